	.target	sm_90a

	.elftype	@"ET_EXEC"


//--------------------- .note.nv.tkinfo           --------------------------
	.section	.note.nv.tkinfo,"",@"SHT_NOTE"
	.sectionflags	@"SHF_NOTE_NV_TKINFO"
	.tkinfo
        /*0018*/ 	.word	0x00000002
        /*0030*/ 	.string	""
        /*0030*/ 	.string	"ptxas"
        /*0030*/ 	.string	"Cuda compilation tools, release 13.0, V13.0.88"
        /*0030*/ 	.string	"Build cuda_13.0.r13.0/compiler.36424714_0"
        /*0030*/ 	.string	"-arch sm_90a -m 64 "



//--------------------- .note.nv.cuinfo           --------------------------
	.section	.note.nv.cuinfo,"",@"SHT_NOTE"
	.sectionflags	@"SHF_NOTE_NV_CUINFO"
        /*0018*/ 	.short	0x0002
        /*001a*/ 	.short	0x005a
        /*001c*/ 	.short	0x0082
	.zero		2


//--------------------- .nv.info                  --------------------------
	.section	.nv.info,"",@"SHT_CUDA_INFO"
	.align	4


	//----- nvinfo : EIATTR_REGCOUNT
	.align		4
        /*0000*/ 	.byte	0x04, 0x2f
        /*0002*/ 	.short	(.L_37 - .L_36)
	.align		4
.L_36:
        /*0004*/ 	.word	index@(_ZN7cutlass13device_kernelIN5flash11enable_sm90INS1_16FlashAttnFwdSm90INS1_25CollectiveMainloopFwdSm90ILi2EN4cute5tupleIJNS5_1CILi1EEES8_S8_EEENS6_IJNS7_ILi128EEENS7_ILi96EEENS7_ILi64EEEEEELi256ENS_10bfloat16_tEfNS_4arch4Sm90ELb1ELb0ELb1ELb1ELb0ELb1ELb1ELb1ELb0ELb1ELb0ELb0EEENS1_21CollectiveEpilogueFwdINS6_IJSA_NS7_ILi256EEESB_EEES9_SE_SG_Li256ELb1ELb1ELb0ELb0EEENS1_36VarlenDynamicPersistentTileSchedulerILi128ELi96ELi256ELi128ELb0ELb1ELb1ELb1ELb1ELb1EEEEEEEEEvNT_6ParamsE)
        /*0008*/ 	.word	0x000000a8


	//----- nvinfo : EIATTR_FRAME_SIZE
	.align		4
.L_37:
        /*000c*/ 	.byte	0x04, 0x11
        /*000e*/ 	.short	(.L_39 - .L_38)
	.align		4
.L_38:
        /*0010*/ 	.word	index@(_ZN7cutlass13device_kernelIN5flash11enable_sm90INS1_16FlashAttnFwdSm90INS1_25CollectiveMainloopFwdSm90ILi2EN4cute5tupleIJNS5_1CILi1EEES8_S8_EEENS6_IJNS7_ILi128EEENS7_ILi96EEENS7_ILi64EEEEEELi256ENS_10bfloat16_tEfNS_4arch4Sm90ELb1ELb0ELb1ELb1ELb0ELb1ELb1ELb1ELb0ELb1ELb0ELb0EEENS1_21CollectiveEpilogueFwdINS6_IJSA_NS7_ILi256EEESB_EEES9_SE_SG_Li256ELb1ELb1ELb0ELb0EEENS1_36VarlenDynamicPersistentTileSchedulerILi128ELi96ELi256ELi128ELb0ELb1ELb1ELb1ELb1ELb1EEEEEEEEEvNT_6ParamsE)
        /*0014*/ 	.word	0x000000b8


	//----- nvinfo : EIATTR_REGCOUNT
	.align		4
.L_39:
        /*0018*/ 	.byte	0x04, 0x2f
        /*001a*/ 	.short	(.L_41 - .L_40)
	.align		4
.L_40:
        /*001c*/ 	.word	index@(_ZN7cutlass13device_kernelIN5flash11enable_sm90INS1_16FlashAttnFwdSm90INS1_25CollectiveMainloopFwdSm90ILi2EN4cute5tupleIJNS5_1CILi1EEES8_S8_EEENS6_IJNS7_ILi128EEENS7_ILi96EEENS7_ILi64EEEEEELi256ENS_10bfloat16_tEfNS_4arch4Sm90ELb1ELb0ELb1ELb1ELb0ELb0ELb1ELb1ELb0ELb1ELb0ELb0EEENS1_21CollectiveEpilogueFwdINS6_IJSA_NS7_ILi256EEESB_EEES9_SE_SG_Li256ELb1ELb1ELb0ELb0EEENS1_36VarlenDynamicPersistentTileSchedulerILi128ELi96ELi256ELi128ELb0ELb1ELb1ELb1ELb1ELb1EEEEEEEEEvNT_6ParamsE)
        /*0020*/ 	.word	0x000000a8


	//----- nvinfo : EIATTR_FRAME_SIZE
	.align		4
.L_41:
        /*0024*/ 	.byte	0x04, 0x11
        /*0026*/ 	.short	(.L_43 - .L_42)
	.align		4
.L_42:
        /*0028*/ 	.word	index@(_ZN7cutlass13device_kernelIN5flash11enable_sm90INS1_16FlashAttnFwdSm90INS1_25CollectiveMainloopFwdSm90ILi2EN4cute5tupleIJNS5_1CILi1EEES8_S8_EEENS6_IJNS7_ILi128EEENS7_ILi96EEENS7_ILi64EEEEEELi256ENS_10bfloat16_tEfNS_4arch4Sm90ELb1ELb0ELb1ELb1ELb0ELb0ELb1ELb1ELb0ELb1ELb0ELb0EEENS1_21CollectiveEpilogueFwdINS6_IJSA_NS7_ILi256EEESB_EEES9_SE_SG_Li256ELb1ELb1ELb0ELb0EEENS1_36VarlenDynamicPersistentTileSchedulerILi128ELi96ELi256ELi128ELb0ELb1ELb1ELb1ELb1ELb1EEEEEEEEEvNT_6ParamsE)
        /*002c*/ 	.word	0x00000070


	//----- nvinfo : EIATTR_REGCOUNT
	.align		4
.L_43:
        /*0030*/ 	.byte	0x04, 0x2f
        /*0032*/ 	.short	(.L_45 - .L_44)
	.align		4
.L_44:
        /*0034*/ 	.word	index@(_ZN7cutlass13device_kernelIN5flash11enable_sm90INS1_16FlashAttnFwdSm90INS1_25CollectiveMainloopFwdSm90ILi2EN4cute5tupleIJNS5_1CILi1EEES8_S8_EEENS6_IJNS7_ILi128EEENS7_ILi96EEENS7_ILi64EEEEEELi256ENS_10bfloat16_tEfNS_4arch4Sm90ELb1ELb0ELb1ELb1ELb0ELb1ELb0ELb1ELb0ELb1ELb0ELb0EEENS1_21CollectiveEpilogueFwdINS6_IJSA_NS7_ILi256EEESB_EEES9_SE_SG_Li256ELb1ELb1ELb0ELb0EEENS1_36VarlenDynamicPersistentTileSchedulerILi128ELi96ELi256ELi128ELb0ELb1ELb1ELb1ELb1ELb1EEEEEEEEEvNT_6ParamsE)
        /*0038*/ 	.word	0x000000a8


	//----- nvinfo : EIATTR_FRAME_SIZE
	.align		4
.L_45:
        /*003c*/ 	.byte	0x04, 0x11
        /*003e*/ 	.short	(.L_47 - .L_46)
	.align		4
.L_46:
        /*0040*/ 	.word	index@(_ZN7cutlass13device_kernelIN5flash11enable_sm90INS1_16FlashAttnFwdSm90INS1_25CollectiveMainloopFwdSm90ILi2EN4cute5tupleIJNS5_1CILi1EEES8_S8_EEENS6_IJNS7_ILi128EEENS7_ILi96EEENS7_ILi64EEEEEELi256ENS_10bfloat16_tEfNS_4arch4Sm90ELb1ELb0ELb1ELb1ELb0ELb1ELb0ELb1ELb0ELb1ELb0ELb0EEENS1_21CollectiveEpilogueFwdINS6_IJSA_NS7_ILi256EEESB_EEES9_SE_SG_Li256ELb1ELb1ELb0ELb0EEENS1_36VarlenDynamicPersistentTileSchedulerILi128ELi96ELi256ELi128ELb0ELb1ELb1ELb1ELb1ELb1EEEEEEEEEvNT_6ParamsE)
        /*0044*/ 	.word	0x00000060


	//----- nvinfo : EIATTR_REGCOUNT
	.align		4
.L_47:
        /*0048*/ 	.byte	0x04, 0x2f
        /*004a*/ 	.short	(.L_49 - .L_48)
	.align		4
.L_48:
        /*004c*/ 	.word	index@(_ZN7cutlass13device_kernelIN5flash11enable_sm90INS1_16FlashAttnFwdSm90INS1_25CollectiveMainloopFwdSm90ILi2EN4cute5tupleIJNS5_1CILi1EEES8_S8_EEENS6_IJNS7_ILi128EEENS7_ILi96EEENS7_ILi64EEEEEELi256ENS_10bfloat16_tEfNS_4arch4Sm90ELb1ELb0ELb1ELb1ELb0ELb0ELb0ELb1ELb0ELb1ELb0ELb0EEENS1_21CollectiveEpilogueFwdINS6_IJSA_NS7_ILi256EEESB_EEES9_SE_SG_Li256ELb1ELb1ELb0ELb0EEENS1_36VarlenDynamicPersistentTileSchedulerILi128ELi96ELi256ELi128ELb0ELb1ELb1ELb1ELb1ELb1EEEEEEEEEvNT_6ParamsE)
        /*0050*/ 	.word	0x000000a8


	//----- nvinfo : EIATTR_FRAME_SIZE
	.align		4
.L_49:
        /*0054*/ 	.byte	0x04, 0x11
        /*0056*/ 	.short	(.L_51 - .L_50)
	.align		4
.L_50:
        /*0058*/ 	.word	index@(_ZN7cutlass13device_kernelIN5flash11enable_sm90INS1_16FlashAttnFwdSm90INS1_25CollectiveMainloopFwdSm90ILi2EN4cute5tupleIJNS5_1CILi1EEES8_S8_EEENS6_IJNS7_ILi128EEENS7_ILi96EEENS7_ILi64EEEEEELi256ENS_10bfloat16_tEfNS_4arch4Sm90ELb1ELb0ELb1ELb1ELb0ELb0ELb0ELb1ELb0ELb1ELb0ELb0EEENS1_21CollectiveEpilogueFwdINS6_IJSA_NS7_ILi256EEESB_EEES9_SE_SG_Li256ELb1ELb1ELb0ELb0EEENS1_36VarlenDynamicPersistentTileSchedulerILi128ELi96ELi256ELi128ELb0ELb1ELb1ELb1ELb1ELb1EEEEEEEEEvNT_6ParamsE)
        /*005c*/ 	.word	0x00000058


	//----- nvinfo : EIATTR_REGCOUNT
	.align		4
.L_51:
        /*0060*/ 	.byte	0x04, 0x2f
        /*0062*/ 	.short	(.L_53 - .L_52)
	.align		4
.L_52:
        /*0064*/ 	.word	index@(_ZN7cutlass13device_kernelIN5flash11enable_sm90INS1_16FlashAttnFwdSm90INS1_25CollectiveMainloopFwdSm90ILi2EN4cute5tupleIJNS5_1CILi1EEES8_S8_EEENS6_IJNS7_ILi128EEENS7_ILi96EEENS7_ILi64EEEEEELi256ENS_10bfloat16_tEfNS_4arch4Sm90ELb1ELb0ELb1ELb0ELb0ELb0ELb1ELb1ELb0ELb1ELb0ELb0EEENS1_21CollectiveEpilogueFwdINS6_IJSA_NS7_ILi256EEESB_EEES9_SE_SG_Li256ELb0ELb1ELb0ELb0EEENS1_30DynamicPersistentTileSchedulerILi256ELi128ELb0ELb1ELb1EEEEEEEEEvNT_6ParamsE)
        /*0068*/ 	.word	0x000000a8


	//----- nvinfo : EIATTR_FRAME_SIZE
	.align		4
.L_53:
        /*006c*/ 	.byte	0x04, 0x11
        /*006e*/ 	.short	(.L_55 - .L_54)
	.align		4
.L_54:
        /*0070*/ 	.word	index@(_ZN7cutlass13device_kernelIN5flash11enable_sm90INS1_16FlashAttnFwdSm90INS1_25CollectiveMainloopFwdSm90ILi2EN4cute5tupleIJNS5_1CILi1EEES8_S8_EEENS6_IJNS7_ILi128EEENS7_ILi96EEENS7_ILi64EEEEEELi256ENS_10bfloat16_tEfNS_4arch4Sm90ELb1ELb0ELb1ELb0ELb0ELb0ELb1ELb1ELb0ELb1ELb0ELb0EEENS1_21CollectiveEpilogueFwdINS6_IJSA_NS7_ILi256EEESB_EEES9_SE_SG_Li256ELb0ELb1ELb0ELb0EEENS1_30DynamicPersistentTileSchedulerILi256ELi128ELb0ELb1ELb1EEEEEEEEEvNT_6ParamsE)
        /*0074*/ 	.word	0x00000050


	//----- nvinfo : EIATTR_REGCOUNT
	.align		4
.L_55:
        /*0078*/ 	.byte	0x04, 0x2f
        /*007a*/ 	.short	(.L_57 - .L_56)
	.align		4
.L_56:
        /*007c*/ 	.word	index@(_ZN7cutlass13device_kernelIN5flash11enable_sm90INS1_16FlashAttnFwdSm90INS1_25CollectiveMainloopFwdSm90ILi2EN4cute5tupleIJNS5_1CILi1EEES8_S8_EEENS6_IJNS7_ILi128EEENS7_ILi96EEENS7_ILi64EEEEEELi256ENS_10bfloat16_tEfNS_4arch4Sm90ELb1ELb0ELb1ELb0ELb0ELb0ELb0ELb1ELb0ELb1ELb0ELb0EEENS1_21CollectiveEpilogueFwdINS6_IJSA_NS7_ILi256EEESB_EEES9_SE_SG_Li256ELb0ELb1ELb0ELb0EEENS1_30DynamicPersistentTileSchedulerILi256ELi128ELb0ELb1ELb1EEEEEEEEEvNT_6ParamsE)
        /*0080*/ 	.word	0x000000a8


	//----- nvinfo : EIATTR_FRAME_SIZE
	.align		4
.L_57:
        /*0084*/ 	.byte	0x04, 0x11
        /*0086*/ 	.short	(.L_59 - .L_58)
	.align		4
.L_58:
        /*0088*/ 	.word	index@(_ZN7cutlass13device_kernelIN5flash11enable_sm90INS1_16FlashAttnFwdSm90INS1_25CollectiveMainloopFwdSm90ILi2EN4cute5tupleIJNS5_1CILi1EEES8_S8_EEENS6_IJNS7_ILi128EEENS7_ILi96EEENS7_ILi64EEEEEELi256ENS_10bfloat16_tEfNS_4arch4Sm90ELb1ELb0ELb1ELb0ELb0ELb0ELb0ELb1ELb0ELb1ELb0ELb0EEENS1_21CollectiveEpilogueFwdINS6_IJSA_NS7_ILi256EEESB_EEES9_SE_SG_Li256ELb0ELb1ELb0ELb0EEENS1_30DynamicPersistentTileSchedulerILi256ELi128ELb0ELb1ELb1EEEEEEEEEvNT_6ParamsE)
        /*008c*/ 	.word	0x00000028


	//----- nvinfo : EIATTR_REGCOUNT
	.align		4
.L_59:
        /*0090*/ 	.byte	0x04, 0x2f
        /*0092*/ 	.short	(.L_61 - .L_60)
	.align		4
.L_60:
        /*0094*/ 	.word	index@(_ZN7cutlass13device_kernelIN5flash11enable_sm90INS1_16FlashAttnFwdSm90INS1_25CollectiveMainloopFwdSm90ILi2EN4cute5tupleIJNS5_1CILi1EEES8_S8_EEENS6_IJNS7_ILi128EEENS7_ILi96EEENS7_ILi64EEEEEELi256ENS_10bfloat16_tEfNS_4arch4Sm90ELb0ELb1ELb1ELb1ELb0ELb1ELb1ELb1ELb0ELb1ELb0ELb0EEENS1_21CollectiveEpilogueFwdINS6_IJSA_NS7_ILi256EEESB_EEES9_SE_SG_Li256ELb1ELb1ELb0ELb0EEENS1_36VarlenDynamicPersistentTileSchedulerILi128ELi96ELi256ELi128ELb0ELb1ELb1ELb1ELb0ELb1EEEEEEEEEvNT_6ParamsE)
        /*0098*/ 	.word	0x000000a8


	//----- nvinfo : EIATTR_FRAME_SIZE
	.align		4
.L_61:
        /*009c*/ 	.byte	0x04, 0x11
        /*009e*/ 	.short	(.L_63 - .L_62)
	.align		4
.L_62:
        /*00a0*/ 	.word	index@($_ZN7cutlass13device_kernelIN5flash11enable_sm90INS1_16FlashAttnFwdSm90INS1_25CollectiveMainloopFwdSm90ILi2EN4cute5tupleIJNS5_1CILi1EEES8_S8_EEENS6_IJNS7_ILi128EEENS7_ILi96EEENS7_ILi64EEEEEELi256ENS_10bfloat16_tEfNS_4arch4Sm90ELb0ELb1ELb1ELb1ELb0ELb1ELb1ELb1ELb0ELb1ELb0ELb0EEENS1_21CollectiveEpilogueFwdINS6_IJSA_NS7_ILi256EEESB_EEES9_SE_SG_Li256ELb1ELb1ELb0ELb0EEENS1_36VarlenDynamicPersistentTileSchedulerILi128ELi96ELi256ELi128ELb0ELb1ELb1ELb1ELb0ELb1EEEEEEEEEvNT_6ParamsE$_ZZN5flash25CollectiveMainloopFwdSm90ILi2EN4cute5tupleIJNS1_1CILi1EEES4_S4_EEENS2_IJNS3_ILi128EEENS3_ILi96EEENS3_ILi64EEEEEELi256EN7cutlass10bfloat16_tEfNSA_4arch4Sm90ELb0ELb1ELb1ELb1ELb0ELb1ELb1ELb1ELb0ELb1ELb0ELb0EE3mmaINS_16FlashAttnFwdSm90ISE_NS_21CollectiveEpilogueFwdINS2_IJS6_NS3_ILi256EEES7_EEES5_SB_SD_Li256ELb1ELb1ELb0ELb0EEENS_36VarlenDynamicPersistentTileSchedulerILi128ELi96ELi256ELi128ELb0ELb1ELb1ELb1ELb0ELb1EEEE13SharedStorageENS1_6TensorINS1_11ArrayEngineIfLm128EEENS1_6LayoutINS2_IJNS2_IJNS3_ILi2EEEST_NS3_ILi32EEEEEES4_S4_EEENS2_IJNS2_IJS4_ST_NS3_ILi4EEEEEENS3_ILi0EEESZ_EEEEEEENS_7SoftmaxILi2ELi0EEEEEbRKNSE_6ParamsENSA_25PipelineTmaAsyncNoClusterILi2ENSA_16PipelineTmaAsyncILi2EEEEES1B_RNSA_13PipelineStateILj2EEERT0_RT1_iRiRKNS_16SeqlenInfoQKNewKILb1ELb1EEENS2_IJiiiiEEERT_ENKUliT_T0_T1_E_clIZSF_ISO_S12_S14_EbS17_S1B_S1B_S1E_S1G_S1I_iS1J_S1N_S1O_S1Q_EUlRS1R_iE0_NS3_ILb1EEES1Y_EEDaiS1R_S1S_S1T_)
        /*00a4*/ 	.word	0x000004f0


	//----- nvinfo : EIATTR_FRAME_SIZE
	.align		4
.L_63:
        /*00a8*/ 	.byte	0x04, 0x11
        /*00aa*/ 	.short	(.L_65 - .L_64)
	.align		4
.L_64:
        /*00ac*/ 	.word	index@(_ZN7cutlass13device_kernelIN5flash11enable_sm90INS1_16FlashAttnFwdSm90INS1_25CollectiveMainloopFwdSm90ILi2EN4cute5tupleIJNS5_1CILi1EEES8_S8_EEENS6_IJNS7_ILi128EEENS7_ILi96EEENS7_ILi64EEEEEELi256ENS_10bfloat16_tEfNS_4arch4Sm90ELb0ELb1ELb1ELb1ELb0ELb1ELb1ELb1ELb0ELb1ELb0ELb0EEENS1_21CollectiveEpilogueFwdINS6_IJSA_NS7_ILi256EEESB_EEES9_SE_SG_Li256ELb1ELb1ELb0ELb0EEENS1_36VarlenDynamicPersistentTileSchedulerILi128ELi96ELi256ELi128ELb0ELb1ELb1ELb1ELb0ELb1EEEEEEEEEvNT_6ParamsE)
        /*00b0*/ 	.word	0x000004f0


	//----- nvinfo : EIATTR_REGCOUNT
	.align		4
.L_65:
        /*00b4*/ 	.byte	0x04, 0x2f
        /*00b6*/ 	.short	(.L_67 - .L_66)
	.align		4
.L_66:
        /*00b8*/ 	.word	index@(_ZN7cutlass13device_kernelIN5flash11enable_sm90INS1_16FlashAttnFwdSm90INS1_25CollectiveMainloopFwdSm90ILi2EN4cute5tupleIJNS5_1CILi1EEES8_S8_EEENS6_IJNS7_ILi128EEENS7_ILi96EEENS7_ILi64EEEEEELi256ENS_10bfloat16_tEfNS_4arch4Sm90ELb0ELb1ELb1ELb1ELb0ELb0ELb1ELb1ELb0ELb1ELb0ELb0EEENS1_21CollectiveEpilogueFwdINS6_IJSA_NS7_ILi256EEESB_EEES9_SE_SG_Li256ELb1ELb1ELb0ELb0EEENS1_36VarlenDynamicPersistentTileSchedulerILi128ELi96ELi256ELi128ELb0ELb1ELb1ELb1ELb0ELb1EEEEEEEEEvNT_6ParamsE)
        /*00bc*/ 	.word	0x000000a8


	//----- nvinfo : EIATTR_FRAME_SIZE
	.align		4
.L_67:
        /*00c0*/ 	.byte	0x04, 0x11
        /*00c2*/ 	.short	(.L_69 - .L_68)
	.align		4
.L_68:
        /*00c4*/ 	.word	index@($_ZN7cutlass13device_kernelIN5flash11enable_sm90INS1_16FlashAttnFwdSm90INS1_25CollectiveMainloopFwdSm90ILi2EN4cute5tupleIJNS5_1CILi1EEES8_S8_EEENS6_IJNS7_ILi128EEENS7_ILi96EEENS7_ILi64EEEEEELi256ENS_10bfloat16_tEfNS_4arch4Sm90ELb0ELb1ELb1ELb1ELb0ELb0ELb1ELb1ELb0ELb1ELb0ELb0EEENS1_21CollectiveEpilogueFwdINS6_IJSA_NS7_ILi256EEESB_EEES9_SE_SG_Li256ELb1ELb1ELb0ELb0EEENS1_36VarlenDynamicPersistentTileSchedulerILi128ELi96ELi256ELi128ELb0ELb1ELb1ELb1ELb0ELb1EEEEEEEEEvNT_6ParamsE$_ZZN5flash25CollectiveMainloopFwdSm90ILi2EN4cute5tupleIJNS1_1CILi1EEES4_S4_EEENS2_IJNS3_ILi128EEENS3_ILi96EEENS3_ILi64EEEEEELi256EN7cutlass10bfloat16_tEfNSA_4arch4Sm90ELb0ELb1ELb1ELb1ELb0ELb0ELb1ELb1ELb0ELb1ELb0ELb0EE3mmaINS_16FlashAttnFwdSm90ISE_NS_21CollectiveEpilogueFwdINS2_IJS6_NS3_ILi256EEES7_EEES5_SB_SD_Li256ELb1ELb1ELb0ELb0EEENS_36VarlenDynamicPersistentTileSchedulerILi128ELi96ELi256ELi128ELb0ELb1ELb1ELb1ELb0ELb1EEEE13SharedStorageENS1_6TensorINS1_11ArrayEngineIfLm128EEENS1_6LayoutINS2_IJNS2_IJNS3_ILi2EEEST_NS3_ILi32EEEEEES4_S4_EEENS2_IJNS2_IJS4_ST_NS3_ILi4EEEEEENS3_ILi0EEESZ_EEEEEEENS_7SoftmaxILi2ELi0EEEEEbRKNSE_6ParamsENSA_25PipelineTmaAsyncNoClusterILi2ENSA_16PipelineTmaAsyncILi2EEEEES1B_RNSA_13PipelineStateILj2EEERT0_RT1_iRiRKNS_16SeqlenInfoQKNewKILb1ELb0EEENS2_IJiiiiEEERT_ENKUliT_T0_T1_E_clIZSF_ISO_S12_S14_EbS17_S1B_S1B_S1E_S1G_S1I_iS1J_S1N_S1O_S1Q_EUlRS1R_iE1_NS3_ILb0EEENS3_ILb1EEEEEDaiS1R_S1S_S1T_)
        /*00c8*/ 	.word	0x000004e0


	//----- nvinfo : EIATTR_FRAME_SIZE
	.align		4
.L_69:
        /*00cc*/ 	.byte	0x04, 0x11
        /*00ce*/ 	.short	(.L_71 - .L_70)
	.align		4
.L_70:
        /*00d0*/ 	.word	index@(_ZN7cutlass13device_kernelIN5flash11enable_sm90INS1_16FlashAttnFwdSm90INS1_25CollectiveMainloopFwdSm90ILi2EN4cute5tupleIJNS5_1CILi1EEES8_S8_EEENS6_IJNS7_ILi128EEENS7_ILi96EEENS7_ILi64EEEEEELi256ENS_10bfloat16_tEfNS_4arch4Sm90ELb0ELb1ELb1ELb1ELb0ELb0ELb1ELb1ELb0ELb1ELb0ELb0EEENS1_21CollectiveEpilogueFwdINS6_IJSA_NS7_ILi256EEESB_EEES9_SE_SG_Li256ELb1ELb1ELb0ELb0EEENS1_36VarlenDynamicPersistentTileSchedulerILi128ELi96ELi256ELi128ELb0ELb1ELb1ELb1ELb0ELb1EEEEEEEEEvNT_6ParamsE)
        /*00d4*/ 	.word	0x000004e0


	//----- nvinfo : EIATTR_REGCOUNT
	.align		4
.L_71:
        /*00d8*/ 	.byte	0x04, 0x2f
        /*00da*/ 	.short	(.L_73 - .L_72)
	.align		4
.L_72:
        /*00dc*/ 	.word	index@(_ZN7cutlass13device_kernelIN5flash11enable_sm90INS1_16FlashAttnFwdSm90INS1_25CollectiveMainloopFwdSm90ILi2EN4cute5tupleIJNS5_1CILi1EEES8_S8_EEENS6_IJNS7_ILi128EEENS7_ILi96EEENS7_ILi64EEEEEELi256ENS_10bfloat16_tEfNS_4arch4Sm90ELb0ELb1ELb1ELb1ELb0ELb1ELb0ELb1ELb0ELb1ELb0ELb0EEENS1_21CollectiveEpilogueFwdINS6_IJSA_NS7_ILi256EEESB_EEES9_SE_SG_Li256ELb1ELb1ELb0ELb0EEENS1_36VarlenDynamicPersistentTileSchedulerILi128ELi96ELi256ELi128ELb0ELb1ELb1ELb1ELb0ELb1EEEEEEEEEvNT_6ParamsE)
        /*00e0*/ 	.word	0x000000a8


	//----- nvinfo : EIATTR_FRAME_SIZE
	.align		4
.L_73:
        /*00e4*/ 	.byte	0x04, 0x11
        /*00e6*/ 	.short	(.L_75 - .L_74)
	.align		4
.L_74:
        /*00e8*/ 	.word	index@(_ZN7cutlass13device_kernelIN5flash11enable_sm90INS1_16FlashAttnFwdSm90INS1_25CollectiveMainloopFwdSm90ILi2EN4cute5tupleIJNS5_1CILi1EEES8_S8_EEENS6_IJNS7_ILi128EEENS7_ILi96EEENS7_ILi64EEEEEELi256ENS_10bfloat16_tEfNS_4arch4Sm90ELb0ELb1ELb1ELb1ELb0ELb1ELb0ELb1ELb0ELb1ELb0ELb0EEENS1_21CollectiveEpilogueFwdINS6_IJSA_NS7_ILi256EEESB_EEES9_SE_SG_Li256ELb1ELb1ELb0ELb0EEENS1_36VarlenDynamicPersistentTileSchedulerILi128ELi96ELi256ELi128ELb0ELb1ELb1ELb1ELb0ELb1EEEEEEEEEvNT_6ParamsE)
        /*00ec*/ 	.word	0x00000058


	//----- nvinfo : EIATTR_REGCOUNT
	.align		4
.L_75:
        /*00f0*/ 	.byte	0x04, 0x2f
        /*00f2*/ 	.short	(.L_77 - .L_76)
	.align		4
.L_76:
        /*00f4*/ 	.word	index@(_ZN7cutlass13device_kernelIN5flash11enable_sm90INS1_16FlashAttnFwdSm90INS1_25CollectiveMainloopFwdSm90ILi2EN4cute5tupleIJNS5_1CILi1EEES8_S8_EEENS6_IJNS7_ILi128EEENS7_ILi96EEENS7_ILi64EEEEEELi256ENS_10bfloat16_tEfNS_4arch4Sm90ELb0ELb1ELb1ELb1ELb0ELb0ELb0ELb1ELb0ELb1ELb0ELb0EEENS1_21CollectiveEpilogueFwdINS6_IJSA_NS7_ILi256EEESB_EEES9_SE_SG_Li256ELb1ELb1ELb0ELb0EEENS1_36VarlenDynamicPersistentTileSchedulerILi128ELi96ELi256ELi128ELb0ELb1ELb1ELb1ELb0ELb1EEEEEEEEEvNT_6ParamsE)
        /*00f8*/ 	.word	0x000000a8


	//----- nvinfo : EIATTR_FRAME_SIZE
	.align		4
.L_77:
        /*00fc*/ 	.byte	0x04, 0x11
        /*00fe*/ 	.short	(.L_79 - .L_78)
	.align		4
.L_78:
        /*0100*/ 	.word	index@(_ZN7cutlass13device_kernelIN5flash11enable_sm90INS1_16FlashAttnFwdSm90INS1_25CollectiveMainloopFwdSm90ILi2EN4cute5tupleIJNS5_1CILi1EEES8_S8_EEENS6_IJNS7_ILi128EEENS7_ILi96EEENS7_ILi64EEEEEELi256ENS_10bfloat16_tEfNS_4arch4Sm90ELb0ELb1ELb1ELb1ELb0ELb0ELb0ELb1ELb0ELb1ELb0ELb0EEENS1_21CollectiveEpilogueFwdINS6_IJSA_NS7_ILi256EEESB_EEES9_SE_SG_Li256ELb1ELb1ELb0ELb0EEENS1_36VarlenDynamicPersistentTileSchedulerILi128ELi96ELi256ELi128ELb0ELb1ELb1ELb1ELb0ELb1EEEEEEEEEvNT_6ParamsE)
        /*0104*/ 	.word	0x00000048


	//----- nvinfo : EIATTR_REGCOUNT
	.align		4
.L_79:
        /*0108*/ 	.byte	0x04, 0x2f
        /*010a*/ 	.short	(.L_81 - .L_80)
	.align		4
.L_80:
        /*010c*/ 	.word	index@(_ZN7cutlass13device_kernelIN5flash11enable_sm90INS1_16FlashAttnFwdSm90INS1_25CollectiveMainloopFwdSm90ILi2EN4cute5tupleIJNS5_1CILi1EEES8_S8_EEENS6_IJNS7_ILi128EEENS7_ILi96EEENS7_ILi64EEEEEELi256ENS_10bfloat16_tEfNS_4arch4Sm90ELb0ELb1ELb1ELb0ELb0ELb0ELb1ELb1ELb0ELb1ELb0ELb0EEENS1_21CollectiveEpilogueFwdINS6_IJSA_NS7_ILi256EEESB_EEES9_SE_SG_Li256ELb0ELb1ELb0ELb0EEENS1_30DynamicPersistentTileSchedulerILi256ELi128ELb0ELb1ELb1EEEEEEEEEvNT_6ParamsE)
        /*0110*/ 	.word	0x000000a8


	//----- nvinfo : EIATTR_FRAME_SIZE
	.align		4
.L_81:
        /*0114*/ 	.byte	0x04, 0x11
        /*0116*/ 	.short	(.L_83 - .L_82)
	.align		4
.L_82:
        /*0118*/ 	.word	index@($_ZN7cutlass13device_kernelIN5flash11enable_sm90INS1_16FlashAttnFwdSm90INS1_25CollectiveMainloopFwdSm90ILi2EN4cute5tupleIJNS5_1CILi1EEES8_S8_EEENS6_IJNS7_ILi128EEENS7_ILi96EEENS7_ILi64EEEEEELi256ENS_10bfloat16_tEfNS_4arch4Sm90ELb0ELb1ELb1ELb0ELb0ELb0ELb1ELb1ELb0ELb1ELb0ELb0EEENS1_21CollectiveEpilogueFwdINS6_IJSA_NS7_ILi256EEESB_EEES9_SE_SG_Li256ELb0ELb1ELb0ELb0EEENS1_30DynamicPersistentTileSchedulerILi256ELi128ELb0ELb1ELb1EEEEEEEEEvNT_6ParamsE$_ZZN5flash25CollectiveMainloopFwdSm90ILi2EN4cute5tupleIJNS1_1CILi1EEES4_S4_EEENS2_IJNS3_ILi128EEENS3_ILi96EEENS3_ILi64EEEEEELi256EN7cutlass10bfloat16_tEfNSA_4arch4Sm90ELb0ELb1ELb1ELb0ELb0ELb0ELb1ELb1ELb0ELb1ELb0ELb0EE3mmaINS_16FlashAttnFwdSm90ISE_NS_21CollectiveEpilogueFwdINS2_IJS6_NS3_ILi256EEES7_EEES5_SB_SD_Li256ELb0ELb1ELb0ELb0EEENS_30DynamicPersistentTileSchedulerILi256ELi128ELb0ELb1ELb1EEEE13SharedStorageENS1_6TensorINS1_11ArrayEngineIfLm128EEENS1_6LayoutINS2_IJNS2_IJNS3_ILi2EEEST_NS3_ILi32EEEEEES4_S4_EEENS2_IJNS2_IJS4_ST_NS3_ILi4EEEEEENS3_ILi0EEESZ_EEEEEEENS_7SoftmaxILi2ELi0EEEEEbRKNSE_6ParamsENSA_25PipelineTmaAsyncNoClusterILi2ENSA_16PipelineTmaAsyncILi2EEEEES1B_RNSA_13PipelineStateILj2EEERT0_RT1_iRiRKNS_16SeqlenInfoQKNewKILb0ELb0EEENS2_IJiiiiEEERT_ENKUliT_T0_T1_E_clIZSF_ISO_S12_S14_EbS17_S1B_S1B_S1E_S1G_S1I_iS1J_S1N_S1O_S1Q_EUlRS1R_iE1_NS3_ILb0EEENS3_ILb1EEEEEDaiS1R_S1S_S1T_)
        /*011c*/ 	.word	0x000004c0


	//----- nvinfo : EIATTR_FRAME_SIZE
	.align		4
.L_83:
        /*0120*/ 	.byte	0x04, 0x11
        /*0122*/ 	.short	(.L_85 - .L_84)
	.align		4
.L_84:
        /*0124*/ 	.word	index@(_ZN7cutlass13device_kernelIN5flash11enable_sm90INS1_16FlashAttnFwdSm90INS1_25CollectiveMainloopFwdSm90ILi2EN4cute5tupleIJNS5_1CILi1EEES8_S8_EEENS6_IJNS7_ILi128EEENS7_ILi96EEENS7_ILi64EEEEEELi256ENS_10bfloat16_tEfNS_4arch4Sm90ELb0ELb1ELb1ELb0ELb0ELb0ELb1ELb1ELb0ELb1ELb0ELb0EEENS1_21CollectiveEpilogueFwdINS6_IJSA_NS7_ILi256EEESB_EEES9_SE_SG_Li256ELb0ELb1ELb0ELb0EEENS1_30DynamicPersistentTileSchedulerILi256ELi128ELb0ELb1ELb1EEEEEEEEEvNT_6ParamsE)
        /*0128*/ 	.word	0x000004c0


	//----- nvinfo : EIATTR_REGCOUNT
	.align		4
.L_85:
        /*012c*/ 	.byte	0x04, 0x2f
        /*012e*/ 	.short	(.L_87 - .L_86)
	.align		4
.L_86:
        /*0130*/ 	.word	index@(_ZN7cutlass13device_kernelIN5flash11enable_sm90INS1_16FlashAttnFwdSm90INS1_25CollectiveMainloopFwdSm90ILi2EN4cute5tupleIJNS5_1CILi1EEES8_S8_EEENS6_IJNS7_ILi128EEENS7_ILi96EEENS7_ILi64EEEEEELi256ENS_10bfloat16_tEfNS_4arch4Sm90ELb0ELb1ELb1ELb0ELb0ELb0ELb0ELb1ELb0ELb1ELb0ELb0EEENS1_21CollectiveEpilogueFwdINS6_IJSA_NS7_ILi256EEESB_EEES9_SE_SG_Li256ELb0ELb1ELb0ELb0EEENS1_30DynamicPersistentTileSchedulerILi256ELi128ELb0ELb1ELb1EEEEEEEEEvNT_6ParamsE)
        /*0134*/ 	.word	0x000000a8


	//----- nvinfo : EIATTR_FRAME_SIZE
	.align		4
.L_87:
        /*0138*/ 	.byte	0x04, 0x11
        /*013a*/ 	.short	(.L_89 - .L_88)
	.align		4
.L_88:
        /*013c*/ 	.word	index@(_ZN7cutlass13device_kernelIN5flash11enable_sm90INS1_16FlashAttnFwdSm90INS1_25CollectiveMainloopFwdSm90ILi2EN4cute5tupleIJNS5_1CILi1EEES8_S8_EEENS6_IJNS7_ILi128EEENS7_ILi96EEENS7_ILi64EEEEEELi256ENS_10bfloat16_tEfNS_4arch4Sm90ELb0ELb1ELb1ELb0ELb0ELb0ELb0ELb1ELb0ELb1ELb0ELb0EEENS1_21CollectiveEpilogueFwdINS6_IJSA_NS7_ILi256EEESB_EEES9_SE_SG_Li256ELb0ELb1ELb0ELb0EEENS1_30DynamicPersistentTileSchedulerILi256ELi128ELb0ELb1ELb1EEEEEEEEEvNT_6ParamsE)
        /*0140*/ 	.word	0x00000020


	//----- nvinfo : EIATTR_REGCOUNT
	.align		4
.L_89:
        /*0144*/ 	.byte	0x04, 0x2f
        /*0146*/ 	.short	(.L_91 - .L_90)
	.align		4
.L_90:
        /*0148*/ 	.word	index@(_ZN7cutlass13device_kernelIN5flash11enable_sm90INS1_16FlashAttnFwdSm90INS1_25CollectiveMainloopFwdSm90ILi2EN4cute5tupleIJNS5_1CILi1EEES8_S8_EEENS6_IJNS7_ILi128EEENS7_ILi96EEENS7_ILi64EEEEEELi256ENS_10bfloat16_tEfNS_4arch4Sm90ELb0ELb0ELb1ELb1ELb0ELb1ELb1ELb1ELb0ELb1ELb0ELb0EEENS1_21CollectiveEpilogueFwdINS6_IJSA_NS7_ILi256EEESB_EEES9_SE_SG_Li256ELb1ELb1ELb0ELb0EEENS1_36VarlenDynamicPersistentTileSchedulerILi128ELi96ELi256ELi128ELb0ELb1ELb1ELb0ELb1ELb1EEEEEEEEEvNT_6ParamsE)
        /*014c*/ 	.word	0x000000a8


	//----- nvinfo : EIATTR_FRAME_SIZE
	.align		4
.L_91:
        /*0150*/ 	.byte	0x04, 0x11
        /*0152*/ 	.short	(.L_93 - .L_92)
	.align		4
.L_92:
        /*0154*/ 	.word	index@(_ZN7cutlass13device_kernelIN5flash11enable_sm90INS1_16FlashAttnFwdSm90INS1_25CollectiveMainloopFwdSm90ILi2EN4cute5tupleIJNS5_1CILi1EEES8_S8_EEENS6_IJNS7_ILi128EEENS7_ILi96EEENS7_ILi64EEEEEELi256ENS_10bfloat16_tEfNS_4arch4Sm90ELb0ELb0ELb1ELb1ELb0ELb1ELb1ELb1ELb0ELb1ELb0ELb0EEENS1_21CollectiveEpilogueFwdINS6_IJSA_NS7_ILi256EEESB_EEES9_SE_SG_Li256ELb1ELb1ELb0ELb0EEENS1_36VarlenDynamicPersistentTileSchedulerILi128ELi96ELi256ELi128ELb0ELb1ELb1ELb0ELb1ELb1EEEEEEEEEvNT_6ParamsE)
        /*0158*/ 	.word	0x00000098


	//----- nvinfo : EIATTR_REGCOUNT
	.align		4
.L_93:
        /*015c*/ 	.byte	0x04, 0x2f
        /*015e*/ 	.short	(.L_95 - .L_94)
	.align		4
.L_94:
        /*0160*/ 	.word	index@(_ZN7cutlass13device_kernelIN5flash11enable_sm90INS1_16FlashAttnFwdSm90INS1_25CollectiveMainloopFwdSm90ILi2EN4cute5tupleIJNS5_1CILi1EEES8_S8_EEENS6_IJNS7_ILi128EEENS7_ILi96EEENS7_ILi64EEEEEELi256ENS_10bfloat16_tEfNS_4arch4Sm90ELb0ELb0ELb1ELb1ELb0ELb0ELb1ELb1ELb0ELb1ELb0ELb0EEENS1_21CollectiveEpilogueFwdINS6_IJSA_NS7_ILi256EEESB_EEES9_SE_SG_Li256ELb1ELb1ELb0ELb0EEENS1_36VarlenDynamicPersistentTileSchedulerILi128ELi96ELi256ELi128ELb0ELb1ELb1ELb0ELb1ELb1EEEEEEEEEvNT_6ParamsE)
        /*0164*/ 	.word	0x000000a8


	//----- nvinfo : EIATTR_FRAME_SIZE
	.align		4
.L_95:
        /*0168*/ 	.byte	0x04, 0x11
        /*016a*/ 	.short	(.L_97 - .L_96)
	.align		4
.L_96:
        /*016c*/ 	.word	index@(_ZN7cutlass13device_kernelIN5flash11enable_sm90INS1_16FlashAttnFwdSm90INS1_25CollectiveMainloopFwdSm90ILi2EN4cute5tupleIJNS5_1CILi1EEES8_S8_EEENS6_IJNS7_ILi128EEENS7_ILi96EEENS7_ILi64EEEEEELi256ENS_10bfloat16_tEfNS_4arch4Sm90ELb0ELb0ELb1ELb1ELb0ELb0ELb1ELb1ELb0ELb1ELb0ELb0EEENS1_21CollectiveEpilogueFwdINS6_IJSA_NS7_ILi256EEESB_EEES9_SE_SG_Li256ELb1ELb1ELb0ELb0EEENS1_36VarlenDynamicPersistentTileSchedulerILi128ELi96ELi256ELi128ELb0ELb1ELb1ELb0ELb1ELb1EEEEEEEEEvNT_6ParamsE)
        /*0170*/ 	.word	0x00000078


	//----- nvinfo : EIATTR_REGCOUNT
	.align		4
.L_97:
        /*0174*/ 	.byte	0x04, 0x2f
        /*0176*/ 	.short	(.L_99 - .L_98)
	.align		4
.L_98:
        /*0178*/ 	.word	index@(_ZN7cutlass13device_kernelIN5flash11enable_sm90INS1_16FlashAttnFwdSm90INS1_25CollectiveMainloopFwdSm90ILi2EN4cute5tupleIJNS5_1CILi1EEES8_S8_EEENS6_IJNS7_ILi128EEENS7_ILi96EEENS7_ILi64EEEEEELi256ENS_10bfloat16_tEfNS_4arch4Sm90ELb0ELb0ELb1ELb1ELb0ELb1ELb0ELb1ELb0ELb1ELb0ELb0EEENS1_21CollectiveEpilogueFwdINS6_IJSA_NS7_ILi256EEESB_EEES9_SE_SG_Li256ELb1ELb1ELb0ELb0EEENS1_36VarlenDynamicPersistentTileSchedulerILi128ELi96ELi256ELi128ELb0ELb1ELb1ELb0ELb1ELb1EEEEEEEEEvNT_6ParamsE)
        /*017c*/ 	.word	0x000000a8


	//----- nvinfo : EIATTR_FRAME_SIZE
	.align		4
.L_99:
        /*0180*/ 	.byte	0x04, 0x11
        /*0182*/ 	.short	(.L_101 - .L_100)
	.align		4
.L_100:
        /*0184*/ 	.word	index@(_ZN7cutlass13device_kernelIN5flash11enable_sm90INS1_16FlashAttnFwdSm90INS1_25CollectiveMainloopFwdSm90ILi2EN4cute5tupleIJNS5_1CILi1EEES8_S8_EEENS6_IJNS7_ILi128EEENS7_ILi96EEENS7_ILi64EEEEEELi256ENS_10bfloat16_tEfNS_4arch4Sm90ELb0ELb0ELb1ELb1ELb0ELb1ELb0ELb1ELb0ELb1ELb0ELb0EEENS1_21CollectiveEpilogueFwdINS6_IJSA_NS7_ILi256EEESB_EEES9_SE_SG_Li256ELb1ELb1ELb0ELb0EEENS1_36VarlenDynamicPersistentTileSchedulerILi128ELi96ELi256ELi128ELb0ELb1ELb1ELb0ELb1ELb1EEEEEEEEEvNT_6ParamsE)
        /*0188*/ 	.word	0x00000068


	//----- nvinfo : EIATTR_REGCOUNT
	.align		4
.L_101:
        /*018c*/ 	.byte	0x04, 0x2f
        /*018e*/ 	.short	(.L_103 - .L_102)
	.align		4
.L_102:
        /*0190*/ 	.word	index@(_ZN7cutlass13device_kernelIN5flash11enable_sm90INS1_16FlashAttnFwdSm90INS1_25CollectiveMainloopFwdSm90ILi2EN4cute5tupleIJNS5_1CILi1EEES8_S8_EEENS6_IJNS7_ILi128EEENS7_ILi96EEENS7_ILi64EEEEEELi256ENS_10bfloat16_tEfNS_4arch4Sm90ELb0ELb0ELb1ELb1ELb0ELb0ELb0ELb1ELb0ELb1ELb0ELb0EEENS1_21CollectiveEpilogueFwdINS6_IJSA_NS7_ILi256EEESB_EEES9_SE_SG_Li256ELb1ELb1ELb0ELb0EEENS1_36VarlenDynamicPersistentTileSchedulerILi128ELi96ELi256ELi128ELb0ELb1ELb1ELb0ELb1ELb1EEEEEEEEEvNT_6ParamsE)
        /*0194*/ 	.word	0x000000a8


	//----- nvinfo : EIATTR_FRAME_SIZE
	.align		4
.L_103:
        /*0198*/ 	.byte	0x04, 0x11
        /*019a*/ 	.short	(.L_105 - .L_104)
	.align		4
.L_104:
        /*019c*/ 	.word	index@(_ZN7cutlass13device_kernelIN5flash11enable_sm90INS1_16FlashAttnFwdSm90INS1_25CollectiveMainloopFwdSm90ILi2EN4cute5tupleIJNS5_1CILi1EEES8_S8_EEENS6_IJNS7_ILi128EEENS7_ILi96EEENS7_ILi64EEEEEELi256ENS_10bfloat16_tEfNS_4arch4Sm90ELb0ELb0ELb1ELb1ELb0ELb0ELb0ELb1ELb0ELb1ELb0ELb0EEENS1_21CollectiveEpilogueFwdINS6_IJSA_NS7_ILi256EEESB_EEES9_SE_SG_Li256ELb1ELb1ELb0ELb0EEENS1_36VarlenDynamicPersistentTileSchedulerILi128ELi96ELi256ELi128ELb0ELb1ELb1ELb0ELb1ELb1EEEEEEEEEvNT_6ParamsE)
        /*01a0*/ 	.word	0x00000060


	//----- nvinfo : EIATTR_REGCOUNT
	.align		4
.L_105:
        /*01a4*/ 	.byte	0x04, 0x2f
        /*01a6*/ 	.short	(.L_107 - .L_106)
	.align		4
.L_106:
        /*01a8*/ 	.word	index@(_ZN7cutlass13device_kernelIN5flash11enable_sm90INS1_16FlashAttnFwdSm90INS1_25CollectiveMainloopFwdSm90ILi2EN4cute5tupleIJNS5_1CILi1EEES8_S8_EEENS6_IJNS7_ILi128EEENS7_ILi96EEENS7_ILi64EEEEEELi256ENS_10bfloat16_tEfNS_4arch4Sm90ELb0ELb0ELb1ELb0ELb0ELb0ELb1ELb1ELb0ELb1ELb0ELb0EEENS1_21CollectiveEpilogueFwdINS6_IJSA_NS7_ILi256EEESB_EEES9_SE_SG_Li256ELb0ELb1ELb0ELb0EEENS1_29StaticPersistentTileSchedulerILb0EEEEEEEEEvNT_6ParamsE)
        /*01ac*/ 	.word	0x000000a8


	//----- nvinfo : EIATTR_FRAME_SIZE
	.align		4
.L_107:
        /*01b0*/ 	.byte	0x04, 0x11
        /*01b2*/ 	.short	(.L_109 - .L_108)
	.align		4
.L_108:
        /*01b4*/ 	.word	index@(_ZN7cutlass13device_kernelIN5flash11enable_sm90INS1_16FlashAttnFwdSm90INS1_25CollectiveMainloopFwdSm90ILi2EN4cute5tupleIJNS5_1CILi1EEES8_S8_EEENS6_IJNS7_ILi128EEENS7_ILi96EEENS7_ILi64EEEEEELi256ENS_10bfloat16_tEfNS_4arch4Sm90ELb0ELb0ELb1ELb0ELb0ELb0ELb1ELb1ELb0ELb1ELb0ELb0EEENS1_21CollectiveEpilogueFwdINS6_IJSA_NS7_ILi256EEESB_EEES9_SE_SG_Li256ELb0ELb1ELb0ELb0EEENS1_29StaticPersistentTileSchedulerILb0EEEEEEEEEvNT_6ParamsE)
        /*01b8*/ 	.word	0x00000068


	//----- nvinfo : EIATTR_REGCOUNT
	.align		4
.L_109:
        /*01bc*/ 	.byte	0x04, 0x2f
        /*01be*/ 	.short	(.L_111 - .L_110)
	.align		4
.L_110:
        /*01c0*/ 	.word	index@(_ZN7cutlass13device_kernelIN5flash11enable_sm90INS1_16FlashAttnFwdSm90INS1_25CollectiveMainloopFwdSm90ILi2EN4cute5tupleIJNS5_1CILi1EEES8_S8_EEENS6_IJNS7_ILi128EEENS7_ILi96EEENS7_ILi64EEEEEELi256ENS_10bfloat16_tEfNS_4arch4Sm90ELb0ELb0ELb1ELb0ELb0ELb0ELb0ELb1ELb0ELb1ELb0ELb0EEENS1_21CollectiveEpilogueFwdINS6_IJSA_NS7_ILi256EEESB_EEES9_SE_SG_Li256ELb0ELb1ELb0ELb0EEENS1_29StaticPersistentTileSchedulerILb0EEEEEEEEEvNT_6ParamsE)
        /*01c4*/ 	.word	0x000000a8


	//----- nvinfo : EIATTR_FRAME_SIZE
	.align		4
.L_111:
        /*01c8*/ 	.byte	0x04, 0x11
        /*01ca*/ 	.short	(.L_113 - .L_112)
	.align		4
.L_112:
        /*01cc*/ 	.word	index@(_ZN7cutlass13device_kernelIN5flash11enable_sm90INS1_16FlashAttnFwdSm90INS1_25CollectiveMainloopFwdSm90ILi2EN4cute5tupleIJNS5_1CILi1EEES8_S8_EEENS6_IJNS7_ILi128EEENS7_ILi96EEENS7_ILi64EEEEEELi256ENS_10bfloat16_tEfNS_4arch4Sm90ELb0ELb0ELb1ELb0ELb0ELb0ELb0ELb1ELb0ELb1ELb0ELb0EEENS1_21CollectiveEpilogueFwdINS6_IJSA_NS7_ILi256EEESB_EEES9_SE_SG_Li256ELb0ELb1ELb0ELb0EEENS1_29StaticPersistentTileSchedulerILb0EEEEEEEEEvNT_6ParamsE)
        /*01d0*/ 	.word	0x00000038


	//----- nvinfo : EIATTR_REGCOUNT
	.align		4
.L_113:
        /*01d4*/ 	.byte	0x04, 0x2f
        /*01d6*/ 	.short	(.L_115 - .L_114)
	.align		4
.L_114:
        /*01d8*/ 	.word	index@(_ZN7cutlass13device_kernelIN5flash11enable_sm90INS1_16FlashAttnFwdSm90INS1_25CollectiveMainloopFwdSm90ILi2EN4cute5tupleIJNS5_1CILi1EEES8_S8_EEENS6_IJNS7_ILi64EEESA_SA_EEELi512ENS_10bfloat16_tEfNS_4arch4Sm90ELb1ELb0ELb1ELb1ELb0ELb1ELb1ELb0ELb0ELb1ELb0ELb0EEENS1_21CollectiveEpilogueFwdINS6_IJSA_NS7_ILi512EEESA_EEES9_SC_SE_Li256ELb1ELb1ELb0ELb0EEENS1_36VarlenDynamicPersistentTileSchedulerILi64ELi64ELi256ELi128ELb0ELb1ELb1ELb1ELb1ELb1EEEEEEEEEvNT_6ParamsE)
        /*01dc*/ 	.word	0x000000a8


	//----- nvinfo : EIATTR_FRAME_SIZE
	.align		4
.L_115:
        /*01e0*/ 	.byte	0x04, 0x11
        /*01e2*/ 	.short	(.L_117 - .L_116)
	.align		4
.L_116:
        /*01e4*/ 	.word	index@(_ZN7cutlass13device_kernelIN5flash11enable_sm90INS1_16FlashAttnFwdSm90INS1_25CollectiveMainloopFwdSm90ILi2EN4cute5tupleIJNS5_1CILi1EEES8_S8_EEENS6_IJNS7_ILi64EEESA_SA_EEELi512ENS_10bfloat16_tEfNS_4arch4Sm90ELb1ELb0ELb1ELb1ELb0ELb1ELb1ELb0ELb0ELb1ELb0ELb0EEENS1_21CollectiveEpilogueFwdINS6_IJSA_NS7_ILi512EEESA_EEES9_SC_SE_Li256ELb1ELb1ELb0ELb0EEENS1_36VarlenDynamicPersistentTileSchedulerILi64ELi64ELi256ELi128ELb0ELb1ELb1ELb1ELb1ELb1EEEEEEEEEvNT_6ParamsE)
        /*01e8*/ 	.word	0x00000070


	//----- nvinfo : EIATTR_REGCOUNT
	.align		4
.L_117:
        /*01ec*/ 	.byte	0x04, 0x2f
        /*01ee*/ 	.short	(.L_119 - .L_118)
	.align		4
.L_118:
        /*01f0*/ 	.word	index@(_ZN7cutlass13device_kernelIN5flash11enable_sm90INS1_16FlashAttnFwdSm90INS1_25CollectiveMainloopFwdSm90ILi2EN4cute5tupleIJNS5_1CILi1EEES8_S8_EEENS6_IJNS7_ILi64EEESA_SA_EEELi512ENS_10bfloat16_tEfNS_4arch4Sm90ELb1ELb0ELb1ELb1ELb0ELb0ELb1ELb0ELb0ELb1ELb0ELb0EEENS1_21CollectiveEpilogueFwdINS6_IJSA_NS7_ILi512EEESA_EEES9_SC_SE_Li256ELb1ELb1ELb0ELb0EEENS1_36VarlenDynamicPersistentTileSchedulerILi64ELi64ELi256ELi128ELb0ELb1ELb1ELb1ELb1ELb1EEEEEEEEEvNT_6ParamsE)
        /*01f4*/ 	.word	0x000000a8


	//----- nvinfo : EIATTR_FRAME_SIZE
	.align		4
.L_119:
        /*01f8*/ 	.byte	0x04, 0x11
        /*01fa*/ 	.short	(.L_121 - .L_120)
	.align		4
.L_120:
        /*01fc*/ 	.word	index@(_ZN7cutlass13device_kernelIN5flash11enable_sm90INS1_16FlashAttnFwdSm90INS1_25CollectiveMainloopFwdSm90ILi2EN4cute5tupleIJNS5_1CILi1EEES8_S8_EEENS6_IJNS7_ILi64EEESA_SA_EEELi512ENS_10bfloat16_tEfNS_4arch4Sm90ELb1ELb0ELb1ELb1ELb0ELb0ELb1ELb0ELb0ELb1ELb0ELb0EEENS1_21CollectiveEpilogueFwdINS6_IJSA_NS7_ILi512EEESA_EEES9_SC_SE_Li256ELb1ELb1ELb0ELb0EEENS1_36VarlenDynamicPersistentTileSchedulerILi64ELi64ELi256ELi128ELb0ELb1ELb1ELb1ELb1ELb1EEEEEEEEEvNT_6ParamsE)
        /*0200*/ 	.word	0x00000068


	//----- nvinfo : EIATTR_REGCOUNT
	.align		4
.L_121:
        /*0204*/ 	.byte	0x04, 0x2f
        /*0206*/ 	.short	(.L_123 - .L_122)
	.align		4
.L_122:
        /*0208*/ 	.word	index@(_ZN7cutlass13device_kernelIN5flash11enable_sm90INS1_16FlashAttnFwdSm90INS1_25CollectiveMainloopFwdSm90ILi2EN4cute5tupleIJNS5_1CILi1EEES8_S8_EEENS6_IJNS7_ILi64EEESA_SA_EEELi512ENS_10bfloat16_tEfNS_4arch4Sm90ELb1ELb0ELb1ELb1ELb0ELb1ELb0ELb0ELb0ELb1ELb0ELb0EEENS1_21CollectiveEpilogueFwdINS6_IJSA_NS7_ILi512EEESA_EEES9_SC_SE_Li256ELb1ELb1ELb0ELb0EEENS1_36VarlenDynamicPersistentTileSchedulerILi64ELi64ELi256ELi128ELb0ELb1ELb1ELb1ELb1ELb1EEEEEEEEEvNT_6ParamsE)
        /*020c*/ 	.word	0x000000a8


	//----- nvinfo : EIATTR_FRAME_SIZE
	.align		4
.L_123:
        /*0210*/ 	.byte	0x04, 0x11
        /*0212*/ 	.short	(.L_125 - .L_124)
	.align		4
.L_124:
        /*0214*/ 	.word	index@(_ZN7cutlass13device_kernelIN5flash11enable_sm90INS1_16FlashAttnFwdSm90INS1_25CollectiveMainloopFwdSm90ILi2EN4cute5tupleIJNS5_1CILi1EEES8_S8_EEENS6_IJNS7_ILi64EEESA_SA_EEELi512ENS_10bfloat16_tEfNS_4arch4Sm90ELb1ELb0ELb1ELb1ELb0ELb1ELb0ELb0ELb0ELb1ELb0ELb0EEENS1_21CollectiveEpilogueFwdINS6_IJSA_NS7_ILi512EEESA_EEES9_SC_SE_Li256ELb1ELb1ELb0ELb0EEENS1_36VarlenDynamicPersistentTileSchedulerILi64ELi64ELi256ELi128ELb0ELb1ELb1ELb1ELb1ELb1EEEEEEEEEvNT_6ParamsE)
        /*0218*/ 	.word	0x00000060


	//----- nvinfo : EIATTR_REGCOUNT
	.align		4
.L_125:
        /*021c*/ 	.byte	0x04, 0x2f
        /*021e*/ 	.short	(.L_127 - .L_126)
	.align		4
.L_126:
        /*0220*/ 	.word	index@(_ZN7cutlass13device_kernelIN5flash11enable_sm90INS1_16FlashAttnFwdSm90INS1_25CollectiveMainloopFwdSm90ILi2EN4cute5tupleIJNS5_1CILi1EEES8_S8_EEENS6_IJNS7_ILi64EEESA_SA_EEELi512ENS_10bfloat16_tEfNS_4arch4Sm90ELb1ELb0ELb1ELb1ELb0ELb0ELb0ELb0ELb0ELb1ELb0ELb0EEENS1_21CollectiveEpilogueFwdINS6_IJSA_NS7_ILi512EEESA_EEES9_SC_SE_Li256ELb1ELb1ELb0ELb0EEENS1_36VarlenDynamicPersistentTileSchedulerILi64ELi64ELi256ELi128ELb0ELb1ELb1ELb1ELb1ELb1EEEEEEEEEvNT_6ParamsE)
        /*0224*/ 	.word	0x000000a8


	//----- nvinfo : EIATTR_FRAME_SIZE
	.align		4
.L_127:
        /*0228*/ 	.byte	0x04, 0x11
        /*022a*/ 	.short	(.L_129 - .L_128)
	.align		4
.L_128:
        /*022c*/ 	.word	index@(_ZN7cutlass13device_kernelIN5flash11enable_sm90INS1_16FlashAttnFwdSm90INS1_25CollectiveMainloopFwdSm90ILi2EN4cute5tupleIJNS5_1CILi1EEES8_S8_EEENS6_IJNS7_ILi64EEESA_SA_EEELi512ENS_10bfloat16_tEfNS_4arch4Sm90ELb1ELb0ELb1ELb1ELb0ELb0ELb0ELb0ELb0ELb1ELb0ELb0EEENS1_21CollectiveEpilogueFwdINS6_IJSA_NS7_ILi512EEESA_EEES9_SC_SE_Li256ELb1ELb1ELb0ELb0EEENS1_36VarlenDynamicPersistentTileSchedulerILi64ELi64ELi256ELi128ELb0ELb1ELb1ELb1ELb1ELb1EEEEEEEEEvNT_6ParamsE)
        /*0230*/ 	.word	0x00000058


	//----- nvinfo : EIATTR_REGCOUNT
	.align		4
.L_129:
        /*0234*/ 	.byte	0x04, 0x2f
        /*0236*/ 	.short	(.L_131 - .L_130)
	.align		4
.L_130:
        /*0238*/ 	.word	index@(_ZN7cutlass13device_kernelIN5flash11enable_sm90INS1_16FlashAttnFwdSm90INS1_25CollectiveMainloopFwdSm90ILi2EN4cute5tupleIJNS5_1CILi1EEES8_S8_EEENS6_IJNS7_ILi64EEESA_SA_EEELi512ENS_10bfloat16_tEfNS_4arch4Sm90ELb1ELb0ELb1ELb0ELb0ELb0ELb1ELb0ELb0ELb1ELb0ELb0EEENS1_21CollectiveEpilogueFwdINS6_IJSA_NS7_ILi512EEESA_EEES9_SC_SE_Li256ELb0ELb1ELb0ELb0EEENS1_30DynamicPersistentTileSchedulerILi256ELi128ELb0ELb1ELb1EEEEEEEEEvNT_6ParamsE)
        /*023c*/ 	.word	0x000000a8


	//----- nvinfo : EIATTR_FRAME_SIZE
	.align		4
.L_131:
        /*0240*/ 	.byte	0x04, 0x11
        /*0242*/ 	.short	(.L_133 - .L_132)
	.align		4
.L_132:
        /*0244*/ 	.word	index@(_ZN7cutlass13device_kernelIN5flash11enable_sm90INS1_16FlashAttnFwdSm90INS1_25CollectiveMainloopFwdSm90ILi2EN4cute5tupleIJNS5_1CILi1EEES8_S8_EEENS6_IJNS7_ILi64EEESA_SA_EEELi512ENS_10bfloat16_tEfNS_4arch4Sm90ELb1ELb0ELb1ELb0ELb0ELb0ELb1ELb0ELb0ELb1ELb0ELb0EEENS1_21CollectiveEpilogueFwdINS6_IJSA_NS7_ILi512EEESA_EEES9_SC_SE_Li256ELb0ELb1ELb0ELb0EEENS1_30DynamicPersistentTileSchedulerILi256ELi128ELb0ELb1ELb1EEEEEEEEEvNT_6ParamsE)
        /*0248*/ 	.word	0x00000048


	//----- nvinfo : EIATTR_REGCOUNT
	.align		4
.L_133:
        /*024c*/ 	.byte	0x04, 0x2f
        /*024e*/ 	.short	(.L_135 - .L_134)
	.align		4
.L_134:
        /*0250*/ 	.word	index@(_ZN7cutlass13device_kernelIN5flash11enable_sm90INS1_16FlashAttnFwdSm90INS1_25CollectiveMainloopFwdSm90ILi2EN4cute5tupleIJNS5_1CILi1EEES8_S8_EEENS6_IJNS7_ILi64EEESA_SA_EEELi512ENS_10bfloat16_tEfNS_4arch4Sm90ELb1ELb0ELb1ELb0ELb0ELb0ELb0ELb0ELb0ELb1ELb0ELb0EEENS1_21CollectiveEpilogueFwdINS6_IJSA_NS7_ILi512EEESA_EEES9_SC_SE_Li256ELb0ELb1ELb0ELb0EEENS1_30DynamicPersistentTileSchedulerILi256ELi128ELb0ELb1ELb1EEEEEEEEEvNT_6ParamsE)
        /*0254*/ 	.word	0x000000a8


	//----- nvinfo : EIATTR_FRAME_SIZE
	.align		4
.L_135:
        /*0258*/ 	.byte	0x04, 0x11
        /*025a*/ 	.short	(.L_137 - .L_136)
	.align		4
.L_136:
        /*025c*/ 	.word	index@(_ZN7cutlass13device_kernelIN5flash11enable_sm90INS1_16FlashAttnFwdSm90INS1_25CollectiveMainloopFwdSm90ILi2EN4cute5tupleIJNS5_1CILi1EEES8_S8_EEENS6_IJNS7_ILi64EEESA_SA_EEELi512ENS_10bfloat16_tEfNS_4arch4Sm90ELb1ELb0ELb1ELb0ELb0ELb0ELb0ELb0ELb0ELb1ELb0ELb0EEENS1_21CollectiveEpilogueFwdINS6_IJSA_NS7_ILi512EEESA_EEES9_SC_SE_Li256ELb0ELb1ELb0ELb0EEENS1_30DynamicPersistentTileSchedulerILi256ELi128ELb0ELb1ELb1EEEEEEEEEvNT_6ParamsE)
        /*0260*/ 	.word	0x00000028


	//----- nvinfo : EIATTR_REGCOUNT
	.align		4
.L_137:
        /*0264*/ 	.byte	0x04, 0x2f
        /*0266*/ 	.short	(.L_139 - .L_138)
	.align		4
.L_138:
        /*0268*/ 	.word	index@(_ZN7cutlass13device_kernelIN5flash11enable_sm90INS1_16FlashAttnFwdSm90INS1_25CollectiveMainloopFwdSm90ILi2EN4cute5tupleIJNS5_1CILi1EEES8_S8_EEENS6_IJNS7_ILi64EEESA_SA_EEELi512ENS_10bfloat16_tEfNS_4arch4Sm90ELb0ELb1ELb1ELb1ELb0ELb1ELb1ELb0ELb0ELb1ELb0ELb0EEENS1_21CollectiveEpilogueFwdINS6_IJSA_NS7_ILi512EEESA_EEES9_SC_SE_Li256ELb1ELb1ELb0ELb0EEENS1_36VarlenDynamicPersistentTileSchedulerILi64ELi64ELi256ELi128ELb0ELb1ELb1ELb1ELb0ELb1EEEEEEEEEvNT_6ParamsE)
        /*026c*/ 	.word	0x000000a8


	//----- nvinfo : EIATTR_FRAME_SIZE
	.align		4
.L_139:
        /*0270*/ 	.byte	0x04, 0x11
        /*0272*/ 	.short	(.L_141 - .L_140)
	.align		4
.L_140:
        /*0274*/ 	.word	index@($_ZN7cutlass13device_kernelIN5flash11enable_sm90INS1_16FlashAttnFwdSm90INS1_25CollectiveMainloopFwdSm90ILi2EN4cute5tupleIJNS5_1CILi1EEES8_S8_EEENS6_IJNS7_ILi64EEESA_SA_EEELi512ENS_10bfloat16_tEfNS_4arch4Sm90ELb0ELb1ELb1ELb1ELb0ELb1ELb1ELb0ELb0ELb1ELb0ELb0EEENS1_21CollectiveEpilogueFwdINS6_IJSA_NS7_ILi512EEESA_EEES9_SC_SE_Li256ELb1ELb1ELb0ELb0EEENS1_36VarlenDynamicPersistentTileSchedulerILi64ELi64ELi256ELi128ELb0ELb1ELb1ELb1ELb0ELb1EEEEEEEEEvNT_6ParamsE$_ZZN5flash25CollectiveMainloopFwdSm90ILi2EN4cute5tupleIJNS1_1CILi1EEES4_S4_EEENS2_IJNS3_ILi64EEES6_S6_EEELi512EN7cutlass10bfloat16_tEfNS8_4arch4Sm90ELb0ELb1ELb1ELb1ELb0ELb1ELb1ELb0ELb0ELb1ELb0ELb0EE3mmaINS_16FlashAttnFwdSm90ISC_NS_21CollectiveEpilogueFwdINS2_IJS6_NS3_ILi512EEES6_EEES5_S9_SB_Li256ELb1ELb1ELb0ELb0EEENS_36VarlenDynamicPersistentTileSchedulerILi64ELi64ELi256ELi128ELb0ELb1ELb1ELb1ELb0ELb1EEEE13SharedStorageENS1_6TensorINS1_11ArrayEngineIfLm128EEENS1_6LayoutINS2_IJNS2_IJNS3_ILi2EEESR_NS3_ILi32EEEEEES4_S4_EEENS2_IJNS2_IJS4_SR_NS3_ILi4EEEEEENS3_ILi0EEESX_EEEEEEENS_7SoftmaxILi2ELi0EEEEEbRKNSC_6ParamsENS8_25PipelineTmaAsyncNoClusterILi2ENS8_16PipelineTmaAsyncILi2EEEEES19_RNS8_13PipelineStateILj2EEERT0_RT1_iRiRKNS_16SeqlenInfoQKNewKILb1ELb1EEENS2_IJiiiiEEERT_ENKUliT_T0_T1_E_clIZSD_ISM_S10_S12_EbS15_S19_S19_S1C_S1E_S1G_iS1H_S1L_S1M_S1O_EUlRS1P_iE0_NS3_ILb1EEES1W_EEDaiS1P_S1Q_S1R_)
        /*0278*/ 	.word	0x000004b0


	//----- nvinfo : EIATTR_FRAME_SIZE
	.align		4
.L_141:
        /*027c*/ 	.byte	0x04, 0x11
        /*027e*/ 	.short	(.L_143 - .L_142)
	.align		4
.L_142:
        /*0280*/ 	.word	index@(_ZN7cutlass13device_kernelIN5flash11enable_sm90INS1_16FlashAttnFwdSm90INS1_25CollectiveMainloopFwdSm90ILi2EN4cute5tupleIJNS5_1CILi1EEES8_S8_EEENS6_IJNS7_ILi64EEESA_SA_EEELi512ENS_10bfloat16_tEfNS_4arch4Sm90ELb0ELb1ELb1ELb1ELb0ELb1ELb1ELb0ELb0ELb1ELb0ELb0EEENS1_21CollectiveEpilogueFwdINS6_IJSA_NS7_ILi512EEESA_EEES9_SC_SE_Li256ELb1ELb1ELb0ELb0EEENS1_36VarlenDynamicPersistentTileSchedulerILi64ELi64ELi256ELi128ELb0ELb1ELb1ELb1ELb0ELb1EEEEEEEEEvNT_6ParamsE)
        /*0284*/ 	.word	0x000004b0


	//----- nvinfo : EIATTR_REGCOUNT
	.align		4
.L_143:
        /*0288*/ 	.byte	0x04, 0x2f
        /*028a*/ 	.short	(.L_145 - .L_144)
	.align		4
.L_144:
        /*028c*/ 	.word	index@(_ZN7cutlass13device_kernelIN5flash11enable_sm90INS1_16FlashAttnFwdSm90INS1_25CollectiveMainloopFwdSm90ILi2EN4cute5tupleIJNS5_1CILi1EEES8_S8_EEENS6_IJNS7_ILi64EEESA_SA_EEELi512ENS_10bfloat16_tEfNS_4arch4Sm90ELb0ELb1ELb1ELb1ELb0ELb0ELb1ELb0ELb0ELb1ELb0ELb0EEENS1_21CollectiveEpilogueFwdINS6_IJSA_NS7_ILi512EEESA_EEES9_SC_SE_Li256ELb1ELb1ELb0ELb0EEENS1_36VarlenDynamicPersistentTileSchedulerILi64ELi64ELi256ELi128ELb0ELb1ELb1ELb1ELb0ELb1EEEEEEEEEvNT_6ParamsE)
        /*0290*/ 	.word	0x000000a8


	//----- nvinfo : EIATTR_FRAME_SIZE
	.align		4
.L_145:
        /*0294*/ 	.byte	0x04, 0x11
        /*0296*/ 	.short	(.L_147 - .L_146)
	.align		4
.L_146:
        /*0298*/ 	.word	index@($_ZN7cutlass13device_kernelIN5flash11enable_sm90INS1_16FlashAttnFwdSm90INS1_25CollectiveMainloopFwdSm90ILi2EN4cute5tupleIJNS5_1CILi1EEES8_S8_EEENS6_IJNS7_ILi64EEESA_SA_EEELi512ENS_10bfloat16_tEfNS_4arch4Sm90ELb0ELb1ELb1ELb1ELb0ELb0ELb1ELb0ELb0ELb1ELb0ELb0EEENS1_21CollectiveEpilogueFwdINS6_IJSA_NS7_ILi512EEESA_EEES9_SC_SE_Li256ELb1ELb1ELb0ELb0EEENS1_36VarlenDynamicPersistentTileSchedulerILi64ELi64ELi256ELi128ELb0ELb1ELb1ELb1ELb0ELb1EEEEEEEEEvNT_6ParamsE$_ZZN5flash25CollectiveMainloopFwdSm90ILi2EN4cute5tupleIJNS1_1CILi1EEES4_S4_EEENS2_IJNS3_ILi64EEES6_S6_EEELi512EN7cutlass10bfloat16_tEfNS8_4arch4Sm90ELb0ELb1ELb1ELb1ELb0ELb0ELb1ELb0ELb0ELb1ELb0ELb0EE3mmaINS_16FlashAttnFwdSm90ISC_NS_21CollectiveEpilogueFwdINS2_IJS6_NS3_ILi512EEES6_EEES5_S9_SB_Li256ELb1ELb1ELb0ELb0EEENS_36VarlenDynamicPersistentTileSchedulerILi64ELi64ELi256ELi128ELb0ELb1ELb1ELb1ELb0ELb1EEEE13SharedStorageENS1_6TensorINS1_11ArrayEngineIfLm128EEENS1_6LayoutINS2_IJNS2_IJNS3_ILi2EEESR_NS3_ILi32EEEEEES4_S4_EEENS2_IJNS2_IJS4_SR_NS3_ILi4EEEEEENS3_ILi0EEESX_EEEEEEENS_7SoftmaxILi2ELi0EEEEEbRKNSC_6ParamsENS8_25PipelineTmaAsyncNoClusterILi2ENS8_16PipelineTmaAsyncILi2EEEEES19_RNS8_13PipelineStateILj2EEERT0_RT1_iRiRKNS_16SeqlenInfoQKNewKILb1ELb0EEENS2_IJiiiiEEERT_ENKUliT_T0_T1_E_clIZSD_ISM_S10_S12_EbS15_S19_S19_S1C_S1E_S1G_iS1H_S1L_S1M_S1O_EUlRS1P_iE1_NS3_ILb0EEENS3_ILb1EEEEEDaiS1P_S1Q_S1R_)
        /*029c*/ 	.word	0x000004b0


	//----- nvinfo : EIATTR_FRAME_SIZE
	.align		4
.L_147:
        /*02a0*/ 	.byte	0x04, 0x11
        /*02a2*/ 	.short	(.L_149 - .L_148)
	.align		4
.L_148:
        /*02a4*/ 	.word	index@(_ZN7cutlass13device_kernelIN5flash11enable_sm90INS1_16FlashAttnFwdSm90INS1_25CollectiveMainloopFwdSm90ILi2EN4cute5tupleIJNS5_1CILi1EEES8_S8_EEENS6_IJNS7_ILi64EEESA_SA_EEELi512ENS_10bfloat16_tEfNS_4arch4Sm90ELb0ELb1ELb1ELb1ELb0ELb0ELb1ELb0ELb0ELb1ELb0ELb0EEENS1_21CollectiveEpilogueFwdINS6_IJSA_NS7_ILi512EEESA_EEES9_SC_SE_Li256ELb1ELb1ELb0ELb0EEENS1_36VarlenDynamicPersistentTileSchedulerILi64ELi64ELi256ELi128ELb0ELb1ELb1ELb1ELb0ELb1EEEEEEEEEvNT_6ParamsE)
        /*02a8*/ 	.word	0x000004b0


	//----- nvinfo : EIATTR_REGCOUNT
	.align		4
.L_149:
        /*02ac*/ 	.byte	0x04, 0x2f
        /*02ae*/ 	.short	(.L_151 - .L_150)
	.align		4
.L_150:
        /*02b0*/ 	.word	index@(_ZN7cutlass13device_kernelIN5flash11enable_sm90INS1_16FlashAttnFwdSm90INS1_25CollectiveMainloopFwdSm90ILi2EN4cute5tupleIJNS5_1CILi1EEES8_S8_EEENS6_IJNS7_ILi64EEESA_SA_EEELi512ENS_10bfloat16_tEfNS_4arch4Sm90ELb0ELb1ELb1ELb1ELb0ELb1ELb0ELb0ELb0ELb1ELb0ELb0EEENS1_21CollectiveEpilogueFwdINS6_IJSA_NS7_ILi512EEESA_EEES9_SC_SE_Li256ELb1ELb1ELb0ELb0EEENS1_36VarlenDynamicPersistentTileSchedulerILi64ELi64ELi256ELi128ELb0ELb1ELb1ELb1ELb0ELb1EEEEEEEEEvNT_6ParamsE)
        /*02b4*/ 	.word	0x000000a8


	//----- nvinfo : EIATTR_FRAME_SIZE
	.align		4
.L_151:
        /*02b8*/ 	.byte	0x04, 0x11
        /*02ba*/ 	.short	(.L_153 - .L_152)
	.align		4
.L_152:
        /*02bc*/ 	.word	index@(_ZN7cutlass13device_kernelIN5flash11enable_sm90INS1_16FlashAttnFwdSm90INS1_25CollectiveMainloopFwdSm90ILi2EN4cute5tupleIJNS5_1CILi1EEES8_S8_EEENS6_IJNS7_ILi64EEESA_SA_EEELi512ENS_10bfloat16_tEfNS_4arch4Sm90ELb0ELb1ELb1ELb1ELb0ELb1ELb0ELb0ELb0ELb1ELb0ELb0EEENS1_21CollectiveEpilogueFwdINS6_IJSA_NS7_ILi512EEESA_EEES9_SC_SE_Li256ELb1ELb1ELb0ELb0EEENS1_36VarlenDynamicPersistentTileSchedulerILi64ELi64ELi256ELi128ELb0ELb1ELb1ELb1ELb0ELb1EEEEEEEEEvNT_6ParamsE)
        /*02c0*/ 	.word	0x00000050


	//----- nvinfo : EIATTR_REGCOUNT
	.align		4
.L_153:
        /*02c4*/ 	.byte	0x04, 0x2f
        /*02c6*/ 	.short	(.L_155 - .L_154)
	.align		4
.L_154:
        /*02c8*/ 	.word	index@(_ZN7cutlass13device_kernelIN5flash11enable_sm90INS1_16FlashAttnFwdSm90INS1_25CollectiveMainloopFwdSm90ILi2EN4cute5tupleIJNS5_1CILi1EEES8_S8_EEENS6_IJNS7_ILi64EEESA_SA_EEELi512ENS_10bfloat16_tEfNS_4arch4Sm90ELb0ELb1ELb1ELb1ELb0ELb0ELb0ELb0ELb0ELb1ELb0ELb0EEENS1_21CollectiveEpilogueFwdINS6_IJSA_NS7_ILi512EEESA_EEES9_SC_SE_Li256ELb1ELb1ELb0ELb0EEENS1_36VarlenDynamicPersistentTileSchedulerILi64ELi64ELi256ELi128ELb0ELb1ELb1ELb1ELb0ELb1EEEEEEEEEvNT_6ParamsE)
        /*02cc*/ 	.word	0x000000a8


	//----- nvinfo : EIATTR_FRAME_SIZE
	.align		4
.L_155:
        /*02d0*/ 	.byte	0x04, 0x11
        /*02d2*/ 	.short	(.L_157 - .L_156)
	.align		4
.L_156:
        /*02d4*/ 	.word	index@(_ZN7cutlass13device_kernelIN5flash11enable_sm90INS1_16FlashAttnFwdSm90INS1_25CollectiveMainloopFwdSm90ILi2EN4cute5tupleIJNS5_1CILi1EEES8_S8_EEENS6_IJNS7_ILi64EEESA_SA_EEELi512ENS_10bfloat16_tEfNS_4arch4Sm90ELb0ELb1ELb1ELb1ELb0ELb0ELb0ELb0ELb0ELb1ELb0ELb0EEENS1_21CollectiveEpilogueFwdINS6_IJSA_NS7_ILi512EEESA_EEES9_SC_SE_Li256ELb1ELb1ELb0ELb0EEENS1_36VarlenDynamicPersistentTileSchedulerILi64ELi64ELi256ELi128ELb0ELb1ELb1ELb1ELb0ELb1EEEEEEEEEvNT_6ParamsE)
        /*02d8*/ 	.word	0x00000048


	//----- nvinfo : EIATTR_REGCOUNT
	.align		4
.L_157:
        /*02dc*/ 	.byte	0x04, 0x2f
        /*02de*/ 	.short	(.L_159 - .L_158)
	.align		4
.L_158:
        /*02e0*/ 	.word	index@(_ZN7cutlass13device_kernelIN5flash11enable_sm90INS1_16FlashAttnFwdSm90INS1_25CollectiveMainloopFwdSm90ILi2EN4cute5tupleIJNS5_1CILi1EEES8_S8_EEENS6_IJNS7_ILi64EEESA_SA_EEELi512ENS_10bfloat16_tEfNS_4arch4Sm90ELb0ELb1ELb1ELb0ELb0ELb0ELb1ELb0ELb0ELb1ELb0ELb0EEENS1_21CollectiveEpilogueFwdINS6_IJSA_NS7_ILi512EEESA_EEES9_SC_SE_Li256ELb0ELb1ELb0ELb0EEENS1_30DynamicPersistentTileSchedulerILi256ELi128ELb0ELb1ELb1EEEEEEEEEvNT_6ParamsE)
        /*02e4*/ 	.word	0x000000a8


	//----- nvinfo : EIATTR_FRAME_SIZE
	.align		4
.L_159:
        /*02e8*/ 	.byte	0x04, 0x11
        /*02ea*/ 	.short	(.L_161 - .L_160)
	.align		4
.L_160:
        /*02ec*/ 	.word	index@($_ZN7cutlass13device_kernelIN5flash11enable_sm90INS1_16FlashAttnFwdSm90INS1_25CollectiveMainloopFwdSm90ILi2EN4cute5tupleIJNS5_1CILi1EEES8_S8_EEENS6_IJNS7_ILi64EEESA_SA_EEELi512ENS_10bfloat16_tEfNS_4arch4Sm90ELb0ELb1ELb1ELb0ELb0ELb0ELb1ELb0ELb0ELb1ELb0ELb0EEENS1_21CollectiveEpilogueFwdINS6_IJSA_NS7_ILi512EEESA_EEES9_SC_SE_Li256ELb0ELb1ELb0ELb0EEENS1_30DynamicPersistentTileSchedulerILi256ELi128ELb0ELb1ELb1EEEEEEEEEvNT_6ParamsE$_ZZN5flash25CollectiveMainloopFwdSm90ILi2EN4cute5tupleIJNS1_1CILi1EEES4_S4_EEENS2_IJNS3_ILi64EEES6_S6_EEELi512EN7cutlass10bfloat16_tEfNS8_4arch4Sm90ELb0ELb1ELb1ELb0ELb0ELb0ELb1ELb0ELb0ELb1ELb0ELb0EE3mmaINS_16FlashAttnFwdSm90ISC_NS_21CollectiveEpilogueFwdINS2_IJS6_NS3_ILi512EEES6_EEES5_S9_SB_Li256ELb0ELb1ELb0ELb0EEENS_30DynamicPersistentTileSchedulerILi256ELi128ELb0ELb1ELb1EEEE13SharedStorageENS1_6TensorINS1_11ArrayEngineIfLm128EEENS1_6LayoutINS2_IJNS2_IJNS3_ILi2EEESR_NS3_ILi32EEEEEES4_S4_EEENS2_IJNS2_IJS4_SR_NS3_ILi4EEEEEENS3_ILi0EEESX_EEEEEEENS_7SoftmaxILi2ELi0EEEEEbRKNSC_6ParamsENS8_25PipelineTmaAsyncNoClusterILi2ENS8_16PipelineTmaAsyncILi2EEEEES19_RNS8_13PipelineStateILj2EEERT0_RT1_iRiRKNS_16SeqlenInfoQKNewKILb0ELb0EEENS2_IJiiiiEEERT_ENKUliT_T0_T1_E_clIZSD_ISM_S10_S12_EbS15_S19_S19_S1C_S1E_S1G_iS1H_S1L_S1M_S1O_EUlRS1P_iE1_NS3_ILb0EEENS3_ILb1EEEEEDaiS1P_S1Q_S1R_)
        /*02f0*/ 	.word	0x00000490


	//----- nvinfo : EIATTR_FRAME_SIZE
	.align		4
.L_161:
        /*02f4*/ 	.byte	0x04, 0x11
        /*02f6*/ 	.short	(.L_163 - .L_162)
	.align		4
.L_162:
        /*02f8*/ 	.word	index@(_ZN7cutlass13device_kernelIN5flash11enable_sm90INS1_16FlashAttnFwdSm90INS1_25CollectiveMainloopFwdSm90ILi2EN4cute5tupleIJNS5_1CILi1EEES8_S8_EEENS6_IJNS7_ILi64EEESA_SA_EEELi512ENS_10bfloat16_tEfNS_4arch4Sm90ELb0ELb1ELb1ELb0ELb0ELb0ELb1ELb0ELb0ELb1ELb0ELb0EEENS1_21CollectiveEpilogueFwdINS6_IJSA_NS7_ILi512EEESA_EEES9_SC_SE_Li256ELb0ELb1ELb0ELb0EEENS1_30DynamicPersistentTileSchedulerILi256ELi128ELb0ELb1ELb1EEEEEEEEEvNT_6ParamsE)
        /*02fc*/ 	.word	0x00000490


	//----- nvinfo : EIATTR_REGCOUNT
	.align		4
.L_163:
        /*0300*/ 	.byte	0x04, 0x2f
        /*0302*/ 	.short	(.L_165 - .L_164)
	.align		4
.L_164:
        /*0304*/ 	.word	index@(_ZN7cutlass13device_kernelIN5flash11enable_sm90INS1_16FlashAttnFwdSm90INS1_25CollectiveMainloopFwdSm90ILi2EN4cute5tupleIJNS5_1CILi1EEES8_S8_EEENS6_IJNS7_ILi64EEESA_SA_EEELi512ENS_10bfloat16_tEfNS_4arch4Sm90ELb0ELb1ELb1ELb0ELb0ELb0ELb0ELb0ELb0ELb1ELb0ELb0EEENS1_21CollectiveEpilogueFwdINS6_IJSA_NS7_ILi512EEESA_EEES9_SC_SE_Li256ELb0ELb1ELb0ELb0EEENS1_30DynamicPersistentTileSchedulerILi256ELi128ELb0ELb1ELb1EEEEEEEEEvNT_6ParamsE)
        /*0308*/ 	.word	0x000000a8


	//----- nvinfo : EIATTR_FRAME_SIZE
	.align		4
.L_165:
        /*030c*/ 	.byte	0x04, 0x11
        /*030e*/ 	.short	(.L_167 - .L_166)
	.align		4
.L_166:
        /*0310*/ 	.word	index@(_ZN7cutlass13device_kernelIN5flash11enable_sm90INS1_16FlashAttnFwdSm90INS1_25CollectiveMainloopFwdSm90ILi2EN4cute5tupleIJNS5_1CILi1EEES8_S8_EEENS6_IJNS7_ILi64EEESA_SA_EEELi512ENS_10bfloat16_tEfNS_4arch4Sm90ELb0ELb1ELb1ELb0ELb0ELb0ELb0ELb0ELb0ELb1ELb0ELb0EEENS1_21CollectiveEpilogueFwdINS6_IJSA_NS7_ILi512EEESA_EEES9_SC_SE_Li256ELb0ELb1ELb0ELb0EEENS1_30DynamicPersistentTileSchedulerILi256ELi128ELb0ELb1ELb1EEEEEEEEEvNT_6ParamsE)
        /*0314*/ 	.word	0x00000028


	//----- nvinfo : EIATTR_REGCOUNT
	.align		4
.L_167:
        /*0318*/ 	.byte	0x04, 0x2f
        /*031a*/ 	.short	(.L_169 - .L_168)
	.align		4
.L_168:
        /*031c*/ 	.word	index@(_ZN7cutlass13device_kernelIN5flash11enable_sm90INS1_16FlashAttnFwdSm90INS1_25CollectiveMainloopFwdSm90ILi2EN4cute5tupleIJNS5_1CILi1EEES8_S8_EEENS6_IJNS7_ILi64EEESA_SA_EEELi512ENS_10bfloat16_tEfNS_4arch4Sm90ELb0ELb0ELb1ELb1ELb0ELb1ELb1ELb0ELb0ELb1ELb0ELb0EEENS1_21CollectiveEpilogueFwdINS6_IJSA_NS7_ILi512EEESA_EEES9_SC_SE_Li256ELb1ELb1ELb0ELb0EEENS1_36VarlenDynamicPersistentTileSchedulerILi64ELi64ELi256ELi128ELb0ELb1ELb1ELb0ELb1ELb1EEEEEEEEEvNT_6ParamsE)
        /*0320*/ 	.word	0x000000a8


	//----- nvinfo : EIATTR_FRAME_SIZE
	.align		4
.L_169:
        /*0324*/ 	.byte	0x04, 0x11
        /*0326*/ 	.short	(.L_171 - .L_170)
	.align		4
.L_170:
        /*0328*/ 	.word	index@(_ZN7cutlass13device_kernelIN5flash11enable_sm90INS1_16FlashAttnFwdSm90INS1_25CollectiveMainloopFwdSm90ILi2EN4cute5tupleIJNS5_1CILi1EEES8_S8_EEENS6_IJNS7_ILi64EEESA_SA_EEELi512ENS_10bfloat16_tEfNS_4arch4Sm90ELb0ELb0ELb1ELb1ELb0ELb1ELb1ELb0ELb0ELb1ELb0ELb0EEENS1_21CollectiveEpilogueFwdINS6_IJSA_NS7_ILi512EEESA_EEES9_SC_SE_Li256ELb1ELb1ELb0ELb0EEENS1_36VarlenDynamicPersistentTileSchedulerILi64ELi64ELi256ELi128ELb0ELb1ELb1ELb0ELb1ELb1EEEEEEEEEvNT_6ParamsE)
        /*032c*/ 	.word	0x00000078


	//----- nvinfo : EIATTR_REGCOUNT
	.align		4
.L_171:
        /*0330*/ 	.byte	0x04, 0x2f
        /*0332*/ 	.short	(.L_173 - .L_172)
	.align		4
.L_172:
        /*0334*/ 	.word	index@(_ZN7cutlass13device_kernelIN5flash11enable_sm90INS1_16FlashAttnFwdSm90INS1_25CollectiveMainloopFwdSm90ILi2EN4cute5tupleIJNS5_1CILi1EEES8_S8_EEENS6_IJNS7_ILi64EEESA_SA_EEELi512ENS_10bfloat16_tEfNS_4arch4Sm90ELb0ELb0ELb1ELb1ELb0ELb0ELb1ELb0ELb0ELb1ELb0ELb0EEENS1_21CollectiveEpilogueFwdINS6_IJSA_NS7_ILi512EEESA_EEES9_SC_SE_Li256ELb1ELb1ELb0ELb0EEENS1_36VarlenDynamicPersistentTileSchedulerILi64ELi64ELi256ELi128ELb0ELb1ELb1ELb0ELb1ELb1EEEEEEEEEvNT_6ParamsE)
        /*0338*/ 	.word	0x000000a8


	//----- nvinfo : EIATTR_FRAME_SIZE
	.align		4
.L_173:
        /*033c*/ 	.byte	0x04, 0x11
        /*033e*/ 	.short	(.L_175 - .L_174)
	.align		4
.L_174:
        /*0340*/ 	.word	index@(_ZN7cutlass13device_kernelIN5flash11enable_sm90INS1_16FlashAttnFwdSm90INS1_25CollectiveMainloopFwdSm90ILi2EN4cute5tupleIJNS5_1CILi1EEES8_S8_EEENS6_IJNS7_ILi64EEESA_SA_EEELi512ENS_10bfloat16_tEfNS_4arch4Sm90ELb0ELb0ELb1ELb1ELb0ELb0ELb1ELb0ELb0ELb1ELb0ELb0EEENS1_21CollectiveEpilogueFwdINS6_IJSA_NS7_ILi512EEESA_EEES9_SC_SE_Li256ELb1ELb1ELb0ELb0EEENS1_36VarlenDynamicPersistentTileSchedulerILi64ELi64ELi256ELi128ELb0ELb1ELb1ELb0ELb1ELb1EEEEEEEEEvNT_6ParamsE)
        /*0344*/ 	.word	0x00000070


	//----- nvinfo : EIATTR_REGCOUNT
	.align		4
.L_175:
        /*0348*/ 	.byte	0x04, 0x2f
        /*034a*/ 	.short	(.L_177 - .L_176)
	.align		4
.L_176:
        /*034c*/ 	.word	index@(_ZN7cutlass13device_kernelIN5flash11enable_sm90INS1_16FlashAttnFwdSm90INS1_25CollectiveMainloopFwdSm90ILi2EN4cute5tupleIJNS5_1CILi1EEES8_S8_EEENS6_IJNS7_ILi64EEESA_SA_EEELi512ENS_10bfloat16_tEfNS_4arch4Sm90ELb0ELb0ELb1ELb1ELb0ELb1ELb0ELb0ELb0ELb1ELb0ELb0EEENS1_21CollectiveEpilogueFwdINS6_IJSA_NS7_ILi512EEESA_EEES9_SC_SE_Li256ELb1ELb1ELb0ELb0EEENS1_36VarlenDynamicPersistentTileSchedulerILi64ELi64ELi256ELi128ELb0ELb1ELb1ELb0ELb1ELb1EEEEEEEEEvNT_6ParamsE)
        /*0350*/ 	.word	0x000000a8


	//----- nvinfo : EIATTR_FRAME_SIZE
	.align		4
.L_177:
        /*0354*/ 	.byte	0x04, 0x11
        /*0356*/ 	.short	(.L_179 - .L_178)
	.align		4
.L_178:
        /*0358*/ 	.word	index@(_ZN7cutlass13device_kernelIN5flash11enable_sm90INS1_16FlashAttnFwdSm90INS1_25CollectiveMainloopFwdSm90ILi2EN4cute5tupleIJNS5_1CILi1EEES8_S8_EEENS6_IJNS7_ILi64EEESA_SA_EEELi512ENS_10bfloat16_tEfNS_4arch4Sm90ELb0ELb0ELb1ELb1ELb0ELb1ELb0ELb0ELb0ELb1ELb0ELb0EEENS1_21CollectiveEpilogueFwdINS6_IJSA_NS7_ILi512EEESA_EEES9_SC_SE_Li256ELb1ELb1ELb0ELb0EEENS1_36VarlenDynamicPersistentTileSchedulerILi64ELi64ELi256ELi128ELb0ELb1ELb1ELb0ELb1ELb1EEEEEEEEEvNT_6ParamsE)
        /*035c*/ 	.word	0x00000068


	//----- nvinfo : EIATTR_REGCOUNT
	.align		4
.L_179:
        /*0360*/ 	.byte	0x04, 0x2f
        /*0362*/ 	.short	(.L_181 - .L_180)
	.align		4
.L_180:
        /*0364*/ 	.word	index@(_ZN7cutlass13device_kernelIN5flash11enable_sm90INS1_16FlashAttnFwdSm90INS1_25CollectiveMainloopFwdSm90ILi2EN4cute5tupleIJNS5_1CILi1EEES8_S8_EEENS6_IJNS7_ILi64EEESA_SA_EEELi512ENS_10bfloat16_tEfNS_4arch4Sm90ELb0ELb0ELb1ELb1ELb0ELb0ELb0ELb0ELb0ELb1ELb0ELb0EEENS1_21CollectiveEpilogueFwdINS6_IJSA_NS7_ILi512EEESA_EEES9_SC_SE_Li256ELb1ELb1ELb0ELb0EEENS1_36VarlenDynamicPersistentTileSchedulerILi64ELi64ELi256ELi128ELb0ELb1ELb1ELb0ELb1ELb1EEEEEEEEEvNT_6ParamsE)
        /*0368*/ 	.word	0x000000a8


	//----- nvinfo : EIATTR_FRAME_SIZE
	.align		4
.L_181:
        /*036c*/ 	.byte	0x04, 0x11
        /*036e*/ 	.short	(.L_183 - .L_182)
	.align		4
.L_182:
        /*0370*/ 	.word	index@(_ZN7cutlass13device_kernelIN5flash11enable_sm90INS1_16FlashAttnFwdSm90INS1_25CollectiveMainloopFwdSm90ILi2EN4cute5tupleIJNS5_1CILi1EEES8_S8_EEENS6_IJNS7_ILi64EEESA_SA_EEELi512ENS_10bfloat16_tEfNS_4arch4Sm90ELb0ELb0ELb1ELb1ELb0ELb0ELb0ELb0ELb0ELb1ELb0ELb0EEENS1_21CollectiveEpilogueFwdINS6_IJSA_NS7_ILi512EEESA_EEES9_SC_SE_Li256ELb1ELb1ELb0ELb0EEENS1_36VarlenDynamicPersistentTileSchedulerILi64ELi64ELi256ELi128ELb0ELb1ELb1ELb0ELb1ELb1EEEEEEEEEvNT_6ParamsE)
        /*0374*/ 	.word	0x00000060


	//----- nvinfo : EIATTR_REGCOUNT
	.align		4
.L_183:
        /*0378*/ 	.byte	0x04, 0x2f
        /*037a*/ 	.short	(.L_185 - .L_184)
	.align		4
.L_184:
        /*037c*/ 	.word	index@(_ZN7cutlass13device_kernelIN5flash11enable_sm90INS1_16FlashAttnFwdSm90INS1_25CollectiveMainloopFwdSm90ILi2EN4cute5tupleIJNS5_1CILi1EEES8_S8_EEENS6_IJNS7_ILi64EEESA_SA_EEELi512ENS_10bfloat16_tEfNS_4arch4Sm90ELb0ELb0ELb1ELb0ELb0ELb0ELb1ELb0ELb0ELb1ELb0ELb0EEENS1_21CollectiveEpilogueFwdINS6_IJSA_NS7_ILi512EEESA_EEES9_SC_SE_Li256ELb0ELb1ELb0ELb0EEENS1_29StaticPersistentTileSchedulerILb0EEEEEEEEEvNT_6ParamsE)
        /*0380*/ 	.word	0x000000a8


	//----- nvinfo : EIATTR_FRAME_SIZE
	.align		4
.L_185:
        /*0384*/ 	.byte	0x04, 0x11
        /*0386*/ 	.short	(.L_187 - .L_186)
	.align		4
.L_186:
        /*0388*/ 	.word	index@(_ZN7cutlass13device_kernelIN5flash11enable_sm90INS1_16FlashAttnFwdSm90INS1_25CollectiveMainloopFwdSm90ILi2EN4cute5tupleIJNS5_1CILi1EEES8_S8_EEENS6_IJNS7_ILi64EEESA_SA_EEELi512ENS_10bfloat16_tEfNS_4arch4Sm90ELb0ELb0ELb1ELb0ELb0ELb0ELb1ELb0ELb0ELb1ELb0ELb0EEENS1_21CollectiveEpilogueFwdINS6_IJSA_NS7_ILi512EEESA_EEES9_SC_SE_Li256ELb0ELb1ELb0ELb0EEENS1_29StaticPersistentTileSchedulerILb0EEEEEEEEEvNT_6ParamsE)
        /*038c*/ 	.word	0x00000058


	//----- nvinfo : EIATTR_REGCOUNT
	.align		4
.L_187:
        /*0390*/ 	.byte	0x04, 0x2f
        /*0392*/ 	.short	(.L_189 - .L_188)
	.align		4
.L_188:
        /*0394*/ 	.word	index@(_ZN7cutlass13device_kernelIN5flash11enable_sm90INS1_16FlashAttnFwdSm90INS1_25CollectiveMainloopFwdSm90ILi2EN4cute5tupleIJNS5_1CILi1EEES8_S8_EEENS6_IJNS7_ILi64EEESA_SA_EEELi512ENS_10bfloat16_tEfNS_4arch4Sm90ELb0ELb0ELb1ELb0ELb0ELb0ELb0ELb0ELb0ELb1ELb0ELb0EEENS1_21CollectiveEpilogueFwdINS6_IJSA_NS7_ILi512EEESA_EEES9_SC_SE_Li256ELb0ELb1ELb0ELb0EEENS1_29StaticPersistentTileSchedulerILb0EEEEEEEEEvNT_6ParamsE)
        /*0398*/ 	.word	0x000000a8


	//----- nvinfo : EIATTR_FRAME_SIZE
	.align		4
.L_189:
        /*039c*/ 	.byte	0x04, 0x11
        /*039e*/ 	.short	(.L_191 - .L_190)
	.align		4
.L_190:
        /*03a0*/ 	.word	index@(_ZN7cutlass13device_kernelIN5flash11enable_sm90INS1_16FlashAttnFwdSm90INS1_25CollectiveMainloopFwdSm90ILi2EN4cute5tupleIJNS5_1CILi1EEES8_S8_EEENS6_IJNS7_ILi64EEESA_SA_EEELi512ENS_10bfloat16_tEfNS_4arch4Sm90ELb0ELb0ELb1ELb0ELb0ELb0ELb0ELb0ELb0ELb1ELb0ELb0EEENS1_21CollectiveEpilogueFwdINS6_IJSA_NS7_ILi512EEESA_EEES9_SC_SE_Li256ELb0ELb1ELb0ELb0EEENS1_29StaticPersistentTileSchedulerILb0EEEEEEEEEvNT_6ParamsE)
        /*03a4*/ 	.word	0x00000038


	//----- nvinfo : EIATTR_REGCOUNT
	.align		4
.L_191:
        /*03a8*/ 	.byte	0x04, 0x2f
        /*03aa*/ 	.short	(.L_193 - .L_192)
	.align		4
.L_192:
        /*03ac*/ 	.word	index@(_ZN7cutlass13device_kernelIN5flash11enable_sm90INS1_16FlashAttnFwdSm90INS1_25CollectiveMainloopFwdSm90ILi2EN4cute5tupleIJNS5_1CILi1EEES8_S8_EEENS6_IJNS7_ILi128EEESA_NS7_ILi192EEEEEELi128ENS_10bfloat16_tEfNS_4arch4Sm90ELb1ELb0ELb1ELb1ELb0ELb1ELb0ELb1ELb1ELb1ELb0ELb0EEENS1_21CollectiveEpilogueFwdINS6_IJSA_SA_SA_EEES9_SD_SF_Li256ELb1ELb1ELb0ELb0EEENS1_36VarlenDynamicPersistentTileSchedulerILi128ELi128ELi256ELi128ELb0ELb1ELb1ELb1ELb1ELb1EEEEEEEEEvNT_6ParamsE)
        /*03b0*/ 	.word	0x000000a8


	//----- nvinfo : EIATTR_FRAME_SIZE
	.align		4
.L_193:
        /*03b4*/ 	.byte	0x04, 0x11
        /*03b6*/ 	.short	(.L_195 - .L_194)
	.align		4
.L_194:
        /*03b8*/ 	.word	index@(_ZN7cutlass13device_kernelIN5flash11enable_sm90INS1_16FlashAttnFwdSm90INS1_25CollectiveMainloopFwdSm90ILi2EN4cute5tupleIJNS5_1CILi1EEES8_S8_EEENS6_IJNS7_ILi128EEESA_NS7_ILi192EEEEEELi128ENS_10bfloat16_tEfNS_4arch4Sm90ELb1ELb0ELb1ELb1ELb0ELb1ELb0ELb1ELb1ELb1ELb0ELb0EEENS1_21CollectiveEpilogueFwdINS6_IJSA_SA_SA_EEES9_SD_SF_Li256ELb1ELb1ELb0ELb0EEENS1_36VarlenDynamicPersistentTileSchedulerILi128ELi128ELi256ELi128ELb0ELb1ELb1ELb1ELb1ELb1EEEEEEEEEvNT_6ParamsE)
        /*03bc*/ 	.word	0x00000078


	//----- nvinfo : EIATTR_REGCOUNT
	.align		4
.L_195:
        /*03c0*/ 	.byte	0x04, 0x2f
        /*03c2*/ 	.short	(.L_197 - .L_196)
	.align		4
.L_196:
        /*03c4*/ 	.word	index@(_ZN7cutlass13device_kernelIN5flash11enable_sm90INS1_16FlashAttnFwdSm90INS1_25CollectiveMainloopFwdSm90ILi2EN4cute5tupleIJNS5_1CILi1EEES8_S8_EEENS6_IJNS7_ILi128EEESA_NS7_ILi192EEEEEELi128ENS_10bfloat16_tEfNS_4arch4Sm90ELb1ELb0ELb1ELb1ELb0ELb0ELb0ELb1ELb1ELb1ELb0ELb0EEENS1_21CollectiveEpilogueFwdINS6_IJSA_SA_SA_EEES9_SD_SF_Li256ELb1ELb1ELb0ELb0EEENS1_36VarlenDynamicPersistentTileSchedulerILi128ELi128ELi256ELi128ELb0ELb1ELb1ELb1ELb1ELb1EEEEEEEEEvNT_6ParamsE)
        /*03c8*/ 	.word	0x000000a8


	//----- nvinfo : EIATTR_FRAME_SIZE
	.align		4
.L_197:
        /*03cc*/ 	.byte	0x04, 0x11
        /*03ce*/ 	.short	(.L_199 - .L_198)
	.align		4
.L_198:
        /*03d0*/ 	.word	index@(_ZN7cutlass13device_kernelIN5flash11enable_sm90INS1_16FlashAttnFwdSm90INS1_25CollectiveMainloopFwdSm90ILi2EN4cute5tupleIJNS5_1CILi1EEES8_S8_EEENS6_IJNS7_ILi128EEESA_NS7_ILi192EEEEEELi128ENS_10bfloat16_tEfNS_4arch4Sm90ELb1ELb0ELb1ELb1ELb0ELb0ELb0ELb1ELb1ELb1ELb0ELb0EEENS1_21CollectiveEpilogueFwdINS6_IJSA_SA_SA_EEES9_SD_SF_Li256ELb1ELb1ELb0ELb0EEENS1_36VarlenDynamicPersistentTileSchedulerILi128ELi128ELi256ELi128ELb0ELb1ELb1ELb1ELb1ELb1EEEEEEEEEvNT_6ParamsE)
        /*03d4*/ 	.word	0x00000058


	//----- nvinfo : EIATTR_REGCOUNT
	.align		4
.L_199:
        /*03d8*/ 	.byte	0x04, 0x2f
        /*03da*/ 	.short	(.L_201 - .L_200)
	.align		4
.L_200:
        /*03dc*/ 	.word	index@(_ZN7cutlass13device_kernelIN5flash11enable_sm90INS1_16FlashAttnFwdSm90INS1_25CollectiveMainloopFwdSm90ILi2EN4cute5tupleIJNS5_1CILi1EEES8_S8_EEENS6_IJNS7_ILi128EEESA_NS7_ILi192EEEEEELi128ENS_10bfloat16_tEfNS_4arch4Sm90ELb1ELb0ELb1ELb0ELb0ELb0ELb0ELb1ELb1ELb1ELb0ELb0EEENS1_21CollectiveEpilogueFwdINS6_IJSA_SA_SA_EEES9_SD_SF_Li256ELb0ELb1ELb0ELb0EEENS1_30DynamicPersistentTileSchedulerILi256ELi128ELb0ELb1ELb1EEEEEEEEEvNT_6ParamsE)
        /*03e0*/ 	.word	0x000000a8


	//----- nvinfo : EIATTR_FRAME_SIZE
	.align		4
.L_201:
        /*03e4*/ 	.byte	0x04, 0x11
        /*03e6*/ 	.short	(.L_203 - .L_202)
	.align		4
.L_202:
        /*03e8*/ 	.word	index@(_ZN7cutlass13device_kernelIN5flash11enable_sm90INS1_16FlashAttnFwdSm90INS1_25CollectiveMainloopFwdSm90ILi2EN4cute5tupleIJNS5_1CILi1EEES8_S8_EEENS6_IJNS7_ILi128EEESA_NS7_ILi192EEEEEELi128ENS_10bfloat16_tEfNS_4arch4Sm90ELb1ELb0ELb1ELb0ELb0ELb0ELb0ELb1ELb1ELb1ELb0ELb0EEENS1_21CollectiveEpilogueFwdINS6_IJSA_SA_SA_EEES9_SD_SF_Li256ELb0ELb1ELb0ELb0EEENS1_30DynamicPersistentTileSchedulerILi256ELi128ELb0ELb1ELb1EEEEEEEEEvNT_6ParamsE)
        /*03ec*/ 	.word	0x00000028


	//----- nvinfo : EIATTR_REGCOUNT
	.align		4
.L_203:
        /*03f0*/ 	.byte	0x04, 0x2f
        /*03f2*/ 	.short	(.L_205 - .L_204)
	.align		4
.L_204:
        /*03f4*/ 	.word	index@(_ZN7cutlass13device_kernelIN5flash11enable_sm90INS1_16FlashAttnFwdSm90INS1_25CollectiveMainloopFwdSm90ILi2EN4cute5tupleIJNS5_1CILi1EEES8_S8_EEENS6_IJNS7_ILi128EEENS7_ILi96EEENS7_ILi192EEEEEELi128ENS_10bfloat16_tEfNS_4arch4Sm90ELb0ELb1ELb1ELb1ELb0ELb1ELb0ELb1ELb1ELb1ELb0ELb0EEENS1_21CollectiveEpilogueFwdINS6_IJSA_SA_SB_EEES9_SE_SG_Li256ELb1ELb1ELb0ELb0EEENS1_36VarlenDynamicPersistentTileSchedulerILi128ELi96ELi256ELi128ELb0ELb1ELb1ELb1ELb0ELb1EEEEEEEEEvNT_6ParamsE)
        /*03f8*/ 	.word	0x000000a8


	//----- nvinfo : EIATTR_FRAME_SIZE
	.align		4
.L_205:
        /*03fc*/ 	.byte	0x04, 0x11
        /*03fe*/ 	.short	(.L_207 - .L_206)
	.align		4
.L_206:
        /*0400*/ 	.word	index@(_ZN7cutlass13device_kernelIN5flash11enable_sm90INS1_16FlashAttnFwdSm90INS1_25CollectiveMainloopFwdSm90ILi2EN4cute5tupleIJNS5_1CILi1EEES8_S8_EEENS6_IJNS7_ILi128EEENS7_ILi96EEENS7_ILi192EEEEEELi128ENS_10bfloat16_tEfNS_4arch4Sm90ELb0ELb1ELb1ELb1ELb0ELb1ELb0ELb1ELb1ELb1ELb0ELb0EEENS1_21CollectiveEpilogueFwdINS6_IJSA_SA_SB_EEES9_SE_SG_Li256ELb1ELb1ELb0ELb0EEENS1_36VarlenDynamicPersistentTileSchedulerILi128ELi96ELi256ELi128ELb0ELb1ELb1ELb1ELb0ELb1EEEEEEEEEvNT_6ParamsE)
        /*0404*/ 	.word	0x00000050


	//----- nvinfo : EIATTR_REGCOUNT
	.align		4
.L_207:
        /*0408*/ 	.byte	0x04, 0x2f
        /*040a*/ 	.short	(.L_209 - .L_208)
	.align		4
.L_208:
        /*040c*/ 	.word	index@(_ZN7cutlass13device_kernelIN5flash11enable_sm90INS1_16FlashAttnFwdSm90INS1_25CollectiveMainloopFwdSm90ILi2EN4cute5tupleIJNS5_1CILi1EEES8_S8_EEENS6_IJNS7_ILi128EEENS7_ILi96EEENS7_ILi192EEEEEELi128ENS_10bfloat16_tEfNS_4arch4Sm90ELb0ELb1ELb1ELb1ELb0ELb0ELb0ELb1ELb1ELb1ELb0ELb0EEENS1_21CollectiveEpilogueFwdINS6_IJSA_SA_SB_EEES9_SE_SG_Li256ELb1ELb1ELb0ELb0EEENS1_36VarlenDynamicPersistentTileSchedulerILi128ELi96ELi256ELi128ELb0ELb1ELb1ELb1ELb0ELb1EEEEEEEEEvNT_6ParamsE)
        /*0410*/ 	.word	0x000000a8


	//----- nvinfo : EIATTR_FRAME_SIZE
	.align		4
.L_209:
        /*0414*/ 	.byte	0x04, 0x11
        /*0416*/ 	.short	(.L_211 - .L_210)
	.align		4
.L_210:
        /*0418*/ 	.word	index@(_ZN7cutlass13device_kernelIN5flash11enable_sm90INS1_16FlashAttnFwdSm90INS1_25CollectiveMainloopFwdSm90ILi2EN4cute5tupleIJNS5_1CILi1EEES8_S8_EEENS6_IJNS7_ILi128EEENS7_ILi96EEENS7_ILi192EEEEEELi128ENS_10bfloat16_tEfNS_4arch4Sm90ELb0ELb1ELb1ELb1ELb0ELb0ELb0ELb1ELb1ELb1ELb0ELb0EEENS1_21CollectiveEpilogueFwdINS6_IJSA_SA_SB_EEES9_SE_SG_Li256ELb1ELb1ELb0ELb0EEENS1_36VarlenDynamicPersistentTileSchedulerILi128ELi96ELi256ELi128ELb0ELb1ELb1ELb1ELb0ELb1EEEEEEEEEvNT_6ParamsE)
        /*041c*/ 	.word	0x00000050


	//----- nvinfo : EIATTR_REGCOUNT
	.align		4
.L_211:
        /*0420*/ 	.byte	0x04, 0x2f
        /*0422*/ 	.short	(.L_213 - .L_212)
	.align		4
.L_212:
        /*0424*/ 	.word	index@(_ZN7cutlass13device_kernelIN5flash11enable_sm90INS1_16FlashAttnFwdSm90INS1_25CollectiveMainloopFwdSm90ILi2EN4cute5tupleIJNS5_1CILi1EEES8_S8_EEENS6_IJNS7_ILi128EEENS7_ILi96EEENS7_ILi192EEEEEELi128ENS_10bfloat16_tEfNS_4arch4Sm90ELb0ELb1ELb1ELb0ELb0ELb0ELb0ELb1ELb1ELb1ELb0ELb0EEENS1_21CollectiveEpilogueFwdINS6_IJSA_SA_SB_EEES9_SE_SG_Li256ELb0ELb1ELb0ELb0EEENS1_30DynamicPersistentTileSchedulerILi256ELi128ELb0ELb1ELb1EEEEEEEEEvNT_6ParamsE)
        /*0428*/ 	.word	0x000000a8


	//----- nvinfo : EIATTR_FRAME_SIZE
	.align		4
.L_213:
        /*042c*/ 	.byte	0x04, 0x11
        /*042e*/ 	.short	(.L_215 - .L_214)
	.align		4
.L_214:
        /*0430*/ 	.word	index@(_ZN7cutlass13device_kernelIN5flash11enable_sm90INS1_16FlashAttnFwdSm90INS1_25CollectiveMainloopFwdSm90ILi2EN4cute5tupleIJNS5_1CILi1EEES8_S8_EEENS6_IJNS7_ILi128EEENS7_ILi96EEENS7_ILi192EEEEEELi128ENS_10bfloat16_tEfNS_4arch4Sm90ELb0ELb1ELb1ELb0ELb0ELb0ELb0ELb1ELb1ELb1ELb0ELb0EEENS1_21CollectiveEpilogueFwdINS6_IJSA_SA_SB_EEES9_SE_SG_Li256ELb0ELb1ELb0ELb0EEENS1_30DynamicPersistentTileSchedulerILi256ELi128ELb0ELb1ELb1EEEEEEEEEvNT_6ParamsE)
        /*0434*/ 	.word	0x00000020


	//----- nvinfo : EIATTR_REGCOUNT
	.align		4
.L_215:
        /*0438*/ 	.byte	0x04, 0x2f
        /*043a*/ 	.short	(.L_217 - .L_216)
	.align		4
.L_216:
        /*043c*/ 	.word	index@(_ZN7cutlass13device_kernelIN5flash11enable_sm90INS1_16FlashAttnFwdSm90INS1_25CollectiveMainloopFwdSm90ILi2EN4cute5tupleIJNS5_1CILi1EEES8_S8_EEENS6_IJNS7_ILi128EEESA_NS7_ILi192EEEEEELi128ENS_10bfloat16_tEfNS_4arch4Sm90ELb0ELb0ELb1ELb1ELb0ELb1ELb0ELb1ELb1ELb1ELb0ELb0EEENS1_21CollectiveEpilogueFwdINS6_IJSA_SA_SA_EEES9_SD_SF_Li256ELb1ELb1ELb0ELb0EEENS1_36VarlenDynamicPersistentTileSchedulerILi128ELi128ELi256ELi128ELb0ELb1ELb1ELb0ELb1ELb1EEEEEEEEEvNT_6ParamsE)
        /*0440*/ 	.word	0x000000a8


	//----- nvinfo : EIATTR_FRAME_SIZE
	.align		4
.L_217:
        /*0444*/ 	.byte	0x04, 0x11
        /*0446*/ 	.short	(.L_219 - .L_218)
	.align		4
.L_218:
        /*0448*/ 	.word	index@(_ZN7cutlass13device_kernelIN5flash11enable_sm90INS1_16FlashAttnFwdSm90INS1_25CollectiveMainloopFwdSm90ILi2EN4cute5tupleIJNS5_1CILi1EEES8_S8_EEENS6_IJNS7_ILi128EEESA_NS7_ILi192EEEEEELi128ENS_10bfloat16_tEfNS_4arch4Sm90ELb0ELb0ELb1ELb1ELb0ELb1ELb0ELb1ELb1ELb1ELb0ELb0EEENS1_21CollectiveEpilogueFwdINS6_IJSA_SA_SA_EEES9_SD_SF_Li256ELb1ELb1ELb0ELb0EEENS1_36VarlenDynamicPersistentTileSchedulerILi128ELi128ELi256ELi128ELb0ELb1ELb1ELb0ELb1ELb1EEEEEEEEEvNT_6ParamsE)
        /*044c*/ 	.word	0x00000090


	//----- nvinfo : EIATTR_REGCOUNT
	.align		4
.L_219:
        /*0450*/ 	.byte	0x04, 0x2f
        /*0452*/ 	.short	(.L_221 - .L_220)
	.align		4
.L_220:
        /*0454*/ 	.word	index@(_ZN7cutlass13device_kernelIN5flash11enable_sm90INS1_16FlashAttnFwdSm90INS1_25CollectiveMainloopFwdSm90ILi2EN4cute5tupleIJNS5_1CILi1EEES8_S8_EEENS6_IJNS7_ILi128EEESA_NS7_ILi192EEEEEELi128ENS_10bfloat16_tEfNS_4arch4Sm90ELb0ELb0ELb1ELb1ELb0ELb0ELb0ELb1ELb1ELb1ELb0ELb0EEENS1_21CollectiveEpilogueFwdINS6_IJSA_SA_SA_EEES9_SD_SF_Li256ELb1ELb1ELb0ELb0EEENS1_36VarlenDynamicPersistentTileSchedulerILi128ELi128ELi256ELi128ELb0ELb1ELb1ELb0ELb1ELb1EEEEEEEEEvNT_6ParamsE)
        /*0458*/ 	.word	0x000000a8


	//----- nvinfo : EIATTR_FRAME_SIZE
	.align		4
.L_221:
        /*045c*/ 	.byte	0x04, 0x11
        /*045e*/ 	.short	(.L_223 - .L_222)
	.align		4
.L_222:
        /*0460*/ 	.word	index@(_ZN7cutlass13device_kernelIN5flash11enable_sm90INS1_16FlashAttnFwdSm90INS1_25CollectiveMainloopFwdSm90ILi2EN4cute5tupleIJNS5_1CILi1EEES8_S8_EEENS6_IJNS7_ILi128EEESA_NS7_ILi192EEEEEELi128ENS_10bfloat16_tEfNS_4arch4Sm90ELb0ELb0ELb1ELb1ELb0ELb0ELb0ELb1ELb1ELb1ELb0ELb0EEENS1_21CollectiveEpilogueFwdINS6_IJSA_SA_SA_EEES9_SD_SF_Li256ELb1ELb1ELb0ELb0EEENS1_36VarlenDynamicPersistentTileSchedulerILi128ELi128ELi256ELi128ELb0ELb1ELb1ELb0ELb1ELb1EEEEEEEEEvNT_6ParamsE)
        /*0464*/ 	.word	0x00000060


	//----- nvinfo : EIATTR_REGCOUNT
	.align		4
.L_223:
        /*0468*/ 	.byte	0x04, 0x2f
        /*046a*/ 	.short	(.L_225 - .L_224)
	.align		4
.L_224:
        /*046c*/ 	.word	index@(_ZN7cutlass13device_kernelIN5flash11enable_sm90INS1_16FlashAttnFwdSm90INS1_25CollectiveMainloopFwdSm90ILi2EN4cute5tupleIJNS5_1CILi2EEENS7_ILi1EEES9_EEENS6_IJNS7_ILi128EEESB_NS7_ILi192EEEEEELi128ENS_10bfloat16_tEfNS_4arch4Sm90ELb0ELb0ELb1ELb0ELb0ELb0ELb0ELb1ELb1ELb1ELb0ELb0EEENS1_21CollectiveEpilogueFwdINS6_IJSB_SB_SB_EEESA_SE_SG_Li256ELb0ELb1ELb0ELb0EEENS1_29StaticPersistentTileSchedulerILb0EEEEEEEEEvNT_6ParamsE)
        /*0470*/ 	.word	0x000000a8


	//----- nvinfo : EIATTR_FRAME_SIZE
	.align		4
.L_225:
        /*0474*/ 	.byte	0x04, 0x11
        /*0476*/ 	.short	(.L_227 - .L_226)
	.align		4
.L_226:
        /*0478*/ 	.word	index@(_ZN7cutlass13device_kernelIN5flash11enable_sm90INS1_16FlashAttnFwdSm90INS1_25CollectiveMainloopFwdSm90ILi2EN4cute5tupleIJNS5_1CILi2EEENS7_ILi1EEES9_EEENS6_IJNS7_ILi128EEESB_NS7_ILi192EEEEEELi128ENS_10bfloat16_tEfNS_4arch4Sm90ELb0ELb0ELb1ELb0ELb0ELb0ELb0ELb1ELb1ELb1ELb0ELb0EEENS1_21CollectiveEpilogueFwdINS6_IJSB_SB_SB_EEESA_SE_SG_Li256ELb0ELb1ELb0ELb0EEENS1_29StaticPersistentTileSchedulerILb0EEEEEEEEEvNT_6ParamsE)
        /*047c*/ 	.word	0x00000038


	//----- nvinfo : EIATTR_REGCOUNT
	.align		4
.L_227:
        /*0480*/ 	.byte	0x04, 0x2f
        /*0482*/ 	.short	(.L_229 - .L_228)
	.align		4
.L_228:
        /*0484*/ 	.word	index@(_ZN7cutlass13device_kernelIN5flash11enable_sm90INS1_16FlashAttnFwdSm90INS1_25CollectiveMainloopFwdSm90ILi2EN4cute5tupleIJNS5_1CILi1EEES8_S8_EEENS6_IJNS7_ILi128EEESA_NS7_ILi192EEEEEELi128ENS_10bfloat16_tEfNS_4arch4Sm90ELb0ELb0ELb1ELb0ELb0ELb0ELb0ELb1ELb1ELb1ELb0ELb0EEENS1_21CollectiveEpilogueFwdINS6_IJSA_SA_SA_EEES9_SD_SF_Li256ELb0ELb1ELb0ELb0EEENS1_29StaticPersistentTileSchedulerILb0EEEEEEEEEvNT_6ParamsE)
        /*0488*/ 	.word	0x000000a8


	//----- nvinfo : EIATTR_FRAME_SIZE
	.align		4
.L_229:
        /*048c*/ 	.byte	0x04, 0x11
        /*048e*/ 	.short	(.L_231 - .L_230)
	.align		4
.L_230:
        /*0490*/ 	.word	index@(_ZN7cutlass13device_kernelIN5flash11enable_sm90INS1_16FlashAttnFwdSm90INS1_25CollectiveMainloopFwdSm90ILi2EN4cute5tupleIJNS5_1CILi1EEES8_S8_EEENS6_IJNS7_ILi128EEESA_NS7_ILi192EEEEEELi128ENS_10bfloat16_tEfNS_4arch4Sm90ELb0ELb0ELb1ELb0ELb0ELb0ELb0ELb1ELb1ELb1ELb0ELb0EEENS1_21CollectiveEpilogueFwdINS6_IJSA_SA_SA_EEES9_SD_SF_Li256ELb0ELb1ELb0ELb0EEENS1_29StaticPersistentTileSchedulerILb0EEEEEEEEEvNT_6ParamsE)
        /*0494*/ 	.word	0x00000038


	//----- nvinfo : EIATTR_MIN_STACK_SIZE
	.align		4
.L_231:
        /*0498*/ 	.byte	0x04, 0x12
        /*049a*/ 	.short	(.L_233 - .L_232)
	.align		4
.L_232:
        /*049c*/ 	.word	index@(_ZN7cutlass13device_kernelIN5flash11enable_sm90INS1_16FlashAttnFwdSm90INS1_25CollectiveMainloopFwdSm90ILi2EN4cute5tupleIJNS5_1CILi1EEES8_S8_EEENS6_IJNS7_ILi128EEESA_NS7_ILi192EEEEEELi128ENS_10bfloat16_tEfNS_4arch4Sm90ELb0ELb0ELb1ELb0ELb0ELb0ELb0ELb1ELb1ELb1ELb0ELb0EEENS1_21CollectiveEpilogueFwdINS6_IJSA_SA_SA_EEES9_SD_SF_Li256ELb0ELb1ELb0ELb0EEENS1_29StaticPersistentTileSchedulerILb0EEEEEEEEEvNT_6ParamsE)
        /*04a0*/ 	.word	0x00000038


	//----- nvinfo : EIATTR_MIN_STACK_SIZE
	.align		4
.L_233:
        /*04a4*/ 	.byte	0x04, 0x12
        /*04a6*/ 	.short	(.L_235 - .L_234)
	.align		4
.L_234:
        /*04a8*/ 	.word	index@(_ZN7cutlass13device_kernelIN5flash11enable_sm90INS1_16FlashAttnFwdSm90INS1_25CollectiveMainloopFwdSm90ILi2EN4cute5tupleIJNS5_1CILi2EEENS7_ILi1EEES9_EEENS6_IJNS7_ILi128EEESB_NS7_ILi192EEEEEELi128ENS_10bfloat16_tEfNS_4arch4Sm90ELb0ELb0ELb1ELb0ELb0ELb0ELb0ELb1ELb1ELb1ELb0ELb0EEENS1_21CollectiveEpilogueFwdINS6_IJSB_SB_SB_EEESA_SE_SG_Li256ELb0ELb1ELb0ELb0EEENS1_29StaticPersistentTileSchedulerILb0EEEEEEEEEvNT_6ParamsE)
        /*04ac*/ 	.word	0x00000038


	//----- nvinfo : EIATTR_MIN_STACK_SIZE
	.align		4
.L_235:
        /*04b0*/ 	.byte	0x04, 0x12
        /*04b2*/ 	.short	(.L_237 - .L_236)
	.align		4
.L_236:
        /*04b4*/ 	.word	index@(_ZN7cutlass13device_kernelIN5flash11enable_sm90INS1_16FlashAttnFwdSm90INS1_25CollectiveMainloopFwdSm90ILi2EN4cute5tupleIJNS5_1CILi1EEES8_S8_EEENS6_IJNS7_ILi128EEESA_NS7_ILi192EEEEEELi128ENS_10bfloat16_tEfNS_4arch4Sm90ELb0ELb0ELb1ELb1ELb0ELb0ELb0ELb1ELb1ELb1ELb0ELb0EEENS1_21CollectiveEpilogueFwdINS6_IJSA_SA_SA_EEES9_SD_SF_Li256ELb1ELb1ELb0ELb0EEENS1_36VarlenDynamicPersistentTileSchedulerILi128ELi128ELi256ELi128ELb0ELb1ELb1ELb0ELb1ELb1EEEEEEEEEvNT_6ParamsE)
        /*04b8*/ 	.word	0x00000060


	//----- nvinfo : EIATTR_MIN_STACK_SIZE
	.align		4
.L_237:
        /*04bc*/ 	.byte	0x04, 0x12
        /*04be*/ 	.short	(.L_239 - .L_238)
	.align		4
.L_238:
        /*04c0*/ 	.word	index@(_ZN7cutlass13device_kernelIN5flash11enable_sm90INS1_16FlashAttnFwdSm90INS1_25CollectiveMainloopFwdSm90ILi2EN4cute5tupleIJNS5_1CILi1EEES8_S8_EEENS6_IJNS7_ILi128EEESA_NS7_ILi192EEEEEELi128ENS_10bfloat16_tEfNS_4arch4Sm90ELb0ELb0ELb1ELb1ELb0ELb1ELb0ELb1ELb1ELb1ELb0ELb0EEENS1_21CollectiveEpilogueFwdINS6_IJSA_SA_SA_EEES9_SD_SF_Li256ELb1ELb1ELb0ELb0EEENS1_36VarlenDynamicPersistentTileSchedulerILi128ELi128ELi256ELi128ELb0ELb1ELb1ELb0ELb1ELb1EEEEEEEEEvNT_6ParamsE)
        /*04c4*/ 	.word	0x00000090


	//----- nvinfo : EIATTR_MIN_STACK_SIZE
	.align		4
.L_239:
        /*04c8*/ 	.byte	0x04, 0x12
        /*04ca*/ 	.short	(.L_241 - .L_240)
	.align		4
.L_240:
        /*04cc*/ 	.word	index@(_ZN7cutlass13device_kernelIN5flash11enable_sm90INS1_16FlashAttnFwdSm90INS1_25CollectiveMainloopFwdSm90ILi2EN4cute5tupleIJNS5_1CILi1EEES8_S8_EEENS6_IJNS7_ILi128EEENS7_ILi96EEENS7_ILi192EEEEEELi128ENS_10bfloat16_tEfNS_4arch4Sm90ELb0ELb1ELb1ELb0ELb0ELb0ELb0ELb1ELb1ELb1ELb0ELb0EEENS1_21CollectiveEpilogueFwdINS6_IJSA_SA_SB_EEES9_SE_SG_Li256ELb0ELb1ELb0ELb0EEENS1_30DynamicPersistentTileSchedulerILi256ELi128ELb0ELb1ELb1EEEEEEEEEvNT_6ParamsE)
        /*04d0*/ 	.word	0x00000020


	//----- nvinfo : EIATTR_MIN_STACK_SIZE
	.align		4
.L_241:
        /*04d4*/ 	.byte	0x04, 0x12
        /*04d6*/ 	.short	(.L_243 - .L_242)
	.align		4
.L_242:
        /*04d8*/ 	.word	index@(_ZN7cutlass13device_kernelIN5flash11enable_sm90INS1_16FlashAttnFwdSm90INS1_25CollectiveMainloopFwdSm90ILi2EN4cute5tupleIJNS5_1CILi1EEES8_S8_EEENS6_IJNS7_ILi128EEENS7_ILi96EEENS7_ILi192EEEEEELi128ENS_10bfloat16_tEfNS_4arch4Sm90ELb0ELb1ELb1ELb1ELb0ELb0ELb0ELb1ELb1ELb1ELb0ELb0EEENS1_21CollectiveEpilogueFwdINS6_IJSA_SA_SB_EEES9_SE_SG_Li256ELb1ELb1ELb0ELb0EEENS1_36VarlenDynamicPersistentTileSchedulerILi128ELi96ELi256ELi128ELb0ELb1ELb1ELb1ELb0ELb1EEEEEEEEEvNT_6ParamsE)
        /*04dc*/ 	.word	0x00000050


	//----- nvinfo : EIATTR_MIN_STACK_SIZE
	.align		4
.L_243:
        /*04e0*/ 	.byte	0x04, 0x12
        /*04e2*/ 	.short	(.L_245 - .L_244)
	.align		4
.L_244:
        /*04e4*/ 	.word	index@(_ZN7cutlass13device_kernelIN5flash11enable_sm90INS1_16FlashAttnFwdSm90INS1_25CollectiveMainloopFwdSm90ILi2EN4cute5tupleIJNS5_1CILi1EEES8_S8_EEENS6_IJNS7_ILi128EEENS7_ILi96EEENS7_ILi192EEEEEELi128ENS_10bfloat16_tEfNS_4arch4Sm90ELb0ELb1ELb1ELb1ELb0ELb1ELb0ELb1ELb1ELb1ELb0ELb0EEENS1_21CollectiveEpilogueFwdINS6_IJSA_SA_SB_EEES9_SE_SG_Li256ELb1ELb1ELb0ELb0EEENS1_36VarlenDynamicPersistentTileSchedulerILi128ELi96ELi256ELi128ELb0ELb1ELb1ELb1ELb0ELb1EEEEEEEEEvNT_6ParamsE)
        /*04e8*/ 	.word	0x00000050


	//----- nvinfo : EIATTR_MIN_STACK_SIZE
	.align		4
.L_245:
        /*04ec*/ 	.byte	0x04, 0x12
        /*04ee*/ 	.short	(.L_247 - .L_246)
	.align		4
.L_246:
        /*04f0*/ 	.word	index@(_ZN7cutlass13device_kernelIN5flash11enable_sm90INS1_16FlashAttnFwdSm90INS1_25CollectiveMainloopFwdSm90ILi2EN4cute5tupleIJNS5_1CILi1EEES8_S8_EEENS6_IJNS7_ILi128EEESA_NS7_ILi192EEEEEELi128ENS_10bfloat16_tEfNS_4arch4Sm90ELb1ELb0ELb1ELb0ELb0ELb0ELb0ELb1ELb1ELb1ELb0ELb0EEENS1_21CollectiveEpilogueFwdINS6_IJSA_SA_SA_EEES9_SD_SF_Li256ELb0ELb1ELb0ELb0EEENS1_30DynamicPersistentTileSchedulerILi256ELi128ELb0ELb1ELb1EEEEEEEEEvNT_6ParamsE)
        /*04f4*/ 	.word	0x00000028


	//----- nvinfo : EIATTR_MIN_STACK_SIZE
	.align		4
.L_247:
        /*04f8*/ 	.byte	0x04, 0x12
        /*04fa*/ 	.short	(.L_249 - .L_248)
	.align		4
.L_248:
        /*04fc*/ 	.word	index@(_ZN7cutlass13device_kernelIN5flash11enable_sm90INS1_16FlashAttnFwdSm90INS1_25CollectiveMainloopFwdSm90ILi2EN4cute5tupleIJNS5_1CILi1EEES8_S8_EEENS6_IJNS7_ILi128EEESA_NS7_ILi192EEEEEELi128ENS_10bfloat16_tEfNS_4arch4Sm90ELb1ELb0ELb1ELb1ELb0ELb0ELb0ELb1ELb1ELb1ELb0ELb0EEENS1_21CollectiveEpilogueFwdINS6_IJSA_SA_SA_EEES9_SD_SF_Li256ELb1ELb1ELb0ELb0EEENS1_36VarlenDynamicPersistentTileSchedulerILi128ELi128ELi256ELi128ELb0ELb1ELb1ELb1ELb1ELb1EEEEEEEEEvNT_6ParamsE)
        /*0500*/ 	.word	0x00000058


	//----- nvinfo : EIATTR_MIN_STACK_SIZE
	.align		4
.L_249:
        /*0504*/ 	.byte	0x04, 0x12
        /*0506*/ 	.short	(.L_251 - .L_250)
	.align		4
.L_250:
        /*0508*/ 	.word	index@(_ZN7cutlass13device_kernelIN5flash11enable_sm90INS1_16FlashAttnFwdSm90INS1_25CollectiveMainloopFwdSm90ILi2EN4cute5tupleIJNS5_1CILi1EEES8_S8_EEENS6_IJNS7_ILi128EEESA_NS7_ILi192EEEEEELi128ENS_10bfloat16_tEfNS_4arch4Sm90ELb1ELb0ELb1ELb1ELb0ELb1ELb0ELb1ELb1ELb1ELb0ELb0EEENS1_21CollectiveEpilogueFwdINS6_IJSA_SA_SA_EEES9_SD_SF_Li256ELb1ELb1ELb0ELb0EEENS1_36VarlenDynamicPersistentTileSchedulerILi128ELi128ELi256ELi128ELb0ELb1ELb1ELb1ELb1ELb1EEEEEEEEEvNT_6ParamsE)
        /*050c*/ 	.word	0x00000078


	//----- nvinfo : EIATTR_MIN_STACK_SIZE
	.align		4
.L_251:
        /*0510*/ 	.byte	0x04, 0x12
        /*0512*/ 	.short	(.L_253 - .L_252)
	.align		4
.L_252:
        /*0514*/ 	.word	index@(_ZN7cutlass13device_kernelIN5flash11enable_sm90INS1_16FlashAttnFwdSm90INS1_25CollectiveMainloopFwdSm90ILi2EN4cute5tupleIJNS5_1CILi1EEES8_S8_EEENS6_IJNS7_ILi64EEESA_SA_EEELi512ENS_10bfloat16_tEfNS_4arch4Sm90ELb0ELb0ELb1ELb0ELb0ELb0ELb0ELb0ELb0ELb1ELb0ELb0EEENS1_21CollectiveEpilogueFwdINS6_IJSA_NS7_ILi512EEESA_EEES9_SC_SE_Li256ELb0ELb1ELb0ELb0EEENS1_29StaticPersistentTileSchedulerILb0EEEEEEEEEvNT_6ParamsE)
        /*0518*/ 	.word	0x00000038


	//----- nvinfo : EIATTR_MIN_STACK_SIZE
	.align		4
.L_253:
        /*051c*/ 	.byte	0x04, 0x12
        /*051e*/ 	.short	(.L_255 - .L_254)
	.align		4
.L_254:
        /*0520*/ 	.word	index@(_ZN7cutlass13device_kernelIN5flash11enable_sm90INS1_16FlashAttnFwdSm90INS1_25CollectiveMainloopFwdSm90ILi2EN4cute5tupleIJNS5_1CILi1EEES8_S8_EEENS6_IJNS7_ILi64EEESA_SA_EEELi512ENS_10bfloat16_tEfNS_4arch4Sm90ELb0ELb0ELb1ELb0ELb0ELb0ELb1ELb0ELb0ELb1ELb0ELb0EEENS1_21CollectiveEpilogueFwdINS6_IJSA_NS7_ILi512EEESA_EEES9_SC_SE_Li256ELb0ELb1ELb0ELb0EEENS1_29StaticPersistentTileSchedulerILb0EEEEEEEEEvNT_6ParamsE)
        /*0524*/ 	.word	0x00000058


	//----- nvinfo : EIATTR_MIN_STACK_SIZE
	.align		4
.L_255:
        /*0528*/ 	.byte	0x04, 0x12
        /*052a*/ 	.short	(.L_257 - .L_256)
	.align		4
.L_256:
        /*052c*/ 	.word	index@(_ZN7cutlass13device_kernelIN5flash11enable_sm90INS1_16FlashAttnFwdSm90INS1_25CollectiveMainloopFwdSm90ILi2EN4cute5tupleIJNS5_1CILi1EEES8_S8_EEENS6_IJNS7_ILi64EEESA_SA_EEELi512ENS_10bfloat16_tEfNS_4arch4Sm90ELb0ELb0ELb1ELb1ELb0ELb0ELb0ELb0ELb0ELb1ELb0ELb0EEENS1_21CollectiveEpilogueFwdINS6_IJSA_NS7_ILi512EEESA_EEES9_SC_SE_Li256ELb1ELb1ELb0ELb0EEENS1_36VarlenDynamicPersistentTileSchedulerILi64ELi64ELi256ELi128ELb0ELb1ELb1ELb0ELb1ELb1EEEEEEEEEvNT_6ParamsE)
        /*0530*/ 	.word	0x00000060


	//----- nvinfo : EIATTR_MIN_STACK_SIZE
	.align		4
.L_257:
        /*0534*/ 	.byte	0x04, 0x12
        /*0536*/ 	.short	(.L_259 - .L_258)
	.align		4
.L_258:
        /*0538*/ 	.word	index@(_ZN7cutlass13device_kernelIN5flash11enable_sm90INS1_16FlashAttnFwdSm90INS1_25CollectiveMainloopFwdSm90ILi2EN4cute5tupleIJNS5_1CILi1EEES8_S8_EEENS6_IJNS7_ILi64EEESA_SA_EEELi512ENS_10bfloat16_tEfNS_4arch4Sm90ELb0ELb0ELb1ELb1ELb0ELb1ELb0ELb0ELb0ELb1ELb0ELb0EEENS1_21CollectiveEpilogueFwdINS6_IJSA_NS7_ILi512EEESA_EEES9_SC_SE_Li256ELb1ELb1ELb0ELb0EEENS1_36VarlenDynamicPersistentTileSchedulerILi64ELi64ELi256ELi128ELb0ELb1ELb1ELb0ELb1ELb1EEEEEEEEEvNT_6ParamsE)
        /*053c*/ 	.word	0x00000068


	//----- nvinfo : EIATTR_MIN_STACK_SIZE
	.align		4
.L_259:
        /*0540*/ 	.byte	0x04, 0x12
        /*0542*/ 	.short	(.L_261 - .L_260)
	.align		4
.L_260:
        /*0544*/ 	.word	index@(_ZN7cutlass13device_kernelIN5flash11enable_sm90INS1_16FlashAttnFwdSm90INS1_25CollectiveMainloopFwdSm90ILi2EN4cute5tupleIJNS5_1CILi1EEES8_S8_EEENS6_IJNS7_ILi64EEESA_SA_EEELi512ENS_10bfloat16_tEfNS_4arch4Sm90ELb0ELb0ELb1ELb1ELb0ELb0ELb1ELb0ELb0ELb1ELb0ELb0EEENS1_21CollectiveEpilogueFwdINS6_IJSA_NS7_ILi512EEESA_EEES9_SC_SE_Li256ELb1ELb1ELb0ELb0EEENS1_36VarlenDynamicPersistentTileSchedulerILi64ELi64ELi256ELi128ELb0ELb1ELb1ELb0ELb1ELb1EEEEEEEEEvNT_6ParamsE)
        /*0548*/ 	.word	0x00000070


	//----- nvinfo : EIATTR_MIN_STACK_SIZE
	.align		4
.L_261:
        /*054c*/ 	.byte	0x04, 0x12
        /*054e*/ 	.short	(.L_263 - .L_262)
	.align		4
.L_262:
        /*0550*/ 	.word	index@(_ZN7cutlass13device_kernelIN5flash11enable_sm90INS1_16FlashAttnFwdSm90INS1_25CollectiveMainloopFwdSm90ILi2EN4cute5tupleIJNS5_1CILi1EEES8_S8_EEENS6_IJNS7_ILi64EEESA_SA_EEELi512ENS_10bfloat16_tEfNS_4arch4Sm90ELb0ELb0ELb1ELb1ELb0ELb1ELb1ELb0ELb0ELb1ELb0ELb0EEENS1_21CollectiveEpilogueFwdINS6_IJSA_NS7_ILi512EEESA_EEES9_SC_SE_Li256ELb1ELb1ELb0ELb0EEENS1_36VarlenDynamicPersistentTileSchedulerILi64ELi64ELi256ELi128ELb0ELb1ELb1ELb0ELb1ELb1EEEEEEEEEvNT_6ParamsE)
        /*0554*/ 	.word	0x00000078


	//----- nvinfo : EIATTR_MIN_STACK_SIZE
	.align		4
.L_263:
        /*0558*/ 	.byte	0x04, 0x12
        /*055a*/ 	.short	(.L_265 - .L_264)
	.align		4
.L_264:
        /*055c*/ 	.word	index@(_ZN7cutlass13device_kernelIN5flash11enable_sm90INS1_16FlashAttnFwdSm90INS1_25CollectiveMainloopFwdSm90ILi2EN4cute5tupleIJNS5_1CILi1EEES8_S8_EEENS6_IJNS7_ILi64EEESA_SA_EEELi512ENS_10bfloat16_tEfNS_4arch4Sm90ELb0ELb1ELb1ELb0ELb0ELb0ELb0ELb0ELb0ELb1ELb0ELb0EEENS1_21CollectiveEpilogueFwdINS6_IJSA_NS7_ILi512EEESA_EEES9_SC_SE_Li256ELb0ELb1ELb0ELb0EEENS1_30DynamicPersistentTileSchedulerILi256ELi128ELb0ELb1ELb1EEEEEEEEEvNT_6ParamsE)
        /*0560*/ 	.word	0x00000028


	//----- nvinfo : EIATTR_MIN_STACK_SIZE
	.align		4
.L_265:
        /*0564*/ 	.byte	0x04, 0x12
        /*0566*/ 	.short	(.L_267 - .L_266)
	.align		4
.L_266:
        /*0568*/ 	.word	index@(_ZN7cutlass13device_kernelIN5flash11enable_sm90INS1_16FlashAttnFwdSm90INS1_25CollectiveMainloopFwdSm90ILi2EN4cute5tupleIJNS5_1CILi1EEES8_S8_EEENS6_IJNS7_ILi64EEESA_SA_EEELi512ENS_10bfloat16_tEfNS_4arch4Sm90ELb0ELb1ELb1ELb0ELb0ELb0ELb1ELb0ELb0ELb1ELb0ELb0EEENS1_21CollectiveEpilogueFwdINS6_IJSA_NS7_ILi512EEESA_EEES9_SC_SE_Li256ELb0ELb1ELb0ELb0EEENS1_30DynamicPersistentTileSchedulerILi256ELi128ELb0ELb1ELb1EEEEEEEEEvNT_6ParamsE)
        /*056c*/ 	.word	0x00000490


	//----- nvinfo : EIATTR_MIN_STACK_SIZE
	.align		4
.L_267:
        /*0570*/ 	.byte	0x04, 0x12
        /*0572*/ 	.short	(.L_269 - .L_268)
	.align		4
.L_268:
        /*0574*/ 	.word	index@(_ZN7cutlass13device_kernelIN5flash11enable_sm90INS1_16FlashAttnFwdSm90INS1_25CollectiveMainloopFwdSm90ILi2EN4cute5tupleIJNS5_1CILi1EEES8_S8_EEENS6_IJNS7_ILi64EEESA_SA_EEELi512ENS_10bfloat16_tEfNS_4arch4Sm90ELb0ELb1ELb1ELb1ELb0ELb0ELb0ELb0ELb0ELb1ELb0ELb0EEENS1_21CollectiveEpilogueFwdINS6_IJSA_NS7_ILi512EEESA_EEES9_SC_SE_Li256ELb1ELb1ELb0ELb0EEENS1_36VarlenDynamicPersistentTileSchedulerILi64ELi64ELi256ELi128ELb0ELb1ELb1ELb1ELb0ELb1EEEEEEEEEvNT_6ParamsE)
        /*0578*/ 	.word	0x00000048


	//----- nvinfo : EIATTR_MIN_STACK_SIZE
	.align		4
.L_269:
        /*057c*/ 	.byte	0x04, 0x12
        /*057e*/ 	.short	(.L_271 - .L_270)
	.align		4
.L_270:
        /*0580*/ 	.word	index@(_ZN7cutlass13device_kernelIN5flash11enable_sm90INS1_16FlashAttnFwdSm90INS1_25CollectiveMainloopFwdSm90ILi2EN4cute5tupleIJNS5_1CILi1EEES8_S8_EEENS6_IJNS7_ILi64EEESA_SA_EEELi512ENS_10bfloat16_tEfNS_4arch4Sm90ELb0ELb1ELb1ELb1ELb0ELb1ELb0ELb0ELb0ELb1ELb0ELb0EEENS1_21CollectiveEpilogueFwdINS6_IJSA_NS7_ILi512EEESA_EEES9_SC_SE_Li256ELb1ELb1ELb0ELb0EEENS1_36VarlenDynamicPersistentTileSchedulerILi64ELi64ELi256ELi128ELb0ELb1ELb1ELb1ELb0ELb1EEEEEEEEEvNT_6ParamsE)
        /*0584*/ 	.word	0x00000050


	//----- nvinfo : EIATTR_MIN_STACK_SIZE
	.align		4
.L_271:
        /*0588*/ 	.byte	0x04, 0x12
        /*058a*/ 	.short	(.L_273 - .L_272)
	.align		4
.L_272:
        /*058c*/ 	.word	index@(_ZN7cutlass13device_kernelIN5flash11enable_sm90INS1_16FlashAttnFwdSm90INS1_25CollectiveMainloopFwdSm90ILi2EN4cute5tupleIJNS5_1CILi1EEES8_S8_EEENS6_IJNS7_ILi64EEESA_SA_EEELi512ENS_10bfloat16_tEfNS_4arch4Sm90ELb0ELb1ELb1ELb1ELb0ELb0ELb1ELb0ELb0ELb1ELb0ELb0EEENS1_21CollectiveEpilogueFwdINS6_IJSA_NS7_ILi512EEESA_EEES9_SC_SE_Li256ELb1ELb1ELb0ELb0EEENS1_36VarlenDynamicPersistentTileSchedulerILi64ELi64ELi256ELi128ELb0ELb1ELb1ELb1ELb0ELb1EEEEEEEEEvNT_6ParamsE)
        /*0590*/ 	.word	0x000004b0


	//----- nvinfo : EIATTR_MIN_STACK_SIZE
	.align		4
.L_273:
        /*0594*/ 	.byte	0x04, 0x12
        /*0596*/ 	.short	(.L_275 - .L_274)
	.align		4
.L_274:
        /*0598*/ 	.word	index@(_ZN7cutlass13device_kernelIN5flash11enable_sm90INS1_16FlashAttnFwdSm90INS1_25CollectiveMainloopFwdSm90ILi2EN4cute5tupleIJNS5_1CILi1EEES8_S8_EEENS6_IJNS7_ILi64EEESA_SA_EEELi512ENS_10bfloat16_tEfNS_4arch4Sm90ELb0ELb1ELb1ELb1ELb0ELb1ELb1ELb0ELb0ELb1ELb0ELb0EEENS1_21CollectiveEpilogueFwdINS6_IJSA_NS7_ILi512EEESA_EEES9_SC_SE_Li256ELb1ELb1ELb0ELb0EEENS1_36VarlenDynamicPersistentTileSchedulerILi64ELi64ELi256ELi128ELb0ELb1ELb1ELb1ELb0ELb1EEEEEEEEEvNT_6ParamsE)
        /*059c*/ 	.word	0x000004b0


	//----- nvinfo : EIATTR_MIN_STACK_SIZE
	.align		4
.L_275:
        /*05a0*/ 	.byte	0x04, 0x12
        /*05a2*/ 	.short	(.L_277 - .L_276)
	.align		4
.L_276:
        /*05a4*/ 	.word	index@(_ZN7cutlass13device_kernelIN5flash11enable_sm90INS1_16FlashAttnFwdSm90INS1_25CollectiveMainloopFwdSm90ILi2EN4cute5tupleIJNS5_1CILi1EEES8_S8_EEENS6_IJNS7_ILi64EEESA_SA_EEELi512ENS_10bfloat16_tEfNS_4arch4Sm90ELb1ELb0ELb1ELb0ELb0ELb0ELb0ELb0ELb0ELb1ELb0ELb0EEENS1_21CollectiveEpilogueFwdINS6_IJSA_NS7_ILi512EEESA_EEES9_SC_SE_Li256ELb0ELb1ELb0ELb0EEENS1_30DynamicPersistentTileSchedulerILi256ELi128ELb0ELb1ELb1EEEEEEEEEvNT_6ParamsE)
        /*05a8*/ 	.word	0x00000028


	//----- nvinfo : EIATTR_MIN_STACK_SIZE
	.align		4
.L_277:
        /*05ac*/ 	.byte	0x04, 0x12
        /*05ae*/ 	.short	(.L_279 - .L_278)
	.align		4
.L_278:
        /*05b0*/ 	.word	index@(_ZN7cutlass13device_kernelIN5flash11enable_sm90INS1_16FlashAttnFwdSm90INS1_25CollectiveMainloopFwdSm90ILi2EN4cute5tupleIJNS5_1CILi1EEES8_S8_EEENS6_IJNS7_ILi64EEESA_SA_EEELi512ENS_10bfloat16_tEfNS_4arch4Sm90ELb1ELb0ELb1ELb0ELb0ELb0ELb1ELb0ELb0ELb1ELb0ELb0EEENS1_21CollectiveEpilogueFwdINS6_IJSA_NS7_ILi512EEESA_EEES9_SC_SE_Li256ELb0ELb1ELb0ELb0EEENS1_30DynamicPersistentTileSchedulerILi256ELi128ELb0ELb1ELb1EEEEEEEEEvNT_6ParamsE)
        /*05b4*/ 	.word	0x00000048


	//----- nvinfo : EIATTR_MIN_STACK_SIZE
	.align		4
.L_279:
        /*05b8*/ 	.byte	0x04, 0x12
        /*05ba*/ 	.short	(.L_281 - .L_280)
	.align		4
.L_280:
        /*05bc*/ 	.word	index@(_ZN7cutlass13device_kernelIN5flash11enable_sm90INS1_16FlashAttnFwdSm90INS1_25CollectiveMainloopFwdSm90ILi2EN4cute5tupleIJNS5_1CILi1EEES8_S8_EEENS6_IJNS7_ILi64EEESA_SA_EEELi512ENS_10bfloat16_tEfNS_4arch4Sm90ELb1ELb0ELb1ELb1ELb0ELb0ELb0ELb0ELb0ELb1ELb0ELb0EEENS1_21CollectiveEpilogueFwdINS6_IJSA_NS7_ILi512EEESA_EEES9_SC_SE_Li256ELb1ELb1ELb0ELb0EEENS1_36VarlenDynamicPersistentTileSchedulerILi64ELi64ELi256ELi128ELb0ELb1ELb1ELb1ELb1ELb1EEEEEEEEEvNT_6ParamsE)
        /*05c0*/ 	.word	0x00000058


	//----- nvinfo : EIATTR_MIN_STACK_SIZE
	.align		4
.L_281:
        /*05c4*/ 	.byte	0x04, 0x12
        /*05c6*/ 	.short	(.L_283 - .L_282)
	.align		4
.L_282:
        /*05c8*/ 	.word	index@(_ZN7cutlass13device_kernelIN5flash11enable_sm90INS1_16FlashAttnFwdSm90INS1_25CollectiveMainloopFwdSm90ILi2EN4cute5tupleIJNS5_1CILi1EEES8_S8_EEENS6_IJNS7_ILi64EEESA_SA_EEELi512ENS_10bfloat16_tEfNS_4arch4Sm90ELb1ELb0ELb1ELb1ELb0ELb1ELb0ELb0ELb0ELb1ELb0ELb0EEENS1_21CollectiveEpilogueFwdINS6_IJSA_NS7_ILi512EEESA_EEES9_SC_SE_Li256ELb1ELb1ELb0ELb0EEENS1_36VarlenDynamicPersistentTileSchedulerILi64ELi64ELi256ELi128ELb0ELb1ELb1ELb1ELb1ELb1EEEEEEEEEvNT_6ParamsE)
        /*05cc*/ 	.word	0x00000060


	//----- nvinfo : EIATTR_MIN_STACK_SIZE
	.align		4
.L_283:
        /*05d0*/ 	.byte	0x04, 0x12
        /*05d2*/ 	.short	(.L_285 - .L_284)
	.align		4
.L_284:
        /*05d4*/ 	.word	index@(_ZN7cutlass13device_kernelIN5flash11enable_sm90INS1_16FlashAttnFwdSm90INS1_25CollectiveMainloopFwdSm90ILi2EN4cute5tupleIJNS5_1CILi1EEES8_S8_EEENS6_IJNS7_ILi64EEESA_SA_EEELi512ENS_10bfloat16_tEfNS_4arch4Sm90ELb1ELb0ELb1ELb1ELb0ELb0ELb1ELb0ELb0ELb1ELb0ELb0EEENS1_21CollectiveEpilogueFwdINS6_IJSA_NS7_ILi512EEESA_EEES9_SC_SE_Li256ELb1ELb1ELb0ELb0EEENS1_36VarlenDynamicPersistentTileSchedulerILi64ELi64ELi256ELi128ELb0ELb1ELb1ELb1ELb1ELb1EEEEEEEEEvNT_6ParamsE)
        /*05d8*/ 	.word	0x00000068


	//----- nvinfo : EIATTR_MIN_STACK_SIZE
	.align		4
.L_285:
        /*05dc*/ 	.byte	0x04, 0x12
        /*05de*/ 	.short	(.L_287 - .L_286)
	.align		4
.L_286:
        /*05e0*/ 	.word	index@(_ZN7cutlass13device_kernelIN5flash11enable_sm90INS1_16FlashAttnFwdSm90INS1_25CollectiveMainloopFwdSm90ILi2EN4cute5tupleIJNS5_1CILi1EEES8_S8_EEENS6_IJNS7_ILi64EEESA_SA_EEELi512ENS_10bfloat16_tEfNS_4arch4Sm90ELb1ELb0ELb1ELb1ELb0ELb1ELb1ELb0ELb0ELb1ELb0ELb0EEENS1_21CollectiveEpilogueFwdINS6_IJSA_NS7_ILi512EEESA_EEES9_SC_SE_Li256ELb1ELb1ELb0ELb0EEENS1_36VarlenDynamicPersistentTileSchedulerILi64ELi64ELi256ELi128ELb0ELb1ELb1ELb1ELb1ELb1EEEEEEEEEvNT_6ParamsE)
        /*05e4*/ 	.word	0x00000070


	//----- nvinfo : EIATTR_MIN_STACK_SIZE
	.align		4
.L_287:
        /*05e8*/ 	.byte	0x04, 0x12
        /*05ea*/ 	.short	(.L_289 - .L_288)
	.align		4
.L_288:
        /*05ec*/ 	.word	index@(_ZN7cutlass13device_kernelIN5flash11enable_sm90INS1_16FlashAttnFwdSm90INS1_25CollectiveMainloopFwdSm90ILi2EN4cute5tupleIJNS5_1CILi1EEES8_S8_EEENS6_IJNS7_ILi128EEENS7_ILi96EEENS7_ILi64EEEEEELi256ENS_10bfloat16_tEfNS_4arch4Sm90ELb0ELb0ELb1ELb0ELb0ELb0ELb0ELb1ELb0ELb1ELb0ELb0EEENS1_21CollectiveEpilogueFwdINS6_IJSA_NS7_ILi256EEESB_EEES9_SE_SG_Li256ELb0ELb1ELb0ELb0EEENS1_29StaticPersistentTileSchedulerILb0EEEEEEEEEvNT_6ParamsE)
        /*05f0*/ 	.word	0x00000038


	//----- nvinfo : EIATTR_MIN_STACK_SIZE
	.align		4
.L_289:
        /*05f4*/ 	.byte	0x04, 0x12
        /*05f6*/ 	.short	(.L_291 - .L_290)
	.align		4
.L_290:
        /*05f8*/ 	.word	index@(_ZN7cutlass13device_kernelIN5flash11enable_sm90INS1_16FlashAttnFwdSm90INS1_25CollectiveMainloopFwdSm90ILi2EN4cute5tupleIJNS5_1CILi1EEES8_S8_EEENS6_IJNS7_ILi128EEENS7_ILi96EEENS7_ILi64EEEEEELi256ENS_10bfloat16_tEfNS_4arch4Sm90ELb0ELb0ELb1ELb0ELb0ELb0ELb1ELb1ELb0ELb1ELb0ELb0EEENS1_21CollectiveEpilogueFwdINS6_IJSA_NS7_ILi256EEESB_EEES9_SE_SG_Li256ELb0ELb1ELb0ELb0EEENS1_29StaticPersistentTileSchedulerILb0EEEEEEEEEvNT_6ParamsE)
        /*05fc*/ 	.word	0x00000068


	//----- nvinfo : EIATTR_MIN_STACK_SIZE
	.align		4
.L_291:
        /*0600*/ 	.byte	0x04, 0x12
        /*0602*/ 	.short	(.L_293 - .L_292)
	.align		4
.L_292:
        /*0604*/ 	.word	index@(_ZN7cutlass13device_kernelIN5flash11enable_sm90INS1_16FlashAttnFwdSm90INS1_25CollectiveMainloopFwdSm90ILi2EN4cute5tupleIJNS5_1CILi1EEES8_S8_EEENS6_IJNS7_ILi128EEENS7_ILi96EEENS7_ILi64EEEEEELi256ENS_10bfloat16_tEfNS_4arch4Sm90ELb0ELb0ELb1ELb1ELb0ELb0ELb0ELb1ELb0ELb1ELb0ELb0EEENS1_21CollectiveEpilogueFwdINS6_IJSA_NS7_ILi256EEESB_EEES9_SE_SG_Li256ELb1ELb1ELb0ELb0EEENS1_36VarlenDynamicPersistentTileSchedulerILi128ELi96ELi256ELi128ELb0ELb1ELb1ELb0ELb1ELb1EEEEEEEEEvNT_6ParamsE)
        /*0608*/ 	.word	0x00000060


	//----- nvinfo : EIATTR_MIN_STACK_SIZE
	.align		4
.L_293:
        /*060c*/ 	.byte	0x04, 0x12
        /*060e*/ 	.short	(.L_295 - .L_294)
	.align		4
.L_294:
        /*0610*/ 	.word	index@(_ZN7cutlass13device_kernelIN5flash11enable_sm90INS1_16FlashAttnFwdSm90INS1_25CollectiveMainloopFwdSm90ILi2EN4cute5tupleIJNS5_1CILi1EEES8_S8_EEENS6_IJNS7_ILi128EEENS7_ILi96EEENS7_ILi64EEEEEELi256ENS_10bfloat16_tEfNS_4arch4Sm90ELb0ELb0ELb1ELb1ELb0ELb1ELb0ELb1ELb0ELb1ELb0ELb0EEENS1_21CollectiveEpilogueFwdINS6_IJSA_NS7_ILi256EEESB_EEES9_SE_SG_Li256ELb1ELb1ELb0ELb0EEENS1_36VarlenDynamicPersistentTileSchedulerILi128ELi96ELi256ELi128ELb0ELb1ELb1ELb0ELb1ELb1EEEEEEEEEvNT_6ParamsE)
        /*0614*/ 	.word	0x00000068


	//----- nvinfo : EIATTR_MIN_STACK_SIZE
	.align		4
.L_295:
        /*0618*/ 	.byte	0x04, 0x12
        /*061a*/ 	.short	(.L_297 - .L_296)
	.align		4
.L_296:
        /*061c*/ 	.word	index@(_ZN7cutlass13device_kernelIN5flash11enable_sm90INS1_16FlashAttnFwdSm90INS1_25CollectiveMainloopFwdSm90ILi2EN4cute5tupleIJNS5_1CILi1EEES8_S8_EEENS6_IJNS7_ILi128EEENS7_ILi96EEENS7_ILi64EEEEEELi256ENS_10bfloat16_tEfNS_4arch4Sm90ELb0ELb0ELb1ELb1ELb0ELb0ELb1ELb1ELb0ELb1ELb0ELb0EEENS1_21CollectiveEpilogueFwdINS6_IJSA_NS7_ILi256EEESB_EEES9_SE_SG_Li256ELb1ELb1ELb0ELb0EEENS1_36VarlenDynamicPersistentTileSchedulerILi128ELi96ELi256ELi128ELb0ELb1ELb1ELb0ELb1ELb1EEEEEEEEEvNT_6ParamsE)
        /*0620*/ 	.word	0x00000078


	//----- nvinfo : EIATTR_MIN_STACK_SIZE
	.align		4
.L_297:
        /*0624*/ 	.byte	0x04, 0x12
        /*0626*/ 	.short	(.L_299 - .L_298)
	.align		4
.L_298:
        /*0628*/ 	.word	index@(_ZN7cutlass13device_kernelIN5flash11enable_sm90INS1_16FlashAttnFwdSm90INS1_25CollectiveMainloopFwdSm90ILi2EN4cute5tupleIJNS5_1CILi1EEES8_S8_EEENS6_IJNS7_ILi128EEENS7_ILi96EEENS7_ILi64EEEEEELi256ENS_10bfloat16_tEfNS_4arch4Sm90ELb0ELb0ELb1ELb1ELb0ELb1ELb1ELb1ELb0ELb1ELb0ELb0EEENS1_21CollectiveEpilogueFwdINS6_IJSA_NS7_ILi256EEESB_EEES9_SE_SG_Li256ELb1ELb1ELb0ELb0EEENS1_36VarlenDynamicPersistentTileSchedulerILi128ELi96ELi256ELi128ELb0ELb1ELb1ELb0ELb1ELb1EEEEEEEEEvNT_6ParamsE)
        /*062c*/ 	.word	0x00000098


	//----- nvinfo : EIATTR_MIN_STACK_SIZE
	.align		4
.L_299:
        /*0630*/ 	.byte	0x04, 0x12
        /*0632*/ 	.short	(.L_301 - .L_300)
	.align		4
.L_300:
        /*0634*/ 	.word	index@(_ZN7cutlass13device_kernelIN5flash11enable_sm90INS1_16FlashAttnFwdSm90INS1_25CollectiveMainloopFwdSm90ILi2EN4cute5tupleIJNS5_1CILi1EEES8_S8_EEENS6_IJNS7_ILi128EEENS7_ILi96EEENS7_ILi64EEEEEELi256ENS_10bfloat16_tEfNS_4arch4Sm90ELb0ELb1ELb1ELb0ELb0ELb0ELb0ELb1ELb0ELb1ELb0ELb0EEENS1_21CollectiveEpilogueFwdINS6_IJSA_NS7_ILi256EEESB_EEES9_SE_SG_Li256ELb0ELb1ELb0ELb0EEENS1_30DynamicPersistentTileSchedulerILi256ELi128ELb0ELb1ELb1EEEEEEEEEvNT_6ParamsE)
        /*0638*/ 	.word	0x00000020


	//----- nvinfo : EIATTR_MIN_STACK_SIZE
	.align		4
.L_301:
        /*063c*/ 	.byte	0x04, 0x12
        /*063e*/ 	.short	(.L_303 - .L_302)
	.align		4
.L_302:
        /*0640*/ 	.word	index@(_ZN7cutlass13device_kernelIN5flash11enable_sm90INS1_16FlashAttnFwdSm90INS1_25CollectiveMainloopFwdSm90ILi2EN4cute5tupleIJNS5_1CILi1EEES8_S8_EEENS6_IJNS7_ILi128EEENS7_ILi96EEENS7_ILi64EEEEEELi256ENS_10bfloat16_tEfNS_4arch4Sm90ELb0ELb1ELb1ELb0ELb0ELb0ELb1ELb1ELb0ELb1ELb0ELb0EEENS1_21CollectiveEpilogueFwdINS6_IJSA_NS7_ILi256EEESB_EEES9_SE_SG_Li256ELb0ELb1ELb0ELb0EEENS1_30DynamicPersistentTileSchedulerILi256ELi128ELb0ELb1ELb1EEEEEEEEEvNT_6ParamsE)
        /*0644*/ 	.word	0x000004c0


	//----- nvinfo : EIATTR_MIN_STACK_SIZE
	.align		4
.L_303:
        /*0648*/ 	.byte	0x04, 0x12
        /*064a*/ 	.short	(.L_305 - .L_304)
	.align		4
.L_304:
        /*064c*/ 	.word	index@(_ZN7cutlass13device_kernelIN5flash11enable_sm90INS1_16FlashAttnFwdSm90INS1_25CollectiveMainloopFwdSm90ILi2EN4cute5tupleIJNS5_1CILi1EEES8_S8_EEENS6_IJNS7_ILi128EEENS7_ILi96EEENS7_ILi64EEEEEELi256ENS_10bfloat16_tEfNS_4arch4Sm90ELb0ELb1ELb1ELb1ELb0ELb0ELb0ELb1ELb0ELb1ELb0ELb0EEENS1_21CollectiveEpilogueFwdINS6_IJSA_NS7_ILi256EEESB_EEES9_SE_SG_Li256ELb1ELb1ELb0ELb0EEENS1_36VarlenDynamicPersistentTileSchedulerILi128ELi96ELi256ELi128ELb0ELb1ELb1ELb1ELb0ELb1EEEEEEEEEvNT_6ParamsE)
        /*0650*/ 	.word	0x00000048


	//----- nvinfo : EIATTR_MIN_STACK_SIZE
	.align		4
.L_305:
        /*0654*/ 	.byte	0x04, 0x12
        /*0656*/ 	.short	(.L_307 - .L_306)
	.align		4
.L_306:
        /*0658*/ 	.word	index@(_ZN7cutlass13device_kernelIN5flash11enable_sm90INS1_16FlashAttnFwdSm90INS1_25CollectiveMainloopFwdSm90ILi2EN4cute5tupleIJNS5_1CILi1EEES8_S8_EEENS6_IJNS7_ILi128EEENS7_ILi96EEENS7_ILi64EEEEEELi256ENS_10bfloat16_tEfNS_4arch4Sm90ELb0ELb1ELb1ELb1ELb0ELb1ELb0ELb1ELb0ELb1ELb0ELb0EEENS1_21CollectiveEpilogueFwdINS6_IJSA_NS7_ILi256EEESB_EEES9_SE_SG_Li256ELb1ELb1ELb0ELb0EEENS1_36VarlenDynamicPersistentTileSchedulerILi128ELi96ELi256ELi128ELb0ELb1ELb1ELb1ELb0ELb1EEEEEEEEEvNT_6ParamsE)
        /*065c*/ 	.word	0x00000058


	//----- nvinfo : EIATTR_MIN_STACK_SIZE
	.align		4
.L_307:
        /*0660*/ 	.byte	0x04, 0x12
        /*0662*/ 	.short	(.L_309 - .L_308)
	.align		4
.L_308:
        /*0664*/ 	.word	index@(_ZN7cutlass13device_kernelIN5flash11enable_sm90INS1_16FlashAttnFwdSm90INS1_25CollectiveMainloopFwdSm90ILi2EN4cute5tupleIJNS5_1CILi1EEES8_S8_EEENS6_IJNS7_ILi128EEENS7_ILi96EEENS7_ILi64EEEEEELi256ENS_10bfloat16_tEfNS_4arch4Sm90ELb0ELb1ELb1ELb1ELb0ELb0ELb1ELb1ELb0ELb1ELb0ELb0EEENS1_21CollectiveEpilogueFwdINS6_IJSA_NS7_ILi256EEESB_EEES9_SE_SG_Li256ELb1ELb1ELb0ELb0EEENS1_36VarlenDynamicPersistentTileSchedulerILi128ELi96ELi256ELi128ELb0ELb1ELb1ELb1ELb0ELb1EEEEEEEEEvNT_6ParamsE)
        /*0668*/ 	.word	0x000004e0


	//----- nvinfo : EIATTR_MIN_STACK_SIZE
	.align		4
.L_309:
        /*066c*/ 	.byte	0x04, 0x12
        /*066e*/ 	.short	(.L_311 - .L_310)
	.align		4
.L_310:
        /*0670*/ 	.word	index@(_ZN7cutlass13device_kernelIN5flash11enable_sm90INS1_16FlashAttnFwdSm90INS1_25CollectiveMainloopFwdSm90ILi2EN4cute5tupleIJNS5_1CILi1EEES8_S8_EEENS6_IJNS7_ILi128EEENS7_ILi96EEENS7_ILi64EEEEEELi256ENS_10bfloat16_tEfNS_4arch4Sm90ELb0ELb1ELb1ELb1ELb0ELb1ELb1ELb1ELb0ELb1ELb0ELb0EEENS1_21CollectiveEpilogueFwdINS6_IJSA_NS7_ILi256EEESB_EEES9_SE_SG_Li256ELb1ELb1ELb0ELb0EEENS1_36VarlenDynamicPersistentTileSchedulerILi128ELi96ELi256ELi128ELb0ELb1ELb1ELb1ELb0ELb1EEEEEEEEEvNT_6ParamsE)
        /*0674*/ 	.word	0x000004f0


	//----- nvinfo : EIATTR_MIN_STACK_SIZE
	.align		4
.L_311:
        /*0678*/ 	.byte	0x04, 0x12
        /*067a*/ 	.short	(.L_313 - .L_312)
	.align		4
.L_312:
        /*067c*/ 	.word	index@(_ZN7cutlass13device_kernelIN5flash11enable_sm90INS1_16FlashAttnFwdSm90INS1_25CollectiveMainloopFwdSm90ILi2EN4cute5tupleIJNS5_1CILi1EEES8_S8_EEENS6_IJNS7_ILi128EEENS7_ILi96EEENS7_ILi64EEEEEELi256ENS_10bfloat16_tEfNS_4arch4Sm90ELb1ELb0ELb1ELb0ELb0ELb0ELb0ELb1ELb0ELb1ELb0ELb0EEENS1_21CollectiveEpilogueFwdINS6_IJSA_NS7_ILi256EEESB_EEES9_SE_SG_Li256ELb0ELb1ELb0ELb0EEENS1_30DynamicPersistentTileSchedulerILi256ELi128ELb0ELb1ELb1EEEEEEEEEvNT_6ParamsE)
        /*0680*/ 	.word	0x00000028


	//----- nvinfo : EIATTR_MIN_STACK_SIZE
	.align		4
.L_313:
        /*0684*/ 	.byte	0x04, 0x12
        /*0686*/ 	.short	(.L_315 - .L_314)
	.align		4
.L_314:
        /*0688*/ 	.word	index@(_ZN7cutlass13device_kernelIN5flash11enable_sm90INS1_16FlashAttnFwdSm90INS1_25CollectiveMainloopFwdSm90ILi2EN4cute5tupleIJNS5_1CILi1EEES8_S8_EEENS6_IJNS7_ILi128EEENS7_ILi96EEENS7_ILi64EEEEEELi256ENS_10bfloat16_tEfNS_4arch4Sm90ELb1ELb0ELb1ELb0ELb0ELb0ELb1ELb1ELb0ELb1ELb0ELb0EEENS1_21CollectiveEpilogueFwdINS6_IJSA_NS7_ILi256EEESB_EEES9_SE_SG_Li256ELb0ELb1ELb0ELb0EEENS1_30DynamicPersistentTileSchedulerILi256ELi128ELb0ELb1ELb1EEEEEEEEEvNT_6ParamsE)
        /*068c*/ 	.word	0x00000050


	//----- nvinfo : EIATTR_MIN_STACK_SIZE
	.align		4
.L_315:
        /*0690*/ 	.byte	0x04, 0x12
        /*0692*/ 	.short	(.L_317 - .L_316)
	.align		4
.L_316:
        /*0694*/ 	.word	index@(_ZN7cutlass13device_kernelIN5flash11enable_sm90INS1_16FlashAttnFwdSm90INS1_25CollectiveMainloopFwdSm90ILi2EN4cute5tupleIJNS5_1CILi1EEES8_S8_EEENS6_IJNS7_ILi128EEENS7_ILi96EEENS7_ILi64EEEEEELi256ENS_10bfloat16_tEfNS_4arch4Sm90ELb1ELb0ELb1ELb1ELb0ELb0ELb0ELb1ELb0ELb1ELb0ELb0EEENS1_21CollectiveEpilogueFwdINS6_IJSA_NS7_ILi256EEESB_EEES9_SE_SG_Li256ELb1ELb1ELb0ELb0EEENS1_36VarlenDynamicPersistentTileSchedulerILi128ELi96ELi256ELi128ELb0ELb1ELb1ELb1ELb1ELb1EEEEEEEEEvNT_6ParamsE)
        /*0698*/ 	.word	0x00000058


	//----- nvinfo : EIATTR_MIN_STACK_SIZE
	.align		4
.L_317:
        /*069c*/ 	.byte	0x04, 0x12
        /*069e*/ 	.short	(.L_319 - .L_318)
	.align		4
.L_318:
        /*06a0*/ 	.word	index@(_ZN7cutlass13device_kernelIN5flash11enable_sm90INS1_16FlashAttnFwdSm90INS1_25CollectiveMainloopFwdSm90ILi2EN4cute5tupleIJNS5_1CILi1EEES8_S8_EEENS6_IJNS7_ILi128EEENS7_ILi96EEENS7_ILi64EEEEEELi256ENS_10bfloat16_tEfNS_4arch4Sm90ELb1ELb0ELb1ELb1ELb0ELb1ELb0ELb1ELb0ELb1ELb0ELb0EEENS1_21CollectiveEpilogueFwdINS6_IJSA_NS7_ILi256EEESB_EEES9_SE_SG_Li256ELb1ELb1ELb0ELb0EEENS1_36VarlenDynamicPersistentTileSchedulerILi128ELi96ELi256ELi128ELb0ELb1ELb1ELb1ELb1ELb1EEEEEEEEEvNT_6ParamsE)
        /*06a4*/ 	.word	0x00000060


	//----- nvinfo : EIATTR_MIN_STACK_SIZE
	.align		4
.L_319:
        /*06a8*/ 	.byte	0x04, 0x12
        /*06aa*/ 	.short	(.L_321 - .L_320)
	.align		4
.L_320:
        /*06ac*/ 	.word	index@(_ZN7cutlass13device_kernelIN5flash11enable_sm90INS1_16FlashAttnFwdSm90INS1_25CollectiveMainloopFwdSm90ILi2EN4cute5tupleIJNS5_1CILi1EEES8_S8_EEENS6_IJNS7_ILi128EEENS7_ILi96EEENS7_ILi64EEEEEELi256ENS_10bfloat16_tEfNS_4arch4Sm90ELb1ELb0ELb1ELb1ELb0ELb0ELb1ELb1ELb0ELb1ELb0ELb0EEENS1_21CollectiveEpilogueFwdINS6_IJSA_NS7_ILi256EEESB_EEES9_SE_SG_Li256ELb1ELb1ELb0ELb0EEENS1_36VarlenDynamicPersistentTileSchedulerILi128ELi96ELi256ELi128ELb0ELb1ELb1ELb1ELb1ELb1EEEEEEEEEvNT_6ParamsE)
        /*06b0*/ 	.word	0x00000070


	//----- nvinfo : EIATTR_MIN_STACK_SIZE
	.align		4
.L_321:
        /*06b4*/ 	.byte	0x04, 0x12
        /*06b6*/ 	.short	(.L_323 - .L_322)
	.align		4
.L_322:
        /*06b8*/ 	.word	index@(_ZN7cutlass13device_kernelIN5flash11enable_sm90INS1_16FlashAttnFwdSm90INS1_25CollectiveMainloopFwdSm90ILi2EN4cute5tupleIJNS5_1CILi1EEES8_S8_EEENS6_IJNS7_ILi128EEENS7_ILi96EEENS7_ILi64EEEEEELi256ENS_10bfloat16_tEfNS_4arch4Sm90ELb1ELb0ELb1ELb1ELb0ELb1ELb1ELb1ELb0ELb1ELb0ELb0EEENS1_21CollectiveEpilogueFwdINS6_IJSA_NS7_ILi256EEESB_EEES9_SE_SG_Li256ELb1ELb1ELb0ELb0EEENS1_36VarlenDynamicPersistentTileSchedulerILi128ELi96ELi256ELi128ELb0ELb1ELb1ELb1ELb1ELb1EEEEEEEEEvNT_6ParamsE)
        /*06bc*/ 	.word	0x000000b8
.L_323:


//--------------------- .nv.compat                --------------------------
	.section	.nv.compat,"",@"SHT_CUDA_COMPAT_INFO"
	.align	4
        /*0000*/ 	.byte	0x02, 0x09, 0x01, 0x00, 0x02, 0x02, 0x04, 0x00, 0x02, 0x05, 0x05, 0x00, 0x03, 0x07, 0x01, 0x01
        /*0010*/ 	.byte	0x02, 0x03, 0x01, 0x00, 0x02, 0x06, 0x01, 0x00, 0x04, 0x0b, 0x08, 0x00, 0x00, 0x00, 0x00, 0x00
        /*0020*/ 	.byte	0x00, 0x00, 0x00, 0x00


//--------------------- .nv.info._ZN7cutlass13device_kernelIN5flash11enable_sm90INS1_16FlashAttnFwdSm90INS1_25CollectiveMainloopFwdSm90ILi2EN4cute5tupleIJNS5_1CILi1EEES8_S8_EEENS6_IJNS7_ILi128EEESA_NS7_ILi192EEEEEELi128ENS_10bfloat16_tEfNS_4arch4Sm90ELb0ELb0ELb1ELb0ELb0ELb0ELb0ELb1ELb1ELb1ELb0ELb0EEENS1_21CollectiveEpilogueFwdINS6_IJSA_SA_SA_EEES9_SD_SF_Li256ELb0ELb1ELb0ELb0EEENS1_29StaticPersistentTileSchedulerILb0EEEEEEEEEvNT_6ParamsE --------------------------
	.section	.nv.info._ZN7cutlass13device_kernelIN5flash11enable_sm90INS1_16FlashAttnFwdSm90INS1_25CollectiveMainloopFwdSm90ILi2EN4cute5tupleIJNS5_1CILi1EEES8_S8_EEENS6_IJNS7_ILi128EEESA_NS7_ILi192EEEEEELi128ENS_10bfloat16_tEfNS_4arch4Sm90ELb0ELb0ELb1ELb0ELb0ELb0ELb0ELb1ELb1ELb1ELb0ELb0EEENS1_21CollectiveEpilogueFwdINS6_IJSA_SA_SA_EEES9_SD_SF_Li256ELb0ELb1ELb0ELb0EEENS1_29StaticPersistentTileSchedulerILb0EEEEEEEEEvNT_6ParamsE,"",@"SHT_CUDA_INFO"
	.sectionflags	@""
	.align	4


	//----- nvinfo : EIATTR_CUDA_API_VERSION
	.align		4
        /*0000*/ 	.byte	0x04, 0x37
        /*0002*/ 	.short	(.L_325 - .L_324)
.L_324:
        /*0004*/ 	.word	0x00000082


	//----- nvinfo : EIATTR_KPARAM_INFO
	.align		4
.L_325:
        /*0008*/ 	.byte	0x04, 0x17
        /*000a*/ 	.short	(.L_327 - .L_326)
.L_326:
        /*000c*/ 	.word	0x00000000
        /*0010*/ 	.short	0x0000
        /*0012*/ 	.short	0x0070
        /*0014*/ 	.byte	0x00, 0xf0, 0x01, 0x28


	//----- nvinfo : EIATTR_SPARSE_MMA_MASK
	.align		4
.L_327:
        /*0018*/ 	.byte	0x03, 0x50
        /*001a*/ 	.short	0x0000


	//----- nvinfo : EIATTR_MAXREG_COUNT
	.align		4
        /*001c*/ 	.byte	0x03, 0x1b
        /*001e*/ 	.short	0x00a8


	//----- nvinfo : EIATTR_NUM_BARRIERS
	.align		4
        /*0020*/ 	.byte	0x02, 0x4c
        /*0022*/ 	.byte	0x09
	.zero		1


	//----- nvinfo : EIATTR_EXTERNS
	.align		4
        /*0024*/ 	.byte	0x04, 0x0f
        /*0026*/ 	.short	(.L_329 - .L_328)


	//   ....[0]....
	.align		4
.L_328:
        /*0028*/ 	.word	index@(__assertfail)


	//----- nvinfo : EIATTR_ANNOTATIONS
	.align		4
.L_329:
        /*002c*/ 	.byte	0x04, 0x55
        /*002e*/ 	.short	(.L_331 - .L_330)


	//   ....[0]....
.L_330:
        /*0030*/ 	.word	0x00000001
        /*0034*/ 	.byte	0x30, 0x09, 0x00, 0x00, 0x01, 0x00, 0x00, 0x00, 0xf0, 0x09, 0x00, 0x00, 0x01, 0x00, 0x00, 0x00
        /* <DEDUP_REMOVED lines=30> */
        /*0224*/ 	.byte	0x60, 0xcb, 0x00, 0x00


	//----- nvinfo : EIATTR_MERCURY_ISA_VERSION
	.align		4
.L_331:
        /*0228*/ 	.byte	0x03, 0x5f
        /*022a*/ 	.short	0x0101


	//----- nvinfo : EIATTR_INT_WARP_WIDE_INSTR_OFFSETS
	.align		4
        /*022c*/ 	.byte	0x04, 0x31
        /*022e*/ 	.short	(.L_333 - .L_332)


	//   ....[0]....
.L_332:
        /*0230*/ 	.word	0x00000120


	//   ....[1]....
        /*0234*/ 	.word	0x00000160


	//   ....[2]....
        /*0238*/ 	.word	0x00000220


	//----- nvinfo : EIATTR_COOP_GROUP_MASK_REGIDS
	.align		4
.L_333:
        /*023c*/ 	.byte	0x04, 0x29
        /*023e*/ 	.short	(.L_335 - .L_334)


	//   ....[0]....
.L_334:
        /*0240*/ 	.word	0xffffffff


	//   ....[1]....
        /*0244*/ 	.word	0xffffffff


	//   ....[2]....
        /*0248*/ 	.word	0xffffffff


	//   ....[3]....
        /*024c*/ 	.word	0xffffffff


	//   ....[4]....
        /*0250*/ 	.word	0xffffffff


	//   ....[5]....
        /*0254*/ 	.word	0xffffffff


	//   ....[6]....
        /*0258*/ 	.word	0xffffffff


	//   ....[7]....
        /*025c*/ 	.word	0xffffffff


	//   ....[8]....
        /*0260*/ 	.word	0xffffffff


	//   ....[9]....
        /*0264*/ 	.word	0xffffffff


	//   ....[10]....
        /*0268*/ 	.word	0xffffffff


	//   ....[11]....
        /*026c*/ 	.word	0xffffffff


	//   ....[12]....
        /*0270*/ 	.word	0xffffffff


	//   ....[13]....
        /*0274*/ 	.word	0xffffffff


	//   ....[14]....
        /*0278*/ 	.word	0xffffffff


	//   ....[15]....
        /*027c*/ 	.word	0xffffffff


	//   ....[16]....
        /*0280*/ 	.word	0xffffffff


	//   ....[17]....
        /*0284*/ 	.word	0xffffffff


	//   ....[18]....
        /*0288*/ 	.word	0xffffffff


	//   ....[19]....
        /*028c*/ 	.word	0xffffffff


	//   ....[20]....
        /*0290*/ 	.word	0xffffffff


	//   ....[21]....
        /*0294*/ 	.word	0xffffffff


	//   ....[22]....
        /*0298*/ 	.word	0xffffffff


	//   ....[23]....
        /*029c*/ 	.word	0xffffffff


	//   ....[24]....
        /*02a0*/ 	.word	0xffffffff


	//   ....[25]....
        /*02a4*/ 	.word	0xffffffff


	//   ....[26]....
        /*02a8*/ 	.word	0xffffffff


	//   ....[27]....
        /*02ac*/ 	.word	0xffffffff


	//   ....[28]....
        /*02b0*/ 	.word	0xffffffff


	//   ....[29]....
        /*02b4*/ 	.word	0xffffffff


	//   ....[30]....
        /*02b8*/ 	.word	0xffffffff


	//   ....[31]....
        /*02bc*/ 	.word	0xffffffff


	//   ....[32]....
        /*02c0*/ 	.word	0xffffffff


	//   ....[33]....
        /*02c4*/ 	.word	0xffffffff


	//   ....[34]....
        /*02c8*/ 	.word	0xffffffff


	//   ....[35]....
        /*02cc*/ 	.word	0xffffffff


	//   ....[36]....
        /*02d0*/ 	.word	0xffffffff


	//   ....[37]....
        /*02d4*/ 	.word	0xffffffff


	//   ....[38]....
        /*02d8*/ 	.word	0xffffffff


	//   ....[39]....
        /*02dc*/ 	.word	0xffffffff


	//   ....[40]....
        /*02e0*/ 	.word	0xffffffff


	//   ....[41]....
        /*02e4*/ 	.word	0xffffffff


	//   ....[42]....
        /*02e8*/ 	.word	0xffffffff


	//   ....[43]....
        /*02ec*/ 	.word	0xffffffff


	//   ....[44]....
        /*02f0*/ 	.word	0xffffffff


	//   ....[45]....
        /*02f4*/ 	.word	0xffffffff


	//   ....[46]....
        /*02f8*/ 	.word	0xffffffff


	//   ....[47]....
        /*02fc*/ 	.word	0xffffffff


	//   ....[48]....
        /*0300*/ 	.word	0xffffffff


	//   ....[49]....
        /*0304*/ 	.word	0xffffffff


	//   ....[50]....
        /*0308*/ 	.word	0x0500000f


	//   ....[51]....
        /*030c*/ 	.word	0x0500000f


	//   ....[52]....
        /*0310*/ 	.word	0x0500000f


	//   ....[53]....
        /*0314*/ 	.word	0x0500000f


	//   ....[54]....
        /*0318*/ 	.word	0x0500000f


	//   ....[55]....
        /*031c*/ 	.word	0x0500000f


	//   ....[56]....
        /*0320*/ 	.word	0x0500000f


	//   ....[57]....
        /*0324*/ 	.word	0x0500000f


	//   ....[58]....
        /*0328*/ 	.word	0x0500000f


	//   ....[59]....
        /*032c*/ 	.word	0x0500000f


	//   ....[60]....
        /*0330*/ 	.word	0x0500000f


	//   ....[61]....
        /*0334*/ 	.word	0x0500000f


	//   ....[62]....
        /*0338*/ 	.word	0x0500000f


	//   ....[63]....
        /*033c*/ 	.word	0x0500000f


	//   ....[64]....
        /*0340*/ 	.word	0x0500000f


	//   ....[65]....
        /*0344*/ 	.word	0x0500000f


	//   ....[66]....
        /*0348*/ 	.word	0x0500000f


	//   ....[67]....
        /*034c*/ 	.word	0x0500000f


	//----- nvinfo : EIATTR_COOP_GROUP_INSTR_OFFSETS
	.align		4
.L_335:
        /*0350*/ 	.byte	0x04, 0x28
        /*0352*/ 	.short	(.L_337 - .L_336)


	//   ....[0]....
.L_336:
        /*0354*/ 	.word	0x00000060


	//   ....[1]....
        /*0358*/ 	.word	0x00000130


	//   ....[2]....
        /*035c*/ 	.word	0x00000230


	//   ....[3]....
        /*0360*/ 	.word	0x000003a0


	//   ....[4]....
        /*0364*/ 	.word	0x00000500


	//   ....[5]....
        /*0368*/ 	.word	0x00000620


	//   ....[6]....
        /*036c*/ 	.word	0x00000780


	//   ....[7]....
        /*0370*/ 	.word	0x00000d60


	//   ....[8]....
        /*0374*/ 	.word	0x00002ab0


	//   ....[9]....
        /*0378*/ 	.word	0x00002b20


	//   ....[10]....
        /*037c*/ 	.word	0x00003160


	//   ....[11]....
        /*0380*/ 	.word	0x000031f0


	//   ....[12]....
        /*0384*/ 	.word	0x000057d0


	//   ....[13]....
        /*0388*/ 	.word	0x00005800


	//   ....[14]....
        /*038c*/ 	.word	0x00005aa0


	//   ....[15]....
        /*0390*/ 	.word	0x00005b40


	//   ....[16]....
        /*0394*/ 	.word	0x00006e70


	//   ....[17]....
        /*0398*/ 	.word	0x00006eb0


	//   ....[18]....
        /*039c*/ 	.word	0x00006fb0


	//   ....[19]....
        /*03a0*/ 	.word	0x00006fc0


	//   ....[20]....
        /*03a4*/ 	.word	0x00008130


	//   ....[21]....
        /*03a8*/ 	.word	0x00008190


	//   ....[22]....
        /*03ac*/ 	.word	0x000081d0


	//   ....[23]....
        /*03b0*/ 	.word	0x00008200


	//   ....[24]....
        /*03b4*/ 	.word	0x00008680


	//   ....[25]....
        /*03b8*/ 	.word	0x000086c0


	//   ....[26]....
        /*03bc*/ 	.word	0x00008790


	//   ....[27]....
        /*03c0*/ 	.word	0x000087b0


	//   ....[28]....
        /*03c4*/ 	.word	0x00008860


	//   ....[29]....
        /*03c8*/ 	.word	0x00008880


	//   ....[30]....
        /*03cc*/ 	.word	0x00008940


	//   ....[31]....
        /*03d0*/ 	.word	0x00008980


	//   ....[32]....
        /*03d4*/ 	.word	0x00009370


	//   ....[33]....
        /*03d8*/ 	.word	0x00009de0


	//   ....[34]....
        /*03dc*/ 	.word	0x00009df0


	//   ....[35]....
        /*03e0*/ 	.word	0x00009e50


	//   ....[36]....
        /*03e4*/ 	.word	0x00009e90


	//   ....[37]....
        /*03e8*/ 	.word	0x00009f60


	//   ....[38]....
        /*03ec*/ 	.word	0x00009fc0


	//   ....[39]....
        /*03f0*/ 	.word	0x0000a060


	//   ....[40]....
        /*03f4*/ 	.word	0x0000a070


	//   ....[41]....
        /*03f8*/ 	.word	0x0000a100


	//   ....[42]....
        /*03fc*/ 	.word	0x0000a110


	//   ....[43]....
        /*0400*/ 	.word	0x0000a1a0


	//   ....[44]....
        /*0404*/ 	.word	0x0000a1b0


	//   ....[45]....
        /*0408*/ 	.word	0x0000a240


	//   ....[46]....
        /*040c*/ 	.word	0x0000a250


	//   ....[47]....
        /*0410*/ 	.word	0x0000a260


	//   ....[48]....
        /*0414*/ 	.word	0x0000a2a0


	//   ....[49]....
        /*0418*/ 	.word	0x0000ca90


	//   ....[50]....
        /*041c*/ 	.word	0x0000cf80


	//   ....[51]....
        /*0420*/ 	.word	0x0000d0f0


	//   ....[52]....
        /*0424*/ 	.word	0x0000d140


	//   ....[53]....
        /*0428*/ 	.word	0x0000d220


	//   ....[54]....
        /*042c*/ 	.word	0x0000d2b0


	//   ....[55]....
        /*0430*/ 	.word	0x0000d3b0


	//   ....[56]....
        /*0434*/ 	.word	0x0000d4d0


	//   ....[57]....
        /*0438*/ 	.word	0x0000d550


	//   ....[58]....
        /*043c*/ 	.word	0x0000d680


	//   ....[59]....
        /*0440*/ 	.word	0x0000d700


	//   ....[60]....
        /*0444*/ 	.word	0x0000d800


	//   ....[61]....
        /*0448*/ 	.word	0x0000d860


	//   ....[62]....
        /*044c*/ 	.word	0x0000d960


	//   ....[63]....
        /*0450*/ 	.word	0x0000d9c0


	//   ....[64]....
        /*0454*/ 	.word	0x0000dab0


	//   ....[65]....
        /*0458*/ 	.word	0x0000db10


	//   ....[66]....
        /*045c*/ 	.word	0x0000dbe0


	//   ....[67]....
        /*0460*/ 	.word	0x0000dfc0


	//----- nvinfo : EIATTR_REG_RECONFIG
	.align		4
.L_337:
        /*0464*/ 	.byte	0x01, 0x54
	.zero		2


	//----- nvinfo : EIATTR_SYSCALL_OFFSETS
	.align		4
        /*0468*/ 	.byte	0x04, 0x46
        /*046a*/ 	.short	(.L_339 - .L_338)


	//   ....[0]....
.L_338:
        /*046c*/ 	.word	0x000010d0


	//   ....[1]....
        /*0470*/ 	.word	0x00008fd0


	//   ....[2]....
        /*0474*/ 	.word	0x00009110


	//   ....[3]....
        /*0478*/ 	.word	0x00009200


	//   ....[4]....
        /*047c*/ 	.word	0x000099b0


	//----- nvinfo : EIATTR_MBARRIER_INSTR_OFFSETS
	.align		4
.L_339:
        /*0480*/ 	.byte	0x04, 0x39
        /*0482*/ 	.short	(.L_341 - .L_340)


	//   ....[0]....
.L_340:
        /*0484*/ 	.word	0x00000250
        /*0488*/ 	.word	0x000000ff
        /*048c*/ 	.word	0x00034800
        /*0490*/ 	.short	0x0100
        /*0492*/ 	.byte	0x08
	.zero		1


	//   ....[1]....
        /*0494*/ 	.word	0x00000260
        /*0498*/ 	.word	0x000000ff
        /*049c*/ 	.word	0x00034820
        /*04a0*/ 	.short	0x0100
        /*04a2*/ 	.byte	0x08
	.zero		1


	//   ....[2]....
        /*04a4*/ 	.word	0x00000350
        /*04a8*/ 	.word	0x000000ff
        /*04ac*/ 	.word	0x00034830
        /*04b0*/ 	.short	0x0100
        /*04b2*/ 	.byte	0x08
	.zero		1


	//   ....[3]....
        /*04b4*/ 	.word	0x00000360
        /*04b8*/ 	.word	0x000000ff
        /*04bc*/ 	.word	0x00034840
        /*04c0*/ 	.short	0x0100
        /*04c2*/ 	.byte	0x08
	.zero		1


	//   ....[4]....
        /*04c4*/ 	.word	0x00000370
        /*04c8*/ 	.word	0x000000ff
        /*04cc*/ 	.word	0x00034838
        /*04d0*/ 	.short	0x0100
        /*04d2*/ 	.byte	0x08
	.zero		1


	//   ....[5]....
        /*04d4*/ 	.word	0x00000380
        /*04d8*/ 	.word	0x000000ff
        /*04dc*/ 	.word	0x00034848
        /*04e0*/ 	.short	0x0100
        /*04e2*/ 	.byte	0x08
	.zero		1


	//   ....[6]....
        /*04e4*/ 	.word	0x000004b0
        /*04e8*/ 	.word	0x000000ff
        /*04ec*/ 	.word	0x00034850
        /*04f0*/ 	.short	0x0100
        /*04f2*/ 	.byte	0x08
	.zero		1


	//   ....[7]....
        /*04f4*/ 	.word	0x000004c0
        /*04f8*/ 	.word	0x000000ff
        /*04fc*/ 	.word	0x00034860
        /*0500*/ 	.short	0x0100
        /*0502*/ 	.byte	0x08
	.zero		1


	//   ....[8]....
        /*0504*/ 	.word	0x000004d0
        /*0508*/ 	.word	0x000000ff
        /*050c*/ 	.word	0x00034858
        /*0510*/ 	.short	0x0100
        /*0512*/ 	.byte	0x08
	.zero		1


	//   ....[9]....
        /*0514*/ 	.word	0x000004e0
        /*0518*/ 	.word	0x000000ff
        /*051c*/ 	.word	0x00034868
        /*0520*/ 	.short	0x0100
        /*0522*/ 	.byte	0x08
	.zero		1


	//   ....[10]....
        /*0524*/ 	.word	0x000005d0
        /*0528*/ 	.word	0x000000ff
        /*052c*/ 	.word	0x00034870
        /*0530*/ 	.short	0x0100
        /*0532*/ 	.byte	0x06
	.zero		1


	//   ....[11]....
        /*0534*/ 	.word	0x000005e0
        /*0538*/ 	.word	0x000000ff
        /*053c*/ 	.word	0x00034880
        /*0540*/ 	.short	0x0100
        /*0542*/ 	.byte	0x06
	.zero		1


	//   ....[12]....
        /*0544*/ 	.word	0x000005f0
        /*0548*/ 	.word	0x000000ff
        /*054c*/ 	.word	0x00034878
        /*0550*/ 	.short	0x0100
        /*0552*/ 	.byte	0x06
	.zero		1


	//   ....[13]....
        /*0554*/ 	.word	0x00000600
        /*0558*/ 	.word	0x000000ff
        /*055c*/ 	.word	0x00034888
        /*0560*/ 	.short	0x0100
        /*0562*/ 	.byte	0x06
	.zero		1


	//   ....[14]....
        /*0564*/ 	.word	0x00000730
        /*0568*/ 	.word	0x000000ff
        /*056c*/ 	.word	0x00034890
        /*0570*/ 	.short	0x0100
        /*0572*/ 	.byte	0x08
	.zero		1


	//   ....[15]....
        /*0574*/ 	.word	0x00000740
        /*0578*/ 	.word	0x000000ff
        /*057c*/ 	.word	0x000348a0
        /*0580*/ 	.short	0x0100
        /*0582*/ 	.byte	0x08
	.zero		1


	//   ....[16]....
        /*0584*/ 	.word	0x00000750
        /*0588*/ 	.word	0x000000ff
        /*058c*/ 	.word	0x00034898
        /*0590*/ 	.short	0x0100
        /*0592*/ 	.byte	0x08
	.zero		1


	//   ....[17]....
        /*0594*/ 	.word	0x00000760
        /*0598*/ 	.word	0x000000ff
        /*059c*/ 	.word	0x000348a8
        /*05a0*/ 	.short	0x0100
        /*05a2*/ 	.byte	0x08
	.zero		1


	//   ....[18]....
        /*05a4*/ 	.word	0x00000890
        /*05a8*/ 	.word	0x000000ff
        /*05ac*/ 	.word	0x000348b0
        /*05b0*/ 	.short	0x0100
        /*05b2*/ 	.byte	0x08
	.zero		1


	//   ....[19]....
        /*05b4*/ 	.word	0x000008a0
        /*05b8*/ 	.word	0x000000ff
        /*05bc*/ 	.word	0x000348c0
        /*05c0*/ 	.short	0x0100
        /*05c2*/ 	.byte	0x08
	.zero		1


	//   ....[20]....
        /*05c4*/ 	.word	0x000008b0
        /*05c8*/ 	.word	0x000000ff
        /*05cc*/ 	.word	0x000348b8
        /*05d0*/ 	.short	0x0100
        /*05d2*/ 	.byte	0x08
	.zero		1


	//   ....[21]....
        /*05d4*/ 	.word	0x000008c0
        /*05d8*/ 	.word	0x000000ff
        /*05dc*/ 	.word	0x000348c8
        /*05e0*/ 	.short	0x0100
        /*05e2*/ 	.byte	0x08
	.zero		1


	//   ....[22]....
        /*05e4*/ 	.word	0x00001110
        /*05e8*/ 	.word	0x000000ff
        /*05ec*/ 	.word	0x00034800
        /*05f0*/ 	.short	0x010a
        /*05f2*/ 	.byte	0x28
	.zero		1


	//   ....[23]....
        /*05f4*/ 	.word	0x00001190
        /*05f8*/ 	.word	0x00000000
        /*05fc*/ 	.word	0x00034830
        /*0600*/ 	.short	0x010a
        /*0602*/ 	.byte	0x3f
	.zero		1


	//   ....[24]....
        /*0604*/ 	.word	0x00001210
        /*0608*/ 	.word	0x00000000
        /*060c*/ 	.word	0x00034830
        /*0610*/ 	.short	0x010a
        /*0612*/ 	.byte	0x3f
	.zero		1


	//   ....[25]....
        /*0614*/ 	.word	0x00002110
        /*0618*/ 	.word	0x00000000
        /*061c*/ 	.word	0x00000000
        /*0620*/ 	.short	0x0101
        /*0622*/ 	.byte	0x3f
	.zero		1


	//   ....[26]....
        /*0624*/ 	.word	0x000040f0
        /*0628*/ 	.word	0x000000ff
        /*062c*/ 	.word	0x00034830
        /*0630*/ 	.short	0x010a
        /*0632*/ 	.byte	0x08
	.zero		1


	//   ....[27]....
        /*0634*/ 	.word	0x00004130
        /*0638*/ 	.word	0x000000ff
        /*063c*/ 	.word	0x00034830
        /*0640*/ 	.short	0x010a
        /*0642*/ 	.byte	0x08
	.zero		1


	//   ....[28]....
        /*0644*/ 	.word	0x00004a10
        /*0648*/ 	.word	0x000000ff
        /*064c*/ 	.word	0x00034850
        /*0650*/ 	.short	0x010a
        /*0652*/ 	.byte	0x09
	.zero		1


	//   ....[29]....
        /*0654*/ 	.word	0x00004a50
        /*0658*/ 	.word	0x000000ff
        /*065c*/ 	.word	0x00034850
        /*0660*/ 	.short	0x010a
        /*0662*/ 	.byte	0x09
	.zero		1


	//   ....[30]....
        /*0664*/ 	.word	0x00006310
        /*0668*/ 	.word	0x00000021
        /*066c*/ 	.word	0x00000000
        /*0670*/ 	.short	0x0101
        /*0672*/ 	.byte	0x3f
	.zero		1


	//   ....[31]....
        /*0674*/ 	.word	0x00006370
        /*0678*/ 	.word	0x0000002a
        /*067c*/ 	.word	0x00000000
        /*0680*/ 	.short	0x0101
        /*0682*/ 	.byte	0x3f
	.zero		1


	//   ....[32]....
        /*0684*/ 	.word	0x00006de0
        /*0688*/ 	.word	0x000000ff
        /*068c*/ 	.word	0x00034850
        /*0690*/ 	.short	0x010a
        /*0692*/ 	.byte	0x0c
	.zero		1


	//   ....[33]....
        /*0694*/ 	.word	0x00006e20
        /*0698*/ 	.word	0x000000ff
        /*069c*/ 	.word	0x00034850
        /*06a0*/ 	.short	0x010a
        /*06a2*/ 	.byte	0x0c
	.zero		1


	//   ....[34]....
        /*06a4*/ 	.word	0x00007a90
        /*06a8*/ 	.word	0x00000069
        /*06ac*/ 	.word	0x00000000
        /*06b0*/ 	.short	0x0101
        /*06b2*/ 	.byte	0x3f
	.zero		1


	//   ....[35]....
        /*06b4*/ 	.word	0x000086a0
        /*06b8*/ 	.word	0x000000ff
        /*06bc*/ 	.word	0x00000000
        /*06c0*/ 	.short	0x0101
        /*06c2*/ 	.byte	0x04
	.zero		1


	//   ....[36]....
        /*06c4*/ 	.word	0x000095a0
        /*06c8*/ 	.word	0x00000000
        /*06cc*/ 	.word	0x00034840
        /*06d0*/ 	.short	0x010a
        /*06d2*/ 	.byte	0x3f
	.zero		1


	//   ....[37]....
        /*06d4*/ 	.word	0x0000a3f0
        /*06d8*/ 	.word	0x000000ff
        /*06dc*/ 	.word	0x00034800
        /*06e0*/ 	.short	0x0107
        /*06e2*/ 	.byte	0x24
	.zero		1


	//   ....[38]....
        /*06e4*/ 	.word	0x0000a460
        /*06e8*/ 	.word	0x000000ff
        /*06ec*/ 	.word	0x00034800
        /*06f0*/ 	.short	0x0101
        /*06f2*/ 	.byte	0x24
	.zero		1


	//   ....[39]....
        /*06f4*/ 	.word	0x0000a490
        /*06f8*/ 	.word	0x000000ff
        /*06fc*/ 	.word	0x00034820
        /*0700*/ 	.short	0x010a
        /*0702*/ 	.byte	0x24
	.zero		1


	//   ....[40]....
        /*0704*/ 	.word	0x0000a7c0
        /*0708*/ 	.word	0x00000003
        /*070c*/ 	.word	0x00034840
        /*0710*/ 	.short	0x010a
        /*0712*/ 	.byte	0x3f
	.zero		1


	//   ....[41]....
        /*0714*/ 	.word	0x0000ac40
        /*0718*/ 	.word	0x00000003
        /*071c*/ 	.word	0x00000060
        /*0720*/ 	.short	0x010a
        /*0722*/ 	.byte	0x3f
	.zero		1


	//   ....[42]....
        /*0724*/ 	.word	0x0000b2a0
        /*0728*/ 	.word	0x00000003
        /*072c*/ 	.word	0x00034840
        /*0730*/ 	.short	0x010a
        /*0732*/ 	.byte	0x3f
	.zero		1


	//   ....[43]....
        /*0734*/ 	.word	0x0000b720
        /*0738*/ 	.word	0x00000002
        /*073c*/ 	.word	0x00000060
        /*0740*/ 	.short	0x010a
        /*0742*/ 	.byte	0x3f
	.zero		1


	//   ....[44]....
        /*0744*/ 	.word	0x0000bcc0
        /*0748*/ 	.word	0x00000002
        /*074c*/ 	.word	0x00034840
        /*0750*/ 	.short	0x010a
        /*0752*/ 	.byte	0x3f
	.zero		1


	//   ....[45]....
        /*0754*/ 	.word	0x0000c140
        /*0758*/ 	.word	0x00000002
        /*075c*/ 	.word	0x00000060
        /*0760*/ 	.short	0x010a
        /*0762*/ 	.byte	0x3f
	.zero		1


	//   ....[46]....
        /*0764*/ 	.word	0x0000c590
        /*0768*/ 	.word	0x00000003
        /*076c*/ 	.word	0x00034860
        /*0770*/ 	.short	0x010a
        /*0772*/ 	.byte	0x3f
	.zero		1


	//   ....[47]....
        /*0774*/ 	.word	0x0000ca10
        /*0778*/ 	.word	0x00000000
        /*077c*/ 	.word	0x00034820
        /*0780*/ 	.short	0x010a
        /*0782*/ 	.byte	0x3f
	.zero		1


	//   ....[48]....
        /*0784*/ 	.word	0x0000cbe0
        /*0788*/ 	.word	0x00000006
        /*078c*/ 	.word	0x00000000
        /*0790*/ 	.short	0x010a
        /*0792*/ 	.byte	0x3f
	.zero		1


	//   ....[49]....
        /*0794*/ 	.word	0x0000cc30
        /*0798*/ 	.word	0x00000003
        /*079c*/ 	.word	0x00000000
        /*07a0*/ 	.short	0x010a
        /*07a2*/ 	.byte	0x3f
	.zero		1


	//   ....[50]....
        /*07a4*/ 	.word	0x0000cc90
        /*07a8*/ 	.word	0x00000012
        /*07ac*/ 	.word	0x00000000
        /*07b0*/ 	.short	0x010a
        /*07b2*/ 	.byte	0x3f
	.zero		1


	//   ....[51]....
        /*07b4*/ 	.word	0x0000ccc0
        /*07b8*/ 	.word	0x00000003
        /*07bc*/ 	.word	0x00000000
        /*07c0*/ 	.short	0x010a
        /*07c2*/ 	.byte	0x3f
	.zero		1


	//   ....[52]....
        /*07c4*/ 	.word	0x0000cd30
        /*07c8*/ 	.word	0x00000003
        /*07cc*/ 	.word	0x00034800
        /*07d0*/ 	.short	0x010a
        /*07d2*/ 	.byte	0x3f
	.zero		1


	//   ....[53]....
        /*07d4*/ 	.word	0x0000cd80
        /*07d8*/ 	.word	0x00000000
        /*07dc*/ 	.word	0x00034830
        /*07e0*/ 	.short	0x010a
        /*07e2*/ 	.byte	0x3f
	.zero		1


	//   ....[54]....
        /*07e4*/ 	.word	0x0000cde0
        /*07e8*/ 	.word	0x0000000c
        /*07ec*/ 	.word	0x00034830
        /*07f0*/ 	.short	0x010a
        /*07f2*/ 	.byte	0x3f
	.zero		1


	//   ....[55]....
        /*07f4*/ 	.word	0x0000ce40
        /*07f8*/ 	.word	0x00000009
        /*07fc*/ 	.word	0x00034850
        /*0800*/ 	.short	0x010a
        /*0802*/ 	.byte	0x3f
	.zero		1


	//   ....[56]....
        /*0804*/ 	.word	0x0000cea0
        /*0808*/ 	.word	0x00000005
        /*080c*/ 	.word	0x00034850
        /*0810*/ 	.short	0x010a
        /*0812*/ 	.byte	0x3f
	.zero		1


	//   ....[57]....
        /*0814*/ 	.word	0x0000d040
        /*0818*/ 	.word	0x00000000
        /*081c*/ 	.word	0x00034840
        /*0820*/ 	.short	0x010a
        /*0822*/ 	.byte	0x3f
	.zero		1


	//   ....[58]....
        /*0824*/ 	.word	0x0000dc60
        /*0828*/ 	.word	0x0000000f
        /*082c*/ 	.word	0x00034820
        /*0830*/ 	.short	0x010a
        /*0832*/ 	.byte	0x3f
	.zero		1


	//   ....[59]....
        /*0834*/ 	.word	0x0000dcb0
        /*0838*/ 	.word	0x00000003
        /*083c*/ 	.word	0x00034840
        /*0840*/ 	.short	0x010a
        /*0842*/ 	.byte	0x3f
	.zero		1


	//   ....[60]....
        /*0844*/ 	.word	0x0000dd00
        /*0848*/ 	.word	0x00000003
        /*084c*/ 	.word	0x00000060
        /*0850*/ 	.short	0x010a
        /*0852*/ 	.byte	0x3f
	.zero		1


	//   ....[61]....
        /*0854*/ 	.word	0x0000dd50
        /*0858*/ 	.word	0x00000003
        /*085c*/ 	.word	0x00034840
        /*0860*/ 	.short	0x010a
        /*0862*/ 	.byte	0x3f
	.zero		1


	//   ....[62]....
        /*0864*/ 	.word	0x0000dda0
        /*0868*/ 	.word	0x00000002
        /*086c*/ 	.word	0x00000060
        /*0870*/ 	.short	0x010a
        /*0872*/ 	.byte	0x3f
	.zero		1


	//   ....[63]....
        /*0874*/ 	.word	0x0000ddf0
        /*0878*/ 	.word	0x00000002
        /*087c*/ 	.word	0x00034840
        /*0880*/ 	.short	0x010a
        /*0882*/ 	.byte	0x3f
	.zero		1


	//   ....[64]....
        /*0884*/ 	.word	0x0000de40
        /*0888*/ 	.word	0x00000002
        /*088c*/ 	.word	0x00000060
        /*0890*/ 	.short	0x010a
        /*0892*/ 	.byte	0x3f
	.zero		1


	//   ....[65]....
        /*0894*/ 	.word	0x0000de90
        /*0898*/ 	.word	0x00000003
        /*089c*/ 	.word	0x00034860
        /*08a0*/ 	.short	0x010a
        /*08a2*/ 	.byte	0x3f
	.zero		1


	//   ....[66]....
        /*08a4*/ 	.word	0x0000dee0
        /*08a8*/ 	.word	0x00000000
        /*08ac*/ 	.word	0x00034820
        /*08b0*/ 	.short	0x010a
        /*08b2*/ 	.byte	0x3f
	.zero		1


	//   ....[67]....
        /*08b4*/ 	.word	0x0000e080
        /*08b8*/ 	.word	0x00000006
        /*08bc*/ 	.word	0x00000000
        /*08c0*/ 	.short	0x010a
        /*08c2*/ 	.byte	0x3f
	.zero		1


	//   ....[68]....
        /*08c4*/ 	.word	0x0000e0d0
        /*08c8*/ 	.word	0x00000003
        /*08cc*/ 	.word	0x00000000
        /*08d0*/ 	.short	0x010a
        /*08d2*/ 	.byte	0x3f
	.zero		1


	//   ....[69]....
        /*08d4*/ 	.word	0x0000e120
        /*08d8*/ 	.word	0x00000012
        /*08dc*/ 	.word	0x00000000
        /*08e0*/ 	.short	0x010a
        /*08e2*/ 	.byte	0x3f
	.zero		1


	//----- nvinfo : EIATTR_NUM_MBARRIERS
	.align		4
.L_341:
        /*08e4*/ 	.byte	0x03, 0x38
        /*08e6*/ 	.short	0x0016


	//----- nvinfo : EIATTR_EXIT_INSTR_OFFSETS
	.align		4
        /*08e8*/ 	.byte	0x04, 0x1c
        /*08ea*/ 	.short	(.L_343 - .L_342)


	//   ....[0]....
.L_342:
        /*08ec*/ 	.word	0x000009e0


	//   ....[1]....
        /*08f0*/ 	.word	0x00008a60


	//   ....[2]....
        /*08f4*/ 	.word	0x0000cd10


	//----- nvinfo : EIATTR_MAX_THREADS
	.align		4
.L_343:
        /*08f8*/ 	.byte	0x04, 0x05
        /*08fa*/ 	.short	(.L_345 - .L_344)
.L_344:
        /*08fc*/ 	.word	0x00000180
        /*0900*/ 	.word	0x00000001
        /*0904*/ 	.word	0x00000001


	//----- nvinfo : EIATTR_CRS_STACK_SIZE
	.align		4
.L_345:
        /*0908*/ 	.byte	0x04, 0x1e
        /*090a*/ 	.short	(.L_347 - .L_346)
.L_346:
        /*090c*/ 	.word	0x00000000


	//----- nvinfo : EIATTR_CBANK_PARAM_SIZE
	.align		4
.L_347:
        /*0910*/ 	.byte	0x03, 0x19
        /*0912*/ 	.short	0x0a70


	//----- nvinfo : EIATTR_PARAM_CBANK
	.align		4
        /*0914*/ 	.byte	0x04, 0x0a
        /*0916*/ 	.short	(.L_349 - .L_348)
	.align		4
.L_348:
        /*0918*/ 	.word	index@(.nv.constant0._ZN7cutlass13device_kernelIN5flash11enable_sm90INS1_16FlashAttnFwdSm90INS1_25CollectiveMainloopFwdSm90ILi2EN4cute5tupleIJNS5_1CILi1EEES8_S8_EEENS6_IJNS7_ILi128EEESA_NS7_ILi192EEEEEELi128ENS_10bfloat16_tEfNS_4arch4Sm90ELb0ELb0ELb1ELb0ELb0ELb0ELb0ELb1ELb1ELb1ELb0ELb0EEENS1_21CollectiveEpilogueFwdINS6_IJSA_SA_SA_EEES9_SD_SF_Li256ELb0ELb1ELb0ELb0EEENS1_29StaticPersistentTileSchedulerILb0EEEEEEEEEvNT_6ParamsE)
        /*091c*/ 	.short	0x0210
        /*091e*/ 	.short	0x0a70


	//----- nvinfo : EIATTR_SW_WAR
	.align		4
.L_349:
        /*0920*/ 	.byte	0x04, 0x36
        /*0922*/ 	.short	(.L_351 - .L_350)
.L_350:
        /*0924*/ 	.word	0x00000008
.L_351:


//--------------------- .nv.info._ZN7cutlass13device_kernelIN5flash11enable_sm90INS1_16FlashAttnFwdSm90INS1_25CollectiveMainloopFwdSm90ILi2EN4cute5tupleIJNS5_1CILi2EEENS7_ILi1EEES9_EEENS6_IJNS7_ILi128EEESB_NS7_ILi192EEEEEELi128ENS_10bfloat16_tEfNS_4arch4Sm90ELb0ELb0ELb1ELb0ELb0ELb0ELb0ELb1ELb1ELb1ELb0ELb0EEENS1_21CollectiveEpilogueFwdINS6_IJSB_SB_SB_EEESA_SE_SG_Li256ELb0ELb1ELb0ELb0EEENS1_29StaticPersistentTileSchedulerILb0EEEEEEEEEvNT_6ParamsE --------------------------
	.section	.nv.info._ZN7cutlass13device_kernelIN5flash11enable_sm90INS1_16FlashAttnFwdSm90INS1_25CollectiveMainloopFwdSm90ILi2EN4cute5tupleIJNS5_1CILi2EEENS7_ILi1EEES9_EEENS6_IJNS7_ILi128EEESB_NS7_ILi192EEEEEELi128ENS_10bfloat16_tEfNS_4arch4Sm90ELb0ELb0ELb1ELb0ELb0ELb0ELb0ELb1ELb1ELb1ELb0ELb0EEENS1_21CollectiveEpilogueFwdINS6_IJSB_SB_SB_EEESA_SE_SG_Li256ELb0ELb1ELb0ELb0EEENS1_29StaticPersistentTileSchedulerILb0EEEEEEEEEvNT_6ParamsE,"",@"SHT_CUDA_INFO"
	.sectionflags	@""
	.align	4


	//----- nvinfo : EIATTR_CUDA_API_VERSION
	.align		4
        /*0000*/ 	.byte	0x04, 0x37
        /*0002*/ 	.short	(.L_353 - .L_352)
.L_352:
        /*0004*/ 	.word	0x00000082


	//----- nvinfo : EIATTR_KPARAM_INFO
	.align		4
.L_353:
        /*0008*/ 	.byte	0x04, 0x17
        /*000a*/ 	.short	(.L_355 - .L_354)
.L_354:
        /*000c*/ 	.word	0x00000000
        /*0010*/ 	.short	0x0000
        /*0012*/ 	.short	0x0070
        /*0014*/ 	.byte	0x00, 0xf0, 0x01, 0x28


	//----- nvinfo : EIATTR_SPARSE_MMA_MASK
	.align		4
.L_355:
        /*0018*/ 	.byte	0x03, 0x50
        /*001a*/ 	.short	0x0000


	//----- nvinfo : EIATTR_MAXREG_COUNT
	.align		4
        /*001c*/ 	.byte	0x03, 0x1b
        /*001e*/ 	.short	0x00a8


	//----- nvinfo : EIATTR_NUM_BARRIERS
	.align		4
        /*0020*/ 	.byte	0x02, 0x4c
        /*0022*/ 	.byte	0x09
	.zero		1


	//----- nvinfo : EIATTR_EXTERNS
	.align		4
        /*0024*/ 	.byte	0x04, 0x0f
        /*0026*/ 	.short	(.L_357 - .L_356)


	//   ....[0]....
	.align		4
.L_356:
        /*0028*/ 	.word	index@(__assertfail)


	//----- nvinfo : EIATTR_ANNOTATIONS
	.align		4
.L_357:
        /*002c*/ 	.byte	0x04, 0x55
        /*002e*/ 	.short	(.L_359 - .L_358)


	//   ....[0]....
.L_358:
        /* <DEDUP_REMOVED lines=31> */


	//----- nvinfo : EIATTR_MERCURY_ISA_VERSION
	.align		4
.L_359:
        /*0208*/ 	.byte	0x03, 0x5f
        /*020a*/ 	.short	0x0101


	//----- nvinfo : EIATTR_INT_WARP_WIDE_INSTR_OFFSETS
	.align		4
        /*020c*/ 	.byte	0x04, 0x31
        /*020e*/ 	.short	(.L_361 - .L_360)


	//   ....[0]....
.L_360:
        /*0210*/ 	.word	0x00000130


	//   ....[1]....
        /*0214*/ 	.word	0x00000170


	//   ....[2]....
        /*0218*/ 	.word	0x000001e0


	//----- nvinfo : EIATTR_COOP_GROUP_MASK_REGIDS
	.align		4
.L_361:
        /*021c*/ 	.byte	0x04, 0x29
        /*021e*/ 	.short	(.L_363 - .L_362)


	//   ....[0]....
.L_362:
        /*0220*/ 	.word	0xffffffff


	//   ....[1]....
        /*0224*/ 	.word	0xffffffff


	//   ....[2]....
        /*0228*/ 	.word	0xffffffff


	//   ....[3]....
        /*022c*/ 	.word	0xffffffff


	//   ....[4]....
        /*0230*/ 	.word	0xffffffff


	//   ....[5]....
        /*0234*/ 	.word	0xffffffff


	//   ....[6]....
        /*0238*/ 	.word	0xffffffff


	//   ....[7]....
        /*023c*/ 	.word	0xffffffff


	//   ....[8]....
        /*0240*/ 	.word	0xffffffff


	//   ....[9]....
        /*0244*/ 	.word	0xffffffff


	//   ....[10]....
        /*0248*/ 	.word	0xffffffff


	//   ....[11]....
        /*024c*/ 	.word	0xffffffff


	//   ....[12]....
        /*0250*/ 	.word	0xffffffff


	//   ....[13]....
        /*0254*/ 	.word	0xffffffff


	//   ....[14]....
        /*0258*/ 	.word	0xffffffff


	//   ....[15]....
        /*025c*/ 	.word	0xffffffff


	//   ....[16]....
        /*0260*/ 	.word	0xffffffff


	//   ....[17]....
        /*0264*/ 	.word	0xffffffff


	//   ....[18]....
        /*0268*/ 	.word	0xffffffff


	//   ....[19]....
        /*026c*/ 	.word	0xffffffff


	//   ....[20]....
        /*0270*/ 	.word	0xffffffff


	//   ....[21]....
        /*0274*/ 	.word	0xffffffff


	//   ....[22]....
        /*0278*/ 	.word	0xffffffff


	//   ....[23]....
        /*027c*/ 	.word	0xffffffff


	//   ....[24]....
        /*0280*/ 	.word	0xffffffff


	//   ....[25]....
        /*0284*/ 	.word	0xffffffff


	//   ....[26]....
        /*0288*/ 	.word	0xffffffff


	//   ....[27]....
        /*028c*/ 	.word	0xffffffff


	//   ....[28]....
        /*0290*/ 	.word	0xffffffff


	//   ....[29]....
        /*0294*/ 	.word	0xffffffff


	//   ....[30]....
        /*0298*/ 	.word	0xffffffff


	//   ....[31]....
        /*029c*/ 	.word	0xffffffff


	//   ....[32]....
        /*02a0*/ 	.word	0xffffffff


	//   ....[33]....
        /*02a4*/ 	.word	0xffffffff


	//   ....[34]....
        /*02a8*/ 	.word	0xffffffff


	//   ....[35]....
        /*02ac*/ 	.word	0xffffffff


	//   ....[36]....
        /*02b0*/ 	.word	0xffffffff


	//   ....[37]....
        /*02b4*/ 	.word	0xffffffff


	//   ....[38]....
        /*02b8*/ 	.word	0xffffffff


	//   ....[39]....
        /*02bc*/ 	.word	0xffffffff


	//   ....[40]....
        /*02c0*/ 	.word	0xffffffff


	//   ....[41]....
        /*02c4*/ 	.word	0xffffffff


	//   ....[42]....
        /*02c8*/ 	.word	0xffffffff


	//   ....[43]....
        /*02cc*/ 	.word	0xffffffff


	//   ....[44]....
        /*02d0*/ 	.word	0xffffffff


	//   ....[45]....
        /*02d4*/ 	.word	0xffffffff


	//   ....[46]....
        /*02d8*/ 	.word	0xffffffff


	//   ....[47]....
        /*02dc*/ 	.word	0xffffffff


	//   ....[48]....
        /*02e0*/ 	.word	0xffffffff


	//   ....[49]....
        /*02e4*/ 	.word	0xffffffff


	//   ....[50]....
        /*02e8*/ 	.word	0xffffffff


	//   ....[51]....
        /*02ec*/ 	.word	0x0500000f


	//   ....[52]....
        /*02f0*/ 	.word	0x0500000f


	//   ....[53]....
        /*02f4*/ 	.word	0x0500000f


	//   ....[54]....
        /*02f8*/ 	.word	0x0500000f


	//   ....[55]....
        /*02fc*/ 	.word	0x0500000f


	//   ....[56]....
        /*0300*/ 	.word	0x0500000f


	//   ....[57]....
        /*0304*/ 	.word	0x0500000f


	//   ....[58]....
        /*0308*/ 	.word	0x0500000f


	//   ....[59]....
        /*030c*/ 	.word	0x0500000f


	//   ....[60]....
        /*0310*/ 	.word	0x0500000f


	//   ....[61]....
        /*0314*/ 	.word	0x0500000f


	//   ....[62]....
        /*0318*/ 	.word	0x0500000f


	//   ....[63]....
        /*031c*/ 	.word	0x0500000f


	//   ....[64]....
        /*0320*/ 	.word	0x0500000f


	//   ....[65]....
        /*0324*/ 	.word	0x0500000f


	//   ....[66]....
        /*0328*/ 	.word	0x0500000f


	//   ....[67]....
        /*032c*/ 	.word	0x0500000f


	//   ....[68]....
        /*0330*/ 	.word	0x0500000f


	//----- nvinfo : EIATTR_COOP_GROUP_INSTR_OFFSETS
	.align		4
.L_363:
        /*0334*/ 	.byte	0x04, 0x28
        /*0336*/ 	.short	(.L_365 - .L_364)


	//   ....[0]....
.L_364:
        /*0338*/ 	.word	0x00000060


	//   ....[1]....
        /*033c*/ 	.word	0x00000140


	//   ....[2]....
        /*0340*/ 	.word	0x00000190


	//   ....[3]....
        /*0344*/ 	.word	0x000003d0


	//   ....[4]....
        /*0348*/ 	.word	0x00000600


	//   ....[5]....
        /*034c*/ 	.word	0x00000830


	//   ....[6]....
        /*0350*/ 	.word	0x00000ac0


	//   ....[7]....
        /*0354*/ 	.word	0x00000dd0


	//   ....[8]....
        /*0358*/ 	.word	0x000012c0


	//   ....[9]....
        /*035c*/ 	.word	0x00002de0


	//   ....[10]....
        /*0360*/ 	.word	0x00002e60


	//   ....[11]....
        /*0364*/ 	.word	0x000034a0


	//   ....[12]....
        /*0368*/ 	.word	0x00003540


	//   ....[13]....
        /*036c*/ 	.word	0x00005ae0


	//   ....[14]....
        /*0370*/ 	.word	0x00005b10


	//   ....[15]....
        /*0374*/ 	.word	0x00005b40


	//   ....[16]....
        /*0378*/ 	.word	0x00005b60


	//   ....[17]....
        /*037c*/ 	.word	0x00007070


	//   ....[18]....
        /*0380*/ 	.word	0x000070a0


	//   ....[19]....
        /*0384*/ 	.word	0x00007160


	//   ....[20]....
        /*0388*/ 	.word	0x00007170


	//   ....[21]....
        /*038c*/ 	.word	0x00008210


	//   ....[22]....
        /*0390*/ 	.word	0x00008240


	//   ....[23]....
        /*0394*/ 	.word	0x00008270


	//   ....[24]....
        /*0398*/ 	.word	0x000082d0


	//   ....[25]....
        /*039c*/ 	.word	0x00008910


	//   ....[26]....
        /*03a0*/ 	.word	0x00008940


	//   ....[27]....
        /*03a4*/ 	.word	0x00008a10


	//   ....[28]....
        /*03a8*/ 	.word	0x00008a30


	//   ....[29]....
        /*03ac*/ 	.word	0x00008ae0


	//   ....[30]....
        /*03b0*/ 	.word	0x00008b00


	//   ....[31]....
        /*03b4*/ 	.word	0x00008bc0


	//   ....[32]....
        /*03b8*/ 	.word	0x00008c00


	//   ....[33]....
        /*03bc*/ 	.word	0x000096c0


	//   ....[34]....
        /*03c0*/ 	.word	0x0000a1f0


	//   ....[35]....
        /*03c4*/ 	.word	0x0000a220


	//   ....[36]....
        /*03c8*/ 	.word	0x0000a310


	//   ....[37]....
        /*03cc*/ 	.word	0x0000a320


	//   ....[38]....
        /*03d0*/ 	.word	0x0000a3d0


	//   ....[39]....
        /*03d4*/ 	.word	0x0000a3e0


	//   ....[40]....
        /*03d8*/ 	.word	0x0000a490


	//   ....[41]....
        /*03dc*/ 	.word	0x0000a4a0


	//   ....[42]....
        /*03e0*/ 	.word	0x0000a550


	//   ....[43]....
        /*03e4*/ 	.word	0x0000a560


	//   ....[44]....
        /*03e8*/ 	.word	0x0000a610


	//   ....[45]....
        /*03ec*/ 	.word	0x0000a620


	//   ....[46]....
        /*03f0*/ 	.word	0x0000a6c0


	//   ....[47]....
        /*03f4*/ 	.word	0x0000a6d0


	//   ....[48]....
        /*03f8*/ 	.word	0x0000a6e0


	//   ....[49]....
        /*03fc*/ 	.word	0x0000a6f0


	//   ....[50]....
        /*0400*/ 	.word	0x0000d310


	//   ....[51]....
        /*0404*/ 	.word	0x0000d820


	//   ....[52]....
        /*0408*/ 	.word	0x0000d990


	//   ....[53]....
        /*040c*/ 	.word	0x0000d9f0


	//   ....[54]....
        /*0410*/ 	.word	0x0000dab0


	//   ....[55]....
        /*0414*/ 	.word	0x0000dbd0


	//   ....[56]....
        /*0418*/ 	.word	0x0000dc30


	//   ....[57]....
        /*041c*/ 	.word	0x0000dd50


	//   ....[58]....
        /*0420*/ 	.word	0x0000ddb0


	//   ....[59]....
        /*0424*/ 	.word	0x0000ded0


	//   ....[60]....
        /*0428*/ 	.word	0x0000df30


	//   ....[61]....
        /*042c*/ 	.word	0x0000e050


	//   ....[62]....
        /*0430*/ 	.word	0x0000e0b0


	//   ....[63]....
        /*0434*/ 	.word	0x0000e1d0


	//   ....[64]....
        /*0438*/ 	.word	0x0000e230


	//   ....[65]....
        /*043c*/ 	.word	0x0000e340


	//   ....[66]....
        /*0440*/ 	.word	0x0000e3a0


	//   ....[67]....
        /*0444*/ 	.word	0x0000e440


	//   ....[68]....
        /*0448*/ 	.word	0x0000e850


	//----- nvinfo : EIATTR_REG_RECONFIG
	.align		4
.L_365:
        /*044c*/ 	.byte	0x01, 0x54
	.zero		2


	//----- nvinfo : EIATTR_SYSCALL_OFFSETS
	.align		4
        /*0450*/ 	.byte	0x04, 0x46
        /*0452*/ 	.short	(.L_367 - .L_366)


	//   ....[0]....
.L_366:
        /*0454*/ 	.word	0x00001630


	//   ....[1]....
        /*0458*/ 	.word	0x000092f0


	//   ....[2]....
        /*045c*/ 	.word	0x00009430


	//   ....[3]....
        /*0460*/ 	.word	0x00009520


	//   ....[4]....
        /*0464*/ 	.word	0x00009da0


	//----- nvinfo : EIATTR_MBARRIER_INSTR_OFFSETS
	.align		4
.L_367:
        /*0468*/ 	.byte	0x04, 0x39
        /*046a*/ 	.short	(.L_369 - .L_368)


	//   ....[0]....
.L_368:
        /*046c*/ 	.word	0x00000270
        /*0470*/ 	.word	0x000000ff
        /*0474*/ 	.word	0x00034800
        /*0478*/ 	.short	0x0100
        /*047a*/ 	.byte	0x08
	.zero		1


	//   ....[1]....
        /*047c*/ 	.word	0x00000280
        /*0480*/ 	.word	0x000000ff
        /*0484*/ 	.word	0x00034820
        /*0488*/ 	.short	0x0100
        /*048a*/ 	.byte	0x08
	.zero		1


	//   ....[2]....
        /*048c*/ 	.word	0x00000370
        /*0490*/ 	.word	0x000000ff
        /*0494*/ 	.word	0x00034830
        /*0498*/ 	.short	0x0100
        /*049a*/ 	.byte	0x08
	.zero		1


	//   ....[3]....
        /*049c*/ 	.word	0x00000380
        /*04a0*/ 	.word	0x000000ff
        /*04a4*/ 	.word	0x00034840
        /*04a8*/ 	.short	0x0100
        /*04aa*/ 	.byte	0x08
	.zero		1


	//   ....[4]....
        /*04ac*/ 	.word	0x00000390
        /*04b0*/ 	.word	0x000000ff
        /*04b4*/ 	.word	0x00034838
        /*04b8*/ 	.short	0x0100
        /*04ba*/ 	.byte	0x08
	.zero		1


	//   ....[5]....
        /*04bc*/ 	.word	0x000003a0
        /*04c0*/ 	.word	0x000000ff
        /*04c4*/ 	.word	0x00034848
        /*04c8*/ 	.short	0x0100
        /*04ca*/ 	.byte	0x08
	.zero		1


	//   ....[6]....
        /*04cc*/ 	.word	0x000005b0
        /*04d0*/ 	.word	0x000000ff
        /*04d4*/ 	.word	0x00034850
        /*04d8*/ 	.short	0x0100
        /*04da*/ 	.byte	0x08
	.zero		1


	//   ....[7]....
        /*04dc*/ 	.word	0x000005c0
        /*04e0*/ 	.word	0x000000ff
        /*04e4*/ 	.word	0x00034860
        /*04e8*/ 	.short	0x0100
        /*04ea*/ 	.byte	0x08
	.zero		1


	//   ....[8]....
        /*04ec*/ 	.word	0x000005d0
        /*04f0*/ 	.word	0x000000ff
        /*04f4*/ 	.word	0x00034858
        /*04f8*/ 	.short	0x0100
        /*04fa*/ 	.byte	0x08
	.zero		1


	//   ....[9]....
        /*04fc*/ 	.word	0x000005e0
        /*0500*/ 	.word	0x000000ff
        /*0504*/ 	.word	0x00034868
        /*0508*/ 	.short	0x0100
        /*050a*/ 	.byte	0x08
	.zero		1


	//   ....[10]....
        /*050c*/ 	.word	0x000007e0
        /*0510*/ 	.word	0x000000ff
        /*0514*/ 	.word	0x00034870
        /*0518*/ 	.short	0x0100
        /*051a*/ 	.byte	0x08
	.zero		1


	//   ....[11]....
        /*051c*/ 	.word	0x000007f0
        /*0520*/ 	.word	0x000000ff
        /*0524*/ 	.word	0x00034880
        /*0528*/ 	.short	0x0100
        /*052a*/ 	.byte	0x08
	.zero		1


	//   ....[12]....
        /*052c*/ 	.word	0x00000800
        /*0530*/ 	.word	0x000000ff
        /*0534*/ 	.word	0x00034878
        /*0538*/ 	.short	0x0100
        /*053a*/ 	.byte	0x08
	.zero		1


	//   ....[13]....
        /*053c*/ 	.word	0x00000810
        /*0540*/ 	.word	0x000000ff
        /*0544*/ 	.word	0x00034888
        /*0548*/ 	.short	0x0100
        /*054a*/ 	.byte	0x08
	.zero		1


	//   ....[14]....
        /*054c*/ 	.word	0x00000a70
        /*0550*/ 	.word	0x000000ff
        /*0554*/ 	.word	0x00034890
        /*0558*/ 	.short	0x0100
        /*055a*/ 	.byte	0x08
	.zero		1


	//   ....[15]....
        /*055c*/ 	.word	0x00000a80
        /*0560*/ 	.word	0x000000ff
        /*0564*/ 	.word	0x000348a0
        /*0568*/ 	.short	0x0100
        /*056a*/ 	.byte	0x08
	.zero		1


	//   ....[16]....
        /*056c*/ 	.word	0x00000a90
        /*0570*/ 	.word	0x000000ff
        /*0574*/ 	.word	0x00034898
        /*0578*/ 	.short	0x0100
        /*057a*/ 	.byte	0x08
	.zero		1


	//   ....[17]....
        /*057c*/ 	.word	0x00000aa0
        /*0580*/ 	.word	0x000000ff
        /*0584*/ 	.word	0x000348a8
        /*0588*/ 	.short	0x0100
        /*058a*/ 	.byte	0x08
	.zero		1


	//   ....[18]....
        /*058c*/ 	.word	0x00000d30
        /*0590*/ 	.word	0x000000ff
        /*0594*/ 	.word	0x000348b0
        /*0598*/ 	.short	0x0100
        /*059a*/ 	.byte	0x08
	.zero		1


	//   ....[19]....
        /*059c*/ 	.word	0x00000d40
        /*05a0*/ 	.word	0x000000ff
        /*05a4*/ 	.word	0x000348c0
        /*05a8*/ 	.short	0x0100
        /*05aa*/ 	.byte	0x08
	.zero		1


	//   ....[20]....
        /*05ac*/ 	.word	0x00000d50
        /*05b0*/ 	.word	0x000000ff
        /*05b4*/ 	.word	0x000348b8
        /*05b8*/ 	.short	0x0100
        /*05ba*/ 	.byte	0x08
	.zero		1


	//   ....[21]....
        /*05bc*/ 	.word	0x00000d60
        /*05c0*/ 	.word	0x000000ff
        /*05c4*/ 	.word	0x000348c8
        /*05c8*/ 	.short	0x0100
        /*05ca*/ 	.byte	0x08
	.zero		1


	//   ....[22]....
        /*05cc*/ 	.word	0x00001670
        /*05d0*/ 	.word	0x000000ff
        /*05d4*/ 	.word	0x00034800
        /*05d8*/ 	.short	0x010a
        /*05da*/ 	.byte	0x28
	.zero		1


	//   ....[23]....
        /*05dc*/ 	.word	0x00001710
        /*05e0*/ 	.word	0x00000000
        /*05e4*/ 	.word	0x00034830
        /*05e8*/ 	.short	0x010a
        /*05ea*/ 	.byte	0x3f
	.zero		1


	//   ....[24]....
        /*05ec*/ 	.word	0x00001750
        /*05f0*/ 	.word	0x00000000
        /*05f4*/ 	.word	0x00034830
        /*05f8*/ 	.short	0x010a
        /*05fa*/ 	.byte	0x3f
	.zero		1


	//   ....[25]....
        /*05fc*/ 	.word	0x00003b10
        /*0600*/ 	.word	0x00000003
        /*0604*/ 	.word	0x00000000
        /*0608*/ 	.short	0x0101
        /*060a*/ 	.byte	0x3f
	.zero		1


	//   ....[26]....
        /*060c*/ 	.word	0x00004280
        /*0610*/ 	.word	0x000000ff
        /*0614*/ 	.word	0x00034830
        /*0618*/ 	.short	0x010a
        /*061a*/ 	.byte	0x08
	.zero		1


	//   ....[27]....
        /*061c*/ 	.word	0x000042c0
        /*0620*/ 	.word	0x000000ff
        /*0624*/ 	.word	0x00034830
        /*0628*/ 	.short	0x010a
        /*062a*/ 	.byte	0x08
	.zero		1


	//   ....[28]....
        /*062c*/ 	.word	0x00004ba0
        /*0630*/ 	.word	0x000000ff
        /*0634*/ 	.word	0x00034850
        /*0638*/ 	.short	0x010a
        /*063a*/ 	.byte	0x09
	.zero		1


	//   ....[29]....
        /*063c*/ 	.word	0x00004be0
        /*0640*/ 	.word	0x000000ff
        /*0644*/ 	.word	0x00034850
        /*0648*/ 	.short	0x010a
        /*064a*/ 	.byte	0x09
	.zero		1


	//   ....[30]....
        /*064c*/ 	.word	0x00006660
        /*0650*/ 	.word	0x00000003
        /*0654*/ 	.word	0x00000000
        /*0658*/ 	.short	0x0101
        /*065a*/ 	.byte	0x3f
	.zero		1


	//   ....[31]....
        /*065c*/ 	.word	0x00006970
        /*0660*/ 	.word	0x0000002e
        /*0664*/ 	.word	0x00000000
        /*0668*/ 	.short	0x0101
        /*066a*/ 	.byte	0x3f
	.zero		1


	//   ....[32]....
        /*066c*/ 	.word	0x00006fc0
        /*0670*/ 	.word	0x000000ff
        /*0674*/ 	.word	0x00034850
        /*0678*/ 	.short	0x010a
        /*067a*/ 	.byte	0x09
	.zero		1


	//   ....[33]....
        /*067c*/ 	.word	0x00007000
        /*0680*/ 	.word	0x000000ff
        /*0684*/ 	.word	0x00034850
        /*0688*/ 	.short	0x010a
        /*068a*/ 	.byte	0x09
	.zero		1


	//   ....[34]....
        /*068c*/ 	.word	0x000077d0
        /*0690*/ 	.word	0x00000006
        /*0694*/ 	.word	0x00000000
        /*0698*/ 	.short	0x0101
        /*069a*/ 	.byte	0x3f
	.zero		1


	//   ....[35]....
        /*069c*/ 	.word	0x000088f0
        /*06a0*/ 	.word	0x000000ff
        /*06a4*/ 	.word	0x00000000
        /*06a8*/ 	.short	0x0101
        /*06aa*/ 	.byte	0x05
	.zero		1


	//   ....[36]....
        /*06ac*/ 	.word	0x00008950
        /*06b0*/ 	.word	0x000000ff
        /*06b4*/ 	.word	0x00000000
        /*06b8*/ 	.short	0x0101
        /*06ba*/ 	.byte	0x04
	.zero		1


	//   ....[37]....
        /*06bc*/ 	.word	0x000098d0
        /*06c0*/ 	.word	0x00000002
        /*06c4*/ 	.word	0x00034840
        /*06c8*/ 	.short	0x010a
        /*06ca*/ 	.byte	0x3f
	.zero		1


	//   ....[38]....
        /*06cc*/ 	.word	0x0000a860
        /*06d0*/ 	.word	0x000000ff
        /*06d4*/ 	.word	0x00034800
        /*06d8*/ 	.short	0x0107
        /*06da*/ 	.byte	0x24
	.zero		1


	//   ....[39]....
        /*06dc*/ 	.word	0x0000a8d0
        /*06e0*/ 	.word	0x000000ff
        /*06e4*/ 	.word	0x00034800
        /*06e8*/ 	.short	0x0101
        /*06ea*/ 	.byte	0x24
	.zero		1


	//   ....[40]....
        /*06ec*/ 	.word	0x0000a8f0
        /*06f0*/ 	.word	0x000000ff
        /*06f4*/ 	.word	0x00034820
        /*06f8*/ 	.short	0x010a
        /*06fa*/ 	.byte	0x24
	.zero		1


	//   ....[41]....
        /*06fc*/ 	.word	0x0000ac00
        /*0700*/ 	.word	0x00000003
        /*0704*/ 	.word	0x00034840
        /*0708*/ 	.short	0x010a
        /*070a*/ 	.byte	0x3f
	.zero		1


	//   ....[42]....
        /*070c*/ 	.word	0x0000b140
        /*0710*/ 	.word	0x00000002
        /*0714*/ 	.word	0x00034860
        /*0718*/ 	.short	0x010a
        /*071a*/ 	.byte	0x3f
	.zero		1


	//   ....[43]....
        /*071c*/ 	.word	0x0000b800
        /*0720*/ 	.word	0x00000003
        /*0724*/ 	.word	0x00034840
        /*0728*/ 	.short	0x010a
        /*072a*/ 	.byte	0x3f
	.zero		1


	//   ....[44]....
        /*072c*/ 	.word	0x0000bd40
        /*0730*/ 	.word	0x00000002
        /*0734*/ 	.word	0x00034860
        /*0738*/ 	.short	0x010a
        /*073a*/ 	.byte	0x3f
	.zero		1


	//   ....[45]....
        /*073c*/ 	.word	0x0000c360
        /*0740*/ 	.word	0x00000003
        /*0744*/ 	.word	0x00034840
        /*0748*/ 	.short	0x010a
        /*074a*/ 	.byte	0x3f
	.zero		1


	//   ....[46]....
        /*074c*/ 	.word	0x0000c890
        /*0750*/ 	.word	0x00000002
        /*0754*/ 	.word	0x00034860
        /*0758*/ 	.short	0x010a
        /*075a*/ 	.byte	0x3f
	.zero		1


	//   ....[47]....
        /*075c*/ 	.word	0x0000cd30
        /*0760*/ 	.word	0x00000000
        /*0764*/ 	.word	0x00034860
        /*0768*/ 	.short	0x010a
        /*076a*/ 	.byte	0x3f
	.zero		1


	//   ....[48]....
        /*076c*/ 	.word	0x0000d290
        /*0770*/ 	.word	0x00000000
        /*0774*/ 	.word	0x00034820
        /*0778*/ 	.short	0x010a
        /*077a*/ 	.byte	0x3f
	.zero		1


	//   ....[49]....
        /*077c*/ 	.word	0x0000d4a0
        /*0780*/ 	.word	0x00000006
        /*0784*/ 	.word	0x00000000
        /*0788*/ 	.short	0x010a
        /*078a*/ 	.byte	0x3f
	.zero		1


	//   ....[50]....
        /*078c*/ 	.word	0x0000d4d0
        /*0790*/ 	.word	0x00000007
        /*0794*/ 	.word	0x00000000
        /*0798*/ 	.short	0x010a
        /*079a*/ 	.byte	0x3f
	.zero		1


	//   ....[51]....
        /*079c*/ 	.word	0x0000d530
        /*07a0*/ 	.word	0x00000004
        /*07a4*/ 	.word	0x00000000
        /*07a8*/ 	.short	0x010a
        /*07aa*/ 	.byte	0x3f
	.zero		1


	//   ....[52]....
        /*07ac*/ 	.word	0x0000d560
        /*07b0*/ 	.word	0x00000003
        /*07b4*/ 	.word	0x00000000
        /*07b8*/ 	.short	0x010a
        /*07ba*/ 	.byte	0x3f
	.zero		1


	//   ....[53]....
        /*07bc*/ 	.word	0x0000d5d0
        /*07c0*/ 	.word	0x00000003
        /*07c4*/ 	.word	0x00034800
        /*07c8*/ 	.short	0x010a
        /*07ca*/ 	.byte	0x3f
	.zero		1


	//   ....[54]....
        /*07cc*/ 	.word	0x0000d620
        /*07d0*/ 	.word	0x00000000
        /*07d4*/ 	.word	0x00034830
        /*07d8*/ 	.short	0x010a
        /*07da*/ 	.byte	0x3f
	.zero		1


	//   ....[55]....
        /*07dc*/ 	.word	0x0000d680
        /*07e0*/ 	.word	0x0000000c
        /*07e4*/ 	.word	0x00034830
        /*07e8*/ 	.short	0x010a
        /*07ea*/ 	.byte	0x3f
	.zero		1


	//   ....[56]....
        /*07ec*/ 	.word	0x0000d6e0
        /*07f0*/ 	.word	0x00000009
        /*07f4*/ 	.word	0x00034850
        /*07f8*/ 	.short	0x010a
        /*07fa*/ 	.byte	0x3f
	.zero		1


	//   ....[57]....
        /*07fc*/ 	.word	0x0000d740
        /*0800*/ 	.word	0x00000005
        /*0804*/ 	.word	0x00034850
        /*0808*/ 	.short	0x010a
        /*080a*/ 	.byte	0x3f
	.zero		1


	//   ....[58]....
        /*080c*/ 	.word	0x0000d8e0
        /*0810*/ 	.word	0x00000002
        /*0814*/ 	.word	0x00034840
        /*0818*/ 	.short	0x010a
        /*081a*/ 	.byte	0x3f
	.zero		1


	//   ....[59]....
        /*081c*/ 	.word	0x0000e4f0
        /*0820*/ 	.word	0x00000003
        /*0824*/ 	.word	0x00034820
        /*0828*/ 	.short	0x010a
        /*082a*/ 	.byte	0x3f
	.zero		1


	//   ....[60]....
        /*082c*/ 	.word	0x0000e540
        /*0830*/ 	.word	0x00000003
        /*0834*/ 	.word	0x00034840
        /*0838*/ 	.short	0x010a
        /*083a*/ 	.byte	0x3f
	.zero		1


	//   ....[61]....
        /*083c*/ 	.word	0x0000e590
        /*0840*/ 	.word	0x00000002
        /*0844*/ 	.word	0x00034860
        /*0848*/ 	.short	0x010a
        /*084a*/ 	.byte	0x3f
	.zero		1


	//   ....[62]....
        /*084c*/ 	.word	0x0000e5e0
        /*0850*/ 	.word	0x00000003
        /*0854*/ 	.word	0x00034840
        /*0858*/ 	.short	0x010a
        /*085a*/ 	.byte	0x3f
	.zero		1


	//   ....[63]....
        /*085c*/ 	.word	0x0000e630
        /*0860*/ 	.word	0x00000002
        /*0864*/ 	.word	0x00034860
        /*0868*/ 	.short	0x010a
        /*086a*/ 	.byte	0x3f
	.zero		1


	//   ....[64]....
        /*086c*/ 	.word	0x0000e680
        /*0870*/ 	.word	0x00000003
        /*0874*/ 	.word	0x00034840
        /*0878*/ 	.short	0x010a
        /*087a*/ 	.byte	0x3f
	.zero		1


	//   ....[65]....
        /*087c*/ 	.word	0x0000e6d0
        /*0880*/ 	.word	0x00000002
        /*0884*/ 	.word	0x00034860
        /*0888*/ 	.short	0x010a
        /*088a*/ 	.byte	0x3f
	.zero		1


	//   ....[66]....
        /*088c*/ 	.word	0x0000e720
        /*0890*/ 	.word	0x00000000
        /*0894*/ 	.word	0x00034860
        /*0898*/ 	.short	0x010a
        /*089a*/ 	.byte	0x3f
	.zero		1


	//   ....[67]....
        /*089c*/ 	.word	0x0000e770
        /*08a0*/ 	.word	0x00000000
        /*08a4*/ 	.word	0x00034820
        /*08a8*/ 	.short	0x010a
        /*08aa*/ 	.byte	0x3f
	.zero		1


	//   ....[68]....
        /*08ac*/ 	.word	0x0000e910
        /*08b0*/ 	.word	0x00000006
        /*08b4*/ 	.word	0x00000000
        /*08b8*/ 	.short	0x010a
        /*08ba*/ 	.byte	0x3f
	.zero		1


	//   ....[69]....
        /*08bc*/ 	.word	0x0000e960
        /*08c0*/ 	.word	0x00000007
        /*08c4*/ 	.word	0x00000000
        /*08c8*/ 	.short	0x010a
        /*08ca*/ 	.byte	0x3f
	.zero		1


	//   ....[70]....
        /*08cc*/ 	.word	0x0000e9b0
        /*08d0*/ 	.word	0x00000004
        /*08d4*/ 	.word	0x00000000
        /*08d8*/ 	.short	0x010a
        /*08da*/ 	.byte	0x3f
	.zero		1


	//----- nvinfo : EIATTR_NUM_MBARRIERS
	.align		4
.L_369:
        /*08dc*/ 	.byte	0x03, 0x38
        /*08de*/ 	.short	0x0016


	//----- nvinfo : EIATTR_EXIT_INSTR_OFFSETS
	.align		4
        /*08e0*/ 	.byte	0x04, 0x1c
        /*08e2*/ 	.short	(.L_371 - .L_370)


	//   ....[0]....
.L_370:
        /*08e4*/ 	.word	0x00000f20


	//   ....[1]....
        /*08e8*/ 	.word	0x00008ce0


	//   ....[2]....
        /*08ec*/ 	.word	0x0000d5b0


	//----- nvinfo : EIATTR_MAX_THREADS
	.align		4
.L_371:
        /*08f0*/ 	.byte	0x04, 0x05
        /*08f2*/ 	.short	(.L_373 - .L_372)
.L_372:
        /*08f4*/ 	.word	0x00000180
        /*08f8*/ 	.word	0x00000001
        /*08fc*/ 	.word	0x00000001


	//----- nvinfo : EIATTR_CRS_STACK_SIZE
	.align		4
.L_373:
        /*0900*/ 	.byte	0x04, 0x1e
        /*0902*/ 	.short	(.L_375 - .L_374)
.L_374:
        /*0904*/ 	.word	0x00000000


	//----- nvinfo : EIATTR_CBANK_PARAM_SIZE
	.align		4
.L_375:
        /*0908*/ 	.byte	0x03, 0x19
        /*090a*/ 	.short	0x0a70


	//----- nvinfo : EIATTR_PARAM_CBANK
	.align		4
        /*090c*/ 	.byte	0x04, 0x0a
        /*090e*/ 	.short	(.L_377 - .L_376)
	.align		4
.L_376:
        /*0910*/ 	.word	index@(.nv.constant0._ZN7cutlass13device_kernelIN5flash11enable_sm90INS1_16FlashAttnFwdSm90INS1_25CollectiveMainloopFwdSm90ILi2EN4cute5tupleIJNS5_1CILi2EEENS7_ILi1EEES9_EEENS6_IJNS7_ILi128EEESB_NS7_ILi192EEEEEELi128ENS_10bfloat16_tEfNS_4arch4Sm90ELb0ELb0ELb1ELb0ELb0ELb0ELb0ELb1ELb1ELb1ELb0ELb0EEENS1_21CollectiveEpilogueFwdINS6_IJSB_SB_SB_EEESA_SE_SG_Li256ELb0ELb1ELb0ELb0EEENS1_29StaticPersistentTileSchedulerILb0EEEEEEEEEvNT_6ParamsE)
        /*0914*/ 	.short	0x0210
        /*0916*/ 	.short	0x0a70


	//----- nvinfo : EIATTR_SW_WAR
	.align		4
.L_377:
        /*0918*/ 	.byte	0x04, 0x36
        /*091a*/ 	.short	(.L_379 - .L_378)
.L_378:
        /*091c*/ 	.word	0x00000008
.L_379:


//--------------------- .nv.info._ZN7cutlass13device_kernelIN5flash11enable_sm90INS1_16FlashAttnFwdSm90INS1_25CollectiveMainloopFwdSm90ILi2EN4cute5tupleIJNS5_1CILi1EEES8_S8_EEENS6_IJNS7_ILi128EEESA_NS7_ILi192EEEEEELi128ENS_10bfloat16_tEfNS_4arch4Sm90ELb0ELb0ELb1ELb1ELb0ELb0ELb0ELb1ELb1ELb1ELb0ELb0EEENS1_21CollectiveEpilogueFwdINS6_IJSA_SA_SA_EEES9_SD_SF_Li256ELb1ELb1ELb0ELb0EEENS1_36VarlenDynamicPersistentTileSchedulerILi128ELi128ELi256ELi128ELb0ELb1ELb1ELb0ELb1ELb1EEEEEEEEEvNT_6ParamsE --------------------------
	.section	.nv.info._ZN7cutlass13device_kernelIN5flash11enable_sm90INS1_16FlashAttnFwdSm90INS1_25CollectiveMainloopFwdSm90ILi2EN4cute5tupleIJNS5_1CILi1EEES8_S8_EEENS6_IJNS7_ILi128EEESA_NS7_ILi192EEEEEELi128ENS_10bfloat16_tEfNS_4arch4Sm90ELb0ELb0ELb1ELb1ELb0ELb0ELb0ELb1ELb1ELb1ELb0ELb0EEENS1_21CollectiveEpilogueFwdINS6_IJSA_SA_SA_EEES9_SD_SF_Li256ELb1ELb1ELb0ELb0EEENS1_36VarlenDynamicPersistentTileSchedulerILi128ELi128ELi256ELi128ELb0ELb1ELb1ELb0ELb1ELb1EEEEEEEEEvNT_6ParamsE,"",@"SHT_CUDA_INFO"
	.sectionflags	@""
	.align	4


	//----- nvinfo : EIATTR_CUDA_API_VERSION
	.align		4
        /*0000*/ 	.byte	0x04, 0x37
        /*0002*/ 	.short	(.L_381 - .L_380)
.L_380:
        /*0004*/ 	.word	0x00000082


	//----- nvinfo : EIATTR_KPARAM_INFO
	.align		4
.L_381:
        /*0008*/ 	.byte	0x04, 0x17
        /*000a*/ 	.short	(.L_383 - .L_382)
.L_382:
        /*000c*/ 	.word	0x00000000
        /*0010*/ 	.short	0x0000
        /*0012*/ 	.short	0x0070
        /*0014*/ 	.byte	0x00, 0xf0, 0x01, 0x2a


	//----- nvinfo : EIATTR_SPARSE_MMA_MASK
	.align		4
.L_383:
        /*0018*/ 	.byte	0x03, 0x50
        /*001a*/ 	.short	0x0000


	//----- nvinfo : EIATTR_MAXREG_COUNT
	.align		4
        /*001c*/ 	.byte	0x03, 0x1b
        /*001e*/ 	.short	0x00a8


	//----- nvinfo : EIATTR_NUM_BARRIERS
	.align		4
        /*0020*/ 	.byte	0x02, 0x4c
        /*0022*/ 	.byte	0x09
	.zero		1


	//----- nvinfo : EIATTR_EXTERNS
	.align		4
        /*0024*/ 	.byte	0x04, 0x0f
        /*0026*/ 	.short	(.L_385 - .L_384)


	//   ....[0]....
	.align		4
.L_384:
        /*0028*/ 	.word	index@(__assertfail)


	//----- nvinfo : EIATTR_ANNOTATIONS
	.align		4
.L_385:
        /*002c*/ 	.byte	0x04, 0x55
        /*002e*/ 	.short	(.L_387 - .L_386)


	//   ....[0]....
.L_386:
        /* <DEDUP_REMOVED lines=75> */
        /*04d4*/ 	.byte	0x20, 0x06, 0x01, 0x00, 0x01, 0x00, 0x00, 0x00, 0x10, 0x12, 0x01, 0x00


	//----- nvinfo : EIATTR_MERCURY_ISA_VERSION
	.align		4
.L_387:
        /*04e0*/ 	.byte	0x03, 0x5f
        /*04e2*/ 	.short	0x0101


	//----- nvinfo : EIATTR_UNUSED_LOAD_BYTE_OFFSET
	.align		4
        /*04e4*/ 	.byte	0x04, 0x44
        /*04e6*/ 	.short	(.L_389 - .L_388)


	//   ....[0]....
.L_388:
        /*04e8*/ 	.word	0x00000a10
        /*04ec*/ 	.word	0x0000fff0


	//   ....[1]....
        /*04f0*/ 	.word	0x00007de0
        /*04f4*/ 	.word	0x0000fff0


	//----- nvinfo : EIATTR_INT_WARP_WIDE_INSTR_OFFSETS
	.align		4
.L_389:
        /*04f8*/ 	.byte	0x04, 0x31
        /*04fa*/ 	.short	(.L_391 - .L_390)


	//   ....[0]....
.L_390:
        /*04fc*/ 	.word	0x00000130


	//   ....[1]....
        /*0500*/ 	.word	0x00000170


	//   ....[2]....
        /*0504*/ 	.word	0x000001e0


	//   ....[3]....
        /*0508*/ 	.word	0x0000b1d0


	//   ....[4]....
        /*050c*/ 	.word	0x0000b270


	//   ....[5]....
        /*0510*/ 	.word	0x0000ef10


	//   ....[6]....
        /*0514*/ 	.word	0x0000ef80


	//----- nvinfo : EIATTR_COOP_GROUP_MASK_REGIDS
	.align		4
.L_391:
        /*0518*/ 	.byte	0x04, 0x29
        /*051a*/ 	.short	(.L_393 - .L_392)


	//   ....[0]....
.L_392:
        /*051c*/ 	.word	0xffffffff


	//   ....[1]....
        /*0520*/ 	.word	0xffffffff


	//   ....[2]....
        /*0524*/ 	.word	0xffffffff


	//   ....[3]....
        /*0528*/ 	.word	0xffffffff


	//   ....[4]....
        /*052c*/ 	.word	0xffffffff


	//   ....[5]....
        /*0530*/ 	.word	0xffffffff


	//   ....[6]....
        /*0534*/ 	.word	0xffffffff


	//   ....[7]....
        /*0538*/ 	.word	0xffffffff


	//   ....[8]....
        /*053c*/ 	.word	0xffffffff


	//   ....[9]....
        /*0540*/ 	.word	0xffffffff


	//   ....[10]....
        /*0544*/ 	.word	0xffffffff


	//   ....[11]....
        /*0548*/ 	.word	0xffffffff


	//   ....[12]....
        /*054c*/ 	.word	0xffffffff


	//   ....[13]....
        /*0550*/ 	.word	0xffffffff


	//   ....[14]....
        /*0554*/ 	.word	0xffffffff


	//   ....[15]....
        /*0558*/ 	.word	0xffffffff


	//   ....[16]....
        /*055c*/ 	.word	0xffffffff


	//   ....[17]....
        /*0560*/ 	.word	0xffffffff


	//   ....[18]....
        /*0564*/ 	.word	0xffffffff


	//   ....[19]....
        /*0568*/ 	.word	0xffffffff


	//   ....[20]....
        /*056c*/ 	.word	0xffffffff


	//   ....[21]....
        /*0570*/ 	.word	0xffffffff


	//   ....[22]....
        /*0574*/ 	.word	0xffffffff


	//   ....[23]....
        /*0578*/ 	.word	0xffffffff


	//   ....[24]....
        /*057c*/ 	.word	0xffffffff


	//   ....[25]....
        /*0580*/ 	.word	0xffffffff


	//   ....[26]....
        /*0584*/ 	.word	0xffffffff


	//   ....[27]....
        /*0588*/ 	.word	0xffffffff


	//   ....[28]....
        /*058c*/ 	.word	0xffffffff


	//   ....[29]....
        /*0590*/ 	.word	0xffffffff


	//   ....[30]....
        /*0594*/ 	.word	0xffffffff


	//   ....[31]....
        /*0598*/ 	.word	0xffffffff


	//   ....[32]....
        /*059c*/ 	.word	0xffffffff


	//   ....[33]....
        /*05a0*/ 	.word	0xffffffff


	//   ....[34]....
        /*05a4*/ 	.word	0xffffffff


	//   ....[35]....
        /*05a8*/ 	.word	0xffffffff


	//   ....[36]....
        /*05ac*/ 	.word	0xffffffff


	//   ....[37]....
        /*05b0*/ 	.word	0xffffffff


	//   ....[38]....
        /*05b4*/ 	.word	0xffffffff


	//   ....[39]....
        /*05b8*/ 	.word	0xffffffff


	//   ....[40]....
        /*05bc*/ 	.word	0xffffffff


	//   ....[41]....
        /*05c0*/ 	.word	0xffffffff


	//   ....[42]....
        /*05c4*/ 	.word	0xffffffff


	//   ....[43]....
        /*05c8*/ 	.word	0xffffffff


	//   ....[44]....
        /*05cc*/ 	.word	0xffffffff


	//   ....[45]....
        /*05d0*/ 	.word	0xffffffff


	//   ....[46]....
        /*05d4*/ 	.word	0xffffffff


	//   ....[47]....
        /*05d8*/ 	.word	0xffffffff


	//   ....[48]....
        /*05dc*/ 	.word	0xffffffff


	//   ....[49]....
        /*05e0*/ 	.word	0xffffffff


	//   ....[50]....
        /*05e4*/ 	.word	0xffffffff


	//   ....[51]....
        /*05e8*/ 	.word	0xffffffff


	//   ....[52]....
        /*05ec*/ 	.word	0xffffffff


	//   ....[53]....
        /*05f0*/ 	.word	0xffffffff


	//   ....[54]....
        /*05f4*/ 	.word	0xffffffff


	//   ....[55]....
        /*05f8*/ 	.word	0xffffffff


	//   ....[56]....
        /*05fc*/ 	.word	0xffffffff


	//   ....[57]....
        /*0600*/ 	.word	0xffffffff


	//   ....[58]....
        /*0604*/ 	.word	0xffffffff


	//   ....[59]....
        /*0608*/ 	.word	0xffffffff


	//   ....[60]....
        /*060c*/ 	.word	0xffffffff


	//   ....[61]....
        /*0610*/ 	.word	0xffffffff


	//   ....[62]....
        /*0614*/ 	.word	0xffffffff


	//   ....[63]....
        /*0618*/ 	.word	0xffffffff


	//   ....[64]....
        /*061c*/ 	.word	0xffffffff


	//   ....[65]....
        /*0620*/ 	.word	0xffffffff


	//   ....[66]....
        /*0624*/ 	.word	0xffffffff


	//   ....[67]....
        /*0628*/ 	.word	0xffffffff


	//   ....[68]....
        /*062c*/ 	.word	0xffffffff


	//   ....[69]....
        /*0630*/ 	.word	0xffffffff


	//   ....[70]....
        /*0634*/ 	.word	0xffffffff


	//   ....[71]....
        /*0638*/ 	.word	0xffffffff


	//   ....[72]....
        /*063c*/ 	.word	0xffffffff


	//   ....[73]....
        /*0640*/ 	.word	0xffffffff


	//   ....[74]....
        /*0644*/ 	.word	0xffffffff


	//   ....[75]....
        /*0648*/ 	.word	0xffffffff


	//   ....[76]....
        /*064c*/ 	.word	0xffffffff


	//   ....[77]....
        /*0650*/ 	.word	0xffffffff


	//   ....[78]....
        /*0654*/ 	.word	0xffffffff


	//   ....[79]....
        /*0658*/ 	.word	0xffffffff


	//   ....[80]....
        /*065c*/ 	.word	0xffffffff


	//   ....[81]....
        /*0660*/ 	.word	0xffffffff


	//   ....[82]....
        /*0664*/ 	.word	0xffffffff


	//   ....[83]....
        /*0668*/ 	.word	0xffffffff


	//   ....[84]....
        /*066c*/ 	.word	0xffffffff


	//   ....[85]....
        /*0670*/ 	.word	0xffffffff


	//   ....[86]....
        /*0674*/ 	.word	0xffffffff


	//   ....[87]....
        /*0678*/ 	.word	0xffffffff


	//   ....[88]....
        /*067c*/ 	.word	0xffffffff


	//   ....[89]....
        /*0680*/ 	.word	0xffffffff


	//   ....[90]....
        /*0684*/ 	.word	0xffffffff


	//   ....[91]....
        /*0688*/ 	.word	0x0500000f


	//   ....[92]....
        /*068c*/ 	.word	0x0500000f


	//   ....[93]....
        /*0690*/ 	.word	0x0500000f


	//   ....[94]....
        /*0694*/ 	.word	0x0500000f


	//   ....[95]....
        /*0698*/ 	.word	0x0500000f


	//   ....[96]....
        /*069c*/ 	.word	0x0500000f


	//   ....[97]....
        /*06a0*/ 	.word	0x0500000f


	//   ....[98]....
        /*06a4*/ 	.word	0x0500000f


	//   ....[99]....
        /*06a8*/ 	.word	0x0500000f


	//   ....[100]....
        /*06ac*/ 	.word	0x0500000f


	//   ....[101]....
        /*06b0*/ 	.word	0x0500000f


	//   ....[102]....
        /*06b4*/ 	.word	0x0500000f


	//   ....[103]....
        /*06b8*/ 	.word	0x0500000f


	//   ....[104]....
        /*06bc*/ 	.word	0x0500000f


	//   ....[105]....
        /*06c0*/ 	.word	0x0500000f


	//   ....[106]....
        /*06c4*/ 	.word	0x0500000f


	//   ....[107]....
        /*06c8*/ 	.word	0x0500000f


	//   ....[108]....
        /*06cc*/ 	.word	0x0500000f


	//   ....[109]....
        /*06d0*/ 	.word	0x0500000f


	//   ....[110]....
        /*06d4*/ 	.word	0x0500000f


	//   ....[111]....
        /*06d8*/ 	.word	0x0500000f


	//   ....[112]....
        /*06dc*/ 	.word	0x0500000f


	//   ....[113]....
        /*06e0*/ 	.word	0x0500000f


	//   ....[114]....
        /*06e4*/ 	.word	0x0500000f


	//   ....[115]....
        /*06e8*/ 	.word	0x0500000f


	//   ....[116]....
        /*06ec*/ 	.word	0x0500000f


	//   ....[117]....
        /*06f0*/ 	.word	0x0500000f


	//   ....[118]....
        /*06f4*/ 	.word	0x0500000f


	//   ....[119]....
        /*06f8*/ 	.word	0x0500000f


	//   ....[120]....
        /*06fc*/ 	.word	0x0500000f


	//   ....[121]....
        /*0700*/ 	.word	0x0500000f


	//   ....[122]....
        /*0704*/ 	.word	0x0500000f


	//   ....[123]....
        /*0708*/ 	.word	0x0500000f


	//   ....[124]....
        /*070c*/ 	.word	0x0500000f


	//   ....[125]....
        /*0710*/ 	.word	0x0500000f


	//----- nvinfo : EIATTR_COOP_GROUP_INSTR_OFFSETS
	.align		4
.L_393:
        /*0714*/ 	.byte	0x04, 0x28
        /*0716*/ 	.short	(.L_395 - .L_394)


	//   ....[0]....
.L_394:
        /*0718*/ 	.word	0x00000060


	//   ....[1]....
        /*071c*/ 	.word	0x00000140


	//   ....[2]....
        /*0720*/ 	.word	0x00000190


	//   ....[3]....
        /*0724*/ 	.word	0x000003c0


	//   ....[4]....
        /*0728*/ 	.word	0x00000520


	//   ....[5]....
        /*072c*/ 	.word	0x00000640


	//   ....[6]....
        /*0730*/ 	.word	0x000007a0


	//   ....[7]....
        /*0734*/ 	.word	0x00001440


	//   ....[8]....
        /*0738*/ 	.word	0x00002ff0


	//   ....[9]....
        /*073c*/ 	.word	0x00003020


	//   ....[10]....
        /*0740*/ 	.word	0x000036d0


	//   ....[11]....
        /*0744*/ 	.word	0x00003730


	//   ....[12]....
        /*0748*/ 	.word	0x00005bc0


	//   ....[13]....
        /*074c*/ 	.word	0x00005bf0


	//   ....[14]....
        /*0750*/ 	.word	0x000060d0


	//   ....[15]....
        /*0754*/ 	.word	0x00006140


	//   ....[16]....
        /*0758*/ 	.word	0x000073e0


	//   ....[17]....
        /*075c*/ 	.word	0x00007430


	//   ....[18]....
        /*0760*/ 	.word	0x00007510


	//   ....[19]....
        /*0764*/ 	.word	0x00007520


	//   ....[20]....
        /*0768*/ 	.word	0x000089e0


	//   ....[21]....
        /*076c*/ 	.word	0x00008a20


	//   ....[22]....
        /*0770*/ 	.word	0x00008a60


	//   ....[23]....
        /*0774*/ 	.word	0x00008a90


	//   ....[24]....
        /*0778*/ 	.word	0x00008fe0


	//   ....[25]....
        /*077c*/ 	.word	0x00009020


	//   ....[26]....
        /*0780*/ 	.word	0x000090f0


	//   ....[27]....
        /*0784*/ 	.word	0x00009110


	//   ....[28]....
        /*0788*/ 	.word	0x000091e0


	//   ....[29]....
        /*078c*/ 	.word	0x00009200


	//   ....[30]....
        /*0790*/ 	.word	0x000092e0


	//   ....[31]....
        /*0794*/ 	.word	0x00009300


	//   ....[32]....
        /*0798*/ 	.word	0x00009cd0


	//   ....[33]....
        /*079c*/ 	.word	0x00009cf0


	//   ....[34]....
        /*07a0*/ 	.word	0x00009dc0


	//   ....[35]....
        /*07a4*/ 	.word	0x00009de0


	//   ....[36]....
        /*07a8*/ 	.word	0x00009eb0


	//   ....[37]....
        /*07ac*/ 	.word	0x00009ed0


	//   ....[38]....
        /*07b0*/ 	.word	0x00009fb0


	//   ....[39]....
        /*07b4*/ 	.word	0x00009fd0


	//   ....[40]....
        /*07b8*/ 	.word	0x0000a110


	//   ....[41]....
        /*07bc*/ 	.word	0x0000a300


	//   ....[42]....
        /*07c0*/ 	.word	0x0000a330


	//   ....[43]....
        /*07c4*/ 	.word	0x0000a360


	//   ....[44]....
        /*07c8*/ 	.word	0x0000a390


	//   ....[45]....
        /*07cc*/ 	.word	0x0000a3c0


	//   ....[46]....
        /*07d0*/ 	.word	0x0000a3f0


	//   ....[47]....
        /*07d4*/ 	.word	0x0000a570


	//   ....[48]....
        /*07d8*/ 	.word	0x0000a5a0


	//   ....[49]....
        /*07dc*/ 	.word	0x0000a5d0


	//   ....[50]....
        /*07e0*/ 	.word	0x0000a600


	//   ....[51]....
        /*07e4*/ 	.word	0x0000a630


	//   ....[52]....
        /*07e8*/ 	.word	0x0000a660


	//   ....[53]....
        /*07ec*/ 	.word	0x0000a700


	//   ....[54]....
        /*07f0*/ 	.word	0x0000a730


	//   ....[55]....
        /*07f4*/ 	.word	0x0000a7c0


	//   ....[56]....
        /*07f8*/ 	.word	0x0000b800


	//   ....[57]....
        /*07fc*/ 	.word	0x0000c470


	//   ....[58]....
        /*0800*/ 	.word	0x0000c4a0


	//   ....[59]....
        /*0804*/ 	.word	0x0000c4d0


	//   ....[60]....
        /*0808*/ 	.word	0x0000c510


	//   ....[61]....
        /*080c*/ 	.word	0x0000c5e0


	//   ....[62]....
        /*0810*/ 	.word	0x0000c640


	//   ....[63]....
        /*0814*/ 	.word	0x0000c6e0


	//   ....[64]....
        /*0818*/ 	.word	0x0000c6f0


	//   ....[65]....
        /*081c*/ 	.word	0x0000c790


	//   ....[66]....
        /*0820*/ 	.word	0x0000c7a0


	//   ....[67]....
        /*0824*/ 	.word	0x0000c840


	//   ....[68]....
        /*0828*/ 	.word	0x0000c850


	//   ....[69]....
        /*082c*/ 	.word	0x0000c8d0


	//   ....[70]....
        /*0830*/ 	.word	0x0000c900


	//   ....[71]....
        /*0834*/ 	.word	0x0000c910


	//   ....[72]....
        /*0838*/ 	.word	0x0000c930


	//   ....[73]....
        /*083c*/ 	.word	0x0000f650


	//   ....[74]....
        /*0840*/ 	.word	0x0000f6b0


	//   ....[75]....
        /*0844*/ 	.word	0x0000f6e0


	//   ....[76]....
        /*0848*/ 	.word	0x0000f710


	//   ....[77]....
        /*084c*/ 	.word	0x0000f740


	//   ....[78]....
        /*0850*/ 	.word	0x0000f770


	//   ....[79]....
        /*0854*/ 	.word	0x0000f7a0


	//   ....[80]....
        /*0858*/ 	.word	0x0000f7b0


	//   ....[81]....
        /*085c*/ 	.word	0x0000f940


	//   ....[82]....
        /*0860*/ 	.word	0x0000f970


	//   ....[83]....
        /*0864*/ 	.word	0x0000f9a0


	//   ....[84]....
        /*0868*/ 	.word	0x0000f9d0


	//   ....[85]....
        /*086c*/ 	.word	0x0000fa00


	//   ....[86]....
        /*0870*/ 	.word	0x0000fa30


	//   ....[87]....
        /*0874*/ 	.word	0x0000faf0


	//   ....[88]....
        /*0878*/ 	.word	0x0000fb10


	//   ....[89]....
        /*087c*/ 	.word	0x0000fb80


	//   ....[90]....
        /*0880*/ 	.word	0x00010010


	//   ....[91]....
        /*0884*/ 	.word	0x00010510


	//   ....[92]....
        /*0888*/ 	.word	0x00010690


	//   ....[93]....
        /*088c*/ 	.word	0x000106e0


	//   ....[94]....
        /*0890*/ 	.word	0x000108a0


	//   ....[95]....
        /*0894*/ 	.word	0x000108f0


	//   ....[96]....
        /*0898*/ 	.word	0x00010a20


	//   ....[97]....
        /*089c*/ 	.word	0x00010a70


	//   ....[98]....
        /*08a0*/ 	.word	0x00010bb0


	//   ....[99]....
        /*08a4*/ 	.word	0x00010c00


	//   ....[100]....
        /*08a8*/ 	.word	0x00010d30


	//   ....[101]....
        /*08ac*/ 	.word	0x00010d80


	//   ....[102]....
        /*08b0*/ 	.word	0x00010eb0


	//   ....[103]....
        /*08b4*/ 	.word	0x00010f00


	//   ....[104]....
        /*08b8*/ 	.word	0x00011020


	//   ....[105]....
        /*08bc*/ 	.word	0x00011070


	//   ....[106]....
        /*08c0*/ 	.word	0x00011180


	//   ....[107]....
        /*08c4*/ 	.word	0x000111d0


	//   ....[108]....
        /*08c8*/ 	.word	0x00011500


	//   ....[109]....
        /*08cc*/ 	.word	0x000115a0


	//   ....[110]....
        /*08d0*/ 	.word	0x000116d0


	//   ....[111]....
        /*08d4*/ 	.word	0x00011750


	//   ....[112]....
        /*08d8*/ 	.word	0x000117d0


	//   ....[113]....
        /*08dc*/ 	.word	0x00011850


	//   ....[114]....
        /*08e0*/ 	.word	0x000118d0


	//   ....[115]....
        /*08e4*/ 	.word	0x00011960


	//   ....[116]....
        /*08e8*/ 	.word	0x00011a00


	//   ....[117]....
        /*08ec*/ 	.word	0x00011aa0


	//   ....[118]....
        /*08f0*/ 	.word	0x00011b20


	//   ....[119]....
        /*08f4*/ 	.word	0x00011ba0


	//   ....[120]....
        /*08f8*/ 	.word	0x00011c20


	//   ....[121]....
        /*08fc*/ 	.word	0x00011cb0


	//   ....[122]....
        /*0900*/ 	.word	0x00011d30


	//   ....[123]....
        /*0904*/ 	.word	0x00011dd0


	//   ....[124]....
        /*0908*/ 	.word	0x00011e60


	//   ....[125]....
        /*090c*/ 	.word	0x00011f90


	//----- nvinfo : EIATTR_REG_RECONFIG
	.align		4
.L_395:
        /*0910*/ 	.byte	0x01, 0x54
	.zero		2


	//----- nvinfo : EIATTR_SYSCALL_OFFSETS
	.align		4
        /*0914*/ 	.byte	0x04, 0x46
        /*0916*/ 	.short	(.L_397 - .L_396)


	//   ....[0]....
.L_396:
        /*0918*/ 	.word	0x00001630


	//   ....[1]....
        /*091c*/ 	.word	0x0000b3e0


	//   ....[2]....
        /*0920*/ 	.word	0x0000b540


	//   ....[3]....
        /*0924*/ 	.word	0x0000b640


	//   ....[4]....
        /*0928*/ 	.word	0x0000c040


	//----- nvinfo : EIATTR_MBARRIER_INSTR_OFFSETS
	.align		4
.L_397:
        /*092c*/ 	.byte	0x04, 0x39
        /*092e*/ 	.short	(.L_399 - .L_398)


	//   ....[0]....
.L_398:
        /*0930*/ 	.word	0x00000270
        /*0934*/ 	.word	0x000000ff
        /*0938*/ 	.word	0x00034800
        /*093c*/ 	.short	0x0100
        /*093e*/ 	.byte	0x08
	.zero		1


	//   ....[1]....
        /*0940*/ 	.word	0x00000280
        /*0944*/ 	.word	0x000000ff
        /*0948*/ 	.word	0x00034820
        /*094c*/ 	.short	0x0100
        /*094e*/ 	.byte	0x08
	.zero		1


	//   ....[2]....
        /*0950*/ 	.word	0x00000370
        /*0954*/ 	.word	0x000000ff
        /*0958*/ 	.word	0x00034830
        /*095c*/ 	.short	0x0100
        /*095e*/ 	.byte	0x08
	.zero		1


	//   ....[3]....
        /*0960*/ 	.word	0x00000380
        /*0964*/ 	.word	0x000000ff
        /*0968*/ 	.word	0x00034840
        /*096c*/ 	.short	0x0100
        /*096e*/ 	.byte	0x08
	.zero		1


	//   ....[4]....
        /*0970*/ 	.word	0x00000390
        /*0974*/ 	.word	0x000000ff
        /*0978*/ 	.word	0x00034838
        /*097c*/ 	.short	0x0100
        /*097e*/ 	.byte	0x08
	.zero		1


	//   ....[5]....
        /*0980*/ 	.word	0x000003a0
        /*0984*/ 	.word	0x000000ff
        /*0988*/ 	.word	0x00034848
        /*098c*/ 	.short	0x0100
        /*098e*/ 	.byte	0x08
	.zero		1


	//   ....[6]....
        /*0990*/ 	.word	0x000004d0
        /*0994*/ 	.word	0x000000ff
        /*0998*/ 	.word	0x00034850
        /*099c*/ 	.short	0x0100
        /*099e*/ 	.byte	0x08
	.zero		1


	//   ....[7]....
        /*09a0*/ 	.word	0x000004e0
        /*09a4*/ 	.word	0x000000ff
        /*09a8*/ 	.word	0x00034860
        /*09ac*/ 	.short	0x0100
        /*09ae*/ 	.byte	0x08
	.zero		1


	//   ....[8]....
        /*09b0*/ 	.word	0x000004f0
        /*09b4*/ 	.word	0x000000ff
        /*09b8*/ 	.word	0x00034858
        /*09bc*/ 	.short	0x0100
        /*09be*/ 	.byte	0x08
	.zero		1


	//   ....[9]....
        /*09c0*/ 	.word	0x00000500
        /*09c4*/ 	.word	0x000000ff
        /*09c8*/ 	.word	0x00034868
        /*09cc*/ 	.short	0x0100
        /*09ce*/ 	.byte	0x08
	.zero		1


	//   ....[10]....
        /*09d0*/ 	.word	0x000005f0
        /*09d4*/ 	.word	0x000000ff
        /*09d8*/ 	.word	0x00034870
        /*09dc*/ 	.short	0x0100
        /*09de*/ 	.byte	0x06
	.zero		1


	//   ....[11]....
        /*09e0*/ 	.word	0x00000600
        /*09e4*/ 	.word	0x000000ff
        /*09e8*/ 	.word	0x00034880
        /*09ec*/ 	.short	0x0100
        /*09ee*/ 	.byte	0x06
	.zero		1


	//   ....[12]....
        /*09f0*/ 	.word	0x00000610
        /*09f4*/ 	.word	0x000000ff
        /*09f8*/ 	.word	0x00034878
        /*09fc*/ 	.short	0x0100
        /*09fe*/ 	.byte	0x06
	.zero		1


	//   ....[13]....
        /*0a00*/ 	.word	0x00000620
        /*0a04*/ 	.word	0x000000ff
        /*0a08*/ 	.word	0x00034888
        /*0a0c*/ 	.short	0x0100
        /*0a0e*/ 	.byte	0x06
	.zero		1


	//   ....[14]....
        /*0a10*/ 	.word	0x00000750
        /*0a14*/ 	.word	0x000000ff
        /*0a18*/ 	.word	0x00034890
        /*0a1c*/ 	.short	0x0100
        /*0a1e*/ 	.byte	0x08
	.zero		1


	//   ....[15]....
        /*0a20*/ 	.word	0x00000760
        /*0a24*/ 	.word	0x000000ff
        /*0a28*/ 	.word	0x000348a0
        /*0a2c*/ 	.short	0x0100
        /*0a2e*/ 	.byte	0x08
	.zero		1


	//   ....[16]....
        /*0a30*/ 	.word	0x00000770
        /*0a34*/ 	.word	0x000000ff
        /*0a38*/ 	.word	0x00034898
        /*0a3c*/ 	.short	0x0100
        /*0a3e*/ 	.byte	0x08
	.zero		1


	//   ....[17]....
        /*0a40*/ 	.word	0x00000780
        /*0a44*/ 	.word	0x000000ff
        /*0a48*/ 	.word	0x000348a8
        /*0a4c*/ 	.short	0x0100
        /*0a4e*/ 	.byte	0x08
	.zero		1


	//   ....[18]....
        /*0a50*/ 	.word	0x000008b0
        /*0a54*/ 	.word	0x000000ff
        /*0a58*/ 	.word	0x000348b0
        /*0a5c*/ 	.short	0x0100
        /*0a5e*/ 	.byte	0x08
	.zero		1


	//   ....[19]....
        /*0a60*/ 	.word	0x000008c0
        /*0a64*/ 	.word	0x000000ff
        /*0a68*/ 	.word	0x000348c0
        /*0a6c*/ 	.short	0x0100
        /*0a6e*/ 	.byte	0x08
	.zero		1


	//   ....[20]....
        /*0a70*/ 	.word	0x000008d0
        /*0a74*/ 	.word	0x000000ff
        /*0a78*/ 	.word	0x000348b8
        /*0a7c*/ 	.short	0x0100
        /*0a7e*/ 	.byte	0x08
	.zero		1


	//   ....[21]....
        /*0a80*/ 	.word	0x000008e0
        /*0a84*/ 	.word	0x000000ff
        /*0a88*/ 	.word	0x000348c8
        /*0a8c*/ 	.short	0x0100
        /*0a8e*/ 	.byte	0x08
	.zero		1


	//   ....[22]....
        /*0a90*/ 	.word	0x00001700
        /*0a94*/ 	.word	0x00000000
        /*0a98*/ 	.word	0x00034800
        /*0a9c*/ 	.short	0x010a
        /*0a9e*/ 	.byte	0x3f
	.zero		1


	//   ....[23]....
        /*0aa0*/ 	.word	0x00001770
        /*0aa4*/ 	.word	0x00000003
        /*0aa8*/ 	.word	0x00034830
        /*0aac*/ 	.short	0x010a
        /*0aae*/ 	.byte	0x3f
	.zero		1


	//   ....[24]....
        /*0ab0*/ 	.word	0x000017e0
        /*0ab4*/ 	.word	0x00000003
        /*0ab8*/ 	.word	0x00034830
        /*0abc*/ 	.short	0x010a
        /*0abe*/ 	.byte	0x3f
	.zero		1


	//   ....[25]....
        /*0ac0*/ 	.word	0x00002660
        /*0ac4*/ 	.word	0x00000003
        /*0ac8*/ 	.word	0x00000000
        /*0acc*/ 	.short	0x0101
        /*0ace*/ 	.byte	0x3f
	.zero		1


	//   ....[26]....
        /*0ad0*/ 	.word	0x000046a0
        /*0ad4*/ 	.word	0x000000ff
        /*0ad8*/ 	.word	0x00034830
        /*0adc*/ 	.short	0x010a
        /*0ade*/ 	.byte	0x07
	.zero		1


	//   ....[27]....
        /*0ae0*/ 	.word	0x000046e0
        /*0ae4*/ 	.word	0x000000ff
        /*0ae8*/ 	.word	0x00034830
        /*0aec*/ 	.short	0x010a
        /*0aee*/ 	.byte	0x07
	.zero		1


	//   ....[28]....
        /*0af0*/ 	.word	0x00004fb0
        /*0af4*/ 	.word	0x0000000a
        /*0af8*/ 	.word	0x00034850
        /*0afc*/ 	.short	0x010a
        /*0afe*/ 	.byte	0x3f
	.zero		1


	//   ....[29]....
        /*0b00*/ 	.word	0x00004ff0
        /*0b04*/ 	.word	0x0000000a
        /*0b08*/ 	.word	0x00034850
        /*0b0c*/ 	.short	0x010a
        /*0b0e*/ 	.byte	0x3f
	.zero		1


	//   ....[30]....
        /*0b10*/ 	.word	0x00006880
        /*0b14*/ 	.word	0x0000001f
        /*0b18*/ 	.word	0x00000000
        /*0b1c*/ 	.short	0x0101
        /*0b1e*/ 	.byte	0x3f
	.zero		1


	//   ....[31]....
        /*0b20*/ 	.word	0x000068c0
        /*0b24*/ 	.word	0x00000023
        /*0b28*/ 	.word	0x00000000
        /*0b2c*/ 	.short	0x0101
        /*0b2e*/ 	.byte	0x3f
	.zero		1


	//   ....[32]....
        /*0b30*/ 	.word	0x00007340
        /*0b34*/ 	.word	0x0000000e
        /*0b38*/ 	.word	0x00034850
        /*0b3c*/ 	.short	0x010a
        /*0b3e*/ 	.byte	0x3f
	.zero		1


	//   ....[33]....
        /*0b40*/ 	.word	0x00007380
        /*0b44*/ 	.word	0x0000000e
        /*0b48*/ 	.word	0x00034850
        /*0b4c*/ 	.short	0x010a
        /*0b4e*/ 	.byte	0x3f
	.zero		1


	//   ....[34]....
        /*0b50*/ 	.word	0x000079a0
        /*0b54*/ 	.word	0x00000007
        /*0b58*/ 	.word	0x00000000
        /*0b5c*/ 	.short	0x0101
        /*0b5e*/ 	.byte	0x3f
	.zero		1


	//   ....[35]....
        /*0b60*/ 	.word	0x00009010
        /*0b64*/ 	.word	0x0000001c
        /*0b68*/ 	.word	0x00000000
        /*0b6c*/ 	.short	0x0101
        /*0b6e*/ 	.byte	0x3f
	.zero		1


	//   ....[36]....
        /*0b70*/ 	.word	0x0000ba90
        /*0b74*/ 	.word	0x00000000
        /*0b78*/ 	.word	0x00034840
        /*0b7c*/ 	.short	0x010a
        /*0b7e*/ 	.byte	0x3f
	.zero		1


	//   ....[37]....
        /*0b80*/ 	.word	0x0000cad0
        /*0b84*/ 	.word	0x0000000a
        /*0b88*/ 	.word	0x00034800
        /*0b8c*/ 	.short	0x0107
        /*0b8e*/ 	.byte	0x3f
	.zero		1


	//   ....[38]....
        /*0b90*/ 	.word	0x0000cbe0
        /*0b94*/ 	.word	0x00000002
        /*0b98*/ 	.word	0x00034800
        /*0b9c*/ 	.short	0x0101
        /*0b9e*/ 	.byte	0x3f
	.zero		1


	//   ....[39]....
        /*0ba0*/ 	.word	0x0000cc00
        /*0ba4*/ 	.word	0x00000002
        /*0ba8*/ 	.word	0x00034820
        /*0bac*/ 	.short	0x010a
        /*0bae*/ 	.byte	0x3f
	.zero		1


	//   ....[40]....
        /*0bb0*/ 	.word	0x0000cf90
        /*0bb4*/ 	.word	0x00000003
        /*0bb8*/ 	.word	0x00034840
        /*0bbc*/ 	.short	0x010a
        /*0bbe*/ 	.byte	0x3f
	.zero		1


	//   ....[41]....
        /*0bc0*/ 	.word	0x0000d440
        /*0bc4*/ 	.word	0x00000003
        /*0bc8*/ 	.word	0x00000060
        /*0bcc*/ 	.short	0x010a
        /*0bce*/ 	.byte	0x3f
	.zero		1


	//   ....[42]....
        /*0bd0*/ 	.word	0x0000db40
        /*0bd4*/ 	.word	0x00000003
        /*0bd8*/ 	.word	0x00034840
        /*0bdc*/ 	.short	0x010a
        /*0bde*/ 	.byte	0x3f
	.zero		1


	//   ....[43]....
        /*0be0*/ 	.word	0x0000dff0
        /*0be4*/ 	.word	0x00000002
        /*0be8*/ 	.word	0x00000060
        /*0bec*/ 	.short	0x010a
        /*0bee*/ 	.byte	0x3f
	.zero		1


	//   ....[44]....
        /*0bf0*/ 	.word	0x0000e620
        /*0bf4*/ 	.word	0x00000002
        /*0bf8*/ 	.word	0x00034840
        /*0bfc*/ 	.short	0x010a
        /*0bfe*/ 	.byte	0x3f
	.zero		1


	//   ....[45]....
        /*0c00*/ 	.word	0x0000ead0
        /*0c04*/ 	.word	0x00000002
        /*0c08*/ 	.word	0x00000060
        /*0c0c*/ 	.short	0x010a
        /*0c0e*/ 	.byte	0x3f
	.zero		1


	//   ....[46]....
        /*0c10*/ 	.word	0x0000f090
        /*0c14*/ 	.word	0x00000000
        /*0c18*/ 	.word	0x00034860
        /*0c1c*/ 	.short	0x010a
        /*0c1e*/ 	.byte	0x3f
	.zero		1


	//   ....[47]....
        /*0c20*/ 	.word	0x0000ff90
        /*0c24*/ 	.word	0x00000000
        /*0c28*/ 	.word	0x00034820
        /*0c2c*/ 	.short	0x010a
        /*0c2e*/ 	.byte	0x3f
	.zero		1


	//   ....[48]....
        /*0c30*/ 	.word	0x00010170
        /*0c34*/ 	.word	0x00000006
        /*0c38*/ 	.word	0x00000000
        /*0c3c*/ 	.short	0x010a
        /*0c3e*/ 	.byte	0x3f
	.zero		1


	//   ....[49]....
        /*0c40*/ 	.word	0x000101e0
        /*0c44*/ 	.word	0x00000007
        /*0c48*/ 	.word	0x00000000
        /*0c4c*/ 	.short	0x010a
        /*0c4e*/ 	.byte	0x3f
	.zero		1


	//   ....[50]....
        /*0c50*/ 	.word	0x00010250
        /*0c54*/ 	.word	0x00000004
        /*0c58*/ 	.word	0x00000000
        /*0c5c*/ 	.short	0x010a
        /*0c5e*/ 	.byte	0x3f
	.zero		1


	//   ....[51]....
        /*0c60*/ 	.word	0x00010280
        /*0c64*/ 	.word	0x00000003
        /*0c68*/ 	.word	0x00000000
        /*0c6c*/ 	.short	0x010a
        /*0c6e*/ 	.byte	0x3f
	.zero		1


	//   ....[52]....
        /*0c70*/ 	.word	0x000102e0
        /*0c74*/ 	.word	0x00000000
        /*0c78*/ 	.word	0x00034800
        /*0c7c*/ 	.short	0x010a
        /*0c7e*/ 	.byte	0x3f
	.zero		1


	//   ....[53]....
        /*0c80*/ 	.word	0x00010330
        /*0c84*/ 	.word	0x00000003
        /*0c88*/ 	.word	0x00034830
        /*0c8c*/ 	.short	0x010a
        /*0c8e*/ 	.byte	0x3f
	.zero		1


	//   ....[54]....
        /*0c90*/ 	.word	0x00010390
        /*0c94*/ 	.word	0x00000009
        /*0c98*/ 	.word	0x00034830
        /*0c9c*/ 	.short	0x010a
        /*0c9e*/ 	.byte	0x3f
	.zero		1


	//   ....[55]....
        /*0ca0*/ 	.word	0x000103e0
        /*0ca4*/ 	.word	0x0000000a
        /*0ca8*/ 	.word	0x00034850
        /*0cac*/ 	.short	0x010a
        /*0cae*/ 	.byte	0x3f
	.zero		1


	//   ....[56]....
        /*0cb0*/ 	.word	0x00010430
        /*0cb4*/ 	.word	0x0000000e
        /*0cb8*/ 	.word	0x00034850
        /*0cbc*/ 	.short	0x010a
        /*0cbe*/ 	.byte	0x3f
	.zero		1


	//   ....[57]....
        /*0cc0*/ 	.word	0x000105d0
        /*0cc4*/ 	.word	0x00000000
        /*0cc8*/ 	.word	0x00034840
        /*0ccc*/ 	.short	0x010a
        /*0cce*/ 	.byte	0x3f
	.zero		1


	//   ....[58]....
        /*0cd0*/ 	.word	0x00011220
        /*0cd4*/ 	.word	0x00000002
        /*0cd8*/ 	.word	0x00034820
        /*0cdc*/ 	.short	0x010a
        /*0cde*/ 	.byte	0x3f
	.zero		1


	//   ....[59]....
        /*0ce0*/ 	.word	0x00011270
        /*0ce4*/ 	.word	0x00000003
        /*0ce8*/ 	.word	0x00034840
        /*0cec*/ 	.short	0x010a
        /*0cee*/ 	.byte	0x3f
	.zero		1


	//   ....[60]....
        /*0cf0*/ 	.word	0x000112c0
        /*0cf4*/ 	.word	0x00000003
        /*0cf8*/ 	.word	0x00000060
        /*0cfc*/ 	.short	0x010a
        /*0cfe*/ 	.byte	0x3f
	.zero		1


	//   ....[61]....
        /*0d00*/ 	.word	0x00011310
        /*0d04*/ 	.word	0x00000003
        /*0d08*/ 	.word	0x00034840
        /*0d0c*/ 	.short	0x010a
        /*0d0e*/ 	.byte	0x3f
	.zero		1


	//   ....[62]....
        /*0d10*/ 	.word	0x00011360
        /*0d14*/ 	.word	0x00000002
        /*0d18*/ 	.word	0x00000060
        /*0d1c*/ 	.short	0x010a
        /*0d1e*/ 	.byte	0x3f
	.zero		1


	//   ....[63]....
        /*0d20*/ 	.word	0x000113b0
        /*0d24*/ 	.word	0x00000002
        /*0d28*/ 	.word	0x00034840
        /*0d2c*/ 	.short	0x010a
        /*0d2e*/ 	.byte	0x3f
	.zero		1


	//   ....[64]....
        /*0d30*/ 	.word	0x00011400
        /*0d34*/ 	.word	0x00000002
        /*0d38*/ 	.word	0x00000060
        /*0d3c*/ 	.short	0x010a
        /*0d3e*/ 	.byte	0x3f
	.zero		1


	//   ....[65]....
        /*0d40*/ 	.word	0x00011450
        /*0d44*/ 	.word	0x00000000
        /*0d48*/ 	.word	0x00034860
        /*0d4c*/ 	.short	0x010a
        /*0d4e*/ 	.byte	0x3f
	.zero		1


	//   ....[66]....
        /*0d50*/ 	.word	0x00011eb0
        /*0d54*/ 	.word	0x00000000
        /*0d58*/ 	.word	0x00034820
        /*0d5c*/ 	.short	0x010a
        /*0d5e*/ 	.byte	0x3f
	.zero		1


	//   ....[67]....
        /*0d60*/ 	.word	0x00012050
        /*0d64*/ 	.word	0x00000006
        /*0d68*/ 	.word	0x00000000
        /*0d6c*/ 	.short	0x010a
        /*0d6e*/ 	.byte	0x3f
	.zero		1


	//   ....[68]....
        /*0d70*/ 	.word	0x000120a0
        /*0d74*/ 	.word	0x00000007
        /*0d78*/ 	.word	0x00000000
        /*0d7c*/ 	.short	0x010a
        /*0d7e*/ 	.byte	0x3f
	.zero		1


	//   ....[69]....
        /*0d80*/ 	.word	0x000120f0
        /*0d84*/ 	.word	0x00000004
        /*0d88*/ 	.word	0x00000000
        /*0d8c*/ 	.short	0x010a
        /*0d8e*/ 	.byte	0x3f
	.zero		1


	//----- nvinfo : EIATTR_NUM_MBARRIERS
	.align		4
.L_399:
        /*0d90*/ 	.byte	0x03, 0x38
        /*0d92*/ 	.short	0x0016


	//----- nvinfo : EIATTR_EXIT_INSTR_OFFSETS
	.align		4
        /*0d94*/ 	.byte	0x04, 0x1c
        /*0d96*/ 	.short	(.L_401 - .L_400)


	//   ....[0]....
.L_400:
        /*0d98*/ 	.word	0x00000a50


	//   ....[1]....
        /*0d9c*/ 	.word	0x0000a0d0


	//   ....[2]....
        /*0da0*/ 	.word	0x000102d0


	//----- nvinfo : EIATTR_MAX_THREADS
	.align		4
.L_401:
        /*0da4*/ 	.byte	0x04, 0x05
        /*0da6*/ 	.short	(.L_403 - .L_402)
.L_402:
        /*0da8*/ 	.word	0x00000180
        /*0dac*/ 	.word	0x00000001
        /*0db0*/ 	.word	0x00000001


	//----- nvinfo : EIATTR_CRS_STACK_SIZE
	.align		4
.L_403:
        /*0db4*/ 	.byte	0x04, 0x1e
        /*0db6*/ 	.short	(.L_405 - .L_404)
.L_404:
        /*0db8*/ 	.word	0x00000000


	//----- nvinfo : EIATTR_CBANK_PARAM_SIZE
	.align		4
.L_405:
        /*0dbc*/ 	.byte	0x03, 0x19
        /*0dbe*/ 	.short	0x0af0


	//----- nvinfo : EIATTR_PARAM_CBANK
	.align		4
        /*0dc0*/ 	.byte	0x04, 0x0a
        /*0dc2*/ 	.short	(.L_407 - .L_406)
	.align		4
.L_406:
        /*0dc4*/ 	.word	index@(.nv.constant0._ZN7cutlass13device_kernelIN5flash11enable_sm90INS1_16FlashAttnFwdSm90INS1_25CollectiveMainloopFwdSm90ILi2EN4cute5tupleIJNS5_1CILi1EEES8_S8_EEENS6_IJNS7_ILi128EEESA_NS7_ILi192EEEEEELi128ENS_10bfloat16_tEfNS_4arch4Sm90ELb0ELb0ELb1ELb1ELb0ELb0ELb0ELb1ELb1ELb1ELb0ELb0EEENS1_21CollectiveEpilogueFwdINS6_IJSA_SA_SA_EEES9_SD_SF_Li256ELb1ELb1ELb0ELb0EEENS1_36VarlenDynamicPersistentTileSchedulerILi128ELi128ELi256ELi128ELb0ELb1ELb1ELb0ELb1ELb1EEEEEEEEEvNT_6ParamsE)
        /*0dc8*/ 	.short	0x0210
        /*0dca*/ 	.short	0x0af0


	//----- nvinfo : EIATTR_SW_WAR
	.align		4
.L_407:
        /*0dcc*/ 	.byte	0x04, 0x36
        /*0dce*/ 	.short	(.L_409 - .L_408)
.L_408:
        /*0dd0*/ 	.word	0x00000008
.L_409:


//--------------------- .nv.info._ZN7cutlass13device_kernelIN5flash11enable_sm90INS1_16FlashAttnFwdSm90INS1_25CollectiveMainloopFwdSm90ILi2EN4cute5tupleIJNS5_1CILi1EEES8_S8_EEENS6_IJNS7_ILi128EEESA_NS7_ILi192EEEEEELi128ENS_10bfloat16_tEfNS_4arch4Sm90ELb0ELb0ELb1ELb1ELb0ELb1ELb0ELb1ELb1ELb1ELb0ELb0EEENS1_21CollectiveEpilogueFwdINS6_IJSA_SA_SA_EEES9_SD_SF_Li256ELb1ELb1ELb0ELb0EEENS1_36VarlenDynamicPersistentTileSchedulerILi128ELi128ELi256ELi128ELb0ELb1ELb1ELb0ELb1ELb1EEEEEEEEEvNT_6ParamsE --------------------------
	.section	.nv.info._ZN7cutlass13device_kernelIN5flash11enable_sm90INS1_16FlashAttnFwdSm90INS1_25CollectiveMainloopFwdSm90ILi2EN4cute5tupleIJNS5_1CILi1EEES8_S8_EEENS6_IJNS7_ILi128EEESA_NS7_ILi192EEEEEELi128ENS_10bfloat16_tEfNS_4arch4Sm90ELb0ELb0ELb1ELb1ELb0ELb1ELb0ELb1ELb1ELb1ELb0ELb0EEENS1_21CollectiveEpilogueFwdINS6_IJSA_SA_SA_EEES9_SD_SF_Li256ELb1ELb1ELb0ELb0EEENS1_36VarlenDynamicPersistentTileSchedulerILi128ELi128ELi256ELi128ELb0ELb1ELb1ELb0ELb1ELb1EEEEEEEEEvNT_6ParamsE,"",@"SHT_CUDA_INFO"
	.sectionflags	@""
	.align	4


	//----- nvinfo : EIATTR_CUDA_API_VERSION
	.align		4
        /*0000*/ 	.byte	0x04, 0x37
        /*0002*/ 	.short	(.L_411 - .L_410)
.L_410:
        /*0004*/ 	.word	0x00000082


	//----- nvinfo : EIATTR_KPARAM_INFO
	.align		4
.L_411:
        /*0008*/ 	.byte	0x04, 0x17
        /*000a*/ 	.short	(.L_413 - .L_412)
.L_412:
        /*000c*/ 	.word	0x00000000
        /*0010*/ 	.short	0x0000
        /*0012*/ 	.short	0x0070
        /*0014*/ 	.byte	0x00, 0xf0, 0x01, 0x2a


	//----- nvinfo : EIATTR_SPARSE_MMA_MASK
	.align		4
.L_413:
        /*0018*/ 	.byte	0x03, 0x50
        /*001a*/ 	.short	0x0000


	//----- nvinfo : EIATTR_MAXREG_COUNT
	.align		4
        /*001c*/ 	.byte	0x03, 0x1b
        /*001e*/ 	.short	0x00a8


	//----- nvinfo : EIATTR_NUM_BARRIERS
	.align		4
        /*0020*/ 	.byte	0x02, 0x4c
        /*0022*/ 	.byte	0x10
	.zero		1


	//----- nvinfo : EIATTR_EXTERNS
	.align		4
        /*0024*/ 	.byte	0x04, 0x0f
        /*0026*/ 	.short	(.L_415 - .L_414)


	//   ....[0]....
	.align		4
.L_414:
        /*0028*/ 	.word	index@(__assertfail)


	//----- nvinfo : EIATTR_ANNOTATIONS
	.align		4
.L_415:
        /*002c*/ 	.byte	0x04, 0x55
        /*002e*/ 	.short	(.L_417 - .L_416)


	//   ....[0]....
.L_416:
        /* <DEDUP_REMOVED lines=121> */


	//----- nvinfo : EIATTR_MERCURY_ISA_VERSION
	.align		4
.L_417:
        /*07b0*/ 	.byte	0x03, 0x5f
        /*07b2*/ 	.short	0x0101


	//----- nvinfo : EIATTR_UNUSED_LOAD_BYTE_OFFSET
	.align		4
        /*07b4*/ 	.byte	0x04, 0x44
        /*07b6*/ 	.short	(.L_419 - .L_418)


	//   ....[0]....
.L_418:
        /*07b8*/ 	.word	0x00000ab0
        /*07bc*/ 	.word	0x0000fff0


	//   ....[1]....
        /*07c0*/ 	.word	0x00017610
        /*07c4*/ 	.word	0x0000fff0


	//----- nvinfo : EIATTR_INT_WARP_WIDE_INSTR_OFFSETS
	.align		4
.L_419:
        /*07c8*/ 	.byte	0x04, 0x31
        /*07ca*/ 	.short	(.L_421 - .L_420)


	//   ....[0]....
.L_420:
        /*07cc*/ 	.word	0x00000190


	//   ....[1]....
        /*07d0*/ 	.word	0x000001d0


	//   ....[2]....
        /*07d4*/ 	.word	0x00000240


	//   ....[3]....
        /*07d8*/ 	.word	0x0001bc60


	//   ....[4]....
        /*07dc*/ 	.word	0x0001bcf0


	//   ....[5]....
        /*07e0*/ 	.word	0x0001f9c0


	//   ....[6]....
        /*07e4*/ 	.word	0x0001fa20


	//----- nvinfo : EIATTR_COOP_GROUP_MASK_REGIDS
	.align		4
.L_421:
        /*07e8*/ 	.byte	0x04, 0x29
        /*07ea*/ 	.short	(.L_423 - .L_422)


	//   ....[0]....
.L_422:
        /*07ec*/ 	.word	0xffffffff


	//   ....[1]....
        /*07f0*/ 	.word	0xffffffff


	//   ....[2]....
        /*07f4*/ 	.word	0xffffffff


	//   ....[3]....
        /*07f8*/ 	.word	0xffffffff


	//   ....[4]....
        /*07fc*/ 	.word	0xffffffff


	//   ....[5]....
        /*0800*/ 	.word	0xffffffff


	//   ....[6]....
        /*0804*/ 	.word	0xffffffff


	//   ....[7]....
        /*0808*/ 	.word	0xffffffff


	//   ....[8]....
        /*080c*/ 	.word	0xffffffff


	//   ....[9]....
        /*0810*/ 	.word	0xffffffff


	//   ....[10]....
        /*0814*/ 	.word	0xffffffff


	//   ....[11]....
        /*0818*/ 	.word	0xffffffff


	//   ....[12]....
        /*081c*/ 	.word	0xffffffff


	//   ....[13]....
        /*0820*/ 	.word	0xffffffff


	//   ....[14]....
        /*0824*/ 	.word	0xffffffff


	//   ....[15]....
        /*0828*/ 	.word	0xffffffff


	//   ....[16]....
        /*082c*/ 	.word	0xffffffff


	//   ....[17]....
        /*0830*/ 	.word	0xffffffff


	//   ....[18]....
        /*0834*/ 	.word	0xffffffff


	//   ....[19]....
        /*0838*/ 	.word	0xffffffff


	//   ....[20]....
        /*083c*/ 	.word	0xffffffff


	//   ....[21]....
        /*0840*/ 	.word	0xffffffff


	//   ....[22]....
        /*0844*/ 	.word	0xffffffff


	//   ....[23]....
        /*0848*/ 	.word	0xffffffff


	//   ....[24]....
        /*084c*/ 	.word	0xffffffff


	//   ....[25]....
        /*0850*/ 	.word	0xffffffff


	//   ....[26]....
        /*0854*/ 	.word	0xffffffff


	//   ....[27]....
        /*0858*/ 	.word	0xffffffff


	//   ....[28]....
        /*085c*/ 	.word	0xffffffff


	//   ....[29]....
        /*0860*/ 	.word	0xffffffff


	//   ....[30]....
        /*0864*/ 	.word	0xffffffff


	//   ....[31]....
        /*0868*/ 	.word	0xffffffff


	//   ....[32]....
        /*086c*/ 	.word	0xffffffff


	//   ....[33]....
        /*0870*/ 	.word	0xffffffff


	//   ....[34]....
        /*0874*/ 	.word	0xffffffff


	//   ....[35]....
        /*0878*/ 	.word	0xffffffff


	//   ....[36]....
        /*087c*/ 	.word	0xffffffff


	//   ....[37]....
        /*0880*/ 	.word	0xffffffff


	//   ....[38]....
        /*0884*/ 	.word	0xffffffff


	//   ....[39]....
        /*0888*/ 	.word	0xffffffff


	//   ....[40]....
        /*088c*/ 	.word	0xffffffff


	//   ....[41]....
        /*0890*/ 	.word	0xffffffff


	//   ....[42]....
        /*0894*/ 	.word	0xffffffff


	//   ....[43]....
        /*0898*/ 	.word	0xffffffff


	//   ....[44]....
        /*089c*/ 	.word	0xffffffff


	//   ....[45]....
        /*08a0*/ 	.word	0xffffffff


	//   ....[46]....
        /*08a4*/ 	.word	0xffffffff


	//   ....[47]....
        /*08a8*/ 	.word	0xffffffff


	//   ....[48]....
        /*08ac*/ 	.word	0xffffffff


	//   ....[49]....
        /*08b0*/ 	.word	0xffffffff


	//   ....[50]....
        /*08b4*/ 	.word	0xffffffff


	//   ....[51]....
        /*08b8*/ 	.word	0xffffffff


	//   ....[52]....
        /*08bc*/ 	.word	0xffffffff


	//   ....[53]....
        /*08c0*/ 	.word	0xffffffff


	//   ....[54]....
        /*08c4*/ 	.word	0xffffffff


	//   ....[55]....
        /*08c8*/ 	.word	0xffffffff


	//   ....[56]....
        /*08cc*/ 	.word	0xffffffff


	//   ....[57]....
        /*08d0*/ 	.word	0xffffffff


	//   ....[58]....
        /*08d4*/ 	.word	0xffffffff


	//   ....[59]....
        /*08d8*/ 	.word	0xffffffff


	//   ....[60]....
        /*08dc*/ 	.word	0xffffffff


	//   ....[61]....
        /*08e0*/ 	.word	0xffffffff


	//   ....[62]....
        /*08e4*/ 	.word	0xffffffff


	//   ....[63]....
        /*08e8*/ 	.word	0xffffffff


	//   ....[64]....
        /*08ec*/ 	.word	0xffffffff


	//   ....[65]....
        /*08f0*/ 	.word	0xffffffff


	//   ....[66]....
        /*08f4*/ 	.word	0xffffffff


	//   ....[67]....
        /*08f8*/ 	.word	0xffffffff


	//   ....[68]....
        /*08fc*/ 	.word	0xffffffff


	//   ....[69]....
        /*0900*/ 	.word	0xffffffff


	//   ....[70]....
        /*0904*/ 	.word	0xffffffff


	//   ....[71]....
        /*0908*/ 	.word	0xffffffff


	//   ....[72]....
        /*090c*/ 	.word	0xffffffff


	//   ....[73]....
        /*0910*/ 	.word	0xffffffff


	//   ....[74]....
        /*0914*/ 	.word	0xffffffff


	//   ....[75]....
        /*0918*/ 	.word	0xffffffff


	//   ....[76]....
        /*091c*/ 	.word	0xffffffff


	//   ....[77]....
        /*0920*/ 	.word	0xffffffff


	//   ....[78]....
        /*0924*/ 	.word	0xffffffff


	//   ....[79]....
        /*0928*/ 	.word	0xffffffff


	//   ....[80]....
        /*092c*/ 	.word	0xffffffff


	//   ....[81]....
        /*0930*/ 	.word	0xffffffff


	//   ....[82]....
        /*0934*/ 	.word	0xffffffff


	//   ....[83]....
        /*0938*/ 	.word	0xffffffff


	//   ....[84]....
        /*093c*/ 	.word	0xffffffff


	//   ....[85]....
        /*0940*/ 	.word	0xffffffff


	//   ....[86]....
        /*0944*/ 	.word	0xffffffff


	//   ....[87]....
        /*0948*/ 	.word	0xffffffff


	//   ....[88]....
        /*094c*/ 	.word	0xffffffff


	//   ....[89]....
        /*0950*/ 	.word	0xffffffff


	//   ....[90]....
        /*0954*/ 	.word	0xffffffff


	//   ....[91]....
        /*0958*/ 	.word	0xffffffff


	//   ....[92]....
        /*095c*/ 	.word	0xffffffff


	//   ....[93]....
        /*0960*/ 	.word	0xffffffff


	//   ....[94]....
        /*0964*/ 	.word	0xffffffff


	//   ....[95]....
        /*0968*/ 	.word	0xffffffff


	//   ....[96]....
        /*096c*/ 	.word	0xffffffff


	//   ....[97]....
        /*0970*/ 	.word	0xffffffff


	//   ....[98]....
        /*0974*/ 	.word	0xffffffff


	//   ....[99]....
        /*0978*/ 	.word	0xffffffff


	//   ....[100]....
        /*097c*/ 	.word	0x0500000f


	//   ....[101]....
        /*0980*/ 	.word	0x0500000f


	//   ....[102]....
        /*0984*/ 	.word	0x0500000f


	//   ....[103]....
        /*0988*/ 	.word	0x0500000f


	//   ....[104]....
        /*098c*/ 	.word	0x0500000f


	//   ....[105]....
        /*0990*/ 	.word	0x0500000f


	//   ....[106]....
        /*0994*/ 	.word	0x0500000f


	//   ....[107]....
        /*0998*/ 	.word	0x0500000f


	//   ....[108]....
        /*099c*/ 	.word	0x0500000f


	//   ....[109]....
        /*09a0*/ 	.word	0x0500000f


	//   ....[110]....
        /*09a4*/ 	.word	0x0500000f


	//   ....[111]....
        /*09a8*/ 	.word	0x0500000f


	//   ....[112]....
        /*09ac*/ 	.word	0x0500000f


	//   ....[113]....
        /*09b0*/ 	.word	0x0500000f


	//   ....[114]....
        /*09b4*/ 	.word	0x0500000f


	//   ....[115]....
        /*09b8*/ 	.word	0x0500000f


	//   ....[116]....
        /*09bc*/ 	.word	0x0500000f


	//   ....[117]....
        /*09c0*/ 	.word	0x0500000f


	//   ....[118]....
        /*09c4*/ 	.word	0x0500000f


	//   ....[119]....
        /*09c8*/ 	.word	0x0500000f


	//   ....[120]....
        /*09cc*/ 	.word	0x0500000f


	//   ....[121]....
        /*09d0*/ 	.word	0x0500000f


	//   ....[122]....
        /*09d4*/ 	.word	0x0500000f


	//   ....[123]....
        /*09d8*/ 	.word	0x0500000f


	//   ....[124]....
        /*09dc*/ 	.word	0x0500000f


	//   ....[125]....
        /*09e0*/ 	.word	0x0500000f


	//   ....[126]....
        /*09e4*/ 	.word	0x0500000f


	//   ....[127]....
        /*09e8*/ 	.word	0x0500000f


	//   ....[128]....
        /*09ec*/ 	.word	0x0500000f


	//   ....[129]....
        /*09f0*/ 	.word	0x0500000f


	//   ....[130]....
        /*09f4*/ 	.word	0x0500000f


	//   ....[131]....
        /*09f8*/ 	.word	0x0500000f


	//   ....[132]....
        /*09fc*/ 	.word	0x0500000f


	//   ....[133]....
        /*0a00*/ 	.word	0x0500000f


	//   ....[134]....
        /*0a04*/ 	.word	0x0500000f


	//   ....[135]....
        /*0a08*/ 	.word	0x0500000f


	//   ....[136]....
        /*0a0c*/ 	.word	0x0500000f


	//   ....[137]....
        /*0a10*/ 	.word	0x0500000f


	//   ....[138]....
        /*0a14*/ 	.word	0x0500000f


	//   ....[139]....
        /*0a18*/ 	.word	0x0500000f


	//   ....[140]....
        /*0a1c*/ 	.word	0x0500000f


	//   ....[141]....
        /*0a20*/ 	.word	0x0500000f


	//   ....[142]....
        /*0a24*/ 	.word	0x0500000f


	//   ....[143]....
        /*0a28*/ 	.word	0x0500000f


	//----- nvinfo : EIATTR_COOP_GROUP_INSTR_OFFSETS
	.align		4
.L_423:
        /*0a2c*/ 	.byte	0x04, 0x28
        /*0a2e*/ 	.short	(.L_425 - .L_424)


	//   ....[0]....
.L_424:
        /*0a30*/ 	.word	0x00000070


	//   ....[1]....
        /*0a34*/ 	.word	0x000001a0


	//   ....[2]....
        /*0a38*/ 	.word	0x000001f0


	//   ....[3]....
        /*0a3c*/ 	.word	0x00000420


	//   ....[4]....
        /*0a40*/ 	.word	0x00000580


	//   ....[5]....
        /*0a44*/ 	.word	0x000006a0


	//   ....[6]....
        /*0a48*/ 	.word	0x00000800


	//   ....[7]....
        /*0a4c*/ 	.word	0x0000ac50


	//   ....[8]....
        /*0a50*/ 	.word	0x0000b1c0


	//   ....[9]....
        /*0a54*/ 	.word	0x0000b1d0


	//   ....[10]....
        /*0a58*/ 	.word	0x0000b1e0


	//   ....[11]....
        /*0a5c*/ 	.word	0x0000b1f0


	//   ....[12]....
        /*0a60*/ 	.word	0x0000dc40


	//   ....[13]....
        /*0a64*/ 	.word	0x0000dc50


	//   ....[14]....
        /*0a68*/ 	.word	0x0000dc60


	//   ....[15]....
        /*0a6c*/ 	.word	0x0000dc70


	//   ....[16]....
        /*0a70*/ 	.word	0x000124f0


	//   ....[17]....
        /*0a74*/ 	.word	0x00012530


	//   ....[18]....
        /*0a78*/ 	.word	0x00012b90


	//   ....[19]....
        /*0a7c*/ 	.word	0x00012c40


	//   ....[20]....
        /*0a80*/ 	.word	0x00015300


	//   ....[21]....
        /*0a84*/ 	.word	0x000153b0


	//   ....[22]....
        /*0a88*/ 	.word	0x000159a0


	//   ....[23]....
        /*0a8c*/ 	.word	0x00015a10


	//   ....[24]....
        /*0a90*/ 	.word	0x00016c40


	//   ....[25]....
        /*0a94*/ 	.word	0x00016f70


	//   ....[26]....
        /*0a98*/ 	.word	0x00016fa0


	//   ....[27]....
        /*0a9c*/ 	.word	0x00017080


	//   ....[28]....
        /*0aa0*/ 	.word	0x00018060


	//   ....[29]....
        /*0aa4*/ 	.word	0x000180a0


	//   ....[30]....
        /*0aa8*/ 	.word	0x000180e0


	//   ....[31]....
        /*0aac*/ 	.word	0x00018120


	//   ....[32]....
        /*0ab0*/ 	.word	0x00018690


	//   ....[33]....
        /*0ab4*/ 	.word	0x000186b0


	//   ....[34]....
        /*0ab8*/ 	.word	0x00018770


	//   ....[35]....
        /*0abc*/ 	.word	0x00018790


	//   ....[36]....
        /*0ac0*/ 	.word	0x00018850


	//   ....[37]....
        /*0ac4*/ 	.word	0x00018870


	//   ....[38]....
        /*0ac8*/ 	.word	0x00018940


	//   ....[39]....
        /*0acc*/ 	.word	0x00018960


	//   ....[40]....
        /*0ad0*/ 	.word	0x00019190


	//   ....[41]....
        /*0ad4*/ 	.word	0x000191b0


	//   ....[42]....
        /*0ad8*/ 	.word	0x00019270


	//   ....[43]....
        /*0adc*/ 	.word	0x00019290


	//   ....[44]....
        /*0ae0*/ 	.word	0x00019350


	//   ....[45]....
        /*0ae4*/ 	.word	0x00019370


	//   ....[46]....
        /*0ae8*/ 	.word	0x00019440


	//   ....[47]....
        /*0aec*/ 	.word	0x00019460


	//   ....[48]....
        /*0af0*/ 	.word	0x000195b0


	//   ....[49]....
        /*0af4*/ 	.word	0x00019780


	//   ....[50]....
        /*0af8*/ 	.word	0x000197b0


	//   ....[51]....
        /*0afc*/ 	.word	0x000197e0


	//   ....[52]....
        /*0b00*/ 	.word	0x00019810


	//   ....[53]....
        /*0b04*/ 	.word	0x00019840


	//   ....[54]....
        /*0b08*/ 	.word	0x00019870


	//   ....[55]....
        /*0b0c*/ 	.word	0x000199e0


	//   ....[56]....
        /*0b10*/ 	.word	0x00019a10


	//   ....[57]....
        /*0b14*/ 	.word	0x00019a40


	//   ....[58]....
        /*0b18*/ 	.word	0x00019a70


	//   ....[59]....
        /*0b1c*/ 	.word	0x00019aa0


	//   ....[60]....
        /*0b20*/ 	.word	0x00019ad0


	//   ....[61]....
        /*0b24*/ 	.word	0x00019b60


	//   ....[62]....
        /*0b28*/ 	.word	0x00019b90


	//   ....[63]....
        /*0b2c*/ 	.word	0x00019c20


	//   ....[64]....
        /*0b30*/ 	.word	0x0001a870


	//   ....[65]....
        /*0b34*/ 	.word	0x0001c270


	//   ....[66]....
        /*0b38*/ 	.word	0x0001cf40


	//   ....[67]....
        /*0b3c*/ 	.word	0x0001cf60


	//   ....[68]....
        /*0b40*/ 	.word	0x0001d010


	//   ....[69]....
        /*0b44*/ 	.word	0x0001d020


	//   ....[70]....
        /*0b48*/ 	.word	0x0001d0c0


	//   ....[71]....
        /*0b4c*/ 	.word	0x0001d0d0


	//   ....[72]....
        /*0b50*/ 	.word	0x0001d170


	//   ....[73]....
        /*0b54*/ 	.word	0x0001d180


	//   ....[74]....
        /*0b58*/ 	.word	0x0001d220


	//   ....[75]....
        /*0b5c*/ 	.word	0x0001d230


	//   ....[76]....
        /*0b60*/ 	.word	0x0001d2d0


	//   ....[77]....
        /*0b64*/ 	.word	0x0001d2e0


	//   ....[78]....
        /*0b68*/ 	.word	0x0001d380


	//   ....[79]....
        /*0b6c*/ 	.word	0x0001d390


	//   ....[80]....
        /*0b70*/ 	.word	0x0001d3e0


	//   ....[81]....
        /*0b74*/ 	.word	0x0001d420


	//   ....[82]....
        /*0b78*/ 	.word	0x00020130


	//   ....[83]....
        /*0b7c*/ 	.word	0x00020150


	//   ....[84]....
        /*0b80*/ 	.word	0x00020190


	//   ....[85]....
        /*0b84*/ 	.word	0x000201c0


	//   ....[86]....
        /*0b88*/ 	.word	0x000201f0


	//   ....[87]....
        /*0b8c*/ 	.word	0x00020220


	//   ....[88]....
        /*0b90*/ 	.word	0x00020250


	//   ....[89]....
        /*0b94*/ 	.word	0x00020280


	//   ....[90]....
        /*0b98*/ 	.word	0x00020410


	//   ....[91]....
        /*0b9c*/ 	.word	0x00020440


	//   ....[92]....
        /*0ba0*/ 	.word	0x00020470


	//   ....[93]....
        /*0ba4*/ 	.word	0x000204a0


	//   ....[94]....
        /*0ba8*/ 	.word	0x000204d0


	//   ....[95]....
        /*0bac*/ 	.word	0x00020500


	//   ....[96]....
        /*0bb0*/ 	.word	0x000205c0


	//   ....[97]....
        /*0bb4*/ 	.word	0x000205e0


	//   ....[98]....
        /*0bb8*/ 	.word	0x00020650


	//   ....[99]....
        /*0bbc*/ 	.word	0x00020ad0


	//   ....[100]....
        /*0bc0*/ 	.word	0x00020f30


	//   ....[101]....
        /*0bc4*/ 	.word	0x00020fc0


	//   ....[102]....
        /*0bc8*/ 	.word	0x00021010


	//   ....[103]....
        /*0bcc*/ 	.word	0x00021060


	//   ....[104]....
        /*0bd0*/ 	.word	0x00021150


	//   ....[105]....
        /*0bd4*/ 	.word	0x000211e0


	//   ....[106]....
        /*0bd8*/ 	.word	0x00021240


	//   ....[107]....
        /*0bdc*/ 	.word	0x000212a0


	//   ....[108]....
        /*0be0*/ 	.word	0x000214f0


	//   ....[109]....
        /*0be4*/ 	.word	0x000217f0


	//   ....[110]....
        /*0be8*/ 	.word	0x00021960


	//   ....[111]....
        /*0bec*/ 	.word	0x000219b0


	//   ....[112]....
        /*0bf0*/ 	.word	0x00021a60


	//   ....[113]....
        /*0bf4*/ 	.word	0x00021b70


	//   ....[114]....
        /*0bf8*/ 	.word	0x00021bd0


	//   ....[115]....
        /*0bfc*/ 	.word	0x00021ce0


	//   ....[116]....
        /*0c00*/ 	.word	0x00021d40


	//   ....[117]....
        /*0c04*/ 	.word	0x00021e50


	//   ....[118]....
        /*0c08*/ 	.word	0x00021eb0


	//   ....[119]....
        /*0c0c*/ 	.word	0x00021fc0


	//   ....[120]....
        /*0c10*/ 	.word	0x00022020


	//   ....[121]....
        /*0c14*/ 	.word	0x00022130


	//   ....[122]....
        /*0c18*/ 	.word	0x00022190


	//   ....[123]....
        /*0c1c*/ 	.word	0x000222a0


	//   ....[124]....
        /*0c20*/ 	.word	0x00022300


	//   ....[125]....
        /*0c24*/ 	.word	0x000223e0


	//   ....[126]....
        /*0c28*/ 	.word	0x00022750


	//   ....[127]....
        /*0c2c*/ 	.word	0x00022800


	//   ....[128]....
        /*0c30*/ 	.word	0x00022900


	//   ....[129]....
        /*0c34*/ 	.word	0x00022990


	//   ....[130]....
        /*0c38*/ 	.word	0x00022a10


	//   ....[131]....
        /*0c3c*/ 	.word	0x00022a90


	//   ....[132]....
        /*0c40*/ 	.word	0x00022b10


	//   ....[133]....
        /*0c44*/ 	.word	0x00022ba0


	//   ....[134]....
        /*0c48*/ 	.word	0x00022c40


	//   ....[135]....
        /*0c4c*/ 	.word	0x00022d10


	//   ....[136]....
        /*0c50*/ 	.word	0x00022d90


	//   ....[137]....
        /*0c54*/ 	.word	0x00022e10


	//   ....[138]....
        /*0c58*/ 	.word	0x00022e90


	//   ....[139]....
        /*0c5c*/ 	.word	0x00022f20


	//   ....[140]....
        /*0c60*/ 	.word	0x00022fa0


	//   ....[141]....
        /*0c64*/ 	.word	0x00023040


	//   ....[142]....
        /*0c68*/ 	.word	0x000230d0


	//   ....[143]....
        /*0c6c*/ 	.word	0x00023200


	//----- nvinfo : EIATTR_REG_RECONFIG
	.align		4
.L_425:
        /*0c70*/ 	.byte	0x01, 0x54
	.zero		2


	//----- nvinfo : EIATTR_SYSCALL_OFFSETS
	.align		4
        /*0c74*/ 	.byte	0x04, 0x46
        /*0c76*/ 	.short	(.L_427 - .L_426)


	//   ....[0]....
.L_426:
        /*0c78*/ 	.word	0x00001aa0


	//   ....[1]....
        /*0c7c*/ 	.word	0x00001bf0


	//   ....[2]....
        /*0c80*/ 	.word	0x0000adf0


	//   ....[3]....
        /*0c84*/ 	.word	0x0000b140


	//   ....[4]....
        /*0c88*/ 	.word	0x0001be60


	//   ....[5]....
        /*0c8c*/ 	.word	0x0001bfc0


	//   ....[6]....
        /*0c90*/ 	.word	0x0001c0c0


	//   ....[7]....
        /*0c94*/ 	.word	0x0001cac0


	//----- nvinfo : EIATTR_MBARRIER_INSTR_OFFSETS
	.align		4
.L_427:
        /*0c98*/ 	.byte	0x04, 0x39
        /*0c9a*/ 	.short	(.L_429 - .L_428)


	//   ....[0]....
.L_428:
        /*0c9c*/ 	.word	0x000002d0
        /*0ca0*/ 	.word	0x000000ff
        /*0ca4*/ 	.word	0x00034800
        /*0ca8*/ 	.short	0x0100
        /*0caa*/ 	.byte	0x08
	.zero		1


	//   ....[1]....
        /*0cac*/ 	.word	0x000002e0
        /*0cb0*/ 	.word	0x000000ff
        /*0cb4*/ 	.word	0x00034820
        /*0cb8*/ 	.short	0x0100
        /*0cba*/ 	.byte	0x08
	.zero		1


	//   ....[2]....
        /*0cbc*/ 	.word	0x000003d0
        /*0cc0*/ 	.word	0x000000ff
        /*0cc4*/ 	.word	0x00034830
        /*0cc8*/ 	.short	0x0100
        /*0cca*/ 	.byte	0x08
	.zero		1


	//   ....[3]....
        /*0ccc*/ 	.word	0x000003e0
        /*0cd0*/ 	.word	0x000000ff
        /*0cd4*/ 	.word	0x00034840
        /*0cd8*/ 	.short	0x0100
        /*0cda*/ 	.byte	0x08
	.zero		1


	//   ....[4]....
        /*0cdc*/ 	.word	0x000003f0
        /*0ce0*/ 	.word	0x000000ff
        /*0ce4*/ 	.word	0x00034838
        /*0ce8*/ 	.short	0x0100
        /*0cea*/ 	.byte	0x08
	.zero		1


	//   ....[5]....
        /*0cec*/ 	.word	0x00000400
        /*0cf0*/ 	.word	0x000000ff
        /*0cf4*/ 	.word	0x00034848
        /*0cf8*/ 	.short	0x0100
        /*0cfa*/ 	.byte	0x08
	.zero		1


	//   ....[6]....
        /*0cfc*/ 	.word	0x00000530
        /*0d00*/ 	.word	0x000000ff
        /*0d04*/ 	.word	0x00034850
        /*0d08*/ 	.short	0x0100
        /*0d0a*/ 	.byte	0x08
	.zero		1


	//   ....[7]....
        /*0d0c*/ 	.word	0x00000540
        /*0d10*/ 	.word	0x000000ff
        /*0d14*/ 	.word	0x00034860
        /*0d18*/ 	.short	0x0100
        /*0d1a*/ 	.byte	0x08
	.zero		1


	//   ....[8]....
        /*0d1c*/ 	.word	0x00000550
        /*0d20*/ 	.word	0x000000ff
        /*0d24*/ 	.word	0x00034858
        /*0d28*/ 	.short	0x0100
        /*0d2a*/ 	.byte	0x08
	.zero		1


	//   ....[9]....
        /*0d2c*/ 	.word	0x00000560
        /*0d30*/ 	.word	0x000000ff
        /*0d34*/ 	.word	0x00034868
        /*0d38*/ 	.short	0x0100
        /*0d3a*/ 	.byte	0x08
	.zero		1


	//   ....[10]....
        /*0d3c*/ 	.word	0x00000650
        /*0d40*/ 	.word	0x000000ff
        /*0d44*/ 	.word	0x00034870
        /*0d48*/ 	.short	0x0100
        /*0d4a*/ 	.byte	0x06
	.zero		1


	//   ....[11]....
        /*0d4c*/ 	.word	0x00000660
        /*0d50*/ 	.word	0x000000ff
        /*0d54*/ 	.word	0x00034880
        /*0d58*/ 	.short	0x0100
        /*0d5a*/ 	.byte	0x06
	.zero		1


	//   ....[12]....
        /*0d5c*/ 	.word	0x00000670
        /*0d60*/ 	.word	0x000000ff
        /*0d64*/ 	.word	0x00034878
        /*0d68*/ 	.short	0x0100
        /*0d6a*/ 	.byte	0x06
	.zero		1


	//   ....[13]....
        /*0d6c*/ 	.word	0x00000680
        /*0d70*/ 	.word	0x000000ff
        /*0d74*/ 	.word	0x00034888
        /*0d78*/ 	.short	0x0100
        /*0d7a*/ 	.byte	0x06
	.zero		1


	//   ....[14]....
        /*0d7c*/ 	.word	0x000007b0
        /*0d80*/ 	.word	0x000000ff
        /*0d84*/ 	.word	0x00034890
        /*0d88*/ 	.short	0x0100
        /*0d8a*/ 	.byte	0x08
	.zero		1


	//   ....[15]....
        /*0d8c*/ 	.word	0x000007c0
        /*0d90*/ 	.word	0x000000ff
        /*0d94*/ 	.word	0x000348a0
        /*0d98*/ 	.short	0x0100
        /*0d9a*/ 	.byte	0x08
	.zero		1


	//   ....[16]....
        /*0d9c*/ 	.word	0x000007d0
        /*0da0*/ 	.word	0x000000ff
        /*0da4*/ 	.word	0x00034898
        /*0da8*/ 	.short	0x0100
        /*0daa*/ 	.byte	0x08
	.zero		1


	//   ....[17]....
        /*0dac*/ 	.word	0x000007e0
        /*0db0*/ 	.word	0x000000ff
        /*0db4*/ 	.word	0x000348a8
        /*0db8*/ 	.short	0x0100
        /*0dba*/ 	.byte	0x08
	.zero		1


	//   ....[18]....
        /*0dbc*/ 	.word	0x00000910
        /*0dc0*/ 	.word	0x000000ff
        /*0dc4*/ 	.word	0x000348b0
        /*0dc8*/ 	.short	0x0100
        /*0dca*/ 	.byte	0x08
	.zero		1


	//   ....[19]....
        /*0dcc*/ 	.word	0x00000920
        /*0dd0*/ 	.word	0x000000ff
        /*0dd4*/ 	.word	0x000348c0
        /*0dd8*/ 	.short	0x0100
        /*0dda*/ 	.byte	0x08
	.zero		1


	//   ....[20]....
        /*0ddc*/ 	.word	0x00000930
        /*0de0*/ 	.word	0x000000ff
        /*0de4*/ 	.word	0x000348b8
        /*0de8*/ 	.short	0x0100
        /*0dea*/ 	.byte	0x08
	.zero		1


	//   ....[21]....
        /*0dec*/ 	.word	0x00000940
        /*0df0*/ 	.word	0x000000ff
        /*0df4*/ 	.word	0x000348c8
        /*0df8*/ 	.short	0x0100
        /*0dfa*/ 	.byte	0x08
	.zero		1


	//   ....[22]....
        /*0dfc*/ 	.word	0x00003800
        /*0e00*/ 	.word	0x00000003
        /*0e04*/ 	.word	0x00034890
        /*0e08*/ 	.short	0x010a
        /*0e0a*/ 	.byte	0x3f
	.zero		1


	//   ....[23]....
        /*0e0c*/ 	.word	0x00006da0
        /*0e10*/ 	.word	0x00000003
        /*0e14*/ 	.word	0x00034890
        /*0e18*/ 	.short	0x010a
        /*0e1a*/ 	.byte	0x3f
	.zero		1


	//   ....[24]....
        /*0e1c*/ 	.word	0x0000a060
        /*0e20*/ 	.word	0x00000003
        /*0e24*/ 	.word	0x00034890
        /*0e28*/ 	.short	0x010a
        /*0e2a*/ 	.byte	0x3f
	.zero		1


	//   ....[25]....
        /*0e2c*/ 	.word	0x0000a430
        /*0e30*/ 	.word	0x00000028
        /*0e34*/ 	.word	0x00000000
        /*0e38*/ 	.short	0x0101
        /*0e3a*/ 	.byte	0x3f
	.zero		1


	//   ....[26]....
        /*0e3c*/ 	.word	0x0000a470
        /*0e40*/ 	.word	0x00000003
        /*0e44*/ 	.word	0x000348b0
        /*0e48*/ 	.short	0x010a
        /*0e4a*/ 	.byte	0x3f
	.zero		1


	//   ....[27]....
        /*0e4c*/ 	.word	0x0000a900
        /*0e50*/ 	.word	0x00000003
        /*0e54*/ 	.word	0x00000000
        /*0e58*/ 	.short	0x0101
        /*0e5a*/ 	.byte	0x3f
	.zero		1


	//   ....[28]....
        /*0e5c*/ 	.word	0x0000ae70
        /*0e60*/ 	.word	0x00000002
        /*0e64*/ 	.word	0x00034800
        /*0e68*/ 	.short	0x010a
        /*0e6a*/ 	.byte	0x3f
	.zero		1


	//   ....[29]....
        /*0e6c*/ 	.word	0x0000aec0
        /*0e70*/ 	.word	0x00000002
        /*0e74*/ 	.word	0x00034800
        /*0e78*/ 	.short	0x010a
        /*0e7a*/ 	.byte	0x3f
	.zero		1


	//   ....[30]....
        /*0e7c*/ 	.word	0x0000b850
        /*0e80*/ 	.word	0x00000002
        /*0e84*/ 	.word	0x00034800
        /*0e88*/ 	.short	0x010a
        /*0e8a*/ 	.byte	0x3f
	.zero		1


	//   ....[31]....
        /*0e8c*/ 	.word	0x0000e110
        /*0e90*/ 	.word	0x00000002
        /*0e94*/ 	.word	0x00034800
        /*0e98*/ 	.short	0x010a
        /*0e9a*/ 	.byte	0x3f
	.zero		1


	//   ....[32]....
        /*0e9c*/ 	.word	0x000108a0
        /*0ea0*/ 	.word	0x00000000
        /*0ea4*/ 	.word	0x00034830
        /*0ea8*/ 	.short	0x010a
        /*0eaa*/ 	.byte	0x3f
	.zero		1


	//   ....[33]....
        /*0eac*/ 	.word	0x00010920
        /*0eb0*/ 	.word	0x00000000
        /*0eb4*/ 	.word	0x00034830
        /*0eb8*/ 	.short	0x010a
        /*0eba*/ 	.byte	0x3f
	.zero		1


	//   ....[34]....
        /*0ebc*/ 	.word	0x000131d0
        /*0ec0*/ 	.word	0x00000003
        /*0ec4*/ 	.word	0x00000000
        /*0ec8*/ 	.short	0x0101
        /*0eca*/ 	.byte	0x3f
	.zero		1


	//   ....[35]....
        /*0ecc*/ 	.word	0x00013af0
        /*0ed0*/ 	.word	0x0000000a
        /*0ed4*/ 	.word	0x00034830
        /*0ed8*/ 	.short	0x010a
        /*0eda*/ 	.byte	0x3f
	.zero		1


	//   ....[36]....
        /*0edc*/ 	.word	0x00013b70
        /*0ee0*/ 	.word	0x0000000a
        /*0ee4*/ 	.word	0x00034830
        /*0ee8*/ 	.short	0x010a
        /*0eea*/ 	.byte	0x3f
	.zero		1


	//   ....[37]....
        /*0eec*/ 	.word	0x000146c0
        /*0ef0*/ 	.word	0x0000000d
        /*0ef4*/ 	.word	0x00034850
        /*0ef8*/ 	.short	0x010a
        /*0efa*/ 	.byte	0x3f
	.zero		1


	//   ....[38]....
        /*0efc*/ 	.word	0x00014710
        /*0f00*/ 	.word	0x0000000d
        /*0f04*/ 	.word	0x00034850
        /*0f08*/ 	.short	0x010a
        /*0f0a*/ 	.byte	0x3f
	.zero		1


	//   ....[39]....
        /*0f0c*/ 	.word	0x00016030
        /*0f10*/ 	.word	0x00000014
        /*0f14*/ 	.word	0x00000000
        /*0f18*/ 	.short	0x0101
        /*0f1a*/ 	.byte	0x3f
	.zero		1


	//   ....[40]....
        /*0f1c*/ 	.word	0x00016090
        /*0f20*/ 	.word	0x0000000d
        /*0f24*/ 	.word	0x00000000
        /*0f28*/ 	.short	0x0101
        /*0f2a*/ 	.byte	0x3f
	.zero		1


	//   ....[41]....
        /*0f2c*/ 	.word	0x00016b40
        /*0f30*/ 	.word	0x00000008
        /*0f34*/ 	.word	0x00034850
        /*0f38*/ 	.short	0x010a
        /*0f3a*/ 	.byte	0x3f
	.zero		1


	//   ....[42]....
        /*0f3c*/ 	.word	0x00016be0
        /*0f40*/ 	.word	0x00000008
        /*0f44*/ 	.word	0x00034850
        /*0f48*/ 	.short	0x010a
        /*0f4a*/ 	.byte	0x3f
	.zero		1


	//   ....[43]....
        /*0f4c*/ 	.word	0x000171c0
        /*0f50*/ 	.word	0x0000000b
        /*0f54*/ 	.word	0x00000000
        /*0f58*/ 	.short	0x0101
        /*0f5a*/ 	.byte	0x3f
	.zero		1


	//   ....[44]....
        /*0f5c*/ 	.word	0x00018680
        /*0f60*/ 	.word	0x00000000
        /*0f64*/ 	.word	0x00000000
        /*0f68*/ 	.short	0x0101
        /*0f6a*/ 	.byte	0x3f
	.zero		1


	//   ....[45]....
        /*0f6c*/ 	.word	0x0001a960
        /*0f70*/ 	.word	0x00000004
        /*0f74*/ 	.word	0x00034820
        /*0f78*/ 	.short	0x010a
        /*0f7a*/ 	.byte	0x3f
	.zero		1


	//   ....[46]....
        /*0f7c*/ 	.word	0x0001aa40
        /*0f80*/ 	.word	0x00000005
        /*0f84*/ 	.word	0x000348a0
        /*0f88*/ 	.short	0x010a
        /*0f8a*/ 	.byte	0x3f
	.zero		1


	//   ....[47]....
        /*0f8c*/ 	.word	0x0001ae70
        /*0f90*/ 	.word	0x00000005
        /*0f94*/ 	.word	0x000348c0
        /*0f98*/ 	.short	0x010a
        /*0f9a*/ 	.byte	0x3f
	.zero		1


	//   ....[48]....
        /*0f9c*/ 	.word	0x0001b380
        /*0fa0*/ 	.word	0x00000006
        /*0fa4*/ 	.word	0x000348a0
        /*0fa8*/ 	.short	0x010a
        /*0faa*/ 	.byte	0x3f
	.zero		1


	//   ....[49]....
        /*0fac*/ 	.word	0x0001b7a0
        /*0fb0*/ 	.word	0x00000006
        /*0fb4*/ 	.word	0x000348c0
        /*0fb8*/ 	.short	0x010a
        /*0fba*/ 	.byte	0x3f
	.zero		1


	//   ....[50]....
        /*0fbc*/ 	.word	0x0001c510
        /*0fc0*/ 	.word	0x00000000
        /*0fc4*/ 	.word	0x00034840
        /*0fc8*/ 	.short	0x010a
        /*0fca*/ 	.byte	0x3f
	.zero		1


	//   ....[51]....
        /*0fcc*/ 	.word	0x0001d530
        /*0fd0*/ 	.word	0x00000008
        /*0fd4*/ 	.word	0x00034800
        /*0fd8*/ 	.short	0x0107
        /*0fda*/ 	.byte	0x3f
	.zero		1


	//   ....[52]....
        /*0fdc*/ 	.word	0x0001d630
        /*0fe0*/ 	.word	0x00000002
        /*0fe4*/ 	.word	0x00034800
        /*0fe8*/ 	.short	0x0101
        /*0fea*/ 	.byte	0x3f
	.zero		1


	//   ....[53]....
        /*0fec*/ 	.word	0x0001d650
        /*0ff0*/ 	.word	0x00000002
        /*0ff4*/ 	.word	0x00034820
        /*0ff8*/ 	.short	0x010a
        /*0ffa*/ 	.byte	0x3f
	.zero		1


	//   ....[54]....
        /*0ffc*/ 	.word	0x0001d9d0
        /*1000*/ 	.word	0x00000003
        /*1004*/ 	.word	0x00034840
        /*1008*/ 	.short	0x010a
        /*100a*/ 	.byte	0x3f
	.zero		1


	//   ....[55]....
        /*100c*/ 	.word	0x0001de80
        /*1010*/ 	.word	0x00000002
        /*1014*/ 	.word	0x00034860
        /*1018*/ 	.short	0x010a
        /*101a*/ 	.byte	0x3f
	.zero		1


	//   ....[56]....
        /*101c*/ 	.word	0x0001e590
        /*1020*/ 	.word	0x00000003
        /*1024*/ 	.word	0x00034840
        /*1028*/ 	.short	0x010a
        /*102a*/ 	.byte	0x3f
	.zero		1


	//   ....[57]....
        /*102c*/ 	.word	0x0001ea40
        /*1030*/ 	.word	0x00000002
        /*1034*/ 	.word	0x00034860
        /*1038*/ 	.short	0x010a
        /*103a*/ 	.byte	0x3f
	.zero		1


	//   ....[58]....
        /*103c*/ 	.word	0x0001f0a0
        /*1040*/ 	.word	0x00000003
        /*1044*/ 	.word	0x00034840
        /*1048*/ 	.short	0x010a
        /*104a*/ 	.byte	0x3f
	.zero		1


	//   ....[59]....
        /*104c*/ 	.word	0x0001f540
        /*1050*/ 	.word	0x00000002
        /*1054*/ 	.word	0x00034860
        /*1058*/ 	.short	0x010a
        /*105a*/ 	.byte	0x3f
	.zero		1


	//   ....[60]....
        /*105c*/ 	.word	0x0001fb20
        /*1060*/ 	.word	0x00000000
        /*1064*/ 	.word	0x00034860
        /*1068*/ 	.short	0x010a
        /*106a*/ 	.byte	0x3f
	.zero		1


	//   ....[61]....
        /*106c*/ 	.word	0x00020a50
        /*1070*/ 	.word	0x00000000
        /*1074*/ 	.word	0x00034820
        /*1078*/ 	.short	0x010a
        /*107a*/ 	.byte	0x3f
	.zero		1


	//   ....[62]....
        /*107c*/ 	.word	0x00020c20
        /*1080*/ 	.word	0x00000006
        /*1084*/ 	.word	0x00000000
        /*1088*/ 	.short	0x010a
        /*108a*/ 	.byte	0x3f
	.zero		1


	//   ....[63]....
        /*108c*/ 	.word	0x00020c90
        /*1090*/ 	.word	0x00000007
        /*1094*/ 	.word	0x00000000
        /*1098*/ 	.short	0x010a
        /*109a*/ 	.byte	0x3f
	.zero		1


	//   ....[64]....
        /*109c*/ 	.word	0x00020d00
        /*10a0*/ 	.word	0x00000004
        /*10a4*/ 	.word	0x00000000
        /*10a8*/ 	.short	0x010a
        /*10aa*/ 	.byte	0x3f
	.zero		1


	//   ....[65]....
        /*10ac*/ 	.word	0x00020d30
        /*10b0*/ 	.word	0x00000003
        /*10b4*/ 	.word	0x00000000
        /*10b8*/ 	.short	0x010a
        /*10ba*/ 	.byte	0x3f
	.zero		1


	//   ....[66]....
        /*10bc*/ 	.word	0x00020d90
        /*10c0*/ 	.word	0x00000003
        /*10c4*/ 	.word	0x00034890
        /*10c8*/ 	.short	0x010a
        /*10ca*/ 	.byte	0x3f
	.zero		1


	//   ....[67]....
        /*10cc*/ 	.word	0x00020de0
        /*10d0*/ 	.word	0x00000003
        /*10d4*/ 	.word	0x00034890
        /*10d8*/ 	.short	0x010a
        /*10da*/ 	.byte	0x3f
	.zero		1


	//   ....[68]....
        /*10dc*/ 	.word	0x00020e30
        /*10e0*/ 	.word	0x00000003
        /*10e4*/ 	.word	0x00034890
        /*10e8*/ 	.short	0x010a
        /*10ea*/ 	.byte	0x3f
	.zero		1


	//   ....[69]....
        /*10ec*/ 	.word	0x00020e80
        /*10f0*/ 	.word	0x00000003
        /*10f4*/ 	.word	0x000348b0
        /*10f8*/ 	.short	0x010a
        /*10fa*/ 	.byte	0x3f
	.zero		1


	//   ....[70]....
        /*10fc*/ 	.word	0x000210a0
        /*1100*/ 	.word	0x00000002
        /*1104*/ 	.word	0x00034800
        /*1108*/ 	.short	0x010a
        /*110a*/ 	.byte	0x3f
	.zero		1


	//   ....[71]....
        /*110c*/ 	.word	0x000212d0
        /*1110*/ 	.word	0x00000002
        /*1114*/ 	.word	0x00034800
        /*1118*/ 	.short	0x010a
        /*111a*/ 	.byte	0x3f
	.zero		1


	//   ....[72]....
        /*111c*/ 	.word	0x00021320
        /*1120*/ 	.word	0x00000000
        /*1124*/ 	.word	0x00034830
        /*1128*/ 	.short	0x010a
        /*112a*/ 	.byte	0x3f
	.zero		1


	//   ....[73]....
        /*112c*/ 	.word	0x00021370
        /*1130*/ 	.word	0x0000000a
        /*1134*/ 	.word	0x00034830
        /*1138*/ 	.short	0x010a
        /*113a*/ 	.byte	0x3f
	.zero		1


	//   ....[74]....
        /*113c*/ 	.word	0x000213c0
        /*1140*/ 	.word	0x0000000d
        /*1144*/ 	.word	0x00034850
        /*1148*/ 	.short	0x010a
        /*114a*/ 	.byte	0x3f
	.zero		1


	//   ....[75]....
        /*114c*/ 	.word	0x00021410
        /*1150*/ 	.word	0x00000008
        /*1154*/ 	.word	0x00034850
        /*1158*/ 	.short	0x010a
        /*115a*/ 	.byte	0x3f
	.zero		1


	//   ....[76]....
        /*115c*/ 	.word	0x000215d0
        /*1160*/ 	.word	0x00000003
        /*1164*/ 	.word	0x00034820
        /*1168*/ 	.short	0x010a
        /*116a*/ 	.byte	0x3f
	.zero		1


	//   ....[77]....
        /*116c*/ 	.word	0x00021620
        /*1170*/ 	.word	0x00000005
        /*1174*/ 	.word	0x000348a0
        /*1178*/ 	.short	0x010a
        /*117a*/ 	.byte	0x3f
	.zero		1


	//   ....[78]....
        /*117c*/ 	.word	0x00021670
        /*1180*/ 	.word	0x00000005
        /*1184*/ 	.word	0x000348c0
        /*1188*/ 	.short	0x010a
        /*118a*/ 	.byte	0x3f
	.zero		1


	//   ....[79]....
        /*118c*/ 	.word	0x000216c0
        /*1190*/ 	.word	0x00000006
        /*1194*/ 	.word	0x000348a0
        /*1198*/ 	.short	0x010a
        /*119a*/ 	.byte	0x3f
	.zero		1


	//   ....[80]....
        /*119c*/ 	.word	0x00021710
        /*11a0*/ 	.word	0x00000006
        /*11a4*/ 	.word	0x000348c0
        /*11a8*/ 	.short	0x010a
        /*11aa*/ 	.byte	0x3f
	.zero		1


	//   ....[81]....
        /*11ac*/ 	.word	0x000218b0
        /*11b0*/ 	.word	0x00000000
        /*11b4*/ 	.word	0x00034840
        /*11b8*/ 	.short	0x010a
        /*11ba*/ 	.byte	0x3f
	.zero		1


	//   ....[82]....
        /*11bc*/ 	.word	0x00022470
        /*11c0*/ 	.word	0x00000002
        /*11c4*/ 	.word	0x00034820
        /*11c8*/ 	.short	0x010a
        /*11ca*/ 	.byte	0x3f
	.zero		1


	//   ....[83]....
        /*11cc*/ 	.word	0x000224c0
        /*11d0*/ 	.word	0x00000003
        /*11d4*/ 	.word	0x00034840
        /*11d8*/ 	.short	0x010a
        /*11da*/ 	.byte	0x3f
	.zero		1


	//   ....[84]....
        /*11dc*/ 	.word	0x00022510
        /*11e0*/ 	.word	0x00000002
        /*11e4*/ 	.word	0x00034860
        /*11e8*/ 	.short	0x010a
        /*11ea*/ 	.byte	0x3f
	.zero		1


	//   ....[85]....
        /*11ec*/ 	.word	0x00022560
        /*11f0*/ 	.word	0x00000003
        /*11f4*/ 	.word	0x00034840
        /*11f8*/ 	.short	0x010a
        /*11fa*/ 	.byte	0x3f
	.zero		1


	//   ....[86]....
        /*11fc*/ 	.word	0x000225b0
        /*1200*/ 	.word	0x00000002
        /*1204*/ 	.word	0x00034860
        /*1208*/ 	.short	0x010a
        /*120a*/ 	.byte	0x3f
	.zero		1


	//   ....[87]....
        /*120c*/ 	.word	0x00022600
        /*1210*/ 	.word	0x00000003
        /*1214*/ 	.word	0x00034840
        /*1218*/ 	.short	0x010a
        /*121a*/ 	.byte	0x3f
	.zero		1


	//   ....[88]....
        /*121c*/ 	.word	0x00022650
        /*1220*/ 	.word	0x00000002
        /*1224*/ 	.word	0x00034860
        /*1228*/ 	.short	0x010a
        /*122a*/ 	.byte	0x3f
	.zero		1


	//   ....[89]....
        /*122c*/ 	.word	0x000226a0
        /*1230*/ 	.word	0x00000000
        /*1234*/ 	.word	0x00034860
        /*1238*/ 	.short	0x010a
        /*123a*/ 	.byte	0x3f
	.zero		1


	//   ....[90]....
        /*123c*/ 	.word	0x00023120
        /*1240*/ 	.word	0x00000000
        /*1244*/ 	.word	0x00034820
        /*1248*/ 	.short	0x010a
        /*124a*/ 	.byte	0x3f
	.zero		1


	//   ....[91]....
        /*124c*/ 	.word	0x000232c0
        /*1250*/ 	.word	0x00000006
        /*1254*/ 	.word	0x00000000
        /*1258*/ 	.short	0x010a
        /*125a*/ 	.byte	0x3f
	.zero		1


	//   ....[92]....
        /*125c*/ 	.word	0x00023310
        /*1260*/ 	.word	0x00000007
        /*1264*/ 	.word	0x00000000
        /*1268*/ 	.short	0x010a
        /*126a*/ 	.byte	0x3f
	.zero		1


	//   ....[93]....
        /*126c*/ 	.word	0x00023360
        /*1270*/ 	.word	0x00000004
        /*1274*/ 	.word	0x00000000
        /*1278*/ 	.short	0x010a
        /*127a*/ 	.byte	0x3f
	.zero		1


	//----- nvinfo : EIATTR_NUM_MBARRIERS
	.align		4
.L_429:
        /*127c*/ 	.byte	0x03, 0x38
        /*127e*/ 	.short	0x0016


	//----- nvinfo : EIATTR_EXIT_INSTR_OFFSETS
	.align		4
        /*1280*/ 	.byte	0x04, 0x1c
        /*1282*/ 	.short	(.L_431 - .L_430)


	//   ....[0]....
.L_430:
        /*1284*/ 	.word	0x00020d80


	//----- nvinfo : EIATTR_MAX_THREADS
	.align		4
.L_431:
        /*1288*/ 	.byte	0x04, 0x05
        /*128a*/ 	.short	(.L_433 - .L_432)
.L_432:
        /*128c*/ 	.word	0x00000180
        /*1290*/ 	.word	0x00000001
        /*1294*/ 	.word	0x00000001


	//----- nvinfo : EIATTR_CRS_STACK_SIZE
	.align		4
.L_433:
        /*1298*/ 	.byte	0x04, 0x1e
        /*129a*/ 	.short	(.L_435 - .L_434)
.L_434:
        /*129c*/ 	.word	0x00000000


	//----- nvinfo : EIATTR_CBANK_PARAM_SIZE
	.align		4
.L_435:
        /*12a0*/ 	.byte	0x03, 0x19
        /*12a2*/ 	.short	0x0af0


	//----- nvinfo : EIATTR_PARAM_CBANK
	.align		4
        /*12a4*/ 	.byte	0x04, 0x0a
        /*12a6*/ 	.short	(.L_437 - .L_436)
	.align		4
.L_436:
        /*12a8*/ 	.word	index@(.nv.constant0._ZN7cutlass13device_kernelIN5flash11enable_sm90INS1_16FlashAttnFwdSm90INS1_25CollectiveMainloopFwdSm90ILi2EN4cute5tupleIJNS5_1CILi1EEES8_S8_EEENS6_IJNS7_ILi128EEESA_NS7_ILi192EEEEEELi128ENS_10bfloat16_tEfNS_4arch4Sm90ELb0ELb0ELb1ELb1ELb0ELb1ELb0ELb1ELb1ELb1ELb0ELb0EEENS1_21CollectiveEpilogueFwdINS6_IJSA_SA_SA_EEES9_SD_SF_Li256ELb1ELb1ELb0ELb0EEENS1_36VarlenDynamicPersistentTileSchedulerILi128ELi128ELi256ELi128ELb0ELb1ELb1ELb0ELb1ELb1EEEEEEEEEvNT_6ParamsE)
        /*12ac*/ 	.short	0x0210
        /*12ae*/ 	.short	0x0af0


	//----- nvinfo : EIATTR_SW_WAR
	.align		4
.L_437:
        /*12b0*/ 	.byte	0x04, 0x36
        /*12b2*/ 	.short	(.L_439 - .L_438)
.L_438:
        /*12b4*/ 	.word	0x00000008
.L_439:


//--------------------- .nv.info._ZN7cutlass13device_kernelIN5flash11enable_sm90INS1_16FlashAttnFwdSm90INS1_25CollectiveMainloopFwdSm90ILi2EN4cute5tupleIJNS5_1CILi1EEES8_S8_EEENS6_IJNS7_ILi128EEENS7_ILi96EEENS7_ILi192EEEEEELi128ENS_10bfloat16_tEfNS_4arch4Sm90ELb0ELb1ELb1ELb0ELb0ELb0ELb0ELb1ELb1ELb1ELb0ELb0EEENS1_21CollectiveEpilogueFwdINS6_IJSA_SA_SB_EEES9_SE_SG_Li256ELb0ELb1ELb0ELb0EEENS1_30DynamicPersistentTileSchedulerILi256ELi128ELb0ELb1ELb1EEEEEEEEEvNT_6ParamsE --------------------------
	.section	.nv.info._ZN7cutlass13device_kernelIN5flash11enable_sm90INS1_16FlashAttnFwdSm90INS1_25CollectiveMainloopFwdSm90ILi2EN4cute5tupleIJNS5_1CILi1EEES8_S8_EEENS6_IJNS7_ILi128EEENS7_ILi96EEENS7_ILi192EEEEEELi128ENS_10bfloat16_tEfNS_4arch4Sm90ELb0ELb1ELb1ELb0ELb0ELb0ELb0ELb1ELb1ELb1ELb0ELb0EEENS1_21CollectiveEpilogueFwdINS6_IJSA_SA_SB_EEES9_SE_SG_Li256ELb0ELb1ELb0ELb0EEENS1_30DynamicPersistentTileSchedulerILi256ELi128ELb0ELb1ELb1EEEEEEEEEvNT_6ParamsE,"",@"SHT_CUDA_INFO"
	.sectionflags	@""
	.align	4


	//----- nvinfo : EIATTR_CUDA_API_VERSION
	.align		4
        /*0000*/ 	.byte	0x04, 0x37
        /*0002*/ 	.short	(.L_441 - .L_440)
.L_440:
        /*0004*/ 	.word	0x00000082


	//----- nvinfo : EIATTR_KPARAM_INFO
	.align		4
.L_441:
        /*0008*/ 	.byte	0x04, 0x17
        /*000a*/ 	.short	(.L_443 - .L_442)
.L_442:
        /*000c*/ 	.word	0x00000000
        /*0010*/ 	.short	0x0000
        /*0012*/ 	.short	0x0070
        /*0014*/ 	.byte	0x00, 0xf0, 0x01, 0x2a


	//----- nvinfo : EIATTR_SPARSE_MMA_MASK
	.align		4
.L_443:
        /*0018*/ 	.byte	0x03, 0x50
        /*001a*/ 	.short	0x0000


	//----- nvinfo : EIATTR_MAXREG_COUNT
	.align		4
        /*001c*/ 	.byte	0x03, 0x1b
        /*001e*/ 	.short	0x00a8


	//----- nvinfo : EIATTR_NUM_BARRIERS
	.align		4
        /*0020*/ 	.byte	0x02, 0x4c
        /*0022*/ 	.byte	0x09
	.zero		1


	//----- nvinfo : EIATTR_EXTERNS
	.align		4
        /*0024*/ 	.byte	0x04, 0x0f
        /*0026*/ 	.short	(.L_445 - .L_444)


	//   ....[0]....
	.align		4
.L_444:
        /*0028*/ 	.word	index@(__assertfail)


	//----- nvinfo : EIATTR_ANNOTATIONS
	.align		4
.L_445:
        /*002c*/ 	.byte	0x04, 0x55
        /*002e*/ 	.short	(.L_447 - .L_446)


	//   ....[0]....
.L_446:
        /* <DEDUP_REMOVED lines=28> */


	//----- nvinfo : EIATTR_MERCURY_ISA_VERSION
	.align		4
.L_447:
        /*01d8*/ 	.byte	0x03, 0x5f
        /*01da*/ 	.short	0x0101


	//----- nvinfo : EIATTR_INT_WARP_WIDE_INSTR_OFFSETS
	.align		4
        /*01dc*/ 	.byte	0x04, 0x31
        /*01de*/ 	.short	(.L_449 - .L_448)


	//   ....[0]....
.L_448:
        /*01e0*/ 	.word	0x00000130


	//   ....[1]....
        /*01e4*/ 	.word	0x00000170


	//   ....[2]....
        /*01e8*/ 	.word	0x000001e0


	//   ....[3]....
        /*01ec*/ 	.word	0x00010d00


	//   ....[4]....
        /*01f0*/ 	.word	0x00010da0


	//   ....[5]....
        /*01f4*/ 	.word	0x00014640


	//   ....[6]....
        /*01f8*/ 	.word	0x000146e0


	//----- nvinfo : EIATTR_COOP_GROUP_MASK_REGIDS
	.align		4
.L_449:
        /*01fc*/ 	.byte	0x04, 0x29
        /*01fe*/ 	.short	(.L_451 - .L_450)


	//   ....[0]....
.L_450:
        /*0200*/ 	.word	0xffffffff


	//   ....[1]....
        /*0204*/ 	.word	0xffffffff


	//   ....[2]....
        /*0208*/ 	.word	0xffffffff


	//   ....[3]....
        /*020c*/ 	.word	0xffffffff


	//   ....[4]....
        /*0210*/ 	.word	0xffffffff


	//   ....[5]....
        /*0214*/ 	.word	0xffffffff


	//   ....[6]....
        /*0218*/ 	.word	0xffffffff


	//   ....[7]....
        /*021c*/ 	.word	0xffffffff


	//   ....[8]....
        /*0220*/ 	.word	0xffffffff


	//   ....[9]....
        /*0224*/ 	.word	0xffffffff


	//   ....[10]....
        /*0228*/ 	.word	0xffffffff


	//   ....[11]....
        /*022c*/ 	.word	0xffffffff


	//   ....[12]....
        /*0230*/ 	.word	0xffffffff


	//   ....[13]....
        /*0234*/ 	.word	0xffffffff


	//   ....[14]....
        /*0238*/ 	.word	0xffffffff


	//   ....[15]....
        /*023c*/ 	.word	0xffffffff


	//   ....[16]....
        /*0240*/ 	.word	0xffffffff


	//   ....[17]....
        /*0244*/ 	.word	0xffffffff


	//   ....[18]....
        /*0248*/ 	.word	0xffffffff


	//   ....[19]....
        /*024c*/ 	.word	0xffffffff


	//   ....[20]....
        /*0250*/ 	.word	0xffffffff


	//   ....[21]....
        /*0254*/ 	.word	0xffffffff


	//   ....[22]....
        /*0258*/ 	.word	0xffffffff


	//   ....[23]....
        /*025c*/ 	.word	0xffffffff


	//   ....[24]....
        /*0260*/ 	.word	0xffffffff


	//   ....[25]....
        /*0264*/ 	.word	0xffffffff


	//   ....[26]....
        /*0268*/ 	.word	0xffffffff


	//   ....[27]....
        /*026c*/ 	.word	0xffffffff


	//   ....[28]....
        /*0270*/ 	.word	0xffffffff


	//   ....[29]....
        /*0274*/ 	.word	0xffffffff


	//   ....[30]....
        /*0278*/ 	.word	0xffffffff


	//   ....[31]....
        /*027c*/ 	.word	0xffffffff


	//   ....[32]....
        /*0280*/ 	.word	0xffffffff


	//   ....[33]....
        /*0284*/ 	.word	0xffffffff


	//   ....[34]....
        /*0288*/ 	.word	0xffffffff


	//   ....[35]....
        /*028c*/ 	.word	0xffffffff


	//   ....[36]....
        /*0290*/ 	.word	0xffffffff


	//   ....[37]....
        /*0294*/ 	.word	0xffffffff


	//   ....[38]....
        /*0298*/ 	.word	0xffffffff


	//   ....[39]....
        /*029c*/ 	.word	0xffffffff


	//   ....[40]....
        /*02a0*/ 	.word	0xffffffff


	//   ....[41]....
        /*02a4*/ 	.word	0xffffffff


	//   ....[42]....
        /*02a8*/ 	.word	0xffffffff


	//   ....[43]....
        /*02ac*/ 	.word	0xffffffff


	//   ....[44]....
        /*02b0*/ 	.word	0xffffffff


	//   ....[45]....
        /*02b4*/ 	.word	0xffffffff


	//   ....[46]....
        /*02b8*/ 	.word	0xffffffff


	//   ....[47]....
        /*02bc*/ 	.word	0xffffffff


	//   ....[48]....
        /*02c0*/ 	.word	0xffffffff


	//   ....[49]....
        /*02c4*/ 	.word	0xffffffff


	//   ....[50]....
        /*02c8*/ 	.word	0xffffffff


	//   ....[51]....
        /*02cc*/ 	.word	0xffffffff


	//   ....[52]....
        /*02d0*/ 	.word	0xffffffff


	//   ....[53]....
        /*02d4*/ 	.word	0xffffffff


	//   ....[54]....
        /*02d8*/ 	.word	0xffffffff


	//   ....[55]....
        /*02dc*/ 	.word	0xffffffff


	//   ....[56]....
        /*02e0*/ 	.word	0xffffffff


	//   ....[57]....
        /*02e4*/ 	.word	0xffffffff


	//   ....[58]....
        /*02e8*/ 	.word	0xffffffff


	//   ....[59]....
        /*02ec*/ 	.word	0xffffffff


	//   ....[60]....
        /*02f0*/ 	.word	0xffffffff


	//   ....[61]....
        /*02f4*/ 	.word	0xffffffff


	//   ....[62]....
        /*02f8*/ 	.word	0xffffffff


	//   ....[63]....
        /*02fc*/ 	.word	0xffffffff


	//   ....[64]....
        /*0300*/ 	.word	0xffffffff


	//   ....[65]....
        /*0304*/ 	.word	0xffffffff


	//   ....[66]....
        /*0308*/ 	.word	0xffffffff


	//   ....[67]....
        /*030c*/ 	.word	0xffffffff


	//   ....[68]....
        /*0310*/ 	.word	0xffffffff


	//   ....[69]....
        /*0314*/ 	.word	0xffffffff


	//   ....[70]....
        /*0318*/ 	.word	0xffffffff


	//   ....[71]....
        /*031c*/ 	.word	0xffffffff


	//   ....[72]....
        /*0320*/ 	.word	0xffffffff


	//   ....[73]....
        /*0324*/ 	.word	0xffffffff


	//   ....[74]....
        /*0328*/ 	.word	0x0500000f


	//   ....[75]....
        /*032c*/ 	.word	0x0500000f


	//   ....[76]....
        /*0330*/ 	.word	0x0500000f


	//   ....[77]....
        /*0334*/ 	.word	0x0500000f


	//   ....[78]....
        /*0338*/ 	.word	0x0500000f


	//   ....[79]....
        /*033c*/ 	.word	0x0500000f


	//   ....[80]....
        /*0340*/ 	.word	0x0500000f


	//   ....[81]....
        /*0344*/ 	.word	0x0500000f


	//   ....[82]....
        /*0348*/ 	.word	0x0500000f


	//   ....[83]....
        /*034c*/ 	.word	0x0500000f


	//   ....[84]....
        /*0350*/ 	.word	0x0500000f


	//   ....[85]....
        /*0354*/ 	.word	0x0500000f


	//   ....[86]....
        /*0358*/ 	.word	0x0500000f


	//   ....[87]....
        /*035c*/ 	.word	0x0500000f


	//   ....[88]....
        /*0360*/ 	.word	0x0500000f


	//   ....[89]....
        /*0364*/ 	.word	0x0500000f


	//   ....[90]....
        /*0368*/ 	.word	0x0500000f


	//   ....[91]....
        /*036c*/ 	.word	0x0500000f


	//   ....[92]....
        /*0370*/ 	.word	0x0500000f


	//----- nvinfo : EIATTR_COOP_GROUP_INSTR_OFFSETS
	.align		4
.L_451:
        /*0374*/ 	.byte	0x04, 0x28
        /*0376*/ 	.short	(.L_453 - .L_452)


	//   ....[0]....
.L_452:
        /*0378*/ 	.word	0x00000060


	//   ....[1]....
        /*037c*/ 	.word	0x00000140


	//   ....[2]....
        /*0380*/ 	.word	0x00000190


	//   ....[3]....
        /*0384*/ 	.word	0x000003c0


	//   ....[4]....
        /*0388*/ 	.word	0x00000520


	//   ....[5]....
        /*038c*/ 	.word	0x00000640


	//   ....[6]....
        /*0390*/ 	.word	0x000007a0


	//   ....[7]....
        /*0394*/ 	.word	0x000017a0


	//   ....[8]....
        /*0398*/ 	.word	0x000022f0


	//   ....[9]....
        /*039c*/ 	.word	0x00002a70


	//   ....[10]....
        /*03a0*/ 	.word	0x000038b0


	//   ....[11]....
        /*03a4*/ 	.word	0x00003960


	//   ....[12]....
        /*03a8*/ 	.word	0x00003d60


	//   ....[13]....
        /*03ac*/ 	.word	0x00003e40


	//   ....[14]....
        /*03b0*/ 	.word	0x00005e40


	//   ....[15]....
        /*03b4*/ 	.word	0x00006790


	//   ....[16]....
        /*03b8*/ 	.word	0x00006e00


	//   ....[17]....
        /*03bc*/ 	.word	0x00006f10


	//   ....[18]....
        /*03c0*/ 	.word	0x00007500


	//   ....[19]....
        /*03c4*/ 	.word	0x00007570


	//   ....[20]....
        /*03c8*/ 	.word	0x00009450


	//   ....[21]....
        /*03cc*/ 	.word	0x00009480


	//   ....[22]....
        /*03d0*/ 	.word	0x000098e0


	//   ....[23]....
        /*03d4*/ 	.word	0x00009940


	//   ....[24]....
        /*03d8*/ 	.word	0x0000b360


	//   ....[25]....
        /*03dc*/ 	.word	0x0000bf60


	//   ....[26]....
        /*03e0*/ 	.word	0x0000c6a0


	//   ....[27]....
        /*03e4*/ 	.word	0x0000c7b0


	//   ....[28]....
        /*03e8*/ 	.word	0x0000cd90


	//   ....[29]....
        /*03ec*/ 	.word	0x0000cde0


	//   ....[30]....
        /*03f0*/ 	.word	0x0000dc60


	//   ....[31]....
        /*03f4*/ 	.word	0x0000dc90


	//   ....[32]....
        /*03f8*/ 	.word	0x0000dd90


	//   ....[33]....
        /*03fc*/ 	.word	0x0000dda0


	//   ....[34]....
        /*0400*/ 	.word	0x0000ee30


	//   ....[35]....
        /*0404*/ 	.word	0x0000ee90


	//   ....[36]....
        /*0408*/ 	.word	0x0000eef0


	//   ....[37]....
        /*040c*/ 	.word	0x0000f060


	//   ....[38]....
        /*0410*/ 	.word	0x0000f420


	//   ....[39]....
        /*0414*/ 	.word	0x0000f430


	//   ....[40]....
        /*0418*/ 	.word	0x0000f500


	//   ....[41]....
        /*041c*/ 	.word	0x0000f520


	//   ....[42]....
        /*0420*/ 	.word	0x0000f5f0


	//   ....[43]....
        /*0424*/ 	.word	0x0000f610


	//   ....[44]....
        /*0428*/ 	.word	0x0000f6f0


	//   ....[45]....
        /*042c*/ 	.word	0x0000f710


	//   ....[46]....
        /*0430*/ 	.word	0x0000fda0


	//   ....[47]....
        /*0434*/ 	.word	0x0000fdb0


	//   ....[48]....
        /*0438*/ 	.word	0x0000fe80


	//   ....[49]....
        /*043c*/ 	.word	0x0000fea0


	//   ....[50]....
        /*0440*/ 	.word	0x0000ff70


	//   ....[51]....
        /*0444*/ 	.word	0x0000ff90


	//   ....[52]....
        /*0448*/ 	.word	0x00010070


	//   ....[53]....
        /*044c*/ 	.word	0x00010090


	//   ....[54]....
        /*0450*/ 	.word	0x00010200


	//   ....[55]....
        /*0454*/ 	.word	0x00011340


	//   ....[56]....
        /*0458*/ 	.word	0x00011dd0


	//   ....[57]....
        /*045c*/ 	.word	0x00011e00


	//   ....[58]....
        /*0460*/ 	.word	0x00011ed0


	//   ....[59]....
        /*0464*/ 	.word	0x00011ef0


	//   ....[60]....
        /*0468*/ 	.word	0x00011f90


	//   ....[61]....
        /*046c*/ 	.word	0x00011fb0


	//   ....[62]....
        /*0470*/ 	.word	0x00012050


	//   ....[63]....
        /*0474*/ 	.word	0x00012070


	//   ....[64]....
        /*0478*/ 	.word	0x00012110


	//   ....[65]....
        /*047c*/ 	.word	0x00012130


	//   ....[66]....
        /*0480*/ 	.word	0x000121d0


	//   ....[67]....
        /*0484*/ 	.word	0x000121f0


	//   ....[68]....
        /*0488*/ 	.word	0x00012290


	//   ....[69]....
        /*048c*/ 	.word	0x000122b0


	//   ....[70]....
        /*0490*/ 	.word	0x000122c0


	//   ....[71]....
        /*0494*/ 	.word	0x000122d0


	//   ....[72]....
        /*0498*/ 	.word	0x00014c40


	//   ....[73]....
        /*049c*/ 	.word	0x00014e30


	//   ....[74]....
        /*04a0*/ 	.word	0x00015480


	//   ....[75]....
        /*04a4*/ 	.word	0x00015600


	//   ....[76]....
        /*04a8*/ 	.word	0x00015660


	//   ....[77]....
        /*04ac*/ 	.word	0x000157c0


	//   ....[78]....
        /*04b0*/ 	.word	0x00015810


	//   ....[79]....
        /*04b4*/ 	.word	0x00015930


	//   ....[80]....
        /*04b8*/ 	.word	0x000159a0


	//   ....[81]....
        /*04bc*/ 	.word	0x00015ac0


	//   ....[82]....
        /*04c0*/ 	.word	0x00015b30


	//   ....[83]....
        /*04c4*/ 	.word	0x00015c50


	//   ....[84]....
        /*04c8*/ 	.word	0x00015cc0


	//   ....[85]....
        /*04cc*/ 	.word	0x00015de0


	//   ....[86]....
        /*04d0*/ 	.word	0x00015e50


	//   ....[87]....
        /*04d4*/ 	.word	0x00015f70


	//   ....[88]....
        /*04d8*/ 	.word	0x00015fe0


	//   ....[89]....
        /*04dc*/ 	.word	0x00016100


	//   ....[90]....
        /*04e0*/ 	.word	0x00016150


	//   ....[91]....
        /*04e4*/ 	.word	0x00016470


	//   ....[92]....
        /*04e8*/ 	.word	0x00016590


	//----- nvinfo : EIATTR_REG_RECONFIG
	.align		4
.L_453:
        /*04ec*/ 	.byte	0x01, 0x54
	.zero		2


	//----- nvinfo : EIATTR_SYSCALL_OFFSETS
	.align		4
        /*04f0*/ 	.byte	0x04, 0x46
        /*04f2*/ 	.short	(.L_455 - .L_454)


	//   ....[0]....
.L_454:
        /*04f4*/ 	.word	0x00001980


	//   ....[1]....
        /*04f8*/ 	.word	0x00010f10


	//   ....[2]....
        /*04fc*/ 	.word	0x00011060


	//   ....[3]....
        /*0500*/ 	.word	0x00011150


	//   ....[4]....
        /*0504*/ 	.word	0x000119a0


	//----- nvinfo : EIATTR_MBARRIER_INSTR_OFFSETS
	.align		4
.L_455:
        /*0508*/ 	.byte	0x04, 0x39
        /*050a*/ 	.short	(.L_457 - .L_456)


	//   ....[0]....
.L_456:
        /*050c*/ 	.word	0x00000270
        /*0510*/ 	.word	0x000000ff
        /*0514*/ 	.word	0x0002a800
        /*0518*/ 	.short	0x0100
        /*051a*/ 	.byte	0x08
	.zero		1


	//   ....[1]....
        /*051c*/ 	.word	0x00000280
        /*0520*/ 	.word	0x000000ff
        /*0524*/ 	.word	0x0002a820
        /*0528*/ 	.short	0x0100
        /*052a*/ 	.byte	0x08
	.zero		1


	//   ....[2]....
        /*052c*/ 	.word	0x00000370
        /*0530*/ 	.word	0x000000ff
        /*0534*/ 	.word	0x0002a830
        /*0538*/ 	.short	0x0100
        /*053a*/ 	.byte	0x08
	.zero		1


	//   ....[3]....
        /*053c*/ 	.word	0x00000380
        /*0540*/ 	.word	0x000000ff
        /*0544*/ 	.word	0x0002a840
        /*0548*/ 	.short	0x0100
        /*054a*/ 	.byte	0x08
	.zero		1


	//   ....[4]....
        /*054c*/ 	.word	0x00000390
        /*0550*/ 	.word	0x000000ff
        /*0554*/ 	.word	0x0002a838
        /*0558*/ 	.short	0x0100
        /*055a*/ 	.byte	0x08
	.zero		1


	//   ....[5]....
        /*055c*/ 	.word	0x000003a0
        /*0560*/ 	.word	0x000000ff
        /*0564*/ 	.word	0x0002a848
        /*0568*/ 	.short	0x0100
        /*056a*/ 	.byte	0x08
	.zero		1


	//   ....[6]....
        /*056c*/ 	.word	0x000004d0
        /*0570*/ 	.word	0x000000ff
        /*0574*/ 	.word	0x0002a850
        /*0578*/ 	.short	0x0100
        /*057a*/ 	.byte	0x08
	.zero		1


	//   ....[7]....
        /*057c*/ 	.word	0x000004e0
        /*0580*/ 	.word	0x000000ff
        /*0584*/ 	.word	0x0002a860
        /*0588*/ 	.short	0x0100
        /*058a*/ 	.byte	0x08
	.zero		1


	//   ....[8]....
        /*058c*/ 	.word	0x000004f0
        /*0590*/ 	.word	0x000000ff
        /*0594*/ 	.word	0x0002a858
        /*0598*/ 	.short	0x0100
        /*059a*/ 	.byte	0x08
	.zero		1


	//   ....[9]....
        /*059c*/ 	.word	0x00000500
        /*05a0*/ 	.word	0x000000ff
        /*05a4*/ 	.word	0x0002a868
        /*05a8*/ 	.short	0x0100
        /*05aa*/ 	.byte	0x08
	.zero		1


	//   ....[10]....
        /*05ac*/ 	.word	0x000005f0
        /*05b0*/ 	.word	0x000000ff
        /*05b4*/ 	.word	0x0002a870
        /*05b8*/ 	.short	0x0100
        /*05ba*/ 	.byte	0x06
	.zero		1


	//   ....[11]....
        /*05bc*/ 	.word	0x00000600
        /*05c0*/ 	.word	0x000000ff
        /*05c4*/ 	.word	0x0002a880
        /*05c8*/ 	.short	0x0100
        /*05ca*/ 	.byte	0x06
	.zero		1


	//   ....[12]....
        /*05cc*/ 	.word	0x00000610
        /*05d0*/ 	.word	0x000000ff
        /*05d4*/ 	.word	0x0002a878
        /*05d8*/ 	.short	0x0100
        /*05da*/ 	.byte	0x06
	.zero		1


	//   ....[13]....
        /*05dc*/ 	.word	0x00000620
        /*05e0*/ 	.word	0x000000ff
        /*05e4*/ 	.word	0x0002a888
        /*05e8*/ 	.short	0x0100
        /*05ea*/ 	.byte	0x06
	.zero		1


	//   ....[14]....
        /*05ec*/ 	.word	0x00000750
        /*05f0*/ 	.word	0x000000ff
        /*05f4*/ 	.word	0x0002a890
        /*05f8*/ 	.short	0x0100
        /*05fa*/ 	.byte	0x08
	.zero		1


	//   ....[15]....
        /*05fc*/ 	.word	0x00000760
        /*0600*/ 	.word	0x000000ff
        /*0604*/ 	.word	0x0002a8a0
        /*0608*/ 	.short	0x0100
        /*060a*/ 	.byte	0x08
	.zero		1


	//   ....[16]....
        /*060c*/ 	.word	0x00000770
        /*0610*/ 	.word	0x000000ff
        /*0614*/ 	.word	0x0002a898
        /*0618*/ 	.short	0x0100
        /*061a*/ 	.byte	0x08
	.zero		1


	//   ....[17]....
        /*061c*/ 	.word	0x00000780
        /*0620*/ 	.word	0x000000ff
        /*0624*/ 	.word	0x0002a8a8
        /*0628*/ 	.short	0x0100
        /*062a*/ 	.byte	0x08
	.zero		1


	//   ....[18]....
        /*062c*/ 	.word	0x000008b0
        /*0630*/ 	.word	0x000000ff
        /*0634*/ 	.word	0x0002a8b0
        /*0638*/ 	.short	0x0100
        /*063a*/ 	.byte	0x08
	.zero		1


	//   ....[19]....
        /*063c*/ 	.word	0x000008c0
        /*0640*/ 	.word	0x000000ff
        /*0644*/ 	.word	0x0002a8c0
        /*0648*/ 	.short	0x0100
        /*064a*/ 	.byte	0x08
	.zero		1


	//   ....[20]....
        /*064c*/ 	.word	0x000008d0
        /*0650*/ 	.word	0x000000ff
        /*0654*/ 	.word	0x0002a8b8
        /*0658*/ 	.short	0x0100
        /*065a*/ 	.byte	0x08
	.zero		1


	//   ....[21]....
        /*065c*/ 	.word	0x000008e0
        /*0660*/ 	.word	0x000000ff
        /*0664*/ 	.word	0x0002a8c8
        /*0668*/ 	.short	0x0100
        /*066a*/ 	.byte	0x08
	.zero		1


	//   ....[22]....
        /*066c*/ 	.word	0x000019f0
        /*0670*/ 	.word	0x000000ff
        /*0674*/ 	.word	0x0002a800
        /*0678*/ 	.short	0x010a
        /*067a*/ 	.byte	0x26
	.zero		1


	//   ....[23]....
        /*067c*/ 	.word	0x00001a70
        /*0680*/ 	.word	0x00000015
        /*0684*/ 	.word	0x0002a830
        /*0688*/ 	.short	0x010a
        /*068a*/ 	.byte	0x3f
	.zero		1


	//   ....[24]....
        /*068c*/ 	.word	0x00001b10
        /*0690*/ 	.word	0x00000015
        /*0694*/ 	.word	0x0002a830
        /*0698*/ 	.short	0x010a
        /*069a*/ 	.byte	0x3f
	.zero		1


	//   ....[25]....
        /*069c*/ 	.word	0x00002340
        /*06a0*/ 	.word	0x00000009
        /*06a4*/ 	.word	0x00000000
        /*06a8*/ 	.short	0x0101
        /*06aa*/ 	.byte	0x3f
	.zero		1


	//   ....[26]....
        /*06ac*/ 	.word	0x00004c20
        /*06b0*/ 	.word	0x000000ff
        /*06b4*/ 	.word	0x0002a830
        /*06b8*/ 	.short	0x010a
        /*06ba*/ 	.byte	0x07
	.zero		1


	//   ....[27]....
        /*06bc*/ 	.word	0x00004c60
        /*06c0*/ 	.word	0x000000ff
        /*06c4*/ 	.word	0x0002a830
        /*06c8*/ 	.short	0x010a
        /*06ca*/ 	.byte	0x07
	.zero		1


	//   ....[28]....
        /*06cc*/ 	.word	0x00005520
        /*06d0*/ 	.word	0x000000ff
        /*06d4*/ 	.word	0x0002a850
        /*06d8*/ 	.short	0x010a
        /*06da*/ 	.byte	0x0e
	.zero		1


	//   ....[29]....
        /*06dc*/ 	.word	0x00005560
        /*06e0*/ 	.word	0x000000ff
        /*06e4*/ 	.word	0x0002a850
        /*06e8*/ 	.short	0x010a
        /*06ea*/ 	.byte	0x0e
	.zero		1


	//   ....[30]....
        /*06ec*/ 	.word	0x00005ee0
        /*06f0*/ 	.word	0x00000067
        /*06f4*/ 	.word	0x00000000
        /*06f8*/ 	.short	0x0101
        /*06fa*/ 	.byte	0x3f
	.zero		1


	//   ....[31]....
        /*06fc*/ 	.word	0x00007b60
        /*0700*/ 	.word	0x00000062
        /*0704*/ 	.word	0x00000000
        /*0708*/ 	.short	0x0101
        /*070a*/ 	.byte	0x3f
	.zero		1


	//   ....[32]....
        /*070c*/ 	.word	0x00008240
        /*0710*/ 	.word	0x000000ff
        /*0714*/ 	.word	0x0002a830
        /*0718*/ 	.short	0x010a
        /*071a*/ 	.byte	0x06
	.zero		1


	//   ....[33]....
        /*071c*/ 	.word	0x00008280
        /*0720*/ 	.word	0x000000ff
        /*0724*/ 	.word	0x0002a830
        /*0728*/ 	.short	0x010a
        /*072a*/ 	.byte	0x06
	.zero		1


	//   ....[34]....
        /*072c*/ 	.word	0x00008b40
        /*0730*/ 	.word	0x000000ff
        /*0734*/ 	.word	0x0002a850
        /*0738*/ 	.short	0x010a
        /*073a*/ 	.byte	0x0a
	.zero		1


	//   ....[35]....
        /*073c*/ 	.word	0x00008b80
        /*0740*/ 	.word	0x000000ff
        /*0744*/ 	.word	0x0002a850
        /*0748*/ 	.short	0x010a
        /*074a*/ 	.byte	0x0a
	.zero		1


	//   ....[36]....
        /*074c*/ 	.word	0x0000a100
        /*0750*/ 	.word	0x0000000d
        /*0754*/ 	.word	0x00000000
        /*0758*/ 	.short	0x0101
        /*075a*/ 	.byte	0x3f
	.zero		1


	//   ....[37]....
        /*075c*/ 	.word	0x0000a160
        /*0760*/ 	.word	0x00000014
        /*0764*/ 	.word	0x00000000
        /*0768*/ 	.short	0x0101
        /*076a*/ 	.byte	0x3f
	.zero		1


	//   ....[38]....
        /*076c*/ 	.word	0x0000a4d0
        /*0770*/ 	.word	0x000000ff
        /*0774*/ 	.word	0x0002a830
        /*0778*/ 	.short	0x010a
        /*077a*/ 	.byte	0x06
	.zero		1


	//   ....[39]....
        /*077c*/ 	.word	0x0000a510
        /*0780*/ 	.word	0x000000ff
        /*0784*/ 	.word	0x0002a830
        /*0788*/ 	.short	0x010a
        /*078a*/ 	.byte	0x06
	.zero		1


	//   ....[40]....
        /*078c*/ 	.word	0x0000add0
        /*0790*/ 	.word	0x000000ff
        /*0794*/ 	.word	0x0002a850
        /*0798*/ 	.short	0x010a
        /*079a*/ 	.byte	0x0a
	.zero		1


	//   ....[41]....
        /*079c*/ 	.word	0x0000ae10
        /*07a0*/ 	.word	0x000000ff
        /*07a4*/ 	.word	0x0002a850
        /*07a8*/ 	.short	0x010a
        /*07aa*/ 	.byte	0x0a
	.zero		1


	//   ....[42]....
        /*07ac*/ 	.word	0x0000b7a0
        /*07b0*/ 	.word	0x00000066
        /*07b4*/ 	.word	0x00000000
        /*07b8*/ 	.short	0x0101
        /*07ba*/ 	.byte	0x3f
	.zero		1


	//   ....[43]....
        /*07bc*/ 	.word	0x0000d120
        /*07c0*/ 	.word	0x0000005e
        /*07c4*/ 	.word	0x00000000
        /*07c8*/ 	.short	0x0101
        /*07ca*/ 	.byte	0x3f
	.zero		1


	//   ....[44]....
        /*07cc*/ 	.word	0x0000dbd0
        /*07d0*/ 	.word	0x000000ff
        /*07d4*/ 	.word	0x0002a850
        /*07d8*/ 	.short	0x010a
        /*07da*/ 	.byte	0x05
	.zero		1


	//   ....[45]....
        /*07dc*/ 	.word	0x0000dc10
        /*07e0*/ 	.word	0x000000ff
        /*07e4*/ 	.word	0x0002a850
        /*07e8*/ 	.short	0x010a
        /*07ea*/ 	.byte	0x05
	.zero		1


	//   ....[46]....
        /*07ec*/ 	.word	0x0000e0b0
        /*07f0*/ 	.word	0x00000002
        /*07f4*/ 	.word	0x00000000
        /*07f8*/ 	.short	0x0101
        /*07fa*/ 	.byte	0x3f
	.zero		1


	//   ....[47]....
        /*07fc*/ 	.word	0x0000f410
        /*0800*/ 	.word	0x00000010
        /*0804*/ 	.word	0x00000000
        /*0808*/ 	.short	0x0101
        /*080a*/ 	.byte	0x3f
	.zero		1


	//   ....[48]....
        /*080c*/ 	.word	0x00011560
        /*0810*/ 	.word	0x00000000
        /*0814*/ 	.word	0x0002a840
        /*0818*/ 	.short	0x010a
        /*081a*/ 	.byte	0x3f
	.zero		1


	//   ....[49]....
        /*081c*/ 	.word	0x00012440
        /*0820*/ 	.word	0x00000011
        /*0824*/ 	.word	0x0002a800
        /*0828*/ 	.short	0x0107
        /*082a*/ 	.byte	0x3f
	.zero		1


	//   ....[50]....
        /*082c*/ 	.word	0x00012550
        /*0830*/ 	.word	0x00000011
        /*0834*/ 	.word	0x0002a800
        /*0838*/ 	.short	0x0101
        /*083a*/ 	.byte	0x3f
	.zero		1


	//   ....[51]....
        /*083c*/ 	.word	0x00012570
        /*0840*/ 	.word	0x00000011
        /*0844*/ 	.word	0x0002a820
        /*0848*/ 	.short	0x010a
        /*084a*/ 	.byte	0x3f
	.zero		1


	//   ....[52]....
        /*084c*/ 	.word	0x000128b0
        /*0850*/ 	.word	0x00000003
        /*0854*/ 	.word	0x0002a840
        /*0858*/ 	.short	0x010a
        /*085a*/ 	.byte	0x3f
	.zero		1


	//   ....[53]....
        /*085c*/ 	.word	0x00012d30
        /*0860*/ 	.word	0x00000003
        /*0864*/ 	.word	0x00000060
        /*0868*/ 	.short	0x010a
        /*086a*/ 	.byte	0x3f
	.zero		1


	//   ....[54]....
        /*086c*/ 	.word	0x000133a0
        /*0870*/ 	.word	0x00000003
        /*0874*/ 	.word	0x0002a840
        /*0878*/ 	.short	0x010a
        /*087a*/ 	.byte	0x3f
	.zero		1


	//   ....[55]....
        /*087c*/ 	.word	0x00013820
        /*0880*/ 	.word	0x00000002
        /*0884*/ 	.word	0x00000060
        /*0888*/ 	.short	0x010a
        /*088a*/ 	.byte	0x3f
	.zero		1


	//   ....[56]....
        /*088c*/ 	.word	0x00013dd0
        /*0890*/ 	.word	0x00000002
        /*0894*/ 	.word	0x0002a840
        /*0898*/ 	.short	0x010a
        /*089a*/ 	.byte	0x3f
	.zero		1


	//   ....[57]....
        /*089c*/ 	.word	0x00014250
        /*08a0*/ 	.word	0x00000002
        /*08a4*/ 	.word	0x00000060
        /*08a8*/ 	.short	0x010a
        /*08aa*/ 	.byte	0x3f
	.zero		1


	//   ....[58]....
        /*08ac*/ 	.word	0x000147b0
        /*08b0*/ 	.word	0x00000002
        /*08b4*/ 	.word	0x0002a860
        /*08b8*/ 	.short	0x010a
        /*08ba*/ 	.byte	0x3f
	.zero		1


	//   ....[59]....
        /*08bc*/ 	.word	0x00014db0
        /*08c0*/ 	.word	0x00000000
        /*08c4*/ 	.word	0x0002a820
        /*08c8*/ 	.short	0x010a
        /*08ca*/ 	.byte	0x3f
	.zero		1


	//   ....[60]....
        /*08cc*/ 	.word	0x00014fa0
        /*08d0*/ 	.word	0x00000006
        /*08d4*/ 	.word	0x00000000
        /*08d8*/ 	.short	0x010a
        /*08da*/ 	.byte	0x3f
	.zero		1


	//   ....[61]....
        /*08dc*/ 	.word	0x00014ff0
        /*08e0*/ 	.word	0x00000003
        /*08e4*/ 	.word	0x00000000
        /*08e8*/ 	.short	0x010a
        /*08ea*/ 	.byte	0x3f
	.zero		1


	//   ....[62]....
        /*08ec*/ 	.word	0x00015050
        /*08f0*/ 	.word	0x00000012
        /*08f4*/ 	.word	0x00000000
        /*08f8*/ 	.short	0x010a
        /*08fa*/ 	.byte	0x3f
	.zero		1


	//   ....[63]....
        /*08fc*/ 	.word	0x00015080
        /*0900*/ 	.word	0x00000003
        /*0904*/ 	.word	0x00000000
        /*0908*/ 	.short	0x010a
        /*090a*/ 	.byte	0x3f
	.zero		1


	//   ....[64]....
        /*090c*/ 	.word	0x000150f0
        /*0910*/ 	.word	0x00000003
        /*0914*/ 	.word	0x0002a800
        /*0918*/ 	.short	0x010a
        /*091a*/ 	.byte	0x3f
	.zero		1


	//   ....[65]....
        /*091c*/ 	.word	0x00015140
        /*0920*/ 	.word	0x00000015
        /*0924*/ 	.word	0x0002a830
        /*0928*/ 	.short	0x010a
        /*092a*/ 	.byte	0x3f
	.zero		1


	//   ....[66]....
        /*092c*/ 	.word	0x000151a0
        /*0930*/ 	.word	0x0000000e
        /*0934*/ 	.word	0x0002a830
        /*0938*/ 	.short	0x010a
        /*093a*/ 	.byte	0x3f
	.zero		1


	//   ....[67]....
        /*093c*/ 	.word	0x00015200
        /*0940*/ 	.word	0x0000000b
        /*0944*/ 	.word	0x0002a850
        /*0948*/ 	.short	0x010a
        /*094a*/ 	.byte	0x3f
	.zero		1


	//   ....[68]....
        /*094c*/ 	.word	0x00015260
        /*0950*/ 	.word	0x00000008
        /*0954*/ 	.word	0x0002a830
        /*0958*/ 	.short	0x010a
        /*095a*/ 	.byte	0x3f
	.zero		1


	//   ....[69]....
        /*095c*/ 	.word	0x000152c0
        /*0960*/ 	.word	0x00000007
        /*0964*/ 	.word	0x0002a850
        /*0968*/ 	.short	0x010a
        /*096a*/ 	.byte	0x3f
	.zero		1


	//   ....[70]....
        /*096c*/ 	.word	0x00015320
        /*0970*/ 	.word	0x00000008
        /*0974*/ 	.word	0x0002a830
        /*0978*/ 	.short	0x010a
        /*097a*/ 	.byte	0x3f
	.zero		1


	//   ....[71]....
        /*097c*/ 	.word	0x00015380
        /*0980*/ 	.word	0x00000007
        /*0984*/ 	.word	0x0002a850
        /*0988*/ 	.short	0x010a
        /*098a*/ 	.byte	0x3f
	.zero		1


	//   ....[72]....
        /*098c*/ 	.word	0x000153e0
        /*0990*/ 	.word	0x00000005
        /*0994*/ 	.word	0x0002a850
        /*0998*/ 	.short	0x010a
        /*099a*/ 	.byte	0x3f
	.zero		1


	//   ....[73]....
        /*099c*/ 	.word	0x00015530
        /*09a0*/ 	.word	0x00000000
        /*09a4*/ 	.word	0x0002a840
        /*09a8*/ 	.short	0x010a
        /*09aa*/ 	.byte	0x3f
	.zero		1


	//   ....[74]....
        /*09ac*/ 	.word	0x00016190
        /*09b0*/ 	.word	0x00000011
        /*09b4*/ 	.word	0x0002a820
        /*09b8*/ 	.short	0x010a
        /*09ba*/ 	.byte	0x3f
	.zero		1


	//   ....[75]....
        /*09bc*/ 	.word	0x000161e0
        /*09c0*/ 	.word	0x00000003
        /*09c4*/ 	.word	0x0002a840
        /*09c8*/ 	.short	0x010a
        /*09ca*/ 	.byte	0x3f
	.zero		1


	//   ....[76]....
        /*09cc*/ 	.word	0x00016230
        /*09d0*/ 	.word	0x00000003
        /*09d4*/ 	.word	0x00000060
        /*09d8*/ 	.short	0x010a
        /*09da*/ 	.byte	0x3f
	.zero		1


	//   ....[77]....
        /*09dc*/ 	.word	0x00016280
        /*09e0*/ 	.word	0x00000003
        /*09e4*/ 	.word	0x0002a840
        /*09e8*/ 	.short	0x010a
        /*09ea*/ 	.byte	0x3f
	.zero		1


	//   ....[78]....
        /*09ec*/ 	.word	0x000162d0
        /*09f0*/ 	.word	0x00000002
        /*09f4*/ 	.word	0x00000060
        /*09f8*/ 	.short	0x010a
        /*09fa*/ 	.byte	0x3f
	.zero		1


	//   ....[79]....
        /*09fc*/ 	.word	0x00016320
        /*0a00*/ 	.word	0x00000002
        /*0a04*/ 	.word	0x0002a840
        /*0a08*/ 	.short	0x010a
        /*0a0a*/ 	.byte	0x3f
	.zero		1


	//   ....[80]....
        /*0a0c*/ 	.word	0x00016370
        /*0a10*/ 	.word	0x00000002
        /*0a14*/ 	.word	0x00000060
        /*0a18*/ 	.short	0x010a
        /*0a1a*/ 	.byte	0x3f
	.zero		1


	//   ....[81]....
        /*0a1c*/ 	.word	0x000163c0
        /*0a20*/ 	.word	0x00000002
        /*0a24*/ 	.word	0x0002a860
        /*0a28*/ 	.short	0x010a
        /*0a2a*/ 	.byte	0x3f
	.zero		1


	//   ....[82]....
        /*0a2c*/ 	.word	0x000164b0
        /*0a30*/ 	.word	0x00000000
        /*0a34*/ 	.word	0x0002a820
        /*0a38*/ 	.short	0x010a
        /*0a3a*/ 	.byte	0x3f
	.zero		1


	//   ....[83]....
        /*0a3c*/ 	.word	0x00016650
        /*0a40*/ 	.word	0x00000006
        /*0a44*/ 	.word	0x00000000
        /*0a48*/ 	.short	0x010a
        /*0a4a*/ 	.byte	0x3f
	.zero		1


	//   ....[84]....
        /*0a4c*/ 	.word	0x000166a0
        /*0a50*/ 	.word	0x00000003
        /*0a54*/ 	.word	0x00000000
        /*0a58*/ 	.short	0x010a
        /*0a5a*/ 	.byte	0x3f
	.zero		1


	//   ....[85]....
        /*0a5c*/ 	.word	0x000166f0
        /*0a60*/ 	.word	0x00000012
        /*0a64*/ 	.word	0x00000000
        /*0a68*/ 	.short	0x010a
        /*0a6a*/ 	.byte	0x3f
	.zero		1


	//----- nvinfo : EIATTR_NUM_MBARRIERS
	.align		4
.L_457:
        /*0a6c*/ 	.byte	0x03, 0x38
        /*0a6e*/ 	.short	0x0016


	//----- nvinfo : EIATTR_EXIT_INSTR_OFFSETS
	.align		4
        /*0a70*/ 	.byte	0x04, 0x1c
        /*0a72*/ 	.short	(.L_459 - .L_458)


	//   ....[0]....
.L_458:
        /*0a74*/ 	.word	0x00000a10


	//   ....[1]....
        /*0a78*/ 	.word	0x00010190


	//   ....[2]....
        /*0a7c*/ 	.word	0x000150d0


	//----- nvinfo : EIATTR_MAX_THREADS
	.align		4
.L_459:
        /*0a80*/ 	.byte	0x04, 0x05
        /*0a82*/ 	.short	(.L_461 - .L_460)
.L_460:
        /*0a84*/ 	.word	0x00000180
        /*0a88*/ 	.word	0x00000001
        /*0a8c*/ 	.word	0x00000001


	//----- nvinfo : EIATTR_CRS_STACK_SIZE
	.align		4
.L_461:
        /*0a90*/ 	.byte	0x04, 0x1e
        /*0a92*/ 	.short	(.L_463 - .L_462)
.L_462:
        /*0a94*/ 	.word	0x00000000


	//----- nvinfo : EIATTR_CBANK_PARAM_SIZE
	.align		4
.L_463:
        /*0a98*/ 	.byte	0x03, 0x19
        /*0a9a*/ 	.short	0x0af0


	//----- nvinfo : EIATTR_PARAM_CBANK
	.align		4
        /*0a9c*/ 	.byte	0x04, 0x0a
        /*0a9e*/ 	.short	(.L_465 - .L_464)
	.align		4
.L_464:
        /*0aa0*/ 	.word	index@(.nv.constant0._ZN7cutlass13device_kernelIN5flash11enable_sm90INS1_16FlashAttnFwdSm90INS1_25CollectiveMainloopFwdSm90ILi2EN4cute5tupleIJNS5_1CILi1EEES8_S8_EEENS6_IJNS7_ILi128EEENS7_ILi96EEENS7_ILi192EEEEEELi128ENS_10bfloat16_tEfNS_4arch4Sm90ELb0ELb1ELb1ELb0ELb0ELb0ELb0ELb1ELb1ELb1ELb0ELb0EEENS1_21CollectiveEpilogueFwdINS6_IJSA_SA_SB_EEES9_SE_SG_Li256ELb0ELb1ELb0ELb0EEENS1_30DynamicPersistentTileSchedulerILi256ELi128ELb0ELb1ELb1EEEEEEEEEvNT_6ParamsE)
        /*0aa4*/ 	.short	0x0210
        /*0aa6*/ 	.short	0x0af0


	//----- nvinfo : EIATTR_SW_WAR
	.align		4
.L_465:
        /*0aa8*/ 	.byte	0x04, 0x36
        /*0aaa*/ 	.short	(.L_467 - .L_466)
.L_466:
        /*0aac*/ 	.word	0x00000008
.L_467:


//--------------------- .nv.info._ZN7cutlass13device_kernelIN5flash11enable_sm90INS1_16FlashAttnFwdSm90INS1_25CollectiveMainloopFwdSm90ILi2EN4cute5tupleIJNS5_1CILi1EEES8_S8_EEENS6_IJNS7_ILi128EEENS7_ILi96EEENS7_ILi192EEEEEELi128ENS_10bfloat16_tEfNS_4arch4Sm90ELb0ELb1ELb1ELb1ELb0ELb0ELb0ELb1ELb1ELb1ELb0ELb0EEENS1_21CollectiveEpilogueFwdINS6_IJSA_SA_SB_EEES9_SE_SG_Li256ELb1ELb1ELb0ELb0EEENS1_36VarlenDynamicPersistentTileSchedulerILi128ELi96ELi256ELi128ELb0ELb1ELb1ELb1ELb0ELb1EEEEEEEEEvNT_6ParamsE --------------------------
	.section	.nv.info._ZN7cutlass13device_kernelIN5flash11enable_sm90INS1_16FlashAttnFwdSm90INS1_25CollectiveMainloopFwdSm90ILi2EN4cute5tupleIJNS5_1CILi1EEES8_S8_EEENS6_IJNS7_ILi128EEENS7_ILi96EEENS7_ILi192EEEEEELi128ENS_10bfloat16_tEfNS_4arch4Sm90ELb0ELb1ELb1ELb1ELb0ELb0ELb0ELb1ELb1ELb1ELb0ELb0EEENS1_21CollectiveEpilogueFwdINS6_IJSA_SA_SB_EEES9_SE_SG_Li256ELb1ELb1ELb0ELb0EEENS1_36VarlenDynamicPersistentTileSchedulerILi128ELi96ELi256ELi128ELb0ELb1ELb1ELb1ELb0ELb1EEEEEEEEEvNT_6ParamsE,"",@"SHT_CUDA_INFO"
	.sectionflags	@""
	.align	4


	//----- nvinfo : EIATTR_CUDA_API_VERSION
	.align		4
        /*0000*/ 	.byte	0x04, 0x37
        /*0002*/ 	.short	(.L_469 - .L_468)
.L_468:
        /*0004*/ 	.word	0x00000082


	//----- nvinfo : EIATTR_KPARAM_INFO
	.align		4
.L_469:
        /*0008*/ 	.byte	0x04, 0x17
        /*000a*/ 	.short	(.L_471 - .L_470)
.L_470:
        /*000c*/ 	.word	0x00000000
        /*0010*/ 	.short	0x0000
        /*0012*/ 	.short	0x0070
        /*0014*/ 	.byte	0x00, 0xf0, 0x01, 0x2a


	//----- nvinfo : EIATTR_SPARSE_MMA_MASK
	.align		4
.L_471:
        /*0018*/ 	.byte	0x03, 0x50
        /*001a*/ 	.short	0x0000


	//----- nvinfo : EIATTR_MAXREG_COUNT
	.align		4
        /*001c*/ 	.byte	0x03, 0x1b
        /*001e*/ 	.short	0x00a8


	//----- nvinfo : EIATTR_NUM_BARRIERS
	.align		4
        /*0020*/ 	.byte	0x02, 0x4c
        /*0022*/ 	.byte	0x09
	.zero		1


	//----- nvinfo : EIATTR_EXTERNS
	.align		4
        /*0024*/ 	.byte	0x04, 0x0f
        /*0026*/ 	.short	(.L_473 - .L_472)


	//   ....[0]....
	.align		4
.L_472:
        /*0028*/ 	.word	index@(__assertfail)


	//----- nvinfo : EIATTR_ANNOTATIONS
	.align		4
.L_473:
        /*002c*/ 	.byte	0x04, 0x55
        /*002e*/ 	.short	(.L_475 - .L_474)


	//   ....[0]....
.L_474:
        /* <DEDUP_REMOVED lines=63> */


	//----- nvinfo : EIATTR_MERCURY_ISA_VERSION
	.align		4
.L_475:
        /*0410*/ 	.byte	0x03, 0x5f
        /*0412*/ 	.short	0x0101


	//----- nvinfo : EIATTR_UNUSED_LOAD_BYTE_OFFSET
	.align		4
        /*0414*/ 	.byte	0x04, 0x44
        /*0416*/ 	.short	(.L_477 - .L_476)


	//   ....[0]....
.L_476:
        /*0418*/ 	.word	0x00000a10
        /*041c*/ 	.word	0x0000fff0


	//   ....[1]....
        /*0420*/ 	.word	0x0000e540
        /*0424*/ 	.word	0x0000fff0


	//----- nvinfo : EIATTR_INT_WARP_WIDE_INSTR_OFFSETS
	.align		4
.L_477:
        /*0428*/ 	.byte	0x04, 0x31
        /*042a*/ 	.short	(.L_479 - .L_478)


	//   ....[0]....
.L_478:
        /*042c*/ 	.word	0x00000130


	//   ....[1]....
        /*0430*/ 	.word	0x00000170


	//   ....[2]....
        /*0434*/ 	.word	0x000001e0


	//   ....[3]....
        /*0438*/ 	.word	0x00011c40


	//   ....[4]....
        /*043c*/ 	.word	0x00011ce0


	//   ....[5]....
        /*0440*/ 	.word	0x00015910


	//   ....[6]....
        /*0444*/ 	.word	0x00015980


	//----- nvinfo : EIATTR_COOP_GROUP_MASK_REGIDS
	.align		4
.L_479:
        /*0448*/ 	.byte	0x04, 0x29
        /*044a*/ 	.short	(.L_481 - .L_480)


	//   ....[0]....
.L_480:
        /*044c*/ 	.word	0xffffffff


	//   ....[1]....
        /*0450*/ 	.word	0xffffffff


	//   ....[2]....
        /*0454*/ 	.word	0xffffffff


	//   ....[3]....
        /*0458*/ 	.word	0xffffffff


	//   ....[4]....
        /*045c*/ 	.word	0xffffffff


	//   ....[5]....
        /*0460*/ 	.word	0xffffffff


	//   ....[6]....
        /*0464*/ 	.word	0xffffffff


	//   ....[7]....
        /*0468*/ 	.word	0xffffffff


	//   ....[8]....
        /*046c*/ 	.word	0xffffffff


	//   ....[9]....
        /*0470*/ 	.word	0xffffffff


	//   ....[10]....
        /*0474*/ 	.word	0xffffffff


	//   ....[11]....
        /*0478*/ 	.word	0xffffffff


	//   ....[12]....
        /*047c*/ 	.word	0xffffffff


	//   ....[13]....
        /*0480*/ 	.word	0xffffffff


	//   ....[14]....
        /*0484*/ 	.word	0xffffffff


	//   ....[15]....
        /*0488*/ 	.word	0xffffffff


	//   ....[16]....
        /*048c*/ 	.word	0xffffffff


	//   ....[17]....
        /*0490*/ 	.word	0xffffffff


	//   ....[18]....
        /*0494*/ 	.word	0xffffffff


	//   ....[19]....
        /*0498*/ 	.word	0xffffffff


	//   ....[20]....
        /*049c*/ 	.word	0xffffffff


	//   ....[21]....
        /*04a0*/ 	.word	0xffffffff


	//   ....[22]....
        /*04a4*/ 	.word	0xffffffff


	//   ....[23]....
        /*04a8*/ 	.word	0xffffffff


	//   ....[24]....
        /*04ac*/ 	.word	0xffffffff


	//   ....[25]....
        /*04b0*/ 	.word	0xffffffff


	//   ....[26]....
        /*04b4*/ 	.word	0xffffffff


	//   ....[27]....
        /*04b8*/ 	.word	0xffffffff


	//   ....[28]....
        /*04bc*/ 	.word	0xffffffff


	//   ....[29]....
        /*04c0*/ 	.word	0xffffffff


	//   ....[30]....
        /*04c4*/ 	.word	0xffffffff


	//   ....[31]....
        /*04c8*/ 	.word	0xffffffff


	//   ....[32]....
        /*04cc*/ 	.word	0xffffffff


	//   ....[33]....
        /*04d0*/ 	.word	0xffffffff


	//   ....[34]....
        /*04d4*/ 	.word	0xffffffff


	//   ....[35]....
        /*04d8*/ 	.word	0xffffffff


	//   ....[36]....
        /*04dc*/ 	.word	0xffffffff


	//   ....[37]....
        /*04e0*/ 	.word	0xffffffff


	//   ....[38]....
        /*04e4*/ 	.word	0xffffffff


	//   ....[39]....
        /*04e8*/ 	.word	0xffffffff


	//   ....[40]....
        /*04ec*/ 	.word	0xffffffff


	//   ....[41]....
        /*04f0*/ 	.word	0xffffffff


	//   ....[42]....
        /*04f4*/ 	.word	0xffffffff


	//   ....[43]....
        /*04f8*/ 	.word	0xffffffff


	//   ....[44]....
        /*04fc*/ 	.word	0xffffffff


	//   ....[45]....
        /*0500*/ 	.word	0xffffffff


	//   ....[46]....
        /*0504*/ 	.word	0xffffffff


	//   ....[47]....
        /*0508*/ 	.word	0xffffffff


	//   ....[48]....
        /*050c*/ 	.word	0xffffffff


	//   ....[49]....
        /*0510*/ 	.word	0xffffffff


	//   ....[50]....
        /*0514*/ 	.word	0xffffffff


	//   ....[51]....
        /*0518*/ 	.word	0xffffffff


	//   ....[52]....
        /*051c*/ 	.word	0xffffffff


	//   ....[53]....
        /*0520*/ 	.word	0xffffffff


	//   ....[54]....
        /*0524*/ 	.word	0xffffffff


	//   ....[55]....
        /*0528*/ 	.word	0xffffffff


	//   ....[56]....
        /*052c*/ 	.word	0xffffffff


	//   ....[57]....
        /*0530*/ 	.word	0xffffffff


	//   ....[58]....
        /*0534*/ 	.word	0xffffffff


	//   ....[59]....
        /*0538*/ 	.word	0xffffffff


	//   ....[60]....
        /*053c*/ 	.word	0xffffffff


	//   ....[61]....
        /*0540*/ 	.word	0xffffffff


	//   ....[62]....
        /*0544*/ 	.word	0xffffffff


	//   ....[63]....
        /*0548*/ 	.word	0xffffffff


	//   ....[64]....
        /*054c*/ 	.word	0xffffffff


	//   ....[65]....
        /*0550*/ 	.word	0xffffffff


	//   ....[66]....
        /*0554*/ 	.word	0xffffffff


	//   ....[67]....
        /*0558*/ 	.word	0xffffffff


	//   ....[68]....
        /*055c*/ 	.word	0xffffffff


	//   ....[69]....
        /*0560*/ 	.word	0xffffffff


	//   ....[70]....
        /*0564*/ 	.word	0xffffffff


	//   ....[71]....
        /*0568*/ 	.word	0xffffffff


	//   ....[72]....
        /*056c*/ 	.word	0xffffffff


	//   ....[73]....
        /*0570*/ 	.word	0xffffffff


	//   ....[74]....
        /*0574*/ 	.word	0xffffffff


	//   ....[75]....
        /*0578*/ 	.word	0xffffffff


	//   ....[76]....
        /*057c*/ 	.word	0xffffffff


	//   ....[77]....
        /*0580*/ 	.word	0xffffffff


	//   ....[78]....
        /*0584*/ 	.word	0xffffffff


	//   ....[79]....
        /*0588*/ 	.word	0xffffffff


	//   ....[80]....
        /*058c*/ 	.word	0xffffffff


	//   ....[81]....
        /*0590*/ 	.word	0xffffffff


	//   ....[82]....
        /*0594*/ 	.word	0xffffffff


	//   ....[83]....
        /*0598*/ 	.word	0xffffffff


	//   ....[84]....
        /*059c*/ 	.word	0xffffffff


	//   ....[85]....
        /*05a0*/ 	.word	0xffffffff


	//   ....[86]....
        /*05a4*/ 	.word	0xffffffff


	//   ....[87]....
        /*05a8*/ 	.word	0xffffffff


	//   ....[88]....
        /*05ac*/ 	.word	0xffffffff


	//   ....[89]....
        /*05b0*/ 	.word	0xffffffff


	//   ....[90]....
        /*05b4*/ 	.word	0xffffffff


	//   ....[91]....
        /*05b8*/ 	.word	0xffffffff


	//   ....[92]....
        /*05bc*/ 	.word	0xffffffff


	//   ....[93]....
        /*05c0*/ 	.word	0xffffffff


	//   ....[94]....
        /*05c4*/ 	.word	0xffffffff


	//   ....[95]....
        /*05c8*/ 	.word	0xffffffff


	//   ....[96]....
        /*05cc*/ 	.word	0xffffffff


	//   ....[97]....
        /*05d0*/ 	.word	0xffffffff


	//   ....[98]....
        /*05d4*/ 	.word	0xffffffff


	//   ....[99]....
        /*05d8*/ 	.word	0xffffffff


	//   ....[100]....
        /*05dc*/ 	.word	0xffffffff


	//   ....[101]....
        /*05e0*/ 	.word	0xffffffff


	//   ....[102]....
        /*05e4*/ 	.word	0xffffffff


	//   ....[103]....
        /*05e8*/ 	.word	0xffffffff


	//   ....[104]....
        /*05ec*/ 	.word	0xffffffff


	//   ....[105]....
        /*05f0*/ 	.word	0x0500000f


	//   ....[106]....
        /*05f4*/ 	.word	0x0500000f


	//   ....[107]....
        /*05f8*/ 	.word	0x0500000f


	//   ....[108]....
        /*05fc*/ 	.word	0x0500000f


	//   ....[109]....
        /*0600*/ 	.word	0x0500000f


	//   ....[110]....
        /*0604*/ 	.word	0x0500000f


	//   ....[111]....
        /*0608*/ 	.word	0x0500000f


	//   ....[112]....
        /*060c*/ 	.word	0x0500000f


	//   ....[113]....
        /*0610*/ 	.word	0x0500000f


	//   ....[114]....
        /*0614*/ 	.word	0x0500000f


	//   ....[115]....
        /*0618*/ 	.word	0x0500000f


	//   ....[116]....
        /*061c*/ 	.word	0x0500000f


	//   ....[117]....
        /*0620*/ 	.word	0x0500000f


	//   ....[118]....
        /*0624*/ 	.word	0x0500000f


	//   ....[119]....
        /*0628*/ 	.word	0x0500000f


	//   ....[120]....
        /*062c*/ 	.word	0x0500000f


	//   ....[121]....
        /*0630*/ 	.word	0x0500000f


	//   ....[122]....
        /*0634*/ 	.word	0x0500000f


	//   ....[123]....
        /*0638*/ 	.word	0x0500000f


	//   ....[124]....
        /*063c*/ 	.word	0x0500000f


	//   ....[125]....
        /*0640*/ 	.word	0x0500000f


	//   ....[126]....
        /*0644*/ 	.word	0x0500000f


	//   ....[127]....
        /*0648*/ 	.word	0x0500000f


	//   ....[128]....
        /*064c*/ 	.word	0x0500000f


	//   ....[129]....
        /*0650*/ 	.word	0x0500000f


	//   ....[130]....
        /*0654*/ 	.word	0x0500000f


	//   ....[131]....
        /*0658*/ 	.word	0x0500000f


	//   ....[132]....
        /*065c*/ 	.word	0x0500000f


	//   ....[133]....
        /*0660*/ 	.word	0x0500000f


	//   ....[134]....
        /*0664*/ 	.word	0x0500000f


	//   ....[135]....
        /*0668*/ 	.word	0x0500000f


	//   ....[136]....
        /*066c*/ 	.word	0x0500000f


	//   ....[137]....
        /*0670*/ 	.word	0x0500000f


	//   ....[138]....
        /*0674*/ 	.word	0x0500000f


	//   ....[139]....
        /*0678*/ 	.word	0x0500000f


	//----- nvinfo : EIATTR_COOP_GROUP_INSTR_OFFSETS
	.align		4
.L_481:
        /*067c*/ 	.byte	0x04, 0x28
        /*067e*/ 	.short	(.L_483 - .L_482)


	//   ....[0]....
.L_482:
        /*0680*/ 	.word	0x00000060


	//   ....[1]....
        /*0684*/ 	.word	0x00000140


	//   ....[2]....
        /*0688*/ 	.word	0x00000190


	//   ....[3]....
        /*068c*/ 	.word	0x000003c0


	//   ....[4]....
        /*0690*/ 	.word	0x00000520


	//   ....[5]....
        /*0694*/ 	.word	0x00000640


	//   ....[6]....
        /*0698*/ 	.word	0x000007a0


	//   ....[7]....
        /*069c*/ 	.word	0x00001830


	//   ....[8]....
        /*06a0*/ 	.word	0x000022a0


	//   ....[9]....
        /*06a4*/ 	.word	0x00002ab0


	//   ....[10]....
        /*06a8*/ 	.word	0x00003810


	//   ....[11]....
        /*06ac*/ 	.word	0x00003900


	//   ....[12]....
        /*06b0*/ 	.word	0x00003da0


	//   ....[13]....
        /*06b4*/ 	.word	0x00003e90


	//   ....[14]....
        /*06b8*/ 	.word	0x00005ab0


	//   ....[15]....
        /*06bc*/ 	.word	0x000067c0


	//   ....[16]....
        /*06c0*/ 	.word	0x00006e30


	//   ....[17]....
        /*06c4*/ 	.word	0x00006f40


	//   ....[18]....
        /*06c8*/ 	.word	0x00007540


	//   ....[19]....
        /*06cc*/ 	.word	0x000075b0


	//   ....[20]....
        /*06d0*/ 	.word	0x00009480


	//   ....[21]....
        /*06d4*/ 	.word	0x000094b0


	//   ....[22]....
        /*06d8*/ 	.word	0x00009900


	//   ....[23]....
        /*06dc*/ 	.word	0x00009960


	//   ....[24]....
        /*06e0*/ 	.word	0x0000b380


	//   ....[25]....
        /*06e4*/ 	.word	0x0000bf90


	//   ....[26]....
        /*06e8*/ 	.word	0x0000c6d0


	//   ....[27]....
        /*06ec*/ 	.word	0x0000c7e0


	//   ....[28]....
        /*06f0*/ 	.word	0x0000cdc0


	//   ....[29]....
        /*06f4*/ 	.word	0x0000ce10


	//   ....[30]....
        /*06f8*/ 	.word	0x0000dc90


	//   ....[31]....
        /*06fc*/ 	.word	0x0000dcc0


	//   ....[32]....
        /*0700*/ 	.word	0x0000ddc0


	//   ....[33]....
        /*0704*/ 	.word	0x0000ddd0


	//   ....[34]....
        /*0708*/ 	.word	0x0000efc0


	//   ....[35]....
        /*070c*/ 	.word	0x0000f000


	//   ....[36]....
        /*0710*/ 	.word	0x0000f040


	//   ....[37]....
        /*0714*/ 	.word	0x0000f080


	//   ....[38]....
        /*0718*/ 	.word	0x0000f5f0


	//   ....[39]....
        /*071c*/ 	.word	0x0000f630


	//   ....[40]....
        /*0720*/ 	.word	0x0000f700


	//   ....[41]....
        /*0724*/ 	.word	0x0000f720


	//   ....[42]....
        /*0728*/ 	.word	0x0000f7f0


	//   ....[43]....
        /*072c*/ 	.word	0x0000f810


	//   ....[44]....
        /*0730*/ 	.word	0x0000f8f0


	//   ....[45]....
        /*0734*/ 	.word	0x0000f910


	//   ....[46]....
        /*0738*/ 	.word	0x00010170


	//   ....[47]....
        /*073c*/ 	.word	0x00010190


	//   ....[48]....
        /*0740*/ 	.word	0x00010260


	//   ....[49]....
        /*0744*/ 	.word	0x00010280


	//   ....[50]....
        /*0748*/ 	.word	0x00010350


	//   ....[51]....
        /*074c*/ 	.word	0x00010370


	//   ....[52]....
        /*0750*/ 	.word	0x00010450


	//   ....[53]....
        /*0754*/ 	.word	0x00010470


	//   ....[54]....
        /*0758*/ 	.word	0x000105d0


	//   ....[55]....
        /*075c*/ 	.word	0x000107c0


	//   ....[56]....
        /*0760*/ 	.word	0x000107f0


	//   ....[57]....
        /*0764*/ 	.word	0x00010820


	//   ....[58]....
        /*0768*/ 	.word	0x00010850


	//   ....[59]....
        /*076c*/ 	.word	0x00010880


	//   ....[60]....
        /*0770*/ 	.word	0x000108b0


	//   ....[61]....
        /*0774*/ 	.word	0x00010a30


	//   ....[62]....
        /*0778*/ 	.word	0x00010a60


	//   ....[63]....
        /*077c*/ 	.word	0x00010a90


	//   ....[64]....
        /*0780*/ 	.word	0x00010ac0


	//   ....[65]....
        /*0784*/ 	.word	0x00010af0


	//   ....[66]....
        /*0788*/ 	.word	0x00010b20


	//   ....[67]....
        /*078c*/ 	.word	0x00010bd0


	//   ....[68]....
        /*0790*/ 	.word	0x00010c30


	//   ....[69]....
        /*0794*/ 	.word	0x00010cc0


	//   ....[70]....
        /*0798*/ 	.word	0x00012220


	//   ....[71]....
        /*079c*/ 	.word	0x00012e70


	//   ....[72]....
        /*07a0*/ 	.word	0x00012ec0


	//   ....[73]....
        /*07a4*/ 	.word	0x00012ee0


	//   ....[74]....
        /*07a8*/ 	.word	0x00012f20


	//   ....[75]....
        /*07ac*/ 	.word	0x00013050


	//   ....[76]....
        /*07b0*/ 	.word	0x00013060


	//   ....[77]....
        /*07b4*/ 	.word	0x00013100


	//   ....[78]....
        /*07b8*/ 	.word	0x00013110


	//   ....[79]....
        /*07bc*/ 	.word	0x000131b0


	//   ....[80]....
        /*07c0*/ 	.word	0x000131c0


	//   ....[81]....
        /*07c4*/ 	.word	0x00013260


	//   ....[82]....
        /*07c8*/ 	.word	0x00013270


	//   ....[83]....
        /*07cc*/ 	.word	0x000132f0


	//   ....[84]....
        /*07d0*/ 	.word	0x00013320


	//   ....[85]....
        /*07d4*/ 	.word	0x00013340


	//   ....[86]....
        /*07d8*/ 	.word	0x00013350


	//   ....[87]....
        /*07dc*/ 	.word	0x00016030


	//   ....[88]....
        /*07e0*/ 	.word	0x00016090


	//   ....[89]....
        /*07e4*/ 	.word	0x000160c0


	//   ....[90]....
        /*07e8*/ 	.word	0x000160d0


	//   ....[91]....
        /*07ec*/ 	.word	0x00016100


	//   ....[92]....
        /*07f0*/ 	.word	0x00016130


	//   ....[93]....
        /*07f4*/ 	.word	0x00016160


	//   ....[94]....
        /*07f8*/ 	.word	0x00016190


	//   ....[95]....
        /*07fc*/ 	.word	0x00016320


	//   ....[96]....
        /*0800*/ 	.word	0x00016350


	//   ....[97]....
        /*0804*/ 	.word	0x00016380


	//   ....[98]....
        /*0808*/ 	.word	0x000163b0


	//   ....[99]....
        /*080c*/ 	.word	0x000163e0


	//   ....[100]....
        /*0810*/ 	.word	0x00016410


	//   ....[101]....
        /*0814*/ 	.word	0x000164d0


	//   ....[102]....
        /*0818*/ 	.word	0x000164f0


	//   ....[103]....
        /*081c*/ 	.word	0x00016560


	//   ....[104]....
        /*0820*/ 	.word	0x00016c40


	//   ....[105]....
        /*0824*/ 	.word	0x000172f0


	//   ....[106]....
        /*0828*/ 	.word	0x000174c0


	//   ....[107]....
        /*082c*/ 	.word	0x00017510


	//   ....[108]....
        /*0830*/ 	.word	0x00017640


	//   ....[109]....
        /*0834*/ 	.word	0x00017690


	//   ....[110]....
        /*0838*/ 	.word	0x000177d0


	//   ....[111]....
        /*083c*/ 	.word	0x00017840


	//   ....[112]....
        /*0840*/ 	.word	0x00017970


	//   ....[113]....
        /*0844*/ 	.word	0x000179c0


	//   ....[114]....
        /*0848*/ 	.word	0x00017af0


	//   ....[115]....
        /*084c*/ 	.word	0x00017b40


	//   ....[116]....
        /*0850*/ 	.word	0x00017c70


	//   ....[117]....
        /*0854*/ 	.word	0x00017cc0


	//   ....[118]....
        /*0858*/ 	.word	0x00017dd0


	//   ....[119]....
        /*085c*/ 	.word	0x00017e40


	//   ....[120]....
        /*0860*/ 	.word	0x00017f50


	//   ....[121]....
        /*0864*/ 	.word	0x00017fa0


	//   ....[122]....
        /*0868*/ 	.word	0x000182d0


	//   ....[123]....
        /*086c*/ 	.word	0x00018370


	//   ....[124]....
        /*0870*/ 	.word	0x000184a0


	//   ....[125]....
        /*0874*/ 	.word	0x00018510


	//   ....[126]....
        /*0878*/ 	.word	0x00018590


	//   ....[127]....
        /*087c*/ 	.word	0x00018610


	//   ....[128]....
        /*0880*/ 	.word	0x00018690


	//   ....[129]....
        /*0884*/ 	.word	0x00018720


	//   ....[130]....
        /*0888*/ 	.word	0x000187c0


	//   ....[131]....
        /*088c*/ 	.word	0x00018860


	//   ....[132]....
        /*0890*/ 	.word	0x000188d0


	//   ....[133]....
        /*0894*/ 	.word	0x00018940


	//   ....[134]....
        /*0898*/ 	.word	0x000189b0


	//   ....[135]....
        /*089c*/ 	.word	0x00018a30


	//   ....[136]....
        /*08a0*/ 	.word	0x00018ab0


	//   ....[137]....
        /*08a4*/ 	.word	0x00018b50


	//   ....[138]....
        /*08a8*/ 	.word	0x00018be0


	//   ....[139]....
        /*08ac*/ 	.word	0x00018d10


	//----- nvinfo : EIATTR_REG_RECONFIG
	.align		4
.L_483:
        /*08b0*/ 	.byte	0x01, 0x54
	.zero		2


	//----- nvinfo : EIATTR_SYSCALL_OFFSETS
	.align		4
        /*08b4*/ 	.byte	0x04, 0x46
        /*08b6*/ 	.short	(.L_485 - .L_484)


	//   ....[0]....
.L_484:
        /*08b8*/ 	.word	0x00001a10


	//   ....[1]....
        /*08bc*/ 	.word	0x00011e50


	//   ....[2]....
        /*08c0*/ 	.word	0x00011fa0


	//   ....[3]....
        /*08c4*/ 	.word	0x00012090


	//   ....[4]....
        /*08c8*/ 	.word	0x000129d0


	//----- nvinfo : EIATTR_MBARRIER_INSTR_OFFSETS
	.align		4
.L_485:
        /*08cc*/ 	.byte	0x04, 0x39
        /*08ce*/ 	.short	(.L_487 - .L_486)


	//   ....[0]....
.L_486:
        /*08d0*/ 	.word	0x00000270
        /*08d4*/ 	.word	0x000000ff
        /*08d8*/ 	.word	0x0002a800
        /*08dc*/ 	.short	0x0100
        /*08de*/ 	.byte	0x08
	.zero		1


	//   ....[1]....
        /*08e0*/ 	.word	0x00000280
        /*08e4*/ 	.word	0x000000ff
        /*08e8*/ 	.word	0x0002a820
        /*08ec*/ 	.short	0x0100
        /*08ee*/ 	.byte	0x08
	.zero		1


	//   ....[2]....
        /*08f0*/ 	.word	0x00000370
        /*08f4*/ 	.word	0x000000ff
        /*08f8*/ 	.word	0x0002a830
        /*08fc*/ 	.short	0x0100
        /*08fe*/ 	.byte	0x08
	.zero		1


	//   ....[3]....
        /*0900*/ 	.word	0x00000380
        /*0904*/ 	.word	0x000000ff
        /*0908*/ 	.word	0x0002a840
        /*090c*/ 	.short	0x0100
        /*090e*/ 	.byte	0x08
	.zero		1


	//   ....[4]....
        /*0910*/ 	.word	0x00000390
        /*0914*/ 	.word	0x000000ff
        /*0918*/ 	.word	0x0002a838
        /*091c*/ 	.short	0x0100
        /*091e*/ 	.byte	0x08
	.zero		1


	//   ....[5]....
        /*0920*/ 	.word	0x000003a0
        /*0924*/ 	.word	0x000000ff
        /*0928*/ 	.word	0x0002a848
        /*092c*/ 	.short	0x0100
        /*092e*/ 	.byte	0x08
	.zero		1


	//   ....[6]....
        /*0930*/ 	.word	0x000004d0
        /*0934*/ 	.word	0x000000ff
        /*0938*/ 	.word	0x0002a850
        /*093c*/ 	.short	0x0100
        /*093e*/ 	.byte	0x08
	.zero		1


	//   ....[7]....
        /*0940*/ 	.word	0x000004e0
        /*0944*/ 	.word	0x000000ff
        /*0948*/ 	.word	0x0002a860
        /*094c*/ 	.short	0x0100
        /*094e*/ 	.byte	0x08
	.zero		1


	//   ....[8]....
        /*0950*/ 	.word	0x000004f0
        /*0954*/ 	.word	0x000000ff
        /*0958*/ 	.word	0x0002a858
        /*095c*/ 	.short	0x0100
        /*095e*/ 	.byte	0x08
	.zero		1


	//   ....[9]....
        /*0960*/ 	.word	0x00000500
        /*0964*/ 	.word	0x000000ff
        /*0968*/ 	.word	0x0002a868
        /*096c*/ 	.short	0x0100
        /*096e*/ 	.byte	0x08
	.zero		1


	//   ....[10]....
        /*0970*/ 	.word	0x000005f0
        /*0974*/ 	.word	0x000000ff
        /*0978*/ 	.word	0x0002a870
        /*097c*/ 	.short	0x0100
        /*097e*/ 	.byte	0x06
	.zero		1


	//   ....[11]....
        /*0980*/ 	.word	0x00000600
        /*0984*/ 	.word	0x000000ff
        /*0988*/ 	.word	0x0002a880
        /*098c*/ 	.short	0x0100
        /*098e*/ 	.byte	0x06
	.zero		1


	//   ....[12]....
        /*0990*/ 	.word	0x00000610
        /*0994*/ 	.word	0x000000ff
        /*0998*/ 	.word	0x0002a878
        /*099c*/ 	.short	0x0100
        /*099e*/ 	.byte	0x06
	.zero		1


	//   ....[13]....
        /*09a0*/ 	.word	0x00000620
        /*09a4*/ 	.word	0x000000ff
        /*09a8*/ 	.word	0x0002a888
        /*09ac*/ 	.short	0x0100
        /*09ae*/ 	.byte	0x06
	.zero		1


	//   ....[14]....
        /*09b0*/ 	.word	0x00000750
        /*09b4*/ 	.word	0x000000ff
        /*09b8*/ 	.word	0x0002a890
        /*09bc*/ 	.short	0x0100
        /*09be*/ 	.byte	0x08
	.zero		1


	//   ....[15]....
        /*09c0*/ 	.word	0x00000760
        /*09c4*/ 	.word	0x000000ff
        /*09c8*/ 	.word	0x0002a8a0
        /*09cc*/ 	.short	0x0100
        /*09ce*/ 	.byte	0x08
	.zero		1


	//   ....[16]....
        /*09d0*/ 	.word	0x00000770
        /*09d4*/ 	.word	0x000000ff
        /*09d8*/ 	.word	0x0002a898
        /*09dc*/ 	.short	0x0100
        /*09de*/ 	.byte	0x08
	.zero		1


	//   ....[17]....
        /*09e0*/ 	.word	0x00000780
        /*09e4*/ 	.word	0x000000ff
        /*09e8*/ 	.word	0x0002a8a8
        /*09ec*/ 	.short	0x0100
        /*09ee*/ 	.byte	0x08
	.zero		1


	//   ....[18]....
        /*09f0*/ 	.word	0x000008b0
        /*09f4*/ 	.word	0x000000ff
        /*09f8*/ 	.word	0x0002a8b0
        /*09fc*/ 	.short	0x0100
        /*09fe*/ 	.byte	0x08
	.zero		1


	//   ....[19]....
        /*0a00*/ 	.word	0x000008c0
        /*0a04*/ 	.word	0x000000ff
        /*0a08*/ 	.word	0x0002a8c0
        /*0a0c*/ 	.short	0x0100
        /*0a0e*/ 	.byte	0x08
	.zero		1


	//   ....[20]....
        /*0a10*/ 	.word	0x000008d0
        /*0a14*/ 	.word	0x000000ff
        /*0a18*/ 	.word	0x0002a8b8
        /*0a1c*/ 	.short	0x0100
        /*0a1e*/ 	.byte	0x08
	.zero		1


	//   ....[21]....
        /*0a20*/ 	.word	0x000008e0
        /*0a24*/ 	.word	0x000000ff
        /*0a28*/ 	.word	0x0002a8c8
        /*0a2c*/ 	.short	0x0100
        /*0a2e*/ 	.byte	0x08
	.zero		1


	//   ....[22]....
        /*0a30*/ 	.word	0x00001a80
        /*0a34*/ 	.word	0x000000ff
        /*0a38*/ 	.word	0x0002a800
        /*0a3c*/ 	.short	0x010a
        /*0a3e*/ 	.byte	0x26
	.zero		1


	//   ....[23]....
        /*0a40*/ 	.word	0x00001b00
        /*0a44*/ 	.word	0x0000000f
        /*0a48*/ 	.word	0x0002a830
        /*0a4c*/ 	.short	0x010a
        /*0a4e*/ 	.byte	0x3f
	.zero		1


	//   ....[24]....
        /*0a50*/ 	.word	0x00001b60
        /*0a54*/ 	.word	0x0000000f
        /*0a58*/ 	.word	0x0002a830
        /*0a5c*/ 	.short	0x010a
        /*0a5e*/ 	.byte	0x3f
	.zero		1


	//   ....[25]....
        /*0a60*/ 	.word	0x000022c0
        /*0a64*/ 	.word	0x0000000e
        /*0a68*/ 	.word	0x00000000
        /*0a6c*/ 	.short	0x0101
        /*0a6e*/ 	.byte	0x3f
	.zero		1


	//   ....[26]....
        /*0a70*/ 	.word	0x00004c60
        /*0a74*/ 	.word	0x000000ff
        /*0a78*/ 	.word	0x0002a830
        /*0a7c*/ 	.short	0x010a
        /*0a7e*/ 	.byte	0x07
	.zero		1


	//   ....[27]....
        /*0a80*/ 	.word	0x00004ca0
        /*0a84*/ 	.word	0x000000ff
        /*0a88*/ 	.word	0x0002a830
        /*0a8c*/ 	.short	0x010a
        /*0a8e*/ 	.byte	0x07
	.zero		1


	//   ....[28]....
        /*0a90*/ 	.word	0x00005560
        /*0a94*/ 	.word	0x000000ff
        /*0a98*/ 	.word	0x0002a850
        /*0a9c*/ 	.short	0x010a
        /*0a9e*/ 	.byte	0x0e
	.zero		1


	//   ....[29]....
        /*0aa0*/ 	.word	0x000055a0
        /*0aa4*/ 	.word	0x000000ff
        /*0aa8*/ 	.word	0x0002a850
        /*0aac*/ 	.short	0x010a
        /*0aae*/ 	.byte	0x0e
	.zero		1


	//   ....[30]....
        /*0ab0*/ 	.word	0x00005f30
        /*0ab4*/ 	.word	0x00000067
        /*0ab8*/ 	.word	0x00000000
        /*0abc*/ 	.short	0x0101
        /*0abe*/ 	.byte	0x3f
	.zero		1


	//   ....[31]....
        /*0ac0*/ 	.word	0x000079a0
        /*0ac4*/ 	.word	0x0000005e
        /*0ac8*/ 	.word	0x00000000
        /*0acc*/ 	.short	0x0101
        /*0ace*/ 	.byte	0x3f
	.zero		1


	//   ....[32]....
        /*0ad0*/ 	.word	0x00008270
        /*0ad4*/ 	.word	0x000000ff
        /*0ad8*/ 	.word	0x0002a830
        /*0adc*/ 	.short	0x010a
        /*0ade*/ 	.byte	0x06
	.zero		1


	//   ....[33]....
        /*0ae0*/ 	.word	0x000082b0
        /*0ae4*/ 	.word	0x000000ff
        /*0ae8*/ 	.word	0x0002a830
        /*0aec*/ 	.short	0x010a
        /*0aee*/ 	.byte	0x06
	.zero		1


	//   ....[34]....
        /*0af0*/ 	.word	0x00008b70
        /*0af4*/ 	.word	0x000000ff
        /*0af8*/ 	.word	0x0002a850
        /*0afc*/ 	.short	0x010a
        /*0afe*/ 	.byte	0x0a
	.zero		1


	//   ....[35]....
        /*0b00*/ 	.word	0x00008bb0
        /*0b04*/ 	.word	0x000000ff
        /*0b08*/ 	.word	0x0002a850
        /*0b0c*/ 	.short	0x010a
        /*0b0e*/ 	.byte	0x0a
	.zero		1


	//   ....[36]....
        /*0b10*/ 	.word	0x0000a110
        /*0b14*/ 	.word	0x0000000e
        /*0b18*/ 	.word	0x00000000
        /*0b1c*/ 	.short	0x0101
        /*0b1e*/ 	.byte	0x3f
	.zero		1


	//   ....[37]....
        /*0b20*/ 	.word	0x0000a1b0
        /*0b24*/ 	.word	0x0000000e
        /*0b28*/ 	.word	0x00000000
        /*0b2c*/ 	.short	0x0101
        /*0b2e*/ 	.byte	0x3f
	.zero		1


	//   ....[38]....
        /*0b30*/ 	.word	0x0000a4f0
        /*0b34*/ 	.word	0x000000ff
        /*0b38*/ 	.word	0x0002a830
        /*0b3c*/ 	.short	0x010a
        /*0b3e*/ 	.byte	0x06
	.zero		1


	//   ....[39]....
        /*0b40*/ 	.word	0x0000a530
        /*0b44*/ 	.word	0x000000ff
        /*0b48*/ 	.word	0x0002a830
        /*0b4c*/ 	.short	0x010a
        /*0b4e*/ 	.byte	0x06
	.zero		1


	//   ....[40]....
        /*0b50*/ 	.word	0x0000adf0
        /*0b54*/ 	.word	0x000000ff
        /*0b58*/ 	.word	0x0002a850
        /*0b5c*/ 	.short	0x010a
        /*0b5e*/ 	.byte	0x0a
	.zero		1


	//   ....[41]....
        /*0b60*/ 	.word	0x0000ae30
        /*0b64*/ 	.word	0x000000ff
        /*0b68*/ 	.word	0x0002a850
        /*0b6c*/ 	.short	0x010a
        /*0b6e*/ 	.byte	0x0a
	.zero		1


	//   ....[42]....
        /*0b70*/ 	.word	0x0000b7d0
        /*0b74*/ 	.word	0x00000066
        /*0b78*/ 	.word	0x00000000
        /*0b7c*/ 	.short	0x0101
        /*0b7e*/ 	.byte	0x3f
	.zero		1


	//   ....[43]....
        /*0b80*/ 	.word	0x0000d150
        /*0b84*/ 	.word	0x0000005e
        /*0b88*/ 	.word	0x00000000
        /*0b8c*/ 	.short	0x0101
        /*0b8e*/ 	.byte	0x3f
	.zero		1


	//   ....[44]....
        /*0b90*/ 	.word	0x0000dc00
        /*0b94*/ 	.word	0x000000ff
        /*0b98*/ 	.word	0x0002a850
        /*0b9c*/ 	.short	0x010a
        /*0b9e*/ 	.byte	0x05
	.zero		1


	//   ....[45]....
        /*0ba0*/ 	.word	0x0000dc40
        /*0ba4*/ 	.word	0x000000ff
        /*0ba8*/ 	.word	0x0002a850
        /*0bac*/ 	.short	0x010a
        /*0bae*/ 	.byte	0x05
	.zero		1


	//   ....[46]....
        /*0bb0*/ 	.word	0x0000e120
        /*0bb4*/ 	.word	0x0000000a
        /*0bb8*/ 	.word	0x00000000
        /*0bbc*/ 	.short	0x0101
        /*0bbe*/ 	.byte	0x3f
	.zero		1


	//   ....[47]....
        /*0bc0*/ 	.word	0x0000f620
        /*0bc4*/ 	.word	0x00000003
        /*0bc8*/ 	.word	0x00000000
        /*0bcc*/ 	.short	0x0101
        /*0bce*/ 	.byte	0x3f
	.zero		1


	//   ....[48]....
        /*0bd0*/ 	.word	0x000124c0
        /*0bd4*/ 	.word	0x00000000
        /*0bd8*/ 	.word	0x0002a840
        /*0bdc*/ 	.short	0x010a
        /*0bde*/ 	.byte	0x3f
	.zero		1


	//   ....[49]....
        /*0be0*/ 	.word	0x000134f0
        /*0be4*/ 	.word	0x0000000a
        /*0be8*/ 	.word	0x0002a800
        /*0bec*/ 	.short	0x0107
        /*0bee*/ 	.byte	0x3f
	.zero		1


	//   ....[50]....
        /*0bf0*/ 	.word	0x00013600
        /*0bf4*/ 	.word	0x00000002
        /*0bf8*/ 	.word	0x0002a800
        /*0bfc*/ 	.short	0x0101
        /*0bfe*/ 	.byte	0x3f
	.zero		1


	//   ....[51]....
        /*0c00*/ 	.word	0x00013620
        /*0c04*/ 	.word	0x00000002
        /*0c08*/ 	.word	0x0002a820
        /*0c0c*/ 	.short	0x010a
        /*0c0e*/ 	.byte	0x3f
	.zero		1


	//   ....[52]....
        /*0c10*/ 	.word	0x000139b0
        /*0c14*/ 	.word	0x00000003
        /*0c18*/ 	.word	0x0002a840
        /*0c1c*/ 	.short	0x010a
        /*0c1e*/ 	.byte	0x3f
	.zero		1


	//   ....[53]....
        /*0c20*/ 	.word	0x00013e60
        /*0c24*/ 	.word	0x00000003
        /*0c28*/ 	.word	0x00000060
        /*0c2c*/ 	.short	0x010a
        /*0c2e*/ 	.byte	0x3f
	.zero		1


	//   ....[54]....
        /*0c30*/ 	.word	0x00014560
        /*0c34*/ 	.word	0x00000003
        /*0c38*/ 	.word	0x0002a840
        /*0c3c*/ 	.short	0x010a
        /*0c3e*/ 	.byte	0x3f
	.zero		1


	//   ....[55]....
        /*0c40*/ 	.word	0x00014a10
        /*0c44*/ 	.word	0x00000002
        /*0c48*/ 	.word	0x00000060
        /*0c4c*/ 	.short	0x010a
        /*0c4e*/ 	.byte	0x3f
	.zero		1


	//   ....[56]....
        /*0c50*/ 	.word	0x00015030
        /*0c54*/ 	.word	0x00000002
        /*0c58*/ 	.word	0x0002a840
        /*0c5c*/ 	.short	0x010a
        /*0c5e*/ 	.byte	0x3f
	.zero		1


	//   ....[57]....
        /*0c60*/ 	.word	0x000154e0
        /*0c64*/ 	.word	0x00000002
        /*0c68*/ 	.word	0x00000060
        /*0c6c*/ 	.short	0x010a
        /*0c6e*/ 	.byte	0x3f
	.zero		1


	//   ....[58]....
        /*0c70*/ 	.word	0x00015a90
        /*0c74*/ 	.word	0x00000000
        /*0c78*/ 	.word	0x0002a860
        /*0c7c*/ 	.short	0x010a
        /*0c7e*/ 	.byte	0x3f
	.zero		1


	//   ....[59]....
        /*0c80*/ 	.word	0x00016bc0
        /*0c84*/ 	.word	0x00000000
        /*0c88*/ 	.word	0x0002a820
        /*0c8c*/ 	.short	0x010a
        /*0c8e*/ 	.byte	0x3f
	.zero		1


	//   ....[60]....
        /*0c90*/ 	.word	0x00016da0
        /*0c94*/ 	.word	0x00000006
        /*0c98*/ 	.word	0x00000000
        /*0c9c*/ 	.short	0x010a
        /*0c9e*/ 	.byte	0x3f
	.zero		1


	//   ....[61]....
        /*0ca0*/ 	.word	0x00016e10
        /*0ca4*/ 	.word	0x00000007
        /*0ca8*/ 	.word	0x00000000
        /*0cac*/ 	.short	0x010a
        /*0cae*/ 	.byte	0x3f
	.zero		1


	//   ....[62]....
        /*0cb0*/ 	.word	0x00016e80
        /*0cb4*/ 	.word	0x00000004
        /*0cb8*/ 	.word	0x00000000
        /*0cbc*/ 	.short	0x010a
        /*0cbe*/ 	.byte	0x3f
	.zero		1


	//   ....[63]....
        /*0cc0*/ 	.word	0x00016eb0
        /*0cc4*/ 	.word	0x00000003
        /*0cc8*/ 	.word	0x00000000
        /*0ccc*/ 	.short	0x010a
        /*0cce*/ 	.byte	0x3f
	.zero		1


	//   ....[64]....
        /*0cd0*/ 	.word	0x00016f20
        /*0cd4*/ 	.word	0x00000003
        /*0cd8*/ 	.word	0x0002a800
        /*0cdc*/ 	.short	0x010a
        /*0cde*/ 	.byte	0x3f
	.zero		1


	//   ....[65]....
        /*0ce0*/ 	.word	0x00016f70
        /*0ce4*/ 	.word	0x0000000f
        /*0ce8*/ 	.word	0x0002a830
        /*0cec*/ 	.short	0x010a
        /*0cee*/ 	.byte	0x3f
	.zero		1


	//   ....[66]....
        /*0cf0*/ 	.word	0x00016fd0
        /*0cf4*/ 	.word	0x0000000c
        /*0cf8*/ 	.word	0x0002a830
        /*0cfc*/ 	.short	0x010a
        /*0cfe*/ 	.byte	0x3f
	.zero		1


	//   ....[67]....
        /*0d00*/ 	.word	0x00017030
        /*0d04*/ 	.word	0x0000000b
        /*0d08*/ 	.word	0x0002a850
        /*0d0c*/ 	.short	0x010a
        /*0d0e*/ 	.byte	0x3f
	.zero		1


	//   ....[68]....
        /*0d10*/ 	.word	0x00017090
        /*0d14*/ 	.word	0x00000008
        /*0d18*/ 	.word	0x0002a830
        /*0d1c*/ 	.short	0x010a
        /*0d1e*/ 	.byte	0x3f
	.zero		1


	//   ....[69]....
        /*0d20*/ 	.word	0x000170f0
        /*0d24*/ 	.word	0x00000007
        /*0d28*/ 	.word	0x0002a850
        /*0d2c*/ 	.short	0x010a
        /*0d2e*/ 	.byte	0x3f
	.zero		1


	//   ....[70]....
        /*0d30*/ 	.word	0x00017150
        /*0d34*/ 	.word	0x00000008
        /*0d38*/ 	.word	0x0002a830
        /*0d3c*/ 	.short	0x010a
        /*0d3e*/ 	.byte	0x3f
	.zero		1


	//   ....[71]....
        /*0d40*/ 	.word	0x000171b0
        /*0d44*/ 	.word	0x00000007
        /*0d48*/ 	.word	0x0002a850
        /*0d4c*/ 	.short	0x010a
        /*0d4e*/ 	.byte	0x3f
	.zero		1


	//   ....[72]....
        /*0d50*/ 	.word	0x00017210
        /*0d54*/ 	.word	0x00000005
        /*0d58*/ 	.word	0x0002a850
        /*0d5c*/ 	.short	0x010a
        /*0d5e*/ 	.byte	0x3f
	.zero		1


	//   ....[73]....
        /*0d60*/ 	.word	0x000173b0
        /*0d64*/ 	.word	0x00000000
        /*0d68*/ 	.word	0x0002a840
        /*0d6c*/ 	.short	0x010a
        /*0d6e*/ 	.byte	0x3f
	.zero		1


	//   ....[74]....
        /*0d70*/ 	.word	0x00017ff0
        /*0d74*/ 	.word	0x00000002
        /*0d78*/ 	.word	0x0002a820
        /*0d7c*/ 	.short	0x010a
        /*0d7e*/ 	.byte	0x3f
	.zero		1


	//   ....[75]....
        /*0d80*/ 	.word	0x00018040
        /*0d84*/ 	.word	0x00000003
        /*0d88*/ 	.word	0x0002a840
        /*0d8c*/ 	.short	0x010a
        /*0d8e*/ 	.byte	0x3f
	.zero		1


	//   ....[76]....
        /*0d90*/ 	.word	0x00018090
        /*0d94*/ 	.word	0x00000003
        /*0d98*/ 	.word	0x00000060
        /*0d9c*/ 	.short	0x010a
        /*0d9e*/ 	.byte	0x3f
	.zero		1


	//   ....[77]....
        /*0da0*/ 	.word	0x000180e0
        /*0da4*/ 	.word	0x00000003
        /*0da8*/ 	.word	0x0002a840
        /*0dac*/ 	.short	0x010a
        /*0dae*/ 	.byte	0x3f
	.zero		1


	//   ....[78]....
        /*0db0*/ 	.word	0x00018130
        /*0db4*/ 	.word	0x00000002
        /*0db8*/ 	.word	0x00000060
        /*0dbc*/ 	.short	0x010a
        /*0dbe*/ 	.byte	0x3f
	.zero		1


	//   ....[79]....
        /*0dc0*/ 	.word	0x00018180
        /*0dc4*/ 	.word	0x00000002
        /*0dc8*/ 	.word	0x0002a840
        /*0dcc*/ 	.short	0x010a
        /*0dce*/ 	.byte	0x3f
	.zero		1


	//   ....[80]....
        /*0dd0*/ 	.word	0x000181d0
        /*0dd4*/ 	.word	0x00000002
        /*0dd8*/ 	.word	0x00000060
        /*0ddc*/ 	.short	0x010a
        /*0dde*/ 	.byte	0x3f
	.zero		1


	//   ....[81]....
        /*0de0*/ 	.word	0x00018220
        /*0de4*/ 	.word	0x00000000
        /*0de8*/ 	.word	0x0002a860
        /*0dec*/ 	.short	0x010a
        /*0dee*/ 	.byte	0x3f
	.zero		1


	//   ....[82]....
        /*0df0*/ 	.word	0x00018c30
        /*0df4*/ 	.word	0x00000000
        /*0df8*/ 	.word	0x0002a820
        /*0dfc*/ 	.short	0x010a
        /*0dfe*/ 	.byte	0x3f
	.zero		1


	//   ....[83]....
        /*0e00*/ 	.word	0x00018dd0
        /*0e04*/ 	.word	0x00000006
        /*0e08*/ 	.word	0x00000000
        /*0e0c*/ 	.short	0x010a
        /*0e0e*/ 	.byte	0x3f
	.zero		1


	//   ....[84]....
        /*0e10*/ 	.word	0x00018e20
        /*0e14*/ 	.word	0x00000007
        /*0e18*/ 	.word	0x00000000
        /*0e1c*/ 	.short	0x010a
        /*0e1e*/ 	.byte	0x3f
	.zero		1


	//   ....[85]....
        /*0e20*/ 	.word	0x00018e70
        /*0e24*/ 	.word	0x00000004
        /*0e28*/ 	.word	0x00000000
        /*0e2c*/ 	.short	0x010a
        /*0e2e*/ 	.byte	0x3f
	.zero		1


	//----- nvinfo : EIATTR_NUM_MBARRIERS
	.align		4
.L_487:
        /*0e30*/ 	.byte	0x03, 0x38
        /*0e32*/ 	.short	0x0016


	//----- nvinfo : EIATTR_EXIT_INSTR_OFFSETS
	.align		4
        /*0e34*/ 	.byte	0x04, 0x1c
        /*0e36*/ 	.short	(.L_489 - .L_488)


	//   ....[0]....
.L_488:
        /*0e38*/ 	.word	0x00000a50


	//   ....[1]....
        /*0e3c*/ 	.word	0x00010570


	//   ....[2]....
        /*0e40*/ 	.word	0x00016f00


	//----- nvinfo : EIATTR_MAX_THREADS
	.align		4
.L_489:
        /*0e44*/ 	.byte	0x04, 0x05
        /*0e46*/ 	.short	(.L_491 - .L_490)
.L_490:
        /*0e48*/ 	.word	0x00000180
        /*0e4c*/ 	.word	0x00000001
        /*0e50*/ 	.word	0x00000001


	//----- nvinfo : EIATTR_CRS_STACK_SIZE
	.align		4
.L_491:
        /*0e54*/ 	.byte	0x04, 0x1e
        /*0e56*/ 	.short	(.L_493 - .L_492)
.L_492:
        /*0e58*/ 	.word	0x00000000


	//----- nvinfo : EIATTR_CBANK_PARAM_SIZE
	.align		4
.L_493:
        /*0e5c*/ 	.byte	0x03, 0x19
        /*0e5e*/ 	.short	0x0af0


	//----- nvinfo : EIATTR_PARAM_CBANK
	.align		4
        /*0e60*/ 	.byte	0x04, 0x0a
        /*0e62*/ 	.short	(.L_495 - .L_494)
	.align		4
.L_494:
        /*0e64*/ 	.word	index@(.nv.constant0._ZN7cutlass13device_kernelIN5flash11enable_sm90INS1_16FlashAttnFwdSm90INS1_25CollectiveMainloopFwdSm90ILi2EN4cute5tupleIJNS5_1CILi1EEES8_S8_EEENS6_IJNS7_ILi128EEENS7_ILi96EEENS7_ILi192EEEEEELi128ENS_10bfloat16_tEfNS_4arch4Sm90ELb0ELb1ELb1ELb1ELb0ELb0ELb0ELb1ELb1ELb1ELb0ELb0EEENS1_21CollectiveEpilogueFwdINS6_IJSA_SA_SB_EEES9_SE_SG_Li256ELb1ELb1ELb0ELb0EEENS1_36VarlenDynamicPersistentTileSchedulerILi128ELi96ELi256ELi128ELb0ELb1ELb1ELb1ELb0ELb1EEEEEEEEEvNT_6ParamsE)
        /*0e68*/ 	.short	0x0210
        /*0e6a*/ 	.short	0x0af0


	//----- nvinfo : EIATTR_SW_WAR
	.align		4
.L_495:
        /*0e6c*/ 	.byte	0x04, 0x36
        /*0e6e*/ 	.short	(.L_497 - .L_496)
.L_496:
        /*0e70*/ 	.word	0x00000008
.L_497:


//--------------------- .nv.info._ZN7cutlass13device_kernelIN5flash11enable_sm90INS1_16FlashAttnFwdSm90INS1_25CollectiveMainloopFwdSm90ILi2EN4cute5tupleIJNS5_1CILi1EEES8_S8_EEENS6_IJNS7_ILi128EEENS7_ILi96EEENS7_ILi192EEEEEELi128ENS_10bfloat16_tEfNS_4arch4Sm90ELb0ELb1ELb1ELb1ELb0ELb1ELb0ELb1ELb1ELb1ELb0ELb0EEENS1_21CollectiveEpilogueFwdINS6_IJSA_SA_SB_EEES9_SE_SG_Li256ELb1ELb1ELb0ELb0EEENS1_36VarlenDynamicPersistentTileSchedulerILi128ELi96ELi256ELi128ELb0ELb1ELb1ELb1ELb0ELb1EEEEEEEEEvNT_6ParamsE --------------------------
	.section	.nv.info._ZN7cutlass13device_kernelIN5flash11enable_sm90INS1_16FlashAttnFwdSm90INS1_25CollectiveMainloopFwdSm90ILi2EN4cute5tupleIJNS5_1CILi1EEES8_S8_EEENS6_IJNS7_ILi128EEENS7_ILi96EEENS7_ILi192EEEEEELi128ENS_10bfloat16_tEfNS_4arch4Sm90ELb0ELb1ELb1ELb1ELb0ELb1ELb0ELb1ELb1ELb1ELb0ELb0EEENS1_21CollectiveEpilogueFwdINS6_IJSA_SA_SB_EEES9_SE_SG_Li256ELb1ELb1ELb0ELb0EEENS1_36VarlenDynamicPersistentTileSchedulerILi128ELi96ELi256ELi128ELb0ELb1ELb1ELb1ELb0ELb1EEEEEEEEEvNT_6ParamsE,"",@"SHT_CUDA_INFO"
	.sectionflags	@""
	.align	4


	//----- nvinfo : EIATTR_CUDA_API_VERSION
	.align		4
        /*0000*/ 	.byte	0x04, 0x37
        /*0002*/ 	.short	(.L_499 - .L_498)
.L_498:
        /*0004*/ 	.word	0x00000082


	//----- nvinfo : EIATTR_KPARAM_INFO
	.align		4
.L_499:
        /*0008*/ 	.byte	0x04, 0x17
        /*000a*/ 	.short	(.L_501 - .L_500)
.L_500:
        /*000c*/ 	.word	0x00000000
        /*0010*/ 	.short	0x0000
        /*0012*/ 	.short	0x0070
        /*0014*/ 	.byte	0x00, 0xf0, 0x01, 0x2a


	//----- nvinfo : EIATTR_SPARSE_MMA_MASK
	.align		4
.L_501:
        /*0018*/ 	.byte	0x03, 0x50
        /*001a*/ 	.short	0x0000


	//----- nvinfo : EIATTR_MAXREG_COUNT
	.align		4
        /*001c*/ 	.byte	0x03, 0x1b
        /*001e*/ 	.short	0x00a8


	//----- nvinfo : EIATTR_NUM_BARRIERS
	.align		4
        /*0020*/ 	.byte	0x02, 0x4c
        /*0022*/ 	.byte	0x10
	.zero		1


	//----- nvinfo : EIATTR_EXTERNS
	.align		4
        /*0024*/ 	.byte	0x04, 0x0f
        /*0026*/ 	.short	(.L_503 - .L_502)


	//   ....[0]....
	.align		4
.L_502:
        /*0028*/ 	.word	index@(__assertfail)


	//----- nvinfo : EIATTR_ANNOTATIONS
	.align		4
.L_503:
        /*002c*/ 	.byte	0x04, 0x55
        /*002e*/ 	.short	(.L_505 - .L_504)


	//   ....[0]....
.L_504:
        /* <DEDUP_REMOVED lines=109> */


	//----- nvinfo : EIATTR_MERCURY_ISA_VERSION
	.align		4
.L_505:
        /*06f0*/ 	.byte	0x03, 0x5f
        /*06f2*/ 	.short	0x0101


	//----- nvinfo : EIATTR_UNUSED_LOAD_BYTE_OFFSET
	.align		4
        /*06f4*/ 	.byte	0x04, 0x44
        /*06f6*/ 	.short	(.L_507 - .L_506)


	//   ....[0]....
.L_506:
        /*06f8*/ 	.word	0x00000a80
        /*06fc*/ 	.word	0x0000fff0


	//   ....[1]....
        /*0700*/ 	.word	0x00020780
        /*0704*/ 	.word	0x0000fff0


	//----- nvinfo : EIATTR_INT_WARP_WIDE_INSTR_OFFSETS
	.align		4
.L_507:
        /*0708*/ 	.byte	0x04, 0x31
        /*070a*/ 	.short	(.L_509 - .L_508)


	//   ....[0]....
.L_508:
        /*070c*/ 	.word	0x00000190


	//   ....[1]....
        /*0710*/ 	.word	0x000001d0


	//   ....[2]....
        /*0714*/ 	.word	0x00000240


	//   ....[3]....
        /*0718*/ 	.word	0x000258e0


	//   ....[4]....
        /*071c*/ 	.word	0x00025980


	//   ....[5]....
        /*0720*/ 	.word	0x000295c0


	//   ....[6]....
        /*0724*/ 	.word	0x00029630


	//----- nvinfo : EIATTR_COOP_GROUP_MASK_REGIDS
	.align		4
.L_509:
        /*0728*/ 	.byte	0x04, 0x29
        /*072a*/ 	.short	(.L_511 - .L_510)


	//   ....[0]....
.L_510:
        /*072c*/ 	.word	0xffffffff


	//   ....[1]....
        /*0730*/ 	.word	0xffffffff


	//   ....[2]....
        /*0734*/ 	.word	0xffffffff


	//   ....[3]....
        /*0738*/ 	.word	0xffffffff


	//   ....[4]....
        /*073c*/ 	.word	0xffffffff


	//   ....[5]....
        /*0740*/ 	.word	0xffffffff


	//   ....[6]....
        /*0744*/ 	.word	0xffffffff


	//   ....[7]....
        /*0748*/ 	.word	0xffffffff


	//   ....[8]....
        /*074c*/ 	.word	0xffffffff


	//   ....[9]....
        /*0750*/ 	.word	0xffffffff


	//   ....[10]....
        /*0754*/ 	.word	0xffffffff


	//   ....[11]....
        /*0758*/ 	.word	0xffffffff


	//   ....[12]....
        /*075c*/ 	.word	0xffffffff


	//   ....[13]....
        /*0760*/ 	.word	0xffffffff


	//   ....[14]....
        /*0764*/ 	.word	0xffffffff


	//   ....[15]....
        /*0768*/ 	.word	0xffffffff


	//   ....[16]....
        /*076c*/ 	.word	0xffffffff


	//   ....[17]....
        /*0770*/ 	.word	0xffffffff


	//   ....[18]....
        /*0774*/ 	.word	0xffffffff


	//   ....[19]....
        /*0778*/ 	.word	0xffffffff


	//   ....[20]....
        /*077c*/ 	.word	0xffffffff


	//   ....[21]....
        /*0780*/ 	.word	0xffffffff


	//   ....[22]....
        /*0784*/ 	.word	0xffffffff


	//   ....[23]....
        /*0788*/ 	.word	0xffffffff


	//   ....[24]....
        /*078c*/ 	.word	0xffffffff


	//   ....[25]....
        /*0790*/ 	.word	0xffffffff


	//   ....[26]....
        /*0794*/ 	.word	0xffffffff


	//   ....[27]....
        /*0798*/ 	.word	0xffffffff


	//   ....[28]....
        /*079c*/ 	.word	0xffffffff


	//   ....[29]....
        /*07a0*/ 	.word	0xffffffff


	//   ....[30]....
        /*07a4*/ 	.word	0xffffffff


	//   ....[31]....
        /*07a8*/ 	.word	0xffffffff


	//   ....[32]....
        /*07ac*/ 	.word	0xffffffff


	//   ....[33]....
        /*07b0*/ 	.word	0xffffffff


	//   ....[34]....
        /*07b4*/ 	.word	0xffffffff


	//   ....[35]....
        /*07b8*/ 	.word	0xffffffff


	//   ....[36]....
        /*07bc*/ 	.word	0xffffffff


	//   ....[37]....
        /*07c0*/ 	.word	0xffffffff


	//   ....[38]....
        /*07c4*/ 	.word	0xffffffff


	//   ....[39]....
        /*07c8*/ 	.word	0xffffffff


	//   ....[40]....
        /*07cc*/ 	.word	0xffffffff


	//   ....[41]....
        /*07d0*/ 	.word	0xffffffff


	//   ....[42]....
        /*07d4*/ 	.word	0xffffffff


	//   ....[43]....
        /*07d8*/ 	.word	0xffffffff


	//   ....[44]....
        /*07dc*/ 	.word	0xffffffff


	//   ....[45]....
        /*07e0*/ 	.word	0xffffffff


	//   ....[46]....
        /*07e4*/ 	.word	0xffffffff


	//   ....[47]....
        /*07e8*/ 	.word	0xffffffff


	//   ....[48]....
        /*07ec*/ 	.word	0xffffffff


	//   ....[49]....
        /*07f0*/ 	.word	0xffffffff


	//   ....[50]....
        /*07f4*/ 	.word	0xffffffff


	//   ....[51]....
        /*07f8*/ 	.word	0xffffffff


	//   ....[52]....
        /*07fc*/ 	.word	0xffffffff


	//   ....[53]....
        /*0800*/ 	.word	0xffffffff


	//   ....[54]....
        /*0804*/ 	.word	0xffffffff


	//   ....[55]....
        /*0808*/ 	.word	0xffffffff


	//   ....[56]....
        /*080c*/ 	.word	0xffffffff


	//   ....[57]....
        /*0810*/ 	.word	0xffffffff


	//   ....[58]....
        /*0814*/ 	.word	0xffffffff


	//   ....[59]....
        /*0818*/ 	.word	0xffffffff


	//   ....[60]....
        /*081c*/ 	.word	0xffffffff


	//   ....[61]....
        /*0820*/ 	.word	0xffffffff


	//   ....[62]....
        /*0824*/ 	.word	0xffffffff


	//   ....[63]....
        /*0828*/ 	.word	0xffffffff


	//   ....[64]....
        /*082c*/ 	.word	0xffffffff


	//   ....[65]....
        /*0830*/ 	.word	0xffffffff


	//   ....[66]....
        /*0834*/ 	.word	0xffffffff


	//   ....[67]....
        /*0838*/ 	.word	0xffffffff


	//   ....[68]....
        /*083c*/ 	.word	0xffffffff


	//   ....[69]....
        /*0840*/ 	.word	0xffffffff


	//   ....[70]....
        /*0844*/ 	.word	0xffffffff


	//   ....[71]....
        /*0848*/ 	.word	0xffffffff


	//   ....[72]....
        /*084c*/ 	.word	0xffffffff


	//   ....[73]....
        /*0850*/ 	.word	0xffffffff


	//   ....[74]....
        /*0854*/ 	.word	0xffffffff


	//   ....[75]....
        /*0858*/ 	.word	0xffffffff


	//   ....[76]....
        /*085c*/ 	.word	0xffffffff


	//   ....[77]....
        /*0860*/ 	.word	0xffffffff


	//   ....[78]....
        /*0864*/ 	.word	0xffffffff


	//   ....[79]....
        /*0868*/ 	.word	0xffffffff


	//   ....[80]....
        /*086c*/ 	.word	0xffffffff


	//   ....[81]....
        /*0870*/ 	.word	0xffffffff


	//   ....[82]....
        /*0874*/ 	.word	0xffffffff


	//   ....[83]....
        /*0878*/ 	.word	0xffffffff


	//   ....[84]....
        /*087c*/ 	.word	0xffffffff


	//   ....[85]....
        /*0880*/ 	.word	0xffffffff


	//   ....[86]....
        /*0884*/ 	.word	0xffffffff


	//   ....[87]....
        /*0888*/ 	.word	0xffffffff


	//   ....[88]....
        /*088c*/ 	.word	0xffffffff


	//   ....[89]....
        /*0890*/ 	.word	0xffffffff


	//   ....[90]....
        /*0894*/ 	.word	0xffffffff


	//   ....[91]....
        /*0898*/ 	.word	0xffffffff


	//   ....[92]....
        /*089c*/ 	.word	0xffffffff


	//   ....[93]....
        /*08a0*/ 	.word	0xffffffff


	//   ....[94]....
        /*08a4*/ 	.word	0xffffffff


	//   ....[95]....
        /*08a8*/ 	.word	0xffffffff


	//   ....[96]....
        /*08ac*/ 	.word	0xffffffff


	//   ....[97]....
        /*08b0*/ 	.word	0xffffffff


	//   ....[98]....
        /*08b4*/ 	.word	0xffffffff


	//   ....[99]....
        /*08b8*/ 	.word	0xffffffff


	//   ....[100]....
        /*08bc*/ 	.word	0xffffffff


	//   ....[101]....
        /*08c0*/ 	.word	0xffffffff


	//   ....[102]....
        /*08c4*/ 	.word	0xffffffff


	//   ....[103]....
        /*08c8*/ 	.word	0xffffffff


	//   ....[104]....
        /*08cc*/ 	.word	0xffffffff


	//   ....[105]....
        /*08d0*/ 	.word	0xffffffff


	//   ....[106]....
        /*08d4*/ 	.word	0xffffffff


	//   ....[107]....
        /*08d8*/ 	.word	0xffffffff


	//   ....[108]....
        /*08dc*/ 	.word	0xffffffff


	//   ....[109]....
        /*08e0*/ 	.word	0xffffffff


	//   ....[110]....
        /*08e4*/ 	.word	0xffffffff


	//   ....[111]....
        /*08e8*/ 	.word	0xffffffff


	//   ....[112]....
        /*08ec*/ 	.word	0xffffffff


	//   ....[113]....
        /*08f0*/ 	.word	0xffffffff


	//   ....[114]....
        /*08f4*/ 	.word	0xffffffff


	//   ....[115]....
        /*08f8*/ 	.word	0xffffffff


	//   ....[116]....
        /*08fc*/ 	.word	0xffffffff


	//   ....[117]....
        /*0900*/ 	.word	0xffffffff


	//   ....[118]....
        /*0904*/ 	.word	0xffffffff


	//   ....[119]....
        /*0908*/ 	.word	0xffffffff


	//   ....[120]....
        /*090c*/ 	.word	0xffffffff


	//   ....[121]....
        /*0910*/ 	.word	0xffffffff


	//   ....[122]....
        /*0914*/ 	.word	0x0500000f


	//   ....[123]....
        /*0918*/ 	.word	0x0500000f


	//   ....[124]....
        /*091c*/ 	.word	0x0500000f


	//   ....[125]....
        /*0920*/ 	.word	0x0500000f


	//   ....[126]....
        /*0924*/ 	.word	0x0500000f


	//   ....[127]....
        /*0928*/ 	.word	0x0500000f


	//   ....[128]....
        /*092c*/ 	.word	0x0500000f


	//   ....[129]....
        /*0930*/ 	.word	0x0500000f


	//   ....[130]....
        /*0934*/ 	.word	0x0500000f


	//   ....[131]....
        /*0938*/ 	.word	0x0500000f


	//   ....[132]....
        /*093c*/ 	.word	0x0500000f


	//   ....[133]....
        /*0940*/ 	.word	0x0500000f


	//   ....[134]....
        /*0944*/ 	.word	0x0500000f


	//   ....[135]....
        /*0948*/ 	.word	0x0500000f


	//   ....[136]....
        /*094c*/ 	.word	0x0500000f


	//   ....[137]....
        /*0950*/ 	.word	0x0500000f


	//   ....[138]....
        /*0954*/ 	.word	0x0500000f


	//   ....[139]....
        /*0958*/ 	.word	0x0500000f


	//   ....[140]....
        /*095c*/ 	.word	0x0500000f


	//   ....[141]....
        /*0960*/ 	.word	0x0500000f


	//   ....[142]....
        /*0964*/ 	.word	0x0500000f


	//   ....[143]....
        /*0968*/ 	.word	0x0500000f


	//   ....[144]....
        /*096c*/ 	.word	0x0500000f


	//   ....[145]....
        /*0970*/ 	.word	0x0500000f


	//   ....[146]....
        /*0974*/ 	.word	0x0500000f


	//   ....[147]....
        /*0978*/ 	.word	0x0500000f


	//   ....[148]....
        /*097c*/ 	.word	0x0500000f


	//   ....[149]....
        /*0980*/ 	.word	0x0500000f


	//   ....[150]....
        /*0984*/ 	.word	0x0500000f


	//   ....[151]....
        /*0988*/ 	.word	0x0500000f


	//   ....[152]....
        /*098c*/ 	.word	0x0500000f


	//   ....[153]....
        /*0990*/ 	.word	0x0500000f


	//   ....[154]....
        /*0994*/ 	.word	0x0500000f


	//   ....[155]....
        /*0998*/ 	.word	0x0500000f


	//   ....[156]....
        /*099c*/ 	.word	0x0500000f


	//   ....[157]....
        /*09a0*/ 	.word	0x0500000f


	//   ....[158]....
        /*09a4*/ 	.word	0x0500000f


	//   ....[159]....
        /*09a8*/ 	.word	0x0500000f


	//   ....[160]....
        /*09ac*/ 	.word	0x0500000f


	//   ....[161]....
        /*09b0*/ 	.word	0x0500000f


	//   ....[162]....
        /*09b4*/ 	.word	0x0500000f


	//   ....[163]....
        /*09b8*/ 	.word	0x0500000f


	//   ....[164]....
        /*09bc*/ 	.word	0x0500000f


	//   ....[165]....
        /*09c0*/ 	.word	0x0500000f


	//   ....[166]....
        /*09c4*/ 	.word	0x0500000f


	//   ....[167]....
        /*09c8*/ 	.word	0x0500000f


	//   ....[168]....
        /*09cc*/ 	.word	0x0500000f


	//   ....[169]....
        /*09d0*/ 	.word	0x0500000f


	//   ....[170]....
        /*09d4*/ 	.word	0x0500000f


	//   ....[171]....
        /*09d8*/ 	.word	0x0500000f


	//   ....[172]....
        /*09dc*/ 	.word	0x0500000f


	//   ....[173]....
        /*09e0*/ 	.word	0x0500000f


	//----- nvinfo : EIATTR_COOP_GROUP_INSTR_OFFSETS
	.align		4
.L_511:
        /*09e4*/ 	.byte	0x04, 0x28
        /*09e6*/ 	.short	(.L_513 - .L_512)


	//   ....[0]....
.L_512:
        /*09e8*/ 	.word	0x00000060


	//   ....[1]....
        /*09ec*/ 	.word	0x000001a0


	//   ....[2]....
        /*09f0*/ 	.word	0x000001f0


	//   ....[3]....
        /*09f4*/ 	.word	0x00000420


	//   ....[4]....
        /*09f8*/ 	.word	0x00000580


	//   ....[5]....
        /*09fc*/ 	.word	0x000006a0


	//   ....[6]....
        /*0a00*/ 	.word	0x00000800


	//   ....[7]....
        /*0a04*/ 	.word	0x0000b570


	//   ....[8]....
        /*0a08*/ 	.word	0x0000bc70


	//   ....[9]....
        /*0a0c*/ 	.word	0x0000bc80


	//   ....[10]....
        /*0a10*/ 	.word	0x0000bc90


	//   ....[11]....
        /*0a14*/ 	.word	0x0000bca0


	//   ....[12]....
        /*0a18*/ 	.word	0x0000c520


	//   ....[13]....
        /*0a1c*/ 	.word	0x0000c530


	//   ....[14]....
        /*0a20*/ 	.word	0x0000c540


	//   ....[15]....
        /*0a24*/ 	.word	0x0000c550


	//   ....[16]....
        /*0a28*/ 	.word	0x0000f640


	//   ....[17]....
        /*0a2c*/ 	.word	0x0000f650


	//   ....[18]....
        /*0a30*/ 	.word	0x0000f660


	//   ....[19]....
        /*0a34*/ 	.word	0x0000f670


	//   ....[20]....
        /*0a38*/ 	.word	0x0000fcf0


	//   ....[21]....
        /*0a3c*/ 	.word	0x0000fd00


	//   ....[22]....
        /*0a40*/ 	.word	0x0000fd10


	//   ....[23]....
        /*0a44*/ 	.word	0x0000fd20


	//   ....[24]....
        /*0a48*/ 	.word	0x00013b40


	//   ....[25]....
        /*0a4c*/ 	.word	0x000140b0


	//   ....[26]....
        /*0a50*/ 	.word	0x00014d50


	//   ....[27]....
        /*0a54*/ 	.word	0x00014e60


	//   ....[28]....
        /*0a58*/ 	.word	0x000153b0


	//   ....[29]....
        /*0a5c*/ 	.word	0x00015480


	//   ....[30]....
        /*0a60*/ 	.word	0x000178f0


	//   ....[31]....
        /*0a64*/ 	.word	0x00018200


	//   ....[32]....
        /*0a68*/ 	.word	0x00018b40


	//   ....[33]....
        /*0a6c*/ 	.word	0x00018c00


	//   ....[34]....
        /*0a70*/ 	.word	0x00018df0


	//   ....[35]....
        /*0a74*/ 	.word	0x00018f20


	//   ....[36]....
        /*0a78*/ 	.word	0x0001b290


	//   ....[37]....
        /*0a7c*/ 	.word	0x0001b2b0


	//   ....[38]....
        /*0a80*/ 	.word	0x0001b6c0


	//   ....[39]....
        /*0a84*/ 	.word	0x0001b730


	//   ....[40]....
        /*0a88*/ 	.word	0x0001d840


	//   ....[41]....
        /*0a8c*/ 	.word	0x0001db20


	//   ....[42]....
        /*0a90*/ 	.word	0x0001eb20


	//   ....[43]....
        /*0a94*/ 	.word	0x0001eb70


	//   ....[44]....
        /*0a98*/ 	.word	0x0001eef0


	//   ....[45]....
        /*0a9c*/ 	.word	0x0001ef60


	//   ....[46]....
        /*0aa0*/ 	.word	0x0001feb0


	//   ....[47]....
        /*0aa4*/ 	.word	0x0001fef0


	//   ....[48]....
        /*0aa8*/ 	.word	0x0001fff0


	//   ....[49]....
        /*0aac*/ 	.word	0x00020220


	//   ....[50]....
        /*0ab0*/ 	.word	0x000211f0


	//   ....[51]....
        /*0ab4*/ 	.word	0x00021230


	//   ....[52]....
        /*0ab8*/ 	.word	0x00021270


	//   ....[53]....
        /*0abc*/ 	.word	0x000212b0


	//   ....[54]....
        /*0ac0*/ 	.word	0x00021850


	//   ....[55]....
        /*0ac4*/ 	.word	0x00021860


	//   ....[56]....
        /*0ac8*/ 	.word	0x00021930


	//   ....[57]....
        /*0acc*/ 	.word	0x00021950


	//   ....[58]....
        /*0ad0*/ 	.word	0x00021a20


	//   ....[59]....
        /*0ad4*/ 	.word	0x00021a40


	//   ....[60]....
        /*0ad8*/ 	.word	0x00021b20


	//   ....[61]....
        /*0adc*/ 	.word	0x00021b40


	//   ....[62]....
        /*0ae0*/ 	.word	0x000223a0


	//   ....[63]....
        /*0ae4*/ 	.word	0x000223c0


	//   ....[64]....
        /*0ae8*/ 	.word	0x00022490


	//   ....[65]....
        /*0aec*/ 	.word	0x000224b0


	//   ....[66]....
        /*0af0*/ 	.word	0x00022580


	//   ....[67]....
        /*0af4*/ 	.word	0x000225a0


	//   ....[68]....
        /*0af8*/ 	.word	0x00022680


	//   ....[69]....
        /*0afc*/ 	.word	0x000226a0


	//   ....[70]....
        /*0b00*/ 	.word	0x00022800


	//   ....[71]....
        /*0b04*/ 	.word	0x000229e0


	//   ....[72]....
        /*0b08*/ 	.word	0x00022a10


	//   ....[73]....
        /*0b0c*/ 	.word	0x00022a40


	//   ....[74]....
        /*0b10*/ 	.word	0x00022a70


	//   ....[75]....
        /*0b14*/ 	.word	0x00022aa0


	//   ....[76]....
        /*0b18*/ 	.word	0x00022ad0


	//   ....[77]....
        /*0b1c*/ 	.word	0x00022c50


	//   ....[78]....
        /*0b20*/ 	.word	0x00022c80


	//   ....[79]....
        /*0b24*/ 	.word	0x00022cb0


	//   ....[80]....
        /*0b28*/ 	.word	0x00022ce0


	//   ....[81]....
        /*0b2c*/ 	.word	0x00022d10


	//   ....[82]....
        /*0b30*/ 	.word	0x00022d40


	//   ....[83]....
        /*0b34*/ 	.word	0x00022df0


	//   ....[84]....
        /*0b38*/ 	.word	0x00022e50


	//   ....[85]....
        /*0b3c*/ 	.word	0x00022ee0


	//   ....[86]....
        /*0b40*/ 	.word	0x00024100


	//   ....[87]....
        /*0b44*/ 	.word	0x00025ec0


	//   ....[88]....
        /*0b48*/ 	.word	0x00026b10


	//   ....[89]....
        /*0b4c*/ 	.word	0x00026b30


	//   ....[90]....
        /*0b50*/ 	.word	0x00026c00


	//   ....[91]....
        /*0b54*/ 	.word	0x00026c10


	//   ....[92]....
        /*0b58*/ 	.word	0x00026cb0


	//   ....[93]....
        /*0b5c*/ 	.word	0x00026cc0


	//   ....[94]....
        /*0b60*/ 	.word	0x00026d60


	//   ....[95]....
        /*0b64*/ 	.word	0x00026d70


	//   ....[96]....
        /*0b68*/ 	.word	0x00026e10


	//   ....[97]....
        /*0b6c*/ 	.word	0x00026e20


	//   ....[98]....
        /*0b70*/ 	.word	0x00026ec0


	//   ....[99]....
        /*0b74*/ 	.word	0x00026ed0


	//   ....[100]....
        /*0b78*/ 	.word	0x00026f70


	//   ....[101]....
        /*0b7c*/ 	.word	0x00026f80


	//   ....[102]....
        /*0b80*/ 	.word	0x00026fd0


	//   ....[103]....
        /*0b84*/ 	.word	0x00027010


	//   ....[104]....
        /*0b88*/ 	.word	0x00029d70


	//   ....[105]....
        /*0b8c*/ 	.word	0x00029da0


	//   ....[106]....
        /*0b90*/ 	.word	0x00029db0


	//   ....[107]....
        /*0b94*/ 	.word	0x00029de0


	//   ....[108]....
        /*0b98*/ 	.word	0x00029e10


	//   ....[109]....
        /*0b9c*/ 	.word	0x00029e40


	//   ....[110]....
        /*0ba0*/ 	.word	0x00029e70


	//   ....[111]....
        /*0ba4*/ 	.word	0x00029e80


	//   ....[112]....
        /*0ba8*/ 	.word	0x0002a010


	//   ....[113]....
        /*0bac*/ 	.word	0x0002a050


	//   ....[114]....
        /*0bb0*/ 	.word	0x0002a080


	//   ....[115]....
        /*0bb4*/ 	.word	0x0002a0b0


	//   ....[116]....
        /*0bb8*/ 	.word	0x0002a0e0


	//   ....[117]....
        /*0bbc*/ 	.word	0x0002a110


	//   ....[118]....
        /*0bc0*/ 	.word	0x0002a1d0


	//   ....[119]....
        /*0bc4*/ 	.word	0x0002a1f0


	//   ....[120]....
        /*0bc8*/ 	.word	0x0002a260


	//   ....[121]....
        /*0bcc*/ 	.word	0x0002a940


	//   ....[122]....
        /*0bd0*/ 	.word	0x0002ad80


	//   ....[123]....
        /*0bd4*/ 	.word	0x0002ae10


	//   ....[124]....
        /*0bd8*/ 	.word	0x0002ae60


	//   ....[125]....
        /*0bdc*/ 	.word	0x0002aeb0


	//   ....[126]....
        /*0be0*/ 	.word	0x0002af40


	//   ....[127]....
        /*0be4*/ 	.word	0x0002afd0


	//   ....[128]....
        /*0be8*/ 	.word	0x0002b020


	//   ....[129]....
        /*0bec*/ 	.word	0x0002b070


	//   ....[130]....
        /*0bf0*/ 	.word	0x0002b160


	//   ....[131]....
        /*0bf4*/ 	.word	0x0002b1f0


	//   ....[132]....
        /*0bf8*/ 	.word	0x0002b250


	//   ....[133]....
        /*0bfc*/ 	.word	0x0002b2b0


	//   ....[134]....
        /*0c00*/ 	.word	0x0002b340


	//   ....[135]....
        /*0c04*/ 	.word	0x0002b3d0


	//   ....[136]....
        /*0c08*/ 	.word	0x0002b430


	//   ....[137]....
        /*0c0c*/ 	.word	0x0002b490


	//   ....[138]....
        /*0c10*/ 	.word	0x0002b820


	//   ....[139]....
        /*0c14*/ 	.word	0x0002bb20


	//   ....[140]....
        /*0c18*/ 	.word	0x0002bca0


	//   ....[141]....
        /*0c1c*/ 	.word	0x0002bcf0


	//   ....[142]....
        /*0c20*/ 	.word	0x0002be70


	//   ....[143]....
        /*0c24*/ 	.word	0x0002bec0


	//   ....[144]....
        /*0c28*/ 	.word	0x0002bff0


	//   ....[145]....
        /*0c2c*/ 	.word	0x0002c040


	//   ....[146]....
        /*0c30*/ 	.word	0x0002c170


	//   ....[147]....
        /*0c34*/ 	.word	0x0002c1c0


	//   ....[148]....
        /*0c38*/ 	.word	0x0002c2f0


	//   ....[149]....
        /*0c3c*/ 	.word	0x0002c340


	//   ....[150]....
        /*0c40*/ 	.word	0x0002c470


	//   ....[151]....
        /*0c44*/ 	.word	0x0002c4c0


	//   ....[152]....
        /*0c48*/ 	.word	0x0002c5f0


	//   ....[153]....
        /*0c4c*/ 	.word	0x0002c640


	//   ....[154]....
        /*0c50*/ 	.word	0x0002c750


	//   ....[155]....
        /*0c54*/ 	.word	0x0002c7a0


	//   ....[156]....
        /*0c58*/ 	.word	0x0002cad0


	//   ....[157]....
        /*0c5c*/ 	.word	0x0002cb80


	//   ....[158]....
        /*0c60*/ 	.word	0x0002cc90


	//   ....[159]....
        /*0c64*/ 	.word	0x0002cd20


	//   ....[160]....
        /*0c68*/ 	.word	0x0002cda0


	//   ....[161]....
        /*0c6c*/ 	.word	0x0002ce20


	//   ....[162]....
        /*0c70*/ 	.word	0x0002cea0


	//   ....[163]....
        /*0c74*/ 	.word	0x0002cf30


	//   ....[164]....
        /*0c78*/ 	.word	0x0002cfd0


	//   ....[165]....
        /*0c7c*/ 	.word	0x0002d090


	//   ....[166]....
        /*0c80*/ 	.word	0x0002d110


	//   ....[167]....
        /*0c84*/ 	.word	0x0002d190


	//   ....[168]....
        /*0c88*/ 	.word	0x0002d210


	//   ....[169]....
        /*0c8c*/ 	.word	0x0002d2a0


	//   ....[170]....
        /*0c90*/ 	.word	0x0002d320


	//   ....[171]....
        /*0c94*/ 	.word	0x0002d3c0


	//   ....[172]....
        /*0c98*/ 	.word	0x0002d450


	//   ....[173]....
        /*0c9c*/ 	.word	0x0002d580


	//----- nvinfo : EIATTR_REG_RECONFIG
	.align		4
.L_513:
        /*0ca0*/ 	.byte	0x01, 0x54
	.zero		2


	//----- nvinfo : EIATTR_SYSCALL_OFFSETS
	.align		4
        /*0ca4*/ 	.byte	0x04, 0x46
        /*0ca6*/ 	.short	(.L_515 - .L_514)


	//   ....[0]....
.L_514:
        /*0ca8*/ 	.word	0x00001dd0


	//   ....[1]....
        /*0cac*/ 	.word	0x00001f20


	//   ....[2]....
        /*0cb0*/ 	.word	0x0000b710


	//   ....[3]....
        /*0cb4*/ 	.word	0x0000ba30


	//   ....[4]....
        /*0cb8*/ 	.word	0x00025af0


	//   ....[5]....
        /*0cbc*/ 	.word	0x00025c40


	//   ....[6]....
        /*0cc0*/ 	.word	0x00025d30


	//   ....[7]....
        /*0cc4*/ 	.word	0x00026650


	//----- nvinfo : EIATTR_MBARRIER_INSTR_OFFSETS
	.align		4
.L_515:
        /*0cc8*/ 	.byte	0x04, 0x39
        /*0cca*/ 	.short	(.L_517 - .L_516)


	//   ....[0]....
.L_516:
        /*0ccc*/ 	.word	0x000002d0
        /*0cd0*/ 	.word	0x000000ff
        /*0cd4*/ 	.word	0x0002a800
        /*0cd8*/ 	.short	0x0100
        /*0cda*/ 	.byte	0x08
	.zero		1


	//   ....[1]....
        /*0cdc*/ 	.word	0x000002e0
        /*0ce0*/ 	.word	0x000000ff
        /*0ce4*/ 	.word	0x0002a820
        /*0ce8*/ 	.short	0x0100
        /*0cea*/ 	.byte	0x08
	.zero		1


	//   ....[2]....
        /*0cec*/ 	.word	0x000003d0
        /*0cf0*/ 	.word	0x000000ff
        /*0cf4*/ 	.word	0x0002a830
        /*0cf8*/ 	.short	0x0100
        /*0cfa*/ 	.byte	0x08
	.zero		1


	//   ....[3]....
        /*0cfc*/ 	.word	0x000003e0
        /*0d00*/ 	.word	0x000000ff
        /*0d04*/ 	.word	0x0002a840
        /*0d08*/ 	.short	0x0100
        /*0d0a*/ 	.byte	0x08
	.zero		1


	//   ....[4]....
        /*0d0c*/ 	.word	0x000003f0
        /*0d10*/ 	.word	0x000000ff
        /*0d14*/ 	.word	0x0002a838
        /*0d18*/ 	.short	0x0100
        /*0d1a*/ 	.byte	0x08
	.zero		1


	//   ....[5]....
        /*0d1c*/ 	.word	0x00000400
        /*0d20*/ 	.word	0x000000ff
        /*0d24*/ 	.word	0x0002a848
        /*0d28*/ 	.short	0x0100
        /*0d2a*/ 	.byte	0x08
	.zero		1


	//   ....[6]....
        /*0d2c*/ 	.word	0x00000530
        /*0d30*/ 	.word	0x000000ff
        /*0d34*/ 	.word	0x0002a850
        /*0d38*/ 	.short	0x0100
        /*0d3a*/ 	.byte	0x08
	.zero		1


	//   ....[7]....
        /*0d3c*/ 	.word	0x00000540
        /*0d40*/ 	.word	0x000000ff
        /*0d44*/ 	.word	0x0002a860
        /*0d48*/ 	.short	0x0100
        /*0d4a*/ 	.byte	0x08
	.zero		1


	//   ....[8]....
        /*0d4c*/ 	.word	0x00000550
        /*0d50*/ 	.word	0x000000ff
        /*0d54*/ 	.word	0x0002a858
        /*0d58*/ 	.short	0x0100
        /*0d5a*/ 	.byte	0x08
	.zero		1


	//   ....[9]....
        /*0d5c*/ 	.word	0x00000560
        /*0d60*/ 	.word	0x000000ff
        /*0d64*/ 	.word	0x0002a868
        /*0d68*/ 	.short	0x0100
        /*0d6a*/ 	.byte	0x08
	.zero		1


	//   ....[10]....
        /*0d6c*/ 	.word	0x00000650
        /*0d70*/ 	.word	0x000000ff
        /*0d74*/ 	.word	0x0002a870
        /*0d78*/ 	.short	0x0100
        /*0d7a*/ 	.byte	0x06
	.zero		1


	//   ....[11]....
        /*0d7c*/ 	.word	0x00000660
        /*0d80*/ 	.word	0x000000ff
        /*0d84*/ 	.word	0x0002a880
        /*0d88*/ 	.short	0x0100
        /*0d8a*/ 	.byte	0x06
	.zero		1


	//   ....[12]....
        /*0d8c*/ 	.word	0x00000670
        /*0d90*/ 	.word	0x000000ff
        /*0d94*/ 	.word	0x0002a878
        /*0d98*/ 	.short	0x0100
        /*0d9a*/ 	.byte	0x06
	.zero		1


	//   ....[13]....
        /*0d9c*/ 	.word	0x00000680
        /*0da0*/ 	.word	0x000000ff
        /*0da4*/ 	.word	0x0002a888
        /*0da8*/ 	.short	0x0100
        /*0daa*/ 	.byte	0x06
	.zero		1


	//   ....[14]....
        /*0dac*/ 	.word	0x000007b0
        /*0db0*/ 	.word	0x000000ff
        /*0db4*/ 	.word	0x0002a890
        /*0db8*/ 	.short	0x0100
        /*0dba*/ 	.byte	0x08
	.zero		1


	//   ....[15]....
        /*0dbc*/ 	.word	0x000007c0
        /*0dc0*/ 	.word	0x000000ff
        /*0dc4*/ 	.word	0x0002a8a0
        /*0dc8*/ 	.short	0x0100
        /*0dca*/ 	.byte	0x08
	.zero		1


	//   ....[16]....
        /*0dcc*/ 	.word	0x000007d0
        /*0dd0*/ 	.word	0x000000ff
        /*0dd4*/ 	.word	0x0002a898
        /*0dd8*/ 	.short	0x0100
        /*0dda*/ 	.byte	0x08
	.zero		1


	//   ....[17]....
        /*0ddc*/ 	.word	0x000007e0
        /*0de0*/ 	.word	0x000000ff
        /*0de4*/ 	.word	0x0002a8a8
        /*0de8*/ 	.short	0x0100
        /*0dea*/ 	.byte	0x08
	.zero		1


	//   ....[18]....
        /*0dec*/ 	.word	0x00000910
        /*0df0*/ 	.word	0x000000ff
        /*0df4*/ 	.word	0x0002a8b0
        /*0df8*/ 	.short	0x0100
        /*0dfa*/ 	.byte	0x08
	.zero		1


	//   ....[19]....
        /*0dfc*/ 	.word	0x00000920
        /*0e00*/ 	.word	0x000000ff
        /*0e04*/ 	.word	0x0002a8c0
        /*0e08*/ 	.short	0x0100
        /*0e0a*/ 	.byte	0x08
	.zero		1


	//   ....[20]....
        /*0e0c*/ 	.word	0x00000930
        /*0e10*/ 	.word	0x000000ff
        /*0e14*/ 	.word	0x0002a8b8
        /*0e18*/ 	.short	0x0100
        /*0e1a*/ 	.byte	0x08
	.zero		1


	//   ....[21]....
        /*0e1c*/ 	.word	0x00000940
        /*0e20*/ 	.word	0x000000ff
        /*0e24*/ 	.word	0x0002a8c8
        /*0e28*/ 	.short	0x0100
        /*0e2a*/ 	.byte	0x08
	.zero		1


	//   ....[22]....
        /*0e2c*/ 	.word	0x00003b70
        /*0e30*/ 	.word	0x00000003
        /*0e34*/ 	.word	0x0002a890
        /*0e38*/ 	.short	0x010a
        /*0e3a*/ 	.byte	0x3f
	.zero		1


	//   ....[23]....
        /*0e3c*/ 	.word	0x00007200
        /*0e40*/ 	.word	0x00000003
        /*0e44*/ 	.word	0x0002a890
        /*0e48*/ 	.short	0x010a
        /*0e4a*/ 	.byte	0x3f
	.zero		1


	//   ....[24]....
        /*0e4c*/ 	.word	0x0000a540
        /*0e50*/ 	.word	0x00000003
        /*0e54*/ 	.word	0x0002a890
        /*0e58*/ 	.short	0x010a
        /*0e5a*/ 	.byte	0x3f
	.zero		1


	//   ....[25]....
        /*0e5c*/ 	.word	0x0000a930
        /*0e60*/ 	.word	0x0000001c
        /*0e64*/ 	.word	0x00000000
        /*0e68*/ 	.short	0x0101
        /*0e6a*/ 	.byte	0x3f
	.zero		1


	//   ....[26]....
        /*0e6c*/ 	.word	0x0000a970
        /*0e70*/ 	.word	0x00000003
        /*0e74*/ 	.word	0x0002a8b0
        /*0e78*/ 	.short	0x010a
        /*0e7a*/ 	.byte	0x3f
	.zero		1


	//   ....[27]....
        /*0e7c*/ 	.word	0x0000ae20
        /*0e80*/ 	.word	0x00000003
        /*0e84*/ 	.word	0x00000000
        /*0e88*/ 	.short	0x0101
        /*0e8a*/ 	.byte	0x3f
	.zero		1


	//   ....[28]....
        /*0e8c*/ 	.word	0x0000b790
        /*0e90*/ 	.word	0x00000010
        /*0e94*/ 	.word	0x0002a800
        /*0e98*/ 	.short	0x010a
        /*0e9a*/ 	.byte	0x3f
	.zero		1


	//   ....[29]....
        /*0e9c*/ 	.word	0x0000b7e0
        /*0ea0*/ 	.word	0x00000010
        /*0ea4*/ 	.word	0x0002a800
        /*0ea8*/ 	.short	0x010a
        /*0eaa*/ 	.byte	0x3f
	.zero		1


	//   ....[30]....
        /*0eac*/ 	.word	0x0000cc20
        /*0eb0*/ 	.word	0x00000010
        /*0eb4*/ 	.word	0x0002a800
        /*0eb8*/ 	.short	0x010a
        /*0eba*/ 	.byte	0x3f
	.zero		1


	//   ....[31]....
        /*0ebc*/ 	.word	0x00010180
        /*0ec0*/ 	.word	0x00000010
        /*0ec4*/ 	.word	0x0002a800
        /*0ec8*/ 	.short	0x010a
        /*0eca*/ 	.byte	0x3f
	.zero		1


	//   ....[32]....
        /*0ecc*/ 	.word	0x00012d20
        /*0ed0*/ 	.word	0x00000015
        /*0ed4*/ 	.word	0x0002a830
        /*0ed8*/ 	.short	0x010a
        /*0eda*/ 	.byte	0x3f
	.zero		1


	//   ....[33]....
        /*0edc*/ 	.word	0x00012d90
        /*0ee0*/ 	.word	0x00000015
        /*0ee4*/ 	.word	0x0002a830
        /*0ee8*/ 	.short	0x010a
        /*0eea*/ 	.byte	0x3f
	.zero		1


	//   ....[34]....
        /*0eec*/ 	.word	0x00013760
        /*0ef0*/ 	.word	0x00000015
        /*0ef4*/ 	.word	0x00000000
        /*0ef8*/ 	.short	0x0101
        /*0efa*/ 	.byte	0x3f
	.zero		1


	//   ....[35]....
        /*0efc*/ 	.word	0x000162b0
        /*0f00*/ 	.word	0x00000015
        /*0f04*/ 	.word	0x0002a830
        /*0f08*/ 	.short	0x010a
        /*0f0a*/ 	.byte	0x3f
	.zero		1


	//   ....[36]....
        /*0f0c*/ 	.word	0x00016320
        /*0f10*/ 	.word	0x00000015
        /*0f14*/ 	.word	0x0002a830
        /*0f18*/ 	.short	0x010a
        /*0f1a*/ 	.byte	0x3f
	.zero		1


	//   ....[37]....
        /*0f1c*/ 	.word	0x00016ea0
        /*0f20*/ 	.word	0x0000000c
        /*0f24*/ 	.word	0x0002a850
        /*0f28*/ 	.short	0x010a
        /*0f2a*/ 	.byte	0x3f
	.zero		1


	//   ....[38]....
        /*0f2c*/ 	.word	0x00016f40
        /*0f30*/ 	.word	0x0000000c
        /*0f34*/ 	.word	0x0002a850
        /*0f38*/ 	.short	0x010a
        /*0f3a*/ 	.byte	0x3f
	.zero		1


	//   ....[39]....
        /*0f3c*/ 	.word	0x00017900
        /*0f40*/ 	.word	0x0000000a
        /*0f44*/ 	.word	0x00000000
        /*0f48*/ 	.short	0x0101
        /*0f4a*/ 	.byte	0x3f
	.zero		1


	//   ....[40]....
        /*0f4c*/ 	.word	0x000186e0
        /*0f50*/ 	.word	0x00000068
        /*0f54*/ 	.word	0x00000000
        /*0f58*/ 	.short	0x0101
        /*0f5a*/ 	.byte	0x3f
	.zero		1


	//   ....[41]....
        /*0f5c*/ 	.word	0x00019ce0
        /*0f60*/ 	.word	0x00000005
        /*0f64*/ 	.word	0x0002a830
        /*0f68*/ 	.short	0x010a
        /*0f6a*/ 	.byte	0x3f
	.zero		1


	//   ....[42]....
        /*0f6c*/ 	.word	0x00019d50
        /*0f70*/ 	.word	0x00000005
        /*0f74*/ 	.word	0x0002a830
        /*0f78*/ 	.short	0x010a
        /*0f7a*/ 	.byte	0x3f
	.zero		1


	//   ....[43]....
        /*0f7c*/ 	.word	0x0001a8d0
        /*0f80*/ 	.word	0x000000c6
        /*0f84*/ 	.word	0x0002a850
        /*0f88*/ 	.short	0x010a
        /*0f8a*/ 	.byte	0x3f
	.zero		1


	//   ....[44]....
        /*0f8c*/ 	.word	0x0001a920
        /*0f90*/ 	.word	0x000000c6
        /*0f94*/ 	.word	0x0002a850
        /*0f98*/ 	.short	0x010a
        /*0f9a*/ 	.byte	0x3f
	.zero		1


	//   ....[45]....
        /*0f9c*/ 	.word	0x0001bcb0
        /*0fa0*/ 	.word	0x00000015
        /*0fa4*/ 	.word	0x00000000
        /*0fa8*/ 	.short	0x0101
        /*0faa*/ 	.byte	0x3f
	.zero		1


	//   ....[46]....
        /*0fac*/ 	.word	0x0001bd20
        /*0fb0*/ 	.word	0x000000c6
        /*0fb4*/ 	.word	0x00000000
        /*0fb8*/ 	.short	0x0101
        /*0fba*/ 	.byte	0x3f
	.zero		1


	//   ....[47]....
        /*0fbc*/ 	.word	0x0001c2e0
        /*0fc0*/ 	.word	0x00000006
        /*0fc4*/ 	.word	0x0002a830
        /*0fc8*/ 	.short	0x010a
        /*0fca*/ 	.byte	0x3f
	.zero		1


	//   ....[48]....
        /*0fcc*/ 	.word	0x0001c350
        /*0fd0*/ 	.word	0x00000006
        /*0fd4*/ 	.word	0x0002a830
        /*0fd8*/ 	.short	0x010a
        /*0fda*/ 	.byte	0x3f
	.zero		1


	//   ....[49]....
        /*0fdc*/ 	.word	0x0001ced0
        /*0fe0*/ 	.word	0x0000000c
        /*0fe4*/ 	.word	0x0002a850
        /*0fe8*/ 	.short	0x010a
        /*0fea*/ 	.byte	0x3f
	.zero		1


	//   ....[50]....
        /*0fec*/ 	.word	0x0001cf70
        /*0ff0*/ 	.word	0x0000000c
        /*0ff4*/ 	.word	0x0002a850
        /*0ff8*/ 	.short	0x010a
        /*0ffa*/ 	.byte	0x3f
	.zero		1


	//   ....[51]....
        /*0ffc*/ 	.word	0x0001d900
        /*1000*/ 	.word	0x00000005
        /*1004*/ 	.word	0x00000000
        /*1008*/ 	.short	0x0101
        /*100a*/ 	.byte	0x3f
	.zero		1


	//   ....[52]....
        /*100c*/ 	.word	0x0001f2d0
        /*1010*/ 	.word	0x00000015
        /*1014*/ 	.word	0x00000000
        /*1018*/ 	.short	0x0101
        /*101a*/ 	.byte	0x3f
	.zero		1


	//   ....[53]....
        /*101c*/ 	.word	0x0001fda0
        /*1020*/ 	.word	0x0000000b
        /*1024*/ 	.word	0x0002a850
        /*1028*/ 	.short	0x010a
        /*102a*/ 	.byte	0x3f
	.zero		1


	//   ....[54]....
        /*102c*/ 	.word	0x0001fe40
        /*1030*/ 	.word	0x0000000b
        /*1034*/ 	.word	0x0002a850
        /*1038*/ 	.short	0x010a
        /*103a*/ 	.byte	0x3f
	.zero		1


	//   ....[55]....
        /*103c*/ 	.word	0x00020310
        /*1040*/ 	.word	0x0000000b
        /*1044*/ 	.word	0x00000000
        /*1048*/ 	.short	0x0101
        /*104a*/ 	.byte	0x3f
	.zero		1


	//   ....[56]....
        /*104c*/ 	.word	0x00021840
        /*1050*/ 	.word	0x00000000
        /*1054*/ 	.word	0x00000000
        /*1058*/ 	.short	0x0101
        /*105a*/ 	.byte	0x3f
	.zero		1


	//   ....[57]....
        /*105c*/ 	.word	0x000241f0
        /*1060*/ 	.word	0x00000007
        /*1064*/ 	.word	0x0002a820
        /*1068*/ 	.short	0x010a
        /*106a*/ 	.byte	0x3f
	.zero		1


	//   ....[58]....
        /*106c*/ 	.word	0x000242d0
        /*1070*/ 	.word	0x00000007
        /*1074*/ 	.word	0x0002a8a0
        /*1078*/ 	.short	0x010a
        /*107a*/ 	.byte	0x3f
	.zero		1


	//   ....[59]....
        /*107c*/ 	.word	0x00024700
        /*1080*/ 	.word	0x00000007
        /*1084*/ 	.word	0x0002a8c0
        /*1088*/ 	.short	0x010a
        /*108a*/ 	.byte	0x3f
	.zero		1


	//   ....[60]....
        /*108c*/ 	.word	0x00024bd0
        /*1090*/ 	.word	0x00000008
        /*1094*/ 	.word	0x0002a8a0
        /*1098*/ 	.short	0x010a
        /*109a*/ 	.byte	0x3f
	.zero		1


	//   ....[61]....
        /*109c*/ 	.word	0x00024ff0
        /*10a0*/ 	.word	0x00000008
        /*10a4*/ 	.word	0x0002a8c0
        /*10a8*/ 	.short	0x010a
        /*10aa*/ 	.byte	0x3f
	.zero		1


	//   ....[62]....
        /*10ac*/ 	.word	0x00026160
        /*10b0*/ 	.word	0x00000000
        /*10b4*/ 	.word	0x0002a840
        /*10b8*/ 	.short	0x010a
        /*10ba*/ 	.byte	0x3f
	.zero		1


	//   ....[63]....
        /*10bc*/ 	.word	0x00027130
        /*10c0*/ 	.word	0x00000008
        /*10c4*/ 	.word	0x0002a800
        /*10c8*/ 	.short	0x0107
        /*10ca*/ 	.byte	0x3f
	.zero		1


	//   ....[64]....
        /*10cc*/ 	.word	0x00027230
        /*10d0*/ 	.word	0x00000002
        /*10d4*/ 	.word	0x0002a800
        /*10d8*/ 	.short	0x0101
        /*10da*/ 	.byte	0x3f
	.zero		1


	//   ....[65]....
        /*10dc*/ 	.word	0x00027250
        /*10e0*/ 	.word	0x00000002
        /*10e4*/ 	.word	0x0002a820
        /*10e8*/ 	.short	0x010a
        /*10ea*/ 	.byte	0x3f
	.zero		1


	//   ....[66]....
        /*10ec*/ 	.word	0x000275e0
        /*10f0*/ 	.word	0x00000003
        /*10f4*/ 	.word	0x0002a840
        /*10f8*/ 	.short	0x010a
        /*10fa*/ 	.byte	0x3f
	.zero		1


	//   ....[67]....
        /*10fc*/ 	.word	0x00027a90
        /*1100*/ 	.word	0x00000002
        /*1104*/ 	.word	0x0002a860
        /*1108*/ 	.short	0x010a
        /*110a*/ 	.byte	0x3f
	.zero		1


	//   ....[68]....
        /*110c*/ 	.word	0x000281a0
        /*1110*/ 	.word	0x00000003
        /*1114*/ 	.word	0x0002a840
        /*1118*/ 	.short	0x010a
        /*111a*/ 	.byte	0x3f
	.zero		1


	//   ....[69]....
        /*111c*/ 	.word	0x00028650
        /*1120*/ 	.word	0x00000002
        /*1124*/ 	.word	0x0002a860
        /*1128*/ 	.short	0x010a
        /*112a*/ 	.byte	0x3f
	.zero		1


	//   ....[70]....
        /*112c*/ 	.word	0x00028cb0
        /*1130*/ 	.word	0x00000003
        /*1134*/ 	.word	0x0002a840
        /*1138*/ 	.short	0x010a
        /*113a*/ 	.byte	0x3f
	.zero		1


	//   ....[71]....
        /*113c*/ 	.word	0x00029150
        /*1140*/ 	.word	0x00000002
        /*1144*/ 	.word	0x0002a860
        /*1148*/ 	.short	0x010a
        /*114a*/ 	.byte	0x3f
	.zero		1


	//   ....[72]....
        /*114c*/ 	.word	0x00029730
        /*1150*/ 	.word	0x00000000
        /*1154*/ 	.word	0x0002a860
        /*1158*/ 	.short	0x010a
        /*115a*/ 	.byte	0x3f
	.zero		1


	//   ....[73]....
        /*115c*/ 	.word	0x0002a8c0
        /*1160*/ 	.word	0x00000000
        /*1164*/ 	.word	0x0002a820
        /*1168*/ 	.short	0x010a
        /*116a*/ 	.byte	0x3f
	.zero		1


	//   ....[74]....
        /*116c*/ 	.word	0x0002aa70
        /*1170*/ 	.word	0x00000006
        /*1174*/ 	.word	0x00000000
        /*1178*/ 	.short	0x010a
        /*117a*/ 	.byte	0x3f
	.zero		1


	//   ....[75]....
        /*117c*/ 	.word	0x0002aae0
        /*1180*/ 	.word	0x00000007
        /*1184*/ 	.word	0x00000000
        /*1188*/ 	.short	0x010a
        /*118a*/ 	.byte	0x3f
	.zero		1


	//   ....[76]....
        /*118c*/ 	.word	0x0002ab50
        /*1190*/ 	.word	0x00000004
        /*1194*/ 	.word	0x00000000
        /*1198*/ 	.short	0x010a
        /*119a*/ 	.byte	0x3f
	.zero		1


	//   ....[77]....
        /*119c*/ 	.word	0x0002ab80
        /*11a0*/ 	.word	0x00000003
        /*11a4*/ 	.word	0x00000000
        /*11a8*/ 	.short	0x010a
        /*11aa*/ 	.byte	0x3f
	.zero		1


	//   ....[78]....
        /*11ac*/ 	.word	0x0002abe0
        /*11b0*/ 	.word	0x00000003
        /*11b4*/ 	.word	0x0002a890
        /*11b8*/ 	.short	0x010a
        /*11ba*/ 	.byte	0x3f
	.zero		1


	//   ....[79]....
        /*11bc*/ 	.word	0x0002ac30
        /*11c0*/ 	.word	0x00000003
        /*11c4*/ 	.word	0x0002a890
        /*11c8*/ 	.short	0x010a
        /*11ca*/ 	.byte	0x3f
	.zero		1


	//   ....[80]....
        /*11cc*/ 	.word	0x0002ac80
        /*11d0*/ 	.word	0x00000003
        /*11d4*/ 	.word	0x0002a890
        /*11d8*/ 	.short	0x010a
        /*11da*/ 	.byte	0x3f
	.zero		1


	//   ....[81]....
        /*11dc*/ 	.word	0x0002acd0
        /*11e0*/ 	.word	0x00000003
        /*11e4*/ 	.word	0x0002a8b0
        /*11e8*/ 	.short	0x010a
        /*11ea*/ 	.byte	0x3f
	.zero		1


	//   ....[82]....
        /*11ec*/ 	.word	0x0002b0b0
        /*11f0*/ 	.word	0x00000010
        /*11f4*/ 	.word	0x0002a800
        /*11f8*/ 	.short	0x010a
        /*11fa*/ 	.byte	0x3f
	.zero		1


	//   ....[83]....
        /*11fc*/ 	.word	0x0002b4c0
        /*1200*/ 	.word	0x00000010
        /*1204*/ 	.word	0x0002a800
        /*1208*/ 	.short	0x010a
        /*120a*/ 	.byte	0x3f
	.zero		1


	//   ....[84]....
        /*120c*/ 	.word	0x0002b510
        /*1210*/ 	.word	0x00000015
        /*1214*/ 	.word	0x0002a830
        /*1218*/ 	.short	0x010a
        /*121a*/ 	.byte	0x3f
	.zero		1


	//   ....[85]....
        /*121c*/ 	.word	0x0002b560
        /*1220*/ 	.word	0x00000015
        /*1224*/ 	.word	0x0002a830
        /*1228*/ 	.short	0x010a
        /*122a*/ 	.byte	0x3f
	.zero		1


	//   ....[86]....
        /*122c*/ 	.word	0x0002b5b0
        /*1230*/ 	.word	0x0000000c
        /*1234*/ 	.word	0x0002a850
        /*1238*/ 	.short	0x010a
        /*123a*/ 	.byte	0x3f
	.zero		1


	//   ....[87]....
        /*123c*/ 	.word	0x0002b600
        /*1240*/ 	.word	0x00000005
        /*1244*/ 	.word	0x0002a830
        /*1248*/ 	.short	0x010a
        /*124a*/ 	.byte	0x3f
	.zero		1


	//   ....[88]....
        /*124c*/ 	.word	0x0002b650
        /*1250*/ 	.word	0x000000c6
        /*1254*/ 	.word	0x0002a850
        /*1258*/ 	.short	0x010a
        /*125a*/ 	.byte	0x3f
	.zero		1


	//   ....[89]....
        /*125c*/ 	.word	0x0002b6a0
        /*1260*/ 	.word	0x00000006
        /*1264*/ 	.word	0x0002a830
        /*1268*/ 	.short	0x010a
        /*126a*/ 	.byte	0x3f
	.zero		1


	//   ....[90]....
        /*126c*/ 	.word	0x0002b6f0
        /*1270*/ 	.word	0x0000000c
        /*1274*/ 	.word	0x0002a850
        /*1278*/ 	.short	0x010a
        /*127a*/ 	.byte	0x3f
	.zero		1


	//   ....[91]....
        /*127c*/ 	.word	0x0002b740
        /*1280*/ 	.word	0x0000000b
        /*1284*/ 	.word	0x0002a850
        /*1288*/ 	.short	0x010a
        /*128a*/ 	.byte	0x3f
	.zero		1


	//   ....[92]....
        /*128c*/ 	.word	0x0002b900
        /*1290*/ 	.word	0x00000006
        /*1294*/ 	.word	0x0002a820
        /*1298*/ 	.short	0x010a
        /*129a*/ 	.byte	0x3f
	.zero		1


	//   ....[93]....
        /*129c*/ 	.word	0x0002b950
        /*12a0*/ 	.word	0x00000007
        /*12a4*/ 	.word	0x0002a8a0
        /*12a8*/ 	.short	0x010a
        /*12aa*/ 	.byte	0x3f
	.zero		1


	//   ....[94]....
        /*12ac*/ 	.word	0x0002b9a0
        /*12b0*/ 	.word	0x00000007
        /*12b4*/ 	.word	0x0002a8c0
        /*12b8*/ 	.short	0x010a
        /*12ba*/ 	.byte	0x3f
	.zero		1


	//   ....[95]....
        /*12bc*/ 	.word	0x0002b9f0
        /*12c0*/ 	.word	0x00000008
        /*12c4*/ 	.word	0x0002a8a0
        /*12c8*/ 	.short	0x010a
        /*12ca*/ 	.byte	0x3f
	.zero		1


	//   ....[96]....
        /*12cc*/ 	.word	0x0002ba40
        /*12d0*/ 	.word	0x00000008
        /*12d4*/ 	.word	0x0002a8c0
        /*12d8*/ 	.short	0x010a
        /*12da*/ 	.byte	0x3f
	.zero		1


	//   ....[97]....
        /*12dc*/ 	.word	0x0002bbe0
        /*12e0*/ 	.word	0x00000000
        /*12e4*/ 	.word	0x0002a840
        /*12e8*/ 	.short	0x010a
        /*12ea*/ 	.byte	0x3f
	.zero		1


	//   ....[98]....
        /*12ec*/ 	.word	0x0002c7f0
        /*12f0*/ 	.word	0x00000002
        /*12f4*/ 	.word	0x0002a820
        /*12f8*/ 	.short	0x010a
        /*12fa*/ 	.byte	0x3f
	.zero		1


	//   ....[99]....
        /*12fc*/ 	.word	0x0002c840
        /*1300*/ 	.word	0x00000003
        /*1304*/ 	.word	0x0002a840
        /*1308*/ 	.short	0x010a
        /*130a*/ 	.byte	0x3f
	.zero		1


	//   ....[100]....
        /*130c*/ 	.word	0x0002c890
        /*1310*/ 	.word	0x00000002
        /*1314*/ 	.word	0x0002a860
        /*1318*/ 	.short	0x010a
        /*131a*/ 	.byte	0x3f
	.zero		1


	//   ....[101]....
        /*131c*/ 	.word	0x0002c8e0
        /*1320*/ 	.word	0x00000003
        /*1324*/ 	.word	0x0002a840
        /*1328*/ 	.short	0x010a
        /*132a*/ 	.byte	0x3f
	.zero		1


	//   ....[102]....
        /*132c*/ 	.word	0x0002c930
        /*1330*/ 	.word	0x00000002
        /*1334*/ 	.word	0x0002a860
        /*1338*/ 	.short	0x010a
        /*133a*/ 	.byte	0x3f
	.zero		1


	//   ....[103]....
        /*133c*/ 	.word	0x0002c980
        /*1340*/ 	.word	0x00000003
        /*1344*/ 	.word	0x0002a840
        /*1348*/ 	.short	0x010a
        /*134a*/ 	.byte	0x3f
	.zero		1


	//   ....[104]....
        /*134c*/ 	.word	0x0002c9d0
        /*1350*/ 	.word	0x00000002
        /*1354*/ 	.word	0x0002a860
        /*1358*/ 	.short	0x010a
        /*135a*/ 	.byte	0x3f
	.zero		1


	//   ....[105]....
        /*135c*/ 	.word	0x0002ca20
        /*1360*/ 	.word	0x00000000
        /*1364*/ 	.word	0x0002a860
        /*1368*/ 	.short	0x010a
        /*136a*/ 	.byte	0x3f
	.zero		1


	//   ....[106]....
        /*136c*/ 	.word	0x0002d4a0
        /*1370*/ 	.word	0x00000000
        /*1374*/ 	.word	0x0002a820
        /*1378*/ 	.short	0x010a
        /*137a*/ 	.byte	0x3f
	.zero		1


	//   ....[107]....
        /*137c*/ 	.word	0x0002d640
        /*1380*/ 	.word	0x00000006
        /*1384*/ 	.word	0x00000000
        /*1388*/ 	.short	0x010a
        /*138a*/ 	.byte	0x3f
	.zero		1


	//   ....[108]....
        /*138c*/ 	.word	0x0002d690
        /*1390*/ 	.word	0x00000007
        /*1394*/ 	.word	0x00000000
        /*1398*/ 	.short	0x010a
        /*139a*/ 	.byte	0x3f
	.zero		1


	//   ....[109]....
        /*139c*/ 	.word	0x0002d6e0
        /*13a0*/ 	.word	0x00000004
        /*13a4*/ 	.word	0x00000000
        /*13a8*/ 	.short	0x010a
        /*13aa*/ 	.byte	0x3f
	.zero		1


	//----- nvinfo : EIATTR_NUM_MBARRIERS
	.align		4
.L_517:
        /*13ac*/ 	.byte	0x03, 0x38
        /*13ae*/ 	.short	0x0016


	//----- nvinfo : EIATTR_EXIT_INSTR_OFFSETS
	.align		4
        /*13b0*/ 	.byte	0x04, 0x1c
        /*13b2*/ 	.short	(.L_519 - .L_518)


	//   ....[0]....
.L_518:
        /*13b4*/ 	.word	0x0002abd0


	//----- nvinfo : EIATTR_MAX_THREADS
	.align		4
.L_519:
        /*13b8*/ 	.byte	0x04, 0x05
        /*13ba*/ 	.short	(.L_521 - .L_520)
.L_520:
        /*13bc*/ 	.word	0x00000180
        /*13c0*/ 	.word	0x00000001
        /*13c4*/ 	.word	0x00000001


	//----- nvinfo : EIATTR_CRS_STACK_SIZE
	.align		4
.L_521:
        /*13c8*/ 	.byte	0x04, 0x1e
        /*13ca*/ 	.short	(.L_523 - .L_522)
.L_522:
        /*13cc*/ 	.word	0x00000000


	//----- nvinfo : EIATTR_CBANK_PARAM_SIZE
	.align		4
.L_523:
        /*13d0*/ 	.byte	0x03, 0x19
        /*13d2*/ 	.short	0x0af0


	//----- nvinfo : EIATTR_PARAM_CBANK
	.align		4
        /*13d4*/ 	.byte	0x04, 0x0a
        /*13d6*/ 	.short	(.L_525 - .L_524)
	.align		4
.L_524:
        /*13d8*/ 	.word	index@(.nv.constant0._ZN7cutlass13device_kernelIN5flash11enable_sm90INS1_16FlashAttnFwdSm90INS1_25CollectiveMainloopFwdSm90ILi2EN4cute5tupleIJNS5_1CILi1EEES8_S8_EEENS6_IJNS7_ILi128EEENS7_ILi96EEENS7_ILi192EEEEEELi128ENS_10bfloat16_tEfNS_4arch4Sm90ELb0ELb1ELb1ELb1ELb0ELb1ELb0ELb1ELb1ELb1ELb0ELb0EEENS1_21CollectiveEpilogueFwdINS6_IJSA_SA_SB_EEES9_SE_SG_Li256ELb1ELb1ELb0ELb0EEENS1_36VarlenDynamicPersistentTileSchedulerILi128ELi96ELi256ELi128ELb0ELb1ELb1ELb1ELb0ELb1EEEEEEEEEvNT_6ParamsE)
        /*13dc*/ 	.short	0x0210
        /*13de*/ 	.short	0x0af0


	//----- nvinfo : EIATTR_SW_WAR
	.align		4
.L_525:
        /*13e0*/ 	.byte	0x04, 0x36
        /*13e2*/ 	.short	(.L_527 - .L_526)
.L_526:
        /*13e4*/ 	.word	0x00000008
.L_527:


//--------------------- .nv.info._ZN7cutlass13device_kernelIN5flash11enable_sm90INS1_16FlashAttnFwdSm90INS1_25CollectiveMainloopFwdSm90ILi2EN4cute5tupleIJNS5_1CILi1EEES8_S8_EEENS6_IJNS7_ILi128EEESA_NS7_ILi192EEEEEELi128ENS_10bfloat16_tEfNS_4arch4Sm90ELb1ELb0ELb1ELb0ELb0ELb0ELb0ELb1ELb1ELb1ELb0ELb0EEENS1_21CollectiveEpilogueFwdINS6_IJSA_SA_SA_EEES9_SD_SF_Li256ELb0ELb1ELb0ELb0EEENS1_30DynamicPersistentTileSchedulerILi256ELi128ELb0ELb1ELb1EEEEEEEEEvNT_6ParamsE --------------------------
	.section	.nv.info._ZN7cutlass13device_kernelIN5flash11enable_sm90INS1_16FlashAttnFwdSm90INS1_25CollectiveMainloopFwdSm90ILi2EN4cute5tupleIJNS5_1CILi1EEES8_S8_EEENS6_IJNS7_ILi128EEESA_NS7_ILi192EEEEEELi128ENS_10bfloat16_tEfNS_4arch4Sm90ELb1ELb0ELb1ELb0ELb0ELb0ELb0ELb1ELb1ELb1ELb0ELb0EEENS1_21CollectiveEpilogueFwdINS6_IJSA_SA_SA_EEES9_SD_SF_Li256ELb0ELb1ELb0ELb0EEENS1_30DynamicPersistentTileSchedulerILi256ELi128ELb0ELb1ELb1EEEEEEEEEvNT_6ParamsE,"",@"SHT_CUDA_INFO"
	.sectionflags	@""
	.align	4


	//----- nvinfo : EIATTR_CUDA_API_VERSION
	.align		4
        /*0000*/ 	.byte	0x04, 0x37
        /*0002*/ 	.short	(.L_529 - .L_528)
.L_528:
        /*0004*/ 	.word	0x00000082


	//----- nvinfo : EIATTR_KPARAM_INFO
	.align		4
.L_529:
        /*0008*/ 	.byte	0x04, 0x17
        /*000a*/ 	.short	(.L_531 - .L_530)
.L_530:
        /*000c*/ 	.word	0x00000000
        /*0010*/ 	.short	0x0000
        /*0012*/ 	.short	0x0070
        /*0014*/ 	.byte	0x00, 0xf0, 0x01, 0x2a


	//----- nvinfo : EIATTR_SPARSE_MMA_MASK
	.align		4
.L_531:
        /*0018*/ 	.byte	0x03, 0x50
        /*001a*/ 	.short	0x0000


	//----- nvinfo : EIATTR_MAXREG_COUNT
	.align		4
        /*001c*/ 	.byte	0x03, 0x1b
        /*001e*/ 	.short	0x00a8


	//----- nvinfo : EIATTR_NUM_BARRIERS
	.align		4
        /*0020*/ 	.byte	0x02, 0x4c
        /*0022*/ 	.byte	0x09
	.zero		1


	//----- nvinfo : EIATTR_EXTERNS
	.align		4
        /*0024*/ 	.byte	0x04, 0x0f
        /*0026*/ 	.short	(.L_533 - .L_532)


	//   ....[0]....
	.align		4
.L_532:
        /*0028*/ 	.word	index@(__assertfail)


	//----- nvinfo : EIATTR_ANNOTATIONS
	.align		4
.L_533:
        /*002c*/ 	.byte	0x04, 0x55
        /*002e*/ 	.short	(.L_535 - .L_534)


	//   ....[0]....
.L_534:
        /* <DEDUP_REMOVED lines=27> */


	//----- nvinfo : EIATTR_MERCURY_ISA_VERSION
	.align		4
.L_535:
        /*01c8*/ 	.byte	0x03, 0x5f
        /*01ca*/ 	.short	0x0101


	//----- nvinfo : EIATTR_INT_WARP_WIDE_INSTR_OFFSETS
	.align		4
        /*01cc*/ 	.byte	0x04, 0x31
        /*01ce*/ 	.short	(.L_537 - .L_536)


	//   ....[0]....
.L_536:
        /*01d0*/ 	.word	0x00000130


	//   ....[1]....
        /*01d4*/ 	.word	0x00000170


	//   ....[2]....
        /*01d8*/ 	.word	0x000001e0


	//   ....[3]....
        /*01dc*/ 	.word	0x0000d670


	//   ....[4]....
        /*01e0*/ 	.word	0x0000d710


	//   ....[5]....
        /*01e4*/ 	.word	0x00010e70


	//   ....[6]....
        /*01e8*/ 	.word	0x00010f10


	//----- nvinfo : EIATTR_COOP_GROUP_MASK_REGIDS
	.align		4
.L_537:
        /*01ec*/ 	.byte	0x04, 0x29
        /*01ee*/ 	.short	(.L_539 - .L_538)


	//   ....[0]....
.L_538:
        /*01f0*/ 	.word	0xffffffff


	//   ....[1]....
        /*01f4*/ 	.word	0xffffffff


	//   ....[2]....
        /*01f8*/ 	.word	0xffffffff


	//   ....[3]....
        /*01fc*/ 	.word	0xffffffff


	//   ....[4]....
        /*0200*/ 	.word	0xffffffff


	//   ....[5]....
        /*0204*/ 	.word	0xffffffff


	//   ....[6]....
        /*0208*/ 	.word	0xffffffff


	//   ....[7]....
        /*020c*/ 	.word	0xffffffff


	//   ....[8]....
        /*0210*/ 	.word	0xffffffff


	//   ....[9]....
        /*0214*/ 	.word	0xffffffff


	//   ....[10]....
        /*0218*/ 	.word	0xffffffff


	//   ....[11]....
        /*021c*/ 	.word	0xffffffff


	//   ....[12]....
        /*0220*/ 	.word	0xffffffff


	//   ....[13]....
        /*0224*/ 	.word	0xffffffff


	//   ....[14]....
        /*0228*/ 	.word	0xffffffff


	//   ....[15]....
        /*022c*/ 	.word	0xffffffff


	//   ....[16]....
        /*0230*/ 	.word	0xffffffff


	//   ....[17]....
        /*0234*/ 	.word	0xffffffff


	//   ....[18]....
        /*0238*/ 	.word	0xffffffff


	//   ....[19]....
        /*023c*/ 	.word	0xffffffff


	//   ....[20]....
        /*0240*/ 	.word	0xffffffff


	//   ....[21]....
        /*0244*/ 	.word	0xffffffff


	//   ....[22]....
        /*0248*/ 	.word	0xffffffff


	//   ....[23]....
        /*024c*/ 	.word	0xffffffff


	//   ....[24]....
        /*0250*/ 	.word	0xffffffff


	//   ....[25]....
        /*0254*/ 	.word	0xffffffff


	//   ....[26]....
        /*0258*/ 	.word	0xffffffff


	//   ....[27]....
        /*025c*/ 	.word	0xffffffff


	//   ....[28]....
        /*0260*/ 	.word	0xffffffff


	//   ....[29]....
        /*0264*/ 	.word	0xffffffff


	//   ....[30]....
        /*0268*/ 	.word	0xffffffff


	//   ....[31]....
        /*026c*/ 	.word	0xffffffff


	//   ....[32]....
        /*0270*/ 	.word	0xffffffff


	//   ....[33]....
        /*0274*/ 	.word	0xffffffff


	//   ....[34]....
        /*0278*/ 	.word	0xffffffff


	//   ....[35]....
        /*027c*/ 	.word	0xffffffff


	//   ....[36]....
        /*0280*/ 	.word	0xffffffff


	//   ....[37]....
        /*0284*/ 	.word	0xffffffff


	//   ....[38]....
        /*0288*/ 	.word	0xffffffff


	//   ....[39]....
        /*028c*/ 	.word	0xffffffff


	//   ....[40]....
        /*0290*/ 	.word	0xffffffff


	//   ....[41]....
        /*0294*/ 	.word	0xffffffff


	//   ....[42]....
        /*0298*/ 	.word	0xffffffff


	//   ....[43]....
        /*029c*/ 	.word	0xffffffff


	//   ....[44]....
        /*02a0*/ 	.word	0xffffffff


	//   ....[45]....
        /*02a4*/ 	.word	0xffffffff


	//   ....[46]....
        /*02a8*/ 	.word	0xffffffff


	//   ....[47]....
        /*02ac*/ 	.word	0xffffffff


	//   ....[48]....
        /*02b0*/ 	.word	0xffffffff


	//   ....[49]....
        /*02b4*/ 	.word	0xffffffff


	//   ....[50]....
        /*02b8*/ 	.word	0xffffffff


	//   ....[51]....
        /*02bc*/ 	.word	0xffffffff


	//   ....[52]....
        /*02c0*/ 	.word	0xffffffff


	//   ....[53]....
        /*02c4*/ 	.word	0xffffffff


	//   ....[54]....
        /*02c8*/ 	.word	0xffffffff


	//   ....[55]....
        /*02cc*/ 	.word	0xffffffff


	//   ....[56]....
        /*02d0*/ 	.word	0xffffffff


	//   ....[57]....
        /*02d4*/ 	.word	0xffffffff


	//   ....[58]....
        /*02d8*/ 	.word	0xffffffff


	//   ....[59]....
        /*02dc*/ 	.word	0xffffffff


	//   ....[60]....
        /*02e0*/ 	.word	0xffffffff


	//   ....[61]....
        /*02e4*/ 	.word	0xffffffff


	//   ....[62]....
        /*02e8*/ 	.word	0xffffffff


	//   ....[63]....
        /*02ec*/ 	.word	0xffffffff


	//   ....[64]....
        /*02f0*/ 	.word	0xffffffff


	//   ....[65]....
        /*02f4*/ 	.word	0xffffffff


	//   ....[66]....
        /*02f8*/ 	.word	0xffffffff


	//   ....[67]....
        /*02fc*/ 	.word	0xffffffff


	//   ....[68]....
        /*0300*/ 	.word	0x0500000f


	//   ....[69]....
        /*0304*/ 	.word	0x0500000f


	//   ....[70]....
        /*0308*/ 	.word	0x0500000f


	//   ....[71]....
        /*030c*/ 	.word	0x0500000f


	//   ....[72]....
        /*0310*/ 	.word	0x0500000f


	//   ....[73]....
        /*0314*/ 	.word	0x0500000f


	//   ....[74]....
        /*0318*/ 	.word	0x0500000f


	//   ....[75]....
        /*031c*/ 	.word	0x0500000f


	//   ....[76]....
        /*0320*/ 	.word	0x0500000f


	//   ....[77]....
        /*0324*/ 	.word	0x0500000f


	//   ....[78]....
        /*0328*/ 	.word	0x0500000f


	//   ....[79]....
        /*032c*/ 	.word	0x0500000f


	//   ....[80]....
        /*0330*/ 	.word	0x0500000f


	//   ....[81]....
        /*0334*/ 	.word	0x0500000f


	//   ....[82]....
        /*0338*/ 	.word	0x0500000f


	//   ....[83]....
        /*033c*/ 	.word	0x0500000f


	//   ....[84]....
        /*0340*/ 	.word	0x0500000f


	//   ....[85]....
        /*0344*/ 	.word	0x0500000f


	//   ....[86]....
        /*0348*/ 	.word	0x0500000f


	//----- nvinfo : EIATTR_COOP_GROUP_INSTR_OFFSETS
	.align		4
.L_539:
        /*034c*/ 	.byte	0x04, 0x28
        /*034e*/ 	.short	(.L_541 - .L_540)


	//   ....[0]....
.L_540:
        /*0350*/ 	.word	0x00000060


	//   ....[1]....
        /*0354*/ 	.word	0x00000140


	//   ....[2]....
        /*0358*/ 	.word	0x00000190


	//   ....[3]....
        /*035c*/ 	.word	0x000003c0


	//   ....[4]....
        /*0360*/ 	.word	0x00000520


	//   ....[5]....
        /*0364*/ 	.word	0x00000640


	//   ....[6]....
        /*0368*/ 	.word	0x000007a0


	//   ....[7]....
        /*036c*/ 	.word	0x000014b0


	//   ....[8]....
        /*0370*/ 	.word	0x00002120


	//   ....[9]....
        /*0374*/ 	.word	0x00002550


	//   ....[10]....
        /*0378*/ 	.word	0x00002d60


	//   ....[11]....
        /*037c*/ 	.word	0x00002db0


	//   ....[12]....
        /*0380*/ 	.word	0x00003900


	//   ....[13]....
        /*0384*/ 	.word	0x00003980


	//   ....[14]....
        /*0388*/ 	.word	0x000056a0


	//   ....[15]....
        /*038c*/ 	.word	0x000060d0


	//   ....[16]....
        /*0390*/ 	.word	0x00006210


	//   ....[17]....
        /*0394*/ 	.word	0x00006370


	//   ....[18]....
        /*0398*/ 	.word	0x00006c70


	//   ....[19]....
        /*039c*/ 	.word	0x00006cc0


	//   ....[20]....
        /*03a0*/ 	.word	0x00009180


	//   ....[21]....
        /*03a4*/ 	.word	0x000091d0


	//   ....[22]....
        /*03a8*/ 	.word	0x00009460


	//   ....[23]....
        /*03ac*/ 	.word	0x000094e0


	//   ....[24]....
        /*03b0*/ 	.word	0x0000a800


	//   ....[25]....
        /*03b4*/ 	.word	0x0000a840


	//   ....[26]....
        /*03b8*/ 	.word	0x0000a930


	//   ....[27]....
        /*03bc*/ 	.word	0x0000a960


	//   ....[28]....
        /*03c0*/ 	.word	0x0000bae0


	//   ....[29]....
        /*03c4*/ 	.word	0x0000bb10


	//   ....[30]....
        /*03c8*/ 	.word	0x0000bb40


	//   ....[31]....
        /*03cc*/ 	.word	0x0000bba0


	//   ....[32]....
        /*03d0*/ 	.word	0x0000c080


	//   ....[33]....
        /*03d4*/ 	.word	0x0000c0c0


	//   ....[34]....
        /*03d8*/ 	.word	0x0000c190


	//   ....[35]....
        /*03dc*/ 	.word	0x0000c1b0


	//   ....[36]....
        /*03e0*/ 	.word	0x0000c280


	//   ....[37]....
        /*03e4*/ 	.word	0x0000c2a0


	//   ....[38]....
        /*03e8*/ 	.word	0x0000c380


	//   ....[39]....
        /*03ec*/ 	.word	0x0000c3a0


	//   ....[40]....
        /*03f0*/ 	.word	0x0000caa0


	//   ....[41]....
        /*03f4*/ 	.word	0x0000cac0


	//   ....[42]....
        /*03f8*/ 	.word	0x0000cb90


	//   ....[43]....
        /*03fc*/ 	.word	0x0000cbb0


	//   ....[44]....
        /*0400*/ 	.word	0x0000cc80


	//   ....[45]....
        /*0404*/ 	.word	0x0000cca0


	//   ....[46]....
        /*0408*/ 	.word	0x0000cd80


	//   ....[47]....
        /*040c*/ 	.word	0x0000cda0


	//   ....[48]....
        /*0410*/ 	.word	0x0000cf10


	//   ....[49]....
        /*0414*/ 	.word	0x0000dc90


	//   ....[50]....
        /*0418*/ 	.word	0x0000e6f0


	//   ....[51]....
        /*041c*/ 	.word	0x0000e730


	//   ....[52]....
        /*0420*/ 	.word	0x0000e800


	//   ....[53]....
        /*0424*/ 	.word	0x0000e810


	//   ....[54]....
        /*0428*/ 	.word	0x0000e8a0


	//   ....[55]....
        /*042c*/ 	.word	0x0000e8b0


	//   ....[56]....
        /*0430*/ 	.word	0x0000e940


	//   ....[57]....
        /*0434*/ 	.word	0x0000e950


	//   ....[58]....
        /*0438*/ 	.word	0x0000e9e0


	//   ....[59]....
        /*043c*/ 	.word	0x0000e9f0


	//   ....[60]....
        /*0440*/ 	.word	0x0000ea80


	//   ....[61]....
        /*0444*/ 	.word	0x0000ea90


	//   ....[62]....
        /*0448*/ 	.word	0x0000eb20


	//   ....[63]....
        /*044c*/ 	.word	0x0000eb30


	//   ....[64]....
        /*0450*/ 	.word	0x0000eb40


	//   ....[65]....
        /*0454*/ 	.word	0x0000eb50


	//   ....[66]....
        /*0458*/ 	.word	0x00011470


	//   ....[67]....
        /*045c*/ 	.word	0x00011660


	//   ....[68]....
        /*0460*/ 	.word	0x00011bf0


	//   ....[69]....
        /*0464*/ 	.word	0x00011d50


	//   ....[70]....
        /*0468*/ 	.word	0x00011db0


	//   ....[71]....
        /*046c*/ 	.word	0x00011f00


	//   ....[72]....
        /*0470*/ 	.word	0x00011f50


	//   ....[73]....
        /*0474*/ 	.word	0x00012070


	//   ....[74]....
        /*0478*/ 	.word	0x000120c0


	//   ....[75]....
        /*047c*/ 	.word	0x000121e0


	//   ....[76]....
        /*0480*/ 	.word	0x00012230


	//   ....[77]....
        /*0484*/ 	.word	0x00012350


	//   ....[78]....
        /*0488*/ 	.word	0x000123a0


	//   ....[79]....
        /*048c*/ 	.word	0x000124c0


	//   ....[80]....
        /*0490*/ 	.word	0x00012510


	//   ....[81]....
        /*0494*/ 	.word	0x00012630


	//   ....[82]....
        /*0498*/ 	.word	0x00012680


	//   ....[83]....
        /*049c*/ 	.word	0x00012780


	//   ....[84]....
        /*04a0*/ 	.word	0x000127d0


	//   ....[85]....
        /*04a4*/ 	.word	0x00012af0


	//   ....[86]....
        /*04a8*/ 	.word	0x00012c10


	//----- nvinfo : EIATTR_REG_RECONFIG
	.align		4
.L_541:
        /*04ac*/ 	.byte	0x01, 0x54
	.zero		2


	//----- nvinfo : EIATTR_SYSCALL_OFFSETS
	.align		4
        /*04b0*/ 	.byte	0x04, 0x46
        /*04b2*/ 	.short	(.L_543 - .L_542)


	//   ....[0]....
.L_542:
        /*04b4*/ 	.word	0x00001690


	//   ....[1]....
        /*04b8*/ 	.word	0x0000d880


	//   ....[2]....
        /*04bc*/ 	.word	0x0000d9d0


	//   ....[3]....
        /*04c0*/ 	.word	0x0000dac0


	//   ....[4]....
        /*04c4*/ 	.word	0x0000e2c0


	//----- nvinfo : EIATTR_MBARRIER_INSTR_OFFSETS
	.align		4
.L_543:
        /*04c8*/ 	.byte	0x04, 0x39
        /*04ca*/ 	.short	(.L_545 - .L_544)


	//   ....[0]....
.L_544:
        /*04cc*/ 	.word	0x00000270
        /*04d0*/ 	.word	0x000000ff
        /*04d4*/ 	.word	0x00034800
        /*04d8*/ 	.short	0x0100
        /*04da*/ 	.byte	0x08
	.zero		1


	//   ....[1]....
        /*04dc*/ 	.word	0x00000280
        /*04e0*/ 	.word	0x000000ff
        /*04e4*/ 	.word	0x00034820
        /*04e8*/ 	.short	0x0100
        /*04ea*/ 	.byte	0x08
	.zero		1


	//   ....[2]....
        /*04ec*/ 	.word	0x00000370
        /*04f0*/ 	.word	0x000000ff
        /*04f4*/ 	.word	0x00034830
        /*04f8*/ 	.short	0x0100
        /*04fa*/ 	.byte	0x08
	.zero		1


	//   ....[3]....
        /*04fc*/ 	.word	0x00000380
        /*0500*/ 	.word	0x000000ff
        /*0504*/ 	.word	0x00034840
        /*0508*/ 	.short	0x0100
        /*050a*/ 	.byte	0x08
	.zero		1


	//   ....[4]....
        /*050c*/ 	.word	0x00000390
        /*0510*/ 	.word	0x000000ff
        /*0514*/ 	.word	0x00034838
        /*0518*/ 	.short	0x0100
        /*051a*/ 	.byte	0x08
	.zero		1


	//   ....[5]....
        /*051c*/ 	.word	0x000003a0
        /*0520*/ 	.word	0x000000ff
        /*0524*/ 	.word	0x00034848
        /*0528*/ 	.short	0x0100
        /*052a*/ 	.byte	0x08
	.zero		1


	//   ....[6]....
        /*052c*/ 	.word	0x000004d0
        /*0530*/ 	.word	0x000000ff
        /*0534*/ 	.word	0x00034850
        /*0538*/ 	.short	0x0100
        /*053a*/ 	.byte	0x08
	.zero		1


	//   ....[7]....
        /*053c*/ 	.word	0x000004e0
        /*0540*/ 	.word	0x000000ff
        /*0544*/ 	.word	0x00034860
        /*0548*/ 	.short	0x0100
        /*054a*/ 	.byte	0x08
	.zero		1


	//   ....[8]....
        /*054c*/ 	.word	0x000004f0
        /*0550*/ 	.word	0x000000ff
        /*0554*/ 	.word	0x00034858
        /*0558*/ 	.short	0x0100
        /*055a*/ 	.byte	0x08
	.zero		1


	//   ....[9]....
        /*055c*/ 	.word	0x00000500
        /*0560*/ 	.word	0x000000ff
        /*0564*/ 	.word	0x00034868
        /*0568*/ 	.short	0x0100
        /*056a*/ 	.byte	0x08
	.zero		1


	//   ....[10]....
        /*056c*/ 	.word	0x000005f0
        /*0570*/ 	.word	0x000000ff
        /*0574*/ 	.word	0x00034870
        /*0578*/ 	.short	0x0100
        /*057a*/ 	.byte	0x06
	.zero		1


	//   ....[11]....
        /*057c*/ 	.word	0x00000600
        /*0580*/ 	.word	0x000000ff
        /*0584*/ 	.word	0x00034880
        /*0588*/ 	.short	0x0100
        /*058a*/ 	.byte	0x06
	.zero		1


	//   ....[12]....
        /*058c*/ 	.word	0x00000610
        /*0590*/ 	.word	0x000000ff
        /*0594*/ 	.word	0x00034878
        /*0598*/ 	.short	0x0100
        /*059a*/ 	.byte	0x06
	.zero		1


	//   ....[13]....
        /*059c*/ 	.word	0x00000620
        /*05a0*/ 	.word	0x000000ff
        /*05a4*/ 	.word	0x00034888
        /*05a8*/ 	.short	0x0100
        /*05aa*/ 	.byte	0x06
	.zero		1


	//   ....[14]....
        /*05ac*/ 	.word	0x00000750
        /*05b0*/ 	.word	0x000000ff
        /*05b4*/ 	.word	0x00034890
        /*05b8*/ 	.short	0x0100
        /*05ba*/ 	.byte	0x08
	.zero		1


	//   ....[15]....
        /*05bc*/ 	.word	0x00000760
        /*05c0*/ 	.word	0x000000ff
        /*05c4*/ 	.word	0x000348a0
        /*05c8*/ 	.short	0x0100
        /*05ca*/ 	.byte	0x08
	.zero		1


	//   ....[16]....
        /*05cc*/ 	.word	0x00000770
        /*05d0*/ 	.word	0x000000ff
        /*05d4*/ 	.word	0x00034898
        /*05d8*/ 	.short	0x0100
        /*05da*/ 	.byte	0x08
	.zero		1


	//   ....[17]....
        /*05dc*/ 	.word	0x00000780
        /*05e0*/ 	.word	0x000000ff
        /*05e4*/ 	.word	0x000348a8
        /*05e8*/ 	.short	0x0100
        /*05ea*/ 	.byte	0x08
	.zero		1


	//   ....[18]....
        /*05ec*/ 	.word	0x000008b0
        /*05f0*/ 	.word	0x000000ff
        /*05f4*/ 	.word	0x000348b0
        /*05f8*/ 	.short	0x0100
        /*05fa*/ 	.byte	0x08
	.zero		1


	//   ....[19]....
        /*05fc*/ 	.word	0x000008c0
        /*0600*/ 	.word	0x000000ff
        /*0604*/ 	.word	0x000348c0
        /*0608*/ 	.short	0x0100
        /*060a*/ 	.byte	0x08
	.zero		1


	//   ....[20]....
        /*060c*/ 	.word	0x000008d0
        /*0610*/ 	.word	0x000000ff
        /*0614*/ 	.word	0x000348b8
        /*0618*/ 	.short	0x0100
        /*061a*/ 	.byte	0x08
	.zero		1


	//   ....[21]....
        /*061c*/ 	.word	0x000008e0
        /*0620*/ 	.word	0x000000ff
        /*0624*/ 	.word	0x000348c8
        /*0628*/ 	.short	0x0100
        /*062a*/ 	.byte	0x08
	.zero		1


	//   ....[22]....
        /*062c*/ 	.word	0x00001730
        /*0630*/ 	.word	0x000000ff
        /*0634*/ 	.word	0x00034800
        /*0638*/ 	.short	0x010a
        /*063a*/ 	.byte	0x26
	.zero		1


	//   ....[23]....
        /*063c*/ 	.word	0x000017b0
        /*0640*/ 	.word	0x00000000
        /*0644*/ 	.word	0x00034830
        /*0648*/ 	.short	0x010a
        /*064a*/ 	.byte	0x3f
	.zero		1


	//   ....[24]....
        /*064c*/ 	.word	0x00001810
        /*0650*/ 	.word	0x00000000
        /*0654*/ 	.word	0x00034830
        /*0658*/ 	.short	0x010a
        /*065a*/ 	.byte	0x3f
	.zero		1


	//   ....[25]....
        /*065c*/ 	.word	0x00002900
        /*0660*/ 	.word	0x00000000
        /*0664*/ 	.word	0x00000000
        /*0668*/ 	.short	0x0101
        /*066a*/ 	.byte	0x3f
	.zero		1


	//   ....[26]....
        /*066c*/ 	.word	0x00004740
        /*0670*/ 	.word	0x000000ff
        /*0674*/ 	.word	0x00034830
        /*0678*/ 	.short	0x010a
        /*067a*/ 	.byte	0x08
	.zero		1


	//   ....[27]....
        /*067c*/ 	.word	0x00004780
        /*0680*/ 	.word	0x000000ff
        /*0684*/ 	.word	0x00034830
        /*0688*/ 	.short	0x010a
        /*068a*/ 	.byte	0x08
	.zero		1


	//   ....[28]....
        /*068c*/ 	.word	0x000050a0
        /*0690*/ 	.word	0x000000ff
        /*0694*/ 	.word	0x00034850
        /*0698*/ 	.short	0x010a
        /*069a*/ 	.byte	0x09
	.zero		1


	//   ....[29]....
        /*069c*/ 	.word	0x000050e0
        /*06a0*/ 	.word	0x000000ff
        /*06a4*/ 	.word	0x00034850
        /*06a8*/ 	.short	0x010a
        /*06aa*/ 	.byte	0x09
	.zero		1


	//   ....[30]....
        /*06ac*/ 	.word	0x00006f50
        /*06b0*/ 	.word	0x00000031
        /*06b4*/ 	.word	0x00000000
        /*06b8*/ 	.short	0x0101
        /*06ba*/ 	.byte	0x3f
	.zero		1


	//   ....[31]....
        /*06bc*/ 	.word	0x00007070
        /*06c0*/ 	.word	0x00000033
        /*06c4*/ 	.word	0x00000000
        /*06c8*/ 	.short	0x0101
        /*06ca*/ 	.byte	0x3f
	.zero		1


	//   ....[32]....
        /*06cc*/ 	.word	0x00007a50
        /*06d0*/ 	.word	0x000000ff
        /*06d4*/ 	.word	0x00034830
        /*06d8*/ 	.short	0x010a
        /*06da*/ 	.byte	0x08
	.zero		1


	//   ....[33]....
        /*06dc*/ 	.word	0x00007a90
        /*06e0*/ 	.word	0x000000ff
        /*06e4*/ 	.word	0x00034830
        /*06e8*/ 	.short	0x010a
        /*06ea*/ 	.byte	0x08
	.zero		1


	//   ....[34]....
        /*06ec*/ 	.word	0x000083b0
        /*06f0*/ 	.word	0x000000ff
        /*06f4*/ 	.word	0x00034850
        /*06f8*/ 	.short	0x010a
        /*06fa*/ 	.byte	0x08
	.zero		1


	//   ....[35]....
        /*06fc*/ 	.word	0x000083f0
        /*0700*/ 	.word	0x000000ff
        /*0704*/ 	.word	0x00034850
        /*0708*/ 	.short	0x010a
        /*070a*/ 	.byte	0x08
	.zero		1


	//   ....[36]....
        /*070c*/ 	.word	0x00009d70
        /*0710*/ 	.word	0x00000023
        /*0714*/ 	.word	0x00000000
        /*0718*/ 	.short	0x0101
        /*071a*/ 	.byte	0x3f
	.zero		1


	//   ....[37]....
        /*071c*/ 	.word	0x00009dc0
        /*0720*/ 	.word	0x0000002e
        /*0724*/ 	.word	0x00000000
        /*0728*/ 	.short	0x0101
        /*072a*/ 	.byte	0x3f
	.zero		1


	//   ....[38]....
        /*072c*/ 	.word	0x0000a770
        /*0730*/ 	.word	0x000000ff
        /*0734*/ 	.word	0x00034850
        /*0738*/ 	.short	0x010a
        /*073a*/ 	.byte	0x05
	.zero		1


	//   ....[39]....
        /*073c*/ 	.word	0x0000a7b0
        /*0740*/ 	.word	0x000000ff
        /*0744*/ 	.word	0x00034850
        /*0748*/ 	.short	0x010a
        /*074a*/ 	.byte	0x05
	.zero		1


	//   ....[40]....
        /*074c*/ 	.word	0x0000acf0
        /*0750*/ 	.word	0x00000002
        /*0754*/ 	.word	0x00000000
        /*0758*/ 	.short	0x0101
        /*075a*/ 	.byte	0x3f
	.zero		1


	//   ....[41]....
        /*075c*/ 	.word	0x0000c0b0
        /*0760*/ 	.word	0x00000024
        /*0764*/ 	.word	0x00000000
        /*0768*/ 	.short	0x0101
        /*076a*/ 	.byte	0x3f
	.zero		1


	//   ....[42]....
        /*076c*/ 	.word	0x0000dea0
        /*0770*/ 	.word	0x00000000
        /*0774*/ 	.word	0x00034840
        /*0778*/ 	.short	0x010a
        /*077a*/ 	.byte	0x3f
	.zero		1


	//   ....[43]....
        /*077c*/ 	.word	0x0000eca0
        /*0780*/ 	.word	0x00000011
        /*0784*/ 	.word	0x00034800
        /*0788*/ 	.short	0x0107
        /*078a*/ 	.byte	0x3f
	.zero		1


	//   ....[44]....
        /*078c*/ 	.word	0x0000edb0
        /*0790*/ 	.word	0x00000011
        /*0794*/ 	.word	0x00034800
        /*0798*/ 	.short	0x0101
        /*079a*/ 	.byte	0x3f
	.zero		1


	//   ....[45]....
        /*079c*/ 	.word	0x0000edd0
        /*07a0*/ 	.word	0x00000011
        /*07a4*/ 	.word	0x00034820
        /*07a8*/ 	.short	0x010a
        /*07aa*/ 	.byte	0x3f
	.zero		1


	//   ....[46]....
        /*07ac*/ 	.word	0x0000f110
        /*07b0*/ 	.word	0x00000002
        /*07b4*/ 	.word	0x00034840
        /*07b8*/ 	.short	0x010a
        /*07ba*/ 	.byte	0x3f
	.zero		1


	//   ....[47]....
        /*07bc*/ 	.word	0x0000f570
        /*07c0*/ 	.word	0x00000003
        /*07c4*/ 	.word	0x00000060
        /*07c8*/ 	.short	0x010a
        /*07ca*/ 	.byte	0x3f
	.zero		1


	//   ....[48]....
        /*07cc*/ 	.word	0x0000fbd0
        /*07d0*/ 	.word	0x00000003
        /*07d4*/ 	.word	0x00034840
        /*07d8*/ 	.short	0x010a
        /*07da*/ 	.byte	0x3f
	.zero		1


	//   ....[49]....
        /*07dc*/ 	.word	0x00010050
        /*07e0*/ 	.word	0x00000002
        /*07e4*/ 	.word	0x00000060
        /*07e8*/ 	.short	0x010a
        /*07ea*/ 	.byte	0x3f
	.zero		1


	//   ....[50]....
        /*07ec*/ 	.word	0x00010600
        /*07f0*/ 	.word	0x00000002
        /*07f4*/ 	.word	0x00034840
        /*07f8*/ 	.short	0x010a
        /*07fa*/ 	.byte	0x3f
	.zero		1


	//   ....[51]....
        /*07fc*/ 	.word	0x00010a80
        /*0800*/ 	.word	0x00000002
        /*0804*/ 	.word	0x00000060
        /*0808*/ 	.short	0x010a
        /*080a*/ 	.byte	0x3f
	.zero		1


	//   ....[52]....
        /*080c*/ 	.word	0x00010fe0
        /*0810*/ 	.word	0x00000000
        /*0814*/ 	.word	0x00034860
        /*0818*/ 	.short	0x010a
        /*081a*/ 	.byte	0x3f
	.zero		1


	//   ....[53]....
        /*081c*/ 	.word	0x000115e0
        /*0820*/ 	.word	0x00000000
        /*0824*/ 	.word	0x00034820
        /*0828*/ 	.short	0x010a
        /*082a*/ 	.byte	0x3f
	.zero		1


	//   ....[54]....
        /*082c*/ 	.word	0x000117d0
        /*0830*/ 	.word	0x00000006
        /*0834*/ 	.word	0x00000000
        /*0838*/ 	.short	0x010a
        /*083a*/ 	.byte	0x3f
	.zero		1


	//   ....[55]....
        /*083c*/ 	.word	0x00011820
        /*0840*/ 	.word	0x00000003
        /*0844*/ 	.word	0x00000000
        /*0848*/ 	.short	0x010a
        /*084a*/ 	.byte	0x3f
	.zero		1


	//   ....[56]....
        /*084c*/ 	.word	0x00011880
        /*0850*/ 	.word	0x00000012
        /*0854*/ 	.word	0x00000000
        /*0858*/ 	.short	0x010a
        /*085a*/ 	.byte	0x3f
	.zero		1


	//   ....[57]....
        /*085c*/ 	.word	0x000118b0
        /*0860*/ 	.word	0x00000003
        /*0864*/ 	.word	0x00000000
        /*0868*/ 	.short	0x010a
        /*086a*/ 	.byte	0x3f
	.zero		1


	//   ....[58]....
        /*086c*/ 	.word	0x00011920
        /*0870*/ 	.word	0x00000003
        /*0874*/ 	.word	0x00034800
        /*0878*/ 	.short	0x010a
        /*087a*/ 	.byte	0x3f
	.zero		1


	//   ....[59]....
        /*087c*/ 	.word	0x00011970
        /*0880*/ 	.word	0x00000000
        /*0884*/ 	.word	0x00034830
        /*0888*/ 	.short	0x010a
        /*088a*/ 	.byte	0x3f
	.zero		1


	//   ....[60]....
        /*088c*/ 	.word	0x000119d0
        /*0890*/ 	.word	0x0000000a
        /*0894*/ 	.word	0x00034830
        /*0898*/ 	.short	0x010a
        /*089a*/ 	.byte	0x3f
	.zero		1


	//   ....[61]....
        /*089c*/ 	.word	0x00011a30
        /*08a0*/ 	.word	0x00000005
        /*08a4*/ 	.word	0x00034850
        /*08a8*/ 	.short	0x010a
        /*08aa*/ 	.byte	0x3f
	.zero		1


	//   ....[62]....
        /*08ac*/ 	.word	0x00011a90
        /*08b0*/ 	.word	0x0000000a
        /*08b4*/ 	.word	0x00034830
        /*08b8*/ 	.short	0x010a
        /*08ba*/ 	.byte	0x3f
	.zero		1


	//   ....[63]....
        /*08bc*/ 	.word	0x00011af0
        /*08c0*/ 	.word	0x00000005
        /*08c4*/ 	.word	0x00034850
        /*08c8*/ 	.short	0x010a
        /*08ca*/ 	.byte	0x3f
	.zero		1


	//   ....[64]....
        /*08cc*/ 	.word	0x00011b50
        /*08d0*/ 	.word	0x00000007
        /*08d4*/ 	.word	0x00034850
        /*08d8*/ 	.short	0x010a
        /*08da*/ 	.byte	0x3f
	.zero		1


	//   ....[65]....
        /*08dc*/ 	.word	0x00011ca0
        /*08e0*/ 	.word	0x00000000
        /*08e4*/ 	.word	0x00034840
        /*08e8*/ 	.short	0x010a
        /*08ea*/ 	.byte	0x3f
	.zero		1


	//   ....[66]....
        /*08ec*/ 	.word	0x00012810
        /*08f0*/ 	.word	0x00000011
        /*08f4*/ 	.word	0x00034820
        /*08f8*/ 	.short	0x010a
        /*08fa*/ 	.byte	0x3f
	.zero		1


	//   ....[67]....
        /*08fc*/ 	.word	0x00012860
        /*0900*/ 	.word	0x00000002
        /*0904*/ 	.word	0x00034840
        /*0908*/ 	.short	0x010a
        /*090a*/ 	.byte	0x3f
	.zero		1


	//   ....[68]....
        /*090c*/ 	.word	0x000128b0
        /*0910*/ 	.word	0x00000003
        /*0914*/ 	.word	0x00000060
        /*0918*/ 	.short	0x010a
        /*091a*/ 	.byte	0x3f
	.zero		1


	//   ....[69]....
        /*091c*/ 	.word	0x00012900
        /*0920*/ 	.word	0x00000003
        /*0924*/ 	.word	0x00034840
        /*0928*/ 	.short	0x010a
        /*092a*/ 	.byte	0x3f
	.zero		1


	//   ....[70]....
        /*092c*/ 	.word	0x00012950
        /*0930*/ 	.word	0x00000002
        /*0934*/ 	.word	0x00000060
        /*0938*/ 	.short	0x010a
        /*093a*/ 	.byte	0x3f
	.zero		1


	//   ....[71]....
        /*093c*/ 	.word	0x000129a0
        /*0940*/ 	.word	0x00000002
        /*0944*/ 	.word	0x00034840
        /*0948*/ 	.short	0x010a
        /*094a*/ 	.byte	0x3f
	.zero		1


	//   ....[72]....
        /*094c*/ 	.word	0x000129f0
        /*0950*/ 	.word	0x00000002
        /*0954*/ 	.word	0x00000060
        /*0958*/ 	.short	0x010a
        /*095a*/ 	.byte	0x3f
	.zero		1


	//   ....[73]....
        /*095c*/ 	.word	0x00012a40
        /*0960*/ 	.word	0x00000000
        /*0964*/ 	.word	0x00034860
        /*0968*/ 	.short	0x010a
        /*096a*/ 	.byte	0x3f
	.zero		1


	//   ....[74]....
        /*096c*/ 	.word	0x00012b30
        /*0970*/ 	.word	0x00000000
        /*0974*/ 	.word	0x00034820
        /*0978*/ 	.short	0x010a
        /*097a*/ 	.byte	0x3f
	.zero		1


	//   ....[75]....
        /*097c*/ 	.word	0x00012cd0
        /*0980*/ 	.word	0x00000006
        /*0984*/ 	.word	0x00000000
        /*0988*/ 	.short	0x010a
        /*098a*/ 	.byte	0x3f
	.zero		1


	//   ....[76]....
        /*098c*/ 	.word	0x00012d20
        /*0990*/ 	.word	0x00000003
        /*0994*/ 	.word	0x00000000
        /*0998*/ 	.short	0x010a
        /*099a*/ 	.byte	0x3f
	.zero		1


	//   ....[77]....
        /*099c*/ 	.word	0x00012d70
        /*09a0*/ 	.word	0x00000012
        /*09a4*/ 	.word	0x00000000
        /*09a8*/ 	.short	0x010a
        /*09aa*/ 	.byte	0x3f
	.zero		1


	//----- nvinfo : EIATTR_NUM_MBARRIERS
	.align		4
.L_545:
        /*09ac*/ 	.byte	0x03, 0x38
        /*09ae*/ 	.short	0x0016


	//----- nvinfo : EIATTR_EXIT_INSTR_OFFSETS
	.align		4
        /*09b0*/ 	.byte	0x04, 0x1c
        /*09b2*/ 	.short	(.L_547 - .L_546)


	//   ....[0]....
.L_546:
        /*09b4*/ 	.word	0x00000a10


	//   ....[1]....
        /*09b8*/ 	.word	0x0000ceb0


	//   ....[2]....
        /*09bc*/ 	.word	0x00011900


	//----- nvinfo : EIATTR_MAX_THREADS
	.align		4
.L_547:
        /*09c0*/ 	.byte	0x04, 0x05
        /*09c2*/ 	.short	(.L_549 - .L_548)
.L_548:
        /*09c4*/ 	.word	0x00000180
        /*09c8*/ 	.word	0x00000001
        /*09cc*/ 	.word	0x00000001


	//----- nvinfo : EIATTR_CRS_STACK_SIZE
	.align		4
.L_549:
        /*09d0*/ 	.byte	0x04, 0x1e
        /*09d2*/ 	.short	(.L_551 - .L_550)
.L_550:
        /*09d4*/ 	.word	0x00000000


	//----- nvinfo : EIATTR_CBANK_PARAM_SIZE
	.align		4
.L_551:
        /*09d8*/ 	.byte	0x03, 0x19
        /*09da*/ 	.short	0x0af0


	//----- nvinfo : EIATTR_PARAM_CBANK
	.align		4
        /*09dc*/ 	.byte	0x04, 0x0a
        /*09de*/ 	.short	(.L_553 - .L_552)
	.align		4
.L_552:
        /*09e0*/ 	.word	index@(.nv.constant0._ZN7cutlass13device_kernelIN5flash11enable_sm90INS1_16FlashAttnFwdSm90INS1_25CollectiveMainloopFwdSm90ILi2EN4cute5tupleIJNS5_1CILi1EEES8_S8_EEENS6_IJNS7_ILi128EEESA_NS7_ILi192EEEEEELi128ENS_10bfloat16_tEfNS_4arch4Sm90ELb1ELb0ELb1ELb0ELb0ELb0ELb0ELb1ELb1ELb1ELb0ELb0EEENS1_21CollectiveEpilogueFwdINS6_IJSA_SA_SA_EEES9_SD_SF_Li256ELb0ELb1ELb0ELb0EEENS1_30DynamicPersistentTileSchedulerILi256ELi128ELb0ELb1ELb1EEEEEEEEEvNT_6ParamsE)
        /*09e4*/ 	.short	0x0210
        /*09e6*/ 	.short	0x0af0


	//----- nvinfo : EIATTR_SW_WAR
	.align		4
.L_553:
        /*09e8*/ 	.byte	0x04, 0x36
        /*09ea*/ 	.short	(.L_555 - .L_554)
.L_554:
        /*09ec*/ 	.word	0x00000008
.L_555:


//--------------------- .nv.info._ZN7cutlass13device_kernelIN5flash11enable_sm90INS1_16FlashAttnFwdSm90INS1_25CollectiveMainloopFwdSm90ILi2EN4cute5tupleIJNS5_1CILi1EEES8_S8_EEENS6_IJNS7_ILi128EEESA_NS7_ILi192EEEEEELi128ENS_10bfloat16_tEfNS_4arch4Sm90ELb1ELb0ELb1ELb1ELb0ELb0ELb0ELb1ELb1ELb1ELb0ELb0EEENS1_21CollectiveEpilogueFwdINS6_IJSA_SA_SA_EEES9_SD_SF_Li256ELb1ELb1ELb0ELb0EEENS1_36VarlenDynamicPersistentTileSchedulerILi128ELi128ELi256ELi128ELb0ELb1ELb1ELb1ELb1ELb1EEEEEEEEEvNT_6ParamsE --------------------------
	.section	.nv.info._ZN7cutlass13device_kernelIN5flash11enable_sm90INS1_16FlashAttnFwdSm90INS1_25CollectiveMainloopFwdSm90ILi2EN4cute5tupleIJNS5_1CILi1EEES8_S8_EEENS6_IJNS7_ILi128EEESA_NS7_ILi192EEEEEELi128ENS_10bfloat16_tEfNS_4arch4Sm90ELb1ELb0ELb1ELb1ELb0ELb0ELb0ELb1ELb1ELb1ELb0ELb0EEENS1_21CollectiveEpilogueFwdINS6_IJSA_SA_SA_EEES9_SD_SF_Li256ELb1ELb1ELb0ELb0EEENS1_36VarlenDynamicPersistentTileSchedulerILi128ELi128ELi256ELi128ELb0ELb1ELb1ELb1ELb1ELb1EEEEEEEEEvNT_6ParamsE,"",@"SHT_CUDA_INFO"
	.sectionflags	@""
	.align	4


	//----- nvinfo : EIATTR_CUDA_API_VERSION
	.align		4
        /*0000*/ 	.byte	0x04, 0x37
        /*0002*/ 	.short	(.L_557 - .L_556)
.L_556:
        /*0004*/ 	.word	0x00000082


	//----- nvinfo : EIATTR_KPARAM_INFO
	.align		4
.L_557:
        /*0008*/ 	.byte	0x04, 0x17
        /*000a*/ 	.short	(.L_559 - .L_558)
.L_558:
        /*000c*/ 	.word	0x00000000
        /*0010*/ 	.short	0x0000
        /*0012*/ 	.short	0x0070
        /*0014*/ 	.byte	0x00, 0xf0, 0x01, 0x2a


	//----- nvinfo : EIATTR_SPARSE_MMA_MASK
	.align		4
.L_559:
        /*0018*/ 	.byte	0x03, 0x50
        /*001a*/ 	.short	0x0000


	//----- nvinfo : EIATTR_MAXREG_COUNT
	.align		4
        /*001c*/ 	.byte	0x03, 0x1b
        /*001e*/ 	.short	0x00a8


	//----- nvinfo : EIATTR_NUM_BARRIERS
	.align		4
        /*0020*/ 	.byte	0x02, 0x4c
        /*0022*/ 	.byte	0x09
	.zero		1


	//----- nvinfo : EIATTR_EXTERNS
	.align		4
        /*0024*/ 	.byte	0x04, 0x0f
        /*0026*/ 	.short	(.L_561 - .L_560)


	//   ....[0]....
	.align		4
.L_560:
        /*0028*/ 	.word	index@(__assertfail)


	//----- nvinfo : EIATTR_ANNOTATIONS
	.align		4
.L_561:
        /*002c*/ 	.byte	0x04, 0x55
        /*002e*/ 	.short	(.L_563 - .L_562)


	//   ....[0]....
.L_562:
        /* <DEDUP_REMOVED lines=74> */


	//----- nvinfo : EIATTR_MERCURY_ISA_VERSION
	.align		4
.L_563:
        /*04c0*/ 	.byte	0x03, 0x5f
        /*04c2*/ 	.short	0x0101


	//----- nvinfo : EIATTR_UNUSED_LOAD_BYTE_OFFSET
	.align		4
        /*04c4*/ 	.byte	0x04, 0x44
        /*04c6*/ 	.short	(.L_565 - .L_564)


	//   ....[0]....
.L_564:
        /*04c8*/ 	.word	0x000009f0
        /*04cc*/ 	.word	0x0000fff0


	//   ....[1]....
        /*04d0*/ 	.word	0x0000ad80
        /*04d4*/ 	.word	0x0000fff0


	//----- nvinfo : EIATTR_INT_WARP_WIDE_INSTR_OFFSETS
	.align		4
.L_565:
        /*04d8*/ 	.byte	0x04, 0x31
        /*04da*/ 	.short	(.L_567 - .L_566)


	//   ....[0]....
.L_566:
        /*04dc*/ 	.word	0x00000120


	//   ....[1]....
        /*04e0*/ 	.word	0x00000160


	//   ....[2]....
        /*04e4*/ 	.word	0x00000220


	//   ....[3]....
        /*04e8*/ 	.word	0x0000e050


	//   ....[4]....
        /*04ec*/ 	.word	0x0000e0e0


	//   ....[5]....
        /*04f0*/ 	.word	0x00011ce0


	//   ....[6]....
        /*04f4*/ 	.word	0x00011d40


	//----- nvinfo : EIATTR_COOP_GROUP_MASK_REGIDS
	.align		4
.L_567:
        /*04f8*/ 	.byte	0x04, 0x29
        /*04fa*/ 	.short	(.L_569 - .L_568)


	//   ....[0]....
.L_568:
        /*04fc*/ 	.word	0xffffffff


	//   ....[1]....
        /*0500*/ 	.word	0xffffffff


	//   ....[2]....
        /*0504*/ 	.word	0xffffffff


	//   ....[3]....
        /*0508*/ 	.word	0xffffffff


	//   ....[4]....
        /*050c*/ 	.word	0xffffffff


	//   ....[5]....
        /*0510*/ 	.word	0xffffffff


	//   ....[6]....
        /*0514*/ 	.word	0xffffffff


	//   ....[7]....
        /*0518*/ 	.word	0xffffffff


	//   ....[8]....
        /*051c*/ 	.word	0xffffffff


	//   ....[9]....
        /*0520*/ 	.word	0xffffffff


	//   ....[10]....
        /*0524*/ 	.word	0xffffffff


	//   ....[11]....
        /*0528*/ 	.word	0xffffffff


	//   ....[12]....
        /*052c*/ 	.word	0xffffffff


	//   ....[13]....
        /*0530*/ 	.word	0xffffffff


	//   ....[14]....
        /*0534*/ 	.word	0xffffffff


	//   ....[15]....
        /*0538*/ 	.word	0xffffffff


	//   ....[16]....
        /*053c*/ 	.word	0xffffffff


	//   ....[17]....
        /*0540*/ 	.word	0xffffffff


	//   ....[18]....
        /*0544*/ 	.word	0xffffffff


	//   ....[19]....
        /*0548*/ 	.word	0xffffffff


	//   ....[20]....
        /*054c*/ 	.word	0xffffffff


	//   ....[21]....
        /*0550*/ 	.word	0xffffffff


	//   ....[22]....
        /*0554*/ 	.word	0xffffffff


	//   ....[23]....
        /*0558*/ 	.word	0xffffffff


	//   ....[24]....
        /*055c*/ 	.word	0xffffffff


	//   ....[25]....
        /*0560*/ 	.word	0xffffffff


	//   ....[26]....
        /*0564*/ 	.word	0xffffffff


	//   ....[27]....
        /*0568*/ 	.word	0xffffffff


	//   ....[28]....
        /*056c*/ 	.word	0xffffffff


	//   ....[29]....
        /*0570*/ 	.word	0xffffffff


	//   ....[30]....
        /*0574*/ 	.word	0xffffffff


	//   ....[31]....
        /*0578*/ 	.word	0xffffffff


	//   ....[32]....
        /*057c*/ 	.word	0xffffffff


	//   ....[33]....
        /*0580*/ 	.word	0xffffffff


	//   ....[34]....
        /*0584*/ 	.word	0xffffffff


	//   ....[35]....
        /*0588*/ 	.word	0xffffffff


	//   ....[36]....
        /*058c*/ 	.word	0xffffffff


	//   ....[37]....
        /*0590*/ 	.word	0xffffffff


	//   ....[38]....
        /*0594*/ 	.word	0xffffffff


	//   ....[39]....
        /*0598*/ 	.word	0xffffffff


	//   ....[40]....
        /*059c*/ 	.word	0xffffffff


	//   ....[41]....
        /*05a0*/ 	.word	0xffffffff


	//   ....[42]....
        /*05a4*/ 	.word	0xffffffff


	//   ....[43]....
        /*05a8*/ 	.word	0xffffffff


	//   ....[44]....
        /*05ac*/ 	.word	0xffffffff


	//   ....[45]....
        /*05b0*/ 	.word	0xffffffff


	//   ....[46]....
        /*05b4*/ 	.word	0xffffffff


	//   ....[47]....
        /*05b8*/ 	.word	0xffffffff


	//   ....[48]....
        /*05bc*/ 	.word	0xffffffff


	//   ....[49]....
        /*05c0*/ 	.word	0xffffffff


	//   ....[50]....
        /*05c4*/ 	.word	0xffffffff


	//   ....[51]....
        /*05c8*/ 	.word	0xffffffff


	//   ....[52]....
        /*05cc*/ 	.word	0xffffffff


	//   ....[53]....
        /*05d0*/ 	.word	0xffffffff


	//   ....[54]....
        /*05d4*/ 	.word	0xffffffff


	//   ....[55]....
        /*05d8*/ 	.word	0xffffffff


	//   ....[56]....
        /*05dc*/ 	.word	0xffffffff


	//   ....[57]....
        /*05e0*/ 	.word	0xffffffff


	//   ....[58]....
        /*05e4*/ 	.word	0xffffffff


	//   ....[59]....
        /*05e8*/ 	.word	0xffffffff


	//   ....[60]....
        /*05ec*/ 	.word	0xffffffff


	//   ....[61]....
        /*05f0*/ 	.word	0xffffffff


	//   ....[62]....
        /*05f4*/ 	.word	0xffffffff


	//   ....[63]....
        /*05f8*/ 	.word	0xffffffff


	//   ....[64]....
        /*05fc*/ 	.word	0xffffffff


	//   ....[65]....
        /*0600*/ 	.word	0xffffffff


	//   ....[66]....
        /*0604*/ 	.word	0xffffffff


	//   ....[67]....
        /*0608*/ 	.word	0xffffffff


	//   ....[68]....
        /*060c*/ 	.word	0xffffffff


	//   ....[69]....
        /*0610*/ 	.word	0xffffffff


	//   ....[70]....
        /*0614*/ 	.word	0xffffffff


	//   ....[71]....
        /*0618*/ 	.word	0xffffffff


	//   ....[72]....
        /*061c*/ 	.word	0xffffffff


	//   ....[73]....
        /*0620*/ 	.word	0xffffffff


	//   ....[74]....
        /*0624*/ 	.word	0xffffffff


	//   ....[75]....
        /*0628*/ 	.word	0xffffffff


	//   ....[76]....
        /*062c*/ 	.word	0xffffffff


	//   ....[77]....
        /*0630*/ 	.word	0xffffffff


	//   ....[78]....
        /*0634*/ 	.word	0xffffffff


	//   ....[79]....
        /*0638*/ 	.word	0xffffffff


	//   ....[80]....
        /*063c*/ 	.word	0xffffffff


	//   ....[81]....
        /*0640*/ 	.word	0xffffffff


	//   ....[82]....
        /*0644*/ 	.word	0xffffffff


	//   ....[83]....
        /*0648*/ 	.word	0xffffffff


	//   ....[84]....
        /*064c*/ 	.word	0xffffffff


	//   ....[85]....
        /*0650*/ 	.word	0xffffffff


	//   ....[86]....
        /*0654*/ 	.word	0xffffffff


	//   ....[87]....
        /*0658*/ 	.word	0xffffffff


	//   ....[88]....
        /*065c*/ 	.word	0xffffffff


	//   ....[89]....
        /*0660*/ 	.word	0xffffffff


	//   ....[90]....
        /*0664*/ 	.word	0xffffffff


	//   ....[91]....
        /*0668*/ 	.word	0xffffffff


	//   ....[92]....
        /*066c*/ 	.word	0xffffffff


	//   ....[93]....
        /*0670*/ 	.word	0xffffffff


	//   ....[94]....
        /*0674*/ 	.word	0xffffffff


	//   ....[95]....
        /*0678*/ 	.word	0xffffffff


	//   ....[96]....
        /*067c*/ 	.word	0xffffffff


	//   ....[97]....
        /*0680*/ 	.word	0xffffffff


	//   ....[98]....
        /*0684*/ 	.word	0xffffffff


	//   ....[99]....
        /*0688*/ 	.word	0x0500000f


	//   ....[100]....
        /*068c*/ 	.word	0x0500000f


	//   ....[101]....
        /*0690*/ 	.word	0x0500000f


	//   ....[102]....
        /*0694*/ 	.word	0x0500000f


	//   ....[103]....
        /*0698*/ 	.word	0x0500000f


	//   ....[104]....
        /*069c*/ 	.word	0x0500000f


	//   ....[105]....
        /*06a0*/ 	.word	0x0500000f


	//   ....[106]....
        /*06a4*/ 	.word	0x0500000f


	//   ....[107]....
        /*06a8*/ 	.word	0x0500000f


	//   ....[108]....
        /*06ac*/ 	.word	0x0500000f


	//   ....[109]....
        /*06b0*/ 	.word	0x0500000f


	//   ....[110]....
        /*06b4*/ 	.word	0x0500000f


	//   ....[111]....
        /*06b8*/ 	.word	0x0500000f


	//   ....[112]....
        /*06bc*/ 	.word	0x0500000f


	//   ....[113]....
        /*06c0*/ 	.word	0x0500000f


	//   ....[114]....
        /*06c4*/ 	.word	0x0500000f


	//   ....[115]....
        /*06c8*/ 	.word	0x0500000f


	//   ....[116]....
        /*06cc*/ 	.word	0x0500000f


	//   ....[117]....
        /*06d0*/ 	.word	0x0500000f


	//   ....[118]....
        /*06d4*/ 	.word	0x0500000f


	//   ....[119]....
        /*06d8*/ 	.word	0x0500000f


	//   ....[120]....
        /*06dc*/ 	.word	0x0500000f


	//   ....[121]....
        /*06e0*/ 	.word	0x0500000f


	//   ....[122]....
        /*06e4*/ 	.word	0x0500000f


	//   ....[123]....
        /*06e8*/ 	.word	0x0500000f


	//   ....[124]....
        /*06ec*/ 	.word	0x0500000f


	//   ....[125]....
        /*06f0*/ 	.word	0x0500000f


	//   ....[126]....
        /*06f4*/ 	.word	0x0500000f


	//   ....[127]....
        /*06f8*/ 	.word	0x0500000f


	//   ....[128]....
        /*06fc*/ 	.word	0x0500000f


	//   ....[129]....
        /*0700*/ 	.word	0x0500000f


	//   ....[130]....
        /*0704*/ 	.word	0x0500000f


	//   ....[131]....
        /*0708*/ 	.word	0x0500000f


	//   ....[132]....
        /*070c*/ 	.word	0x0500000f


	//   ....[133]....
        /*0710*/ 	.word	0x0500000f


	//----- nvinfo : EIATTR_COOP_GROUP_INSTR_OFFSETS
	.align		4
.L_569:
        /*0714*/ 	.byte	0x04, 0x28
        /*0716*/ 	.short	(.L_571 - .L_570)


	//   ....[0]....
.L_570:
        /*0718*/ 	.word	0x00000060


	//   ....[1]....
        /*071c*/ 	.word	0x00000130


	//   ....[2]....
        /*0720*/ 	.word	0x00000230


	//   ....[3]....
        /*0724*/ 	.word	0x000003a0


	//   ....[4]....
        /*0728*/ 	.word	0x00000500


	//   ....[5]....
        /*072c*/ 	.word	0x00000620


	//   ....[6]....
        /*0730*/ 	.word	0x00000780


	//   ....[7]....
        /*0734*/ 	.word	0x000014d0


	//   ....[8]....
        /*0738*/ 	.word	0x000021c0


	//   ....[9]....
        /*073c*/ 	.word	0x000022f0


	//   ....[10]....
        /*0740*/ 	.word	0x00002c50


	//   ....[11]....
        /*0744*/ 	.word	0x00002cc0


	//   ....[12]....
        /*0748*/ 	.word	0x00003760


	//   ....[13]....
        /*074c*/ 	.word	0x000037d0


	//   ....[14]....
        /*0750*/ 	.word	0x00005610


	//   ....[15]....
        /*0754*/ 	.word	0x00005920


	//   ....[16]....
        /*0758*/ 	.word	0x00005ff0


	//   ....[17]....
        /*075c*/ 	.word	0x000060f0


	//   ....[18]....
        /*0760*/ 	.word	0x000069a0


	//   ....[19]....
        /*0764*/ 	.word	0x00006a00


	//   ....[20]....
        /*0768*/ 	.word	0x00008e10


	//   ....[21]....
        /*076c*/ 	.word	0x00008e60


	//   ....[22]....
        /*0770*/ 	.word	0x000090f0


	//   ....[23]....
        /*0774*/ 	.word	0x00009170


	//   ....[24]....
        /*0778*/ 	.word	0x0000a450


	//   ....[25]....
        /*077c*/ 	.word	0x0000a480


	//   ....[26]....
        /*0780*/ 	.word	0x0000a570


	//   ....[27]....
        /*0784*/ 	.word	0x0000a590


	//   ....[28]....
        /*0788*/ 	.word	0x0000b7d0


	//   ....[29]....
        /*078c*/ 	.word	0x0000b810


	//   ....[30]....
        /*0790*/ 	.word	0x0000b840


	//   ....[31]....
        /*0794*/ 	.word	0x0000b880


	//   ....[32]....
        /*0798*/ 	.word	0x0000be00


	//   ....[33]....
        /*079c*/ 	.word	0x0000be30


	//   ....[34]....
        /*07a0*/ 	.word	0x0000bef0


	//   ....[35]....
        /*07a4*/ 	.word	0x0000bf10


	//   ....[36]....
        /*07a8*/ 	.word	0x0000bfd0


	//   ....[37]....
        /*07ac*/ 	.word	0x0000bff0


	//   ....[38]....
        /*07b0*/ 	.word	0x0000c0c0


	//   ....[39]....
        /*07b4*/ 	.word	0x0000c0e0


	//   ....[40]....
        /*07b8*/ 	.word	0x0000c8e0


	//   ....[41]....
        /*07bc*/ 	.word	0x0000c910


	//   ....[42]....
        /*07c0*/ 	.word	0x0000c9e0


	//   ....[43]....
        /*07c4*/ 	.word	0x0000ca00


	//   ....[44]....
        /*07c8*/ 	.word	0x0000cac0


	//   ....[45]....
        /*07cc*/ 	.word	0x0000cae0


	//   ....[46]....
        /*07d0*/ 	.word	0x0000cbb0


	//   ....[47]....
        /*07d4*/ 	.word	0x0000cbd0


	//   ....[48]....
        /*07d8*/ 	.word	0x0000cd10


	//   ....[49]....
        /*07dc*/ 	.word	0x0000cee0


	//   ....[50]....
        /*07e0*/ 	.word	0x0000cf10


	//   ....[51]....
        /*07e4*/ 	.word	0x0000cf40


	//   ....[52]....
        /*07e8*/ 	.word	0x0000cf70


	//   ....[53]....
        /*07ec*/ 	.word	0x0000cfa0


	//   ....[54]....
        /*07f0*/ 	.word	0x0000cfd0


	//   ....[55]....
        /*07f4*/ 	.word	0x0000d140


	//   ....[56]....
        /*07f8*/ 	.word	0x0000d170


	//   ....[57]....
        /*07fc*/ 	.word	0x0000d1a0


	//   ....[58]....
        /*0800*/ 	.word	0x0000d1d0


	//   ....[59]....
        /*0804*/ 	.word	0x0000d200


	//   ....[60]....
        /*0808*/ 	.word	0x0000d230


	//   ....[61]....
        /*080c*/ 	.word	0x0000d2d0


	//   ....[62]....
        /*0810*/ 	.word	0x0000d330


	//   ....[63]....
        /*0814*/ 	.word	0x0000d3c0


	//   ....[64]....
        /*0818*/ 	.word	0x0000e650


	//   ....[65]....
        /*081c*/ 	.word	0x0000f2e0


	//   ....[66]....
        /*0820*/ 	.word	0x0000f2f0


	//   ....[67]....
        /*0824*/ 	.word	0x0000f300


	//   ....[68]....
        /*0828*/ 	.word	0x0000f350


	//   ....[69]....
        /*082c*/ 	.word	0x0000f420


	//   ....[70]....
        /*0830*/ 	.word	0x0000f460


	//   ....[71]....
        /*0834*/ 	.word	0x0000f510


	//   ....[72]....
        /*0838*/ 	.word	0x0000f530


	//   ....[73]....
        /*083c*/ 	.word	0x0000f5d0


	//   ....[74]....
        /*0840*/ 	.word	0x0000f5f0


	//   ....[75]....
        /*0844*/ 	.word	0x0000f690


	//   ....[76]....
        /*0848*/ 	.word	0x0000f6b0


	//   ....[77]....
        /*084c*/ 	.word	0x0000f750


	//   ....[78]....
        /*0850*/ 	.word	0x0000f770


	//   ....[79]....
        /*0854*/ 	.word	0x0000f780


	//   ....[80]....
        /*0858*/ 	.word	0x0000f790


	//   ....[81]....
        /*085c*/ 	.word	0x00012400


	//   ....[82]....
        /*0860*/ 	.word	0x00012460


	//   ....[83]....
        /*0864*/ 	.word	0x00012490


	//   ....[84]....
        /*0868*/ 	.word	0x000124a0


	//   ....[85]....
        /*086c*/ 	.word	0x000124d0


	//   ....[86]....
        /*0870*/ 	.word	0x00012500


	//   ....[87]....
        /*0874*/ 	.word	0x00012530


	//   ....[88]....
        /*0878*/ 	.word	0x00012560


	//   ....[89]....
        /*087c*/ 	.word	0x000126e0


	//   ....[90]....
        /*0880*/ 	.word	0x00012710


	//   ....[91]....
        /*0884*/ 	.word	0x00012740


	//   ....[92]....
        /*0888*/ 	.word	0x00012770


	//   ....[93]....
        /*088c*/ 	.word	0x000127a0


	//   ....[94]....
        /*0890*/ 	.word	0x000127d0


	//   ....[95]....
        /*0894*/ 	.word	0x00012890


	//   ....[96]....
        /*0898*/ 	.word	0x000128b0


	//   ....[97]....
        /*089c*/ 	.word	0x00012920


	//   ....[98]....
        /*08a0*/ 	.word	0x00012ff0


	//   ....[99]....
        /*08a4*/ 	.word	0x000135c0


	//   ....[100]....
        /*08a8*/ 	.word	0x00013780


	//   ....[101]....
        /*08ac*/ 	.word	0x000137d0


	//   ....[102]....
        /*08b0*/ 	.word	0x00013830


	//   ....[103]....
        /*08b4*/ 	.word	0x000138d0


	//   ....[104]....
        /*08b8*/ 	.word	0x000139a0


	//   ....[105]....
        /*08bc*/ 	.word	0x00013a40


	//   ....[106]....
        /*08c0*/ 	.word	0x00013b10


	//   ....[107]....
        /*08c4*/ 	.word	0x00013c40


	//   ....[108]....
        /*08c8*/ 	.word	0x00013ca0


	//   ....[109]....
        /*08cc*/ 	.word	0x00013dc0


	//   ....[110]....
        /*08d0*/ 	.word	0x00013e20


	//   ....[111]....
        /*08d4*/ 	.word	0x00013f40


	//   ....[112]....
        /*08d8*/ 	.word	0x00013fa0


	//   ....[113]....
        /*08dc*/ 	.word	0x000140b0


	//   ....[114]....
        /*08e0*/ 	.word	0x00014110


	//   ....[115]....
        /*08e4*/ 	.word	0x000141b0


	//   ....[116]....
        /*08e8*/ 	.word	0x00014540


	//   ....[117]....
        /*08ec*/ 	.word	0x000145e0


	//   ....[118]....
        /*08f0*/ 	.word	0x00014700


	//   ....[119]....
        /*08f4*/ 	.word	0x00014770


	//   ....[120]....
        /*08f8*/ 	.word	0x000147f0


	//   ....[121]....
        /*08fc*/ 	.word	0x00014870


	//   ....[122]....
        /*0900*/ 	.word	0x000148f0


	//   ....[123]....
        /*0904*/ 	.word	0x00014980


	//   ....[124]....
        /*0908*/ 	.word	0x00014a20


	//   ....[125]....
        /*090c*/ 	.word	0x00014ac0


	//   ....[126]....
        /*0910*/ 	.word	0x00014b30


	//   ....[127]....
        /*0914*/ 	.word	0x00014ba0


	//   ....[128]....
        /*0918*/ 	.word	0x00014c10


	//   ....[129]....
        /*091c*/ 	.word	0x00014c90


	//   ....[130]....
        /*0920*/ 	.word	0x00014d10


	//   ....[131]....
        /*0924*/ 	.word	0x00014db0


	//   ....[132]....
        /*0928*/ 	.word	0x00014e40


	//   ....[133]....
        /*092c*/ 	.word	0x00014f70


	//----- nvinfo : EIATTR_REG_RECONFIG
	.align		4
.L_571:
        /*0930*/ 	.byte	0x01, 0x54
	.zero		2


	//----- nvinfo : EIATTR_SYSCALL_OFFSETS
	.align		4
        /*0934*/ 	.byte	0x04, 0x46
        /*0936*/ 	.short	(.L_573 - .L_572)


	//   ....[0]....
.L_572:
        /*0938*/ 	.word	0x000016b0


	//   ....[1]....
        /*093c*/ 	.word	0x0000e250


	//   ....[2]....
        /*0940*/ 	.word	0x0000e3b0


	//   ....[3]....
        /*0944*/ 	.word	0x0000e4b0


	//   ....[4]....
        /*0948*/ 	.word	0x0000ee90


	//----- nvinfo : EIATTR_MBARRIER_INSTR_OFFSETS
	.align		4
.L_573:
        /*094c*/ 	.byte	0x04, 0x39
        /*094e*/ 	.short	(.L_575 - .L_574)


	//   ....[0]....
.L_574:
        /*0950*/ 	.word	0x00000250
        /*0954*/ 	.word	0x000000ff
        /*0958*/ 	.word	0x00034800
        /*095c*/ 	.short	0x0100
        /*095e*/ 	.byte	0x08
	.zero		1


	//   ....[1]....
        /*0960*/ 	.word	0x00000260
        /*0964*/ 	.word	0x000000ff
        /*0968*/ 	.word	0x00034820
        /*096c*/ 	.short	0x0100
        /*096e*/ 	.byte	0x08
	.zero		1


	//   ....[2]....
        /*0970*/ 	.word	0x00000350
        /*0974*/ 	.word	0x000000ff
        /*0978*/ 	.word	0x00034830
        /*097c*/ 	.short	0x0100
        /*097e*/ 	.byte	0x08
	.zero		1


	//   ....[3]....
        /*0980*/ 	.word	0x00000360
        /*0984*/ 	.word	0x000000ff
        /*0988*/ 	.word	0x00034840
        /*098c*/ 	.short	0x0100
        /*098e*/ 	.byte	0x08
	.zero		1


	//   ....[4]....
        /*0990*/ 	.word	0x00000370
        /*0994*/ 	.word	0x000000ff
        /*0998*/ 	.word	0x00034838
        /*099c*/ 	.short	0x0100
        /*099e*/ 	.byte	0x08
	.zero		1


	//   ....[5]....
        /*09a0*/ 	.word	0x00000380
        /*09a4*/ 	.word	0x000000ff
        /*09a8*/ 	.word	0x00034848
        /*09ac*/ 	.short	0x0100
        /*09ae*/ 	.byte	0x08
	.zero		1


	//   ....[6]....
        /*09b0*/ 	.word	0x000004b0
        /*09b4*/ 	.word	0x000000ff
        /*09b8*/ 	.word	0x00034850
        /*09bc*/ 	.short	0x0100
        /*09be*/ 	.byte	0x08
	.zero		1


	//   ....[7]....
        /*09c0*/ 	.word	0x000004c0
        /*09c4*/ 	.word	0x000000ff
        /*09c8*/ 	.word	0x00034860
        /*09cc*/ 	.short	0x0100
        /*09ce*/ 	.byte	0x08
	.zero		1


	//   ....[8]....
        /*09d0*/ 	.word	0x000004d0
        /*09d4*/ 	.word	0x000000ff
        /*09d8*/ 	.word	0x00034858
        /*09dc*/ 	.short	0x0100
        /*09de*/ 	.byte	0x08
	.zero		1


	//   ....[9]....
        /*09e0*/ 	.word	0x000004e0
        /*09e4*/ 	.word	0x000000ff
        /*09e8*/ 	.word	0x00034868
        /*09ec*/ 	.short	0x0100
        /*09ee*/ 	.byte	0x08
	.zero		1


	//   ....[10]....
        /*09f0*/ 	.word	0x000005d0
        /*09f4*/ 	.word	0x000000ff
        /*09f8*/ 	.word	0x00034870
        /*09fc*/ 	.short	0x0100
        /*09fe*/ 	.byte	0x06
	.zero		1


	//   ....[11]....
        /*0a00*/ 	.word	0x000005e0
        /*0a04*/ 	.word	0x000000ff
        /*0a08*/ 	.word	0x00034880
        /*0a0c*/ 	.short	0x0100
        /*0a0e*/ 	.byte	0x06
	.zero		1


	//   ....[12]....
        /*0a10*/ 	.word	0x000005f0
        /*0a14*/ 	.word	0x000000ff
        /*0a18*/ 	.word	0x00034878
        /*0a1c*/ 	.short	0x0100
        /*0a1e*/ 	.byte	0x06
	.zero		1


	//   ....[13]....
        /*0a20*/ 	.word	0x00000600
        /*0a24*/ 	.word	0x000000ff
        /*0a28*/ 	.word	0x00034888
        /*0a2c*/ 	.short	0x0100
        /*0a2e*/ 	.byte	0x06
	.zero		1


	//   ....[14]....
        /*0a30*/ 	.word	0x00000730
        /*0a34*/ 	.word	0x000000ff
        /*0a38*/ 	.word	0x00034890
        /*0a3c*/ 	.short	0x0100
        /*0a3e*/ 	.byte	0x08
	.zero		1


	//   ....[15]....
        /*0a40*/ 	.word	0x00000740
        /*0a44*/ 	.word	0x000000ff
        /*0a48*/ 	.word	0x000348a0
        /*0a4c*/ 	.short	0x0100
        /*0a4e*/ 	.byte	0x08
	.zero		1


	//   ....[16]....
        /*0a50*/ 	.word	0x00000750
        /*0a54*/ 	.word	0x000000ff
        /*0a58*/ 	.word	0x00034898
        /*0a5c*/ 	.short	0x0100
        /*0a5e*/ 	.byte	0x08
	.zero		1


	//   ....[17]....
        /*0a60*/ 	.word	0x00000760
        /*0a64*/ 	.word	0x000000ff
        /*0a68*/ 	.word	0x000348a8
        /*0a6c*/ 	.short	0x0100
        /*0a6e*/ 	.byte	0x08
	.zero		1


	//   ....[18]....
        /*0a70*/ 	.word	0x00000890
        /*0a74*/ 	.word	0x000000ff
        /*0a78*/ 	.word	0x000348b0
        /*0a7c*/ 	.short	0x0100
        /*0a7e*/ 	.byte	0x08
	.zero		1


	//   ....[19]....
        /*0a80*/ 	.word	0x000008a0
        /*0a84*/ 	.word	0x000000ff
        /*0a88*/ 	.word	0x000348c0
        /*0a8c*/ 	.short	0x0100
        /*0a8e*/ 	.byte	0x08
	.zero		1


	//   ....[20]....
        /*0a90*/ 	.word	0x000008b0
        /*0a94*/ 	.word	0x000000ff
        /*0a98*/ 	.word	0x000348b8
        /*0a9c*/ 	.short	0x0100
        /*0a9e*/ 	.byte	0x08
	.zero		1


	//   ....[21]....
        /*0aa0*/ 	.word	0x000008c0
        /*0aa4*/ 	.word	0x000000ff
        /*0aa8*/ 	.word	0x000348c8
        /*0aac*/ 	.short	0x0100
        /*0aae*/ 	.byte	0x08
	.zero		1


	//   ....[22]....
        /*0ab0*/ 	.word	0x00001710
        /*0ab4*/ 	.word	0x000000ff
        /*0ab8*/ 	.word	0x00034800
        /*0abc*/ 	.short	0x010a
        /*0abe*/ 	.byte	0x25
	.zero		1


	//   ....[23]....
        /*0ac0*/ 	.word	0x00001790
        /*0ac4*/ 	.word	0x00000000
        /*0ac8*/ 	.word	0x00034830
        /*0acc*/ 	.short	0x010a
        /*0ace*/ 	.byte	0x3f
	.zero		1


	//   ....[24]....
        /*0ad0*/ 	.word	0x000017f0
        /*0ad4*/ 	.word	0x00000000
        /*0ad8*/ 	.word	0x00034830
        /*0adc*/ 	.short	0x010a
        /*0ade*/ 	.byte	0x3f
	.zero		1


	//   ....[25]....
        /*0ae0*/ 	.word	0x00002610
        /*0ae4*/ 	.word	0x00000000
        /*0ae8*/ 	.word	0x00000000
        /*0aec*/ 	.short	0x0101
        /*0aee*/ 	.byte	0x3f
	.zero		1


	//   ....[26]....
        /*0af0*/ 	.word	0x000045d0
        /*0af4*/ 	.word	0x000000ff
        /*0af8*/ 	.word	0x00034830
        /*0afc*/ 	.short	0x010a
        /*0afe*/ 	.byte	0x3b
	.zero		1


	//   ....[27]....
        /*0b00*/ 	.word	0x00004610
        /*0b04*/ 	.word	0x000000ff
        /*0b08*/ 	.word	0x00034830
        /*0b0c*/ 	.short	0x010a
        /*0b0e*/ 	.byte	0x3b
	.zero		1


	//   ....[28]....
        /*0b10*/ 	.word	0x00004e40
        /*0b14*/ 	.word	0x000000ff
        /*0b18*/ 	.word	0x00034850
        /*0b1c*/ 	.short	0x010a
        /*0b1e*/ 	.byte	0x07
	.zero		1


	//   ....[29]....
        /*0b20*/ 	.word	0x00004e80
        /*0b24*/ 	.word	0x000000ff
        /*0b28*/ 	.word	0x00034850
        /*0b2c*/ 	.short	0x010a
        /*0b2e*/ 	.byte	0x07
	.zero		1


	//   ....[30]....
        /*0b30*/ 	.word	0x00006de0
        /*0b34*/ 	.word	0x0000002f
        /*0b38*/ 	.word	0x00000000
        /*0b3c*/ 	.short	0x0101
        /*0b3e*/ 	.byte	0x3f
	.zero		1


	//   ....[31]....
        /*0b40*/ 	.word	0x00006e50
        /*0b44*/ 	.word	0x00000031
        /*0b48*/ 	.word	0x00000000
        /*0b4c*/ 	.short	0x0101
        /*0b4e*/ 	.byte	0x3f
	.zero		1


	//   ....[32]....
        /*0b50*/ 	.word	0x000077b0
        /*0b54*/ 	.word	0x000000ff
        /*0b58*/ 	.word	0x00034830
        /*0b5c*/ 	.short	0x010a
        /*0b5e*/ 	.byte	0x06
	.zero		1


	//   ....[33]....
        /*0b60*/ 	.word	0x000077f0
        /*0b64*/ 	.word	0x000000ff
        /*0b68*/ 	.word	0x00034830
        /*0b6c*/ 	.short	0x010a
        /*0b6e*/ 	.byte	0x06
	.zero		1


	//   ....[34]....
        /*0b70*/ 	.word	0x00008020
        /*0b74*/ 	.word	0x000000ff
        /*0b78*/ 	.word	0x00034850
        /*0b7c*/ 	.short	0x010a
        /*0b7e*/ 	.byte	0x07
	.zero		1


	//   ....[35]....
        /*0b80*/ 	.word	0x00008060
        /*0b84*/ 	.word	0x000000ff
        /*0b88*/ 	.word	0x00034850
        /*0b8c*/ 	.short	0x010a
        /*0b8e*/ 	.byte	0x07
	.zero		1


	//   ....[36]....
        /*0b90*/ 	.word	0x000099c0
        /*0b94*/ 	.word	0x0000001d
        /*0b98*/ 	.word	0x00000000
        /*0b9c*/ 	.short	0x0101
        /*0b9e*/ 	.byte	0x3f
	.zero		1


	//   ....[37]....
        /*0ba0*/ 	.word	0x00009a10
        /*0ba4*/ 	.word	0x0000002c
        /*0ba8*/ 	.word	0x00000000
        /*0bac*/ 	.short	0x0101
        /*0bae*/ 	.byte	0x3f
	.zero		1


	//   ....[38]....
        /*0bb0*/ 	.word	0x0000a3c0
        /*0bb4*/ 	.word	0x000000ff
        /*0bb8*/ 	.word	0x00034850
        /*0bbc*/ 	.short	0x010a
        /*0bbe*/ 	.byte	0x05
	.zero		1


	//   ....[39]....
        /*0bc0*/ 	.word	0x0000a400
        /*0bc4*/ 	.word	0x000000ff
        /*0bc8*/ 	.word	0x00034850
        /*0bcc*/ 	.short	0x010a
        /*0bce*/ 	.byte	0x05
	.zero		1


	//   ....[40]....
        /*0bd0*/ 	.word	0x0000a920
        /*0bd4*/ 	.word	0x00000005
        /*0bd8*/ 	.word	0x00000000
        /*0bdc*/ 	.short	0x0101
        /*0bde*/ 	.byte	0x3f
	.zero		1


	//   ....[41]....
        /*0be0*/ 	.word	0x0000bde0
        /*0be4*/ 	.word	0x00000003
        /*0be8*/ 	.word	0x00000000
        /*0bec*/ 	.short	0x0101
        /*0bee*/ 	.byte	0x3f
	.zero		1


	//   ....[42]....
        /*0bf0*/ 	.word	0x0000e8e0
        /*0bf4*/ 	.word	0x00000000
        /*0bf8*/ 	.word	0x00034840
        /*0bfc*/ 	.short	0x010a
        /*0bfe*/ 	.byte	0x3f
	.zero		1


	//   ....[43]....
        /*0c00*/ 	.word	0x0000f910
        /*0c04*/ 	.word	0x00000009
        /*0c08*/ 	.word	0x00034800
        /*0c0c*/ 	.short	0x0107
        /*0c0e*/ 	.byte	0x3f
	.zero		1


	//   ....[44]....
        /*0c10*/ 	.word	0x0000fa20
        /*0c14*/ 	.word	0x00000002
        /*0c18*/ 	.word	0x00034800
        /*0c1c*/ 	.short	0x0101
        /*0c1e*/ 	.byte	0x3f
	.zero		1


	//   ....[45]....
        /*0c20*/ 	.word	0x0000fa40
        /*0c24*/ 	.word	0x00000002
        /*0c28*/ 	.word	0x00034820
        /*0c2c*/ 	.short	0x010a
        /*0c2e*/ 	.byte	0x3f
	.zero		1


	//   ....[46]....
        /*0c30*/ 	.word	0x0000fda0
        /*0c34*/ 	.word	0x00000002
        /*0c38*/ 	.word	0x00034840
        /*0c3c*/ 	.short	0x010a
        /*0c3e*/ 	.byte	0x3f
	.zero		1


	//   ....[47]....
        /*0c40*/ 	.word	0x00010250
        /*0c44*/ 	.word	0x00000002
        /*0c48*/ 	.word	0x00000060
        /*0c4c*/ 	.short	0x010a
        /*0c4e*/ 	.byte	0x3f
	.zero		1


	//   ....[48]....
        /*0c50*/ 	.word	0x00010920
        /*0c54*/ 	.word	0x00000003
        /*0c58*/ 	.word	0x00034840
        /*0c5c*/ 	.short	0x010a
        /*0c5e*/ 	.byte	0x3f
	.zero		1


	//   ....[49]....
        /*0c60*/ 	.word	0x00010dd0
        /*0c64*/ 	.word	0x00000002
        /*0c68*/ 	.word	0x00000060
        /*0c6c*/ 	.short	0x010a
        /*0c6e*/ 	.byte	0x3f
	.zero		1


	//   ....[50]....
        /*0c70*/ 	.word	0x000113f0
        /*0c74*/ 	.word	0x00000002
        /*0c78*/ 	.word	0x00034840
        /*0c7c*/ 	.short	0x010a
        /*0c7e*/ 	.byte	0x3f
	.zero		1


	//   ....[51]....
        /*0c80*/ 	.word	0x000118a0
        /*0c84*/ 	.word	0x00000002
        /*0c88*/ 	.word	0x00000060
        /*0c8c*/ 	.short	0x010a
        /*0c8e*/ 	.byte	0x3f
	.zero		1


	//   ....[52]....
        /*0c90*/ 	.word	0x00011e50
        /*0c94*/ 	.word	0x00000000
        /*0c98*/ 	.word	0x00034860
        /*0c9c*/ 	.short	0x010a
        /*0c9e*/ 	.byte	0x3f
	.zero		1


	//   ....[53]....
        /*0ca0*/ 	.word	0x00012f70
        /*0ca4*/ 	.word	0x00000000
        /*0ca8*/ 	.word	0x00034820
        /*0cac*/ 	.short	0x010a
        /*0cae*/ 	.byte	0x3f
	.zero		1


	//   ....[54]....
        /*0cb0*/ 	.word	0x00013130
        /*0cb4*/ 	.word	0x00000006
        /*0cb8*/ 	.word	0x00000000
        /*0cbc*/ 	.short	0x010a
        /*0cbe*/ 	.byte	0x3f
	.zero		1


	//   ....[55]....
        /*0cc0*/ 	.word	0x000131a0
        /*0cc4*/ 	.word	0x00000007
        /*0cc8*/ 	.word	0x00000000
        /*0ccc*/ 	.short	0x010a
        /*0cce*/ 	.byte	0x3f
	.zero		1


	//   ....[56]....
        /*0cd0*/ 	.word	0x00013210
        /*0cd4*/ 	.word	0x00000004
        /*0cd8*/ 	.word	0x00000000
        /*0cdc*/ 	.short	0x010a
        /*0cde*/ 	.byte	0x3f
	.zero		1


	//   ....[57]....
        /*0ce0*/ 	.word	0x00013240
        /*0ce4*/ 	.word	0x00000003
        /*0ce8*/ 	.word	0x00000000
        /*0cec*/ 	.short	0x010a
        /*0cee*/ 	.byte	0x3f
	.zero		1


	//   ....[58]....
        /*0cf0*/ 	.word	0x000132b0
        /*0cf4*/ 	.word	0x00000003
        /*0cf8*/ 	.word	0x00034800
        /*0cfc*/ 	.short	0x010a
        /*0cfe*/ 	.byte	0x3f
	.zero		1


	//   ....[59]....
        /*0d00*/ 	.word	0x00013300
        /*0d04*/ 	.word	0x00000000
        /*0d08*/ 	.word	0x00034830
        /*0d0c*/ 	.short	0x010a
        /*0d0e*/ 	.byte	0x3f
	.zero		1


	//   ....[60]....
        /*0d10*/ 	.word	0x00013360
        /*0d14*/ 	.word	0x00000006
        /*0d18*/ 	.word	0x00034830
        /*0d1c*/ 	.short	0x010a
        /*0d1e*/ 	.byte	0x3f
	.zero		1


	//   ....[61]....
        /*0d20*/ 	.word	0x000133c0
        /*0d24*/ 	.word	0x00000005
        /*0d28*/ 	.word	0x00034850
        /*0d2c*/ 	.short	0x010a
        /*0d2e*/ 	.byte	0x3f
	.zero		1


	//   ....[62]....
        /*0d30*/ 	.word	0x00013420
        /*0d34*/ 	.word	0x00000006
        /*0d38*/ 	.word	0x00034830
        /*0d3c*/ 	.short	0x010a
        /*0d3e*/ 	.byte	0x3f
	.zero		1


	//   ....[63]....
        /*0d40*/ 	.word	0x00013480
        /*0d44*/ 	.word	0x00000005
        /*0d48*/ 	.word	0x00034850
        /*0d4c*/ 	.short	0x010a
        /*0d4e*/ 	.byte	0x3f
	.zero		1


	//   ....[64]....
        /*0d50*/ 	.word	0x000134e0
        /*0d54*/ 	.word	0x00000007
        /*0d58*/ 	.word	0x00034850
        /*0d5c*/ 	.short	0x010a
        /*0d5e*/ 	.byte	0x3f
	.zero		1


	//   ....[65]....
        /*0d60*/ 	.word	0x00013680
        /*0d64*/ 	.word	0x00000000
        /*0d68*/ 	.word	0x00034840
        /*0d6c*/ 	.short	0x010a
        /*0d6e*/ 	.byte	0x3f
	.zero		1


	//   ....[66]....
        /*0d70*/ 	.word	0x00014260
        /*0d74*/ 	.word	0x00000002
        /*0d78*/ 	.word	0x00034820
        /*0d7c*/ 	.short	0x010a
        /*0d7e*/ 	.byte	0x3f
	.zero		1


	//   ....[67]....
        /*0d80*/ 	.word	0x000142b0
        /*0d84*/ 	.word	0x00000002
        /*0d88*/ 	.word	0x00034840
        /*0d8c*/ 	.short	0x010a
        /*0d8e*/ 	.byte	0x3f
	.zero		1


	//   ....[68]....
        /*0d90*/ 	.word	0x00014300
        /*0d94*/ 	.word	0x00000002
        /*0d98*/ 	.word	0x00000060
        /*0d9c*/ 	.short	0x010a
        /*0d9e*/ 	.byte	0x3f
	.zero		1


	//   ....[69]....
        /*0da0*/ 	.word	0x00014350
        /*0da4*/ 	.word	0x00000003
        /*0da8*/ 	.word	0x00034840
        /*0dac*/ 	.short	0x010a
        /*0dae*/ 	.byte	0x3f
	.zero		1


	//   ....[70]....
        /*0db0*/ 	.word	0x000143a0
        /*0db4*/ 	.word	0x00000002
        /*0db8*/ 	.word	0x00000060
        /*0dbc*/ 	.short	0x010a
        /*0dbe*/ 	.byte	0x3f
	.zero		1


	//   ....[71]....
        /*0dc0*/ 	.word	0x000143f0
        /*0dc4*/ 	.word	0x00000002
        /*0dc8*/ 	.word	0x00034840
        /*0dcc*/ 	.short	0x010a
        /*0dce*/ 	.byte	0x3f
	.zero		1


	//   ....[72]....
        /*0dd0*/ 	.word	0x00014440
        /*0dd4*/ 	.word	0x00000002
        /*0dd8*/ 	.word	0x00000060
        /*0ddc*/ 	.short	0x010a
        /*0dde*/ 	.byte	0x3f
	.zero		1


	//   ....[73]....
        /*0de0*/ 	.word	0x00014490
        /*0de4*/ 	.word	0x00000000
        /*0de8*/ 	.word	0x00034860
        /*0dec*/ 	.short	0x010a
        /*0dee*/ 	.byte	0x3f
	.zero		1


	//   ....[74]....
        /*0df0*/ 	.word	0x00014e90
        /*0df4*/ 	.word	0x00000000
        /*0df8*/ 	.word	0x00034820
        /*0dfc*/ 	.short	0x010a
        /*0dfe*/ 	.byte	0x3f
	.zero		1


	//   ....[75]....
        /*0e00*/ 	.word	0x00015030
        /*0e04*/ 	.word	0x00000006
        /*0e08*/ 	.word	0x00000000
        /*0e0c*/ 	.short	0x010a
        /*0e0e*/ 	.byte	0x3f
	.zero		1


	//   ....[76]....
        /*0e10*/ 	.word	0x00015080
        /*0e14*/ 	.word	0x00000007
        /*0e18*/ 	.word	0x00000000
        /*0e1c*/ 	.short	0x010a
        /*0e1e*/ 	.byte	0x3f
	.zero		1


	//   ....[77]....
        /*0e20*/ 	.word	0x000150d0
        /*0e24*/ 	.word	0x00000004
        /*0e28*/ 	.word	0x00000000
        /*0e2c*/ 	.short	0x010a
        /*0e2e*/ 	.byte	0x3f
	.zero		1


	//----- nvinfo : EIATTR_NUM_MBARRIERS
	.align		4
.L_575:
        /*0e30*/ 	.byte	0x03, 0x38
        /*0e32*/ 	.short	0x0016


	//----- nvinfo : EIATTR_EXIT_INSTR_OFFSETS
	.align		4
        /*0e34*/ 	.byte	0x04, 0x1c
        /*0e36*/ 	.short	(.L_577 - .L_576)


	//   ....[0]....
.L_576:
        /*0e38*/ 	.word	0x00000a30


	//   ....[1]....
        /*0e3c*/ 	.word	0x0000ccc0


	//   ....[2]....
        /*0e40*/ 	.word	0x00013290


	//----- nvinfo : EIATTR_MAX_THREADS
	.align		4
.L_577:
        /*0e44*/ 	.byte	0x04, 0x05
        /*0e46*/ 	.short	(.L_579 - .L_578)
.L_578:
        /*0e48*/ 	.word	0x00000180
        /*0e4c*/ 	.word	0x00000001
        /*0e50*/ 	.word	0x00000001


	//----- nvinfo : EIATTR_CRS_STACK_SIZE
	.align		4
.L_579:
        /*0e54*/ 	.byte	0x04, 0x1e
        /*0e56*/ 	.short	(.L_581 - .L_580)
.L_580:
        /*0e58*/ 	.word	0x00000000


	//----- nvinfo : EIATTR_CBANK_PARAM_SIZE
	.align		4
.L_581:
        /*0e5c*/ 	.byte	0x03, 0x19
        /*0e5e*/ 	.short	0x0af0


	//----- nvinfo : EIATTR_PARAM_CBANK
	.align		4
        /*0e60*/ 	.byte	0x04, 0x0a
        /*0e62*/ 	.short	(.L_583 - .L_582)
	.align		4
.L_582:
        /*0e64*/ 	.word	index@(.nv.constant0._ZN7cutlass13device_kernelIN5flash11enable_sm90INS1_16FlashAttnFwdSm90INS1_25CollectiveMainloopFwdSm90ILi2EN4cute5tupleIJNS5_1CILi1EEES8_S8_EEENS6_IJNS7_ILi128EEESA_NS7_ILi192EEEEEELi128ENS_10bfloat16_tEfNS_4arch4Sm90ELb1ELb0ELb1ELb1ELb0ELb0ELb0ELb1ELb1ELb1ELb0ELb0EEENS1_21CollectiveEpilogueFwdINS6_IJSA_SA_SA_EEES9_SD_SF_Li256ELb1ELb1ELb0ELb0EEENS1_36VarlenDynamicPersistentTileSchedulerILi128ELi128ELi256ELi128ELb0ELb1ELb1ELb1ELb1ELb1EEEEEEEEEvNT_6ParamsE)
        /*0e68*/ 	.short	0x0210
        /*0e6a*/ 	.short	0x0af0


	//----- nvinfo : EIATTR_SW_WAR
	.align		4
.L_583:
        /*0e6c*/ 	.byte	0x04, 0x36
        /*0e6e*/ 	.short	(.L_585 - .L_584)
.L_584:
        /*0e70*/ 	.word	0x00000008
.L_585:


//--------------------- .nv.info._ZN7cutlass13device_kernelIN5flash11enable_sm90INS1_16FlashAttnFwdSm90INS1_25CollectiveMainloopFwdSm90ILi2EN4cute5tupleIJNS5_1CILi1EEES8_S8_EEENS6_IJNS7_ILi128EEESA_NS7_ILi192EEEEEELi128ENS_10bfloat16_tEfNS_4arch4Sm90ELb1ELb0ELb1ELb1ELb0ELb1ELb0ELb1ELb1ELb1ELb0ELb0EEENS1_21CollectiveEpilogueFwdINS6_IJSA_SA_SA_EEES9_SD_SF_Li256ELb1ELb1ELb0ELb0EEENS1_36VarlenDynamicPersistentTileSchedulerILi128ELi128ELi256ELi128ELb0ELb1ELb1ELb1ELb1ELb1EEEEEEEEEvNT_6ParamsE --------------------------
	.section	.nv.info._ZN7cutlass13device_kernelIN5flash11enable_sm90INS1_16FlashAttnFwdSm90INS1_25CollectiveMainloopFwdSm90ILi2EN4cute5tupleIJNS5_1CILi1EEES8_S8_EEENS6_IJNS7_ILi128EEESA_NS7_ILi192EEEEEELi128ENS_10bfloat16_tEfNS_4arch4Sm90ELb1ELb0ELb1ELb1ELb0ELb1ELb0ELb1ELb1ELb1ELb0ELb0EEENS1_21CollectiveEpilogueFwdINS6_IJSA_SA_SA_EEES9_SD_SF_Li256ELb1ELb1ELb0ELb0EEENS1_36VarlenDynamicPersistentTileSchedulerILi128ELi128ELi256ELi128ELb0ELb1ELb1ELb1ELb1ELb1EEEEEEEEEvNT_6ParamsE,"",@"SHT_CUDA_INFO"
	.sectionflags	@""
	.align	4


	//----- nvinfo : EIATTR_CUDA_API_VERSION
	.align		4
        /*0000*/ 	.byte	0x04, 0x37
        /*0002*/ 	.short	(.L_587 - .L_586)
.L_586:
        /*0004*/ 	.word	0x00000082


	//----- nvinfo : EIATTR_KPARAM_INFO
	.align		4
.L_587:
        /*0008*/ 	.byte	0x04, 0x17
        /*000a*/ 	.short	(.L_589 - .L_588)
.L_588:
        /*000c*/ 	.word	0x00000000
        /*0010*/ 	.short	0x0000
        /*0012*/ 	.short	0x0070
        /*0014*/ 	.byte	0x00, 0xf0, 0x01, 0x2a


	//----- nvinfo : EIATTR_SPARSE_MMA_MASK
	.align		4
.L_589:
        /*0018*/ 	.byte	0x03, 0x50
        /*001a*/ 	.short	0x0000


	//----- nvinfo : EIATTR_MAXREG_COUNT
	.align		4
        /*001c*/ 	.byte	0x03, 0x1b
        /*001e*/ 	.short	0x00a8


	//----- nvinfo : EIATTR_NUM_BARRIERS
	.align		4
        /*0020*/ 	.byte	0x02, 0x4c
        /*0022*/ 	.byte	0x10
	.zero		1


	//----- nvinfo : EIATTR_EXTERNS
	.align		4
        /*0024*/ 	.byte	0x04, 0x0f
        /*0026*/ 	.short	(.L_591 - .L_590)


	//   ....[0]....
	.align		4
.L_590:
        /*0028*/ 	.word	index@(__assertfail)


	//----- nvinfo : EIATTR_ANNOTATIONS
	.align		4
.L_591:
        /*002c*/ 	.byte	0x04, 0x55
        /*002e*/ 	.short	(.L_593 - .L_592)


	//   ....[0]....
.L_592:
        /* <DEDUP_REMOVED lines=126> */


	//----- nvinfo : EIATTR_MERCURY_ISA_VERSION
	.align		4
.L_593:
        /*07f8*/ 	.byte	0x03, 0x5f
        /*07fa*/ 	.short	0x0101


	//----- nvinfo : EIATTR_UNUSED_LOAD_BYTE_OFFSET
	.align		4
        /*07fc*/ 	.byte	0x04, 0x44
        /*07fe*/ 	.short	(.L_595 - .L_594)


	//   ....[0]....
.L_594:
        /*0800*/ 	.word	0x00000ab0
        /*0804*/ 	.word	0x0000fff0


	//   ....[1]....
        /*0808*/ 	.word	0x0001c9b0
        /*080c*/ 	.word	0x0000fff0


	//----- nvinfo : EIATTR_INT_WARP_WIDE_INSTR_OFFSETS
	.align		4
.L_595:
        /*0810*/ 	.byte	0x04, 0x31
        /*0812*/ 	.short	(.L_597 - .L_596)


	//   ....[0]....
.L_596:
        /*0814*/ 	.word	0x00000190


	//   ....[1]....
        /*0818*/ 	.word	0x000001d0


	//   ....[2]....
        /*081c*/ 	.word	0x00000240


	//   ....[3]....
        /*0820*/ 	.word	0x000213d0


	//   ....[4]....
        /*0824*/ 	.word	0x00021460


	//   ....[5]....
        /*0828*/ 	.word	0x00025130


	//   ....[6]....
        /*082c*/ 	.word	0x00025190


	//----- nvinfo : EIATTR_COOP_GROUP_MASK_REGIDS
	.align		4
.L_597:
        /*0830*/ 	.byte	0x04, 0x29
        /*0832*/ 	.short	(.L_599 - .L_598)


	//   ....[0]....
.L_598:
        /*0834*/ 	.word	0xffffffff


	//   ....[1]....
        /*0838*/ 	.word	0xffffffff


	//   ....[2]....
        /*083c*/ 	.word	0xffffffff


	//   ....[3]....
        /*0840*/ 	.word	0xffffffff


	//   ....[4]....
        /*0844*/ 	.word	0xffffffff


	//   ....[5]....
        /*0848*/ 	.word	0xffffffff


	//   ....[6]....
        /*084c*/ 	.word	0xffffffff


	//   ....[7]....
        /*0850*/ 	.word	0xffffffff


	//   ....[8]....
        /*0854*/ 	.word	0xffffffff


	//   ....[9]....
        /*0858*/ 	.word	0xffffffff


	//   ....[10]....
        /*085c*/ 	.word	0xffffffff


	//   ....[11]....
        /*0860*/ 	.word	0xffffffff


	//   ....[12]....
        /*0864*/ 	.word	0xffffffff


	//   ....[13]....
        /*0868*/ 	.word	0xffffffff


	//   ....[14]....
        /*086c*/ 	.word	0xffffffff


	//   ....[15]....
        /*0870*/ 	.word	0xffffffff


	//   ....[16]....
        /*0874*/ 	.word	0xffffffff


	//   ....[17]....
        /*0878*/ 	.word	0xffffffff


	//   ....[18]....
        /*087c*/ 	.word	0xffffffff


	//   ....[19]....
        /*0880*/ 	.word	0xffffffff


	//   ....[20]....
        /*0884*/ 	.word	0xffffffff


	//   ....[21]....
        /*0888*/ 	.word	0xffffffff


	//   ....[22]....
        /*088c*/ 	.word	0xffffffff


	//   ....[23]....
        /*0890*/ 	.word	0xffffffff


	//   ....[24]....
        /*0894*/ 	.word	0xffffffff


	//   ....[25]....
        /*0898*/ 	.word	0xffffffff


	//   ....[26]....
        /*089c*/ 	.word	0xffffffff


	//   ....[27]....
        /*08a0*/ 	.word	0xffffffff


	//   ....[28]....
        /*08a4*/ 	.word	0xffffffff


	//   ....[29]....
        /*08a8*/ 	.word	0xffffffff


	//   ....[30]....
        /*08ac*/ 	.word	0xffffffff


	//   ....[31]....
        /*08b0*/ 	.word	0xffffffff


	//   ....[32]....
        /*08b4*/ 	.word	0xffffffff


	//   ....[33]....
        /*08b8*/ 	.word	0xffffffff


	//   ....[34]....
        /*08bc*/ 	.word	0xffffffff


	//   ....[35]....
        /*08c0*/ 	.word	0xffffffff


	//   ....[36]....
        /*08c4*/ 	.word	0xffffffff


	//   ....[37]....
        /*08c8*/ 	.word	0xffffffff


	//   ....[38]....
        /*08cc*/ 	.word	0xffffffff


	//   ....[39]....
        /*08d0*/ 	.word	0xffffffff


	//   ....[40]....
        /*08d4*/ 	.word	0xffffffff


	//   ....[41]....
        /*08d8*/ 	.word	0xffffffff


	//   ....[42]....
        /*08dc*/ 	.word	0xffffffff


	//   ....[43]....
        /*08e0*/ 	.word	0xffffffff


	//   ....[44]....
        /*08e4*/ 	.word	0xffffffff


	//   ....[45]....
        /*08e8*/ 	.word	0xffffffff


	//   ....[46]....
        /*08ec*/ 	.word	0xffffffff


	//   ....[47]....
        /*08f0*/ 	.word	0xffffffff


	//   ....[48]....
        /*08f4*/ 	.word	0xffffffff


	//   ....[49]....
        /*08f8*/ 	.word	0xffffffff


	//   ....[50]....
        /*08fc*/ 	.word	0xffffffff


	//   ....[51]....
        /*0900*/ 	.word	0xffffffff


	//   ....[52]....
        /*0904*/ 	.word	0xffffffff


	//   ....[53]....
        /*0908*/ 	.word	0xffffffff


	//   ....[54]....
        /*090c*/ 	.word	0xffffffff


	//   ....[55]....
        /*0910*/ 	.word	0xffffffff


	//   ....[56]....
        /*0914*/ 	.word	0xffffffff


	//   ....[57]....
        /*0918*/ 	.word	0xffffffff


	//   ....[58]....
        /*091c*/ 	.word	0xffffffff


	//   ....[59]....
        /*0920*/ 	.word	0xffffffff


	//   ....[60]....
        /*0924*/ 	.word	0xffffffff


	//   ....[61]....
        /*0928*/ 	.word	0xffffffff


	//   ....[62]....
        /*092c*/ 	.word	0xffffffff


	//   ....[63]....
        /*0930*/ 	.word	0xffffffff


	//   ....[64]....
        /*0934*/ 	.word	0xffffffff


	//   ....[65]....
        /*0938*/ 	.word	0xffffffff


	//   ....[66]....
        /*093c*/ 	.word	0xffffffff


	//   ....[67]....
        /*0940*/ 	.word	0xffffffff


	//   ....[68]....
        /*0944*/ 	.word	0xffffffff


	//   ....[69]....
        /*0948*/ 	.word	0xffffffff


	//   ....[70]....
        /*094c*/ 	.word	0xffffffff


	//   ....[71]....
        /*0950*/ 	.word	0xffffffff


	//   ....[72]....
        /*0954*/ 	.word	0xffffffff


	//   ....[73]....
        /*0958*/ 	.word	0xffffffff


	//   ....[74]....
        /*095c*/ 	.word	0xffffffff


	//   ....[75]....
        /*0960*/ 	.word	0xffffffff


	//   ....[76]....
        /*0964*/ 	.word	0xffffffff


	//   ....[77]....
        /*0968*/ 	.word	0xffffffff


	//   ....[78]....
        /*096c*/ 	.word	0xffffffff


	//   ....[79]....
        /*0970*/ 	.word	0xffffffff


	//   ....[80]....
        /*0974*/ 	.word	0xffffffff


	//   ....[81]....
        /*0978*/ 	.word	0xffffffff


	//   ....[82]....
        /*097c*/ 	.word	0xffffffff


	//   ....[83]....
        /*0980*/ 	.word	0xffffffff


	//   ....[84]....
        /*0984*/ 	.word	0xffffffff


	//   ....[85]....
        /*0988*/ 	.word	0xffffffff


	//   ....[86]....
        /*098c*/ 	.word	0xffffffff


	//   ....[87]....
        /*0990*/ 	.word	0xffffffff


	//   ....[88]....
        /*0994*/ 	.word	0xffffffff


	//   ....[89]....
        /*0998*/ 	.word	0xffffffff


	//   ....[90]....
        /*099c*/ 	.word	0xffffffff


	//   ....[91]....
        /*09a0*/ 	.word	0xffffffff


	//   ....[92]....
        /*09a4*/ 	.word	0xffffffff


	//   ....[93]....
        /*09a8*/ 	.word	0xffffffff


	//   ....[94]....
        /*09ac*/ 	.word	0xffffffff


	//   ....[95]....
        /*09b0*/ 	.word	0xffffffff


	//   ....[96]....
        /*09b4*/ 	.word	0xffffffff


	//   ....[97]....
        /*09b8*/ 	.word	0xffffffff


	//   ....[98]....
        /*09bc*/ 	.word	0xffffffff


	//   ....[99]....
        /*09c0*/ 	.word	0xffffffff


	//   ....[100]....
        /*09c4*/ 	.word	0xffffffff


	//   ....[101]....
        /*09c8*/ 	.word	0xffffffff


	//   ....[102]....
        /*09cc*/ 	.word	0xffffffff


	//   ....[103]....
        /*09d0*/ 	.word	0xffffffff


	//   ....[104]....
        /*09d4*/ 	.word	0xffffffff


	//   ....[105]....
        /*09d8*/ 	.word	0xffffffff


	//   ....[106]....
        /*09dc*/ 	.word	0xffffffff


	//   ....[107]....
        /*09e0*/ 	.word	0xffffffff


	//   ....[108]....
        /*09e4*/ 	.word	0xffffffff


	//   ....[109]....
        /*09e8*/ 	.word	0xffffffff


	//   ....[110]....
        /*09ec*/ 	.word	0xffffffff


	//   ....[111]....
        /*09f0*/ 	.word	0xffffffff


	//   ....[112]....
        /*09f4*/ 	.word	0xffffffff


	//   ....[113]....
        /*09f8*/ 	.word	0xffffffff


	//   ....[114]....
        /*09fc*/ 	.word	0xffffffff


	//   ....[115]....
        /*0a00*/ 	.word	0xffffffff


	//   ....[116]....
        /*0a04*/ 	.word	0x0500000f


	//   ....[117]....
        /*0a08*/ 	.word	0x0500000f


	//   ....[118]....
        /*0a0c*/ 	.word	0x0500000f


	//   ....[119]....
        /*0a10*/ 	.word	0x0500000f


	//   ....[120]....
        /*0a14*/ 	.word	0x0500000f


	//   ....[121]....
        /*0a18*/ 	.word	0x0500000f


	//   ....[122]....
        /*0a1c*/ 	.word	0x0500000f


	//   ....[123]....
        /*0a20*/ 	.word	0x0500000f


	//   ....[124]....
        /*0a24*/ 	.word	0x0500000f


	//   ....[125]....
        /*0a28*/ 	.word	0x0500000f


	//   ....[126]....
        /*0a2c*/ 	.word	0x0500000f


	//   ....[127]....
        /*0a30*/ 	.word	0x0500000f


	//   ....[128]....
        /*0a34*/ 	.word	0x0500000f


	//   ....[129]....
        /*0a38*/ 	.word	0x0500000f


	//   ....[130]....
        /*0a3c*/ 	.word	0x0500000f


	//   ....[131]....
        /*0a40*/ 	.word	0x0500000f


	//   ....[132]....
        /*0a44*/ 	.word	0x0500000f


	//   ....[133]....
        /*0a48*/ 	.word	0x0500000f


	//   ....[134]....
        /*0a4c*/ 	.word	0x0500000f


	//   ....[135]....
        /*0a50*/ 	.word	0x0500000f


	//   ....[136]....
        /*0a54*/ 	.word	0x0500000f


	//   ....[137]....
        /*0a58*/ 	.word	0x0500000f


	//   ....[138]....
        /*0a5c*/ 	.word	0x0500000f


	//   ....[139]....
        /*0a60*/ 	.word	0x0500000f


	//   ....[140]....
        /*0a64*/ 	.word	0x0500000f


	//   ....[141]....
        /*0a68*/ 	.word	0x0500000f


	//   ....[142]....
        /*0a6c*/ 	.word	0x0500000f


	//   ....[143]....
        /*0a70*/ 	.word	0x0500000f


	//   ....[144]....
        /*0a74*/ 	.word	0x0500000f


	//   ....[145]....
        /*0a78*/ 	.word	0x0500000f


	//   ....[146]....
        /*0a7c*/ 	.word	0x0500000f


	//   ....[147]....
        /*0a80*/ 	.word	0x0500000f


	//   ....[148]....
        /*0a84*/ 	.word	0x0500000f


	//   ....[149]....
        /*0a88*/ 	.word	0x0500000f


	//   ....[150]....
        /*0a8c*/ 	.word	0x0500000f


	//   ....[151]....
        /*0a90*/ 	.word	0x0500000f


	//   ....[152]....
        /*0a94*/ 	.word	0x0500000f


	//   ....[153]....
        /*0a98*/ 	.word	0x0500000f


	//   ....[154]....
        /*0a9c*/ 	.word	0x0500000f


	//   ....[155]....
        /*0aa0*/ 	.word	0x0500000f


	//   ....[156]....
        /*0aa4*/ 	.word	0x0500000f


	//   ....[157]....
        /*0aa8*/ 	.word	0x0500000f


	//   ....[158]....
        /*0aac*/ 	.word	0x0500000f


	//   ....[159]....
        /*0ab0*/ 	.word	0x0500000f


	//   ....[160]....
        /*0ab4*/ 	.word	0x0500000f


	//   ....[161]....
        /*0ab8*/ 	.word	0x0500000f


	//   ....[162]....
        /*0abc*/ 	.word	0x0500000f


	//   ....[163]....
        /*0ac0*/ 	.word	0x0500000f


	//   ....[164]....
        /*0ac4*/ 	.word	0x0500000f


	//   ....[165]....
        /*0ac8*/ 	.word	0x0500000f


	//   ....[166]....
        /*0acc*/ 	.word	0x0500000f


	//   ....[167]....
        /*0ad0*/ 	.word	0x0500000f


	//----- nvinfo : EIATTR_COOP_GROUP_INSTR_OFFSETS
	.align		4
.L_599:
        /*0ad4*/ 	.byte	0x04, 0x28
        /*0ad6*/ 	.short	(.L_601 - .L_600)


	//   ....[0]....
.L_600:
        /*0ad8*/ 	.word	0x00000060


	//   ....[1]....
        /*0adc*/ 	.word	0x000001a0


	//   ....[2]....
        /*0ae0*/ 	.word	0x000001f0


	//   ....[3]....
        /*0ae4*/ 	.word	0x00000420


	//   ....[4]....
        /*0ae8*/ 	.word	0x00000580


	//   ....[5]....
        /*0aec*/ 	.word	0x000006a0


	//   ....[6]....
        /*0af0*/ 	.word	0x00000800


	//   ....[7]....
        /*0af4*/ 	.word	0x0000adf0


	//   ....[8]....
        /*0af8*/ 	.word	0x0000b4d0


	//   ....[9]....
        /*0afc*/ 	.word	0x0000b4e0


	//   ....[10]....
        /*0b00*/ 	.word	0x0000b4f0


	//   ....[11]....
        /*0b04*/ 	.word	0x0000b500


	//   ....[12]....
        /*0b08*/ 	.word	0x0000bd70


	//   ....[13]....
        /*0b0c*/ 	.word	0x0000bd80


	//   ....[14]....
        /*0b10*/ 	.word	0x0000bd90


	//   ....[15]....
        /*0b14*/ 	.word	0x0000bda0


	//   ....[16]....
        /*0b18*/ 	.word	0x0000ee80


	//   ....[17]....
        /*0b1c*/ 	.word	0x0000ee90


	//   ....[18]....
        /*0b20*/ 	.word	0x0000eea0


	//   ....[19]....
        /*0b24*/ 	.word	0x0000eeb0


	//   ....[20]....
        /*0b28*/ 	.word	0x0000f520


	//   ....[21]....
        /*0b2c*/ 	.word	0x0000f530


	//   ....[22]....
        /*0b30*/ 	.word	0x0000f540


	//   ....[23]....
        /*0b34*/ 	.word	0x0000f550


	//   ....[24]....
        /*0b38*/ 	.word	0x00013380


	//   ....[25]....
        /*0b3c*/ 	.word	0x00013470


	//   ....[26]....
        /*0b40*/ 	.word	0x00013e10


	//   ....[27]....
        /*0b44*/ 	.word	0x00013e90


	//   ....[28]....
        /*0b48*/ 	.word	0x00014870


	//   ....[29]....
        /*0b4c*/ 	.word	0x000148d0


	//   ....[30]....
        /*0b50*/ 	.word	0x00016bb0


	//   ....[31]....
        /*0b54*/ 	.word	0x000173d0


	//   ....[32]....
        /*0b58*/ 	.word	0x000174f0


	//   ....[33]....
        /*0b5c*/ 	.word	0x00017630


	//   ....[34]....
        /*0b60*/ 	.word	0x00017f60


	//   ....[35]....
        /*0b64*/ 	.word	0x00017fd0


	//   ....[36]....
        /*0b68*/ 	.word	0x0001a590


	//   ....[37]....
        /*0b6c*/ 	.word	0x0001a610


	//   ....[38]....
        /*0b70*/ 	.word	0x0001ad10


	//   ....[39]....
        /*0b74*/ 	.word	0x0001ad60


	//   ....[40]....
        /*0b78*/ 	.word	0x0001bfe0


	//   ....[41]....
        /*0b7c*/ 	.word	0x0001c330


	//   ....[42]....
        /*0b80*/ 	.word	0x0001c360


	//   ....[43]....
        /*0b84*/ 	.word	0x0001c450


	//   ....[44]....
        /*0b88*/ 	.word	0x0001d3f0


	//   ....[45]....
        /*0b8c*/ 	.word	0x0001d430


	//   ....[46]....
        /*0b90*/ 	.word	0x0001d470


	//   ....[47]....
        /*0b94*/ 	.word	0x0001d4b0


	//   ....[48]....
        /*0b98*/ 	.word	0x0001da40


	//   ....[49]....
        /*0b9c*/ 	.word	0x0001da50


	//   ....[50]....
        /*0ba0*/ 	.word	0x0001db10


	//   ....[51]....
        /*0ba4*/ 	.word	0x0001db30


	//   ....[52]....
        /*0ba8*/ 	.word	0x0001dbf0


	//   ....[53]....
        /*0bac*/ 	.word	0x0001dc10


	//   ....[54]....
        /*0bb0*/ 	.word	0x0001dce0


	//   ....[55]....
        /*0bb4*/ 	.word	0x0001dd00


	//   ....[56]....
        /*0bb8*/ 	.word	0x0001e520


	//   ....[57]....
        /*0bbc*/ 	.word	0x0001e540


	//   ....[58]....
        /*0bc0*/ 	.word	0x0001e600


	//   ....[59]....
        /*0bc4*/ 	.word	0x0001e620


	//   ....[60]....
        /*0bc8*/ 	.word	0x0001e6e0


	//   ....[61]....
        /*0bcc*/ 	.word	0x0001e700


	//   ....[62]....
        /*0bd0*/ 	.word	0x0001e7d0


	//   ....[63]....
        /*0bd4*/ 	.word	0x0001e7f0


	//   ....[64]....
        /*0bd8*/ 	.word	0x0001e940


	//   ....[65]....
        /*0bdc*/ 	.word	0x0001eb10


	//   ....[66]....
        /*0be0*/ 	.word	0x0001eb40


	//   ....[67]....
        /*0be4*/ 	.word	0x0001eb70


	//   ....[68]....
        /*0be8*/ 	.word	0x0001eba0


	//   ....[69]....
        /*0bec*/ 	.word	0x0001ebd0


	//   ....[70]....
        /*0bf0*/ 	.word	0x0001ec00


	//   ....[71]....
        /*0bf4*/ 	.word	0x0001ed70


	//   ....[72]....
        /*0bf8*/ 	.word	0x0001eda0


	//   ....[73]....
        /*0bfc*/ 	.word	0x0001edd0


	//   ....[74]....
        /*0c00*/ 	.word	0x0001ee00


	//   ....[75]....
        /*0c04*/ 	.word	0x0001ee30


	//   ....[76]....
        /*0c08*/ 	.word	0x0001ee60


	//   ....[77]....
        /*0c0c*/ 	.word	0x0001ef00


	//   ....[78]....
        /*0c10*/ 	.word	0x0001ef60


	//   ....[79]....
        /*0c14*/ 	.word	0x0001eff0


	//   ....[80]....
        /*0c18*/ 	.word	0x0001ff20


	//   ....[81]....
        /*0c1c*/ 	.word	0x000219d0


	//   ....[82]....
        /*0c20*/ 	.word	0x00022680


	//   ....[83]....
        /*0c24*/ 	.word	0x00022690


	//   ....[84]....
        /*0c28*/ 	.word	0x000226b0


	//   ....[85]....
        /*0c2c*/ 	.word	0x00022770


	//   ....[86]....
        /*0c30*/ 	.word	0x000227a0


	//   ....[87]....
        /*0c34*/ 	.word	0x00022830


	//   ....[88]....
        /*0c38*/ 	.word	0x00022860


	//   ....[89]....
        /*0c3c*/ 	.word	0x000228f0


	//   ....[90]....
        /*0c40*/ 	.word	0x00022920


	//   ....[91]....
        /*0c44*/ 	.word	0x000229b0


	//   ....[92]....
        /*0c48*/ 	.word	0x000229e0


	//   ....[93]....
        /*0c4c*/ 	.word	0x00022a70


	//   ....[94]....
        /*0c50*/ 	.word	0x00022aa0


	//   ....[95]....
        /*0c54*/ 	.word	0x00022b30


	//   ....[96]....
        /*0c58*/ 	.word	0x00022b40


	//   ....[97]....
        /*0c5c*/ 	.word	0x00022bd0


	//   ....[98]....
        /*0c60*/ 	.word	0x000258a0


	//   ....[99]....
        /*0c64*/ 	.word	0x000258f0


	//   ....[100]....
        /*0c68*/ 	.word	0x00025920


	//   ....[101]....
        /*0c6c*/ 	.word	0x00025930


	//   ....[102]....
        /*0c70*/ 	.word	0x00025960


	//   ....[103]....
        /*0c74*/ 	.word	0x00025990


	//   ....[104]....
        /*0c78*/ 	.word	0x000259c0


	//   ....[105]....
        /*0c7c*/ 	.word	0x000259f0


	//   ....[106]....
        /*0c80*/ 	.word	0x00025b70


	//   ....[107]....
        /*0c84*/ 	.word	0x00025bb0


	//   ....[108]....
        /*0c88*/ 	.word	0x00025be0


	//   ....[109]....
        /*0c8c*/ 	.word	0x00025c10


	//   ....[110]....
        /*0c90*/ 	.word	0x00025c40


	//   ....[111]....
        /*0c94*/ 	.word	0x00025c70


	//   ....[112]....
        /*0c98*/ 	.word	0x00025d30


	//   ....[113]....
        /*0c9c*/ 	.word	0x00025d50


	//   ....[114]....
        /*0ca0*/ 	.word	0x00025dc0


	//   ....[115]....
        /*0ca4*/ 	.word	0x00026490


	//   ....[116]....
        /*0ca8*/ 	.word	0x000268f0


	//   ....[117]....
        /*0cac*/ 	.word	0x00026980


	//   ....[118]....
        /*0cb0*/ 	.word	0x000269d0


	//   ....[119]....
        /*0cb4*/ 	.word	0x00026a20


	//   ....[120]....
        /*0cb8*/ 	.word	0x00026ab0


	//   ....[121]....
        /*0cbc*/ 	.word	0x00026b40


	//   ....[122]....
        /*0cc0*/ 	.word	0x00026b90


	//   ....[123]....
        /*0cc4*/ 	.word	0x00026be0


	//   ....[124]....
        /*0cc8*/ 	.word	0x00026cd0


	//   ....[125]....
        /*0ccc*/ 	.word	0x00026d60


	//   ....[126]....
        /*0cd0*/ 	.word	0x00026dc0


	//   ....[127]....
        /*0cd4*/ 	.word	0x00026e20


	//   ....[128]....
        /*0cd8*/ 	.word	0x00026eb0


	//   ....[129]....
        /*0cdc*/ 	.word	0x00026f40


	//   ....[130]....
        /*0ce0*/ 	.word	0x00026fa0


	//   ....[131]....
        /*0ce4*/ 	.word	0x00027000


	//   ....[132]....
        /*0ce8*/ 	.word	0x000272f0


	//   ....[133]....
        /*0cec*/ 	.word	0x000275f0


	//   ....[134]....
        /*0cf0*/ 	.word	0x00027760


	//   ....[135]....
        /*0cf4*/ 	.word	0x000277b0


	//   ....[136]....
        /*0cf8*/ 	.word	0x00027860


	//   ....[137]....
        /*0cfc*/ 	.word	0x000278f0


	//   ....[138]....
        /*0d00*/ 	.word	0x000279d0


	//   ....[139]....
        /*0d04*/ 	.word	0x00027a70


	//   ....[140]....
        /*0d08*/ 	.word	0x00027b50


	//   ....[141]....
        /*0d0c*/ 	.word	0x00027be0


	//   ....[142]....
        /*0d10*/ 	.word	0x00027cd0


	//   ....[143]....
        /*0d14*/ 	.word	0x00027d60


	//   ....[144]....
        /*0d18*/ 	.word	0x00027e50


	//   ....[145]....
        /*0d1c*/ 	.word	0x00027ee0


	//   ....[146]....
        /*0d20*/ 	.word	0x00027fd0


	//   ....[147]....
        /*0d24*/ 	.word	0x00028060


	//   ....[148]....
        /*0d28*/ 	.word	0x00028150


	//   ....[149]....
        /*0d2c*/ 	.word	0x00028250


	//   ....[150]....
        /*0d30*/ 	.word	0x00028580


	//   ....[151]....
        /*0d34*/ 	.word	0x00028630


	//   ....[152]....
        /*0d38*/ 	.word	0x00028730


	//   ....[153]....
        /*0d3c*/ 	.word	0x000287c0


	//   ....[154]....
        /*0d40*/ 	.word	0x00028840


	//   ....[155]....
        /*0d44*/ 	.word	0x000288c0


	//   ....[156]....
        /*0d48*/ 	.word	0x00028940


	//   ....[157]....
        /*0d4c*/ 	.word	0x000289d0


	//   ....[158]....
        /*0d50*/ 	.word	0x00028a70


	//   ....[159]....
        /*0d54*/ 	.word	0x00028b40


	//   ....[160]....
        /*0d58*/ 	.word	0x00028bc0


	//   ....[161]....
        /*0d5c*/ 	.word	0x00028c40


	//   ....[162]....
        /*0d60*/ 	.word	0x00028cc0


	//   ....[163]....
        /*0d64*/ 	.word	0x00028d50


	//   ....[164]....
        /*0d68*/ 	.word	0x00028dd0


	//   ....[165]....
        /*0d6c*/ 	.word	0x00028e70


	//   ....[166]....
        /*0d70*/ 	.word	0x00028f00


	//   ....[167]....
        /*0d74*/ 	.word	0x00029030


	//----- nvinfo : EIATTR_REG_RECONFIG
	.align		4
.L_601:
        /*0d78*/ 	.byte	0x01, 0x54
	.zero		2


	//----- nvinfo : EIATTR_SYSCALL_OFFSETS
	.align		4
        /*0d7c*/ 	.byte	0x04, 0x46
        /*0d7e*/ 	.short	(.L_603 - .L_602)


	//   ....[0]....
.L_602:
        /*0d80*/ 	.word	0x00001ae0


	//   ....[1]....
        /*0d84*/ 	.word	0x00001c30


	//   ....[2]....
        /*0d88*/ 	.word	0x0000afa0


	//   ....[3]....
        /*0d8c*/ 	.word	0x0000b290


	//   ....[4]....
        /*0d90*/ 	.word	0x000215d0


	//   ....[5]....
        /*0d94*/ 	.word	0x00021730


	//   ....[6]....
        /*0d98*/ 	.word	0x00021830


	//   ....[7]....
        /*0d9c*/ 	.word	0x00022230


	//----- nvinfo : EIATTR_MBARRIER_INSTR_OFFSETS
	.align		4
.L_603:
        /*0da0*/ 	.byte	0x04, 0x39
        /*0da2*/ 	.short	(.L_605 - .L_604)


	//   ....[0]....
.L_604:
        /*0da4*/ 	.word	0x000002d0
        /*0da8*/ 	.word	0x000000ff
        /*0dac*/ 	.word	0x00034800
        /*0db0*/ 	.short	0x0100
        /*0db2*/ 	.byte	0x08
	.zero		1


	//   ....[1]....
        /*0db4*/ 	.word	0x000002e0
        /*0db8*/ 	.word	0x000000ff
        /*0dbc*/ 	.word	0x00034820
        /*0dc0*/ 	.short	0x0100
        /*0dc2*/ 	.byte	0x08
	.zero		1


	//   ....[2]....
        /*0dc4*/ 	.word	0x000003d0
        /*0dc8*/ 	.word	0x000000ff
        /*0dcc*/ 	.word	0x00034830
        /*0dd0*/ 	.short	0x0100
        /*0dd2*/ 	.byte	0x08
	.zero		1


	//   ....[3]....
        /*0dd4*/ 	.word	0x000003e0
        /*0dd8*/ 	.word	0x000000ff
        /*0ddc*/ 	.word	0x00034840
        /*0de0*/ 	.short	0x0100
        /*0de2*/ 	.byte	0x08
	.zero		1


	//   ....[4]....
        /*0de4*/ 	.word	0x000003f0
        /*0de8*/ 	.word	0x000000ff
        /*0dec*/ 	.word	0x00034838
        /*0df0*/ 	.short	0x0100
        /*0df2*/ 	.byte	0x08
	.zero		1


	//   ....[5]....
        /*0df4*/ 	.word	0x00000400
        /*0df8*/ 	.word	0x000000ff
        /*0dfc*/ 	.word	0x00034848
        /*0e00*/ 	.short	0x0100
        /*0e02*/ 	.byte	0x08
	.zero		1


	//   ....[6]....
        /*0e04*/ 	.word	0x00000530
        /*0e08*/ 	.word	0x000000ff
        /*0e0c*/ 	.word	0x00034850
        /*0e10*/ 	.short	0x0100
        /*0e12*/ 	.byte	0x08
	.zero		1


	//   ....[7]....
        /*0e14*/ 	.word	0x00000540
        /*0e18*/ 	.word	0x000000ff
        /*0e1c*/ 	.word	0x00034860
        /*0e20*/ 	.short	0x0100
        /*0e22*/ 	.byte	0x08
	.zero		1


	//   ....[8]....
        /*0e24*/ 	.word	0x00000550
        /*0e28*/ 	.word	0x000000ff
        /*0e2c*/ 	.word	0x00034858
        /*0e30*/ 	.short	0x0100
        /*0e32*/ 	.byte	0x08
	.zero		1


	//   ....[9]....
        /*0e34*/ 	.word	0x00000560
        /*0e38*/ 	.word	0x000000ff
        /*0e3c*/ 	.word	0x00034868
        /*0e40*/ 	.short	0x0100
        /*0e42*/ 	.byte	0x08
	.zero		1


	//   ....[10]....
        /*0e44*/ 	.word	0x00000650
        /*0e48*/ 	.word	0x000000ff
        /*0e4c*/ 	.word	0x00034870
        /*0e50*/ 	.short	0x0100
        /*0e52*/ 	.byte	0x06
	.zero		1


	//   ....[11]....
        /*0e54*/ 	.word	0x00000660
        /*0e58*/ 	.word	0x000000ff
        /*0e5c*/ 	.word	0x00034880
        /*0e60*/ 	.short	0x0100
        /*0e62*/ 	.byte	0x06
	.zero		1


	//   ....[12]....
        /*0e64*/ 	.word	0x00000670
        /*0e68*/ 	.word	0x000000ff
        /*0e6c*/ 	.word	0x00034878
        /*0e70*/ 	.short	0x0100
        /*0e72*/ 	.byte	0x06
	.zero		1


	//   ....[13]....
        /*0e74*/ 	.word	0x00000680
        /*0e78*/ 	.word	0x000000ff
        /*0e7c*/ 	.word	0x00034888
        /*0e80*/ 	.short	0x0100
        /*0e82*/ 	.byte	0x06
	.zero		1


	//   ....[14]....
        /*0e84*/ 	.word	0x000007b0
        /*0e88*/ 	.word	0x000000ff
        /*0e8c*/ 	.word	0x00034890
        /*0e90*/ 	.short	0x0100
        /*0e92*/ 	.byte	0x08
	.zero		1


	//   ....[15]....
        /*0e94*/ 	.word	0x000007c0
        /*0e98*/ 	.word	0x000000ff
        /*0e9c*/ 	.word	0x000348a0
        /*0ea0*/ 	.short	0x0100
        /*0ea2*/ 	.byte	0x08
	.zero		1


	//   ....[16]....
        /*0ea4*/ 	.word	0x000007d0
        /*0ea8*/ 	.word	0x000000ff
        /*0eac*/ 	.word	0x00034898
        /*0eb0*/ 	.short	0x0100
        /*0eb2*/ 	.byte	0x08
	.zero		1


	//   ....[17]....
        /*0eb4*/ 	.word	0x000007e0
        /*0eb8*/ 	.word	0x000000ff
        /*0ebc*/ 	.word	0x000348a8
        /*0ec0*/ 	.short	0x0100
        /*0ec2*/ 	.byte	0x08
	.zero		1


	//   ....[18]....
        /*0ec4*/ 	.word	0x00000910
        /*0ec8*/ 	.word	0x000000ff
        /*0ecc*/ 	.word	0x000348b0
        /*0ed0*/ 	.short	0x0100
        /*0ed2*/ 	.byte	0x08
	.zero		1


	//   ....[19]....
        /*0ed4*/ 	.word	0x00000920
        /*0ed8*/ 	.word	0x000000ff
        /*0edc*/ 	.word	0x000348c0
        /*0ee0*/ 	.short	0x0100
        /*0ee2*/ 	.byte	0x08
	.zero		1


	//   ....[20]....
        /*0ee4*/ 	.word	0x00000930
        /*0ee8*/ 	.word	0x000000ff
        /*0eec*/ 	.word	0x000348b8
        /*0ef0*/ 	.short	0x0100
        /*0ef2*/ 	.byte	0x08
	.zero		1


	//   ....[21]....
        /*0ef4*/ 	.word	0x00000940
        /*0ef8*/ 	.word	0x000000ff
        /*0efc*/ 	.word	0x000348c8
        /*0f00*/ 	.short	0x0100
        /*0f02*/ 	.byte	0x08
	.zero		1


	//   ....[22]....
        /*0f04*/ 	.word	0x00003830
        /*0f08*/ 	.word	0x00000003
        /*0f0c*/ 	.word	0x00034890
        /*0f10*/ 	.short	0x010a
        /*0f12*/ 	.byte	0x3f
	.zero		1


	//   ....[23]....
        /*0f14*/ 	.word	0x00006df0
        /*0f18*/ 	.word	0x00000003
        /*0f1c*/ 	.word	0x00034890
        /*0f20*/ 	.short	0x010a
        /*0f22*/ 	.byte	0x3f
	.zero		1


	//   ....[24]....
        /*0f24*/ 	.word	0x0000a110
        /*0f28*/ 	.word	0x00000003
        /*0f2c*/ 	.word	0x00034890
        /*0f30*/ 	.short	0x010a
        /*0f32*/ 	.byte	0x3f
	.zero		1


	//   ....[25]....
        /*0f34*/ 	.word	0x0000a4e0
        /*0f38*/ 	.word	0x00000020
        /*0f3c*/ 	.word	0x00000000
        /*0f40*/ 	.short	0x0101
        /*0f42*/ 	.byte	0x3f
	.zero		1


	//   ....[26]....
        /*0f44*/ 	.word	0x0000a520
        /*0f48*/ 	.word	0x00000003
        /*0f4c*/ 	.word	0x000348b0
        /*0f50*/ 	.short	0x010a
        /*0f52*/ 	.byte	0x3f
	.zero		1


	//   ....[27]....
        /*0f54*/ 	.word	0x0000a9c0
        /*0f58*/ 	.word	0x00000003
        /*0f5c*/ 	.word	0x00000000
        /*0f60*/ 	.short	0x0101
        /*0f62*/ 	.byte	0x3f
	.zero		1


	//   ....[28]....
        /*0f64*/ 	.word	0x0000b020
        /*0f68*/ 	.word	0x00000010
        /*0f6c*/ 	.word	0x00034800
        /*0f70*/ 	.short	0x010a
        /*0f72*/ 	.byte	0x3f
	.zero		1


	//   ....[29]....
        /*0f74*/ 	.word	0x0000b070
        /*0f78*/ 	.word	0x00000010
        /*0f7c*/ 	.word	0x00034800
        /*0f80*/ 	.short	0x010a
        /*0f82*/ 	.byte	0x3f
	.zero		1


	//   ....[30]....
        /*0f84*/ 	.word	0x0000c420
        /*0f88*/ 	.word	0x00000010
        /*0f8c*/ 	.word	0x00034800
        /*0f90*/ 	.short	0x010a
        /*0f92*/ 	.byte	0x3f
	.zero		1


	//   ....[31]....
        /*0f94*/ 	.word	0x0000f9d0
        /*0f98*/ 	.word	0x00000010
        /*0f9c*/ 	.word	0x00034800
        /*0fa0*/ 	.short	0x010a
        /*0fa2*/ 	.byte	0x3f
	.zero		1


	//   ....[32]....
        /*0fa4*/ 	.word	0x00012580
        /*0fa8*/ 	.word	0x00000000
        /*0fac*/ 	.word	0x00034830
        /*0fb0*/ 	.short	0x010a
        /*0fb2*/ 	.byte	0x3f
	.zero		1


	//   ....[33]....
        /*0fb4*/ 	.word	0x000125f0
        /*0fb8*/ 	.word	0x00000000
        /*0fbc*/ 	.word	0x00034830
        /*0fc0*/ 	.short	0x010a
        /*0fc2*/ 	.byte	0x3f
	.zero		1


	//   ....[34]....
        /*0fc4*/ 	.word	0x00013670
        /*0fc8*/ 	.word	0x00000000
        /*0fcc*/ 	.word	0x00000000
        /*0fd0*/ 	.short	0x0101
        /*0fd2*/ 	.byte	0x3f
	.zero		1


	//   ....[35]....
        /*0fd4*/ 	.word	0x00015750
        /*0fd8*/ 	.word	0x0000000e
        /*0fdc*/ 	.word	0x00034830
        /*0fe0*/ 	.short	0x010a
        /*0fe2*/ 	.byte	0x3f
	.zero		1


	//   ....[36]....
        /*0fe4*/ 	.word	0x000157c0
        /*0fe8*/ 	.word	0x0000000e
        /*0fec*/ 	.word	0x00034830
        /*0ff0*/ 	.short	0x010a
        /*0ff2*/ 	.byte	0x3f
	.zero		1


	//   ....[37]....
        /*0ff4*/ 	.word	0x000163a0
        /*0ff8*/ 	.word	0x0000000f
        /*0ffc*/ 	.word	0x00034850
        /*1000*/ 	.short	0x010a
        /*1002*/ 	.byte	0x3f
	.zero		1


	//   ....[38]....
        /*1004*/ 	.word	0x000163f0
        /*1008*/ 	.word	0x0000000f
        /*100c*/ 	.word	0x00034850
        /*1010*/ 	.short	0x010a
        /*1012*/ 	.byte	0x3f
	.zero		1


	//   ....[39]....
        /*1014*/ 	.word	0x00018860
        /*1018*/ 	.word	0x0000000e
        /*101c*/ 	.word	0x00000000
        /*1020*/ 	.short	0x0101
        /*1022*/ 	.byte	0x3f
	.zero		1


	//   ....[40]....
        /*1024*/ 	.word	0x000188b0
        /*1028*/ 	.word	0x0000000f
        /*102c*/ 	.word	0x00000000
        /*1030*/ 	.short	0x0101
        /*1032*/ 	.byte	0x3f
	.zero		1


	//   ....[41]....
        /*1034*/ 	.word	0x00018e20
        /*1038*/ 	.word	0x00000008
        /*103c*/ 	.word	0x00034830
        /*1040*/ 	.short	0x010a
        /*1042*/ 	.byte	0x3f
	.zero		1


	//   ....[42]....
        /*1044*/ 	.word	0x00018e90
        /*1048*/ 	.word	0x00000008
        /*104c*/ 	.word	0x00034830
        /*1050*/ 	.short	0x010a
        /*1052*/ 	.byte	0x3f
	.zero		1


	//   ....[43]....
        /*1054*/ 	.word	0x00019a50
        /*1058*/ 	.word	0x0000000e
        /*105c*/ 	.word	0x00034850
        /*1060*/ 	.short	0x010a
        /*1062*/ 	.byte	0x3f
	.zero		1


	//   ....[44]....
        /*1064*/ 	.word	0x00019aa0
        /*1068*/ 	.word	0x0000000e
        /*106c*/ 	.word	0x00034850
        /*1070*/ 	.short	0x010a
        /*1072*/ 	.byte	0x3f
	.zero		1


	//   ....[45]....
        /*1074*/ 	.word	0x0001b590
        /*1078*/ 	.word	0x00000007
        /*107c*/ 	.word	0x00000000
        /*1080*/ 	.short	0x0101
        /*1082*/ 	.byte	0x3f
	.zero		1


	//   ....[46]....
        /*1084*/ 	.word	0x0001b5d0
        /*1088*/ 	.word	0x0000000e
        /*108c*/ 	.word	0x00000000
        /*1090*/ 	.short	0x0101
        /*1092*/ 	.byte	0x3f
	.zero		1


	//   ....[47]....
        /*1094*/ 	.word	0x0001bee0
        /*1098*/ 	.word	0x0000000b
        /*109c*/ 	.word	0x00034850
        /*10a0*/ 	.short	0x010a
        /*10a2*/ 	.byte	0x3f
	.zero		1


	//   ....[48]....
        /*10a4*/ 	.word	0x0001bf80
        /*10a8*/ 	.word	0x0000000b
        /*10ac*/ 	.word	0x00034850
        /*10b0*/ 	.short	0x010a
        /*10b2*/ 	.byte	0x3f
	.zero		1


	//   ....[49]....
        /*10b4*/ 	.word	0x0001c540
        /*10b8*/ 	.word	0x00000008
        /*10bc*/ 	.word	0x00000000
        /*10c0*/ 	.short	0x0101
        /*10c2*/ 	.byte	0x3f
	.zero		1


	//   ....[50]....
        /*10c4*/ 	.word	0x0001da30
        /*10c8*/ 	.word	0x00000000
        /*10cc*/ 	.word	0x00000000
        /*10d0*/ 	.short	0x0101
        /*10d2*/ 	.byte	0x3f
	.zero		1


	//   ....[51]....
        /*10d4*/ 	.word	0x00020010
        /*10d8*/ 	.word	0x00000004
        /*10dc*/ 	.word	0x00034820
        /*10e0*/ 	.short	0x010a
        /*10e2*/ 	.byte	0x3f
	.zero		1


	//   ....[52]....
        /*10e4*/ 	.word	0x000200f0
        /*10e8*/ 	.word	0x00000004
        /*10ec*/ 	.word	0x000348a0
        /*10f0*/ 	.short	0x010a
        /*10f2*/ 	.byte	0x3f
	.zero		1


	//   ....[53]....
        /*10f4*/ 	.word	0x00020520
        /*10f8*/ 	.word	0x00000004
        /*10fc*/ 	.word	0x000348c0
        /*1100*/ 	.short	0x010a
        /*1102*/ 	.byte	0x3f
	.zero		1


	//   ....[54]....
        /*1104*/ 	.word	0x00020a30
        /*1108*/ 	.word	0x00000006
        /*110c*/ 	.word	0x000348a0
        /*1110*/ 	.short	0x010a
        /*1112*/ 	.byte	0x3f
	.zero		1


	//   ....[55]....
        /*1114*/ 	.word	0x00020e50
        /*1118*/ 	.word	0x00000006
        /*111c*/ 	.word	0x000348c0
        /*1120*/ 	.short	0x010a
        /*1122*/ 	.byte	0x3f
	.zero		1


	//   ....[56]....
        /*1124*/ 	.word	0x00021c80
        /*1128*/ 	.word	0x00000000
        /*112c*/ 	.word	0x00034840
        /*1130*/ 	.short	0x010a
        /*1132*/ 	.byte	0x3f
	.zero		1


	//   ....[57]....
        /*1134*/ 	.word	0x00022ce0
        /*1138*/ 	.word	0x00000008
        /*113c*/ 	.word	0x00034800
        /*1140*/ 	.short	0x0107
        /*1142*/ 	.byte	0x3f
	.zero		1


	//   ....[58]....
        /*1144*/ 	.word	0x00022de0
        /*1148*/ 	.word	0x00000002
        /*114c*/ 	.word	0x00034800
        /*1150*/ 	.short	0x0101
        /*1152*/ 	.byte	0x3f
	.zero		1


	//   ....[59]....
        /*1154*/ 	.word	0x00022e00
        /*1158*/ 	.word	0x00000002
        /*115c*/ 	.word	0x00034820
        /*1160*/ 	.short	0x010a
        /*1162*/ 	.byte	0x3f
	.zero		1


	//   ....[60]....
        /*1164*/ 	.word	0x00023160
        /*1168*/ 	.word	0x00000003
        /*116c*/ 	.word	0x00034840
        /*1170*/ 	.short	0x010a
        /*1172*/ 	.byte	0x3f
	.zero		1


	//   ....[61]....
        /*1174*/ 	.word	0x00023610
        /*1178*/ 	.word	0x00000000
        /*117c*/ 	.word	0x00034860
        /*1180*/ 	.short	0x010a
        /*1182*/ 	.byte	0x3f
	.zero		1


	//   ....[62]....
        /*1184*/ 	.word	0x00023d00
        /*1188*/ 	.word	0x00000003
        /*118c*/ 	.word	0x00034840
        /*1190*/ 	.short	0x010a
        /*1192*/ 	.byte	0x3f
	.zero		1


	//   ....[63]....
        /*1194*/ 	.word	0x000241b0
        /*1198*/ 	.word	0x00000002
        /*119c*/ 	.word	0x00034860
        /*11a0*/ 	.short	0x010a
        /*11a2*/ 	.byte	0x3f
	.zero		1


	//   ....[64]....
        /*11a4*/ 	.word	0x00024810
        /*11a8*/ 	.word	0x00000003
        /*11ac*/ 	.word	0x00034840
        /*11b0*/ 	.short	0x010a
        /*11b2*/ 	.byte	0x3f
	.zero		1


	//   ....[65]....
        /*11b4*/ 	.word	0x00024cb0
        /*11b8*/ 	.word	0x00000002
        /*11bc*/ 	.word	0x00034860
        /*11c0*/ 	.short	0x010a
        /*11c2*/ 	.byte	0x3f
	.zero		1


	//   ....[66]....
        /*11c4*/ 	.word	0x00025290
        /*11c8*/ 	.word	0x00000000
        /*11cc*/ 	.word	0x00034860
        /*11d0*/ 	.short	0x010a
        /*11d2*/ 	.byte	0x3f
	.zero		1


	//   ....[67]....
        /*11d4*/ 	.word	0x00026410
        /*11d8*/ 	.word	0x00000000
        /*11dc*/ 	.word	0x00034820
        /*11e0*/ 	.short	0x010a
        /*11e2*/ 	.byte	0x3f
	.zero		1


	//   ....[68]....
        /*11e4*/ 	.word	0x000265e0
        /*11e8*/ 	.word	0x00000006
        /*11ec*/ 	.word	0x00000000
        /*11f0*/ 	.short	0x010a
        /*11f2*/ 	.byte	0x3f
	.zero		1


	//   ....[69]....
        /*11f4*/ 	.word	0x00026650
        /*11f8*/ 	.word	0x00000007
        /*11fc*/ 	.word	0x00000000
        /*1200*/ 	.short	0x010a
        /*1202*/ 	.byte	0x3f
	.zero		1


	//   ....[70]....
        /*1204*/ 	.word	0x000266c0
        /*1208*/ 	.word	0x00000004
        /*120c*/ 	.word	0x00000000
        /*1210*/ 	.short	0x010a
        /*1212*/ 	.byte	0x3f
	.zero		1


	//   ....[71]....
        /*1214*/ 	.word	0x000266f0
        /*1218*/ 	.word	0x00000003
        /*121c*/ 	.word	0x00000000
        /*1220*/ 	.short	0x010a
        /*1222*/ 	.byte	0x3f
	.zero		1


	//   ....[72]....
        /*1224*/ 	.word	0x00026750
        /*1228*/ 	.word	0x00000003
        /*122c*/ 	.word	0x00034890
        /*1230*/ 	.short	0x010a
        /*1232*/ 	.byte	0x3f
	.zero		1


	//   ....[73]....
        /*1234*/ 	.word	0x000267a0
        /*1238*/ 	.word	0x00000003
        /*123c*/ 	.word	0x00034890
        /*1240*/ 	.short	0x010a
        /*1242*/ 	.byte	0x3f
	.zero		1


	//   ....[74]....
        /*1244*/ 	.word	0x000267f0
        /*1248*/ 	.word	0x00000003
        /*124c*/ 	.word	0x00034890
        /*1250*/ 	.short	0x010a
        /*1252*/ 	.byte	0x3f
	.zero		1


	//   ....[75]....
        /*1254*/ 	.word	0x00026840
        /*1258*/ 	.word	0x00000003
        /*125c*/ 	.word	0x000348b0
        /*1260*/ 	.short	0x010a
        /*1262*/ 	.byte	0x3f
	.zero		1


	//   ....[76]....
        /*1264*/ 	.word	0x00026c20
        /*1268*/ 	.word	0x00000010
        /*126c*/ 	.word	0x00034800
        /*1270*/ 	.short	0x010a
        /*1272*/ 	.byte	0x3f
	.zero		1


	//   ....[77]....
        /*1274*/ 	.word	0x00027030
        /*1278*/ 	.word	0x00000010
        /*127c*/ 	.word	0x00034800
        /*1280*/ 	.short	0x010a
        /*1282*/ 	.byte	0x3f
	.zero		1


	//   ....[78]....
        /*1284*/ 	.word	0x00027080
        /*1288*/ 	.word	0x00000000
        /*128c*/ 	.word	0x00034830
        /*1290*/ 	.short	0x010a
        /*1292*/ 	.byte	0x3f
	.zero		1


	//   ....[79]....
        /*1294*/ 	.word	0x000270d0
        /*1298*/ 	.word	0x0000000e
        /*129c*/ 	.word	0x00034830
        /*12a0*/ 	.short	0x010a
        /*12a2*/ 	.byte	0x3f
	.zero		1


	//   ....[80]....
        /*12a4*/ 	.word	0x00027120
        /*12a8*/ 	.word	0x0000000f
        /*12ac*/ 	.word	0x00034850
        /*12b0*/ 	.short	0x010a
        /*12b2*/ 	.byte	0x3f
	.zero		1


	//   ....[81]....
        /*12b4*/ 	.word	0x00027170
        /*12b8*/ 	.word	0x00000008
        /*12bc*/ 	.word	0x00034830
        /*12c0*/ 	.short	0x010a
        /*12c2*/ 	.byte	0x3f
	.zero		1


	//   ....[82]....
        /*12c4*/ 	.word	0x000271c0
        /*12c8*/ 	.word	0x0000000e
        /*12cc*/ 	.word	0x00034850
        /*12d0*/ 	.short	0x010a
        /*12d2*/ 	.byte	0x3f
	.zero		1


	//   ....[83]....
        /*12d4*/ 	.word	0x00027210
        /*12d8*/ 	.word	0x0000000b
        /*12dc*/ 	.word	0x00034850
        /*12e0*/ 	.short	0x010a
        /*12e2*/ 	.byte	0x3f
	.zero		1


	//   ....[84]....
        /*12e4*/ 	.word	0x000273d0
        /*12e8*/ 	.word	0x00000003
        /*12ec*/ 	.word	0x00034820
        /*12f0*/ 	.short	0x010a
        /*12f2*/ 	.byte	0x3f
	.zero		1


	//   ....[85]....
        /*12f4*/ 	.word	0x00027420
        /*12f8*/ 	.word	0x00000004
        /*12fc*/ 	.word	0x000348a0
        /*1300*/ 	.short	0x010a
        /*1302*/ 	.byte	0x3f
	.zero		1


	//   ....[86]....
        /*1304*/ 	.word	0x00027470
        /*1308*/ 	.word	0x00000004
        /*130c*/ 	.word	0x000348c0
        /*1310*/ 	.short	0x010a
        /*1312*/ 	.byte	0x3f
	.zero		1


	//   ....[87]....
        /*1314*/ 	.word	0x000274c0
        /*1318*/ 	.word	0x00000006
        /*131c*/ 	.word	0x000348a0
        /*1320*/ 	.short	0x010a
        /*1322*/ 	.byte	0x3f
	.zero		1


	//   ....[88]....
        /*1324*/ 	.word	0x00027510
        /*1328*/ 	.word	0x00000006
        /*132c*/ 	.word	0x000348c0
        /*1330*/ 	.short	0x010a
        /*1332*/ 	.byte	0x3f
	.zero		1


	//   ....[89]....
        /*1334*/ 	.word	0x000276b0
        /*1338*/ 	.word	0x00000000
        /*133c*/ 	.word	0x00034840
        /*1340*/ 	.short	0x010a
        /*1342*/ 	.byte	0x3f
	.zero		1


	//   ....[90]....
        /*1344*/ 	.word	0x000282a0
        /*1348*/ 	.word	0x00000002
        /*134c*/ 	.word	0x00034820
        /*1350*/ 	.short	0x010a
        /*1352*/ 	.byte	0x3f
	.zero		1


	//   ....[91]....
        /*1354*/ 	.word	0x000282f0
        /*1358*/ 	.word	0x00000003
        /*135c*/ 	.word	0x00034840
        /*1360*/ 	.short	0x010a
        /*1362*/ 	.byte	0x3f
	.zero		1


	//   ....[92]....
        /*1364*/ 	.word	0x00028340
        /*1368*/ 	.word	0x00000000
        /*136c*/ 	.word	0x00034860
        /*1370*/ 	.short	0x010a
        /*1372*/ 	.byte	0x3f
	.zero		1


	//   ....[93]....
        /*1374*/ 	.word	0x00028390
        /*1378*/ 	.word	0x00000003
        /*137c*/ 	.word	0x00034840
        /*1380*/ 	.short	0x010a
        /*1382*/ 	.byte	0x3f
	.zero		1


	//   ....[94]....
        /*1384*/ 	.word	0x000283e0
        /*1388*/ 	.word	0x00000002
        /*138c*/ 	.word	0x00034860
        /*1390*/ 	.short	0x010a
        /*1392*/ 	.byte	0x3f
	.zero		1


	//   ....[95]....
        /*1394*/ 	.word	0x00028430
        /*1398*/ 	.word	0x00000003
        /*139c*/ 	.word	0x00034840
        /*13a0*/ 	.short	0x010a
        /*13a2*/ 	.byte	0x3f
	.zero		1


	//   ....[96]....
        /*13a4*/ 	.word	0x00028480
        /*13a8*/ 	.word	0x00000002
        /*13ac*/ 	.word	0x00034860
        /*13b0*/ 	.short	0x010a
        /*13b2*/ 	.byte	0x3f
	.zero		1


	//   ....[97]....
        /*13b4*/ 	.word	0x000284d0
        /*13b8*/ 	.word	0x00000000
        /*13bc*/ 	.word	0x00034860
        /*13c0*/ 	.short	0x010a
        /*13c2*/ 	.byte	0x3f
	.zero		1


	//   ....[98]....
        /*13c4*/ 	.word	0x00028f50
        /*13c8*/ 	.word	0x00000000
        /*13cc*/ 	.word	0x00034820
        /*13d0*/ 	.short	0x010a
        /*13d2*/ 	.byte	0x3f
	.zero		1


	//   ....[99]....
        /*13d4*/ 	.word	0x000290f0
        /*13d8*/ 	.word	0x00000006
        /*13dc*/ 	.word	0x00000000
        /*13e0*/ 	.short	0x010a
        /*13e2*/ 	.byte	0x3f
	.zero		1


	//   ....[100]....
        /*13e4*/ 	.word	0x00029140
        /*13e8*/ 	.word	0x00000007
        /*13ec*/ 	.word	0x00000000
        /*13f0*/ 	.short	0x010a
        /*13f2*/ 	.byte	0x3f
	.zero		1


	//   ....[101]....
        /*13f4*/ 	.word	0x00029190
        /*13f8*/ 	.word	0x00000004
        /*13fc*/ 	.word	0x00000000
        /*1400*/ 	.short	0x010a
        /*1402*/ 	.byte	0x3f
	.zero		1


	//----- nvinfo : EIATTR_NUM_MBARRIERS
	.align		4
.L_605:
        /*1404*/ 	.byte	0x03, 0x38
        /*1406*/ 	.short	0x0016


	//----- nvinfo : EIATTR_EXIT_INSTR_OFFSETS
	.align		4
        /*1408*/ 	.byte	0x04, 0x1c
        /*140a*/ 	.short	(.L_607 - .L_606)


	//   ....[0]....
.L_606:
        /*140c*/ 	.word	0x00026740


	//----- nvinfo : EIATTR_MAX_THREADS
	.align		4
.L_607:
        /*1410*/ 	.byte	0x04, 0x05
        /*1412*/ 	.short	(.L_609 - .L_608)
.L_608:
        /*1414*/ 	.word	0x00000180
        /*1418*/ 	.word	0x00000001
        /*141c*/ 	.word	0x00000001


	//----- nvinfo : EIATTR_CRS_STACK_SIZE
	.align		4
.L_609:
        /*1420*/ 	.byte	0x04, 0x1e
        /*1422*/ 	.short	(.L_611 - .L_610)
.L_610:
        /*1424*/ 	.word	0x00000000


	//----- nvinfo : EIATTR_CBANK_PARAM_SIZE
	.align		4
.L_611:
        /*1428*/ 	.byte	0x03, 0x19
        /*142a*/ 	.short	0x0af0


	//----- nvinfo : EIATTR_PARAM_CBANK
	.align		4
        /*142c*/ 	.byte	0x04, 0x0a
        /*142e*/ 	.short	(.L_613 - .L_612)
	.align		4
.L_612:
        /*1430*/ 	.word	index@(.nv.constant0._ZN7cutlass13device_kernelIN5flash11enable_sm90INS1_16FlashAttnFwdSm90INS1_25CollectiveMainloopFwdSm90ILi2EN4cute5tupleIJNS5_1CILi1EEES8_S8_EEENS6_IJNS7_ILi128EEESA_NS7_ILi192EEEEEELi128ENS_10bfloat16_tEfNS_4arch4Sm90ELb1ELb0ELb1ELb1ELb0ELb1ELb0ELb1ELb1ELb1ELb0ELb0EEENS1_21CollectiveEpilogueFwdINS6_IJSA_SA_SA_EEES9_SD_SF_Li256ELb1ELb1ELb0ELb0EEENS1_36VarlenDynamicPersistentTileSchedulerILi128ELi128ELi256ELi128ELb0ELb1ELb1ELb1ELb1ELb1EEEEEEEEEvNT_6ParamsE)
        /*1434*/ 	.short	0x0210
        /*1436*/ 	.short	0x0af0


	//----- nvinfo : EIATTR_SW_WAR
	.align		4
.L_613:
        /*1438*/ 	.byte	0x04, 0x36
        /*143a*/ 	.short	(.L_615 - .L_614)
.L_614:
        /*143c*/ 	.word	0x00000008
.L_615:


//--------------------- .nv.info._ZN7cutlass13device_kernelIN5flash11enable_sm90INS1_16FlashAttnFwdSm90INS1_25CollectiveMainloopFwdSm90ILi2EN4cute5tupleIJNS5_1CILi1EEES8_S8_EEENS6_IJNS7_ILi64EEESA_SA_EEELi512ENS_10bfloat16_tEfNS_4arch4Sm90ELb0ELb0ELb1ELb0ELb0ELb0ELb0ELb0ELb0ELb1ELb0ELb0EEENS1_21CollectiveEpilogueFwdINS6_IJSA_NS7_ILi512EEESA_EEES9_SC_SE_Li256ELb0ELb1ELb0ELb0EEENS1_29StaticPersistentTileSchedulerILb0EEEEEEEEEvNT_6ParamsE --------------------------
	.section	.nv.info._ZN7cutlass13device_kernelIN5flash11enable_sm90INS1_16FlashAttnFwdSm90INS1_25CollectiveMainloopFwdSm90ILi2EN4cute5tupleIJNS5_1CILi1EEES8_S8_EEENS6_IJNS7_ILi64EEESA_SA_EEELi512ENS_10bfloat16_tEfNS_4arch4Sm90ELb0ELb0ELb1ELb0ELb0ELb0ELb0ELb0ELb0ELb1ELb0ELb0EEENS1_21CollectiveEpilogueFwdINS6_IJSA_NS7_ILi512EEESA_EEES9_SC_SE_Li256ELb0ELb1ELb0ELb0EEENS1_29StaticPersistentTileSchedulerILb0EEEEEEEEEvNT_6ParamsE,"",@"SHT_CUDA_INFO"
	.sectionflags	@""
	.align	4


	//----- nvinfo : EIATTR_CUDA_API_VERSION
	.align		4
        /*0000*/ 	.byte	0x04, 0x37
        /*0002*/ 	.short	(.L_617 - .L_616)
.L_616:
        /*0004*/ 	.word	0x00000082


	//----- nvinfo : EIATTR_KPARAM_INFO
	.align		4
.L_617:
        /*0008*/ 	.byte	0x04, 0x17
        /*000a*/ 	.short	(.L_619 - .L_618)
.L_618:
        /*000c*/ 	.word	0x00000000
        /*0010*/ 	.short	0x0000
        /*0012*/ 	.short	0x0070
        /*0014*/ 	.byte	0x00, 0xf0, 0x01, 0x28


	//----- nvinfo : EIATTR_SPARSE_MMA_MASK
	.align		4
.L_619:
        /*0018*/ 	.byte	0x03, 0x50
        /*001a*/ 	.short	0x0000


	//----- nvinfo : EIATTR_MAXREG_COUNT
	.align		4
        /*001c*/ 	.byte	0x03, 0x1b
        /*001e*/ 	.short	0x00a8


	//----- nvinfo : EIATTR_NUM_BARRIERS
	.align		4
        /*0020*/ 	.byte	0x02, 0x4c
        /*0022*/ 	.byte	0x10
	.zero		1


	//----- nvinfo : EIATTR_EXTERNS
	.align		4
        /*0024*/ 	.byte	0x04, 0x0f
        /*0026*/ 	.short	(.L_621 - .L_620)


	//   ....[0]....
	.align		4
.L_620:
        /*0028*/ 	.word	index@(__assertfail)


	//----- nvinfo : EIATTR_ANNOTATIONS
	.align		4
.L_621:
        /*002c*/ 	.byte	0x04, 0x55
        /*002e*/ 	.short	(.L_623 - .L_622)


	//   ....[0]....
.L_622:
        /* <DEDUP_REMOVED lines=28> */


	//----- nvinfo : EIATTR_MERCURY_ISA_VERSION
	.align		4
.L_623:
        /*01d8*/ 	.byte	0x03, 0x5f
        /*01da*/ 	.short	0x0101


	//----- nvinfo : EIATTR_INT_WARP_WIDE_INSTR_OFFSETS
	.align		4
        /*01dc*/ 	.byte	0x04, 0x31
        /*01de*/ 	.short	(.L_625 - .L_624)


	//   ....[0]....
.L_624:
        /*01e0*/ 	.word	0x00000130


	//   ....[1]....
        /*01e4*/ 	.word	0x00000170


	//   ....[2]....
        /*01e8*/ 	.word	0x000001e0


	//----- nvinfo : EIATTR_COOP_GROUP_MASK_REGIDS
	.align		4
.L_625:
        /*01ec*/ 	.byte	0x04, 0x29
        /*01ee*/ 	.short	(.L_627 - .L_626)


	//   ....[0]....
.L_626:
        /*01f0*/ 	.word	0xffffffff


	//   ....[1]....
        /*01f4*/ 	.word	0xffffffff


	//   ....[2]....
        /*01f8*/ 	.word	0xffffffff


	//   ....[3]....
        /*01fc*/ 	.word	0xffffffff


	//   ....[4]....
        /*0200*/ 	.word	0xffffffff


	//   ....[5]....
        /*0204*/ 	.word	0xffffffff


	//   ....[6]....
        /*0208*/ 	.word	0xffffffff


	//   ....[7]....
        /*020c*/ 	.word	0xffffffff


	//   ....[8]....
        /*0210*/ 	.word	0xffffffff


	//   ....[9]....
        /*0214*/ 	.word	0xffffffff


	//   ....[10]....
        /*0218*/ 	.word	0xffffffff


	//   ....[11]....
        /*021c*/ 	.word	0xffffffff


	//   ....[12]....
        /*0220*/ 	.word	0xffffffff


	//   ....[13]....
        /*0224*/ 	.word	0xffffffff


	//   ....[14]....
        /*0228*/ 	.word	0xffffffff


	//   ....[15]....
        /*022c*/ 	.word	0xffffffff


	//   ....[16]....
        /*0230*/ 	.word	0xffffffff


	//   ....[17]....
        /*0234*/ 	.word	0xffffffff


	//   ....[18]....
        /*0238*/ 	.word	0xffffffff


	//   ....[19]....
        /*023c*/ 	.word	0xffffffff


	//   ....[20]....
        /*0240*/ 	.word	0xffffffff


	//   ....[21]....
        /*0244*/ 	.word	0xffffffff


	//   ....[22]....
        /*0248*/ 	.word	0xffffffff


	//   ....[23]....
        /*024c*/ 	.word	0xffffffff


	//   ....[24]....
        /*0250*/ 	.word	0xffffffff


	//   ....[25]....
        /*0254*/ 	.word	0xffffffff


	//   ....[26]....
        /*0258*/ 	.word	0xffffffff


	//   ....[27]....
        /*025c*/ 	.word	0xffffffff


	//   ....[28]....
        /*0260*/ 	.word	0xffffffff


	//   ....[29]....
        /*0264*/ 	.word	0xffffffff


	//   ....[30]....
        /*0268*/ 	.word	0xffffffff


	//   ....[31]....
        /*026c*/ 	.word	0xffffffff


	//   ....[32]....
        /*0270*/ 	.word	0xffffffff


	//   ....[33]....
        /*0274*/ 	.word	0xffffffff


	//   ....[34]....
        /*0278*/ 	.word	0xffffffff


	//   ....[35]....
        /*027c*/ 	.word	0xffffffff


	//   ....[36]....
        /*0280*/ 	.word	0xffffffff


	//   ....[37]....
        /*0284*/ 	.word	0xffffffff


	//   ....[38]....
        /*0288*/ 	.word	0xffffffff


	//   ....[39]....
        /*028c*/ 	.word	0xffffffff


	//   ....[40]....
        /*0290*/ 	.word	0xffffffff


	//   ....[41]....
        /*0294*/ 	.word	0xffffffff


	//   ....[42]....
        /*0298*/ 	.word	0x0500000f


	//   ....[43]....
        /*029c*/ 	.word	0x0500000f


	//   ....[44]....
        /*02a0*/ 	.word	0x0500000f


	//   ....[45]....
        /*02a4*/ 	.word	0x0500000f


	//   ....[46]....
        /*02a8*/ 	.word	0x0500000f


	//   ....[47]....
        /*02ac*/ 	.word	0x0500000f


	//   ....[48]....
        /*02b0*/ 	.word	0x0500000f


	//   ....[49]....
        /*02b4*/ 	.word	0x0500000f


	//   ....[50]....
        /*02b8*/ 	.word	0x0500000f


	//   ....[51]....
        /*02bc*/ 	.word	0x0500000f


	//----- nvinfo : EIATTR_COOP_GROUP_INSTR_OFFSETS
	.align		4
.L_627:
        /*02c0*/ 	.byte	0x04, 0x28
        /*02c2*/ 	.short	(.L_629 - .L_628)


	//   ....[0]....
.L_628:
        /*02c4*/ 	.word	0x00000060


	//   ....[1]....
        /*02c8*/ 	.word	0x00000140


	//   ....[2]....
        /*02cc*/ 	.word	0x00000190


	//   ....[3]....
        /*02d0*/ 	.word	0x00000380


	//   ....[4]....
        /*02d4*/ 	.word	0x000004e0


	//   ....[5]....
        /*02d8*/ 	.word	0x00000600


	//   ....[6]....
        /*02dc*/ 	.word	0x00000760


	//   ....[7]....
        /*02e0*/ 	.word	0x000011b0


	//   ....[8]....
        /*02e4*/ 	.word	0x00002ad0


	//   ....[9]....
        /*02e8*/ 	.word	0x00003890


	//   ....[10]....
        /*02ec*/ 	.word	0x00003910


	//   ....[11]....
        /*02f0*/ 	.word	0x00003af0


	//   ....[12]....
        /*02f4*/ 	.word	0x00003bc0


	//   ....[13]....
        /*02f8*/ 	.word	0x000044c0


	//   ....[14]....
        /*02fc*/ 	.word	0x00004c50


	//   ....[15]....
        /*0300*/ 	.word	0x00004cc0


	//   ....[16]....
        /*0304*/ 	.word	0x00004f90


	//   ....[17]....
        /*0308*/ 	.word	0x00005150


	//   ....[18]....
        /*030c*/ 	.word	0x000061e0


	//   ....[19]....
        /*0310*/ 	.word	0x00006220


	//   ....[20]....
        /*0314*/ 	.word	0x00006260


	//   ....[21]....
        /*0318*/ 	.word	0x000062c0


	//   ....[22]....
        /*031c*/ 	.word	0x000062f0


	//   ....[23]....
        /*0320*/ 	.word	0x00006cd0


	//   ....[24]....
        /*0324*/ 	.word	0x00008050


	//   ....[25]....
        /*0328*/ 	.word	0x00008080


	//   ....[26]....
        /*032c*/ 	.word	0x000080a0


	//   ....[27]....
        /*0330*/ 	.word	0x000080c0


	//   ....[28]....
        /*0334*/ 	.word	0x000086e0


	//   ....[29]....
        /*0338*/ 	.word	0x00008700


	//   ....[30]....
        /*033c*/ 	.word	0x00008950


	//   ....[31]....
        /*0340*/ 	.word	0x00008980


	//   ....[32]....
        /*0344*/ 	.word	0x000094b0


	//   ....[33]....
        /*0348*/ 	.word	0x00009e10


	//   ....[34]....
        /*034c*/ 	.word	0x00009e40


	//   ....[35]....
        /*0350*/ 	.word	0x00009f10


	//   ....[36]....
        /*0354*/ 	.word	0x00009f20


	//   ....[37]....
        /*0358*/ 	.word	0x00009fa0


	//   ....[38]....
        /*035c*/ 	.word	0x00009fb0


	//   ....[39]....
        /*0360*/ 	.word	0x00009fc0


	//   ....[40]....
        /*0364*/ 	.word	0x00009fd0


	//   ....[41]....
        /*0368*/ 	.word	0x0000d670


	//   ....[42]....
        /*036c*/ 	.word	0x0000dc00


	//   ....[43]....
        /*0370*/ 	.word	0x0000dd70


	//   ....[44]....
        /*0374*/ 	.word	0x0000ddd0


	//   ....[45]....
        /*0378*/ 	.word	0x0000de90


	//   ....[46]....
        /*037c*/ 	.word	0x0000df90


	//   ....[47]....
        /*0380*/ 	.word	0x0000dff0


	//   ....[48]....
        /*0384*/ 	.word	0x0000e0e0


	//   ....[49]....
        /*0388*/ 	.word	0x0000e140


	//   ....[50]....
        /*038c*/ 	.word	0x0000e1e0


	//   ....[51]....
        /*0390*/ 	.word	0x0000e5d0


	//----- nvinfo : EIATTR_REG_RECONFIG
	.align		4
.L_629:
        /*0394*/ 	.byte	0x01, 0x54
	.zero		2


	//----- nvinfo : EIATTR_SYSCALL_OFFSETS
	.align		4
        /*0398*/ 	.byte	0x04, 0x46
        /*039a*/ 	.short	(.L_631 - .L_630)


	//   ....[0]....
.L_630:
        /*039c*/ 	.word	0x00002c90


	//   ....[1]....
        /*03a0*/ 	.word	0x00009110


	//   ....[2]....
        /*03a4*/ 	.word	0x00009250


	//   ....[3]....
        /*03a8*/ 	.word	0x00009340


	//   ....[4]....
        /*03ac*/ 	.word	0x00009a40


	//----- nvinfo : EIATTR_MBARRIER_INSTR_OFFSETS
	.align		4
.L_631:
        /*03b0*/ 	.byte	0x04, 0x39
        /*03b2*/ 	.short	(.L_633 - .L_632)


	//   ....[0]....
.L_632:
        /*03b4*/ 	.word	0x00000270
        /*03b8*/ 	.word	0x000000ff
        /*03bc*/ 	.word	0x00028c00
        /*03c0*/ 	.short	0x0100
        /*03c2*/ 	.byte	0x08
	.zero		1


	//   ....[1]....
        /*03c4*/ 	.word	0x00000280
        /*03c8*/ 	.word	0x000000ff
        /*03cc*/ 	.word	0x00028c20
        /*03d0*/ 	.short	0x0100
        /*03d2*/ 	.byte	0x08
	.zero		1


	//   ....[2]....
        /*03d4*/ 	.word	0x00000330
        /*03d8*/ 	.word	0x000000ff
        /*03dc*/ 	.word	0x00028c30
        /*03e0*/ 	.short	0x0100
        /*03e2*/ 	.byte	0x06
	.zero		1


	//   ....[3]....
        /*03e4*/ 	.word	0x00000340
        /*03e8*/ 	.word	0x000000ff
        /*03ec*/ 	.word	0x00028c40
        /*03f0*/ 	.short	0x0100
        /*03f2*/ 	.byte	0x06
	.zero		1


	//   ....[4]....
        /*03f4*/ 	.word	0x00000350
        /*03f8*/ 	.word	0x000000ff
        /*03fc*/ 	.word	0x00028c38
        /*0400*/ 	.short	0x0100
        /*0402*/ 	.byte	0x06
	.zero		1


	//   ....[5]....
        /*0404*/ 	.word	0x00000360
        /*0408*/ 	.word	0x000000ff
        /*040c*/ 	.word	0x00028c48
        /*0410*/ 	.short	0x0100
        /*0412*/ 	.byte	0x06
	.zero		1


	//   ....[6]....
        /*0414*/ 	.word	0x00000490
        /*0418*/ 	.word	0x000000ff
        /*041c*/ 	.word	0x00028c50
        /*0420*/ 	.short	0x0100
        /*0422*/ 	.byte	0x08
	.zero		1


	//   ....[7]....
        /*0424*/ 	.word	0x000004a0
        /*0428*/ 	.word	0x000000ff
        /*042c*/ 	.word	0x00028c60
        /*0430*/ 	.short	0x0100
        /*0432*/ 	.byte	0x08
	.zero		1


	//   ....[8]....
        /*0434*/ 	.word	0x000004b0
        /*0438*/ 	.word	0x000000ff
        /*043c*/ 	.word	0x00028c58
        /*0440*/ 	.short	0x0100
        /*0442*/ 	.byte	0x08
	.zero		1


	//   ....[9]....
        /*0444*/ 	.word	0x000004c0
        /*0448*/ 	.word	0x000000ff
        /*044c*/ 	.word	0x00028c68
        /*0450*/ 	.short	0x0100
        /*0452*/ 	.byte	0x08
	.zero		1


	//   ....[10]....
        /*0454*/ 	.word	0x000005b0
        /*0458*/ 	.word	0x000000ff
        /*045c*/ 	.word	0x00028c70
        /*0460*/ 	.short	0x0100
        /*0462*/ 	.byte	0x06
	.zero		1


	//   ....[11]....
        /*0464*/ 	.word	0x000005c0
        /*0468*/ 	.word	0x000000ff
        /*046c*/ 	.word	0x00028c80
        /*0470*/ 	.short	0x0100
        /*0472*/ 	.byte	0x06
	.zero		1


	//   ....[12]....
        /*0474*/ 	.word	0x000005d0
        /*0478*/ 	.word	0x000000ff
        /*047c*/ 	.word	0x00028c78
        /*0480*/ 	.short	0x0100
        /*0482*/ 	.byte	0x06
	.zero		1


	//   ....[13]....
        /*0484*/ 	.word	0x000005e0
        /*0488*/ 	.word	0x000000ff
        /*048c*/ 	.word	0x00028c88
        /*0490*/ 	.short	0x0100
        /*0492*/ 	.byte	0x06
	.zero		1


	//   ....[14]....
        /*0494*/ 	.word	0x00000710
        /*0498*/ 	.word	0x000000ff
        /*049c*/ 	.word	0x00028c90
        /*04a0*/ 	.short	0x0100
        /*04a2*/ 	.byte	0x08
	.zero		1


	//   ....[15]....
        /*04a4*/ 	.word	0x00000720
        /*04a8*/ 	.word	0x000000ff
        /*04ac*/ 	.word	0x00028ca0
        /*04b0*/ 	.short	0x0100
        /*04b2*/ 	.byte	0x08
	.zero		1


	//   ....[16]....
        /*04b4*/ 	.word	0x00000730
        /*04b8*/ 	.word	0x000000ff
        /*04bc*/ 	.word	0x00028c98
        /*04c0*/ 	.short	0x0100
        /*04c2*/ 	.byte	0x08
	.zero		1


	//   ....[17]....
        /*04c4*/ 	.word	0x00000740
        /*04c8*/ 	.word	0x000000ff
        /*04cc*/ 	.word	0x00028ca8
        /*04d0*/ 	.short	0x0100
        /*04d2*/ 	.byte	0x08
	.zero		1


	//   ....[18]....
        /*04d4*/ 	.word	0x00000870
        /*04d8*/ 	.word	0x000000ff
        /*04dc*/ 	.word	0x00028cb0
        /*04e0*/ 	.short	0x0100
        /*04e2*/ 	.byte	0x08
	.zero		1


	//   ....[19]....
        /*04e4*/ 	.word	0x00000880
        /*04e8*/ 	.word	0x000000ff
        /*04ec*/ 	.word	0x00028cc0
        /*04f0*/ 	.short	0x0100
        /*04f2*/ 	.byte	0x08
	.zero		1


	//   ....[20]....
        /*04f4*/ 	.word	0x00000890
        /*04f8*/ 	.word	0x000000ff
        /*04fc*/ 	.word	0x00028cb8
        /*0500*/ 	.short	0x0100
        /*0502*/ 	.byte	0x08
	.zero		1


	//   ....[21]....
        /*0504*/ 	.word	0x000008a0
        /*0508*/ 	.word	0x000000ff
        /*050c*/ 	.word	0x00028cc8
        /*0510*/ 	.short	0x0100
        /*0512*/ 	.byte	0x08
	.zero		1


	//   ....[22]....
        /*0514*/ 	.word	0x000012c0
        /*0518*/ 	.word	0x000000ff
        /*051c*/ 	.word	0x00028c50
        /*0520*/ 	.short	0x010a
        /*0522*/ 	.byte	0x10
	.zero		1


	//   ....[23]....
        /*0524*/ 	.word	0x000015a0
        /*0528*/ 	.word	0x00000000
        /*052c*/ 	.word	0x00000000
        /*0530*/ 	.short	0x0101
        /*0532*/ 	.byte	0x3f
	.zero		1


	//   ....[24]....
        /*0534*/ 	.word	0x00001f30
        /*0538*/ 	.word	0x000000ff
        /*053c*/ 	.word	0x00028c50
        /*0540*/ 	.short	0x010a
        /*0542*/ 	.byte	0x06
	.zero		1


	//   ....[25]....
        /*0544*/ 	.word	0x00001f70
        /*0548*/ 	.word	0x000000ff
        /*054c*/ 	.word	0x00028c50
        /*0550*/ 	.short	0x010a
        /*0552*/ 	.byte	0x06
	.zero		1


	//   ....[26]....
        /*0554*/ 	.word	0x000021c0
        /*0558*/ 	.word	0x00000003
        /*055c*/ 	.word	0x00000000
        /*0560*/ 	.short	0x0101
        /*0562*/ 	.byte	0x3f
	.zero		1


	//   ....[27]....
        /*0564*/ 	.word	0x00002d10
        /*0568*/ 	.word	0x000000ff
        /*056c*/ 	.word	0x00028c00
        /*0570*/ 	.short	0x010a
        /*0572*/ 	.byte	0x29
	.zero		1


	//   ....[28]....
        /*0574*/ 	.word	0x00002d90
        /*0578*/ 	.word	0x00000007
        /*057c*/ 	.word	0x00028c30
        /*0580*/ 	.short	0x010a
        /*0582*/ 	.byte	0x3f
	.zero		1


	//   ....[29]....
        /*0584*/ 	.word	0x00002dd0
        /*0588*/ 	.word	0x00000007
        /*058c*/ 	.word	0x00028c30
        /*0590*/ 	.short	0x010a
        /*0592*/ 	.byte	0x3f
	.zero		1


	//   ....[30]....
        /*0594*/ 	.word	0x00003dc0
        /*0598*/ 	.word	0x00000003
        /*059c*/ 	.word	0x00000000
        /*05a0*/ 	.short	0x0101
        /*05a2*/ 	.byte	0x3f
	.zero		1


	//   ....[31]....
        /*05a4*/ 	.word	0x00004230
        /*05a8*/ 	.word	0x00000007
        /*05ac*/ 	.word	0x00028c50
        /*05b0*/ 	.short	0x010a
        /*05b2*/ 	.byte	0x3f
	.zero		1


	//   ....[32]....
        /*05b4*/ 	.word	0x00004280
        /*05b8*/ 	.word	0x00000007
        /*05bc*/ 	.word	0x00028c50
        /*05c0*/ 	.short	0x010a
        /*05c2*/ 	.byte	0x3f
	.zero		1


	//   ....[33]....
        /*05c4*/ 	.word	0x000044e0
        /*05c8*/ 	.word	0x00000007
        /*05cc*/ 	.word	0x00000000
        /*05d0*/ 	.short	0x0101
        /*05d2*/ 	.byte	0x3f
	.zero		1


	//   ....[34]....
        /*05d4*/ 	.word	0x00004630
        /*05d8*/ 	.word	0x000000ff
        /*05dc*/ 	.word	0x00028c30
        /*05e0*/ 	.short	0x010a
        /*05e2*/ 	.byte	0x17
	.zero		1


	//   ....[35]....
        /*05e4*/ 	.word	0x00004670
        /*05e8*/ 	.word	0x000000ff
        /*05ec*/ 	.word	0x00028c30
        /*05f0*/ 	.short	0x010a
        /*05f2*/ 	.byte	0x17
	.zero		1


	//   ....[36]....
        /*05f4*/ 	.word	0x000054a0
        /*05f8*/ 	.word	0x00000098
        /*05fc*/ 	.word	0x00000000
        /*0600*/ 	.short	0x0101
        /*0602*/ 	.byte	0x3f
	.zero		1


	//   ....[37]....
        /*0604*/ 	.word	0x00005f50
        /*0608*/ 	.word	0x000000ff
        /*060c*/ 	.word	0x00028c50
        /*0610*/ 	.short	0x010a
        /*0612*/ 	.byte	0x17
	.zero		1


	//   ....[38]....
        /*0614*/ 	.word	0x00005f90
        /*0618*/ 	.word	0x000000ff
        /*061c*/ 	.word	0x00028c50
        /*0620*/ 	.short	0x010a
        /*0622*/ 	.byte	0x17
	.zero		1


	//   ....[39]....
        /*0624*/ 	.word	0x00006200
        /*0628*/ 	.word	0x000000ac
        /*062c*/ 	.word	0x00000000
        /*0630*/ 	.short	0x0101
        /*0632*/ 	.byte	0x3f
	.zero		1


	//   ....[40]....
        /*0634*/ 	.word	0x00008710
        /*0638*/ 	.word	0x000000ff
        /*063c*/ 	.word	0x00000000
        /*0640*/ 	.short	0x0101
        /*0642*/ 	.byte	0x04
	.zero		1


	//   ....[41]....
        /*0644*/ 	.word	0x000096e0
        /*0648*/ 	.word	0x00000000
        /*064c*/ 	.word	0x00028c40
        /*0650*/ 	.short	0x010a
        /*0652*/ 	.byte	0x3f
	.zero		1


	//   ....[42]....
        /*0654*/ 	.word	0x0000a0d0
        /*0658*/ 	.word	0x000000ff
        /*065c*/ 	.word	0x00028c00
        /*0660*/ 	.short	0x0107
        /*0662*/ 	.byte	0x24
	.zero		1


	//   ....[43]....
        /*0664*/ 	.word	0x0000a130
        /*0668*/ 	.word	0x000000ff
        /*066c*/ 	.word	0x00028c00
        /*0670*/ 	.short	0x0101
        /*0672*/ 	.byte	0x24
	.zero		1


	//   ....[44]....
        /*0674*/ 	.word	0x0000a150
        /*0678*/ 	.word	0x000000ff
        /*067c*/ 	.word	0x00028c20
        /*0680*/ 	.short	0x010a
        /*0682*/ 	.byte	0x24
	.zero		1


	//   ....[45]....
        /*0684*/ 	.word	0x0000a230
        /*0688*/ 	.word	0x00000003
        /*068c*/ 	.word	0x00028c60
        /*0690*/ 	.short	0x010a
        /*0692*/ 	.byte	0x3f
	.zero		1


	//   ....[46]....
        /*0694*/ 	.word	0x0000ae00
        /*0698*/ 	.word	0x00000003
        /*069c*/ 	.word	0x00028c40
        /*06a0*/ 	.short	0x010a
        /*06a2*/ 	.byte	0x3f
	.zero		1


	//   ....[47]....
        /*06a4*/ 	.word	0x0000b040
        /*06a8*/ 	.word	0x00000003
        /*06ac*/ 	.word	0x00028c60
        /*06b0*/ 	.short	0x010a
        /*06b2*/ 	.byte	0x3f
	.zero		1


	//   ....[48]....
        /*06b4*/ 	.word	0x0000bc10
        /*06b8*/ 	.word	0x00000004
        /*06bc*/ 	.word	0x00028c40
        /*06c0*/ 	.short	0x010a
        /*06c2*/ 	.byte	0x3f
	.zero		1


	//   ....[49]....
        /*06c4*/ 	.word	0x0000be30
        /*06c8*/ 	.word	0x00000004
        /*06cc*/ 	.word	0x00028c60
        /*06d0*/ 	.short	0x010a
        /*06d2*/ 	.byte	0x3f
	.zero		1


	//   ....[50]....
        /*06d4*/ 	.word	0x0000c950
        /*06d8*/ 	.word	0x00000004
        /*06dc*/ 	.word	0x00028c40
        /*06e0*/ 	.short	0x010a
        /*06e2*/ 	.byte	0x3f
	.zero		1


	//   ....[51]....
        /*06e4*/ 	.word	0x0000cb90
        /*06e8*/ 	.word	0x00000004
        /*06ec*/ 	.word	0x00028c60
        /*06f0*/ 	.short	0x010a
        /*06f2*/ 	.byte	0x3f
	.zero		1


	//   ....[52]....
        /*06f4*/ 	.word	0x0000d5f0
        /*06f8*/ 	.word	0x00000000
        /*06fc*/ 	.word	0x00028c20
        /*0700*/ 	.short	0x010a
        /*0702*/ 	.byte	0x3f
	.zero		1


	//   ....[53]....
        /*0704*/ 	.word	0x0000d7c0
        /*0708*/ 	.word	0x00000006
        /*070c*/ 	.word	0x00000000
        /*0710*/ 	.short	0x010a
        /*0712*/ 	.byte	0x3f
	.zero		1


	//   ....[54]....
        /*0714*/ 	.word	0x0000d810
        /*0718*/ 	.word	0x00000003
        /*071c*/ 	.word	0x00000000
        /*0720*/ 	.short	0x010a
        /*0722*/ 	.byte	0x3f
	.zero		1


	//   ....[55]....
        /*0724*/ 	.word	0x0000d870
        /*0728*/ 	.word	0x00000012
        /*072c*/ 	.word	0x00000000
        /*0730*/ 	.short	0x010a
        /*0732*/ 	.byte	0x3f
	.zero		1


	//   ....[56]....
        /*0734*/ 	.word	0x0000d8a0
        /*0738*/ 	.word	0x00000003
        /*073c*/ 	.word	0x00000000
        /*0740*/ 	.short	0x010a
        /*0742*/ 	.byte	0x3f
	.zero		1


	//   ....[57]....
        /*0744*/ 	.word	0x0000d910
        /*0748*/ 	.word	0x00000003
        /*074c*/ 	.word	0x00028c50
        /*0750*/ 	.short	0x010a
        /*0752*/ 	.byte	0x3f
	.zero		1


	//   ....[58]....
        /*0754*/ 	.word	0x0000d970
        /*0758*/ 	.word	0x00000004
        /*075c*/ 	.word	0x00028c50
        /*0760*/ 	.short	0x010a
        /*0762*/ 	.byte	0x3f
	.zero		1


	//   ....[59]....
        /*0764*/ 	.word	0x0000d9d0
        /*0768*/ 	.word	0x00000003
        /*076c*/ 	.word	0x00028c00
        /*0770*/ 	.short	0x010a
        /*0772*/ 	.byte	0x3f
	.zero		1


	//   ....[60]....
        /*0774*/ 	.word	0x0000da20
        /*0778*/ 	.word	0x00000007
        /*077c*/ 	.word	0x00028c30
        /*0780*/ 	.short	0x010a
        /*0782*/ 	.byte	0x3f
	.zero		1


	//   ....[61]....
        /*0784*/ 	.word	0x0000da70
        /*0788*/ 	.word	0x00000007
        /*078c*/ 	.word	0x00028c50
        /*0790*/ 	.short	0x010a
        /*0792*/ 	.byte	0x3f
	.zero		1


	//   ....[62]....
        /*0794*/ 	.word	0x0000dad0
        /*0798*/ 	.word	0x00000004
        /*079c*/ 	.word	0x00028c30
        /*07a0*/ 	.short	0x010a
        /*07a2*/ 	.byte	0x3f
	.zero		1


	//   ....[63]....
        /*07a4*/ 	.word	0x0000db20
        /*07a8*/ 	.word	0x000000ac
        /*07ac*/ 	.word	0x00028c50
        /*07b0*/ 	.short	0x010a
        /*07b2*/ 	.byte	0x3f
	.zero		1


	//   ....[64]....
        /*07b4*/ 	.word	0x0000dcc0
        /*07b8*/ 	.word	0x00000000
        /*07bc*/ 	.word	0x00028c40
        /*07c0*/ 	.short	0x010a
        /*07c2*/ 	.byte	0x3f
	.zero		1


	//   ....[65]....
        /*07c4*/ 	.word	0x0000e270
        /*07c8*/ 	.word	0x00000003
        /*07cc*/ 	.word	0x00028c20
        /*07d0*/ 	.short	0x010a
        /*07d2*/ 	.byte	0x3f
	.zero		1


	//   ....[66]....
        /*07d4*/ 	.word	0x0000e2c0
        /*07d8*/ 	.word	0x00000003
        /*07dc*/ 	.word	0x00028c60
        /*07e0*/ 	.short	0x010a
        /*07e2*/ 	.byte	0x3f
	.zero		1


	//   ....[67]....
        /*07e4*/ 	.word	0x0000e310
        /*07e8*/ 	.word	0x00000003
        /*07ec*/ 	.word	0x00028c40
        /*07f0*/ 	.short	0x010a
        /*07f2*/ 	.byte	0x3f
	.zero		1


	//   ....[68]....
        /*07f4*/ 	.word	0x0000e360
        /*07f8*/ 	.word	0x00000003
        /*07fc*/ 	.word	0x00028c60
        /*0800*/ 	.short	0x010a
        /*0802*/ 	.byte	0x3f
	.zero		1


	//   ....[69]....
        /*0804*/ 	.word	0x0000e3b0
        /*0808*/ 	.word	0x00000004
        /*080c*/ 	.word	0x00028c40
        /*0810*/ 	.short	0x010a
        /*0812*/ 	.byte	0x3f
	.zero		1


	//   ....[70]....
        /*0814*/ 	.word	0x0000e400
        /*0818*/ 	.word	0x00000004
        /*081c*/ 	.word	0x00028c60
        /*0820*/ 	.short	0x010a
        /*0822*/ 	.byte	0x3f
	.zero		1


	//   ....[71]....
        /*0824*/ 	.word	0x0000e450
        /*0828*/ 	.word	0x00000004
        /*082c*/ 	.word	0x00028c40
        /*0830*/ 	.short	0x010a
        /*0832*/ 	.byte	0x3f
	.zero		1


	//   ....[72]....
        /*0834*/ 	.word	0x0000e4a0
        /*0838*/ 	.word	0x00000004
        /*083c*/ 	.word	0x00028c60
        /*0840*/ 	.short	0x010a
        /*0842*/ 	.byte	0x3f
	.zero		1


	//   ....[73]....
        /*0844*/ 	.word	0x0000e4f0
        /*0848*/ 	.word	0x00000000
        /*084c*/ 	.word	0x00028c20
        /*0850*/ 	.short	0x010a
        /*0852*/ 	.byte	0x3f
	.zero		1


	//   ....[74]....
        /*0854*/ 	.word	0x0000e690
        /*0858*/ 	.word	0x00000006
        /*085c*/ 	.word	0x00000000
        /*0860*/ 	.short	0x010a
        /*0862*/ 	.byte	0x3f
	.zero		1


	//   ....[75]....
        /*0864*/ 	.word	0x0000e6e0
        /*0868*/ 	.word	0x00000003
        /*086c*/ 	.word	0x00000000
        /*0870*/ 	.short	0x010a
        /*0872*/ 	.byte	0x3f
	.zero		1


	//   ....[76]....
        /*0874*/ 	.word	0x0000e730
        /*0878*/ 	.word	0x00000012
        /*087c*/ 	.word	0x00000000
        /*0880*/ 	.short	0x010a
        /*0882*/ 	.byte	0x3f
	.zero		1


	//----- nvinfo : EIATTR_NUM_MBARRIERS
	.align		4
.L_633:
        /*0884*/ 	.byte	0x03, 0x38
        /*0886*/ 	.short	0x0016


	//----- nvinfo : EIATTR_EXIT_INSTR_OFFSETS
	.align		4
        /*0888*/ 	.byte	0x04, 0x1c
        /*088a*/ 	.short	(.L_635 - .L_634)


	//   ....[0]....
.L_634:
        /*088c*/ 	.word	0x000009f0


	//   ....[1]....
        /*0890*/ 	.word	0x00008bd0


	//   ....[2]....
        /*0894*/ 	.word	0x0000d8f0


	//----- nvinfo : EIATTR_MAX_THREADS
	.align		4
.L_635:
        /*0898*/ 	.byte	0x04, 0x05
        /*089a*/ 	.short	(.L_637 - .L_636)
.L_636:
        /*089c*/ 	.word	0x00000180
        /*08a0*/ 	.word	0x00000001
        /*08a4*/ 	.word	0x00000001


	//----- nvinfo : EIATTR_CRS_STACK_SIZE
	.align		4
.L_637:
        /*08a8*/ 	.byte	0x04, 0x1e
        /*08aa*/ 	.short	(.L_639 - .L_638)
.L_638:
        /*08ac*/ 	.word	0x00000000


	//----- nvinfo : EIATTR_CBANK_PARAM_SIZE
	.align		4
.L_639:
        /*08b0*/ 	.byte	0x03, 0x19
        /*08b2*/ 	.short	0x0a70


	//----- nvinfo : EIATTR_PARAM_CBANK
	.align		4
        /*08b4*/ 	.byte	0x04, 0x0a
        /*08b6*/ 	.short	(.L_641 - .L_640)
	.align		4
.L_640:
        /*08b8*/ 	.word	index@(.nv.constant0._ZN7cutlass13device_kernelIN5flash11enable_sm90INS1_16FlashAttnFwdSm90INS1_25CollectiveMainloopFwdSm90ILi2EN4cute5tupleIJNS5_1CILi1EEES8_S8_EEENS6_IJNS7_ILi64EEESA_SA_EEELi512ENS_10bfloat16_tEfNS_4arch4Sm90ELb0ELb0ELb1ELb0ELb0ELb0ELb0ELb0ELb0ELb1ELb0ELb0EEENS1_21CollectiveEpilogueFwdINS6_IJSA_NS7_ILi512EEESA_EEES9_SC_SE_Li256ELb0ELb1ELb0ELb0EEENS1_29StaticPersistentTileSchedulerILb0EEEEEEEEEvNT_6ParamsE)
        /*08bc*/ 	.short	0x0210
        /*08be*/ 	.short	0x0a70


	//----- nvinfo : EIATTR_SW_WAR
	.align		4
.L_641:
        /*08c0*/ 	.byte	0x04, 0x36
        /*08c2*/ 	.short	(.L_643 - .L_642)
.L_642:
        /*08c4*/ 	.word	0x00000008
.L_643:


//--------------------- .nv.info._ZN7cutlass13device_kernelIN5flash11enable_sm90INS1_16FlashAttnFwdSm90INS1_25CollectiveMainloopFwdSm90ILi2EN4cute5tupleIJNS5_1CILi1EEES8_S8_EEENS6_IJNS7_ILi64EEESA_SA_EEELi512ENS_10bfloat16_tEfNS_4arch4Sm90ELb0ELb0ELb1ELb0ELb0ELb0ELb1ELb0ELb0ELb1ELb0ELb0EEENS1_21CollectiveEpilogueFwdINS6_IJSA_NS7_ILi512EEESA_EEES9_SC_SE_Li256ELb0ELb1ELb0ELb0EEENS1_29StaticPersistentTileSchedulerILb0EEEEEEEEEvNT_6ParamsE --------------------------
	.section	.nv.info._ZN7cutlass13device_kernelIN5flash11enable_sm90INS1_16FlashAttnFwdSm90INS1_25CollectiveMainloopFwdSm90ILi2EN4cute5tupleIJNS5_1CILi1EEES8_S8_EEENS6_IJNS7_ILi64EEESA_SA_EEELi512ENS_10bfloat16_tEfNS_4arch4Sm90ELb0ELb0ELb1ELb0ELb0ELb0ELb1ELb0ELb0ELb1ELb0ELb0EEENS1_21CollectiveEpilogueFwdINS6_IJSA_NS7_ILi512EEESA_EEES9_SC_SE_Li256ELb0ELb1ELb0ELb0EEENS1_29StaticPersistentTileSchedulerILb0EEEEEEEEEvNT_6ParamsE,"",@"SHT_CUDA_INFO"
	.sectionflags	@""
	.align	4


	//----- nvinfo : EIATTR_CUDA_API_VERSION
	.align		4
        /*0000*/ 	.byte	0x04, 0x37
        /*0002*/ 	.short	(.L_645 - .L_644)
.L_644:
        /*0004*/ 	.word	0x00000082


	//----- nvinfo : EIATTR_KPARAM_INFO
	.align		4
.L_645:
        /*0008*/ 	.byte	0x04, 0x17
        /*000a*/ 	.short	(.L_647 - .L_646)
.L_646:
        /*000c*/ 	.word	0x00000000
        /*0010*/ 	.short	0x0000
        /*0012*/ 	.short	0x0070
        /*0014*/ 	.byte	0x00, 0xf0, 0x01, 0x2c


	//----- nvinfo : EIATTR_SPARSE_MMA_MASK
	.align		4
.L_647:
        /*0018*/ 	.byte	0x03, 0x50
        /*001a*/ 	.short	0x0000


	//----- nvinfo : EIATTR_MAXREG_COUNT
	.align		4
        /*001c*/ 	.byte	0x03, 0x1b
        /*001e*/ 	.short	0x00a8


	//----- nvinfo : EIATTR_NUM_BARRIERS
	.align		4
        /*0020*/ 	.byte	0x02, 0x4c
        /*0022*/ 	.byte	0x10
	.zero		1


	//----- nvinfo : EIATTR_EXTERNS
	.align		4
        /*0024*/ 	.byte	0x04, 0x0f
        /*0026*/ 	.short	(.L_649 - .L_648)


	//   ....[0]....
	.align		4
.L_648:
        /*0028*/ 	.word	index@(__assertfail)


	//----- nvinfo : EIATTR_ANNOTATIONS
	.align		4
.L_649:
        /*002c*/ 	.byte	0x04, 0x55
        /*002e*/ 	.short	(.L_651 - .L_650)


	//   ....[0]....
.L_650:
        /* <DEDUP_REMOVED lines=43> */


	//----- nvinfo : EIATTR_MERCURY_ISA_VERSION
	.align		4
.L_651:
        /*02d0*/ 	.byte	0x03, 0x5f
        /*02d2*/ 	.short	0x0101


	//----- nvinfo : EIATTR_INT_WARP_WIDE_INSTR_OFFSETS
	.align		4
        /*02d4*/ 	.byte	0x04, 0x31
        /*02d6*/ 	.short	(.L_653 - .L_652)


	//   ....[0]....
.L_652:
        /*02d8*/ 	.word	0x00000130


	//   ....[1]....
        /*02dc*/ 	.word	0x00000170


	//   ....[2]....
        /*02e0*/ 	.word	0x000001e0


	//   ....[3]....
        /*02e4*/ 	.word	0x00000250


	//----- nvinfo : EIATTR_COOP_GROUP_MASK_REGIDS
	.align		4
.L_653:
        /*02e8*/ 	.byte	0x04, 0x29
        /*02ea*/ 	.short	(.L_655 - .L_654)


	//   ....[0]....
.L_654:
        /*02ec*/ 	.word	0xffffffff


	//   ....[1]....
        /*02f0*/ 	.word	0xffffffff


	//   ....[2]....
        /*02f4*/ 	.word	0xffffffff


	//   ....[3]....
        /*02f8*/ 	.word	0xffffffff


	//   ....[4]....
        /*02fc*/ 	.word	0xffffffff


	//   ....[5]....
        /*0300*/ 	.word	0xffffffff


	//   ....[6]....
        /*0304*/ 	.word	0xffffffff


	//   ....[7]....
        /*0308*/ 	.word	0xffffffff


	//   ....[8]....
        /*030c*/ 	.word	0xffffffff


	//   ....[9]....
        /*0310*/ 	.word	0xffffffff


	//   ....[10]....
        /*0314*/ 	.word	0xffffffff


	//   ....[11]....
        /*0318*/ 	.word	0xffffffff


	//   ....[12]....
        /*031c*/ 	.word	0xffffffff


	//   ....[13]....
        /*0320*/ 	.word	0xffffffff


	//   ....[14]....
        /*0324*/ 	.word	0xffffffff


	//   ....[15]....
        /*0328*/ 	.word	0xffffffff


	//   ....[16]....
        /*032c*/ 	.word	0xffffffff


	//   ....[17]....
        /*0330*/ 	.word	0xffffffff


	//   ....[18]....
        /*0334*/ 	.word	0xffffffff


	//   ....[19]....
        /*0338*/ 	.word	0xffffffff


	//   ....[20]....
        /*033c*/ 	.word	0xffffffff


	//   ....[21]....
        /*0340*/ 	.word	0xffffffff


	//   ....[22]....
        /*0344*/ 	.word	0xffffffff


	//   ....[23]....
        /*0348*/ 	.word	0xffffffff


	//   ....[24]....
        /*034c*/ 	.word	0xffffffff


	//   ....[25]....
        /*0350*/ 	.word	0xffffffff


	//   ....[26]....
        /*0354*/ 	.word	0xffffffff


	//   ....[27]....
        /*0358*/ 	.word	0xffffffff


	//   ....[28]....
        /*035c*/ 	.word	0xffffffff


	//   ....[29]....
        /*0360*/ 	.word	0xffffffff


	//   ....[30]....
        /*0364*/ 	.word	0xffffffff


	//   ....[31]....
        /*0368*/ 	.word	0xffffffff


	//   ....[32]....
        /*036c*/ 	.word	0xffffffff


	//   ....[33]....
        /*0370*/ 	.word	0xffffffff


	//   ....[34]....
        /*0374*/ 	.word	0xffffffff


	//   ....[35]....
        /*0378*/ 	.word	0xffffffff


	//   ....[36]....
        /*037c*/ 	.word	0xffffffff


	//   ....[37]....
        /*0380*/ 	.word	0xffffffff


	//   ....[38]....
        /*0384*/ 	.word	0xffffffff


	//   ....[39]....
        /*0388*/ 	.word	0xffffffff


	//   ....[40]....
        /*038c*/ 	.word	0xffffffff


	//   ....[41]....
        /*0390*/ 	.word	0xffffffff


	//   ....[42]....
        /*0394*/ 	.word	0xffffffff


	//   ....[43]....
        /*0398*/ 	.word	0xffffffff


	//   ....[44]....
        /*039c*/ 	.word	0xffffffff


	//   ....[45]....
        /*03a0*/ 	.word	0xffffffff


	//   ....[46]....
        /*03a4*/ 	.word	0xffffffff


	//   ....[47]....
        /*03a8*/ 	.word	0xffffffff


	//   ....[48]....
        /*03ac*/ 	.word	0xffffffff


	//   ....[49]....
        /*03b0*/ 	.word	0xffffffff


	//   ....[50]....
        /*03b4*/ 	.word	0xffffffff


	//   ....[51]....
        /*03b8*/ 	.word	0xffffffff


	//   ....[52]....
        /*03bc*/ 	.word	0x0500000f


	//   ....[53]....
        /*03c0*/ 	.word	0x0500000f


	//   ....[54]....
        /*03c4*/ 	.word	0x0500000f


	//   ....[55]....
        /*03c8*/ 	.word	0x0500000f


	//   ....[56]....
        /*03cc*/ 	.word	0x0500000f


	//   ....[57]....
        /*03d0*/ 	.word	0x0500000f


	//   ....[58]....
        /*03d4*/ 	.word	0x0500000f


	//   ....[59]....
        /*03d8*/ 	.word	0x0500000f


	//   ....[60]....
        /*03dc*/ 	.word	0x0500000f


	//   ....[61]....
        /*03e0*/ 	.word	0x0500000f


	//   ....[62]....
        /*03e4*/ 	.word	0x0500000f


	//   ....[63]....
        /*03e8*/ 	.word	0x0500000f


	//   ....[64]....
        /*03ec*/ 	.word	0x0500000f


	//   ....[65]....
        /*03f0*/ 	.word	0x0500000f


	//   ....[66]....
        /*03f4*/ 	.word	0x0500000f


	//   ....[67]....
        /*03f8*/ 	.word	0x0500000f


	//   ....[68]....
        /*03fc*/ 	.word	0x0500000f


	//   ....[69]....
        /*0400*/ 	.word	0x0500000f


	//----- nvinfo : EIATTR_COOP_GROUP_INSTR_OFFSETS
	.align		4
.L_655:
        /*0404*/ 	.byte	0x04, 0x28
        /*0406*/ 	.short	(.L_657 - .L_656)


	//   ....[0]....
.L_656:
        /*0408*/ 	.word	0x00000060


	//   ....[1]....
        /*040c*/ 	.word	0x00000140


	//   ....[2]....
        /*0410*/ 	.word	0x00000180


	//   ....[3]....
        /*0414*/ 	.word	0x00000390


	//   ....[4]....
        /*0418*/ 	.word	0x000004f0


	//   ....[5]....
        /*041c*/ 	.word	0x00000610


	//   ....[6]....
        /*0420*/ 	.word	0x00000770


	//   ....[7]....
        /*0424*/ 	.word	0x00001150


	//   ....[8]....
        /*0428*/ 	.word	0x000028b0


	//   ....[9]....
        /*042c*/ 	.word	0x00003100


	//   ....[10]....
        /*0430*/ 	.word	0x00004850


	//   ....[11]....
        /*0434*/ 	.word	0x00004950


	//   ....[12]....
        /*0438*/ 	.word	0x00004b00


	//   ....[13]....
        /*043c*/ 	.word	0x00004ba0


	//   ....[14]....
        /*0440*/ 	.word	0x000053b0


	//   ....[15]....
        /*0444*/ 	.word	0x000058d0


	//   ....[16]....
        /*0448*/ 	.word	0x00006cf0


	//   ....[17]....
        /*044c*/ 	.word	0x00006da0


	//   ....[18]....
        /*0450*/ 	.word	0x00007070


	//   ....[19]....
        /*0454*/ 	.word	0x00007230


	//   ....[20]....
        /*0458*/ 	.word	0x000081b0


	//   ....[21]....
        /*045c*/ 	.word	0x000081f0


	//   ....[22]....
        /*0460*/ 	.word	0x00008220


	//   ....[23]....
        /*0464*/ 	.word	0x000082a0


	//   ....[24]....
        /*0468*/ 	.word	0x000082d0


	//   ....[25]....
        /*046c*/ 	.word	0x00008c80


	//   ....[26]....
        /*0470*/ 	.word	0x00009ff0


	//   ....[27]....
        /*0474*/ 	.word	0x0000a020


	//   ....[28]....
        /*0478*/ 	.word	0x0000a050


	//   ....[29]....
        /*047c*/ 	.word	0x0000a070


	//   ....[30]....
        /*0480*/ 	.word	0x0000a690


	//   ....[31]....
        /*0484*/ 	.word	0x0000a6b0


	//   ....[32]....
        /*0488*/ 	.word	0x0000a900


	//   ....[33]....
        /*048c*/ 	.word	0x0000a930


	//   ....[34]....
        /*0490*/ 	.word	0x0000b520


	//   ....[35]....
        /*0494*/ 	.word	0x0000bed0


	//   ....[36]....
        /*0498*/ 	.word	0x0000bf00


	//   ....[37]....
        /*049c*/ 	.word	0x0000bf80


	//   ....[38]....
        /*04a0*/ 	.word	0x0000c000


	//   ....[39]....
        /*04a4*/ 	.word	0x0000c030


	//   ....[40]....
        /*04a8*/ 	.word	0x0000c090


	//   ....[41]....
        /*04ac*/ 	.word	0x0000c0a0


	//   ....[42]....
        /*04b0*/ 	.word	0x0000c110


	//   ....[43]....
        /*04b4*/ 	.word	0x0000ca20


	//   ....[44]....
        /*04b8*/ 	.word	0x0000ca40


	//   ....[45]....
        /*04bc*/ 	.word	0x0000ca60


	//   ....[46]....
        /*04c0*/ 	.word	0x0000cb90


	//   ....[47]....
        /*04c4*/ 	.word	0x0000cd50


	//   ....[48]....
        /*04c8*/ 	.word	0x0000cd60


	//   ....[49]....
        /*04cc*/ 	.word	0x0000ceb0


	//   ....[50]....
        /*04d0*/ 	.word	0x0000cec0


	//   ....[51]....
        /*04d4*/ 	.word	0x00010640


	//   ....[52]....
        /*04d8*/ 	.word	0x00010b10


	//   ....[53]....
        /*04dc*/ 	.word	0x00010c80


	//   ....[54]....
        /*04e0*/ 	.word	0x00010ce0


	//   ....[55]....
        /*04e4*/ 	.word	0x00010da0


	//   ....[56]....
        /*04e8*/ 	.word	0x00010e30


	//   ....[57]....
        /*04ec*/ 	.word	0x00010f00


	//   ....[58]....
        /*04f0*/ 	.word	0x00010fc0


	//   ....[59]....
        /*04f4*/ 	.word	0x00011090


	//   ....[60]....
        /*04f8*/ 	.word	0x00011170


	//   ....[61]....
        /*04fc*/ 	.word	0x00011210


	//   ....[62]....
        /*0500*/ 	.word	0x000112c0


	//   ....[63]....
        /*0504*/ 	.word	0x000115a0


	//   ....[64]....
        /*0508*/ 	.word	0x000115f0


	//   ....[65]....
        /*050c*/ 	.word	0x00011750


	//   ....[66]....
        /*0510*/ 	.word	0x000118a0


	//   ....[67]....
        /*0514*/ 	.word	0x00011a70


	//   ....[68]....
        /*0518*/ 	.word	0x00011ac0


	//   ....[69]....
        /*051c*/ 	.word	0x00011e70


	//----- nvinfo : EIATTR_REG_RECONFIG
	.align		4
.L_657:
        /*0520*/ 	.byte	0x01, 0x54
	.zero		2


	//----- nvinfo : EIATTR_SYSCALL_OFFSETS
	.align		4
        /*0524*/ 	.byte	0x04, 0x46
        /*0526*/ 	.short	(.L_659 - .L_658)


	//   ....[0]....
.L_658:
        /*0528*/ 	.word	0x00002ab0


	//   ....[1]....
        /*052c*/ 	.word	0x0000b140


	//   ....[2]....
        /*0530*/ 	.word	0x0000b280


	//   ....[3]....
        /*0534*/ 	.word	0x0000b370


	//   ....[4]....
        /*0538*/ 	.word	0x0000baf0


	//   ....[5]....
        /*053c*/ 	.word	0x0000c3b0


	//----- nvinfo : EIATTR_MBARRIER_INSTR_OFFSETS
	.align		4
.L_659:
        /*0540*/ 	.byte	0x04, 0x39
        /*0542*/ 	.short	(.L_661 - .L_660)


	//   ....[0]....
.L_660:
        /*0544*/ 	.word	0x00000270
        /*0548*/ 	.word	0x000000ff
        /*054c*/ 	.word	0x00038800
        /*0550*/ 	.short	0x0100
        /*0552*/ 	.byte	0x08
	.zero		1


	//   ....[1]....
        /*0554*/ 	.word	0x00000280
        /*0558*/ 	.word	0x000000ff
        /*055c*/ 	.word	0x00038810
        /*0560*/ 	.short	0x0100
        /*0562*/ 	.byte	0x08
	.zero		1


	//   ....[2]....
        /*0564*/ 	.word	0x00000290
        /*0568*/ 	.word	0x000000ff
        /*056c*/ 	.word	0x00038820
        /*0570*/ 	.short	0x0100
        /*0572*/ 	.byte	0x08
	.zero		1


	//   ....[3]....
        /*0574*/ 	.word	0x00000340
        /*0578*/ 	.word	0x000000ff
        /*057c*/ 	.word	0x00038830
        /*0580*/ 	.short	0x0100
        /*0582*/ 	.byte	0x06
	.zero		1


	//   ....[4]....
        /*0584*/ 	.word	0x00000350
        /*0588*/ 	.word	0x000000ff
        /*058c*/ 	.word	0x00038840
        /*0590*/ 	.short	0x0100
        /*0592*/ 	.byte	0x06
	.zero		1


	//   ....[5]....
        /*0594*/ 	.word	0x00000360
        /*0598*/ 	.word	0x000000ff
        /*059c*/ 	.word	0x00038838
        /*05a0*/ 	.short	0x0100
        /*05a2*/ 	.byte	0x06
	.zero		1


	//   ....[6]....
        /*05a4*/ 	.word	0x00000370
        /*05a8*/ 	.word	0x000000ff
        /*05ac*/ 	.word	0x00038848
        /*05b0*/ 	.short	0x0100
        /*05b2*/ 	.byte	0x06
	.zero		1


	//   ....[7]....
        /*05b4*/ 	.word	0x000004a0
        /*05b8*/ 	.word	0x000000ff
        /*05bc*/ 	.word	0x00038850
        /*05c0*/ 	.short	0x0100
        /*05c2*/ 	.byte	0x08
	.zero		1


	//   ....[8]....
        /*05c4*/ 	.word	0x000004b0
        /*05c8*/ 	.word	0x000000ff
        /*05cc*/ 	.word	0x00038860
        /*05d0*/ 	.short	0x0100
        /*05d2*/ 	.byte	0x08
	.zero		1


	//   ....[9]....
        /*05d4*/ 	.word	0x000004c0
        /*05d8*/ 	.word	0x000000ff
        /*05dc*/ 	.word	0x00038858
        /*05e0*/ 	.short	0x0100
        /*05e2*/ 	.byte	0x08
	.zero		1


	//   ....[10]....
        /*05e4*/ 	.word	0x000004d0
        /*05e8*/ 	.word	0x000000ff
        /*05ec*/ 	.word	0x00038868
        /*05f0*/ 	.short	0x0100
        /*05f2*/ 	.byte	0x08
	.zero		1


	//   ....[11]....
        /*05f4*/ 	.word	0x000005c0
        /*05f8*/ 	.word	0x000000ff
        /*05fc*/ 	.word	0x00038870
        /*0600*/ 	.short	0x0100
        /*0602*/ 	.byte	0x06
	.zero		1


	//   ....[12]....
        /*0604*/ 	.word	0x000005d0
        /*0608*/ 	.word	0x000000ff
        /*060c*/ 	.word	0x00038880
        /*0610*/ 	.short	0x0100
        /*0612*/ 	.byte	0x06
	.zero		1


	//   ....[13]....
        /*0614*/ 	.word	0x000005e0
        /*0618*/ 	.word	0x000000ff
        /*061c*/ 	.word	0x00038878
        /*0620*/ 	.short	0x0100
        /*0622*/ 	.byte	0x06
	.zero		1


	//   ....[14]....
        /*0624*/ 	.word	0x000005f0
        /*0628*/ 	.word	0x000000ff
        /*062c*/ 	.word	0x00038888
        /*0630*/ 	.short	0x0100
        /*0632*/ 	.byte	0x06
	.zero		1


	//   ....[15]....
        /*0634*/ 	.word	0x00000720
        /*0638*/ 	.word	0x000000ff
        /*063c*/ 	.word	0x00038890
        /*0640*/ 	.short	0x0100
        /*0642*/ 	.byte	0x08
	.zero		1


	//   ....[16]....
        /*0644*/ 	.word	0x00000730
        /*0648*/ 	.word	0x000000ff
        /*064c*/ 	.word	0x000388a0
        /*0650*/ 	.short	0x0100
        /*0652*/ 	.byte	0x08
	.zero		1


	//   ....[17]....
        /*0654*/ 	.word	0x00000740
        /*0658*/ 	.word	0x000000ff
        /*065c*/ 	.word	0x00038898
        /*0660*/ 	.short	0x0100
        /*0662*/ 	.byte	0x08
	.zero		1


	//   ....[18]....
        /*0664*/ 	.word	0x00000750
        /*0668*/ 	.word	0x000000ff
        /*066c*/ 	.word	0x000388a8
        /*0670*/ 	.short	0x0100
        /*0672*/ 	.byte	0x08
	.zero		1


	//   ....[19]....
        /*0674*/ 	.word	0x00000880
        /*0678*/ 	.word	0x000000ff
        /*067c*/ 	.word	0x000388b0
        /*0680*/ 	.short	0x0100
        /*0682*/ 	.byte	0x08
	.zero		1


	//   ....[20]....
        /*0684*/ 	.word	0x00000890
        /*0688*/ 	.word	0x000000ff
        /*068c*/ 	.word	0x000388c0
        /*0690*/ 	.short	0x0100
        /*0692*/ 	.byte	0x08
	.zero		1


	//   ....[21]....
        /*0694*/ 	.word	0x000008a0
        /*0698*/ 	.word	0x000000ff
        /*069c*/ 	.word	0x000388b8
        /*06a0*/ 	.short	0x0100
        /*06a2*/ 	.byte	0x08
	.zero		1


	//   ....[22]....
        /*06a4*/ 	.word	0x000008b0
        /*06a8*/ 	.word	0x000000ff
        /*06ac*/ 	.word	0x000388c8
        /*06b0*/ 	.short	0x0100
        /*06b2*/ 	.byte	0x08
	.zero		1


	//   ....[23]....
        /*06b4*/ 	.word	0x000014b0
        /*06b8*/ 	.word	0x00000000
        /*06bc*/ 	.word	0x00000000
        /*06c0*/ 	.short	0x0101
        /*06c2*/ 	.byte	0x3f
	.zero		1


	//   ....[24]....
        /*06c4*/ 	.word	0x00001fa0
        /*06c8*/ 	.word	0x00000000
        /*06cc*/ 	.word	0x00000000
        /*06d0*/ 	.short	0x0101
        /*06d2*/ 	.byte	0x3f
	.zero		1


	//   ....[25]....
        /*06d4*/ 	.word	0x00002b10
        /*06d8*/ 	.word	0x000000ff
        /*06dc*/ 	.word	0x00038800
        /*06e0*/ 	.short	0x010a
        /*06e2*/ 	.byte	0x25
	.zero		1


	//   ....[26]....
        /*06e4*/ 	.word	0x00002b90
        /*06e8*/ 	.word	0x00000003
        /*06ec*/ 	.word	0x00038830
        /*06f0*/ 	.short	0x010a
        /*06f2*/ 	.byte	0x3f
	.zero		1


	//   ....[27]....
        /*06f4*/ 	.word	0x00002bd0
        /*06f8*/ 	.word	0x00000003
        /*06fc*/ 	.word	0x00038830
        /*0700*/ 	.short	0x010a
        /*0702*/ 	.byte	0x3f
	.zero		1


	//   ....[28]....
        /*0704*/ 	.word	0x00002e50
        /*0708*/ 	.word	0x000000ff
        /*070c*/ 	.word	0x00038810
        /*0710*/ 	.short	0x010a
        /*0712*/ 	.byte	0x25
	.zero		1


	//   ....[29]....
        /*0714*/ 	.word	0x00002e90
        /*0718*/ 	.word	0x00000003
        /*071c*/ 	.word	0x00038850
        /*0720*/ 	.short	0x010a
        /*0722*/ 	.byte	0x3f
	.zero		1


	//   ....[30]....
        /*0724*/ 	.word	0x00002ed0
        /*0728*/ 	.word	0x00000003
        /*072c*/ 	.word	0x00038850
        /*0730*/ 	.short	0x010a
        /*0732*/ 	.byte	0x3f
	.zero		1


	//   ....[31]....
        /*0734*/ 	.word	0x00004df0
        /*0738*/ 	.word	0x00000018
        /*073c*/ 	.word	0x00000000
        /*0740*/ 	.short	0x0101
        /*0742*/ 	.byte	0x3f
	.zero		1


	//   ....[32]....
        /*0744*/ 	.word	0x000053d0
        /*0748*/ 	.word	0x00000003
        /*074c*/ 	.word	0x00000000
        /*0750*/ 	.short	0x0101
        /*0752*/ 	.byte	0x3f
	.zero		1


	//   ....[33]....
        /*0754*/ 	.word	0x000054f0
        /*0758*/ 	.word	0x000000ff
        /*075c*/ 	.word	0x00038830
        /*0760*/ 	.short	0x010a
        /*0762*/ 	.byte	0x05
	.zero		1


	//   ....[34]....
        /*0764*/ 	.word	0x00005530
        /*0768*/ 	.word	0x000000ff
        /*076c*/ 	.word	0x00038830
        /*0770*/ 	.short	0x010a
        /*0772*/ 	.byte	0x05
	.zero		1


	//   ....[35]....
        /*0774*/ 	.word	0x00005710
        /*0778*/ 	.word	0x000000ff
        /*077c*/ 	.word	0x00038850
        /*0780*/ 	.short	0x010a
        /*0782*/ 	.byte	0x05
	.zero		1


	//   ....[36]....
        /*0784*/ 	.word	0x00005750
        /*0788*/ 	.word	0x000000ff
        /*078c*/ 	.word	0x00038850
        /*0790*/ 	.short	0x010a
        /*0792*/ 	.byte	0x05
	.zero		1


	//   ....[37]....
        /*0794*/ 	.word	0x00007590
        /*0798*/ 	.word	0x0000009b
        /*079c*/ 	.word	0x00000000
        /*07a0*/ 	.short	0x0101
        /*07a2*/ 	.byte	0x3f
	.zero		1


	//   ....[38]....
        /*07a4*/ 	.word	0x000081d0
        /*07a8*/ 	.word	0x000000c5
        /*07ac*/ 	.word	0x00000000
        /*07b0*/ 	.short	0x0101
        /*07b2*/ 	.byte	0x3f
	.zero		1


	//   ....[39]....
        /*07b4*/ 	.word	0x0000a6c0
        /*07b8*/ 	.word	0x000000ff
        /*07bc*/ 	.word	0x00000000
        /*07c0*/ 	.short	0x0101
        /*07c2*/ 	.byte	0x04
	.zero		1


	//   ....[40]....
        /*07c4*/ 	.word	0x0000b740
        /*07c8*/ 	.word	0x00000000
        /*07cc*/ 	.word	0x00038840
        /*07d0*/ 	.short	0x010a
        /*07d2*/ 	.byte	0x3f
	.zero		1


	//   ....[41]....
        /*07d4*/ 	.word	0x0000c1c0
        /*07d8*/ 	.word	0x000000ff
        /*07dc*/ 	.word	0x00038800
        /*07e0*/ 	.short	0x0107
        /*07e2*/ 	.byte	0x24
	.zero		1


	//   ....[42]....
        /*07e4*/ 	.word	0x0000c230
        /*07e8*/ 	.word	0x000000ff
        /*07ec*/ 	.word	0x00038800
        /*07f0*/ 	.short	0x0101
        /*07f2*/ 	.byte	0x24
	.zero		1


	//   ....[43]....
        /*07f4*/ 	.word	0x0000d0e0
        /*07f8*/ 	.word	0x000000ff
        /*07fc*/ 	.word	0x00038810
        /*0800*/ 	.short	0x0107
        /*0802*/ 	.byte	0x24
	.zero		1


	//   ....[44]....
        /*0804*/ 	.word	0x0000d140
        /*0808*/ 	.word	0x000000ff
        /*080c*/ 	.word	0x00038810
        /*0810*/ 	.short	0x0101
        /*0812*/ 	.byte	0x24
	.zero		1


	//   ....[45]....
        /*0814*/ 	.word	0x0000d160
        /*0818*/ 	.word	0x000000ff
        /*081c*/ 	.word	0x00038820
        /*0820*/ 	.short	0x010a
        /*0822*/ 	.byte	0x24
	.zero		1


	//   ....[46]....
        /*0824*/ 	.word	0x0000d230
        /*0828*/ 	.word	0x00000003
        /*082c*/ 	.word	0x00038860
        /*0830*/ 	.short	0x010a
        /*0832*/ 	.byte	0x3f
	.zero		1


	//   ....[47]....
        /*0834*/ 	.word	0x0000ddf0
        /*0838*/ 	.word	0x00000003
        /*083c*/ 	.word	0x00038840
        /*0840*/ 	.short	0x010a
        /*0842*/ 	.byte	0x3f
	.zero		1


	//   ....[48]....
        /*0844*/ 	.word	0x0000e030
        /*0848*/ 	.word	0x00000003
        /*084c*/ 	.word	0x00038860
        /*0850*/ 	.short	0x010a
        /*0852*/ 	.byte	0x3f
	.zero		1


	//   ....[49]....
        /*0854*/ 	.word	0x0000ebf0
        /*0858*/ 	.word	0x00000004
        /*085c*/ 	.word	0x00038840
        /*0860*/ 	.short	0x010a
        /*0862*/ 	.byte	0x3f
	.zero		1


	//   ....[50]....
        /*0864*/ 	.word	0x0000ee10
        /*0868*/ 	.word	0x00000004
        /*086c*/ 	.word	0x00038860
        /*0870*/ 	.short	0x010a
        /*0872*/ 	.byte	0x3f
	.zero		1


	//   ....[51]....
        /*0874*/ 	.word	0x0000f920
        /*0878*/ 	.word	0x00000004
        /*087c*/ 	.word	0x00038840
        /*0880*/ 	.short	0x010a
        /*0882*/ 	.byte	0x3f
	.zero		1


	//   ....[52]....
        /*0884*/ 	.word	0x0000fb60
        /*0888*/ 	.word	0x00000004
        /*088c*/ 	.word	0x00038860
        /*0890*/ 	.short	0x010a
        /*0892*/ 	.byte	0x3f
	.zero		1


	//   ....[53]....
        /*0894*/ 	.word	0x000105c0
        /*0898*/ 	.word	0x00000009
        /*089c*/ 	.word	0x00038820
        /*08a0*/ 	.short	0x010a
        /*08a2*/ 	.byte	0x3f
	.zero		1


	//   ....[54]....
        /*08a4*/ 	.word	0x00010740
        /*08a8*/ 	.word	0x00000005
        /*08ac*/ 	.word	0x00000000
        /*08b0*/ 	.short	0x010a
        /*08b2*/ 	.byte	0x3f
	.zero		1


	//   ....[55]....
        /*08b4*/ 	.word	0x00010790
        /*08b8*/ 	.word	0x00000007
        /*08bc*/ 	.word	0x00000000
        /*08c0*/ 	.short	0x010a
        /*08c2*/ 	.byte	0x3f
	.zero		1


	//   ....[56]....
        /*08c4*/ 	.word	0x000107d0
        /*08c8*/ 	.word	0x00000013
        /*08cc*/ 	.word	0x00000000
        /*08d0*/ 	.short	0x010a
        /*08d2*/ 	.byte	0x3f
	.zero		1


	//   ....[57]....
        /*08d4*/ 	.word	0x00010800
        /*08d8*/ 	.word	0x00000003
        /*08dc*/ 	.word	0x00000000
        /*08e0*/ 	.short	0x010a
        /*08e2*/ 	.byte	0x3f
	.zero		1


	//   ....[58]....
        /*08e4*/ 	.word	0x00010870
        /*08e8*/ 	.word	0x00000003
        /*08ec*/ 	.word	0x00038800
        /*08f0*/ 	.short	0x010a
        /*08f2*/ 	.byte	0x3f
	.zero		1


	//   ....[59]....
        /*08f4*/ 	.word	0x000108c0
        /*08f8*/ 	.word	0x00000003
        /*08fc*/ 	.word	0x00038830
        /*0900*/ 	.short	0x010a
        /*0902*/ 	.byte	0x3f
	.zero		1


	//   ....[60]....
        /*0904*/ 	.word	0x00010920
        /*0908*/ 	.word	0x00000005
        /*090c*/ 	.word	0x00038810
        /*0910*/ 	.short	0x010a
        /*0912*/ 	.byte	0x3f
	.zero		1


	//   ....[61]....
        /*0914*/ 	.word	0x00010970
        /*0918*/ 	.word	0x00000003
        /*091c*/ 	.word	0x00038850
        /*0920*/ 	.short	0x010a
        /*0922*/ 	.byte	0x3f
	.zero		1


	//   ....[62]....
        /*0924*/ 	.word	0x000109d0
        /*0928*/ 	.word	0x00000005
        /*092c*/ 	.word	0x00038830
        /*0930*/ 	.short	0x010a
        /*0932*/ 	.byte	0x3f
	.zero		1


	//   ....[63]....
        /*0934*/ 	.word	0x00010a30
        /*0938*/ 	.word	0x00000005
        /*093c*/ 	.word	0x00038850
        /*0940*/ 	.short	0x010a
        /*0942*/ 	.byte	0x3f
	.zero		1


	//   ....[64]....
        /*0944*/ 	.word	0x00010bd0
        /*0948*/ 	.word	0x00000000
        /*094c*/ 	.word	0x00038840
        /*0950*/ 	.short	0x010a
        /*0952*/ 	.byte	0x3f
	.zero		1


	//   ....[65]....
        /*0954*/ 	.word	0x00011b10
        /*0958*/ 	.word	0x00000003
        /*095c*/ 	.word	0x00038820
        /*0960*/ 	.short	0x010a
        /*0962*/ 	.byte	0x3f
	.zero		1


	//   ....[66]....
        /*0964*/ 	.word	0x00011b60
        /*0968*/ 	.word	0x00000003
        /*096c*/ 	.word	0x00038860
        /*0970*/ 	.short	0x010a
        /*0972*/ 	.byte	0x3f
	.zero		1


	//   ....[67]....
        /*0974*/ 	.word	0x00011bb0
        /*0978*/ 	.word	0x00000003
        /*097c*/ 	.word	0x00038840
        /*0980*/ 	.short	0x010a
        /*0982*/ 	.byte	0x3f
	.zero		1


	//   ....[68]....
        /*0984*/ 	.word	0x00011c00
        /*0988*/ 	.word	0x00000003
        /*098c*/ 	.word	0x00038860
        /*0990*/ 	.short	0x010a
        /*0992*/ 	.byte	0x3f
	.zero		1


	//   ....[69]....
        /*0994*/ 	.word	0x00011c50
        /*0998*/ 	.word	0x00000004
        /*099c*/ 	.word	0x00038840
        /*09a0*/ 	.short	0x010a
        /*09a2*/ 	.byte	0x3f
	.zero		1


	//   ....[70]....
        /*09a4*/ 	.word	0x00011ca0
        /*09a8*/ 	.word	0x00000004
        /*09ac*/ 	.word	0x00038860
        /*09b0*/ 	.short	0x010a
        /*09b2*/ 	.byte	0x3f
	.zero		1


	//   ....[71]....
        /*09b4*/ 	.word	0x00011cf0
        /*09b8*/ 	.word	0x00000004
        /*09bc*/ 	.word	0x00038840
        /*09c0*/ 	.short	0x010a
        /*09c2*/ 	.byte	0x3f
	.zero		1


	//   ....[72]....
        /*09c4*/ 	.word	0x00011d40
        /*09c8*/ 	.word	0x00000004
        /*09cc*/ 	.word	0x00038860
        /*09d0*/ 	.short	0x010a
        /*09d2*/ 	.byte	0x3f
	.zero		1


	//   ....[73]....
        /*09d4*/ 	.word	0x00011d90
        /*09d8*/ 	.word	0x00000009
        /*09dc*/ 	.word	0x00038820
        /*09e0*/ 	.short	0x010a
        /*09e2*/ 	.byte	0x3f
	.zero		1


	//   ....[74]....
        /*09e4*/ 	.word	0x00011f30
        /*09e8*/ 	.word	0x00000005
        /*09ec*/ 	.word	0x00000000
        /*09f0*/ 	.short	0x010a
        /*09f2*/ 	.byte	0x3f
	.zero		1


	//   ....[75]....
        /*09f4*/ 	.word	0x00011f80
        /*09f8*/ 	.word	0x00000007
        /*09fc*/ 	.word	0x00000000
        /*0a00*/ 	.short	0x010a
        /*0a02*/ 	.byte	0x3f
	.zero		1


	//   ....[76]....
        /*0a04*/ 	.word	0x00011fd0
        /*0a08*/ 	.word	0x00000013
        /*0a0c*/ 	.word	0x00000000
        /*0a10*/ 	.short	0x010a
        /*0a12*/ 	.byte	0x3f
	.zero		1


	//----- nvinfo : EIATTR_NUM_MBARRIERS
	.align		4
.L_661:
        /*0a14*/ 	.byte	0x03, 0x38
        /*0a16*/ 	.short	0x0017


	//----- nvinfo : EIATTR_EXIT_INSTR_OFFSETS
	.align		4
        /*0a18*/ 	.byte	0x04, 0x1c
        /*0a1a*/ 	.short	(.L_663 - .L_662)


	//   ....[0]....
.L_662:
        /*0a1c*/ 	.word	0x000009e0


	//   ....[1]....
        /*0a20*/ 	.word	0x0000ab80


	//   ....[2]....
        /*0a24*/ 	.word	0x00010850


	//----- nvinfo : EIATTR_MAX_THREADS
	.align		4
.L_663:
        /*0a28*/ 	.byte	0x04, 0x05
        /*0a2a*/ 	.short	(.L_665 - .L_664)
.L_664:
        /*0a2c*/ 	.word	0x00000180
        /*0a30*/ 	.word	0x00000001
        /*0a34*/ 	.word	0x00000001


	//----- nvinfo : EIATTR_CRS_STACK_SIZE
	.align		4
.L_665:
        /*0a38*/ 	.byte	0x04, 0x1e
        /*0a3a*/ 	.short	(.L_667 - .L_666)
.L_666:
        /*0a3c*/ 	.word	0x00000000


	//----- nvinfo : EIATTR_CBANK_PARAM_SIZE
	.align		4
.L_667:
        /*0a40*/ 	.byte	0x03, 0x19
        /*0a42*/ 	.short	0x0b70


	//----- nvinfo : EIATTR_PARAM_CBANK
	.align		4
        /*0a44*/ 	.byte	0x04, 0x0a
        /*0a46*/ 	.short	(.L_669 - .L_668)
	.align		4
.L_668:
        /*0a48*/ 	.word	index@(.nv.constant0._ZN7cutlass13device_kernelIN5flash11enable_sm90INS1_16FlashAttnFwdSm90INS1_25CollectiveMainloopFwdSm90ILi2EN4cute5tupleIJNS5_1CILi1EEES8_S8_EEENS6_IJNS7_ILi64EEESA_SA_EEELi512ENS_10bfloat16_tEfNS_4arch4Sm90ELb0ELb0ELb1ELb0ELb0ELb0ELb1ELb0ELb0ELb1ELb0ELb0EEENS1_21CollectiveEpilogueFwdINS6_IJSA_NS7_ILi512EEESA_EEES9_SC_SE_Li256ELb0ELb1ELb0ELb0EEENS1_29StaticPersistentTileSchedulerILb0EEEEEEEEEvNT_6ParamsE)
        /*0a4c*/ 	.short	0x0210
        /*0a4e*/ 	.short	0x0b70


	//----- nvinfo : EIATTR_SW_WAR
	.align		4
.L_669:
        /*0a50*/ 	.byte	0x04, 0x36
        /*0a52*/ 	.short	(.L_671 - .L_670)
.L_670:
        /*0a54*/ 	.word	0x00000008
.L_671:


//--------------------- .nv.info._ZN7cutlass13device_kernelIN5flash11enable_sm90INS1_16FlashAttnFwdSm90INS1_25CollectiveMainloopFwdSm90ILi2EN4cute5tupleIJNS5_1CILi1EEES8_S8_EEENS6_IJNS7_ILi64EEESA_SA_EEELi512ENS_10bfloat16_tEfNS_4arch4Sm90ELb0ELb0ELb1ELb1ELb0ELb0ELb0ELb0ELb0ELb1ELb0ELb0EEENS1_21CollectiveEpilogueFwdINS6_IJSA_NS7_ILi512EEESA_EEES9_SC_SE_Li256ELb1ELb1ELb0ELb0EEENS1_36VarlenDynamicPersistentTileSchedulerILi64ELi64ELi256ELi128ELb0ELb1ELb1ELb0ELb1ELb1EEEEEEEEEvNT_6ParamsE --------------------------
	.section	.nv.info._ZN7cutlass13device_kernelIN5flash11enable_sm90INS1_16FlashAttnFwdSm90INS1_25CollectiveMainloopFwdSm90ILi2EN4cute5tupleIJNS5_1CILi1EEES8_S8_EEENS6_IJNS7_ILi64EEESA_SA_EEELi512ENS_10bfloat16_tEfNS_4arch4Sm90ELb0ELb0ELb1ELb1ELb0ELb0ELb0ELb0ELb0ELb1ELb0ELb0EEENS1_21CollectiveEpilogueFwdINS6_IJSA_NS7_ILi512EEESA_EEES9_SC_SE_Li256ELb1ELb1ELb0ELb0EEENS1_36VarlenDynamicPersistentTileSchedulerILi64ELi64ELi256ELi128ELb0ELb1ELb1ELb0ELb1ELb1EEEEEEEEEvNT_6ParamsE,"",@"SHT_CUDA_INFO"
	.sectionflags	@""
	.align	4


	//----- nvinfo : EIATTR_CUDA_API_VERSION
	.align		4
        /*0000*/ 	.byte	0x04, 0x37
        /*0002*/ 	.short	(.L_673 - .L_672)
.L_672:
        /*0004*/ 	.word	0x00000082


	//----- nvinfo : EIATTR_KPARAM_INFO
	.align		4
.L_673:
        /*0008*/ 	.byte	0x04, 0x17
        /*000a*/ 	.short	(.L_675 - .L_674)
.L_674:
        /*000c*/ 	.word	0x00000000
        /*0010*/ 	.short	0x0000
        /*0012*/ 	.short	0x0070
        /*0014*/ 	.byte	0x00, 0xf0, 0x01, 0x2a


	//----- nvinfo : EIATTR_SPARSE_MMA_MASK
	.align		4
.L_675:
        /*0018*/ 	.byte	0x03, 0x50
        /*001a*/ 	.short	0x0000


	//----- nvinfo : EIATTR_MAXREG_COUNT
	.align		4
        /*001c*/ 	.byte	0x03, 0x1b
        /*001e*/ 	.short	0x00a8


	//----- nvinfo : EIATTR_NUM_BARRIERS
	.align		4
        /*0020*/ 	.byte	0x02, 0x4c
        /*0022*/ 	.byte	0x10
	.zero		1


	//----- nvinfo : EIATTR_EXTERNS
	.align		4
        /*0024*/ 	.byte	0x04, 0x0f
        /*0026*/ 	.short	(.L_677 - .L_676)


	//   ....[0]....
	.align		4
.L_676:
        /*0028*/ 	.word	index@(__assertfail)


	//----- nvinfo : EIATTR_ANNOTATIONS
	.align		4
.L_677:
        /*002c*/ 	.byte	0x04, 0x55
        /*002e*/ 	.short	(.L_679 - .L_678)


	//   ....[0]....
.L_678:
        /* <DEDUP_REMOVED lines=81> */


	//----- nvinfo : EIATTR_MERCURY_ISA_VERSION
	.align		4
.L_679:
        /*0530*/ 	.byte	0x03, 0x5f
        /*0532*/ 	.short	0x0101


	//----- nvinfo : EIATTR_UNUSED_LOAD_BYTE_OFFSET
	.align		4
        /*0534*/ 	.byte	0x04, 0x44
        /*0536*/ 	.short	(.L_681 - .L_680)


	//   ....[0]....
.L_680:
        /*0538*/ 	.word	0x00000a20
        /*053c*/ 	.word	0x0000fff0


	//   ....[1]....
        /*0540*/ 	.word	0x00007370
        /*0544*/ 	.word	0x0000fff0


	//----- nvinfo : EIATTR_INT_WARP_WIDE_INSTR_OFFSETS
	.align		4
.L_681:
        /*0548*/ 	.byte	0x04, 0x31
        /*054a*/ 	.short	(.L_683 - .L_682)


	//   ....[0]....
.L_682:
        /*054c*/ 	.word	0x00000130


	//   ....[1]....
        /*0550*/ 	.word	0x00000170


	//   ....[2]....
        /*0554*/ 	.word	0x000001e0


	//   ....[3]....
        /*0558*/ 	.word	0x0000b370


	//   ....[4]....
        /*055c*/ 	.word	0x0000b400


	//   ....[5]....
        /*0560*/ 	.word	0x000100f0


	//   ....[6]....
        /*0564*/ 	.word	0x00010180


	//----- nvinfo : EIATTR_COOP_GROUP_MASK_REGIDS
	.align		4
.L_683:
        /*0568*/ 	.byte	0x04, 0x29
        /*056a*/ 	.short	(.L_685 - .L_684)


	//   ....[0]....
.L_684:
        /*056c*/ 	.word	0xffffffff


	//   ....[1]....
        /*0570*/ 	.word	0xffffffff


	//   ....[2]....
        /*0574*/ 	.word	0xffffffff


	//   ....[3]....
        /*0578*/ 	.word	0xffffffff


	//   ....[4]....
        /*057c*/ 	.word	0xffffffff


	//   ....[5]....
        /*0580*/ 	.word	0xffffffff


	//   ....[6]....
        /*0584*/ 	.word	0xffffffff


	//   ....[7]....
        /*0588*/ 	.word	0xffffffff


	//   ....[8]....
        /*058c*/ 	.word	0xffffffff


	//   ....[9]....
        /*0590*/ 	.word	0xffffffff


	//   ....[10]....
        /*0594*/ 	.word	0xffffffff


	//   ....[11]....
        /*0598*/ 	.word	0xffffffff


	//   ....[12]....
        /*059c*/ 	.word	0xffffffff


	//   ....[13]....
        /*05a0*/ 	.word	0xffffffff


	//   ....[14]....
        /*05a4*/ 	.word	0xffffffff


	//   ....[15]....
        /*05a8*/ 	.word	0xffffffff


	//   ....[16]....
        /*05ac*/ 	.word	0xffffffff


	//   ....[17]....
        /*05b0*/ 	.word	0xffffffff


	//   ....[18]....
        /*05b4*/ 	.word	0xffffffff


	//   ....[19]....
        /*05b8*/ 	.word	0xffffffff


	//   ....[20]....
        /*05bc*/ 	.word	0xffffffff


	//   ....[21]....
        /*05c0*/ 	.word	0xffffffff


	//   ....[22]....
        /*05c4*/ 	.word	0xffffffff


	//   ....[23]....
        /*05c8*/ 	.word	0xffffffff


	//   ....[24]....
        /*05cc*/ 	.word	0xffffffff


	//   ....[25]....
        /*05d0*/ 	.word	0xffffffff


	//   ....[26]....
        /*05d4*/ 	.word	0xffffffff


	//   ....[27]....
        /*05d8*/ 	.word	0xffffffff


	//   ....[28]....
        /*05dc*/ 	.word	0xffffffff


	//   ....[29]....
        /*05e0*/ 	.word	0xffffffff


	//   ....[30]....
        /*05e4*/ 	.word	0xffffffff


	//   ....[31]....
        /*05e8*/ 	.word	0xffffffff


	//   ....[32]....
        /*05ec*/ 	.word	0xffffffff


	//   ....[33]....
        /*05f0*/ 	.word	0xffffffff


	//   ....[34]....
        /*05f4*/ 	.word	0xffffffff


	//   ....[35]....
        /*05f8*/ 	.word	0xffffffff


	//   ....[36]....
        /*05fc*/ 	.word	0xffffffff


	//   ....[37]....
        /*0600*/ 	.word	0xffffffff


	//   ....[38]....
        /*0604*/ 	.word	0xffffffff


	//   ....[39]....
        /*0608*/ 	.word	0xffffffff


	//   ....[40]....
        /*060c*/ 	.word	0xffffffff


	//   ....[41]....
        /*0610*/ 	.word	0xffffffff


	//   ....[42]....
        /*0614*/ 	.word	0xffffffff


	//   ....[43]....
        /*0618*/ 	.word	0xffffffff


	//   ....[44]....
        /*061c*/ 	.word	0xffffffff


	//   ....[45]....
        /*0620*/ 	.word	0xffffffff


	//   ....[46]....
        /*0624*/ 	.word	0xffffffff


	//   ....[47]....
        /*0628*/ 	.word	0xffffffff


	//   ....[48]....
        /*062c*/ 	.word	0xffffffff


	//   ....[49]....
        /*0630*/ 	.word	0xffffffff


	//   ....[50]....
        /*0634*/ 	.word	0xffffffff


	//   ....[51]....
        /*0638*/ 	.word	0xffffffff


	//   ....[52]....
        /*063c*/ 	.word	0xffffffff


	//   ....[53]....
        /*0640*/ 	.word	0xffffffff


	//   ....[54]....
        /*0644*/ 	.word	0xffffffff


	//   ....[55]....
        /*0648*/ 	.word	0xffffffff


	//   ....[56]....
        /*064c*/ 	.word	0xffffffff


	//   ....[57]....
        /*0650*/ 	.word	0xffffffff


	//   ....[58]....
        /*0654*/ 	.word	0xffffffff


	//   ....[59]....
        /*0658*/ 	.word	0xffffffff


	//   ....[60]....
        /*065c*/ 	.word	0xffffffff


	//   ....[61]....
        /*0660*/ 	.word	0xffffffff


	//   ....[62]....
        /*0664*/ 	.word	0xffffffff


	//   ....[63]....
        /*0668*/ 	.word	0xffffffff


	//   ....[64]....
        /*066c*/ 	.word	0xffffffff


	//   ....[65]....
        /*0670*/ 	.word	0xffffffff


	//   ....[66]....
        /*0674*/ 	.word	0xffffffff


	//   ....[67]....
        /*0678*/ 	.word	0xffffffff


	//   ....[68]....
        /*067c*/ 	.word	0xffffffff


	//   ....[69]....
        /*0680*/ 	.word	0xffffffff


	//   ....[70]....
        /*0684*/ 	.word	0xffffffff


	//   ....[71]....
        /*0688*/ 	.word	0xffffffff


	//   ....[72]....
        /*068c*/ 	.word	0xffffffff


	//   ....[73]....
        /*0690*/ 	.word	0xffffffff


	//   ....[74]....
        /*0694*/ 	.word	0xffffffff


	//   ....[75]....
        /*0698*/ 	.word	0xffffffff


	//   ....[76]....
        /*069c*/ 	.word	0xffffffff


	//   ....[77]....
        /*06a0*/ 	.word	0xffffffff


	//   ....[78]....
        /*06a4*/ 	.word	0xffffffff


	//   ....[79]....
        /*06a8*/ 	.word	0x0500000f


	//   ....[80]....
        /*06ac*/ 	.word	0x0500000f


	//   ....[81]....
        /*06b0*/ 	.word	0x0500000f


	//   ....[82]....
        /*06b4*/ 	.word	0x0500000f


	//   ....[83]....
        /*06b8*/ 	.word	0x0500000f


	//   ....[84]....
        /*06bc*/ 	.word	0x0500000f


	//   ....[85]....
        /*06c0*/ 	.word	0x0500000f


	//   ....[86]....
        /*06c4*/ 	.word	0x0500000f


	//   ....[87]....
        /*06c8*/ 	.word	0x0500000f


	//   ....[88]....
        /*06cc*/ 	.word	0x0500000f


	//   ....[89]....
        /*06d0*/ 	.word	0x0500000f


	//   ....[90]....
        /*06d4*/ 	.word	0x0500000f


	//   ....[91]....
        /*06d8*/ 	.word	0x0500000f


	//   ....[92]....
        /*06dc*/ 	.word	0x0500000f


	//   ....[93]....
        /*06e0*/ 	.word	0x0500000f


	//   ....[94]....
        /*06e4*/ 	.word	0x0500000f


	//   ....[95]....
        /*06e8*/ 	.word	0x0500000f


	//   ....[96]....
        /*06ec*/ 	.word	0x0500000f


	//   ....[97]....
        /*06f0*/ 	.word	0x0500000f


	//   ....[98]....
        /*06f4*/ 	.word	0x0500000f


	//   ....[99]....
        /*06f8*/ 	.word	0x0500000f


	//   ....[100]....
        /*06fc*/ 	.word	0x0500000f


	//   ....[101]....
        /*0700*/ 	.word	0x0500000f


	//   ....[102]....
        /*0704*/ 	.word	0x0500000f


	//   ....[103]....
        /*0708*/ 	.word	0x0500000f


	//   ....[104]....
        /*070c*/ 	.word	0x0500000f


	//   ....[105]....
        /*0710*/ 	.word	0x0500000f


	//----- nvinfo : EIATTR_COOP_GROUP_INSTR_OFFSETS
	.align		4
.L_685:
        /*0714*/ 	.byte	0x04, 0x28
        /*0716*/ 	.short	(.L_687 - .L_686)


	//   ....[0]....
.L_686:
        /*0718*/ 	.word	0x00000060


	//   ....[1]....
        /*071c*/ 	.word	0x00000140


	//   ....[2]....
        /*0720*/ 	.word	0x00000190


	//   ....[3]....
        /*0724*/ 	.word	0x00000380


	//   ....[4]....
        /*0728*/ 	.word	0x000004e0


	//   ....[5]....
        /*072c*/ 	.word	0x00000600


	//   ....[6]....
        /*0730*/ 	.word	0x00000760


	//   ....[7]....
        /*0734*/ 	.word	0x00001810


	//   ....[8]....
        /*0738*/ 	.word	0x00003150


	//   ....[9]....
        /*073c*/ 	.word	0x00003f00


	//   ....[10]....
        /*0740*/ 	.word	0x00003f80


	//   ....[11]....
        /*0744*/ 	.word	0x00004160


	//   ....[12]....
        /*0748*/ 	.word	0x00004230


	//   ....[13]....
        /*074c*/ 	.word	0x00004b20


	//   ....[14]....
        /*0750*/ 	.word	0x00005290


	//   ....[15]....
        /*0754*/ 	.word	0x00005320


	//   ....[16]....
        /*0758*/ 	.word	0x00005630


	//   ....[17]....
        /*075c*/ 	.word	0x00005780


	//   ....[18]....
        /*0760*/ 	.word	0x00006830


	//   ....[19]....
        /*0764*/ 	.word	0x00006870


	//   ....[20]....
        /*0768*/ 	.word	0x000068b0


	//   ....[21]....
        /*076c*/ 	.word	0x00006970


	//   ....[22]....
        /*0770*/ 	.word	0x00006990


	//   ....[23]....
        /*0774*/ 	.word	0x00008280


	//   ....[24]....
        /*0778*/ 	.word	0x000088c0


	//   ....[25]....
        /*077c*/ 	.word	0x000088f0


	//   ....[26]....
        /*0780*/ 	.word	0x00008920


	//   ....[27]....
        /*0784*/ 	.word	0x00008940


	//   ....[28]....
        /*0788*/ 	.word	0x00008fe0


	//   ....[29]....
        /*078c*/ 	.word	0x00009000


	//   ....[30]....
        /*0790*/ 	.word	0x00009230


	//   ....[31]....
        /*0794*/ 	.word	0x00009250


	//   ....[32]....
        /*0798*/ 	.word	0x00009e20


	//   ....[33]....
        /*079c*/ 	.word	0x00009e60


	//   ....[34]....
        /*07a0*/ 	.word	0x0000a0a0


	//   ....[35]....
        /*07a4*/ 	.word	0x0000a0c0


	//   ....[36]....
        /*07a8*/ 	.word	0x0000a350


	//   ....[37]....
        /*07ac*/ 	.word	0x0000a530


	//   ....[38]....
        /*07b0*/ 	.word	0x0000a560


	//   ....[39]....
        /*07b4*/ 	.word	0x0000a590


	//   ....[40]....
        /*07b8*/ 	.word	0x0000a5c0


	//   ....[41]....
        /*07bc*/ 	.word	0x0000a5f0


	//   ....[42]....
        /*07c0*/ 	.word	0x0000a620


	//   ....[43]....
        /*07c4*/ 	.word	0x0000a790


	//   ....[44]....
        /*07c8*/ 	.word	0x0000a7c0


	//   ....[45]....
        /*07cc*/ 	.word	0x0000a7f0


	//   ....[46]....
        /*07d0*/ 	.word	0x0000a820


	//   ....[47]....
        /*07d4*/ 	.word	0x0000a850


	//   ....[48]....
        /*07d8*/ 	.word	0x0000a880


	//   ....[49]....
        /*07dc*/ 	.word	0x0000a920


	//   ....[50]....
        /*07e0*/ 	.word	0x0000a950


	//   ....[51]....
        /*07e4*/ 	.word	0x0000a9e0


	//   ....[52]....
        /*07e8*/ 	.word	0x0000b980


	//   ....[53]....
        /*07ec*/ 	.word	0x0000c4d0


	//   ....[54]....
        /*07f0*/ 	.word	0x0000c4e0


	//   ....[55]....
        /*07f4*/ 	.word	0x0000c500


	//   ....[56]....
        /*07f8*/ 	.word	0x0000c5a0


	//   ....[57]....
        /*07fc*/ 	.word	0x0000c5d0


	//   ....[58]....
        /*0800*/ 	.word	0x0000c640


	//   ....[59]....
        /*0804*/ 	.word	0x0000c650


	//   ....[60]....
        /*0808*/ 	.word	0x0000c6c0


	//   ....[61]....
        /*080c*/ 	.word	0x00010380


	//   ....[62]....
        /*0810*/ 	.word	0x000103b0


	//   ....[63]....
        /*0814*/ 	.word	0x000103f0


	//   ....[64]....
        /*0818*/ 	.word	0x00010420


	//   ....[65]....
        /*081c*/ 	.word	0x00010450


	//   ....[66]....
        /*0820*/ 	.word	0x00010480


	//   ....[67]....
        /*0824*/ 	.word	0x000104b0


	//   ....[68]....
        /*0828*/ 	.word	0x000104e0


	//   ....[69]....
        /*082c*/ 	.word	0x00010660


	//   ....[70]....
        /*0830*/ 	.word	0x00010690


	//   ....[71]....
        /*0834*/ 	.word	0x000106c0


	//   ....[72]....
        /*0838*/ 	.word	0x000106f0


	//   ....[73]....
        /*083c*/ 	.word	0x00010720


	//   ....[74]....
        /*0840*/ 	.word	0x00010750


	//   ....[75]....
        /*0844*/ 	.word	0x00010810


	//   ....[76]....
        /*0848*/ 	.word	0x00010830


	//   ....[77]....
        /*084c*/ 	.word	0x000108a0


	//   ....[78]....
        /*0850*/ 	.word	0x00010d30


	//   ....[79]....
        /*0854*/ 	.word	0x000112e0


	//   ....[80]....
        /*0858*/ 	.word	0x00011490


	//   ....[81]....
        /*085c*/ 	.word	0x000114e0


	//   ....[82]....
        /*0860*/ 	.word	0x00011540


	//   ....[83]....
        /*0864*/ 	.word	0x000115e0


	//   ....[84]....
        /*0868*/ 	.word	0x00011690


	//   ....[85]....
        /*086c*/ 	.word	0x00011730


	//   ....[86]....
        /*0870*/ 	.word	0x000117f0


	//   ....[87]....
        /*0874*/ 	.word	0x000118d0


	//   ....[88]....
        /*0878*/ 	.word	0x00011c00


	//   ....[89]....
        /*087c*/ 	.word	0x00011ca0


	//   ....[90]....
        /*0880*/ 	.word	0x00011dc0


	//   ....[91]....
        /*0884*/ 	.word	0x00011e30


	//   ....[92]....
        /*0888*/ 	.word	0x00011ea0


	//   ....[93]....
        /*088c*/ 	.word	0x00011f10


	//   ....[94]....
        /*0890*/ 	.word	0x00011f80


	//   ....[95]....
        /*0894*/ 	.word	0x00012000


	//   ....[96]....
        /*0898*/ 	.word	0x00012090


	//   ....[97]....
        /*089c*/ 	.word	0x00012130


	//   ....[98]....
        /*08a0*/ 	.word	0x000121a0


	//   ....[99]....
        /*08a4*/ 	.word	0x00012210


	//   ....[100]....
        /*08a8*/ 	.word	0x00012280


	//   ....[101]....
        /*08ac*/ 	.word	0x00012300


	//   ....[102]....
        /*08b0*/ 	.word	0x00012370


	//   ....[103]....
        /*08b4*/ 	.word	0x00012410


	//   ....[104]....
        /*08b8*/ 	.word	0x000124a0


	//   ....[105]....
        /*08bc*/ 	.word	0x000125c0


	//----- nvinfo : EIATTR_REG_RECONFIG
	.align		4
.L_687:
        /*08c0*/ 	.byte	0x01, 0x54
	.zero		2


	//----- nvinfo : EIATTR_SYSCALL_OFFSETS
	.align		4
        /*08c4*/ 	.byte	0x04, 0x46
        /*08c6*/ 	.short	(.L_689 - .L_688)


	//   ....[0]....
.L_688:
        /*08c8*/ 	.word	0x00003310


	//   ....[1]....
        /*08cc*/ 	.word	0x0000b570


	//   ....[2]....
        /*08d0*/ 	.word	0x0000b6d0


	//   ....[3]....
        /*08d4*/ 	.word	0x0000b7d0


	//   ....[4]....
        /*08d8*/ 	.word	0x0000c100


	//----- nvinfo : EIATTR_MBARRIER_INSTR_OFFSETS
	.align		4
.L_689:
        /*08dc*/ 	.byte	0x04, 0x39
        /*08de*/ 	.short	(.L_691 - .L_690)


	//   ....[0]....
.L_690:
        /*08e0*/ 	.word	0x00000270
        /*08e4*/ 	.word	0x000000ff
        /*08e8*/ 	.word	0x00028c00
        /*08ec*/ 	.short	0x0100
        /*08ee*/ 	.byte	0x08
	.zero		1


	//   ....[1]....
        /*08f0*/ 	.word	0x00000280
        /*08f4*/ 	.word	0x000000ff
        /*08f8*/ 	.word	0x00028c20
        /*08fc*/ 	.short	0x0100
        /*08fe*/ 	.byte	0x08
	.zero		1


	//   ....[2]....
        /*0900*/ 	.word	0x00000330
        /*0904*/ 	.word	0x000000ff
        /*0908*/ 	.word	0x00028c30
        /*090c*/ 	.short	0x0100
        /*090e*/ 	.byte	0x06
	.zero		1


	//   ....[3]....
        /*0910*/ 	.word	0x00000340
        /*0914*/ 	.word	0x000000ff
        /*0918*/ 	.word	0x00028c40
        /*091c*/ 	.short	0x0100
        /*091e*/ 	.byte	0x06
	.zero		1


	//   ....[4]....
        /*0920*/ 	.word	0x00000350
        /*0924*/ 	.word	0x000000ff
        /*0928*/ 	.word	0x00028c38
        /*092c*/ 	.short	0x0100
        /*092e*/ 	.byte	0x06
	.zero		1


	//   ....[5]....
        /*0930*/ 	.word	0x00000360
        /*0934*/ 	.word	0x000000ff
        /*0938*/ 	.word	0x00028c48
        /*093c*/ 	.short	0x0100
        /*093e*/ 	.byte	0x06
	.zero		1


	//   ....[6]....
        /*0940*/ 	.word	0x00000490
        /*0944*/ 	.word	0x000000ff
        /*0948*/ 	.word	0x00028c50
        /*094c*/ 	.short	0x0100
        /*094e*/ 	.byte	0x08
	.zero		1


	//   ....[7]....
        /*0950*/ 	.word	0x000004a0
        /*0954*/ 	.word	0x000000ff
        /*0958*/ 	.word	0x00028c60
        /*095c*/ 	.short	0x0100
        /*095e*/ 	.byte	0x08
	.zero		1


	//   ....[8]....
        /*0960*/ 	.word	0x000004b0
        /*0964*/ 	.word	0x000000ff
        /*0968*/ 	.word	0x00028c58
        /*096c*/ 	.short	0x0100
        /*096e*/ 	.byte	0x08
	.zero		1


	//   ....[9]....
        /*0970*/ 	.word	0x000004c0
        /*0974*/ 	.word	0x000000ff
        /*0978*/ 	.word	0x00028c68
        /*097c*/ 	.short	0x0100
        /*097e*/ 	.byte	0x08
	.zero		1


	//   ....[10]....
        /*0980*/ 	.word	0x000005b0
        /*0984*/ 	.word	0x000000ff
        /*0988*/ 	.word	0x00028c70
        /*098c*/ 	.short	0x0100
        /*098e*/ 	.byte	0x06
	.zero		1


	//   ....[11]....
        /*0990*/ 	.word	0x000005c0
        /*0994*/ 	.word	0x000000ff
        /*0998*/ 	.word	0x00028c80
        /*099c*/ 	.short	0x0100
        /*099e*/ 	.byte	0x06
	.zero		1


	//   ....[12]....
        /*09a0*/ 	.word	0x000005d0
        /*09a4*/ 	.word	0x000000ff
        /*09a8*/ 	.word	0x00028c78
        /*09ac*/ 	.short	0x0100
        /*09ae*/ 	.byte	0x06
	.zero		1


	//   ....[13]....
        /*09b0*/ 	.word	0x000005e0
        /*09b4*/ 	.word	0x000000ff
        /*09b8*/ 	.word	0x00028c88
        /*09bc*/ 	.short	0x0100
        /*09be*/ 	.byte	0x06
	.zero		1


	//   ....[14]....
        /*09c0*/ 	.word	0x00000710
        /*09c4*/ 	.word	0x000000ff
        /*09c8*/ 	.word	0x00028c90
        /*09cc*/ 	.short	0x0100
        /*09ce*/ 	.byte	0x08
	.zero		1


	//   ....[15]....
        /*09d0*/ 	.word	0x00000720
        /*09d4*/ 	.word	0x000000ff
        /*09d8*/ 	.word	0x00028ca0
        /*09dc*/ 	.short	0x0100
        /*09de*/ 	.byte	0x08
	.zero		1


	//   ....[16]....
        /*09e0*/ 	.word	0x00000730
        /*09e4*/ 	.word	0x000000ff
        /*09e8*/ 	.word	0x00028c98
        /*09ec*/ 	.short	0x0100
        /*09ee*/ 	.byte	0x08
	.zero		1


	//   ....[17]....
        /*09f0*/ 	.word	0x00000740
        /*09f4*/ 	.word	0x000000ff
        /*09f8*/ 	.word	0x00028ca8
        /*09fc*/ 	.short	0x0100
        /*09fe*/ 	.byte	0x08
	.zero		1


	//   ....[18]....
        /*0a00*/ 	.word	0x00000870
        /*0a04*/ 	.word	0x000000ff
        /*0a08*/ 	.word	0x00028cb0
        /*0a0c*/ 	.short	0x0100
        /*0a0e*/ 	.byte	0x08
	.zero		1


	//   ....[19]....
        /*0a10*/ 	.word	0x00000880
        /*0a14*/ 	.word	0x000000ff
        /*0a18*/ 	.word	0x00028cc0
        /*0a1c*/ 	.short	0x0100
        /*0a1e*/ 	.byte	0x08
	.zero		1


	//   ....[20]....
        /*0a20*/ 	.word	0x00000890
        /*0a24*/ 	.word	0x000000ff
        /*0a28*/ 	.word	0x00028cb8
        /*0a2c*/ 	.short	0x0100
        /*0a2e*/ 	.byte	0x08
	.zero		1


	//   ....[21]....
        /*0a30*/ 	.word	0x000008a0
        /*0a34*/ 	.word	0x000000ff
        /*0a38*/ 	.word	0x00028cc8
        /*0a3c*/ 	.short	0x0100
        /*0a3e*/ 	.byte	0x08
	.zero		1


	//   ....[22]....
        /*0a40*/ 	.word	0x00001920
        /*0a44*/ 	.word	0x000000ff
        /*0a48*/ 	.word	0x00028c50
        /*0a4c*/ 	.short	0x010a
        /*0a4e*/ 	.byte	0x10
	.zero		1


	//   ....[23]....
        /*0a50*/ 	.word	0x00001bf0
        /*0a54*/ 	.word	0x00000000
        /*0a58*/ 	.word	0x00000000
        /*0a5c*/ 	.short	0x0101
        /*0a5e*/ 	.byte	0x3f
	.zero		1


	//   ....[24]....
        /*0a60*/ 	.word	0x00002570
        /*0a64*/ 	.word	0x000000ff
        /*0a68*/ 	.word	0x00028c50
        /*0a6c*/ 	.short	0x010a
        /*0a6e*/ 	.byte	0x06
	.zero		1


	//   ....[25]....
        /*0a70*/ 	.word	0x000025b0
        /*0a74*/ 	.word	0x000000ff
        /*0a78*/ 	.word	0x00028c50
        /*0a7c*/ 	.short	0x010a
        /*0a7e*/ 	.byte	0x06
	.zero		1


	//   ....[26]....
        /*0a80*/ 	.word	0x00002800
        /*0a84*/ 	.word	0x00000000
        /*0a88*/ 	.word	0x00000000
        /*0a8c*/ 	.short	0x0101
        /*0a8e*/ 	.byte	0x3f
	.zero		1


	//   ....[27]....
        /*0a90*/ 	.word	0x00003390
        /*0a94*/ 	.word	0x000000ff
        /*0a98*/ 	.word	0x00028c00
        /*0a9c*/ 	.short	0x010a
        /*0a9e*/ 	.byte	0x2a
	.zero		1


	//   ....[28]....
        /*0aa0*/ 	.word	0x00003410
        /*0aa4*/ 	.word	0x00000007
        /*0aa8*/ 	.word	0x00028c30
        /*0aac*/ 	.short	0x010a
        /*0aae*/ 	.byte	0x3f
	.zero		1


	//   ....[29]....
        /*0ab0*/ 	.word	0x00003450
        /*0ab4*/ 	.word	0x00000007
        /*0ab8*/ 	.word	0x00028c30
        /*0abc*/ 	.short	0x010a
        /*0abe*/ 	.byte	0x3f
	.zero		1


	//   ....[30]....
        /*0ac0*/ 	.word	0x00004420
        /*0ac4*/ 	.word	0x00000005
        /*0ac8*/ 	.word	0x00000000
        /*0acc*/ 	.short	0x0101
        /*0ace*/ 	.byte	0x3f
	.zero		1


	//   ....[31]....
        /*0ad0*/ 	.word	0x000048a0
        /*0ad4*/ 	.word	0x00000007
        /*0ad8*/ 	.word	0x00028c50
        /*0adc*/ 	.short	0x010a
        /*0ade*/ 	.byte	0x3f
	.zero		1


	//   ....[32]....
        /*0ae0*/ 	.word	0x000048f0
        /*0ae4*/ 	.word	0x00000007
        /*0ae8*/ 	.word	0x00028c50
        /*0aec*/ 	.short	0x010a
        /*0aee*/ 	.byte	0x3f
	.zero		1


	//   ....[33]....
        /*0af0*/ 	.word	0x00004b40
        /*0af4*/ 	.word	0x00000007
        /*0af8*/ 	.word	0x00000000
        /*0afc*/ 	.short	0x0101
        /*0afe*/ 	.byte	0x3f
	.zero		1


	//   ....[34]....
        /*0b00*/ 	.word	0x00004c80
        /*0b04*/ 	.word	0x000000ff
        /*0b08*/ 	.word	0x00028c30
        /*0b0c*/ 	.short	0x010a
        /*0b0e*/ 	.byte	0x17
	.zero		1


	//   ....[35]....
        /*0b10*/ 	.word	0x00004cc0
        /*0b14*/ 	.word	0x000000ff
        /*0b18*/ 	.word	0x00028c30
        /*0b1c*/ 	.short	0x010a
        /*0b1e*/ 	.byte	0x17
	.zero		1


	//   ....[36]....
        /*0b20*/ 	.word	0x00005ac0
        /*0b24*/ 	.word	0x00000098
        /*0b28*/ 	.word	0x00000000
        /*0b2c*/ 	.short	0x0101
        /*0b2e*/ 	.byte	0x3f
	.zero		1


	//   ....[37]....
        /*0b30*/ 	.word	0x000065a0
        /*0b34*/ 	.word	0x000000ff
        /*0b38*/ 	.word	0x00028c50
        /*0b3c*/ 	.short	0x010a
        /*0b3e*/ 	.byte	0x17
	.zero		1


	//   ....[38]....
        /*0b40*/ 	.word	0x000065e0
        /*0b44*/ 	.word	0x000000ff
        /*0b48*/ 	.word	0x00028c50
        /*0b4c*/ 	.short	0x010a
        /*0b4e*/ 	.byte	0x17
	.zero		1


	//   ....[39]....
        /*0b50*/ 	.word	0x00006850
        /*0b54*/ 	.word	0x000000ad
        /*0b58*/ 	.word	0x00000000
        /*0b5c*/ 	.short	0x0101
        /*0b5e*/ 	.byte	0x3f
	.zero		1


	//   ....[40]....
        /*0b60*/ 	.word	0x00008ff0
        /*0b64*/ 	.word	0x000000ff
        /*0b68*/ 	.word	0x00000000
        /*0b6c*/ 	.short	0x0101
        /*0b6e*/ 	.byte	0x04
	.zero		1


	//   ....[41]....
        /*0b70*/ 	.word	0x0000bc00
        /*0b74*/ 	.word	0x00000000
        /*0b78*/ 	.word	0x00028c40
        /*0b7c*/ 	.short	0x010a
        /*0b7e*/ 	.byte	0x3f
	.zero		1


	//   ....[42]....
        /*0b80*/ 	.word	0x0000c770
        /*0b84*/ 	.word	0x00000008
        /*0b88*/ 	.word	0x00028c00
        /*0b8c*/ 	.short	0x0107
        /*0b8e*/ 	.byte	0x3f
	.zero		1


	//   ....[43]....
        /*0b90*/ 	.word	0x0000c870
        /*0b94*/ 	.word	0x00000002
        /*0b98*/ 	.word	0x00028c00
        /*0b9c*/ 	.short	0x0101
        /*0b9e*/ 	.byte	0x3f
	.zero		1


	//   ....[44]....
        /*0ba0*/ 	.word	0x0000c890
        /*0ba4*/ 	.word	0x00000002
        /*0ba8*/ 	.word	0x00028c20
        /*0bac*/ 	.short	0x010a
        /*0bae*/ 	.byte	0x3f
	.zero		1


	//   ....[45]....
        /*0bb0*/ 	.word	0x0000c9a0
        /*0bb4*/ 	.word	0x00000003
        /*0bb8*/ 	.word	0x00028c60
        /*0bbc*/ 	.short	0x010a
        /*0bbe*/ 	.byte	0x3f
	.zero		1


	//   ....[46]....
        /*0bc0*/ 	.word	0x0000d6b0
        /*0bc4*/ 	.word	0x00000003
        /*0bc8*/ 	.word	0x00028c40
        /*0bcc*/ 	.short	0x010a
        /*0bce*/ 	.byte	0x3f
	.zero		1


	//   ....[47]....
        /*0bd0*/ 	.word	0x0000d910
        /*0bd4*/ 	.word	0x00000003
        /*0bd8*/ 	.word	0x00028c60
        /*0bdc*/ 	.short	0x010a
        /*0bde*/ 	.byte	0x3f
	.zero		1


	//   ....[48]....
        /*0be0*/ 	.word	0x0000e5b0
        /*0be4*/ 	.word	0x00000004
        /*0be8*/ 	.word	0x00028c40
        /*0bec*/ 	.short	0x010a
        /*0bee*/ 	.byte	0x3f
	.zero		1


	//   ....[49]....
        /*0bf0*/ 	.word	0x0000e800
        /*0bf4*/ 	.word	0x00000004
        /*0bf8*/ 	.word	0x00028c60
        /*0bfc*/ 	.short	0x010a
        /*0bfe*/ 	.byte	0x3f
	.zero		1


	//   ....[50]....
        /*0c00*/ 	.word	0x0000f410
        /*0c04*/ 	.word	0x00000004
        /*0c08*/ 	.word	0x00028c40
        /*0c0c*/ 	.short	0x010a
        /*0c0e*/ 	.byte	0x3f
	.zero		1


	//   ....[51]....
        /*0c10*/ 	.word	0x0000f670
        /*0c14*/ 	.word	0x00000004
        /*0c18*/ 	.word	0x00028c60
        /*0c1c*/ 	.short	0x010a
        /*0c1e*/ 	.byte	0x3f
	.zero		1


	//   ....[52]....
        /*0c20*/ 	.word	0x00010cb0
        /*0c24*/ 	.word	0x00000000
        /*0c28*/ 	.word	0x00028c20
        /*0c2c*/ 	.short	0x010a
        /*0c2e*/ 	.byte	0x3f
	.zero		1


	//   ....[53]....
        /*0c30*/ 	.word	0x00010e70
        /*0c34*/ 	.word	0x00000006
        /*0c38*/ 	.word	0x00000000
        /*0c3c*/ 	.short	0x010a
        /*0c3e*/ 	.byte	0x3f
	.zero		1


	//   ....[54]....
        /*0c40*/ 	.word	0x00010ee0
        /*0c44*/ 	.word	0x00000007
        /*0c48*/ 	.word	0x00000000
        /*0c4c*/ 	.short	0x010a
        /*0c4e*/ 	.byte	0x3f
	.zero		1


	//   ....[55]....
        /*0c50*/ 	.word	0x00010f50
        /*0c54*/ 	.word	0x00000004
        /*0c58*/ 	.word	0x00000000
        /*0c5c*/ 	.short	0x010a
        /*0c5e*/ 	.byte	0x3f
	.zero		1


	//   ....[56]....
        /*0c60*/ 	.word	0x00010f80
        /*0c64*/ 	.word	0x00000003
        /*0c68*/ 	.word	0x00000000
        /*0c6c*/ 	.short	0x010a
        /*0c6e*/ 	.byte	0x3f
	.zero		1


	//   ....[57]....
        /*0c70*/ 	.word	0x00010ff0
        /*0c74*/ 	.word	0x00000003
        /*0c78*/ 	.word	0x00028c50
        /*0c7c*/ 	.short	0x010a
        /*0c7e*/ 	.byte	0x3f
	.zero		1


	//   ....[58]....
        /*0c80*/ 	.word	0x00011050
        /*0c84*/ 	.word	0x00000003
        /*0c88*/ 	.word	0x00028c50
        /*0c8c*/ 	.short	0x010a
        /*0c8e*/ 	.byte	0x3f
	.zero		1


	//   ....[59]....
        /*0c90*/ 	.word	0x000110b0
        /*0c94*/ 	.word	0x00000003
        /*0c98*/ 	.word	0x00028c00
        /*0c9c*/ 	.short	0x010a
        /*0c9e*/ 	.byte	0x3f
	.zero		1


	//   ....[60]....
        /*0ca0*/ 	.word	0x00011100
        /*0ca4*/ 	.word	0x00000007
        /*0ca8*/ 	.word	0x00028c30
        /*0cac*/ 	.short	0x010a
        /*0cae*/ 	.byte	0x3f
	.zero		1


	//   ....[61]....
        /*0cb0*/ 	.word	0x00011150
        /*0cb4*/ 	.word	0x00000007
        /*0cb8*/ 	.word	0x00028c50
        /*0cbc*/ 	.short	0x010a
        /*0cbe*/ 	.byte	0x3f
	.zero		1


	//   ....[62]....
        /*0cc0*/ 	.word	0x000111b0
        /*0cc4*/ 	.word	0x00000003
        /*0cc8*/ 	.word	0x00028c30
        /*0ccc*/ 	.short	0x010a
        /*0cce*/ 	.byte	0x3f
	.zero		1


	//   ....[63]....
        /*0cd0*/ 	.word	0x00011200
        /*0cd4*/ 	.word	0x000000ad
        /*0cd8*/ 	.word	0x00028c50
        /*0cdc*/ 	.short	0x010a
        /*0cde*/ 	.byte	0x3f
	.zero		1


	//   ....[64]....
        /*0ce0*/ 	.word	0x000113a0
        /*0ce4*/ 	.word	0x00000000
        /*0ce8*/ 	.word	0x00028c40
        /*0cec*/ 	.short	0x010a
        /*0cee*/ 	.byte	0x3f
	.zero		1


	//   ....[65]....
        /*0cf0*/ 	.word	0x00011920
        /*0cf4*/ 	.word	0x00000002
        /*0cf8*/ 	.word	0x00028c20
        /*0cfc*/ 	.short	0x010a
        /*0cfe*/ 	.byte	0x3f
	.zero		1


	//   ....[66]....
        /*0d00*/ 	.word	0x00011970
        /*0d04*/ 	.word	0x00000003
        /*0d08*/ 	.word	0x00028c60
        /*0d0c*/ 	.short	0x010a
        /*0d0e*/ 	.byte	0x3f
	.zero		1


	//   ....[67]....
        /*0d10*/ 	.word	0x000119c0
        /*0d14*/ 	.word	0x00000003
        /*0d18*/ 	.word	0x00028c40
        /*0d1c*/ 	.short	0x010a
        /*0d1e*/ 	.byte	0x3f
	.zero		1


	//   ....[68]....
        /*0d20*/ 	.word	0x00011a10
        /*0d24*/ 	.word	0x00000003
        /*0d28*/ 	.word	0x00028c60
        /*0d2c*/ 	.short	0x010a
        /*0d2e*/ 	.byte	0x3f
	.zero		1


	//   ....[69]....
        /*0d30*/ 	.word	0x00011a60
        /*0d34*/ 	.word	0x00000004
        /*0d38*/ 	.word	0x00028c40
        /*0d3c*/ 	.short	0x010a
        /*0d3e*/ 	.byte	0x3f
	.zero		1


	//   ....[70]....
        /*0d40*/ 	.word	0x00011ab0
        /*0d44*/ 	.word	0x00000004
        /*0d48*/ 	.word	0x00028c60
        /*0d4c*/ 	.short	0x010a
        /*0d4e*/ 	.byte	0x3f
	.zero		1


	//   ....[71]....
        /*0d50*/ 	.word	0x00011b00
        /*0d54*/ 	.word	0x00000004
        /*0d58*/ 	.word	0x00028c40
        /*0d5c*/ 	.short	0x010a
        /*0d5e*/ 	.byte	0x3f
	.zero		1


	//   ....[72]....
        /*0d60*/ 	.word	0x00011b50
        /*0d64*/ 	.word	0x00000004
        /*0d68*/ 	.word	0x00028c60
        /*0d6c*/ 	.short	0x010a
        /*0d6e*/ 	.byte	0x3f
	.zero		1


	//   ....[73]....
        /*0d70*/ 	.word	0x000124e0
        /*0d74*/ 	.word	0x00000000
        /*0d78*/ 	.word	0x00028c20
        /*0d7c*/ 	.short	0x010a
        /*0d7e*/ 	.byte	0x3f
	.zero		1


	//   ....[74]....
        /*0d80*/ 	.word	0x00012680
        /*0d84*/ 	.word	0x00000006
        /*0d88*/ 	.word	0x00000000
        /*0d8c*/ 	.short	0x010a
        /*0d8e*/ 	.byte	0x3f
	.zero		1


	//   ....[75]....
        /*0d90*/ 	.word	0x000126d0
        /*0d94*/ 	.word	0x00000007
        /*0d98*/ 	.word	0x00000000
        /*0d9c*/ 	.short	0x010a
        /*0d9e*/ 	.byte	0x3f
	.zero		1


	//   ....[76]....
        /*0da0*/ 	.word	0x00012720
        /*0da4*/ 	.word	0x00000004
        /*0da8*/ 	.word	0x00000000
        /*0dac*/ 	.short	0x010a
        /*0dae*/ 	.byte	0x3f
	.zero		1


	//----- nvinfo : EIATTR_NUM_MBARRIERS
	.align		4
.L_691:
        /*0db0*/ 	.byte	0x03, 0x38
        /*0db2*/ 	.short	0x0016


	//----- nvinfo : EIATTR_EXIT_INSTR_OFFSETS
	.align		4
        /*0db4*/ 	.byte	0x04, 0x1c
        /*0db6*/ 	.short	(.L_693 - .L_692)


	//   ....[0]....
.L_692:
        /*0db8*/ 	.word	0x00000a50


	//   ....[1]....
        /*0dbc*/ 	.word	0x0000a310


	//   ....[2]....
        /*0dc0*/ 	.word	0x00010fd0


	//----- nvinfo : EIATTR_MAX_THREADS
	.align		4
.L_693:
        /*0dc4*/ 	.byte	0x04, 0x05
        /*0dc6*/ 	.short	(.L_695 - .L_694)
.L_694:
        /*0dc8*/ 	.word	0x00000180
        /*0dcc*/ 	.word	0x00000001
        /*0dd0*/ 	.word	0x00000001


	//----- nvinfo : EIATTR_CRS_STACK_SIZE
	.align		4
.L_695:
        /*0dd4*/ 	.byte	0x04, 0x1e
        /*0dd6*/ 	.short	(.L_697 - .L_696)
.L_696:
        /*0dd8*/ 	.word	0x00000000


	//----- nvinfo : EIATTR_CBANK_PARAM_SIZE
	.align		4
.L_697:
        /*0ddc*/ 	.byte	0x03, 0x19
        /*0dde*/ 	.short	0x0af0


	//----- nvinfo : EIATTR_PARAM_CBANK
	.align		4
        /*0de0*/ 	.byte	0x04, 0x0a
        /*0de2*/ 	.short	(.L_699 - .L_698)
	.align		4
.L_698:
        /*0de4*/ 	.word	index@(.nv.constant0._ZN7cutlass13device_kernelIN5flash11enable_sm90INS1_16FlashAttnFwdSm90INS1_25CollectiveMainloopFwdSm90ILi2EN4cute5tupleIJNS5_1CILi1EEES8_S8_EEENS6_IJNS7_ILi64EEESA_SA_EEELi512ENS_10bfloat16_tEfNS_4arch4Sm90ELb0ELb0ELb1ELb1ELb0ELb0ELb0ELb0ELb0ELb1ELb0ELb0EEENS1_21CollectiveEpilogueFwdINS6_IJSA_NS7_ILi512EEESA_EEES9_SC_SE_Li256ELb1ELb1ELb0ELb0EEENS1_36VarlenDynamicPersistentTileSchedulerILi64ELi64ELi256ELi128ELb0ELb1ELb1ELb0ELb1ELb1EEEEEEEEEvNT_6ParamsE)
        /*0de8*/ 	.short	0x0210
        /*0dea*/ 	.short	0x0af0


	//----- nvinfo : EIATTR_SW_WAR
	.align		4
.L_699:
        /*0dec*/ 	.byte	0x04, 0x36
        /*0dee*/ 	.short	(.L_701 - .L_700)
.L_700:
        /*0df0*/ 	.word	0x00000008
.L_701:


//--------------------- .nv.info._ZN7cutlass13device_kernelIN5flash11enable_sm90INS1_16FlashAttnFwdSm90INS1_25CollectiveMainloopFwdSm90ILi2EN4cute5tupleIJNS5_1CILi1EEES8_S8_EEENS6_IJNS7_ILi64EEESA_SA_EEELi512ENS_10bfloat16_tEfNS_4arch4Sm90ELb0ELb0ELb1ELb1ELb0ELb1ELb0ELb0ELb0ELb1ELb0ELb0EEENS1_21CollectiveEpilogueFwdINS6_IJSA_NS7_ILi512EEESA_EEES9_SC_SE_Li256ELb1ELb1ELb0ELb0EEENS1_36VarlenDynamicPersistentTileSchedulerILi64ELi64ELi256ELi128ELb0ELb1ELb1ELb0ELb1ELb1EEEEEEEEEvNT_6ParamsE --------------------------
	.section	.nv.info._ZN7cutlass13device_kernelIN5flash11enable_sm90INS1_16FlashAttnFwdSm90INS1_25CollectiveMainloopFwdSm90ILi2EN4cute5tupleIJNS5_1CILi1EEES8_S8_EEENS6_IJNS7_ILi64EEESA_SA_EEELi512ENS_10bfloat16_tEfNS_4arch4Sm90ELb0ELb0ELb1ELb1ELb0ELb1ELb0ELb0ELb0ELb1ELb0ELb0EEENS1_21CollectiveEpilogueFwdINS6_IJSA_NS7_ILi512EEESA_EEES9_SC_SE_Li256ELb1ELb1ELb0ELb0EEENS1_36VarlenDynamicPersistentTileSchedulerILi64ELi64ELi256ELi128ELb0ELb1ELb1ELb0ELb1ELb1EEEEEEEEEvNT_6ParamsE,"",@"SHT_CUDA_INFO"
	.sectionflags	@""
	.align	4


	//----- nvinfo : EIATTR_CUDA_API_VERSION
	.align		4
        /*0000*/ 	.byte	0x04, 0x37
        /*0002*/ 	.short	(.L_703 - .L_702)
.L_702:
        /*0004*/ 	.word	0x00000082


	//----- nvinfo : EIATTR_KPARAM_INFO
	.align		4
.L_703:
        /*0008*/ 	.byte	0x04, 0x17
        /*000a*/ 	.short	(.L_705 - .L_704)
.L_704:
        /*000c*/ 	.word	0x00000000
        /*0010*/ 	.short	0x0000
        /*0012*/ 	.short	0x0070
        /*0014*/ 	.byte	0x00, 0xf0, 0x01, 0x2a


	//----- nvinfo : EIATTR_SPARSE_MMA_MASK
	.align		4
.L_705:
        /*0018*/ 	.byte	0x03, 0x50
        /*001a*/ 	.short	0x0000


	//----- nvinfo : EIATTR_MAXREG_COUNT
	.align		4
        /*001c*/ 	.byte	0x03, 0x1b
        /*001e*/ 	.short	0x00a8


	//----- nvinfo : EIATTR_NUM_BARRIERS
	.align		4
        /*0020*/ 	.byte	0x02, 0x4c
        /*0022*/ 	.byte	0x10
	.zero		1


	//----- nvinfo : EIATTR_EXTERNS
	.align		4
        /*0024*/ 	.byte	0x04, 0x0f
        /*0026*/ 	.short	(.L_707 - .L_706)


	//   ....[0]....
	.align		4
.L_706:
        /*0028*/ 	.word	index@(__assertfail)


	//----- nvinfo : EIATTR_ANNOTATIONS
	.align		4
.L_707:
        /*002c*/ 	.byte	0x04, 0x55
        /*002e*/ 	.short	(.L_709 - .L_708)


	//   ....[0]....
.L_708:
        /* <DEDUP_REMOVED lines=99> */


	//----- nvinfo : EIATTR_MERCURY_ISA_VERSION
	.align		4
.L_709:
        /*0650*/ 	.byte	0x03, 0x5f
        /*0652*/ 	.short	0x0101


	//----- nvinfo : EIATTR_UNUSED_LOAD_BYTE_OFFSET
	.align		4
        /*0654*/ 	.byte	0x04, 0x44
        /*0656*/ 	.short	(.L_711 - .L_710)


	//   ....[0]....
.L_710:
        /*0658*/ 	.word	0x00000ab0
        /*065c*/ 	.word	0x0000fff0


	//   ....[1]....
        /*0660*/ 	.word	0x0000ca50
        /*0664*/ 	.word	0x0000fff0


	//----- nvinfo : EIATTR_INT_WARP_WIDE_INSTR_OFFSETS
	.align		4
.L_711:
        /*0668*/ 	.byte	0x04, 0x31
        /*066a*/ 	.short	(.L_713 - .L_712)


	//   ....[0]....
.L_712:
        /*066c*/ 	.word	0x00000190


	//   ....[1]....
        /*0670*/ 	.word	0x000001d0


	//   ....[2]....
        /*0674*/ 	.word	0x000002a0


	//   ....[3]....
        /*0678*/ 	.word	0x00012560


	//   ....[4]....
        /*067c*/ 	.word	0x000125f0


	//   ....[5]....
        /*0680*/ 	.word	0x00017320


	//   ....[6]....
        /*0684*/ 	.word	0x000173b0


	//----- nvinfo : EIATTR_COOP_GROUP_MASK_REGIDS
	.align		4
.L_713:
        /*0688*/ 	.byte	0x04, 0x29
        /*068a*/ 	.short	(.L_715 - .L_714)


	//   ....[0]....
.L_714:
        /*068c*/ 	.word	0xffffffff


	//   ....[1]....
        /*0690*/ 	.word	0xffffffff


	//   ....[2]....
        /*0694*/ 	.word	0xffffffff


	//   ....[3]....
        /*0698*/ 	.word	0xffffffff


	//   ....[4]....
        /*069c*/ 	.word	0xffffffff


	//   ....[5]....
        /*06a0*/ 	.word	0xffffffff


	//   ....[6]....
        /*06a4*/ 	.word	0xffffffff


	//   ....[7]....
        /*06a8*/ 	.word	0xffffffff


	//   ....[8]....
        /*06ac*/ 	.word	0xffffffff


	//   ....[9]....
        /*06b0*/ 	.word	0xffffffff


	//   ....[10]....
        /*06b4*/ 	.word	0xffffffff


	//   ....[11]....
        /*06b8*/ 	.word	0xffffffff


	//   ....[12]....
        /*06bc*/ 	.word	0xffffffff


	//   ....[13]....
        /*06c0*/ 	.word	0xffffffff


	//   ....[14]....
        /*06c4*/ 	.word	0xffffffff


	//   ....[15]....
        /*06c8*/ 	.word	0xffffffff


	//   ....[16]....
        /*06cc*/ 	.word	0xffffffff


	//   ....[17]....
        /*06d0*/ 	.word	0xffffffff


	//   ....[18]....
        /*06d4*/ 	.word	0xffffffff


	//   ....[19]....
        /*06d8*/ 	.word	0xffffffff


	//   ....[20]....
        /*06dc*/ 	.word	0xffffffff


	//   ....[21]....
        /*06e0*/ 	.word	0xffffffff


	//   ....[22]....
        /*06e4*/ 	.word	0xffffffff


	//   ....[23]....
        /*06e8*/ 	.word	0xffffffff


	//   ....[24]....
        /*06ec*/ 	.word	0xffffffff


	//   ....[25]....
        /*06f0*/ 	.word	0xffffffff


	//   ....[26]....
        /*06f4*/ 	.word	0xffffffff


	//   ....[27]....
        /*06f8*/ 	.word	0xffffffff


	//   ....[28]....
        /*06fc*/ 	.word	0xffffffff


	//   ....[29]....
        /*0700*/ 	.word	0xffffffff


	//   ....[30]....
        /*0704*/ 	.word	0xffffffff


	//   ....[31]....
        /*0708*/ 	.word	0xffffffff


	//   ....[32]....
        /*070c*/ 	.word	0xffffffff


	//   ....[33]....
        /*0710*/ 	.word	0xffffffff


	//   ....[34]....
        /*0714*/ 	.word	0xffffffff


	//   ....[35]....
        /*0718*/ 	.word	0xffffffff


	//   ....[36]....
        /*071c*/ 	.word	0xffffffff


	//   ....[37]....
        /*0720*/ 	.word	0xffffffff


	//   ....[38]....
        /*0724*/ 	.word	0xffffffff


	//   ....[39]....
        /*0728*/ 	.word	0xffffffff


	//   ....[40]....
        /*072c*/ 	.word	0xffffffff


	//   ....[41]....
        /*0730*/ 	.word	0xffffffff


	//   ....[42]....
        /*0734*/ 	.word	0xffffffff


	//   ....[43]....
        /*0738*/ 	.word	0xffffffff


	//   ....[44]....
        /*073c*/ 	.word	0xffffffff


	//   ....[45]....
        /*0740*/ 	.word	0xffffffff


	//   ....[46]....
        /*0744*/ 	.word	0xffffffff


	//   ....[47]....
        /*0748*/ 	.word	0xffffffff


	//   ....[48]....
        /*074c*/ 	.word	0xffffffff


	//   ....[49]....
        /*0750*/ 	.word	0xffffffff


	//   ....[50]....
        /*0754*/ 	.word	0xffffffff


	//   ....[51]....
        /*0758*/ 	.word	0xffffffff


	//   ....[52]....
        /*075c*/ 	.word	0xffffffff


	//   ....[53]....
        /*0760*/ 	.word	0xffffffff


	//   ....[54]....
        /*0764*/ 	.word	0xffffffff


	//   ....[55]....
        /*0768*/ 	.word	0xffffffff


	//   ....[56]....
        /*076c*/ 	.word	0xffffffff


	//   ....[57]....
        /*0770*/ 	.word	0xffffffff


	//   ....[58]....
        /*0774*/ 	.word	0xffffffff


	//   ....[59]....
        /*0778*/ 	.word	0xffffffff


	//   ....[60]....
        /*077c*/ 	.word	0xffffffff


	//   ....[61]....
        /*0780*/ 	.word	0xffffffff


	//   ....[62]....
        /*0784*/ 	.word	0xffffffff


	//   ....[63]....
        /*0788*/ 	.word	0xffffffff


	//   ....[64]....
        /*078c*/ 	.word	0xffffffff


	//   ....[65]....
        /*0790*/ 	.word	0xffffffff


	//   ....[66]....
        /*0794*/ 	.word	0xffffffff


	//   ....[67]....
        /*0798*/ 	.word	0xffffffff


	//   ....[68]....
        /*079c*/ 	.word	0xffffffff


	//   ....[69]....
        /*07a0*/ 	.word	0xffffffff


	//   ....[70]....
        /*07a4*/ 	.word	0xffffffff


	//   ....[71]....
        /*07a8*/ 	.word	0xffffffff


	//   ....[72]....
        /*07ac*/ 	.word	0xffffffff


	//   ....[73]....
        /*07b0*/ 	.word	0xffffffff


	//   ....[74]....
        /*07b4*/ 	.word	0xffffffff


	//   ....[75]....
        /*07b8*/ 	.word	0xffffffff


	//   ....[76]....
        /*07bc*/ 	.word	0xffffffff


	//   ....[77]....
        /*07c0*/ 	.word	0xffffffff


	//   ....[78]....
        /*07c4*/ 	.word	0xffffffff


	//   ....[79]....
        /*07c8*/ 	.word	0xffffffff


	//   ....[80]....
        /*07cc*/ 	.word	0xffffffff


	//   ....[81]....
        /*07d0*/ 	.word	0xffffffff


	//   ....[82]....
        /*07d4*/ 	.word	0xffffffff


	//   ....[83]....
        /*07d8*/ 	.word	0xffffffff


	//   ....[84]....
        /*07dc*/ 	.word	0xffffffff


	//   ....[85]....
        /*07e0*/ 	.word	0xffffffff


	//   ....[86]....
        /*07e4*/ 	.word	0xffffffff


	//   ....[87]....
        /*07e8*/ 	.word	0xffffffff


	//   ....[88]....
        /*07ec*/ 	.word	0x0500000f


	//   ....[89]....
        /*07f0*/ 	.word	0x0500000f


	//   ....[90]....
        /*07f4*/ 	.word	0x0500000f


	//   ....[91]....
        /*07f8*/ 	.word	0x0500000f


	//   ....[92]....
        /*07fc*/ 	.word	0x0500000f


	//   ....[93]....
        /*0800*/ 	.word	0x0500000f


	//   ....[94]....
        /*0804*/ 	.word	0x0500000f


	//   ....[95]....
        /*0808*/ 	.word	0x0500000f


	//   ....[96]....
        /*080c*/ 	.word	0x0500000f


	//   ....[97]....
        /*0810*/ 	.word	0x0500000f


	//   ....[98]....
        /*0814*/ 	.word	0x0500000f


	//   ....[99]....
        /*0818*/ 	.word	0x0500000f


	//   ....[100]....
        /*081c*/ 	.word	0x0500000f


	//   ....[101]....
        /*0820*/ 	.word	0x0500000f


	//   ....[102]....
        /*0824*/ 	.word	0x0500000f


	//   ....[103]....
        /*0828*/ 	.word	0x0500000f


	//   ....[104]....
        /*082c*/ 	.word	0x0500000f


	//   ....[105]....
        /*0830*/ 	.word	0x0500000f


	//   ....[106]....
        /*0834*/ 	.word	0x0500000f


	//   ....[107]....
        /*0838*/ 	.word	0x0500000f


	//   ....[108]....
        /*083c*/ 	.word	0x0500000f


	//   ....[109]....
        /*0840*/ 	.word	0x0500000f


	//   ....[110]....
        /*0844*/ 	.word	0x0500000f


	//   ....[111]....
        /*0848*/ 	.word	0x0500000f


	//   ....[112]....
        /*084c*/ 	.word	0x0500000f


	//   ....[113]....
        /*0850*/ 	.word	0x0500000f


	//   ....[114]....
        /*0854*/ 	.word	0x0500000f


	//   ....[115]....
        /*0858*/ 	.word	0x0500000f


	//   ....[116]....
        /*085c*/ 	.word	0x0500000f


	//   ....[117]....
        /*0860*/ 	.word	0x0500000f


	//   ....[118]....
        /*0864*/ 	.word	0x0500000f


	//   ....[119]....
        /*0868*/ 	.word	0x0500000f


	//   ....[120]....
        /*086c*/ 	.word	0x0500000f


	//   ....[121]....
        /*0870*/ 	.word	0x0500000f


	//   ....[122]....
        /*0874*/ 	.word	0x0500000f


	//   ....[123]....
        /*0878*/ 	.word	0x0500000f


	//----- nvinfo : EIATTR_COOP_GROUP_INSTR_OFFSETS
	.align		4
.L_715:
        /*087c*/ 	.byte	0x04, 0x28
        /*087e*/ 	.short	(.L_717 - .L_716)


	//   ....[0]....
.L_716:
        /*0880*/ 	.word	0x00000060


	//   ....[1]....
        /*0884*/ 	.word	0x000001a0


	//   ....[2]....
        /*0888*/ 	.word	0x000001e0


	//   ....[3]....
        /*088c*/ 	.word	0x000003d0


	//   ....[4]....
        /*0890*/ 	.word	0x00000530


	//   ....[5]....
        /*0894*/ 	.word	0x00000650


	//   ....[6]....
        /*0898*/ 	.word	0x000007b0


	//   ....[7]....
        /*089c*/ 	.word	0x00004840


	//   ....[8]....
        /*08a0*/ 	.word	0x00006320


	//   ....[9]....
        /*08a4*/ 	.word	0x000068e0


	//   ....[10]....
        /*08a8*/ 	.word	0x000068f0


	//   ....[11]....
        /*08ac*/ 	.word	0x00006900


	//   ....[12]....
        /*08b0*/ 	.word	0x00006910


	//   ....[13]....
        /*08b4*/ 	.word	0x000078a0


	//   ....[14]....
        /*08b8*/ 	.word	0x000078b0


	//   ....[15]....
        /*08bc*/ 	.word	0x000078c0


	//   ....[16]....
        /*08c0*/ 	.word	0x000078d0


	//   ....[17]....
        /*08c4*/ 	.word	0x000093c0


	//   ....[18]....
        /*08c8*/ 	.word	0x00009430


	//   ....[19]....
        /*08cc*/ 	.word	0x000096c0


	//   ....[20]....
        /*08d0*/ 	.word	0x00009740


	//   ....[21]....
        /*08d4*/ 	.word	0x0000a0d0


	//   ....[22]....
        /*08d8*/ 	.word	0x0000a920


	//   ....[23]....
        /*08dc*/ 	.word	0x0000a980


	//   ....[24]....
        /*08e0*/ 	.word	0x0000b1a0


	//   ....[25]....
        /*08e4*/ 	.word	0x0000b240


	//   ....[26]....
        /*08e8*/ 	.word	0x0000bf20


	//   ....[27]....
        /*08ec*/ 	.word	0x0000bf70


	//   ....[28]....
        /*08f0*/ 	.word	0x0000bfa0


	//   ....[29]....
        /*08f4*/ 	.word	0x0000c030


	//   ....[30]....
        /*08f8*/ 	.word	0x0000c050


	//   ....[31]....
        /*08fc*/ 	.word	0x0000da00


	//   ....[32]....
        /*0900*/ 	.word	0x0000dee0


	//   ....[33]....
        /*0904*/ 	.word	0x0000df20


	//   ....[34]....
        /*0908*/ 	.word	0x0000df40


	//   ....[35]....
        /*090c*/ 	.word	0x0000df60


	//   ....[36]....
        /*0910*/ 	.word	0x0000e560


	//   ....[37]....
        /*0914*/ 	.word	0x0000e5c0


	//   ....[38]....
        /*0918*/ 	.word	0x0000e800


	//   ....[39]....
        /*091c*/ 	.word	0x0000e820


	//   ....[40]....
        /*0920*/ 	.word	0x0000f320


	//   ....[41]....
        /*0924*/ 	.word	0x0000f340


	//   ....[42]....
        /*0928*/ 	.word	0x0000f570


	//   ....[43]....
        /*092c*/ 	.word	0x0000f590


	//   ....[44]....
        /*0930*/ 	.word	0x0000f830


	//   ....[45]....
        /*0934*/ 	.word	0x0000fa20


	//   ....[46]....
        /*0938*/ 	.word	0x0000fa50


	//   ....[47]....
        /*093c*/ 	.word	0x0000fa80


	//   ....[48]....
        /*0940*/ 	.word	0x0000fab0


	//   ....[49]....
        /*0944*/ 	.word	0x0000fae0


	//   ....[50]....
        /*0948*/ 	.word	0x0000fb10


	//   ....[51]....
        /*094c*/ 	.word	0x0000fc80


	//   ....[52]....
        /*0950*/ 	.word	0x0000fcb0


	//   ....[53]....
        /*0954*/ 	.word	0x0000fce0


	//   ....[54]....
        /*0958*/ 	.word	0x0000fd10


	//   ....[55]....
        /*095c*/ 	.word	0x0000fd40


	//   ....[56]....
        /*0960*/ 	.word	0x0000fd70


	//   ....[57]....
        /*0964*/ 	.word	0x0000fe10


	//   ....[58]....
        /*0968*/ 	.word	0x0000fe40


	//   ....[59]....
        /*096c*/ 	.word	0x0000fed0


	//   ....[60]....
        /*0970*/ 	.word	0x00010a00


	//   ....[61]....
        /*0974*/ 	.word	0x00012b70


	//   ....[62]....
        /*0978*/ 	.word	0x00013700


	//   ....[63]....
        /*097c*/ 	.word	0x00013710


	//   ....[64]....
        /*0980*/ 	.word	0x00013730


	//   ....[65]....
        /*0984*/ 	.word	0x000137d0


	//   ....[66]....
        /*0988*/ 	.word	0x00013800


	//   ....[67]....
        /*098c*/ 	.word	0x00013870


	//   ....[68]....
        /*0990*/ 	.word	0x00013880


	//   ....[69]....
        /*0994*/ 	.word	0x000138f0


	//   ....[70]....
        /*0998*/ 	.word	0x000175b0


	//   ....[71]....
        /*099c*/ 	.word	0x00017610


	//   ....[72]....
        /*09a0*/ 	.word	0x00017640


	//   ....[73]....
        /*09a4*/ 	.word	0x00017670


	//   ....[74]....
        /*09a8*/ 	.word	0x000176a0


	//   ....[75]....
        /*09ac*/ 	.word	0x000176d0


	//   ....[76]....
        /*09b0*/ 	.word	0x00017700


	//   ....[77]....
        /*09b4*/ 	.word	0x00017710


	//   ....[78]....
        /*09b8*/ 	.word	0x00017890


	//   ....[79]....
        /*09bc*/ 	.word	0x000178c0


	//   ....[80]....
        /*09c0*/ 	.word	0x000178f0


	//   ....[81]....
        /*09c4*/ 	.word	0x00017920


	//   ....[82]....
        /*09c8*/ 	.word	0x00017950


	//   ....[83]....
        /*09cc*/ 	.word	0x00017980


	//   ....[84]....
        /*09d0*/ 	.word	0x00017a40


	//   ....[85]....
        /*09d4*/ 	.word	0x00017a60


	//   ....[86]....
        /*09d8*/ 	.word	0x00017ad0


	//   ....[87]....
        /*09dc*/ 	.word	0x00017f60


	//   ....[88]....
        /*09e0*/ 	.word	0x00018440


	//   ....[89]....
        /*09e4*/ 	.word	0x000184d0


	//   ....[90]....
        /*09e8*/ 	.word	0x00018520


	//   ....[91]....
        /*09ec*/ 	.word	0x00018570


	//   ....[92]....
        /*09f0*/ 	.word	0x00018650


	//   ....[93]....
        /*09f4*/ 	.word	0x000186e0


	//   ....[94]....
        /*09f8*/ 	.word	0x00018730


	//   ....[95]....
        /*09fc*/ 	.word	0x00018780


	//   ....[96]....
        /*0a00*/ 	.word	0x000189f0


	//   ....[97]....
        /*0a04*/ 	.word	0x00018ce0


	//   ....[98]....
        /*0a08*/ 	.word	0x00018e90


	//   ....[99]....
        /*0a0c*/ 	.word	0x00018ee0


	//   ....[100]....
        /*0a10*/ 	.word	0x00018f40


	//   ....[101]....
        /*0a14*/ 	.word	0x00018fe0


	//   ....[102]....
        /*0a18*/ 	.word	0x00019090


	//   ....[103]....
        /*0a1c*/ 	.word	0x00019130


	//   ....[104]....
        /*0a20*/ 	.word	0x000191f0


	//   ....[105]....
        /*0a24*/ 	.word	0x000192d0


	//   ....[106]....
        /*0a28*/ 	.word	0x00019600


	//   ....[107]....
        /*0a2c*/ 	.word	0x000196a0


	//   ....[108]....
        /*0a30*/ 	.word	0x000197c0


	//   ....[109]....
        /*0a34*/ 	.word	0x00019840


	//   ....[110]....
        /*0a38*/ 	.word	0x000198c0


	//   ....[111]....
        /*0a3c*/ 	.word	0x00019940


	//   ....[112]....
        /*0a40*/ 	.word	0x000199c0


	//   ....[113]....
        /*0a44*/ 	.word	0x00019a50


	//   ....[114]....
        /*0a48*/ 	.word	0x00019af0


	//   ....[115]....
        /*0a4c*/ 	.word	0x00019b90


	//   ....[116]....
        /*0a50*/ 	.word	0x00019c10


	//   ....[117]....
        /*0a54*/ 	.word	0x00019c90


	//   ....[118]....
        /*0a58*/ 	.word	0x00019d10


	//   ....[119]....
        /*0a5c*/ 	.word	0x00019da0


	//   ....[120]....
        /*0a60*/ 	.word	0x00019e20


	//   ....[121]....
        /*0a64*/ 	.word	0x00019ec0


	//   ....[122]....
        /*0a68*/ 	.word	0x00019f50


	//   ....[123]....
        /*0a6c*/ 	.word	0x0001a080


	//----- nvinfo : EIATTR_REG_RECONFIG
	.align		4
.L_717:
        /*0a70*/ 	.byte	0x01, 0x54
	.zero		2


	//----- nvinfo : EIATTR_SYSCALL_OFFSETS
	.align		4
        /*0a74*/ 	.byte	0x04, 0x46
        /*0a76*/ 	.short	(.L_719 - .L_718)


	//   ....[0]....
.L_718:
        /*0a78*/ 	.word	0x00001980


	//   ....[1]....
        /*0a7c*/ 	.word	0x00001ad0


	//   ....[2]....
        /*0a80*/ 	.word	0x000064d0


	//   ....[3]....
        /*0a84*/ 	.word	0x00006850


	//   ....[4]....
        /*0a88*/ 	.word	0x00012760


	//   ....[5]....
        /*0a8c*/ 	.word	0x000128c0


	//   ....[6]....
        /*0a90*/ 	.word	0x000129c0


	//   ....[7]....
        /*0a94*/ 	.word	0x00013330


	//----- nvinfo : EIATTR_MBARRIER_INSTR_OFFSETS
	.align		4
.L_719:
        /*0a98*/ 	.byte	0x04, 0x39
        /*0a9a*/ 	.short	(.L_721 - .L_720)


	//   ....[0]....
.L_720:
        /*0a9c*/ 	.word	0x000002c0
        /*0aa0*/ 	.word	0x000000ff
        /*0aa4*/ 	.word	0x00028c00
        /*0aa8*/ 	.short	0x0100
        /*0aaa*/ 	.byte	0x08
	.zero		1


	//   ....[1]....
        /*0aac*/ 	.word	0x000002d0
        /*0ab0*/ 	.word	0x000000ff
        /*0ab4*/ 	.word	0x00028c20
        /*0ab8*/ 	.short	0x0100
        /*0aba*/ 	.byte	0x08
	.zero		1


	//   ....[2]....
        /*0abc*/ 	.word	0x00000380
        /*0ac0*/ 	.word	0x000000ff
        /*0ac4*/ 	.word	0x00028c30
        /*0ac8*/ 	.short	0x0100
        /*0aca*/ 	.byte	0x06
	.zero		1


	//   ....[3]....
        /*0acc*/ 	.word	0x00000390
        /*0ad0*/ 	.word	0x000000ff
        /*0ad4*/ 	.word	0x00028c40
        /*0ad8*/ 	.short	0x0100
        /*0ada*/ 	.byte	0x06
	.zero		1


	//   ....[4]....
        /*0adc*/ 	.word	0x000003a0
        /*0ae0*/ 	.word	0x000000ff
        /*0ae4*/ 	.word	0x00028c38
        /*0ae8*/ 	.short	0x0100
        /*0aea*/ 	.byte	0x06
	.zero		1


	//   ....[5]....
        /*0aec*/ 	.word	0x000003b0
        /*0af0*/ 	.word	0x000000ff
        /*0af4*/ 	.word	0x00028c48
        /*0af8*/ 	.short	0x0100
        /*0afa*/ 	.byte	0x06
	.zero		1


	//   ....[6]....
        /*0afc*/ 	.word	0x000004e0
        /*0b00*/ 	.word	0x000000ff
        /*0b04*/ 	.word	0x00028c50
        /*0b08*/ 	.short	0x0100
        /*0b0a*/ 	.byte	0x08
	.zero		1


	//   ....[7]....
        /*0b0c*/ 	.word	0x000004f0
        /*0b10*/ 	.word	0x000000ff
        /*0b14*/ 	.word	0x00028c60
        /*0b18*/ 	.short	0x0100
        /*0b1a*/ 	.byte	0x08
	.zero		1


	//   ....[8]....
        /*0b1c*/ 	.word	0x00000500
        /*0b20*/ 	.word	0x000000ff
        /*0b24*/ 	.word	0x00028c58
        /*0b28*/ 	.short	0x0100
        /*0b2a*/ 	.byte	0x08
	.zero		1


	//   ....[9]....
        /*0b2c*/ 	.word	0x00000510
        /*0b30*/ 	.word	0x000000ff
        /*0b34*/ 	.word	0x00028c68
        /*0b38*/ 	.short	0x0100
        /*0b3a*/ 	.byte	0x08
	.zero		1


	//   ....[10]....
        /*0b3c*/ 	.word	0x00000600
        /*0b40*/ 	.word	0x000000ff
        /*0b44*/ 	.word	0x00028c70
        /*0b48*/ 	.short	0x0100
        /*0b4a*/ 	.byte	0x06
	.zero		1


	//   ....[11]....
        /*0b4c*/ 	.word	0x00000610
        /*0b50*/ 	.word	0x000000ff
        /*0b54*/ 	.word	0x00028c80
        /*0b58*/ 	.short	0x0100
        /*0b5a*/ 	.byte	0x06
	.zero		1


	//   ....[12]....
        /*0b5c*/ 	.word	0x00000620
        /*0b60*/ 	.word	0x000000ff
        /*0b64*/ 	.word	0x00028c78
        /*0b68*/ 	.short	0x0100
        /*0b6a*/ 	.byte	0x06
	.zero		1


	//   ....[13]....
        /*0b6c*/ 	.word	0x00000630
        /*0b70*/ 	.word	0x000000ff
        /*0b74*/ 	.word	0x00028c88
        /*0b78*/ 	.short	0x0100
        /*0b7a*/ 	.byte	0x06
	.zero		1


	//   ....[14]....
        /*0b7c*/ 	.word	0x00000760
        /*0b80*/ 	.word	0x000000ff
        /*0b84*/ 	.word	0x00028c90
        /*0b88*/ 	.short	0x0100
        /*0b8a*/ 	.byte	0x08
	.zero		1


	//   ....[15]....
        /*0b8c*/ 	.word	0x00000770
        /*0b90*/ 	.word	0x000000ff
        /*0b94*/ 	.word	0x00028ca0
        /*0b98*/ 	.short	0x0100
        /*0b9a*/ 	.byte	0x08
	.zero		1


	//   ....[16]....
        /*0b9c*/ 	.word	0x00000780
        /*0ba0*/ 	.word	0x000000ff
        /*0ba4*/ 	.word	0x00028c98
        /*0ba8*/ 	.short	0x0100
        /*0baa*/ 	.byte	0x08
	.zero		1


	//   ....[17]....
        /*0bac*/ 	.word	0x00000790
        /*0bb0*/ 	.word	0x000000ff
        /*0bb4*/ 	.word	0x00028ca8
        /*0bb8*/ 	.short	0x0100
        /*0bba*/ 	.byte	0x08
	.zero		1


	//   ....[18]....
        /*0bbc*/ 	.word	0x000008c0
        /*0bc0*/ 	.word	0x000000ff
        /*0bc4*/ 	.word	0x00028cb0
        /*0bc8*/ 	.short	0x0100
        /*0bca*/ 	.byte	0x08
	.zero		1


	//   ....[19]....
        /*0bcc*/ 	.word	0x000008d0
        /*0bd0*/ 	.word	0x000000ff
        /*0bd4*/ 	.word	0x00028cc0
        /*0bd8*/ 	.short	0x0100
        /*0bda*/ 	.byte	0x08
	.zero		1


	//   ....[20]....
        /*0bdc*/ 	.word	0x000008e0
        /*0be0*/ 	.word	0x000000ff
        /*0be4*/ 	.word	0x00028cb8
        /*0be8*/ 	.short	0x0100
        /*0bea*/ 	.byte	0x08
	.zero		1


	//   ....[21]....
        /*0bec*/ 	.word	0x000008f0
        /*0bf0*/ 	.word	0x000000ff
        /*0bf4*/ 	.word	0x00028cc8
        /*0bf8*/ 	.short	0x0100
        /*0bfa*/ 	.byte	0x08
	.zero		1


	//   ....[22]....
        /*0bfc*/ 	.word	0x000026c0
        /*0c00*/ 	.word	0x00000042
        /*0c04*/ 	.word	0x00028c90
        /*0c08*/ 	.short	0x010a
        /*0c0a*/ 	.byte	0x3f
	.zero		1


	//   ....[23]....
        /*0c0c*/ 	.word	0x00003100
        /*0c10*/ 	.word	0x00000042
        /*0c14*/ 	.word	0x00028c90
        /*0c18*/ 	.short	0x010a
        /*0c1a*/ 	.byte	0x3f
	.zero		1


	//   ....[24]....
        /*0c1c*/ 	.word	0x00003a20
        /*0c20*/ 	.word	0x00000042
        /*0c24*/ 	.word	0x00028c90
        /*0c28*/ 	.short	0x010a
        /*0c2a*/ 	.byte	0x3f
	.zero		1


	//   ....[25]....
        /*0c2c*/ 	.word	0x00003c20
        /*0c30*/ 	.word	0x00000004
        /*0c34*/ 	.word	0x00000000
        /*0c38*/ 	.short	0x0101
        /*0c3a*/ 	.byte	0x3f
	.zero		1


	//   ....[26]....
        /*0c3c*/ 	.word	0x00003c60
        /*0c40*/ 	.word	0x00000042
        /*0c44*/ 	.word	0x00028cb0
        /*0c48*/ 	.short	0x010a
        /*0c4a*/ 	.byte	0x3f
	.zero		1


	//   ....[27]....
        /*0c4c*/ 	.word	0x000042c0
        /*0c50*/ 	.word	0x00000042
        /*0c54*/ 	.word	0x00000000
        /*0c58*/ 	.short	0x0101
        /*0c5a*/ 	.byte	0x3f
	.zero		1


	//   ....[28]....
        /*0c5c*/ 	.word	0x00004950
        /*0c60*/ 	.word	0x0000000d
        /*0c64*/ 	.word	0x00028c50
        /*0c68*/ 	.short	0x010a
        /*0c6a*/ 	.byte	0x3f
	.zero		1


	//   ....[29]....
        /*0c6c*/ 	.word	0x00004cf0
        /*0c70*/ 	.word	0x00000000
        /*0c74*/ 	.word	0x00000000
        /*0c78*/ 	.short	0x0101
        /*0c7a*/ 	.byte	0x3f
	.zero		1


	//   ....[30]....
        /*0c7c*/ 	.word	0x00005640
        /*0c80*/ 	.word	0x00000000
        /*0c84*/ 	.word	0x00028c50
        /*0c88*/ 	.short	0x010a
        /*0c8a*/ 	.byte	0x3f
	.zero		1


	//   ....[31]....
        /*0c8c*/ 	.word	0x00005690
        /*0c90*/ 	.word	0x00000000
        /*0c94*/ 	.word	0x00028c50
        /*0c98*/ 	.short	0x010a
        /*0c9a*/ 	.byte	0x3f
	.zero		1


	//   ....[32]....
        /*0c9c*/ 	.word	0x000059e0
        /*0ca0*/ 	.word	0x00000000
        /*0ca4*/ 	.word	0x00000000
        /*0ca8*/ 	.short	0x0101
        /*0caa*/ 	.byte	0x3f
	.zero		1


	//   ....[33]....
        /*0cac*/ 	.word	0x00006560
        /*0cb0*/ 	.word	0x00000002
        /*0cb4*/ 	.word	0x00028c00
        /*0cb8*/ 	.short	0x010a
        /*0cba*/ 	.byte	0x3f
	.zero		1


	//   ....[34]....
        /*0cbc*/ 	.word	0x000065b0
        /*0cc0*/ 	.word	0x00000002
        /*0cc4*/ 	.word	0x00028c00
        /*0cc8*/ 	.short	0x010a
        /*0cca*/ 	.byte	0x3f
	.zero		1


	//   ....[35]....
        /*0ccc*/ 	.word	0x00006b40
        /*0cd0*/ 	.word	0x00000002
        /*0cd4*/ 	.word	0x00028c00
        /*0cd8*/ 	.short	0x010a
        /*0cda*/ 	.byte	0x3f
	.zero		1


	//   ....[36]....
        /*0cdc*/ 	.word	0x00007a80
        /*0ce0*/ 	.word	0x00000002
        /*0ce4*/ 	.word	0x00028c00
        /*0ce8*/ 	.short	0x010a
        /*0cea*/ 	.byte	0x3f
	.zero		1


	//   ....[37]....
        /*0cec*/ 	.word	0x00008840
        /*0cf0*/ 	.word	0x0000000f
        /*0cf4*/ 	.word	0x00028c30
        /*0cf8*/ 	.short	0x010a
        /*0cfa*/ 	.byte	0x3f
	.zero		1


	//   ....[38]....
        /*0cfc*/ 	.word	0x000088f0
        /*0d00*/ 	.word	0x0000000f
        /*0d04*/ 	.word	0x00028c30
        /*0d08*/ 	.short	0x010a
        /*0d0a*/ 	.byte	0x3f
	.zero		1


	//   ....[39]....
        /*0d0c*/ 	.word	0x00009a40
        /*0d10*/ 	.word	0x00000003
        /*0d14*/ 	.word	0x00000000
        /*0d18*/ 	.short	0x0101
        /*0d1a*/ 	.byte	0x3f
	.zero		1


	//   ....[40]....
        /*0d1c*/ 	.word	0x00009da0
        /*0d20*/ 	.word	0x0000000f
        /*0d24*/ 	.word	0x00028c50
        /*0d28*/ 	.short	0x010a
        /*0d2a*/ 	.byte	0x3f
	.zero		1


	//   ....[41]....
        /*0d2c*/ 	.word	0x00009e40
        /*0d30*/ 	.word	0x0000000f
        /*0d34*/ 	.word	0x00028c50
        /*0d38*/ 	.short	0x010a
        /*0d3a*/ 	.byte	0x3f
	.zero		1


	//   ....[42]....
        /*0d3c*/ 	.word	0x0000a0f0
        /*0d40*/ 	.word	0x0000000f
        /*0d44*/ 	.word	0x00000000
        /*0d48*/ 	.short	0x0101
        /*0d4a*/ 	.byte	0x3f
	.zero		1


	//   ....[43]....
        /*0d4c*/ 	.word	0x0000a200
        /*0d50*/ 	.word	0x000000d8
        /*0d54*/ 	.word	0x00028c30
        /*0d58*/ 	.short	0x010a
        /*0d5a*/ 	.byte	0x3f
	.zero		1


	//   ....[44]....
        /*0d5c*/ 	.word	0x0000a2b0
        /*0d60*/ 	.word	0x000000d8
        /*0d64*/ 	.word	0x00028c30
        /*0d68*/ 	.short	0x010a
        /*0d6a*/ 	.byte	0x3f
	.zero		1


	//   ....[45]....
        /*0d6c*/ 	.word	0x0000ad00
        /*0d70*/ 	.word	0x0000000e
        /*0d74*/ 	.word	0x00000000
        /*0d78*/ 	.short	0x0101
        /*0d7a*/ 	.byte	0x3f
	.zero		1


	//   ....[46]....
        /*0d7c*/ 	.word	0x0000bc10
        /*0d80*/ 	.word	0x000000d8
        /*0d84*/ 	.word	0x00028c50
        /*0d88*/ 	.short	0x010a
        /*0d8a*/ 	.byte	0x3f
	.zero		1


	//   ....[47]....
        /*0d8c*/ 	.word	0x0000bc60
        /*0d90*/ 	.word	0x000000d8
        /*0d94*/ 	.word	0x00028c50
        /*0d98*/ 	.short	0x010a
        /*0d9a*/ 	.byte	0x3f
	.zero		1


	//   ....[48]....
        /*0d9c*/ 	.word	0x0000bf40
        /*0da0*/ 	.word	0x000000d8
        /*0da4*/ 	.word	0x00000000
        /*0da8*/ 	.short	0x0101
        /*0daa*/ 	.byte	0x3f
	.zero		1


	//   ....[49]....
        /*0dac*/ 	.word	0x0000e540
        /*0db0*/ 	.word	0x00000000
        /*0db4*/ 	.word	0x00000000
        /*0db8*/ 	.short	0x0101
        /*0dba*/ 	.byte	0x3f
	.zero		1


	//   ....[50]....
        /*0dbc*/ 	.word	0x00010af0
        /*0dc0*/ 	.word	0x00000006
        /*0dc4*/ 	.word	0x00028c20
        /*0dc8*/ 	.short	0x010a
        /*0dca*/ 	.byte	0x3f
	.zero		1


	//   ....[51]....
        /*0dcc*/ 	.word	0x00010be0
        /*0dd0*/ 	.word	0x00000005
        /*0dd4*/ 	.word	0x00028ca0
        /*0dd8*/ 	.short	0x010a
        /*0dda*/ 	.byte	0x3f
	.zero		1


	//   ....[52]....
        /*0ddc*/ 	.word	0x00010e30
        /*0de0*/ 	.word	0x00000005
        /*0de4*/ 	.word	0x00028cc0
        /*0de8*/ 	.short	0x010a
        /*0dea*/ 	.byte	0x3f
	.zero		1


	//   ....[53]....
        /*0dec*/ 	.word	0x000118b0
        /*0df0*/ 	.word	0x00000005
        /*0df4*/ 	.word	0x00028ca0
        /*0df8*/ 	.short	0x010a
        /*0dfa*/ 	.byte	0x3f
	.zero		1


	//   ....[54]....
        /*0dfc*/ 	.word	0x00011af0
        /*0e00*/ 	.word	0x00000005
        /*0e04*/ 	.word	0x00028cc0
        /*0e08*/ 	.short	0x010a
        /*0e0a*/ 	.byte	0x3f
	.zero		1


	//   ....[55]....
        /*0e0c*/ 	.word	0x00012e10
        /*0e10*/ 	.word	0x00000000
        /*0e14*/ 	.word	0x00028c40
        /*0e18*/ 	.short	0x010a
        /*0e1a*/ 	.byte	0x3f
	.zero		1


	//   ....[56]....
        /*0e1c*/ 	.word	0x000139a0
        /*0e20*/ 	.word	0x00000008
        /*0e24*/ 	.word	0x00028c00
        /*0e28*/ 	.short	0x0107
        /*0e2a*/ 	.byte	0x3f
	.zero		1


	//   ....[57]....
        /*0e2c*/ 	.word	0x00013aa0
        /*0e30*/ 	.word	0x00000002
        /*0e34*/ 	.word	0x00028c00
        /*0e38*/ 	.short	0x0101
        /*0e3a*/ 	.byte	0x3f
	.zero		1


	//   ....[58]....
        /*0e3c*/ 	.word	0x00013ac0
        /*0e40*/ 	.word	0x00000002
        /*0e44*/ 	.word	0x00028c20
        /*0e48*/ 	.short	0x010a
        /*0e4a*/ 	.byte	0x3f
	.zero		1


	//   ....[59]....
        /*0e4c*/ 	.word	0x00013bd0
        /*0e50*/ 	.word	0x00000003
        /*0e54*/ 	.word	0x00028c60
        /*0e58*/ 	.short	0x010a
        /*0e5a*/ 	.byte	0x3f
	.zero		1


	//   ....[60]....
        /*0e5c*/ 	.word	0x000148e0
        /*0e60*/ 	.word	0x00000003
        /*0e64*/ 	.word	0x00028c40
        /*0e68*/ 	.short	0x010a
        /*0e6a*/ 	.byte	0x3f
	.zero		1


	//   ....[61]....
        /*0e6c*/ 	.word	0x00014b40
        /*0e70*/ 	.word	0x00000003
        /*0e74*/ 	.word	0x00028c60
        /*0e78*/ 	.short	0x010a
        /*0e7a*/ 	.byte	0x3f
	.zero		1


	//   ....[62]....
        /*0e7c*/ 	.word	0x000157e0
        /*0e80*/ 	.word	0x00000004
        /*0e84*/ 	.word	0x00028c40
        /*0e88*/ 	.short	0x010a
        /*0e8a*/ 	.byte	0x3f
	.zero		1


	//   ....[63]....
        /*0e8c*/ 	.word	0x00015a30
        /*0e90*/ 	.word	0x00000004
        /*0e94*/ 	.word	0x00028c60
        /*0e98*/ 	.short	0x010a
        /*0e9a*/ 	.byte	0x3f
	.zero		1


	//   ....[64]....
        /*0e9c*/ 	.word	0x00016640
        /*0ea0*/ 	.word	0x00000004
        /*0ea4*/ 	.word	0x00028c40
        /*0ea8*/ 	.short	0x010a
        /*0eaa*/ 	.byte	0x3f
	.zero		1


	//   ....[65]....
        /*0eac*/ 	.word	0x000168a0
        /*0eb0*/ 	.word	0x00000004
        /*0eb4*/ 	.word	0x00028c60
        /*0eb8*/ 	.short	0x010a
        /*0eba*/ 	.byte	0x3f
	.zero		1


	//   ....[66]....
        /*0ebc*/ 	.word	0x00017ee0
        /*0ec0*/ 	.word	0x00000000
        /*0ec4*/ 	.word	0x00028c20
        /*0ec8*/ 	.short	0x010a
        /*0eca*/ 	.byte	0x3f
	.zero		1


	//   ....[67]....
        /*0ecc*/ 	.word	0x00018090
        /*0ed0*/ 	.word	0x00000006
        /*0ed4*/ 	.word	0x00000000
        /*0ed8*/ 	.short	0x010a
        /*0eda*/ 	.byte	0x3f
	.zero		1


	//   ....[68]....
        /*0edc*/ 	.word	0x00018100
        /*0ee0*/ 	.word	0x00000007
        /*0ee4*/ 	.word	0x00000000
        /*0ee8*/ 	.short	0x010a
        /*0eea*/ 	.byte	0x3f
	.zero		1


	//   ....[69]....
        /*0eec*/ 	.word	0x00018170
        /*0ef0*/ 	.word	0x00000004
        /*0ef4*/ 	.word	0x00000000
        /*0ef8*/ 	.short	0x010a
        /*0efa*/ 	.byte	0x3f
	.zero		1


	//   ....[70]....
        /*0efc*/ 	.word	0x000181a0
        /*0f00*/ 	.word	0x00000003
        /*0f04*/ 	.word	0x00000000
        /*0f08*/ 	.short	0x010a
        /*0f0a*/ 	.byte	0x3f
	.zero		1


	//   ....[71]....
        /*0f0c*/ 	.word	0x00018200
        /*0f10*/ 	.word	0x00000042
        /*0f14*/ 	.word	0x00028c90
        /*0f18*/ 	.short	0x010a
        /*0f1a*/ 	.byte	0x3f
	.zero		1


	//   ....[72]....
        /*0f1c*/ 	.word	0x00018250
        /*0f20*/ 	.word	0x00000042
        /*0f24*/ 	.word	0x00028c90
        /*0f28*/ 	.short	0x010a
        /*0f2a*/ 	.byte	0x3f
	.zero		1


	//   ....[73]....
        /*0f2c*/ 	.word	0x000182a0
        /*0f30*/ 	.word	0x00000042
        /*0f34*/ 	.word	0x00028c90
        /*0f38*/ 	.short	0x010a
        /*0f3a*/ 	.byte	0x3f
	.zero		1


	//   ....[74]....
        /*0f3c*/ 	.word	0x000182f0
        /*0f40*/ 	.word	0x00000042
        /*0f44*/ 	.word	0x00028cb0
        /*0f48*/ 	.short	0x010a
        /*0f4a*/ 	.byte	0x3f
	.zero		1


	//   ....[75]....
        /*0f4c*/ 	.word	0x00018340
        /*0f50*/ 	.word	0x0000000d
        /*0f54*/ 	.word	0x00028c50
        /*0f58*/ 	.short	0x010a
        /*0f5a*/ 	.byte	0x3f
	.zero		1


	//   ....[76]....
        /*0f5c*/ 	.word	0x00018390
        /*0f60*/ 	.word	0x00000000
        /*0f64*/ 	.word	0x00028c50
        /*0f68*/ 	.short	0x010a
        /*0f6a*/ 	.byte	0x3f
	.zero		1


	//   ....[77]....
        /*0f6c*/ 	.word	0x000185a0
        /*0f70*/ 	.word	0x00000002
        /*0f74*/ 	.word	0x00028c00
        /*0f78*/ 	.short	0x010a
        /*0f7a*/ 	.byte	0x3f
	.zero		1


	//   ....[78]....
        /*0f7c*/ 	.word	0x000187d0
        /*0f80*/ 	.word	0x00000002
        /*0f84*/ 	.word	0x00028c00
        /*0f88*/ 	.short	0x010a
        /*0f8a*/ 	.byte	0x3f
	.zero		1


	//   ....[79]....
        /*0f8c*/ 	.word	0x00018820
        /*0f90*/ 	.word	0x0000000f
        /*0f94*/ 	.word	0x00028c30
        /*0f98*/ 	.short	0x010a
        /*0f9a*/ 	.byte	0x3f
	.zero		1


	//   ....[80]....
        /*0f9c*/ 	.word	0x00018870
        /*0fa0*/ 	.word	0x0000000f
        /*0fa4*/ 	.word	0x00028c50
        /*0fa8*/ 	.short	0x010a
        /*0faa*/ 	.byte	0x3f
	.zero		1


	//   ....[81]....
        /*0fac*/ 	.word	0x000188c0
        /*0fb0*/ 	.word	0x000000d8
        /*0fb4*/ 	.word	0x00028c30
        /*0fb8*/ 	.short	0x010a
        /*0fba*/ 	.byte	0x3f
	.zero		1


	//   ....[82]....
        /*0fbc*/ 	.word	0x00018910
        /*0fc0*/ 	.word	0x000000d8
        /*0fc4*/ 	.word	0x00028c50
        /*0fc8*/ 	.short	0x010a
        /*0fca*/ 	.byte	0x3f
	.zero		1


	//   ....[83]....
        /*0fcc*/ 	.word	0x00018ac0
        /*0fd0*/ 	.word	0x00000005
        /*0fd4*/ 	.word	0x00028c20
        /*0fd8*/ 	.short	0x010a
        /*0fda*/ 	.byte	0x3f
	.zero		1


	//   ....[84]....
        /*0fdc*/ 	.word	0x00018b10
        /*0fe0*/ 	.word	0x00000005
        /*0fe4*/ 	.word	0x00028ca0
        /*0fe8*/ 	.short	0x010a
        /*0fea*/ 	.byte	0x3f
	.zero		1


	//   ....[85]....
        /*0fec*/ 	.word	0x00018b60
        /*0ff0*/ 	.word	0x00000005
        /*0ff4*/ 	.word	0x00028cc0
        /*0ff8*/ 	.short	0x010a
        /*0ffa*/ 	.byte	0x3f
	.zero		1


	//   ....[86]....
        /*0ffc*/ 	.word	0x00018bb0
        /*1000*/ 	.word	0x00000005
        /*1004*/ 	.word	0x00028ca0
        /*1008*/ 	.short	0x010a
        /*100a*/ 	.byte	0x3f
	.zero		1


	//   ....[87]....
        /*100c*/ 	.word	0x00018c00
        /*1010*/ 	.word	0x00000005
        /*1014*/ 	.word	0x00028cc0
        /*1018*/ 	.short	0x010a
        /*101a*/ 	.byte	0x3f
	.zero		1


	//   ....[88]....
        /*101c*/ 	.word	0x00018da0
        /*1020*/ 	.word	0x00000000
        /*1024*/ 	.word	0x00028c40
        /*1028*/ 	.short	0x010a
        /*102a*/ 	.byte	0x3f
	.zero		1


	//   ....[89]....
        /*102c*/ 	.word	0x00019320
        /*1030*/ 	.word	0x00000002
        /*1034*/ 	.word	0x00028c20
        /*1038*/ 	.short	0x010a
        /*103a*/ 	.byte	0x3f
	.zero		1


	//   ....[90]....
        /*103c*/ 	.word	0x00019370
        /*1040*/ 	.word	0x00000003
        /*1044*/ 	.word	0x00028c60
        /*1048*/ 	.short	0x010a
        /*104a*/ 	.byte	0x3f
	.zero		1


	//   ....[91]....
        /*104c*/ 	.word	0x000193c0
        /*1050*/ 	.word	0x00000003
        /*1054*/ 	.word	0x00028c40
        /*1058*/ 	.short	0x010a
        /*105a*/ 	.byte	0x3f
	.zero		1


	//   ....[92]....
        /*105c*/ 	.word	0x00019410
        /*1060*/ 	.word	0x00000003
        /*1064*/ 	.word	0x00028c60
        /*1068*/ 	.short	0x010a
        /*106a*/ 	.byte	0x3f
	.zero		1


	//   ....[93]....
        /*106c*/ 	.word	0x00019460
        /*1070*/ 	.word	0x00000004
        /*1074*/ 	.word	0x00028c40
        /*1078*/ 	.short	0x010a
        /*107a*/ 	.byte	0x3f
	.zero		1


	//   ....[94]....
        /*107c*/ 	.word	0x000194b0
        /*1080*/ 	.word	0x00000004
        /*1084*/ 	.word	0x00028c60
        /*1088*/ 	.short	0x010a
        /*108a*/ 	.byte	0x3f
	.zero		1


	//   ....[95]....
        /*108c*/ 	.word	0x00019500
        /*1090*/ 	.word	0x00000004
        /*1094*/ 	.word	0x00028c40
        /*1098*/ 	.short	0x010a
        /*109a*/ 	.byte	0x3f
	.zero		1


	//   ....[96]....
        /*109c*/ 	.word	0x00019550
        /*10a0*/ 	.word	0x00000004
        /*10a4*/ 	.word	0x00028c60
        /*10a8*/ 	.short	0x010a
        /*10aa*/ 	.byte	0x3f
	.zero		1


	//   ....[97]....
        /*10ac*/ 	.word	0x00019fa0
        /*10b0*/ 	.word	0x00000000
        /*10b4*/ 	.word	0x00028c20
        /*10b8*/ 	.short	0x010a
        /*10ba*/ 	.byte	0x3f
	.zero		1


	//   ....[98]....
        /*10bc*/ 	.word	0x0001a140
        /*10c0*/ 	.word	0x00000006
        /*10c4*/ 	.word	0x00000000
        /*10c8*/ 	.short	0x010a
        /*10ca*/ 	.byte	0x3f
	.zero		1


	//   ....[99]....
        /*10cc*/ 	.word	0x0001a190
        /*10d0*/ 	.word	0x00000007
        /*10d4*/ 	.word	0x00000000
        /*10d8*/ 	.short	0x010a
        /*10da*/ 	.byte	0x3f
	.zero		1


	//   ....[100]....
        /*10dc*/ 	.word	0x0001a1e0
        /*10e0*/ 	.word	0x00000004
        /*10e4*/ 	.word	0x00000000
        /*10e8*/ 	.short	0x010a
        /*10ea*/ 	.byte	0x3f
	.zero		1


	//----- nvinfo : EIATTR_NUM_MBARRIERS
	.align		4
.L_721:
        /*10ec*/ 	.byte	0x03, 0x38
        /*10ee*/ 	.short	0x0016


	//----- nvinfo : EIATTR_EXIT_INSTR_OFFSETS
	.align		4
        /*10f0*/ 	.byte	0x04, 0x1c
        /*10f2*/ 	.short	(.L_723 - .L_722)


	//   ....[0]....
.L_722:
        /*10f4*/ 	.word	0x000181f0


	//----- nvinfo : EIATTR_MAX_THREADS
	.align		4
.L_723:
        /*10f8*/ 	.byte	0x04, 0x05
        /*10fa*/ 	.short	(.L_725 - .L_724)
.L_724:
        /*10fc*/ 	.word	0x00000180
        /*1100*/ 	.word	0x00000001
        /*1104*/ 	.word	0x00000001


	//----- nvinfo : EIATTR_CRS_STACK_SIZE
	.align		4
.L_725:
        /*1108*/ 	.byte	0x04, 0x1e
        /*110a*/ 	.short	(.L_727 - .L_726)
.L_726:
        /*110c*/ 	.word	0x00000000


	//----- nvinfo : EIATTR_CBANK_PARAM_SIZE
	.align		4
.L_727:
        /*1110*/ 	.byte	0x03, 0x19
        /*1112*/ 	.short	0x0af0


	//----- nvinfo : EIATTR_PARAM_CBANK
	.align		4
        /*1114*/ 	.byte	0x04, 0x0a
        /*1116*/ 	.short	(.L_729 - .L_728)
	.align		4
.L_728:
        /*1118*/ 	.word	index@(.nv.constant0._ZN7cutlass13device_kernelIN5flash11enable_sm90INS1_16FlashAttnFwdSm90INS1_25CollectiveMainloopFwdSm90ILi2EN4cute5tupleIJNS5_1CILi1EEES8_S8_EEENS6_IJNS7_ILi64EEESA_SA_EEELi512ENS_10bfloat16_tEfNS_4arch4Sm90ELb0ELb0ELb1ELb1ELb0ELb1ELb0ELb0ELb0ELb1ELb0ELb0EEENS1_21CollectiveEpilogueFwdINS6_IJSA_NS7_ILi512EEESA_EEES9_SC_SE_Li256ELb1ELb1ELb0ELb0EEENS1_36VarlenDynamicPersistentTileSchedulerILi64ELi64ELi256ELi128ELb0ELb1ELb1ELb0ELb1ELb1EEEEEEEEEvNT_6ParamsE)
        /*111c*/ 	.short	0x0210
        /*111e*/ 	.short	0x0af0


	//----- nvinfo : EIATTR_SW_WAR
	.align		4
.L_729:
        /*1120*/ 	.byte	0x04, 0x36
        /*1122*/ 	.short	(.L_731 - .L_730)
.L_730:
        /*1124*/ 	.word	0x00000008
.L_731:


//--------------------- .nv.info._ZN7cutlass13device_kernelIN5flash11enable_sm90INS1_16FlashAttnFwdSm90INS1_25CollectiveMainloopFwdSm90ILi2EN4cute5tupleIJNS5_1CILi1EEES8_S8_EEENS6_IJNS7_ILi64EEESA_SA_EEELi512ENS_10bfloat16_tEfNS_4arch4Sm90ELb0ELb0ELb1ELb1ELb0ELb0ELb1ELb0ELb0ELb1ELb0ELb0EEENS1_21CollectiveEpilogueFwdINS6_IJSA_NS7_ILi512EEESA_EEES9_SC_SE_Li256ELb1ELb1ELb0ELb0EEENS1_36VarlenDynamicPersistentTileSchedulerILi64ELi64ELi256ELi128ELb0ELb1ELb1ELb0ELb1ELb1EEEEEEEEEvNT_6ParamsE --------------------------
	.section	.nv.info._ZN7cutlass13device_kernelIN5flash11enable_sm90INS1_16FlashAttnFwdSm90INS1_25CollectiveMainloopFwdSm90ILi2EN4cute5tupleIJNS5_1CILi1EEES8_S8_EEENS6_IJNS7_ILi64EEESA_SA_EEELi512ENS_10bfloat16_tEfNS_4arch4Sm90ELb0ELb0ELb1ELb1ELb0ELb0ELb1ELb0ELb0ELb1ELb0ELb0EEENS1_21CollectiveEpilogueFwdINS6_IJSA_NS7_ILi512EEESA_EEES9_SC_SE_Li256ELb1ELb1ELb0ELb0EEENS1_36VarlenDynamicPersistentTileSchedulerILi64ELi64ELi256ELi128ELb0ELb1ELb1ELb0ELb1ELb1EEEEEEEEEvNT_6ParamsE,"",@"SHT_CUDA_INFO"
	.sectionflags	@""
	.align	4


	//----- nvinfo : EIATTR_CUDA_API_VERSION
	.align		4
        /*0000*/ 	.byte	0x04, 0x37
        /*0002*/ 	.short	(.L_733 - .L_732)
.L_732:
        /*0004*/ 	.word	0x00000082


	//----- nvinfo : EIATTR_KPARAM_INFO
	.align		4
.L_733:
        /*0008*/ 	.byte	0x04, 0x17
        /*000a*/ 	.short	(.L_735 - .L_734)
.L_734:
        /*000c*/ 	.word	0x00000000
        /*0010*/ 	.short	0x0000
        /*0012*/ 	.short	0x0070
        /*0014*/ 	.byte	0x00, 0xf0, 0x01, 0x2e


	//----- nvinfo : EIATTR_SPARSE_MMA_MASK
	.align		4
.L_735:
        /*0018*/ 	.byte	0x03, 0x50
        /*001a*/ 	.short	0x0000


	//----- nvinfo : EIATTR_MAXREG_COUNT
	.align		4
        /*001c*/ 	.byte	0x03, 0x1b
        /*001e*/ 	.short	0x00a8


	//----- nvinfo : EIATTR_NUM_BARRIERS
	.align		4
        /*0020*/ 	.byte	0x02, 0x4c
        /*0022*/ 	.byte	0x10
	.zero		1


	//----- nvinfo : EIATTR_EXTERNS
	.align		4
        /*0024*/ 	.byte	0x04, 0x0f
        /*0026*/ 	.short	(.L_737 - .L_736)


	//   ....[0]....
	.align		4
.L_736:
        /*0028*/ 	.word	index@(__assertfail)


	//----- nvinfo : EIATTR_ANNOTATIONS
	.align		4
.L_737:
        /*002c*/ 	.byte	0x04, 0x55
        /*002e*/ 	.short	(.L_739 - .L_738)


	//   ....[0]....
.L_738:
        /* <DEDUP_REMOVED lines=103> */


	//----- nvinfo : EIATTR_MERCURY_ISA_VERSION
	.align		4
.L_739:
        /*0690*/ 	.byte	0x03, 0x5f
        /*0692*/ 	.short	0x0101


	//----- nvinfo : EIATTR_UNUSED_LOAD_BYTE_OFFSET
	.align		4
        /*0694*/ 	.byte	0x04, 0x44
        /*0696*/ 	.short	(.L_741 - .L_740)


	//   ....[0]....
.L_740:
        /*0698*/ 	.word	0x00000a10
        /*069c*/ 	.word	0x0000fff0


	//   ....[1]....
        /*06a0*/ 	.word	0x00009390
        /*06a4*/ 	.word	0x0000fff0


	//----- nvinfo : EIATTR_INT_WARP_WIDE_INSTR_OFFSETS
	.align		4
.L_741:
        /*06a8*/ 	.byte	0x04, 0x31
        /*06aa*/ 	.short	(.L_743 - .L_742)


	//   ....[0]....
.L_742:
        /*06ac*/ 	.word	0x00000130


	//   ....[1]....
        /*06b0*/ 	.word	0x00000170


	//   ....[2]....
        /*06b4*/ 	.word	0x000001e0


	//   ....[3]....
        /*06b8*/ 	.word	0x00000250


	//   ....[4]....
        /*06bc*/ 	.word	0x0000d430


	//   ....[5]....
        /*06c0*/ 	.word	0x0000d490


	//   ....[6]....
        /*06c4*/ 	.word	0x00013270


	//   ....[7]....
        /*06c8*/ 	.word	0x000132d0


	//----- nvinfo : EIATTR_COOP_GROUP_MASK_REGIDS
	.align		4
.L_743:
        /*06cc*/ 	.byte	0x04, 0x29
        /*06ce*/ 	.short	(.L_745 - .L_744)


	//   ....[0]....
.L_744:
        /*06d0*/ 	.word	0xffffffff


	//   ....[1]....
        /*06d4*/ 	.word	0xffffffff


	//   ....[2]....
        /*06d8*/ 	.word	0xffffffff


	//   ....[3]....
        /*06dc*/ 	.word	0xffffffff


	//   ....[4]....
        /*06e0*/ 	.word	0xffffffff


	//   ....[5]....
        /*06e4*/ 	.word	0xffffffff


	//   ....[6]....
        /*06e8*/ 	.word	0xffffffff


	//   ....[7]....
        /*06ec*/ 	.word	0xffffffff


	//   ....[8]....
        /*06f0*/ 	.word	0xffffffff


	//   ....[9]....
        /*06f4*/ 	.word	0xffffffff


	//   ....[10]....
        /*06f8*/ 	.word	0xffffffff


	//   ....[11]....
        /*06fc*/ 	.word	0xffffffff


	//   ....[12]....
        /*0700*/ 	.word	0xffffffff


	//   ....[13]....
        /*0704*/ 	.word	0xffffffff


	//   ....[14]....
        /*0708*/ 	.word	0xffffffff


	//   ....[15]....
        /*070c*/ 	.word	0xffffffff


	//   ....[16]....
        /*0710*/ 	.word	0xffffffff


	//   ....[17]....
        /*0714*/ 	.word	0xffffffff


	//   ....[18]....
        /*0718*/ 	.word	0xffffffff


	//   ....[19]....
        /*071c*/ 	.word	0xffffffff


	//   ....[20]....
        /*0720*/ 	.word	0xffffffff


	//   ....[21]....
        /*0724*/ 	.word	0xffffffff


	//   ....[22]....
        /*0728*/ 	.word	0xffffffff


	//   ....[23]....
        /*072c*/ 	.word	0xffffffff


	//   ....[24]....
        /*0730*/ 	.word	0xffffffff


	//   ....[25]....
        /*0734*/ 	.word	0xffffffff


	//   ....[26]....
        /*0738*/ 	.word	0xffffffff


	//   ....[27]....
        /*073c*/ 	.word	0xffffffff


	//   ....[28]....
        /*0740*/ 	.word	0xffffffff


	//   ....[29]....
        /*0744*/ 	.word	0xffffffff


	//   ....[30]....
        /*0748*/ 	.word	0xffffffff


	//   ....[31]....
        /*074c*/ 	.word	0xffffffff


	//   ....[32]....
        /*0750*/ 	.word	0xffffffff


	//   ....[33]....
        /*0754*/ 	.word	0xffffffff


	//   ....[34]....
        /*0758*/ 	.word	0xffffffff


	//   ....[35]....
        /*075c*/ 	.word	0xffffffff


	//   ....[36]....
        /*0760*/ 	.word	0xffffffff


	//   ....[37]....
        /*0764*/ 	.word	0xffffffff


	//   ....[38]....
        /*0768*/ 	.word	0xffffffff


	//   ....[39]....
        /*076c*/ 	.word	0xffffffff


	//   ....[40]....
        /*0770*/ 	.word	0xffffffff


	//   ....[41]....
        /*0774*/ 	.word	0xffffffff


	//   ....[42]....
        /*0778*/ 	.word	0xffffffff


	//   ....[43]....
        /*077c*/ 	.word	0xffffffff


	//   ....[44]....
        /*0780*/ 	.word	0xffffffff


	//   ....[45]....
        /*0784*/ 	.word	0xffffffff


	//   ....[46]....
        /*0788*/ 	.word	0xffffffff


	//   ....[47]....
        /*078c*/ 	.word	0xffffffff


	//   ....[48]....
        /*0790*/ 	.word	0xffffffff


	//   ....[49]....
        /*0794*/ 	.word	0xffffffff


	//   ....[50]....
        /*0798*/ 	.word	0xffffffff


	//   ....[51]....
        /*079c*/ 	.word	0xffffffff


	//   ....[52]....
        /*07a0*/ 	.word	0xffffffff


	//   ....[53]....
        /*07a4*/ 	.word	0xffffffff


	//   ....[54]....
        /*07a8*/ 	.word	0xffffffff


	//   ....[55]....
        /*07ac*/ 	.word	0xffffffff


	//   ....[56]....
        /*07b0*/ 	.word	0xffffffff


	//   ....[57]....
        /*07b4*/ 	.word	0xffffffff


	//   ....[58]....
        /*07b8*/ 	.word	0xffffffff


	//   ....[59]....
        /*07bc*/ 	.word	0xffffffff


	//   ....[60]....
        /*07c0*/ 	.word	0xffffffff


	//   ....[61]....
        /*07c4*/ 	.word	0xffffffff


	//   ....[62]....
        /*07c8*/ 	.word	0xffffffff


	//   ....[63]....
        /*07cc*/ 	.word	0xffffffff


	//   ....[64]....
        /*07d0*/ 	.word	0xffffffff


	//   ....[65]....
        /*07d4*/ 	.word	0xffffffff


	//   ....[66]....
        /*07d8*/ 	.word	0xffffffff


	//   ....[67]....
        /*07dc*/ 	.word	0xffffffff


	//   ....[68]....
        /*07e0*/ 	.word	0xffffffff


	//   ....[69]....
        /*07e4*/ 	.word	0xffffffff


	//   ....[70]....
        /*07e8*/ 	.word	0xffffffff


	//   ....[71]....
        /*07ec*/ 	.word	0xffffffff


	//   ....[72]....
        /*07f0*/ 	.word	0xffffffff


	//   ....[73]....
        /*07f4*/ 	.word	0xffffffff


	//   ....[74]....
        /*07f8*/ 	.word	0xffffffff


	//   ....[75]....
        /*07fc*/ 	.word	0xffffffff


	//   ....[76]....
        /*0800*/ 	.word	0xffffffff


	//   ....[77]....
        /*0804*/ 	.word	0xffffffff


	//   ....[78]....
        /*0808*/ 	.word	0xffffffff


	//   ....[79]....
        /*080c*/ 	.word	0xffffffff


	//   ....[80]....
        /*0810*/ 	.word	0xffffffff


	//   ....[81]....
        /*0814*/ 	.word	0xffffffff


	//   ....[82]....
        /*0818*/ 	.word	0xffffffff


	//   ....[83]....
        /*081c*/ 	.word	0xffffffff


	//   ....[84]....
        /*0820*/ 	.word	0xffffffff


	//   ....[85]....
        /*0824*/ 	.word	0xffffffff


	//   ....[86]....
        /*0828*/ 	.word	0xffffffff


	//   ....[87]....
        /*082c*/ 	.word	0xffffffff


	//   ....[88]....
        /*0830*/ 	.word	0xffffffff


	//   ....[89]....
        /*0834*/ 	.word	0x0500000f


	//   ....[90]....
        /*0838*/ 	.word	0x0500000f


	//   ....[91]....
        /*083c*/ 	.word	0x0500000f


	//   ....[92]....
        /*0840*/ 	.word	0x0500000f


	//   ....[93]....
        /*0844*/ 	.word	0x0500000f


	//   ....[94]....
        /*0848*/ 	.word	0x0500000f


	//   ....[95]....
        /*084c*/ 	.word	0x0500000f


	//   ....[96]....
        /*0850*/ 	.word	0x0500000f


	//   ....[97]....
        /*0854*/ 	.word	0x0500000f


	//   ....[98]....
        /*0858*/ 	.word	0x0500000f


	//   ....[99]....
        /*085c*/ 	.word	0x0500000f


	//   ....[100]....
        /*0860*/ 	.word	0x0500000f


	//   ....[101]....
        /*0864*/ 	.word	0x0500000f


	//   ....[102]....
        /*0868*/ 	.word	0x0500000f


	//   ....[103]....
        /*086c*/ 	.word	0x0500000f


	//   ....[104]....
        /*0870*/ 	.word	0x0500000f


	//   ....[105]....
        /*0874*/ 	.word	0x0500000f


	//   ....[106]....
        /*0878*/ 	.word	0x0500000f


	//   ....[107]....
        /*087c*/ 	.word	0x0500000f


	//   ....[108]....
        /*0880*/ 	.word	0x0500000f


	//   ....[109]....
        /*0884*/ 	.word	0x0500000f


	//   ....[110]....
        /*0888*/ 	.word	0x0500000f


	//   ....[111]....
        /*088c*/ 	.word	0x0500000f


	//   ....[112]....
        /*0890*/ 	.word	0x0500000f


	//   ....[113]....
        /*0894*/ 	.word	0x0500000f


	//   ....[114]....
        /*0898*/ 	.word	0x0500000f


	//   ....[115]....
        /*089c*/ 	.word	0x0500000f


	//   ....[116]....
        /*08a0*/ 	.word	0x0500000f


	//   ....[117]....
        /*08a4*/ 	.word	0x0500000f


	//   ....[118]....
        /*08a8*/ 	.word	0x0500000f


	//   ....[119]....
        /*08ac*/ 	.word	0x0500000f


	//   ....[120]....
        /*08b0*/ 	.word	0x0500000f


	//   ....[121]....
        /*08b4*/ 	.word	0x0500000f


	//   ....[122]....
        /*08b8*/ 	.word	0x0500000f


	//   ....[123]....
        /*08bc*/ 	.word	0x0500000f


	//----- nvinfo : EIATTR_COOP_GROUP_INSTR_OFFSETS
	.align		4
.L_745:
        /*08c0*/ 	.byte	0x04, 0x28
        /*08c2*/ 	.short	(.L_747 - .L_746)


	//   ....[0]....
.L_746:
        /*08c4*/ 	.word	0x00000060


	//   ....[1]....
        /*08c8*/ 	.word	0x00000140


	//   ....[2]....
        /*08cc*/ 	.word	0x00000180


	//   ....[3]....
        /*08d0*/ 	.word	0x00000390


	//   ....[4]....
        /*08d4*/ 	.word	0x000004f0


	//   ....[5]....
        /*08d8*/ 	.word	0x00000610


	//   ....[6]....
        /*08dc*/ 	.word	0x00000770


	//   ....[7]....
        /*08e0*/ 	.word	0x00001800


	//   ....[8]....
        /*08e4*/ 	.word	0x00002f50


	//   ....[9]....
        /*08e8*/ 	.word	0x00003760


	//   ....[10]....
        /*08ec*/ 	.word	0x00004e80


	//   ....[11]....
        /*08f0*/ 	.word	0x00004f20


	//   ....[12]....
        /*08f4*/ 	.word	0x00005150


	//   ....[13]....
        /*08f8*/ 	.word	0x00005200


	//   ....[14]....
        /*08fc*/ 	.word	0x00005a10


	//   ....[15]....
        /*0900*/ 	.word	0x00005f40


	//   ....[16]....
        /*0904*/ 	.word	0x00007330


	//   ....[17]....
        /*0908*/ 	.word	0x000073a0


	//   ....[18]....
        /*090c*/ 	.word	0x000076b0


	//   ....[19]....
        /*0910*/ 	.word	0x00007800


	//   ....[20]....
        /*0914*/ 	.word	0x00008850


	//   ....[21]....
        /*0918*/ 	.word	0x00008890


	//   ....[22]....
        /*091c*/ 	.word	0x000088c0


	//   ....[23]....
        /*0920*/ 	.word	0x00008950


	//   ....[24]....
        /*0924*/ 	.word	0x00008970


	//   ....[25]....
        /*0928*/ 	.word	0x0000a2a0


	//   ....[26]....
        /*092c*/ 	.word	0x0000a8d0


	//   ....[27]....
        /*0930*/ 	.word	0x0000a900


	//   ....[28]....
        /*0934*/ 	.word	0x0000a920


	//   ....[29]....
        /*0938*/ 	.word	0x0000a950


	//   ....[30]....
        /*093c*/ 	.word	0x0000b010


	//   ....[31]....
        /*0940*/ 	.word	0x0000b020


	//   ....[32]....
        /*0944*/ 	.word	0x0000b250


	//   ....[33]....
        /*0948*/ 	.word	0x0000b270


	//   ....[34]....
        /*094c*/ 	.word	0x0000be50


	//   ....[35]....
        /*0950*/ 	.word	0x0000be80


	//   ....[36]....
        /*0954*/ 	.word	0x0000c0c0


	//   ....[37]....
        /*0958*/ 	.word	0x0000c0e0


	//   ....[38]....
        /*095c*/ 	.word	0x0000c380


	//   ....[39]....
        /*0960*/ 	.word	0x0000c570


	//   ....[40]....
        /*0964*/ 	.word	0x0000c5a0


	//   ....[41]....
        /*0968*/ 	.word	0x0000c5d0


	//   ....[42]....
        /*096c*/ 	.word	0x0000c600


	//   ....[43]....
        /*0970*/ 	.word	0x0000c630


	//   ....[44]....
        /*0974*/ 	.word	0x0000c660


	//   ....[45]....
        /*0978*/ 	.word	0x0000c7d0


	//   ....[46]....
        /*097c*/ 	.word	0x0000c800


	//   ....[47]....
        /*0980*/ 	.word	0x0000c830


	//   ....[48]....
        /*0984*/ 	.word	0x0000c860


	//   ....[49]....
        /*0988*/ 	.word	0x0000c890


	//   ....[50]....
        /*098c*/ 	.word	0x0000c8c0


	//   ....[51]....
        /*0990*/ 	.word	0x0000c960


	//   ....[52]....
        /*0994*/ 	.word	0x0000c990


	//   ....[53]....
        /*0998*/ 	.word	0x0000ca20


	//   ....[54]....
        /*099c*/ 	.word	0x0000da40


	//   ....[55]....
        /*09a0*/ 	.word	0x0000e5c0


	//   ....[56]....
        /*09a4*/ 	.word	0x0000e5d0


	//   ....[57]....
        /*09a8*/ 	.word	0x0000e5f0


	//   ....[58]....
        /*09ac*/ 	.word	0x0000e6c0


	//   ....[59]....
        /*09b0*/ 	.word	0x0000e6f0


	//   ....[60]....
        /*09b4*/ 	.word	0x0000e750


	//   ....[61]....
        /*09b8*/ 	.word	0x0000e760


	//   ....[62]....
        /*09bc*/ 	.word	0x0000e7d0


	//   ....[63]....
        /*09c0*/ 	.word	0x0000f120


	//   ....[64]....
        /*09c4*/ 	.word	0x0000f130


	//   ....[65]....
        /*09c8*/ 	.word	0x0000f260


	//   ....[66]....
        /*09cc*/ 	.word	0x0000f290


	//   ....[67]....
        /*09d0*/ 	.word	0x0000f510


	//   ....[68]....
        /*09d4*/ 	.word	0x0000f540


	//   ....[69]....
        /*09d8*/ 	.word	0x0000f6b0


	//   ....[70]....
        /*09dc*/ 	.word	0x0000f6c0


	//   ....[71]....
        /*09e0*/ 	.word	0x00013500


	//   ....[72]....
        /*09e4*/ 	.word	0x00013530


	//   ....[73]....
        /*09e8*/ 	.word	0x00013570


	//   ....[74]....
        /*09ec*/ 	.word	0x000135a0


	//   ....[75]....
        /*09f0*/ 	.word	0x000135d0


	//   ....[76]....
        /*09f4*/ 	.word	0x00013600


	//   ....[77]....
        /*09f8*/ 	.word	0x00013630


	//   ....[78]....
        /*09fc*/ 	.word	0x00013660


	//   ....[79]....
        /*0a00*/ 	.word	0x000137e0


	//   ....[80]....
        /*0a04*/ 	.word	0x00013810


	//   ....[81]....
        /*0a08*/ 	.word	0x00013840


	//   ....[82]....
        /*0a0c*/ 	.word	0x00013870


	//   ....[83]....
        /*0a10*/ 	.word	0x000138a0


	//   ....[84]....
        /*0a14*/ 	.word	0x000138d0


	//   ....[85]....
        /*0a18*/ 	.word	0x00013990


	//   ....[86]....
        /*0a1c*/ 	.word	0x000139b0


	//   ....[87]....
        /*0a20*/ 	.word	0x00013a20


	//   ....[88]....
        /*0a24*/ 	.word	0x00013eb0


	//   ....[89]....
        /*0a28*/ 	.word	0x000143a0


	//   ....[90]....
        /*0a2c*/ 	.word	0x00014520


	//   ....[91]....
        /*0a30*/ 	.word	0x00014570


	//   ....[92]....
        /*0a34*/ 	.word	0x000145d0


	//   ....[93]....
        /*0a38*/ 	.word	0x00014630


	//   ....[94]....
        /*0a3c*/ 	.word	0x00014780


	//   ....[95]....
        /*0a40*/ 	.word	0x00014820


	//   ....[96]....
        /*0a44*/ 	.word	0x000148d0


	//   ....[97]....
        /*0a48*/ 	.word	0x000149b0


	//   ....[98]....
        /*0a4c*/ 	.word	0x00014b80


	//   ....[99]....
        /*0a50*/ 	.word	0x00014c40


	//   ....[100]....
        /*0a54*/ 	.word	0x00014ef0


	//   ....[101]....
        /*0a58*/ 	.word	0x00015010


	//   ....[102]....
        /*0a5c*/ 	.word	0x000151e0


	//   ....[103]....
        /*0a60*/ 	.word	0x000152b0


	//   ....[104]....
        /*0a64*/ 	.word	0x000154b0


	//   ....[105]....
        /*0a68*/ 	.word	0x00015540


	//   ....[106]....
        /*0a6c*/ 	.word	0x00015870


	//   ....[107]....
        /*0a70*/ 	.word	0x00015910


	//   ....[108]....
        /*0a74*/ 	.word	0x00015a30


	//   ....[109]....
        /*0a78*/ 	.word	0x00015ab0


	//   ....[110]....
        /*0a7c*/ 	.word	0x00015b30


	//   ....[111]....
        /*0a80*/ 	.word	0x00015bb0


	//   ....[112]....
        /*0a84*/ 	.word	0x00015c30


	//   ....[113]....
        /*0a88*/ 	.word	0x00015cc0


	//   ....[114]....
        /*0a8c*/ 	.word	0x00015d60


	//   ....[115]....
        /*0a90*/ 	.word	0x00015e10


	//   ....[116]....
        /*0a94*/ 	.word	0x00015e90


	//   ....[117]....
        /*0a98*/ 	.word	0x00015f10


	//   ....[118]....
        /*0a9c*/ 	.word	0x00015f90


	//   ....[119]....
        /*0aa0*/ 	.word	0x00016020


	//   ....[120]....
        /*0aa4*/ 	.word	0x000160a0


	//   ....[121]....
        /*0aa8*/ 	.word	0x00016140


	//   ....[122]....
        /*0aac*/ 	.word	0x000161d0


	//   ....[123]....
        /*0ab0*/ 	.word	0x00016300


	//----- nvinfo : EIATTR_REG_RECONFIG
	.align		4
.L_747:
        /*0ab4*/ 	.byte	0x01, 0x54
	.zero		2


	//----- nvinfo : EIATTR_SYSCALL_OFFSETS
	.align		4
        /*0ab8*/ 	.byte	0x04, 0x46
        /*0aba*/ 	.short	(.L_749 - .L_748)


	//   ....[0]....
.L_748:
        /*0abc*/ 	.word	0x00003110


	//   ....[1]....
        /*0ac0*/ 	.word	0x0000d630


	//   ....[2]....
        /*0ac4*/ 	.word	0x0000d790


	//   ....[3]....
        /*0ac8*/ 	.word	0x0000d890


	//   ....[4]....
        /*0acc*/ 	.word	0x0000e1a0


	//   ....[5]....
        /*0ad0*/ 	.word	0x0000eaf0


	//----- nvinfo : EIATTR_MBARRIER_INSTR_OFFSETS
	.align		4
.L_749:
        /*0ad4*/ 	.byte	0x04, 0x39
        /*0ad6*/ 	.short	(.L_751 - .L_750)


	//   ....[0]....
.L_750:
        /*0ad8*/ 	.word	0x00000270
        /*0adc*/ 	.word	0x000000ff
        /*0ae0*/ 	.word	0x00038800
        /*0ae4*/ 	.short	0x0100
        /*0ae6*/ 	.byte	0x08
	.zero		1


	//   ....[1]....
        /*0ae8*/ 	.word	0x00000280
        /*0aec*/ 	.word	0x000000ff
        /*0af0*/ 	.word	0x00038810
        /*0af4*/ 	.short	0x0100
        /*0af6*/ 	.byte	0x08
	.zero		1


	//   ....[2]....
        /*0af8*/ 	.word	0x00000290
        /*0afc*/ 	.word	0x000000ff
        /*0b00*/ 	.word	0x00038820
        /*0b04*/ 	.short	0x0100
        /*0b06*/ 	.byte	0x08
	.zero		1


	//   ....[3]....
        /*0b08*/ 	.word	0x00000340
        /*0b0c*/ 	.word	0x000000ff
        /*0b10*/ 	.word	0x00038830
        /*0b14*/ 	.short	0x0100
        /*0b16*/ 	.byte	0x06
	.zero		1


	//   ....[4]....
        /*0b18*/ 	.word	0x00000350
        /*0b1c*/ 	.word	0x000000ff
        /*0b20*/ 	.word	0x00038840
        /*0b24*/ 	.short	0x0100
        /*0b26*/ 	.byte	0x06
	.zero		1


	//   ....[5]....
        /*0b28*/ 	.word	0x00000360
        /*0b2c*/ 	.word	0x000000ff
        /*0b30*/ 	.word	0x00038838
        /*0b34*/ 	.short	0x0100
        /*0b36*/ 	.byte	0x06
	.zero		1


	//   ....[6]....
        /*0b38*/ 	.word	0x00000370
        /*0b3c*/ 	.word	0x000000ff
        /*0b40*/ 	.word	0x00038848
        /*0b44*/ 	.short	0x0100
        /*0b46*/ 	.byte	0x06
	.zero		1


	//   ....[7]....
        /*0b48*/ 	.word	0x000004a0
        /*0b4c*/ 	.word	0x000000ff
        /*0b50*/ 	.word	0x00038850
        /*0b54*/ 	.short	0x0100
        /*0b56*/ 	.byte	0x08
	.zero		1


	//   ....[8]....
        /*0b58*/ 	.word	0x000004b0
        /*0b5c*/ 	.word	0x000000ff
        /*0b60*/ 	.word	0x00038860
        /*0b64*/ 	.short	0x0100
        /*0b66*/ 	.byte	0x08
	.zero		1


	//   ....[9]....
        /*0b68*/ 	.word	0x000004c0
        /*0b6c*/ 	.word	0x000000ff
        /*0b70*/ 	.word	0x00038858
        /*0b74*/ 	.short	0x0100
        /*0b76*/ 	.byte	0x08
	.zero		1


	//   ....[10]....
        /*0b78*/ 	.word	0x000004d0
        /*0b7c*/ 	.word	0x000000ff
        /*0b80*/ 	.word	0x00038868
        /*0b84*/ 	.short	0x0100
        /*0b86*/ 	.byte	0x08
	.zero		1


	//   ....[11]....
        /*0b88*/ 	.word	0x000005c0
        /*0b8c*/ 	.word	0x000000ff
        /*0b90*/ 	.word	0x00038870
        /*0b94*/ 	.short	0x0100
        /*0b96*/ 	.byte	0x06
	.zero		1


	//   ....[12]....
        /*0b98*/ 	.word	0x000005d0
        /*0b9c*/ 	.word	0x000000ff
        /*0ba0*/ 	.word	0x00038880
        /*0ba4*/ 	.short	0x0100
        /*0ba6*/ 	.byte	0x06
	.zero		1


	//   ....[13]....
        /*0ba8*/ 	.word	0x000005e0
        /*0bac*/ 	.word	0x000000ff
        /*0bb0*/ 	.word	0x00038878
        /*0bb4*/ 	.short	0x0100
        /*0bb6*/ 	.byte	0x06
	.zero		1


	//   ....[14]....
        /*0bb8*/ 	.word	0x000005f0
        /*0bbc*/ 	.word	0x000000ff
        /*0bc0*/ 	.word	0x00038888
        /*0bc4*/ 	.short	0x0100
        /*0bc6*/ 	.byte	0x06
	.zero		1


	//   ....[15]....
        /*0bc8*/ 	.word	0x00000720
        /*0bcc*/ 	.word	0x000000ff
        /*0bd0*/ 	.word	0x00038890
        /*0bd4*/ 	.short	0x0100
        /*0bd6*/ 	.byte	0x08
	.zero		1


	//   ....[16]....
        /*0bd8*/ 	.word	0x00000730
        /*0bdc*/ 	.word	0x000000ff
        /*0be0*/ 	.word	0x000388a0
        /*0be4*/ 	.short	0x0100
        /*0be6*/ 	.byte	0x08
	.zero		1


	//   ....[17]....
        /*0be8*/ 	.word	0x00000740
        /*0bec*/ 	.word	0x000000ff
        /*0bf0*/ 	.word	0x00038898
        /*0bf4*/ 	.short	0x0100
        /*0bf6*/ 	.byte	0x08
	.zero		1


	//   ....[18]....
        /*0bf8*/ 	.word	0x00000750
        /*0bfc*/ 	.word	0x000000ff
        /*0c00*/ 	.word	0x000388a8
        /*0c04*/ 	.short	0x0100
        /*0c06*/ 	.byte	0x08
	.zero		1


	//   ....[19]....
        /*0c08*/ 	.word	0x00000880
        /*0c0c*/ 	.word	0x000000ff
        /*0c10*/ 	.word	0x000388b0
        /*0c14*/ 	.short	0x0100
        /*0c16*/ 	.byte	0x08
	.zero		1


	//   ....[20]....
        /*0c18*/ 	.word	0x00000890
        /*0c1c*/ 	.word	0x000000ff
        /*0c20*/ 	.word	0x000388c0
        /*0c24*/ 	.short	0x0100
        /*0c26*/ 	.byte	0x08
	.zero		1


	//   ....[21]....
        /*0c28*/ 	.word	0x000008a0
        /*0c2c*/ 	.word	0x000000ff
        /*0c30*/ 	.word	0x000388b8
        /*0c34*/ 	.short	0x0100
        /*0c36*/ 	.byte	0x08
	.zero		1


	//   ....[22]....
        /*0c38*/ 	.word	0x000008b0
        /*0c3c*/ 	.word	0x000000ff
        /*0c40*/ 	.word	0x000388c8
        /*0c44*/ 	.short	0x0100
        /*0c46*/ 	.byte	0x08
	.zero		1


	//   ....[23]....
        /*0c48*/ 	.word	0x00001b60
        /*0c4c*/ 	.word	0x00000004
        /*0c50*/ 	.word	0x00000000
        /*0c54*/ 	.short	0x0101
        /*0c56*/ 	.byte	0x3f
	.zero		1


	//   ....[24]....
        /*0c58*/ 	.word	0x00002620
        /*0c5c*/ 	.word	0x00000004
        /*0c60*/ 	.word	0x00000000
        /*0c64*/ 	.short	0x0101
        /*0c66*/ 	.byte	0x3f
	.zero		1


	//   ....[25]....
        /*0c68*/ 	.word	0x00003170
        /*0c6c*/ 	.word	0x000000ff
        /*0c70*/ 	.word	0x00038800
        /*0c74*/ 	.short	0x010a
        /*0c76*/ 	.byte	0x25
	.zero		1


	//   ....[26]....
        /*0c78*/ 	.word	0x000031f0
        /*0c7c*/ 	.word	0x00000003
        /*0c80*/ 	.word	0x00038830
        /*0c84*/ 	.short	0x010a
        /*0c86*/ 	.byte	0x3f
	.zero		1


	//   ....[27]....
        /*0c88*/ 	.word	0x00003230
        /*0c8c*/ 	.word	0x00000003
        /*0c90*/ 	.word	0x00038830
        /*0c94*/ 	.short	0x010a
        /*0c96*/ 	.byte	0x3f
	.zero		1


	//   ....[28]....
        /*0c98*/ 	.word	0x000034b0
        /*0c9c*/ 	.word	0x000000ff
        /*0ca0*/ 	.word	0x00038810
        /*0ca4*/ 	.short	0x010a
        /*0ca6*/ 	.byte	0x25
	.zero		1


	//   ....[29]....
        /*0ca8*/ 	.word	0x000034f0
        /*0cac*/ 	.word	0x00000003
        /*0cb0*/ 	.word	0x00038850
        /*0cb4*/ 	.short	0x010a
        /*0cb6*/ 	.byte	0x3f
	.zero		1


	//   ....[30]....
        /*0cb8*/ 	.word	0x00003530
        /*0cbc*/ 	.word	0x00000003
        /*0cc0*/ 	.word	0x00038850
        /*0cc4*/ 	.short	0x010a
        /*0cc6*/ 	.byte	0x3f
	.zero		1


	//   ....[31]....
        /*0cc8*/ 	.word	0x00005440
        /*0ccc*/ 	.word	0x00000018
        /*0cd0*/ 	.word	0x00000000
        /*0cd4*/ 	.short	0x0101
        /*0cd6*/ 	.byte	0x3f
	.zero		1


	//   ....[32]....
        /*0cd8*/ 	.word	0x00005a30
        /*0cdc*/ 	.word	0x00000003
        /*0ce0*/ 	.word	0x00000000
        /*0ce4*/ 	.short	0x0101
        /*0ce6*/ 	.byte	0x3f
	.zero		1


	//   ....[33]....
        /*0ce8*/ 	.word	0x00005b60
        /*0cec*/ 	.word	0x000000ff
        /*0cf0*/ 	.word	0x00038830
        /*0cf4*/ 	.short	0x010a
        /*0cf6*/ 	.byte	0x05
	.zero		1


	//   ....[34]....
        /*0cf8*/ 	.word	0x00005ba0
        /*0cfc*/ 	.word	0x000000ff
        /*0d00*/ 	.word	0x00038830
        /*0d04*/ 	.short	0x010a
        /*0d06*/ 	.byte	0x05
	.zero		1


	//   ....[35]....
        /*0d08*/ 	.word	0x00005d80
        /*0d0c*/ 	.word	0x000000ff
        /*0d10*/ 	.word	0x00038850
        /*0d14*/ 	.short	0x010a
        /*0d16*/ 	.byte	0x05
	.zero		1


	//   ....[36]....
        /*0d18*/ 	.word	0x00005dc0
        /*0d1c*/ 	.word	0x000000ff
        /*0d20*/ 	.word	0x00038850
        /*0d24*/ 	.short	0x010a
        /*0d26*/ 	.byte	0x05
	.zero		1


	//   ....[37]....
        /*0d28*/ 	.word	0x00007bb0
        /*0d2c*/ 	.word	0x0000009a
        /*0d30*/ 	.word	0x00000000
        /*0d34*/ 	.short	0x0101
        /*0d36*/ 	.byte	0x3f
	.zero		1


	//   ....[38]....
        /*0d38*/ 	.word	0x00008870
        /*0d3c*/ 	.word	0x000000d3
        /*0d40*/ 	.word	0x00000000
        /*0d44*/ 	.short	0x0101
        /*0d46*/ 	.byte	0x3f
	.zero		1


	//   ....[39]....
        /*0d48*/ 	.word	0x0000aff0
        /*0d4c*/ 	.word	0x000000ff
        /*0d50*/ 	.word	0x00000000
        /*0d54*/ 	.short	0x0101
        /*0d56*/ 	.byte	0x04
	.zero		1


	//   ....[40]....
        /*0d58*/ 	.word	0x0000dce0
        /*0d5c*/ 	.word	0x00000000
        /*0d60*/ 	.word	0x00038840
        /*0d64*/ 	.short	0x010a
        /*0d66*/ 	.byte	0x3f
	.zero		1


	//   ....[41]....
        /*0d68*/ 	.word	0x0000e890
        /*0d6c*/ 	.word	0x00000008
        /*0d70*/ 	.word	0x00038800
        /*0d74*/ 	.short	0x0107
        /*0d76*/ 	.byte	0x3f
	.zero		1


	//   ....[42]....
        /*0d78*/ 	.word	0x0000e940
        /*0d7c*/ 	.word	0x00000000
        /*0d80*/ 	.word	0x00038800
        /*0d84*/ 	.short	0x0101
        /*0d86*/ 	.byte	0x3f
	.zero		1


	//   ....[43]....
        /*0d88*/ 	.word	0x0000f8f0
        /*0d8c*/ 	.word	0x00000000
        /*0d90*/ 	.word	0x00038810
        /*0d94*/ 	.short	0x0107
        /*0d96*/ 	.byte	0x3f
	.zero		1


	//   ....[44]....
        /*0d98*/ 	.word	0x0000f9f0
        /*0d9c*/ 	.word	0x00000002
        /*0da0*/ 	.word	0x00038810
        /*0da4*/ 	.short	0x0101
        /*0da6*/ 	.byte	0x3f
	.zero		1


	//   ....[45]....
        /*0da8*/ 	.word	0x0000fa10
        /*0dac*/ 	.word	0x00000002
        /*0db0*/ 	.word	0x00038820
        /*0db4*/ 	.short	0x010a
        /*0db6*/ 	.byte	0x3f
	.zero		1


	//   ....[46]....
        /*0db8*/ 	.word	0x0000fb20
        /*0dbc*/ 	.word	0x00000003
        /*0dc0*/ 	.word	0x00038860
        /*0dc4*/ 	.short	0x010a
        /*0dc6*/ 	.byte	0x3f
	.zero		1


	//   ....[47]....
        /*0dc8*/ 	.word	0x00010830
        /*0dcc*/ 	.word	0x00000003
        /*0dd0*/ 	.word	0x00038840
        /*0dd4*/ 	.short	0x010a
        /*0dd6*/ 	.byte	0x3f
	.zero		1


	//   ....[48]....
        /*0dd8*/ 	.word	0x00010a90
        /*0ddc*/ 	.word	0x00000003
        /*0de0*/ 	.word	0x00038860
        /*0de4*/ 	.short	0x010a
        /*0de6*/ 	.byte	0x3f
	.zero		1


	//   ....[49]....
        /*0de8*/ 	.word	0x00011730
        /*0dec*/ 	.word	0x00000004
        /*0df0*/ 	.word	0x00038840
        /*0df4*/ 	.short	0x010a
        /*0df6*/ 	.byte	0x3f
	.zero		1


	//   ....[50]....
        /*0df8*/ 	.word	0x00011980
        /*0dfc*/ 	.word	0x00000004
        /*0e00*/ 	.word	0x00038860
        /*0e04*/ 	.short	0x010a
        /*0e06*/ 	.byte	0x3f
	.zero		1


	//   ....[51]....
        /*0e08*/ 	.word	0x00012590
        /*0e0c*/ 	.word	0x00000004
        /*0e10*/ 	.word	0x00038840
        /*0e14*/ 	.short	0x010a
        /*0e16*/ 	.byte	0x3f
	.zero		1


	//   ....[52]....
        /*0e18*/ 	.word	0x000127f0
        /*0e1c*/ 	.word	0x00000004
        /*0e20*/ 	.word	0x00038860
        /*0e24*/ 	.short	0x010a
        /*0e26*/ 	.byte	0x3f
	.zero		1


	//   ....[53]....
        /*0e28*/ 	.word	0x00013e30
        /*0e2c*/ 	.word	0x00000009
        /*0e30*/ 	.word	0x00038820
        /*0e34*/ 	.short	0x010a
        /*0e36*/ 	.byte	0x3f
	.zero		1


	//   ....[54]....
        /*0e38*/ 	.word	0x00013fa0
        /*0e3c*/ 	.word	0x00000005
        /*0e40*/ 	.word	0x00000000
        /*0e44*/ 	.short	0x010a
        /*0e46*/ 	.byte	0x3f
	.zero		1


	//   ....[55]....
        /*0e48*/ 	.word	0x00014020
        /*0e4c*/ 	.word	0x00000007
        /*0e50*/ 	.word	0x00000000
        /*0e54*/ 	.short	0x010a
        /*0e56*/ 	.byte	0x3f
	.zero		1


	//   ....[56]....
        /*0e58*/ 	.word	0x00014060
        /*0e5c*/ 	.word	0x00000005
        /*0e60*/ 	.word	0x00000000
        /*0e64*/ 	.short	0x010a
        /*0e66*/ 	.byte	0x3f
	.zero		1


	//   ....[57]....
        /*0e68*/ 	.word	0x00014090
        /*0e6c*/ 	.word	0x00000003
        /*0e70*/ 	.word	0x00000000
        /*0e74*/ 	.short	0x010a
        /*0e76*/ 	.byte	0x3f
	.zero		1


	//   ....[58]....
        /*0e78*/ 	.word	0x00014100
        /*0e7c*/ 	.word	0x00000003
        /*0e80*/ 	.word	0x00038800
        /*0e84*/ 	.short	0x010a
        /*0e86*/ 	.byte	0x3f
	.zero		1


	//   ....[59]....
        /*0e88*/ 	.word	0x00014150
        /*0e8c*/ 	.word	0x00000003
        /*0e90*/ 	.word	0x00038830
        /*0e94*/ 	.short	0x010a
        /*0e96*/ 	.byte	0x3f
	.zero		1


	//   ....[60]....
        /*0e98*/ 	.word	0x000141b0
        /*0e9c*/ 	.word	0x00000005
        /*0ea0*/ 	.word	0x00038810
        /*0ea4*/ 	.short	0x010a
        /*0ea6*/ 	.byte	0x3f
	.zero		1


	//   ....[61]....
        /*0ea8*/ 	.word	0x00014200
        /*0eac*/ 	.word	0x00000003
        /*0eb0*/ 	.word	0x00038850
        /*0eb4*/ 	.short	0x010a
        /*0eb6*/ 	.byte	0x3f
	.zero		1


	//   ....[62]....
        /*0eb8*/ 	.word	0x00014260
        /*0ebc*/ 	.word	0x00000005
        /*0ec0*/ 	.word	0x00038830
        /*0ec4*/ 	.short	0x010a
        /*0ec6*/ 	.byte	0x3f
	.zero		1


	//   ....[63]....
        /*0ec8*/ 	.word	0x000142c0
        /*0ecc*/ 	.word	0x00000005
        /*0ed0*/ 	.word	0x00038850
        /*0ed4*/ 	.short	0x010a
        /*0ed6*/ 	.byte	0x3f
	.zero		1


	//   ....[64]....
        /*0ed8*/ 	.word	0x00014460
        /*0edc*/ 	.word	0x00000000
        /*0ee0*/ 	.word	0x00038840
        /*0ee4*/ 	.short	0x010a
        /*0ee6*/ 	.byte	0x3f
	.zero		1


	//   ....[65]....
        /*0ee8*/ 	.word	0x00015590
        /*0eec*/ 	.word	0x00000002
        /*0ef0*/ 	.word	0x00038820
        /*0ef4*/ 	.short	0x010a
        /*0ef6*/ 	.byte	0x3f
	.zero		1


	//   ....[66]....
        /*0ef8*/ 	.word	0x000155e0
        /*0efc*/ 	.word	0x00000003
        /*0f00*/ 	.word	0x00038860
        /*0f04*/ 	.short	0x010a
        /*0f06*/ 	.byte	0x3f
	.zero		1


	//   ....[67]....
        /*0f08*/ 	.word	0x00015630
        /*0f0c*/ 	.word	0x00000003
        /*0f10*/ 	.word	0x00038840
        /*0f14*/ 	.short	0x010a
        /*0f16*/ 	.byte	0x3f
	.zero		1


	//   ....[68]....
        /*0f18*/ 	.word	0x00015680
        /*0f1c*/ 	.word	0x00000003
        /*0f20*/ 	.word	0x00038860
        /*0f24*/ 	.short	0x010a
        /*0f26*/ 	.byte	0x3f
	.zero		1


	//   ....[69]....
        /*0f28*/ 	.word	0x000156d0
        /*0f2c*/ 	.word	0x00000004
        /*0f30*/ 	.word	0x00038840
        /*0f34*/ 	.short	0x010a
        /*0f36*/ 	.byte	0x3f
	.zero		1


	//   ....[70]....
        /*0f38*/ 	.word	0x00015720
        /*0f3c*/ 	.word	0x00000004
        /*0f40*/ 	.word	0x00038860
        /*0f44*/ 	.short	0x010a
        /*0f46*/ 	.byte	0x3f
	.zero		1


	//   ....[71]....
        /*0f48*/ 	.word	0x00015770
        /*0f4c*/ 	.word	0x00000004
        /*0f50*/ 	.word	0x00038840
        /*0f54*/ 	.short	0x010a
        /*0f56*/ 	.byte	0x3f
	.zero		1


	//   ....[72]....
        /*0f58*/ 	.word	0x000157c0
        /*0f5c*/ 	.word	0x00000004
        /*0f60*/ 	.word	0x00038860
        /*0f64*/ 	.short	0x010a
        /*0f66*/ 	.byte	0x3f
	.zero		1


	//   ....[73]....
        /*0f68*/ 	.word	0x00016220
        /*0f6c*/ 	.word	0x00000009
        /*0f70*/ 	.word	0x00038820
        /*0f74*/ 	.short	0x010a
        /*0f76*/ 	.byte	0x3f
	.zero		1


	//   ....[74]....
        /*0f78*/ 	.word	0x000163c0
        /*0f7c*/ 	.word	0x00000005
        /*0f80*/ 	.word	0x00000000
        /*0f84*/ 	.short	0x010a
        /*0f86*/ 	.byte	0x3f
	.zero		1


	//   ....[75]....
        /*0f88*/ 	.word	0x00016410
        /*0f8c*/ 	.word	0x00000007
        /*0f90*/ 	.word	0x00000000
        /*0f94*/ 	.short	0x010a
        /*0f96*/ 	.byte	0x3f
	.zero		1


	//   ....[76]....
        /*0f98*/ 	.word	0x00016460
        /*0f9c*/ 	.word	0x00000005
        /*0fa0*/ 	.word	0x00000000
        /*0fa4*/ 	.short	0x010a
        /*0fa6*/ 	.byte	0x3f
	.zero		1


	//----- nvinfo : EIATTR_NUM_MBARRIERS
	.align		4
.L_751:
        /*0fa8*/ 	.byte	0x03, 0x38
        /*0faa*/ 	.short	0x0017


	//----- nvinfo : EIATTR_EXIT_INSTR_OFFSETS
	.align		4
        /*0fac*/ 	.byte	0x04, 0x1c
        /*0fae*/ 	.short	(.L_753 - .L_752)


	//   ....[0]....
.L_752:
        /*0fb0*/ 	.word	0x00000a40


	//   ....[1]....
        /*0fb4*/ 	.word	0x0000c330


	//   ....[2]....
        /*0fb8*/ 	.word	0x000140e0


	//----- nvinfo : EIATTR_MAX_THREADS
	.align		4
.L_753:
        /*0fbc*/ 	.byte	0x04, 0x05
        /*0fbe*/ 	.short	(.L_755 - .L_754)
.L_754:
        /*0fc0*/ 	.word	0x00000180
        /*0fc4*/ 	.word	0x00000001
        /*0fc8*/ 	.word	0x00000001


	//----- nvinfo : EIATTR_CRS_STACK_SIZE
	.align		4
.L_755:
        /*0fcc*/ 	.byte	0x04, 0x1e
        /*0fce*/ 	.short	(.L_757 - .L_756)
.L_756:
        /*0fd0*/ 	.word	0x00000000


	//----- nvinfo : EIATTR_CBANK_PARAM_SIZE
	.align		4
.L_757:
        /*0fd4*/ 	.byte	0x03, 0x19
        /*0fd6*/ 	.short	0x0bf0


	//----- nvinfo : EIATTR_PARAM_CBANK
	.align		4
        /*0fd8*/ 	.byte	0x04, 0x0a
        /*0fda*/ 	.short	(.L_759 - .L_758)
	.align		4
.L_758:
        /*0fdc*/ 	.word	index@(.nv.constant0._ZN7cutlass13device_kernelIN5flash11enable_sm90INS1_16FlashAttnFwdSm90INS1_25CollectiveMainloopFwdSm90ILi2EN4cute5tupleIJNS5_1CILi1EEES8_S8_EEENS6_IJNS7_ILi64EEESA_SA_EEELi512ENS_10bfloat16_tEfNS_4arch4Sm90ELb0ELb0ELb1ELb1ELb0ELb0ELb1ELb0ELb0ELb1ELb0ELb0EEENS1_21CollectiveEpilogueFwdINS6_IJSA_NS7_ILi512EEESA_EEES9_SC_SE_Li256ELb1ELb1ELb0ELb0EEENS1_36VarlenDynamicPersistentTileSchedulerILi64ELi64ELi256ELi128ELb0ELb1ELb1ELb0ELb1ELb1EEEEEEEEEvNT_6ParamsE)
        /*0fe0*/ 	.short	0x0210
        /*0fe2*/ 	.short	0x0bf0


	//----- nvinfo : EIATTR_SW_WAR
	.align		4
.L_759:
        /*0fe4*/ 	.byte	0x04, 0x36
        /*0fe6*/ 	.short	(.L_761 - .L_760)
.L_760:
        /*0fe8*/ 	.word	0x00000008
.L_761:


//--------------------- .nv.info._ZN7cutlass13device_kernelIN5flash11enable_sm90INS1_16FlashAttnFwdSm90INS1_25CollectiveMainloopFwdSm90ILi2EN4cute5tupleIJNS5_1CILi1EEES8_S8_EEENS6_IJNS7_ILi64EEESA_SA_EEELi512ENS_10bfloat16_tEfNS_4arch4Sm90ELb0ELb0ELb1ELb1ELb0ELb1ELb1ELb0ELb0ELb1ELb0ELb0EEENS1_21CollectiveEpilogueFwdINS6_IJSA_NS7_ILi512EEESA_EEES9_SC_SE_Li256ELb1ELb1ELb0ELb0EEENS1_36VarlenDynamicPersistentTileSchedulerILi64ELi64ELi256ELi128ELb0ELb1ELb1ELb0ELb1ELb1EEEEEEEEEvNT_6ParamsE --------------------------
	.section	.nv.info._ZN7cutlass13device_kernelIN5flash11enable_sm90INS1_16FlashAttnFwdSm90INS1_25CollectiveMainloopFwdSm90ILi2EN4cute5tupleIJNS5_1CILi1EEES8_S8_EEENS6_IJNS7_ILi64EEESA_SA_EEELi512ENS_10bfloat16_tEfNS_4arch4Sm90ELb0ELb0ELb1ELb1ELb0ELb1ELb1ELb0ELb0ELb1ELb0ELb0EEENS1_21CollectiveEpilogueFwdINS6_IJSA_NS7_ILi512EEESA_EEES9_SC_SE_Li256ELb1ELb1ELb0ELb0EEENS1_36VarlenDynamicPersistentTileSchedulerILi64ELi64ELi256ELi128ELb0ELb1ELb1ELb0ELb1ELb1EEEEEEEEEvNT_6ParamsE,"",@"SHT_CUDA_INFO"
	.sectionflags	@""
	.align	4


	//----- nvinfo : EIATTR_CUDA_API_VERSION
	.align		4
        /*0000*/ 	.byte	0x04, 0x37
        /*0002*/ 	.short	(.L_763 - .L_762)
.L_762:
        /*0004*/ 	.word	0x00000082


	//----- nvinfo : EIATTR_KPARAM_INFO
	.align		4
.L_763:
        /*0008*/ 	.byte	0x04, 0x17
        /*000a*/ 	.short	(.L_765 - .L_764)
.L_764:
        /*000c*/ 	.word	0x00000000
        /*0010*/ 	.short	0x0000
        /*0012*/ 	.short	0x0070
        /*0014*/ 	.byte	0x00, 0xf0, 0x01, 0x2e


	//----- nvinfo : EIATTR_SPARSE_MMA_MASK
	.align		4
.L_765:
        /*0018*/ 	.byte	0x03, 0x50
        /*001a*/ 	.short	0x0000


	//----- nvinfo : EIATTR_MAXREG_COUNT
	.align		4
        /*001c*/ 	.byte	0x03, 0x1b
        /*001e*/ 	.short	0x00a8


	//----- nvinfo : EIATTR_NUM_BARRIERS
	.align		4
        /*0020*/ 	.byte	0x02, 0x4c
        /*0022*/ 	.byte	0x10
	.zero		1


	//----- nvinfo : EIATTR_EXTERNS
	.align		4
        /*0024*/ 	.byte	0x04, 0x0f
        /*0026*/ 	.short	(.L_767 - .L_766)


	//   ....[0]....
	.align		4
.L_766:
        /*0028*/ 	.word	index@(__assertfail)


	//----- nvinfo : EIATTR_ANNOTATIONS
	.align		4
.L_767:
        /*002c*/ 	.byte	0x04, 0x55
        /*002e*/ 	.short	(.L_769 - .L_768)


	//   ....[0]....
.L_768:
        /* <DEDUP_REMOVED lines=118> */


	//----- nvinfo : EIATTR_MERCURY_ISA_VERSION
	.align		4
.L_769:
        /*0780*/ 	.byte	0x03, 0x5f
        /*0782*/ 	.short	0x0101


	//----- nvinfo : EIATTR_UNUSED_LOAD_BYTE_OFFSET
	.align		4
        /*0784*/ 	.byte	0x04, 0x44
        /*0786*/ 	.short	(.L_771 - .L_770)


	//   ....[0]....
.L_770:
        /*0788*/ 	.word	0x00000ad0
        /*078c*/ 	.word	0x0000fff0


	//   ....[1]....
        /*0790*/ 	.word	0x0000fad0
        /*0794*/ 	.word	0x0000fff0


	//----- nvinfo : EIATTR_INT_WARP_WIDE_INSTR_OFFSETS
	.align		4
.L_771:
        /*0798*/ 	.byte	0x04, 0x31
        /*079a*/ 	.short	(.L_773 - .L_772)


	//   ....[0]....
.L_772:
        /*079c*/ 	.word	0x00000190


	//   ....[1]....
        /*07a0*/ 	.word	0x000001d0


	//   ....[2]....
        /*07a4*/ 	.word	0x00000240


	//   ....[3]....
        /*07a8*/ 	.word	0x000002b0


	//   ....[4]....
        /*07ac*/ 	.word	0x00015700


	//   ....[5]....
        /*07b0*/ 	.word	0x00015760


	//   ....[6]....
        /*07b4*/ 	.word	0x0001b540


	//   ....[7]....
        /*07b8*/ 	.word	0x0001b5a0


	//----- nvinfo : EIATTR_COOP_GROUP_MASK_REGIDS
	.align		4
.L_773:
        /*07bc*/ 	.byte	0x04, 0x29
        /*07be*/ 	.short	(.L_775 - .L_774)


	//   ....[0]....
.L_774:
        /*07c0*/ 	.word	0xffffffff


	//   ....[1]....
        /*07c4*/ 	.word	0xffffffff


	//   ....[2]....
        /*07c8*/ 	.word	0xffffffff


	//   ....[3]....
        /*07cc*/ 	.word	0xffffffff


	//   ....[4]....
        /*07d0*/ 	.word	0xffffffff


	//   ....[5]....
        /*07d4*/ 	.word	0xffffffff


	//   ....[6]....
        /*07d8*/ 	.word	0xffffffff


	//   ....[7]....
        /*07dc*/ 	.word	0xffffffff


	//   ....[8]....
        /*07e0*/ 	.word	0xffffffff


	//   ....[9]....
        /*07e4*/ 	.word	0xffffffff


	//   ....[10]....
        /*07e8*/ 	.word	0xffffffff


	//   ....[11]....
        /*07ec*/ 	.word	0xffffffff


	//   ....[12]....
        /*07f0*/ 	.word	0xffffffff


	//   ....[13]....
        /*07f4*/ 	.word	0xffffffff


	//   ....[14]....
        /*07f8*/ 	.word	0xffffffff


	//   ....[15]....
        /*07fc*/ 	.word	0xffffffff


	//   ....[16]....
        /*0800*/ 	.word	0xffffffff


	//   ....[17]....
        /*0804*/ 	.word	0xffffffff


	//   ....[18]....
        /*0808*/ 	.word	0xffffffff


	//   ....[19]....
        /*080c*/ 	.word	0xffffffff


	//   ....[20]....
        /*0810*/ 	.word	0xffffffff


	//   ....[21]....
        /*0814*/ 	.word	0xffffffff


	//   ....[22]....
        /*0818*/ 	.word	0xffffffff


	//   ....[23]....
        /*081c*/ 	.word	0xffffffff


	//   ....[24]....
        /*0820*/ 	.word	0xffffffff


	//   ....[25]....
        /*0824*/ 	.word	0xffffffff


	//   ....[26]....
        /*0828*/ 	.word	0xffffffff


	//   ....[27]....
        /*082c*/ 	.word	0xffffffff


	//   ....[28]....
        /*0830*/ 	.word	0xffffffff


	//   ....[29]....
        /*0834*/ 	.word	0xffffffff


	//   ....[30]....
        /*0838*/ 	.word	0xffffffff


	//   ....[31]....
        /*083c*/ 	.word	0xffffffff


	//   ....[32]....
        /*0840*/ 	.word	0xffffffff


	//   ....[33]....
        /*0844*/ 	.word	0xffffffff


	//   ....[34]....
        /*0848*/ 	.word	0xffffffff


	//   ....[35]....
        /*084c*/ 	.word	0xffffffff


	//   ....[36]....
        /*0850*/ 	.word	0xffffffff


	//   ....[37]....
        /*0854*/ 	.word	0xffffffff


	//   ....[38]....
        /*0858*/ 	.word	0xffffffff


	//   ....[39]....
        /*085c*/ 	.word	0xffffffff


	//   ....[40]....
        /*0860*/ 	.word	0xffffffff


	//   ....[41]....
        /*0864*/ 	.word	0xffffffff


	//   ....[42]....
        /*0868*/ 	.word	0xffffffff


	//   ....[43]....
        /*086c*/ 	.word	0xffffffff


	//   ....[44]....
        /*0870*/ 	.word	0xffffffff


	//   ....[45]....
        /*0874*/ 	.word	0xffffffff


	//   ....[46]....
        /*0878*/ 	.word	0xffffffff


	//   ....[47]....
        /*087c*/ 	.word	0xffffffff


	//   ....[48]....
        /*0880*/ 	.word	0xffffffff


	//   ....[49]....
        /*0884*/ 	.word	0xffffffff


	//   ....[50]....
        /*0888*/ 	.word	0xffffffff


	//   ....[51]....
        /*088c*/ 	.word	0xffffffff


	//   ....[52]....
        /*0890*/ 	.word	0xffffffff


	//   ....[53]....
        /*0894*/ 	.word	0xffffffff


	//   ....[54]....
        /*0898*/ 	.word	0xffffffff


	//   ....[55]....
        /*089c*/ 	.word	0xffffffff


	//   ....[56]....
        /*08a0*/ 	.word	0xffffffff


	//   ....[57]....
        /*08a4*/ 	.word	0xffffffff


	//   ....[58]....
        /*08a8*/ 	.word	0xffffffff


	//   ....[59]....
        /*08ac*/ 	.word	0xffffffff


	//   ....[60]....
        /*08b0*/ 	.word	0xffffffff


	//   ....[61]....
        /*08b4*/ 	.word	0xffffffff


	//   ....[62]....
        /*08b8*/ 	.word	0xffffffff


	//   ....[63]....
        /*08bc*/ 	.word	0xffffffff


	//   ....[64]....
        /*08c0*/ 	.word	0xffffffff


	//   ....[65]....
        /*08c4*/ 	.word	0xffffffff


	//   ....[66]....
        /*08c8*/ 	.word	0xffffffff


	//   ....[67]....
        /*08cc*/ 	.word	0xffffffff


	//   ....[68]....
        /*08d0*/ 	.word	0xffffffff


	//   ....[69]....
        /*08d4*/ 	.word	0xffffffff


	//   ....[70]....
        /*08d8*/ 	.word	0xffffffff


	//   ....[71]....
        /*08dc*/ 	.word	0xffffffff


	//   ....[72]....
        /*08e0*/ 	.word	0xffffffff


	//   ....[73]....
        /*08e4*/ 	.word	0xffffffff


	//   ....[74]....
        /*08e8*/ 	.word	0xffffffff


	//   ....[75]....
        /*08ec*/ 	.word	0xffffffff


	//   ....[76]....
        /*08f0*/ 	.word	0xffffffff


	//   ....[77]....
        /*08f4*/ 	.word	0xffffffff


	//   ....[78]....
        /*08f8*/ 	.word	0xffffffff


	//   ....[79]....
        /*08fc*/ 	.word	0xffffffff


	//   ....[80]....
        /*0900*/ 	.word	0xffffffff


	//   ....[81]....
        /*0904*/ 	.word	0xffffffff


	//   ....[82]....
        /*0908*/ 	.word	0xffffffff


	//   ....[83]....
        /*090c*/ 	.word	0xffffffff


	//   ....[84]....
        /*0910*/ 	.word	0xffffffff


	//   ....[85]....
        /*0914*/ 	.word	0xffffffff


	//   ....[86]....
        /*0918*/ 	.word	0xffffffff


	//   ....[87]....
        /*091c*/ 	.word	0xffffffff


	//   ....[88]....
        /*0920*/ 	.word	0xffffffff


	//   ....[89]....
        /*0924*/ 	.word	0xffffffff


	//   ....[90]....
        /*0928*/ 	.word	0xffffffff


	//   ....[91]....
        /*092c*/ 	.word	0xffffffff


	//   ....[92]....
        /*0930*/ 	.word	0xffffffff


	//   ....[93]....
        /*0934*/ 	.word	0xffffffff


	//   ....[94]....
        /*0938*/ 	.word	0xffffffff


	//   ....[95]....
        /*093c*/ 	.word	0xffffffff


	//   ....[96]....
        /*0940*/ 	.word	0xffffffff


	//   ....[97]....
        /*0944*/ 	.word	0xffffffff


	//   ....[98]....
        /*0948*/ 	.word	0x0500000f


	//   ....[99]....
        /*094c*/ 	.word	0x0500000f


	//   ....[100]....
        /*0950*/ 	.word	0x0500000f


	//   ....[101]....
        /*0954*/ 	.word	0x0500000f


	//   ....[102]....
        /*0958*/ 	.word	0x0500000f


	//   ....[103]....
        /*095c*/ 	.word	0x0500000f


	//   ....[104]....
        /*0960*/ 	.word	0x0500000f


	//   ....[105]....
        /*0964*/ 	.word	0x0500000f


	//   ....[106]....
        /*0968*/ 	.word	0x0500000f


	//   ....[107]....
        /*096c*/ 	.word	0x0500000f


	//   ....[108]....
        /*0970*/ 	.word	0x0500000f


	//   ....[109]....
        /*0974*/ 	.word	0x0500000f


	//   ....[110]....
        /*0978*/ 	.word	0x0500000f


	//   ....[111]....
        /*097c*/ 	.word	0x0500000f


	//   ....[112]....
        /*0980*/ 	.word	0x0500000f


	//   ....[113]....
        /*0984*/ 	.word	0x0500000f


	//   ....[114]....
        /*0988*/ 	.word	0x0500000f


	//   ....[115]....
        /*098c*/ 	.word	0x0500000f


	//   ....[116]....
        /*0990*/ 	.word	0x0500000f


	//   ....[117]....
        /*0994*/ 	.word	0x0500000f


	//   ....[118]....
        /*0998*/ 	.word	0x0500000f


	//   ....[119]....
        /*099c*/ 	.word	0x0500000f


	//   ....[120]....
        /*09a0*/ 	.word	0x0500000f


	//   ....[121]....
        /*09a4*/ 	.word	0x0500000f


	//   ....[122]....
        /*09a8*/ 	.word	0x0500000f


	//   ....[123]....
        /*09ac*/ 	.word	0x0500000f


	//   ....[124]....
        /*09b0*/ 	.word	0x0500000f


	//   ....[125]....
        /*09b4*/ 	.word	0x0500000f


	//   ....[126]....
        /*09b8*/ 	.word	0x0500000f


	//   ....[127]....
        /*09bc*/ 	.word	0x0500000f


	//   ....[128]....
        /*09c0*/ 	.word	0x0500000f


	//   ....[129]....
        /*09c4*/ 	.word	0x0500000f


	//   ....[130]....
        /*09c8*/ 	.word	0x0500000f


	//   ....[131]....
        /*09cc*/ 	.word	0x0500000f


	//   ....[132]....
        /*09d0*/ 	.word	0x0500000f


	//   ....[133]....
        /*09d4*/ 	.word	0x0500000f


	//   ....[134]....
        /*09d8*/ 	.word	0x0500000f


	//   ....[135]....
        /*09dc*/ 	.word	0x0500000f


	//   ....[136]....
        /*09e0*/ 	.word	0x0500000f


	//   ....[137]....
        /*09e4*/ 	.word	0x0500000f


	//   ....[138]....
        /*09e8*/ 	.word	0x0500000f


	//   ....[139]....
        /*09ec*/ 	.word	0x0500000f


	//   ....[140]....
        /*09f0*/ 	.word	0x0500000f


	//   ....[141]....
        /*09f4*/ 	.word	0x0500000f


	//----- nvinfo : EIATTR_COOP_GROUP_INSTR_OFFSETS
	.align		4
.L_775:
        /*09f8*/ 	.byte	0x04, 0x28
        /*09fa*/ 	.short	(.L_777 - .L_776)


	//   ....[0]....
.L_776:
        /*09fc*/ 	.word	0x00000060


	//   ....[1]....
        /*0a00*/ 	.word	0x000001a0


	//   ....[2]....
        /*0a04*/ 	.word	0x000001e0


	//   ....[3]....
        /*0a08*/ 	.word	0x000003f0


	//   ....[4]....
        /*0a0c*/ 	.word	0x00000550


	//   ....[5]....
        /*0a10*/ 	.word	0x00000670


	//   ....[6]....
        /*0a14*/ 	.word	0x000007d0


	//   ....[7]....
        /*0a18*/ 	.word	0x00004850


	//   ....[8]....
        /*0a1c*/ 	.word	0x00006150


	//   ....[9]....
        /*0a20*/ 	.word	0x00006710


	//   ....[10]....
        /*0a24*/ 	.word	0x00006720


	//   ....[11]....
        /*0a28*/ 	.word	0x00006730


	//   ....[12]....
        /*0a2c*/ 	.word	0x00006740


	//   ....[13]....
        /*0a30*/ 	.word	0x000076d0


	//   ....[14]....
        /*0a34*/ 	.word	0x000076e0


	//   ....[15]....
        /*0a38*/ 	.word	0x000076f0


	//   ....[16]....
        /*0a3c*/ 	.word	0x00007700


	//   ....[17]....
        /*0a40*/ 	.word	0x00008da0


	//   ....[18]....
        /*0a44*/ 	.word	0x0000ac10


	//   ....[19]....
        /*0a48*/ 	.word	0x0000ac80


	//   ....[20]....
        /*0a4c*/ 	.word	0x0000af10


	//   ....[21]....
        /*0a50*/ 	.word	0x0000af80


	//   ....[22]....
        /*0a54*/ 	.word	0x0000b860


	//   ....[23]....
        /*0a58*/ 	.word	0x0000c8a0


	//   ....[24]....
        /*0a5c*/ 	.word	0x0000db30


	//   ....[25]....
        /*0a60*/ 	.word	0x0000dbd0


	//   ....[26]....
        /*0a64*/ 	.word	0x0000dda0


	//   ....[27]....
        /*0a68*/ 	.word	0x0000de90


	//   ....[28]....
        /*0a6c*/ 	.word	0x0000efa0


	//   ....[29]....
        /*0a70*/ 	.word	0x0000eff0


	//   ....[30]....
        /*0a74*/ 	.word	0x0000f020


	//   ....[31]....
        /*0a78*/ 	.word	0x0000f080


	//   ....[32]....
        /*0a7c*/ 	.word	0x0000f0a0


	//   ....[33]....
        /*0a80*/ 	.word	0x00010a80


	//   ....[34]....
        /*0a84*/ 	.word	0x00010f50


	//   ....[35]....
        /*0a88*/ 	.word	0x00010f90


	//   ....[36]....
        /*0a8c*/ 	.word	0x00010fb0


	//   ....[37]....
        /*0a90*/ 	.word	0x00010fd0


	//   ....[38]....
        /*0a94*/ 	.word	0x000115e0


	//   ....[39]....
        /*0a98*/ 	.word	0x00011640


	//   ....[40]....
        /*0a9c*/ 	.word	0x000118b0


	//   ....[41]....
        /*0aa0*/ 	.word	0x000118d0


	//   ....[42]....
        /*0aa4*/ 	.word	0x00012430


	//   ....[43]....
        /*0aa8*/ 	.word	0x00012450


	//   ....[44]....
        /*0aac*/ 	.word	0x00012680


	//   ....[45]....
        /*0ab0*/ 	.word	0x000126a0


	//   ....[46]....
        /*0ab4*/ 	.word	0x00012940


	//   ....[47]....
        /*0ab8*/ 	.word	0x00012b30


	//   ....[48]....
        /*0abc*/ 	.word	0x00012b60


	//   ....[49]....
        /*0ac0*/ 	.word	0x00012b90


	//   ....[50]....
        /*0ac4*/ 	.word	0x00012bc0


	//   ....[51]....
        /*0ac8*/ 	.word	0x00012bf0


	//   ....[52]....
        /*0acc*/ 	.word	0x00012c20


	//   ....[53]....
        /*0ad0*/ 	.word	0x00012d90


	//   ....[54]....
        /*0ad4*/ 	.word	0x00012dc0


	//   ....[55]....
        /*0ad8*/ 	.word	0x00012df0


	//   ....[56]....
        /*0adc*/ 	.word	0x00012e20


	//   ....[57]....
        /*0ae0*/ 	.word	0x00012e50


	//   ....[58]....
        /*0ae4*/ 	.word	0x00012e80


	//   ....[59]....
        /*0ae8*/ 	.word	0x00012f20


	//   ....[60]....
        /*0aec*/ 	.word	0x00012f50


	//   ....[61]....
        /*0af0*/ 	.word	0x00012fe0


	//   ....[62]....
        /*0af4*/ 	.word	0x00013ba0


	//   ....[63]....
        /*0af8*/ 	.word	0x00015d10


	//   ....[64]....
        /*0afc*/ 	.word	0x00016890


	//   ....[65]....
        /*0b00*/ 	.word	0x000168a0


	//   ....[66]....
        /*0b04*/ 	.word	0x000168c0


	//   ....[67]....
        /*0b08*/ 	.word	0x00016990


	//   ....[68]....
        /*0b0c*/ 	.word	0x000169c0


	//   ....[69]....
        /*0b10*/ 	.word	0x00016a20


	//   ....[70]....
        /*0b14*/ 	.word	0x00016a30


	//   ....[71]....
        /*0b18*/ 	.word	0x00016aa0


	//   ....[72]....
        /*0b1c*/ 	.word	0x000173f0


	//   ....[73]....
        /*0b20*/ 	.word	0x00017400


	//   ....[74]....
        /*0b24*/ 	.word	0x00017540


	//   ....[75]....
        /*0b28*/ 	.word	0x00017550


	//   ....[76]....
        /*0b2c*/ 	.word	0x00017800


	//   ....[77]....
        /*0b30*/ 	.word	0x00017810


	//   ....[78]....
        /*0b34*/ 	.word	0x00017980


	//   ....[79]....
        /*0b38*/ 	.word	0x00017990


	//   ....[80]....
        /*0b3c*/ 	.word	0x0001b7d0


	//   ....[81]....
        /*0b40*/ 	.word	0x0001b800


	//   ....[82]....
        /*0b44*/ 	.word	0x0001b840


	//   ....[83]....
        /*0b48*/ 	.word	0x0001b870


	//   ....[84]....
        /*0b4c*/ 	.word	0x0001b8a0


	//   ....[85]....
        /*0b50*/ 	.word	0x0001b8d0


	//   ....[86]....
        /*0b54*/ 	.word	0x0001b900


	//   ....[87]....
        /*0b58*/ 	.word	0x0001b930


	//   ....[88]....
        /*0b5c*/ 	.word	0x0001bab0


	//   ....[89]....
        /*0b60*/ 	.word	0x0001bae0


	//   ....[90]....
        /*0b64*/ 	.word	0x0001bb10


	//   ....[91]....
        /*0b68*/ 	.word	0x0001bb40


	//   ....[92]....
        /*0b6c*/ 	.word	0x0001bb70


	//   ....[93]....
        /*0b70*/ 	.word	0x0001bba0


	//   ....[94]....
        /*0b74*/ 	.word	0x0001bc60


	//   ....[95]....
        /*0b78*/ 	.word	0x0001bc80


	//   ....[96]....
        /*0b7c*/ 	.word	0x0001bcf0


	//   ....[97]....
        /*0b80*/ 	.word	0x0001c190


	//   ....[98]....
        /*0b84*/ 	.word	0x0001c5d0


	//   ....[99]....
        /*0b88*/ 	.word	0x0001c660


	//   ....[100]....
        /*0b8c*/ 	.word	0x0001c6b0


	//   ....[101]....
        /*0b90*/ 	.word	0x0001c700


	//   ....[102]....
        /*0b94*/ 	.word	0x0001c7e0


	//   ....[103]....
        /*0b98*/ 	.word	0x0001c870


	//   ....[104]....
        /*0b9c*/ 	.word	0x0001c8d0


	//   ....[105]....
        /*0ba0*/ 	.word	0x0001c930


	//   ....[106]....
        /*0ba4*/ 	.word	0x0001cbd0


	//   ....[107]....
        /*0ba8*/ 	.word	0x0001cec0


	//   ....[108]....
        /*0bac*/ 	.word	0x0001d040


	//   ....[109]....
        /*0bb0*/ 	.word	0x0001d090


	//   ....[110]....
        /*0bb4*/ 	.word	0x0001d0f0


	//   ....[111]....
        /*0bb8*/ 	.word	0x0001d150


	//   ....[112]....
        /*0bbc*/ 	.word	0x0001d2a0


	//   ....[113]....
        /*0bc0*/ 	.word	0x0001d340


	//   ....[114]....
        /*0bc4*/ 	.word	0x0001d3f0


	//   ....[115]....
        /*0bc8*/ 	.word	0x0001d4d0


	//   ....[116]....
        /*0bcc*/ 	.word	0x0001d6a0


	//   ....[117]....
        /*0bd0*/ 	.word	0x0001d760


	//   ....[118]....
        /*0bd4*/ 	.word	0x0001da10


	//   ....[119]....
        /*0bd8*/ 	.word	0x0001db30


	//   ....[120]....
        /*0bdc*/ 	.word	0x0001dd00


	//   ....[121]....
        /*0be0*/ 	.word	0x0001ddd0


	//   ....[122]....
        /*0be4*/ 	.word	0x0001dfd0


	//   ....[123]....
        /*0be8*/ 	.word	0x0001e060


	//   ....[124]....
        /*0bec*/ 	.word	0x0001e390


	//   ....[125]....
        /*0bf0*/ 	.word	0x0001e430


	//   ....[126]....
        /*0bf4*/ 	.word	0x0001e550


	//   ....[127]....
        /*0bf8*/ 	.word	0x0001e5d0


	//   ....[128]....
        /*0bfc*/ 	.word	0x0001e650


	//   ....[129]....
        /*0c00*/ 	.word	0x0001e6d0


	//   ....[130]....
        /*0c04*/ 	.word	0x0001e750


	//   ....[131]....
        /*0c08*/ 	.word	0x0001e7e0


	//   ....[132]....
        /*0c0c*/ 	.word	0x0001e880


	//   ....[133]....
        /*0c10*/ 	.word	0x0001e930


	//   ....[134]....
        /*0c14*/ 	.word	0x0001e9b0


	//   ....[135]....
        /*0c18*/ 	.word	0x0001ea30


	//   ....[136]....
        /*0c1c*/ 	.word	0x0001eab0


	//   ....[137]....
        /*0c20*/ 	.word	0x0001eb40


	//   ....[138]....
        /*0c24*/ 	.word	0x0001ebc0


	//   ....[139]....
        /*0c28*/ 	.word	0x0001ec60


	//   ....[140]....
        /*0c2c*/ 	.word	0x0001ecf0


	//   ....[141]....
        /*0c30*/ 	.word	0x0001ee20


	//----- nvinfo : EIATTR_REG_RECONFIG
	.align		4
.L_777:
        /*0c34*/ 	.byte	0x01, 0x54
	.zero		2


	//----- nvinfo : EIATTR_SYSCALL_OFFSETS
	.align		4
        /*0c38*/ 	.byte	0x04, 0x46
        /*0c3a*/ 	.short	(.L_779 - .L_778)


	//   ....[0]....
.L_778:
        /*0c3c*/ 	.word	0x000019a0


	//   ....[1]....
        /*0c40*/ 	.word	0x00001af0


	//   ....[2]....
        /*0c44*/ 	.word	0x00006300


	//   ....[3]....
        /*0c48*/ 	.word	0x00006680


	//   ....[4]....
        /*0c4c*/ 	.word	0x00015900


	//   ....[5]....
        /*0c50*/ 	.word	0x00015a60


	//   ....[6]....
        /*0c54*/ 	.word	0x00015b60


	//   ....[7]....
        /*0c58*/ 	.word	0x00016470


	//   ....[8]....
        /*0c5c*/ 	.word	0x00016dc0


	//----- nvinfo : EIATTR_MBARRIER_INSTR_OFFSETS
	.align		4
.L_779:
        /*0c60*/ 	.byte	0x04, 0x39
        /*0c62*/ 	.short	(.L_781 - .L_780)


	//   ....[0]....
.L_780:
        /*0c64*/ 	.word	0x000002d0
        /*0c68*/ 	.word	0x000000ff
        /*0c6c*/ 	.word	0x00038800
        /*0c70*/ 	.short	0x0100
        /*0c72*/ 	.byte	0x08
	.zero		1


	//   ....[1]....
        /*0c74*/ 	.word	0x000002e0
        /*0c78*/ 	.word	0x000000ff
        /*0c7c*/ 	.word	0x00038810
        /*0c80*/ 	.short	0x0100
        /*0c82*/ 	.byte	0x08
	.zero		1


	//   ....[2]....
        /*0c84*/ 	.word	0x000002f0
        /*0c88*/ 	.word	0x000000ff
        /*0c8c*/ 	.word	0x00038820
        /*0c90*/ 	.short	0x0100
        /*0c92*/ 	.byte	0x08
	.zero		1


	//   ....[3]....
        /*0c94*/ 	.word	0x000003a0
        /*0c98*/ 	.word	0x000000ff
        /*0c9c*/ 	.word	0x00038830
        /*0ca0*/ 	.short	0x0100
        /*0ca2*/ 	.byte	0x06
	.zero		1


	//   ....[4]....
        /*0ca4*/ 	.word	0x000003b0
        /*0ca8*/ 	.word	0x000000ff
        /*0cac*/ 	.word	0x00038840
        /*0cb0*/ 	.short	0x0100
        /*0cb2*/ 	.byte	0x06
	.zero		1


	//   ....[5]....
        /*0cb4*/ 	.word	0x000003c0
        /*0cb8*/ 	.word	0x000000ff
        /*0cbc*/ 	.word	0x00038838
        /*0cc0*/ 	.short	0x0100
        /*0cc2*/ 	.byte	0x06
	.zero		1


	//   ....[6]....
        /*0cc4*/ 	.word	0x000003d0
        /*0cc8*/ 	.word	0x000000ff
        /*0ccc*/ 	.word	0x00038848
        /*0cd0*/ 	.short	0x0100
        /*0cd2*/ 	.byte	0x06
	.zero		1


	//   ....[7]....
        /*0cd4*/ 	.word	0x00000500
        /*0cd8*/ 	.word	0x000000ff
        /*0cdc*/ 	.word	0x00038850
        /*0ce0*/ 	.short	0x0100
        /*0ce2*/ 	.byte	0x08
	.zero		1


	//   ....[8]....
        /*0ce4*/ 	.word	0x00000510
        /*0ce8*/ 	.word	0x000000ff
        /*0cec*/ 	.word	0x00038860
        /*0cf0*/ 	.short	0x0100
        /*0cf2*/ 	.byte	0x08
	.zero		1


	//   ....[9]....
        /*0cf4*/ 	.word	0x00000520
        /*0cf8*/ 	.word	0x000000ff
        /*0cfc*/ 	.word	0x00038858
        /*0d00*/ 	.short	0x0100
        /*0d02*/ 	.byte	0x08
	.zero		1


	//   ....[10]....
        /*0d04*/ 	.word	0x00000530
        /*0d08*/ 	.word	0x000000ff
        /*0d0c*/ 	.word	0x00038868
        /*0d10*/ 	.short	0x0100
        /*0d12*/ 	.byte	0x08
	.zero		1


	//   ....[11]....
        /*0d14*/ 	.word	0x00000620
        /*0d18*/ 	.word	0x000000ff
        /*0d1c*/ 	.word	0x00038870
        /*0d20*/ 	.short	0x0100
        /*0d22*/ 	.byte	0x06
	.zero		1


	//   ....[12]....
        /*0d24*/ 	.word	0x00000630
        /*0d28*/ 	.word	0x000000ff
        /*0d2c*/ 	.word	0x00038880
        /*0d30*/ 	.short	0x0100
        /*0d32*/ 	.byte	0x06
	.zero		1


	//   ....[13]....
        /*0d34*/ 	.word	0x00000640
        /*0d38*/ 	.word	0x000000ff
        /*0d3c*/ 	.word	0x00038878
        /*0d40*/ 	.short	0x0100
        /*0d42*/ 	.byte	0x06
	.zero		1


	//   ....[14]....
        /*0d44*/ 	.word	0x00000650
        /*0d48*/ 	.word	0x000000ff
        /*0d4c*/ 	.word	0x00038888
        /*0d50*/ 	.short	0x0100
        /*0d52*/ 	.byte	0x06
	.zero		1


	//   ....[15]....
        /*0d54*/ 	.word	0x00000780
        /*0d58*/ 	.word	0x000000ff
        /*0d5c*/ 	.word	0x00038890
        /*0d60*/ 	.short	0x0100
        /*0d62*/ 	.byte	0x08
	.zero		1


	//   ....[16]....
        /*0d64*/ 	.word	0x00000790
        /*0d68*/ 	.word	0x000000ff
        /*0d6c*/ 	.word	0x000388a0
        /*0d70*/ 	.short	0x0100
        /*0d72*/ 	.byte	0x08
	.zero		1


	//   ....[17]....
        /*0d74*/ 	.word	0x000007a0
        /*0d78*/ 	.word	0x000000ff
        /*0d7c*/ 	.word	0x00038898
        /*0d80*/ 	.short	0x0100
        /*0d82*/ 	.byte	0x08
	.zero		1


	//   ....[18]....
        /*0d84*/ 	.word	0x000007b0
        /*0d88*/ 	.word	0x000000ff
        /*0d8c*/ 	.word	0x000388a8
        /*0d90*/ 	.short	0x0100
        /*0d92*/ 	.byte	0x08
	.zero		1


	//   ....[19]....
        /*0d94*/ 	.word	0x000008e0
        /*0d98*/ 	.word	0x000000ff
        /*0d9c*/ 	.word	0x000388b0
        /*0da0*/ 	.short	0x0100
        /*0da2*/ 	.byte	0x08
	.zero		1


	//   ....[20]....
        /*0da4*/ 	.word	0x000008f0
        /*0da8*/ 	.word	0x000000ff
        /*0dac*/ 	.word	0x000388c0
        /*0db0*/ 	.short	0x0100
        /*0db2*/ 	.byte	0x08
	.zero		1


	//   ....[21]....
        /*0db4*/ 	.word	0x00000900
        /*0db8*/ 	.word	0x000000ff
        /*0dbc*/ 	.word	0x000388b8
        /*0dc0*/ 	.short	0x0100
        /*0dc2*/ 	.byte	0x08
	.zero		1


	//   ....[22]....
        /*0dc4*/ 	.word	0x00000910
        /*0dc8*/ 	.word	0x000000ff
        /*0dcc*/ 	.word	0x000388c8
        /*0dd0*/ 	.short	0x0100
        /*0dd2*/ 	.byte	0x08
	.zero		1


	//   ....[23]....
        /*0dd4*/ 	.word	0x000026e0
        /*0dd8*/ 	.word	0x00000042
        /*0ddc*/ 	.word	0x00038890
        /*0de0*/ 	.short	0x010a
        /*0de2*/ 	.byte	0x3f
	.zero		1


	//   ....[24]....
        /*0de4*/ 	.word	0x00003120
        /*0de8*/ 	.word	0x00000042
        /*0dec*/ 	.word	0x00038890
        /*0df0*/ 	.short	0x010a
        /*0df2*/ 	.byte	0x3f
	.zero		1


	//   ....[25]....
        /*0df4*/ 	.word	0x00003a40
        /*0df8*/ 	.word	0x00000042
        /*0dfc*/ 	.word	0x00038890
        /*0e00*/ 	.short	0x010a
        /*0e02*/ 	.byte	0x3f
	.zero		1


	//   ....[26]....
        /*0e04*/ 	.word	0x00003c40
        /*0e08*/ 	.word	0x00000004
        /*0e0c*/ 	.word	0x00000000
        /*0e10*/ 	.short	0x0101
        /*0e12*/ 	.byte	0x3f
	.zero		1


	//   ....[27]....
        /*0e14*/ 	.word	0x00003c80
        /*0e18*/ 	.word	0x00000042
        /*0e1c*/ 	.word	0x000388b0
        /*0e20*/ 	.short	0x010a
        /*0e22*/ 	.byte	0x3f
	.zero		1


	//   ....[28]....
        /*0e24*/ 	.word	0x000042e0
        /*0e28*/ 	.word	0x00000042
        /*0e2c*/ 	.word	0x00000000
        /*0e30*/ 	.short	0x0101
        /*0e32*/ 	.byte	0x3f
	.zero		1


	//   ....[29]....
        /*0e34*/ 	.word	0x00004c90
        /*0e38*/ 	.word	0x00000000
        /*0e3c*/ 	.word	0x00000000
        /*0e40*/ 	.short	0x0101
        /*0e42*/ 	.byte	0x3f
	.zero		1


	//   ....[30]....
        /*0e44*/ 	.word	0x00005800
        /*0e48*/ 	.word	0x00000000
        /*0e4c*/ 	.word	0x00000000
        /*0e50*/ 	.short	0x0101
        /*0e52*/ 	.byte	0x3f
	.zero		1


	//   ....[31]....
        /*0e54*/ 	.word	0x00006390
        /*0e58*/ 	.word	0x00000002
        /*0e5c*/ 	.word	0x00038800
        /*0e60*/ 	.short	0x010a
        /*0e62*/ 	.byte	0x3f
	.zero		1


	//   ....[32]....
        /*0e64*/ 	.word	0x000063e0
        /*0e68*/ 	.word	0x00000002
        /*0e6c*/ 	.word	0x00038800
        /*0e70*/ 	.short	0x010a
        /*0e72*/ 	.byte	0x3f
	.zero		1


	//   ....[33]....
        /*0e74*/ 	.word	0x00006970
        /*0e78*/ 	.word	0x00000002
        /*0e7c*/ 	.word	0x00038800
        /*0e80*/ 	.short	0x010a
        /*0e82*/ 	.byte	0x3f
	.zero		1


	//   ....[34]....
        /*0e84*/ 	.word	0x000078b0
        /*0e88*/ 	.word	0x00000002
        /*0e8c*/ 	.word	0x00038800
        /*0e90*/ 	.short	0x010a
        /*0e92*/ 	.byte	0x3f
	.zero		1


	//   ....[35]....
        /*0e94*/ 	.word	0x00008680
        /*0e98*/ 	.word	0x00000014
        /*0e9c*/ 	.word	0x00038830
        /*0ea0*/ 	.short	0x010a
        /*0ea2*/ 	.byte	0x3f
	.zero		1


	//   ....[36]....
        /*0ea4*/ 	.word	0x00008730
        /*0ea8*/ 	.word	0x00000014
        /*0eac*/ 	.word	0x00038830
        /*0eb0*/ 	.short	0x010a
        /*0eb2*/ 	.byte	0x3f
	.zero		1


	//   ....[37]....
        /*0eb4*/ 	.word	0x00008a40
        /*0eb8*/ 	.word	0x00000002
        /*0ebc*/ 	.word	0x00038810
        /*0ec0*/ 	.short	0x010a
        /*0ec2*/ 	.byte	0x3f
	.zero		1


	//   ....[38]....
        /*0ec4*/ 	.word	0x00008a90
        /*0ec8*/ 	.word	0x00000014
        /*0ecc*/ 	.word	0x00038850
        /*0ed0*/ 	.short	0x010a
        /*0ed2*/ 	.byte	0x3f
	.zero		1


	//   ....[39]....
        /*0ed4*/ 	.word	0x00008b50
        /*0ed8*/ 	.word	0x00000014
        /*0edc*/ 	.word	0x00038850
        /*0ee0*/ 	.short	0x010a
        /*0ee2*/ 	.byte	0x3f
	.zero		1


	//   ....[40]....
        /*0ee4*/ 	.word	0x0000b180
        /*0ee8*/ 	.word	0x0000000c
        /*0eec*/ 	.word	0x00000000
        /*0ef0*/ 	.short	0x0101
        /*0ef2*/ 	.byte	0x3f
	.zero		1


	//   ....[41]....
        /*0ef4*/ 	.word	0x0000b880
        /*0ef8*/ 	.word	0x00000014
        /*0efc*/ 	.word	0x00000000
        /*0f00*/ 	.short	0x0101
        /*0f02*/ 	.byte	0x3f
	.zero		1


	//   ....[42]....
        /*0f04*/ 	.word	0x0000b990
        /*0f08*/ 	.word	0x0000000c
        /*0f0c*/ 	.word	0x00038830
        /*0f10*/ 	.short	0x010a
        /*0f12*/ 	.byte	0x3f
	.zero		1


	//   ....[43]....
        /*0f14*/ 	.word	0x0000ba40
        /*0f18*/ 	.word	0x0000000c
        /*0f1c*/ 	.word	0x00038830
        /*0f20*/ 	.short	0x010a
        /*0f22*/ 	.byte	0x3f
	.zero		1


	//   ....[44]....
        /*0f24*/ 	.word	0x0000bcb0
        /*0f28*/ 	.word	0x0000000c
        /*0f2c*/ 	.word	0x00038850
        /*0f30*/ 	.short	0x010a
        /*0f32*/ 	.byte	0x3f
	.zero		1


	//   ....[45]....
        /*0f34*/ 	.word	0x0000bd00
        /*0f38*/ 	.word	0x0000000c
        /*0f3c*/ 	.word	0x00038850
        /*0f40*/ 	.short	0x010a
        /*0f42*/ 	.byte	0x3f
	.zero		1


	//   ....[46]....
        /*0f44*/ 	.word	0x0000e1e0
        /*0f48*/ 	.word	0x000000a2
        /*0f4c*/ 	.word	0x00000000
        /*0f50*/ 	.short	0x0101
        /*0f52*/ 	.byte	0x3f
	.zero		1


	//   ....[47]....
        /*0f54*/ 	.word	0x0000efc0
        /*0f58*/ 	.word	0x0000000c
        /*0f5c*/ 	.word	0x00000000
        /*0f60*/ 	.short	0x0101
        /*0f62*/ 	.byte	0x3f
	.zero		1


	//   ....[48]....
        /*0f64*/ 	.word	0x000115b0
        /*0f68*/ 	.word	0x00000000
        /*0f6c*/ 	.word	0x00000000
        /*0f70*/ 	.short	0x0101
        /*0f72*/ 	.byte	0x3f
	.zero		1


	//   ....[49]....
        /*0f74*/ 	.word	0x00013c90
        /*0f78*/ 	.word	0x00000005
        /*0f7c*/ 	.word	0x00038820
        /*0f80*/ 	.short	0x010a
        /*0f82*/ 	.byte	0x3f
	.zero		1


	//   ....[50]....
        /*0f84*/ 	.word	0x00013d80
        /*0f88*/ 	.word	0x00000004
        /*0f8c*/ 	.word	0x000388a0
        /*0f90*/ 	.short	0x010a
        /*0f92*/ 	.byte	0x3f
	.zero		1


	//   ....[51]....
        /*0f94*/ 	.word	0x00013fd0
        /*0f98*/ 	.word	0x00000004
        /*0f9c*/ 	.word	0x000388c0
        /*0fa0*/ 	.short	0x010a
        /*0fa2*/ 	.byte	0x3f
	.zero		1


	//   ....[52]....
        /*0fa4*/ 	.word	0x00014a50
        /*0fa8*/ 	.word	0x00000004
        /*0fac*/ 	.word	0x000388a0
        /*0fb0*/ 	.short	0x010a
        /*0fb2*/ 	.byte	0x3f
	.zero		1


	//   ....[53]....
        /*0fb4*/ 	.word	0x00014c90
        /*0fb8*/ 	.word	0x00000004
        /*0fbc*/ 	.word	0x000388c0
        /*0fc0*/ 	.short	0x010a
        /*0fc2*/ 	.byte	0x3f
	.zero		1


	//   ....[54]....
        /*0fc4*/ 	.word	0x00015fb0
        /*0fc8*/ 	.word	0x00000000
        /*0fcc*/ 	.word	0x00038840
        /*0fd0*/ 	.short	0x010a
        /*0fd2*/ 	.byte	0x3f
	.zero		1


	//   ....[55]....
        /*0fd4*/ 	.word	0x00016b60
        /*0fd8*/ 	.word	0x00000008
        /*0fdc*/ 	.word	0x00038800
        /*0fe0*/ 	.short	0x0107
        /*0fe2*/ 	.byte	0x3f
	.zero		1


	//   ....[56]....
        /*0fe4*/ 	.word	0x00016c10
        /*0fe8*/ 	.word	0x00000000
        /*0fec*/ 	.word	0x00038800
        /*0ff0*/ 	.short	0x0101
        /*0ff2*/ 	.byte	0x3f
	.zero		1


	//   ....[57]....
        /*0ff4*/ 	.word	0x00017bc0
        /*0ff8*/ 	.word	0x00000000
        /*0ffc*/ 	.word	0x00038810
        /*1000*/ 	.short	0x0107
        /*1002*/ 	.byte	0x3f
	.zero		1


	//   ....[58]....
        /*1004*/ 	.word	0x00017cc0
        /*1008*/ 	.word	0x00000002
        /*100c*/ 	.word	0x00038810
        /*1010*/ 	.short	0x0101
        /*1012*/ 	.byte	0x3f
	.zero		1


	//   ....[59]....
        /*1014*/ 	.word	0x00017ce0
        /*1018*/ 	.word	0x00000002
        /*101c*/ 	.word	0x00038820
        /*1020*/ 	.short	0x010a
        /*1022*/ 	.byte	0x3f
	.zero		1


	//   ....[60]....
        /*1024*/ 	.word	0x00017df0
        /*1028*/ 	.word	0x00000003
        /*102c*/ 	.word	0x00038860
        /*1030*/ 	.short	0x010a
        /*1032*/ 	.byte	0x3f
	.zero		1


	//   ....[61]....
        /*1034*/ 	.word	0x00018b00
        /*1038*/ 	.word	0x00000002
        /*103c*/ 	.word	0x00038840
        /*1040*/ 	.short	0x010a
        /*1042*/ 	.byte	0x3f
	.zero		1


	//   ....[62]....
        /*1044*/ 	.word	0x00018d60
        /*1048*/ 	.word	0x00000002
        /*104c*/ 	.word	0x00038860
        /*1050*/ 	.short	0x010a
        /*1052*/ 	.byte	0x3f
	.zero		1


	//   ....[63]....
        /*1054*/ 	.word	0x00019a00
        /*1058*/ 	.word	0x00000002
        /*105c*/ 	.word	0x00038840
        /*1060*/ 	.short	0x010a
        /*1062*/ 	.byte	0x3f
	.zero		1


	//   ....[64]....
        /*1064*/ 	.word	0x00019c50
        /*1068*/ 	.word	0x00000002
        /*106c*/ 	.word	0x00038860
        /*1070*/ 	.short	0x010a
        /*1072*/ 	.byte	0x3f
	.zero		1


	//   ....[65]....
        /*1074*/ 	.word	0x0001a860
        /*1078*/ 	.word	0x00000002
        /*107c*/ 	.word	0x00038840
        /*1080*/ 	.short	0x010a
        /*1082*/ 	.byte	0x3f
	.zero		1


	//   ....[66]....
        /*1084*/ 	.word	0x0001aac0
        /*1088*/ 	.word	0x00000002
        /*108c*/ 	.word	0x00038860
        /*1090*/ 	.short	0x010a
        /*1092*/ 	.byte	0x3f
	.zero		1


	//   ....[67]....
        /*1094*/ 	.word	0x0001c110
        /*1098*/ 	.word	0x00000000
        /*109c*/ 	.word	0x00038820
        /*10a0*/ 	.short	0x010a
        /*10a2*/ 	.byte	0x3f
	.zero		1


	//   ....[68]....
        /*10a4*/ 	.word	0x0001c2c0
        /*10a8*/ 	.word	0x00000006
        /*10ac*/ 	.word	0x00000000
        /*10b0*/ 	.short	0x010a
        /*10b2*/ 	.byte	0x3f
	.zero		1


	//   ....[69]....
        /*10b4*/ 	.word	0x0001c330
        /*10b8*/ 	.word	0x00000007
        /*10bc*/ 	.word	0x00000000
        /*10c0*/ 	.short	0x010a
        /*10c2*/ 	.byte	0x3f
	.zero		1


	//   ....[70]....
        /*10c4*/ 	.word	0x0001c3a0
        /*10c8*/ 	.word	0x00000004
        /*10cc*/ 	.word	0x00000000
        /*10d0*/ 	.short	0x010a
        /*10d2*/ 	.byte	0x3f
	.zero		1


	//   ....[71]....
        /*10d4*/ 	.word	0x0001c3d0
        /*10d8*/ 	.word	0x00000003
        /*10dc*/ 	.word	0x00000000
        /*10e0*/ 	.short	0x010a
        /*10e2*/ 	.byte	0x3f
	.zero		1


	//   ....[72]....
        /*10e4*/ 	.word	0x0001c430
        /*10e8*/ 	.word	0x00000042
        /*10ec*/ 	.word	0x00038890
        /*10f0*/ 	.short	0x010a
        /*10f2*/ 	.byte	0x3f
	.zero		1


	//   ....[73]....
        /*10f4*/ 	.word	0x0001c480
        /*10f8*/ 	.word	0x00000042
        /*10fc*/ 	.word	0x00038890
        /*1100*/ 	.short	0x010a
        /*1102*/ 	.byte	0x3f
	.zero		1


	//   ....[74]....
        /*1104*/ 	.word	0x0001c4d0
        /*1108*/ 	.word	0x00000042
        /*110c*/ 	.word	0x00038890
        /*1110*/ 	.short	0x010a
        /*1112*/ 	.byte	0x3f
	.zero		1


	//   ....[75]....
        /*1114*/ 	.word	0x0001c520
        /*1118*/ 	.word	0x00000042
        /*111c*/ 	.word	0x000388b0
        /*1120*/ 	.short	0x010a
        /*1122*/ 	.byte	0x3f
	.zero		1


	//   ....[76]....
        /*1124*/ 	.word	0x0001c730
        /*1128*/ 	.word	0x00000002
        /*112c*/ 	.word	0x00038800
        /*1130*/ 	.short	0x010a
        /*1132*/ 	.byte	0x3f
	.zero		1


	//   ....[77]....
        /*1134*/ 	.word	0x0001c960
        /*1138*/ 	.word	0x00000002
        /*113c*/ 	.word	0x00038800
        /*1140*/ 	.short	0x010a
        /*1142*/ 	.byte	0x3f
	.zero		1


	//   ....[78]....
        /*1144*/ 	.word	0x0001c9b0
        /*1148*/ 	.word	0x00000014
        /*114c*/ 	.word	0x00038830
        /*1150*/ 	.short	0x010a
        /*1152*/ 	.byte	0x3f
	.zero		1


	//   ....[79]....
        /*1154*/ 	.word	0x0001ca00
        /*1158*/ 	.word	0x00000002
        /*115c*/ 	.word	0x00038810
        /*1160*/ 	.short	0x010a
        /*1162*/ 	.byte	0x3f
	.zero		1


	//   ....[80]....
        /*1164*/ 	.word	0x0001ca50
        /*1168*/ 	.word	0x00000014
        /*116c*/ 	.word	0x00038850
        /*1170*/ 	.short	0x010a
        /*1172*/ 	.byte	0x3f
	.zero		1


	//   ....[81]....
        /*1174*/ 	.word	0x0001caa0
        /*1178*/ 	.word	0x0000000c
        /*117c*/ 	.word	0x00038830
        /*1180*/ 	.short	0x010a
        /*1182*/ 	.byte	0x3f
	.zero		1


	//   ....[82]....
        /*1184*/ 	.word	0x0001caf0
        /*1188*/ 	.word	0x0000000c
        /*118c*/ 	.word	0x00038850
        /*1190*/ 	.short	0x010a
        /*1192*/ 	.byte	0x3f
	.zero		1


	//   ....[83]....
        /*1194*/ 	.word	0x0001cca0
        /*1198*/ 	.word	0x00000004
        /*119c*/ 	.word	0x00038820
        /*11a0*/ 	.short	0x010a
        /*11a2*/ 	.byte	0x3f
	.zero		1


	//   ....[84]....
        /*11a4*/ 	.word	0x0001ccf0
        /*11a8*/ 	.word	0x00000004
        /*11ac*/ 	.word	0x000388a0
        /*11b0*/ 	.short	0x010a
        /*11b2*/ 	.byte	0x3f
	.zero		1


	//   ....[85]....
        /*11b4*/ 	.word	0x0001cd40
        /*11b8*/ 	.word	0x00000004
        /*11bc*/ 	.word	0x000388c0
        /*11c0*/ 	.short	0x010a
        /*11c2*/ 	.byte	0x3f
	.zero		1


	//   ....[86]....
        /*11c4*/ 	.word	0x0001cd90
        /*11c8*/ 	.word	0x00000004
        /*11cc*/ 	.word	0x000388a0
        /*11d0*/ 	.short	0x010a
        /*11d2*/ 	.byte	0x3f
	.zero		1


	//   ....[87]....
        /*11d4*/ 	.word	0x0001cde0
        /*11d8*/ 	.word	0x00000004
        /*11dc*/ 	.word	0x000388c0
        /*11e0*/ 	.short	0x010a
        /*11e2*/ 	.byte	0x3f
	.zero		1


	//   ....[88]....
        /*11e4*/ 	.word	0x0001cf80
        /*11e8*/ 	.word	0x00000000
        /*11ec*/ 	.word	0x00038840
        /*11f0*/ 	.short	0x010a
        /*11f2*/ 	.byte	0x3f
	.zero		1


	//   ....[89]....
        /*11f4*/ 	.word	0x0001e0b0
        /*11f8*/ 	.word	0x00000002
        /*11fc*/ 	.word	0x00038820
        /*1200*/ 	.short	0x010a
        /*1202*/ 	.byte	0x3f
	.zero		1


	//   ....[90]....
        /*1204*/ 	.word	0x0001e100
        /*1208*/ 	.word	0x00000003
        /*120c*/ 	.word	0x00038860
        /*1210*/ 	.short	0x010a
        /*1212*/ 	.byte	0x3f
	.zero		1


	//   ....[91]....
        /*1214*/ 	.word	0x0001e150
        /*1218*/ 	.word	0x00000002
        /*121c*/ 	.word	0x00038840
        /*1220*/ 	.short	0x010a
        /*1222*/ 	.byte	0x3f
	.zero		1


	//   ....[92]....
        /*1224*/ 	.word	0x0001e1a0
        /*1228*/ 	.word	0x00000002
        /*122c*/ 	.word	0x00038860
        /*1230*/ 	.short	0x010a
        /*1232*/ 	.byte	0x3f
	.zero		1


	//   ....[93]....
        /*1234*/ 	.word	0x0001e1f0
        /*1238*/ 	.word	0x00000002
        /*123c*/ 	.word	0x00038840
        /*1240*/ 	.short	0x010a
        /*1242*/ 	.byte	0x3f
	.zero		1


	//   ....[94]....
        /*1244*/ 	.word	0x0001e240
        /*1248*/ 	.word	0x00000002
        /*124c*/ 	.word	0x00038860
        /*1250*/ 	.short	0x010a
        /*1252*/ 	.byte	0x3f
	.zero		1


	//   ....[95]....
        /*1254*/ 	.word	0x0001e290
        /*1258*/ 	.word	0x00000002
        /*125c*/ 	.word	0x00038840
        /*1260*/ 	.short	0x010a
        /*1262*/ 	.byte	0x3f
	.zero		1


	//   ....[96]....
        /*1264*/ 	.word	0x0001e2e0
        /*1268*/ 	.word	0x00000002
        /*126c*/ 	.word	0x00038860
        /*1270*/ 	.short	0x010a
        /*1272*/ 	.byte	0x3f
	.zero		1


	//   ....[97]....
        /*1274*/ 	.word	0x0001ed40
        /*1278*/ 	.word	0x00000000
        /*127c*/ 	.word	0x00038820
        /*1280*/ 	.short	0x010a
        /*1282*/ 	.byte	0x3f
	.zero		1


	//   ....[98]....
        /*1284*/ 	.word	0x0001eee0
        /*1288*/ 	.word	0x00000006
        /*128c*/ 	.word	0x00000000
        /*1290*/ 	.short	0x010a
        /*1292*/ 	.byte	0x3f
	.zero		1


	//   ....[99]....
        /*1294*/ 	.word	0x0001ef30
        /*1298*/ 	.word	0x00000007
        /*129c*/ 	.word	0x00000000
        /*12a0*/ 	.short	0x010a
        /*12a2*/ 	.byte	0x3f
	.zero		1


	//   ....[100]....
        /*12a4*/ 	.word	0x0001ef80
        /*12a8*/ 	.word	0x00000004
        /*12ac*/ 	.word	0x00000000
        /*12b0*/ 	.short	0x010a
        /*12b2*/ 	.byte	0x3f
	.zero		1


	//----- nvinfo : EIATTR_NUM_MBARRIERS
	.align		4
.L_781:
        /*12b4*/ 	.byte	0x03, 0x38
        /*12b6*/ 	.short	0x0017


	//----- nvinfo : EIATTR_EXIT_INSTR_OFFSETS
	.align		4
        /*12b8*/ 	.byte	0x04, 0x1c
        /*12ba*/ 	.short	(.L_783 - .L_782)


	//   ....[0]....
.L_782:
        /*12bc*/ 	.word	0x0001c420


	//----- nvinfo : EIATTR_MAX_THREADS
	.align		4
.L_783:
        /*12c0*/ 	.byte	0x04, 0x05
        /*12c2*/ 	.short	(.L_785 - .L_784)
.L_784:
        /*12c4*/ 	.word	0x00000180
        /*12c8*/ 	.word	0x00000001
        /*12cc*/ 	.word	0x00000001


	//----- nvinfo : EIATTR_CRS_STACK_SIZE
	.align		4
.L_785:
        /*12d0*/ 	.byte	0x04, 0x1e
        /*12d2*/ 	.short	(.L_787 - .L_786)
.L_786:
        /*12d4*/ 	.word	0x00000000


	//----- nvinfo : EIATTR_CBANK_PARAM_SIZE
	.align		4
.L_787:
        /*12d8*/ 	.byte	0x03, 0x19
        /*12da*/ 	.short	0x0bf0


	//----- nvinfo : EIATTR_PARAM_CBANK
	.align		4
        /*12dc*/ 	.byte	0x04, 0x0a
        /*12de*/ 	.short	(.L_789 - .L_788)
	.align		4
.L_788:
        /*12e0*/ 	.word	index@(.nv.constant0._ZN7cutlass13device_kernelIN5flash11enable_sm90INS1_16FlashAttnFwdSm90INS1_25CollectiveMainloopFwdSm90ILi2EN4cute5tupleIJNS5_1CILi1EEES8_S8_EEENS6_IJNS7_ILi64EEESA_SA_EEELi512ENS_10bfloat16_tEfNS_4arch4Sm90ELb0ELb0ELb1ELb1ELb0ELb1ELb1ELb0ELb0ELb1ELb0ELb0EEENS1_21CollectiveEpilogueFwdINS6_IJSA_NS7_ILi512EEESA_EEES9_SC_SE_Li256ELb1ELb1ELb0ELb0EEENS1_36VarlenDynamicPersistentTileSchedulerILi64ELi64ELi256ELi128ELb0ELb1ELb1ELb0ELb1ELb1EEEEEEEEEvNT_6ParamsE)
        /*12e4*/ 	.short	0x0210
        /*12e6*/ 	.short	0x0bf0


	//----- nvinfo : EIATTR_SW_WAR
	.align		4
.L_789:
        /*12e8*/ 	.byte	0x04, 0x36
        /*12ea*/ 	.short	(.L_791 - .L_790)
.L_790:
        /*12ec*/ 	.word	0x00000008
.L_791:


//--------------------- .nv.info._ZN7cutlass13device_kernelIN5flash11enable_sm90INS1_16FlashAttnFwdSm90INS1_25CollectiveMainloopFwdSm90ILi2EN4cute5tupleIJNS5_1CILi1EEES8_S8_EEENS6_IJNS7_ILi64EEESA_SA_EEELi512ENS_10bfloat16_tEfNS_4arch4Sm90ELb0ELb1ELb1ELb0ELb0ELb0ELb0ELb0ELb0ELb1ELb0ELb0EEENS1_21CollectiveEpilogueFwdINS6_IJSA_NS7_ILi512EEESA_EEES9_SC_SE_Li256ELb0ELb1ELb0ELb0EEENS1_30DynamicPersistentTileSchedulerILi256ELi128ELb0ELb1ELb1EEEEEEEEEvNT_6ParamsE --------------------------
	.section	.nv.info._ZN7cutlass13device_kernelIN5flash11enable_sm90INS1_16FlashAttnFwdSm90INS1_25CollectiveMainloopFwdSm90ILi2EN4cute5tupleIJNS5_1CILi1EEES8_S8_EEENS6_IJNS7_ILi64EEESA_SA_EEELi512ENS_10bfloat16_tEfNS_4arch4Sm90ELb0ELb1ELb1ELb0ELb0ELb0ELb0ELb0ELb0ELb1ELb0ELb0EEENS1_21CollectiveEpilogueFwdINS6_IJSA_NS7_ILi512EEESA_EEES9_SC_SE_Li256ELb0ELb1ELb0ELb0EEENS1_30DynamicPersistentTileSchedulerILi256ELi128ELb0ELb1ELb1EEEEEEEEEvNT_6ParamsE,"",@"SHT_CUDA_INFO"
	.sectionflags	@""
	.align	4


	//----- nvinfo : EIATTR_CUDA_API_VERSION
	.align		4
        /*0000*/ 	.byte	0x04, 0x37
        /*0002*/ 	.short	(.L_793 - .L_792)
.L_792:
        /*0004*/ 	.word	0x00000082


	//----- nvinfo : EIATTR_KPARAM_INFO
	.align		4
.L_793:
        /*0008*/ 	.byte	0x04, 0x17
        /*000a*/ 	.short	(.L_795 - .L_794)
.L_794:
        /*000c*/ 	.word	0x00000000
        /*0010*/ 	.short	0x0000
        /*0012*/ 	.short	0x0070
        /*0014*/ 	.byte	0x00, 0xf0, 0x01, 0x2a


	//----- nvinfo : EIATTR_SPARSE_MMA_MASK
	.align		4
.L_795:
        /*0018*/ 	.byte	0x03, 0x50
        /*001a*/ 	.short	0x0000


	//----- nvinfo : EIATTR_MAXREG_COUNT
	.align		4
        /*001c*/ 	.byte	0x03, 0x1b
        /*001e*/ 	.short	0x00a8


	//----- nvinfo : EIATTR_NUM_BARRIERS
	.align		4
        /*0020*/ 	.byte	0x02, 0x4c
        /*0022*/ 	.byte	0x10
	.zero		1


	//----- nvinfo : EIATTR_EXTERNS
	.align		4
        /*0024*/ 	.byte	0x04, 0x0f
        /*0026*/ 	.short	(.L_797 - .L_796)


	//   ....[0]....
	.align		4
.L_796:
        /*0028*/ 	.word	index@(__assertfail)


	//----- nvinfo : EIATTR_ANNOTATIONS
	.align		4
.L_797:
        /*002c*/ 	.byte	0x04, 0x55
        /*002e*/ 	.short	(.L_799 - .L_798)


	//   ....[0]....
.L_798:
        /* <DEDUP_REMOVED lines=24> */


	//----- nvinfo : EIATTR_MERCURY_ISA_VERSION
	.align		4
.L_799:
        /*01a0*/ 	.byte	0x03, 0x5f
        /*01a2*/ 	.short	0x0101


	//----- nvinfo : EIATTR_INT_WARP_WIDE_INSTR_OFFSETS
	.align		4
        /*01a4*/ 	.byte	0x04, 0x31
        /*01a6*/ 	.short	(.L_801 - .L_800)


	//   ....[0]....
.L_800:
        /*01a8*/ 	.word	0x00000130


	//   ....[1]....
        /*01ac*/ 	.word	0x00000170


	//   ....[2]....
        /*01b0*/ 	.word	0x000001e0


	//   ....[3]....
        /*01b4*/ 	.word	0x000114f0


	//   ....[4]....
        /*01b8*/ 	.word	0x00011580


	//   ....[5]....
        /*01bc*/ 	.word	0x00015ba0


	//   ....[6]....
        /*01c0*/ 	.word	0x00015c30


	//----- nvinfo : EIATTR_COOP_GROUP_MASK_REGIDS
	.align		4
.L_801:
        /*01c4*/ 	.byte	0x04, 0x29
        /*01c6*/ 	.short	(.L_803 - .L_802)


	//   ....[0]....
.L_802:
        /*01c8*/ 	.word	0xffffffff


	//   ....[1]....
        /*01cc*/ 	.word	0xffffffff


	//   ....[2]....
        /*01d0*/ 	.word	0xffffffff


	//   ....[3]....
        /*01d4*/ 	.word	0xffffffff


	//   ....[4]....
        /*01d8*/ 	.word	0xffffffff


	//   ....[5]....
        /*01dc*/ 	.word	0xffffffff


	//   ....[6]....
        /*01e0*/ 	.word	0xffffffff


	//   ....[7]....
        /*01e4*/ 	.word	0xffffffff


	//   ....[8]....
        /*01e8*/ 	.word	0xffffffff


	//   ....[9]....
        /*01ec*/ 	.word	0xffffffff


	//   ....[10]....
        /*01f0*/ 	.word	0xffffffff


	//   ....[11]....
        /*01f4*/ 	.word	0xffffffff


	//   ....[12]....
        /*01f8*/ 	.word	0xffffffff


	//   ....[13]....
        /*01fc*/ 	.word	0xffffffff


	//   ....[14]....
        /*0200*/ 	.word	0xffffffff


	//   ....[15]....
        /*0204*/ 	.word	0xffffffff


	//   ....[16]....
        /*0208*/ 	.word	0xffffffff


	//   ....[17]....
        /*020c*/ 	.word	0xffffffff


	//   ....[18]....
        /*0210*/ 	.word	0xffffffff


	//   ....[19]....
        /*0214*/ 	.word	0xffffffff


	//   ....[20]....
        /*0218*/ 	.word	0xffffffff


	//   ....[21]....
        /*021c*/ 	.word	0xffffffff


	//   ....[22]....
        /*0220*/ 	.word	0xffffffff


	//   ....[23]....
        /*0224*/ 	.word	0xffffffff


	//   ....[24]....
        /*0228*/ 	.word	0xffffffff


	//   ....[25]....
        /*022c*/ 	.word	0xffffffff


	//   ....[26]....
        /*0230*/ 	.word	0xffffffff


	//   ....[27]....
        /*0234*/ 	.word	0xffffffff


	//   ....[28]....
        /*0238*/ 	.word	0xffffffff


	//   ....[29]....
        /*023c*/ 	.word	0xffffffff


	//   ....[30]....
        /*0240*/ 	.word	0xffffffff


	//   ....[31]....
        /*0244*/ 	.word	0xffffffff


	//   ....[32]....
        /*0248*/ 	.word	0xffffffff


	//   ....[33]....
        /*024c*/ 	.word	0xffffffff


	//   ....[34]....
        /*0250*/ 	.word	0xffffffff


	//   ....[35]....
        /*0254*/ 	.word	0xffffffff


	//   ....[36]....
        /*0258*/ 	.word	0xffffffff


	//   ....[37]....
        /*025c*/ 	.word	0xffffffff


	//   ....[38]....
        /*0260*/ 	.word	0xffffffff


	//   ....[39]....
        /*0264*/ 	.word	0xffffffff


	//   ....[40]....
        /*0268*/ 	.word	0xffffffff


	//   ....[41]....
        /*026c*/ 	.word	0xffffffff


	//   ....[42]....
        /*0270*/ 	.word	0xffffffff


	//   ....[43]....
        /*0274*/ 	.word	0xffffffff


	//   ....[44]....
        /*0278*/ 	.word	0xffffffff


	//   ....[45]....
        /*027c*/ 	.word	0xffffffff


	//   ....[46]....
        /*0280*/ 	.word	0xffffffff


	//   ....[47]....
        /*0284*/ 	.word	0xffffffff


	//   ....[48]....
        /*0288*/ 	.word	0xffffffff


	//   ....[49]....
        /*028c*/ 	.word	0xffffffff


	//   ....[50]....
        /*0290*/ 	.word	0xffffffff


	//   ....[51]....
        /*0294*/ 	.word	0xffffffff


	//   ....[52]....
        /*0298*/ 	.word	0xffffffff


	//   ....[53]....
        /*029c*/ 	.word	0xffffffff


	//   ....[54]....
        /*02a0*/ 	.word	0xffffffff


	//   ....[55]....
        /*02a4*/ 	.word	0xffffffff


	//   ....[56]....
        /*02a8*/ 	.word	0xffffffff


	//   ....[57]....
        /*02ac*/ 	.word	0xffffffff


	//   ....[58]....
        /*02b0*/ 	.word	0xffffffff


	//   ....[59]....
        /*02b4*/ 	.word	0xffffffff


	//   ....[60]....
        /*02b8*/ 	.word	0xffffffff


	//   ....[61]....
        /*02bc*/ 	.word	0xffffffff


	//   ....[62]....
        /*02c0*/ 	.word	0xffffffff


	//   ....[63]....
        /*02c4*/ 	.word	0xffffffff


	//   ....[64]....
        /*02c8*/ 	.word	0x0500000f


	//   ....[65]....
        /*02cc*/ 	.word	0x0500000f


	//   ....[66]....
        /*02d0*/ 	.word	0x0500000f


	//   ....[67]....
        /*02d4*/ 	.word	0x0500000f


	//   ....[68]....
        /*02d8*/ 	.word	0x0500000f


	//   ....[69]....
        /*02dc*/ 	.word	0x0500000f


	//   ....[70]....
        /*02e0*/ 	.word	0x0500000f


	//   ....[71]....
        /*02e4*/ 	.word	0x0500000f


	//   ....[72]....
        /*02e8*/ 	.word	0x0500000f


	//   ....[73]....
        /*02ec*/ 	.word	0x0500000f


	//   ....[74]....
        /*02f0*/ 	.word	0x0500000f


	//----- nvinfo : EIATTR_COOP_GROUP_INSTR_OFFSETS
	.align		4
.L_803:
        /*02f4*/ 	.byte	0x04, 0x28
        /*02f6*/ 	.short	(.L_805 - .L_804)


	//   ....[0]....
.L_804:
        /*02f8*/ 	.word	0x00000060


	//   ....[1]....
        /*02fc*/ 	.word	0x00000140


	//   ....[2]....
        /*0300*/ 	.word	0x00000190


	//   ....[3]....
        /*0304*/ 	.word	0x00000380


	//   ....[4]....
        /*0308*/ 	.word	0x000004e0


	//   ....[5]....
        /*030c*/ 	.word	0x00000600


	//   ....[6]....
        /*0310*/ 	.word	0x00000760


	//   ....[7]....
        /*0314*/ 	.word	0x00001c10


	//   ....[8]....
        /*0318*/ 	.word	0x00003d20


	//   ....[9]....
        /*031c*/ 	.word	0x00004320


	//   ....[10]....
        /*0320*/ 	.word	0x00004a60


	//   ....[11]....
        /*0324*/ 	.word	0x000053b0


	//   ....[12]....
        /*0328*/ 	.word	0x000053d0


	//   ....[13]....
        /*032c*/ 	.word	0x00005b10


	//   ....[14]....
        /*0330*/ 	.word	0x00005b50


	//   ....[15]....
        /*0334*/ 	.word	0x00006380


	//   ....[16]....
        /*0338*/ 	.word	0x00006970


	//   ....[17]....
        /*033c*/ 	.word	0x00006f00


	//   ....[18]....
        /*0340*/ 	.word	0x000075f0


	//   ....[19]....
        /*0344*/ 	.word	0x000076b0


	//   ....[20]....
        /*0348*/ 	.word	0x00007ac0


	//   ....[21]....
        /*034c*/ 	.word	0x00007b50


	//   ....[22]....
        /*0350*/ 	.word	0x00008cc0


	//   ....[23]....
        /*0354*/ 	.word	0x00009690


	//   ....[24]....
        /*0358*/ 	.word	0x00009720


	//   ....[25]....
        /*035c*/ 	.word	0x00009a10


	//   ....[26]....
        /*0360*/ 	.word	0x00009b60


	//   ....[27]....
        /*0364*/ 	.word	0x0000ac30


	//   ....[28]....
        /*0368*/ 	.word	0x0000b0e0


	//   ....[29]....
        /*036c*/ 	.word	0x0000b640


	//   ....[30]....
        /*0370*/ 	.word	0x0000bd30


	//   ....[31]....
        /*0374*/ 	.word	0x0000be30


	//   ....[32]....
        /*0378*/ 	.word	0x0000c180


	//   ....[33]....
        /*037c*/ 	.word	0x0000c230


	//   ....[34]....
        /*0380*/ 	.word	0x0000d400


	//   ....[35]....
        /*0384*/ 	.word	0x0000d440


	//   ....[36]....
        /*0388*/ 	.word	0x0000d480


	//   ....[37]....
        /*038c*/ 	.word	0x0000d4f0


	//   ....[38]....
        /*0390*/ 	.word	0x0000d520


	//   ....[39]....
        /*0394*/ 	.word	0x0000dfa0


	//   ....[40]....
        /*0398*/ 	.word	0x0000f260


	//   ....[41]....
        /*039c*/ 	.word	0x0000f290


	//   ....[42]....
        /*03a0*/ 	.word	0x0000f2c0


	//   ....[43]....
        /*03a4*/ 	.word	0x0000f2e0


	//   ....[44]....
        /*03a8*/ 	.word	0x0000f930


	//   ....[45]....
        /*03ac*/ 	.word	0x0000f940


	//   ....[46]....
        /*03b0*/ 	.word	0x0000fb70


	//   ....[47]....
        /*03b4*/ 	.word	0x0000fb90


	//   ....[48]....
        /*03b8*/ 	.word	0x00010520


	//   ....[49]....
        /*03bc*/ 	.word	0x00010540


	//   ....[50]....
        /*03c0*/ 	.word	0x00010770


	//   ....[51]....
        /*03c4*/ 	.word	0x00010790


	//   ....[52]....
        /*03c8*/ 	.word	0x00010a50


	//   ....[53]....
        /*03cc*/ 	.word	0x00011ae0


	//   ....[54]....
        /*03d0*/ 	.word	0x00012420


	//   ....[55]....
        /*03d4*/ 	.word	0x00012430


	//   ....[56]....
        /*03d8*/ 	.word	0x000124f0


	//   ....[57]....
        /*03dc*/ 	.word	0x00012500


	//   ....[58]....
        /*03e0*/ 	.word	0x00012570


	//   ....[59]....
        /*03e4*/ 	.word	0x00012580


	//   ....[60]....
        /*03e8*/ 	.word	0x00012590


	//   ....[61]....
        /*03ec*/ 	.word	0x000125d0


	//   ....[62]....
        /*03f0*/ 	.word	0x00015d90


	//   ....[63]....
        /*03f4*/ 	.word	0x00015f80


	//   ....[64]....
        /*03f8*/ 	.word	0x00016630


	//   ....[65]....
        /*03fc*/ 	.word	0x00016790


	//   ....[66]....
        /*0400*/ 	.word	0x000167f0


	//   ....[67]....
        /*0404*/ 	.word	0x000168b0


	//   ....[68]....
        /*0408*/ 	.word	0x00016980


	//   ....[69]....
        /*040c*/ 	.word	0x000169e0


	//   ....[70]....
        /*0410*/ 	.word	0x00016ac0


	//   ....[71]....
        /*0414*/ 	.word	0x00016b20


	//   ....[72]....
        /*0418*/ 	.word	0x00016be0


	//   ....[73]....
        /*041c*/ 	.word	0x00016f00


	//   ....[74]....
        /*0420*/ 	.word	0x00017020


	//----- nvinfo : EIATTR_REG_RECONFIG
	.align		4
.L_805:
        /*0424*/ 	.byte	0x01, 0x54
	.zero		2


	//----- nvinfo : EIATTR_SYSCALL_OFFSETS
	.align		4
        /*0428*/ 	.byte	0x04, 0x46
        /*042a*/ 	.short	(.L_807 - .L_806)


	//   ....[0]....
.L_806:
        /*042c*/ 	.word	0x00003ef0


	//   ....[1]....
        /*0430*/ 	.word	0x000116f0


	//   ....[2]....
        /*0434*/ 	.word	0x00011840


	//   ....[3]....
        /*0438*/ 	.word	0x00011930


	//   ....[4]....
        /*043c*/ 	.word	0x00012060


	//----- nvinfo : EIATTR_MBARRIER_INSTR_OFFSETS
	.align		4
.L_807:
        /*0440*/ 	.byte	0x04, 0x39
        /*0442*/ 	.short	(.L_809 - .L_808)


	//   ....[0]....
.L_808:
        /*0444*/ 	.word	0x00000270
        /*0448*/ 	.word	0x000000ff
        /*044c*/ 	.word	0x00028c00
        /*0450*/ 	.short	0x0100
        /*0452*/ 	.byte	0x08
	.zero		1


	//   ....[1]....
        /*0454*/ 	.word	0x00000280
        /*0458*/ 	.word	0x000000ff
        /*045c*/ 	.word	0x00028c20
        /*0460*/ 	.short	0x0100
        /*0462*/ 	.byte	0x08
	.zero		1


	//   ....[2]....
        /*0464*/ 	.word	0x00000330
        /*0468*/ 	.word	0x000000ff
        /*046c*/ 	.word	0x00028c30
        /*0470*/ 	.short	0x0100
        /*0472*/ 	.byte	0x06
	.zero		1


	//   ....[3]....
        /*0474*/ 	.word	0x00000340
        /*0478*/ 	.word	0x000000ff
        /*047c*/ 	.word	0x00028c40
        /*0480*/ 	.short	0x0100
        /*0482*/ 	.byte	0x06
	.zero		1


	//   ....[4]....
        /*0484*/ 	.word	0x00000350
        /*0488*/ 	.word	0x000000ff
        /*048c*/ 	.word	0x00028c38
        /*0490*/ 	.short	0x0100
        /*0492*/ 	.byte	0x06
	.zero		1


	//   ....[5]....
        /*0494*/ 	.word	0x00000360
        /*0498*/ 	.word	0x000000ff
        /*049c*/ 	.word	0x00028c48
        /*04a0*/ 	.short	0x0100
        /*04a2*/ 	.byte	0x06
	.zero		1


	//   ....[6]....
        /*04a4*/ 	.word	0x00000490
        /*04a8*/ 	.word	0x000000ff
        /*04ac*/ 	.word	0x00028c50
        /*04b0*/ 	.short	0x0100
        /*04b2*/ 	.byte	0x08
	.zero		1


	//   ....[7]....
        /*04b4*/ 	.word	0x000004a0
        /*04b8*/ 	.word	0x000000ff
        /*04bc*/ 	.word	0x00028c60
        /*04c0*/ 	.short	0x0100
        /*04c2*/ 	.byte	0x08
	.zero		1


	//   ....[8]....
        /*04c4*/ 	.word	0x000004b0
        /*04c8*/ 	.word	0x000000ff
        /*04cc*/ 	.word	0x00028c58
        /*04d0*/ 	.short	0x0100
        /*04d2*/ 	.byte	0x08
	.zero		1


	//   ....[9]....
        /*04d4*/ 	.word	0x000004c0
        /*04d8*/ 	.word	0x000000ff
        /*04dc*/ 	.word	0x00028c68
        /*04e0*/ 	.short	0x0100
        /*04e2*/ 	.byte	0x08
	.zero		1


	//   ....[10]....
        /*04e4*/ 	.word	0x000005b0
        /*04e8*/ 	.word	0x000000ff
        /*04ec*/ 	.word	0x00028c70
        /*04f0*/ 	.short	0x0100
        /*04f2*/ 	.byte	0x06
	.zero		1


	//   ....[11]....
        /*04f4*/ 	.word	0x000005c0
        /*04f8*/ 	.word	0x000000ff
        /*04fc*/ 	.word	0x00028c80
        /*0500*/ 	.short	0x0100
        /*0502*/ 	.byte	0x06
	.zero		1


	//   ....[12]....
        /*0504*/ 	.word	0x000005d0
        /*0508*/ 	.word	0x000000ff
        /*050c*/ 	.word	0x00028c78
        /*0510*/ 	.short	0x0100
        /*0512*/ 	.byte	0x06
	.zero		1


	//   ....[13]....
        /*0514*/ 	.word	0x000005e0
        /*0518*/ 	.word	0x000000ff
        /*051c*/ 	.word	0x00028c88
        /*0520*/ 	.short	0x0100
        /*0522*/ 	.byte	0x06
	.zero		1


	//   ....[14]....
        /*0524*/ 	.word	0x00000710
        /*0528*/ 	.word	0x000000ff
        /*052c*/ 	.word	0x00028c90
        /*0530*/ 	.short	0x0100
        /*0532*/ 	.byte	0x08
	.zero		1


	//   ....[15]....
        /*0534*/ 	.word	0x00000720
        /*0538*/ 	.word	0x000000ff
        /*053c*/ 	.word	0x00028ca0
        /*0540*/ 	.short	0x0100
        /*0542*/ 	.byte	0x08
	.zero		1


	//   ....[16]....
        /*0544*/ 	.word	0x00000730
        /*0548*/ 	.word	0x000000ff
        /*054c*/ 	.word	0x00028c98
        /*0550*/ 	.short	0x0100
        /*0552*/ 	.byte	0x08
	.zero		1


	//   ....[17]....
        /*0554*/ 	.word	0x00000740
        /*0558*/ 	.word	0x000000ff
        /*055c*/ 	.word	0x00028ca8
        /*0560*/ 	.short	0x0100
        /*0562*/ 	.byte	0x08
	.zero		1


	//   ....[18]....
        /*0564*/ 	.word	0x00000870
        /*0568*/ 	.word	0x000000ff
        /*056c*/ 	.word	0x00028cb0
        /*0570*/ 	.short	0x0100
        /*0572*/ 	.byte	0x08
	.zero		1


	//   ....[19]....
        /*0574*/ 	.word	0x00000880
        /*0578*/ 	.word	0x000000ff
        /*057c*/ 	.word	0x00028cc0
        /*0580*/ 	.short	0x0100
        /*0582*/ 	.byte	0x08
	.zero		1


	//   ....[20]....
        /*0584*/ 	.word	0x00000890
        /*0588*/ 	.word	0x000000ff
        /*058c*/ 	.word	0x00028cb8
        /*0590*/ 	.short	0x0100
        /*0592*/ 	.byte	0x08
	.zero		1


	//   ....[21]....
        /*0594*/ 	.word	0x000008a0
        /*0598*/ 	.word	0x000000ff
        /*059c*/ 	.word	0x00028cc8
        /*05a0*/ 	.short	0x0100
        /*05a2*/ 	.byte	0x08
	.zero		1


	//   ....[22]....
        /*05a4*/ 	.word	0x00001d20
        /*05a8*/ 	.word	0x000000ff
        /*05ac*/ 	.word	0x00028c50
        /*05b0*/ 	.short	0x010a
        /*05b2*/ 	.byte	0x15
	.zero		1


	//   ....[23]....
        /*05b4*/ 	.word	0x00001ff0
        /*05b8*/ 	.word	0x00000000
        /*05bc*/ 	.word	0x00000000
        /*05c0*/ 	.short	0x0101
        /*05c2*/ 	.byte	0x3f
	.zero		1


	//   ....[24]....
        /*05c4*/ 	.word	0x00002930
        /*05c8*/ 	.word	0x000000ff
        /*05cc*/ 	.word	0x00028c50
        /*05d0*/ 	.short	0x010a
        /*05d2*/ 	.byte	0x15
	.zero		1


	//   ....[25]....
        /*05d4*/ 	.word	0x00002970
        /*05d8*/ 	.word	0x000000ff
        /*05dc*/ 	.word	0x00028c50
        /*05e0*/ 	.short	0x010a
        /*05e2*/ 	.byte	0x15
	.zero		1


	//   ....[26]....
        /*05e4*/ 	.word	0x00002b40
        /*05e8*/ 	.word	0x00000000
        /*05ec*/ 	.word	0x00000000
        /*05f0*/ 	.short	0x0101
        /*05f2*/ 	.byte	0x3f
	.zero		1


	//   ....[27]....
        /*05f4*/ 	.word	0x00003f70
        /*05f8*/ 	.word	0x000000ff
        /*05fc*/ 	.word	0x00028c00
        /*0600*/ 	.short	0x010a
        /*0602*/ 	.byte	0x2b
	.zero		1


	//   ....[28]....
        /*0604*/ 	.word	0x00003ff0
        /*0608*/ 	.word	0x00000007
        /*060c*/ 	.word	0x00028c30
        /*0610*/ 	.short	0x010a
        /*0612*/ 	.byte	0x3f
	.zero		1


	//   ....[29]....
        /*0614*/ 	.word	0x00004030
        /*0618*/ 	.word	0x00000007
        /*061c*/ 	.word	0x00028c30
        /*0620*/ 	.short	0x010a
        /*0622*/ 	.byte	0x3f
	.zero		1


	//   ....[30]....
        /*0624*/ 	.word	0x00004620
        /*0628*/ 	.word	0x00000003
        /*062c*/ 	.word	0x00000000
        /*0630*/ 	.short	0x0101
        /*0632*/ 	.byte	0x3f
	.zero		1


	//   ....[31]....
        /*0634*/ 	.word	0x000060d0
        /*0638*/ 	.word	0x00000007
        /*063c*/ 	.word	0x00028c50
        /*0640*/ 	.short	0x010a
        /*0642*/ 	.byte	0x3f
	.zero		1


	//   ....[32]....
        /*0644*/ 	.word	0x00006110
        /*0648*/ 	.word	0x00000007
        /*064c*/ 	.word	0x00028c50
        /*0650*/ 	.short	0x010a
        /*0652*/ 	.byte	0x3f
	.zero		1


	//   ....[33]....
        /*0654*/ 	.word	0x000063a0
        /*0658*/ 	.word	0x00000007
        /*065c*/ 	.word	0x00000000
        /*0660*/ 	.short	0x0101
        /*0662*/ 	.byte	0x3f
	.zero		1


	//   ....[34]....
        /*0664*/ 	.word	0x00006660
        /*0668*/ 	.word	0x000000ff
        /*066c*/ 	.word	0x00028c30
        /*0670*/ 	.short	0x010a
        /*0672*/ 	.byte	0x1c
	.zero		1


	//   ....[35]....
        /*0674*/ 	.word	0x000066a0
        /*0678*/ 	.word	0x000000ff
        /*067c*/ 	.word	0x00028c30
        /*0680*/ 	.short	0x010a
        /*0682*/ 	.byte	0x1c
	.zero		1


	//   ....[36]....
        /*0684*/ 	.word	0x00006b50
        /*0688*/ 	.word	0x0000000a
        /*068c*/ 	.word	0x00000000
        /*0690*/ 	.short	0x0101
        /*0692*/ 	.byte	0x3f
	.zero		1


	//   ....[37]....
        /*0694*/ 	.word	0x00008a10
        /*0698*/ 	.word	0x000000ff
        /*069c*/ 	.word	0x00028c50
        /*06a0*/ 	.short	0x010a
        /*06a2*/ 	.byte	0x1c
	.zero		1


	//   ....[38]....
        /*06a4*/ 	.word	0x00008a50
        /*06a8*/ 	.word	0x000000ff
        /*06ac*/ 	.word	0x00028c50
        /*06b0*/ 	.short	0x010a
        /*06b2*/ 	.byte	0x1c
	.zero		1


	//   ....[39]....
        /*06b4*/ 	.word	0x00008ce0
        /*06b8*/ 	.word	0x000000a8
        /*06bc*/ 	.word	0x00000000
        /*06c0*/ 	.short	0x0101
        /*06c2*/ 	.byte	0x3f
	.zero		1


	//   ....[40]....
        /*06c4*/ 	.word	0x000090c0
        /*06c8*/ 	.word	0x000000ff
        /*06cc*/ 	.word	0x00028c30
        /*06d0*/ 	.short	0x010a
        /*06d2*/ 	.byte	0x19
	.zero		1


	//   ....[41]....
        /*06d4*/ 	.word	0x00009100
        /*06d8*/ 	.word	0x000000ff
        /*06dc*/ 	.word	0x00028c30
        /*06e0*/ 	.short	0x010a
        /*06e2*/ 	.byte	0x19
	.zero		1


	//   ....[42]....
        /*06e4*/ 	.word	0x00009ee0
        /*06e8*/ 	.word	0x00000098
        /*06ec*/ 	.word	0x00000000
        /*06f0*/ 	.short	0x0101
        /*06f2*/ 	.byte	0x3f
	.zero		1


	//   ....[43]....
        /*06f4*/ 	.word	0x0000a9a0
        /*06f8*/ 	.word	0x000000ff
        /*06fc*/ 	.word	0x00028c50
        /*0700*/ 	.short	0x010a
        /*0702*/ 	.byte	0x19
	.zero		1


	//   ....[44]....
        /*0704*/ 	.word	0x0000a9e0
        /*0708*/ 	.word	0x000000ff
        /*070c*/ 	.word	0x00028c50
        /*0710*/ 	.short	0x010a
        /*0712*/ 	.byte	0x19
	.zero		1


	//   ....[45]....
        /*0714*/ 	.word	0x0000ac50
        /*0718*/ 	.word	0x000000ad
        /*071c*/ 	.word	0x00000000
        /*0720*/ 	.short	0x0101
        /*0722*/ 	.byte	0x3f
	.zero		1


	//   ....[46]....
        /*0724*/ 	.word	0x0000adc0
        /*0728*/ 	.word	0x000000ff
        /*072c*/ 	.word	0x00028c30
        /*0730*/ 	.short	0x010a
        /*0732*/ 	.byte	0x1b
	.zero		1


	//   ....[47]....
        /*0734*/ 	.word	0x0000ae00
        /*0738*/ 	.word	0x000000ff
        /*073c*/ 	.word	0x00028c30
        /*0740*/ 	.short	0x010a
        /*0742*/ 	.byte	0x1b
	.zero		1


	//   ....[48]....
        /*0744*/ 	.word	0x0000b280
        /*0748*/ 	.word	0x00000008
        /*074c*/ 	.word	0x00000000
        /*0750*/ 	.short	0x0101
        /*0752*/ 	.byte	0x3f
	.zero		1


	//   ....[49]....
        /*0754*/ 	.word	0x0000d150
        /*0758*/ 	.word	0x000000ff
        /*075c*/ 	.word	0x00028c50
        /*0760*/ 	.short	0x010a
        /*0762*/ 	.byte	0x1b
	.zero		1


	//   ....[50]....
        /*0764*/ 	.word	0x0000d190
        /*0768*/ 	.word	0x000000ff
        /*076c*/ 	.word	0x00028c50
        /*0770*/ 	.short	0x010a
        /*0772*/ 	.byte	0x1b
	.zero		1


	//   ....[51]....
        /*0774*/ 	.word	0x0000d420
        /*0778*/ 	.word	0x00000014
        /*077c*/ 	.word	0x00000000
        /*0780*/ 	.short	0x0101
        /*0782*/ 	.byte	0x3f
	.zero		1


	//   ....[52]....
        /*0784*/ 	.word	0x0000f8e0
        /*0788*/ 	.word	0x000000ff
        /*078c*/ 	.word	0x00000000
        /*0790*/ 	.short	0x0101
        /*0792*/ 	.byte	0x05
	.zero		1


	//   ....[53]....
        /*0794*/ 	.word	0x00011d40
        /*0798*/ 	.word	0x00000003
        /*079c*/ 	.word	0x00028c40
        /*07a0*/ 	.short	0x010a
        /*07a2*/ 	.byte	0x3f
	.zero		1


	//   ....[54]....
        /*07a4*/ 	.word	0x00012680
        /*07a8*/ 	.word	0x00000011
        /*07ac*/ 	.word	0x00028c00
        /*07b0*/ 	.short	0x0107
        /*07b2*/ 	.byte	0x3f
	.zero		1


	//   ....[55]....
        /*07b4*/ 	.word	0x00012770
        /*07b8*/ 	.word	0x00000011
        /*07bc*/ 	.word	0x00028c00
        /*07c0*/ 	.short	0x0101
        /*07c2*/ 	.byte	0x3f
	.zero		1


	//   ....[56]....
        /*07c4*/ 	.word	0x00012790
        /*07c8*/ 	.word	0x00000011
        /*07cc*/ 	.word	0x00028c20
        /*07d0*/ 	.short	0x010a
        /*07d2*/ 	.byte	0x3f
	.zero		1


	//   ....[57]....
        /*07d4*/ 	.word	0x00012870
        /*07d8*/ 	.word	0x00000000
        /*07dc*/ 	.word	0x00028c60
        /*07e0*/ 	.short	0x010a
        /*07e2*/ 	.byte	0x3f
	.zero		1


	//   ....[58]....
        /*07e4*/ 	.word	0x00013440
        /*07e8*/ 	.word	0x00000002
        /*07ec*/ 	.word	0x00028c40
        /*07f0*/ 	.short	0x010a
        /*07f2*/ 	.byte	0x3f
	.zero		1


	//   ....[59]....
        /*07f4*/ 	.word	0x00013680
        /*07f8*/ 	.word	0x00000002
        /*07fc*/ 	.word	0x00028c60
        /*0800*/ 	.short	0x010a
        /*0802*/ 	.byte	0x3f
	.zero		1


	//   ....[60]....
        /*0804*/ 	.word	0x00014220
        /*0808*/ 	.word	0x00000004
        /*080c*/ 	.word	0x00028c40
        /*0810*/ 	.short	0x010a
        /*0812*/ 	.byte	0x3f
	.zero		1


	//   ....[61]....
        /*0814*/ 	.word	0x00014460
        /*0818*/ 	.word	0x00000004
        /*081c*/ 	.word	0x00028c60
        /*0820*/ 	.short	0x010a
        /*0822*/ 	.byte	0x3f
	.zero		1


	//   ....[62]....
        /*0824*/ 	.word	0x00014f90
        /*0828*/ 	.word	0x00000004
        /*082c*/ 	.word	0x00028c40
        /*0830*/ 	.short	0x010a
        /*0832*/ 	.byte	0x3f
	.zero		1


	//   ....[63]....
        /*0834*/ 	.word	0x000151d0
        /*0838*/ 	.word	0x00000004
        /*083c*/ 	.word	0x00028c60
        /*0840*/ 	.short	0x010a
        /*0842*/ 	.byte	0x3f
	.zero		1


	//   ....[64]....
        /*0844*/ 	.word	0x00015f00
        /*0848*/ 	.word	0x00000000
        /*084c*/ 	.word	0x00028c20
        /*0850*/ 	.short	0x010a
        /*0852*/ 	.byte	0x3f
	.zero		1


	//   ....[65]....
        /*0854*/ 	.word	0x000160d0
        /*0858*/ 	.word	0x00000006
        /*085c*/ 	.word	0x00000000
        /*0860*/ 	.short	0x010a
        /*0862*/ 	.byte	0x3f
	.zero		1


	//   ....[66]....
        /*0864*/ 	.word	0x00016120
        /*0868*/ 	.word	0x00000003
        /*086c*/ 	.word	0x00000000
        /*0870*/ 	.short	0x010a
        /*0872*/ 	.byte	0x3f
	.zero		1


	//   ....[67]....
        /*0874*/ 	.word	0x00016180
        /*0878*/ 	.word	0x00000012
        /*087c*/ 	.word	0x00000000
        /*0880*/ 	.short	0x010a
        /*0882*/ 	.byte	0x3f
	.zero		1


	//   ....[68]....
        /*0884*/ 	.word	0x000161b0
        /*0888*/ 	.word	0x00000003
        /*088c*/ 	.word	0x00000000
        /*0890*/ 	.short	0x010a
        /*0892*/ 	.byte	0x3f
	.zero		1


	//   ....[69]....
        /*0894*/ 	.word	0x00016220
        /*0898*/ 	.word	0x00000003
        /*089c*/ 	.word	0x00028c50
        /*08a0*/ 	.short	0x010a
        /*08a2*/ 	.byte	0x3f
	.zero		1


	//   ....[70]....
        /*08a4*/ 	.word	0x00016280
        /*08a8*/ 	.word	0x00000003
        /*08ac*/ 	.word	0x00028c50
        /*08b0*/ 	.short	0x010a
        /*08b2*/ 	.byte	0x3f
	.zero		1


	//   ....[71]....
        /*08b4*/ 	.word	0x000162e0
        /*08b8*/ 	.word	0x00000003
        /*08bc*/ 	.word	0x00028c00
        /*08c0*/ 	.short	0x010a
        /*08c2*/ 	.byte	0x3f
	.zero		1


	//   ....[72]....
        /*08c4*/ 	.word	0x00016330
        /*08c8*/ 	.word	0x00000007
        /*08cc*/ 	.word	0x00028c30
        /*08d0*/ 	.short	0x010a
        /*08d2*/ 	.byte	0x3f
	.zero		1


	//   ....[73]....
        /*08d4*/ 	.word	0x00016380
        /*08d8*/ 	.word	0x00000007
        /*08dc*/ 	.word	0x00028c50
        /*08e0*/ 	.short	0x010a
        /*08e2*/ 	.byte	0x3f
	.zero		1


	//   ....[74]....
        /*08e4*/ 	.word	0x000163e0
        /*08e8*/ 	.word	0x0000000a
        /*08ec*/ 	.word	0x00028c30
        /*08f0*/ 	.short	0x010a
        /*08f2*/ 	.byte	0x3f
	.zero		1


	//   ....[75]....
        /*08f4*/ 	.word	0x00016430
        /*08f8*/ 	.word	0x000000a8
        /*08fc*/ 	.word	0x00028c50
        /*0900*/ 	.short	0x010a
        /*0902*/ 	.byte	0x3f
	.zero		1


	//   ....[76]....
        /*0904*/ 	.word	0x00016490
        /*0908*/ 	.word	0x00000005
        /*090c*/ 	.word	0x00028c30
        /*0910*/ 	.short	0x010a
        /*0912*/ 	.byte	0x3f
	.zero		1


	//   ....[77]....
        /*0914*/ 	.word	0x000164e0
        /*0918*/ 	.word	0x000000ad
        /*091c*/ 	.word	0x00028c50
        /*0920*/ 	.short	0x010a
        /*0922*/ 	.byte	0x3f
	.zero		1


	//   ....[78]....
        /*0924*/ 	.word	0x00016540
        /*0928*/ 	.word	0x00000006
        /*092c*/ 	.word	0x00028c30
        /*0930*/ 	.short	0x010a
        /*0932*/ 	.byte	0x3f
	.zero		1


	//   ....[79]....
        /*0934*/ 	.word	0x00016590
        /*0938*/ 	.word	0x00000014
        /*093c*/ 	.word	0x00028c50
        /*0940*/ 	.short	0x010a
        /*0942*/ 	.byte	0x3f
	.zero		1


	//   ....[80]....
        /*0944*/ 	.word	0x000166e0
        /*0948*/ 	.word	0x00000003
        /*094c*/ 	.word	0x00028c40
        /*0950*/ 	.short	0x010a
        /*0952*/ 	.byte	0x3f
	.zero		1


	//   ....[81]....
        /*0954*/ 	.word	0x00016c20
        /*0958*/ 	.word	0x00000011
        /*095c*/ 	.word	0x00028c20
        /*0960*/ 	.short	0x010a
        /*0962*/ 	.byte	0x3f
	.zero		1


	//   ....[82]....
        /*0964*/ 	.word	0x00016c70
        /*0968*/ 	.word	0x00000000
        /*096c*/ 	.word	0x00028c60
        /*0970*/ 	.short	0x010a
        /*0972*/ 	.byte	0x3f
	.zero		1


	//   ....[83]....
        /*0974*/ 	.word	0x00016cc0
        /*0978*/ 	.word	0x00000002
        /*097c*/ 	.word	0x00028c40
        /*0980*/ 	.short	0x010a
        /*0982*/ 	.byte	0x3f
	.zero		1


	//   ....[84]....
        /*0984*/ 	.word	0x00016d10
        /*0988*/ 	.word	0x00000002
        /*098c*/ 	.word	0x00028c60
        /*0990*/ 	.short	0x010a
        /*0992*/ 	.byte	0x3f
	.zero		1


	//   ....[85]....
        /*0994*/ 	.word	0x00016d60
        /*0998*/ 	.word	0x00000004
        /*099c*/ 	.word	0x00028c40
        /*09a0*/ 	.short	0x010a
        /*09a2*/ 	.byte	0x3f
	.zero		1


	//   ....[86]....
        /*09a4*/ 	.word	0x00016db0
        /*09a8*/ 	.word	0x00000004
        /*09ac*/ 	.word	0x00028c60
        /*09b0*/ 	.short	0x010a
        /*09b2*/ 	.byte	0x3f
	.zero		1


	//   ....[87]....
        /*09b4*/ 	.word	0x00016e00
        /*09b8*/ 	.word	0x00000004
        /*09bc*/ 	.word	0x00028c40
        /*09c0*/ 	.short	0x010a
        /*09c2*/ 	.byte	0x3f
	.zero		1


	//   ....[88]....
        /*09c4*/ 	.word	0x00016e50
        /*09c8*/ 	.word	0x00000004
        /*09cc*/ 	.word	0x00028c60
        /*09d0*/ 	.short	0x010a
        /*09d2*/ 	.byte	0x3f
	.zero		1


	//   ....[89]....
        /*09d4*/ 	.word	0x00016f40
        /*09d8*/ 	.word	0x00000000
        /*09dc*/ 	.word	0x00028c20
        /*09e0*/ 	.short	0x010a
        /*09e2*/ 	.byte	0x3f
	.zero		1


	//   ....[90]....
        /*09e4*/ 	.word	0x000170e0
        /*09e8*/ 	.word	0x00000006
        /*09ec*/ 	.word	0x00000000
        /*09f0*/ 	.short	0x010a
        /*09f2*/ 	.byte	0x3f
	.zero		1


	//   ....[91]....
        /*09f4*/ 	.word	0x00017130
        /*09f8*/ 	.word	0x00000003
        /*09fc*/ 	.word	0x00000000
        /*0a00*/ 	.short	0x010a
        /*0a02*/ 	.byte	0x3f
	.zero		1


	//   ....[92]....
        /*0a04*/ 	.word	0x00017180
        /*0a08*/ 	.word	0x00000012
        /*0a0c*/ 	.word	0x00000000
        /*0a10*/ 	.short	0x010a
        /*0a12*/ 	.byte	0x3f
	.zero		1


	//----- nvinfo : EIATTR_NUM_MBARRIERS
	.align		4
.L_809:
        /*0a14*/ 	.byte	0x03, 0x38
        /*0a16*/ 	.short	0x0016


	//----- nvinfo : EIATTR_EXIT_INSTR_OFFSETS
	.align		4
        /*0a18*/ 	.byte	0x04, 0x1c
        /*0a1a*/ 	.short	(.L_811 - .L_810)


	//   ....[0]....
.L_810:
        /*0a1c*/ 	.word	0x00000a00


	//   ....[1]....
        /*0a20*/ 	.word	0x000109f0


	//   ....[2]....
        /*0a24*/ 	.word	0x00016200


	//----- nvinfo : EIATTR_MAX_THREADS
	.align		4
.L_811:
        /*0a28*/ 	.byte	0x04, 0x05
        /*0a2a*/ 	.short	(.L_813 - .L_812)
.L_812:
        /*0a2c*/ 	.word	0x00000180
        /*0a30*/ 	.word	0x00000001
        /*0a34*/ 	.word	0x00000001


	//----- nvinfo : EIATTR_CRS_STACK_SIZE
	.align		4
.L_813:
        /*0a38*/ 	.byte	0x04, 0x1e
        /*0a3a*/ 	.short	(.L_815 - .L_814)
.L_814:
        /*0a3c*/ 	.word	0x00000000


	//----- nvinfo : EIATTR_CBANK_PARAM_SIZE
	.align		4
.L_815:
        /*0a40*/ 	.byte	0x03, 0x19
        /*0a42*/ 	.short	0x0af0


	//----- nvinfo : EIATTR_PARAM_CBANK
	.align		4
        /*0a44*/ 	.byte	0x04, 0x0a
        /*0a46*/ 	.short	(.L_817 - .L_816)
	.align		4
.L_816:
        /*0a48*/ 	.word	index@(.nv.constant0._ZN7cutlass13device_kernelIN5flash11enable_sm90INS1_16FlashAttnFwdSm90INS1_25CollectiveMainloopFwdSm90ILi2EN4cute5tupleIJNS5_1CILi1EEES8_S8_EEENS6_IJNS7_ILi64EEESA_SA_EEELi512ENS_10bfloat16_tEfNS_4arch4Sm90ELb0ELb1ELb1ELb0ELb0ELb0ELb0ELb0ELb0ELb1ELb0ELb0EEENS1_21CollectiveEpilogueFwdINS6_IJSA_NS7_ILi512EEESA_EEES9_SC_SE_Li256ELb0ELb1ELb0ELb0EEENS1_30DynamicPersistentTileSchedulerILi256ELi128ELb0ELb1ELb1EEEEEEEEEvNT_6ParamsE)
        /*0a4c*/ 	.short	0x0210
        /*0a4e*/ 	.short	0x0af0


	//----- nvinfo : EIATTR_SW_WAR
	.align		4
.L_817:
        /*0a50*/ 	.byte	0x04, 0x36
        /*0a52*/ 	.short	(.L_819 - .L_818)
.L_818:
        /*0a54*/ 	.word	0x00000008
.L_819:


//--------------------- .nv.info._ZN7cutlass13device_kernelIN5flash11enable_sm90INS1_16FlashAttnFwdSm90INS1_25CollectiveMainloopFwdSm90ILi2EN4cute5tupleIJNS5_1CILi1EEES8_S8_EEENS6_IJNS7_ILi64EEESA_SA_EEELi512ENS_10bfloat16_tEfNS_4arch4Sm90ELb0ELb1ELb1ELb0ELb0ELb0ELb1ELb0ELb0ELb1ELb0ELb0EEENS1_21CollectiveEpilogueFwdINS6_IJSA_NS7_ILi512EEESA_EEES9_SC_SE_Li256ELb0ELb1ELb0ELb0EEENS1_30DynamicPersistentTileSchedulerILi256ELi128ELb0ELb1ELb1EEEEEEEEEvNT_6ParamsE --------------------------
	.section	.nv.info._ZN7cutlass13device_kernelIN5flash11enable_sm90INS1_16FlashAttnFwdSm90INS1_25CollectiveMainloopFwdSm90ILi2EN4cute5tupleIJNS5_1CILi1EEES8_S8_EEENS6_IJNS7_ILi64EEESA_SA_EEELi512ENS_10bfloat16_tEfNS_4arch4Sm90ELb0ELb1ELb1ELb0ELb0ELb0ELb1ELb0ELb0ELb1ELb0ELb0EEENS1_21CollectiveEpilogueFwdINS6_IJSA_NS7_ILi512EEESA_EEES9_SC_SE_Li256ELb0ELb1ELb0ELb0EEENS1_30DynamicPersistentTileSchedulerILi256ELi128ELb0ELb1ELb1EEEEEEEEEvNT_6ParamsE,"",@"SHT_CUDA_INFO"
	.sectionflags	@""
	.align	4


	//----- nvinfo : EIATTR_CUDA_API_VERSION
	.align		4
        /*0000*/ 	.byte	0x04, 0x37
        /*0002*/ 	.short	(.L_821 - .L_820)
.L_820:
        /*0004*/ 	.word	0x00000082


	//----- nvinfo : EIATTR_KPARAM_INFO
	.align		4
.L_821:
        /*0008*/ 	.byte	0x04, 0x17
        /*000a*/ 	.short	(.L_823 - .L_822)
.L_822:
        /*000c*/ 	.word	0x00000000
        /*0010*/ 	.short	0x0000
        /*0012*/ 	.short	0x0070
        /*0014*/ 	.byte	0x00, 0xf0, 0x01, 0x2e


	//----- nvinfo : EIATTR_SPARSE_MMA_MASK
	.align		4
.L_823:
        /*0018*/ 	.byte	0x03, 0x50
        /*001a*/ 	.short	0x0000


	//----- nvinfo : EIATTR_MAXREG_COUNT
	.align		4
        /*001c*/ 	.byte	0x03, 0x1b
        /*001e*/ 	.short	0x00a8


	//----- nvinfo : EIATTR_NUM_BARRIERS
	.align		4
        /*0020*/ 	.byte	0x02, 0x4c
        /*0022*/ 	.byte	0x10
	.zero		1


	//----- nvinfo : EIATTR_EXTERNS
	.align		4
        /*0024*/ 	.byte	0x04, 0x0f
        /*0026*/ 	.short	(.L_825 - .L_824)


	//   ....[0]....
	.align		4
.L_824:
        /*0028*/ 	.word	index@(__assertfail)


	//----- nvinfo : EIATTR_ANNOTATIONS
	.align		4
.L_825:
        /*002c*/ 	.byte	0x04, 0x55
        /*002e*/ 	.short	(.L_827 - .L_826)


	//   ....[0]....
.L_826:
        /* <DEDUP_REMOVED lines=35> */


	//----- nvinfo : EIATTR_MERCURY_ISA_VERSION
	.align		4
.L_827:
        /*0250*/ 	.byte	0x03, 0x5f
        /*0252*/ 	.short	0x0101


	//----- nvinfo : EIATTR_INT_WARP_WIDE_INSTR_OFFSETS
	.align		4
        /*0254*/ 	.byte	0x04, 0x31
        /*0256*/ 	.short	(.L_829 - .L_828)


	//   ....[0]....
.L_828:
        /*0258*/ 	.word	0x00000160


	//   ....[1]....
        /*025c*/ 	.word	0x00000200


	//   ....[2]....
        /*0260*/ 	.word	0x00000210


	//   ....[3]....
        /*0264*/ 	.word	0x00000280


	//   ....[4]....
        /*0268*/ 	.word	0x0002af60


	//   ....[5]....
        /*026c*/ 	.word	0x0002aff0


	//   ....[6]....
        /*0270*/ 	.word	0x00030660


	//   ....[7]....
        /*0274*/ 	.word	0x000306f0


	//----- nvinfo : EIATTR_COOP_GROUP_MASK_REGIDS
	.align		4
.L_829:
        /*0278*/ 	.byte	0x04, 0x29
        /*027a*/ 	.short	(.L_831 - .L_830)


	//   ....[0]....
.L_830:
        /*027c*/ 	.word	0xffffffff


	//   ....[1]....
        /*0280*/ 	.word	0xffffffff


	//   ....[2]....
        /*0284*/ 	.word	0xffffffff


	//   ....[3]....
        /*0288*/ 	.word	0xffffffff


	//   ....[4]....
        /*028c*/ 	.word	0xffffffff


	//   ....[5]....
        /*0290*/ 	.word	0xffffffff


	//   ....[6]....
        /*0294*/ 	.word	0xffffffff


	//   ....[7]....
        /*0298*/ 	.word	0xffffffff


	//   ....[8]....
        /*029c*/ 	.word	0xffffffff


	//   ....[9]....
        /*02a0*/ 	.word	0xffffffff


	//   ....[10]....
        /*02a4*/ 	.word	0xffffffff


	//   ....[11]....
        /*02a8*/ 	.word	0xffffffff


	//   ....[12]....
        /*02ac*/ 	.word	0xffffffff


	//   ....[13]....
        /*02b0*/ 	.word	0xffffffff


	//   ....[14]....
        /*02b4*/ 	.word	0xffffffff


	//   ....[15]....
        /*02b8*/ 	.word	0xffffffff


	//   ....[16]....
        /*02bc*/ 	.word	0xffffffff


	//   ....[17]....
        /*02c0*/ 	.word	0xffffffff


	//   ....[18]....
        /*02c4*/ 	.word	0xffffffff


	//   ....[19]....
        /*02c8*/ 	.word	0xffffffff


	//   ....[20]....
        /*02cc*/ 	.word	0xffffffff


	//   ....[21]....
        /*02d0*/ 	.word	0xffffffff


	//   ....[22]....
        /*02d4*/ 	.word	0xffffffff


	//   ....[23]....
        /*02d8*/ 	.word	0xffffffff


	//   ....[24]....
        /*02dc*/ 	.word	0xffffffff


	//   ....[25]....
        /*02e0*/ 	.word	0xffffffff


	//   ....[26]....
        /*02e4*/ 	.word	0xffffffff


	//   ....[27]....
        /*02e8*/ 	.word	0xffffffff


	//   ....[28]....
        /*02ec*/ 	.word	0xffffffff


	//   ....[29]....
        /*02f0*/ 	.word	0xffffffff


	//   ....[30]....
        /*02f4*/ 	.word	0xffffffff


	//   ....[31]....
        /*02f8*/ 	.word	0xffffffff


	//   ....[32]....
        /*02fc*/ 	.word	0xffffffff


	//   ....[33]....
        /*0300*/ 	.word	0xffffffff


	//   ....[34]....
        /*0304*/ 	.word	0xffffffff


	//   ....[35]....
        /*0308*/ 	.word	0xffffffff


	//   ....[36]....
        /*030c*/ 	.word	0xffffffff


	//   ....[37]....
        /*0310*/ 	.word	0xffffffff


	//   ....[38]....
        /*0314*/ 	.word	0xffffffff


	//   ....[39]....
        /*0318*/ 	.word	0xffffffff


	//   ....[40]....
        /*031c*/ 	.word	0xffffffff


	//   ....[41]....
        /*0320*/ 	.word	0xffffffff


	//   ....[42]....
        /*0324*/ 	.word	0xffffffff


	//   ....[43]....
        /*0328*/ 	.word	0xffffffff


	//   ....[44]....
        /*032c*/ 	.word	0xffffffff


	//   ....[45]....
        /*0330*/ 	.word	0xffffffff


	//   ....[46]....
        /*0334*/ 	.word	0xffffffff


	//   ....[47]....
        /*0338*/ 	.word	0xffffffff


	//   ....[48]....
        /*033c*/ 	.word	0xffffffff


	//   ....[49]....
        /*0340*/ 	.word	0xffffffff


	//   ....[50]....
        /*0344*/ 	.word	0xffffffff


	//   ....[51]....
        /*0348*/ 	.word	0xffffffff


	//   ....[52]....
        /*034c*/ 	.word	0xffffffff


	//   ....[53]....
        /*0350*/ 	.word	0xffffffff


	//   ....[54]....
        /*0354*/ 	.word	0xffffffff


	//   ....[55]....
        /*0358*/ 	.word	0xffffffff


	//   ....[56]....
        /*035c*/ 	.word	0xffffffff


	//   ....[57]....
        /*0360*/ 	.word	0xffffffff


	//   ....[58]....
        /*0364*/ 	.word	0xffffffff


	//   ....[59]....
        /*0368*/ 	.word	0xffffffff


	//   ....[60]....
        /*036c*/ 	.word	0xffffffff


	//   ....[61]....
        /*0370*/ 	.word	0xffffffff


	//   ....[62]....
        /*0374*/ 	.word	0xffffffff


	//   ....[63]....
        /*0378*/ 	.word	0xffffffff


	//   ....[64]....
        /*037c*/ 	.word	0xffffffff


	//   ....[65]....
        /*0380*/ 	.word	0xffffffff


	//   ....[66]....
        /*0384*/ 	.word	0xffffffff


	//   ....[67]....
        /*0388*/ 	.word	0xffffffff


	//   ....[68]....
        /*038c*/ 	.word	0x0500000f


	//   ....[69]....
        /*0390*/ 	.word	0x0500000f


	//   ....[70]....
        /*0394*/ 	.word	0x0500000f


	//   ....[71]....
        /*0398*/ 	.word	0x0500000f


	//   ....[72]....
        /*039c*/ 	.word	0x0500000f


	//   ....[73]....
        /*03a0*/ 	.word	0x0500000f


	//   ....[74]....
        /*03a4*/ 	.word	0x0500000f


	//   ....[75]....
        /*03a8*/ 	.word	0x0500000f


	//   ....[76]....
        /*03ac*/ 	.word	0x0500000f


	//   ....[77]....
        /*03b0*/ 	.word	0x0500000f


	//   ....[78]....
        /*03b4*/ 	.word	0x0500000f


	//   ....[79]....
        /*03b8*/ 	.word	0x0500000f


	//   ....[80]....
        /*03bc*/ 	.word	0x0500000f


	//   ....[81]....
        /*03c0*/ 	.word	0x0500000f


	//   ....[82]....
        /*03c4*/ 	.word	0x0500000f


	//   ....[83]....
        /*03c8*/ 	.word	0x0500000f


	//   ....[84]....
        /*03cc*/ 	.word	0x0500000f


	//   ....[85]....
        /*03d0*/ 	.word	0x0500000f


	//   ....[86]....
        /*03d4*/ 	.word	0x0500000f


	//   ....[87]....
        /*03d8*/ 	.word	0xffffffff


	//   ....[88]....
        /*03dc*/ 	.word	0xffffffff


	//   ....[89]....
        /*03e0*/ 	.word	0xffffffff


	//   ....[90]....
        /*03e4*/ 	.word	0xffffffff


	//   ....[91]....
        /*03e8*/ 	.word	0xffffffff


	//   ....[92]....
        /*03ec*/ 	.word	0xffffffff


	//   ....[93]....
        /*03f0*/ 	.word	0xffffffff


	//   ....[94]....
        /*03f4*/ 	.word	0xffffffff


	//----- nvinfo : EIATTR_COOP_GROUP_INSTR_OFFSETS
	.align		4
.L_831:
        /*03f8*/ 	.byte	0x04, 0x28
        /*03fa*/ 	.short	(.L_833 - .L_832)


	//   ....[0]....
.L_832:
        /*03fc*/ 	.word	0x00000070


	//   ....[1]....
        /*0400*/ 	.word	0x00000170


	//   ....[2]....
        /*0404*/ 	.word	0x00000220


	//   ....[3]....
        /*0408*/ 	.word	0x000003c0


	//   ....[4]....
        /*040c*/ 	.word	0x00000520


	//   ....[5]....
        /*0410*/ 	.word	0x00000640


	//   ....[6]....
        /*0414*/ 	.word	0x000007a0


	//   ....[7]....
        /*0418*/ 	.word	0x000025f0


	//   ....[8]....
        /*041c*/ 	.word	0x0000a1b0


	//   ....[9]....
        /*0420*/ 	.word	0x0000c1f0


	//   ....[10]....
        /*0424*/ 	.word	0x0000d5a0


	//   ....[11]....
        /*0428*/ 	.word	0x0000dad0


	//   ....[12]....
        /*042c*/ 	.word	0x0000e610


	//   ....[13]....
        /*0430*/ 	.word	0x0000e9f0


	//   ....[14]....
        /*0434*/ 	.word	0x0000ed90


	//   ....[15]....
        /*0438*/ 	.word	0x0000edb0


	//   ....[16]....
        /*043c*/ 	.word	0x00011a20


	//   ....[17]....
        /*0440*/ 	.word	0x000135b0


	//   ....[18]....
        /*0444*/ 	.word	0x00014960


	//   ....[19]....
        /*0448*/ 	.word	0x00014ae0


	//   ....[20]....
        /*044c*/ 	.word	0x00014c10


	//   ....[21]....
        /*0450*/ 	.word	0x00014c30


	//   ....[22]....
        /*0454*/ 	.word	0x0001b970


	//   ....[23]....
        /*0458*/ 	.word	0x0001cfd0


	//   ....[24]....
        /*045c*/ 	.word	0x0001e330


	//   ....[25]....
        /*0460*/ 	.word	0x0001e870


	//   ....[26]....
        /*0464*/ 	.word	0x0001f400


	//   ....[27]....
        /*0468*/ 	.word	0x0001f490


	//   ....[28]....
        /*046c*/ 	.word	0x0001f590


	//   ....[29]....
        /*0470*/ 	.word	0x0001f5b0


	//   ....[30]....
        /*0474*/ 	.word	0x00026380


	//   ....[31]....
        /*0478*/ 	.word	0x000264b0


	//   ....[32]....
        /*047c*/ 	.word	0x000264d0


	//   ....[33]....
        /*0480*/ 	.word	0x00026510


	//   ....[34]....
        /*0484*/ 	.word	0x00026530


	//   ....[35]....
        /*0488*/ 	.word	0x00027fb0


	//   ....[36]....
        /*048c*/ 	.word	0x00028bb0


	//   ....[37]....
        /*0490*/ 	.word	0x00028be0


	//   ....[38]....
        /*0494*/ 	.word	0x00028c20


	//   ....[39]....
        /*0498*/ 	.word	0x00028c30


	//   ....[40]....
        /*049c*/ 	.word	0x00029260


	//   ....[41]....
        /*04a0*/ 	.word	0x00029290


	//   ....[42]....
        /*04a4*/ 	.word	0x000294e0


	//   ....[43]....
        /*04a8*/ 	.word	0x00029500


	//   ....[44]....
        /*04ac*/ 	.word	0x00029ea0


	//   ....[45]....
        /*04b0*/ 	.word	0x00029ef0


	//   ....[46]....
        /*04b4*/ 	.word	0x0002a130


	//   ....[47]....
        /*04b8*/ 	.word	0x0002a150


	//   ....[48]....
        /*04bc*/ 	.word	0x0002a440


	//   ....[49]....
        /*04c0*/ 	.word	0x0002b560


	//   ....[50]....
        /*04c4*/ 	.word	0x0002bea0


	//   ....[51]....
        /*04c8*/ 	.word	0x0002bed0


	//   ....[52]....
        /*04cc*/ 	.word	0x0002bfd0


	//   ....[53]....
        /*04d0*/ 	.word	0x0002bfe0


	//   ....[54]....
        /*04d4*/ 	.word	0x0002c060


	//   ....[55]....
        /*04d8*/ 	.word	0x0002c070


	//   ....[56]....
        /*04dc*/ 	.word	0x0002c080


	//   ....[57]....
        /*04e0*/ 	.word	0x0002c090


	//   ....[58]....
        /*04e4*/ 	.word	0x0002ca80


	//   ....[59]....
        /*04e8*/ 	.word	0x0002cac0


	//   ....[60]....
        /*04ec*/ 	.word	0x0002cae0


	//   ....[61]....
        /*04f0*/ 	.word	0x0002cc20


	//   ....[62]....
        /*04f4*/ 	.word	0x0002cde0


	//   ....[63]....
        /*04f8*/ 	.word	0x0002cdf0


	//   ....[64]....
        /*04fc*/ 	.word	0x0002cf40


	//   ....[65]....
        /*0500*/ 	.word	0x0002cf50


	//   ....[66]....
        /*0504*/ 	.word	0x00030840


	//   ....[67]....
        /*0508*/ 	.word	0x00030a30


	//   ....[68]....
        /*050c*/ 	.word	0x00030f40


	//   ....[69]....
        /*0510*/ 	.word	0x000310a0


	//   ....[70]....
        /*0514*/ 	.word	0x00031120


	//   ....[71]....
        /*0518*/ 	.word	0x000311d0


	//   ....[72]....
        /*051c*/ 	.word	0x000312c0


	//   ....[73]....
        /*0520*/ 	.word	0x00031320


	//   ....[74]....
        /*0524*/ 	.word	0x00031410


	//   ....[75]....
        /*0528*/ 	.word	0x00031470


	//   ....[76]....
        /*052c*/ 	.word	0x00031510


	//   ....[77]....
        /*0530*/ 	.word	0x000315f0


	//   ....[78]....
        /*0534*/ 	.word	0x000316a0


	//   ....[79]....
        /*0538*/ 	.word	0x00031980


	//   ....[80]....
        /*053c*/ 	.word	0x000319d0


	//   ....[81]....
        /*0540*/ 	.word	0x00031b10


	//   ....[82]....
        /*0544*/ 	.word	0x00031c20


	//   ....[83]....
        /*0548*/ 	.word	0x00031e50


	//   ....[84]....
        /*054c*/ 	.word	0x00031ea0


	//   ....[85]....
        /*0550*/ 	.word	0x000321c0


	//   ....[86]....
        /*0554*/ 	.word	0x000322e0


	//   ....[87]....
        /*0558*/ 	.word	0x000342e0


	//   ....[88]....
        /*055c*/ 	.word	0x00035b00


	//   ....[89]....
        /*0560*/ 	.word	0x000360d0


	//   ....[90]....
        /*0564*/ 	.word	0x00036e50


	//   ....[91]....
        /*0568*/ 	.word	0x00036ea0


	//   ....[92]....
        /*056c*/ 	.word	0x00036f00


	//   ....[93]....
        /*0570*/ 	.word	0x00036f20


	//   ....[94]....
        /*0574*/ 	.word	0x00044060


	//----- nvinfo : EIATTR_REG_RECONFIG
	.align		4
.L_833:
        /*0578*/ 	.byte	0x01, 0x54
	.zero		2


	//----- nvinfo : EIATTR_SYSCALL_OFFSETS
	.align		4
        /*057c*/ 	.byte	0x04, 0x46
        /*057e*/ 	.short	(.L_835 - .L_834)


	//   ....[0]....
.L_834:
        /*0580*/ 	.word	0x0000a6d0


	//   ....[1]....
        /*0584*/ 	.word	0x0002b160


	//   ....[2]....
        /*0588*/ 	.word	0x0002b2b0


	//   ....[3]....
        /*058c*/ 	.word	0x0002b3a0


	//   ....[4]....
        /*0590*/ 	.word	0x0002bb00


	//   ....[5]....
        /*0594*/ 	.word	0x0002c3e0


	//----- nvinfo : EIATTR_MBARRIER_INSTR_OFFSETS
	.align		4
.L_835:
        /*0598*/ 	.byte	0x04, 0x39
        /*059a*/ 	.short	(.L_837 - .L_836)


	//   ....[0]....
.L_836:
        /*059c*/ 	.word	0x000002a0
        /*05a0*/ 	.word	0x000000ff
        /*05a4*/ 	.word	0x00038800
        /*05a8*/ 	.short	0x0100
        /*05aa*/ 	.byte	0x08
	.zero		1


	//   ....[1]....
        /*05ac*/ 	.word	0x000002b0
        /*05b0*/ 	.word	0x000000ff
        /*05b4*/ 	.word	0x00038810
        /*05b8*/ 	.short	0x0100
        /*05ba*/ 	.byte	0x08
	.zero		1


	//   ....[2]....
        /*05bc*/ 	.word	0x000002c0
        /*05c0*/ 	.word	0x000000ff
        /*05c4*/ 	.word	0x00038820
        /*05c8*/ 	.short	0x0100
        /*05ca*/ 	.byte	0x08
	.zero		1


	//   ....[3]....
        /*05cc*/ 	.word	0x00000370
        /*05d0*/ 	.word	0x000000ff
        /*05d4*/ 	.word	0x00038830
        /*05d8*/ 	.short	0x0100
        /*05da*/ 	.byte	0x06
	.zero		1


	//   ....[4]....
        /*05dc*/ 	.word	0x00000380
        /*05e0*/ 	.word	0x000000ff
        /*05e4*/ 	.word	0x00038840
        /*05e8*/ 	.short	0x0100
        /*05ea*/ 	.byte	0x06
	.zero		1


	//   ....[5]....
        /*05ec*/ 	.word	0x00000390
        /*05f0*/ 	.word	0x000000ff
        /*05f4*/ 	.word	0x00038838
        /*05f8*/ 	.short	0x0100
        /*05fa*/ 	.byte	0x06
	.zero		1


	//   ....[6]....
        /*05fc*/ 	.word	0x000003a0
        /*0600*/ 	.word	0x000000ff
        /*0604*/ 	.word	0x00038848
        /*0608*/ 	.short	0x0100
        /*060a*/ 	.byte	0x06
	.zero		1


	//   ....[7]....
        /*060c*/ 	.word	0x000004d0
        /*0610*/ 	.word	0x000000ff
        /*0614*/ 	.word	0x00038850
        /*0618*/ 	.short	0x0100
        /*061a*/ 	.byte	0x08
	.zero		1


	//   ....[8]....
        /*061c*/ 	.word	0x000004e0
        /*0620*/ 	.word	0x000000ff
        /*0624*/ 	.word	0x00038860
        /*0628*/ 	.short	0x0100
        /*062a*/ 	.byte	0x08
	.zero		1


	//   ....[9]....
        /*062c*/ 	.word	0x000004f0
        /*0630*/ 	.word	0x000000ff
        /*0634*/ 	.word	0x00038858
        /*0638*/ 	.short	0x0100
        /*063a*/ 	.byte	0x08
	.zero		1


	//   ....[10]....
        /*063c*/ 	.word	0x00000500
        /*0640*/ 	.word	0x000000ff
        /*0644*/ 	.word	0x00038868
        /*0648*/ 	.short	0x0100
        /*064a*/ 	.byte	0x08
	.zero		1


	//   ....[11]....
        /*064c*/ 	.word	0x000005f0
        /*0650*/ 	.word	0x000000ff
        /*0654*/ 	.word	0x00038870
        /*0658*/ 	.short	0x0100
        /*065a*/ 	.byte	0x06
	.zero		1


	//   ....[12]....
        /*065c*/ 	.word	0x00000600
        /*0660*/ 	.word	0x000000ff
        /*0664*/ 	.word	0x00038880
        /*0668*/ 	.short	0x0100
        /*066a*/ 	.byte	0x06
	.zero		1


	//   ....[13]....
        /*066c*/ 	.word	0x00000610
        /*0670*/ 	.word	0x000000ff
        /*0674*/ 	.word	0x00038878
        /*0678*/ 	.short	0x0100
        /*067a*/ 	.byte	0x06
	.zero		1


	//   ....[14]....
        /*067c*/ 	.word	0x00000620
        /*0680*/ 	.word	0x000000ff
        /*0684*/ 	.word	0x00038888
        /*0688*/ 	.short	0x0100
        /*068a*/ 	.byte	0x06
	.zero		1


	//   ....[15]....
        /*068c*/ 	.word	0x00000750
        /*0690*/ 	.word	0x000000ff
        /*0694*/ 	.word	0x00038890
        /*0698*/ 	.short	0x0100
        /*069a*/ 	.byte	0x08
	.zero		1


	//   ....[16]....
        /*069c*/ 	.word	0x00000760
        /*06a0*/ 	.word	0x000000ff
        /*06a4*/ 	.word	0x000388a0
        /*06a8*/ 	.short	0x0100
        /*06aa*/ 	.byte	0x08
	.zero		1


	//   ....[17]....
        /*06ac*/ 	.word	0x00000770
        /*06b0*/ 	.word	0x000000ff
        /*06b4*/ 	.word	0x00038898
        /*06b8*/ 	.short	0x0100
        /*06ba*/ 	.byte	0x08
	.zero		1


	//   ....[18]....
        /*06bc*/ 	.word	0x00000780
        /*06c0*/ 	.word	0x000000ff
        /*06c4*/ 	.word	0x000388a8
        /*06c8*/ 	.short	0x0100
        /*06ca*/ 	.byte	0x08
	.zero		1


	//   ....[19]....
        /*06cc*/ 	.word	0x000008c0
        /*06d0*/ 	.word	0x000000ff
        /*06d4*/ 	.word	0x000388b0
        /*06d8*/ 	.short	0x0100
        /*06da*/ 	.byte	0x08
	.zero		1


	//   ....[20]....
        /*06dc*/ 	.word	0x000008d0
        /*06e0*/ 	.word	0x000000ff
        /*06e4*/ 	.word	0x000388c0
        /*06e8*/ 	.short	0x0100
        /*06ea*/ 	.byte	0x08
	.zero		1


	//   ....[21]....
        /*06ec*/ 	.word	0x000008e0
        /*06f0*/ 	.word	0x000000ff
        /*06f4*/ 	.word	0x000388b8
        /*06f8*/ 	.short	0x0100
        /*06fa*/ 	.byte	0x08
	.zero		1


	//   ....[22]....
        /*06fc*/ 	.word	0x000008f0
        /*0700*/ 	.word	0x000000ff
        /*0704*/ 	.word	0x000388c8
        /*0708*/ 	.short	0x0100
        /*070a*/ 	.byte	0x08
	.zero		1


	//   ....[23]....
        /*070c*/ 	.word	0x000049b0
        /*0710*/ 	.word	0x00000000
        /*0714*/ 	.word	0x00000000
        /*0718*/ 	.short	0x0101
        /*071a*/ 	.byte	0x3f
	.zero		1


	//   ....[24]....
        /*071c*/ 	.word	0x00008770
        /*0720*/ 	.word	0x00000000
        /*0724*/ 	.word	0x00000000
        /*0728*/ 	.short	0x0101
        /*072a*/ 	.byte	0x3f
	.zero		1


	//   ....[25]....
        /*072c*/ 	.word	0x0000ac40
        /*0730*/ 	.word	0x000000ff
        /*0734*/ 	.word	0x00038800
        /*0738*/ 	.short	0x010a
        /*073a*/ 	.byte	0x2c
	.zero		1


	//   ....[26]....
        /*073c*/ 	.word	0x0000b070
        /*0740*/ 	.word	0x0000000a
        /*0744*/ 	.word	0x00000000
        /*0748*/ 	.short	0x010a
        /*074a*/ 	.byte	0x3f
	.zero		1


	//   ....[27]....
        /*074c*/ 	.word	0x0000b0d0
        /*0750*/ 	.word	0x0000000a
        /*0754*/ 	.word	0x00000000
        /*0758*/ 	.short	0x010a
        /*075a*/ 	.byte	0x3f
	.zero		1


	//   ....[28]....
        /*075c*/ 	.word	0x0000b480
        /*0760*/ 	.word	0x000000ff
        /*0764*/ 	.word	0x00038810
        /*0768*/ 	.short	0x010a
        /*076a*/ 	.byte	0x2c
	.zero		1


	//   ....[29]....
        /*076c*/ 	.word	0x0000b580
        /*0770*/ 	.word	0x0000000a
        /*0774*/ 	.word	0x00000000
        /*0778*/ 	.short	0x010a
        /*077a*/ 	.byte	0x3f
	.zero		1


	//   ....[30]....
        /*077c*/ 	.word	0x0000b5e0
        /*0780*/ 	.word	0x0000000a
        /*0784*/ 	.word	0x00000000
        /*0788*/ 	.short	0x010a
        /*078a*/ 	.byte	0x3f
	.zero		1


	//   ....[31]....
        /*078c*/ 	.word	0x0000d160
        /*0790*/ 	.word	0x0000000a
        /*0794*/ 	.word	0x00000000
        /*0798*/ 	.short	0x0101
        /*079a*/ 	.byte	0x3f
	.zero		1


	//   ....[32]....
        /*079c*/ 	.word	0x00011a90
        /*07a0*/ 	.word	0x00000000
        /*07a4*/ 	.word	0x00000000
        /*07a8*/ 	.short	0x0101
        /*07aa*/ 	.byte	0x3f
	.zero		1


	//   ....[33]....
        /*07ac*/ 	.word	0x000121b0
        /*07b0*/ 	.word	0x00000009
        /*07b4*/ 	.word	0x00000000
        /*07b8*/ 	.short	0x010a
        /*07ba*/ 	.byte	0x3f
	.zero		1


	//   ....[34]....
        /*07bc*/ 	.word	0x000122b0
        /*07c0*/ 	.word	0x00000008
        /*07c4*/ 	.word	0x00000000
        /*07c8*/ 	.short	0x010a
        /*07ca*/ 	.byte	0x3f
	.zero		1


	//   ....[35]....
        /*07cc*/ 	.word	0x00012710
        /*07d0*/ 	.word	0x00000015
        /*07d4*/ 	.word	0x00000000
        /*07d8*/ 	.short	0x010a
        /*07da*/ 	.byte	0x3f
	.zero		1


	//   ....[36]....
        /*07dc*/ 	.word	0x00012810
        /*07e0*/ 	.word	0x00000008
        /*07e4*/ 	.word	0x00000000
        /*07e8*/ 	.short	0x010a
        /*07ea*/ 	.byte	0x3f
	.zero		1


	//   ....[37]....
        /*07ec*/ 	.word	0x00014520
        /*07f0*/ 	.word	0x00000038
        /*07f4*/ 	.word	0x00000000
        /*07f8*/ 	.short	0x0101
        /*07fa*/ 	.byte	0x3f
	.zero		1


	//   ....[38]....
        /*07fc*/ 	.word	0x0001b9f0
        /*0800*/ 	.word	0x00000005
        /*0804*/ 	.word	0x00000000
        /*0808*/ 	.short	0x0101
        /*080a*/ 	.byte	0x3f
	.zero		1


	//   ....[39]....
        /*080c*/ 	.word	0x0001bbd0
        /*0810*/ 	.word	0x00000007
        /*0814*/ 	.word	0x00000000
        /*0818*/ 	.short	0x010a
        /*081a*/ 	.byte	0x3f
	.zero		1


	//   ....[40]....
        /*081c*/ 	.word	0x0001bcd0
        /*0820*/ 	.word	0x00000006
        /*0824*/ 	.word	0x00000000
        /*0828*/ 	.short	0x010a
        /*082a*/ 	.byte	0x3f
	.zero		1


	//   ....[41]....
        /*082c*/ 	.word	0x0001c130
        /*0830*/ 	.word	0x0000000c
        /*0834*/ 	.word	0x00000000
        /*0838*/ 	.short	0x010a
        /*083a*/ 	.byte	0x3f
	.zero		1


	//   ....[42]....
        /*083c*/ 	.word	0x0001c230
        /*0840*/ 	.word	0x00000006
        /*0844*/ 	.word	0x00000000
        /*0848*/ 	.short	0x010a
        /*084a*/ 	.byte	0x3f
	.zero		1


	//   ....[43]....
        /*084c*/ 	.word	0x0001df40
        /*0850*/ 	.word	0x0000000c
        /*0854*/ 	.word	0x00000000
        /*0858*/ 	.short	0x0101
        /*085a*/ 	.byte	0x3f
	.zero		1


	//   ....[44]....
        /*085c*/ 	.word	0x00026400
        /*0860*/ 	.word	0x00000006
        /*0864*/ 	.word	0x00000000
        /*0868*/ 	.short	0x0101
        /*086a*/ 	.byte	0x3f
	.zero		1


	//   ....[45]....
        /*086c*/ 	.word	0x00029280
        /*0870*/ 	.word	0x000000ff
        /*0874*/ 	.word	0x00000000
        /*0878*/ 	.short	0x0101
        /*087a*/ 	.byte	0x05
	.zero		1


	//   ....[46]....
        /*087c*/ 	.word	0x0002b790
        /*0880*/ 	.word	0x00000000
        /*0884*/ 	.word	0x00038840
        /*0888*/ 	.short	0x010a
        /*088a*/ 	.byte	0x3f
	.zero		1


	//   ....[47]....
        /*088c*/ 	.word	0x0002c1b0
        /*0890*/ 	.word	0x00000011
        /*0894*/ 	.word	0x00038800
        /*0898*/ 	.short	0x0107
        /*089a*/ 	.byte	0x3f
	.zero		1


	//   ....[48]....
        /*089c*/ 	.word	0x0002c250
        /*08a0*/ 	.word	0x00000011
        /*08a4*/ 	.word	0x00038800
        /*08a8*/ 	.short	0x0101
        /*08aa*/ 	.byte	0x3f
	.zero		1


	//   ....[49]....
        /*08ac*/ 	.word	0x0002d170
        /*08b0*/ 	.word	0x00000011
        /*08b4*/ 	.word	0x00038810
        /*08b8*/ 	.short	0x0107
        /*08ba*/ 	.byte	0x3f
	.zero		1


	//   ....[50]....
        /*08bc*/ 	.word	0x0002d270
        /*08c0*/ 	.word	0x00000011
        /*08c4*/ 	.word	0x00038810
        /*08c8*/ 	.short	0x0101
        /*08ca*/ 	.byte	0x3f
	.zero		1


	//   ....[51]....
        /*08cc*/ 	.word	0x0002d290
        /*08d0*/ 	.word	0x00000011
        /*08d4*/ 	.word	0x00038820
        /*08d8*/ 	.short	0x010a
        /*08da*/ 	.byte	0x3f
	.zero		1


	//   ....[52]....
        /*08dc*/ 	.word	0x0002d360
        /*08e0*/ 	.word	0x00000000
        /*08e4*/ 	.word	0x00038860
        /*08e8*/ 	.short	0x010a
        /*08ea*/ 	.byte	0x3f
	.zero		1


	//   ....[53]....
        /*08ec*/ 	.word	0x0002df40
        /*08f0*/ 	.word	0x00000003
        /*08f4*/ 	.word	0x00038840
        /*08f8*/ 	.short	0x010a
        /*08fa*/ 	.byte	0x3f
	.zero		1


	//   ....[54]....
        /*08fc*/ 	.word	0x0002e160
        /*0900*/ 	.word	0x00000003
        /*0904*/ 	.word	0x00038860
        /*0908*/ 	.short	0x010a
        /*090a*/ 	.byte	0x3f
	.zero		1


	//   ....[55]....
        /*090c*/ 	.word	0x0002ed10
        /*0910*/ 	.word	0x00000004
        /*0914*/ 	.word	0x00038840
        /*0918*/ 	.short	0x010a
        /*091a*/ 	.byte	0x3f
	.zero		1


	//   ....[56]....
        /*091c*/ 	.word	0x0002ef30
        /*0920*/ 	.word	0x00000004
        /*0924*/ 	.word	0x00038860
        /*0928*/ 	.short	0x010a
        /*092a*/ 	.byte	0x3f
	.zero		1


	//   ....[57]....
        /*092c*/ 	.word	0x0002fa70
        /*0930*/ 	.word	0x00000004
        /*0934*/ 	.word	0x00038840
        /*0938*/ 	.short	0x010a
        /*093a*/ 	.byte	0x3f
	.zero		1


	//   ....[58]....
        /*093c*/ 	.word	0x0002fc90
        /*0940*/ 	.word	0x00000004
        /*0944*/ 	.word	0x00038860
        /*0948*/ 	.short	0x010a
        /*094a*/ 	.byte	0x3f
	.zero		1


	//   ....[59]....
        /*094c*/ 	.word	0x000309b0
        /*0950*/ 	.word	0x00000009
        /*0954*/ 	.word	0x00038820
        /*0958*/ 	.short	0x010a
        /*095a*/ 	.byte	0x3f
	.zero		1


	//   ....[60]....
        /*095c*/ 	.word	0x00030b30
        /*0960*/ 	.word	0x00000005
        /*0964*/ 	.word	0x00000000
        /*0968*/ 	.short	0x010a
        /*096a*/ 	.byte	0x3f
	.zero		1


	//   ....[61]....
        /*096c*/ 	.word	0x00030b80
        /*0970*/ 	.word	0x00000007
        /*0974*/ 	.word	0x00000000
        /*0978*/ 	.short	0x010a
        /*097a*/ 	.byte	0x3f
	.zero		1


	//   ....[62]....
        /*097c*/ 	.word	0x00030bc0
        /*0980*/ 	.word	0x00000013
        /*0984*/ 	.word	0x00000000
        /*0988*/ 	.short	0x010a
        /*098a*/ 	.byte	0x3f
	.zero		1


	//   ....[63]....
        /*098c*/ 	.word	0x00030bf0
        /*0990*/ 	.word	0x00000003
        /*0994*/ 	.word	0x00000000
        /*0998*/ 	.short	0x010a
        /*099a*/ 	.byte	0x3f
	.zero		1


	//   ....[64]....
        /*099c*/ 	.word	0x00030c60
        /*09a0*/ 	.word	0x0000000b
        /*09a4*/ 	.word	0x00038800
        /*09a8*/ 	.short	0x010a
        /*09aa*/ 	.byte	0x3f
	.zero		1


	//   ....[65]....
        /*09ac*/ 	.word	0x00030cb0
        /*09b0*/ 	.word	0x0000000a
        /*09b4*/ 	.word	0x00000000
        /*09b8*/ 	.short	0x010a
        /*09ba*/ 	.byte	0x3f
	.zero		1


	//   ....[66]....
        /*09bc*/ 	.word	0x00030d10
        /*09c0*/ 	.word	0x0000000b
        /*09c4*/ 	.word	0x00038810
        /*09c8*/ 	.short	0x010a
        /*09ca*/ 	.byte	0x3f
	.zero		1


	//   ....[67]....
        /*09cc*/ 	.word	0x00030d60
        /*09d0*/ 	.word	0x0000000a
        /*09d4*/ 	.word	0x00000000
        /*09d8*/ 	.short	0x010a
        /*09da*/ 	.byte	0x3f
	.zero		1


	//   ....[68]....
        /*09dc*/ 	.word	0x00030db0
        /*09e0*/ 	.word	0x00000008
        /*09e4*/ 	.word	0x00000000
        /*09e8*/ 	.short	0x010a
        /*09ea*/ 	.byte	0x3f
	.zero		1


	//   ....[69]....
        /*09ec*/ 	.word	0x00030e00
        /*09f0*/ 	.word	0x00000008
        /*09f4*/ 	.word	0x00000000
        /*09f8*/ 	.short	0x010a
        /*09fa*/ 	.byte	0x3f
	.zero		1


	//   ....[70]....
        /*09fc*/ 	.word	0x00030e50
        /*0a00*/ 	.word	0x00000006
        /*0a04*/ 	.word	0x00000000
        /*0a08*/ 	.short	0x010a
        /*0a0a*/ 	.byte	0x3f
	.zero		1


	//   ....[71]....
        /*0a0c*/ 	.word	0x00030ea0
        /*0a10*/ 	.word	0x00000006
        /*0a14*/ 	.word	0x00000000
        /*0a18*/ 	.short	0x010a
        /*0a1a*/ 	.byte	0x3f
	.zero		1


	//   ....[72]....
        /*0a1c*/ 	.word	0x00030ff0
        /*0a20*/ 	.word	0x00000000
        /*0a24*/ 	.word	0x00038840
        /*0a28*/ 	.short	0x010a
        /*0a2a*/ 	.byte	0x3f
	.zero		1


	//   ....[73]....
        /*0a2c*/ 	.word	0x00031ee0
        /*0a30*/ 	.word	0x00000011
        /*0a34*/ 	.word	0x00038820
        /*0a38*/ 	.short	0x010a
        /*0a3a*/ 	.byte	0x3f
	.zero		1


	//   ....[74]....
        /*0a3c*/ 	.word	0x00031f30
        /*0a40*/ 	.word	0x00000000
        /*0a44*/ 	.word	0x00038860
        /*0a48*/ 	.short	0x010a
        /*0a4a*/ 	.byte	0x3f
	.zero		1


	//   ....[75]....
        /*0a4c*/ 	.word	0x00031f80
        /*0a50*/ 	.word	0x00000003
        /*0a54*/ 	.word	0x00038840
        /*0a58*/ 	.short	0x010a
        /*0a5a*/ 	.byte	0x3f
	.zero		1


	//   ....[76]....
        /*0a5c*/ 	.word	0x00031fd0
        /*0a60*/ 	.word	0x00000003
        /*0a64*/ 	.word	0x00038860
        /*0a68*/ 	.short	0x010a
        /*0a6a*/ 	.byte	0x3f
	.zero		1


	//   ....[77]....
        /*0a6c*/ 	.word	0x00032020
        /*0a70*/ 	.word	0x00000004
        /*0a74*/ 	.word	0x00038840
        /*0a78*/ 	.short	0x010a
        /*0a7a*/ 	.byte	0x3f
	.zero		1


	//   ....[78]....
        /*0a7c*/ 	.word	0x00032070
        /*0a80*/ 	.word	0x00000004
        /*0a84*/ 	.word	0x00038860
        /*0a88*/ 	.short	0x010a
        /*0a8a*/ 	.byte	0x3f
	.zero		1


	//   ....[79]....
        /*0a8c*/ 	.word	0x000320c0
        /*0a90*/ 	.word	0x00000004
        /*0a94*/ 	.word	0x00038840
        /*0a98*/ 	.short	0x010a
        /*0a9a*/ 	.byte	0x3f
	.zero		1


	//   ....[80]....
        /*0a9c*/ 	.word	0x00032110
        /*0aa0*/ 	.word	0x00000004
        /*0aa4*/ 	.word	0x00038860
        /*0aa8*/ 	.short	0x010a
        /*0aaa*/ 	.byte	0x3f
	.zero		1


	//   ....[81]....
        /*0aac*/ 	.word	0x00032200
        /*0ab0*/ 	.word	0x00000009
        /*0ab4*/ 	.word	0x00038820
        /*0ab8*/ 	.short	0x010a
        /*0aba*/ 	.byte	0x3f
	.zero		1


	//   ....[82]....
        /*0abc*/ 	.word	0x000323a0
        /*0ac0*/ 	.word	0x00000005
        /*0ac4*/ 	.word	0x00000000
        /*0ac8*/ 	.short	0x010a
        /*0aca*/ 	.byte	0x3f
	.zero		1


	//   ....[83]....
        /*0acc*/ 	.word	0x000323f0
        /*0ad0*/ 	.word	0x00000007
        /*0ad4*/ 	.word	0x00000000
        /*0ad8*/ 	.short	0x010a
        /*0ada*/ 	.byte	0x3f
	.zero		1


	//   ....[84]....
        /*0adc*/ 	.word	0x00032440
        /*0ae0*/ 	.word	0x00000013
        /*0ae4*/ 	.word	0x00000000
        /*0ae8*/ 	.short	0x010a
        /*0aea*/ 	.byte	0x3f
	.zero		1


	//   ....[85]....
        /*0aec*/ 	.word	0x00032800
        /*0af0*/ 	.word	0x0000001a
        /*0af4*/ 	.word	0x00000000
        /*0af8*/ 	.short	0x010a
        /*0afa*/ 	.byte	0x3f
	.zero		1


	//   ....[86]....
        /*0afc*/ 	.word	0x00032940
        /*0b00*/ 	.word	0x00000015
        /*0b04*/ 	.word	0x00000000
        /*0b08*/ 	.short	0x010a
        /*0b0a*/ 	.byte	0x3f
	.zero		1


	//   ....[87]....
        /*0b0c*/ 	.word	0x00032fa0
        /*0b10*/ 	.word	0x0000003a
        /*0b14*/ 	.word	0x00000000
        /*0b18*/ 	.short	0x010a
        /*0b1a*/ 	.byte	0x3f
	.zero		1


	//   ....[88]....
        /*0b1c*/ 	.word	0x000330e0
        /*0b20*/ 	.word	0x00000038
        /*0b24*/ 	.word	0x00000000
        /*0b28*/ 	.short	0x010a
        /*0b2a*/ 	.byte	0x3f
	.zero		1


	//   ....[89]....
        /*0b2c*/ 	.word	0x00035550
        /*0b30*/ 	.word	0x0000003a
        /*0b34*/ 	.word	0x00000000
        /*0b38*/ 	.short	0x0101
        /*0b3a*/ 	.byte	0x3f
	.zero		1


	//   ....[90]....
        /*0b3c*/ 	.word	0x00044140
        /*0b40*/ 	.word	0x00000004
        /*0b44*/ 	.word	0x00000000
        /*0b48*/ 	.short	0x0101
        /*0b4a*/ 	.byte	0x3f
	.zero		1


	//   ....[91]....
        /*0b4c*/ 	.word	0x00044180
        /*0b50*/ 	.word	0x00000015
        /*0b54*/ 	.word	0x00000000
        /*0b58*/ 	.short	0x010a
        /*0b5a*/ 	.byte	0x3f
	.zero		1


	//   ....[92]....
        /*0b5c*/ 	.word	0x000441d0
        /*0b60*/ 	.word	0x00000038
        /*0b64*/ 	.word	0x00000000
        /*0b68*/ 	.short	0x010a
        /*0b6a*/ 	.byte	0x3f
	.zero		1


	//----- nvinfo : EIATTR_NUM_MBARRIERS
	.align		4
.L_837:
        /*0b6c*/ 	.byte	0x03, 0x38
        /*0b6e*/ 	.short	0x0017


	//----- nvinfo : EIATTR_EXIT_INSTR_OFFSETS
	.align		4
        /*0b70*/ 	.byte	0x04, 0x1c
        /*0b72*/ 	.short	(.L_839 - .L_838)


	//   ....[0]....
.L_838:
        /*0b74*/ 	.word	0x00000b30


	//   ....[1]....
        /*0b78*/ 	.word	0x0002a3c0


	//   ....[2]....
        /*0b7c*/ 	.word	0x00030c40


	//----- nvinfo : EIATTR_MAX_THREADS
	.align		4
.L_839:
        /*0b80*/ 	.byte	0x04, 0x05
        /*0b82*/ 	.short	(.L_841 - .L_840)
.L_840:
        /*0b84*/ 	.word	0x00000180
        /*0b88*/ 	.word	0x00000001
        /*0b8c*/ 	.word	0x00000001


	//----- nvinfo : EIATTR_CRS_STACK_SIZE
	.align		4
.L_841:
        /*0b90*/ 	.byte	0x04, 0x1e
        /*0b92*/ 	.short	(.L_843 - .L_842)
.L_842:
        /*0b94*/ 	.word	0x00000000


	//----- nvinfo : EIATTR_CBANK_PARAM_SIZE
	.align		4
.L_843:
        /*0b98*/ 	.byte	0x03, 0x19
        /*0b9a*/ 	.short	0x0bf0


	//----- nvinfo : EIATTR_PARAM_CBANK
	.align		4
        /*0b9c*/ 	.byte	0x04, 0x0a
        /*0b9e*/ 	.short	(.L_845 - .L_844)
	.align		4
.L_844:
        /*0ba0*/ 	.word	index@(.nv.constant0._ZN7cutlass13device_kernelIN5flash11enable_sm90INS1_16FlashAttnFwdSm90INS1_25CollectiveMainloopFwdSm90ILi2EN4cute5tupleIJNS5_1CILi1EEES8_S8_EEENS6_IJNS7_ILi64EEESA_SA_EEELi512ENS_10bfloat16_tEfNS_4arch4Sm90ELb0ELb1ELb1ELb0ELb0ELb0ELb1ELb0ELb0ELb1ELb0ELb0EEENS1_21CollectiveEpilogueFwdINS6_IJSA_NS7_ILi512EEESA_EEES9_SC_SE_Li256ELb0ELb1ELb0ELb0EEENS1_30DynamicPersistentTileSchedulerILi256ELi128ELb0ELb1ELb1EEEEEEEEEvNT_6ParamsE)
        /*0ba4*/ 	.short	0x0210
        /*0ba6*/ 	.short	0x0bf0


	//----- nvinfo : EIATTR_SW_WAR
	.align		4
.L_845:
        /*0ba8*/ 	.byte	0x04, 0x36
        /*0baa*/ 	.short	(.L_847 - .L_846)
.L_846:
        /*0bac*/ 	.word	0x00000008
.L_847:


//--------------------- .nv.info._ZN7cutlass13device_kernelIN5flash11enable_sm90INS1_16FlashAttnFwdSm90INS1_25CollectiveMainloopFwdSm90ILi2EN4cute5tupleIJNS5_1CILi1EEES8_S8_EEENS6_IJNS7_ILi64EEESA_SA_EEELi512ENS_10bfloat16_tEfNS_4arch4Sm90ELb0ELb1ELb1ELb1ELb0ELb0ELb0ELb0ELb0ELb1ELb0ELb0EEENS1_21CollectiveEpilogueFwdINS6_IJSA_NS7_ILi512EEESA_EEES9_SC_SE_Li256ELb1ELb1ELb0ELb0EEENS1_36VarlenDynamicPersistentTileSchedulerILi64ELi64ELi256ELi128ELb0ELb1ELb1ELb1ELb0ELb1EEEEEEEEEvNT_6ParamsE --------------------------
	.section	.nv.info._ZN7cutlass13device_kernelIN5flash11enable_sm90INS1_16FlashAttnFwdSm90INS1_25CollectiveMainloopFwdSm90ILi2EN4cute5tupleIJNS5_1CILi1EEES8_S8_EEENS6_IJNS7_ILi64EEESA_SA_EEELi512ENS_10bfloat16_tEfNS_4arch4Sm90ELb0ELb1ELb1ELb1ELb0ELb0ELb0ELb0ELb0ELb1ELb0ELb0EEENS1_21CollectiveEpilogueFwdINS6_IJSA_NS7_ILi512EEESA_EEES9_SC_SE_Li256ELb1ELb1ELb0ELb0EEENS1_36VarlenDynamicPersistentTileSchedulerILi64ELi64ELi256ELi128ELb0ELb1ELb1ELb1ELb0ELb1EEEEEEEEEvNT_6ParamsE,"",@"SHT_CUDA_INFO"
	.sectionflags	@""
	.align	4


	//----- nvinfo : EIATTR_CUDA_API_VERSION
	.align		4
        /*0000*/ 	.byte	0x04, 0x37
        /*0002*/ 	.short	(.L_849 - .L_848)
.L_848:
        /*0004*/ 	.word	0x00000082


	//----- nvinfo : EIATTR_KPARAM_INFO
	.align		4
.L_849:
        /*0008*/ 	.byte	0x04, 0x17
        /*000a*/ 	.short	(.L_851 - .L_850)
.L_850:
        /*000c*/ 	.word	0x00000000
        /*0010*/ 	.short	0x0000
        /*0012*/ 	.short	0x0070
        /*0014*/ 	.byte	0x00, 0xf0, 0x01, 0x2a


	//----- nvinfo : EIATTR_SPARSE_MMA_MASK
	.align		4
.L_851:
        /*0018*/ 	.byte	0x03, 0x50
        /*001a*/ 	.short	0x0000


	//----- nvinfo : EIATTR_MAXREG_COUNT
	.align		4
        /*001c*/ 	.byte	0x03, 0x1b
        /*001e*/ 	.short	0x00a8


	//----- nvinfo : EIATTR_NUM_BARRIERS
	.align		4
        /*0020*/ 	.byte	0x02, 0x4c
        /*0022*/ 	.byte	0x10
	.zero		1


	//----- nvinfo : EIATTR_EXTERNS
	.align		4
        /*0024*/ 	.byte	0x04, 0x0f
        /*0026*/ 	.short	(.L_853 - .L_852)


	//   ....[0]....
	.align		4
.L_852:
        /*0028*/ 	.word	index@(__assertfail)


	//----- nvinfo : EIATTR_ANNOTATIONS
	.align		4
.L_853:
        /*002c*/ 	.byte	0x04, 0x55
        /*002e*/ 	.short	(.L_855 - .L_854)


	//   ....[0]....
.L_854:
        /* <DEDUP_REMOVED lines=55> */


	//----- nvinfo : EIATTR_MERCURY_ISA_VERSION
	.align		4
.L_855:
        /*0390*/ 	.byte	0x03, 0x5f
        /*0392*/ 	.short	0x0101


	//----- nvinfo : EIATTR_UNUSED_LOAD_BYTE_OFFSET
	.align		4
        /*0394*/ 	.byte	0x04, 0x44
        /*0396*/ 	.short	(.L_857 - .L_856)


	//   ....[0]....
.L_856:
        /*0398*/ 	.word	0x00000a10
        /*039c*/ 	.word	0x0000fff0


	//   ....[1]....
        /*03a0*/ 	.word	0x0000de80
        /*03a4*/ 	.word	0x0000fff0


	//----- nvinfo : EIATTR_INT_WARP_WIDE_INSTR_OFFSETS
	.align		4
.L_857:
        /*03a8*/ 	.byte	0x04, 0x31
        /*03aa*/ 	.short	(.L_859 - .L_858)


	//   ....[0]....
.L_858:
        /*03ac*/ 	.word	0x00000130


	//   ....[1]....
        /*03b0*/ 	.word	0x00000170


	//   ....[2]....
        /*03b4*/ 	.word	0x000001e0


	//   ....[3]....
        /*03b8*/ 	.word	0x000123e0


	//   ....[4]....
        /*03bc*/ 	.word	0x00012470


	//   ....[5]....
        /*03c0*/ 	.word	0x00016ea0


	//   ....[6]....
        /*03c4*/ 	.word	0x00016f30


	//----- nvinfo : EIATTR_COOP_GROUP_MASK_REGIDS
	.align		4
.L_859:
        /*03c8*/ 	.byte	0x04, 0x29
        /*03ca*/ 	.short	(.L_861 - .L_860)


	//   ....[0]....
.L_860:
        /*03cc*/ 	.word	0xffffffff


	//   ....[1]....
        /*03d0*/ 	.word	0xffffffff


	//   ....[2]....
        /*03d4*/ 	.word	0xffffffff


	//   ....[3]....
        /*03d8*/ 	.word	0xffffffff


	//   ....[4]....
        /*03dc*/ 	.word	0xffffffff


	//   ....[5]....
        /*03e0*/ 	.word	0xffffffff


	//   ....[6]....
        /*03e4*/ 	.word	0xffffffff


	//   ....[7]....
        /*03e8*/ 	.word	0xffffffff


	//   ....[8]....
        /*03ec*/ 	.word	0xffffffff


	//   ....[9]....
        /*03f0*/ 	.word	0xffffffff


	//   ....[10]....
        /*03f4*/ 	.word	0xffffffff


	//   ....[11]....
        /*03f8*/ 	.word	0xffffffff


	//   ....[12]....
        /*03fc*/ 	.word	0xffffffff


	//   ....[13]....
        /*0400*/ 	.word	0xffffffff


	//   ....[14]....
        /*0404*/ 	.word	0xffffffff


	//   ....[15]....
        /*0408*/ 	.word	0xffffffff


	//   ....[16]....
        /*040c*/ 	.word	0xffffffff


	//   ....[17]....
        /*0410*/ 	.word	0xffffffff


	//   ....[18]....
        /*0414*/ 	.word	0xffffffff


	//   ....[19]....
        /*0418*/ 	.word	0xffffffff


	//   ....[20]....
        /*041c*/ 	.word	0xffffffff


	//   ....[21]....
        /*0420*/ 	.word	0xffffffff


	//   ....[22]....
        /*0424*/ 	.word	0xffffffff


	//   ....[23]....
        /*0428*/ 	.word	0xffffffff


	//   ....[24]....
        /*042c*/ 	.word	0xffffffff


	//   ....[25]....
        /*0430*/ 	.word	0xffffffff


	//   ....[26]....
        /*0434*/ 	.word	0xffffffff


	//   ....[27]....
        /*0438*/ 	.word	0xffffffff


	//   ....[28]....
        /*043c*/ 	.word	0xffffffff


	//   ....[29]....
        /*0440*/ 	.word	0xffffffff


	//   ....[30]....
        /*0444*/ 	.word	0xffffffff


	//   ....[31]....
        /*0448*/ 	.word	0xffffffff


	//   ....[32]....
        /*044c*/ 	.word	0xffffffff


	//   ....[33]....
        /*0450*/ 	.word	0xffffffff


	//   ....[34]....
        /*0454*/ 	.word	0xffffffff


	//   ....[35]....
        /*0458*/ 	.word	0xffffffff


	//   ....[36]....
        /*045c*/ 	.word	0xffffffff


	//   ....[37]....
        /*0460*/ 	.word	0xffffffff


	//   ....[38]....
        /*0464*/ 	.word	0xffffffff


	//   ....[39]....
        /*0468*/ 	.word	0xffffffff


	//   ....[40]....
        /*046c*/ 	.word	0xffffffff


	//   ....[41]....
        /*0470*/ 	.word	0xffffffff


	//   ....[42]....
        /*0474*/ 	.word	0xffffffff


	//   ....[43]....
        /*0478*/ 	.word	0xffffffff


	//   ....[44]....
        /*047c*/ 	.word	0xffffffff


	//   ....[45]....
        /*0480*/ 	.word	0xffffffff


	//   ....[46]....
        /*0484*/ 	.word	0xffffffff


	//   ....[47]....
        /*0488*/ 	.word	0xffffffff


	//   ....[48]....
        /*048c*/ 	.word	0xffffffff


	//   ....[49]....
        /*0490*/ 	.word	0xffffffff


	//   ....[50]....
        /*0494*/ 	.word	0xffffffff


	//   ....[51]....
        /*0498*/ 	.word	0xffffffff


	//   ....[52]....
        /*049c*/ 	.word	0xffffffff


	//   ....[53]....
        /*04a0*/ 	.word	0xffffffff


	//   ....[54]....
        /*04a4*/ 	.word	0xffffffff


	//   ....[55]....
        /*04a8*/ 	.word	0xffffffff


	//   ....[56]....
        /*04ac*/ 	.word	0xffffffff


	//   ....[57]....
        /*04b0*/ 	.word	0xffffffff


	//   ....[58]....
        /*04b4*/ 	.word	0xffffffff


	//   ....[59]....
        /*04b8*/ 	.word	0xffffffff


	//   ....[60]....
        /*04bc*/ 	.word	0xffffffff


	//   ....[61]....
        /*04c0*/ 	.word	0xffffffff


	//   ....[62]....
        /*04c4*/ 	.word	0xffffffff


	//   ....[63]....
        /*04c8*/ 	.word	0xffffffff


	//   ....[64]....
        /*04cc*/ 	.word	0xffffffff


	//   ....[65]....
        /*04d0*/ 	.word	0xffffffff


	//   ....[66]....
        /*04d4*/ 	.word	0xffffffff


	//   ....[67]....
        /*04d8*/ 	.word	0xffffffff


	//   ....[68]....
        /*04dc*/ 	.word	0xffffffff


	//   ....[69]....
        /*04e0*/ 	.word	0xffffffff


	//   ....[70]....
        /*04e4*/ 	.word	0xffffffff


	//   ....[71]....
        /*04e8*/ 	.word	0xffffffff


	//   ....[72]....
        /*04ec*/ 	.word	0xffffffff


	//   ....[73]....
        /*04f0*/ 	.word	0xffffffff


	//   ....[74]....
        /*04f4*/ 	.word	0xffffffff


	//   ....[75]....
        /*04f8*/ 	.word	0xffffffff


	//   ....[76]....
        /*04fc*/ 	.word	0xffffffff


	//   ....[77]....
        /*0500*/ 	.word	0xffffffff


	//   ....[78]....
        /*0504*/ 	.word	0xffffffff


	//   ....[79]....
        /*0508*/ 	.word	0xffffffff


	//   ....[80]....
        /*050c*/ 	.word	0xffffffff


	//   ....[81]....
        /*0510*/ 	.word	0xffffffff


	//   ....[82]....
        /*0514*/ 	.word	0xffffffff


	//   ....[83]....
        /*0518*/ 	.word	0xffffffff


	//   ....[84]....
        /*051c*/ 	.word	0xffffffff


	//   ....[85]....
        /*0520*/ 	.word	0xffffffff


	//   ....[86]....
        /*0524*/ 	.word	0xffffffff


	//   ....[87]....
        /*0528*/ 	.word	0xffffffff


	//   ....[88]....
        /*052c*/ 	.word	0xffffffff


	//   ....[89]....
        /*0530*/ 	.word	0xffffffff


	//   ....[90]....
        /*0534*/ 	.word	0xffffffff


	//   ....[91]....
        /*0538*/ 	.word	0xffffffff


	//   ....[92]....
        /*053c*/ 	.word	0xffffffff


	//   ....[93]....
        /*0540*/ 	.word	0xffffffff


	//   ....[94]....
        /*0544*/ 	.word	0xffffffff


	//   ....[95]....
        /*0548*/ 	.word	0x0500000f


	//   ....[96]....
        /*054c*/ 	.word	0x0500000f


	//   ....[97]....
        /*0550*/ 	.word	0x0500000f


	//   ....[98]....
        /*0554*/ 	.word	0x0500000f


	//   ....[99]....
        /*0558*/ 	.word	0x0500000f


	//   ....[100]....
        /*055c*/ 	.word	0x0500000f


	//   ....[101]....
        /*0560*/ 	.word	0x0500000f


	//   ....[102]....
        /*0564*/ 	.word	0x0500000f


	//   ....[103]....
        /*0568*/ 	.word	0x0500000f


	//   ....[104]....
        /*056c*/ 	.word	0x0500000f


	//   ....[105]....
        /*0570*/ 	.word	0x0500000f


	//   ....[106]....
        /*0574*/ 	.word	0x0500000f


	//   ....[107]....
        /*0578*/ 	.word	0x0500000f


	//   ....[108]....
        /*057c*/ 	.word	0x0500000f


	//   ....[109]....
        /*0580*/ 	.word	0x0500000f


	//   ....[110]....
        /*0584*/ 	.word	0x0500000f


	//   ....[111]....
        /*0588*/ 	.word	0x0500000f


	//   ....[112]....
        /*058c*/ 	.word	0x0500000f


	//   ....[113]....
        /*0590*/ 	.word	0x0500000f


	//   ....[114]....
        /*0594*/ 	.word	0x0500000f


	//   ....[115]....
        /*0598*/ 	.word	0x0500000f


	//   ....[116]....
        /*059c*/ 	.word	0x0500000f


	//   ....[117]....
        /*05a0*/ 	.word	0x0500000f


	//   ....[118]....
        /*05a4*/ 	.word	0x0500000f


	//   ....[119]....
        /*05a8*/ 	.word	0x0500000f


	//   ....[120]....
        /*05ac*/ 	.word	0x0500000f


	//   ....[121]....
        /*05b0*/ 	.word	0x0500000f


	//----- nvinfo : EIATTR_COOP_GROUP_INSTR_OFFSETS
	.align		4
.L_861:
        /*05b4*/ 	.byte	0x04, 0x28
        /*05b6*/ 	.short	(.L_863 - .L_862)


	//   ....[0]....
.L_862:
        /*05b8*/ 	.word	0x00000060


	//   ....[1]....
        /*05bc*/ 	.word	0x00000140


	//   ....[2]....
        /*05c0*/ 	.word	0x00000190


	//   ....[3]....
        /*05c4*/ 	.word	0x00000380


	//   ....[4]....
        /*05c8*/ 	.word	0x000004e0


	//   ....[5]....
        /*05cc*/ 	.word	0x00000600


	//   ....[6]....
        /*05d0*/ 	.word	0x00000760


	//   ....[7]....
        /*05d4*/ 	.word	0x00001da0


	//   ....[8]....
        /*05d8*/ 	.word	0x00003e90


	//   ....[9]....
        /*05dc*/ 	.word	0x000044e0


	//   ....[10]....
        /*05e0*/ 	.word	0x00005060


	//   ....[11]....
        /*05e4*/ 	.word	0x00005680


	//   ....[12]....
        /*05e8*/ 	.word	0x00005700


	//   ....[13]....
        /*05ec*/ 	.word	0x00005970


	//   ....[14]....
        /*05f0*/ 	.word	0x000059e0


	//   ....[15]....
        /*05f4*/ 	.word	0x00006320


	//   ....[16]....
        /*05f8*/ 	.word	0x000068e0


	//   ....[17]....
        /*05fc*/ 	.word	0x00006e60


	//   ....[18]....
        /*0600*/ 	.word	0x00007550


	//   ....[19]....
        /*0604*/ 	.word	0x00007650


	//   ....[20]....
        /*0608*/ 	.word	0x00007a60


	//   ....[21]....
        /*060c*/ 	.word	0x00007c30


	//   ....[22]....
        /*0610*/ 	.word	0x00008c20


	//   ....[23]....
        /*0614*/ 	.word	0x00009600


	//   ....[24]....
        /*0618*/ 	.word	0x00009690


	//   ....[25]....
        /*061c*/ 	.word	0x00009980


	//   ....[26]....
        /*0620*/ 	.word	0x00009ad0


	//   ....[27]....
        /*0624*/ 	.word	0x0000aba0


	//   ....[28]....
        /*0628*/ 	.word	0x0000b040


	//   ....[29]....
        /*062c*/ 	.word	0x0000b5f0


	//   ....[30]....
        /*0630*/ 	.word	0x0000bc70


	//   ....[31]....
        /*0634*/ 	.word	0x0000bd40


	//   ....[32]....
        /*0638*/ 	.word	0x0000c0f0


	//   ....[33]....
        /*063c*/ 	.word	0x0000c1d0


	//   ....[34]....
        /*0640*/ 	.word	0x0000d340


	//   ....[35]....
        /*0644*/ 	.word	0x0000d380


	//   ....[36]....
        /*0648*/ 	.word	0x0000d3b0


	//   ....[37]....
        /*064c*/ 	.word	0x0000d420


	//   ....[38]....
        /*0650*/ 	.word	0x0000d450


	//   ....[39]....
        /*0654*/ 	.word	0x0000eda0


	//   ....[40]....
        /*0658*/ 	.word	0x0000f3e0


	//   ....[41]....
        /*065c*/ 	.word	0x0000f410


	//   ....[42]....
        /*0660*/ 	.word	0x0000f430


	//   ....[43]....
        /*0664*/ 	.word	0x0000f450


	//   ....[44]....
        /*0668*/ 	.word	0x0000fae0


	//   ....[45]....
        /*066c*/ 	.word	0x0000faf0


	//   ....[46]....
        /*0670*/ 	.word	0x0000fd20


	//   ....[47]....
        /*0674*/ 	.word	0x0000fd40


	//   ....[48]....
        /*0678*/ 	.word	0x000108e0


	//   ....[49]....
        /*067c*/ 	.word	0x00010910


	//   ....[50]....
        /*0680*/ 	.word	0x00010b50


	//   ....[51]....
        /*0684*/ 	.word	0x00010b70


	//   ....[52]....
        /*0688*/ 	.word	0x00010e30


	//   ....[53]....
        /*068c*/ 	.word	0x00011000


	//   ....[54]....
        /*0690*/ 	.word	0x00011030


	//   ....[55]....
        /*0694*/ 	.word	0x00011060


	//   ....[56]....
        /*0698*/ 	.word	0x00011090


	//   ....[57]....
        /*069c*/ 	.word	0x000110c0


	//   ....[58]....
        /*06a0*/ 	.word	0x000110f0


	//   ....[59]....
        /*06a4*/ 	.word	0x00011260


	//   ....[60]....
        /*06a8*/ 	.word	0x00011290


	//   ....[61]....
        /*06ac*/ 	.word	0x000112c0


	//   ....[62]....
        /*06b0*/ 	.word	0x000112f0


	//   ....[63]....
        /*06b4*/ 	.word	0x00011320


	//   ....[64]....
        /*06b8*/ 	.word	0x00011350


	//   ....[65]....
        /*06bc*/ 	.word	0x000113f0


	//   ....[66]....
        /*06c0*/ 	.word	0x00011450


	//   ....[67]....
        /*06c4*/ 	.word	0x000114e0


	//   ....[68]....
        /*06c8*/ 	.word	0x000129a0


	//   ....[69]....
        /*06cc*/ 	.word	0x000134d0


	//   ....[70]....
        /*06d0*/ 	.word	0x000134f0


	//   ....[71]....
        /*06d4*/ 	.word	0x000135a0


	//   ....[72]....
        /*06d8*/ 	.word	0x000135b0


	//   ....[73]....
        /*06dc*/ 	.word	0x00013630


	//   ....[74]....
        /*06e0*/ 	.word	0x00013640


	//   ....[75]....
        /*06e4*/ 	.word	0x00013650


	//   ....[76]....
        /*06e8*/ 	.word	0x00013660


	//   ....[77]....
        /*06ec*/ 	.word	0x00017130


	//   ....[78]....
        /*06f0*/ 	.word	0x00017160


	//   ....[79]....
        /*06f4*/ 	.word	0x000171a0


	//   ....[80]....
        /*06f8*/ 	.word	0x000171d0


	//   ....[81]....
        /*06fc*/ 	.word	0x00017200


	//   ....[82]....
        /*0700*/ 	.word	0x00017230


	//   ....[83]....
        /*0704*/ 	.word	0x00017260


	//   ....[84]....
        /*0708*/ 	.word	0x00017290


	//   ....[85]....
        /*070c*/ 	.word	0x00017410


	//   ....[86]....
        /*0710*/ 	.word	0x00017440


	//   ....[87]....
        /*0714*/ 	.word	0x00017470


	//   ....[88]....
        /*0718*/ 	.word	0x000174a0


	//   ....[89]....
        /*071c*/ 	.word	0x000174d0


	//   ....[90]....
        /*0720*/ 	.word	0x00017500


	//   ....[91]....
        /*0724*/ 	.word	0x000175c0


	//   ....[92]....
        /*0728*/ 	.word	0x000175e0


	//   ....[93]....
        /*072c*/ 	.word	0x00017650


	//   ....[94]....
        /*0730*/ 	.word	0x00017d10


	//   ....[95]....
        /*0734*/ 	.word	0x00018420


	//   ....[96]....
        /*0738*/ 	.word	0x000185e0


	//   ....[97]....
        /*073c*/ 	.word	0x00018630


	//   ....[98]....
        /*0740*/ 	.word	0x00018690


	//   ....[99]....
        /*0744*/ 	.word	0x00018780


	//   ....[100]....
        /*0748*/ 	.word	0x000187e0


	//   ....[101]....
        /*074c*/ 	.word	0x000188d0


	//   ....[102]....
        /*0750*/ 	.word	0x00018930


	//   ....[103]....
        /*0754*/ 	.word	0x00018a00


	//   ....[104]....
        /*0758*/ 	.word	0x00018d30


	//   ....[105]....
        /*075c*/ 	.word	0x00018dd0


	//   ....[106]....
        /*0760*/ 	.word	0x00018ef0


	//   ....[107]....
        /*0764*/ 	.word	0x00018f60


	//   ....[108]....
        /*0768*/ 	.word	0x00018fd0


	//   ....[109]....
        /*076c*/ 	.word	0x00019040


	//   ....[110]....
        /*0770*/ 	.word	0x000190b0


	//   ....[111]....
        /*0774*/ 	.word	0x00019130


	//   ....[112]....
        /*0778*/ 	.word	0x000191c0


	//   ....[113]....
        /*077c*/ 	.word	0x00019250


	//   ....[114]....
        /*0780*/ 	.word	0x000192c0


	//   ....[115]....
        /*0784*/ 	.word	0x00019330


	//   ....[116]....
        /*0788*/ 	.word	0x000193a0


	//   ....[117]....
        /*078c*/ 	.word	0x00019420


	//   ....[118]....
        /*0790*/ 	.word	0x00019490


	//   ....[119]....
        /*0794*/ 	.word	0x00019530


	//   ....[120]....
        /*0798*/ 	.word	0x000195c0


	//   ....[121]....
        /*079c*/ 	.word	0x000196f0


	//----- nvinfo : EIATTR_REG_RECONFIG
	.align		4
.L_863:
        /*07a0*/ 	.byte	0x01, 0x54
	.zero		2


	//----- nvinfo : EIATTR_SYSCALL_OFFSETS
	.align		4
        /*07a4*/ 	.byte	0x04, 0x46
        /*07a6*/ 	.short	(.L_865 - .L_864)


	//   ....[0]....
.L_864:
        /*07a8*/ 	.word	0x00004060


	//   ....[1]....
        /*07ac*/ 	.word	0x000125e0


	//   ....[2]....
        /*07b0*/ 	.word	0x00012730


	//   ....[3]....
        /*07b4*/ 	.word	0x00012820


	//   ....[4]....
        /*07b8*/ 	.word	0x00013090


	//----- nvinfo : EIATTR_MBARRIER_INSTR_OFFSETS
	.align		4
.L_865:
        /*07bc*/ 	.byte	0x04, 0x39
        /*07be*/ 	.short	(.L_867 - .L_866)


	//   ....[0]....
.L_866:
        /*07c0*/ 	.word	0x00000270
        /*07c4*/ 	.word	0x000000ff
        /*07c8*/ 	.word	0x00028c00
        /*07cc*/ 	.short	0x0100
        /*07ce*/ 	.byte	0x08
	.zero		1


	//   ....[1]....
        /*07d0*/ 	.word	0x00000280
        /*07d4*/ 	.word	0x000000ff
        /*07d8*/ 	.word	0x00028c20
        /*07dc*/ 	.short	0x0100
        /*07de*/ 	.byte	0x08
	.zero		1


	//   ....[2]....
        /*07e0*/ 	.word	0x00000330
        /*07e4*/ 	.word	0x000000ff
        /*07e8*/ 	.word	0x00028c30
        /*07ec*/ 	.short	0x0100
        /*07ee*/ 	.byte	0x06
	.zero		1


	//   ....[3]....
        /*07f0*/ 	.word	0x00000340
        /*07f4*/ 	.word	0x000000ff
        /*07f8*/ 	.word	0x00028c40
        /*07fc*/ 	.short	0x0100
        /*07fe*/ 	.byte	0x06
	.zero		1


	//   ....[4]....
        /*0800*/ 	.word	0x00000350
        /*0804*/ 	.word	0x000000ff
        /*0808*/ 	.word	0x00028c38
        /*080c*/ 	.short	0x0100
        /*080e*/ 	.byte	0x06
	.zero		1


	//   ....[5]....
        /*0810*/ 	.word	0x00000360
        /*0814*/ 	.word	0x000000ff
        /*0818*/ 	.word	0x00028c48
        /*081c*/ 	.short	0x0100
        /*081e*/ 	.byte	0x06
	.zero		1


	//   ....[6]....
        /*0820*/ 	.word	0x00000490
        /*0824*/ 	.word	0x000000ff
        /*0828*/ 	.word	0x00028c50
        /*082c*/ 	.short	0x0100
        /*082e*/ 	.byte	0x08
	.zero		1


	//   ....[7]....
        /*0830*/ 	.word	0x000004a0
        /*0834*/ 	.word	0x000000ff
        /*0838*/ 	.word	0x00028c60
        /*083c*/ 	.short	0x0100
        /*083e*/ 	.byte	0x08
	.zero		1


	//   ....[8]....
        /*0840*/ 	.word	0x000004b0
        /*0844*/ 	.word	0x000000ff
        /*0848*/ 	.word	0x00028c58
        /*084c*/ 	.short	0x0100
        /*084e*/ 	.byte	0x08
	.zero		1


	//   ....[9]....
        /*0850*/ 	.word	0x000004c0
        /*0854*/ 	.word	0x000000ff
        /*0858*/ 	.word	0x00028c68
        /*085c*/ 	.short	0x0100
        /*085e*/ 	.byte	0x08
	.zero		1


	//   ....[10]....
        /*0860*/ 	.word	0x000005b0
        /*0864*/ 	.word	0x000000ff
        /*0868*/ 	.word	0x00028c70
        /*086c*/ 	.short	0x0100
        /*086e*/ 	.byte	0x06
	.zero		1


	//   ....[11]....
        /*0870*/ 	.word	0x000005c0
        /*0874*/ 	.word	0x000000ff
        /*0878*/ 	.word	0x00028c80
        /*087c*/ 	.short	0x0100
        /*087e*/ 	.byte	0x06
	.zero		1


	//   ....[12]....
        /*0880*/ 	.word	0x000005d0
        /*0884*/ 	.word	0x000000ff
        /*0888*/ 	.word	0x00028c78
        /*088c*/ 	.short	0x0100
        /*088e*/ 	.byte	0x06
	.zero		1


	//   ....[13]....
        /*0890*/ 	.word	0x000005e0
        /*0894*/ 	.word	0x000000ff
        /*0898*/ 	.word	0x00028c88
        /*089c*/ 	.short	0x0100
        /*089e*/ 	.byte	0x06
	.zero		1


	//   ....[14]....
        /*08a0*/ 	.word	0x00000710
        /*08a4*/ 	.word	0x000000ff
        /*08a8*/ 	.word	0x00028c90
        /*08ac*/ 	.short	0x0100
        /*08ae*/ 	.byte	0x08
	.zero		1


	//   ....[15]....
        /*08b0*/ 	.word	0x00000720
        /*08b4*/ 	.word	0x000000ff
        /*08b8*/ 	.word	0x00028ca0
        /*08bc*/ 	.short	0x0100
        /*08be*/ 	.byte	0x08
	.zero		1


	//   ....[16]....
        /*08c0*/ 	.word	0x00000730
        /*08c4*/ 	.word	0x000000ff
        /*08c8*/ 	.word	0x00028c98
        /*08cc*/ 	.short	0x0100
        /*08ce*/ 	.byte	0x08
	.zero		1


	//   ....[17]....
        /*08d0*/ 	.word	0x00000740
        /*08d4*/ 	.word	0x000000ff
        /*08d8*/ 	.word	0x00028ca8
        /*08dc*/ 	.short	0x0100
        /*08de*/ 	.byte	0x08
	.zero		1


	//   ....[18]....
        /*08e0*/ 	.word	0x00000870
        /*08e4*/ 	.word	0x000000ff
        /*08e8*/ 	.word	0x00028cb0
        /*08ec*/ 	.short	0x0100
        /*08ee*/ 	.byte	0x08
	.zero		1


	//   ....[19]....
        /*08f0*/ 	.word	0x00000880
        /*08f4*/ 	.word	0x000000ff
        /*08f8*/ 	.word	0x00028cc0
        /*08fc*/ 	.short	0x0100
        /*08fe*/ 	.byte	0x08
	.zero		1


	//   ....[20]....
        /*0900*/ 	.word	0x00000890
        /*0904*/ 	.word	0x000000ff
        /*0908*/ 	.word	0x00028cb8
        /*090c*/ 	.short	0x0100
        /*090e*/ 	.byte	0x08
	.zero		1


	//   ....[21]....
        /*0910*/ 	.word	0x000008a0
        /*0914*/ 	.word	0x000000ff
        /*0918*/ 	.word	0x00028cc8
        /*091c*/ 	.short	0x0100
        /*091e*/ 	.byte	0x08
	.zero		1


	//   ....[22]....
        /*0920*/ 	.word	0x00001eb0
        /*0924*/ 	.word	0x000000ff
        /*0928*/ 	.word	0x00028c50
        /*092c*/ 	.short	0x010a
        /*092e*/ 	.byte	0x15
	.zero		1


	//   ....[23]....
        /*0930*/ 	.word	0x00002180
        /*0934*/ 	.word	0x00000000
        /*0938*/ 	.word	0x00000000
        /*093c*/ 	.short	0x0101
        /*093e*/ 	.byte	0x3f
	.zero		1


	//   ....[24]....
        /*0940*/ 	.word	0x00002ac0
        /*0944*/ 	.word	0x000000ff
        /*0948*/ 	.word	0x00028c50
        /*094c*/ 	.short	0x010a
        /*094e*/ 	.byte	0x15
	.zero		1


	//   ....[25]....
        /*0950*/ 	.word	0x00002b00
        /*0954*/ 	.word	0x000000ff
        /*0958*/ 	.word	0x00028c50
        /*095c*/ 	.short	0x010a
        /*095e*/ 	.byte	0x15
	.zero		1


	//   ....[26]....
        /*0960*/ 	.word	0x00002cd0
        /*0964*/ 	.word	0x00000000
        /*0968*/ 	.word	0x00000000
        /*096c*/ 	.short	0x0101
        /*096e*/ 	.byte	0x3f
	.zero		1


	//   ....[27]....
        /*0970*/ 	.word	0x000040e0
        /*0974*/ 	.word	0x000000ff
        /*0978*/ 	.word	0x00028c00
        /*097c*/ 	.short	0x010a
        /*097e*/ 	.byte	0x2e
	.zero		1


	//   ....[28]....
        /*0980*/ 	.word	0x00004160
        /*0984*/ 	.word	0x00000007
        /*0988*/ 	.word	0x00028c30
        /*098c*/ 	.short	0x010a
        /*098e*/ 	.byte	0x3f
	.zero		1


	//   ....[29]....
        /*0990*/ 	.word	0x000041a0
        /*0994*/ 	.word	0x00000007
        /*0998*/ 	.word	0x00028c30
        /*099c*/ 	.short	0x010a
        /*099e*/ 	.byte	0x3f
	.zero		1


	//   ....[30]....
        /*09a0*/ 	.word	0x00004590
        /*09a4*/ 	.word	0x00000003
        /*09a8*/ 	.word	0x00000000
        /*09ac*/ 	.short	0x0101
        /*09ae*/ 	.byte	0x3f
	.zero		1


	//   ....[31]....
        /*09b0*/ 	.word	0x00006040
        /*09b4*/ 	.word	0x00000007
        /*09b8*/ 	.word	0x00028c50
        /*09bc*/ 	.short	0x010a
        /*09be*/ 	.byte	0x3f
	.zero		1


	//   ....[32]....
        /*09c0*/ 	.word	0x00006080
        /*09c4*/ 	.word	0x00000007
        /*09c8*/ 	.word	0x00028c50
        /*09cc*/ 	.short	0x010a
        /*09ce*/ 	.byte	0x3f
	.zero		1


	//   ....[33]....
        /*09d0*/ 	.word	0x00006340
        /*09d4*/ 	.word	0x00000007
        /*09d8*/ 	.word	0x00000000
        /*09dc*/ 	.short	0x0101
        /*09de*/ 	.byte	0x3f
	.zero		1


	//   ....[34]....
        /*09e0*/ 	.word	0x000065d0
        /*09e4*/ 	.word	0x000000ff
        /*09e8*/ 	.word	0x00028c30
        /*09ec*/ 	.short	0x010a
        /*09ee*/ 	.byte	0x1b
	.zero		1


	//   ....[35]....
        /*09f0*/ 	.word	0x00006610
        /*09f4*/ 	.word	0x000000ff
        /*09f8*/ 	.word	0x00028c30
        /*09fc*/ 	.short	0x010a
        /*09fe*/ 	.byte	0x1b
	.zero		1


	//   ....[36]....
        /*0a00*/ 	.word	0x00006a60
        /*0a04*/ 	.word	0x0000000a
        /*0a08*/ 	.word	0x00000000
        /*0a0c*/ 	.short	0x0101
        /*0a0e*/ 	.byte	0x3f
	.zero		1


	//   ....[37]....
        /*0a10*/ 	.word	0x00008970
        /*0a14*/ 	.word	0x000000ff
        /*0a18*/ 	.word	0x00028c50
        /*0a1c*/ 	.short	0x010a
        /*0a1e*/ 	.byte	0x1b
	.zero		1


	//   ....[38]....
        /*0a20*/ 	.word	0x000089b0
        /*0a24*/ 	.word	0x000000ff
        /*0a28*/ 	.word	0x00028c50
        /*0a2c*/ 	.short	0x010a
        /*0a2e*/ 	.byte	0x1b
	.zero		1


	//   ....[39]....
        /*0a30*/ 	.word	0x00008c40
        /*0a34*/ 	.word	0x00000015
        /*0a38*/ 	.word	0x00000000
        /*0a3c*/ 	.short	0x0101
        /*0a3e*/ 	.byte	0x3f
	.zero		1


	//   ....[40]....
        /*0a40*/ 	.word	0x00009030
        /*0a44*/ 	.word	0x000000ff
        /*0a48*/ 	.word	0x00028c30
        /*0a4c*/ 	.short	0x010a
        /*0a4e*/ 	.byte	0x19
	.zero		1


	//   ....[41]....
        /*0a50*/ 	.word	0x00009070
        /*0a54*/ 	.word	0x000000ff
        /*0a58*/ 	.word	0x00028c30
        /*0a5c*/ 	.short	0x010a
        /*0a5e*/ 	.byte	0x19
	.zero		1


	//   ....[42]....
        /*0a60*/ 	.word	0x00009e20
        /*0a64*/ 	.word	0x00000098
        /*0a68*/ 	.word	0x00000000
        /*0a6c*/ 	.short	0x0101
        /*0a6e*/ 	.byte	0x3f
	.zero		1


	//   ....[43]....
        /*0a70*/ 	.word	0x0000a910
        /*0a74*/ 	.word	0x000000ff
        /*0a78*/ 	.word	0x00028c50
        /*0a7c*/ 	.short	0x010a
        /*0a7e*/ 	.byte	0x19
	.zero		1


	//   ....[44]....
        /*0a80*/ 	.word	0x0000a950
        /*0a84*/ 	.word	0x000000ff
        /*0a88*/ 	.word	0x00028c50
        /*0a8c*/ 	.short	0x010a
        /*0a8e*/ 	.byte	0x19
	.zero		1


	//   ....[45]....
        /*0a90*/ 	.word	0x0000abc0
        /*0a94*/ 	.word	0x000000aa
        /*0a98*/ 	.word	0x00000000
        /*0a9c*/ 	.short	0x0101
        /*0a9e*/ 	.byte	0x3f
	.zero		1


	//   ....[46]....
        /*0aa0*/ 	.word	0x0000ad20
        /*0aa4*/ 	.word	0x000000ff
        /*0aa8*/ 	.word	0x00028c30
        /*0aac*/ 	.short	0x010a
        /*0aae*/ 	.byte	0x1a
	.zero		1


	//   ....[47]....
        /*0ab0*/ 	.word	0x0000ad60
        /*0ab4*/ 	.word	0x000000ff
        /*0ab8*/ 	.word	0x00028c30
        /*0abc*/ 	.short	0x010a
        /*0abe*/ 	.byte	0x1a
	.zero		1


	//   ....[48]....
        /*0ac0*/ 	.word	0x0000b190
        /*0ac4*/ 	.word	0x0000000a
        /*0ac8*/ 	.word	0x00000000
        /*0acc*/ 	.short	0x0101
        /*0ace*/ 	.byte	0x3f
	.zero		1


	//   ....[49]....
        /*0ad0*/ 	.word	0x0000d090
        /*0ad4*/ 	.word	0x000000ff
        /*0ad8*/ 	.word	0x00028c50
        /*0adc*/ 	.short	0x010a
        /*0ade*/ 	.byte	0x1a
	.zero		1


	//   ....[50]....
        /*0ae0*/ 	.word	0x0000d0d0
        /*0ae4*/ 	.word	0x000000ff
        /*0ae8*/ 	.word	0x00028c50
        /*0aec*/ 	.short	0x010a
        /*0aee*/ 	.byte	0x1a
	.zero		1


	//   ....[51]....
        /*0af0*/ 	.word	0x0000d360
        /*0af4*/ 	.word	0x00000015
        /*0af8*/ 	.word	0x00000000
        /*0afc*/ 	.short	0x0101
        /*0afe*/ 	.byte	0x3f
	.zero		1


	//   ....[52]....
        /*0b00*/ 	.word	0x0000fac0
        /*0b04*/ 	.word	0x000000ff
        /*0b08*/ 	.word	0x00000000
        /*0b0c*/ 	.short	0x0101
        /*0b0e*/ 	.byte	0x04
	.zero		1


	//   ....[53]....
        /*0b10*/ 	.word	0x00012c30
        /*0b14*/ 	.word	0x00000000
        /*0b18*/ 	.word	0x00028c40
        /*0b1c*/ 	.short	0x010a
        /*0b1e*/ 	.byte	0x3f
	.zero		1


	//   ....[54]....
        /*0b20*/ 	.word	0x00013760
        /*0b24*/ 	.word	0x00000008
        /*0b28*/ 	.word	0x00028c00
        /*0b2c*/ 	.short	0x0107
        /*0b2e*/ 	.byte	0x3f
	.zero		1


	//   ....[55]....
        /*0b30*/ 	.word	0x00013860
        /*0b34*/ 	.word	0x00000002
        /*0b38*/ 	.word	0x00028c00
        /*0b3c*/ 	.short	0x0101
        /*0b3e*/ 	.byte	0x3f
	.zero		1


	//   ....[56]....
        /*0b40*/ 	.word	0x00013880
        /*0b44*/ 	.word	0x00000002
        /*0b48*/ 	.word	0x00028c20
        /*0b4c*/ 	.short	0x010a
        /*0b4e*/ 	.byte	0x3f
	.zero		1


	//   ....[57]....
        /*0b50*/ 	.word	0x00013980
        /*0b54*/ 	.word	0x00000000
        /*0b58*/ 	.word	0x00028c60
        /*0b5c*/ 	.short	0x010a
        /*0b5e*/ 	.byte	0x3f
	.zero		1


	//   ....[58]....
        /*0b60*/ 	.word	0x00014600
        /*0b64*/ 	.word	0x00000003
        /*0b68*/ 	.word	0x00028c40
        /*0b6c*/ 	.short	0x010a
        /*0b6e*/ 	.byte	0x3f
	.zero		1


	//   ....[59]....
        /*0b70*/ 	.word	0x00014850
        /*0b74*/ 	.word	0x00000003
        /*0b78*/ 	.word	0x00028c60
        /*0b7c*/ 	.short	0x010a
        /*0b7e*/ 	.byte	0x3f
	.zero		1


	//   ....[60]....
        /*0b80*/ 	.word	0x00015470
        /*0b84*/ 	.word	0x00000004
        /*0b88*/ 	.word	0x00028c40
        /*0b8c*/ 	.short	0x010a
        /*0b8e*/ 	.byte	0x3f
	.zero		1


	//   ....[61]....
        /*0b90*/ 	.word	0x000156b0
        /*0b94*/ 	.word	0x00000004
        /*0b98*/ 	.word	0x00028c60
        /*0b9c*/ 	.short	0x010a
        /*0b9e*/ 	.byte	0x3f
	.zero		1


	//   ....[62]....
        /*0ba0*/ 	.word	0x00016240
        /*0ba4*/ 	.word	0x00000004
        /*0ba8*/ 	.word	0x00028c40
        /*0bac*/ 	.short	0x010a
        /*0bae*/ 	.byte	0x3f
	.zero		1


	//   ....[63]....
        /*0bb0*/ 	.word	0x00016490
        /*0bb4*/ 	.word	0x00000004
        /*0bb8*/ 	.word	0x00028c60
        /*0bbc*/ 	.short	0x010a
        /*0bbe*/ 	.byte	0x3f
	.zero		1


	//   ....[64]....
        /*0bc0*/ 	.word	0x00017c90
        /*0bc4*/ 	.word	0x00000000
        /*0bc8*/ 	.word	0x00028c20
        /*0bcc*/ 	.short	0x010a
        /*0bce*/ 	.byte	0x3f
	.zero		1


	//   ....[65]....
        /*0bd0*/ 	.word	0x00017e50
        /*0bd4*/ 	.word	0x00000006
        /*0bd8*/ 	.word	0x00000000
        /*0bdc*/ 	.short	0x010a
        /*0bde*/ 	.byte	0x3f
	.zero		1


	//   ....[66]....
        /*0be0*/ 	.word	0x00017ec0
        /*0be4*/ 	.word	0x00000007
        /*0be8*/ 	.word	0x00000000
        /*0bec*/ 	.short	0x010a
        /*0bee*/ 	.byte	0x3f
	.zero		1


	//   ....[67]....
        /*0bf0*/ 	.word	0x00017f30
        /*0bf4*/ 	.word	0x00000004
        /*0bf8*/ 	.word	0x00000000
        /*0bfc*/ 	.short	0x010a
        /*0bfe*/ 	.byte	0x3f
	.zero		1


	//   ....[68]....
        /*0c00*/ 	.word	0x00017f60
        /*0c04*/ 	.word	0x00000003
        /*0c08*/ 	.word	0x00000000
        /*0c0c*/ 	.short	0x010a
        /*0c0e*/ 	.byte	0x3f
	.zero		1


	//   ....[69]....
        /*0c10*/ 	.word	0x00017fd0
        /*0c14*/ 	.word	0x00000003
        /*0c18*/ 	.word	0x00028c50
        /*0c1c*/ 	.short	0x010a
        /*0c1e*/ 	.byte	0x3f
	.zero		1


	//   ....[70]....
        /*0c20*/ 	.word	0x00018030
        /*0c24*/ 	.word	0x00000003
        /*0c28*/ 	.word	0x00028c50
        /*0c2c*/ 	.short	0x010a
        /*0c2e*/ 	.byte	0x3f
	.zero		1


	//   ....[71]....
        /*0c30*/ 	.word	0x00018090
        /*0c34*/ 	.word	0x00000003
        /*0c38*/ 	.word	0x00028c00
        /*0c3c*/ 	.short	0x010a
        /*0c3e*/ 	.byte	0x3f
	.zero		1


	//   ....[72]....
        /*0c40*/ 	.word	0x000180e0
        /*0c44*/ 	.word	0x00000007
        /*0c48*/ 	.word	0x00028c30
        /*0c4c*/ 	.short	0x010a
        /*0c4e*/ 	.byte	0x3f
	.zero		1


	//   ....[73]....
        /*0c50*/ 	.word	0x00018130
        /*0c54*/ 	.word	0x00000007
        /*0c58*/ 	.word	0x00028c50
        /*0c5c*/ 	.short	0x010a
        /*0c5e*/ 	.byte	0x3f
	.zero		1


	//   ....[74]....
        /*0c60*/ 	.word	0x00018190
        /*0c64*/ 	.word	0x00000009
        /*0c68*/ 	.word	0x00028c30
        /*0c6c*/ 	.short	0x010a
        /*0c6e*/ 	.byte	0x3f
	.zero		1


	//   ....[75]....
        /*0c70*/ 	.word	0x000181e0
        /*0c74*/ 	.word	0x00000015
        /*0c78*/ 	.word	0x00028c50
        /*0c7c*/ 	.short	0x010a
        /*0c7e*/ 	.byte	0x3f
	.zero		1


	//   ....[76]....
        /*0c80*/ 	.word	0x00018240
        /*0c84*/ 	.word	0x00000006
        /*0c88*/ 	.word	0x00028c30
        /*0c8c*/ 	.short	0x010a
        /*0c8e*/ 	.byte	0x3f
	.zero		1


	//   ....[77]....
        /*0c90*/ 	.word	0x00018290
        /*0c94*/ 	.word	0x000000aa
        /*0c98*/ 	.word	0x00028c50
        /*0c9c*/ 	.short	0x010a
        /*0c9e*/ 	.byte	0x3f
	.zero		1


	//   ....[78]....
        /*0ca0*/ 	.word	0x000182f0
        /*0ca4*/ 	.word	0x00000005
        /*0ca8*/ 	.word	0x00028c30
        /*0cac*/ 	.short	0x010a
        /*0cae*/ 	.byte	0x3f
	.zero		1


	//   ....[79]....
        /*0cb0*/ 	.word	0x00018340
        /*0cb4*/ 	.word	0x00000015
        /*0cb8*/ 	.word	0x00028c50
        /*0cbc*/ 	.short	0x010a
        /*0cbe*/ 	.byte	0x3f
	.zero		1


	//   ....[80]....
        /*0cc0*/ 	.word	0x000184e0
        /*0cc4*/ 	.word	0x00000000
        /*0cc8*/ 	.word	0x00028c40
        /*0ccc*/ 	.short	0x010a
        /*0cce*/ 	.byte	0x3f
	.zero		1


	//   ....[81]....
        /*0cd0*/ 	.word	0x00018a50
        /*0cd4*/ 	.word	0x00000002
        /*0cd8*/ 	.word	0x00028c20
        /*0cdc*/ 	.short	0x010a
        /*0cde*/ 	.byte	0x3f
	.zero		1


	//   ....[82]....
        /*0ce0*/ 	.word	0x00018aa0
        /*0ce4*/ 	.word	0x00000000
        /*0ce8*/ 	.word	0x00028c60
        /*0cec*/ 	.short	0x010a
        /*0cee*/ 	.byte	0x3f
	.zero		1


	//   ....[83]....
        /*0cf0*/ 	.word	0x00018af0
        /*0cf4*/ 	.word	0x00000003
        /*0cf8*/ 	.word	0x00028c40
        /*0cfc*/ 	.short	0x010a
        /*0cfe*/ 	.byte	0x3f
	.zero		1


	//   ....[84]....
        /*0d00*/ 	.word	0x00018b40
        /*0d04*/ 	.word	0x00000003
        /*0d08*/ 	.word	0x00028c60
        /*0d0c*/ 	.short	0x010a
        /*0d0e*/ 	.byte	0x3f
	.zero		1


	//   ....[85]....
        /*0d10*/ 	.word	0x00018b90
        /*0d14*/ 	.word	0x00000004
        /*0d18*/ 	.word	0x00028c40
        /*0d1c*/ 	.short	0x010a
        /*0d1e*/ 	.byte	0x3f
	.zero		1


	//   ....[86]....
        /*0d20*/ 	.word	0x00018be0
        /*0d24*/ 	.word	0x00000004
        /*0d28*/ 	.word	0x00028c60
        /*0d2c*/ 	.short	0x010a
        /*0d2e*/ 	.byte	0x3f
	.zero		1


	//   ....[87]....
        /*0d30*/ 	.word	0x00018c30
        /*0d34*/ 	.word	0x00000004
        /*0d38*/ 	.word	0x00028c40
        /*0d3c*/ 	.short	0x010a
        /*0d3e*/ 	.byte	0x3f
	.zero		1


	//   ....[88]....
        /*0d40*/ 	.word	0x00018c80
        /*0d44*/ 	.word	0x00000004
        /*0d48*/ 	.word	0x00028c60
        /*0d4c*/ 	.short	0x010a
        /*0d4e*/ 	.byte	0x3f
	.zero		1


	//   ....[89]....
        /*0d50*/ 	.word	0x00019610
        /*0d54*/ 	.word	0x00000000
        /*0d58*/ 	.word	0x00028c20
        /*0d5c*/ 	.short	0x010a
        /*0d5e*/ 	.byte	0x3f
	.zero		1


	//   ....[90]....
        /*0d60*/ 	.word	0x000197b0
        /*0d64*/ 	.word	0x00000006
        /*0d68*/ 	.word	0x00000000
        /*0d6c*/ 	.short	0x010a
        /*0d6e*/ 	.byte	0x3f
	.zero		1


	//   ....[91]....
        /*0d70*/ 	.word	0x00019800
        /*0d74*/ 	.word	0x00000007
        /*0d78*/ 	.word	0x00000000
        /*0d7c*/ 	.short	0x010a
        /*0d7e*/ 	.byte	0x3f
	.zero		1


	//   ....[92]....
        /*0d80*/ 	.word	0x00019850
        /*0d84*/ 	.word	0x00000004
        /*0d88*/ 	.word	0x00000000
        /*0d8c*/ 	.short	0x010a
        /*0d8e*/ 	.byte	0x3f
	.zero		1


	//----- nvinfo : EIATTR_NUM_MBARRIERS
	.align		4
.L_867:
        /*0d90*/ 	.byte	0x03, 0x38
        /*0d92*/ 	.short	0x0016


	//----- nvinfo : EIATTR_EXIT_INSTR_OFFSETS
	.align		4
        /*0d94*/ 	.byte	0x04, 0x1c
        /*0d96*/ 	.short	(.L_869 - .L_868)


	//   ....[0]....
.L_868:
        /*0d98*/ 	.word	0x00000a40


	//   ....[1]....
        /*0d9c*/ 	.word	0x00010dd0


	//   ....[2]....
        /*0da0*/ 	.word	0x00017fb0


	//----- nvinfo : EIATTR_MAX_THREADS
	.align		4
.L_869:
        /*0da4*/ 	.byte	0x04, 0x05
        /*0da6*/ 	.short	(.L_871 - .L_870)
.L_870:
        /*0da8*/ 	.word	0x00000180
        /*0dac*/ 	.word	0x00000001
        /*0db0*/ 	.word	0x00000001


	//----- nvinfo : EIATTR_CRS_STACK_SIZE
	.align		4
.L_871:
        /*0db4*/ 	.byte	0x04, 0x1e
        /*0db6*/ 	.short	(.L_873 - .L_872)
.L_872:
        /*0db8*/ 	.word	0x00000000


	//----- nvinfo : EIATTR_CBANK_PARAM_SIZE
	.align		4
.L_873:
        /*0dbc*/ 	.byte	0x03, 0x19
        /*0dbe*/ 	.short	0x0af0


	//----- nvinfo : EIATTR_PARAM_CBANK
	.align		4
        /*0dc0*/ 	.byte	0x04, 0x0a
        /*0dc2*/ 	.short	(.L_875 - .L_874)
	.align		4
.L_874:
        /*0dc4*/ 	.word	index@(.nv.constant0._ZN7cutlass13device_kernelIN5flash11enable_sm90INS1_16FlashAttnFwdSm90INS1_25CollectiveMainloopFwdSm90ILi2EN4cute5tupleIJNS5_1CILi1EEES8_S8_EEENS6_IJNS7_ILi64EEESA_SA_EEELi512ENS_10bfloat16_tEfNS_4arch4Sm90ELb0ELb1ELb1ELb1ELb0ELb0ELb0ELb0ELb0ELb1ELb0ELb0EEENS1_21CollectiveEpilogueFwdINS6_IJSA_NS7_ILi512EEESA_EEES9_SC_SE_Li256ELb1ELb1ELb0ELb0EEENS1_36VarlenDynamicPersistentTileSchedulerILi64ELi64ELi256ELi128ELb0ELb1ELb1ELb1ELb0ELb1EEEEEEEEEvNT_6ParamsE)
        /*0dc8*/ 	.short	0x0210
        /*0dca*/ 	.short	0x0af0


	//----- nvinfo : EIATTR_SW_WAR
	.align		4
.L_875:
        /*0dcc*/ 	.byte	0x04, 0x36
        /*0dce*/ 	.short	(.L_877 - .L_876)
.L_876:
        /*0dd0*/ 	.word	0x00000008
.L_877:


//--------------------- .nv.info._ZN7cutlass13device_kernelIN5flash11enable_sm90INS1_16FlashAttnFwdSm90INS1_25CollectiveMainloopFwdSm90ILi2EN4cute5tupleIJNS5_1CILi1EEES8_S8_EEENS6_IJNS7_ILi64EEESA_SA_EEELi512ENS_10bfloat16_tEfNS_4arch4Sm90ELb0ELb1ELb1ELb1ELb0ELb1ELb0ELb0ELb0ELb1ELb0ELb0EEENS1_21CollectiveEpilogueFwdINS6_IJSA_NS7_ILi512EEESA_EEES9_SC_SE_Li256ELb1ELb1ELb0ELb0EEENS1_36VarlenDynamicPersistentTileSchedulerILi64ELi64ELi256ELi128ELb0ELb1ELb1ELb1ELb0ELb1EEEEEEEEEvNT_6ParamsE --------------------------
	.section	.nv.info._ZN7cutlass13device_kernelIN5flash11enable_sm90INS1_16FlashAttnFwdSm90INS1_25CollectiveMainloopFwdSm90ILi2EN4cute5tupleIJNS5_1CILi1EEES8_S8_EEENS6_IJNS7_ILi64EEESA_SA_EEELi512ENS_10bfloat16_tEfNS_4arch4Sm90ELb0ELb1ELb1ELb1ELb0ELb1ELb0ELb0ELb0ELb1ELb0ELb0EEENS1_21CollectiveEpilogueFwdINS6_IJSA_NS7_ILi512EEESA_EEES9_SC_SE_Li256ELb1ELb1ELb0ELb0EEENS1_36VarlenDynamicPersistentTileSchedulerILi64ELi64ELi256ELi128ELb0ELb1ELb1ELb1ELb0ELb1EEEEEEEEEvNT_6ParamsE,"",@"SHT_CUDA_INFO"
	.sectionflags	@""
	.align	4


	//----- nvinfo : EIATTR_CUDA_API_VERSION
	.align		4
        /*0000*/ 	.byte	0x04, 0x37
        /*0002*/ 	.short	(.L_879 - .L_878)
.L_878:
        /*0004*/ 	.word	0x00000082


	//----- nvinfo : EIATTR_KPARAM_INFO
	.align		4
.L_879:
        /*0008*/ 	.byte	0x04, 0x17
        /*000a*/ 	.short	(.L_881 - .L_880)
.L_880:
        /*000c*/ 	.word	0x00000000
        /*0010*/ 	.short	0x0000
        /*0012*/ 	.short	0x0070
        /*0014*/ 	.byte	0x00, 0xf0, 0x01, 0x2a


	//----- nvinfo : EIATTR_SPARSE_MMA_MASK
	.align		4
.L_881:
        /*0018*/ 	.byte	0x03, 0x50
        /*001a*/ 	.short	0x0000


	//----- nvinfo : EIATTR_MAXREG_COUNT
	.align		4
        /*001c*/ 	.byte	0x03, 0x1b
        /*001e*/ 	.short	0x00a8


	//----- nvinfo : EIATTR_NUM_BARRIERS
	.align		4
        /*0020*/ 	.byte	0x02, 0x4c
        /*0022*/ 	.byte	0x10
	.zero		1


	//----- nvinfo : EIATTR_EXTERNS
	.align		4
        /*0024*/ 	.byte	0x04, 0x0f
        /*0026*/ 	.short	(.L_883 - .L_882)


	//   ....[0]....
	.align		4
.L_882:
        /*0028*/ 	.word	index@(__assertfail)


	//----- nvinfo : EIATTR_ANNOTATIONS
	.align		4
.L_883:
        /*002c*/ 	.byte	0x04, 0x55
        /*002e*/ 	.short	(.L_885 - .L_884)


	//   ....[0]....
.L_884:
        /* <DEDUP_REMOVED lines=69> */


	//----- nvinfo : EIATTR_MERCURY_ISA_VERSION
	.align		4
.L_885:
        /*0470*/ 	.byte	0x03, 0x5f
        /*0472*/ 	.short	0x0101


	//----- nvinfo : EIATTR_UNUSED_LOAD_BYTE_OFFSET
	.align		4
        /*0474*/ 	.byte	0x04, 0x44
        /*0476*/ 	.short	(.L_887 - .L_886)


	//   ....[0]....
.L_886:
        /*0478*/ 	.word	0x00000a80
        /*047c*/ 	.word	0x0000fff0


	//   ....[1]....
        /*0480*/ 	.word	0x000146c0
        /*0484*/ 	.word	0x0000fff0


	//----- nvinfo : EIATTR_INT_WARP_WIDE_INSTR_OFFSETS
	.align		4
.L_887:
        /*0488*/ 	.byte	0x04, 0x31
        /*048a*/ 	.short	(.L_889 - .L_888)


	//   ....[0]....
.L_888:
        /*048c*/ 	.word	0x00000190


	//   ....[1]....
        /*0490*/ 	.word	0x000001d0


	//   ....[2]....
        /*0494*/ 	.word	0x00000240


	//   ....[3]....
        /*0498*/ 	.word	0x0001ac50


	//   ....[4]....
        /*049c*/ 	.word	0x0001ace0


	//   ....[5]....
        /*04a0*/ 	.word	0x0001f710


	//   ....[6]....
        /*04a4*/ 	.word	0x0001f7a0


	//----- nvinfo : EIATTR_COOP_GROUP_MASK_REGIDS
	.align		4
.L_889:
        /*04a8*/ 	.byte	0x04, 0x29
        /*04aa*/ 	.short	(.L_891 - .L_890)


	//   ....[0]....
.L_890:
        /*04ac*/ 	.word	0xffffffff


	//   ....[1]....
        /*04b0*/ 	.word	0xffffffff


	//   ....[2]....
        /*04b4*/ 	.word	0xffffffff


	//   ....[3]....
        /*04b8*/ 	.word	0xffffffff


	//   ....[4]....
        /*04bc*/ 	.word	0xffffffff


	//   ....[5]....
        /*04c0*/ 	.word	0xffffffff


	//   ....[6]....
        /*04c4*/ 	.word	0xffffffff


	//   ....[7]....
        /*04c8*/ 	.word	0xffffffff


	//   ....[8]....
        /*04cc*/ 	.word	0xffffffff


	//   ....[9]....
        /*04d0*/ 	.word	0xffffffff


	//   ....[10]....
        /*04d4*/ 	.word	0xffffffff


	//   ....[11]....
        /*04d8*/ 	.word	0xffffffff


	//   ....[12]....
        /*04dc*/ 	.word	0xffffffff


	//   ....[13]....
        /*04e0*/ 	.word	0xffffffff


	//   ....[14]....
        /*04e4*/ 	.word	0xffffffff


	//   ....[15]....
        /*04e8*/ 	.word	0xffffffff


	//   ....[16]....
        /*04ec*/ 	.word	0xffffffff


	//   ....[17]....
        /*04f0*/ 	.word	0xffffffff


	//   ....[18]....
        /*04f4*/ 	.word	0xffffffff


	//   ....[19]....
        /*04f8*/ 	.word	0xffffffff


	//   ....[20]....
        /*04fc*/ 	.word	0xffffffff


	//   ....[21]....
        /*0500*/ 	.word	0xffffffff


	//   ....[22]....
        /*0504*/ 	.word	0xffffffff


	//   ....[23]....
        /*0508*/ 	.word	0xffffffff


	//   ....[24]....
        /*050c*/ 	.word	0xffffffff


	//   ....[25]....
        /*0510*/ 	.word	0xffffffff


	//   ....[26]....
        /*0514*/ 	.word	0xffffffff


	//   ....[27]....
        /*0518*/ 	.word	0xffffffff


	//   ....[28]....
        /*051c*/ 	.word	0xffffffff


	//   ....[29]....
        /*0520*/ 	.word	0xffffffff


	//   ....[30]....
        /*0524*/ 	.word	0xffffffff


	//   ....[31]....
        /*0528*/ 	.word	0xffffffff


	//   ....[32]....
        /*052c*/ 	.word	0xffffffff


	//   ....[33]....
        /*0530*/ 	.word	0xffffffff


	//   ....[34]....
        /*0534*/ 	.word	0xffffffff


	//   ....[35]....
        /*0538*/ 	.word	0xffffffff


	//   ....[36]....
        /*053c*/ 	.word	0xffffffff


	//   ....[37]....
        /*0540*/ 	.word	0xffffffff


	//   ....[38]....
        /*0544*/ 	.word	0xffffffff


	//   ....[39]....
        /*0548*/ 	.word	0xffffffff


	//   ....[40]....
        /*054c*/ 	.word	0xffffffff


	//   ....[41]....
        /*0550*/ 	.word	0xffffffff


	//   ....[42]....
        /*0554*/ 	.word	0xffffffff


	//   ....[43]....
        /*0558*/ 	.word	0xffffffff


	//   ....[44]....
        /*055c*/ 	.word	0xffffffff


	//   ....[45]....
        /*0560*/ 	.word	0xffffffff


	//   ....[46]....
        /*0564*/ 	.word	0xffffffff


	//   ....[47]....
        /*0568*/ 	.word	0xffffffff


	//   ....[48]....
        /*056c*/ 	.word	0xffffffff


	//   ....[49]....
        /*0570*/ 	.word	0xffffffff


	//   ....[50]....
        /*0574*/ 	.word	0xffffffff


	//   ....[51]....
        /*0578*/ 	.word	0xffffffff


	//   ....[52]....
        /*057c*/ 	.word	0xffffffff


	//   ....[53]....
        /*0580*/ 	.word	0xffffffff


	//   ....[54]....
        /*0584*/ 	.word	0xffffffff


	//   ....[55]....
        /*0588*/ 	.word	0xffffffff


	//   ....[56]....
        /*058c*/ 	.word	0xffffffff


	//   ....[57]....
        /*0590*/ 	.word	0xffffffff


	//   ....[58]....
        /*0594*/ 	.word	0xffffffff


	//   ....[59]....
        /*0598*/ 	.word	0xffffffff


	//   ....[60]....
        /*059c*/ 	.word	0xffffffff


	//   ....[61]....
        /*05a0*/ 	.word	0xffffffff


	//   ....[62]....
        /*05a4*/ 	.word	0xffffffff


	//   ....[63]....
        /*05a8*/ 	.word	0xffffffff


	//   ....[64]....
        /*05ac*/ 	.word	0xffffffff


	//   ....[65]....
        /*05b0*/ 	.word	0xffffffff


	//   ....[66]....
        /*05b4*/ 	.word	0xffffffff


	//   ....[67]....
        /*05b8*/ 	.word	0xffffffff


	//   ....[68]....
        /*05bc*/ 	.word	0xffffffff


	//   ....[69]....
        /*05c0*/ 	.word	0xffffffff


	//   ....[70]....
        /*05c4*/ 	.word	0xffffffff


	//   ....[71]....
        /*05c8*/ 	.word	0xffffffff


	//   ....[72]....
        /*05cc*/ 	.word	0xffffffff


	//   ....[73]....
        /*05d0*/ 	.word	0xffffffff


	//   ....[74]....
        /*05d4*/ 	.word	0xffffffff


	//   ....[75]....
        /*05d8*/ 	.word	0xffffffff


	//   ....[76]....
        /*05dc*/ 	.word	0xffffffff


	//   ....[77]....
        /*05e0*/ 	.word	0xffffffff


	//   ....[78]....
        /*05e4*/ 	.word	0xffffffff


	//   ....[79]....
        /*05e8*/ 	.word	0xffffffff


	//   ....[80]....
        /*05ec*/ 	.word	0xffffffff


	//   ....[81]....
        /*05f0*/ 	.word	0xffffffff


	//   ....[82]....
        /*05f4*/ 	.word	0xffffffff


	//   ....[83]....
        /*05f8*/ 	.word	0xffffffff


	//   ....[84]....
        /*05fc*/ 	.word	0xffffffff


	//   ....[85]....
        /*0600*/ 	.word	0xffffffff


	//   ....[86]....
        /*0604*/ 	.word	0xffffffff


	//   ....[87]....
        /*0608*/ 	.word	0xffffffff


	//   ....[88]....
        /*060c*/ 	.word	0xffffffff


	//   ....[89]....
        /*0610*/ 	.word	0xffffffff


	//   ....[90]....
        /*0614*/ 	.word	0xffffffff


	//   ....[91]....
        /*0618*/ 	.word	0xffffffff


	//   ....[92]....
        /*061c*/ 	.word	0xffffffff


	//   ....[93]....
        /*0620*/ 	.word	0xffffffff


	//   ....[94]....
        /*0624*/ 	.word	0xffffffff


	//   ....[95]....
        /*0628*/ 	.word	0xffffffff


	//   ....[96]....
        /*062c*/ 	.word	0xffffffff


	//   ....[97]....
        /*0630*/ 	.word	0xffffffff


	//   ....[98]....
        /*0634*/ 	.word	0xffffffff


	//   ....[99]....
        /*0638*/ 	.word	0xffffffff


	//   ....[100]....
        /*063c*/ 	.word	0xffffffff


	//   ....[101]....
        /*0640*/ 	.word	0xffffffff


	//   ....[102]....
        /*0644*/ 	.word	0xffffffff


	//   ....[103]....
        /*0648*/ 	.word	0xffffffff


	//   ....[104]....
        /*064c*/ 	.word	0xffffffff


	//   ....[105]....
        /*0650*/ 	.word	0xffffffff


	//   ....[106]....
        /*0654*/ 	.word	0xffffffff


	//   ....[107]....
        /*0658*/ 	.word	0xffffffff


	//   ....[108]....
        /*065c*/ 	.word	0xffffffff


	//   ....[109]....
        /*0660*/ 	.word	0xffffffff


	//   ....[110]....
        /*0664*/ 	.word	0xffffffff


	//   ....[111]....
        /*0668*/ 	.word	0xffffffff


	//   ....[112]....
        /*066c*/ 	.word	0x0500000f


	//   ....[113]....
        /*0670*/ 	.word	0x0500000f


	//   ....[114]....
        /*0674*/ 	.word	0x0500000f


	//   ....[115]....
        /*0678*/ 	.word	0x0500000f


	//   ....[116]....
        /*067c*/ 	.word	0x0500000f


	//   ....[117]....
        /*0680*/ 	.word	0x0500000f


	//   ....[118]....
        /*0684*/ 	.word	0x0500000f


	//   ....[119]....
        /*0688*/ 	.word	0x0500000f


	//   ....[120]....
        /*068c*/ 	.word	0x0500000f


	//   ....[121]....
        /*0690*/ 	.word	0x0500000f


	//   ....[122]....
        /*0694*/ 	.word	0x0500000f


	//   ....[123]....
        /*0698*/ 	.word	0x0500000f


	//   ....[124]....
        /*069c*/ 	.word	0x0500000f


	//   ....[125]....
        /*06a0*/ 	.word	0x0500000f


	//   ....[126]....
        /*06a4*/ 	.word	0x0500000f


	//   ....[127]....
        /*06a8*/ 	.word	0x0500000f


	//   ....[128]....
        /*06ac*/ 	.word	0x0500000f


	//   ....[129]....
        /*06b0*/ 	.word	0x0500000f


	//   ....[130]....
        /*06b4*/ 	.word	0x0500000f


	//   ....[131]....
        /*06b8*/ 	.word	0x0500000f


	//   ....[132]....
        /*06bc*/ 	.word	0x0500000f


	//   ....[133]....
        /*06c0*/ 	.word	0x0500000f


	//   ....[134]....
        /*06c4*/ 	.word	0x0500000f


	//   ....[135]....
        /*06c8*/ 	.word	0x0500000f


	//   ....[136]....
        /*06cc*/ 	.word	0x0500000f


	//   ....[137]....
        /*06d0*/ 	.word	0x0500000f


	//   ....[138]....
        /*06d4*/ 	.word	0x0500000f


	//   ....[139]....
        /*06d8*/ 	.word	0x0500000f


	//   ....[140]....
        /*06dc*/ 	.word	0x0500000f


	//   ....[141]....
        /*06e0*/ 	.word	0x0500000f


	//   ....[142]....
        /*06e4*/ 	.word	0x0500000f


	//   ....[143]....
        /*06e8*/ 	.word	0x0500000f


	//   ....[144]....
        /*06ec*/ 	.word	0x0500000f


	//   ....[145]....
        /*06f0*/ 	.word	0x0500000f


	//   ....[146]....
        /*06f4*/ 	.word	0x0500000f


	//   ....[147]....
        /*06f8*/ 	.word	0x0500000f


	//   ....[148]....
        /*06fc*/ 	.word	0x0500000f


	//   ....[149]....
        /*0700*/ 	.word	0x0500000f


	//   ....[150]....
        /*0704*/ 	.word	0x0500000f


	//   ....[151]....
        /*0708*/ 	.word	0x0500000f


	//   ....[152]....
        /*070c*/ 	.word	0x0500000f


	//   ....[153]....
        /*0710*/ 	.word	0x0500000f


	//   ....[154]....
        /*0714*/ 	.word	0x0500000f


	//   ....[155]....
        /*0718*/ 	.word	0x0500000f


	//----- nvinfo : EIATTR_COOP_GROUP_INSTR_OFFSETS
	.align		4
.L_891:
        /*071c*/ 	.byte	0x04, 0x28
        /*071e*/ 	.short	(.L_893 - .L_892)


	//   ....[0]....
.L_892:
        /*0720*/ 	.word	0x00000060


	//   ....[1]....
        /*0724*/ 	.word	0x000001a0


	//   ....[2]....
        /*0728*/ 	.word	0x000001f0


	//   ....[3]....
        /*072c*/ 	.word	0x000003e0


	//   ....[4]....
        /*0730*/ 	.word	0x00000540


	//   ....[5]....
        /*0734*/ 	.word	0x00000660


	//   ....[6]....
        /*0738*/ 	.word	0x000007c0


	//   ....[7]....
        /*073c*/ 	.word	0x00004f80


	//   ....[8]....
        /*0740*/ 	.word	0x00007240


	//   ....[9]....
        /*0744*/ 	.word	0x00007970


	//   ....[10]....
        /*0748*/ 	.word	0x00007980


	//   ....[11]....
        /*074c*/ 	.word	0x00007990


	//   ....[12]....
        /*0750*/ 	.word	0x000079a0


	//   ....[13]....
        /*0754*/ 	.word	0x00007cd0


	//   ....[14]....
        /*0758*/ 	.word	0x00007ce0


	//   ....[15]....
        /*075c*/ 	.word	0x00007cf0


	//   ....[16]....
        /*0760*/ 	.word	0x00007d00


	//   ....[17]....
        /*0764*/ 	.word	0x00008fe0


	//   ....[18]....
        /*0768*/ 	.word	0x00008ff0


	//   ....[19]....
        /*076c*/ 	.word	0x00009000


	//   ....[20]....
        /*0770*/ 	.word	0x00009010


	//   ....[21]....
        /*0774*/ 	.word	0x00009250


	//   ....[22]....
        /*0778*/ 	.word	0x00009260


	//   ....[23]....
        /*077c*/ 	.word	0x00009270


	//   ....[24]....
        /*0780*/ 	.word	0x00009280


	//   ....[25]....
        /*0784*/ 	.word	0x0000a840


	//   ....[26]....
        /*0788*/ 	.word	0x0000b360


	//   ....[27]....
        /*078c*/ 	.word	0x0000b930


	//   ....[28]....
        /*0790*/ 	.word	0x0000ba20


	//   ....[29]....
        /*0794*/ 	.word	0x0000bcc0


	//   ....[30]....
        /*0798*/ 	.word	0x0000bd50


	//   ....[31]....
        /*079c*/ 	.word	0x0000c6d0


	//   ....[32]....
        /*07a0*/ 	.word	0x0000ccc0


	//   ....[33]....
        /*07a4*/ 	.word	0x0000d320


	//   ....[34]....
        /*07a8*/ 	.word	0x0000d9f0


	//   ....[35]....
        /*07ac*/ 	.word	0x0000dad0


	//   ....[36]....
        /*07b0*/ 	.word	0x0000e0f0


	//   ....[37]....
        /*07b4*/ 	.word	0x0000e2c0


	//   ....[38]....
        /*07b8*/ 	.word	0x0000f150


	//   ....[39]....
        /*07bc*/ 	.word	0x0000fc50


	//   ....[40]....
        /*07c0*/ 	.word	0x0000fcb0


	//   ....[41]....
        /*07c4*/ 	.word	0x00010520


	//   ....[42]....
        /*07c8*/ 	.word	0x00010570


	//   ....[43]....
        /*07cc*/ 	.word	0x00011260


	//   ....[44]....
        /*07d0*/ 	.word	0x000116a0


	//   ....[45]....
        /*07d4*/ 	.word	0x00011d40


	//   ....[46]....
        /*07d8*/ 	.word	0x00012320


	//   ....[47]....
        /*07dc*/ 	.word	0x00012340


	//   ....[48]....
        /*07e0*/ 	.word	0x00012ba0


	//   ....[49]....
        /*07e4*/ 	.word	0x00012d70


	//   ....[50]....
        /*07e8*/ 	.word	0x00013b80


	//   ....[51]....
        /*07ec*/ 	.word	0x00013bd0


	//   ....[52]....
        /*07f0*/ 	.word	0x00013c00


	//   ....[53]....
        /*07f4*/ 	.word	0x00013c60


	//   ....[54]....
        /*07f8*/ 	.word	0x00013c80


	//   ....[55]....
        /*07fc*/ 	.word	0x00015650


	//   ....[56]....
        /*0800*/ 	.word	0x00015b70


	//   ....[57]....
        /*0804*/ 	.word	0x00015b90


	//   ....[58]....
        /*0808*/ 	.word	0x00015bc0


	//   ....[59]....
        /*080c*/ 	.word	0x00015bd0


	//   ....[60]....
        /*0810*/ 	.word	0x000161e0


	//   ....[61]....
        /*0814*/ 	.word	0x00016240


	//   ....[62]....
        /*0818*/ 	.word	0x000164c0


	//   ....[63]....
        /*081c*/ 	.word	0x000164e0


	//   ....[64]....
        /*0820*/ 	.word	0x00017050


	//   ....[65]....
        /*0824*/ 	.word	0x00017070


	//   ....[66]....
        /*0828*/ 	.word	0x000172a0


	//   ....[67]....
        /*082c*/ 	.word	0x000172c0


	//   ....[68]....
        /*0830*/ 	.word	0x00017570


	//   ....[69]....
        /*0834*/ 	.word	0x00017740


	//   ....[70]....
        /*0838*/ 	.word	0x00017770


	//   ....[71]....
        /*083c*/ 	.word	0x000177a0


	//   ....[72]....
        /*0840*/ 	.word	0x000177d0


	//   ....[73]....
        /*0844*/ 	.word	0x00017800


	//   ....[74]....
        /*0848*/ 	.word	0x00017830


	//   ....[75]....
        /*084c*/ 	.word	0x000179a0


	//   ....[76]....
        /*0850*/ 	.word	0x000179d0


	//   ....[77]....
        /*0854*/ 	.word	0x00017a00


	//   ....[78]....
        /*0858*/ 	.word	0x00017a30


	//   ....[79]....
        /*085c*/ 	.word	0x00017a60


	//   ....[80]....
        /*0860*/ 	.word	0x00017a90


	//   ....[81]....
        /*0864*/ 	.word	0x00017b30


	//   ....[82]....
        /*0868*/ 	.word	0x00017b90


	//   ....[83]....
        /*086c*/ 	.word	0x00017c20


	//   ....[84]....
        /*0870*/ 	.word	0x00018cd0


	//   ....[85]....
        /*0874*/ 	.word	0x0001b210


	//   ....[86]....
        /*0878*/ 	.word	0x0001bd40


	//   ....[87]....
        /*087c*/ 	.word	0x0001bd60


	//   ....[88]....
        /*0880*/ 	.word	0x0001be10


	//   ....[89]....
        /*0884*/ 	.word	0x0001be20


	//   ....[90]....
        /*0888*/ 	.word	0x0001bea0


	//   ....[91]....
        /*088c*/ 	.word	0x0001beb0


	//   ....[92]....
        /*0890*/ 	.word	0x0001bf00


	//   ....[93]....
        /*0894*/ 	.word	0x0001bf20


	//   ....[94]....
        /*0898*/ 	.word	0x0001f9a0


	//   ....[95]....
        /*089c*/ 	.word	0x0001f9d0


	//   ....[96]....
        /*08a0*/ 	.word	0x0001fa10


	//   ....[97]....
        /*08a4*/ 	.word	0x0001fa40


	//   ....[98]....
        /*08a8*/ 	.word	0x0001fa70


	//   ....[99]....
        /*08ac*/ 	.word	0x0001faa0


	//   ....[100]....
        /*08b0*/ 	.word	0x0001fad0


	//   ....[101]....
        /*08b4*/ 	.word	0x0001fb00


	//   ....[102]....
        /*08b8*/ 	.word	0x0001fc80


	//   ....[103]....
        /*08bc*/ 	.word	0x0001fcb0


	//   ....[104]....
        /*08c0*/ 	.word	0x0001fce0


	//   ....[105]....
        /*08c4*/ 	.word	0x0001fd10


	//   ....[106]....
        /*08c8*/ 	.word	0x0001fd40


	//   ....[107]....
        /*08cc*/ 	.word	0x0001fd70


	//   ....[108]....
        /*08d0*/ 	.word	0x0001fe30


	//   ....[109]....
        /*08d4*/ 	.word	0x0001fe50


	//   ....[110]....
        /*08d8*/ 	.word	0x0001fec0


	//   ....[111]....
        /*08dc*/ 	.word	0x00020580


	//   ....[112]....
        /*08e0*/ 	.word	0x00020a60


	//   ....[113]....
        /*08e4*/ 	.word	0x00020af0


	//   ....[114]....
        /*08e8*/ 	.word	0x00020b40


	//   ....[115]....
        /*08ec*/ 	.word	0x00020b90


	//   ....[116]....
        /*08f0*/ 	.word	0x00020c20


	//   ....[117]....
        /*08f4*/ 	.word	0x00020cb0


	//   ....[118]....
        /*08f8*/ 	.word	0x00020d00


	//   ....[119]....
        /*08fc*/ 	.word	0x00020d50


	//   ....[120]....
        /*0900*/ 	.word	0x00020e30


	//   ....[121]....
        /*0904*/ 	.word	0x00020ec0


	//   ....[122]....
        /*0908*/ 	.word	0x00020f10


	//   ....[123]....
        /*090c*/ 	.word	0x00020f70


	//   ....[124]....
        /*0910*/ 	.word	0x00021010


	//   ....[125]....
        /*0914*/ 	.word	0x000210a0


	//   ....[126]....
        /*0918*/ 	.word	0x000210f0


	//   ....[127]....
        /*091c*/ 	.word	0x00021140


	//   ....[128]....
        /*0920*/ 	.word	0x000214f0


	//   ....[129]....
        /*0924*/ 	.word	0x000217e0


	//   ....[130]....
        /*0928*/ 	.word	0x000219a0


	//   ....[131]....
        /*092c*/ 	.word	0x000219f0


	//   ....[132]....
        /*0930*/ 	.word	0x00021a50


	//   ....[133]....
        /*0934*/ 	.word	0x00021b40


	//   ....[134]....
        /*0938*/ 	.word	0x00021ba0


	//   ....[135]....
        /*093c*/ 	.word	0x00021c90


	//   ....[136]....
        /*0940*/ 	.word	0x00021cf0


	//   ....[137]....
        /*0944*/ 	.word	0x00021dc0


	//   ....[138]....
        /*0948*/ 	.word	0x000220f0


	//   ....[139]....
        /*094c*/ 	.word	0x00022190


	//   ....[140]....
        /*0950*/ 	.word	0x000222b0


	//   ....[141]....
        /*0954*/ 	.word	0x00022320


	//   ....[142]....
        /*0958*/ 	.word	0x00022390


	//   ....[143]....
        /*095c*/ 	.word	0x00022400


	//   ....[144]....
        /*0960*/ 	.word	0x00022470


	//   ....[145]....
        /*0964*/ 	.word	0x000224f0


	//   ....[146]....
        /*0968*/ 	.word	0x00022580


	//   ....[147]....
        /*096c*/ 	.word	0x00022620


	//   ....[148]....
        /*0970*/ 	.word	0x00022690


	//   ....[149]....
        /*0974*/ 	.word	0x00022700


	//   ....[150]....
        /*0978*/ 	.word	0x00022770


	//   ....[151]....
        /*097c*/ 	.word	0x000227f0


	//   ....[152]....
        /*0980*/ 	.word	0x00022860


	//   ....[153]....
        /*0984*/ 	.word	0x00022900


	//   ....[154]....
        /*0988*/ 	.word	0x00022990


	//   ....[155]....
        /*098c*/ 	.word	0x00022ac0


	//----- nvinfo : EIATTR_REG_RECONFIG
	.align		4
.L_893:
        /*0990*/ 	.byte	0x01, 0x54
	.zero		2


	//----- nvinfo : EIATTR_SYSCALL_OFFSETS
	.align		4
        /*0994*/ 	.byte	0x04, 0x46
        /*0996*/ 	.short	(.L_895 - .L_894)


	//   ....[0]....
.L_894:
        /*0998*/ 	.word	0x00001cf0


	//   ....[1]....
        /*099c*/ 	.word	0x00001e40


	//   ....[2]....
        /*09a0*/ 	.word	0x00007400


	//   ....[3]....
        /*09a4*/ 	.word	0x00007720


	//   ....[4]....
        /*09a8*/ 	.word	0x0001ae50


	//   ....[5]....
        /*09ac*/ 	.word	0x0001afa0


	//   ....[6]....
        /*09b0*/ 	.word	0x0001b090


	//   ....[7]....
        /*09b4*/ 	.word	0x0001b900


	//----- nvinfo : EIATTR_MBARRIER_INSTR_OFFSETS
	.align		4
.L_895:
        /*09b8*/ 	.byte	0x04, 0x39
        /*09ba*/ 	.short	(.L_897 - .L_896)


	//   ....[0]....
.L_896:
        /*09bc*/ 	.word	0x000002d0
        /*09c0*/ 	.word	0x000000ff
        /*09c4*/ 	.word	0x00028c00
        /*09c8*/ 	.short	0x0100
        /*09ca*/ 	.byte	0x08
	.zero		1


	//   ....[1]....
        /*09cc*/ 	.word	0x000002e0
        /*09d0*/ 	.word	0x000000ff
        /*09d4*/ 	.word	0x00028c20
        /*09d8*/ 	.short	0x0100
        /*09da*/ 	.byte	0x08
	.zero		1


	//   ....[2]....
        /*09dc*/ 	.word	0x00000390
        /*09e0*/ 	.word	0x000000ff
        /*09e4*/ 	.word	0x00028c30
        /*09e8*/ 	.short	0x0100
        /*09ea*/ 	.byte	0x06
	.zero		1


	//   ....[3]....
        /*09ec*/ 	.word	0x000003a0
        /*09f0*/ 	.word	0x000000ff
        /*09f4*/ 	.word	0x00028c40
        /*09f8*/ 	.short	0x0100
        /*09fa*/ 	.byte	0x06
	.zero		1


	//   ....[4]....
        /*09fc*/ 	.word	0x000003b0
        /*0a00*/ 	.word	0x000000ff
        /*0a04*/ 	.word	0x00028c38
        /*0a08*/ 	.short	0x0100
        /*0a0a*/ 	.byte	0x06
	.zero		1


	//   ....[5]....
        /*0a0c*/ 	.word	0x000003c0
        /*0a10*/ 	.word	0x000000ff
        /*0a14*/ 	.word	0x00028c48
        /*0a18*/ 	.short	0x0100
        /*0a1a*/ 	.byte	0x06
	.zero		1


	//   ....[6]....
        /*0a1c*/ 	.word	0x000004f0
        /*0a20*/ 	.word	0x000000ff
        /*0a24*/ 	.word	0x00028c50
        /*0a28*/ 	.short	0x0100
        /*0a2a*/ 	.byte	0x08
	.zero		1


	//   ....[7]....
        /*0a2c*/ 	.word	0x00000500
        /*0a30*/ 	.word	0x000000ff
        /*0a34*/ 	.word	0x00028c60
        /*0a38*/ 	.short	0x0100
        /*0a3a*/ 	.byte	0x08
	.zero		1


	//   ....[8]....
        /*0a3c*/ 	.word	0x00000510
        /*0a40*/ 	.word	0x000000ff
        /*0a44*/ 	.word	0x00028c58
        /*0a48*/ 	.short	0x0100
        /*0a4a*/ 	.byte	0x08
	.zero		1


	//   ....[9]....
        /*0a4c*/ 	.word	0x00000520
        /*0a50*/ 	.word	0x000000ff
        /*0a54*/ 	.word	0x00028c68
        /*0a58*/ 	.short	0x0100
        /*0a5a*/ 	.byte	0x08
	.zero		1


	//   ....[10]....
        /*0a5c*/ 	.word	0x00000610
        /*0a60*/ 	.word	0x000000ff
        /*0a64*/ 	.word	0x00028c70
        /*0a68*/ 	.short	0x0100
        /*0a6a*/ 	.byte	0x06
	.zero		1


	//   ....[11]....
        /*0a6c*/ 	.word	0x00000620
        /*0a70*/ 	.word	0x000000ff
        /*0a74*/ 	.word	0x00028c80
        /*0a78*/ 	.short	0x0100
        /*0a7a*/ 	.byte	0x06
	.zero		1


	//   ....[12]....
        /*0a7c*/ 	.word	0x00000630
        /*0a80*/ 	.word	0x000000ff
        /*0a84*/ 	.word	0x00028c78
        /*0a88*/ 	.short	0x0100
        /*0a8a*/ 	.byte	0x06
	.zero		1


	//   ....[13]....
        /*0a8c*/ 	.word	0x00000640
        /*0a90*/ 	.word	0x000000ff
        /*0a94*/ 	.word	0x00028c88
        /*0a98*/ 	.short	0x0100
        /*0a9a*/ 	.byte	0x06
	.zero		1


	//   ....[14]....
        /*0a9c*/ 	.word	0x00000770
        /*0aa0*/ 	.word	0x000000ff
        /*0aa4*/ 	.word	0x00028c90
        /*0aa8*/ 	.short	0x0100
        /*0aaa*/ 	.byte	0x08
	.zero		1


	//   ....[15]....
        /*0aac*/ 	.word	0x00000780
        /*0ab0*/ 	.word	0x000000ff
        /*0ab4*/ 	.word	0x00028ca0
        /*0ab8*/ 	.short	0x0100
        /*0aba*/ 	.byte	0x08
	.zero		1


	//   ....[16]....
        /*0abc*/ 	.word	0x00000790
        /*0ac0*/ 	.word	0x000000ff
        /*0ac4*/ 	.word	0x00028c98
        /*0ac8*/ 	.short	0x0100
        /*0aca*/ 	.byte	0x08
	.zero		1


	//   ....[17]....
        /*0acc*/ 	.word	0x000007a0
        /*0ad0*/ 	.word	0x000000ff
        /*0ad4*/ 	.word	0x00028ca8
        /*0ad8*/ 	.short	0x0100
        /*0ada*/ 	.byte	0x08
	.zero		1


	//   ....[18]....
        /*0adc*/ 	.word	0x000008d0
        /*0ae0*/ 	.word	0x000000ff
        /*0ae4*/ 	.word	0x00028cb0
        /*0ae8*/ 	.short	0x0100
        /*0aea*/ 	.byte	0x08
	.zero		1


	//   ....[19]....
        /*0aec*/ 	.word	0x000008e0
        /*0af0*/ 	.word	0x000000ff
        /*0af4*/ 	.word	0x00028cc0
        /*0af8*/ 	.short	0x0100
        /*0afa*/ 	.byte	0x08
	.zero		1


	//   ....[20]....
        /*0afc*/ 	.word	0x000008f0
        /*0b00*/ 	.word	0x000000ff
        /*0b04*/ 	.word	0x00028cb8
        /*0b08*/ 	.short	0x0100
        /*0b0a*/ 	.byte	0x08
	.zero		1


	//   ....[21]....
        /*0b0c*/ 	.word	0x00000900
        /*0b10*/ 	.word	0x000000ff
        /*0b14*/ 	.word	0x00028cc8
        /*0b18*/ 	.short	0x0100
        /*0b1a*/ 	.byte	0x08
	.zero		1


	//   ....[22]....
        /*0b1c*/ 	.word	0x00002a30
        /*0b20*/ 	.word	0x00000040
        /*0b24*/ 	.word	0x00028c90
        /*0b28*/ 	.short	0x010a
        /*0b2a*/ 	.byte	0x3f
	.zero		1


	//   ....[23]....
        /*0b2c*/ 	.word	0x00003480
        /*0b30*/ 	.word	0x00000040
        /*0b34*/ 	.word	0x00028c90
        /*0b38*/ 	.short	0x010a
        /*0b3a*/ 	.byte	0x3f
	.zero		1


	//   ....[24]....
        /*0b3c*/ 	.word	0x00003db0
        /*0b40*/ 	.word	0x00000040
        /*0b44*/ 	.word	0x00028c90
        /*0b48*/ 	.short	0x010a
        /*0b4a*/ 	.byte	0x3f
	.zero		1


	//   ....[25]....
        /*0b4c*/ 	.word	0x00003fb0
        /*0b50*/ 	.word	0x00000004
        /*0b54*/ 	.word	0x00000000
        /*0b58*/ 	.short	0x0101
        /*0b5a*/ 	.byte	0x3f
	.zero		1


	//   ....[26]....
        /*0b5c*/ 	.word	0x00003ff0
        /*0b60*/ 	.word	0x00000040
        /*0b64*/ 	.word	0x00028cb0
        /*0b68*/ 	.short	0x010a
        /*0b6a*/ 	.byte	0x3f
	.zero		1


	//   ....[27]....
        /*0b6c*/ 	.word	0x00004640
        /*0b70*/ 	.word	0x00000040
        /*0b74*/ 	.word	0x00000000
        /*0b78*/ 	.short	0x0101
        /*0b7a*/ 	.byte	0x3f
	.zero		1


	//   ....[28]....
        /*0b7c*/ 	.word	0x000050a0
        /*0b80*/ 	.word	0x00000016
        /*0b84*/ 	.word	0x00028c50
        /*0b88*/ 	.short	0x010a
        /*0b8a*/ 	.byte	0x3f
	.zero		1


	//   ....[29]....
        /*0b8c*/ 	.word	0x00005460
        /*0b90*/ 	.word	0x00000000
        /*0b94*/ 	.word	0x00000000
        /*0b98*/ 	.short	0x0101
        /*0b9a*/ 	.byte	0x3f
	.zero		1


	//   ....[30]....
        /*0b9c*/ 	.word	0x00005d80
        /*0ba0*/ 	.word	0x00000000
        /*0ba4*/ 	.word	0x00028c50
        /*0ba8*/ 	.short	0x010a
        /*0baa*/ 	.byte	0x3f
	.zero		1


	//   ....[31]....
        /*0bac*/ 	.word	0x00005dd0
        /*0bb0*/ 	.word	0x00000000
        /*0bb4*/ 	.word	0x00028c50
        /*0bb8*/ 	.short	0x010a
        /*0bba*/ 	.byte	0x3f
	.zero		1


	//   ....[32]....
        /*0bbc*/ 	.word	0x00006090
        /*0bc0*/ 	.word	0x00000000
        /*0bc4*/ 	.word	0x00000000
        /*0bc8*/ 	.short	0x0101
        /*0bca*/ 	.byte	0x3f
	.zero		1


	//   ....[33]....
        /*0bcc*/ 	.word	0x00007490
        /*0bd0*/ 	.word	0x00000002
        /*0bd4*/ 	.word	0x00028c00
        /*0bd8*/ 	.short	0x010a
        /*0bda*/ 	.byte	0x3f
	.zero		1


	//   ....[34]....
        /*0bdc*/ 	.word	0x000074e0
        /*0be0*/ 	.word	0x00000002
        /*0be4*/ 	.word	0x00028c00
        /*0be8*/ 	.short	0x010a
        /*0bea*/ 	.byte	0x3f
	.zero		1


	//   ....[35]....
        /*0bec*/ 	.word	0x00007f40
        /*0bf0*/ 	.word	0x00000002
        /*0bf4*/ 	.word	0x00028c00
        /*0bf8*/ 	.short	0x010a
        /*0bfa*/ 	.byte	0x3f
	.zero		1


	//   ....[36]....
        /*0bfc*/ 	.word	0x00009430
        /*0c00*/ 	.word	0x00000002
        /*0c04*/ 	.word	0x00028c00
        /*0c08*/ 	.short	0x010a
        /*0c0a*/ 	.byte	0x3f
	.zero		1


	//   ....[37]....
        /*0c0c*/ 	.word	0x0000a380
        /*0c10*/ 	.word	0x0000000c
        /*0c14*/ 	.word	0x00028c30
        /*0c18*/ 	.short	0x010a
        /*0c1a*/ 	.byte	0x3f
	.zero		1


	//   ....[38]....
        /*0c1c*/ 	.word	0x0000a410
        /*0c20*/ 	.word	0x0000000c
        /*0c24*/ 	.word	0x00028c30
        /*0c28*/ 	.short	0x010a
        /*0c2a*/ 	.byte	0x3f
	.zero		1


	//   ....[39]....
        /*0c2c*/ 	.word	0x0000a8a0
        /*0c30*/ 	.word	0x00000000
        /*0c34*/ 	.word	0x00000000
        /*0c38*/ 	.short	0x0101
        /*0c3a*/ 	.byte	0x3f
	.zero		1


	//   ....[40]....
        /*0c3c*/ 	.word	0x0000c350
        /*0c40*/ 	.word	0x0000000c
        /*0c44*/ 	.word	0x00028c50
        /*0c48*/ 	.short	0x010a
        /*0c4a*/ 	.byte	0x3f
	.zero		1


	//   ....[41]....
        /*0c4c*/ 	.word	0x0000c400
        /*0c50*/ 	.word	0x0000000c
        /*0c54*/ 	.word	0x00028c50
        /*0c58*/ 	.short	0x010a
        /*0c5a*/ 	.byte	0x3f
	.zero		1


	//   ....[42]....
        /*0c5c*/ 	.word	0x0000c6f0
        /*0c60*/ 	.word	0x0000000c
        /*0c64*/ 	.word	0x00000000
        /*0c68*/ 	.short	0x0101
        /*0c6a*/ 	.byte	0x3f
	.zero		1


	//   ....[43]....
        /*0c6c*/ 	.word	0x0000c9c0
        /*0c70*/ 	.word	0x000000d7
        /*0c74*/ 	.word	0x00028c30
        /*0c78*/ 	.short	0x010a
        /*0c7a*/ 	.byte	0x3f
	.zero		1


	//   ....[44]....
        /*0c7c*/ 	.word	0x0000ca30
        /*0c80*/ 	.word	0x000000d7
        /*0c84*/ 	.word	0x00028c30
        /*0c88*/ 	.short	0x010a
        /*0c8a*/ 	.byte	0x3f
	.zero		1


	//   ....[45]....
        /*0c8c*/ 	.word	0x0000cf50
        /*0c90*/ 	.word	0x00000014
        /*0c94*/ 	.word	0x00000000
        /*0c98*/ 	.short	0x0101
        /*0c9a*/ 	.byte	0x3f
	.zero		1


	//   ....[46]....
        /*0c9c*/ 	.word	0x0000ee20
        /*0ca0*/ 	.word	0x000000d7
        /*0ca4*/ 	.word	0x00028c50
        /*0ca8*/ 	.short	0x010a
        /*0caa*/ 	.byte	0x3f
	.zero		1


	//   ....[47]....
        /*0cac*/ 	.word	0x0000ee70
        /*0cb0*/ 	.word	0x000000d7
        /*0cb4*/ 	.word	0x00028c50
        /*0cb8*/ 	.short	0x010a
        /*0cba*/ 	.byte	0x3f
	.zero		1


	//   ....[48]....
        /*0cbc*/ 	.word	0x0000f170
        /*0cc0*/ 	.word	0x000000d7
        /*0cc4*/ 	.word	0x00000000
        /*0cc8*/ 	.short	0x0101
        /*0cca*/ 	.byte	0x3f
	.zero		1


	//   ....[49]....
        /*0ccc*/ 	.word	0x0000f560
        /*0cd0*/ 	.word	0x0000000c
        /*0cd4*/ 	.word	0x00028c30
        /*0cd8*/ 	.short	0x010a
        /*0cda*/ 	.byte	0x3f
	.zero		1


	//   ....[50]....
        /*0cdc*/ 	.word	0x0000f5d0
        /*0ce0*/ 	.word	0x0000000c
        /*0ce4*/ 	.word	0x00028c30
        /*0ce8*/ 	.short	0x010a
        /*0cea*/ 	.byte	0x3f
	.zero		1


	//   ....[51]....
        /*0cec*/ 	.word	0x00010050
        /*0cf0*/ 	.word	0x0000000f
        /*0cf4*/ 	.word	0x00000000
        /*0cf8*/ 	.short	0x0101
        /*0cfa*/ 	.byte	0x3f
	.zero		1


	//   ....[52]....
        /*0cfc*/ 	.word	0x00010f50
        /*0d00*/ 	.word	0x0000000c
        /*0d04*/ 	.word	0x00028c50
        /*0d08*/ 	.short	0x010a
        /*0d0a*/ 	.byte	0x3f
	.zero		1


	//   ....[53]....
        /*0d0c*/ 	.word	0x00010fa0
        /*0d10*/ 	.word	0x0000000c
        /*0d14*/ 	.word	0x00028c50
        /*0d18*/ 	.short	0x010a
        /*0d1a*/ 	.byte	0x3f
	.zero		1


	//   ....[54]....
        /*0d1c*/ 	.word	0x00011280
        /*0d20*/ 	.word	0x0000000c
        /*0d24*/ 	.word	0x00000000
        /*0d28*/ 	.short	0x0101
        /*0d2a*/ 	.byte	0x3f
	.zero		1


	//   ....[55]....
        /*0d2c*/ 	.word	0x000113c0
        /*0d30*/ 	.word	0x000000ce
        /*0d34*/ 	.word	0x00028c30
        /*0d38*/ 	.short	0x010a
        /*0d3a*/ 	.byte	0x3f
	.zero		1


	//   ....[56]....
        /*0d3c*/ 	.word	0x00011430
        /*0d40*/ 	.word	0x000000ce
        /*0d44*/ 	.word	0x00028c30
        /*0d48*/ 	.short	0x010a
        /*0d4a*/ 	.byte	0x3f
	.zero		1


	//   ....[57]....
        /*0d4c*/ 	.word	0x00011950
        /*0d50*/ 	.word	0x0000000e
        /*0d54*/ 	.word	0x00000000
        /*0d58*/ 	.short	0x0101
        /*0d5a*/ 	.byte	0x3f
	.zero		1


	//   ....[58]....
        /*0d5c*/ 	.word	0x00013850
        /*0d60*/ 	.word	0x000000ce
        /*0d64*/ 	.word	0x00028c50
        /*0d68*/ 	.short	0x010a
        /*0d6a*/ 	.byte	0x3f
	.zero		1


	//   ....[59]....
        /*0d6c*/ 	.word	0x000138a0
        /*0d70*/ 	.word	0x000000ce
        /*0d74*/ 	.word	0x00028c50
        /*0d78*/ 	.short	0x010a
        /*0d7a*/ 	.byte	0x3f
	.zero		1


	//   ....[60]....
        /*0d7c*/ 	.word	0x00013ba0
        /*0d80*/ 	.word	0x000000ce
        /*0d84*/ 	.word	0x00000000
        /*0d88*/ 	.short	0x0101
        /*0d8a*/ 	.byte	0x3f
	.zero		1


	//   ....[61]....
        /*0d8c*/ 	.word	0x00016260
        /*0d90*/ 	.word	0x00000000
        /*0d94*/ 	.word	0x00000000
        /*0d98*/ 	.short	0x0101
        /*0d9a*/ 	.byte	0x3f
	.zero		1


	//   ....[62]....
        /*0d9c*/ 	.word	0x00018dc0
        /*0da0*/ 	.word	0x00000007
        /*0da4*/ 	.word	0x00028c20
        /*0da8*/ 	.short	0x010a
        /*0daa*/ 	.byte	0x3f
	.zero		1


	//   ....[63]....
        /*0dac*/ 	.word	0x00018ea0
        /*0db0*/ 	.word	0x00000006
        /*0db4*/ 	.word	0x00028ca0
        /*0db8*/ 	.short	0x010a
        /*0dba*/ 	.byte	0x3f
	.zero		1


	//   ....[64]....
        /*0dbc*/ 	.word	0x000190f0
        /*0dc0*/ 	.word	0x00000006
        /*0dc4*/ 	.word	0x00028cc0
        /*0dc8*/ 	.short	0x010a
        /*0dca*/ 	.byte	0x3f
	.zero		1


	//   ....[65]....
        /*0dcc*/ 	.word	0x00019b70
        /*0dd0*/ 	.word	0x00000005
        /*0dd4*/ 	.word	0x00028ca0
        /*0dd8*/ 	.short	0x010a
        /*0dda*/ 	.byte	0x3f
	.zero		1


	//   ....[66]....
        /*0ddc*/ 	.word	0x00019db0
        /*0de0*/ 	.word	0x00000005
        /*0de4*/ 	.word	0x00028cc0
        /*0de8*/ 	.short	0x010a
        /*0dea*/ 	.byte	0x3f
	.zero		1


	//   ....[67]....
        /*0dec*/ 	.word	0x0001b4a0
        /*0df0*/ 	.word	0x00000000
        /*0df4*/ 	.word	0x00028c40
        /*0df8*/ 	.short	0x010a
        /*0dfa*/ 	.byte	0x3f
	.zero		1


	//   ....[68]....
        /*0dfc*/ 	.word	0x0001bfd0
        /*0e00*/ 	.word	0x00000008
        /*0e04*/ 	.word	0x00028c00
        /*0e08*/ 	.short	0x0107
        /*0e0a*/ 	.byte	0x3f
	.zero		1


	//   ....[69]....
        /*0e0c*/ 	.word	0x0001c0d0
        /*0e10*/ 	.word	0x00000002
        /*0e14*/ 	.word	0x00028c00
        /*0e18*/ 	.short	0x0101
        /*0e1a*/ 	.byte	0x3f
	.zero		1


	//   ....[70]....
        /*0e1c*/ 	.word	0x0001c0f0
        /*0e20*/ 	.word	0x00000002
        /*0e24*/ 	.word	0x00028c20
        /*0e28*/ 	.short	0x010a
        /*0e2a*/ 	.byte	0x3f
	.zero		1


	//   ....[71]....
        /*0e2c*/ 	.word	0x0001c1f0
        /*0e30*/ 	.word	0x00000000
        /*0e34*/ 	.word	0x00028c60
        /*0e38*/ 	.short	0x010a
        /*0e3a*/ 	.byte	0x3f
	.zero		1


	//   ....[72]....
        /*0e3c*/ 	.word	0x0001ce70
        /*0e40*/ 	.word	0x00000003
        /*0e44*/ 	.word	0x00028c40
        /*0e48*/ 	.short	0x010a
        /*0e4a*/ 	.byte	0x3f
	.zero		1


	//   ....[73]....
        /*0e4c*/ 	.word	0x0001d0c0
        /*0e50*/ 	.word	0x00000003
        /*0e54*/ 	.word	0x00028c60
        /*0e58*/ 	.short	0x010a
        /*0e5a*/ 	.byte	0x3f
	.zero		1


	//   ....[74]....
        /*0e5c*/ 	.word	0x0001dce0
        /*0e60*/ 	.word	0x00000002
        /*0e64*/ 	.word	0x00028c40
        /*0e68*/ 	.short	0x010a
        /*0e6a*/ 	.byte	0x3f
	.zero		1


	//   ....[75]....
        /*0e6c*/ 	.word	0x0001df20
        /*0e70*/ 	.word	0x00000002
        /*0e74*/ 	.word	0x00028c60
        /*0e78*/ 	.short	0x010a
        /*0e7a*/ 	.byte	0x3f
	.zero		1


	//   ....[76]....
        /*0e7c*/ 	.word	0x0001eab0
        /*0e80*/ 	.word	0x00000003
        /*0e84*/ 	.word	0x00028c40
        /*0e88*/ 	.short	0x010a
        /*0e8a*/ 	.byte	0x3f
	.zero		1


	//   ....[77]....
        /*0e8c*/ 	.word	0x0001ed00
        /*0e90*/ 	.word	0x00000003
        /*0e94*/ 	.word	0x00028c60
        /*0e98*/ 	.short	0x010a
        /*0e9a*/ 	.byte	0x3f
	.zero		1


	//   ....[78]....
        /*0e9c*/ 	.word	0x00020500
        /*0ea0*/ 	.word	0x00000000
        /*0ea4*/ 	.word	0x00028c20
        /*0ea8*/ 	.short	0x010a
        /*0eaa*/ 	.byte	0x3f
	.zero		1


	//   ....[79]....
        /*0eac*/ 	.word	0x000206b0
        /*0eb0*/ 	.word	0x00000006
        /*0eb4*/ 	.word	0x00000000
        /*0eb8*/ 	.short	0x010a
        /*0eba*/ 	.byte	0x3f
	.zero		1


	//   ....[80]....
        /*0ebc*/ 	.word	0x00020720
        /*0ec0*/ 	.word	0x00000007
        /*0ec4*/ 	.word	0x00000000
        /*0ec8*/ 	.short	0x010a
        /*0eca*/ 	.byte	0x3f
	.zero		1


	//   ....[81]....
        /*0ecc*/ 	.word	0x00020790
        /*0ed0*/ 	.word	0x00000004
        /*0ed4*/ 	.word	0x00000000
        /*0ed8*/ 	.short	0x010a
        /*0eda*/ 	.byte	0x3f
	.zero		1


	//   ....[82]....
        /*0edc*/ 	.word	0x000207c0
        /*0ee0*/ 	.word	0x00000003
        /*0ee4*/ 	.word	0x00000000
        /*0ee8*/ 	.short	0x010a
        /*0eea*/ 	.byte	0x3f
	.zero		1


	//   ....[83]....
        /*0eec*/ 	.word	0x00020820
        /*0ef0*/ 	.word	0x00000040
        /*0ef4*/ 	.word	0x00028c90
        /*0ef8*/ 	.short	0x010a
        /*0efa*/ 	.byte	0x3f
	.zero		1


	//   ....[84]....
        /*0efc*/ 	.word	0x00020870
        /*0f00*/ 	.word	0x00000040
        /*0f04*/ 	.word	0x00028c90
        /*0f08*/ 	.short	0x010a
        /*0f0a*/ 	.byte	0x3f
	.zero		1


	//   ....[85]....
        /*0f0c*/ 	.word	0x000208c0
        /*0f10*/ 	.word	0x00000040
        /*0f14*/ 	.word	0x00028c90
        /*0f18*/ 	.short	0x010a
        /*0f1a*/ 	.byte	0x3f
	.zero		1


	//   ....[86]....
        /*0f1c*/ 	.word	0x00020910
        /*0f20*/ 	.word	0x00000040
        /*0f24*/ 	.word	0x00028cb0
        /*0f28*/ 	.short	0x010a
        /*0f2a*/ 	.byte	0x3f
	.zero		1


	//   ....[87]....
        /*0f2c*/ 	.word	0x00020960
        /*0f30*/ 	.word	0x00000016
        /*0f34*/ 	.word	0x00028c50
        /*0f38*/ 	.short	0x010a
        /*0f3a*/ 	.byte	0x3f
	.zero		1


	//   ....[88]....
        /*0f3c*/ 	.word	0x000209b0
        /*0f40*/ 	.word	0x00000000
        /*0f44*/ 	.word	0x00028c50
        /*0f48*/ 	.short	0x010a
        /*0f4a*/ 	.byte	0x3f
	.zero		1


	//   ....[89]....
        /*0f4c*/ 	.word	0x00020d80
        /*0f50*/ 	.word	0x00000002
        /*0f54*/ 	.word	0x00028c00
        /*0f58*/ 	.short	0x010a
        /*0f5a*/ 	.byte	0x3f
	.zero		1


	//   ....[90]....
        /*0f5c*/ 	.word	0x00021190
        /*0f60*/ 	.word	0x00000002
        /*0f64*/ 	.word	0x00028c00
        /*0f68*/ 	.short	0x010a
        /*0f6a*/ 	.byte	0x3f
	.zero		1


	//   ....[91]....
        /*0f6c*/ 	.word	0x000211e0
        /*0f70*/ 	.word	0x0000000c
        /*0f74*/ 	.word	0x00028c30
        /*0f78*/ 	.short	0x010a
        /*0f7a*/ 	.byte	0x3f
	.zero		1


	//   ....[92]....
        /*0f7c*/ 	.word	0x00021230
        /*0f80*/ 	.word	0x0000000c
        /*0f84*/ 	.word	0x00028c50
        /*0f88*/ 	.short	0x010a
        /*0f8a*/ 	.byte	0x3f
	.zero		1


	//   ....[93]....
        /*0f8c*/ 	.word	0x00021280
        /*0f90*/ 	.word	0x000000d7
        /*0f94*/ 	.word	0x00028c30
        /*0f98*/ 	.short	0x010a
        /*0f9a*/ 	.byte	0x3f
	.zero		1


	//   ....[94]....
        /*0f9c*/ 	.word	0x000212d0
        /*0fa0*/ 	.word	0x000000d7
        /*0fa4*/ 	.word	0x00028c50
        /*0fa8*/ 	.short	0x010a
        /*0faa*/ 	.byte	0x3f
	.zero		1


	//   ....[95]....
        /*0fac*/ 	.word	0x00021320
        /*0fb0*/ 	.word	0x0000000c
        /*0fb4*/ 	.word	0x00028c30
        /*0fb8*/ 	.short	0x010a
        /*0fba*/ 	.byte	0x3f
	.zero		1


	//   ....[96]....
        /*0fbc*/ 	.word	0x00021370
        /*0fc0*/ 	.word	0x0000000c
        /*0fc4*/ 	.word	0x00028c50
        /*0fc8*/ 	.short	0x010a
        /*0fca*/ 	.byte	0x3f
	.zero		1


	//   ....[97]....
        /*0fcc*/ 	.word	0x000213c0
        /*0fd0*/ 	.word	0x000000ce
        /*0fd4*/ 	.word	0x00028c30
        /*0fd8*/ 	.short	0x010a
        /*0fda*/ 	.byte	0x3f
	.zero		1


	//   ....[98]....
        /*0fdc*/ 	.word	0x00021410
        /*0fe0*/ 	.word	0x000000ce
        /*0fe4*/ 	.word	0x00028c50
        /*0fe8*/ 	.short	0x010a
        /*0fea*/ 	.byte	0x3f
	.zero		1


	//   ....[99]....
        /*0fec*/ 	.word	0x000215c0
        /*0ff0*/ 	.word	0x00000006
        /*0ff4*/ 	.word	0x00028c20
        /*0ff8*/ 	.short	0x010a
        /*0ffa*/ 	.byte	0x3f
	.zero		1


	//   ....[100]....
        /*0ffc*/ 	.word	0x00021610
        /*1000*/ 	.word	0x00000006
        /*1004*/ 	.word	0x00028ca0
        /*1008*/ 	.short	0x010a
        /*100a*/ 	.byte	0x3f
	.zero		1


	//   ....[101]....
        /*100c*/ 	.word	0x00021660
        /*1010*/ 	.word	0x00000006
        /*1014*/ 	.word	0x00028cc0
        /*1018*/ 	.short	0x010a
        /*101a*/ 	.byte	0x3f
	.zero		1


	//   ....[102]....
        /*101c*/ 	.word	0x000216b0
        /*1020*/ 	.word	0x00000005
        /*1024*/ 	.word	0x00028ca0
        /*1028*/ 	.short	0x010a
        /*102a*/ 	.byte	0x3f
	.zero		1


	//   ....[103]....
        /*102c*/ 	.word	0x00021700
        /*1030*/ 	.word	0x00000005
        /*1034*/ 	.word	0x00028cc0
        /*1038*/ 	.short	0x010a
        /*103a*/ 	.byte	0x3f
	.zero		1


	//   ....[104]....
        /*103c*/ 	.word	0x000218a0
        /*1040*/ 	.word	0x00000000
        /*1044*/ 	.word	0x00028c40
        /*1048*/ 	.short	0x010a
        /*104a*/ 	.byte	0x3f
	.zero		1


	//   ....[105]....
        /*104c*/ 	.word	0x00021e10
        /*1050*/ 	.word	0x00000002
        /*1054*/ 	.word	0x00028c20
        /*1058*/ 	.short	0x010a
        /*105a*/ 	.byte	0x3f
	.zero		1


	//   ....[106]....
        /*105c*/ 	.word	0x00021e60
        /*1060*/ 	.word	0x00000000
        /*1064*/ 	.word	0x00028c60
        /*1068*/ 	.short	0x010a
        /*106a*/ 	.byte	0x3f
	.zero		1


	//   ....[107]....
        /*106c*/ 	.word	0x00021eb0
        /*1070*/ 	.word	0x00000003
        /*1074*/ 	.word	0x00028c40
        /*1078*/ 	.short	0x010a
        /*107a*/ 	.byte	0x3f
	.zero		1


	//   ....[108]....
        /*107c*/ 	.word	0x00021f00
        /*1080*/ 	.word	0x00000003
        /*1084*/ 	.word	0x00028c60
        /*1088*/ 	.short	0x010a
        /*108a*/ 	.byte	0x3f
	.zero		1


	//   ....[109]....
        /*108c*/ 	.word	0x00021f50
        /*1090*/ 	.word	0x00000002
        /*1094*/ 	.word	0x00028c40
        /*1098*/ 	.short	0x010a
        /*109a*/ 	.byte	0x3f
	.zero		1


	//   ....[110]....
        /*109c*/ 	.word	0x00021fa0
        /*10a0*/ 	.word	0x00000002
        /*10a4*/ 	.word	0x00028c60
        /*10a8*/ 	.short	0x010a
        /*10aa*/ 	.byte	0x3f
	.zero		1


	//   ....[111]....
        /*10ac*/ 	.word	0x00021ff0
        /*10b0*/ 	.word	0x00000003
        /*10b4*/ 	.word	0x00028c40
        /*10b8*/ 	.short	0x010a
        /*10ba*/ 	.byte	0x3f
	.zero		1


	//   ....[112]....
        /*10bc*/ 	.word	0x00022040
        /*10c0*/ 	.word	0x00000003
        /*10c4*/ 	.word	0x00028c60
        /*10c8*/ 	.short	0x010a
        /*10ca*/ 	.byte	0x3f
	.zero		1


	//   ....[113]....
        /*10cc*/ 	.word	0x000229e0
        /*10d0*/ 	.word	0x00000000
        /*10d4*/ 	.word	0x00028c20
        /*10d8*/ 	.short	0x010a
        /*10da*/ 	.byte	0x3f
	.zero		1


	//   ....[114]....
        /*10dc*/ 	.word	0x00022b80
        /*10e0*/ 	.word	0x00000006
        /*10e4*/ 	.word	0x00000000
        /*10e8*/ 	.short	0x010a
        /*10ea*/ 	.byte	0x3f
	.zero		1


	//   ....[115]....
        /*10ec*/ 	.word	0x00022bd0
        /*10f0*/ 	.word	0x00000007
        /*10f4*/ 	.word	0x00000000
        /*10f8*/ 	.short	0x010a
        /*10fa*/ 	.byte	0x3f
	.zero		1


	//   ....[116]....
        /*10fc*/ 	.word	0x00022c20
        /*1100*/ 	.word	0x00000004
        /*1104*/ 	.word	0x00000000
        /*1108*/ 	.short	0x010a
        /*110a*/ 	.byte	0x3f
	.zero		1


	//----- nvinfo : EIATTR_NUM_MBARRIERS
	.align		4
.L_897:
        /*110c*/ 	.byte	0x03, 0x38
        /*110e*/ 	.short	0x0016


	//----- nvinfo : EIATTR_EXIT_INSTR_OFFSETS
	.align		4
        /*1110*/ 	.byte	0x04, 0x1c
        /*1112*/ 	.short	(.L_899 - .L_898)


	//   ....[0]....
.L_898:
        /*1114*/ 	.word	0x00020810


	//----- nvinfo : EIATTR_MAX_THREADS
	.align		4
.L_899:
        /*1118*/ 	.byte	0x04, 0x05
        /*111a*/ 	.short	(.L_901 - .L_900)
.L_900:
        /*111c*/ 	.word	0x00000180
        /*1120*/ 	.word	0x00000001
        /*1124*/ 	.word	0x00000001


	//----- nvinfo : EIATTR_CRS_STACK_SIZE
	.align		4
.L_901:
        /*1128*/ 	.byte	0x04, 0x1e
        /*112a*/ 	.short	(.L_903 - .L_902)
.L_902:
        /*112c*/ 	.word	0x00000000


	//----- nvinfo : EIATTR_CBANK_PARAM_SIZE
	.align		4
.L_903:
        /*1130*/ 	.byte	0x03, 0x19
        /*1132*/ 	.short	0x0af0


	//----- nvinfo : EIATTR_PARAM_CBANK
	.align		4
        /*1134*/ 	.byte	0x04, 0x0a
        /*1136*/ 	.short	(.L_905 - .L_904)
	.align		4
.L_904:
        /*1138*/ 	.word	index@(.nv.constant0._ZN7cutlass13device_kernelIN5flash11enable_sm90INS1_16FlashAttnFwdSm90INS1_25CollectiveMainloopFwdSm90ILi2EN4cute5tupleIJNS5_1CILi1EEES8_S8_EEENS6_IJNS7_ILi64EEESA_SA_EEELi512ENS_10bfloat16_tEfNS_4arch4Sm90ELb0ELb1ELb1ELb1ELb0ELb1ELb0ELb0ELb0ELb1ELb0ELb0EEENS1_21CollectiveEpilogueFwdINS6_IJSA_NS7_ILi512EEESA_EEES9_SC_SE_Li256ELb1ELb1ELb0ELb0EEENS1_36VarlenDynamicPersistentTileSchedulerILi64ELi64ELi256ELi128ELb0ELb1ELb1ELb1ELb0ELb1EEEEEEEEEvNT_6ParamsE)
        /*113c*/ 	.short	0x0210
        /*113e*/ 	.short	0x0af0


	//----- nvinfo : EIATTR_SW_WAR
	.align		4
.L_905:
        /*1140*/ 	.byte	0x04, 0x36
        /*1142*/ 	.short	(.L_907 - .L_906)
.L_906:
        /*1144*/ 	.word	0x00000008
.L_907:


//--------------------- .nv.info._ZN7cutlass13device_kernelIN5flash11enable_sm90INS1_16FlashAttnFwdSm90INS1_25CollectiveMainloopFwdSm90ILi2EN4cute5tupleIJNS5_1CILi1EEES8_S8_EEENS6_IJNS7_ILi64EEESA_SA_EEELi512ENS_10bfloat16_tEfNS_4arch4Sm90ELb0ELb1ELb1ELb1ELb0ELb0ELb1ELb0ELb0ELb1ELb0ELb0EEENS1_21CollectiveEpilogueFwdINS6_IJSA_NS7_ILi512EEESA_EEES9_SC_SE_Li256ELb1ELb1ELb0ELb0EEENS1_36VarlenDynamicPersistentTileSchedulerILi64ELi64ELi256ELi128ELb0ELb1ELb1ELb1ELb0ELb1EEEEEEEEEvNT_6ParamsE --------------------------
	.section	.nv.info._ZN7cutlass13device_kernelIN5flash11enable_sm90INS1_16FlashAttnFwdSm90INS1_25CollectiveMainloopFwdSm90ILi2EN4cute5tupleIJNS5_1CILi1EEES8_S8_EEENS6_IJNS7_ILi64EEESA_SA_EEELi512ENS_10bfloat16_tEfNS_4arch4Sm90ELb0ELb1ELb1ELb1ELb0ELb0ELb1ELb0ELb0ELb1ELb0ELb0EEENS1_21CollectiveEpilogueFwdINS6_IJSA_NS7_ILi512EEESA_EEES9_SC_SE_Li256ELb1ELb1ELb0ELb0EEENS1_36VarlenDynamicPersistentTileSchedulerILi64ELi64ELi256ELi128ELb0ELb1ELb1ELb1ELb0ELb1EEEEEEEEEvNT_6ParamsE,"",@"SHT_CUDA_INFO"
	.sectionflags	@""
	.align	4


	//----- nvinfo : EIATTR_CUDA_API_VERSION
	.align		4
        /*0000*/ 	.byte	0x04, 0x37
        /*0002*/ 	.short	(.L_909 - .L_908)
.L_908:
        /*0004*/ 	.word	0x00000082


	//----- nvinfo : EIATTR_KPARAM_INFO
	.align		4
.L_909:
        /*0008*/ 	.byte	0x04, 0x17
        /*000a*/ 	.short	(.L_911 - .L_910)
.L_910:
        /*000c*/ 	.word	0x00000000
        /*0010*/ 	.short	0x0000
        /*0012*/ 	.short	0x0070
        /*0014*/ 	.byte	0x00, 0xf0, 0x01, 0x2e


	//----- nvinfo : EIATTR_SPARSE_MMA_MASK
	.align		4
.L_911:
        /*0018*/ 	.byte	0x03, 0x50
        /*001a*/ 	.short	0x0000


	//----- nvinfo : EIATTR_MAXREG_COUNT
	.align		4
        /*001c*/ 	.byte	0x03, 0x1b
        /*001e*/ 	.short	0x00a8


	//----- nvinfo : EIATTR_NUM_BARRIERS
	.align		4
        /*0020*/ 	.byte	0x02, 0x4c
        /*0022*/ 	.byte	0x10
	.zero		1


	//----- nvinfo : EIATTR_EXTERNS
	.align		4
        /*0024*/ 	.byte	0x04, 0x0f
        /*0026*/ 	.short	(.L_913 - .L_912)


	//   ....[0]....
	.align		4
.L_912:
        /*0028*/ 	.word	index@(__assertfail)


	//----- nvinfo : EIATTR_ANNOTATIONS
	.align		4
.L_913:
        /*002c*/ 	.byte	0x04, 0x55
        /*002e*/ 	.short	(.L_915 - .L_914)


	//   ....[0]....
.L_914:
        /* <DEDUP_REMOVED lines=81> */


	//----- nvinfo : EIATTR_MERCURY_ISA_VERSION
	.align		4
.L_915:
        /*0528*/ 	.byte	0x03, 0x5f
        /*052a*/ 	.short	0x0101


	//----- nvinfo : EIATTR_UNUSED_LOAD_BYTE_OFFSET
	.align		4
        /*052c*/ 	.byte	0x04, 0x44
        /*052e*/ 	.short	(.L_917 - .L_916)


	//   ....[0]....
.L_916:
        /*0530*/ 	.word	0x00000b40
        /*0534*/ 	.word	0x0000fff0


	//   ....[1]....
        /*0538*/ 	.word	0x00027bc0
        /*053c*/ 	.word	0x0000fff0


	//----- nvinfo : EIATTR_INT_WARP_WIDE_INSTR_OFFSETS
	.align		4
.L_917:
        /*0540*/ 	.byte	0x04, 0x31
        /*0542*/ 	.short	(.L_919 - .L_918)


	//   ....[0]....
.L_918:
        /*0544*/ 	.word	0x00000160


	//   ....[1]....
        /*0548*/ 	.word	0x00000200


	//   ....[2]....
        /*054c*/ 	.word	0x00000210


	//   ....[3]....
        /*0550*/ 	.word	0x00000280


	//   ....[4]....
        /*0554*/ 	.word	0x0002c040


	//   ....[5]....
        /*0558*/ 	.word	0x0002c0a0


	//   ....[6]....
        /*055c*/ 	.word	0x00031c10


	//   ....[7]....
        /*0560*/ 	.word	0x00031ca0


	//----- nvinfo : EIATTR_COOP_GROUP_MASK_REGIDS
	.align		4
.L_919:
        /*0564*/ 	.byte	0x04, 0x29
        /*0566*/ 	.short	(.L_921 - .L_920)


	//   ....[0]....
.L_920:
        /*0568*/ 	.word	0xffffffff


	//   ....[1]....
        /*056c*/ 	.word	0xffffffff


	//   ....[2]....
        /*0570*/ 	.word	0xffffffff


	//   ....[3]....
        /*0574*/ 	.word	0xffffffff


	//   ....[4]....
        /*0578*/ 	.word	0xffffffff


	//   ....[5]....
        /*057c*/ 	.word	0xffffffff


	//   ....[6]....
        /*0580*/ 	.word	0xffffffff


	//   ....[7]....
        /*0584*/ 	.word	0xffffffff


	//   ....[8]....
        /*0588*/ 	.word	0xffffffff


	//   ....[9]....
        /*058c*/ 	.word	0xffffffff


	//   ....[10]....
        /*0590*/ 	.word	0xffffffff


	//   ....[11]....
        /*0594*/ 	.word	0xffffffff


	//   ....[12]....
        /*0598*/ 	.word	0xffffffff


	//   ....[13]....
        /*059c*/ 	.word	0xffffffff


	//   ....[14]....
        /*05a0*/ 	.word	0xffffffff


	//   ....[15]....
        /*05a4*/ 	.word	0xffffffff


	//   ....[16]....
        /*05a8*/ 	.word	0xffffffff


	//   ....[17]....
        /*05ac*/ 	.word	0xffffffff


	//   ....[18]....
        /*05b0*/ 	.word	0xffffffff


	//   ....[19]....
        /*05b4*/ 	.word	0xffffffff


	//   ....[20]....
        /*05b8*/ 	.word	0xffffffff


	//   ....[21]....
        /*05bc*/ 	.word	0xffffffff


	//   ....[22]....
        /*05c0*/ 	.word	0xffffffff


	//   ....[23]....
        /*05c4*/ 	.word	0xffffffff


	//   ....[24]....
        /*05c8*/ 	.word	0xffffffff


	//   ....[25]....
        /*05cc*/ 	.word	0xffffffff


	//   ....[26]....
        /*05d0*/ 	.word	0xffffffff


	//   ....[27]....
        /*05d4*/ 	.word	0xffffffff


	//   ....[28]....
        /*05d8*/ 	.word	0xffffffff


	//   ....[29]....
        /*05dc*/ 	.word	0xffffffff


	//   ....[30]....
        /*05e0*/ 	.word	0xffffffff


	//   ....[31]....
        /*05e4*/ 	.word	0xffffffff


	//   ....[32]....
        /*05e8*/ 	.word	0xffffffff


	//   ....[33]....
        /*05ec*/ 	.word	0xffffffff


	//   ....[34]....
        /*05f0*/ 	.word	0xffffffff


	//   ....[35]....
        /*05f4*/ 	.word	0xffffffff


	//   ....[36]....
        /*05f8*/ 	.word	0xffffffff


	//   ....[37]....
        /*05fc*/ 	.word	0xffffffff


	//   ....[38]....
        /*0600*/ 	.word	0xffffffff


	//   ....[39]....
        /*0604*/ 	.word	0xffffffff


	//   ....[40]....
        /*0608*/ 	.word	0xffffffff


	//   ....[41]....
        /*060c*/ 	.word	0xffffffff


	//   ....[42]....
        /*0610*/ 	.word	0xffffffff


	//   ....[43]....
        /*0614*/ 	.word	0xffffffff


	//   ....[44]....
        /*0618*/ 	.word	0xffffffff


	//   ....[45]....
        /*061c*/ 	.word	0xffffffff


	//   ....[46]....
        /*0620*/ 	.word	0xffffffff


	//   ....[47]....
        /*0624*/ 	.word	0xffffffff


	//   ....[48]....
        /*0628*/ 	.word	0xffffffff


	//   ....[49]....
        /*062c*/ 	.word	0xffffffff


	//   ....[50]....
        /*0630*/ 	.word	0xffffffff


	//   ....[51]....
        /*0634*/ 	.word	0xffffffff


	//   ....[52]....
        /*0638*/ 	.word	0xffffffff


	//   ....[53]....
        /*063c*/ 	.word	0xffffffff


	//   ....[54]....
        /*0640*/ 	.word	0xffffffff


	//   ....[55]....
        /*0644*/ 	.word	0xffffffff


	//   ....[56]....
        /*0648*/ 	.word	0xffffffff


	//   ....[57]....
        /*064c*/ 	.word	0xffffffff


	//   ....[58]....
        /*0650*/ 	.word	0xffffffff


	//   ....[59]....
        /*0654*/ 	.word	0xffffffff


	//   ....[60]....
        /*0658*/ 	.word	0xffffffff


	//   ....[61]....
        /*065c*/ 	.word	0xffffffff


	//   ....[62]....
        /*0660*/ 	.word	0xffffffff


	//   ....[63]....
        /*0664*/ 	.word	0xffffffff


	//   ....[64]....
        /*0668*/ 	.word	0xffffffff


	//   ....[65]....
        /*066c*/ 	.word	0xffffffff


	//   ....[66]....
        /*0670*/ 	.word	0xffffffff


	//   ....[67]....
        /*0674*/ 	.word	0xffffffff


	//   ....[68]....
        /*0678*/ 	.word	0xffffffff


	//   ....[69]....
        /*067c*/ 	.word	0xffffffff


	//   ....[70]....
        /*0680*/ 	.word	0xffffffff


	//   ....[71]....
        /*0684*/ 	.word	0xffffffff


	//   ....[72]....
        /*0688*/ 	.word	0xffffffff


	//   ....[73]....
        /*068c*/ 	.word	0xffffffff


	//   ....[74]....
        /*0690*/ 	.word	0xffffffff


	//   ....[75]....
        /*0694*/ 	.word	0xffffffff


	//   ....[76]....
        /*0698*/ 	.word	0xffffffff


	//   ....[77]....
        /*069c*/ 	.word	0xffffffff


	//   ....[78]....
        /*06a0*/ 	.word	0xffffffff


	//   ....[79]....
        /*06a4*/ 	.word	0xffffffff


	//   ....[80]....
        /*06a8*/ 	.word	0xffffffff


	//   ....[81]....
        /*06ac*/ 	.word	0xffffffff


	//   ....[82]....
        /*06b0*/ 	.word	0xffffffff


	//   ....[83]....
        /*06b4*/ 	.word	0xffffffff


	//   ....[84]....
        /*06b8*/ 	.word	0xffffffff


	//   ....[85]....
        /*06bc*/ 	.word	0xffffffff


	//   ....[86]....
        /*06c0*/ 	.word	0xffffffff


	//   ....[87]....
        /*06c4*/ 	.word	0xffffffff


	//   ....[88]....
        /*06c8*/ 	.word	0xffffffff


	//   ....[89]....
        /*06cc*/ 	.word	0xffffffff


	//   ....[90]....
        /*06d0*/ 	.word	0xffffffff


	//   ....[91]....
        /*06d4*/ 	.word	0xffffffff


	//   ....[92]....
        /*06d8*/ 	.word	0xffffffff


	//   ....[93]....
        /*06dc*/ 	.word	0xffffffff


	//   ....[94]....
        /*06e0*/ 	.word	0xffffffff


	//   ....[95]....
        /*06e4*/ 	.word	0xffffffff


	//   ....[96]....
        /*06e8*/ 	.word	0xffffffff


	//   ....[97]....
        /*06ec*/ 	.word	0xffffffff


	//   ....[98]....
        /*06f0*/ 	.word	0xffffffff


	//   ....[99]....
        /*06f4*/ 	.word	0x0500000f


	//   ....[100]....
        /*06f8*/ 	.word	0x0500000f


	//   ....[101]....
        /*06fc*/ 	.word	0x0500000f


	//   ....[102]....
        /*0700*/ 	.word	0x0500000f


	//   ....[103]....
        /*0704*/ 	.word	0x0500000f


	//   ....[104]....
        /*0708*/ 	.word	0x0500000f


	//   ....[105]....
        /*070c*/ 	.word	0x0500000f


	//   ....[106]....
        /*0710*/ 	.word	0x0500000f


	//   ....[107]....
        /*0714*/ 	.word	0x0500000f


	//   ....[108]....
        /*0718*/ 	.word	0x0500000f


	//   ....[109]....
        /*071c*/ 	.word	0x0500000f


	//   ....[110]....
        /*0720*/ 	.word	0x0500000f


	//   ....[111]....
        /*0724*/ 	.word	0x0500000f


	//   ....[112]....
        /*0728*/ 	.word	0x0500000f


	//   ....[113]....
        /*072c*/ 	.word	0x0500000f


	//   ....[114]....
        /*0730*/ 	.word	0x0500000f


	//   ....[115]....
        /*0734*/ 	.word	0x0500000f


	//   ....[116]....
        /*0738*/ 	.word	0x0500000f


	//   ....[117]....
        /*073c*/ 	.word	0x0500000f


	//   ....[118]....
        /*0740*/ 	.word	0x0500000f


	//   ....[119]....
        /*0744*/ 	.word	0x0500000f


	//   ....[120]....
        /*0748*/ 	.word	0x0500000f


	//   ....[121]....
        /*074c*/ 	.word	0x0500000f


	//   ....[122]....
        /*0750*/ 	.word	0x0500000f


	//   ....[123]....
        /*0754*/ 	.word	0x0500000f


	//   ....[124]....
        /*0758*/ 	.word	0x0500000f


	//   ....[125]....
        /*075c*/ 	.word	0x0500000f


	//   ....[126]....
        /*0760*/ 	.word	0x0500000f


	//   ....[127]....
        /*0764*/ 	.word	0x0500000f


	//   ....[128]....
        /*0768*/ 	.word	0x0500000f


	//   ....[129]....
        /*076c*/ 	.word	0x0500000f


	//   ....[130]....
        /*0770*/ 	.word	0x0500000f


	//   ....[131]....
        /*0774*/ 	.word	0x0500000f


	//   ....[132]....
        /*0778*/ 	.word	0x0500000f


	//   ....[133]....
        /*077c*/ 	.word	0x0500000f


	//   ....[134]....
        /*0780*/ 	.word	0xffffffff


	//   ....[135]....
        /*0784*/ 	.word	0xffffffff


	//   ....[136]....
        /*0788*/ 	.word	0xffffffff


	//   ....[137]....
        /*078c*/ 	.word	0xffffffff


	//   ....[138]....
        /*0790*/ 	.word	0xffffffff


	//   ....[139]....
        /*0794*/ 	.word	0xffffffff


	//   ....[140]....
        /*0798*/ 	.word	0xffffffff


	//   ....[141]....
        /*079c*/ 	.word	0xffffffff


	//----- nvinfo : EIATTR_COOP_GROUP_INSTR_OFFSETS
	.align		4
.L_921:
        /*07a0*/ 	.byte	0x04, 0x28
        /*07a2*/ 	.short	(.L_923 - .L_922)


	//   ....[0]....
.L_922:
        /*07a4*/ 	.word	0x00000070


	//   ....[1]....
        /*07a8*/ 	.word	0x00000170


	//   ....[2]....
        /*07ac*/ 	.word	0x00000220


	//   ....[3]....
        /*07b0*/ 	.word	0x000003c0


	//   ....[4]....
        /*07b4*/ 	.word	0x00000520


	//   ....[5]....
        /*07b8*/ 	.word	0x00000640


	//   ....[6]....
        /*07bc*/ 	.word	0x000007a0


	//   ....[7]....
        /*07c0*/ 	.word	0x00002830


	//   ....[8]....
        /*07c4*/ 	.word	0x0000a350


	//   ....[9]....
        /*07c8*/ 	.word	0x0000c410


	//   ....[10]....
        /*07cc*/ 	.word	0x0000d7c0


	//   ....[11]....
        /*07d0*/ 	.word	0x0000dcf0


	//   ....[12]....
        /*07d4*/ 	.word	0x0000e830


	//   ....[13]....
        /*07d8*/ 	.word	0x0000e9e0


	//   ....[14]....
        /*07dc*/ 	.word	0x0000efc0


	//   ....[15]....
        /*07e0*/ 	.word	0x0000efe0


	//   ....[16]....
        /*07e4*/ 	.word	0x00011c40


	//   ....[17]....
        /*07e8*/ 	.word	0x000137d0


	//   ....[18]....
        /*07ec*/ 	.word	0x00014b90


	//   ....[19]....
        /*07f0*/ 	.word	0x00014cf0


	//   ....[20]....
        /*07f4*/ 	.word	0x00014e30


	//   ....[21]....
        /*07f8*/ 	.word	0x00014e50


	//   ....[22]....
        /*07fc*/ 	.word	0x0001bb90


	//   ....[23]....
        /*0800*/ 	.word	0x0001d210


	//   ....[24]....
        /*0804*/ 	.word	0x0001e5a0


	//   ....[25]....
        /*0808*/ 	.word	0x0001eab0


	//   ....[26]....
        /*080c*/ 	.word	0x0001f600


	//   ....[27]....
        /*0810*/ 	.word	0x0001f690


	//   ....[28]....
        /*0814*/ 	.word	0x0001f7d0


	//   ....[29]....
        /*0818*/ 	.word	0x0001f7f0


	//   ....[30]....
        /*081c*/ 	.word	0x000265c0


	//   ....[31]....
        /*0820*/ 	.word	0x00026710


	//   ....[32]....
        /*0824*/ 	.word	0x00026730


	//   ....[33]....
        /*0828*/ 	.word	0x00026770


	//   ....[34]....
        /*082c*/ 	.word	0x00026790


	//   ....[35]....
        /*0830*/ 	.word	0x00028ae0


	//   ....[36]....
        /*0834*/ 	.word	0x00028f40


	//   ....[37]....
        /*0838*/ 	.word	0x00028f60


	//   ....[38]....
        /*083c*/ 	.word	0x00028f90


	//   ....[39]....
        /*0840*/ 	.word	0x00028fa0


	//   ....[40]....
        /*0844*/ 	.word	0x00029640


	//   ....[41]....
        /*0848*/ 	.word	0x00029650


	//   ....[42]....
        /*084c*/ 	.word	0x00029890


	//   ....[43]....
        /*0850*/ 	.word	0x000298b0


	//   ....[44]....
        /*0854*/ 	.word	0x0002a490


	//   ....[45]....
        /*0858*/ 	.word	0x0002a4c0


	//   ....[46]....
        /*085c*/ 	.word	0x0002a710


	//   ....[47]....
        /*0860*/ 	.word	0x0002a730


	//   ....[48]....
        /*0864*/ 	.word	0x0002aa00


	//   ....[49]....
        /*0868*/ 	.word	0x0002abe0


	//   ....[50]....
        /*086c*/ 	.word	0x0002ac10


	//   ....[51]....
        /*0870*/ 	.word	0x0002ac40


	//   ....[52]....
        /*0874*/ 	.word	0x0002ac70


	//   ....[53]....
        /*0878*/ 	.word	0x0002aca0


	//   ....[54]....
        /*087c*/ 	.word	0x0002acd0


	//   ....[55]....
        /*0880*/ 	.word	0x0002ae40


	//   ....[56]....
        /*0884*/ 	.word	0x0002ae70


	//   ....[57]....
        /*0888*/ 	.word	0x0002aea0


	//   ....[58]....
        /*088c*/ 	.word	0x0002aed0


	//   ....[59]....
        /*0890*/ 	.word	0x0002af00


	//   ....[60]....
        /*0894*/ 	.word	0x0002af30


	//   ....[61]....
        /*0898*/ 	.word	0x0002afd0


	//   ....[62]....
        /*089c*/ 	.word	0x0002b030


	//   ....[63]....
        /*08a0*/ 	.word	0x0002b0c0


	//   ....[64]....
        /*08a4*/ 	.word	0x0002c600


	//   ....[65]....
        /*08a8*/ 	.word	0x0002d160


	//   ....[66]....
        /*08ac*/ 	.word	0x0002d170


	//   ....[67]....
        /*08b0*/ 	.word	0x0002d1a0


	//   ....[68]....
        /*08b4*/ 	.word	0x0002d280


	//   ....[69]....
        /*08b8*/ 	.word	0x0002d2b0


	//   ....[70]....
        /*08bc*/ 	.word	0x0002d310


	//   ....[71]....
        /*08c0*/ 	.word	0x0002d320


	//   ....[72]....
        /*08c4*/ 	.word	0x0002d390


	//   ....[73]....
        /*08c8*/ 	.word	0x0002dd00


	//   ....[74]....
        /*08cc*/ 	.word	0x0002dd10


	//   ....[75]....
        /*08d0*/ 	.word	0x0002de20


	//   ....[76]....
        /*08d4*/ 	.word	0x0002de60


	//   ....[77]....
        /*08d8*/ 	.word	0x0002e100


	//   ....[78]....
        /*08dc*/ 	.word	0x0002e110


	//   ....[79]....
        /*08e0*/ 	.word	0x0002e280


	//   ....[80]....
        /*08e4*/ 	.word	0x0002e290


	//   ....[81]....
        /*08e8*/ 	.word	0x00031ea0


	//   ....[82]....
        /*08ec*/ 	.word	0x00031ed0


	//   ....[83]....
        /*08f0*/ 	.word	0x00031f10


	//   ....[84]....
        /*08f4*/ 	.word	0x00031f40


	//   ....[85]....
        /*08f8*/ 	.word	0x00031f70


	//   ....[86]....
        /*08fc*/ 	.word	0x00031fa0


	//   ....[87]....
        /*0900*/ 	.word	0x00031fd0


	//   ....[88]....
        /*0904*/ 	.word	0x00032000


	//   ....[89]....
        /*0908*/ 	.word	0x00032180


	//   ....[90]....
        /*090c*/ 	.word	0x000321b0


	//   ....[91]....
        /*0910*/ 	.word	0x000321e0


	//   ....[92]....
        /*0914*/ 	.word	0x00032210


	//   ....[93]....
        /*0918*/ 	.word	0x00032240


	//   ....[94]....
        /*091c*/ 	.word	0x00032270


	//   ....[95]....
        /*0920*/ 	.word	0x00032330


	//   ....[96]....
        /*0924*/ 	.word	0x00032350


	//   ....[97]....
        /*0928*/ 	.word	0x000323c0


	//   ....[98]....
        /*092c*/ 	.word	0x00032a90


	//   ....[99]....
        /*0930*/ 	.word	0x00033000


	//   ....[100]....
        /*0934*/ 	.word	0x00033190


	//   ....[101]....
        /*0938*/ 	.word	0x000331f0


	//   ....[102]....
        /*093c*/ 	.word	0x00033250


	//   ....[103]....
        /*0940*/ 	.word	0x000332a0


	//   ....[104]....
        /*0944*/ 	.word	0x00033400


	//   ....[105]....
        /*0948*/ 	.word	0x000334a0


	//   ....[106]....
        /*094c*/ 	.word	0x00033550


	//   ....[107]....
        /*0950*/ 	.word	0x00033630


	//   ....[108]....
        /*0954*/ 	.word	0x00033810


	//   ....[109]....
        /*0958*/ 	.word	0x000338e0


	//   ....[110]....
        /*095c*/ 	.word	0x00033b90


	//   ....[111]....
        /*0960*/ 	.word	0x00033cb0


	//   ....[112]....
        /*0964*/ 	.word	0x00033e80


	//   ....[113]....
        /*0968*/ 	.word	0x00033f50


	//   ....[114]....
        /*096c*/ 	.word	0x00034170


	//   ....[115]....
        /*0970*/ 	.word	0x000341c0


	//   ....[116]....
        /*0974*/ 	.word	0x000344f0


	//   ....[117]....
        /*0978*/ 	.word	0x00034590


	//   ....[118]....
        /*097c*/ 	.word	0x000346b0


	//   ....[119]....
        /*0980*/ 	.word	0x00034730


	//   ....[120]....
        /*0984*/ 	.word	0x000347b0


	//   ....[121]....
        /*0988*/ 	.word	0x00034830


	//   ....[122]....
        /*098c*/ 	.word	0x000348b0


	//   ....[123]....
        /*0990*/ 	.word	0x00034940


	//   ....[124]....
        /*0994*/ 	.word	0x000349e0


	//   ....[125]....
        /*0998*/ 	.word	0x00034a90


	//   ....[126]....
        /*099c*/ 	.word	0x00034b10


	//   ....[127]....
        /*09a0*/ 	.word	0x00034b90


	//   ....[128]....
        /*09a4*/ 	.word	0x00034c10


	//   ....[129]....
        /*09a8*/ 	.word	0x00034ca0


	//   ....[130]....
        /*09ac*/ 	.word	0x00034d20


	//   ....[131]....
        /*09b0*/ 	.word	0x00034dc0


	//   ....[132]....
        /*09b4*/ 	.word	0x00034e50


	//   ....[133]....
        /*09b8*/ 	.word	0x00034f80


	//   ....[134]....
        /*09bc*/ 	.word	0x00036f80


	//   ....[135]....
        /*09c0*/ 	.word	0x00038770


	//   ....[136]....
        /*09c4*/ 	.word	0x00038d70


	//   ....[137]....
        /*09c8*/ 	.word	0x00039af0


	//   ....[138]....
        /*09cc*/ 	.word	0x00039b40


	//   ....[139]....
        /*09d0*/ 	.word	0x00039ba0


	//   ....[140]....
        /*09d4*/ 	.word	0x00039bc0


	//   ....[141]....
        /*09d8*/ 	.word	0x00046ce0


	//----- nvinfo : EIATTR_REG_RECONFIG
	.align		4
.L_923:
        /*09dc*/ 	.byte	0x01, 0x54
	.zero		2


	//----- nvinfo : EIATTR_SYSCALL_OFFSETS
	.align		4
        /*09e0*/ 	.byte	0x04, 0x46
        /*09e2*/ 	.short	(.L_925 - .L_924)


	//   ....[0]....
.L_924:
        /*09e4*/ 	.word	0x0000a8f0


	//   ....[1]....
        /*09e8*/ 	.word	0x0002c240


	//   ....[2]....
        /*09ec*/ 	.word	0x0002c390


	//   ....[3]....
        /*09f0*/ 	.word	0x0002c480


	//   ....[4]....
        /*09f4*/ 	.word	0x0002cd30


	//   ....[5]....
        /*09f8*/ 	.word	0x0002d6c0


	//----- nvinfo : EIATTR_MBARRIER_INSTR_OFFSETS
	.align		4
.L_925:
        /*09fc*/ 	.byte	0x04, 0x39
        /*09fe*/ 	.short	(.L_927 - .L_926)


	//   ....[0]....
.L_926:
        /*0a00*/ 	.word	0x000002a0
        /*0a04*/ 	.word	0x000000ff
        /*0a08*/ 	.word	0x00038800
        /*0a0c*/ 	.short	0x0100
        /*0a0e*/ 	.byte	0x08
	.zero		1


	//   ....[1]....
        /*0a10*/ 	.word	0x000002b0
        /*0a14*/ 	.word	0x000000ff
        /*0a18*/ 	.word	0x00038810
        /*0a1c*/ 	.short	0x0100
        /*0a1e*/ 	.byte	0x08
	.zero		1


	//   ....[2]....
        /*0a20*/ 	.word	0x000002c0
        /*0a24*/ 	.word	0x000000ff
        /*0a28*/ 	.word	0x00038820
        /*0a2c*/ 	.short	0x0100
        /*0a2e*/ 	.byte	0x08
	.zero		1


	//   ....[3]....
        /*0a30*/ 	.word	0x00000370
        /*0a34*/ 	.word	0x000000ff
        /*0a38*/ 	.word	0x00038830
        /*0a3c*/ 	.short	0x0100
        /*0a3e*/ 	.byte	0x06
	.zero		1


	//   ....[4]....
        /*0a40*/ 	.word	0x00000380
        /*0a44*/ 	.word	0x000000ff
        /*0a48*/ 	.word	0x00038840
        /*0a4c*/ 	.short	0x0100
        /*0a4e*/ 	.byte	0x06
	.zero		1


	//   ....[5]....
        /*0a50*/ 	.word	0x00000390
        /*0a54*/ 	.word	0x000000ff
        /*0a58*/ 	.word	0x00038838
        /*0a5c*/ 	.short	0x0100
        /*0a5e*/ 	.byte	0x06
	.zero		1


	//   ....[6]....
        /*0a60*/ 	.word	0x000003a0
        /*0a64*/ 	.word	0x000000ff
        /*0a68*/ 	.word	0x00038848
        /*0a6c*/ 	.short	0x0100
        /*0a6e*/ 	.byte	0x06
	.zero		1


	//   ....[7]....
        /*0a70*/ 	.word	0x000004d0
        /*0a74*/ 	.word	0x000000ff
        /*0a78*/ 	.word	0x00038850
        /*0a7c*/ 	.short	0x0100
        /*0a7e*/ 	.byte	0x08
	.zero		1


	//   ....[8]....
        /*0a80*/ 	.word	0x000004e0
        /*0a84*/ 	.word	0x000000ff
        /*0a88*/ 	.word	0x00038860
        /*0a8c*/ 	.short	0x0100
        /*0a8e*/ 	.byte	0x08
	.zero		1


	//   ....[9]....
        /*0a90*/ 	.word	0x000004f0
        /*0a94*/ 	.word	0x000000ff
        /*0a98*/ 	.word	0x00038858
        /*0a9c*/ 	.short	0x0100
        /*0a9e*/ 	.byte	0x08
	.zero		1


	//   ....[10]....
        /*0aa0*/ 	.word	0x00000500
        /*0aa4*/ 	.word	0x000000ff
        /*0aa8*/ 	.word	0x00038868
        /*0aac*/ 	.short	0x0100
        /*0aae*/ 	.byte	0x08
	.zero		1


	//   ....[11]....
        /*0ab0*/ 	.word	0x000005f0
        /*0ab4*/ 	.word	0x000000ff
        /*0ab8*/ 	.word	0x00038870
        /*0abc*/ 	.short	0x0100
        /*0abe*/ 	.byte	0x06
	.zero		1


	//   ....[12]....
        /*0ac0*/ 	.word	0x00000600
        /*0ac4*/ 	.word	0x000000ff
        /*0ac8*/ 	.word	0x00038880
        /*0acc*/ 	.short	0x0100
        /*0ace*/ 	.byte	0x06
	.zero		1


	//   ....[13]....
        /*0ad0*/ 	.word	0x00000610
        /*0ad4*/ 	.word	0x000000ff
        /*0ad8*/ 	.word	0x00038878
        /*0adc*/ 	.short	0x0100
        /*0ade*/ 	.byte	0x06
	.zero		1


	//   ....[14]....
        /*0ae0*/ 	.word	0x00000620
        /*0ae4*/ 	.word	0x000000ff
        /*0ae8*/ 	.word	0x00038888
        /*0aec*/ 	.short	0x0100
        /*0aee*/ 	.byte	0x06
	.zero		1


	//   ....[15]....
        /*0af0*/ 	.word	0x00000750
        /*0af4*/ 	.word	0x000000ff
        /*0af8*/ 	.word	0x00038890
        /*0afc*/ 	.short	0x0100
        /*0afe*/ 	.byte	0x08
	.zero		1


	//   ....[16]....
        /*0b00*/ 	.word	0x00000760
        /*0b04*/ 	.word	0x000000ff
        /*0b08*/ 	.word	0x000388a0
        /*0b0c*/ 	.short	0x0100
        /*0b0e*/ 	.byte	0x08
	.zero		1


	//   ....[17]....
        /*0b10*/ 	.word	0x00000770
        /*0b14*/ 	.word	0x000000ff
        /*0b18*/ 	.word	0x00038898
        /*0b1c*/ 	.short	0x0100
        /*0b1e*/ 	.byte	0x08
	.zero		1


	//   ....[18]....
        /*0b20*/ 	.word	0x00000780
        /*0b24*/ 	.word	0x000000ff
        /*0b28*/ 	.word	0x000388a8
        /*0b2c*/ 	.short	0x0100
        /*0b2e*/ 	.byte	0x08
	.zero		1


	//   ....[19]....
        /*0b30*/ 	.word	0x000008c0
        /*0b34*/ 	.word	0x000000ff
        /*0b38*/ 	.word	0x000388b0
        /*0b3c*/ 	.short	0x0100
        /*0b3e*/ 	.byte	0x08
	.zero		1


	//   ....[20]....
        /*0b40*/ 	.word	0x000008d0
        /*0b44*/ 	.word	0x000000ff
        /*0b48*/ 	.word	0x000388c0
        /*0b4c*/ 	.short	0x0100
        /*0b4e*/ 	.byte	0x08
	.zero		1


	//   ....[21]....
        /*0b50*/ 	.word	0x000008e0
        /*0b54*/ 	.word	0x000000ff
        /*0b58*/ 	.word	0x000388b8
        /*0b5c*/ 	.short	0x0100
        /*0b5e*/ 	.byte	0x08
	.zero		1


	//   ....[22]....
        /*0b60*/ 	.word	0x000008f0
        /*0b64*/ 	.word	0x000000ff
        /*0b68*/ 	.word	0x000388c8
        /*0b6c*/ 	.short	0x0100
        /*0b6e*/ 	.byte	0x08
	.zero		1


	//   ....[23]....
        /*0b70*/ 	.word	0x00004bf0
        /*0b74*/ 	.word	0x00000000
        /*0b78*/ 	.word	0x00000000
        /*0b7c*/ 	.short	0x0101
        /*0b7e*/ 	.byte	0x3f
	.zero		1


	//   ....[24]....
        /*0b80*/ 	.word	0x000089b0
        /*0b84*/ 	.word	0x00000000
        /*0b88*/ 	.word	0x00000000
        /*0b8c*/ 	.short	0x0101
        /*0b8e*/ 	.byte	0x3f
	.zero		1


	//   ....[25]....
        /*0b90*/ 	.word	0x0000ae60
        /*0b94*/ 	.word	0x000000ff
        /*0b98*/ 	.word	0x00038800
        /*0b9c*/ 	.short	0x010a
        /*0b9e*/ 	.byte	0x2f
	.zero		1


	//   ....[26]....
        /*0ba0*/ 	.word	0x0000b290
        /*0ba4*/ 	.word	0x0000000a
        /*0ba8*/ 	.word	0x00000000
        /*0bac*/ 	.short	0x010a
        /*0bae*/ 	.byte	0x3f
	.zero		1


	//   ....[27]....
        /*0bb0*/ 	.word	0x0000b2f0
        /*0bb4*/ 	.word	0x0000000a
        /*0bb8*/ 	.word	0x00000000
        /*0bbc*/ 	.short	0x010a
        /*0bbe*/ 	.byte	0x3f
	.zero		1


	//   ....[28]....
        /*0bc0*/ 	.word	0x0000b6a0
        /*0bc4*/ 	.word	0x000000ff
        /*0bc8*/ 	.word	0x00038810
        /*0bcc*/ 	.short	0x010a
        /*0bce*/ 	.byte	0x2f
	.zero		1


	//   ....[29]....
        /*0bd0*/ 	.word	0x0000b7a0
        /*0bd4*/ 	.word	0x0000000a
        /*0bd8*/ 	.word	0x00000000
        /*0bdc*/ 	.short	0x010a
        /*0bde*/ 	.byte	0x3f
	.zero		1


	//   ....[30]....
        /*0be0*/ 	.word	0x0000b800
        /*0be4*/ 	.word	0x0000000a
        /*0be8*/ 	.word	0x00000000
        /*0bec*/ 	.short	0x010a
        /*0bee*/ 	.byte	0x3f
	.zero		1


	//   ....[31]....
        /*0bf0*/ 	.word	0x0000d380
        /*0bf4*/ 	.word	0x0000000a
        /*0bf8*/ 	.word	0x00000000
        /*0bfc*/ 	.short	0x0101
        /*0bfe*/ 	.byte	0x3f
	.zero		1


	//   ....[32]....
        /*0c00*/ 	.word	0x00011cb0
        /*0c04*/ 	.word	0x00000000
        /*0c08*/ 	.word	0x00000000
        /*0c0c*/ 	.short	0x0101
        /*0c0e*/ 	.byte	0x3f
	.zero		1


	//   ....[33]....
        /*0c10*/ 	.word	0x000123d0
        /*0c14*/ 	.word	0x00000009
        /*0c18*/ 	.word	0x00000000
        /*0c1c*/ 	.short	0x010a
        /*0c1e*/ 	.byte	0x3f
	.zero		1


	//   ....[34]....
        /*0c20*/ 	.word	0x000124d0
        /*0c24*/ 	.word	0x00000008
        /*0c28*/ 	.word	0x00000000
        /*0c2c*/ 	.short	0x010a
        /*0c2e*/ 	.byte	0x3f
	.zero		1


	//   ....[35]....
        /*0c30*/ 	.word	0x00012930
        /*0c34*/ 	.word	0x00000015
        /*0c38*/ 	.word	0x00000000
        /*0c3c*/ 	.short	0x010a
        /*0c3e*/ 	.byte	0x3f
	.zero		1


	//   ....[36]....
        /*0c40*/ 	.word	0x00012a30
        /*0c44*/ 	.word	0x00000008
        /*0c48*/ 	.word	0x00000000
        /*0c4c*/ 	.short	0x010a
        /*0c4e*/ 	.byte	0x3f
	.zero		1


	//   ....[37]....
        /*0c50*/ 	.word	0x00014740
        /*0c54*/ 	.word	0x00000038
        /*0c58*/ 	.word	0x00000000
        /*0c5c*/ 	.short	0x0101
        /*0c5e*/ 	.byte	0x3f
	.zero		1


	//   ....[38]....
        /*0c60*/ 	.word	0x0001bc10
        /*0c64*/ 	.word	0x00000005
        /*0c68*/ 	.word	0x00000000
        /*0c6c*/ 	.short	0x0101
        /*0c6e*/ 	.byte	0x3f
	.zero		1


	//   ....[39]....
        /*0c70*/ 	.word	0x0001be10
        /*0c74*/ 	.word	0x00000007
        /*0c78*/ 	.word	0x00000000
        /*0c7c*/ 	.short	0x010a
        /*0c7e*/ 	.byte	0x3f
	.zero		1


	//   ....[40]....
        /*0c80*/ 	.word	0x0001bf10
        /*0c84*/ 	.word	0x00000006
        /*0c88*/ 	.word	0x00000000
        /*0c8c*/ 	.short	0x010a
        /*0c8e*/ 	.byte	0x3f
	.zero		1


	//   ....[41]....
        /*0c90*/ 	.word	0x0001c370
        /*0c94*/ 	.word	0x0000000c
        /*0c98*/ 	.word	0x00000000
        /*0c9c*/ 	.short	0x010a
        /*0c9e*/ 	.byte	0x3f
	.zero		1


	//   ....[42]....
        /*0ca0*/ 	.word	0x0001c470
        /*0ca4*/ 	.word	0x00000006
        /*0ca8*/ 	.word	0x00000000
        /*0cac*/ 	.short	0x010a
        /*0cae*/ 	.byte	0x3f
	.zero		1


	//   ....[43]....
        /*0cb0*/ 	.word	0x0001e180
        /*0cb4*/ 	.word	0x0000000c
        /*0cb8*/ 	.word	0x00000000
        /*0cbc*/ 	.short	0x0101
        /*0cbe*/ 	.byte	0x3f
	.zero		1


	//   ....[44]....
        /*0cc0*/ 	.word	0x00026640
        /*0cc4*/ 	.word	0x00000006
        /*0cc8*/ 	.word	0x00000000
        /*0ccc*/ 	.short	0x0101
        /*0cce*/ 	.byte	0x3f
	.zero		1


	//   ....[45]....
        /*0cd0*/ 	.word	0x00029620
        /*0cd4*/ 	.word	0x000000ff
        /*0cd8*/ 	.word	0x00000000
        /*0cdc*/ 	.short	0x0101
        /*0cde*/ 	.byte	0x04
	.zero		1


	//   ....[46]....
        /*0ce0*/ 	.word	0x0002c890
        /*0ce4*/ 	.word	0x00000000
        /*0ce8*/ 	.word	0x00038840
        /*0cec*/ 	.short	0x010a
        /*0cee*/ 	.byte	0x3f
	.zero		1


	//   ....[47]....
        /*0cf0*/ 	.word	0x0002d460
        /*0cf4*/ 	.word	0x00000008
        /*0cf8*/ 	.word	0x00038800
        /*0cfc*/ 	.short	0x0107
        /*0cfe*/ 	.byte	0x3f
	.zero		1


	//   ....[48]....
        /*0d00*/ 	.word	0x0002d510
        /*0d04*/ 	.word	0x00000000
        /*0d08*/ 	.word	0x00038800
        /*0d0c*/ 	.short	0x0101
        /*0d0e*/ 	.byte	0x3f
	.zero		1


	//   ....[49]....
        /*0d10*/ 	.word	0x0002e4c0
        /*0d14*/ 	.word	0x00000000
        /*0d18*/ 	.word	0x00038810
        /*0d1c*/ 	.short	0x0107
        /*0d1e*/ 	.byte	0x3f
	.zero		1


	//   ....[50]....
        /*0d20*/ 	.word	0x0002e5c0
        /*0d24*/ 	.word	0x00000002
        /*0d28*/ 	.word	0x00038810
        /*0d2c*/ 	.short	0x0101
        /*0d2e*/ 	.byte	0x3f
	.zero		1


	//   ....[51]....
        /*0d30*/ 	.word	0x0002e5e0
        /*0d34*/ 	.word	0x00000002
        /*0d38*/ 	.word	0x00038820
        /*0d3c*/ 	.short	0x010a
        /*0d3e*/ 	.byte	0x3f
	.zero		1


	//   ....[52]....
        /*0d40*/ 	.word	0x0002e6f0
        /*0d44*/ 	.word	0x00000000
        /*0d48*/ 	.word	0x00038860
        /*0d4c*/ 	.short	0x010a
        /*0d4e*/ 	.byte	0x3f
	.zero		1


	//   ....[53]....
        /*0d50*/ 	.word	0x0002f370
        /*0d54*/ 	.word	0x00000003
        /*0d58*/ 	.word	0x00038840
        /*0d5c*/ 	.short	0x010a
        /*0d5e*/ 	.byte	0x3f
	.zero		1


	//   ....[54]....
        /*0d60*/ 	.word	0x0002f5c0
        /*0d64*/ 	.word	0x00000003
        /*0d68*/ 	.word	0x00038860
        /*0d6c*/ 	.short	0x010a
        /*0d6e*/ 	.byte	0x3f
	.zero		1


	//   ....[55]....
        /*0d70*/ 	.word	0x000301e0
        /*0d74*/ 	.word	0x00000004
        /*0d78*/ 	.word	0x00038840
        /*0d7c*/ 	.short	0x010a
        /*0d7e*/ 	.byte	0x3f
	.zero		1


	//   ....[56]....
        /*0d80*/ 	.word	0x00030420
        /*0d84*/ 	.word	0x00000004
        /*0d88*/ 	.word	0x00038860
        /*0d8c*/ 	.short	0x010a
        /*0d8e*/ 	.byte	0x3f
	.zero		1


	//   ....[57]....
        /*0d90*/ 	.word	0x00030fb0
        /*0d94*/ 	.word	0x00000002
        /*0d98*/ 	.word	0x00038840
        /*0d9c*/ 	.short	0x010a
        /*0d9e*/ 	.byte	0x3f
	.zero		1


	//   ....[58]....
        /*0da0*/ 	.word	0x00031200
        /*0da4*/ 	.word	0x00000002
        /*0da8*/ 	.word	0x00038860
        /*0dac*/ 	.short	0x010a
        /*0dae*/ 	.byte	0x3f
	.zero		1


	//   ....[59]....
        /*0db0*/ 	.word	0x00032a10
        /*0db4*/ 	.word	0x00000009
        /*0db8*/ 	.word	0x00038820
        /*0dbc*/ 	.short	0x010a
        /*0dbe*/ 	.byte	0x3f
	.zero		1


	//   ....[60]....
        /*0dc0*/ 	.word	0x00032b80
        /*0dc4*/ 	.word	0x00000005
        /*0dc8*/ 	.word	0x00000000
        /*0dcc*/ 	.short	0x010a
        /*0dce*/ 	.byte	0x3f
	.zero		1


	//   ....[61]....
        /*0dd0*/ 	.word	0x00032c00
        /*0dd4*/ 	.word	0x00000007
        /*0dd8*/ 	.word	0x00000000
        /*0ddc*/ 	.short	0x010a
        /*0dde*/ 	.byte	0x3f
	.zero		1


	//   ....[62]....
        /*0de0*/ 	.word	0x00032c40
        /*0de4*/ 	.word	0x00000005
        /*0de8*/ 	.word	0x00000000
        /*0dec*/ 	.short	0x010a
        /*0dee*/ 	.byte	0x3f
	.zero		1


	//   ....[63]....
        /*0df0*/ 	.word	0x00032c70
        /*0df4*/ 	.word	0x00000003
        /*0df8*/ 	.word	0x00000000
        /*0dfc*/ 	.short	0x010a
        /*0dfe*/ 	.byte	0x3f
	.zero		1


	//   ....[64]....
        /*0e00*/ 	.word	0x00032ce0
        /*0e04*/ 	.word	0x0000000b
        /*0e08*/ 	.word	0x00038800
        /*0e0c*/ 	.short	0x010a
        /*0e0e*/ 	.byte	0x3f
	.zero		1


	//   ....[65]....
        /*0e10*/ 	.word	0x00032d30
        /*0e14*/ 	.word	0x0000000a
        /*0e18*/ 	.word	0x00000000
        /*0e1c*/ 	.short	0x010a
        /*0e1e*/ 	.byte	0x3f
	.zero		1


	//   ....[66]....
        /*0e20*/ 	.word	0x00032d90
        /*0e24*/ 	.word	0x0000000b
        /*0e28*/ 	.word	0x00038810
        /*0e2c*/ 	.short	0x010a
        /*0e2e*/ 	.byte	0x3f
	.zero		1


	//   ....[67]....
        /*0e30*/ 	.word	0x00032de0
        /*0e34*/ 	.word	0x0000000a
        /*0e38*/ 	.word	0x00000000
        /*0e3c*/ 	.short	0x010a
        /*0e3e*/ 	.byte	0x3f
	.zero		1


	//   ....[68]....
        /*0e40*/ 	.word	0x00032e30
        /*0e44*/ 	.word	0x00000008
        /*0e48*/ 	.word	0x00000000
        /*0e4c*/ 	.short	0x010a
        /*0e4e*/ 	.byte	0x3f
	.zero		1


	//   ....[69]....
        /*0e50*/ 	.word	0x00032e80
        /*0e54*/ 	.word	0x00000008
        /*0e58*/ 	.word	0x00000000
        /*0e5c*/ 	.short	0x010a
        /*0e5e*/ 	.byte	0x3f
	.zero		1


	//   ....[70]....
        /*0e60*/ 	.word	0x00032ed0
        /*0e64*/ 	.word	0x00000006
        /*0e68*/ 	.word	0x00000000
        /*0e6c*/ 	.short	0x010a
        /*0e6e*/ 	.byte	0x3f
	.zero		1


	//   ....[71]....
        /*0e70*/ 	.word	0x00032f20
        /*0e74*/ 	.word	0x00000006
        /*0e78*/ 	.word	0x00000000
        /*0e7c*/ 	.short	0x010a
        /*0e7e*/ 	.byte	0x3f
	.zero		1


	//   ....[72]....
        /*0e80*/ 	.word	0x000330c0
        /*0e84*/ 	.word	0x00000000
        /*0e88*/ 	.word	0x00038840
        /*0e8c*/ 	.short	0x010a
        /*0e8e*/ 	.byte	0x3f
	.zero		1


	//   ....[73]....
        /*0e90*/ 	.word	0x00034210
        /*0e94*/ 	.word	0x00000002
        /*0e98*/ 	.word	0x00038820
        /*0e9c*/ 	.short	0x010a
        /*0e9e*/ 	.byte	0x3f
	.zero		1


	//   ....[74]....
        /*0ea0*/ 	.word	0x00034260
        /*0ea4*/ 	.word	0x00000000
        /*0ea8*/ 	.word	0x00038860
        /*0eac*/ 	.short	0x010a
        /*0eae*/ 	.byte	0x3f
	.zero		1


	//   ....[75]....
        /*0eb0*/ 	.word	0x000342b0
        /*0eb4*/ 	.word	0x00000003
        /*0eb8*/ 	.word	0x00038840
        /*0ebc*/ 	.short	0x010a
        /*0ebe*/ 	.byte	0x3f
	.zero		1


	//   ....[76]....
        /*0ec0*/ 	.word	0x00034300
        /*0ec4*/ 	.word	0x00000003
        /*0ec8*/ 	.word	0x00038860
        /*0ecc*/ 	.short	0x010a
        /*0ece*/ 	.byte	0x3f
	.zero		1


	//   ....[77]....
        /*0ed0*/ 	.word	0x00034350
        /*0ed4*/ 	.word	0x00000004
        /*0ed8*/ 	.word	0x00038840
        /*0edc*/ 	.short	0x010a
        /*0ede*/ 	.byte	0x3f
	.zero		1


	//   ....[78]....
        /*0ee0*/ 	.word	0x000343a0
        /*0ee4*/ 	.word	0x00000004
        /*0ee8*/ 	.word	0x00038860
        /*0eec*/ 	.short	0x010a
        /*0eee*/ 	.byte	0x3f
	.zero		1


	//   ....[79]....
        /*0ef0*/ 	.word	0x000343f0
        /*0ef4*/ 	.word	0x00000002
        /*0ef8*/ 	.word	0x00038840
        /*0efc*/ 	.short	0x010a
        /*0efe*/ 	.byte	0x3f
	.zero		1


	//   ....[80]....
        /*0f00*/ 	.word	0x00034440
        /*0f04*/ 	.word	0x00000002
        /*0f08*/ 	.word	0x00038860
        /*0f0c*/ 	.short	0x010a
        /*0f0e*/ 	.byte	0x3f
	.zero		1


	//   ....[81]....
        /*0f10*/ 	.word	0x00034ea0
        /*0f14*/ 	.word	0x00000009
        /*0f18*/ 	.word	0x00038820
        /*0f1c*/ 	.short	0x010a
        /*0f1e*/ 	.byte	0x3f
	.zero		1


	//   ....[82]....
        /*0f20*/ 	.word	0x00035040
        /*0f24*/ 	.word	0x00000005
        /*0f28*/ 	.word	0x00000000
        /*0f2c*/ 	.short	0x010a
        /*0f2e*/ 	.byte	0x3f
	.zero		1


	//   ....[83]....
        /*0f30*/ 	.word	0x00035090
        /*0f34*/ 	.word	0x00000007
        /*0f38*/ 	.word	0x00000000
        /*0f3c*/ 	.short	0x010a
        /*0f3e*/ 	.byte	0x3f
	.zero		1


	//   ....[84]....
        /*0f40*/ 	.word	0x000350e0
        /*0f44*/ 	.word	0x00000005
        /*0f48*/ 	.word	0x00000000
        /*0f4c*/ 	.short	0x010a
        /*0f4e*/ 	.byte	0x3f
	.zero		1


	//   ....[85]....
        /*0f50*/ 	.word	0x000354a0
        /*0f54*/ 	.word	0x0000001a
        /*0f58*/ 	.word	0x00000000
        /*0f5c*/ 	.short	0x010a
        /*0f5e*/ 	.byte	0x3f
	.zero		1


	//   ....[86]....
        /*0f60*/ 	.word	0x000355e0
        /*0f64*/ 	.word	0x00000015
        /*0f68*/ 	.word	0x00000000
        /*0f6c*/ 	.short	0x010a
        /*0f6e*/ 	.byte	0x3f
	.zero		1


	//   ....[87]....
        /*0f70*/ 	.word	0x00035c40
        /*0f74*/ 	.word	0x0000003a
        /*0f78*/ 	.word	0x00000000
        /*0f7c*/ 	.short	0x010a
        /*0f7e*/ 	.byte	0x3f
	.zero		1


	//   ....[88]....
        /*0f80*/ 	.word	0x00035d80
        /*0f84*/ 	.word	0x00000038
        /*0f88*/ 	.word	0x00000000
        /*0f8c*/ 	.short	0x010a
        /*0f8e*/ 	.byte	0x3f
	.zero		1


	//   ....[89]....
        /*0f90*/ 	.word	0x000381f0
        /*0f94*/ 	.word	0x0000003a
        /*0f98*/ 	.word	0x00000000
        /*0f9c*/ 	.short	0x0101
        /*0f9e*/ 	.byte	0x3f
	.zero		1


	//   ....[90]....
        /*0fa0*/ 	.word	0x00046dc0
        /*0fa4*/ 	.word	0x00000004
        /*0fa8*/ 	.word	0x00000000
        /*0fac*/ 	.short	0x0101
        /*0fae*/ 	.byte	0x3f
	.zero		1


	//   ....[91]....
        /*0fb0*/ 	.word	0x00046e00
        /*0fb4*/ 	.word	0x00000015
        /*0fb8*/ 	.word	0x00000000
        /*0fbc*/ 	.short	0x010a
        /*0fbe*/ 	.byte	0x3f
	.zero		1


	//   ....[92]....
        /*0fc0*/ 	.word	0x00046e50
        /*0fc4*/ 	.word	0x00000038
        /*0fc8*/ 	.word	0x00000000
        /*0fcc*/ 	.short	0x010a
        /*0fce*/ 	.byte	0x3f
	.zero		1


	//----- nvinfo : EIATTR_NUM_MBARRIERS
	.align		4
.L_927:
        /*0fd0*/ 	.byte	0x03, 0x38
        /*0fd2*/ 	.short	0x0017


	//----- nvinfo : EIATTR_EXIT_INSTR_OFFSETS
	.align		4
        /*0fd4*/ 	.byte	0x04, 0x1c
        /*0fd6*/ 	.short	(.L_929 - .L_928)


	//   ....[0]....
.L_928:
        /*0fd8*/ 	.word	0x00000b70


	//   ....[1]....
        /*0fdc*/ 	.word	0x0002a9a0


	//   ....[2]....
        /*0fe0*/ 	.word	0x00032cc0


	//----- nvinfo : EIATTR_MAX_THREADS
	.align		4
.L_929:
        /*0fe4*/ 	.byte	0x04, 0x05
        /*0fe6*/ 	.short	(.L_931 - .L_930)
.L_930:
        /*0fe8*/ 	.word	0x00000180
        /*0fec*/ 	.word	0x00000001
        /*0ff0*/ 	.word	0x00000001


	//----- nvinfo : EIATTR_CRS_STACK_SIZE
	.align		4
.L_931:
        /*0ff4*/ 	.byte	0x04, 0x1e
        /*0ff6*/ 	.short	(.L_933 - .L_932)
.L_932:
        /*0ff8*/ 	.word	0x00000000


	//----- nvinfo : EIATTR_CBANK_PARAM_SIZE
	.align		4
.L_933:
        /*0ffc*/ 	.byte	0x03, 0x19
        /*0ffe*/ 	.short	0x0bf0


	//----- nvinfo : EIATTR_PARAM_CBANK
	.align		4
        /*1000*/ 	.byte	0x04, 0x0a
        /*1002*/ 	.short	(.L_935 - .L_934)
	.align		4
.L_934:
        /*1004*/ 	.word	index@(.nv.constant0._ZN7cutlass13device_kernelIN5flash11enable_sm90INS1_16FlashAttnFwdSm90INS1_25CollectiveMainloopFwdSm90ILi2EN4cute5tupleIJNS5_1CILi1EEES8_S8_EEENS6_IJNS7_ILi64EEESA_SA_EEELi512ENS_10bfloat16_tEfNS_4arch4Sm90ELb0ELb1ELb1ELb1ELb0ELb0ELb1ELb0ELb0ELb1ELb0ELb0EEENS1_21CollectiveEpilogueFwdINS6_IJSA_NS7_ILi512EEESA_EEES9_SC_SE_Li256ELb1ELb1ELb0ELb0EEENS1_36VarlenDynamicPersistentTileSchedulerILi64ELi64ELi256ELi128ELb0ELb1ELb1ELb1ELb0ELb1EEEEEEEEEvNT_6ParamsE)
        /*1008*/ 	.short	0x0210
        /*100a*/ 	.short	0x0bf0


	//----- nvinfo : EIATTR_SW_WAR
	.align		4
.L_935:
        /*100c*/ 	.byte	0x04, 0x36
        /*100e*/ 	.short	(.L_937 - .L_936)
.L_936:
        /*1010*/ 	.word	0x00000008
.L_937:


//--------------------- .nv.info._ZN7cutlass13device_kernelIN5flash11enable_sm90INS1_16FlashAttnFwdSm90INS1_25CollectiveMainloopFwdSm90ILi2EN4cute5tupleIJNS5_1CILi1EEES8_S8_EEENS6_IJNS7_ILi64EEESA_SA_EEELi512ENS_10bfloat16_tEfNS_4arch4Sm90ELb0ELb1ELb1ELb1ELb0ELb1ELb1ELb0ELb0ELb1ELb0ELb0EEENS1_21CollectiveEpilogueFwdINS6_IJSA_NS7_ILi512EEESA_EEES9_SC_SE_Li256ELb1ELb1ELb0ELb0EEENS1_36VarlenDynamicPersistentTileSchedulerILi64ELi64ELi256ELi128ELb0ELb1ELb1ELb1ELb0ELb1EEEEEEEEEvNT_6ParamsE --------------------------
	.section	.nv.info._ZN7cutlass13device_kernelIN5flash11enable_sm90INS1_16FlashAttnFwdSm90INS1_25CollectiveMainloopFwdSm90ILi2EN4cute5tupleIJNS5_1CILi1EEES8_S8_EEENS6_IJNS7_ILi64EEESA_SA_EEELi512ENS_10bfloat16_tEfNS_4arch4Sm90ELb0ELb1ELb1ELb1ELb0ELb1ELb1ELb0ELb0ELb1ELb0ELb0EEENS1_21CollectiveEpilogueFwdINS6_IJSA_NS7_ILi512EEESA_EEES9_SC_SE_Li256ELb1ELb1ELb0ELb0EEENS1_36VarlenDynamicPersistentTileSchedulerILi64ELi64ELi256ELi128ELb0ELb1ELb1ELb1ELb0ELb1EEEEEEEEEvNT_6ParamsE,"",@"SHT_CUDA_INFO"
	.sectionflags	@""
	.align	4


	//----- nvinfo : EIATTR_CUDA_API_VERSION
	.align		4
        /*0000*/ 	.byte	0x04, 0x37
        /*0002*/ 	.short	(.L_939 - .L_938)
.L_938:
        /*0004*/ 	.word	0x00000082


	//----- nvinfo : EIATTR_KPARAM_INFO
	.align		4
.L_939:
        /*0008*/ 	.byte	0x04, 0x17
        /*000a*/ 	.short	(.L_941 - .L_940)
.L_940:
        /*000c*/ 	.word	0x00000000
        /*0010*/ 	.short	0x0000
        /*0012*/ 	.short	0x0070
        /*0014*/ 	.byte	0x00, 0xf0, 0x01, 0x2e


	//----- nvinfo : EIATTR_SPARSE_MMA_MASK
	.align		4
.L_941:
        /*0018*/ 	.byte	0x03, 0x50
        /*001a*/ 	.short	0x0000


	//----- nvinfo : EIATTR_MAXREG_COUNT
	.align		4
        /*001c*/ 	.byte	0x03, 0x1b
        /*001e*/ 	.short	0x00a8


	//----- nvinfo : EIATTR_NUM_BARRIERS
	.align		4
        /*0020*/ 	.byte	0x02, 0x4c
        /*0022*/ 	.byte	0x10
	.zero		1


	//----- nvinfo : EIATTR_EXTERNS
	.align		4
        /*0024*/ 	.byte	0x04, 0x0f
        /*0026*/ 	.short	(.L_943 - .L_942)


	//   ....[0]....
	.align		4
.L_942:
        /*0028*/ 	.word	index@(__assertfail)


	//----- nvinfo : EIATTR_ANNOTATIONS
	.align		4
.L_943:
        /*002c*/ 	.byte	0x04, 0x55
        /*002e*/ 	.short	(.L_945 - .L_944)


	//   ....[0]....
.L_944:
        /* <DEDUP_REMOVED lines=97> */


	//----- nvinfo : EIATTR_MERCURY_ISA_VERSION
	.align		4
.L_945:
        /*0628*/ 	.byte	0x03, 0x5f
        /*062a*/ 	.short	0x0101


	//----- nvinfo : EIATTR_UNUSED_LOAD_BYTE_OFFSET
	.align		4
        /*062c*/ 	.byte	0x04, 0x44
        /*062e*/ 	.short	(.L_947 - .L_946)


	//   ....[0]....
.L_946:
        /*0630*/ 	.word	0x00000b60
        /*0634*/ 	.word	0x0000fff0


	//   ....[1]....
        /*0638*/ 	.word	0x000318e0
        /*063c*/ 	.word	0x0000fff0


	//----- nvinfo : EIATTR_INT_WARP_WIDE_INSTR_OFFSETS
	.align		4
.L_947:
        /*0640*/ 	.byte	0x04, 0x31
        /*0642*/ 	.short	(.L_949 - .L_948)


	//   ....[0]....
.L_948:
        /*0644*/ 	.word	0x000001e0


	//   ....[1]....
        /*0648*/ 	.word	0x00000220


	//   ....[2]....
        /*064c*/ 	.word	0x00000290


	//   ....[3]....
        /*0650*/ 	.word	0x000002a0


	//   ....[4]....
        /*0654*/ 	.word	0x00038010


	//   ....[5]....
        /*0658*/ 	.word	0x00038070


	//   ....[6]....
        /*065c*/ 	.word	0x0003dbe0


	//   ....[7]....
        /*0660*/ 	.word	0x0003dc40


	//----- nvinfo : EIATTR_COOP_GROUP_MASK_REGIDS
	.align		4
.L_949:
        /*0664*/ 	.byte	0x04, 0x29
        /*0666*/ 	.short	(.L_951 - .L_950)


	//   ....[0]....
.L_950:
        /*0668*/ 	.word	0xffffffff


	//   ....[1]....
        /*066c*/ 	.word	0xffffffff


	//   ....[2]....
        /*0670*/ 	.word	0xffffffff


	//   ....[3]....
        /*0674*/ 	.word	0xffffffff


	//   ....[4]....
        /*0678*/ 	.word	0xffffffff


	//   ....[5]....
        /*067c*/ 	.word	0xffffffff


	//   ....[6]....
        /*0680*/ 	.word	0xffffffff


	//   ....[7]....
        /*0684*/ 	.word	0xffffffff


	//   ....[8]....
        /*0688*/ 	.word	0xffffffff


	//   ....[9]....
        /*068c*/ 	.word	0xffffffff


	//   ....[10]....
        /*0690*/ 	.word	0xffffffff


	//   ....[11]....
        /*0694*/ 	.word	0xffffffff


	//   ....[12]....
        /*0698*/ 	.word	0xffffffff


	//   ....[13]....
        /*069c*/ 	.word	0xffffffff


	//   ....[14]....
        /*06a0*/ 	.word	0xffffffff


	//   ....[15]....
        /*06a4*/ 	.word	0xffffffff


	//   ....[16]....
        /*06a8*/ 	.word	0xffffffff


	//   ....[17]....
        /*06ac*/ 	.word	0xffffffff


	//   ....[18]....
        /*06b0*/ 	.word	0xffffffff


	//   ....[19]....
        /*06b4*/ 	.word	0xffffffff


	//   ....[20]....
        /*06b8*/ 	.word	0xffffffff


	//   ....[21]....
        /*06bc*/ 	.word	0xffffffff


	//   ....[22]....
        /*06c0*/ 	.word	0xffffffff


	//   ....[23]....
        /*06c4*/ 	.word	0xffffffff


	//   ....[24]....
        /*06c8*/ 	.word	0xffffffff


	//   ....[25]....
        /*06cc*/ 	.word	0xffffffff


	//   ....[26]....
        /*06d0*/ 	.word	0xffffffff


	//   ....[27]....
        /*06d4*/ 	.word	0xffffffff


	//   ....[28]....
        /*06d8*/ 	.word	0xffffffff


	//   ....[29]....
        /*06dc*/ 	.word	0xffffffff


	//   ....[30]....
        /*06e0*/ 	.word	0xffffffff


	//   ....[31]....
        /*06e4*/ 	.word	0xffffffff


	//   ....[32]....
        /*06e8*/ 	.word	0xffffffff


	//   ....[33]....
        /*06ec*/ 	.word	0xffffffff


	//   ....[34]....
        /*06f0*/ 	.word	0xffffffff


	//   ....[35]....
        /*06f4*/ 	.word	0xffffffff


	//   ....[36]....
        /*06f8*/ 	.word	0xffffffff


	//   ....[37]....
        /*06fc*/ 	.word	0xffffffff


	//   ....[38]....
        /*0700*/ 	.word	0xffffffff


	//   ....[39]....
        /*0704*/ 	.word	0xffffffff


	//   ....[40]....
        /*0708*/ 	.word	0xffffffff


	//   ....[41]....
        /*070c*/ 	.word	0xffffffff


	//   ....[42]....
        /*0710*/ 	.word	0xffffffff


	//   ....[43]....
        /*0714*/ 	.word	0xffffffff


	//   ....[44]....
        /*0718*/ 	.word	0xffffffff


	//   ....[45]....
        /*071c*/ 	.word	0xffffffff


	//   ....[46]....
        /*0720*/ 	.word	0xffffffff


	//   ....[47]....
        /*0724*/ 	.word	0xffffffff


	//   ....[48]....
        /*0728*/ 	.word	0xffffffff


	//   ....[49]....
        /*072c*/ 	.word	0xffffffff


	//   ....[50]....
        /*0730*/ 	.word	0xffffffff


	//   ....[51]....
        /*0734*/ 	.word	0xffffffff


	//   ....[52]....
        /*0738*/ 	.word	0xffffffff


	//   ....[53]....
        /*073c*/ 	.word	0xffffffff


	//   ....[54]....
        /*0740*/ 	.word	0xffffffff


	//   ....[55]....
        /*0744*/ 	.word	0xffffffff


	//   ....[56]....
        /*0748*/ 	.word	0xffffffff


	//   ....[57]....
        /*074c*/ 	.word	0xffffffff


	//   ....[58]....
        /*0750*/ 	.word	0xffffffff


	//   ....[59]....
        /*0754*/ 	.word	0xffffffff


	//   ....[60]....
        /*0758*/ 	.word	0xffffffff


	//   ....[61]....
        /*075c*/ 	.word	0xffffffff


	//   ....[62]....
        /*0760*/ 	.word	0xffffffff


	//   ....[63]....
        /*0764*/ 	.word	0xffffffff


	//   ....[64]....
        /*0768*/ 	.word	0xffffffff


	//   ....[65]....
        /*076c*/ 	.word	0xffffffff


	//   ....[66]....
        /*0770*/ 	.word	0xffffffff


	//   ....[67]....
        /*0774*/ 	.word	0xffffffff


	//   ....[68]....
        /*0778*/ 	.word	0xffffffff


	//   ....[69]....
        /*077c*/ 	.word	0xffffffff


	//   ....[70]....
        /*0780*/ 	.word	0xffffffff


	//   ....[71]....
        /*0784*/ 	.word	0xffffffff


	//   ....[72]....
        /*0788*/ 	.word	0xffffffff


	//   ....[73]....
        /*078c*/ 	.word	0xffffffff


	//   ....[74]....
        /*0790*/ 	.word	0xffffffff


	//   ....[75]....
        /*0794*/ 	.word	0xffffffff


	//   ....[76]....
        /*0798*/ 	.word	0xffffffff


	//   ....[77]....
        /*079c*/ 	.word	0xffffffff


	//   ....[78]....
        /*07a0*/ 	.word	0xffffffff


	//   ....[79]....
        /*07a4*/ 	.word	0xffffffff


	//   ....[80]....
        /*07a8*/ 	.word	0xffffffff


	//   ....[81]....
        /*07ac*/ 	.word	0xffffffff


	//   ....[82]....
        /*07b0*/ 	.word	0xffffffff


	//   ....[83]....
        /*07b4*/ 	.word	0xffffffff


	//   ....[84]....
        /*07b8*/ 	.word	0xffffffff


	//   ....[85]....
        /*07bc*/ 	.word	0xffffffff


	//   ....[86]....
        /*07c0*/ 	.word	0xffffffff


	//   ....[87]....
        /*07c4*/ 	.word	0xffffffff


	//   ....[88]....
        /*07c8*/ 	.word	0xffffffff


	//   ....[89]....
        /*07cc*/ 	.word	0xffffffff


	//   ....[90]....
        /*07d0*/ 	.word	0xffffffff


	//   ....[91]....
        /*07d4*/ 	.word	0xffffffff


	//   ....[92]....
        /*07d8*/ 	.word	0xffffffff


	//   ....[93]....
        /*07dc*/ 	.word	0xffffffff


	//   ....[94]....
        /*07e0*/ 	.word	0xffffffff


	//   ....[95]....
        /*07e4*/ 	.word	0xffffffff


	//   ....[96]....
        /*07e8*/ 	.word	0xffffffff


	//   ....[97]....
        /*07ec*/ 	.word	0xffffffff


	//   ....[98]....
        /*07f0*/ 	.word	0xffffffff


	//   ....[99]....
        /*07f4*/ 	.word	0xffffffff


	//   ....[100]....
        /*07f8*/ 	.word	0xffffffff


	//   ....[101]....
        /*07fc*/ 	.word	0xffffffff


	//   ....[102]....
        /*0800*/ 	.word	0xffffffff


	//   ....[103]....
        /*0804*/ 	.word	0xffffffff


	//   ....[104]....
        /*0808*/ 	.word	0xffffffff


	//   ....[105]....
        /*080c*/ 	.word	0xffffffff


	//   ....[106]....
        /*0810*/ 	.word	0xffffffff


	//   ....[107]....
        /*0814*/ 	.word	0xffffffff


	//   ....[108]....
        /*0818*/ 	.word	0xffffffff


	//   ....[109]....
        /*081c*/ 	.word	0xffffffff


	//   ....[110]....
        /*0820*/ 	.word	0xffffffff


	//   ....[111]....
        /*0824*/ 	.word	0xffffffff


	//   ....[112]....
        /*0828*/ 	.word	0xffffffff


	//   ....[113]....
        /*082c*/ 	.word	0xffffffff


	//   ....[114]....
        /*0830*/ 	.word	0xffffffff


	//   ....[115]....
        /*0834*/ 	.word	0xffffffff


	//   ....[116]....
        /*0838*/ 	.word	0x0500000f


	//   ....[117]....
        /*083c*/ 	.word	0x0500000f


	//   ....[118]....
        /*0840*/ 	.word	0x0500000f


	//   ....[119]....
        /*0844*/ 	.word	0x0500000f


	//   ....[120]....
        /*0848*/ 	.word	0x0500000f


	//   ....[121]....
        /*084c*/ 	.word	0x0500000f


	//   ....[122]....
        /*0850*/ 	.word	0x0500000f


	//   ....[123]....
        /*0854*/ 	.word	0x0500000f


	//   ....[124]....
        /*0858*/ 	.word	0x0500000f


	//   ....[125]....
        /*085c*/ 	.word	0x0500000f


	//   ....[126]....
        /*0860*/ 	.word	0x0500000f


	//   ....[127]....
        /*0864*/ 	.word	0x0500000f


	//   ....[128]....
        /*0868*/ 	.word	0x0500000f


	//   ....[129]....
        /*086c*/ 	.word	0x0500000f


	//   ....[130]....
        /*0870*/ 	.word	0x0500000f


	//   ....[131]....
        /*0874*/ 	.word	0x0500000f


	//   ....[132]....
        /*0878*/ 	.word	0x0500000f


	//   ....[133]....
        /*087c*/ 	.word	0x0500000f


	//   ....[134]....
        /*0880*/ 	.word	0x0500000f


	//   ....[135]....
        /*0884*/ 	.word	0x0500000f


	//   ....[136]....
        /*0888*/ 	.word	0x0500000f


	//   ....[137]....
        /*088c*/ 	.word	0x0500000f


	//   ....[138]....
        /*0890*/ 	.word	0x0500000f


	//   ....[139]....
        /*0894*/ 	.word	0x0500000f


	//   ....[140]....
        /*0898*/ 	.word	0x0500000f


	//   ....[141]....
        /*089c*/ 	.word	0x0500000f


	//   ....[142]....
        /*08a0*/ 	.word	0x0500000f


	//   ....[143]....
        /*08a4*/ 	.word	0x0500000f


	//   ....[144]....
        /*08a8*/ 	.word	0x0500000f


	//   ....[145]....
        /*08ac*/ 	.word	0x0500000f


	//   ....[146]....
        /*08b0*/ 	.word	0x0500000f


	//   ....[147]....
        /*08b4*/ 	.word	0x0500000f


	//   ....[148]....
        /*08b8*/ 	.word	0x0500000f


	//   ....[149]....
        /*08bc*/ 	.word	0x0500000f


	//   ....[150]....
        /*08c0*/ 	.word	0x0500000f


	//   ....[151]....
        /*08c4*/ 	.word	0x0500000f


	//   ....[152]....
        /*08c8*/ 	.word	0x0500000f


	//   ....[153]....
        /*08cc*/ 	.word	0x0500000f


	//   ....[154]....
        /*08d0*/ 	.word	0x0500000f


	//   ....[155]....
        /*08d4*/ 	.word	0x0500000f


	//   ....[156]....
        /*08d8*/ 	.word	0x0500000f


	//   ....[157]....
        /*08dc*/ 	.word	0x0500000f


	//   ....[158]....
        /*08e0*/ 	.word	0x0500000f


	//   ....[159]....
        /*08e4*/ 	.word	0x0500000f


	//   ....[160]....
        /*08e8*/ 	.word	0x0500000f


	//   ....[161]....
        /*08ec*/ 	.word	0x0500000f


	//   ....[162]....
        /*08f0*/ 	.word	0x0500000f


	//   ....[163]....
        /*08f4*/ 	.word	0x0500000f


	//   ....[164]....
        /*08f8*/ 	.word	0x0500000f


	//   ....[165]....
        /*08fc*/ 	.word	0x0500000f


	//   ....[166]....
        /*0900*/ 	.word	0x0500000f


	//   ....[167]....
        /*0904*/ 	.word	0x0500000f


	//   ....[168]....
        /*0908*/ 	.word	0xffffffff


	//   ....[169]....
        /*090c*/ 	.word	0xffffffff


	//   ....[170]....
        /*0910*/ 	.word	0xffffffff


	//   ....[171]....
        /*0914*/ 	.word	0xffffffff


	//   ....[172]....
        /*0918*/ 	.word	0xffffffff


	//   ....[173]....
        /*091c*/ 	.word	0xffffffff


	//   ....[174]....
        /*0920*/ 	.word	0xffffffff


	//   ....[175]....
        /*0924*/ 	.word	0xffffffff


	//----- nvinfo : EIATTR_COOP_GROUP_INSTR_OFFSETS
	.align		4
.L_951:
        /*0928*/ 	.byte	0x04, 0x28
        /*092a*/ 	.short	(.L_953 - .L_952)


	//   ....[0]....
.L_952:
        /*092c*/ 	.word	0x000000c0


	//   ....[1]....
        /*0930*/ 	.word	0x000001f0


	//   ....[2]....
        /*0934*/ 	.word	0x00000240


	//   ....[3]....
        /*0938*/ 	.word	0x00000450


	//   ....[4]....
        /*093c*/ 	.word	0x000005b0


	//   ....[5]....
        /*0940*/ 	.word	0x000006d0


	//   ....[6]....
        /*0944*/ 	.word	0x00000830


	//   ....[7]....
        /*0948*/ 	.word	0x00005610


	//   ....[8]....
        /*094c*/ 	.word	0x0000d170


	//   ....[9]....
        /*0950*/ 	.word	0x0000e310


	//   ....[10]....
        /*0954*/ 	.word	0x0000e320


	//   ....[11]....
        /*0958*/ 	.word	0x0000e330


	//   ....[12]....
        /*095c*/ 	.word	0x0000e340


	//   ....[13]....
        /*0960*/ 	.word	0x0000e660


	//   ....[14]....
        /*0964*/ 	.word	0x0000e670


	//   ....[15]....
        /*0968*/ 	.word	0x0000e680


	//   ....[16]....
        /*096c*/ 	.word	0x0000e690


	//   ....[17]....
        /*0970*/ 	.word	0x0000f950


	//   ....[18]....
        /*0974*/ 	.word	0x0000f970


	//   ....[19]....
        /*0978*/ 	.word	0x0000f980


	//   ....[20]....
        /*097c*/ 	.word	0x0000f990


	//   ....[21]....
        /*0980*/ 	.word	0x0000faa0


	//   ....[22]....
        /*0984*/ 	.word	0x0000fac0


	//   ....[23]....
        /*0988*/ 	.word	0x0000fad0


	//   ....[24]....
        /*098c*/ 	.word	0x0000fb50


	//   ....[25]....
        /*0990*/ 	.word	0x00012820


	//   ....[26]....
        /*0994*/ 	.word	0x00013ad0


	//   ....[27]....
        /*0998*/ 	.word	0x00014020


	//   ....[28]....
        /*099c*/ 	.word	0x00014b70


	//   ....[29]....
        /*09a0*/ 	.word	0x00014c00


	//   ....[30]....
        /*09a4*/ 	.word	0x00014ce0


	//   ....[31]....
        /*09a8*/ 	.word	0x00014d00


	//   ....[32]....
        /*09ac*/ 	.word	0x0001bb20


	//   ....[33]....
        /*09b0*/ 	.word	0x0001d430


	//   ....[34]....
        /*09b4*/ 	.word	0x0001e810


	//   ....[35]....
        /*09b8*/ 	.word	0x0001e990


	//   ....[36]....
        /*09bc*/ 	.word	0x0001eab0


	//   ....[37]....
        /*09c0*/ 	.word	0x0001ead0


	//   ....[38]....
        /*09c4*/ 	.word	0x00025870


	//   ....[39]....
        /*09c8*/ 	.word	0x00026eb0


	//   ....[40]....
        /*09cc*/ 	.word	0x00028160


	//   ....[41]....
        /*09d0*/ 	.word	0x000286b0


	//   ....[42]....
        /*09d4*/ 	.word	0x00029200


	//   ....[43]....
        /*09d8*/ 	.word	0x00029290


	//   ....[44]....
        /*09dc*/ 	.word	0x00029370


	//   ....[45]....
        /*09e0*/ 	.word	0x00029390


	//   ....[46]....
        /*09e4*/ 	.word	0x000302e0


	//   ....[47]....
        /*09e8*/ 	.word	0x00030410


	//   ....[48]....
        /*09ec*/ 	.word	0x00030430


	//   ....[49]....
        /*09f0*/ 	.word	0x00030470


	//   ....[50]....
        /*09f4*/ 	.word	0x00030490


	//   ....[51]....
        /*09f8*/ 	.word	0x00032a60


	//   ....[52]....
        /*09fc*/ 	.word	0x00032f60


	//   ....[53]....
        /*0a00*/ 	.word	0x00032f80


	//   ....[54]....
        /*0a04*/ 	.word	0x00032fb0


	//   ....[55]....
        /*0a08*/ 	.word	0x00032fc0


	//   ....[56]....
        /*0a0c*/ 	.word	0x00033600


	//   ....[57]....
        /*0a10*/ 	.word	0x00033620


	//   ....[58]....
        /*0a14*/ 	.word	0x00033850


	//   ....[59]....
        /*0a18*/ 	.word	0x00033870


	//   ....[60]....
        /*0a1c*/ 	.word	0x00034370


	//   ....[61]....
        /*0a20*/ 	.word	0x00034390


	//   ....[62]....
        /*0a24*/ 	.word	0x000345c0


	//   ....[63]....
        /*0a28*/ 	.word	0x000345e0


	//   ....[64]....
        /*0a2c*/ 	.word	0x00034890


	//   ....[65]....
        /*0a30*/ 	.word	0x00034a70


	//   ....[66]....
        /*0a34*/ 	.word	0x00034aa0


	//   ....[67]....
        /*0a38*/ 	.word	0x00034ad0


	//   ....[68]....
        /*0a3c*/ 	.word	0x00034b00


	//   ....[69]....
        /*0a40*/ 	.word	0x00034b30


	//   ....[70]....
        /*0a44*/ 	.word	0x00034b60


	//   ....[71]....
        /*0a48*/ 	.word	0x00034cd0


	//   ....[72]....
        /*0a4c*/ 	.word	0x00034d00


	//   ....[73]....
        /*0a50*/ 	.word	0x00034d30


	//   ....[74]....
        /*0a54*/ 	.word	0x00034d60


	//   ....[75]....
        /*0a58*/ 	.word	0x00034d90


	//   ....[76]....
        /*0a5c*/ 	.word	0x00034dc0


	//   ....[77]....
        /*0a60*/ 	.word	0x00034e60


	//   ....[78]....
        /*0a64*/ 	.word	0x00034ec0


	//   ....[79]....
        /*0a68*/ 	.word	0x00034f50


	//   ....[80]....
        /*0a6c*/ 	.word	0x00036080


	//   ....[81]....
        /*0a70*/ 	.word	0x000385d0


	//   ....[82]....
        /*0a74*/ 	.word	0x00039130


	//   ....[83]....
        /*0a78*/ 	.word	0x00039140


	//   ....[84]....
        /*0a7c*/ 	.word	0x00039170


	//   ....[85]....
        /*0a80*/ 	.word	0x00039250


	//   ....[86]....
        /*0a84*/ 	.word	0x00039280


	//   ....[87]....
        /*0a88*/ 	.word	0x000392e0


	//   ....[88]....
        /*0a8c*/ 	.word	0x000392f0


	//   ....[89]....
        /*0a90*/ 	.word	0x00039360


	//   ....[90]....
        /*0a94*/ 	.word	0x00039cd0


	//   ....[91]....
        /*0a98*/ 	.word	0x00039ce0


	//   ....[92]....
        /*0a9c*/ 	.word	0x00039df0


	//   ....[93]....
        /*0aa0*/ 	.word	0x00039e30


	//   ....[94]....
        /*0aa4*/ 	.word	0x0003a0d0


	//   ....[95]....
        /*0aa8*/ 	.word	0x0003a0e0


	//   ....[96]....
        /*0aac*/ 	.word	0x0003a250


	//   ....[97]....
        /*0ab0*/ 	.word	0x0003a260


	//   ....[98]....
        /*0ab4*/ 	.word	0x0003de70


	//   ....[99]....
        /*0ab8*/ 	.word	0x0003dea0


	//   ....[100]....
        /*0abc*/ 	.word	0x0003dee0


	//   ....[101]....
        /*0ac0*/ 	.word	0x0003df10


	//   ....[102]....
        /*0ac4*/ 	.word	0x0003df40


	//   ....[103]....
        /*0ac8*/ 	.word	0x0003df70


	//   ....[104]....
        /*0acc*/ 	.word	0x0003dfa0


	//   ....[105]....
        /*0ad0*/ 	.word	0x0003dfd0


	//   ....[106]....
        /*0ad4*/ 	.word	0x0003e150


	//   ....[107]....
        /*0ad8*/ 	.word	0x0003e180


	//   ....[108]....
        /*0adc*/ 	.word	0x0003e1b0


	//   ....[109]....
        /*0ae0*/ 	.word	0x0003e1e0


	//   ....[110]....
        /*0ae4*/ 	.word	0x0003e210


	//   ....[111]....
        /*0ae8*/ 	.word	0x0003e240


	//   ....[112]....
        /*0aec*/ 	.word	0x0003e300


	//   ....[113]....
        /*0af0*/ 	.word	0x0003e320


	//   ....[114]....
        /*0af4*/ 	.word	0x0003e390


	//   ....[115]....
        /*0af8*/ 	.word	0x0003ea60


	//   ....[116]....
        /*0afc*/ 	.word	0x0003eea0


	//   ....[117]....
        /*0b00*/ 	.word	0x0003ef30


	//   ....[118]....
        /*0b04*/ 	.word	0x0003ef80


	//   ....[119]....
        /*0b08*/ 	.word	0x0003efd0


	//   ....[120]....
        /*0b0c*/ 	.word	0x0003f060


	//   ....[121]....
        /*0b10*/ 	.word	0x0003f0f0


	//   ....[122]....
        /*0b14*/ 	.word	0x0003f140


	//   ....[123]....
        /*0b18*/ 	.word	0x0003f190


	//   ....[124]....
        /*0b1c*/ 	.word	0x0003f280


	//   ....[125]....
        /*0b20*/ 	.word	0x0003f330


	//   ....[126]....
        /*0b24*/ 	.word	0x0003f3b0


	//   ....[127]....
        /*0b28*/ 	.word	0x0003f440


	//   ....[128]....
        /*0b2c*/ 	.word	0x0003f560


	//   ....[129]....
        /*0b30*/ 	.word	0x0003f680


	//   ....[130]....
        /*0b34*/ 	.word	0x0003f740


	//   ....[131]....
        /*0b38*/ 	.word	0x0003f7a0


	//   ....[132]....
        /*0b3c*/ 	.word	0x0003fa90


	//   ....[133]....
        /*0b40*/ 	.word	0x0003fd80


	//   ....[134]....
        /*0b44*/ 	.word	0x0003ff10


	//   ....[135]....
        /*0b48*/ 	.word	0x0003ff70


	//   ....[136]....
        /*0b4c*/ 	.word	0x0003ffd0


	//   ....[137]....
        /*0b50*/ 	.word	0x00040020


	//   ....[138]....
        /*0b54*/ 	.word	0x00040180


	//   ....[139]....
        /*0b58*/ 	.word	0x00040220


	//   ....[140]....
        /*0b5c*/ 	.word	0x000402d0


	//   ....[141]....
        /*0b60*/ 	.word	0x000403b0


	//   ....[142]....
        /*0b64*/ 	.word	0x00040590


	//   ....[143]....
        /*0b68*/ 	.word	0x00040660


	//   ....[144]....
        /*0b6c*/ 	.word	0x00040910


	//   ....[145]....
        /*0b70*/ 	.word	0x00040a30


	//   ....[146]....
        /*0b74*/ 	.word	0x00040c00


	//   ....[147]....
        /*0b78*/ 	.word	0x00040cd0


	//   ....[148]....
        /*0b7c*/ 	.word	0x00040ef0


	//   ....[149]....
        /*0b80*/ 	.word	0x00040f40


	//   ....[150]....
        /*0b84*/ 	.word	0x00041270


	//   ....[151]....
        /*0b88*/ 	.word	0x00041310


	//   ....[152]....
        /*0b8c*/ 	.word	0x00041430


	//   ....[153]....
        /*0b90*/ 	.word	0x000414b0


	//   ....[154]....
        /*0b94*/ 	.word	0x00041530


	//   ....[155]....
        /*0b98*/ 	.word	0x000415b0


	//   ....[156]....
        /*0b9c*/ 	.word	0x00041630


	//   ....[157]....
        /*0ba0*/ 	.word	0x000416c0


	//   ....[158]....
        /*0ba4*/ 	.word	0x00041760


	//   ....[159]....
        /*0ba8*/ 	.word	0x00041810


	//   ....[160]....
        /*0bac*/ 	.word	0x00041890


	//   ....[161]....
        /*0bb0*/ 	.word	0x00041910


	//   ....[162]....
        /*0bb4*/ 	.word	0x00041990


	//   ....[163]....
        /*0bb8*/ 	.word	0x00041a20


	//   ....[164]....
        /*0bbc*/ 	.word	0x00041aa0


	//   ....[165]....
        /*0bc0*/ 	.word	0x00041b40


	//   ....[166]....
        /*0bc4*/ 	.word	0x00041bd0


	//   ....[167]....
        /*0bc8*/ 	.word	0x00041d00


	//   ....[168]....
        /*0bcc*/ 	.word	0x00043c20


	//   ....[169]....
        /*0bd0*/ 	.word	0x000453d0


	//   ....[170]....
        /*0bd4*/ 	.word	0x00045a10


	//   ....[171]....
        /*0bd8*/ 	.word	0x00046740


	//   ....[172]....
        /*0bdc*/ 	.word	0x00046790


	//   ....[173]....
        /*0be0*/ 	.word	0x000467b0


	//   ....[174]....
        /*0be4*/ 	.word	0x000467c0


	//   ....[175]....
        /*0be8*/ 	.word	0x00051410


	//----- nvinfo : EIATTR_REG_RECONFIG
	.align		4
.L_953:
        /*0bec*/ 	.byte	0x01, 0x54
	.zero		2


	//----- nvinfo : EIATTR_SYSCALL_OFFSETS
	.align		4
        /*0bf0*/ 	.byte	0x04, 0x46
        /*0bf2*/ 	.short	(.L_955 - .L_954)


	//   ....[0]....
.L_954:
        /*0bf4*/ 	.word	0x00001e30


	//   ....[1]....
        /*0bf8*/ 	.word	0x00001f80


	//   ....[2]....
        /*0bfc*/ 	.word	0x0000d760


	//   ....[3]....
        /*0c00*/ 	.word	0x0000e0b0


	//   ....[4]....
        /*0c04*/ 	.word	0x00038210


	//   ....[5]....
        /*0c08*/ 	.word	0x00038360


	//   ....[6]....
        /*0c0c*/ 	.word	0x00038450


	//   ....[7]....
        /*0c10*/ 	.word	0x00038d00


	//   ....[8]....
        /*0c14*/ 	.word	0x00039690


	//----- nvinfo : EIATTR_MBARRIER_INSTR_OFFSETS
	.align		4
.L_955:
        /*0c18*/ 	.byte	0x04, 0x39
        /*0c1a*/ 	.short	(.L_957 - .L_956)


	//   ....[0]....
.L_956:
        /*0c1c*/ 	.word	0x00000330
        /*0c20*/ 	.word	0x000000ff
        /*0c24*/ 	.word	0x00038800
        /*0c28*/ 	.short	0x0100
        /*0c2a*/ 	.byte	0x08
	.zero		1


	//   ....[1]....
        /*0c2c*/ 	.word	0x00000340
        /*0c30*/ 	.word	0x000000ff
        /*0c34*/ 	.word	0x00038810
        /*0c38*/ 	.short	0x0100
        /*0c3a*/ 	.byte	0x08
	.zero		1


	//   ....[2]....
        /*0c3c*/ 	.word	0x00000350
        /*0c40*/ 	.word	0x000000ff
        /*0c44*/ 	.word	0x00038820
        /*0c48*/ 	.short	0x0100
        /*0c4a*/ 	.byte	0x08
	.zero		1


	//   ....[3]....
        /*0c4c*/ 	.word	0x00000400
        /*0c50*/ 	.word	0x000000ff
        /*0c54*/ 	.word	0x00038830
        /*0c58*/ 	.short	0x0100
        /*0c5a*/ 	.byte	0x06
	.zero		1


	//   ....[4]....
        /*0c5c*/ 	.word	0x00000410
        /*0c60*/ 	.word	0x000000ff
        /*0c64*/ 	.word	0x00038840
        /*0c68*/ 	.short	0x0100
        /*0c6a*/ 	.byte	0x06
	.zero		1


	//   ....[5]....
        /*0c6c*/ 	.word	0x00000420
        /*0c70*/ 	.word	0x000000ff
        /*0c74*/ 	.word	0x00038838
        /*0c78*/ 	.short	0x0100
        /*0c7a*/ 	.byte	0x06
	.zero		1


	//   ....[6]....
        /*0c7c*/ 	.word	0x00000430
        /*0c80*/ 	.word	0x000000ff
        /*0c84*/ 	.word	0x00038848
        /*0c88*/ 	.short	0x0100
        /*0c8a*/ 	.byte	0x06
	.zero		1


	//   ....[7]....
        /*0c8c*/ 	.word	0x00000560
        /*0c90*/ 	.word	0x000000ff
        /*0c94*/ 	.word	0x00038850
        /*0c98*/ 	.short	0x0100
        /*0c9a*/ 	.byte	0x08
	.zero		1


	//   ....[8]....
        /*0c9c*/ 	.word	0x00000570
        /*0ca0*/ 	.word	0x000000ff
        /*0ca4*/ 	.word	0x00038860
        /*0ca8*/ 	.short	0x0100
        /*0caa*/ 	.byte	0x08
	.zero		1


	//   ....[9]....
        /*0cac*/ 	.word	0x00000580
        /*0cb0*/ 	.word	0x000000ff
        /*0cb4*/ 	.word	0x00038858
        /*0cb8*/ 	.short	0x0100
        /*0cba*/ 	.byte	0x08
	.zero		1


	//   ....[10]....
        /*0cbc*/ 	.word	0x00000590
        /*0cc0*/ 	.word	0x000000ff
        /*0cc4*/ 	.word	0x00038868
        /*0cc8*/ 	.short	0x0100
        /*0cca*/ 	.byte	0x08
	.zero		1


	//   ....[11]....
        /*0ccc*/ 	.word	0x00000680
        /*0cd0*/ 	.word	0x000000ff
        /*0cd4*/ 	.word	0x00038870
        /*0cd8*/ 	.short	0x0100
        /*0cda*/ 	.byte	0x06
	.zero		1


	//   ....[12]....
        /*0cdc*/ 	.word	0x00000690
        /*0ce0*/ 	.word	0x000000ff
        /*0ce4*/ 	.word	0x00038880
        /*0ce8*/ 	.short	0x0100
        /*0cea*/ 	.byte	0x06
	.zero		1


	//   ....[13]....
        /*0cec*/ 	.word	0x000006a0
        /*0cf0*/ 	.word	0x000000ff
        /*0cf4*/ 	.word	0x00038878
        /*0cf8*/ 	.short	0x0100
        /*0cfa*/ 	.byte	0x06
	.zero		1


	//   ....[14]....
        /*0cfc*/ 	.word	0x000006b0
        /*0d00*/ 	.word	0x000000ff
        /*0d04*/ 	.word	0x00038888
        /*0d08*/ 	.short	0x0100
        /*0d0a*/ 	.byte	0x06
	.zero		1


	//   ....[15]....
        /*0d0c*/ 	.word	0x000007e0
        /*0d10*/ 	.word	0x000000ff
        /*0d14*/ 	.word	0x00038890
        /*0d18*/ 	.short	0x0100
        /*0d1a*/ 	.byte	0x08
	.zero		1


	//   ....[16]....
        /*0d1c*/ 	.word	0x000007f0
        /*0d20*/ 	.word	0x000000ff
        /*0d24*/ 	.word	0x000388a0
        /*0d28*/ 	.short	0x0100
        /*0d2a*/ 	.byte	0x08
	.zero		1


	//   ....[17]....
        /*0d2c*/ 	.word	0x00000800
        /*0d30*/ 	.word	0x000000ff
        /*0d34*/ 	.word	0x00038898
        /*0d38*/ 	.short	0x0100
        /*0d3a*/ 	.byte	0x08
	.zero		1


	//   ....[18]....
        /*0d3c*/ 	.word	0x00000810
        /*0d40*/ 	.word	0x000000ff
        /*0d44*/ 	.word	0x000388a8
        /*0d48*/ 	.short	0x0100
        /*0d4a*/ 	.byte	0x08
	.zero		1


	//   ....[19]....
        /*0d4c*/ 	.word	0x00000940
        /*0d50*/ 	.word	0x000000ff
        /*0d54*/ 	.word	0x000388b0
        /*0d58*/ 	.short	0x0100
        /*0d5a*/ 	.byte	0x08
	.zero		1


	//   ....[20]....
        /*0d5c*/ 	.word	0x00000950
        /*0d60*/ 	.word	0x000000ff
        /*0d64*/ 	.word	0x000388c0
        /*0d68*/ 	.short	0x0100
        /*0d6a*/ 	.byte	0x08
	.zero		1


	//   ....[21]....
        /*0d6c*/ 	.word	0x00000960
        /*0d70*/ 	.word	0x000000ff
        /*0d74*/ 	.word	0x000388b8
        /*0d78*/ 	.short	0x0100
        /*0d7a*/ 	.byte	0x08
	.zero		1


	//   ....[22]....
        /*0d7c*/ 	.word	0x00000970
        /*0d80*/ 	.word	0x000000ff
        /*0d84*/ 	.word	0x000388c8
        /*0d88*/ 	.short	0x0100
        /*0d8a*/ 	.byte	0x08
	.zero		1


	//   ....[23]....
        /*0d8c*/ 	.word	0x00002ac0
        /*0d90*/ 	.word	0x0000003c
        /*0d94*/ 	.word	0x00038890
        /*0d98*/ 	.short	0x010a
        /*0d9a*/ 	.byte	0x3f
	.zero		1


	//   ....[24]....
        /*0d9c*/ 	.word	0x00003530
        /*0da0*/ 	.word	0x0000003c
        /*0da4*/ 	.word	0x00038890
        /*0da8*/ 	.short	0x010a
        /*0daa*/ 	.byte	0x3f
	.zero		1


	//   ....[25]....
        /*0dac*/ 	.word	0x00003e40
        /*0db0*/ 	.word	0x0000003c
        /*0db4*/ 	.word	0x00038890
        /*0db8*/ 	.short	0x010a
        /*0dba*/ 	.byte	0x3f
	.zero		1


	//   ....[26]....
        /*0dbc*/ 	.word	0x00003ff0
        /*0dc0*/ 	.word	0x00000004
        /*0dc4*/ 	.word	0x00000000
        /*0dc8*/ 	.short	0x0101
        /*0dca*/ 	.byte	0x3f
	.zero		1


	//   ....[27]....
        /*0dcc*/ 	.word	0x00004030
        /*0dd0*/ 	.word	0x0000003c
        /*0dd4*/ 	.word	0x000388b0
        /*0dd8*/ 	.short	0x010a
        /*0dda*/ 	.byte	0x3f
	.zero		1


	//   ....[28]....
        /*0ddc*/ 	.word	0x00004670
        /*0de0*/ 	.word	0x0000003c
        /*0de4*/ 	.word	0x00000000
        /*0de8*/ 	.short	0x0101
        /*0dea*/ 	.byte	0x3f
	.zero		1


	//   ....[29]....
        /*0dec*/ 	.word	0x00007a60
        /*0df0*/ 	.word	0x0000000c
        /*0df4*/ 	.word	0x00000000
        /*0df8*/ 	.short	0x0101
        /*0dfa*/ 	.byte	0x3f
	.zero		1


	//   ....[30]....
        /*0dfc*/ 	.word	0x0000b860
        /*0e00*/ 	.word	0x0000000c
        /*0e04*/ 	.word	0x00000000
        /*0e08*/ 	.short	0x0101
        /*0e0a*/ 	.byte	0x3f
	.zero		1


	//   ....[31]....
        /*0e0c*/ 	.word	0x0000de30
        /*0e10*/ 	.word	0x00000002
        /*0e14*/ 	.word	0x00038800
        /*0e18*/ 	.short	0x010a
        /*0e1a*/ 	.byte	0x3f
	.zero		1


	//   ....[32]....
        /*0e1c*/ 	.word	0x0000de80
        /*0e20*/ 	.word	0x00000002
        /*0e24*/ 	.word	0x00038800
        /*0e28*/ 	.short	0x010a
        /*0e2a*/ 	.byte	0x3f
	.zero		1


	//   ....[33]....
        /*0e2c*/ 	.word	0x0000e8e0
        /*0e30*/ 	.word	0x00000002
        /*0e34*/ 	.word	0x00038800
        /*0e38*/ 	.short	0x010a
        /*0e3a*/ 	.byte	0x3f
	.zero		1


	//   ....[34]....
        /*0e3c*/ 	.word	0x0000fe00
        /*0e40*/ 	.word	0x00000002
        /*0e44*/ 	.word	0x00038800
        /*0e48*/ 	.short	0x010a
        /*0e4a*/ 	.byte	0x3f
	.zero		1


	//   ....[35]....
        /*0e4c*/ 	.word	0x00011440
        /*0e50*/ 	.word	0x00000005
        /*0e54*/ 	.word	0x00000000
        /*0e58*/ 	.short	0x010a
        /*0e5a*/ 	.byte	0x3f
	.zero		1


	//   ....[36]....
        /*0e5c*/ 	.word	0x00011540
        /*0e60*/ 	.word	0x00000004
        /*0e64*/ 	.word	0x00000000
        /*0e68*/ 	.short	0x010a
        /*0e6a*/ 	.byte	0x3f
	.zero		1


	//   ....[37]....
        /*0e6c*/ 	.word	0x00011980
        /*0e70*/ 	.word	0x0000000e
        /*0e74*/ 	.word	0x00000000
        /*0e78*/ 	.short	0x010a
        /*0e7a*/ 	.byte	0x3f
	.zero		1


	//   ....[38]....
        /*0e7c*/ 	.word	0x00011a80
        /*0e80*/ 	.word	0x00000004
        /*0e84*/ 	.word	0x00000000
        /*0e88*/ 	.short	0x010a
        /*0e8a*/ 	.byte	0x3f
	.zero		1


	//   ....[39]....
        /*0e8c*/ 	.word	0x000137c0
        /*0e90*/ 	.word	0x0000000e
        /*0e94*/ 	.word	0x00000000
        /*0e98*/ 	.short	0x0101
        /*0e9a*/ 	.byte	0x3f
	.zero		1


	//   ....[40]....
        /*0e9c*/ 	.word	0x0001bba0
        /*0ea0*/ 	.word	0x00000004
        /*0ea4*/ 	.word	0x00000000
        /*0ea8*/ 	.short	0x0101
        /*0eaa*/ 	.byte	0x3f
	.zero		1


	//   ....[41]....
        /*0eac*/ 	.word	0x0001c020
        /*0eb0*/ 	.word	0x00000005
        /*0eb4*/ 	.word	0x00000000
        /*0eb8*/ 	.short	0x010a
        /*0eba*/ 	.byte	0x3f
	.zero		1


	//   ....[42]....
        /*0ebc*/ 	.word	0x0001c120
        /*0ec0*/ 	.word	0x00000006
        /*0ec4*/ 	.word	0x00000000
        /*0ec8*/ 	.short	0x010a
        /*0eca*/ 	.byte	0x3f
	.zero		1


	//   ....[43]....
        /*0ecc*/ 	.word	0x0001c560
        /*0ed0*/ 	.word	0x0000000b
        /*0ed4*/ 	.word	0x00000000
        /*0ed8*/ 	.short	0x010a
        /*0eda*/ 	.byte	0x3f
	.zero		1


	//   ....[44]....
        /*0edc*/ 	.word	0x0001c660
        /*0ee0*/ 	.word	0x00000006
        /*0ee4*/ 	.word	0x00000000
        /*0ee8*/ 	.short	0x010a
        /*0eea*/ 	.byte	0x3f
	.zero		1


	//   ....[45]....
        /*0eec*/ 	.word	0x0001e3a0
        /*0ef0*/ 	.word	0x00000012
        /*0ef4*/ 	.word	0x00000000
        /*0ef8*/ 	.short	0x0101
        /*0efa*/ 	.byte	0x3f
	.zero		1


	//   ....[46]....
        /*0efc*/ 	.word	0x000258f0
        /*0f00*/ 	.word	0x00000004
        /*0f04*/ 	.word	0x00000000
        /*0f08*/ 	.short	0x0101
        /*0f0a*/ 	.byte	0x3f
	.zero		1


	//   ....[47]....
        /*0f0c*/ 	.word	0x00025ad0
        /*0f10*/ 	.word	0x00000005
        /*0f14*/ 	.word	0x00000000
        /*0f18*/ 	.short	0x010a
        /*0f1a*/ 	.byte	0x3f
	.zero		1


	//   ....[48]....
        /*0f1c*/ 	.word	0x00025bd0
        /*0f20*/ 	.word	0x00000004
        /*0f24*/ 	.word	0x00000000
        /*0f28*/ 	.short	0x010a
        /*0f2a*/ 	.byte	0x3f
	.zero		1


	//   ....[49]....
        /*0f2c*/ 	.word	0x00026010
        /*0f30*/ 	.word	0x0000000c
        /*0f34*/ 	.word	0x00000000
        /*0f38*/ 	.short	0x010a
        /*0f3a*/ 	.byte	0x3f
	.zero		1


	//   ....[50]....
        /*0f3c*/ 	.word	0x00026110
        /*0f40*/ 	.word	0x00000004
        /*0f44*/ 	.word	0x00000000
        /*0f48*/ 	.short	0x010a
        /*0f4a*/ 	.byte	0x3f
	.zero		1


	//   ....[51]....
        /*0f4c*/ 	.word	0x00027e50
        /*0f50*/ 	.word	0x0000000c
        /*0f54*/ 	.word	0x00000000
        /*0f58*/ 	.short	0x0101
        /*0f5a*/ 	.byte	0x3f
	.zero		1


	//   ....[52]....
        /*0f5c*/ 	.word	0x00030360
        /*0f60*/ 	.word	0x00000004
        /*0f64*/ 	.word	0x00000000
        /*0f68*/ 	.short	0x0101
        /*0f6a*/ 	.byte	0x3f
	.zero		1


	//   ....[53]....
        /*0f6c*/ 	.word	0x000335f0
        /*0f70*/ 	.word	0x00000000
        /*0f74*/ 	.word	0x00000000
        /*0f78*/ 	.short	0x0101
        /*0f7a*/ 	.byte	0x3f
	.zero		1


	//   ....[54]....
        /*0f7c*/ 	.word	0x00036170
        /*0f80*/ 	.word	0x00000006
        /*0f84*/ 	.word	0x00038820
        /*0f88*/ 	.short	0x010a
        /*0f8a*/ 	.byte	0x3f
	.zero		1


	//   ....[55]....
        /*0f8c*/ 	.word	0x00036260
        /*0f90*/ 	.word	0x00000005
        /*0f94*/ 	.word	0x000388a0
        /*0f98*/ 	.short	0x010a
        /*0f9a*/ 	.byte	0x3f
	.zero		1


	//   ....[56]....
        /*0f9c*/ 	.word	0x000364b0
        /*0fa0*/ 	.word	0x00000005
        /*0fa4*/ 	.word	0x000388c0
        /*0fa8*/ 	.short	0x010a
        /*0faa*/ 	.byte	0x3f
	.zero		1


	//   ....[57]....
        /*0fac*/ 	.word	0x00036f30
        /*0fb0*/ 	.word	0x00000005
        /*0fb4*/ 	.word	0x000388a0
        /*0fb8*/ 	.short	0x010a
        /*0fba*/ 	.byte	0x3f
	.zero		1


	//   ....[58]....
        /*0fbc*/ 	.word	0x00037170
        /*0fc0*/ 	.word	0x00000005
        /*0fc4*/ 	.word	0x000388c0
        /*0fc8*/ 	.short	0x010a
        /*0fca*/ 	.byte	0x3f
	.zero		1


	//   ....[59]....
        /*0fcc*/ 	.word	0x00038860
        /*0fd0*/ 	.word	0x00000000
        /*0fd4*/ 	.word	0x00038840
        /*0fd8*/ 	.short	0x010a
        /*0fda*/ 	.byte	0x3f
	.zero		1


	//   ....[60]....
        /*0fdc*/ 	.word	0x00039430
        /*0fe0*/ 	.word	0x00000008
        /*0fe4*/ 	.word	0x00038800
        /*0fe8*/ 	.short	0x0107
        /*0fea*/ 	.byte	0x3f
	.zero		1


	//   ....[61]....
        /*0fec*/ 	.word	0x000394e0
        /*0ff0*/ 	.word	0x00000000
        /*0ff4*/ 	.word	0x00038800
        /*0ff8*/ 	.short	0x0101
        /*0ffa*/ 	.byte	0x3f
	.zero		1


	//   ....[62]....
        /*0ffc*/ 	.word	0x0003a490
        /*1000*/ 	.word	0x00000000
        /*1004*/ 	.word	0x00038810
        /*1008*/ 	.short	0x0107
        /*100a*/ 	.byte	0x3f
	.zero		1


	//   ....[63]....
        /*100c*/ 	.word	0x0003a590
        /*1010*/ 	.word	0x00000002
        /*1014*/ 	.word	0x00038810
        /*1018*/ 	.short	0x0101
        /*101a*/ 	.byte	0x3f
	.zero		1


	//   ....[64]....
        /*101c*/ 	.word	0x0003a5b0
        /*1020*/ 	.word	0x00000002
        /*1024*/ 	.word	0x00038820
        /*1028*/ 	.short	0x010a
        /*102a*/ 	.byte	0x3f
	.zero		1


	//   ....[65]....
        /*102c*/ 	.word	0x0003a6c0
        /*1030*/ 	.word	0x00000000
        /*1034*/ 	.word	0x00038860
        /*1038*/ 	.short	0x010a
        /*103a*/ 	.byte	0x3f
	.zero		1


	//   ....[66]....
        /*103c*/ 	.word	0x0003b340
        /*1040*/ 	.word	0x00000002
        /*1044*/ 	.word	0x00038840
        /*1048*/ 	.short	0x010a
        /*104a*/ 	.byte	0x3f
	.zero		1


	//   ....[67]....
        /*104c*/ 	.word	0x0003b590
        /*1050*/ 	.word	0x00000002
        /*1054*/ 	.word	0x00038860
        /*1058*/ 	.short	0x010a
        /*105a*/ 	.byte	0x3f
	.zero		1


	//   ....[68]....
        /*105c*/ 	.word	0x0003c1b0
        /*1060*/ 	.word	0x00000003
        /*1064*/ 	.word	0x00038840
        /*1068*/ 	.short	0x010a
        /*106a*/ 	.byte	0x3f
	.zero		1


	//   ....[69]....
        /*106c*/ 	.word	0x0003c3f0
        /*1070*/ 	.word	0x00000003
        /*1074*/ 	.word	0x00038860
        /*1078*/ 	.short	0x010a
        /*107a*/ 	.byte	0x3f
	.zero		1


	//   ....[70]....
        /*107c*/ 	.word	0x0003cf80
        /*1080*/ 	.word	0x00000003
        /*1084*/ 	.word	0x00038840
        /*1088*/ 	.short	0x010a
        /*108a*/ 	.byte	0x3f
	.zero		1


	//   ....[71]....
        /*108c*/ 	.word	0x0003d1d0
        /*1090*/ 	.word	0x00000003
        /*1094*/ 	.word	0x00038860
        /*1098*/ 	.short	0x010a
        /*109a*/ 	.byte	0x3f
	.zero		1


	//   ....[72]....
        /*109c*/ 	.word	0x0003e9e0
        /*10a0*/ 	.word	0x00000000
        /*10a4*/ 	.word	0x00038820
        /*10a8*/ 	.short	0x010a
        /*10aa*/ 	.byte	0x3f
	.zero		1


	//   ....[73]....
        /*10ac*/ 	.word	0x0003eb90
        /*10b0*/ 	.word	0x00000006
        /*10b4*/ 	.word	0x00000000
        /*10b8*/ 	.short	0x010a
        /*10ba*/ 	.byte	0x3f
	.zero		1


	//   ....[74]....
        /*10bc*/ 	.word	0x0003ec00
        /*10c0*/ 	.word	0x00000007
        /*10c4*/ 	.word	0x00000000
        /*10c8*/ 	.short	0x010a
        /*10ca*/ 	.byte	0x3f
	.zero		1


	//   ....[75]....
        /*10cc*/ 	.word	0x0003ec70
        /*10d0*/ 	.word	0x00000004
        /*10d4*/ 	.word	0x00000000
        /*10d8*/ 	.short	0x010a
        /*10da*/ 	.byte	0x3f
	.zero		1


	//   ....[76]....
        /*10dc*/ 	.word	0x0003eca0
        /*10e0*/ 	.word	0x00000003
        /*10e4*/ 	.word	0x00000000
        /*10e8*/ 	.short	0x010a
        /*10ea*/ 	.byte	0x3f
	.zero		1


	//   ....[77]....
        /*10ec*/ 	.word	0x0003ed00
        /*10f0*/ 	.word	0x0000003c
        /*10f4*/ 	.word	0x00038890
        /*10f8*/ 	.short	0x010a
        /*10fa*/ 	.byte	0x3f
	.zero		1


	//   ....[78]....
        /*10fc*/ 	.word	0x0003ed50
        /*1100*/ 	.word	0x0000003c
        /*1104*/ 	.word	0x00038890
        /*1108*/ 	.short	0x010a
        /*110a*/ 	.byte	0x3f
	.zero		1


	//   ....[79]....
        /*110c*/ 	.word	0x0003eda0
        /*1110*/ 	.word	0x0000003c
        /*1114*/ 	.word	0x00038890
        /*1118*/ 	.short	0x010a
        /*111a*/ 	.byte	0x3f
	.zero		1


	//   ....[80]....
        /*111c*/ 	.word	0x0003edf0
        /*1120*/ 	.word	0x0000003c
        /*1124*/ 	.word	0x000388b0
        /*1128*/ 	.short	0x010a
        /*112a*/ 	.byte	0x3f
	.zero		1


	//   ....[81]....
        /*112c*/ 	.word	0x0003f1c0
        /*1130*/ 	.word	0x00000002
        /*1134*/ 	.word	0x00038800
        /*1138*/ 	.short	0x010a
        /*113a*/ 	.byte	0x3f
	.zero		1


	//   ....[82]....
        /*113c*/ 	.word	0x0003f7d0
        /*1140*/ 	.word	0x00000002
        /*1144*/ 	.word	0x00038800
        /*1148*/ 	.short	0x010a
        /*114a*/ 	.byte	0x3f
	.zero		1


	//   ....[83]....
        /*114c*/ 	.word	0x0003f820
        /*1150*/ 	.word	0x00000004
        /*1154*/ 	.word	0x00000000
        /*1158*/ 	.short	0x010a
        /*115a*/ 	.byte	0x3f
	.zero		1


	//   ....[84]....
        /*115c*/ 	.word	0x0003f870
        /*1160*/ 	.word	0x00000004
        /*1164*/ 	.word	0x00000000
        /*1168*/ 	.short	0x010a
        /*116a*/ 	.byte	0x3f
	.zero		1


	//   ....[85]....
        /*116c*/ 	.word	0x0003f8c0
        /*1170*/ 	.word	0x00000006
        /*1174*/ 	.word	0x00000000
        /*1178*/ 	.short	0x010a
        /*117a*/ 	.byte	0x3f
	.zero		1


	//   ....[86]....
        /*117c*/ 	.word	0x0003f910
        /*1180*/ 	.word	0x00000006
        /*1184*/ 	.word	0x00000000
        /*1188*/ 	.short	0x010a
        /*118a*/ 	.byte	0x3f
	.zero		1


	//   ....[87]....
        /*118c*/ 	.word	0x0003f960
        /*1190*/ 	.word	0x00000004
        /*1194*/ 	.word	0x00000000
        /*1198*/ 	.short	0x010a
        /*119a*/ 	.byte	0x3f
	.zero		1


	//   ....[88]....
        /*119c*/ 	.word	0x0003f9b0
        /*11a0*/ 	.word	0x00000004
        /*11a4*/ 	.word	0x00000000
        /*11a8*/ 	.short	0x010a
        /*11aa*/ 	.byte	0x3f
	.zero		1


	//   ....[89]....
        /*11ac*/ 	.word	0x0003fb60
        /*11b0*/ 	.word	0x00000005
        /*11b4*/ 	.word	0x00038820
        /*11b8*/ 	.short	0x010a
        /*11ba*/ 	.byte	0x3f
	.zero		1


	//   ....[90]....
        /*11bc*/ 	.word	0x0003fbb0
        /*11c0*/ 	.word	0x00000005
        /*11c4*/ 	.word	0x000388a0
        /*11c8*/ 	.short	0x010a
        /*11ca*/ 	.byte	0x3f
	.zero		1


	//   ....[91]....
        /*11cc*/ 	.word	0x0003fc00
        /*11d0*/ 	.word	0x00000005
        /*11d4*/ 	.word	0x000388c0
        /*11d8*/ 	.short	0x010a
        /*11da*/ 	.byte	0x3f
	.zero		1


	//   ....[92]....
        /*11dc*/ 	.word	0x0003fc50
        /*11e0*/ 	.word	0x00000005
        /*11e4*/ 	.word	0x000388a0
        /*11e8*/ 	.short	0x010a
        /*11ea*/ 	.byte	0x3f
	.zero		1


	//   ....[93]....
        /*11ec*/ 	.word	0x0003fca0
        /*11f0*/ 	.word	0x00000005
        /*11f4*/ 	.word	0x000388c0
        /*11f8*/ 	.short	0x010a
        /*11fa*/ 	.byte	0x3f
	.zero		1


	//   ....[94]....
        /*11fc*/ 	.word	0x0003fe40
        /*1200*/ 	.word	0x00000000
        /*1204*/ 	.word	0x00038840
        /*1208*/ 	.short	0x010a
        /*120a*/ 	.byte	0x3f
	.zero		1


	//   ....[95]....
        /*120c*/ 	.word	0x00040f90
        /*1210*/ 	.word	0x00000002
        /*1214*/ 	.word	0x00038820
        /*1218*/ 	.short	0x010a
        /*121a*/ 	.byte	0x3f
	.zero		1


	//   ....[96]....
        /*121c*/ 	.word	0x00040fe0
        /*1220*/ 	.word	0x00000000
        /*1224*/ 	.word	0x00038860
        /*1228*/ 	.short	0x010a
        /*122a*/ 	.byte	0x3f
	.zero		1


	//   ....[97]....
        /*122c*/ 	.word	0x00041030
        /*1230*/ 	.word	0x00000002
        /*1234*/ 	.word	0x00038840
        /*1238*/ 	.short	0x010a
        /*123a*/ 	.byte	0x3f
	.zero		1


	//   ....[98]....
        /*123c*/ 	.word	0x00041080
        /*1240*/ 	.word	0x00000002
        /*1244*/ 	.word	0x00038860
        /*1248*/ 	.short	0x010a
        /*124a*/ 	.byte	0x3f
	.zero		1


	//   ....[99]....
        /*124c*/ 	.word	0x000410d0
        /*1250*/ 	.word	0x00000003
        /*1254*/ 	.word	0x00038840
        /*1258*/ 	.short	0x010a
        /*125a*/ 	.byte	0x3f
	.zero		1


	//   ....[100]....
        /*125c*/ 	.word	0x00041120
        /*1260*/ 	.word	0x00000003
        /*1264*/ 	.word	0x00038860
        /*1268*/ 	.short	0x010a
        /*126a*/ 	.byte	0x3f
	.zero		1


	//   ....[101]....
        /*126c*/ 	.word	0x00041170
        /*1270*/ 	.word	0x00000003
        /*1274*/ 	.word	0x00038840
        /*1278*/ 	.short	0x010a
        /*127a*/ 	.byte	0x3f
	.zero		1


	//   ....[102]....
        /*127c*/ 	.word	0x000411c0
        /*1280*/ 	.word	0x00000003
        /*1284*/ 	.word	0x00038860
        /*1288*/ 	.short	0x010a
        /*128a*/ 	.byte	0x3f
	.zero		1


	//   ....[103]....
        /*128c*/ 	.word	0x00041c20
        /*1290*/ 	.word	0x00000000
        /*1294*/ 	.word	0x00038820
        /*1298*/ 	.short	0x010a
        /*129a*/ 	.byte	0x3f
	.zero		1


	//   ....[104]....
        /*129c*/ 	.word	0x00041dc0
        /*12a0*/ 	.word	0x00000006
        /*12a4*/ 	.word	0x00000000
        /*12a8*/ 	.short	0x010a
        /*12aa*/ 	.byte	0x3f
	.zero		1


	//   ....[105]....
        /*12ac*/ 	.word	0x00041e10
        /*12b0*/ 	.word	0x00000007
        /*12b4*/ 	.word	0x00000000
        /*12b8*/ 	.short	0x010a
        /*12ba*/ 	.byte	0x3f
	.zero		1


	//   ....[106]....
        /*12bc*/ 	.word	0x00041e60
        /*12c0*/ 	.word	0x00000004
        /*12c4*/ 	.word	0x00000000
        /*12c8*/ 	.short	0x010a
        /*12ca*/ 	.byte	0x3f
	.zero		1


	//   ....[107]....
        /*12cc*/ 	.word	0x00042080
        /*12d0*/ 	.word	0x00000009
        /*12d4*/ 	.word	0x00000000
        /*12d8*/ 	.short	0x010a
        /*12da*/ 	.byte	0x3f
	.zero		1


	//   ....[108]....
        /*12dc*/ 	.word	0x000421c0
        /*12e0*/ 	.word	0x0000000b
        /*12e4*/ 	.word	0x00000000
        /*12e8*/ 	.short	0x010a
        /*12ea*/ 	.byte	0x3f
	.zero		1


	//   ....[109]....
        /*12ec*/ 	.word	0x00042760
        /*12f0*/ 	.word	0x00000006
        /*12f4*/ 	.word	0x00038810
        /*12f8*/ 	.short	0x010a
        /*12fa*/ 	.byte	0x3f
	.zero		1


	//   ....[110]....
        /*12fc*/ 	.word	0x000428e0
        /*1300*/ 	.word	0x0000000b
        /*1304*/ 	.word	0x00000000
        /*1308*/ 	.short	0x010a
        /*130a*/ 	.byte	0x3f
	.zero		1


	//   ....[111]....
        /*130c*/ 	.word	0x00042a20
        /*1310*/ 	.word	0x0000000e
        /*1314*/ 	.word	0x00000000
        /*1318*/ 	.short	0x010a
        /*131a*/ 	.byte	0x3f
	.zero		1


	//   ....[112]....
        /*131c*/ 	.word	0x00044e90
        /*1320*/ 	.word	0x0000000b
        /*1324*/ 	.word	0x00000000
        /*1328*/ 	.short	0x0101
        /*132a*/ 	.byte	0x3f
	.zero		1


	//   ....[113]....
        /*132c*/ 	.word	0x000514f0
        /*1330*/ 	.word	0x00000002
        /*1334*/ 	.word	0x00000000
        /*1338*/ 	.short	0x0101
        /*133a*/ 	.byte	0x3f
	.zero		1


	//   ....[114]....
        /*133c*/ 	.word	0x00051520
        /*1340*/ 	.word	0x0000000b
        /*1344*/ 	.word	0x00000000
        /*1348*/ 	.short	0x010a
        /*134a*/ 	.byte	0x3f
	.zero		1


	//   ....[115]....
        /*134c*/ 	.word	0x00051570
        /*1350*/ 	.word	0x00000006
        /*1354*/ 	.word	0x00038810
        /*1358*/ 	.short	0x010a
        /*135a*/ 	.byte	0x3f
	.zero		1


	//   ....[116]....
        /*135c*/ 	.word	0x000515c0
        /*1360*/ 	.word	0x0000000e
        /*1364*/ 	.word	0x00000000
        /*1368*/ 	.short	0x010a
        /*136a*/ 	.byte	0x3f
	.zero		1


	//----- nvinfo : EIATTR_NUM_MBARRIERS
	.align		4
.L_957:
        /*136c*/ 	.byte	0x03, 0x38
        /*136e*/ 	.short	0x0017


	//----- nvinfo : EIATTR_EXIT_INSTR_OFFSETS
	.align		4
        /*1370*/ 	.byte	0x04, 0x1c
        /*1372*/ 	.short	(.L_959 - .L_958)


	//   ....[0]....
.L_958:
        /*1374*/ 	.word	0x0003ecf0


	//----- nvinfo : EIATTR_MAX_THREADS
	.align		4
.L_959:
        /*1378*/ 	.byte	0x04, 0x05
        /*137a*/ 	.short	(.L_961 - .L_960)
.L_960:
        /*137c*/ 	.word	0x00000180
        /*1380*/ 	.word	0x00000001
        /*1384*/ 	.word	0x00000001


	//----- nvinfo : EIATTR_CRS_STACK_SIZE
	.align		4
.L_961:
        /*1388*/ 	.byte	0x04, 0x1e
        /*138a*/ 	.short	(.L_963 - .L_962)
.L_962:
        /*138c*/ 	.word	0x00000000


	//----- nvinfo : EIATTR_CBANK_PARAM_SIZE
	.align		4
.L_963:
        /*1390*/ 	.byte	0x03, 0x19
        /*1392*/ 	.short	0x0bf0


	//----- nvinfo : EIATTR_PARAM_CBANK
	.align		4
        /*1394*/ 	.byte	0x04, 0x0a
        /*1396*/ 	.short	(.L_965 - .L_964)
	.align		4
.L_964:
        /*1398*/ 	.word	index@(.nv.constant0._ZN7cutlass13device_kernelIN5flash11enable_sm90INS1_16FlashAttnFwdSm90INS1_25CollectiveMainloopFwdSm90ILi2EN4cute5tupleIJNS5_1CILi1EEES8_S8_EEENS6_IJNS7_ILi64EEESA_SA_EEELi512ENS_10bfloat16_tEfNS_4arch4Sm90ELb0ELb1ELb1ELb1ELb0ELb1ELb1ELb0ELb0ELb1ELb0ELb0EEENS1_21CollectiveEpilogueFwdINS6_IJSA_NS7_ILi512EEESA_EEES9_SC_SE_Li256ELb1ELb1ELb0ELb0EEENS1_36VarlenDynamicPersistentTileSchedulerILi64ELi64ELi256ELi128ELb0ELb1ELb1ELb1ELb0ELb1EEEEEEEEEvNT_6ParamsE)
        /*139c*/ 	.short	0x0210
        /*139e*/ 	.short	0x0bf0


	//----- nvinfo : EIATTR_SW_WAR
	.align		4
.L_965:
        /*13a0*/ 	.byte	0x04, 0x36
        /*13a2*/ 	.short	(.L_967 - .L_966)
.L_966:
        /*13a4*/ 	.word	0x00000008
.L_967:


//--------------------- .nv.info._ZN7cutlass13device_kernelIN5flash11enable_sm90INS1_16FlashAttnFwdSm90INS1_25CollectiveMainloopFwdSm90ILi2EN4cute5tupleIJNS5_1CILi1EEES8_S8_EEENS6_IJNS7_ILi64EEESA_SA_EEELi512ENS_10bfloat16_tEfNS_4arch4Sm90ELb1ELb0ELb1ELb0ELb0ELb0ELb0ELb0ELb0ELb1ELb0ELb0EEENS1_21CollectiveEpilogueFwdINS6_IJSA_NS7_ILi512EEESA_EEES9_SC_SE_Li256ELb0ELb1ELb0ELb0EEENS1_30DynamicPersistentTileSchedulerILi256ELi128ELb0ELb1ELb1EEEEEEEEEvNT_6ParamsE --------------------------
	.section	.nv.info._ZN7cutlass13device_kernelIN5flash11enable_sm90INS1_16FlashAttnFwdSm90INS1_25CollectiveMainloopFwdSm90ILi2EN4cute5tupleIJNS5_1CILi1EEES8_S8_EEENS6_IJNS7_ILi64EEESA_SA_EEELi512ENS_10bfloat16_tEfNS_4arch4Sm90ELb1ELb0ELb1ELb0ELb0ELb0ELb0ELb0ELb0ELb1ELb0ELb0EEENS1_21CollectiveEpilogueFwdINS6_IJSA_NS7_ILi512EEESA_EEES9_SC_SE_Li256ELb0ELb1ELb0ELb0EEENS1_30DynamicPersistentTileSchedulerILi256ELi128ELb0ELb1ELb1EEEEEEEEEvNT_6ParamsE,"",@"SHT_CUDA_INFO"
	.sectionflags	@""
	.align	4


	//----- nvinfo : EIATTR_CUDA_API_VERSION
	.align		4
        /*0000*/ 	.byte	0x04, 0x37
        /*0002*/ 	.short	(.L_969 - .L_968)
.L_968:
        /*0004*/ 	.word	0x00000082


	//----- nvinfo : EIATTR_KPARAM_INFO
	.align		4
.L_969:
        /*0008*/ 	.byte	0x04, 0x17
        /*000a*/ 	.short	(.L_971 - .L_970)
.L_970:
        /*000c*/ 	.word	0x00000000
        /*0010*/ 	.short	0x0000
        /*0012*/ 	.short	0x0070
        /*0014*/ 	.byte	0x00, 0xf0, 0x01, 0x2a


	//----- nvinfo : EIATTR_SPARSE_MMA_MASK
	.align		4
.L_971:
        /*0018*/ 	.byte	0x03, 0x50
        /*001a*/ 	.short	0x0000


	//----- nvinfo : EIATTR_MAXREG_COUNT
	.align		4
        /*001c*/ 	.byte	0x03, 0x1b
        /*001e*/ 	.short	0x00a8


	//----- nvinfo : EIATTR_NUM_BARRIERS
	.align		4
        /*0020*/ 	.byte	0x02, 0x4c
        /*0022*/ 	.byte	0x10
	.zero		1


	//----- nvinfo : EIATTR_EXTERNS
	.align		4
        /*0024*/ 	.byte	0x04, 0x0f
        /*0026*/ 	.short	(.L_973 - .L_972)


	//   ....[0]....
	.align		4
.L_972:
        /*0028*/ 	.word	index@(__assertfail)


	//----- nvinfo : EIATTR_ANNOTATIONS
	.align		4
.L_973:
        /*002c*/ 	.byte	0x04, 0x55
        /*002e*/ 	.short	(.L_975 - .L_974)


	//   ....[0]....
.L_974:
        /* <DEDUP_REMOVED lines=24> */


	//----- nvinfo : EIATTR_MERCURY_ISA_VERSION
	.align		4
.L_975:
        /*01a0*/ 	.byte	0x03, 0x5f
        /*01a2*/ 	.short	0x0101


	//----- nvinfo : EIATTR_INT_WARP_WIDE_INSTR_OFFSETS
	.align		4
        /*01a4*/ 	.byte	0x04, 0x31
        /*01a6*/ 	.short	(.L_977 - .L_976)


	//   ....[0]....
.L_976:
        /*01a8*/ 	.word	0x00000130


	//   ....[1]....
        /*01ac*/ 	.word	0x00000170


	//   ....[2]....
        /*01b0*/ 	.word	0x000001e0


	//   ....[3]....
        /*01b4*/ 	.word	0x0000d010


	//   ....[4]....
        /*01b8*/ 	.word	0x0000d0a0


	//   ....[5]....
        /*01bc*/ 	.word	0x00011690


	//   ....[6]....
        /*01c0*/ 	.word	0x00011720


	//----- nvinfo : EIATTR_COOP_GROUP_MASK_REGIDS
	.align		4
.L_977:
        /*01c4*/ 	.byte	0x04, 0x29
        /*01c6*/ 	.short	(.L_979 - .L_978)


	//   ....[0]....
.L_978:
        /*01c8*/ 	.word	0xffffffff


	//   ....[1]....
        /*01cc*/ 	.word	0xffffffff


	//   ....[2]....
        /*01d0*/ 	.word	0xffffffff


	//   ....[3]....
        /*01d4*/ 	.word	0xffffffff


	//   ....[4]....
        /*01d8*/ 	.word	0xffffffff


	//   ....[5]....
        /*01dc*/ 	.word	0xffffffff


	//   ....[6]....
        /*01e0*/ 	.word	0xffffffff


	//   ....[7]....
        /*01e4*/ 	.word	0xffffffff


	//   ....[8]....
        /*01e8*/ 	.word	0xffffffff


	//   ....[9]....
        /*01ec*/ 	.word	0xffffffff


	//   ....[10]....
        /*01f0*/ 	.word	0xffffffff


	//   ....[11]....
        /*01f4*/ 	.word	0xffffffff


	//   ....[12]....
        /*01f8*/ 	.word	0xffffffff


	//   ....[13]....
        /*01fc*/ 	.word	0xffffffff


	//   ....[14]....
        /*0200*/ 	.word	0xffffffff


	//   ....[15]....
        /*0204*/ 	.word	0xffffffff


	//   ....[16]....
        /*0208*/ 	.word	0xffffffff


	//   ....[17]....
        /*020c*/ 	.word	0xffffffff


	//   ....[18]....
        /*0210*/ 	.word	0xffffffff


	//   ....[19]....
        /*0214*/ 	.word	0xffffffff


	//   ....[20]....
        /*0218*/ 	.word	0xffffffff


	//   ....[21]....
        /*021c*/ 	.word	0xffffffff


	//   ....[22]....
        /*0220*/ 	.word	0xffffffff


	//   ....[23]....
        /*0224*/ 	.word	0xffffffff


	//   ....[24]....
        /*0228*/ 	.word	0xffffffff


	//   ....[25]....
        /*022c*/ 	.word	0xffffffff


	//   ....[26]....
        /*0230*/ 	.word	0xffffffff


	//   ....[27]....
        /*0234*/ 	.word	0xffffffff


	//   ....[28]....
        /*0238*/ 	.word	0xffffffff


	//   ....[29]....
        /*023c*/ 	.word	0xffffffff


	//   ....[30]....
        /*0240*/ 	.word	0xffffffff


	//   ....[31]....
        /*0244*/ 	.word	0xffffffff


	//   ....[32]....
        /*0248*/ 	.word	0xffffffff


	//   ....[33]....
        /*024c*/ 	.word	0xffffffff


	//   ....[34]....
        /*0250*/ 	.word	0xffffffff


	//   ....[35]....
        /*0254*/ 	.word	0xffffffff


	//   ....[36]....
        /*0258*/ 	.word	0xffffffff


	//   ....[37]....
        /*025c*/ 	.word	0xffffffff


	//   ....[38]....
        /*0260*/ 	.word	0xffffffff


	//   ....[39]....
        /*0264*/ 	.word	0xffffffff


	//   ....[40]....
        /*0268*/ 	.word	0xffffffff


	//   ....[41]....
        /*026c*/ 	.word	0xffffffff


	//   ....[42]....
        /*0270*/ 	.word	0xffffffff


	//   ....[43]....
        /*0274*/ 	.word	0xffffffff


	//   ....[44]....
        /*0278*/ 	.word	0xffffffff


	//   ....[45]....
        /*027c*/ 	.word	0xffffffff


	//   ....[46]....
        /*0280*/ 	.word	0xffffffff


	//   ....[47]....
        /*0284*/ 	.word	0xffffffff


	//   ....[48]....
        /*0288*/ 	.word	0xffffffff


	//   ....[49]....
        /*028c*/ 	.word	0xffffffff


	//   ....[50]....
        /*0290*/ 	.word	0xffffffff


	//   ....[51]....
        /*0294*/ 	.word	0xffffffff


	//   ....[52]....
        /*0298*/ 	.word	0xffffffff


	//   ....[53]....
        /*029c*/ 	.word	0xffffffff


	//   ....[54]....
        /*02a0*/ 	.word	0xffffffff


	//   ....[55]....
        /*02a4*/ 	.word	0xffffffff


	//   ....[56]....
        /*02a8*/ 	.word	0xffffffff


	//   ....[57]....
        /*02ac*/ 	.word	0x0500000f


	//   ....[58]....
        /*02b0*/ 	.word	0x0500000f


	//   ....[59]....
        /*02b4*/ 	.word	0x0500000f


	//   ....[60]....
        /*02b8*/ 	.word	0x0500000f


	//   ....[61]....
        /*02bc*/ 	.word	0x0500000f


	//   ....[62]....
        /*02c0*/ 	.word	0x0500000f


	//   ....[63]....
        /*02c4*/ 	.word	0x0500000f


	//   ....[64]....
        /*02c8*/ 	.word	0x0500000f


	//   ....[65]....
        /*02cc*/ 	.word	0x0500000f


	//   ....[66]....
        /*02d0*/ 	.word	0x0500000f


	//   ....[67]....
        /*02d4*/ 	.word	0x0500000f


	//----- nvinfo : EIATTR_COOP_GROUP_INSTR_OFFSETS
	.align		4
.L_979:
        /*02d8*/ 	.byte	0x04, 0x28
        /*02da*/ 	.short	(.L_981 - .L_980)


	//   ....[0]....
.L_980:
        /*02dc*/ 	.word	0x00000060


	//   ....[1]....
        /*02e0*/ 	.word	0x00000140


	//   ....[2]....
        /*02e4*/ 	.word	0x00000190


	//   ....[3]....
        /*02e8*/ 	.word	0x00000380


	//   ....[4]....
        /*02ec*/ 	.word	0x000004e0


	//   ....[5]....
        /*02f0*/ 	.word	0x00000600


	//   ....[6]....
        /*02f4*/ 	.word	0x00000760


	//   ....[7]....
        /*02f8*/ 	.word	0x00001900


	//   ....[8]....
        /*02fc*/ 	.word	0x000036c0


	//   ....[9]....
        /*0300*/ 	.word	0x00003cb0


	//   ....[10]....
        /*0304*/ 	.word	0x00003cd0


	//   ....[11]....
        /*0308*/ 	.word	0x00004470


	//   ....[12]....
        /*030c*/ 	.word	0x00004510


	//   ....[13]....
        /*0310*/ 	.word	0x00004980


	//   ....[14]....
        /*0314*/ 	.word	0x000049f0


	//   ....[15]....
        /*0318*/ 	.word	0x00005390


	//   ....[16]....
        /*031c*/ 	.word	0x00005690


	//   ....[17]....
        /*0320*/ 	.word	0x000056a0


	//   ....[18]....
        /*0324*/ 	.word	0x00005dd0


	//   ....[19]....
        /*0328*/ 	.word	0x00005e50


	//   ....[20]....
        /*032c*/ 	.word	0x000062b0


	//   ....[21]....
        /*0330*/ 	.word	0x00006350


	//   ....[22]....
        /*0334*/ 	.word	0x000075b0


	//   ....[23]....
        /*0338*/ 	.word	0x00007cd0


	//   ....[24]....
        /*033c*/ 	.word	0x00007d40


	//   ....[25]....
        /*0340*/ 	.word	0x00008030


	//   ....[26]....
        /*0344*/ 	.word	0x000081f0


	//   ....[27]....
        /*0348*/ 	.word	0x00009290


	//   ....[28]....
        /*034c*/ 	.word	0x000092d0


	//   ....[29]....
        /*0350*/ 	.word	0x00009310


	//   ....[30]....
        /*0354*/ 	.word	0x00009390


	//   ....[31]....
        /*0358*/ 	.word	0x000093c0


	//   ....[32]....
        /*035c*/ 	.word	0x00009e30


	//   ....[33]....
        /*0360*/ 	.word	0x0000b0f0


	//   ....[34]....
        /*0364*/ 	.word	0x0000b120


	//   ....[35]....
        /*0368*/ 	.word	0x0000b150


	//   ....[36]....
        /*036c*/ 	.word	0x0000b170


	//   ....[37]....
        /*0370*/ 	.word	0x0000b7c0


	//   ....[38]....
        /*0374*/ 	.word	0x0000b7d0


	//   ....[39]....
        /*0378*/ 	.word	0x0000ba00


	//   ....[40]....
        /*037c*/ 	.word	0x0000ba20


	//   ....[41]....
        /*0380*/ 	.word	0x0000c3b0


	//   ....[42]....
        /*0384*/ 	.word	0x0000c3d0


	//   ....[43]....
        /*0388*/ 	.word	0x0000c600


	//   ....[44]....
        /*038c*/ 	.word	0x0000c620


	//   ....[45]....
        /*0390*/ 	.word	0x0000c8e0


	//   ....[46]....
        /*0394*/ 	.word	0x0000d600


	//   ....[47]....
        /*0398*/ 	.word	0x0000df40


	//   ....[48]....
        /*039c*/ 	.word	0x0000df70


	//   ....[49]....
        /*03a0*/ 	.word	0x0000e020


	//   ....[50]....
        /*03a4*/ 	.word	0x0000e030


	//   ....[51]....
        /*03a8*/ 	.word	0x0000e0a0


	//   ....[52]....
        /*03ac*/ 	.word	0x0000e0b0


	//   ....[53]....
        /*03b0*/ 	.word	0x0000e0c0


	//   ....[54]....
        /*03b4*/ 	.word	0x0000e100


	//   ....[55]....
        /*03b8*/ 	.word	0x00011880


	//   ....[56]....
        /*03bc*/ 	.word	0x00011a70


	//   ....[57]....
        /*03c0*/ 	.word	0x00012070


	//   ....[58]....
        /*03c4*/ 	.word	0x000121d0


	//   ....[59]....
        /*03c8*/ 	.word	0x00012230


	//   ....[60]....
        /*03cc*/ 	.word	0x000122c0


	//   ....[61]....
        /*03d0*/ 	.word	0x000123a0


	//   ....[62]....
        /*03d4*/ 	.word	0x00012400


	//   ....[63]....
        /*03d8*/ 	.word	0x000124e0


	//   ....[64]....
        /*03dc*/ 	.word	0x00012540


	//   ....[65]....
        /*03e0*/ 	.word	0x00012600


	//   ....[66]....
        /*03e4*/ 	.word	0x00012920


	//   ....[67]....
        /*03e8*/ 	.word	0x00012a40


	//----- nvinfo : EIATTR_REG_RECONFIG
	.align		4
.L_981:
        /*03ec*/ 	.byte	0x01, 0x54
	.zero		2


	//----- nvinfo : EIATTR_SYSCALL_OFFSETS
	.align		4
        /*03f0*/ 	.byte	0x04, 0x46
        /*03f2*/ 	.short	(.L_983 - .L_982)


	//   ....[0]....
.L_982:
        /*03f4*/ 	.word	0x00003890


	//   ....[1]....
        /*03f8*/ 	.word	0x0000d210


	//   ....[2]....
        /*03fc*/ 	.word	0x0000d360


	//   ....[3]....
        /*0400*/ 	.word	0x0000d450


	//   ....[4]....
        /*0404*/ 	.word	0x0000db80


	//----- nvinfo : EIATTR_MBARRIER_INSTR_OFFSETS
	.align		4
.L_983:
        /*0408*/ 	.byte	0x04, 0x39
        /*040a*/ 	.short	(.L_985 - .L_984)


	//   ....[0]....
.L_984:
        /*040c*/ 	.word	0x00000270
        /*0410*/ 	.word	0x000000ff
        /*0414*/ 	.word	0x00028c00
        /*0418*/ 	.short	0x0100
        /*041a*/ 	.byte	0x08
	.zero		1


	//   ....[1]....
        /*041c*/ 	.word	0x00000280
        /*0420*/ 	.word	0x000000ff
        /*0424*/ 	.word	0x00028c20
        /*0428*/ 	.short	0x0100
        /*042a*/ 	.byte	0x08
	.zero		1


	//   ....[2]....
        /*042c*/ 	.word	0x00000330
        /*0430*/ 	.word	0x000000ff
        /*0434*/ 	.word	0x00028c30
        /*0438*/ 	.short	0x0100
        /*043a*/ 	.byte	0x06
	.zero		1


	//   ....[3]....
        /*043c*/ 	.word	0x00000340
        /*0440*/ 	.word	0x000000ff
        /*0444*/ 	.word	0x00028c40
        /*0448*/ 	.short	0x0100
        /*044a*/ 	.byte	0x06
	.zero		1


	//   ....[4]....
        /*044c*/ 	.word	0x00000350
        /*0450*/ 	.word	0x000000ff
        /*0454*/ 	.word	0x00028c38
        /*0458*/ 	.short	0x0100
        /*045a*/ 	.byte	0x06
	.zero		1


	//   ....[5]....
        /*045c*/ 	.word	0x00000360
        /*0460*/ 	.word	0x000000ff
        /*0464*/ 	.word	0x00028c48
        /*0468*/ 	.short	0x0100
        /*046a*/ 	.byte	0x06
	.zero		1


	//   ....[6]....
        /*046c*/ 	.word	0x00000490
        /*0470*/ 	.word	0x000000ff
        /*0474*/ 	.word	0x00028c50
        /*0478*/ 	.short	0x0100
        /*047a*/ 	.byte	0x08
	.zero		1


	//   ....[7]....
        /*047c*/ 	.word	0x000004a0
        /*0480*/ 	.word	0x000000ff
        /*0484*/ 	.word	0x00028c60
        /*0488*/ 	.short	0x0100
        /*048a*/ 	.byte	0x08
	.zero		1


	//   ....[8]....
        /*048c*/ 	.word	0x000004b0
        /*0490*/ 	.word	0x000000ff
        /*0494*/ 	.word	0x00028c58
        /*0498*/ 	.short	0x0100
        /*049a*/ 	.byte	0x08
	.zero		1


	//   ....[9]....
        /*049c*/ 	.word	0x000004c0
        /*04a0*/ 	.word	0x000000ff
        /*04a4*/ 	.word	0x00028c68
        /*04a8*/ 	.short	0x0100
        /*04aa*/ 	.byte	0x08
	.zero		1


	//   ....[10]....
        /*04ac*/ 	.word	0x000005b0
        /*04b0*/ 	.word	0x000000ff
        /*04b4*/ 	.word	0x00028c70
        /*04b8*/ 	.short	0x0100
        /*04ba*/ 	.byte	0x06
	.zero		1


	//   ....[11]....
        /*04bc*/ 	.word	0x000005c0
        /*04c0*/ 	.word	0x000000ff
        /*04c4*/ 	.word	0x00028c80
        /*04c8*/ 	.short	0x0100
        /*04ca*/ 	.byte	0x06
	.zero		1


	//   ....[12]....
        /*04cc*/ 	.word	0x000005d0
        /*04d0*/ 	.word	0x000000ff
        /*04d4*/ 	.word	0x00028c78
        /*04d8*/ 	.short	0x0100
        /*04da*/ 	.byte	0x06
	.zero		1


	//   ....[13]....
        /*04dc*/ 	.word	0x000005e0
        /*04e0*/ 	.word	0x000000ff
        /*04e4*/ 	.word	0x00028c88
        /*04e8*/ 	.short	0x0100
        /*04ea*/ 	.byte	0x06
	.zero		1


	//   ....[14]....
        /*04ec*/ 	.word	0x00000710
        /*04f0*/ 	.word	0x000000ff
        /*04f4*/ 	.word	0x00028c90
        /*04f8*/ 	.short	0x0100
        /*04fa*/ 	.byte	0x08
	.zero		1


	//   ....[15]....
        /*04fc*/ 	.word	0x00000720
        /*0500*/ 	.word	0x000000ff
        /*0504*/ 	.word	0x00028ca0
        /*0508*/ 	.short	0x0100
        /*050a*/ 	.byte	0x08
	.zero		1


	//   ....[16]....
        /*050c*/ 	.word	0x00000730
        /*0510*/ 	.word	0x000000ff
        /*0514*/ 	.word	0x00028c98
        /*0518*/ 	.short	0x0100
        /*051a*/ 	.byte	0x08
	.zero		1


	//   ....[17]....
        /*051c*/ 	.word	0x00000740
        /*0520*/ 	.word	0x000000ff
        /*0524*/ 	.word	0x00028ca8
        /*0528*/ 	.short	0x0100
        /*052a*/ 	.byte	0x08
	.zero		1


	//   ....[18]....
        /*052c*/ 	.word	0x00000870
        /*0530*/ 	.word	0x000000ff
        /*0534*/ 	.word	0x00028cb0
        /*0538*/ 	.short	0x0100
        /*053a*/ 	.byte	0x08
	.zero		1


	//   ....[19]....
        /*053c*/ 	.word	0x00000880
        /*0540*/ 	.word	0x000000ff
        /*0544*/ 	.word	0x00028cc0
        /*0548*/ 	.short	0x0100
        /*054a*/ 	.byte	0x08
	.zero		1


	//   ....[20]....
        /*054c*/ 	.word	0x00000890
        /*0550*/ 	.word	0x000000ff
        /*0554*/ 	.word	0x00028cb8
        /*0558*/ 	.short	0x0100
        /*055a*/ 	.byte	0x08
	.zero		1


	//   ....[21]....
        /*055c*/ 	.word	0x000008a0
        /*0560*/ 	.word	0x000000ff
        /*0564*/ 	.word	0x00028cc8
        /*0568*/ 	.short	0x0100
        /*056a*/ 	.byte	0x08
	.zero		1


	//   ....[22]....
        /*056c*/ 	.word	0x00001a10
        /*0570*/ 	.word	0x000000ff
        /*0574*/ 	.word	0x00028c50
        /*0578*/ 	.short	0x010a
        /*057a*/ 	.byte	0x15
	.zero		1


	//   ....[23]....
        /*057c*/ 	.word	0x00001cd0
        /*0580*/ 	.word	0x00000000
        /*0584*/ 	.word	0x00000000
        /*0588*/ 	.short	0x0101
        /*058a*/ 	.byte	0x3f
	.zero		1


	//   ....[24]....
        /*058c*/ 	.word	0x00002620
        /*0590*/ 	.word	0x000000ff
        /*0594*/ 	.word	0x00028c50
        /*0598*/ 	.short	0x010a
        /*059a*/ 	.byte	0x15
	.zero		1


	//   ....[25]....
        /*059c*/ 	.word	0x00002660
        /*05a0*/ 	.word	0x000000ff
        /*05a4*/ 	.word	0x00028c50
        /*05a8*/ 	.short	0x010a
        /*05aa*/ 	.byte	0x15
	.zero		1


	//   ....[26]....
        /*05ac*/ 	.word	0x00002830
        /*05b0*/ 	.word	0x00000000
        /*05b4*/ 	.word	0x00000000
        /*05b8*/ 	.short	0x0101
        /*05ba*/ 	.byte	0x3f
	.zero		1


	//   ....[27]....
        /*05bc*/ 	.word	0x00003910
        /*05c0*/ 	.word	0x000000ff
        /*05c4*/ 	.word	0x00028c00
        /*05c8*/ 	.short	0x010a
        /*05ca*/ 	.byte	0x2b
	.zero		1


	//   ....[28]....
        /*05cc*/ 	.word	0x00003990
        /*05d0*/ 	.word	0x00000007
        /*05d4*/ 	.word	0x00028c30
        /*05d8*/ 	.short	0x010a
        /*05da*/ 	.byte	0x3f
	.zero		1


	//   ....[29]....
        /*05dc*/ 	.word	0x000039d0
        /*05e0*/ 	.word	0x00000007
        /*05e4*/ 	.word	0x00028c30
        /*05e8*/ 	.short	0x010a
        /*05ea*/ 	.byte	0x3f
	.zero		1


	//   ....[30]....
        /*05ec*/ 	.word	0x00004c00
        /*05f0*/ 	.word	0x00000003
        /*05f4*/ 	.word	0x00000000
        /*05f8*/ 	.short	0x0101
        /*05fa*/ 	.byte	0x3f
	.zero		1


	//   ....[31]....
        /*05fc*/ 	.word	0x00005040
        /*0600*/ 	.word	0x00000007
        /*0604*/ 	.word	0x00028c50
        /*0608*/ 	.short	0x010a
        /*060a*/ 	.byte	0x3f
	.zero		1


	//   ....[32]....
        /*060c*/ 	.word	0x00005080
        /*0610*/ 	.word	0x00000007
        /*0614*/ 	.word	0x00028c50
        /*0618*/ 	.short	0x010a
        /*061a*/ 	.byte	0x3f
	.zero		1


	//   ....[33]....
        /*061c*/ 	.word	0x000053b0
        /*0620*/ 	.word	0x00000007
        /*0624*/ 	.word	0x00000000
        /*0628*/ 	.short	0x0101
        /*062a*/ 	.byte	0x3f
	.zero		1


	//   ....[34]....
        /*062c*/ 	.word	0x000054d0
        /*0630*/ 	.word	0x000000ff
        /*0634*/ 	.word	0x00028c30
        /*0638*/ 	.short	0x010a
        /*063a*/ 	.byte	0x1a
	.zero		1


	//   ....[35]....
        /*063c*/ 	.word	0x00005510
        /*0640*/ 	.word	0x000000ff
        /*0644*/ 	.word	0x00028c30
        /*0648*/ 	.short	0x010a
        /*064a*/ 	.byte	0x1a
	.zero		1


	//   ....[36]....
        /*064c*/ 	.word	0x00006610
        /*0650*/ 	.word	0x0000009f
        /*0654*/ 	.word	0x00000000
        /*0658*/ 	.short	0x0101
        /*065a*/ 	.byte	0x3f
	.zero		1


	//   ....[37]....
        /*065c*/ 	.word	0x000072f0
        /*0660*/ 	.word	0x000000ff
        /*0664*/ 	.word	0x00028c50
        /*0668*/ 	.short	0x010a
        /*066a*/ 	.byte	0x1a
	.zero		1


	//   ....[38]....
        /*066c*/ 	.word	0x00007330
        /*0670*/ 	.word	0x000000ff
        /*0674*/ 	.word	0x00028c50
        /*0678*/ 	.short	0x010a
        /*067a*/ 	.byte	0x1a
	.zero		1


	//   ....[39]....
        /*067c*/ 	.word	0x000075d0
        /*0680*/ 	.word	0x000000b2
        /*0684*/ 	.word	0x00000000
        /*0688*/ 	.short	0x0101
        /*068a*/ 	.byte	0x3f
	.zero		1


	//   ....[40]....
        /*068c*/ 	.word	0x00007700
        /*0690*/ 	.word	0x000000ff
        /*0694*/ 	.word	0x00028c30
        /*0698*/ 	.short	0x010a
        /*069a*/ 	.byte	0x18
	.zero		1


	//   ....[41]....
        /*069c*/ 	.word	0x00007740
        /*06a0*/ 	.word	0x000000ff
        /*06a4*/ 	.word	0x00028c30
        /*06a8*/ 	.short	0x010a
        /*06aa*/ 	.byte	0x18
	.zero		1


	//   ....[42]....
        /*06ac*/ 	.word	0x00008590
        /*06b0*/ 	.word	0x00000098
        /*06b4*/ 	.word	0x00000000
        /*06b8*/ 	.short	0x0101
        /*06ba*/ 	.byte	0x3f
	.zero		1


	//   ....[43]....
        /*06bc*/ 	.word	0x00008fe0
        /*06c0*/ 	.word	0x000000ff
        /*06c4*/ 	.word	0x00028c50
        /*06c8*/ 	.short	0x010a
        /*06ca*/ 	.byte	0x18
	.zero		1


	//   ....[44]....
        /*06cc*/ 	.word	0x00009020
        /*06d0*/ 	.word	0x000000ff
        /*06d4*/ 	.word	0x00028c50
        /*06d8*/ 	.short	0x010a
        /*06da*/ 	.byte	0x18
	.zero		1


	//   ....[45]....
        /*06dc*/ 	.word	0x000092b0
        /*06e0*/ 	.word	0x000000aa
        /*06e4*/ 	.word	0x00000000
        /*06e8*/ 	.short	0x0101
        /*06ea*/ 	.byte	0x3f
	.zero		1


	//   ....[46]....
        /*06ec*/ 	.word	0x0000b770
        /*06f0*/ 	.word	0x000000ff
        /*06f4*/ 	.word	0x00000000
        /*06f8*/ 	.short	0x0101
        /*06fa*/ 	.byte	0x05
	.zero		1


	//   ....[47]....
        /*06fc*/ 	.word	0x0000d860
        /*0700*/ 	.word	0x00000003
        /*0704*/ 	.word	0x00028c40
        /*0708*/ 	.short	0x010a
        /*070a*/ 	.byte	0x3f
	.zero		1


	//   ....[48]....
        /*070c*/ 	.word	0x0000e1b0
        /*0710*/ 	.word	0x00000011
        /*0714*/ 	.word	0x00028c00
        /*0718*/ 	.short	0x0107
        /*071a*/ 	.byte	0x3f
	.zero		1


	//   ....[49]....
        /*071c*/ 	.word	0x0000e2a0
        /*0720*/ 	.word	0x00000011
        /*0724*/ 	.word	0x00028c00
        /*0728*/ 	.short	0x0101
        /*072a*/ 	.byte	0x3f
	.zero		1


	//   ....[50]....
        /*072c*/ 	.word	0x0000e2c0
        /*0730*/ 	.word	0x00000011
        /*0734*/ 	.word	0x00028c20
        /*0738*/ 	.short	0x010a
        /*073a*/ 	.byte	0x3f
	.zero		1


	//   ....[51]....
        /*073c*/ 	.word	0x0000e3a0
        /*0740*/ 	.word	0x00000000
        /*0744*/ 	.word	0x00028c60
        /*0748*/ 	.short	0x010a
        /*074a*/ 	.byte	0x3f
	.zero		1


	//   ....[52]....
        /*074c*/ 	.word	0x0000ef80
        /*0750*/ 	.word	0x00000002
        /*0754*/ 	.word	0x00028c40
        /*0758*/ 	.short	0x010a
        /*075a*/ 	.byte	0x3f
	.zero		1


	//   ....[53]....
        /*075c*/ 	.word	0x0000f1a0
        /*0760*/ 	.word	0x00000002
        /*0764*/ 	.word	0x00028c60
        /*0768*/ 	.short	0x010a
        /*076a*/ 	.byte	0x3f
	.zero		1


	//   ....[54]....
        /*076c*/ 	.word	0x0000fd40
        /*0770*/ 	.word	0x00000004
        /*0774*/ 	.word	0x00028c40
        /*0778*/ 	.short	0x010a
        /*077a*/ 	.byte	0x3f
	.zero		1


	//   ....[55]....
        /*077c*/ 	.word	0x0000ff60
        /*0780*/ 	.word	0x00000004
        /*0784*/ 	.word	0x00028c60
        /*0788*/ 	.short	0x010a
        /*078a*/ 	.byte	0x3f
	.zero		1


	//   ....[56]....
        /*078c*/ 	.word	0x00010aa0
        /*0790*/ 	.word	0x00000004
        /*0794*/ 	.word	0x00028c40
        /*0798*/ 	.short	0x010a
        /*079a*/ 	.byte	0x3f
	.zero		1


	//   ....[57]....
        /*079c*/ 	.word	0x00010cc0
        /*07a0*/ 	.word	0x00000004
        /*07a4*/ 	.word	0x00028c60
        /*07a8*/ 	.short	0x010a
        /*07aa*/ 	.byte	0x3f
	.zero		1


	//   ....[58]....
        /*07ac*/ 	.word	0x000119f0
        /*07b0*/ 	.word	0x00000000
        /*07b4*/ 	.word	0x00028c20
        /*07b8*/ 	.short	0x010a
        /*07ba*/ 	.byte	0x3f
	.zero		1


	//   ....[59]....
        /*07bc*/ 	.word	0x00011bc0
        /*07c0*/ 	.word	0x00000006
        /*07c4*/ 	.word	0x00000000
        /*07c8*/ 	.short	0x010a
        /*07ca*/ 	.byte	0x3f
	.zero		1


	//   ....[60]....
        /*07cc*/ 	.word	0x00011c10
        /*07d0*/ 	.word	0x00000003
        /*07d4*/ 	.word	0x00000000
        /*07d8*/ 	.short	0x010a
        /*07da*/ 	.byte	0x3f
	.zero		1


	//   ....[61]....
        /*07dc*/ 	.word	0x00011c70
        /*07e0*/ 	.word	0x00000012
        /*07e4*/ 	.word	0x00000000
        /*07e8*/ 	.short	0x010a
        /*07ea*/ 	.byte	0x3f
	.zero		1


	//   ....[62]....
        /*07ec*/ 	.word	0x00011ca0
        /*07f0*/ 	.word	0x00000003
        /*07f4*/ 	.word	0x00000000
        /*07f8*/ 	.short	0x010a
        /*07fa*/ 	.byte	0x3f
	.zero		1


	//   ....[63]....
        /*07fc*/ 	.word	0x00011d10
        /*0800*/ 	.word	0x00000003
        /*0804*/ 	.word	0x00028c50
        /*0808*/ 	.short	0x010a
        /*080a*/ 	.byte	0x3f
	.zero		1


	//   ....[64]....
        /*080c*/ 	.word	0x00011d70
        /*0810*/ 	.word	0x00000003
        /*0814*/ 	.word	0x00028c50
        /*0818*/ 	.short	0x010a
        /*081a*/ 	.byte	0x3f
	.zero		1


	//   ....[65]....
        /*081c*/ 	.word	0x00011dd0
        /*0820*/ 	.word	0x00000003
        /*0824*/ 	.word	0x00028c00
        /*0828*/ 	.short	0x010a
        /*082a*/ 	.byte	0x3f
	.zero		1


	//   ....[66]....
        /*082c*/ 	.word	0x00011e20
        /*0830*/ 	.word	0x00000007
        /*0834*/ 	.word	0x00028c30
        /*0838*/ 	.short	0x010a
        /*083a*/ 	.byte	0x3f
	.zero		1


	//   ....[67]....
        /*083c*/ 	.word	0x00011e70
        /*0840*/ 	.word	0x00000007
        /*0844*/ 	.word	0x00028c50
        /*0848*/ 	.short	0x010a
        /*084a*/ 	.byte	0x3f
	.zero		1


	//   ....[68]....
        /*084c*/ 	.word	0x00011ed0
        /*0850*/ 	.word	0x00000006
        /*0854*/ 	.word	0x00028c30
        /*0858*/ 	.short	0x010a
        /*085a*/ 	.byte	0x3f
	.zero		1


	//   ....[69]....
        /*085c*/ 	.word	0x00011f20
        /*0860*/ 	.word	0x000000b2
        /*0864*/ 	.word	0x00028c50
        /*0868*/ 	.short	0x010a
        /*086a*/ 	.byte	0x3f
	.zero		1


	//   ....[70]....
        /*086c*/ 	.word	0x00011f80
        /*0870*/ 	.word	0x00000006
        /*0874*/ 	.word	0x00028c30
        /*0878*/ 	.short	0x010a
        /*087a*/ 	.byte	0x3f
	.zero		1


	//   ....[71]....
        /*087c*/ 	.word	0x00011fd0
        /*0880*/ 	.word	0x000000aa
        /*0884*/ 	.word	0x00028c50
        /*0888*/ 	.short	0x010a
        /*088a*/ 	.byte	0x3f
	.zero		1


	//   ....[72]....
        /*088c*/ 	.word	0x00012120
        /*0890*/ 	.word	0x00000003
        /*0894*/ 	.word	0x00028c40
        /*0898*/ 	.short	0x010a
        /*089a*/ 	.byte	0x3f
	.zero		1


	//   ....[73]....
        /*089c*/ 	.word	0x00012640
        /*08a0*/ 	.word	0x00000011
        /*08a4*/ 	.word	0x00028c20
        /*08a8*/ 	.short	0x010a
        /*08aa*/ 	.byte	0x3f
	.zero		1


	//   ....[74]....
        /*08ac*/ 	.word	0x00012690
        /*08b0*/ 	.word	0x00000000
        /*08b4*/ 	.word	0x00028c60
        /*08b8*/ 	.short	0x010a
        /*08ba*/ 	.byte	0x3f
	.zero		1


	//   ....[75]....
        /*08bc*/ 	.word	0x000126e0
        /*08c0*/ 	.word	0x00000002
        /*08c4*/ 	.word	0x00028c40
        /*08c8*/ 	.short	0x010a
        /*08ca*/ 	.byte	0x3f
	.zero		1


	//   ....[76]....
        /*08cc*/ 	.word	0x00012730
        /*08d0*/ 	.word	0x00000002
        /*08d4*/ 	.word	0x00028c60
        /*08d8*/ 	.short	0x010a
        /*08da*/ 	.byte	0x3f
	.zero		1


	//   ....[77]....
        /*08dc*/ 	.word	0x00012780
        /*08e0*/ 	.word	0x00000004
        /*08e4*/ 	.word	0x00028c40
        /*08e8*/ 	.short	0x010a
        /*08ea*/ 	.byte	0x3f
	.zero		1


	//   ....[78]....
        /*08ec*/ 	.word	0x000127d0
        /*08f0*/ 	.word	0x00000004
        /*08f4*/ 	.word	0x00028c60
        /*08f8*/ 	.short	0x010a
        /*08fa*/ 	.byte	0x3f
	.zero		1


	//   ....[79]....
        /*08fc*/ 	.word	0x00012820
        /*0900*/ 	.word	0x00000004
        /*0904*/ 	.word	0x00028c40
        /*0908*/ 	.short	0x010a
        /*090a*/ 	.byte	0x3f
	.zero		1


	//   ....[80]....
        /*090c*/ 	.word	0x00012870
        /*0910*/ 	.word	0x00000004
        /*0914*/ 	.word	0x00028c60
        /*0918*/ 	.short	0x010a
        /*091a*/ 	.byte	0x3f
	.zero		1


	//   ....[81]....
        /*091c*/ 	.word	0x00012960
        /*0920*/ 	.word	0x00000000
        /*0924*/ 	.word	0x00028c20
        /*0928*/ 	.short	0x010a
        /*092a*/ 	.byte	0x3f
	.zero		1


	//   ....[82]....
        /*092c*/ 	.word	0x00012b00
        /*0930*/ 	.word	0x00000006
        /*0934*/ 	.word	0x00000000
        /*0938*/ 	.short	0x010a
        /*093a*/ 	.byte	0x3f
	.zero		1


	//   ....[83]....
        /*093c*/ 	.word	0x00012b50
        /*0940*/ 	.word	0x00000003
        /*0944*/ 	.word	0x00000000
        /*0948*/ 	.short	0x010a
        /*094a*/ 	.byte	0x3f
	.zero		1


	//   ....[84]....
        /*094c*/ 	.word	0x00012ba0
        /*0950*/ 	.word	0x00000012
        /*0954*/ 	.word	0x00000000
        /*0958*/ 	.short	0x010a
        /*095a*/ 	.byte	0x3f
	.zero		1


	//----- nvinfo : EIATTR_NUM_MBARRIERS
	.align		4
.L_985:
        /*095c*/ 	.byte	0x03, 0x38
        /*095e*/ 	.short	0x0016


	//----- nvinfo : EIATTR_EXIT_INSTR_OFFSETS
	.align		4
        /*0960*/ 	.byte	0x04, 0x1c
        /*0962*/ 	.short	(.L_987 - .L_986)


	//   ....[0]....
.L_986:
        /*0964*/ 	.word	0x00000a10


	//   ....[1]....
        /*0968*/ 	.word	0x0000c880


	//   ....[2]....
        /*096c*/ 	.word	0x00011cf0


	//----- nvinfo : EIATTR_MAX_THREADS
	.align		4
.L_987:
        /*0970*/ 	.byte	0x04, 0x05
        /*0972*/ 	.short	(.L_989 - .L_988)
.L_988:
        /*0974*/ 	.word	0x00000180
        /*0978*/ 	.word	0x00000001
        /*097c*/ 	.word	0x00000001


	//----- nvinfo : EIATTR_CRS_STACK_SIZE
	.align		4
.L_989:
        /*0980*/ 	.byte	0x04, 0x1e
        /*0982*/ 	.short	(.L_991 - .L_990)
.L_990:
        /*0984*/ 	.word	0x00000000


	//----- nvinfo : EIATTR_CBANK_PARAM_SIZE
	.align		4
.L_991:
        /*0988*/ 	.byte	0x03, 0x19
        /*098a*/ 	.short	0x0af0


	//----- nvinfo : EIATTR_PARAM_CBANK
	.align		4
        /*098c*/ 	.byte	0x04, 0x0a
        /*098e*/ 	.short	(.L_993 - .L_992)
	.align		4
.L_992:
        /*0990*/ 	.word	index@(.nv.constant0._ZN7cutlass13device_kernelIN5flash11enable_sm90INS1_16FlashAttnFwdSm90INS1_25CollectiveMainloopFwdSm90ILi2EN4cute5tupleIJNS5_1CILi1EEES8_S8_EEENS6_IJNS7_ILi64EEESA_SA_EEELi512ENS_10bfloat16_tEfNS_4arch4Sm90ELb1ELb0ELb1ELb0ELb0ELb0ELb0ELb0ELb0ELb1ELb0ELb0EEENS1_21CollectiveEpilogueFwdINS6_IJSA_NS7_ILi512EEESA_EEES9_SC_SE_Li256ELb0ELb1ELb0ELb0EEENS1_30DynamicPersistentTileSchedulerILi256ELi128ELb0ELb1ELb1EEEEEEEEEvNT_6ParamsE)
        /*0994*/ 	.short	0x0210
        /*0996*/ 	.short	0x0af0


	//----- nvinfo : EIATTR_SW_WAR
	.align		4
.L_993:
        /*0998*/ 	.byte	0x04, 0x36
        /*099a*/ 	.short	(.L_995 - .L_994)
.L_994:
        /*099c*/ 	.word	0x00000008
.L_995:


//--------------------- .nv.info._ZN7cutlass13device_kernelIN5flash11enable_sm90INS1_16FlashAttnFwdSm90INS1_25CollectiveMainloopFwdSm90ILi2EN4cute5tupleIJNS5_1CILi1EEES8_S8_EEENS6_IJNS7_ILi64EEESA_SA_EEELi512ENS_10bfloat16_tEfNS_4arch4Sm90ELb1ELb0ELb1ELb0ELb0ELb0ELb1ELb0ELb0ELb1ELb0ELb0EEENS1_21CollectiveEpilogueFwdINS6_IJSA_NS7_ILi512EEESA_EEES9_SC_SE_Li256ELb0ELb1ELb0ELb0EEENS1_30DynamicPersistentTileSchedulerILi256ELi128ELb0ELb1ELb1EEEEEEEEEvNT_6ParamsE --------------------------
	.section	.nv.info._ZN7cutlass13device_kernelIN5flash11enable_sm90INS1_16FlashAttnFwdSm90INS1_25CollectiveMainloopFwdSm90ILi2EN4cute5tupleIJNS5_1CILi1EEES8_S8_EEENS6_IJNS7_ILi64EEESA_SA_EEELi512ENS_10bfloat16_tEfNS_4arch4Sm90ELb1ELb0ELb1ELb0ELb0ELb0ELb1ELb0ELb0ELb1ELb0ELb0EEENS1_21CollectiveEpilogueFwdINS6_IJSA_NS7_ILi512EEESA_EEES9_SC_SE_Li256ELb0ELb1ELb0ELb0EEENS1_30DynamicPersistentTileSchedulerILi256ELi128ELb0ELb1ELb1EEEEEEEEEvNT_6ParamsE,"",@"SHT_CUDA_INFO"
	.sectionflags	@""
	.align	4


	//----- nvinfo : EIATTR_CUDA_API_VERSION
	.align		4
        /*0000*/ 	.byte	0x04, 0x37
        /*0002*/ 	.short	(.L_997 - .L_996)
.L_996:
        /*0004*/ 	.word	0x00000082


	//----- nvinfo : EIATTR_KPARAM_INFO
	.align		4
.L_997:
        /*0008*/ 	.byte	0x04, 0x17
        /*000a*/ 	.short	(.L_999 - .L_998)
.L_998:
        /*000c*/ 	.word	0x00000000
        /*0010*/ 	.short	0x0000
        /*0012*/ 	.short	0x0070
        /*0014*/ 	.byte	0x00, 0xf0, 0x01, 0x2e


	//----- nvinfo : EIATTR_SPARSE_MMA_MASK
	.align		4
.L_999:
        /*0018*/ 	.byte	0x03, 0x50
        /*001a*/ 	.short	0x0000


	//----- nvinfo : EIATTR_MAXREG_COUNT
	.align		4
        /*001c*/ 	.byte	0x03, 0x1b
        /*001e*/ 	.short	0x00a8


	//----- nvinfo : EIATTR_NUM_BARRIERS
	.align		4
        /*0020*/ 	.byte	0x02, 0x4c
        /*0022*/ 	.byte	0x10
	.zero		1


	//----- nvinfo : EIATTR_EXTERNS
	.align		4
        /*0024*/ 	.byte	0x04, 0x0f
        /*0026*/ 	.short	(.L_1001 - .L_1000)


	//   ....[0]....
	.align		4
.L_1000:
        /*0028*/ 	.word	index@(__assertfail)


	//----- nvinfo : EIATTR_ANNOTATIONS
	.align		4
.L_1001:
        /*002c*/ 	.byte	0x04, 0x55
        /*002e*/ 	.short	(.L_1003 - .L_1002)


	//   ....[0]....
.L_1002:
        /* <DEDUP_REMOVED lines=33> */


	//----- nvinfo : EIATTR_MERCURY_ISA_VERSION
	.align		4
.L_1003:
        /*0230*/ 	.byte	0x03, 0x5f
        /*0232*/ 	.short	0x0101


	//----- nvinfo : EIATTR_INT_WARP_WIDE_INSTR_OFFSETS
	.align		4
        /*0234*/ 	.byte	0x04, 0x31
        /*0236*/ 	.short	(.L_1005 - .L_1004)


	//   ....[0]....
.L_1004:
        /*0238*/ 	.word	0x00000130


	//   ....[1]....
        /*023c*/ 	.word	0x00000170


	//   ....[2]....
        /*0240*/ 	.word	0x000001e0


	//   ....[3]....
        /*0244*/ 	.word	0x000001f0


	//   ....[4]....
        /*0248*/ 	.word	0x00010dc0


	//   ....[5]....
        /*024c*/ 	.word	0x00010e50


	//   ....[6]....
        /*0250*/ 	.word	0x000164a0


	//   ....[7]....
        /*0254*/ 	.word	0x00016530


	//----- nvinfo : EIATTR_COOP_GROUP_MASK_REGIDS
	.align		4
.L_1005:
        /*0258*/ 	.byte	0x04, 0x29
        /*025a*/ 	.short	(.L_1007 - .L_1006)


	//   ....[0]....
.L_1006:
        /*025c*/ 	.word	0xffffffff


	//   ....[1]....
        /*0260*/ 	.word	0xffffffff


	//   ....[2]....
        /*0264*/ 	.word	0xffffffff


	//   ....[3]....
        /*0268*/ 	.word	0xffffffff


	//   ....[4]....
        /*026c*/ 	.word	0xffffffff


	//   ....[5]....
        /*0270*/ 	.word	0xffffffff


	//   ....[6]....
        /*0274*/ 	.word	0xffffffff


	//   ....[7]....
        /*0278*/ 	.word	0xffffffff


	//   ....[8]....
        /*027c*/ 	.word	0xffffffff


	//   ....[9]....
        /*0280*/ 	.word	0xffffffff


	//   ....[10]....
        /*0284*/ 	.word	0xffffffff


	//   ....[11]....
        /*0288*/ 	.word	0xffffffff


	//   ....[12]....
        /*028c*/ 	.word	0xffffffff


	//   ....[13]....
        /*0290*/ 	.word	0xffffffff


	//   ....[14]....
        /*0294*/ 	.word	0xffffffff


	//   ....[15]....
        /*0298*/ 	.word	0xffffffff


	//   ....[16]....
        /*029c*/ 	.word	0xffffffff


	//   ....[17]....
        /*02a0*/ 	.word	0xffffffff


	//   ....[18]....
        /*02a4*/ 	.word	0xffffffff


	//   ....[19]....
        /*02a8*/ 	.word	0xffffffff


	//   ....[20]....
        /*02ac*/ 	.word	0xffffffff


	//   ....[21]....
        /*02b0*/ 	.word	0xffffffff


	//   ....[22]....
        /*02b4*/ 	.word	0xffffffff


	//   ....[23]....
        /*02b8*/ 	.word	0xffffffff


	//   ....[24]....
        /*02bc*/ 	.word	0xffffffff


	//   ....[25]....
        /*02c0*/ 	.word	0xffffffff


	//   ....[26]....
        /*02c4*/ 	.word	0xffffffff


	//   ....[27]....
        /*02c8*/ 	.word	0xffffffff


	//   ....[28]....
        /*02cc*/ 	.word	0xffffffff


	//   ....[29]....
        /*02d0*/ 	.word	0xffffffff


	//   ....[30]....
        /*02d4*/ 	.word	0xffffffff


	//   ....[31]....
        /*02d8*/ 	.word	0xffffffff


	//   ....[32]....
        /*02dc*/ 	.word	0xffffffff


	//   ....[33]....
        /*02e0*/ 	.word	0xffffffff


	//   ....[34]....
        /*02e4*/ 	.word	0xffffffff


	//   ....[35]....
        /*02e8*/ 	.word	0xffffffff


	//   ....[36]....
        /*02ec*/ 	.word	0xffffffff


	//   ....[37]....
        /*02f0*/ 	.word	0xffffffff


	//   ....[38]....
        /*02f4*/ 	.word	0xffffffff


	//   ....[39]....
        /*02f8*/ 	.word	0xffffffff


	//   ....[40]....
        /*02fc*/ 	.word	0xffffffff


	//   ....[41]....
        /*0300*/ 	.word	0xffffffff


	//   ....[42]....
        /*0304*/ 	.word	0xffffffff


	//   ....[43]....
        /*0308*/ 	.word	0xffffffff


	//   ....[44]....
        /*030c*/ 	.word	0xffffffff


	//   ....[45]....
        /*0310*/ 	.word	0xffffffff


	//   ....[46]....
        /*0314*/ 	.word	0xffffffff


	//   ....[47]....
        /*0318*/ 	.word	0xffffffff


	//   ....[48]....
        /*031c*/ 	.word	0xffffffff


	//   ....[49]....
        /*0320*/ 	.word	0xffffffff


	//   ....[50]....
        /*0324*/ 	.word	0xffffffff


	//   ....[51]....
        /*0328*/ 	.word	0xffffffff


	//   ....[52]....
        /*032c*/ 	.word	0xffffffff


	//   ....[53]....
        /*0330*/ 	.word	0xffffffff


	//   ....[54]....
        /*0334*/ 	.word	0xffffffff


	//   ....[55]....
        /*0338*/ 	.word	0xffffffff


	//   ....[56]....
        /*033c*/ 	.word	0xffffffff


	//   ....[57]....
        /*0340*/ 	.word	0xffffffff


	//   ....[58]....
        /*0344*/ 	.word	0xffffffff


	//   ....[59]....
        /*0348*/ 	.word	0xffffffff


	//   ....[60]....
        /*034c*/ 	.word	0xffffffff


	//   ....[61]....
        /*0350*/ 	.word	0xffffffff


	//   ....[62]....
        /*0354*/ 	.word	0xffffffff


	//   ....[63]....
        /*0358*/ 	.word	0xffffffff


	//   ....[64]....
        /*035c*/ 	.word	0xffffffff


	//   ....[65]....
        /*0360*/ 	.word	0xffffffff


	//   ....[66]....
        /*0364*/ 	.word	0xffffffff


	//   ....[67]....
        /*0368*/ 	.word	0xffffffff


	//   ....[68]....
        /*036c*/ 	.word	0x0500000f


	//   ....[69]....
        /*0370*/ 	.word	0x0500000f


	//   ....[70]....
        /*0374*/ 	.word	0x0500000f


	//   ....[71]....
        /*0378*/ 	.word	0x0500000f


	//   ....[72]....
        /*037c*/ 	.word	0x0500000f


	//   ....[73]....
        /*0380*/ 	.word	0x0500000f


	//   ....[74]....
        /*0384*/ 	.word	0x0500000f


	//   ....[75]....
        /*0388*/ 	.word	0x0500000f


	//   ....[76]....
        /*038c*/ 	.word	0x0500000f


	//   ....[77]....
        /*0390*/ 	.word	0x0500000f


	//   ....[78]....
        /*0394*/ 	.word	0x0500000f


	//   ....[79]....
        /*0398*/ 	.word	0x0500000f


	//   ....[80]....
        /*039c*/ 	.word	0x0500000f


	//   ....[81]....
        /*03a0*/ 	.word	0x0500000f


	//   ....[82]....
        /*03a4*/ 	.word	0x0500000f


	//   ....[83]....
        /*03a8*/ 	.word	0x0500000f


	//   ....[84]....
        /*03ac*/ 	.word	0x0500000f


	//   ....[85]....
        /*03b0*/ 	.word	0x0500000f


	//   ....[86]....
        /*03b4*/ 	.word	0x0500000f


	//----- nvinfo : EIATTR_COOP_GROUP_INSTR_OFFSETS
	.align		4
.L_1007:
        /*03b8*/ 	.byte	0x04, 0x28
        /*03ba*/ 	.short	(.L_1009 - .L_1008)


	//   ....[0]....
.L_1008:
        /*03bc*/ 	.word	0x00000070


	//   ....[1]....
        /*03c0*/ 	.word	0x00000140


	//   ....[2]....
        /*03c4*/ 	.word	0x00000190


	//   ....[3]....
        /*03c8*/ 	.word	0x000003a0


	//   ....[4]....
        /*03cc*/ 	.word	0x00000500


	//   ....[5]....
        /*03d0*/ 	.word	0x00000620


	//   ....[6]....
        /*03d4*/ 	.word	0x00000780


	//   ....[7]....
        /*03d8*/ 	.word	0x00001940


	//   ....[8]....
        /*03dc*/ 	.word	0x00003640


	//   ....[9]....
        /*03e0*/ 	.word	0x00004680


	//   ....[10]....
        /*03e4*/ 	.word	0x00005280


	//   ....[11]....
        /*03e8*/ 	.word	0x000052a0


	//   ....[12]....
        /*03ec*/ 	.word	0x000059f0


	//   ....[13]....
        /*03f0*/ 	.word	0x00005ac0


	//   ....[14]....
        /*03f4*/ 	.word	0x00005ef0


	//   ....[15]....
        /*03f8*/ 	.word	0x00005f90


	//   ....[16]....
        /*03fc*/ 	.word	0x00006840


	//   ....[17]....
        /*0400*/ 	.word	0x00007500


	//   ....[18]....
        /*0404*/ 	.word	0x000081f0


	//   ....[19]....
        /*0408*/ 	.word	0x000085d0


	//   ....[20]....
        /*040c*/ 	.word	0x000087c0


	//   ....[21]....
        /*0410*/ 	.word	0x00008900


	//   ....[22]....
        /*0414*/ 	.word	0x00008cb0


	//   ....[23]....
        /*0418*/ 	.word	0x00008d40


	//   ....[24]....
        /*041c*/ 	.word	0x00009ec0


	//   ....[25]....
        /*0420*/ 	.word	0x0000ab20


	//   ....[26]....
        /*0424*/ 	.word	0x0000bab0


	//   ....[27]....
        /*0428*/ 	.word	0x0000bb30


	//   ....[28]....
        /*042c*/ 	.word	0x0000be40


	//   ....[29]....
        /*0430*/ 	.word	0x0000c000


	//   ....[30]....
        /*0434*/ 	.word	0x0000cff0


	//   ....[31]....
        /*0438*/ 	.word	0x0000d030


	//   ....[32]....
        /*043c*/ 	.word	0x0000d060


	//   ....[33]....
        /*0440*/ 	.word	0x0000d0c0


	//   ....[34]....
        /*0444*/ 	.word	0x0000d0e0


	//   ....[35]....
        /*0448*/ 	.word	0x0000dc00


	//   ....[36]....
        /*044c*/ 	.word	0x0000ee20


	//   ....[37]....
        /*0450*/ 	.word	0x0000ee50


	//   ....[38]....
        /*0454*/ 	.word	0x0000ee80


	//   ....[39]....
        /*0458*/ 	.word	0x0000eea0


	//   ....[40]....
        /*045c*/ 	.word	0x0000f4e0


	//   ....[41]....
        /*0460*/ 	.word	0x0000f500


	//   ....[42]....
        /*0464*/ 	.word	0x0000f730


	//   ....[43]....
        /*0468*/ 	.word	0x0000f750


	//   ....[44]....
        /*046c*/ 	.word	0x000100d0


	//   ....[45]....
        /*0470*/ 	.word	0x000100f0


	//   ....[46]....
        /*0474*/ 	.word	0x00010330


	//   ....[47]....
        /*0478*/ 	.word	0x00010350


	//   ....[48]....
        /*047c*/ 	.word	0x00010630


	//   ....[49]....
        /*0480*/ 	.word	0x000113c0


	//   ....[50]....
        /*0484*/ 	.word	0x00011d10


	//   ....[51]....
        /*0488*/ 	.word	0x00011d40


	//   ....[52]....
        /*048c*/ 	.word	0x00011e50


	//   ....[53]....
        /*0490*/ 	.word	0x00011e60


	//   ....[54]....
        /*0494*/ 	.word	0x00011ee0


	//   ....[55]....
        /*0498*/ 	.word	0x00011ef0


	//   ....[56]....
        /*049c*/ 	.word	0x00011f00


	//   ....[57]....
        /*04a0*/ 	.word	0x00011f10


	//   ....[58]....
        /*04a4*/ 	.word	0x00012900


	//   ....[59]....
        /*04a8*/ 	.word	0x00012940


	//   ....[60]....
        /*04ac*/ 	.word	0x000129c0


	//   ....[61]....
        /*04b0*/ 	.word	0x00012a90


	//   ....[62]....
        /*04b4*/ 	.word	0x00012c60


	//   ....[63]....
        /*04b8*/ 	.word	0x00012c70


	//   ....[64]....
        /*04bc*/ 	.word	0x00012dc0


	//   ....[65]....
        /*04c0*/ 	.word	0x00012dd0


	//   ....[66]....
        /*04c4*/ 	.word	0x00016680


	//   ....[67]....
        /*04c8*/ 	.word	0x00016870


	//   ....[68]....
        /*04cc*/ 	.word	0x00016dd0


	//   ....[69]....
        /*04d0*/ 	.word	0x00016f30


	//   ....[70]....
        /*04d4*/ 	.word	0x00016fb0


	//   ....[71]....
        /*04d8*/ 	.word	0x00017070


	//   ....[72]....
        /*04dc*/ 	.word	0x00017160


	//   ....[73]....
        /*04e0*/ 	.word	0x000171c0


	//   ....[74]....
        /*04e4*/ 	.word	0x000172b0


	//   ....[75]....
        /*04e8*/ 	.word	0x00017310


	//   ....[76]....
        /*04ec*/ 	.word	0x000173b0


	//   ....[77]....
        /*04f0*/ 	.word	0x00017490


	//   ....[78]....
        /*04f4*/ 	.word	0x00017540


	//   ....[79]....
        /*04f8*/ 	.word	0x00017820


	//   ....[80]....
        /*04fc*/ 	.word	0x00017870


	//   ....[81]....
        /*0500*/ 	.word	0x000179d0


	//   ....[82]....
        /*0504*/ 	.word	0x00017b20


	//   ....[83]....
        /*0508*/ 	.word	0x00017cf0


	//   ....[84]....
        /*050c*/ 	.word	0x00017d40


	//   ....[85]....
        /*0510*/ 	.word	0x00018060


	//   ....[86]....
        /*0514*/ 	.word	0x00018180


	//----- nvinfo : EIATTR_REG_RECONFIG
	.align		4
.L_1009:
        /*0518*/ 	.byte	0x01, 0x54
	.zero		2


	//----- nvinfo : EIATTR_SYSCALL_OFFSETS
	.align		4
        /*051c*/ 	.byte	0x04, 0x46
        /*051e*/ 	.short	(.L_1011 - .L_1010)


	//   ....[0]....
.L_1010:
        /*0520*/ 	.word	0x000037f0


	//   ....[1]....
        /*0524*/ 	.word	0x00010fc0


	//   ....[2]....
        /*0528*/ 	.word	0x00011110


	//   ....[3]....
        /*052c*/ 	.word	0x00011200


	//   ....[4]....
        /*0530*/ 	.word	0x00011960


	//   ....[5]....
        /*0534*/ 	.word	0x00012260


	//----- nvinfo : EIATTR_MBARRIER_INSTR_OFFSETS
	.align		4
.L_1011:
        /*0538*/ 	.byte	0x04, 0x39
        /*053a*/ 	.short	(.L_1013 - .L_1012)


	//   ....[0]....
.L_1012:
        /*053c*/ 	.word	0x00000280
        /*0540*/ 	.word	0x000000ff
        /*0544*/ 	.word	0x00038800
        /*0548*/ 	.short	0x0100
        /*054a*/ 	.byte	0x08
	.zero		1


	//   ....[1]....
        /*054c*/ 	.word	0x00000290
        /*0550*/ 	.word	0x000000ff
        /*0554*/ 	.word	0x00038810
        /*0558*/ 	.short	0x0100
        /*055a*/ 	.byte	0x08
	.zero		1


	//   ....[2]....
        /*055c*/ 	.word	0x000002a0
        /*0560*/ 	.word	0x000000ff
        /*0564*/ 	.word	0x00038820
        /*0568*/ 	.short	0x0100
        /*056a*/ 	.byte	0x08
	.zero		1


	//   ....[3]....
        /*056c*/ 	.word	0x00000350
        /*0570*/ 	.word	0x000000ff
        /*0574*/ 	.word	0x00038830
        /*0578*/ 	.short	0x0100
        /*057a*/ 	.byte	0x06
	.zero		1


	//   ....[4]....
        /*057c*/ 	.word	0x00000360
        /*0580*/ 	.word	0x000000ff
        /*0584*/ 	.word	0x00038840
        /*0588*/ 	.short	0x0100
        /*058a*/ 	.byte	0x06
	.zero		1


	//   ....[5]....
        /*058c*/ 	.word	0x00000370
        /*0590*/ 	.word	0x000000ff
        /*0594*/ 	.word	0x00038838
        /*0598*/ 	.short	0x0100
        /*059a*/ 	.byte	0x06
	.zero		1


	//   ....[6]....
        /*059c*/ 	.word	0x00000380
        /*05a0*/ 	.word	0x000000ff
        /*05a4*/ 	.word	0x00038848
        /*05a8*/ 	.short	0x0100
        /*05aa*/ 	.byte	0x06
	.zero		1


	//   ....[7]....
        /*05ac*/ 	.word	0x000004b0
        /*05b0*/ 	.word	0x000000ff
        /*05b4*/ 	.word	0x00038850
        /*05b8*/ 	.short	0x0100
        /*05ba*/ 	.byte	0x08
	.zero		1


	//   ....[8]....
        /*05bc*/ 	.word	0x000004c0
        /*05c0*/ 	.word	0x000000ff
        /*05c4*/ 	.word	0x00038860
        /*05c8*/ 	.short	0x0100
        /*05ca*/ 	.byte	0x08
	.zero		1


	//   ....[9]....
        /*05cc*/ 	.word	0x000004d0
        /*05d0*/ 	.word	0x000000ff
        /*05d4*/ 	.word	0x00038858
        /*05d8*/ 	.short	0x0100
        /*05da*/ 	.byte	0x08
	.zero		1


	//   ....[10]....
        /*05dc*/ 	.word	0x000004e0
        /*05e0*/ 	.word	0x000000ff
        /*05e4*/ 	.word	0x00038868
        /*05e8*/ 	.short	0x0100
        /*05ea*/ 	.byte	0x08
	.zero		1


	//   ....[11]....
        /*05ec*/ 	.word	0x000005d0
        /*05f0*/ 	.word	0x000000ff
        /*05f4*/ 	.word	0x00038870
        /*05f8*/ 	.short	0x0100
        /*05fa*/ 	.byte	0x06
	.zero		1


	//   ....[12]....
        /*05fc*/ 	.word	0x000005e0
        /*0600*/ 	.word	0x000000ff
        /*0604*/ 	.word	0x00038880
        /*0608*/ 	.short	0x0100
        /*060a*/ 	.byte	0x06
	.zero		1


	//   ....[13]....
        /*060c*/ 	.word	0x000005f0
        /*0610*/ 	.word	0x000000ff
        /*0614*/ 	.word	0x00038878
        /*0618*/ 	.short	0x0100
        /*061a*/ 	.byte	0x06
	.zero		1


	//   ....[14]....
        /*061c*/ 	.word	0x00000600
        /*0620*/ 	.word	0x000000ff
        /*0624*/ 	.word	0x00038888
        /*0628*/ 	.short	0x0100
        /*062a*/ 	.byte	0x06
	.zero		1


	//   ....[15]....
        /*062c*/ 	.word	0x00000730
        /*0630*/ 	.word	0x000000ff
        /*0634*/ 	.word	0x00038890
        /*0638*/ 	.short	0x0100
        /*063a*/ 	.byte	0x08
	.zero		1


	//   ....[16]....
        /*063c*/ 	.word	0x00000740
        /*0640*/ 	.word	0x000000ff
        /*0644*/ 	.word	0x000388a0
        /*0648*/ 	.short	0x0100
        /*064a*/ 	.byte	0x08
	.zero		1


	//   ....[17]....
        /*064c*/ 	.word	0x00000750
        /*0650*/ 	.word	0x000000ff
        /*0654*/ 	.word	0x00038898
        /*0658*/ 	.short	0x0100
        /*065a*/ 	.byte	0x08
	.zero		1


	//   ....[18]....
        /*065c*/ 	.word	0x00000760
        /*0660*/ 	.word	0x000000ff
        /*0664*/ 	.word	0x000388a8
        /*0668*/ 	.short	0x0100
        /*066a*/ 	.byte	0x08
	.zero		1


	//   ....[19]....
        /*066c*/ 	.word	0x00000890
        /*0670*/ 	.word	0x000000ff
        /*0674*/ 	.word	0x000388b0
        /*0678*/ 	.short	0x0100
        /*067a*/ 	.byte	0x08
	.zero		1


	//   ....[20]....
        /*067c*/ 	.word	0x000008a0
        /*0680*/ 	.word	0x000000ff
        /*0684*/ 	.word	0x000388c0
        /*0688*/ 	.short	0x0100
        /*068a*/ 	.byte	0x08
	.zero		1


	//   ....[21]....
        /*068c*/ 	.word	0x000008b0
        /*0690*/ 	.word	0x000000ff
        /*0694*/ 	.word	0x000388b8
        /*0698*/ 	.short	0x0100
        /*069a*/ 	.byte	0x08
	.zero		1


	//   ....[22]....
        /*069c*/ 	.word	0x000008c0
        /*06a0*/ 	.word	0x000000ff
        /*06a4*/ 	.word	0x000388c8
        /*06a8*/ 	.short	0x0100
        /*06aa*/ 	.byte	0x08
	.zero		1


	//   ....[23]....
        /*06ac*/ 	.word	0x00001cf0
        /*06b0*/ 	.word	0x00000000
        /*06b4*/ 	.word	0x00000000
        /*06b8*/ 	.short	0x0101
        /*06ba*/ 	.byte	0x3f
	.zero		1


	//   ....[24]....
        /*06bc*/ 	.word	0x000027c0
        /*06c0*/ 	.word	0x00000000
        /*06c4*/ 	.word	0x00000000
        /*06c8*/ 	.short	0x0101
        /*06ca*/ 	.byte	0x3f
	.zero		1


	//   ....[25]....
        /*06cc*/ 	.word	0x00003870
        /*06d0*/ 	.word	0x00000011
        /*06d4*/ 	.word	0x00038800
        /*06d8*/ 	.short	0x010a
        /*06da*/ 	.byte	0x3f
	.zero		1


	//   ....[26]....
        /*06dc*/ 	.word	0x000038d0
        /*06e0*/ 	.word	0x00000005
        /*06e4*/ 	.word	0x00038830
        /*06e8*/ 	.short	0x010a
        /*06ea*/ 	.byte	0x3f
	.zero		1


	//   ....[27]....
        /*06ec*/ 	.word	0x00003940
        /*06f0*/ 	.word	0x00000005
        /*06f4*/ 	.word	0x00038830
        /*06f8*/ 	.short	0x010a
        /*06fa*/ 	.byte	0x3f
	.zero		1


	//   ....[28]....
        /*06fc*/ 	.word	0x00003bc0
        /*0700*/ 	.word	0x00000011
        /*0704*/ 	.word	0x00038810
        /*0708*/ 	.short	0x010a
        /*070a*/ 	.byte	0x3f
	.zero		1


	//   ....[29]....
        /*070c*/ 	.word	0x00003c00
        /*0710*/ 	.word	0x00000005
        /*0714*/ 	.word	0x00038850
        /*0718*/ 	.short	0x010a
        /*071a*/ 	.byte	0x3f
	.zero		1


	//   ....[30]....
        /*071c*/ 	.word	0x00003cd0
        /*0720*/ 	.word	0x00000005
        /*0724*/ 	.word	0x00038850
        /*0728*/ 	.short	0x010a
        /*072a*/ 	.byte	0x3f
	.zero		1


	//   ....[31]....
        /*072c*/ 	.word	0x000061e0
        /*0730*/ 	.word	0x00000018
        /*0734*/ 	.word	0x00000000
        /*0738*/ 	.short	0x0101
        /*073a*/ 	.byte	0x3f
	.zero		1


	//   ....[32]....
        /*073c*/ 	.word	0x00006860
        /*0740*/ 	.word	0x00000005
        /*0744*/ 	.word	0x00000000
        /*0748*/ 	.short	0x0101
        /*074a*/ 	.byte	0x3f
	.zero		1


	//   ....[33]....
        /*074c*/ 	.word	0x00006990
        /*0750*/ 	.word	0x00000009
        /*0754*/ 	.word	0x00038830
        /*0758*/ 	.short	0x010a
        /*075a*/ 	.byte	0x3f
	.zero		1


	//   ....[34]....
        /*075c*/ 	.word	0x000069e0
        /*0760*/ 	.word	0x00000009
        /*0764*/ 	.word	0x00038830
        /*0768*/ 	.short	0x010a
        /*076a*/ 	.byte	0x3f
	.zero		1


	//   ....[35]....
        /*076c*/ 	.word	0x00006b80
        /*0770*/ 	.word	0x00000009
        /*0774*/ 	.word	0x00038850
        /*0778*/ 	.short	0x010a
        /*077a*/ 	.byte	0x3f
	.zero		1


	//   ....[36]....
        /*077c*/ 	.word	0x00006bc0
        /*0780*/ 	.word	0x00000009
        /*0784*/ 	.word	0x00038850
        /*0788*/ 	.short	0x010a
        /*078a*/ 	.byte	0x3f
	.zero		1


	//   ....[37]....
        /*078c*/ 	.word	0x00008e00
        /*0790*/ 	.word	0x00000098
        /*0794*/ 	.word	0x00000000
        /*0798*/ 	.short	0x0101
        /*079a*/ 	.byte	0x3f
	.zero		1


	//   ....[38]....
        /*079c*/ 	.word	0x00009ee0
        /*07a0*/ 	.word	0x00000009
        /*07a4*/ 	.word	0x00000000
        /*07a8*/ 	.short	0x0101
        /*07aa*/ 	.byte	0x3f
	.zero		1


	//   ....[39]....
        /*07ac*/ 	.word	0x0000a000
        /*07b0*/ 	.word	0x00000009
        /*07b4*/ 	.word	0x00038830
        /*07b8*/ 	.short	0x010a
        /*07ba*/ 	.byte	0x3f
	.zero		1


	//   ....[40]....
        /*07bc*/ 	.word	0x0000a050
        /*07c0*/ 	.word	0x00000009
        /*07c4*/ 	.word	0x00038830
        /*07c8*/ 	.short	0x010a
        /*07ca*/ 	.byte	0x3f
	.zero		1


	//   ....[41]....
        /*07cc*/ 	.word	0x0000a1d0
        /*07d0*/ 	.word	0x00000009
        /*07d4*/ 	.word	0x00038850
        /*07d8*/ 	.short	0x010a
        /*07da*/ 	.byte	0x3f
	.zero		1


	//   ....[42]....
        /*07dc*/ 	.word	0x0000a210
        /*07e0*/ 	.word	0x00000009
        /*07e4*/ 	.word	0x00038850
        /*07e8*/ 	.short	0x010a
        /*07ea*/ 	.byte	0x3f
	.zero		1


	//   ....[43]....
        /*07ec*/ 	.word	0x0000c330
        /*07f0*/ 	.word	0x00000098
        /*07f4*/ 	.word	0x00000000
        /*07f8*/ 	.short	0x0101
        /*07fa*/ 	.byte	0x3f
	.zero		1


	//   ....[44]....
        /*07fc*/ 	.word	0x0000d010
        /*0800*/ 	.word	0x00000009
        /*0804*/ 	.word	0x00000000
        /*0808*/ 	.short	0x0101
        /*080a*/ 	.byte	0x3f
	.zero		1


	//   ....[45]....
        /*080c*/ 	.word	0x0000f4d0
        /*0810*/ 	.word	0x00000000
        /*0814*/ 	.word	0x00000000
        /*0818*/ 	.short	0x0101
        /*081a*/ 	.byte	0x3f
	.zero		1


	//   ....[46]....
        /*081c*/ 	.word	0x000115f0
        /*0820*/ 	.word	0x00000000
        /*0824*/ 	.word	0x00038840
        /*0828*/ 	.short	0x010a
        /*082a*/ 	.byte	0x3f
	.zero		1


	//   ....[47]....
        /*082c*/ 	.word	0x00012030
        /*0830*/ 	.word	0x00000011
        /*0834*/ 	.word	0x00038800
        /*0838*/ 	.short	0x0107
        /*083a*/ 	.byte	0x3f
	.zero		1


	//   ....[48]....
        /*083c*/ 	.word	0x000120d0
        /*0840*/ 	.word	0x00000011
        /*0844*/ 	.word	0x00038800
        /*0848*/ 	.short	0x0101
        /*084a*/ 	.byte	0x3f
	.zero		1


	//   ....[49]....
        /*084c*/ 	.word	0x00012ff0
        /*0850*/ 	.word	0x00000011
        /*0854*/ 	.word	0x00038810
        /*0858*/ 	.short	0x0107
        /*085a*/ 	.byte	0x3f
	.zero		1


	//   ....[50]....
        /*085c*/ 	.word	0x000130f0
        /*0860*/ 	.word	0x00000011
        /*0864*/ 	.word	0x00038810
        /*0868*/ 	.short	0x0101
        /*086a*/ 	.byte	0x3f
	.zero		1


	//   ....[51]....
        /*086c*/ 	.word	0x00013110
        /*0870*/ 	.word	0x00000011
        /*0874*/ 	.word	0x00038820
        /*0878*/ 	.short	0x010a
        /*087a*/ 	.byte	0x3f
	.zero		1


	//   ....[52]....
        /*087c*/ 	.word	0x000131e0
        /*0880*/ 	.word	0x00000000
        /*0884*/ 	.word	0x00038860
        /*0888*/ 	.short	0x010a
        /*088a*/ 	.byte	0x3f
	.zero		1


	//   ....[53]....
        /*088c*/ 	.word	0x00013db0
        /*0890*/ 	.word	0x00000003
        /*0894*/ 	.word	0x00038840
        /*0898*/ 	.short	0x010a
        /*089a*/ 	.byte	0x3f
	.zero		1


	//   ....[54]....
        /*089c*/ 	.word	0x00013fd0
        /*08a0*/ 	.word	0x00000003
        /*08a4*/ 	.word	0x00038860
        /*08a8*/ 	.short	0x010a
        /*08aa*/ 	.byte	0x3f
	.zero		1


	//   ....[55]....
        /*08ac*/ 	.word	0x00014b60
        /*08b0*/ 	.word	0x00000004
        /*08b4*/ 	.word	0x00038840
        /*08b8*/ 	.short	0x010a
        /*08ba*/ 	.byte	0x3f
	.zero		1


	//   ....[56]....
        /*08bc*/ 	.word	0x00014d80
        /*08c0*/ 	.word	0x00000004
        /*08c4*/ 	.word	0x00038860
        /*08c8*/ 	.short	0x010a
        /*08ca*/ 	.byte	0x3f
	.zero		1


	//   ....[57]....
        /*08cc*/ 	.word	0x000158b0
        /*08d0*/ 	.word	0x00000004
        /*08d4*/ 	.word	0x00038840
        /*08d8*/ 	.short	0x010a
        /*08da*/ 	.byte	0x3f
	.zero		1


	//   ....[58]....
        /*08dc*/ 	.word	0x00015ad0
        /*08e0*/ 	.word	0x00000004
        /*08e4*/ 	.word	0x00038860
        /*08e8*/ 	.short	0x010a
        /*08ea*/ 	.byte	0x3f
	.zero		1


	//   ....[59]....
        /*08ec*/ 	.word	0x000167f0
        /*08f0*/ 	.word	0x00000000
        /*08f4*/ 	.word	0x00038820
        /*08f8*/ 	.short	0x010a
        /*08fa*/ 	.byte	0x3f
	.zero		1


	//   ....[60]....
        /*08fc*/ 	.word	0x000169e0
        /*0900*/ 	.word	0x00000006
        /*0904*/ 	.word	0x00000000
        /*0908*/ 	.short	0x010a
        /*090a*/ 	.byte	0x3f
	.zero		1


	//   ....[61]....
        /*090c*/ 	.word	0x00016a10
        /*0910*/ 	.word	0x00000007
        /*0914*/ 	.word	0x00000000
        /*0918*/ 	.short	0x010a
        /*091a*/ 	.byte	0x3f
	.zero		1


	//   ....[62]....
        /*091c*/ 	.word	0x00016a70
        /*0920*/ 	.word	0x00000004
        /*0924*/ 	.word	0x00000000
        /*0928*/ 	.short	0x010a
        /*092a*/ 	.byte	0x3f
	.zero		1


	//   ....[63]....
        /*092c*/ 	.word	0x00016aa0
        /*0930*/ 	.word	0x00000003
        /*0934*/ 	.word	0x00000000
        /*0938*/ 	.short	0x010a
        /*093a*/ 	.byte	0x3f
	.zero		1


	//   ....[64]....
        /*093c*/ 	.word	0x00016b00
        /*0940*/ 	.word	0x00000011
        /*0944*/ 	.word	0x00038800
        /*0948*/ 	.short	0x010a
        /*094a*/ 	.byte	0x3f
	.zero		1


	//   ....[65]....
        /*094c*/ 	.word	0x00016b50
        /*0950*/ 	.word	0x00000005
        /*0954*/ 	.word	0x00038830
        /*0958*/ 	.short	0x010a
        /*095a*/ 	.byte	0x3f
	.zero		1


	//   ....[66]....
        /*095c*/ 	.word	0x00016ba0
        /*0960*/ 	.word	0x00000011
        /*0964*/ 	.word	0x00038810
        /*0968*/ 	.short	0x010a
        /*096a*/ 	.byte	0x3f
	.zero		1


	//   ....[67]....
        /*096c*/ 	.word	0x00016bf0
        /*0970*/ 	.word	0x00000005
        /*0974*/ 	.word	0x00038850
        /*0978*/ 	.short	0x010a
        /*097a*/ 	.byte	0x3f
	.zero		1


	//   ....[68]....
        /*097c*/ 	.word	0x00016c40
        /*0980*/ 	.word	0x00000009
        /*0984*/ 	.word	0x00038830
        /*0988*/ 	.short	0x010a
        /*098a*/ 	.byte	0x3f
	.zero		1


	//   ....[69]....
        /*098c*/ 	.word	0x00016c90
        /*0990*/ 	.word	0x00000009
        /*0994*/ 	.word	0x00038850
        /*0998*/ 	.short	0x010a
        /*099a*/ 	.byte	0x3f
	.zero		1


	//   ....[70]....
        /*099c*/ 	.word	0x00016ce0
        /*09a0*/ 	.word	0x00000009
        /*09a4*/ 	.word	0x00038830
        /*09a8*/ 	.short	0x010a
        /*09aa*/ 	.byte	0x3f
	.zero		1


	//   ....[71]....
        /*09ac*/ 	.word	0x00016d30
        /*09b0*/ 	.word	0x00000009
        /*09b4*/ 	.word	0x00038850
        /*09b8*/ 	.short	0x010a
        /*09ba*/ 	.byte	0x3f
	.zero		1


	//   ....[72]....
        /*09bc*/ 	.word	0x00016e80
        /*09c0*/ 	.word	0x00000000
        /*09c4*/ 	.word	0x00038840
        /*09c8*/ 	.short	0x010a
        /*09ca*/ 	.byte	0x3f
	.zero		1


	//   ....[73]....
        /*09cc*/ 	.word	0x00017d80
        /*09d0*/ 	.word	0x00000011
        /*09d4*/ 	.word	0x00038820
        /*09d8*/ 	.short	0x010a
        /*09da*/ 	.byte	0x3f
	.zero		1


	//   ....[74]....
        /*09dc*/ 	.word	0x00017dd0
        /*09e0*/ 	.word	0x00000000
        /*09e4*/ 	.word	0x00038860
        /*09e8*/ 	.short	0x010a
        /*09ea*/ 	.byte	0x3f
	.zero		1


	//   ....[75]....
        /*09ec*/ 	.word	0x00017e20
        /*09f0*/ 	.word	0x00000003
        /*09f4*/ 	.word	0x00038840
        /*09f8*/ 	.short	0x010a
        /*09fa*/ 	.byte	0x3f
	.zero		1


	//   ....[76]....
        /*09fc*/ 	.word	0x00017e70
        /*0a00*/ 	.word	0x00000003
        /*0a04*/ 	.word	0x00038860
        /*0a08*/ 	.short	0x010a
        /*0a0a*/ 	.byte	0x3f
	.zero		1


	//   ....[77]....
        /*0a0c*/ 	.word	0x00017ec0
        /*0a10*/ 	.word	0x00000004
        /*0a14*/ 	.word	0x00038840
        /*0a18*/ 	.short	0x010a
        /*0a1a*/ 	.byte	0x3f
	.zero		1


	//   ....[78]....
        /*0a1c*/ 	.word	0x00017f10
        /*0a20*/ 	.word	0x00000004
        /*0a24*/ 	.word	0x00038860
        /*0a28*/ 	.short	0x010a
        /*0a2a*/ 	.byte	0x3f
	.zero		1


	//   ....[79]....
        /*0a2c*/ 	.word	0x00017f60
        /*0a30*/ 	.word	0x00000004
        /*0a34*/ 	.word	0x00038840
        /*0a38*/ 	.short	0x010a
        /*0a3a*/ 	.byte	0x3f
	.zero		1


	//   ....[80]....
        /*0a3c*/ 	.word	0x00017fb0
        /*0a40*/ 	.word	0x00000004
        /*0a44*/ 	.word	0x00038860
        /*0a48*/ 	.short	0x010a
        /*0a4a*/ 	.byte	0x3f
	.zero		1


	//   ....[81]....
        /*0a4c*/ 	.word	0x000180a0
        /*0a50*/ 	.word	0x00000000
        /*0a54*/ 	.word	0x00038820
        /*0a58*/ 	.short	0x010a
        /*0a5a*/ 	.byte	0x3f
	.zero		1


	//   ....[82]....
        /*0a5c*/ 	.word	0x00018240
        /*0a60*/ 	.word	0x00000006
        /*0a64*/ 	.word	0x00000000
        /*0a68*/ 	.short	0x010a
        /*0a6a*/ 	.byte	0x3f
	.zero		1


	//   ....[83]....
        /*0a6c*/ 	.word	0x00018290
        /*0a70*/ 	.word	0x00000007
        /*0a74*/ 	.word	0x00000000
        /*0a78*/ 	.short	0x010a
        /*0a7a*/ 	.byte	0x3f
	.zero		1


	//   ....[84]....
        /*0a7c*/ 	.word	0x000182e0
        /*0a80*/ 	.word	0x00000004
        /*0a84*/ 	.word	0x00000000
        /*0a88*/ 	.short	0x010a
        /*0a8a*/ 	.byte	0x3f
	.zero		1


	//----- nvinfo : EIATTR_NUM_MBARRIERS
	.align		4
.L_1013:
        /*0a8c*/ 	.byte	0x03, 0x38
        /*0a8e*/ 	.short	0x0017


	//----- nvinfo : EIATTR_EXIT_INSTR_OFFSETS
	.align		4
        /*0a90*/ 	.byte	0x04, 0x1c
        /*0a92*/ 	.short	(.L_1015 - .L_1014)


	//   ....[0]....
.L_1014:
        /*0a94*/ 	.word	0x00000a30


	//   ....[1]....
        /*0a98*/ 	.word	0x000105b0


	//   ....[2]....
        /*0a9c*/ 	.word	0x00016af0


	//----- nvinfo : EIATTR_MAX_THREADS
	.align		4
.L_1015:
        /*0aa0*/ 	.byte	0x04, 0x05
        /*0aa2*/ 	.short	(.L_1017 - .L_1016)
.L_1016:
        /*0aa4*/ 	.word	0x00000180
        /*0aa8*/ 	.word	0x00000001
        /*0aac*/ 	.word	0x00000001


	//----- nvinfo : EIATTR_CRS_STACK_SIZE
	.align		4
.L_1017:
        /*0ab0*/ 	.byte	0x04, 0x1e
        /*0ab2*/ 	.short	(.L_1019 - .L_1018)
.L_1018:
        /*0ab4*/ 	.word	0x00000000


	//----- nvinfo : EIATTR_CBANK_PARAM_SIZE
	.align		4
.L_1019:
        /*0ab8*/ 	.byte	0x03, 0x19
        /*0aba*/ 	.short	0x0bf0


	//----- nvinfo : EIATTR_PARAM_CBANK
	.align		4
        /*0abc*/ 	.byte	0x04, 0x0a
        /*0abe*/ 	.short	(.L_1021 - .L_1020)
	.align		4
.L_1020:
        /*0ac0*/ 	.word	index@(.nv.constant0._ZN7cutlass13device_kernelIN5flash11enable_sm90INS1_16FlashAttnFwdSm90INS1_25CollectiveMainloopFwdSm90ILi2EN4cute5tupleIJNS5_1CILi1EEES8_S8_EEENS6_IJNS7_ILi64EEESA_SA_EEELi512ENS_10bfloat16_tEfNS_4arch4Sm90ELb1ELb0ELb1ELb0ELb0ELb0ELb1ELb0ELb0ELb1ELb0ELb0EEENS1_21CollectiveEpilogueFwdINS6_IJSA_NS7_ILi512EEESA_EEES9_SC_SE_Li256ELb0ELb1ELb0ELb0EEENS1_30DynamicPersistentTileSchedulerILi256ELi128ELb0ELb1ELb1EEEEEEEEEvNT_6ParamsE)
        /*0ac4*/ 	.short	0x0210
        /*0ac6*/ 	.short	0x0bf0


	//----- nvinfo : EIATTR_SW_WAR
	.align		4
.L_1021:
        /*0ac8*/ 	.byte	0x04, 0x36
        /*0aca*/ 	.short	(.L_1023 - .L_1022)
.L_1022:
        /*0acc*/ 	.word	0x00000008
.L_1023:


//--------------------- .nv.info._ZN7cutlass13device_kernelIN5flash11enable_sm90INS1_16FlashAttnFwdSm90INS1_25CollectiveMainloopFwdSm90ILi2EN4cute5tupleIJNS5_1CILi1EEES8_S8_EEENS6_IJNS7_ILi64EEESA_SA_EEELi512ENS_10bfloat16_tEfNS_4arch4Sm90ELb1ELb0ELb1ELb1ELb0ELb0ELb0ELb0ELb0ELb1ELb0ELb0EEENS1_21CollectiveEpilogueFwdINS6_IJSA_NS7_ILi512EEESA_EEES9_SC_SE_Li256ELb1ELb1ELb0ELb0EEENS1_36VarlenDynamicPersistentTileSchedulerILi64ELi64ELi256ELi128ELb0ELb1ELb1ELb1ELb1ELb1EEEEEEEEEvNT_6ParamsE --------------------------
	.section	.nv.info._ZN7cutlass13device_kernelIN5flash11enable_sm90INS1_16FlashAttnFwdSm90INS1_25CollectiveMainloopFwdSm90ILi2EN4cute5tupleIJNS5_1CILi1EEES8_S8_EEENS6_IJNS7_ILi64EEESA_SA_EEELi512ENS_10bfloat16_tEfNS_4arch4Sm90ELb1ELb0ELb1ELb1ELb0ELb0ELb0ELb0ELb0ELb1ELb0ELb0EEENS1_21CollectiveEpilogueFwdINS6_IJSA_NS7_ILi512EEESA_EEES9_SC_SE_Li256ELb1ELb1ELb0ELb0EEENS1_36VarlenDynamicPersistentTileSchedulerILi64ELi64ELi256ELi128ELb0ELb1ELb1ELb1ELb1ELb1EEEEEEEEEvNT_6ParamsE,"",@"SHT_CUDA_INFO"
	.sectionflags	@""
	.align	4


	//----- nvinfo : EIATTR_CUDA_API_VERSION
	.align		4
        /*0000*/ 	.byte	0x04, 0x37
        /*0002*/ 	.short	(.L_1025 - .L_1024)
.L_1024:
        /*0004*/ 	.word	0x00000082


	//----- nvinfo : EIATTR_KPARAM_INFO
	.align		4
.L_1025:
        /*0008*/ 	.byte	0x04, 0x17
        /*000a*/ 	.short	(.L_1027 - .L_1026)
.L_1026:
        /*000c*/ 	.word	0x00000000
        /*0010*/ 	.short	0x0000
        /*0012*/ 	.short	0x0070
        /*0014*/ 	.byte	0x00, 0xf0, 0x01, 0x2a


	//----- nvinfo : EIATTR_SPARSE_MMA_MASK
	.align		4
.L_1027:
        /*0018*/ 	.byte	0x03, 0x50
        /*001a*/ 	.short	0x0000


	//----- nvinfo : EIATTR_MAXREG_COUNT
	.align		4
        /*001c*/ 	.byte	0x03, 0x1b
        /*001e*/ 	.short	0x00a8


	//----- nvinfo : EIATTR_NUM_BARRIERS
	.align		4
        /*0020*/ 	.byte	0x02, 0x4c
        /*0022*/ 	.byte	0x10
	.zero		1


	//----- nvinfo : EIATTR_EXTERNS
	.align		4
        /*0024*/ 	.byte	0x04, 0x0f
        /*0026*/ 	.short	(.L_1029 - .L_1028)


	//   ....[0]....
	.align		4
.L_1028:
        /*0028*/ 	.word	index@(__assertfail)


	//----- nvinfo : EIATTR_ANNOTATIONS
	.align		4
.L_1029:
        /*002c*/ 	.byte	0x04, 0x55
        /*002e*/ 	.short	(.L_1031 - .L_1030)


	//   ....[0]....
.L_1030:
        /* <DEDUP_REMOVED lines=79> */


	//----- nvinfo : EIATTR_MERCURY_ISA_VERSION
	.align		4
.L_1031:
        /*0508*/ 	.byte	0x03, 0x5f
        /*050a*/ 	.short	0x0101


	//----- nvinfo : EIATTR_UNUSED_LOAD_BYTE_OFFSET
	.align		4
        /*050c*/ 	.byte	0x04, 0x44
        /*050e*/ 	.short	(.L_1033 - .L_1032)


	//   ....[0]....
.L_1032:
        /*0510*/ 	.word	0x00000a20
        /*0514*/ 	.word	0x0000fff0


	//   ....[1]....
        /*0518*/ 	.word	0x00009f30
        /*051c*/ 	.word	0x0000fff0


	//----- nvinfo : EIATTR_INT_WARP_WIDE_INSTR_OFFSETS
	.align		4
.L_1033:
        /*0520*/ 	.byte	0x04, 0x31
        /*0522*/ 	.short	(.L_1035 - .L_1034)


	//   ....[0]....
.L_1034:
        /*0524*/ 	.word	0x00000130


	//   ....[1]....
        /*0528*/ 	.word	0x00000170


	//   ....[2]....
        /*052c*/ 	.word	0x000001e0


	//   ....[3]....
        /*0530*/ 	.word	0x0000e1d0


	//   ....[4]....
        /*0534*/ 	.word	0x0000e260


	//   ....[5]....
        /*0538*/ 	.word	0x00012f10


	//   ....[6]....
        /*053c*/ 	.word	0x00012fa0


	//----- nvinfo : EIATTR_COOP_GROUP_MASK_REGIDS
	.align		4
.L_1035:
        /*0540*/ 	.byte	0x04, 0x29
        /*0542*/ 	.short	(.L_1037 - .L_1036)


	//   ....[0]....
.L_1036:
        /*0544*/ 	.word	0xffffffff


	//   ....[1]....
        /*0548*/ 	.word	0xffffffff


	//   ....[2]....
        /*054c*/ 	.word	0xffffffff


	//   ....[3]....
        /*0550*/ 	.word	0xffffffff


	//   ....[4]....
        /*0554*/ 	.word	0xffffffff


	//   ....[5]....
        /*0558*/ 	.word	0xffffffff


	//   ....[6]....
        /*055c*/ 	.word	0xffffffff


	//   ....[7]....
        /*0560*/ 	.word	0xffffffff


	//   ....[8]....
        /*0564*/ 	.word	0xffffffff


	//   ....[9]....
        /*0568*/ 	.word	0xffffffff


	//   ....[10]....
        /*056c*/ 	.word	0xffffffff


	//   ....[11]....
        /*0570*/ 	.word	0xffffffff


	//   ....[12]....
        /*0574*/ 	.word	0xffffffff


	//   ....[13]....
        /*0578*/ 	.word	0xffffffff


	//   ....[14]....
        /*057c*/ 	.word	0xffffffff


	//   ....[15]....
        /*0580*/ 	.word	0xffffffff


	//   ....[16]....
        /*0584*/ 	.word	0xffffffff


	//   ....[17]....
        /*0588*/ 	.word	0xffffffff


	//   ....[18]....
        /*058c*/ 	.word	0xffffffff


	//   ....[19]....
        /*0590*/ 	.word	0xffffffff


	//   ....[20]....
        /*0594*/ 	.word	0xffffffff


	//   ....[21]....
        /*0598*/ 	.word	0xffffffff


	//   ....[22]....
        /*059c*/ 	.word	0xffffffff


	//   ....[23]....
        /*05a0*/ 	.word	0xffffffff


	//   ....[24]....
        /*05a4*/ 	.word	0xffffffff


	//   ....[25]....
        /*05a8*/ 	.word	0xffffffff


	//   ....[26]....
        /*05ac*/ 	.word	0xffffffff


	//   ....[27]....
        /*05b0*/ 	.word	0xffffffff


	//   ....[28]....
        /*05b4*/ 	.word	0xffffffff


	//   ....[29]....
        /*05b8*/ 	.word	0xffffffff


	//   ....[30]....
        /*05bc*/ 	.word	0xffffffff


	//   ....[31]....
        /*05c0*/ 	.word	0xffffffff


	//   ....[32]....
        /*05c4*/ 	.word	0xffffffff


	//   ....[33]....
        /*05c8*/ 	.word	0xffffffff


	//   ....[34]....
        /*05cc*/ 	.word	0xffffffff


	//   ....[35]....
        /*05d0*/ 	.word	0xffffffff


	//   ....[36]....
        /*05d4*/ 	.word	0xffffffff


	//   ....[37]....
        /*05d8*/ 	.word	0xffffffff


	//   ....[38]....
        /*05dc*/ 	.word	0xffffffff


	//   ....[39]....
        /*05e0*/ 	.word	0xffffffff


	//   ....[40]....
        /*05e4*/ 	.word	0xffffffff


	//   ....[41]....
        /*05e8*/ 	.word	0xffffffff


	//   ....[42]....
        /*05ec*/ 	.word	0xffffffff


	//   ....[43]....
        /*05f0*/ 	.word	0xffffffff


	//   ....[44]....
        /*05f4*/ 	.word	0xffffffff


	//   ....[45]....
        /*05f8*/ 	.word	0xffffffff


	//   ....[46]....
        /*05fc*/ 	.word	0xffffffff


	//   ....[47]....
        /*0600*/ 	.word	0xffffffff


	//   ....[48]....
        /*0604*/ 	.word	0xffffffff


	//   ....[49]....
        /*0608*/ 	.word	0xffffffff


	//   ....[50]....
        /*060c*/ 	.word	0xffffffff


	//   ....[51]....
        /*0610*/ 	.word	0xffffffff


	//   ....[52]....
        /*0614*/ 	.word	0xffffffff


	//   ....[53]....
        /*0618*/ 	.word	0xffffffff


	//   ....[54]....
        /*061c*/ 	.word	0xffffffff


	//   ....[55]....
        /*0620*/ 	.word	0xffffffff


	//   ....[56]....
        /*0624*/ 	.word	0xffffffff


	//   ....[57]....
        /*0628*/ 	.word	0xffffffff


	//   ....[58]....
        /*062c*/ 	.word	0xffffffff


	//   ....[59]....
        /*0630*/ 	.word	0xffffffff


	//   ....[60]....
        /*0634*/ 	.word	0xffffffff


	//   ....[61]....
        /*0638*/ 	.word	0xffffffff


	//   ....[62]....
        /*063c*/ 	.word	0xffffffff


	//   ....[63]....
        /*0640*/ 	.word	0xffffffff


	//   ....[64]....
        /*0644*/ 	.word	0xffffffff


	//   ....[65]....
        /*0648*/ 	.word	0xffffffff


	//   ....[66]....
        /*064c*/ 	.word	0xffffffff


	//   ....[67]....
        /*0650*/ 	.word	0xffffffff


	//   ....[68]....
        /*0654*/ 	.word	0xffffffff


	//   ....[69]....
        /*0658*/ 	.word	0xffffffff


	//   ....[70]....
        /*065c*/ 	.word	0xffffffff


	//   ....[71]....
        /*0660*/ 	.word	0xffffffff


	//   ....[72]....
        /*0664*/ 	.word	0xffffffff


	//   ....[73]....
        /*0668*/ 	.word	0xffffffff


	//   ....[74]....
        /*066c*/ 	.word	0xffffffff


	//   ....[75]....
        /*0670*/ 	.word	0xffffffff


	//   ....[76]....
        /*0674*/ 	.word	0xffffffff


	//   ....[77]....
        /*0678*/ 	.word	0xffffffff


	//   ....[78]....
        /*067c*/ 	.word	0xffffffff


	//   ....[79]....
        /*0680*/ 	.word	0xffffffff


	//   ....[80]....
        /*0684*/ 	.word	0xffffffff


	//   ....[81]....
        /*0688*/ 	.word	0xffffffff


	//   ....[82]....
        /*068c*/ 	.word	0xffffffff


	//   ....[83]....
        /*0690*/ 	.word	0xffffffff


	//   ....[84]....
        /*0694*/ 	.word	0xffffffff


	//   ....[85]....
        /*0698*/ 	.word	0xffffffff


	//   ....[86]....
        /*069c*/ 	.word	0xffffffff


	//   ....[87]....
        /*06a0*/ 	.word	0xffffffff


	//   ....[88]....
        /*06a4*/ 	.word	0x0500000f


	//   ....[89]....
        /*06a8*/ 	.word	0x0500000f


	//   ....[90]....
        /*06ac*/ 	.word	0x0500000f


	//   ....[91]....
        /*06b0*/ 	.word	0x0500000f


	//   ....[92]....
        /*06b4*/ 	.word	0x0500000f


	//   ....[93]....
        /*06b8*/ 	.word	0x0500000f


	//   ....[94]....
        /*06bc*/ 	.word	0x0500000f


	//   ....[95]....
        /*06c0*/ 	.word	0x0500000f


	//   ....[96]....
        /*06c4*/ 	.word	0x0500000f


	//   ....[97]....
        /*06c8*/ 	.word	0x0500000f


	//   ....[98]....
        /*06cc*/ 	.word	0x0500000f


	//   ....[99]....
        /*06d0*/ 	.word	0x0500000f


	//   ....[100]....
        /*06d4*/ 	.word	0x0500000f


	//   ....[101]....
        /*06d8*/ 	.word	0x0500000f


	//   ....[102]....
        /*06dc*/ 	.word	0x0500000f


	//   ....[103]....
        /*06e0*/ 	.word	0x0500000f


	//   ....[104]....
        /*06e4*/ 	.word	0x0500000f


	//   ....[105]....
        /*06e8*/ 	.word	0x0500000f


	//   ....[106]....
        /*06ec*/ 	.word	0x0500000f


	//   ....[107]....
        /*06f0*/ 	.word	0x0500000f


	//   ....[108]....
        /*06f4*/ 	.word	0x0500000f


	//   ....[109]....
        /*06f8*/ 	.word	0x0500000f


	//   ....[110]....
        /*06fc*/ 	.word	0x0500000f


	//   ....[111]....
        /*0700*/ 	.word	0x0500000f


	//   ....[112]....
        /*0704*/ 	.word	0x0500000f


	//   ....[113]....
        /*0708*/ 	.word	0x0500000f


	//   ....[114]....
        /*070c*/ 	.word	0x0500000f


	//----- nvinfo : EIATTR_COOP_GROUP_INSTR_OFFSETS
	.align		4
.L_1037:
        /*0710*/ 	.byte	0x04, 0x28
        /*0712*/ 	.short	(.L_1039 - .L_1038)


	//   ....[0]....
.L_1038:
        /*0714*/ 	.word	0x00000060


	//   ....[1]....
        /*0718*/ 	.word	0x00000140


	//   ....[2]....
        /*071c*/ 	.word	0x00000190


	//   ....[3]....
        /*0720*/ 	.word	0x00000380


	//   ....[4]....
        /*0724*/ 	.word	0x000004e0


	//   ....[5]....
        /*0728*/ 	.word	0x00000600


	//   ....[6]....
        /*072c*/ 	.word	0x00000760


	//   ....[7]....
        /*0730*/ 	.word	0x00001ad0


	//   ....[8]....
        /*0734*/ 	.word	0x00003870


	//   ....[9]....
        /*0738*/ 	.word	0x00003e60


	//   ....[10]....
        /*073c*/ 	.word	0x00003e90


	//   ....[11]....
        /*0740*/ 	.word	0x000045f0


	//   ....[12]....
        /*0744*/ 	.word	0x00004690


	//   ....[13]....
        /*0748*/ 	.word	0x00004b00


	//   ....[14]....
        /*074c*/ 	.word	0x00004b70


	//   ....[15]....
        /*0750*/ 	.word	0x00005500


	//   ....[16]....
        /*0754*/ 	.word	0x000057e0


	//   ....[17]....
        /*0758*/ 	.word	0x000057f0


	//   ....[18]....
        /*075c*/ 	.word	0x00005f40


	//   ....[19]....
        /*0760*/ 	.word	0x00005fb0


	//   ....[20]....
        /*0764*/ 	.word	0x00006410


	//   ....[21]....
        /*0768*/ 	.word	0x000064b0


	//   ....[22]....
        /*076c*/ 	.word	0x00007710


	//   ....[23]....
        /*0770*/ 	.word	0x00007e30


	//   ....[24]....
        /*0774*/ 	.word	0x00007ea0


	//   ....[25]....
        /*0778*/ 	.word	0x00008190


	//   ....[26]....
        /*077c*/ 	.word	0x00008350


	//   ....[27]....
        /*0780*/ 	.word	0x000093f0


	//   ....[28]....
        /*0784*/ 	.word	0x00009430


	//   ....[29]....
        /*0788*/ 	.word	0x00009470


	//   ....[30]....
        /*078c*/ 	.word	0x000094e0


	//   ....[31]....
        /*0790*/ 	.word	0x00009510


	//   ....[32]....
        /*0794*/ 	.word	0x0000ae50


	//   ....[33]....
        /*0798*/ 	.word	0x0000b480


	//   ....[34]....
        /*079c*/ 	.word	0x0000b4b0


	//   ....[35]....
        /*07a0*/ 	.word	0x0000b4d0


	//   ....[36]....
        /*07a4*/ 	.word	0x0000b4f0


	//   ....[37]....
        /*07a8*/ 	.word	0x0000bb70


	//   ....[38]....
        /*07ac*/ 	.word	0x0000bb90


	//   ....[39]....
        /*07b0*/ 	.word	0x0000bdc0


	//   ....[40]....
        /*07b4*/ 	.word	0x0000bde0


	//   ....[41]....
        /*07b8*/ 	.word	0x0000c990


	//   ....[42]....
        /*07bc*/ 	.word	0x0000c9c0


	//   ....[43]....
        /*07c0*/ 	.word	0x0000cc00


	//   ....[44]....
        /*07c4*/ 	.word	0x0000cc20


	//   ....[45]....
        /*07c8*/ 	.word	0x0000ced0


	//   ....[46]....
        /*07cc*/ 	.word	0x0000d0a0


	//   ....[47]....
        /*07d0*/ 	.word	0x0000d0d0


	//   ....[48]....
        /*07d4*/ 	.word	0x0000d100


	//   ....[49]....
        /*07d8*/ 	.word	0x0000d130


	//   ....[50]....
        /*07dc*/ 	.word	0x0000d160


	//   ....[51]....
        /*07e0*/ 	.word	0x0000d190


	//   ....[52]....
        /*07e4*/ 	.word	0x0000d300


	//   ....[53]....
        /*07e8*/ 	.word	0x0000d330


	//   ....[54]....
        /*07ec*/ 	.word	0x0000d360


	//   ....[55]....
        /*07f0*/ 	.word	0x0000d390


	//   ....[56]....
        /*07f4*/ 	.word	0x0000d3c0


	//   ....[57]....
        /*07f8*/ 	.word	0x0000d3f0


	//   ....[58]....
        /*07fc*/ 	.word	0x0000d490


	//   ....[59]....
        /*0800*/ 	.word	0x0000d4f0


	//   ....[60]....
        /*0804*/ 	.word	0x0000d580


	//   ....[61]....
        /*0808*/ 	.word	0x0000e7d0


	//   ....[62]....
        /*080c*/ 	.word	0x0000f320


	//   ....[63]....
        /*0810*/ 	.word	0x0000f350


	//   ....[64]....
        /*0814*/ 	.word	0x0000f3f0


	//   ....[65]....
        /*0818*/ 	.word	0x0000f410


	//   ....[66]....
        /*081c*/ 	.word	0x0000f490


	//   ....[67]....
        /*0820*/ 	.word	0x0000f4b0


	//   ....[68]....
        /*0824*/ 	.word	0x0000f4c0


	//   ....[69]....
        /*0828*/ 	.word	0x0000f530


	//   ....[70]....
        /*082c*/ 	.word	0x000131a0


	//   ....[71]....
        /*0830*/ 	.word	0x000131d0


	//   ....[72]....
        /*0834*/ 	.word	0x00013210


	//   ....[73]....
        /*0838*/ 	.word	0x00013240


	//   ....[74]....
        /*083c*/ 	.word	0x00013270


	//   ....[75]....
        /*0840*/ 	.word	0x000132a0


	//   ....[76]....
        /*0844*/ 	.word	0x000132d0


	//   ....[77]....
        /*0848*/ 	.word	0x00013300


	//   ....[78]....
        /*084c*/ 	.word	0x00013480


	//   ....[79]....
        /*0850*/ 	.word	0x000134b0


	//   ....[80]....
        /*0854*/ 	.word	0x000134e0


	//   ....[81]....
        /*0858*/ 	.word	0x00013510


	//   ....[82]....
        /*085c*/ 	.word	0x00013540


	//   ....[83]....
        /*0860*/ 	.word	0x00013570


	//   ....[84]....
        /*0864*/ 	.word	0x00013630


	//   ....[85]....
        /*0868*/ 	.word	0x00013650


	//   ....[86]....
        /*086c*/ 	.word	0x000136c0


	//   ....[87]....
        /*0870*/ 	.word	0x00013d80


	//   ....[88]....
        /*0874*/ 	.word	0x000143e0


	//   ....[89]....
        /*0878*/ 	.word	0x00014560


	//   ....[90]....
        /*087c*/ 	.word	0x000145d0


	//   ....[91]....
        /*0880*/ 	.word	0x00014630


	//   ....[92]....
        /*0884*/ 	.word	0x00014720


	//   ....[93]....
        /*0888*/ 	.word	0x00014780


	//   ....[94]....
        /*088c*/ 	.word	0x00014880


	//   ....[95]....
        /*0890*/ 	.word	0x000148e0


	//   ....[96]....
        /*0894*/ 	.word	0x000149c0


	//   ....[97]....
        /*0898*/ 	.word	0x00014cf0


	//   ....[98]....
        /*089c*/ 	.word	0x00014d90


	//   ....[99]....
        /*08a0*/ 	.word	0x00014eb0


	//   ....[100]....
        /*08a4*/ 	.word	0x00014f20


	//   ....[101]....
        /*08a8*/ 	.word	0x00014f90


	//   ....[102]....
        /*08ac*/ 	.word	0x00015000


	//   ....[103]....
        /*08b0*/ 	.word	0x00015070


	//   ....[104]....
        /*08b4*/ 	.word	0x000150f0


	//   ....[105]....
        /*08b8*/ 	.word	0x00015180


	//   ....[106]....
        /*08bc*/ 	.word	0x00015210


	//   ....[107]....
        /*08c0*/ 	.word	0x00015280


	//   ....[108]....
        /*08c4*/ 	.word	0x000152f0


	//   ....[109]....
        /*08c8*/ 	.word	0x00015360


	//   ....[110]....
        /*08cc*/ 	.word	0x000153e0


	//   ....[111]....
        /*08d0*/ 	.word	0x00015450


	//   ....[112]....
        /*08d4*/ 	.word	0x000154f0


	//   ....[113]....
        /*08d8*/ 	.word	0x00015580


	//   ....[114]....
        /*08dc*/ 	.word	0x000156b0


	//----- nvinfo : EIATTR_REG_RECONFIG
	.align		4
.L_1039:
        /*08e0*/ 	.byte	0x01, 0x54
	.zero		2


	//----- nvinfo : EIATTR_SYSCALL_OFFSETS
	.align		4
        /*08e4*/ 	.byte	0x04, 0x46
        /*08e6*/ 	.short	(.L_1041 - .L_1040)


	//   ....[0]....
.L_1040:
        /*08e8*/ 	.word	0x00003a40


	//   ....[1]....
        /*08ec*/ 	.word	0x0000e3d0


	//   ....[2]....
        /*08f0*/ 	.word	0x0000e530


	//   ....[3]....
        /*08f4*/ 	.word	0x0000e630


	//   ....[4]....
        /*08f8*/ 	.word	0x0000ef60


	//----- nvinfo : EIATTR_MBARRIER_INSTR_OFFSETS
	.align		4
.L_1041:
        /*08fc*/ 	.byte	0x04, 0x39
        /*08fe*/ 	.short	(.L_1043 - .L_1042)


	//   ....[0]....
.L_1042:
        /*0900*/ 	.word	0x00000270
        /*0904*/ 	.word	0x000000ff
        /*0908*/ 	.word	0x00028c00
        /*090c*/ 	.short	0x0100
        /*090e*/ 	.byte	0x08
	.zero		1


	//   ....[1]....
        /*0910*/ 	.word	0x00000280
        /*0914*/ 	.word	0x000000ff
        /*0918*/ 	.word	0x00028c20
        /*091c*/ 	.short	0x0100
        /*091e*/ 	.byte	0x08
	.zero		1


	//   ....[2]....
        /*0920*/ 	.word	0x00000330
        /*0924*/ 	.word	0x000000ff
        /*0928*/ 	.word	0x00028c30
        /*092c*/ 	.short	0x0100
        /*092e*/ 	.byte	0x06
	.zero		1


	//   ....[3]....
        /*0930*/ 	.word	0x00000340
        /*0934*/ 	.word	0x000000ff
        /*0938*/ 	.word	0x00028c40
        /*093c*/ 	.short	0x0100
        /*093e*/ 	.byte	0x06
	.zero		1


	//   ....[4]....
        /*0940*/ 	.word	0x00000350
        /*0944*/ 	.word	0x000000ff
        /*0948*/ 	.word	0x00028c38
        /*094c*/ 	.short	0x0100
        /*094e*/ 	.byte	0x06
	.zero		1


	//   ....[5]....
        /*0950*/ 	.word	0x00000360
        /*0954*/ 	.word	0x000000ff
        /*0958*/ 	.word	0x00028c48
        /*095c*/ 	.short	0x0100
        /*095e*/ 	.byte	0x06
	.zero		1


	//   ....[6]....
        /*0960*/ 	.word	0x00000490
        /*0964*/ 	.word	0x000000ff
        /*0968*/ 	.word	0x00028c50
        /*096c*/ 	.short	0x0100
        /*096e*/ 	.byte	0x08
	.zero		1


	//   ....[7]....
        /*0970*/ 	.word	0x000004a0
        /*0974*/ 	.word	0x000000ff
        /*0978*/ 	.word	0x00028c60
        /*097c*/ 	.short	0x0100
        /*097e*/ 	.byte	0x08
	.zero		1


	//   ....[8]....
        /*0980*/ 	.word	0x000004b0
        /*0984*/ 	.word	0x000000ff
        /*0988*/ 	.word	0x00028c58
        /*098c*/ 	.short	0x0100
        /*098e*/ 	.byte	0x08
	.zero		1


	//   ....[9]....
        /*0990*/ 	.word	0x000004c0
        /*0994*/ 	.word	0x000000ff
        /*0998*/ 	.word	0x00028c68
        /*099c*/ 	.short	0x0100
        /*099e*/ 	.byte	0x08
	.zero		1


	//   ....[10]....
        /*09a0*/ 	.word	0x000005b0
        /*09a4*/ 	.word	0x000000ff
        /*09a8*/ 	.word	0x00028c70
        /*09ac*/ 	.short	0x0100
        /*09ae*/ 	.byte	0x06
	.zero		1


	//   ....[11]....
        /*09b0*/ 	.word	0x000005c0
        /*09b4*/ 	.word	0x000000ff
        /*09b8*/ 	.word	0x00028c80
        /*09bc*/ 	.short	0x0100
        /*09be*/ 	.byte	0x06
	.zero		1


	//   ....[12]....
        /*09c0*/ 	.word	0x000005d0
        /*09c4*/ 	.word	0x000000ff
        /*09c8*/ 	.word	0x00028c78
        /*09cc*/ 	.short	0x0100
        /*09ce*/ 	.byte	0x06
	.zero		1


	//   ....[13]....
        /*09d0*/ 	.word	0x000005e0
        /*09d4*/ 	.word	0x000000ff
        /*09d8*/ 	.word	0x00028c88
        /*09dc*/ 	.short	0x0100
        /*09de*/ 	.byte	0x06
	.zero		1


	//   ....[14]....
        /*09e0*/ 	.word	0x00000710
        /*09e4*/ 	.word	0x000000ff
        /*09e8*/ 	.word	0x00028c90
        /*09ec*/ 	.short	0x0100
        /*09ee*/ 	.byte	0x08
	.zero		1


	//   ....[15]....
        /*09f0*/ 	.word	0x00000720
        /*09f4*/ 	.word	0x000000ff
        /*09f8*/ 	.word	0x00028ca0
        /*09fc*/ 	.short	0x0100
        /*09fe*/ 	.byte	0x08
	.zero		1


	//   ....[16]....
        /*0a00*/ 	.word	0x00000730
        /*0a04*/ 	.word	0x000000ff
        /*0a08*/ 	.word	0x00028c98
        /*0a0c*/ 	.short	0x0100
        /*0a0e*/ 	.byte	0x08
	.zero		1


	//   ....[17]....
        /*0a10*/ 	.word	0x00000740
        /*0a14*/ 	.word	0x000000ff
        /*0a18*/ 	.word	0x00028ca8
        /*0a1c*/ 	.short	0x0100
        /*0a1e*/ 	.byte	0x08
	.zero		1


	//   ....[18]....
        /*0a20*/ 	.word	0x00000870
        /*0a24*/ 	.word	0x000000ff
        /*0a28*/ 	.word	0x00028cb0
        /*0a2c*/ 	.short	0x0100
        /*0a2e*/ 	.byte	0x08
	.zero		1


	//   ....[19]....
        /*0a30*/ 	.word	0x00000880
        /*0a34*/ 	.word	0x000000ff
        /*0a38*/ 	.word	0x00028cc0
        /*0a3c*/ 	.short	0x0100
        /*0a3e*/ 	.byte	0x08
	.zero		1


	//   ....[20]....
        /*0a40*/ 	.word	0x00000890
        /*0a44*/ 	.word	0x000000ff
        /*0a48*/ 	.word	0x00028cb8
        /*0a4c*/ 	.short	0x0100
        /*0a4e*/ 	.byte	0x08
	.zero		1


	//   ....[21]....
        /*0a50*/ 	.word	0x000008a0
        /*0a54*/ 	.word	0x000000ff
        /*0a58*/ 	.word	0x00028cc8
        /*0a5c*/ 	.short	0x0100
        /*0a5e*/ 	.byte	0x08
	.zero		1


	//   ....[22]....
        /*0a60*/ 	.word	0x00001be0
        /*0a64*/ 	.word	0x000000ff
        /*0a68*/ 	.word	0x00028c50
        /*0a6c*/ 	.short	0x010a
        /*0a6e*/ 	.byte	0x15
	.zero		1


	//   ....[23]....
        /*0a70*/ 	.word	0x00001ea0
        /*0a74*/ 	.word	0x00000000
        /*0a78*/ 	.word	0x00000000
        /*0a7c*/ 	.short	0x0101
        /*0a7e*/ 	.byte	0x3f
	.zero		1


	//   ....[24]....
        /*0a80*/ 	.word	0x000027f0
        /*0a84*/ 	.word	0x000000ff
        /*0a88*/ 	.word	0x00028c50
        /*0a8c*/ 	.short	0x010a
        /*0a8e*/ 	.byte	0x15
	.zero		1


	//   ....[25]....
        /*0a90*/ 	.word	0x00002830
        /*0a94*/ 	.word	0x000000ff
        /*0a98*/ 	.word	0x00028c50
        /*0a9c*/ 	.short	0x010a
        /*0a9e*/ 	.byte	0x15
	.zero		1


	//   ....[26]....
        /*0aa0*/ 	.word	0x00002a00
        /*0aa4*/ 	.word	0x00000000
        /*0aa8*/ 	.word	0x00000000
        /*0aac*/ 	.short	0x0101
        /*0aae*/ 	.byte	0x3f
	.zero		1


	//   ....[27]....
        /*0ab0*/ 	.word	0x00003ac0
        /*0ab4*/ 	.word	0x000000ff
        /*0ab8*/ 	.word	0x00028c00
        /*0abc*/ 	.short	0x010a
        /*0abe*/ 	.byte	0x2e
	.zero		1


	//   ....[28]....
        /*0ac0*/ 	.word	0x00003b40
        /*0ac4*/ 	.word	0x00000007
        /*0ac8*/ 	.word	0x00028c30
        /*0acc*/ 	.short	0x010a
        /*0ace*/ 	.byte	0x3f
	.zero		1


	//   ....[29]....
        /*0ad0*/ 	.word	0x00003b80
        /*0ad4*/ 	.word	0x00000007
        /*0ad8*/ 	.word	0x00028c30
        /*0adc*/ 	.short	0x010a
        /*0ade*/ 	.byte	0x3f
	.zero		1


	//   ....[30]....
        /*0ae0*/ 	.word	0x00004d80
        /*0ae4*/ 	.word	0x00000003
        /*0ae8*/ 	.word	0x00000000
        /*0aec*/ 	.short	0x0101
        /*0aee*/ 	.byte	0x3f
	.zero		1


	//   ....[31]....
        /*0af0*/ 	.word	0x000051c0
        /*0af4*/ 	.word	0x00000007
        /*0af8*/ 	.word	0x00028c50
        /*0afc*/ 	.short	0x010a
        /*0afe*/ 	.byte	0x3f
	.zero		1


	//   ....[32]....
        /*0b00*/ 	.word	0x00005200
        /*0b04*/ 	.word	0x00000007
        /*0b08*/ 	.word	0x00028c50
        /*0b0c*/ 	.short	0x010a
        /*0b0e*/ 	.byte	0x3f
	.zero		1


	//   ....[33]....
        /*0b10*/ 	.word	0x00005520
        /*0b14*/ 	.word	0x00000007
        /*0b18*/ 	.word	0x00000000
        /*0b1c*/ 	.short	0x0101
        /*0b1e*/ 	.byte	0x3f
	.zero		1


	//   ....[34]....
        /*0b20*/ 	.word	0x00005630
        /*0b24*/ 	.word	0x000000ff
        /*0b28*/ 	.word	0x00028c30
        /*0b2c*/ 	.short	0x010a
        /*0b2e*/ 	.byte	0x19
	.zero		1


	//   ....[35]....
        /*0b30*/ 	.word	0x00005670
        /*0b34*/ 	.word	0x000000ff
        /*0b38*/ 	.word	0x00028c30
        /*0b3c*/ 	.short	0x010a
        /*0b3e*/ 	.byte	0x19
	.zero		1


	//   ....[36]....
        /*0b40*/ 	.word	0x00006770
        /*0b44*/ 	.word	0x0000009f
        /*0b48*/ 	.word	0x00000000
        /*0b4c*/ 	.short	0x0101
        /*0b4e*/ 	.byte	0x3f
	.zero		1


	//   ....[37]....
        /*0b50*/ 	.word	0x00007450
        /*0b54*/ 	.word	0x000000ff
        /*0b58*/ 	.word	0x00028c50
        /*0b5c*/ 	.short	0x010a
        /*0b5e*/ 	.byte	0x19
	.zero		1


	//   ....[38]....
        /*0b60*/ 	.word	0x00007490
        /*0b64*/ 	.word	0x000000ff
        /*0b68*/ 	.word	0x00028c50
        /*0b6c*/ 	.short	0x010a
        /*0b6e*/ 	.byte	0x19
	.zero		1


	//   ....[39]....
        /*0b70*/ 	.word	0x00007730
        /*0b74*/ 	.word	0x000000b2
        /*0b78*/ 	.word	0x00000000
        /*0b7c*/ 	.short	0x0101
        /*0b7e*/ 	.byte	0x3f
	.zero		1


	//   ....[40]....
        /*0b80*/ 	.word	0x00007860
        /*0b84*/ 	.word	0x000000ff
        /*0b88*/ 	.word	0x00028c30
        /*0b8c*/ 	.short	0x010a
        /*0b8e*/ 	.byte	0x18
	.zero		1


	//   ....[41]....
        /*0b90*/ 	.word	0x000078a0
        /*0b94*/ 	.word	0x000000ff
        /*0b98*/ 	.word	0x00028c30
        /*0b9c*/ 	.short	0x010a
        /*0b9e*/ 	.byte	0x18
	.zero		1


	//   ....[42]....
        /*0ba0*/ 	.word	0x000086f0
        /*0ba4*/ 	.word	0x00000098
        /*0ba8*/ 	.word	0x00000000
        /*0bac*/ 	.short	0x0101
        /*0bae*/ 	.byte	0x3f
	.zero		1


	//   ....[43]....
        /*0bb0*/ 	.word	0x00009140
        /*0bb4*/ 	.word	0x000000ff
        /*0bb8*/ 	.word	0x00028c50
        /*0bbc*/ 	.short	0x010a
        /*0bbe*/ 	.byte	0x18
	.zero		1


	//   ....[44]....
        /*0bc0*/ 	.word	0x00009180
        /*0bc4*/ 	.word	0x000000ff
        /*0bc8*/ 	.word	0x00028c50
        /*0bcc*/ 	.short	0x010a
        /*0bce*/ 	.byte	0x18
	.zero		1


	//   ....[45]....
        /*0bd0*/ 	.word	0x00009410
        /*0bd4*/ 	.word	0x000000aa
        /*0bd8*/ 	.word	0x00000000
        /*0bdc*/ 	.short	0x0101
        /*0bde*/ 	.byte	0x3f
	.zero		1


	//   ....[46]....
        /*0be0*/ 	.word	0x0000bb80
        /*0be4*/ 	.word	0x000000ff
        /*0be8*/ 	.word	0x00000000
        /*0bec*/ 	.short	0x0101
        /*0bee*/ 	.byte	0x04
	.zero		1


	//   ....[47]....
        /*0bf0*/ 	.word	0x0000ea60
        /*0bf4*/ 	.word	0x00000000
        /*0bf8*/ 	.word	0x00028c40
        /*0bfc*/ 	.short	0x010a
        /*0bfe*/ 	.byte	0x3f
	.zero		1


	//   ....[48]....
        /*0c00*/ 	.word	0x0000f5e0
        /*0c04*/ 	.word	0x00000008
        /*0c08*/ 	.word	0x00028c00
        /*0c0c*/ 	.short	0x0107
        /*0c0e*/ 	.byte	0x3f
	.zero		1


	//   ....[49]....
        /*0c10*/ 	.word	0x0000f6e0
        /*0c14*/ 	.word	0x00000002
        /*0c18*/ 	.word	0x00028c00
        /*0c1c*/ 	.short	0x0101
        /*0c1e*/ 	.byte	0x3f
	.zero		1


	//   ....[50]....
        /*0c20*/ 	.word	0x0000f700
        /*0c24*/ 	.word	0x00000002
        /*0c28*/ 	.word	0x00028c20
        /*0c2c*/ 	.short	0x010a
        /*0c2e*/ 	.byte	0x3f
	.zero		1


	//   ....[51]....
        /*0c30*/ 	.word	0x0000f810
        /*0c34*/ 	.word	0x00000000
        /*0c38*/ 	.word	0x00028c60
        /*0c3c*/ 	.short	0x010a
        /*0c3e*/ 	.byte	0x3f
	.zero		1


	//   ....[52]....
        /*0c40*/ 	.word	0x000104f0
        /*0c44*/ 	.word	0x00000003
        /*0c48*/ 	.word	0x00028c40
        /*0c4c*/ 	.short	0x010a
        /*0c4e*/ 	.byte	0x3f
	.zero		1


	//   ....[53]....
        /*0c50*/ 	.word	0x00010750
        /*0c54*/ 	.word	0x00000003
        /*0c58*/ 	.word	0x00028c60
        /*0c5c*/ 	.short	0x010a
        /*0c5e*/ 	.byte	0x3f
	.zero		1


	//   ....[54]....
        /*0c60*/ 	.word	0x000113d0
        /*0c64*/ 	.word	0x00000004
        /*0c68*/ 	.word	0x00028c40
        /*0c6c*/ 	.short	0x010a
        /*0c6e*/ 	.byte	0x3f
	.zero		1


	//   ....[55]....
        /*0c70*/ 	.word	0x00011620
        /*0c74*/ 	.word	0x00000004
        /*0c78*/ 	.word	0x00028c60
        /*0c7c*/ 	.short	0x010a
        /*0c7e*/ 	.byte	0x3f
	.zero		1


	//   ....[56]....
        /*0c80*/ 	.word	0x00012230
        /*0c84*/ 	.word	0x00000004
        /*0c88*/ 	.word	0x00028c40
        /*0c8c*/ 	.short	0x010a
        /*0c8e*/ 	.byte	0x3f
	.zero		1


	//   ....[57]....
        /*0c90*/ 	.word	0x00012490
        /*0c94*/ 	.word	0x00000004
        /*0c98*/ 	.word	0x00028c60
        /*0c9c*/ 	.short	0x010a
        /*0c9e*/ 	.byte	0x3f
	.zero		1


	//   ....[58]....
        /*0ca0*/ 	.word	0x00013d00
        /*0ca4*/ 	.word	0x00000000
        /*0ca8*/ 	.word	0x00028c20
        /*0cac*/ 	.short	0x010a
        /*0cae*/ 	.byte	0x3f
	.zero		1


	//   ....[59]....
        /*0cb0*/ 	.word	0x00013ec0
        /*0cb4*/ 	.word	0x00000006
        /*0cb8*/ 	.word	0x00000000
        /*0cbc*/ 	.short	0x010a
        /*0cbe*/ 	.byte	0x3f
	.zero		1


	//   ....[60]....
        /*0cc0*/ 	.word	0x00013f30
        /*0cc4*/ 	.word	0x00000007
        /*0cc8*/ 	.word	0x00000000
        /*0ccc*/ 	.short	0x010a
        /*0cce*/ 	.byte	0x3f
	.zero		1


	//   ....[61]....
        /*0cd0*/ 	.word	0x00013fa0
        /*0cd4*/ 	.word	0x00000004
        /*0cd8*/ 	.word	0x00000000
        /*0cdc*/ 	.short	0x010a
        /*0cde*/ 	.byte	0x3f
	.zero		1


	//   ....[62]....
        /*0ce0*/ 	.word	0x00013fd0
        /*0ce4*/ 	.word	0x00000003
        /*0ce8*/ 	.word	0x00000000
        /*0cec*/ 	.short	0x010a
        /*0cee*/ 	.byte	0x3f
	.zero		1


	//   ....[63]....
        /*0cf0*/ 	.word	0x00014040
        /*0cf4*/ 	.word	0x00000003
        /*0cf8*/ 	.word	0x00028c50
        /*0cfc*/ 	.short	0x010a
        /*0cfe*/ 	.byte	0x3f
	.zero		1


	//   ....[64]....
        /*0d00*/ 	.word	0x000140a0
        /*0d04*/ 	.word	0x00000003
        /*0d08*/ 	.word	0x00028c50
        /*0d0c*/ 	.short	0x010a
        /*0d0e*/ 	.byte	0x3f
	.zero		1


	//   ....[65]....
        /*0d10*/ 	.word	0x00014100
        /*0d14*/ 	.word	0x00000003
        /*0d18*/ 	.word	0x00028c00
        /*0d1c*/ 	.short	0x010a
        /*0d1e*/ 	.byte	0x3f
	.zero		1


	//   ....[66]....
        /*0d20*/ 	.word	0x00014150
        /*0d24*/ 	.word	0x00000007
        /*0d28*/ 	.word	0x00028c30
        /*0d2c*/ 	.short	0x010a
        /*0d2e*/ 	.byte	0x3f
	.zero		1


	//   ....[67]....
        /*0d30*/ 	.word	0x000141a0
        /*0d34*/ 	.word	0x00000007
        /*0d38*/ 	.word	0x00028c50
        /*0d3c*/ 	.short	0x010a
        /*0d3e*/ 	.byte	0x3f
	.zero		1


	//   ....[68]....
        /*0d40*/ 	.word	0x00014200
        /*0d44*/ 	.word	0x00000006
        /*0d48*/ 	.word	0x00028c30
        /*0d4c*/ 	.short	0x010a
        /*0d4e*/ 	.byte	0x3f
	.zero		1


	//   ....[69]....
        /*0d50*/ 	.word	0x00014250
        /*0d54*/ 	.word	0x000000b2
        /*0d58*/ 	.word	0x00028c50
        /*0d5c*/ 	.short	0x010a
        /*0d5e*/ 	.byte	0x3f
	.zero		1


	//   ....[70]....
        /*0d60*/ 	.word	0x000142b0
        /*0d64*/ 	.word	0x00000006
        /*0d68*/ 	.word	0x00028c30
        /*0d6c*/ 	.short	0x010a
        /*0d6e*/ 	.byte	0x3f
	.zero		1


	//   ....[71]....
        /*0d70*/ 	.word	0x00014300
        /*0d74*/ 	.word	0x000000aa
        /*0d78*/ 	.word	0x00028c50
        /*0d7c*/ 	.short	0x010a
        /*0d7e*/ 	.byte	0x3f
	.zero		1


	//   ....[72]....
        /*0d80*/ 	.word	0x000144a0
        /*0d84*/ 	.word	0x00000000
        /*0d88*/ 	.word	0x00028c40
        /*0d8c*/ 	.short	0x010a
        /*0d8e*/ 	.byte	0x3f
	.zero		1


	//   ....[73]....
        /*0d90*/ 	.word	0x00014a10
        /*0d94*/ 	.word	0x00000002
        /*0d98*/ 	.word	0x00028c20
        /*0d9c*/ 	.short	0x010a
        /*0d9e*/ 	.byte	0x3f
	.zero		1


	//   ....[74]....
        /*0da0*/ 	.word	0x00014a60
        /*0da4*/ 	.word	0x00000000
        /*0da8*/ 	.word	0x00028c60
        /*0dac*/ 	.short	0x010a
        /*0dae*/ 	.byte	0x3f
	.zero		1


	//   ....[75]....
        /*0db0*/ 	.word	0x00014ab0
        /*0db4*/ 	.word	0x00000003
        /*0db8*/ 	.word	0x00028c40
        /*0dbc*/ 	.short	0x010a
        /*0dbe*/ 	.byte	0x3f
	.zero		1


	//   ....[76]....
        /*0dc0*/ 	.word	0x00014b00
        /*0dc4*/ 	.word	0x00000003
        /*0dc8*/ 	.word	0x00028c60
        /*0dcc*/ 	.short	0x010a
        /*0dce*/ 	.byte	0x3f
	.zero		1


	//   ....[77]....
        /*0dd0*/ 	.word	0x00014b50
        /*0dd4*/ 	.word	0x00000004
        /*0dd8*/ 	.word	0x00028c40
        /*0ddc*/ 	.short	0x010a
        /*0dde*/ 	.byte	0x3f
	.zero		1


	//   ....[78]....
        /*0de0*/ 	.word	0x00014ba0
        /*0de4*/ 	.word	0x00000004
        /*0de8*/ 	.word	0x00028c60
        /*0dec*/ 	.short	0x010a
        /*0dee*/ 	.byte	0x3f
	.zero		1


	//   ....[79]....
        /*0df0*/ 	.word	0x00014bf0
        /*0df4*/ 	.word	0x00000004
        /*0df8*/ 	.word	0x00028c40
        /*0dfc*/ 	.short	0x010a
        /*0dfe*/ 	.byte	0x3f
	.zero		1


	//   ....[80]....
        /*0e00*/ 	.word	0x00014c40
        /*0e04*/ 	.word	0x00000004
        /*0e08*/ 	.word	0x00028c60
        /*0e0c*/ 	.short	0x010a
        /*0e0e*/ 	.byte	0x3f
	.zero		1


	//   ....[81]....
        /*0e10*/ 	.word	0x000155d0
        /*0e14*/ 	.word	0x00000000
        /*0e18*/ 	.word	0x00028c20
        /*0e1c*/ 	.short	0x010a
        /*0e1e*/ 	.byte	0x3f
	.zero		1


	//   ....[82]....
        /*0e20*/ 	.word	0x00015770
        /*0e24*/ 	.word	0x00000006
        /*0e28*/ 	.word	0x00000000
        /*0e2c*/ 	.short	0x010a
        /*0e2e*/ 	.byte	0x3f
	.zero		1


	//   ....[83]....
        /*0e30*/ 	.word	0x000157c0
        /*0e34*/ 	.word	0x00000007
        /*0e38*/ 	.word	0x00000000
        /*0e3c*/ 	.short	0x010a
        /*0e3e*/ 	.byte	0x3f
	.zero		1


	//   ....[84]....
        /*0e40*/ 	.word	0x00015810
        /*0e44*/ 	.word	0x00000004
        /*0e48*/ 	.word	0x00000000
        /*0e4c*/ 	.short	0x010a
        /*0e4e*/ 	.byte	0x3f
	.zero		1


	//----- nvinfo : EIATTR_NUM_MBARRIERS
	.align		4
.L_1043:
        /*0e50*/ 	.byte	0x03, 0x38
        /*0e52*/ 	.short	0x0016


	//----- nvinfo : EIATTR_EXIT_INSTR_OFFSETS
	.align		4
        /*0e54*/ 	.byte	0x04, 0x1c
        /*0e56*/ 	.short	(.L_1045 - .L_1044)


	//   ....[0]....
.L_1044:
        /*0e58*/ 	.word	0x00000a50


	//   ....[1]....
        /*0e5c*/ 	.word	0x0000ce80


	//   ....[2]....
        /*0e60*/ 	.word	0x00014020


	//----- nvinfo : EIATTR_MAX_THREADS
	.align		4
.L_1045:
        /*0e64*/ 	.byte	0x04, 0x05
        /*0e66*/ 	.short	(.L_1047 - .L_1046)
.L_1046:
        /*0e68*/ 	.word	0x00000180
        /*0e6c*/ 	.word	0x00000001
        /*0e70*/ 	.word	0x00000001


	//----- nvinfo : EIATTR_CRS_STACK_SIZE
	.align		4
.L_1047:
        /*0e74*/ 	.byte	0x04, 0x1e
        /*0e76*/ 	.short	(.L_1049 - .L_1048)
.L_1048:
        /*0e78*/ 	.word	0x00000000


	//----- nvinfo : EIATTR_CBANK_PARAM_SIZE
	.align		4
.L_1049:
        /*0e7c*/ 	.byte	0x03, 0x19
        /*0e7e*/ 	.short	0x0af0


	//----- nvinfo : EIATTR_PARAM_CBANK
	.align		4
        /*0e80*/ 	.byte	0x04, 0x0a
        /*0e82*/ 	.short	(.L_1051 - .L_1050)
	.align		4
.L_1050:
        /*0e84*/ 	.word	index@(.nv.constant0._ZN7cutlass13device_kernelIN5flash11enable_sm90INS1_16FlashAttnFwdSm90INS1_25CollectiveMainloopFwdSm90ILi2EN4cute5tupleIJNS5_1CILi1EEES8_S8_EEENS6_IJNS7_ILi64EEESA_SA_EEELi512ENS_10bfloat16_tEfNS_4arch4Sm90ELb1ELb0ELb1ELb1ELb0ELb0ELb0ELb0ELb0ELb1ELb0ELb0EEENS1_21CollectiveEpilogueFwdINS6_IJSA_NS7_ILi512EEESA_EEES9_SC_SE_Li256ELb1ELb1ELb0ELb0EEENS1_36VarlenDynamicPersistentTileSchedulerILi64ELi64ELi256ELi128ELb0ELb1ELb1ELb1ELb1ELb1EEEEEEEEEvNT_6ParamsE)
        /*0e88*/ 	.short	0x0210
        /*0e8a*/ 	.short	0x0af0


	//----- nvinfo : EIATTR_SW_WAR
	.align		4
.L_1051:
        /*0e8c*/ 	.byte	0x04, 0x36
        /*0e8e*/ 	.short	(.L_1053 - .L_1052)
.L_1052:
        /*0e90*/ 	.word	0x00000008
.L_1053:


//--------------------- .nv.info._ZN7cutlass13device_kernelIN5flash11enable_sm90INS1_16FlashAttnFwdSm90INS1_25CollectiveMainloopFwdSm90ILi2EN4cute5tupleIJNS5_1CILi1EEES8_S8_EEENS6_IJNS7_ILi64EEESA_SA_EEELi512ENS_10bfloat16_tEfNS_4arch4Sm90ELb1ELb0ELb1ELb1ELb0ELb1ELb0ELb0ELb0ELb1ELb0ELb0EEENS1_21CollectiveEpilogueFwdINS6_IJSA_NS7_ILi512EEESA_EEES9_SC_SE_Li256ELb1ELb1ELb0ELb0EEENS1_36VarlenDynamicPersistentTileSchedulerILi64ELi64ELi256ELi128ELb0ELb1ELb1ELb1ELb1ELb1EEEEEEEEEvNT_6ParamsE --------------------------
	.section	.nv.info._ZN7cutlass13device_kernelIN5flash11enable_sm90INS1_16FlashAttnFwdSm90INS1_25CollectiveMainloopFwdSm90ILi2EN4cute5tupleIJNS5_1CILi1EEES8_S8_EEENS6_IJNS7_ILi64EEESA_SA_EEELi512ENS_10bfloat16_tEfNS_4arch4Sm90ELb1ELb0ELb1ELb1ELb0ELb1ELb0ELb0ELb0ELb1ELb0ELb0EEENS1_21CollectiveEpilogueFwdINS6_IJSA_NS7_ILi512EEESA_EEES9_SC_SE_Li256ELb1ELb1ELb0ELb0EEENS1_36VarlenDynamicPersistentTileSchedulerILi64ELi64ELi256ELi128ELb0ELb1ELb1ELb1ELb1ELb1EEEEEEEEEvNT_6ParamsE,"",@"SHT_CUDA_INFO"
	.sectionflags	@""
	.align	4


	//----- nvinfo : EIATTR_CUDA_API_VERSION
	.align		4
        /*0000*/ 	.byte	0x04, 0x37
        /*0002*/ 	.short	(.L_1055 - .L_1054)
.L_1054:
        /*0004*/ 	.word	0x00000082


	//----- nvinfo : EIATTR_KPARAM_INFO
	.align		4
.L_1055:
        /*0008*/ 	.byte	0x04, 0x17
        /*000a*/ 	.short	(.L_1057 - .L_1056)
.L_1056:
        /*000c*/ 	.word	0x00000000
        /*0010*/ 	.short	0x0000
        /*0012*/ 	.short	0x0070
        /*0014*/ 	.byte	0x00, 0xf0, 0x01, 0x2a


	//----- nvinfo : EIATTR_SPARSE_MMA_MASK
	.align		4
.L_1057:
        /*0018*/ 	.byte	0x03, 0x50
        /*001a*/ 	.short	0x0000


	//----- nvinfo : EIATTR_MAXREG_COUNT
	.align		4
        /*001c*/ 	.byte	0x03, 0x1b
        /*001e*/ 	.short	0x00a8


	//----- nvinfo : EIATTR_NUM_BARRIERS
	.align		4
        /*0020*/ 	.byte	0x02, 0x4c
        /*0022*/ 	.byte	0x10
	.zero		1


	//----- nvinfo : EIATTR_EXTERNS
	.align		4
        /*0024*/ 	.byte	0x04, 0x0f
        /*0026*/ 	.short	(.L_1059 - .L_1058)


	//   ....[0]....
	.align		4
.L_1058:
        /*0028*/ 	.word	index@(__assertfail)


	//----- nvinfo : EIATTR_ANNOTATIONS
	.align		4
.L_1059:
        /*002c*/ 	.byte	0x04, 0x55
        /*002e*/ 	.short	(.L_1061 - .L_1060)


	//   ....[0]....
.L_1060:
        /* <DEDUP_REMOVED lines=100> */


	//----- nvinfo : EIATTR_MERCURY_ISA_VERSION
	.align		4
.L_1061:
        /*0658*/ 	.byte	0x03, 0x5f
        /*065a*/ 	.short	0x0101


	//----- nvinfo : EIATTR_UNUSED_LOAD_BYTE_OFFSET
	.align		4
        /*065c*/ 	.byte	0x04, 0x44
        /*065e*/ 	.short	(.L_1063 - .L_1062)


	//   ....[0]....
.L_1062:
        /*0660*/ 	.word	0x00000a90
        /*0664*/ 	.word	0x0000fff0


	//   ....[1]....
        /*0668*/ 	.word	0x000102d0
        /*066c*/ 	.word	0x0000fff0


	//----- nvinfo : EIATTR_INT_WARP_WIDE_INSTR_OFFSETS
	.align		4
.L_1063:
        /*0670*/ 	.byte	0x04, 0x31
        /*0672*/ 	.short	(.L_1065 - .L_1064)


	//   ....[0]....
.L_1064:
        /*0674*/ 	.word	0x00000190


	//   ....[1]....
        /*0678*/ 	.word	0x000001d0


	//   ....[2]....
        /*067c*/ 	.word	0x000002a0


	//   ....[3]....
        /*0680*/ 	.word	0x000161f0


	//   ....[4]....
        /*0684*/ 	.word	0x00016280


	//   ....[5]....
        /*0688*/ 	.word	0x0001af60


	//   ....[6]....
        /*068c*/ 	.word	0x0001aff0


	//----- nvinfo : EIATTR_COOP_GROUP_MASK_REGIDS
	.align		4
.L_1065:
        /*0690*/ 	.byte	0x04, 0x29
        /*0692*/ 	.short	(.L_1067 - .L_1066)


	//   ....[0]....
.L_1066:
        /*0694*/ 	.word	0xffffffff


	//   ....[1]....
        /*0698*/ 	.word	0xffffffff


	//   ....[2]....
        /*069c*/ 	.word	0xffffffff


	//   ....[3]....
        /*06a0*/ 	.word	0xffffffff


	//   ....[4]....
        /*06a4*/ 	.word	0xffffffff


	//   ....[5]....
        /*06a8*/ 	.word	0xffffffff


	//   ....[6]....
        /*06ac*/ 	.word	0xffffffff


	//   ....[7]....
        /*06b0*/ 	.word	0xffffffff


	//   ....[8]....
        /*06b4*/ 	.word	0xffffffff


	//   ....[9]....
        /*06b8*/ 	.word	0xffffffff


	//   ....[10]....
        /*06bc*/ 	.word	0xffffffff


	//   ....[11]....
        /*06c0*/ 	.word	0xffffffff


	//   ....[12]....
        /*06c4*/ 	.word	0xffffffff


	//   ....[13]....
        /*06c8*/ 	.word	0xffffffff


	//   ....[14]....
        /*06cc*/ 	.word	0xffffffff


	//   ....[15]....
        /*06d0*/ 	.word	0xffffffff


	//   ....[16]....
        /*06d4*/ 	.word	0xffffffff


	//   ....[17]....
        /*06d8*/ 	.word	0xffffffff


	//   ....[18]....
        /*06dc*/ 	.word	0xffffffff


	//   ....[19]....
        /*06e0*/ 	.word	0xffffffff


	//   ....[20]....
        /*06e4*/ 	.word	0xffffffff


	//   ....[21]....
        /*06e8*/ 	.word	0xffffffff


	//   ....[22]....
        /*06ec*/ 	.word	0xffffffff


	//   ....[23]....
        /*06f0*/ 	.word	0xffffffff


	//   ....[24]....
        /*06f4*/ 	.word	0xffffffff


	//   ....[25]....
        /*06f8*/ 	.word	0xffffffff


	//   ....[26]....
        /*06fc*/ 	.word	0xffffffff


	//   ....[27]....
        /*0700*/ 	.word	0xffffffff


	//   ....[28]....
        /*0704*/ 	.word	0xffffffff


	//   ....[29]....
        /*0708*/ 	.word	0xffffffff


	//   ....[30]....
        /*070c*/ 	.word	0xffffffff


	//   ....[31]....
        /*0710*/ 	.word	0xffffffff


	//   ....[32]....
        /*0714*/ 	.word	0xffffffff


	//   ....[33]....
        /*0718*/ 	.word	0xffffffff


	//   ....[34]....
        /*071c*/ 	.word	0xffffffff


	//   ....[35]....
        /*0720*/ 	.word	0xffffffff


	//   ....[36]....
        /*0724*/ 	.word	0xffffffff


	//   ....[37]....
        /*0728*/ 	.word	0xffffffff


	//   ....[38]....
        /*072c*/ 	.word	0xffffffff


	//   ....[39]....
        /*0730*/ 	.word	0xffffffff


	//   ....[40]....
        /*0734*/ 	.word	0xffffffff


	//   ....[41]....
        /*0738*/ 	.word	0xffffffff


	//   ....[42]....
        /*073c*/ 	.word	0xffffffff


	//   ....[43]....
        /*0740*/ 	.word	0xffffffff


	//   ....[44]....
        /*0744*/ 	.word	0xffffffff


	//   ....[45]....
        /*0748*/ 	.word	0xffffffff


	//   ....[46]....
        /*074c*/ 	.word	0xffffffff


	//   ....[47]....
        /*0750*/ 	.word	0xffffffff


	//   ....[48]....
        /*0754*/ 	.word	0xffffffff


	//   ....[49]....
        /*0758*/ 	.word	0xffffffff


	//   ....[50]....
        /*075c*/ 	.word	0xffffffff


	//   ....[51]....
        /*0760*/ 	.word	0xffffffff


	//   ....[52]....
        /*0764*/ 	.word	0xffffffff


	//   ....[53]....
        /*0768*/ 	.word	0xffffffff


	//   ....[54]....
        /*076c*/ 	.word	0xffffffff


	//   ....[55]....
        /*0770*/ 	.word	0xffffffff


	//   ....[56]....
        /*0774*/ 	.word	0xffffffff


	//   ....[57]....
        /*0778*/ 	.word	0xffffffff


	//   ....[58]....
        /*077c*/ 	.word	0xffffffff


	//   ....[59]....
        /*0780*/ 	.word	0xffffffff


	//   ....[60]....
        /*0784*/ 	.word	0xffffffff


	//   ....[61]....
        /*0788*/ 	.word	0xffffffff


	//   ....[62]....
        /*078c*/ 	.word	0xffffffff


	//   ....[63]....
        /*0790*/ 	.word	0xffffffff


	//   ....[64]....
        /*0794*/ 	.word	0xffffffff


	//   ....[65]....
        /*0798*/ 	.word	0xffffffff


	//   ....[66]....
        /*079c*/ 	.word	0xffffffff


	//   ....[67]....
        /*07a0*/ 	.word	0xffffffff


	//   ....[68]....
        /*07a4*/ 	.word	0xffffffff


	//   ....[69]....
        /*07a8*/ 	.word	0xffffffff


	//   ....[70]....
        /*07ac*/ 	.word	0xffffffff


	//   ....[71]....
        /*07b0*/ 	.word	0xffffffff


	//   ....[72]....
        /*07b4*/ 	.word	0xffffffff


	//   ....[73]....
        /*07b8*/ 	.word	0xffffffff


	//   ....[74]....
        /*07bc*/ 	.word	0xffffffff


	//   ....[75]....
        /*07c0*/ 	.word	0xffffffff


	//   ....[76]....
        /*07c4*/ 	.word	0xffffffff


	//   ....[77]....
        /*07c8*/ 	.word	0xffffffff


	//   ....[78]....
        /*07cc*/ 	.word	0xffffffff


	//   ....[79]....
        /*07d0*/ 	.word	0xffffffff


	//   ....[80]....
        /*07d4*/ 	.word	0xffffffff


	//   ....[81]....
        /*07d8*/ 	.word	0xffffffff


	//   ....[82]....
        /*07dc*/ 	.word	0xffffffff


	//   ....[83]....
        /*07e0*/ 	.word	0xffffffff


	//   ....[84]....
        /*07e4*/ 	.word	0xffffffff


	//   ....[85]....
        /*07e8*/ 	.word	0xffffffff


	//   ....[86]....
        /*07ec*/ 	.word	0xffffffff


	//   ....[87]....
        /*07f0*/ 	.word	0xffffffff


	//   ....[88]....
        /*07f4*/ 	.word	0xffffffff


	//   ....[89]....
        /*07f8*/ 	.word	0xffffffff


	//   ....[90]....
        /*07fc*/ 	.word	0xffffffff


	//   ....[91]....
        /*0800*/ 	.word	0xffffffff


	//   ....[92]....
        /*0804*/ 	.word	0xffffffff


	//   ....[93]....
        /*0808*/ 	.word	0xffffffff


	//   ....[94]....
        /*080c*/ 	.word	0xffffffff


	//   ....[95]....
        /*0810*/ 	.word	0xffffffff


	//   ....[96]....
        /*0814*/ 	.word	0xffffffff


	//   ....[97]....
        /*0818*/ 	.word	0xffffffff


	//   ....[98]....
        /*081c*/ 	.word	0xffffffff


	//   ....[99]....
        /*0820*/ 	.word	0xffffffff


	//   ....[100]....
        /*0824*/ 	.word	0xffffffff


	//   ....[101]....
        /*0828*/ 	.word	0xffffffff


	//   ....[102]....
        /*082c*/ 	.word	0xffffffff


	//   ....[103]....
        /*0830*/ 	.word	0xffffffff


	//   ....[104]....
        /*0834*/ 	.word	0xffffffff


	//   ....[105]....
        /*0838*/ 	.word	0x0500000f


	//   ....[106]....
        /*083c*/ 	.word	0x0500000f


	//   ....[107]....
        /*0840*/ 	.word	0x0500000f


	//   ....[108]....
        /*0844*/ 	.word	0x0500000f


	//   ....[109]....
        /*0848*/ 	.word	0x0500000f


	//   ....[110]....
        /*084c*/ 	.word	0x0500000f


	//   ....[111]....
        /*0850*/ 	.word	0x0500000f


	//   ....[112]....
        /*0854*/ 	.word	0x0500000f


	//   ....[113]....
        /*0858*/ 	.word	0x0500000f


	//   ....[114]....
        /*085c*/ 	.word	0x0500000f


	//   ....[115]....
        /*0860*/ 	.word	0x0500000f


	//   ....[116]....
        /*0864*/ 	.word	0x0500000f


	//   ....[117]....
        /*0868*/ 	.word	0x0500000f


	//   ....[118]....
        /*086c*/ 	.word	0x0500000f


	//   ....[119]....
        /*0870*/ 	.word	0x0500000f


	//   ....[120]....
        /*0874*/ 	.word	0x0500000f


	//   ....[121]....
        /*0878*/ 	.word	0x0500000f


	//   ....[122]....
        /*087c*/ 	.word	0x0500000f


	//   ....[123]....
        /*0880*/ 	.word	0x0500000f


	//   ....[124]....
        /*0884*/ 	.word	0x0500000f


	//   ....[125]....
        /*0888*/ 	.word	0x0500000f


	//   ....[126]....
        /*088c*/ 	.word	0x0500000f


	//   ....[127]....
        /*0890*/ 	.word	0x0500000f


	//   ....[128]....
        /*0894*/ 	.word	0x0500000f


	//   ....[129]....
        /*0898*/ 	.word	0x0500000f


	//   ....[130]....
        /*089c*/ 	.word	0x0500000f


	//   ....[131]....
        /*08a0*/ 	.word	0x0500000f


	//   ....[132]....
        /*08a4*/ 	.word	0x0500000f


	//   ....[133]....
        /*08a8*/ 	.word	0x0500000f


	//   ....[134]....
        /*08ac*/ 	.word	0x0500000f


	//   ....[135]....
        /*08b0*/ 	.word	0x0500000f


	//   ....[136]....
        /*08b4*/ 	.word	0x0500000f


	//   ....[137]....
        /*08b8*/ 	.word	0x0500000f


	//   ....[138]....
        /*08bc*/ 	.word	0x0500000f


	//   ....[139]....
        /*08c0*/ 	.word	0x0500000f


	//   ....[140]....
        /*08c4*/ 	.word	0x0500000f


	//   ....[141]....
        /*08c8*/ 	.word	0x0500000f


	//   ....[142]....
        /*08cc*/ 	.word	0x0500000f


	//   ....[143]....
        /*08d0*/ 	.word	0x0500000f


	//   ....[144]....
        /*08d4*/ 	.word	0x0500000f


	//   ....[145]....
        /*08d8*/ 	.word	0x0500000f


	//   ....[146]....
        /*08dc*/ 	.word	0x0500000f


	//   ....[147]....
        /*08e0*/ 	.word	0x0500000f


	//   ....[148]....
        /*08e4*/ 	.word	0x0500000f


	//----- nvinfo : EIATTR_COOP_GROUP_INSTR_OFFSETS
	.align		4
.L_1067:
        /*08e8*/ 	.byte	0x04, 0x28
        /*08ea*/ 	.short	(.L_1069 - .L_1068)


	//   ....[0]....
.L_1068:
        /*08ec*/ 	.word	0x00000060


	//   ....[1]....
        /*08f0*/ 	.word	0x000001a0


	//   ....[2]....
        /*08f4*/ 	.word	0x000001e0


	//   ....[3]....
        /*08f8*/ 	.word	0x000003d0


	//   ....[4]....
        /*08fc*/ 	.word	0x00000530


	//   ....[5]....
        /*0900*/ 	.word	0x00000650


	//   ....[6]....
        /*0904*/ 	.word	0x000007b0


	//   ....[7]....
        /*0908*/ 	.word	0x00004940


	//   ....[8]....
        /*090c*/ 	.word	0x000068a0


	//   ....[9]....
        /*0910*/ 	.word	0x00006fd0


	//   ....[10]....
        /*0914*/ 	.word	0x00006fe0


	//   ....[11]....
        /*0918*/ 	.word	0x00006ff0


	//   ....[12]....
        /*091c*/ 	.word	0x00007000


	//   ....[13]....
        /*0920*/ 	.word	0x00007300


	//   ....[14]....
        /*0924*/ 	.word	0x00007310


	//   ....[15]....
        /*0928*/ 	.word	0x00007320


	//   ....[16]....
        /*092c*/ 	.word	0x00007330


	//   ....[17]....
        /*0930*/ 	.word	0x00008610


	//   ....[18]....
        /*0934*/ 	.word	0x00008620


	//   ....[19]....
        /*0938*/ 	.word	0x00008630


	//   ....[20]....
        /*093c*/ 	.word	0x00008640


	//   ....[21]....
        /*0940*/ 	.word	0x00008880


	//   ....[22]....
        /*0944*/ 	.word	0x00008890


	//   ....[23]....
        /*0948*/ 	.word	0x000088a0


	//   ....[24]....
        /*094c*/ 	.word	0x000088b0


	//   ....[25]....
        /*0950*/ 	.word	0x00009e30


	//   ....[26]....
        /*0954*/ 	.word	0x00009ff0


	//   ....[27]....
        /*0958*/ 	.word	0x0000a530


	//   ....[28]....
        /*095c*/ 	.word	0x0000a5b0


	//   ....[29]....
        /*0960*/ 	.word	0x0000a930


	//   ....[30]....
        /*0964*/ 	.word	0x0000aa80


	//   ....[31]....
        /*0968*/ 	.word	0x0000b510


	//   ....[32]....
        /*096c*/ 	.word	0x0000b700


	//   ....[33]....
        /*0970*/ 	.word	0x0000b7e0


	//   ....[34]....
        /*0974*/ 	.word	0x0000c2b0


	//   ....[35]....
        /*0978*/ 	.word	0x0000c2e0


	//   ....[36]....
        /*097c*/ 	.word	0x0000ca70


	//   ....[37]....
        /*0980*/ 	.word	0x0000cc10


	//   ....[38]....
        /*0984*/ 	.word	0x0000d940


	//   ....[39]....
        /*0988*/ 	.word	0x0000e170


	//   ....[40]....
        /*098c*/ 	.word	0x0000e1d0


	//   ....[41]....
        /*0990*/ 	.word	0x0000ea50


	//   ....[42]....
        /*0994*/ 	.word	0x0000eab0


	//   ....[43]....
        /*0998*/ 	.word	0x0000f790


	//   ....[44]....
        /*099c*/ 	.word	0x0000f7e0


	//   ....[45]....
        /*09a0*/ 	.word	0x0000f810


	//   ....[46]....
        /*09a4*/ 	.word	0x0000f880


	//   ....[47]....
        /*09a8*/ 	.word	0x0000f8a0


	//   ....[48]....
        /*09ac*/ 	.word	0x00011280


	//   ....[49]....
        /*09b0*/ 	.word	0x00011750


	//   ....[50]....
        /*09b4*/ 	.word	0x00011780


	//   ....[51]....
        /*09b8*/ 	.word	0x000117b0


	//   ....[52]....
        /*09bc*/ 	.word	0x000117c0


	//   ....[53]....
        /*09c0*/ 	.word	0x00011dd0


	//   ....[54]....
        /*09c4*/ 	.word	0x00011e30


	//   ....[55]....
        /*09c8*/ 	.word	0x000120a0


	//   ....[56]....
        /*09cc*/ 	.word	0x000120c0


	//   ....[57]....
        /*09d0*/ 	.word	0x00012c10


	//   ....[58]....
        /*09d4*/ 	.word	0x00012c30


	//   ....[59]....
        /*09d8*/ 	.word	0x00012e60


	//   ....[60]....
        /*09dc*/ 	.word	0x00012e80


	//   ....[61]....
        /*09e0*/ 	.word	0x00013130


	//   ....[62]....
        /*09e4*/ 	.word	0x00013300


	//   ....[63]....
        /*09e8*/ 	.word	0x00013330


	//   ....[64]....
        /*09ec*/ 	.word	0x00013360


	//   ....[65]....
        /*09f0*/ 	.word	0x00013390


	//   ....[66]....
        /*09f4*/ 	.word	0x000133c0


	//   ....[67]....
        /*09f8*/ 	.word	0x000133f0


	//   ....[68]....
        /*09fc*/ 	.word	0x00013560


	//   ....[69]....
        /*0a00*/ 	.word	0x00013590


	//   ....[70]....
        /*0a04*/ 	.word	0x000135c0


	//   ....[71]....
        /*0a08*/ 	.word	0x000135f0


	//   ....[72]....
        /*0a0c*/ 	.word	0x00013620


	//   ....[73]....
        /*0a10*/ 	.word	0x00013650


	//   ....[74]....
        /*0a14*/ 	.word	0x000136f0


	//   ....[75]....
        /*0a18*/ 	.word	0x00013750


	//   ....[76]....
        /*0a1c*/ 	.word	0x000137e0


	//   ....[77]....
        /*0a20*/ 	.word	0x000145e0


	//   ....[78]....
        /*0a24*/ 	.word	0x000167f0


	//   ....[79]....
        /*0a28*/ 	.word	0x000173a0


	//   ....[80]....
        /*0a2c*/ 	.word	0x000173b0


	//   ....[81]....
        /*0a30*/ 	.word	0x000173d0


	//   ....[82]....
        /*0a34*/ 	.word	0x00017470


	//   ....[83]....
        /*0a38*/ 	.word	0x000174a0


	//   ....[84]....
        /*0a3c*/ 	.word	0x00017510


	//   ....[85]....
        /*0a40*/ 	.word	0x00017520


	//   ....[86]....
        /*0a44*/ 	.word	0x00017590


	//   ....[87]....
        /*0a48*/ 	.word	0x0001b1f0


	//   ....[88]....
        /*0a4c*/ 	.word	0x0001b250


	//   ....[89]....
        /*0a50*/ 	.word	0x0001b280


	//   ....[90]....
        /*0a54*/ 	.word	0x0001b2b0


	//   ....[91]....
        /*0a58*/ 	.word	0x0001b2e0


	//   ....[92]....
        /*0a5c*/ 	.word	0x0001b310


	//   ....[93]....
        /*0a60*/ 	.word	0x0001b340


	//   ....[94]....
        /*0a64*/ 	.word	0x0001b350


	//   ....[95]....
        /*0a68*/ 	.word	0x0001b4d0


	//   ....[96]....
        /*0a6c*/ 	.word	0x0001b500


	//   ....[97]....
        /*0a70*/ 	.word	0x0001b530


	//   ....[98]....
        /*0a74*/ 	.word	0x0001b560


	//   ....[99]....
        /*0a78*/ 	.word	0x0001b590


	//   ....[100]....
        /*0a7c*/ 	.word	0x0001b5c0


	//   ....[101]....
        /*0a80*/ 	.word	0x0001b680


	//   ....[102]....
        /*0a84*/ 	.word	0x0001b6a0


	//   ....[103]....
        /*0a88*/ 	.word	0x0001b710


	//   ....[104]....
        /*0a8c*/ 	.word	0x0001bde0


	//   ....[105]....
        /*0a90*/ 	.word	0x0001c2c0


	//   ....[106]....
        /*0a94*/ 	.word	0x0001c350


	//   ....[107]....
        /*0a98*/ 	.word	0x0001c3a0


	//   ....[108]....
        /*0a9c*/ 	.word	0x0001c3f0


	//   ....[109]....
        /*0aa0*/ 	.word	0x0001c480


	//   ....[110]....
        /*0aa4*/ 	.word	0x0001c510


	//   ....[111]....
        /*0aa8*/ 	.word	0x0001c560


	//   ....[112]....
        /*0aac*/ 	.word	0x0001c5b0


	//   ....[113]....
        /*0ab0*/ 	.word	0x0001c690


	//   ....[114]....
        /*0ab4*/ 	.word	0x0001c720


	//   ....[115]....
        /*0ab8*/ 	.word	0x0001c770


	//   ....[116]....
        /*0abc*/ 	.word	0x0001c7d0


	//   ....[117]....
        /*0ac0*/ 	.word	0x0001c870


	//   ....[118]....
        /*0ac4*/ 	.word	0x0001c900


	//   ....[119]....
        /*0ac8*/ 	.word	0x0001c950


	//   ....[120]....
        /*0acc*/ 	.word	0x0001c9a0


	//   ....[121]....
        /*0ad0*/ 	.word	0x0001ccb0


	//   ....[122]....
        /*0ad4*/ 	.word	0x0001cfa0


	//   ....[123]....
        /*0ad8*/ 	.word	0x0001d150


	//   ....[124]....
        /*0adc*/ 	.word	0x0001d1a0


	//   ....[125]....
        /*0ae0*/ 	.word	0x0001d200


	//   ....[126]....
        /*0ae4*/ 	.word	0x0001d2a0


	//   ....[127]....
        /*0ae8*/ 	.word	0x0001d350


	//   ....[128]....
        /*0aec*/ 	.word	0x0001d3f0


	//   ....[129]....
        /*0af0*/ 	.word	0x0001d4b0


	//   ....[130]....
        /*0af4*/ 	.word	0x0001d590


	//   ....[131]....
        /*0af8*/ 	.word	0x0001d8c0


	//   ....[132]....
        /*0afc*/ 	.word	0x0001d960


	//   ....[133]....
        /*0b00*/ 	.word	0x0001da80


	//   ....[134]....
        /*0b04*/ 	.word	0x0001daf0


	//   ....[135]....
        /*0b08*/ 	.word	0x0001db70


	//   ....[136]....
        /*0b0c*/ 	.word	0x0001dbf0


	//   ....[137]....
        /*0b10*/ 	.word	0x0001dc70


	//   ....[138]....
        /*0b14*/ 	.word	0x0001dd00


	//   ....[139]....
        /*0b18*/ 	.word	0x0001dda0


	//   ....[140]....
        /*0b1c*/ 	.word	0x0001de40


	//   ....[141]....
        /*0b20*/ 	.word	0x0001deb0


	//   ....[142]....
        /*0b24*/ 	.word	0x0001df20


	//   ....[143]....
        /*0b28*/ 	.word	0x0001df90


	//   ....[144]....
        /*0b2c*/ 	.word	0x0001e010


	//   ....[145]....
        /*0b30*/ 	.word	0x0001e090


	//   ....[146]....
        /*0b34*/ 	.word	0x0001e130


	//   ....[147]....
        /*0b38*/ 	.word	0x0001e1c0


	//   ....[148]....
        /*0b3c*/ 	.word	0x0001e2f0


	//----- nvinfo : EIATTR_REG_RECONFIG
	.align		4
.L_1069:
        /*0b40*/ 	.byte	0x01, 0x54
	.zero		2


	//----- nvinfo : EIATTR_SYSCALL_OFFSETS
	.align		4
        /*0b44*/ 	.byte	0x04, 0x46
        /*0b46*/ 	.short	(.L_1071 - .L_1070)


	//   ....[0]....
.L_1070:
        /*0b48*/ 	.word	0x00001a10


	//   ....[1]....
        /*0b4c*/ 	.word	0x00001b60


	//   ....[2]....
        /*0b50*/ 	.word	0x00006a60


	//   ....[3]....
        /*0b54*/ 	.word	0x00006d80


	//   ....[4]....
        /*0b58*/ 	.word	0x000163f0


	//   ....[5]....
        /*0b5c*/ 	.word	0x00016550


	//   ....[6]....
        /*0b60*/ 	.word	0x00016650


	//   ....[7]....
        /*0b64*/ 	.word	0x00016fc0


	//----- nvinfo : EIATTR_MBARRIER_INSTR_OFFSETS
	.align		4
.L_1071:
        /*0b68*/ 	.byte	0x04, 0x39
        /*0b6a*/ 	.short	(.L_1073 - .L_1072)


	//   ....[0]....
.L_1072:
        /*0b6c*/ 	.word	0x000002c0
        /*0b70*/ 	.word	0x000000ff
        /*0b74*/ 	.word	0x00028c00
        /*0b78*/ 	.short	0x0100
        /*0b7a*/ 	.byte	0x08
	.zero		1


	//   ....[1]....
        /*0b7c*/ 	.word	0x000002d0
        /*0b80*/ 	.word	0x000000ff
        /*0b84*/ 	.word	0x00028c20
        /*0b88*/ 	.short	0x0100
        /*0b8a*/ 	.byte	0x08
	.zero		1


	//   ....[2]....
        /*0b8c*/ 	.word	0x00000380
        /*0b90*/ 	.word	0x000000ff
        /*0b94*/ 	.word	0x00028c30
        /*0b98*/ 	.short	0x0100
        /*0b9a*/ 	.byte	0x06
	.zero		1


	//   ....[3]....
        /*0b9c*/ 	.word	0x00000390
        /*0ba0*/ 	.word	0x000000ff
        /*0ba4*/ 	.word	0x00028c40
        /*0ba8*/ 	.short	0x0100
        /*0baa*/ 	.byte	0x06
	.zero		1


	//   ....[4]....
        /*0bac*/ 	.word	0x000003a0
        /*0bb0*/ 	.word	0x000000ff
        /*0bb4*/ 	.word	0x00028c38
        /*0bb8*/ 	.short	0x0100
        /*0bba*/ 	.byte	0x06
	.zero		1


	//   ....[5]....
        /*0bbc*/ 	.word	0x000003b0
        /*0bc0*/ 	.word	0x000000ff
        /*0bc4*/ 	.word	0x00028c48
        /*0bc8*/ 	.short	0x0100
        /*0bca*/ 	.byte	0x06
	.zero		1


	//   ....[6]....
        /*0bcc*/ 	.word	0x000004e0
        /*0bd0*/ 	.word	0x000000ff
        /*0bd4*/ 	.word	0x00028c50
        /*0bd8*/ 	.short	0x0100
        /*0bda*/ 	.byte	0x08
	.zero		1


	//   ....[7]....
        /*0bdc*/ 	.word	0x000004f0
        /*0be0*/ 	.word	0x000000ff
        /*0be4*/ 	.word	0x00028c60
        /*0be8*/ 	.short	0x0100
        /*0bea*/ 	.byte	0x08
	.zero		1


	//   ....[8]....
        /*0bec*/ 	.word	0x00000500
        /*0bf0*/ 	.word	0x000000ff
        /*0bf4*/ 	.word	0x00028c58
        /*0bf8*/ 	.short	0x0100
        /*0bfa*/ 	.byte	0x08
	.zero		1


	//   ....[9]....
        /*0bfc*/ 	.word	0x00000510
        /*0c00*/ 	.word	0x000000ff
        /*0c04*/ 	.word	0x00028c68
        /*0c08*/ 	.short	0x0100
        /*0c0a*/ 	.byte	0x08
	.zero		1


	//   ....[10]....
        /*0c0c*/ 	.word	0x00000600
        /*0c10*/ 	.word	0x000000ff
        /*0c14*/ 	.word	0x00028c70
        /*0c18*/ 	.short	0x0100
        /*0c1a*/ 	.byte	0x06
	.zero		1


	//   ....[11]....
        /*0c1c*/ 	.word	0x00000610
        /*0c20*/ 	.word	0x000000ff
        /*0c24*/ 	.word	0x00028c80
        /*0c28*/ 	.short	0x0100
        /*0c2a*/ 	.byte	0x06
	.zero		1


	//   ....[12]....
        /*0c2c*/ 	.word	0x00000620
        /*0c30*/ 	.word	0x000000ff
        /*0c34*/ 	.word	0x00028c78
        /*0c38*/ 	.short	0x0100
        /*0c3a*/ 	.byte	0x06
	.zero		1


	//   ....[13]....
        /*0c3c*/ 	.word	0x00000630
        /*0c40*/ 	.word	0x000000ff
        /*0c44*/ 	.word	0x00028c88
        /*0c48*/ 	.short	0x0100
        /*0c4a*/ 	.byte	0x06
	.zero		1


	//   ....[14]....
        /*0c4c*/ 	.word	0x00000760
        /*0c50*/ 	.word	0x000000ff
        /*0c54*/ 	.word	0x00028c90
        /*0c58*/ 	.short	0x0100
        /*0c5a*/ 	.byte	0x08
	.zero		1


	//   ....[15]....
        /*0c5c*/ 	.word	0x00000770
        /*0c60*/ 	.word	0x000000ff
        /*0c64*/ 	.word	0x00028ca0
        /*0c68*/ 	.short	0x0100
        /*0c6a*/ 	.byte	0x08
	.zero		1


	//   ....[16]....
        /*0c6c*/ 	.word	0x00000780
        /*0c70*/ 	.word	0x000000ff
        /*0c74*/ 	.word	0x00028c98
        /*0c78*/ 	.short	0x0100
        /*0c7a*/ 	.byte	0x08
	.zero		1


	//   ....[17]....
        /*0c7c*/ 	.word	0x00000790
        /*0c80*/ 	.word	0x000000ff
        /*0c84*/ 	.word	0x00028ca8
        /*0c88*/ 	.short	0x0100
        /*0c8a*/ 	.byte	0x08
	.zero		1


	//   ....[18]....
        /*0c8c*/ 	.word	0x000008c0
        /*0c90*/ 	.word	0x000000ff
        /*0c94*/ 	.word	0x00028cb0
        /*0c98*/ 	.short	0x0100
        /*0c9a*/ 	.byte	0x08
	.zero		1


	//   ....[19]....
        /*0c9c*/ 	.word	0x000008d0
        /*0ca0*/ 	.word	0x000000ff
        /*0ca4*/ 	.word	0x00028cc0
        /*0ca8*/ 	.short	0x0100
        /*0caa*/ 	.byte	0x08
	.zero		1


	//   ....[20]....
        /*0cac*/ 	.word	0x000008e0
        /*0cb0*/ 	.word	0x000000ff
        /*0cb4*/ 	.word	0x00028cb8
        /*0cb8*/ 	.short	0x0100
        /*0cba*/ 	.byte	0x08
	.zero		1


	//   ....[21]....
        /*0cbc*/ 	.word	0x000008f0
        /*0cc0*/ 	.word	0x000000ff
        /*0cc4*/ 	.word	0x00028cc8
        /*0cc8*/ 	.short	0x0100
        /*0cca*/ 	.byte	0x08
	.zero		1


	//   ....[22]....
        /*0ccc*/ 	.word	0x00002760
        /*0cd0*/ 	.word	0x00000044
        /*0cd4*/ 	.word	0x00028c90
        /*0cd8*/ 	.short	0x010a
        /*0cda*/ 	.byte	0x3f
	.zero		1


	//   ....[23]....
        /*0cdc*/ 	.word	0x000031b0
        /*0ce0*/ 	.word	0x00000044
        /*0ce4*/ 	.word	0x00028c90
        /*0ce8*/ 	.short	0x010a
        /*0cea*/ 	.byte	0x3f
	.zero		1


	//   ....[24]....
        /*0cec*/ 	.word	0x00003ab0
        /*0cf0*/ 	.word	0x00000044
        /*0cf4*/ 	.word	0x00028c90
        /*0cf8*/ 	.short	0x010a
        /*0cfa*/ 	.byte	0x3f
	.zero		1


	//   ....[25]....
        /*0cfc*/ 	.word	0x00003cb0
        /*0d00*/ 	.word	0x00000004
        /*0d04*/ 	.word	0x00000000
        /*0d08*/ 	.short	0x0101
        /*0d0a*/ 	.byte	0x3f
	.zero		1


	//   ....[26]....
        /*0d0c*/ 	.word	0x00003cf0
        /*0d10*/ 	.word	0x00000044
        /*0d14*/ 	.word	0x00028cb0
        /*0d18*/ 	.short	0x010a
        /*0d1a*/ 	.byte	0x3f
	.zero		1


	//   ....[27]....
        /*0d1c*/ 	.word	0x00004350
        /*0d20*/ 	.word	0x00000044
        /*0d24*/ 	.word	0x00000000
        /*0d28*/ 	.short	0x0101
        /*0d2a*/ 	.byte	0x3f
	.zero		1


	//   ....[28]....
        /*0d2c*/ 	.word	0x00004a50
        /*0d30*/ 	.word	0x00000014
        /*0d34*/ 	.word	0x00028c50
        /*0d38*/ 	.short	0x010a
        /*0d3a*/ 	.byte	0x3f
	.zero		1


	//   ....[29]....
        /*0d3c*/ 	.word	0x00004e00
        /*0d40*/ 	.word	0x00000000
        /*0d44*/ 	.word	0x00000000
        /*0d48*/ 	.short	0x0101
        /*0d4a*/ 	.byte	0x3f
	.zero		1


	//   ....[30]....
        /*0d4c*/ 	.word	0x00005730
        /*0d50*/ 	.word	0x00000003
        /*0d54*/ 	.word	0x00028c50
        /*0d58*/ 	.short	0x010a
        /*0d5a*/ 	.byte	0x3f
	.zero		1


	//   ....[31]....
        /*0d5c*/ 	.word	0x00005780
        /*0d60*/ 	.word	0x00000003
        /*0d64*/ 	.word	0x00028c50
        /*0d68*/ 	.short	0x010a
        /*0d6a*/ 	.byte	0x3f
	.zero		1


	//   ....[32]....
        /*0d6c*/ 	.word	0x00005a40
        /*0d70*/ 	.word	0x00000003
        /*0d74*/ 	.word	0x00000000
        /*0d78*/ 	.short	0x0101
        /*0d7a*/ 	.byte	0x3f
	.zero		1


	//   ....[33]....
        /*0d7c*/ 	.word	0x00006af0
        /*0d80*/ 	.word	0x00000002
        /*0d84*/ 	.word	0x00028c00
        /*0d88*/ 	.short	0x010a
        /*0d8a*/ 	.byte	0x3f
	.zero		1


	//   ....[34]....
        /*0d8c*/ 	.word	0x00006b40
        /*0d90*/ 	.word	0x00000002
        /*0d94*/ 	.word	0x00028c00
        /*0d98*/ 	.short	0x010a
        /*0d9a*/ 	.byte	0x3f
	.zero		1


	//   ....[35]....
        /*0d9c*/ 	.word	0x00007570
        /*0da0*/ 	.word	0x00000002
        /*0da4*/ 	.word	0x00028c00
        /*0da8*/ 	.short	0x010a
        /*0daa*/ 	.byte	0x3f
	.zero		1


	//   ....[36]....
        /*0dac*/ 	.word	0x00008a60
        /*0db0*/ 	.word	0x00000002
        /*0db4*/ 	.word	0x00028c00
        /*0db8*/ 	.short	0x010a
        /*0dba*/ 	.byte	0x3f
	.zero		1


	//   ....[37]....
        /*0dbc*/ 	.word	0x000099a0
        /*0dc0*/ 	.word	0x000000a8
        /*0dc4*/ 	.word	0x00028c30
        /*0dc8*/ 	.short	0x010a
        /*0dca*/ 	.byte	0x3f
	.zero		1


	//   ....[38]....
        /*0dcc*/ 	.word	0x00009a40
        /*0dd0*/ 	.word	0x000000a8
        /*0dd4*/ 	.word	0x00028c30
        /*0dd8*/ 	.short	0x010a
        /*0dda*/ 	.byte	0x3f
	.zero		1


	//   ....[39]....
        /*0ddc*/ 	.word	0x0000ac40
        /*0de0*/ 	.word	0x00000000
        /*0de4*/ 	.word	0x00000000
        /*0de8*/ 	.short	0x0101
        /*0dea*/ 	.byte	0x3f
	.zero		1


	//   ....[40]....
        /*0dec*/ 	.word	0x0000b120
        /*0df0*/ 	.word	0x000000a8
        /*0df4*/ 	.word	0x00028c50
        /*0df8*/ 	.short	0x010a
        /*0dfa*/ 	.byte	0x3f
	.zero		1


	//   ....[41]....
        /*0dfc*/ 	.word	0x0000b1d0
        /*0e00*/ 	.word	0x000000a8
        /*0e04*/ 	.word	0x00028c50
        /*0e08*/ 	.short	0x010a
        /*0e0a*/ 	.byte	0x3f
	.zero		1


	//   ....[42]....
        /*0e0c*/ 	.word	0x0000b530
        /*0e10*/ 	.word	0x000000a8
        /*0e14*/ 	.word	0x00000000
        /*0e18*/ 	.short	0x0101
        /*0e1a*/ 	.byte	0x3f
	.zero		1


	//   ....[43]....
        /*0e1c*/ 	.word	0x0000b620
        /*0e20*/ 	.word	0x000000d8
        /*0e24*/ 	.word	0x00028c30
        /*0e28*/ 	.short	0x010a
        /*0e2a*/ 	.byte	0x3f
	.zero		1


	//   ....[44]....
        /*0e2c*/ 	.word	0x0000b6d0
        /*0e30*/ 	.word	0x000000d8
        /*0e34*/ 	.word	0x00028c30
        /*0e38*/ 	.short	0x010a
        /*0e3a*/ 	.byte	0x3f
	.zero		1


	//   ....[45]....
        /*0e3c*/ 	.word	0x0000c5e0
        /*0e40*/ 	.word	0x0000000e
        /*0e44*/ 	.word	0x00000000
        /*0e48*/ 	.short	0x0101
        /*0e4a*/ 	.byte	0x3f
	.zero		1


	//   ....[46]....
        /*0e4c*/ 	.word	0x0000d610
        /*0e50*/ 	.word	0x000000d8
        /*0e54*/ 	.word	0x00028c50
        /*0e58*/ 	.short	0x010a
        /*0e5a*/ 	.byte	0x3f
	.zero		1


	//   ....[47]....
        /*0e5c*/ 	.word	0x0000d660
        /*0e60*/ 	.word	0x000000d8
        /*0e64*/ 	.word	0x00028c50
        /*0e68*/ 	.short	0x010a
        /*0e6a*/ 	.byte	0x3f
	.zero		1


	//   ....[48]....
        /*0e6c*/ 	.word	0x0000d960
        /*0e70*/ 	.word	0x000000d8
        /*0e74*/ 	.word	0x00000000
        /*0e78*/ 	.short	0x0101
        /*0e7a*/ 	.byte	0x3f
	.zero		1


	//   ....[49]....
        /*0e7c*/ 	.word	0x0000da90
        /*0e80*/ 	.word	0x000000c2
        /*0e84*/ 	.word	0x00028c30
        /*0e88*/ 	.short	0x010a
        /*0e8a*/ 	.byte	0x3f
	.zero		1


	//   ....[50]....
        /*0e8c*/ 	.word	0x0000db00
        /*0e90*/ 	.word	0x000000c2
        /*0e94*/ 	.word	0x00028c30
        /*0e98*/ 	.short	0x010a
        /*0e9a*/ 	.byte	0x3f
	.zero		1


	//   ....[51]....
        /*0e9c*/ 	.word	0x0000e550
        /*0ea0*/ 	.word	0x0000000f
        /*0ea4*/ 	.word	0x00000000
        /*0ea8*/ 	.short	0x0101
        /*0eaa*/ 	.byte	0x3f
	.zero		1


	//   ....[52]....
        /*0eac*/ 	.word	0x0000f460
        /*0eb0*/ 	.word	0x000000c2
        /*0eb4*/ 	.word	0x00028c50
        /*0eb8*/ 	.short	0x010a
        /*0eba*/ 	.byte	0x3f
	.zero		1


	//   ....[53]....
        /*0ebc*/ 	.word	0x0000f4b0
        /*0ec0*/ 	.word	0x000000c2
        /*0ec4*/ 	.word	0x00028c50
        /*0ec8*/ 	.short	0x010a
        /*0eca*/ 	.byte	0x3f
	.zero		1


	//   ....[54]....
        /*0ecc*/ 	.word	0x0000f7b0
        /*0ed0*/ 	.word	0x000000c2
        /*0ed4*/ 	.word	0x00000000
        /*0ed8*/ 	.short	0x0101
        /*0eda*/ 	.byte	0x3f
	.zero		1


	//   ....[55]....
        /*0edc*/ 	.word	0x00011e50
        /*0ee0*/ 	.word	0x00000000
        /*0ee4*/ 	.word	0x00000000
        /*0ee8*/ 	.short	0x0101
        /*0eea*/ 	.byte	0x3f
	.zero		1


	//   ....[56]....
        /*0eec*/ 	.word	0x000146d0
        /*0ef0*/ 	.word	0x00000006
        /*0ef4*/ 	.word	0x00028c20
        /*0ef8*/ 	.short	0x010a
        /*0efa*/ 	.byte	0x3f
	.zero		1


	//   ....[57]....
        /*0efc*/ 	.word	0x000147b0
        /*0f00*/ 	.word	0x00000005
        /*0f04*/ 	.word	0x00028ca0
        /*0f08*/ 	.short	0x010a
        /*0f0a*/ 	.byte	0x3f
	.zero		1


	//   ....[58]....
        /*0f0c*/ 	.word	0x00014a00
        /*0f10*/ 	.word	0x00000005
        /*0f14*/ 	.word	0x00028cc0
        /*0f18*/ 	.short	0x010a
        /*0f1a*/ 	.byte	0x3f
	.zero		1


	//   ....[59]....
        /*0f1c*/ 	.word	0x00015480
        /*0f20*/ 	.word	0x00000005
        /*0f24*/ 	.word	0x00028ca0
        /*0f28*/ 	.short	0x010a
        /*0f2a*/ 	.byte	0x3f
	.zero		1


	//   ....[60]....
        /*0f2c*/ 	.word	0x000156c0
        /*0f30*/ 	.word	0x00000005
        /*0f34*/ 	.word	0x00028cc0
        /*0f38*/ 	.short	0x010a
        /*0f3a*/ 	.byte	0x3f
	.zero		1


	//   ....[61]....
        /*0f3c*/ 	.word	0x00016aa0
        /*0f40*/ 	.word	0x00000000
        /*0f44*/ 	.word	0x00028c40
        /*0f48*/ 	.short	0x010a
        /*0f4a*/ 	.byte	0x3f
	.zero		1


	//   ....[62]....
        /*0f4c*/ 	.word	0x00017640
        /*0f50*/ 	.word	0x00000008
        /*0f54*/ 	.word	0x00028c00
        /*0f58*/ 	.short	0x0107
        /*0f5a*/ 	.byte	0x3f
	.zero		1


	//   ....[63]....
        /*0f5c*/ 	.word	0x00017740
        /*0f60*/ 	.word	0x00000002
        /*0f64*/ 	.word	0x00028c00
        /*0f68*/ 	.short	0x0101
        /*0f6a*/ 	.byte	0x3f
	.zero		1


	//   ....[64]....
        /*0f6c*/ 	.word	0x00017760
        /*0f70*/ 	.word	0x00000002
        /*0f74*/ 	.word	0x00028c20
        /*0f78*/ 	.short	0x010a
        /*0f7a*/ 	.byte	0x3f
	.zero		1


	//   ....[65]....
        /*0f7c*/ 	.word	0x00017860
        /*0f80*/ 	.word	0x00000000
        /*0f84*/ 	.word	0x00028c60
        /*0f88*/ 	.short	0x010a
        /*0f8a*/ 	.byte	0x3f
	.zero		1


	//   ....[66]....
        /*0f8c*/ 	.word	0x00018540
        /*0f90*/ 	.word	0x00000003
        /*0f94*/ 	.word	0x00028c40
        /*0f98*/ 	.short	0x010a
        /*0f9a*/ 	.byte	0x3f
	.zero		1


	//   ....[67]....
        /*0f9c*/ 	.word	0x000187a0
        /*0fa0*/ 	.word	0x00000003
        /*0fa4*/ 	.word	0x00028c60
        /*0fa8*/ 	.short	0x010a
        /*0faa*/ 	.byte	0x3f
	.zero		1


	//   ....[68]....
        /*0fac*/ 	.word	0x00019420
        /*0fb0*/ 	.word	0x00000004
        /*0fb4*/ 	.word	0x00028c40
        /*0fb8*/ 	.short	0x010a
        /*0fba*/ 	.byte	0x3f
	.zero		1


	//   ....[69]....
        /*0fbc*/ 	.word	0x00019670
        /*0fc0*/ 	.word	0x00000004
        /*0fc4*/ 	.word	0x00028c60
        /*0fc8*/ 	.short	0x010a
        /*0fca*/ 	.byte	0x3f
	.zero		1


	//   ....[70]....
        /*0fcc*/ 	.word	0x0001a280
        /*0fd0*/ 	.word	0x00000004
        /*0fd4*/ 	.word	0x00028c40
        /*0fd8*/ 	.short	0x010a
        /*0fda*/ 	.byte	0x3f
	.zero		1


	//   ....[71]....
        /*0fdc*/ 	.word	0x0001a4e0
        /*0fe0*/ 	.word	0x00000004
        /*0fe4*/ 	.word	0x00028c60
        /*0fe8*/ 	.short	0x010a
        /*0fea*/ 	.byte	0x3f
	.zero		1


	//   ....[72]....
        /*0fec*/ 	.word	0x0001bd60
        /*0ff0*/ 	.word	0x00000000
        /*0ff4*/ 	.word	0x00028c20
        /*0ff8*/ 	.short	0x010a
        /*0ffa*/ 	.byte	0x3f
	.zero		1


	//   ....[73]....
        /*0ffc*/ 	.word	0x0001bf10
        /*1000*/ 	.word	0x00000006
        /*1004*/ 	.word	0x00000000
        /*1008*/ 	.short	0x010a
        /*100a*/ 	.byte	0x3f
	.zero		1


	//   ....[74]....
        /*100c*/ 	.word	0x0001bf80
        /*1010*/ 	.word	0x00000007
        /*1014*/ 	.word	0x00000000
        /*1018*/ 	.short	0x010a
        /*101a*/ 	.byte	0x3f
	.zero		1


	//   ....[75]....
        /*101c*/ 	.word	0x0001bff0
        /*1020*/ 	.word	0x00000004
        /*1024*/ 	.word	0x00000000
        /*1028*/ 	.short	0x010a
        /*102a*/ 	.byte	0x3f
	.zero		1


	//   ....[76]....
        /*102c*/ 	.word	0x0001c020
        /*1030*/ 	.word	0x00000003
        /*1034*/ 	.word	0x00000000
        /*1038*/ 	.short	0x010a
        /*103a*/ 	.byte	0x3f
	.zero		1


	//   ....[77]....
        /*103c*/ 	.word	0x0001c080
        /*1040*/ 	.word	0x00000044
        /*1044*/ 	.word	0x00028c90
        /*1048*/ 	.short	0x010a
        /*104a*/ 	.byte	0x3f
	.zero		1


	//   ....[78]....
        /*104c*/ 	.word	0x0001c0d0
        /*1050*/ 	.word	0x00000044
        /*1054*/ 	.word	0x00028c90
        /*1058*/ 	.short	0x010a
        /*105a*/ 	.byte	0x3f
	.zero		1


	//   ....[79]....
        /*105c*/ 	.word	0x0001c120
        /*1060*/ 	.word	0x00000044
        /*1064*/ 	.word	0x00028c90
        /*1068*/ 	.short	0x010a
        /*106a*/ 	.byte	0x3f
	.zero		1


	//   ....[80]....
        /*106c*/ 	.word	0x0001c170
        /*1070*/ 	.word	0x00000044
        /*1074*/ 	.word	0x00028cb0
        /*1078*/ 	.short	0x010a
        /*107a*/ 	.byte	0x3f
	.zero		1


	//   ....[81]....
        /*107c*/ 	.word	0x0001c1c0
        /*1080*/ 	.word	0x00000014
        /*1084*/ 	.word	0x00028c50
        /*1088*/ 	.short	0x010a
        /*108a*/ 	.byte	0x3f
	.zero		1


	//   ....[82]....
        /*108c*/ 	.word	0x0001c210
        /*1090*/ 	.word	0x00000003
        /*1094*/ 	.word	0x00028c50
        /*1098*/ 	.short	0x010a
        /*109a*/ 	.byte	0x3f
	.zero		1


	//   ....[83]....
        /*109c*/ 	.word	0x0001c5e0
        /*10a0*/ 	.word	0x00000002
        /*10a4*/ 	.word	0x00028c00
        /*10a8*/ 	.short	0x010a
        /*10aa*/ 	.byte	0x3f
	.zero		1


	//   ....[84]....
        /*10ac*/ 	.word	0x0001c9f0
        /*10b0*/ 	.word	0x00000002
        /*10b4*/ 	.word	0x00028c00
        /*10b8*/ 	.short	0x010a
        /*10ba*/ 	.byte	0x3f
	.zero		1


	//   ....[85]....
        /*10bc*/ 	.word	0x0001ca40
        /*10c0*/ 	.word	0x000000a8
        /*10c4*/ 	.word	0x00028c30
        /*10c8*/ 	.short	0x010a
        /*10ca*/ 	.byte	0x3f
	.zero		1


	//   ....[86]....
        /*10cc*/ 	.word	0x0001ca90
        /*10d0*/ 	.word	0x000000a8
        /*10d4*/ 	.word	0x00028c50
        /*10d8*/ 	.short	0x010a
        /*10da*/ 	.byte	0x3f
	.zero		1


	//   ....[87]....
        /*10dc*/ 	.word	0x0001cae0
        /*10e0*/ 	.word	0x000000d8
        /*10e4*/ 	.word	0x00028c30
        /*10e8*/ 	.short	0x010a
        /*10ea*/ 	.byte	0x3f
	.zero		1


	//   ....[88]....
        /*10ec*/ 	.word	0x0001cb30
        /*10f0*/ 	.word	0x000000d8
        /*10f4*/ 	.word	0x00028c50
        /*10f8*/ 	.short	0x010a
        /*10fa*/ 	.byte	0x3f
	.zero		1


	//   ....[89]....
        /*10fc*/ 	.word	0x0001cb80
        /*1100*/ 	.word	0x000000c2
        /*1104*/ 	.word	0x00028c30
        /*1108*/ 	.short	0x010a
        /*110a*/ 	.byte	0x3f
	.zero		1


	//   ....[90]....
        /*110c*/ 	.word	0x0001cbd0
        /*1110*/ 	.word	0x000000c2
        /*1114*/ 	.word	0x00028c50
        /*1118*/ 	.short	0x010a
        /*111a*/ 	.byte	0x3f
	.zero		1


	//   ....[91]....
        /*111c*/ 	.word	0x0001cd80
        /*1120*/ 	.word	0x00000005
        /*1124*/ 	.word	0x00028c20
        /*1128*/ 	.short	0x010a
        /*112a*/ 	.byte	0x3f
	.zero		1


	//   ....[92]....
        /*112c*/ 	.word	0x0001cdd0
        /*1130*/ 	.word	0x00000005
        /*1134*/ 	.word	0x00028ca0
        /*1138*/ 	.short	0x010a
        /*113a*/ 	.byte	0x3f
	.zero		1


	//   ....[93]....
        /*113c*/ 	.word	0x0001ce20
        /*1140*/ 	.word	0x00000005
        /*1144*/ 	.word	0x00028cc0
        /*1148*/ 	.short	0x010a
        /*114a*/ 	.byte	0x3f
	.zero		1


	//   ....[94]....
        /*114c*/ 	.word	0x0001ce70
        /*1150*/ 	.word	0x00000005
        /*1154*/ 	.word	0x00028ca0
        /*1158*/ 	.short	0x010a
        /*115a*/ 	.byte	0x3f
	.zero		1


	//   ....[95]....
        /*115c*/ 	.word	0x0001cec0
        /*1160*/ 	.word	0x00000005
        /*1164*/ 	.word	0x00028cc0
        /*1168*/ 	.short	0x010a
        /*116a*/ 	.byte	0x3f
	.zero		1


	//   ....[96]....
        /*116c*/ 	.word	0x0001d060
        /*1170*/ 	.word	0x00000000
        /*1174*/ 	.word	0x00028c40
        /*1178*/ 	.short	0x010a
        /*117a*/ 	.byte	0x3f
	.zero		1


	//   ....[97]....
        /*117c*/ 	.word	0x0001d5e0
        /*1180*/ 	.word	0x00000002
        /*1184*/ 	.word	0x00028c20
        /*1188*/ 	.short	0x010a
        /*118a*/ 	.byte	0x3f
	.zero		1


	//   ....[98]....
        /*118c*/ 	.word	0x0001d630
        /*1190*/ 	.word	0x00000000
        /*1194*/ 	.word	0x00028c60
        /*1198*/ 	.short	0x010a
        /*119a*/ 	.byte	0x3f
	.zero		1


	//   ....[99]....
        /*119c*/ 	.word	0x0001d680
        /*11a0*/ 	.word	0x00000003
        /*11a4*/ 	.word	0x00028c40
        /*11a8*/ 	.short	0x010a
        /*11aa*/ 	.byte	0x3f
	.zero		1


	//   ....[100]....
        /*11ac*/ 	.word	0x0001d6d0
        /*11b0*/ 	.word	0x00000003
        /*11b4*/ 	.word	0x00028c60
        /*11b8*/ 	.short	0x010a
        /*11ba*/ 	.byte	0x3f
	.zero		1


	//   ....[101]....
        /*11bc*/ 	.word	0x0001d720
        /*11c0*/ 	.word	0x00000004
        /*11c4*/ 	.word	0x00028c40
        /*11c8*/ 	.short	0x010a
        /*11ca*/ 	.byte	0x3f
	.zero		1


	//   ....[102]....
        /*11cc*/ 	.word	0x0001d770
        /*11d0*/ 	.word	0x00000004
        /*11d4*/ 	.word	0x00028c60
        /*11d8*/ 	.short	0x010a
        /*11da*/ 	.byte	0x3f
	.zero		1


	//   ....[103]....
        /*11dc*/ 	.word	0x0001d7c0
        /*11e0*/ 	.word	0x00000004
        /*11e4*/ 	.word	0x00028c40
        /*11e8*/ 	.short	0x010a
        /*11ea*/ 	.byte	0x3f
	.zero		1


	//   ....[104]....
        /*11ec*/ 	.word	0x0001d810
        /*11f0*/ 	.word	0x00000004
        /*11f4*/ 	.word	0x00028c60
        /*11f8*/ 	.short	0x010a
        /*11fa*/ 	.byte	0x3f
	.zero		1


	//   ....[105]....
        /*11fc*/ 	.word	0x0001e210
        /*1200*/ 	.word	0x00000000
        /*1204*/ 	.word	0x00028c20
        /*1208*/ 	.short	0x010a
        /*120a*/ 	.byte	0x3f
	.zero		1


	//   ....[106]....
        /*120c*/ 	.word	0x0001e3b0
        /*1210*/ 	.word	0x00000006
        /*1214*/ 	.word	0x00000000
        /*1218*/ 	.short	0x010a
        /*121a*/ 	.byte	0x3f
	.zero		1


	//   ....[107]....
        /*121c*/ 	.word	0x0001e400
        /*1220*/ 	.word	0x00000007
        /*1224*/ 	.word	0x00000000
        /*1228*/ 	.short	0x010a
        /*122a*/ 	.byte	0x3f
	.zero		1


	//   ....[108]....
        /*122c*/ 	.word	0x0001e450
        /*1230*/ 	.word	0x00000004
        /*1234*/ 	.word	0x00000000
        /*1238*/ 	.short	0x010a
        /*123a*/ 	.byte	0x3f
	.zero		1


	//----- nvinfo : EIATTR_NUM_MBARRIERS
	.align		4
.L_1073:
        /*123c*/ 	.byte	0x03, 0x38
        /*123e*/ 	.short	0x0016


	//----- nvinfo : EIATTR_EXIT_INSTR_OFFSETS
	.align		4
        /*1240*/ 	.byte	0x04, 0x1c
        /*1242*/ 	.short	(.L_1075 - .L_1074)


	//   ....[0]....
.L_1074:
        /*1244*/ 	.word	0x0001c070


	//----- nvinfo : EIATTR_MAX_THREADS
	.align		4
.L_1075:
        /*1248*/ 	.byte	0x04, 0x05
        /*124a*/ 	.short	(.L_1077 - .L_1076)
.L_1076:
        /*124c*/ 	.word	0x00000180
        /*1250*/ 	.word	0x00000001
        /*1254*/ 	.word	0x00000001


	//----- nvinfo : EIATTR_CRS_STACK_SIZE
	.align		4
.L_1077:
        /*1258*/ 	.byte	0x04, 0x1e
        /*125a*/ 	.short	(.L_1079 - .L_1078)
.L_1078:
        /*125c*/ 	.word	0x00000000


	//----- nvinfo : EIATTR_CBANK_PARAM_SIZE
	.align		4
.L_1079:
        /*1260*/ 	.byte	0x03, 0x19
        /*1262*/ 	.short	0x0af0


	//----- nvinfo : EIATTR_PARAM_CBANK
	.align		4
        /*1264*/ 	.byte	0x04, 0x0a
        /*1266*/ 	.short	(.L_1081 - .L_1080)
	.align		4
.L_1080:
        /*1268*/ 	.word	index@(.nv.constant0._ZN7cutlass13device_kernelIN5flash11enable_sm90INS1_16FlashAttnFwdSm90INS1_25CollectiveMainloopFwdSm90ILi2EN4cute5tupleIJNS5_1CILi1EEES8_S8_EEENS6_IJNS7_ILi64EEESA_SA_EEELi512ENS_10bfloat16_tEfNS_4arch4Sm90ELb1ELb0ELb1ELb1ELb0ELb1ELb0ELb0ELb0ELb1ELb0ELb0EEENS1_21CollectiveEpilogueFwdINS6_IJSA_NS7_ILi512EEESA_EEES9_SC_SE_Li256ELb1ELb1ELb0ELb0EEENS1_36VarlenDynamicPersistentTileSchedulerILi64ELi64ELi256ELi128ELb0ELb1ELb1ELb1ELb1ELb1EEEEEEEEEvNT_6ParamsE)
        /*126c*/ 	.short	0x0210
        /*126e*/ 	.short	0x0af0


	//----- nvinfo : EIATTR_SW_WAR
	.align		4
.L_1081:
        /*1270*/ 	.byte	0x04, 0x36
        /*1272*/ 	.short	(.L_1083 - .L_1082)
.L_1082:
        /*1274*/ 	.word	0x00000008
.L_1083:


//--------------------- .nv.info._ZN7cutlass13device_kernelIN5flash11enable_sm90INS1_16FlashAttnFwdSm90INS1_25CollectiveMainloopFwdSm90ILi2EN4cute5tupleIJNS5_1CILi1EEES8_S8_EEENS6_IJNS7_ILi64EEESA_SA_EEELi512ENS_10bfloat16_tEfNS_4arch4Sm90ELb1ELb0ELb1ELb1ELb0ELb0ELb1ELb0ELb0ELb1ELb0ELb0EEENS1_21CollectiveEpilogueFwdINS6_IJSA_NS7_ILi512EEESA_EEES9_SC_SE_Li256ELb1ELb1ELb0ELb0EEENS1_36VarlenDynamicPersistentTileSchedulerILi64ELi64ELi256ELi128ELb0ELb1ELb1ELb1ELb1ELb1EEEEEEEEEvNT_6ParamsE --------------------------
	.section	.nv.info._ZN7cutlass13device_kernelIN5flash11enable_sm90INS1_16FlashAttnFwdSm90INS1_25CollectiveMainloopFwdSm90ILi2EN4cute5tupleIJNS5_1CILi1EEES8_S8_EEENS6_IJNS7_ILi64EEESA_SA_EEELi512ENS_10bfloat16_tEfNS_4arch4Sm90ELb1ELb0ELb1ELb1ELb0ELb0ELb1ELb0ELb0ELb1ELb0ELb0EEENS1_21CollectiveEpilogueFwdINS6_IJSA_NS7_ILi512EEESA_EEES9_SC_SE_Li256ELb1ELb1ELb0ELb0EEENS1_36VarlenDynamicPersistentTileSchedulerILi64ELi64ELi256ELi128ELb0ELb1ELb1ELb1ELb1ELb1EEEEEEEEEvNT_6ParamsE,"",@"SHT_CUDA_INFO"
	.sectionflags	@""
	.align	4


	//----- nvinfo : EIATTR_CUDA_API_VERSION
	.align		4
        /*0000*/ 	.byte	0x04, 0x37
        /*0002*/ 	.short	(.L_1085 - .L_1084)
.L_1084:
        /*0004*/ 	.word	0x00000082


	//----- nvinfo : EIATTR_KPARAM_INFO
	.align		4
.L_1085:
        /*0008*/ 	.byte	0x04, 0x17
        /*000a*/ 	.short	(.L_1087 - .L_1086)
.L_1086:
        /*000c*/ 	.word	0x00000000
        /*0010*/ 	.short	0x0000
        /*0012*/ 	.short	0x0070
        /*0014*/ 	.byte	0x00, 0xf0, 0x01, 0x2e


	//----- nvinfo : EIATTR_SPARSE_MMA_MASK
	.align		4
.L_1087:
        /*0018*/ 	.byte	0x03, 0x50
        /*001a*/ 	.short	0x0000


	//----- nvinfo : EIATTR_MAXREG_COUNT
	.align		4
        /*001c*/ 	.byte	0x03, 0x1b
        /*001e*/ 	.short	0x00a8


	//----- nvinfo : EIATTR_NUM_BARRIERS
	.align		4
        /*0020*/ 	.byte	0x02, 0x4c
        /*0022*/ 	.byte	0x10
	.zero		1


	//----- nvinfo : EIATTR_EXTERNS
	.align		4
        /*0024*/ 	.byte	0x04, 0x0f
        /*0026*/ 	.short	(.L_1089 - .L_1088)


	//   ....[0]....
	.align		4
.L_1088:
        /*0028*/ 	.word	index@(__assertfail)


	//----- nvinfo : EIATTR_ANNOTATIONS
	.align		4
.L_1089:
        /*002c*/ 	.byte	0x04, 0x55
        /*002e*/ 	.short	(.L_1091 - .L_1090)


	//   ....[0]....
.L_1090:
        /* <DEDUP_REMOVED lines=100> */


	//----- nvinfo : EIATTR_MERCURY_ISA_VERSION
	.align		4
.L_1091:
        /*0658*/ 	.byte	0x03, 0x5f
        /*065a*/ 	.short	0x0101


	//----- nvinfo : EIATTR_UNUSED_LOAD_BYTE_OFFSET
	.align		4
        /*065c*/ 	.byte	0x04, 0x44
        /*065e*/ 	.short	(.L_1093 - .L_1092)


	//   ....[0]....
.L_1092:
        /*0660*/ 	.word	0x00000a50
        /*0664*/ 	.word	0x0000fff0


	//   ....[1]....
        /*0668*/ 	.word	0x0000db90
        /*066c*/ 	.word	0x0000fff0


	//----- nvinfo : EIATTR_INT_WARP_WIDE_INSTR_OFFSETS
	.align		4
.L_1093:
        /*0670*/ 	.byte	0x04, 0x31
        /*0672*/ 	.short	(.L_1095 - .L_1094)


	//   ....[0]....
.L_1094:
        /*0674*/ 	.word	0x00000130


	//   ....[1]....
        /*0678*/ 	.word	0x00000170


	//   ....[2]....
        /*067c*/ 	.word	0x000001e0


	//   ....[3]....
        /*0680*/ 	.word	0x000001f0


	//   ....[4]....
        /*0684*/ 	.word	0x00011ea0


	//   ....[5]....
        /*0688*/ 	.word	0x00011f00


	//   ....[6]....
        /*068c*/ 	.word	0x00017c90


	//   ....[7]....
        /*0690*/ 	.word	0x00017d20


	//----- nvinfo : EIATTR_COOP_GROUP_MASK_REGIDS
	.align		4
.L_1095:
        /*0694*/ 	.byte	0x04, 0x29
        /*0696*/ 	.short	(.L_1097 - .L_1096)


	//   ....[0]....
.L_1096:
        /*0698*/ 	.word	0xffffffff


	//   ....[1]....
        /*069c*/ 	.word	0xffffffff


	//   ....[2]....
        /*06a0*/ 	.word	0xffffffff


	//   ....[3]....
        /*06a4*/ 	.word	0xffffffff


	//   ....[4]....
        /*06a8*/ 	.word	0xffffffff


	//   ....[5]....
        /*06ac*/ 	.word	0xffffffff


	//   ....[6]....
        /*06b0*/ 	.word	0xffffffff


	//   ....[7]....
        /*06b4*/ 	.word	0xffffffff


	//   ....[8]....
        /*06b8*/ 	.word	0xffffffff


	//   ....[9]....
        /*06bc*/ 	.word	0xffffffff


	//   ....[10]....
        /*06c0*/ 	.word	0xffffffff


	//   ....[11]....
        /*06c4*/ 	.word	0xffffffff


	//   ....[12]....
        /*06c8*/ 	.word	0xffffffff


	//   ....[13]....
        /*06cc*/ 	.word	0xffffffff


	//   ....[14]....
        /*06d0*/ 	.word	0xffffffff


	//   ....[15]....
        /*06d4*/ 	.word	0xffffffff


	//   ....[16]....
        /*06d8*/ 	.word	0xffffffff


	//   ....[17]....
        /*06dc*/ 	.word	0xffffffff


	//   ....[18]....
        /*06e0*/ 	.word	0xffffffff


	//   ....[19]....
        /*06e4*/ 	.word	0xffffffff


	//   ....[20]....
        /*06e8*/ 	.word	0xffffffff


	//   ....[21]....
        /*06ec*/ 	.word	0xffffffff


	//   ....[22]....
        /*06f0*/ 	.word	0xffffffff


	//   ....[23]....
        /*06f4*/ 	.word	0xffffffff


	//   ....[24]....
        /*06f8*/ 	.word	0xffffffff


	//   ....[25]....
        /*06fc*/ 	.word	0xffffffff


	//   ....[26]....
        /*0700*/ 	.word	0xffffffff


	//   ....[27]....
        /*0704*/ 	.word	0xffffffff


	//   ....[28]....
        /*0708*/ 	.word	0xffffffff


	//   ....[29]....
        /*070c*/ 	.word	0xffffffff


	//   ....[30]....
        /*0710*/ 	.word	0xffffffff


	//   ....[31]....
        /*0714*/ 	.word	0xffffffff


	//   ....[32]....
        /*0718*/ 	.word	0xffffffff


	//   ....[33]....
        /*071c*/ 	.word	0xffffffff


	//   ....[34]....
        /*0720*/ 	.word	0xffffffff


	//   ....[35]....
        /*0724*/ 	.word	0xffffffff


	//   ....[36]....
        /*0728*/ 	.word	0xffffffff


	//   ....[37]....
        /*072c*/ 	.word	0xffffffff


	//   ....[38]....
        /*0730*/ 	.word	0xffffffff


	//   ....[39]....
        /*0734*/ 	.word	0xffffffff


	//   ....[40]....
        /*0738*/ 	.word	0xffffffff


	//   ....[41]....
        /*073c*/ 	.word	0xffffffff


	//   ....[42]....
        /*0740*/ 	.word	0xffffffff


	//   ....[43]....
        /*0744*/ 	.word	0xffffffff


	//   ....[44]....
        /*0748*/ 	.word	0xffffffff


	//   ....[45]....
        /*074c*/ 	.word	0xffffffff


	//   ....[46]....
        /*0750*/ 	.word	0xffffffff


	//   ....[47]....
        /*0754*/ 	.word	0xffffffff


	//   ....[48]....
        /*0758*/ 	.word	0xffffffff


	//   ....[49]....
        /*075c*/ 	.word	0xffffffff


	//   ....[50]....
        /*0760*/ 	.word	0xffffffff


	//   ....[51]....
        /*0764*/ 	.word	0xffffffff


	//   ....[52]....
        /*0768*/ 	.word	0xffffffff


	//   ....[53]....
        /*076c*/ 	.word	0xffffffff


	//   ....[54]....
        /*0770*/ 	.word	0xffffffff


	//   ....[55]....
        /*0774*/ 	.word	0xffffffff


	//   ....[56]....
        /*0778*/ 	.word	0xffffffff


	//   ....[57]....
        /*077c*/ 	.word	0xffffffff


	//   ....[58]....
        /*0780*/ 	.word	0xffffffff


	//   ....[59]....
        /*0784*/ 	.word	0xffffffff


	//   ....[60]....
        /*0788*/ 	.word	0xffffffff


	//   ....[61]....
        /*078c*/ 	.word	0xffffffff


	//   ....[62]....
        /*0790*/ 	.word	0xffffffff


	//   ....[63]....
        /*0794*/ 	.word	0xffffffff


	//   ....[64]....
        /*0798*/ 	.word	0xffffffff


	//   ....[65]....
        /*079c*/ 	.word	0xffffffff


	//   ....[66]....
        /*07a0*/ 	.word	0xffffffff


	//   ....[67]....
        /*07a4*/ 	.word	0xffffffff


	//   ....[68]....
        /*07a8*/ 	.word	0xffffffff


	//   ....[69]....
        /*07ac*/ 	.word	0xffffffff


	//   ....[70]....
        /*07b0*/ 	.word	0xffffffff


	//   ....[71]....
        /*07b4*/ 	.word	0xffffffff


	//   ....[72]....
        /*07b8*/ 	.word	0xffffffff


	//   ....[73]....
        /*07bc*/ 	.word	0xffffffff


	//   ....[74]....
        /*07c0*/ 	.word	0xffffffff


	//   ....[75]....
        /*07c4*/ 	.word	0xffffffff


	//   ....[76]....
        /*07c8*/ 	.word	0xffffffff


	//   ....[77]....
        /*07cc*/ 	.word	0xffffffff


	//   ....[78]....
        /*07d0*/ 	.word	0xffffffff


	//   ....[79]....
        /*07d4*/ 	.word	0xffffffff


	//   ....[80]....
        /*07d8*/ 	.word	0xffffffff


	//   ....[81]....
        /*07dc*/ 	.word	0xffffffff


	//   ....[82]....
        /*07e0*/ 	.word	0xffffffff


	//   ....[83]....
        /*07e4*/ 	.word	0xffffffff


	//   ....[84]....
        /*07e8*/ 	.word	0xffffffff


	//   ....[85]....
        /*07ec*/ 	.word	0xffffffff


	//   ....[86]....
        /*07f0*/ 	.word	0xffffffff


	//   ....[87]....
        /*07f4*/ 	.word	0xffffffff


	//   ....[88]....
        /*07f8*/ 	.word	0xffffffff


	//   ....[89]....
        /*07fc*/ 	.word	0xffffffff


	//   ....[90]....
        /*0800*/ 	.word	0xffffffff


	//   ....[91]....
        /*0804*/ 	.word	0xffffffff


	//   ....[92]....
        /*0808*/ 	.word	0xffffffff


	//   ....[93]....
        /*080c*/ 	.word	0xffffffff


	//   ....[94]....
        /*0810*/ 	.word	0xffffffff


	//   ....[95]....
        /*0814*/ 	.word	0xffffffff


	//   ....[96]....
        /*0818*/ 	.word	0xffffffff


	//   ....[97]....
        /*081c*/ 	.word	0xffffffff


	//   ....[98]....
        /*0820*/ 	.word	0xffffffff


	//   ....[99]....
        /*0824*/ 	.word	0x0500000f


	//   ....[100]....
        /*0828*/ 	.word	0x0500000f


	//   ....[101]....
        /*082c*/ 	.word	0x0500000f


	//   ....[102]....
        /*0830*/ 	.word	0x0500000f


	//   ....[103]....
        /*0834*/ 	.word	0x0500000f


	//   ....[104]....
        /*0838*/ 	.word	0x0500000f


	//   ....[105]....
        /*083c*/ 	.word	0x0500000f


	//   ....[106]....
        /*0840*/ 	.word	0x0500000f


	//   ....[107]....
        /*0844*/ 	.word	0x0500000f


	//   ....[108]....
        /*0848*/ 	.word	0x0500000f


	//   ....[109]....
        /*084c*/ 	.word	0x0500000f


	//   ....[110]....
        /*0850*/ 	.word	0x0500000f


	//   ....[111]....
        /*0854*/ 	.word	0x0500000f


	//   ....[112]....
        /*0858*/ 	.word	0x0500000f


	//   ....[113]....
        /*085c*/ 	.word	0x0500000f


	//   ....[114]....
        /*0860*/ 	.word	0x0500000f


	//   ....[115]....
        /*0864*/ 	.word	0x0500000f


	//   ....[116]....
        /*0868*/ 	.word	0x0500000f


	//   ....[117]....
        /*086c*/ 	.word	0x0500000f


	//   ....[118]....
        /*0870*/ 	.word	0x0500000f


	//   ....[119]....
        /*0874*/ 	.word	0x0500000f


	//   ....[120]....
        /*0878*/ 	.word	0x0500000f


	//   ....[121]....
        /*087c*/ 	.word	0x0500000f


	//   ....[122]....
        /*0880*/ 	.word	0x0500000f


	//   ....[123]....
        /*0884*/ 	.word	0x0500000f


	//   ....[124]....
        /*0888*/ 	.word	0x0500000f


	//   ....[125]....
        /*088c*/ 	.word	0x0500000f


	//   ....[126]....
        /*0890*/ 	.word	0x0500000f


	//   ....[127]....
        /*0894*/ 	.word	0x0500000f


	//   ....[128]....
        /*0898*/ 	.word	0x0500000f


	//   ....[129]....
        /*089c*/ 	.word	0x0500000f


	//   ....[130]....
        /*08a0*/ 	.word	0x0500000f


	//   ....[131]....
        /*08a4*/ 	.word	0x0500000f


	//   ....[132]....
        /*08a8*/ 	.word	0x0500000f


	//   ....[133]....
        /*08ac*/ 	.word	0x0500000f


	//----- nvinfo : EIATTR_COOP_GROUP_INSTR_OFFSETS
	.align		4
.L_1097:
        /*08b0*/ 	.byte	0x04, 0x28
        /*08b2*/ 	.short	(.L_1099 - .L_1098)


	//   ....[0]....
.L_1098:
        /*08b4*/ 	.word	0x00000070


	//   ....[1]....
        /*08b8*/ 	.word	0x00000140


	//   ....[2]....
        /*08bc*/ 	.word	0x00000190


	//   ....[3]....
        /*08c0*/ 	.word	0x000003a0


	//   ....[4]....
        /*08c4*/ 	.word	0x00000500


	//   ....[5]....
        /*08c8*/ 	.word	0x00000620


	//   ....[6]....
        /*08cc*/ 	.word	0x00000780


	//   ....[7]....
        /*08d0*/ 	.word	0x00001a90


	//   ....[8]....
        /*08d4*/ 	.word	0x00003780


	//   ....[9]....
        /*08d8*/ 	.word	0x00004770


	//   ....[10]....
        /*08dc*/ 	.word	0x00005360


	//   ....[11]....
        /*08e0*/ 	.word	0x000053a0


	//   ....[12]....
        /*08e4*/ 	.word	0x00005a80


	//   ....[13]....
        /*08e8*/ 	.word	0x00005b30


	//   ....[14]....
        /*08ec*/ 	.word	0x00005f90


	//   ....[15]....
        /*08f0*/ 	.word	0x00006010


	//   ....[16]....
        /*08f4*/ 	.word	0x000068f0


	//   ....[17]....
        /*08f8*/ 	.word	0x000075a0


	//   ....[18]....
        /*08fc*/ 	.word	0x00008270


	//   ....[19]....
        /*0900*/ 	.word	0x00008750


	//   ....[20]....
        /*0904*/ 	.word	0x000087f0


	//   ....[21]....
        /*0908*/ 	.word	0x00008940


	//   ....[22]....
        /*090c*/ 	.word	0x00008d40


	//   ....[23]....
        /*0910*/ 	.word	0x00008de0


	//   ....[24]....
        /*0914*/ 	.word	0x00009f40


	//   ....[25]....
        /*0918*/ 	.word	0x0000ab90


	//   ....[26]....
        /*091c*/ 	.word	0x0000bb20


	//   ....[27]....
        /*0920*/ 	.word	0x0000bba0


	//   ....[28]....
        /*0924*/ 	.word	0x0000bed0


	//   ....[29]....
        /*0928*/ 	.word	0x0000c090


	//   ....[30]....
        /*092c*/ 	.word	0x0000d060


	//   ....[31]....
        /*0930*/ 	.word	0x0000d0a0


	//   ....[32]....
        /*0934*/ 	.word	0x0000d0e0


	//   ....[33]....
        /*0938*/ 	.word	0x0000d150


	//   ....[34]....
        /*093c*/ 	.word	0x0000d190


	//   ....[35]....
        /*0940*/ 	.word	0x0000eaa0


	//   ....[36]....
        /*0944*/ 	.word	0x0000f0c0


	//   ....[37]....
        /*0948*/ 	.word	0x0000f0f0


	//   ....[38]....
        /*094c*/ 	.word	0x0000f110


	//   ....[39]....
        /*0950*/ 	.word	0x0000f130


	//   ....[40]....
        /*0954*/ 	.word	0x0000f7a0


	//   ....[41]....
        /*0958*/ 	.word	0x0000f7c0


	//   ....[42]....
        /*095c*/ 	.word	0x0000fa00


	//   ....[43]....
        /*0960*/ 	.word	0x0000fa20


	//   ....[44]....
        /*0964*/ 	.word	0x000105d0


	//   ....[45]....
        /*0968*/ 	.word	0x00010600


	//   ....[46]....
        /*096c*/ 	.word	0x00010840


	//   ....[47]....
        /*0970*/ 	.word	0x00010860


	//   ....[48]....
        /*0974*/ 	.word	0x00010b10


	//   ....[49]....
        /*0978*/ 	.word	0x00010cf0


	//   ....[50]....
        /*097c*/ 	.word	0x00010d20


	//   ....[51]....
        /*0980*/ 	.word	0x00010d50


	//   ....[52]....
        /*0984*/ 	.word	0x00010d80


	//   ....[53]....
        /*0988*/ 	.word	0x00010db0


	//   ....[54]....
        /*098c*/ 	.word	0x00010de0


	//   ....[55]....
        /*0990*/ 	.word	0x00010f50


	//   ....[56]....
        /*0994*/ 	.word	0x00010f80


	//   ....[57]....
        /*0998*/ 	.word	0x00010fb0


	//   ....[58]....
        /*099c*/ 	.word	0x00010fe0


	//   ....[59]....
        /*09a0*/ 	.word	0x00011010


	//   ....[60]....
        /*09a4*/ 	.word	0x00011040


	//   ....[61]....
        /*09a8*/ 	.word	0x000110e0


	//   ....[62]....
        /*09ac*/ 	.word	0x00011140


	//   ....[63]....
        /*09b0*/ 	.word	0x000111d0


	//   ....[64]....
        /*09b4*/ 	.word	0x000124a0


	//   ....[65]....
        /*09b8*/ 	.word	0x00013030


	//   ....[66]....
        /*09bc*/ 	.word	0x00013040


	//   ....[67]....
        /*09c0*/ 	.word	0x00013060


	//   ....[68]....
        /*09c4*/ 	.word	0x00013130


	//   ....[69]....
        /*09c8*/ 	.word	0x00013160


	//   ....[70]....
        /*09cc*/ 	.word	0x000131c0


	//   ....[71]....
        /*09d0*/ 	.word	0x000131d0


	//   ....[72]....
        /*09d4*/ 	.word	0x00013240


	//   ....[73]....
        /*09d8*/ 	.word	0x00013b90


	//   ....[74]....
        /*09dc*/ 	.word	0x00013ba0


	//   ....[75]....
        /*09e0*/ 	.word	0x00013cd0


	//   ....[76]....
        /*09e4*/ 	.word	0x00013d00


	//   ....[77]....
        /*09e8*/ 	.word	0x00013f80


	//   ....[78]....
        /*09ec*/ 	.word	0x00013fb0


	//   ....[79]....
        /*09f0*/ 	.word	0x00014120


	//   ....[80]....
        /*09f4*/ 	.word	0x00014130


	//   ....[81]....
        /*09f8*/ 	.word	0x00017f20


	//   ....[82]....
        /*09fc*/ 	.word	0x00017f50


	//   ....[83]....
        /*0a00*/ 	.word	0x00017f90


	//   ....[84]....
        /*0a04*/ 	.word	0x00017fc0


	//   ....[85]....
        /*0a08*/ 	.word	0x00017ff0


	//   ....[86]....
        /*0a0c*/ 	.word	0x00018020


	//   ....[87]....
        /*0a10*/ 	.word	0x00018050


	//   ....[88]....
        /*0a14*/ 	.word	0x00018080


	//   ....[89]....
        /*0a18*/ 	.word	0x00018200


	//   ....[90]....
        /*0a1c*/ 	.word	0x00018230


	//   ....[91]....
        /*0a20*/ 	.word	0x00018260


	//   ....[92]....
        /*0a24*/ 	.word	0x00018290


	//   ....[93]....
        /*0a28*/ 	.word	0x000182c0


	//   ....[94]....
        /*0a2c*/ 	.word	0x000182f0


	//   ....[95]....
        /*0a30*/ 	.word	0x000183b0


	//   ....[96]....
        /*0a34*/ 	.word	0x000183d0


	//   ....[97]....
        /*0a38*/ 	.word	0x00018440


	//   ....[98]....
        /*0a3c*/ 	.word	0x00018b10


	//   ....[99]....
        /*0a40*/ 	.word	0x000190d0


	//   ....[100]....
        /*0a44*/ 	.word	0x00019250


	//   ....[101]....
        /*0a48*/ 	.word	0x000192a0


	//   ....[102]....
        /*0a4c*/ 	.word	0x00019300


	//   ....[103]....
        /*0a50*/ 	.word	0x00019360


	//   ....[104]....
        /*0a54*/ 	.word	0x000194b0


	//   ....[105]....
        /*0a58*/ 	.word	0x00019550


	//   ....[106]....
        /*0a5c*/ 	.word	0x00019600


	//   ....[107]....
        /*0a60*/ 	.word	0x000196e0


	//   ....[108]....
        /*0a64*/ 	.word	0x000198b0


	//   ....[109]....
        /*0a68*/ 	.word	0x00019970


	//   ....[110]....
        /*0a6c*/ 	.word	0x00019c20


	//   ....[111]....
        /*0a70*/ 	.word	0x00019d40


	//   ....[112]....
        /*0a74*/ 	.word	0x00019f10


	//   ....[113]....
        /*0a78*/ 	.word	0x00019fe0


	//   ....[114]....
        /*0a7c*/ 	.word	0x0001a1e0


	//   ....[115]....
        /*0a80*/ 	.word	0x0001a270


	//   ....[116]....
        /*0a84*/ 	.word	0x0001a5a0


	//   ....[117]....
        /*0a88*/ 	.word	0x0001a640


	//   ....[118]....
        /*0a8c*/ 	.word	0x0001a760


	//   ....[119]....
        /*0a90*/ 	.word	0x0001a7e0


	//   ....[120]....
        /*0a94*/ 	.word	0x0001a860


	//   ....[121]....
        /*0a98*/ 	.word	0x0001a8e0


	//   ....[122]....
        /*0a9c*/ 	.word	0x0001a960


	//   ....[123]....
        /*0aa0*/ 	.word	0x0001a9f0


	//   ....[124]....
        /*0aa4*/ 	.word	0x0001aa90


	//   ....[125]....
        /*0aa8*/ 	.word	0x0001ab40


	//   ....[126]....
        /*0aac*/ 	.word	0x0001abc0


	//   ....[127]....
        /*0ab0*/ 	.word	0x0001ac40


	//   ....[128]....
        /*0ab4*/ 	.word	0x0001acc0


	//   ....[129]....
        /*0ab8*/ 	.word	0x0001ad50


	//   ....[130]....
        /*0abc*/ 	.word	0x0001add0


	//   ....[131]....
        /*0ac0*/ 	.word	0x0001ae70


	//   ....[132]....
        /*0ac4*/ 	.word	0x0001af00


	//   ....[133]....
        /*0ac8*/ 	.word	0x0001b030


	//----- nvinfo : EIATTR_REG_RECONFIG
	.align		4
.L_1099:
        /*0acc*/ 	.byte	0x01, 0x54
	.zero		2


	//----- nvinfo : EIATTR_SYSCALL_OFFSETS
	.align		4
        /*0ad0*/ 	.byte	0x04, 0x46
        /*0ad2*/ 	.short	(.L_1101 - .L_1100)


	//   ....[0]....
.L_1100:
        /*0ad4*/ 	.word	0x00003930


	//   ....[1]....
        /*0ad8*/ 	.word	0x000120a0


	//   ....[2]....
        /*0adc*/ 	.word	0x00012200


	//   ....[3]....
        /*0ae0*/ 	.word	0x00012300


	//   ....[4]....
        /*0ae4*/ 	.word	0x00012c10


	//   ....[5]....
        /*0ae8*/ 	.word	0x00013560


	//----- nvinfo : EIATTR_MBARRIER_INSTR_OFFSETS
	.align		4
.L_1101:
        /*0aec*/ 	.byte	0x04, 0x39
        /*0aee*/ 	.short	(.L_1103 - .L_1102)


	//   ....[0]....
.L_1102:
        /*0af0*/ 	.word	0x00000280
        /*0af4*/ 	.word	0x000000ff
        /*0af8*/ 	.word	0x00038800
        /*0afc*/ 	.short	0x0100
        /*0afe*/ 	.byte	0x08
	.zero		1


	//   ....[1]....
        /*0b00*/ 	.word	0x00000290
        /*0b04*/ 	.word	0x000000ff
        /*0b08*/ 	.word	0x00038810
        /*0b0c*/ 	.short	0x0100
        /*0b0e*/ 	.byte	0x08
	.zero		1


	//   ....[2]....
        /*0b10*/ 	.word	0x000002a0
        /*0b14*/ 	.word	0x000000ff
        /*0b18*/ 	.word	0x00038820
        /*0b1c*/ 	.short	0x0100
        /*0b1e*/ 	.byte	0x08
	.zero		1


	//   ....[3]....
        /*0b20*/ 	.word	0x00000350
        /*0b24*/ 	.word	0x000000ff
        /*0b28*/ 	.word	0x00038830
        /*0b2c*/ 	.short	0x0100
        /*0b2e*/ 	.byte	0x06
	.zero		1


	//   ....[4]....
        /*0b30*/ 	.word	0x00000360
        /*0b34*/ 	.word	0x000000ff
        /*0b38*/ 	.word	0x00038840
        /*0b3c*/ 	.short	0x0100
        /*0b3e*/ 	.byte	0x06
	.zero		1


	//   ....[5]....
        /*0b40*/ 	.word	0x00000370
        /*0b44*/ 	.word	0x000000ff
        /*0b48*/ 	.word	0x00038838
        /*0b4c*/ 	.short	0x0100
        /*0b4e*/ 	.byte	0x06
	.zero		1


	//   ....[6]....
        /*0b50*/ 	.word	0x00000380
        /*0b54*/ 	.word	0x000000ff
        /*0b58*/ 	.word	0x00038848
        /*0b5c*/ 	.short	0x0100
        /*0b5e*/ 	.byte	0x06
	.zero		1


	//   ....[7]....
        /*0b60*/ 	.word	0x000004b0
        /*0b64*/ 	.word	0x000000ff
        /*0b68*/ 	.word	0x00038850
        /*0b6c*/ 	.short	0x0100
        /*0b6e*/ 	.byte	0x08
	.zero		1


	//   ....[8]....
        /*0b70*/ 	.word	0x000004c0
        /*0b74*/ 	.word	0x000000ff
        /*0b78*/ 	.word	0x00038860
        /*0b7c*/ 	.short	0x0100
        /*0b7e*/ 	.byte	0x08
	.zero		1


	//   ....[9]....
        /*0b80*/ 	.word	0x000004d0
        /*0b84*/ 	.word	0x000000ff
        /*0b88*/ 	.word	0x00038858
        /*0b8c*/ 	.short	0x0100
        /*0b8e*/ 	.byte	0x08
	.zero		1


	//   ....[10]....
        /*0b90*/ 	.word	0x000004e0
        /*0b94*/ 	.word	0x000000ff
        /*0b98*/ 	.word	0x00038868
        /*0b9c*/ 	.short	0x0100
        /*0b9e*/ 	.byte	0x08
	.zero		1


	//   ....[11]....
        /*0ba0*/ 	.word	0x000005d0
        /*0ba4*/ 	.word	0x000000ff
        /*0ba8*/ 	.word	0x00038870
        /*0bac*/ 	.short	0x0100
        /*0bae*/ 	.byte	0x06
	.zero		1


	//   ....[12]....
        /*0bb0*/ 	.word	0x000005e0
        /*0bb4*/ 	.word	0x000000ff
        /*0bb8*/ 	.word	0x00038880
        /*0bbc*/ 	.short	0x0100
        /*0bbe*/ 	.byte	0x06
	.zero		1


	//   ....[13]....
        /*0bc0*/ 	.word	0x000005f0
        /*0bc4*/ 	.word	0x000000ff
        /*0bc8*/ 	.word	0x00038878
        /*0bcc*/ 	.short	0x0100
        /*0bce*/ 	.byte	0x06
	.zero		1


	//   ....[14]....
        /*0bd0*/ 	.word	0x00000600
        /*0bd4*/ 	.word	0x000000ff
        /*0bd8*/ 	.word	0x00038888
        /*0bdc*/ 	.short	0x0100
        /*0bde*/ 	.byte	0x06
	.zero		1


	//   ....[15]....
        /*0be0*/ 	.word	0x00000730
        /*0be4*/ 	.word	0x000000ff
        /*0be8*/ 	.word	0x00038890
        /*0bec*/ 	.short	0x0100
        /*0bee*/ 	.byte	0x08
	.zero		1


	//   ....[16]....
        /*0bf0*/ 	.word	0x00000740
        /*0bf4*/ 	.word	0x000000ff
        /*0bf8*/ 	.word	0x000388a0
        /*0bfc*/ 	.short	0x0100
        /*0bfe*/ 	.byte	0x08
	.zero		1


	//   ....[17]....
        /*0c00*/ 	.word	0x00000750
        /*0c04*/ 	.word	0x000000ff
        /*0c08*/ 	.word	0x00038898
        /*0c0c*/ 	.short	0x0100
        /*0c0e*/ 	.byte	0x08
	.zero		1


	//   ....[18]....
        /*0c10*/ 	.word	0x00000760
        /*0c14*/ 	.word	0x000000ff
        /*0c18*/ 	.word	0x000388a8
        /*0c1c*/ 	.short	0x0100
        /*0c1e*/ 	.byte	0x08
	.zero		1


	//   ....[19]....
        /*0c20*/ 	.word	0x00000890
        /*0c24*/ 	.word	0x000000ff
        /*0c28*/ 	.word	0x000388b0
        /*0c2c*/ 	.short	0x0100
        /*0c2e*/ 	.byte	0x08
	.zero		1


	//   ....[20]....
        /*0c30*/ 	.word	0x000008a0
        /*0c34*/ 	.word	0x000000ff
        /*0c38*/ 	.word	0x000388c0
        /*0c3c*/ 	.short	0x0100
        /*0c3e*/ 	.byte	0x08
	.zero		1


	//   ....[21]....
        /*0c40*/ 	.word	0x000008b0
        /*0c44*/ 	.word	0x000000ff
        /*0c48*/ 	.word	0x000388b8
        /*0c4c*/ 	.short	0x0100
        /*0c4e*/ 	.byte	0x08
	.zero		1


	//   ....[22]....
        /*0c50*/ 	.word	0x000008c0
        /*0c54*/ 	.word	0x000000ff
        /*0c58*/ 	.word	0x000388c8
        /*0c5c*/ 	.short	0x0100
        /*0c5e*/ 	.byte	0x08
	.zero		1


	//   ....[23]....
        /*0c60*/ 	.word	0x00001e40
        /*0c64*/ 	.word	0x00000000
        /*0c68*/ 	.word	0x00000000
        /*0c6c*/ 	.short	0x0101
        /*0c6e*/ 	.byte	0x3f
	.zero		1


	//   ....[24]....
        /*0c70*/ 	.word	0x00002910
        /*0c74*/ 	.word	0x00000000
        /*0c78*/ 	.word	0x00000000
        /*0c7c*/ 	.short	0x0101
        /*0c7e*/ 	.byte	0x3f
	.zero		1


	//   ....[25]....
        /*0c80*/ 	.word	0x000039b0
        /*0c84*/ 	.word	0x00000011
        /*0c88*/ 	.word	0x00038800
        /*0c8c*/ 	.short	0x010a
        /*0c8e*/ 	.byte	0x3f
	.zero		1


	//   ....[26]....
        /*0c90*/ 	.word	0x00003a10
        /*0c94*/ 	.word	0x00000005
        /*0c98*/ 	.word	0x00038830
        /*0c9c*/ 	.short	0x010a
        /*0c9e*/ 	.byte	0x3f
	.zero		1


	//   ....[27]....
        /*0ca0*/ 	.word	0x00003a80
        /*0ca4*/ 	.word	0x00000005
        /*0ca8*/ 	.word	0x00038830
        /*0cac*/ 	.short	0x010a
        /*0cae*/ 	.byte	0x3f
	.zero		1


	//   ....[28]....
        /*0cb0*/ 	.word	0x00003d00
        /*0cb4*/ 	.word	0x00000011
        /*0cb8*/ 	.word	0x00038810
        /*0cbc*/ 	.short	0x010a
        /*0cbe*/ 	.byte	0x3f
	.zero		1


	//   ....[29]....
        /*0cc0*/ 	.word	0x00003d40
        /*0cc4*/ 	.word	0x00000005
        /*0cc8*/ 	.word	0x00038850
        /*0ccc*/ 	.short	0x010a
        /*0cce*/ 	.byte	0x3f
	.zero		1


	//   ....[30]....
        /*0cd0*/ 	.word	0x00003e10
        /*0cd4*/ 	.word	0x00000005
        /*0cd8*/ 	.word	0x00038850
        /*0cdc*/ 	.short	0x010a
        /*0cde*/ 	.byte	0x3f
	.zero		1


	//   ....[31]....
        /*0ce0*/ 	.word	0x00006260
        /*0ce4*/ 	.word	0x00000018
        /*0ce8*/ 	.word	0x00000000
        /*0cec*/ 	.short	0x0101
        /*0cee*/ 	.byte	0x3f
	.zero		1


	//   ....[32]....
        /*0cf0*/ 	.word	0x00006910
        /*0cf4*/ 	.word	0x00000005
        /*0cf8*/ 	.word	0x00000000
        /*0cfc*/ 	.short	0x0101
        /*0cfe*/ 	.byte	0x3f
	.zero		1


	//   ....[33]....
        /*0d00*/ 	.word	0x00006a30
        /*0d04*/ 	.word	0x00000009
        /*0d08*/ 	.word	0x00038830
        /*0d0c*/ 	.short	0x010a
        /*0d0e*/ 	.byte	0x3f
	.zero		1


	//   ....[34]....
        /*0d10*/ 	.word	0x00006a80
        /*0d14*/ 	.word	0x00000009
        /*0d18*/ 	.word	0x00038830
        /*0d1c*/ 	.short	0x010a
        /*0d1e*/ 	.byte	0x3f
	.zero		1


	//   ....[35]....
        /*0d20*/ 	.word	0x00006c00
        /*0d24*/ 	.word	0x00000009
        /*0d28*/ 	.word	0x00038850
        /*0d2c*/ 	.short	0x010a
        /*0d2e*/ 	.byte	0x3f
	.zero		1


	//   ....[36]....
        /*0d30*/ 	.word	0x00006c40
        /*0d34*/ 	.word	0x00000009
        /*0d38*/ 	.word	0x00038850
        /*0d3c*/ 	.short	0x010a
        /*0d3e*/ 	.byte	0x3f
	.zero		1


	//   ....[37]....
        /*0d40*/ 	.word	0x00009140
        /*0d44*/ 	.word	0x00000099
        /*0d48*/ 	.word	0x00000000
        /*0d4c*/ 	.short	0x0101
        /*0d4e*/ 	.byte	0x3f
	.zero		1


	//   ....[38]....
        /*0d50*/ 	.word	0x00009f60
        /*0d54*/ 	.word	0x00000009
        /*0d58*/ 	.word	0x00000000
        /*0d5c*/ 	.short	0x0101
        /*0d5e*/ 	.byte	0x3f
	.zero		1


	//   ....[39]....
        /*0d60*/ 	.word	0x0000a080
        /*0d64*/ 	.word	0x00000009
        /*0d68*/ 	.word	0x00038830
        /*0d6c*/ 	.short	0x010a
        /*0d6e*/ 	.byte	0x3f
	.zero		1


	//   ....[40]....
        /*0d70*/ 	.word	0x0000a0d0
        /*0d74*/ 	.word	0x00000009
        /*0d78*/ 	.word	0x00038830
        /*0d7c*/ 	.short	0x010a
        /*0d7e*/ 	.byte	0x3f
	.zero		1


	//   ....[41]....
        /*0d80*/ 	.word	0x0000a250
        /*0d84*/ 	.word	0x00000009
        /*0d88*/ 	.word	0x00038850
        /*0d8c*/ 	.short	0x010a
        /*0d8e*/ 	.byte	0x3f
	.zero		1


	//   ....[42]....
        /*0d90*/ 	.word	0x0000a290
        /*0d94*/ 	.word	0x00000009
        /*0d98*/ 	.word	0x00038850
        /*0d9c*/ 	.short	0x010a
        /*0d9e*/ 	.byte	0x3f
	.zero		1


	//   ....[43]....
        /*0da0*/ 	.word	0x0000c3c0
        /*0da4*/ 	.word	0x00000098
        /*0da8*/ 	.word	0x00000000
        /*0dac*/ 	.short	0x0101
        /*0dae*/ 	.byte	0x3f
	.zero		1


	//   ....[44]....
        /*0db0*/ 	.word	0x0000d080
        /*0db4*/ 	.word	0x00000009
        /*0db8*/ 	.word	0x00000000
        /*0dbc*/ 	.short	0x0101
        /*0dbe*/ 	.byte	0x3f
	.zero		1


	//   ....[45]....
        /*0dc0*/ 	.word	0x0000f7d0
        /*0dc4*/ 	.word	0x00000000
        /*0dc8*/ 	.word	0x00000000
        /*0dcc*/ 	.short	0x0101
        /*0dce*/ 	.byte	0x3f
	.zero		1


	//   ....[46]....
        /*0dd0*/ 	.word	0x00012750
        /*0dd4*/ 	.word	0x00000000
        /*0dd8*/ 	.word	0x00038840
        /*0ddc*/ 	.short	0x010a
        /*0dde*/ 	.byte	0x3f
	.zero		1


	//   ....[47]....
        /*0de0*/ 	.word	0x00013300
        /*0de4*/ 	.word	0x00000008
        /*0de8*/ 	.word	0x00038800
        /*0dec*/ 	.short	0x0107
        /*0dee*/ 	.byte	0x3f
	.zero		1


	//   ....[48]....
        /*0df0*/ 	.word	0x000133b0
        /*0df4*/ 	.word	0x00000000
        /*0df8*/ 	.word	0x00038800
        /*0dfc*/ 	.short	0x0101
        /*0dfe*/ 	.byte	0x3f
	.zero		1


	//   ....[49]....
        /*0e00*/ 	.word	0x00014360
        /*0e04*/ 	.word	0x00000000
        /*0e08*/ 	.word	0x00038810
        /*0e0c*/ 	.short	0x0107
        /*0e0e*/ 	.byte	0x3f
	.zero		1


	//   ....[50]....
        /*0e10*/ 	.word	0x00014460
        /*0e14*/ 	.word	0x00000002
        /*0e18*/ 	.word	0x00038810
        /*0e1c*/ 	.short	0x0101
        /*0e1e*/ 	.byte	0x3f
	.zero		1


	//   ....[51]....
        /*0e20*/ 	.word	0x00014480
        /*0e24*/ 	.word	0x00000002
        /*0e28*/ 	.word	0x00038820
        /*0e2c*/ 	.short	0x010a
        /*0e2e*/ 	.byte	0x3f
	.zero		1


	//   ....[52]....
        /*0e30*/ 	.word	0x00014590
        /*0e34*/ 	.word	0x00000000
        /*0e38*/ 	.word	0x00038860
        /*0e3c*/ 	.short	0x010a
        /*0e3e*/ 	.byte	0x3f
	.zero		1


	//   ....[53]....
        /*0e40*/ 	.word	0x00015270
        /*0e44*/ 	.word	0x00000003
        /*0e48*/ 	.word	0x00038840
        /*0e4c*/ 	.short	0x010a
        /*0e4e*/ 	.byte	0x3f
	.zero		1


	//   ....[54]....
        /*0e50*/ 	.word	0x000154d0
        /*0e54*/ 	.word	0x00000003
        /*0e58*/ 	.word	0x00038860
        /*0e5c*/ 	.short	0x010a
        /*0e5e*/ 	.byte	0x3f
	.zero		1


	//   ....[55]....
        /*0e60*/ 	.word	0x00016150
        /*0e64*/ 	.word	0x00000004
        /*0e68*/ 	.word	0x00038840
        /*0e6c*/ 	.short	0x010a
        /*0e6e*/ 	.byte	0x3f
	.zero		1


	//   ....[56]....
        /*0e70*/ 	.word	0x000163a0
        /*0e74*/ 	.word	0x00000004
        /*0e78*/ 	.word	0x00038860
        /*0e7c*/ 	.short	0x010a
        /*0e7e*/ 	.byte	0x3f
	.zero		1


	//   ....[57]....
        /*0e80*/ 	.word	0x00016fb0
        /*0e84*/ 	.word	0x00000004
        /*0e88*/ 	.word	0x00038840
        /*0e8c*/ 	.short	0x010a
        /*0e8e*/ 	.byte	0x3f
	.zero		1


	//   ....[58]....
        /*0e90*/ 	.word	0x00017210
        /*0e94*/ 	.word	0x00000004
        /*0e98*/ 	.word	0x00038860
        /*0e9c*/ 	.short	0x010a
        /*0e9e*/ 	.byte	0x3f
	.zero		1


	//   ....[59]....
        /*0ea0*/ 	.word	0x00018a90
        /*0ea4*/ 	.word	0x00000000
        /*0ea8*/ 	.word	0x00038820
        /*0eac*/ 	.short	0x010a
        /*0eae*/ 	.byte	0x3f
	.zero		1


	//   ....[60]....
        /*0eb0*/ 	.word	0x00018c50
        /*0eb4*/ 	.word	0x00000006
        /*0eb8*/ 	.word	0x00000000
        /*0ebc*/ 	.short	0x010a
        /*0ebe*/ 	.byte	0x3f
	.zero		1


	//   ....[61]....
        /*0ec0*/ 	.word	0x00018cc0
        /*0ec4*/ 	.word	0x00000007
        /*0ec8*/ 	.word	0x00000000
        /*0ecc*/ 	.short	0x010a
        /*0ece*/ 	.byte	0x3f
	.zero		1


	//   ....[62]....
        /*0ed0*/ 	.word	0x00018d30
        /*0ed4*/ 	.word	0x00000004
        /*0ed8*/ 	.word	0x00000000
        /*0edc*/ 	.short	0x010a
        /*0ede*/ 	.byte	0x3f
	.zero		1


	//   ....[63]....
        /*0ee0*/ 	.word	0x00018d60
        /*0ee4*/ 	.word	0x00000003
        /*0ee8*/ 	.word	0x00000000
        /*0eec*/ 	.short	0x010a
        /*0eee*/ 	.byte	0x3f
	.zero		1


	//   ....[64]....
        /*0ef0*/ 	.word	0x00018dc0
        /*0ef4*/ 	.word	0x00000011
        /*0ef8*/ 	.word	0x00038800
        /*0efc*/ 	.short	0x010a
        /*0efe*/ 	.byte	0x3f
	.zero		1


	//   ....[65]....
        /*0f00*/ 	.word	0x00018e10
        /*0f04*/ 	.word	0x00000005
        /*0f08*/ 	.word	0x00038830
        /*0f0c*/ 	.short	0x010a
        /*0f0e*/ 	.byte	0x3f
	.zero		1


	//   ....[66]....
        /*0f10*/ 	.word	0x00018e60
        /*0f14*/ 	.word	0x00000011
        /*0f18*/ 	.word	0x00038810
        /*0f1c*/ 	.short	0x010a
        /*0f1e*/ 	.byte	0x3f
	.zero		1


	//   ....[67]....
        /*0f20*/ 	.word	0x00018eb0
        /*0f24*/ 	.word	0x00000005
        /*0f28*/ 	.word	0x00038850
        /*0f2c*/ 	.short	0x010a
        /*0f2e*/ 	.byte	0x3f
	.zero		1


	//   ....[68]....
        /*0f30*/ 	.word	0x00018f00
        /*0f34*/ 	.word	0x00000009
        /*0f38*/ 	.word	0x00038830
        /*0f3c*/ 	.short	0x010a
        /*0f3e*/ 	.byte	0x3f
	.zero		1


	//   ....[69]....
        /*0f40*/ 	.word	0x00018f50
        /*0f44*/ 	.word	0x00000009
        /*0f48*/ 	.word	0x00038850
        /*0f4c*/ 	.short	0x010a
        /*0f4e*/ 	.byte	0x3f
	.zero		1


	//   ....[70]....
        /*0f50*/ 	.word	0x00018fa0
        /*0f54*/ 	.word	0x00000009
        /*0f58*/ 	.word	0x00038830
        /*0f5c*/ 	.short	0x010a
        /*0f5e*/ 	.byte	0x3f
	.zero		1


	//   ....[71]....
        /*0f60*/ 	.word	0x00018ff0
        /*0f64*/ 	.word	0x00000009
        /*0f68*/ 	.word	0x00038850
        /*0f6c*/ 	.short	0x010a
        /*0f6e*/ 	.byte	0x3f
	.zero		1


	//   ....[72]....
        /*0f70*/ 	.word	0x00019190
        /*0f74*/ 	.word	0x00000000
        /*0f78*/ 	.word	0x00038840
        /*0f7c*/ 	.short	0x010a
        /*0f7e*/ 	.byte	0x3f
	.zero		1


	//   ....[73]....
        /*0f80*/ 	.word	0x0001a2c0
        /*0f84*/ 	.word	0x00000002
        /*0f88*/ 	.word	0x00038820
        /*0f8c*/ 	.short	0x010a
        /*0f8e*/ 	.byte	0x3f
	.zero		1


	//   ....[74]....
        /*0f90*/ 	.word	0x0001a310
        /*0f94*/ 	.word	0x00000000
        /*0f98*/ 	.word	0x00038860
        /*0f9c*/ 	.short	0x010a
        /*0f9e*/ 	.byte	0x3f
	.zero		1


	//   ....[75]....
        /*0fa0*/ 	.word	0x0001a360
        /*0fa4*/ 	.word	0x00000003
        /*0fa8*/ 	.word	0x00038840
        /*0fac*/ 	.short	0x010a
        /*0fae*/ 	.byte	0x3f
	.zero		1


	//   ....[76]....
        /*0fb0*/ 	.word	0x0001a3b0
        /*0fb4*/ 	.word	0x00000003
        /*0fb8*/ 	.word	0x00038860
        /*0fbc*/ 	.short	0x010a
        /*0fbe*/ 	.byte	0x3f
	.zero		1


	//   ....[77]....
        /*0fc0*/ 	.word	0x0001a400
        /*0fc4*/ 	.word	0x00000004
        /*0fc8*/ 	.word	0x00038840
        /*0fcc*/ 	.short	0x010a
        /*0fce*/ 	.byte	0x3f
	.zero		1


	//   ....[78]....
        /*0fd0*/ 	.word	0x0001a450
        /*0fd4*/ 	.word	0x00000004
        /*0fd8*/ 	.word	0x00038860
        /*0fdc*/ 	.short	0x010a
        /*0fde*/ 	.byte	0x3f
	.zero		1


	//   ....[79]....
        /*0fe0*/ 	.word	0x0001a4a0
        /*0fe4*/ 	.word	0x00000004
        /*0fe8*/ 	.word	0x00038840
        /*0fec*/ 	.short	0x010a
        /*0fee*/ 	.byte	0x3f
	.zero		1


	//   ....[80]....
        /*0ff0*/ 	.word	0x0001a4f0
        /*0ff4*/ 	.word	0x00000004
        /*0ff8*/ 	.word	0x00038860
        /*0ffc*/ 	.short	0x010a
        /*0ffe*/ 	.byte	0x3f
	.zero		1


	//   ....[81]....
        /*1000*/ 	.word	0x0001af50
        /*1004*/ 	.word	0x00000000
        /*1008*/ 	.word	0x00038820
        /*100c*/ 	.short	0x010a
        /*100e*/ 	.byte	0x3f
	.zero		1


	//   ....[82]....
        /*1010*/ 	.word	0x0001b0f0
        /*1014*/ 	.word	0x00000006
        /*1018*/ 	.word	0x00000000
        /*101c*/ 	.short	0x010a
        /*101e*/ 	.byte	0x3f
	.zero		1


	//   ....[83]....
        /*1020*/ 	.word	0x0001b140
        /*1024*/ 	.word	0x00000007
        /*1028*/ 	.word	0x00000000
        /*102c*/ 	.short	0x010a
        /*102e*/ 	.byte	0x3f
	.zero		1


	//   ....[84]....
        /*1030*/ 	.word	0x0001b190
        /*1034*/ 	.word	0x00000004
        /*1038*/ 	.word	0x00000000
        /*103c*/ 	.short	0x010a
        /*103e*/ 	.byte	0x3f
	.zero		1


	//----- nvinfo : EIATTR_NUM_MBARRIERS
	.align		4
.L_1103:
        /*1040*/ 	.byte	0x03, 0x38
        /*1042*/ 	.short	0x0017


	//----- nvinfo : EIATTR_EXIT_INSTR_OFFSETS
	.align		4
        /*1044*/ 	.byte	0x04, 0x1c
        /*1046*/ 	.short	(.L_1105 - .L_1104)


	//   ....[0]....
.L_1104:
        /*1048*/ 	.word	0x00000a80


	//   ....[1]....
        /*104c*/ 	.word	0x00010ab0


	//   ....[2]....
        /*1050*/ 	.word	0x00018db0


	//----- nvinfo : EIATTR_MAX_THREADS
	.align		4
.L_1105:
        /*1054*/ 	.byte	0x04, 0x05
        /*1056*/ 	.short	(.L_1107 - .L_1106)
.L_1106:
        /*1058*/ 	.word	0x00000180
        /*105c*/ 	.word	0x00000001
        /*1060*/ 	.word	0x00000001


	//----- nvinfo : EIATTR_CRS_STACK_SIZE
	.align		4
.L_1107:
        /*1064*/ 	.byte	0x04, 0x1e
        /*1066*/ 	.short	(.L_1109 - .L_1108)
.L_1108:
        /*1068*/ 	.word	0x00000000


	//----- nvinfo : EIATTR_CBANK_PARAM_SIZE
	.align		4
.L_1109:
        /*106c*/ 	.byte	0x03, 0x19
        /*106e*/ 	.short	0x0bf0


	//----- nvinfo : EIATTR_PARAM_CBANK
	.align		4
        /*1070*/ 	.byte	0x04, 0x0a
        /*1072*/ 	.short	(.L_1111 - .L_1110)
	.align		4
.L_1110:
        /*1074*/ 	.word	index@(.nv.constant0._ZN7cutlass13device_kernelIN5flash11enable_sm90INS1_16FlashAttnFwdSm90INS1_25CollectiveMainloopFwdSm90ILi2EN4cute5tupleIJNS5_1CILi1EEES8_S8_EEENS6_IJNS7_ILi64EEESA_SA_EEELi512ENS_10bfloat16_tEfNS_4arch4Sm90ELb1ELb0ELb1ELb1ELb0ELb0ELb1ELb0ELb0ELb1ELb0ELb0EEENS1_21CollectiveEpilogueFwdINS6_IJSA_NS7_ILi512EEESA_EEES9_SC_SE_Li256ELb1ELb1ELb0ELb0EEENS1_36VarlenDynamicPersistentTileSchedulerILi64ELi64ELi256ELi128ELb0ELb1ELb1ELb1ELb1ELb1EEEEEEEEEvNT_6ParamsE)
        /*1078*/ 	.short	0x0210
        /*107a*/ 	.short	0x0bf0


	//----- nvinfo : EIATTR_SW_WAR
	.align		4
.L_1111:
        /*107c*/ 	.byte	0x04, 0x36
        /*107e*/ 	.short	(.L_1113 - .L_1112)
.L_1112:
        /*1080*/ 	.word	0x00000008
.L_1113:


//--------------------- .nv.info._ZN7cutlass13device_kernelIN5flash11enable_sm90INS1_16FlashAttnFwdSm90INS1_25CollectiveMainloopFwdSm90ILi2EN4cute5tupleIJNS5_1CILi1EEES8_S8_EEENS6_IJNS7_ILi64EEESA_SA_EEELi512ENS_10bfloat16_tEfNS_4arch4Sm90ELb1ELb0ELb1ELb1ELb0ELb1ELb1ELb0ELb0ELb1ELb0ELb0EEENS1_21CollectiveEpilogueFwdINS6_IJSA_NS7_ILi512EEESA_EEES9_SC_SE_Li256ELb1ELb1ELb0ELb0EEENS1_36VarlenDynamicPersistentTileSchedulerILi64ELi64ELi256ELi128ELb0ELb1ELb1ELb1ELb1ELb1EEEEEEEEEvNT_6ParamsE --------------------------
	.section	.nv.info._ZN7cutlass13device_kernelIN5flash11enable_sm90INS1_16FlashAttnFwdSm90INS1_25CollectiveMainloopFwdSm90ILi2EN4cute5tupleIJNS5_1CILi1EEES8_S8_EEENS6_IJNS7_ILi64EEESA_SA_EEELi512ENS_10bfloat16_tEfNS_4arch4Sm90ELb1ELb0ELb1ELb1ELb0ELb1ELb1ELb0ELb0ELb1ELb0ELb0EEENS1_21CollectiveEpilogueFwdINS6_IJSA_NS7_ILi512EEESA_EEES9_SC_SE_Li256ELb1ELb1ELb0ELb0EEENS1_36VarlenDynamicPersistentTileSchedulerILi64ELi64ELi256ELi128ELb0ELb1ELb1ELb1ELb1ELb1EEEEEEEEEvNT_6ParamsE,"",@"SHT_CUDA_INFO"
	.sectionflags	@""
	.align	4


	//----- nvinfo : EIATTR_CUDA_API_VERSION
	.align		4
        /*0000*/ 	.byte	0x04, 0x37
        /*0002*/ 	.short	(.L_1115 - .L_1114)
.L_1114:
        /*0004*/ 	.word	0x00000082


	//----- nvinfo : EIATTR_KPARAM_INFO
	.align		4
.L_1115:
        /*0008*/ 	.byte	0x04, 0x17
        /*000a*/ 	.short	(.L_1117 - .L_1116)
.L_1116:
        /*000c*/ 	.word	0x00000000
        /*0010*/ 	.short	0x0000
        /*0012*/ 	.short	0x0070
        /*0014*/ 	.byte	0x00, 0xf0, 0x01, 0x2e


	//----- nvinfo : EIATTR_SPARSE_MMA_MASK
	.align		4
.L_1117:
        /*0018*/ 	.byte	0x03, 0x50
        /*001a*/ 	.short	0x0000


	//----- nvinfo : EIATTR_MAXREG_COUNT
	.align		4
        /*001c*/ 	.byte	0x03, 0x1b
        /*001e*/ 	.short	0x00a8


	//----- nvinfo : EIATTR_NUM_BARRIERS
	.align		4
        /*0020*/ 	.byte	0x02, 0x4c
        /*0022*/ 	.byte	0x10
	.zero		1


	//----- nvinfo : EIATTR_EXTERNS
	.align		4
        /*0024*/ 	.byte	0x04, 0x0f
        /*0026*/ 	.short	(.L_1119 - .L_1118)


	//   ....[0]....
	.align		4
.L_1118:
        /*0028*/ 	.word	index@(__assertfail)


	//----- nvinfo : EIATTR_ANNOTATIONS
	.align		4
.L_1119:
        /*002c*/ 	.byte	0x04, 0x55
        /*002e*/ 	.short	(.L_1121 - .L_1120)


	//   ....[0]....
.L_1120:
        /* <DEDUP_REMOVED lines=119> */


	//----- nvinfo : EIATTR_MERCURY_ISA_VERSION
	.align		4
.L_1121:
        /*0788*/ 	.byte	0x03, 0x5f
        /*078a*/ 	.short	0x0101


	//----- nvinfo : EIATTR_UNUSED_LOAD_BYTE_OFFSET
	.align		4
        /*078c*/ 	.byte	0x04, 0x44
        /*078e*/ 	.short	(.L_1123 - .L_1122)


	//   ....[0]....
.L_1122:
        /*0790*/ 	.word	0x00000ad0
        /*0794*/ 	.word	0x0000fff0


	//   ....[1]....
        /*0798*/ 	.word	0x00014b40
        /*079c*/ 	.word	0x0000fff0


	//----- nvinfo : EIATTR_INT_WARP_WIDE_INSTR_OFFSETS
	.align		4
.L_1123:
        /*07a0*/ 	.byte	0x04, 0x31
        /*07a2*/ 	.short	(.L_1125 - .L_1124)


	//   ....[0]....
.L_1124:
        /*07a4*/ 	.word	0x00000190


	//   ....[1]....
        /*07a8*/ 	.word	0x000001d0


	//   ....[2]....
        /*07ac*/ 	.word	0x00000240


	//   ....[3]....
        /*07b0*/ 	.word	0x000002b0


	//   ....[4]....
        /*07b4*/ 	.word	0x0001abc0


	//   ....[5]....
        /*07b8*/ 	.word	0x0001ac20


	//   ....[6]....
        /*07bc*/ 	.word	0x000209c0


	//   ....[7]....
        /*07c0*/ 	.word	0x00020a20


	//----- nvinfo : EIATTR_COOP_GROUP_MASK_REGIDS
	.align		4
.L_1125:
        /*07c4*/ 	.byte	0x04, 0x29
        /*07c6*/ 	.short	(.L_1127 - .L_1126)


	//   ....[0]....
.L_1126:
        /*07c8*/ 	.word	0xffffffff


	//   ....[1]....
        /*07cc*/ 	.word	0xffffffff


	//   ....[2]....
        /*07d0*/ 	.word	0xffffffff


	//   ....[3]....
        /*07d4*/ 	.word	0xffffffff


	//   ....[4]....
        /*07d8*/ 	.word	0xffffffff


	//   ....[5]....
        /*07dc*/ 	.word	0xffffffff


	//   ....[6]....
        /*07e0*/ 	.word	0xffffffff


	//   ....[7]....
        /*07e4*/ 	.word	0xffffffff


	//   ....[8]....
        /*07e8*/ 	.word	0xffffffff


	//   ....[9]....
        /*07ec*/ 	.word	0xffffffff


	//   ....[10]....
        /*07f0*/ 	.word	0xffffffff


	//   ....[11]....
        /*07f4*/ 	.word	0xffffffff


	//   ....[12]....
        /*07f8*/ 	.word	0xffffffff


	//   ....[13]....
        /*07fc*/ 	.word	0xffffffff


	//   ....[14]....
        /*0800*/ 	.word	0xffffffff


	//   ....[15]....
        /*0804*/ 	.word	0xffffffff


	//   ....[16]....
        /*0808*/ 	.word	0xffffffff


	//   ....[17]....
        /*080c*/ 	.word	0xffffffff


	//   ....[18]....
        /*0810*/ 	.word	0xffffffff


	//   ....[19]....
        /*0814*/ 	.word	0xffffffff


	//   ....[20]....
        /*0818*/ 	.word	0xffffffff


	//   ....[21]....
        /*081c*/ 	.word	0xffffffff


	//   ....[22]....
        /*0820*/ 	.word	0xffffffff


	//   ....[23]....
        /*0824*/ 	.word	0xffffffff


	//   ....[24]....
        /*0828*/ 	.word	0xffffffff


	//   ....[25]....
        /*082c*/ 	.word	0xffffffff


	//   ....[26]....
        /*0830*/ 	.word	0xffffffff


	//   ....[27]....
        /*0834*/ 	.word	0xffffffff


	//   ....[28]....
        /*0838*/ 	.word	0xffffffff


	//   ....[29]....
        /*083c*/ 	.word	0xffffffff


	//   ....[30]....
        /*0840*/ 	.word	0xffffffff


	//   ....[31]....
        /*0844*/ 	.word	0xffffffff


	//   ....[32]....
        /*0848*/ 	.word	0xffffffff


	//   ....[33]....
        /*084c*/ 	.word	0xffffffff


	//   ....[34]....
        /*0850*/ 	.word	0xffffffff


	//   ....[35]....
        /*0854*/ 	.word	0xffffffff


	//   ....[36]....
        /*0858*/ 	.word	0xffffffff


	//   ....[37]....
        /*085c*/ 	.word	0xffffffff


	//   ....[38]....
        /*0860*/ 	.word	0xffffffff


	//   ....[39]....
        /*0864*/ 	.word	0xffffffff


	//   ....[40]....
        /*0868*/ 	.word	0xffffffff


	//   ....[41]....
        /*086c*/ 	.word	0xffffffff


	//   ....[42]....
        /*0870*/ 	.word	0xffffffff


	//   ....[43]....
        /*0874*/ 	.word	0xffffffff


	//   ....[44]....
        /*0878*/ 	.word	0xffffffff


	//   ....[45]....
        /*087c*/ 	.word	0xffffffff


	//   ....[46]....
        /*0880*/ 	.word	0xffffffff


	//   ....[47]....
        /*0884*/ 	.word	0xffffffff


	//   ....[48]....
        /*0888*/ 	.word	0xffffffff


	//   ....[49]....
        /*088c*/ 	.word	0xffffffff


	//   ....[50]....
        /*0890*/ 	.word	0xffffffff


	//   ....[51]....
        /*0894*/ 	.word	0xffffffff


	//   ....[52]....
        /*0898*/ 	.word	0xffffffff


	//   ....[53]....
        /*089c*/ 	.word	0xffffffff


	//   ....[54]....
        /*08a0*/ 	.word	0xffffffff


	//   ....[55]....
        /*08a4*/ 	.word	0xffffffff


	//   ....[56]....
        /*08a8*/ 	.word	0xffffffff


	//   ....[57]....
        /*08ac*/ 	.word	0xffffffff


	//   ....[58]....
        /*08b0*/ 	.word	0xffffffff


	//   ....[59]....
        /*08b4*/ 	.word	0xffffffff


	//   ....[60]....
        /*08b8*/ 	.word	0xffffffff


	//   ....[61]....
        /*08bc*/ 	.word	0xffffffff


	//   ....[62]....
        /*08c0*/ 	.word	0xffffffff


	//   ....[63]....
        /*08c4*/ 	.word	0xffffffff


	//   ....[64]....
        /*08c8*/ 	.word	0xffffffff


	//   ....[65]....
        /*08cc*/ 	.word	0xffffffff


	//   ....[66]....
        /*08d0*/ 	.word	0xffffffff


	//   ....[67]....
        /*08d4*/ 	.word	0xffffffff


	//   ....[68]....
        /*08d8*/ 	.word	0xffffffff


	//   ....[69]....
        /*08dc*/ 	.word	0xffffffff


	//   ....[70]....
        /*08e0*/ 	.word	0xffffffff


	//   ....[71]....
        /*08e4*/ 	.word	0xffffffff


	//   ....[72]....
        /*08e8*/ 	.word	0xffffffff


	//   ....[73]....
        /*08ec*/ 	.word	0xffffffff


	//   ....[74]....
        /*08f0*/ 	.word	0xffffffff


	//   ....[75]....
        /*08f4*/ 	.word	0xffffffff


	//   ....[76]....
        /*08f8*/ 	.word	0xffffffff


	//   ....[77]....
        /*08fc*/ 	.word	0xffffffff


	//   ....[78]....
        /*0900*/ 	.word	0xffffffff


	//   ....[79]....
        /*0904*/ 	.word	0xffffffff


	//   ....[80]....
        /*0908*/ 	.word	0xffffffff


	//   ....[81]....
        /*090c*/ 	.word	0xffffffff


	//   ....[82]....
        /*0910*/ 	.word	0xffffffff


	//   ....[83]....
        /*0914*/ 	.word	0xffffffff


	//   ....[84]....
        /*0918*/ 	.word	0xffffffff


	//   ....[85]....
        /*091c*/ 	.word	0xffffffff


	//   ....[86]....
        /*0920*/ 	.word	0xffffffff


	//   ....[87]....
        /*0924*/ 	.word	0xffffffff


	//   ....[88]....
        /*0928*/ 	.word	0xffffffff


	//   ....[89]....
        /*092c*/ 	.word	0xffffffff


	//   ....[90]....
        /*0930*/ 	.word	0xffffffff


	//   ....[91]....
        /*0934*/ 	.word	0xffffffff


	//   ....[92]....
        /*0938*/ 	.word	0xffffffff


	//   ....[93]....
        /*093c*/ 	.word	0xffffffff


	//   ....[94]....
        /*0940*/ 	.word	0xffffffff


	//   ....[95]....
        /*0944*/ 	.word	0xffffffff


	//   ....[96]....
        /*0948*/ 	.word	0xffffffff


	//   ....[97]....
        /*094c*/ 	.word	0xffffffff


	//   ....[98]....
        /*0950*/ 	.word	0xffffffff


	//   ....[99]....
        /*0954*/ 	.word	0xffffffff


	//   ....[100]....
        /*0958*/ 	.word	0xffffffff


	//   ....[101]....
        /*095c*/ 	.word	0xffffffff


	//   ....[102]....
        /*0960*/ 	.word	0xffffffff


	//   ....[103]....
        /*0964*/ 	.word	0xffffffff


	//   ....[104]....
        /*0968*/ 	.word	0xffffffff


	//   ....[105]....
        /*096c*/ 	.word	0xffffffff


	//   ....[106]....
        /*0970*/ 	.word	0xffffffff


	//   ....[107]....
        /*0974*/ 	.word	0xffffffff


	//   ....[108]....
        /*0978*/ 	.word	0xffffffff


	//   ....[109]....
        /*097c*/ 	.word	0xffffffff


	//   ....[110]....
        /*0980*/ 	.word	0xffffffff


	//   ....[111]....
        /*0984*/ 	.word	0xffffffff


	//   ....[112]....
        /*0988*/ 	.word	0xffffffff


	//   ....[113]....
        /*098c*/ 	.word	0xffffffff


	//   ....[114]....
        /*0990*/ 	.word	0xffffffff


	//   ....[115]....
        /*0994*/ 	.word	0xffffffff


	//   ....[116]....
        /*0998*/ 	.word	0x0500000f


	//   ....[117]....
        /*099c*/ 	.word	0x0500000f


	//   ....[118]....
        /*09a0*/ 	.word	0x0500000f


	//   ....[119]....
        /*09a4*/ 	.word	0x0500000f


	//   ....[120]....
        /*09a8*/ 	.word	0x0500000f


	//   ....[121]....
        /*09ac*/ 	.word	0x0500000f


	//   ....[122]....
        /*09b0*/ 	.word	0x0500000f


	//   ....[123]....
        /*09b4*/ 	.word	0x0500000f


	//   ....[124]....
        /*09b8*/ 	.word	0x0500000f


	//   ....[125]....
        /*09bc*/ 	.word	0x0500000f


	//   ....[126]....
        /*09c0*/ 	.word	0x0500000f


	//   ....[127]....
        /*09c4*/ 	.word	0x0500000f


	//   ....[128]....
        /*09c8*/ 	.word	0x0500000f


	//   ....[129]....
        /*09cc*/ 	.word	0x0500000f


	//   ....[130]....
        /*09d0*/ 	.word	0x0500000f


	//   ....[131]....
        /*09d4*/ 	.word	0x0500000f


	//   ....[132]....
        /*09d8*/ 	.word	0x0500000f


	//   ....[133]....
        /*09dc*/ 	.word	0x0500000f


	//   ....[134]....
        /*09e0*/ 	.word	0x0500000f


	//   ....[135]....
        /*09e4*/ 	.word	0x0500000f


	//   ....[136]....
        /*09e8*/ 	.word	0x0500000f


	//   ....[137]....
        /*09ec*/ 	.word	0x0500000f


	//   ....[138]....
        /*09f0*/ 	.word	0x0500000f


	//   ....[139]....
        /*09f4*/ 	.word	0x0500000f


	//   ....[140]....
        /*09f8*/ 	.word	0x0500000f


	//   ....[141]....
        /*09fc*/ 	.word	0x0500000f


	//   ....[142]....
        /*0a00*/ 	.word	0x0500000f


	//   ....[143]....
        /*0a04*/ 	.word	0x0500000f


	//   ....[144]....
        /*0a08*/ 	.word	0x0500000f


	//   ....[145]....
        /*0a0c*/ 	.word	0x0500000f


	//   ....[146]....
        /*0a10*/ 	.word	0x0500000f


	//   ....[147]....
        /*0a14*/ 	.word	0x0500000f


	//   ....[148]....
        /*0a18*/ 	.word	0x0500000f


	//   ....[149]....
        /*0a1c*/ 	.word	0x0500000f


	//   ....[150]....
        /*0a20*/ 	.word	0x0500000f


	//   ....[151]....
        /*0a24*/ 	.word	0x0500000f


	//   ....[152]....
        /*0a28*/ 	.word	0x0500000f


	//   ....[153]....
        /*0a2c*/ 	.word	0x0500000f


	//   ....[154]....
        /*0a30*/ 	.word	0x0500000f


	//   ....[155]....
        /*0a34*/ 	.word	0x0500000f


	//   ....[156]....
        /*0a38*/ 	.word	0x0500000f


	//   ....[157]....
        /*0a3c*/ 	.word	0x0500000f


	//   ....[158]....
        /*0a40*/ 	.word	0x0500000f


	//   ....[159]....
        /*0a44*/ 	.word	0x0500000f


	//   ....[160]....
        /*0a48*/ 	.word	0x0500000f


	//   ....[161]....
        /*0a4c*/ 	.word	0x0500000f


	//   ....[162]....
        /*0a50*/ 	.word	0x0500000f


	//   ....[163]....
        /*0a54*/ 	.word	0x0500000f


	//   ....[164]....
        /*0a58*/ 	.word	0x0500000f


	//   ....[165]....
        /*0a5c*/ 	.word	0x0500000f


	//   ....[166]....
        /*0a60*/ 	.word	0x0500000f


	//   ....[167]....
        /*0a64*/ 	.word	0x0500000f


	//----- nvinfo : EIATTR_COOP_GROUP_INSTR_OFFSETS
	.align		4
.L_1127:
        /*0a68*/ 	.byte	0x04, 0x28
        /*0a6a*/ 	.short	(.L_1129 - .L_1128)


	//   ....[0]....
.L_1128:
        /*0a6c*/ 	.word	0x00000060


	//   ....[1]....
        /*0a70*/ 	.word	0x000001a0


	//   ....[2]....
        /*0a74*/ 	.word	0x000001e0


	//   ....[3]....
        /*0a78*/ 	.word	0x000003f0


	//   ....[4]....
        /*0a7c*/ 	.word	0x00000550


	//   ....[5]....
        /*0a80*/ 	.word	0x00000670


	//   ....[6]....
        /*0a84*/ 	.word	0x000007d0


	//   ....[7]....
        /*0a88*/ 	.word	0x00004990


	//   ....[8]....
        /*0a8c*/ 	.word	0x00006790


	//   ....[9]....
        /*0a90*/ 	.word	0x00006ec0


	//   ....[10]....
        /*0a94*/ 	.word	0x00006ed0


	//   ....[11]....
        /*0a98*/ 	.word	0x00006ee0


	//   ....[12]....
        /*0a9c*/ 	.word	0x00006ef0


	//   ....[13]....
        /*0aa0*/ 	.word	0x00007220


	//   ....[14]....
        /*0aa4*/ 	.word	0x00007230


	//   ....[15]....
        /*0aa8*/ 	.word	0x00007240


	//   ....[16]....
        /*0aac*/ 	.word	0x00007250


	//   ....[17]....
        /*0ab0*/ 	.word	0x00008540


	//   ....[18]....
        /*0ab4*/ 	.word	0x00008550


	//   ....[19]....
        /*0ab8*/ 	.word	0x00008560


	//   ....[20]....
        /*0abc*/ 	.word	0x00008570


	//   ....[21]....
        /*0ac0*/ 	.word	0x000087c0


	//   ....[22]....
        /*0ac4*/ 	.word	0x000087d0


	//   ....[23]....
        /*0ac8*/ 	.word	0x000087e0


	//   ....[24]....
        /*0acc*/ 	.word	0x000087f0


	//   ....[25]....
        /*0ad0*/ 	.word	0x0000a040


	//   ....[26]....
        /*0ad4*/ 	.word	0x0000b770


	//   ....[27]....
        /*0ad8*/ 	.word	0x0000b7b0


	//   ....[28]....
        /*0adc*/ 	.word	0x0000be90


	//   ....[29]....
        /*0ae0*/ 	.word	0x0000bf60


	//   ....[30]....
        /*0ae4*/ 	.word	0x0000c370


	//   ....[31]....
        /*0ae8*/ 	.word	0x0000c410


	//   ....[32]....
        /*0aec*/ 	.word	0x0000cd50


	//   ....[33]....
        /*0af0*/ 	.word	0x0000dcc0


	//   ....[34]....
        /*0af4*/ 	.word	0x0000eaf0


	//   ....[35]....
        /*0af8*/ 	.word	0x0000ec60


	//   ....[36]....
        /*0afc*/ 	.word	0x0000f220


	//   ....[37]....
        /*0b00*/ 	.word	0x0000f2c0


	//   ....[38]....
        /*0b04*/ 	.word	0x0000f710


	//   ....[39]....
        /*0b08*/ 	.word	0x0000f870


	//   ....[40]....
        /*0b0c*/ 	.word	0x00010900


	//   ....[41]....
        /*0b10*/ 	.word	0x00011900


	//   ....[42]....
        /*0b14*/ 	.word	0x00012b60


	//   ....[43]....
        /*0b18*/ 	.word	0x00012c00


	//   ....[44]....
        /*0b1c*/ 	.word	0x00012dd0


	//   ....[45]....
        /*0b20*/ 	.word	0x00012f60


	//   ....[46]....
        /*0b24*/ 	.word	0x00013fe0


	//   ....[47]....
        /*0b28*/ 	.word	0x00014050


	//   ....[48]....
        /*0b2c*/ 	.word	0x00014080


	//   ....[49]....
        /*0b30*/ 	.word	0x00014140


	//   ....[50]....
        /*0b34*/ 	.word	0x00014150


	//   ....[51]....
        /*0b38*/ 	.word	0x00015b00


	//   ....[52]....
        /*0b3c*/ 	.word	0x00015fe0


	//   ....[53]....
        /*0b40*/ 	.word	0x00016020


	//   ....[54]....
        /*0b44*/ 	.word	0x00016040


	//   ....[55]....
        /*0b48*/ 	.word	0x00016060


	//   ....[56]....
        /*0b4c*/ 	.word	0x00016670


	//   ....[57]....
        /*0b50*/ 	.word	0x000166d0


	//   ....[58]....
        /*0b54*/ 	.word	0x00016970


	//   ....[59]....
        /*0b58*/ 	.word	0x00016990


	//   ....[60]....
        /*0b5c*/ 	.word	0x00017510


	//   ....[61]....
        /*0b60*/ 	.word	0x00017530


	//   ....[62]....
        /*0b64*/ 	.word	0x00017760


	//   ....[63]....
        /*0b68*/ 	.word	0x00017780


	//   ....[64]....
        /*0b6c*/ 	.word	0x00017a30


	//   ....[65]....
        /*0b70*/ 	.word	0x00017c10


	//   ....[66]....
        /*0b74*/ 	.word	0x00017c40


	//   ....[67]....
        /*0b78*/ 	.word	0x00017c70


	//   ....[68]....
        /*0b7c*/ 	.word	0x00017ca0


	//   ....[69]....
        /*0b80*/ 	.word	0x00017cd0


	//   ....[70]....
        /*0b84*/ 	.word	0x00017d00


	//   ....[71]....
        /*0b88*/ 	.word	0x00017e70


	//   ....[72]....
        /*0b8c*/ 	.word	0x00017ea0


	//   ....[73]....
        /*0b90*/ 	.word	0x00017ed0


	//   ....[74]....
        /*0b94*/ 	.word	0x00017f00


	//   ....[75]....
        /*0b98*/ 	.word	0x00017f30


	//   ....[76]....
        /*0b9c*/ 	.word	0x00017f60


	//   ....[77]....
        /*0ba0*/ 	.word	0x00018000


	//   ....[78]....
        /*0ba4*/ 	.word	0x00018060


	//   ....[79]....
        /*0ba8*/ 	.word	0x000180f0


	//   ....[80]....
        /*0bac*/ 	.word	0x00018fa0


	//   ....[81]....
        /*0bb0*/ 	.word	0x0001b1c0


	//   ....[82]....
        /*0bb4*/ 	.word	0x0001bd50


	//   ....[83]....
        /*0bb8*/ 	.word	0x0001bd60


	//   ....[84]....
        /*0bbc*/ 	.word	0x0001bd80


	//   ....[85]....
        /*0bc0*/ 	.word	0x0001be50


	//   ....[86]....
        /*0bc4*/ 	.word	0x0001be80


	//   ....[87]....
        /*0bc8*/ 	.word	0x0001bee0


	//   ....[88]....
        /*0bcc*/ 	.word	0x0001bef0


	//   ....[89]....
        /*0bd0*/ 	.word	0x0001bf60


	//   ....[90]....
        /*0bd4*/ 	.word	0x0001c8b0


	//   ....[91]....
        /*0bd8*/ 	.word	0x0001c8c0


	//   ....[92]....
        /*0bdc*/ 	.word	0x0001ca00


	//   ....[93]....
        /*0be0*/ 	.word	0x0001ca10


	//   ....[94]....
        /*0be4*/ 	.word	0x0001ccc0


	//   ....[95]....
        /*0be8*/ 	.word	0x0001ccd0


	//   ....[96]....
        /*0bec*/ 	.word	0x0001ce40


	//   ....[97]....
        /*0bf0*/ 	.word	0x0001ce50


	//   ....[98]....
        /*0bf4*/ 	.word	0x00020c50


	//   ....[99]....
        /*0bf8*/ 	.word	0x00020c80


	//   ....[100]....
        /*0bfc*/ 	.word	0x00020cc0


	//   ....[101]....
        /*0c00*/ 	.word	0x00020cf0


	//   ....[102]....
        /*0c04*/ 	.word	0x00020d20


	//   ....[103]....
        /*0c08*/ 	.word	0x00020d50


	//   ....[104]....
        /*0c0c*/ 	.word	0x00020d80


	//   ....[105]....
        /*0c10*/ 	.word	0x00020db0


	//   ....[106]....
        /*0c14*/ 	.word	0x00020f30


	//   ....[107]....
        /*0c18*/ 	.word	0x00020f60


	//   ....[108]....
        /*0c1c*/ 	.word	0x00020f90


	//   ....[109]....
        /*0c20*/ 	.word	0x00020fc0


	//   ....[110]....
        /*0c24*/ 	.word	0x00020ff0


	//   ....[111]....
        /*0c28*/ 	.word	0x00021020


	//   ....[112]....
        /*0c2c*/ 	.word	0x000210e0


	//   ....[113]....
        /*0c30*/ 	.word	0x00021100


	//   ....[114]....
        /*0c34*/ 	.word	0x00021170


	//   ....[115]....
        /*0c38*/ 	.word	0x00021840


	//   ....[116]....
        /*0c3c*/ 	.word	0x00021c80


	//   ....[117]....
        /*0c40*/ 	.word	0x00021d10


	//   ....[118]....
        /*0c44*/ 	.word	0x00021d60


	//   ....[119]....
        /*0c48*/ 	.word	0x00021db0


	//   ....[120]....
        /*0c4c*/ 	.word	0x00021e40


	//   ....[121]....
        /*0c50*/ 	.word	0x00021ed0


	//   ....[122]....
        /*0c54*/ 	.word	0x00021f20


	//   ....[123]....
        /*0c58*/ 	.word	0x00021f70


	//   ....[124]....
        /*0c5c*/ 	.word	0x00022050


	//   ....[125]....
        /*0c60*/ 	.word	0x000220e0


	//   ....[126]....
        /*0c64*/ 	.word	0x00022130


	//   ....[127]....
        /*0c68*/ 	.word	0x00022190


	//   ....[128]....
        /*0c6c*/ 	.word	0x00022230


	//   ....[129]....
        /*0c70*/ 	.word	0x000222c0


	//   ....[130]....
        /*0c74*/ 	.word	0x00022310


	//   ....[131]....
        /*0c78*/ 	.word	0x00022360


	//   ....[132]....
        /*0c7c*/ 	.word	0x000226c0


	//   ....[133]....
        /*0c80*/ 	.word	0x000229b0


	//   ....[134]....
        /*0c84*/ 	.word	0x00022b30


	//   ....[135]....
        /*0c88*/ 	.word	0x00022b80


	//   ....[136]....
        /*0c8c*/ 	.word	0x00022be0


	//   ....[137]....
        /*0c90*/ 	.word	0x00022c40


	//   ....[138]....
        /*0c94*/ 	.word	0x00022d90


	//   ....[139]....
        /*0c98*/ 	.word	0x00022e30


	//   ....[140]....
        /*0c9c*/ 	.word	0x00022ee0


	//   ....[141]....
        /*0ca0*/ 	.word	0x00022fc0


	//   ....[142]....
        /*0ca4*/ 	.word	0x00023190


	//   ....[143]....
        /*0ca8*/ 	.word	0x00023250


	//   ....[144]....
        /*0cac*/ 	.word	0x00023500


	//   ....[145]....
        /*0cb0*/ 	.word	0x00023620


	//   ....[146]....
        /*0cb4*/ 	.word	0x000237f0


	//   ....[147]....
        /*0cb8*/ 	.word	0x000238c0


	//   ....[148]....
        /*0cbc*/ 	.word	0x00023ac0


	//   ....[149]....
        /*0cc0*/ 	.word	0x00023b50


	//   ....[150]....
        /*0cc4*/ 	.word	0x00023e80


	//   ....[151]....
        /*0cc8*/ 	.word	0x00023f20


	//   ....[152]....
        /*0ccc*/ 	.word	0x00024040


	//   ....[153]....
        /*0cd0*/ 	.word	0x000240c0


	//   ....[154]....
        /*0cd4*/ 	.word	0x00024140


	//   ....[155]....
        /*0cd8*/ 	.word	0x000241c0


	//   ....[156]....
        /*0cdc*/ 	.word	0x00024240


	//   ....[157]....
        /*0ce0*/ 	.word	0x000242d0


	//   ....[158]....
        /*0ce4*/ 	.word	0x00024370


	//   ....[159]....
        /*0ce8*/ 	.word	0x00024420


	//   ....[160]....
        /*0cec*/ 	.word	0x000244a0


	//   ....[161]....
        /*0cf0*/ 	.word	0x00024520


	//   ....[162]....
        /*0cf4*/ 	.word	0x000245a0


	//   ....[163]....
        /*0cf8*/ 	.word	0x00024630


	//   ....[164]....
        /*0cfc*/ 	.word	0x000246b0


	//   ....[165]....
        /*0d00*/ 	.word	0x00024750


	//   ....[166]....
        /*0d04*/ 	.word	0x000247e0


	//   ....[167]....
        /*0d08*/ 	.word	0x00024910


	//----- nvinfo : EIATTR_REG_RECONFIG
	.align		4
.L_1129:
        /*0d0c*/ 	.byte	0x01, 0x54
	.zero		2


	//----- nvinfo : EIATTR_SYSCALL_OFFSETS
	.align		4
        /*0d10*/ 	.byte	0x04, 0x46
        /*0d12*/ 	.short	(.L_1131 - .L_1130)


	//   ....[0]....
.L_1130:
        /*0d14*/ 	.word	0x00001a70


	//   ....[1]....
        /*0d18*/ 	.word	0x00001bc0


	//   ....[2]....
        /*0d1c*/ 	.word	0x00006950


	//   ....[3]....
        /*0d20*/ 	.word	0x00006c70


	//   ....[4]....
        /*0d24*/ 	.word	0x0001adc0


	//   ....[5]....
        /*0d28*/ 	.word	0x0001af20


	//   ....[6]....
        /*0d2c*/ 	.word	0x0001b020


	//   ....[7]....
        /*0d30*/ 	.word	0x0001b930


	//   ....[8]....
        /*0d34*/ 	.word	0x0001c280


	//----- nvinfo : EIATTR_MBARRIER_INSTR_OFFSETS
	.align		4
.L_1131:
        /*0d38*/ 	.byte	0x04, 0x39
        /*0d3a*/ 	.short	(.L_1133 - .L_1132)


	//   ....[0]....
.L_1132:
        /*0d3c*/ 	.word	0x000002d0
        /*0d40*/ 	.word	0x000000ff
        /*0d44*/ 	.word	0x00038800
        /*0d48*/ 	.short	0x0100
        /*0d4a*/ 	.byte	0x08
	.zero		1


	//   ....[1]....
        /*0d4c*/ 	.word	0x000002e0
        /*0d50*/ 	.word	0x000000ff
        /*0d54*/ 	.word	0x00038810
        /*0d58*/ 	.short	0x0100
        /*0d5a*/ 	.byte	0x08
	.zero		1


	//   ....[2]....
        /*0d5c*/ 	.word	0x000002f0
        /*0d60*/ 	.word	0x000000ff
        /*0d64*/ 	.word	0x00038820
        /*0d68*/ 	.short	0x0100
        /*0d6a*/ 	.byte	0x08
	.zero		1


	//   ....[3]....
        /*0d6c*/ 	.word	0x000003a0
        /*0d70*/ 	.word	0x000000ff
        /*0d74*/ 	.word	0x00038830
        /*0d78*/ 	.short	0x0100
        /*0d7a*/ 	.byte	0x06
	.zero		1


	//   ....[4]....
        /*0d7c*/ 	.word	0x000003b0
        /*0d80*/ 	.word	0x000000ff
        /*0d84*/ 	.word	0x00038840
        /*0d88*/ 	.short	0x0100
        /*0d8a*/ 	.byte	0x06
	.zero		1


	//   ....[5]....
        /*0d8c*/ 	.word	0x000003c0
        /*0d90*/ 	.word	0x000000ff
        /*0d94*/ 	.word	0x00038838
        /*0d98*/ 	.short	0x0100
        /*0d9a*/ 	.byte	0x06
	.zero		1


	//   ....[6]....
        /*0d9c*/ 	.word	0x000003d0
        /*0da0*/ 	.word	0x000000ff
        /*0da4*/ 	.word	0x00038848
        /*0da8*/ 	.short	0x0100
        /*0daa*/ 	.byte	0x06
	.zero		1


	//   ....[7]....
        /*0dac*/ 	.word	0x00000500
        /*0db0*/ 	.word	0x000000ff
        /*0db4*/ 	.word	0x00038850
        /*0db8*/ 	.short	0x0100
        /*0dba*/ 	.byte	0x08
	.zero		1


	//   ....[8]....
        /*0dbc*/ 	.word	0x00000510
        /*0dc0*/ 	.word	0x000000ff
        /*0dc4*/ 	.word	0x00038860
        /*0dc8*/ 	.short	0x0100
        /*0dca*/ 	.byte	0x08
	.zero		1


	//   ....[9]....
        /*0dcc*/ 	.word	0x00000520
        /*0dd0*/ 	.word	0x000000ff
        /*0dd4*/ 	.word	0x00038858
        /*0dd8*/ 	.short	0x0100
        /*0dda*/ 	.byte	0x08
	.zero		1


	//   ....[10]....
        /*0ddc*/ 	.word	0x00000530
        /*0de0*/ 	.word	0x000000ff
        /*0de4*/ 	.word	0x00038868
        /*0de8*/ 	.short	0x0100
        /*0dea*/ 	.byte	0x08
	.zero		1


	//   ....[11]....
        /*0dec*/ 	.word	0x00000620
        /*0df0*/ 	.word	0x000000ff
        /*0df4*/ 	.word	0x00038870
        /*0df8*/ 	.short	0x0100
        /*0dfa*/ 	.byte	0x06
	.zero		1


	//   ....[12]....
        /*0dfc*/ 	.word	0x00000630
        /*0e00*/ 	.word	0x000000ff
        /*0e04*/ 	.word	0x00038880
        /*0e08*/ 	.short	0x0100
        /*0e0a*/ 	.byte	0x06
	.zero		1


	//   ....[13]....
        /*0e0c*/ 	.word	0x00000640
        /*0e10*/ 	.word	0x000000ff
        /*0e14*/ 	.word	0x00038878
        /*0e18*/ 	.short	0x0100
        /*0e1a*/ 	.byte	0x06
	.zero		1


	//   ....[14]....
        /*0e1c*/ 	.word	0x00000650
        /*0e20*/ 	.word	0x000000ff
        /*0e24*/ 	.word	0x00038888
        /*0e28*/ 	.short	0x0100
        /*0e2a*/ 	.byte	0x06
	.zero		1


	//   ....[15]....
        /*0e2c*/ 	.word	0x00000780
        /*0e30*/ 	.word	0x000000ff
        /*0e34*/ 	.word	0x00038890
        /*0e38*/ 	.short	0x0100
        /*0e3a*/ 	.byte	0x08
	.zero		1


	//   ....[16]....
        /*0e3c*/ 	.word	0x00000790
        /*0e40*/ 	.word	0x000000ff
        /*0e44*/ 	.word	0x000388a0
        /*0e48*/ 	.short	0x0100
        /*0e4a*/ 	.byte	0x08
	.zero		1


	//   ....[17]....
        /*0e4c*/ 	.word	0x000007a0
        /*0e50*/ 	.word	0x000000ff
        /*0e54*/ 	.word	0x00038898
        /*0e58*/ 	.short	0x0100
        /*0e5a*/ 	.byte	0x08
	.zero		1


	//   ....[18]....
        /*0e5c*/ 	.word	0x000007b0
        /*0e60*/ 	.word	0x000000ff
        /*0e64*/ 	.word	0x000388a8
        /*0e68*/ 	.short	0x0100
        /*0e6a*/ 	.byte	0x08
	.zero		1


	//   ....[19]....
        /*0e6c*/ 	.word	0x000008e0
        /*0e70*/ 	.word	0x000000ff
        /*0e74*/ 	.word	0x000388b0
        /*0e78*/ 	.short	0x0100
        /*0e7a*/ 	.byte	0x08
	.zero		1


	//   ....[20]....
        /*0e7c*/ 	.word	0x000008f0
        /*0e80*/ 	.word	0x000000ff
        /*0e84*/ 	.word	0x000388c0
        /*0e88*/ 	.short	0x0100
        /*0e8a*/ 	.byte	0x08
	.zero		1


	//   ....[21]....
        /*0e8c*/ 	.word	0x00000900
        /*0e90*/ 	.word	0x000000ff
        /*0e94*/ 	.word	0x000388b8
        /*0e98*/ 	.short	0x0100
        /*0e9a*/ 	.byte	0x08
	.zero		1


	//   ....[22]....
        /*0e9c*/ 	.word	0x00000910
        /*0ea0*/ 	.word	0x000000ff
        /*0ea4*/ 	.word	0x000388c8
        /*0ea8*/ 	.short	0x0100
        /*0eaa*/ 	.byte	0x08
	.zero		1


	//   ....[23]....
        /*0eac*/ 	.word	0x000027c0
        /*0eb0*/ 	.word	0x00000044
        /*0eb4*/ 	.word	0x00038890
        /*0eb8*/ 	.short	0x010a
        /*0eba*/ 	.byte	0x3f
	.zero		1


	//   ....[24]....
        /*0ebc*/ 	.word	0x00003210
        /*0ec0*/ 	.word	0x00000044
        /*0ec4*/ 	.word	0x00038890
        /*0ec8*/ 	.short	0x010a
        /*0eca*/ 	.byte	0x3f
	.zero		1


	//   ....[25]....
        /*0ecc*/ 	.word	0x00003b10
        /*0ed0*/ 	.word	0x00000044
        /*0ed4*/ 	.word	0x00038890
        /*0ed8*/ 	.short	0x010a
        /*0eda*/ 	.byte	0x3f
	.zero		1


	//   ....[26]....
        /*0edc*/ 	.word	0x00003d10
        /*0ee0*/ 	.word	0x00000004
        /*0ee4*/ 	.word	0x00000000
        /*0ee8*/ 	.short	0x0101
        /*0eea*/ 	.byte	0x3f
	.zero		1


	//   ....[27]....
        /*0eec*/ 	.word	0x00003d50
        /*0ef0*/ 	.word	0x00000044
        /*0ef4*/ 	.word	0x000388b0
        /*0ef8*/ 	.short	0x010a
        /*0efa*/ 	.byte	0x3f
	.zero		1


	//   ....[28]....
        /*0efc*/ 	.word	0x000043b0
        /*0f00*/ 	.word	0x00000044
        /*0f04*/ 	.word	0x00000000
        /*0f08*/ 	.short	0x0101
        /*0f0a*/ 	.byte	0x3f
	.zero		1


	//   ....[29]....
        /*0f0c*/ 	.word	0x00004dd0
        /*0f10*/ 	.word	0x00000000
        /*0f14*/ 	.word	0x00000000
        /*0f18*/ 	.short	0x0101
        /*0f1a*/ 	.byte	0x3f
	.zero		1


	//   ....[30]....
        /*0f1c*/ 	.word	0x00005950
        /*0f20*/ 	.word	0x00000003
        /*0f24*/ 	.word	0x00000000
        /*0f28*/ 	.short	0x0101
        /*0f2a*/ 	.byte	0x3f
	.zero		1


	//   ....[31]....
        /*0f2c*/ 	.word	0x000069e0
        /*0f30*/ 	.word	0x00000002
        /*0f34*/ 	.word	0x00038800
        /*0f38*/ 	.short	0x010a
        /*0f3a*/ 	.byte	0x3f
	.zero		1


	//   ....[32]....
        /*0f3c*/ 	.word	0x00006a30
        /*0f40*/ 	.word	0x00000002
        /*0f44*/ 	.word	0x00038800
        /*0f48*/ 	.short	0x010a
        /*0f4a*/ 	.byte	0x3f
	.zero		1


	//   ....[33]....
        /*0f4c*/ 	.word	0x00007490
        /*0f50*/ 	.word	0x00000002
        /*0f54*/ 	.word	0x00038800
        /*0f58*/ 	.short	0x010a
        /*0f5a*/ 	.byte	0x3f
	.zero		1


	//   ....[34]....
        /*0f5c*/ 	.word	0x000089a0
        /*0f60*/ 	.word	0x00000002
        /*0f64*/ 	.word	0x00038800
        /*0f68*/ 	.short	0x010a
        /*0f6a*/ 	.byte	0x3f
	.zero		1


	//   ....[35]....
        /*0f6c*/ 	.word	0x000098f0
        /*0f70*/ 	.word	0x000000ac
        /*0f74*/ 	.word	0x00038830
        /*0f78*/ 	.short	0x010a
        /*0f7a*/ 	.byte	0x3f
	.zero		1


	//   ....[36]....
        /*0f7c*/ 	.word	0x000099a0
        /*0f80*/ 	.word	0x000000ac
        /*0f84*/ 	.word	0x00038830
        /*0f88*/ 	.short	0x010a
        /*0f8a*/ 	.byte	0x3f
	.zero		1


	//   ....[37]....
        /*0f8c*/ 	.word	0x00009cb0
        /*0f90*/ 	.word	0x00000002
        /*0f94*/ 	.word	0x00038810
        /*0f98*/ 	.short	0x010a
        /*0f9a*/ 	.byte	0x3f
	.zero		1


	//   ....[38]....
        /*0f9c*/ 	.word	0x00009d00
        /*0fa0*/ 	.word	0x000000ac
        /*0fa4*/ 	.word	0x00038850
        /*0fa8*/ 	.short	0x010a
        /*0faa*/ 	.byte	0x3f
	.zero		1


	//   ....[39]....
        /*0fac*/ 	.word	0x00009db0
        /*0fb0*/ 	.word	0x000000ac
        /*0fb4*/ 	.word	0x00038850
        /*0fb8*/ 	.short	0x010a
        /*0fba*/ 	.byte	0x3f
	.zero		1


	//   ....[40]....
        /*0fbc*/ 	.word	0x0000c660
        /*0fc0*/ 	.word	0x0000000e
        /*0fc4*/ 	.word	0x00000000
        /*0fc8*/ 	.short	0x0101
        /*0fca*/ 	.byte	0x3f
	.zero		1


	//   ....[41]....
        /*0fcc*/ 	.word	0x0000cd70
        /*0fd0*/ 	.word	0x000000ac
        /*0fd4*/ 	.word	0x00000000
        /*0fd8*/ 	.short	0x0101
        /*0fda*/ 	.byte	0x3f
	.zero		1


	//   ....[42]....
        /*0fdc*/ 	.word	0x0000ce60
        /*0fe0*/ 	.word	0x00000014
        /*0fe4*/ 	.word	0x00038830
        /*0fe8*/ 	.short	0x010a
        /*0fea*/ 	.byte	0x3f
	.zero		1


	//   ....[43]....
        /*0fec*/ 	.word	0x0000ced0
        /*0ff0*/ 	.word	0x00000014
        /*0ff4*/ 	.word	0x00038830
        /*0ff8*/ 	.short	0x010a
        /*0ffa*/ 	.byte	0x3f
	.zero		1


	//   ....[44]....
        /*0ffc*/ 	.word	0x0000d140
        /*1000*/ 	.word	0x00000014
        /*1004*/ 	.word	0x00038850
        /*1008*/ 	.short	0x010a
        /*100a*/ 	.byte	0x3f
	.zero		1


	//   ....[45]....
        /*100c*/ 	.word	0x0000d190
        /*1010*/ 	.word	0x00000014
        /*1014*/ 	.word	0x00038850
        /*1018*/ 	.short	0x010a
        /*101a*/ 	.byte	0x3f
	.zero		1


	//   ....[46]....
        /*101c*/ 	.word	0x0000fce0
        /*1020*/ 	.word	0x000000a7
        /*1024*/ 	.word	0x00000000
        /*1028*/ 	.short	0x0101
        /*102a*/ 	.byte	0x3f
	.zero		1


	//   ....[47]....
        /*102c*/ 	.word	0x00010920
        /*1030*/ 	.word	0x00000014
        /*1034*/ 	.word	0x00000000
        /*1038*/ 	.short	0x0101
        /*103a*/ 	.byte	0x3f
	.zero		1


	//   ....[48]....
        /*103c*/ 	.word	0x00010a80
        /*1040*/ 	.word	0x00000014
        /*1044*/ 	.word	0x00038830
        /*1048*/ 	.short	0x010a
        /*104a*/ 	.byte	0x3f
	.zero		1


	//   ....[49]....
        /*104c*/ 	.word	0x00010af0
        /*1050*/ 	.word	0x00000014
        /*1054*/ 	.word	0x00038830
        /*1058*/ 	.short	0x010a
        /*105a*/ 	.byte	0x3f
	.zero		1


	//   ....[50]....
        /*105c*/ 	.word	0x00010d60
        /*1060*/ 	.word	0x00000014
        /*1064*/ 	.word	0x00038850
        /*1068*/ 	.short	0x010a
        /*106a*/ 	.byte	0x3f
	.zero		1


	//   ....[51]....
        /*106c*/ 	.word	0x00010db0
        /*1070*/ 	.word	0x00000014
        /*1074*/ 	.word	0x00038850
        /*1078*/ 	.short	0x010a
        /*107a*/ 	.byte	0x3f
	.zero		1


	//   ....[52]....
        /*107c*/ 	.word	0x000132a0
        /*1080*/ 	.word	0x000000a2
        /*1084*/ 	.word	0x00000000
        /*1088*/ 	.short	0x0101
        /*108a*/ 	.byte	0x3f
	.zero		1


	//   ....[53]....
        /*108c*/ 	.word	0x00014000
        /*1090*/ 	.word	0x00000014
        /*1094*/ 	.word	0x00000000
        /*1098*/ 	.short	0x0101
        /*109a*/ 	.byte	0x3f
	.zero		1


	//   ....[54]....
        /*109c*/ 	.word	0x00016640
        /*10a0*/ 	.word	0x00000000
        /*10a4*/ 	.word	0x00000000
        /*10a8*/ 	.short	0x0101
        /*10aa*/ 	.byte	0x3f
	.zero		1


	//   ....[55]....
        /*10ac*/ 	.word	0x00019090
        /*10b0*/ 	.word	0x00000005
        /*10b4*/ 	.word	0x00038820
        /*10b8*/ 	.short	0x010a
        /*10ba*/ 	.byte	0x3f
	.zero		1


	//   ....[56]....
        /*10bc*/ 	.word	0x00019180
        /*10c0*/ 	.word	0x00000004
        /*10c4*/ 	.word	0x000388a0
        /*10c8*/ 	.short	0x010a
        /*10ca*/ 	.byte	0x3f
	.zero		1


	//   ....[57]....
        /*10cc*/ 	.word	0x000193d0
        /*10d0*/ 	.word	0x00000004
        /*10d4*/ 	.word	0x000388c0
        /*10d8*/ 	.short	0x010a
        /*10da*/ 	.byte	0x3f
	.zero		1


	//   ....[58]....
        /*10dc*/ 	.word	0x00019e50
        /*10e0*/ 	.word	0x00000004
        /*10e4*/ 	.word	0x000388a0
        /*10e8*/ 	.short	0x010a
        /*10ea*/ 	.byte	0x3f
	.zero		1


	//   ....[59]....
        /*10ec*/ 	.word	0x0001a090
        /*10f0*/ 	.word	0x00000004
        /*10f4*/ 	.word	0x000388c0
        /*10f8*/ 	.short	0x010a
        /*10fa*/ 	.byte	0x3f
	.zero		1


	//   ....[60]....
        /*10fc*/ 	.word	0x0001b470
        /*1100*/ 	.word	0x00000000
        /*1104*/ 	.word	0x00038840
        /*1108*/ 	.short	0x010a
        /*110a*/ 	.byte	0x3f
	.zero		1


	//   ....[61]....
        /*110c*/ 	.word	0x0001c020
        /*1110*/ 	.word	0x00000008
        /*1114*/ 	.word	0x00038800
        /*1118*/ 	.short	0x0107
        /*111a*/ 	.byte	0x3f
	.zero		1


	//   ....[62]....
        /*111c*/ 	.word	0x0001c0d0
        /*1120*/ 	.word	0x00000000
        /*1124*/ 	.word	0x00038800
        /*1128*/ 	.short	0x0101
        /*112a*/ 	.byte	0x3f
	.zero		1


	//   ....[63]....
        /*112c*/ 	.word	0x0001d080
        /*1130*/ 	.word	0x00000000
        /*1134*/ 	.word	0x00038810
        /*1138*/ 	.short	0x0107
        /*113a*/ 	.byte	0x3f
	.zero		1


	//   ....[64]....
        /*113c*/ 	.word	0x0001d180
        /*1140*/ 	.word	0x00000002
        /*1144*/ 	.word	0x00038810
        /*1148*/ 	.short	0x0101
        /*114a*/ 	.byte	0x3f
	.zero		1


	//   ....[65]....
        /*114c*/ 	.word	0x0001d1a0
        /*1150*/ 	.word	0x00000002
        /*1154*/ 	.word	0x00038820
        /*1158*/ 	.short	0x010a
        /*115a*/ 	.byte	0x3f
	.zero		1


	//   ....[66]....
        /*115c*/ 	.word	0x0001d2b0
        /*1160*/ 	.word	0x00000000
        /*1164*/ 	.word	0x00038860
        /*1168*/ 	.short	0x010a
        /*116a*/ 	.byte	0x3f
	.zero		1


	//   ....[67]....
        /*116c*/ 	.word	0x0001dfa0
        /*1170*/ 	.word	0x00000000
        /*1174*/ 	.word	0x00038840
        /*1178*/ 	.short	0x010a
        /*117a*/ 	.byte	0x3f
	.zero		1


	//   ....[68]....
        /*117c*/ 	.word	0x0001e200
        /*1180*/ 	.word	0x00000000
        /*1184*/ 	.word	0x00038860
        /*1188*/ 	.short	0x010a
        /*118a*/ 	.byte	0x3f
	.zero		1


	//   ....[69]....
        /*118c*/ 	.word	0x0001ee80
        /*1190*/ 	.word	0x00000002
        /*1194*/ 	.word	0x00038840
        /*1198*/ 	.short	0x010a
        /*119a*/ 	.byte	0x3f
	.zero		1


	//   ....[70]....
        /*119c*/ 	.word	0x0001f0d0
        /*11a0*/ 	.word	0x00000002
        /*11a4*/ 	.word	0x00038860
        /*11a8*/ 	.short	0x010a
        /*11aa*/ 	.byte	0x3f
	.zero		1


	//   ....[71]....
        /*11ac*/ 	.word	0x0001fce0
        /*11b0*/ 	.word	0x00000002
        /*11b4*/ 	.word	0x00038840
        /*11b8*/ 	.short	0x010a
        /*11ba*/ 	.byte	0x3f
	.zero		1


	//   ....[72]....
        /*11bc*/ 	.word	0x0001ff40
        /*11c0*/ 	.word	0x00000002
        /*11c4*/ 	.word	0x00038860
        /*11c8*/ 	.short	0x010a
        /*11ca*/ 	.byte	0x3f
	.zero		1


	//   ....[73]....
        /*11cc*/ 	.word	0x000217c0
        /*11d0*/ 	.word	0x00000000
        /*11d4*/ 	.word	0x00038820
        /*11d8*/ 	.short	0x010a
        /*11da*/ 	.byte	0x3f
	.zero		1


	//   ....[74]....
        /*11dc*/ 	.word	0x00021970
        /*11e0*/ 	.word	0x00000006
        /*11e4*/ 	.word	0x00000000
        /*11e8*/ 	.short	0x010a
        /*11ea*/ 	.byte	0x3f
	.zero		1


	//   ....[75]....
        /*11ec*/ 	.word	0x000219e0
        /*11f0*/ 	.word	0x00000007
        /*11f4*/ 	.word	0x00000000
        /*11f8*/ 	.short	0x010a
        /*11fa*/ 	.byte	0x3f
	.zero		1


	//   ....[76]....
        /*11fc*/ 	.word	0x00021a50
        /*1200*/ 	.word	0x00000004
        /*1204*/ 	.word	0x00000000
        /*1208*/ 	.short	0x010a
        /*120a*/ 	.byte	0x3f
	.zero		1


	//   ....[77]....
        /*120c*/ 	.word	0x00021a80
        /*1210*/ 	.word	0x00000003
        /*1214*/ 	.word	0x00000000
        /*1218*/ 	.short	0x010a
        /*121a*/ 	.byte	0x3f
	.zero		1


	//   ....[78]....
        /*121c*/ 	.word	0x00021ae0
        /*1220*/ 	.word	0x00000044
        /*1224*/ 	.word	0x00038890
        /*1228*/ 	.short	0x010a
        /*122a*/ 	.byte	0x3f
	.zero		1


	//   ....[79]....
        /*122c*/ 	.word	0x00021b30
        /*1230*/ 	.word	0x00000044
        /*1234*/ 	.word	0x00038890
        /*1238*/ 	.short	0x010a
        /*123a*/ 	.byte	0x3f
	.zero		1


	//   ....[80]....
        /*123c*/ 	.word	0x00021b80
        /*1240*/ 	.word	0x00000044
        /*1244*/ 	.word	0x00038890
        /*1248*/ 	.short	0x010a
        /*124a*/ 	.byte	0x3f
	.zero		1


	//   ....[81]....
        /*124c*/ 	.word	0x00021bd0
        /*1250*/ 	.word	0x00000044
        /*1254*/ 	.word	0x000388b0
        /*1258*/ 	.short	0x010a
        /*125a*/ 	.byte	0x3f
	.zero		1


	//   ....[82]....
        /*125c*/ 	.word	0x00021fa0
        /*1260*/ 	.word	0x00000002
        /*1264*/ 	.word	0x00038800
        /*1268*/ 	.short	0x010a
        /*126a*/ 	.byte	0x3f
	.zero		1


	//   ....[83]....
        /*126c*/ 	.word	0x000223b0
        /*1270*/ 	.word	0x00000002
        /*1274*/ 	.word	0x00038800
        /*1278*/ 	.short	0x010a
        /*127a*/ 	.byte	0x3f
	.zero		1


	//   ....[84]....
        /*127c*/ 	.word	0x00022400
        /*1280*/ 	.word	0x000000ac
        /*1284*/ 	.word	0x00038830
        /*1288*/ 	.short	0x010a
        /*128a*/ 	.byte	0x3f
	.zero		1


	//   ....[85]....
        /*128c*/ 	.word	0x00022450
        /*1290*/ 	.word	0x00000002
        /*1294*/ 	.word	0x00038810
        /*1298*/ 	.short	0x010a
        /*129a*/ 	.byte	0x3f
	.zero		1


	//   ....[86]....
        /*129c*/ 	.word	0x000224a0
        /*12a0*/ 	.word	0x000000ac
        /*12a4*/ 	.word	0x00038850
        /*12a8*/ 	.short	0x010a
        /*12aa*/ 	.byte	0x3f
	.zero		1


	//   ....[87]....
        /*12ac*/ 	.word	0x000224f0
        /*12b0*/ 	.word	0x00000014
        /*12b4*/ 	.word	0x00038830
        /*12b8*/ 	.short	0x010a
        /*12ba*/ 	.byte	0x3f
	.zero		1


	//   ....[88]....
        /*12bc*/ 	.word	0x00022540
        /*12c0*/ 	.word	0x00000014
        /*12c4*/ 	.word	0x00038850
        /*12c8*/ 	.short	0x010a
        /*12ca*/ 	.byte	0x3f
	.zero		1


	//   ....[89]....
        /*12cc*/ 	.word	0x00022590
        /*12d0*/ 	.word	0x00000014
        /*12d4*/ 	.word	0x00038830
        /*12d8*/ 	.short	0x010a
        /*12da*/ 	.byte	0x3f
	.zero		1


	//   ....[90]....
        /*12dc*/ 	.word	0x000225e0
        /*12e0*/ 	.word	0x00000014
        /*12e4*/ 	.word	0x00038850
        /*12e8*/ 	.short	0x010a
        /*12ea*/ 	.byte	0x3f
	.zero		1


	//   ....[91]....
        /*12ec*/ 	.word	0x00022790
        /*12f0*/ 	.word	0x00000004
        /*12f4*/ 	.word	0x00038820
        /*12f8*/ 	.short	0x010a
        /*12fa*/ 	.byte	0x3f
	.zero		1


	//   ....[92]....
        /*12fc*/ 	.word	0x000227e0
        /*1300*/ 	.word	0x00000004
        /*1304*/ 	.word	0x000388a0
        /*1308*/ 	.short	0x010a
        /*130a*/ 	.byte	0x3f
	.zero		1


	//   ....[93]....
        /*130c*/ 	.word	0x00022830
        /*1310*/ 	.word	0x00000004
        /*1314*/ 	.word	0x000388c0
        /*1318*/ 	.short	0x010a
        /*131a*/ 	.byte	0x3f
	.zero		1


	//   ....[94]....
        /*131c*/ 	.word	0x00022880
        /*1320*/ 	.word	0x00000004
        /*1324*/ 	.word	0x000388a0
        /*1328*/ 	.short	0x010a
        /*132a*/ 	.byte	0x3f
	.zero		1


	//   ....[95]....
        /*132c*/ 	.word	0x000228d0
        /*1330*/ 	.word	0x00000004
        /*1334*/ 	.word	0x000388c0
        /*1338*/ 	.short	0x010a
        /*133a*/ 	.byte	0x3f
	.zero		1


	//   ....[96]....
        /*133c*/ 	.word	0x00022a70
        /*1340*/ 	.word	0x00000000
        /*1344*/ 	.word	0x00038840
        /*1348*/ 	.short	0x010a
        /*134a*/ 	.byte	0x3f
	.zero		1


	//   ....[97]....
        /*134c*/ 	.word	0x00023ba0
        /*1350*/ 	.word	0x00000002
        /*1354*/ 	.word	0x00038820
        /*1358*/ 	.short	0x010a
        /*135a*/ 	.byte	0x3f
	.zero		1


	//   ....[98]....
        /*135c*/ 	.word	0x00023bf0
        /*1360*/ 	.word	0x00000000
        /*1364*/ 	.word	0x00038860
        /*1368*/ 	.short	0x010a
        /*136a*/ 	.byte	0x3f
	.zero		1


	//   ....[99]....
        /*136c*/ 	.word	0x00023c40
        /*1370*/ 	.word	0x00000000
        /*1374*/ 	.word	0x00038840
        /*1378*/ 	.short	0x010a
        /*137a*/ 	.byte	0x3f
	.zero		1


	//   ....[100]....
        /*137c*/ 	.word	0x00023c90
        /*1380*/ 	.word	0x00000000
        /*1384*/ 	.word	0x00038860
        /*1388*/ 	.short	0x010a
        /*138a*/ 	.byte	0x3f
	.zero		1


	//   ....[101]....
        /*138c*/ 	.word	0x00023ce0
        /*1390*/ 	.word	0x00000002
        /*1394*/ 	.word	0x00038840
        /*1398*/ 	.short	0x010a
        /*139a*/ 	.byte	0x3f
	.zero		1


	//   ....[102]....
        /*139c*/ 	.word	0x00023d30
        /*13a0*/ 	.word	0x00000002
        /*13a4*/ 	.word	0x00038860
        /*13a8*/ 	.short	0x010a
        /*13aa*/ 	.byte	0x3f
	.zero		1


	//   ....[103]....
        /*13ac*/ 	.word	0x00023d80
        /*13b0*/ 	.word	0x00000002
        /*13b4*/ 	.word	0x00038840
        /*13b8*/ 	.short	0x010a
        /*13ba*/ 	.byte	0x3f
	.zero		1


	//   ....[104]....
        /*13bc*/ 	.word	0x00023dd0
        /*13c0*/ 	.word	0x00000002
        /*13c4*/ 	.word	0x00038860
        /*13c8*/ 	.short	0x010a
        /*13ca*/ 	.byte	0x3f
	.zero		1


	//   ....[105]....
        /*13cc*/ 	.word	0x00024830
        /*13d0*/ 	.word	0x00000000
        /*13d4*/ 	.word	0x00038820
        /*13d8*/ 	.short	0x010a
        /*13da*/ 	.byte	0x3f
	.zero		1


	//   ....[106]....
        /*13dc*/ 	.word	0x000249d0
        /*13e0*/ 	.word	0x00000006
        /*13e4*/ 	.word	0x00000000
        /*13e8*/ 	.short	0x010a
        /*13ea*/ 	.byte	0x3f
	.zero		1


	//   ....[107]....
        /*13ec*/ 	.word	0x00024a20
        /*13f0*/ 	.word	0x00000007
        /*13f4*/ 	.word	0x00000000
        /*13f8*/ 	.short	0x010a
        /*13fa*/ 	.byte	0x3f
	.zero		1


	//   ....[108]....
        /*13fc*/ 	.word	0x00024a70
        /*1400*/ 	.word	0x00000004
        /*1404*/ 	.word	0x00000000
        /*1408*/ 	.short	0x010a
        /*140a*/ 	.byte	0x3f
	.zero		1


	//----- nvinfo : EIATTR_NUM_MBARRIERS
	.align		4
.L_1133:
        /*140c*/ 	.byte	0x03, 0x38
        /*140e*/ 	.short	0x0017


	//----- nvinfo : EIATTR_EXIT_INSTR_OFFSETS
	.align		4
        /*1410*/ 	.byte	0x04, 0x1c
        /*1412*/ 	.short	(.L_1135 - .L_1134)


	//   ....[0]....
.L_1134:
        /*1414*/ 	.word	0x00021ad0


	//----- nvinfo : EIATTR_MAX_THREADS
	.align		4
.L_1135:
        /*1418*/ 	.byte	0x04, 0x05
        /*141a*/ 	.short	(.L_1137 - .L_1136)
.L_1136:
        /*141c*/ 	.word	0x00000180
        /*1420*/ 	.word	0x00000001
        /*1424*/ 	.word	0x00000001


	//----- nvinfo : EIATTR_CRS_STACK_SIZE
	.align		4
.L_1137:
        /*1428*/ 	.byte	0x04, 0x1e
        /*142a*/ 	.short	(.L_1139 - .L_1138)
.L_1138:
        /*142c*/ 	.word	0x00000000


	//----- nvinfo : EIATTR_CBANK_PARAM_SIZE
	.align		4
.L_1139:
        /*1430*/ 	.byte	0x03, 0x19
        /*1432*/ 	.short	0x0bf0


	//----- nvinfo : EIATTR_PARAM_CBANK
	.align		4
        /*1434*/ 	.byte	0x04, 0x0a
        /*1436*/ 	.short	(.L_1141 - .L_1140)
	.align		4
.L_1140:
        /*1438*/ 	.word	index@(.nv.constant0._ZN7cutlass13device_kernelIN5flash11enable_sm90INS1_16FlashAttnFwdSm90INS1_25CollectiveMainloopFwdSm90ILi2EN4cute5tupleIJNS5_1CILi1EEES8_S8_EEENS6_IJNS7_ILi64EEESA_SA_EEELi512ENS_10bfloat16_tEfNS_4arch4Sm90ELb1ELb0ELb1ELb1ELb0ELb1ELb1ELb0ELb0ELb1ELb0ELb0EEENS1_21CollectiveEpilogueFwdINS6_IJSA_NS7_ILi512EEESA_EEES9_SC_SE_Li256ELb1ELb1ELb0ELb0EEENS1_36VarlenDynamicPersistentTileSchedulerILi64ELi64ELi256ELi128ELb0ELb1ELb1ELb1ELb1ELb1EEEEEEEEEvNT_6ParamsE)
        /*143c*/ 	.short	0x0210
        /*143e*/ 	.short	0x0bf0


	//----- nvinfo : EIATTR_SW_WAR
	.align		4
.L_1141:
        /*1440*/ 	.byte	0x04, 0x36
        /*1442*/ 	.short	(.L_1143 - .L_1142)
.L_1142:
        /*1444*/ 	.word	0x00000008
.L_1143:


//--------------------- .nv.info._ZN7cutlass13device_kernelIN5flash11enable_sm90INS1_16FlashAttnFwdSm90INS1_25CollectiveMainloopFwdSm90ILi2EN4cute5tupleIJNS5_1CILi1EEES8_S8_EEENS6_IJNS7_ILi128EEENS7_ILi96EEENS7_ILi64EEEEEELi256ENS_10bfloat16_tEfNS_4arch4Sm90ELb0ELb0ELb1ELb0ELb0ELb0ELb0ELb1ELb0ELb1ELb0ELb0EEENS1_21CollectiveEpilogueFwdINS6_IJSA_NS7_ILi256EEESB_EEES9_SE_SG_Li256ELb0ELb1ELb0ELb0EEENS1_29StaticPersistentTileSchedulerILb0EEEEEEEEEvNT_6ParamsE --------------------------
	.section	.nv.info._ZN7cutlass13device_kernelIN5flash11enable_sm90INS1_16FlashAttnFwdSm90INS1_25CollectiveMainloopFwdSm90ILi2EN4cute5tupleIJNS5_1CILi1EEES8_S8_EEENS6_IJNS7_ILi128EEENS7_ILi96EEENS7_ILi64EEEEEELi256ENS_10bfloat16_tEfNS_4arch4Sm90ELb0ELb0ELb1ELb0ELb0ELb0ELb0ELb1ELb0ELb1ELb0ELb0EEENS1_21CollectiveEpilogueFwdINS6_IJSA_NS7_ILi256EEESB_EEES9_SE_SG_Li256ELb0ELb1ELb0ELb0EEENS1_29StaticPersistentTileSchedulerILb0EEEEEEEEEvNT_6ParamsE,"",@"SHT_CUDA_INFO"
	.sectionflags	@""
	.align	4


	//----- nvinfo : EIATTR_CUDA_API_VERSION
	.align		4
        /*0000*/ 	.byte	0x04, 0x37
        /*0002*/ 	.short	(.L_1145 - .L_1144)
.L_1144:
        /*0004*/ 	.word	0x00000082


	//----- nvinfo : EIATTR_KPARAM_INFO
	.align		4
.L_1145:
        /*0008*/ 	.byte	0x04, 0x17
        /*000a*/ 	.short	(.L_1147 - .L_1146)
.L_1146:
        /*000c*/ 	.word	0x00000000
        /*0010*/ 	.short	0x0000
        /*0012*/ 	.short	0x0070
        /*0014*/ 	.byte	0x00, 0xf0, 0x01, 0x28


	//----- nvinfo : EIATTR_SPARSE_MMA_MASK
	.align		4
.L_1147:
        /*0018*/ 	.byte	0x03, 0x50
        /*001a*/ 	.short	0x0000


	//----- nvinfo : EIATTR_MAXREG_COUNT
	.align		4
        /*001c*/ 	.byte	0x03, 0x1b
        /*001e*/ 	.short	0x00a8


	//----- nvinfo : EIATTR_NUM_BARRIERS
	.align		4
        /*0020*/ 	.byte	0x02, 0x4c
        /*0022*/ 	.byte	0x10
	.zero		1


	//----- nvinfo : EIATTR_EXTERNS
	.align		4
        /*0024*/ 	.byte	0x04, 0x0f
        /*0026*/ 	.short	(.L_1149 - .L_1148)


	//   ....[0]....
	.align		4
.L_1148:
        /*0028*/ 	.word	index@(__assertfail)


	//----- nvinfo : EIATTR_ANNOTATIONS
	.align		4
.L_1149:
        /*002c*/ 	.byte	0x04, 0x55
        /*002e*/ 	.short	(.L_1151 - .L_1150)


	//   ....[0]....
.L_1150:
        /* <DEDUP_REMOVED lines=28> */


	//----- nvinfo : EIATTR_MERCURY_ISA_VERSION
	.align		4
.L_1151:
        /*01d8*/ 	.byte	0x03, 0x5f
        /*01da*/ 	.short	0x0101


	//----- nvinfo : EIATTR_INT_WARP_WIDE_INSTR_OFFSETS
	.align		4
        /*01dc*/ 	.byte	0x04, 0x31
        /*01de*/ 	.short	(.L_1153 - .L_1152)


	//   ....[0]....
.L_1152:
        /*01e0*/ 	.word	0x00000130


	//   ....[1]....
        /*01e4*/ 	.word	0x00000170


	//   ....[2]....
        /*01e8*/ 	.word	0x000001e0


	//----- nvinfo : EIATTR_COOP_GROUP_MASK_REGIDS
	.align		4
.L_1153:
        /*01ec*/ 	.byte	0x04, 0x29
        /*01ee*/ 	.short	(.L_1155 - .L_1154)


	//   ....[0]....
.L_1154:
        /*01f0*/ 	.word	0xffffffff


	//   ....[1]....
        /*01f4*/ 	.word	0xffffffff


	//   ....[2]....
        /*01f8*/ 	.word	0xffffffff


	//   ....[3]....
        /*01fc*/ 	.word	0xffffffff


	//   ....[4]....
        /*0200*/ 	.word	0xffffffff


	//   ....[5]....
        /*0204*/ 	.word	0xffffffff


	//   ....[6]....
        /*0208*/ 	.word	0xffffffff


	//   ....[7]....
        /*020c*/ 	.word	0xffffffff


	//   ....[8]....
        /*0210*/ 	.word	0xffffffff


	//   ....[9]....
        /*0214*/ 	.word	0xffffffff


	//   ....[10]....
        /*0218*/ 	.word	0xffffffff


	//   ....[11]....
        /*021c*/ 	.word	0xffffffff


	//   ....[12]....
        /*0220*/ 	.word	0xffffffff


	//   ....[13]....
        /*0224*/ 	.word	0xffffffff


	//   ....[14]....
        /*0228*/ 	.word	0xffffffff


	//   ....[15]....
        /*022c*/ 	.word	0xffffffff


	//   ....[16]....
        /*0230*/ 	.word	0xffffffff


	//   ....[17]....
        /*0234*/ 	.word	0xffffffff


	//   ....[18]....
        /*0238*/ 	.word	0xffffffff


	//   ....[19]....
        /*023c*/ 	.word	0xffffffff


	//   ....[20]....
        /*0240*/ 	.word	0xffffffff


	//   ....[21]....
        /*0244*/ 	.word	0xffffffff


	//   ....[22]....
        /*0248*/ 	.word	0xffffffff


	//   ....[23]....
        /*024c*/ 	.word	0xffffffff


	//   ....[24]....
        /*0250*/ 	.word	0xffffffff


	//   ....[25]....
        /*0254*/ 	.word	0xffffffff


	//   ....[26]....
        /*0258*/ 	.word	0xffffffff


	//   ....[27]....
        /*025c*/ 	.word	0xffffffff


	//   ....[28]....
        /*0260*/ 	.word	0xffffffff


	//   ....[29]....
        /*0264*/ 	.word	0xffffffff


	//   ....[30]....
        /*0268*/ 	.word	0xffffffff


	//   ....[31]....
        /*026c*/ 	.word	0xffffffff


	//   ....[32]....
        /*0270*/ 	.word	0xffffffff


	//   ....[33]....
        /*0274*/ 	.word	0xffffffff


	//   ....[34]....
        /*0278*/ 	.word	0xffffffff


	//   ....[35]....
        /*027c*/ 	.word	0xffffffff


	//   ....[36]....
        /*0280*/ 	.word	0xffffffff


	//   ....[37]....
        /*0284*/ 	.word	0xffffffff


	//   ....[38]....
        /*0288*/ 	.word	0xffffffff


	//   ....[39]....
        /*028c*/ 	.word	0xffffffff


	//   ....[40]....
        /*0290*/ 	.word	0xffffffff


	//   ....[41]....
        /*0294*/ 	.word	0xffffffff


	//   ....[42]....
        /*0298*/ 	.word	0xffffffff


	//   ....[43]....
        /*029c*/ 	.word	0xffffffff


	//   ....[44]....
        /*02a0*/ 	.word	0xffffffff


	//   ....[45]....
        /*02a4*/ 	.word	0xffffffff


	//   ....[46]....
        /*02a8*/ 	.word	0xffffffff


	//   ....[47]....
        /*02ac*/ 	.word	0xffffffff


	//   ....[48]....
        /*02b0*/ 	.word	0xffffffff


	//   ....[49]....
        /*02b4*/ 	.word	0xffffffff


	//   ....[50]....
        /*02b8*/ 	.word	0x0500000f


	//   ....[51]....
        /*02bc*/ 	.word	0x0500000f


	//   ....[52]....
        /*02c0*/ 	.word	0x0500000f


	//   ....[53]....
        /*02c4*/ 	.word	0x0500000f


	//   ....[54]....
        /*02c8*/ 	.word	0x0500000f


	//   ....[55]....
        /*02cc*/ 	.word	0x0500000f


	//   ....[56]....
        /*02d0*/ 	.word	0x0500000f


	//   ....[57]....
        /*02d4*/ 	.word	0x0500000f


	//   ....[58]....
        /*02d8*/ 	.word	0x0500000f


	//   ....[59]....
        /*02dc*/ 	.word	0x0500000f


	//   ....[60]....
        /*02e0*/ 	.word	0x0500000f


	//   ....[61]....
        /*02e4*/ 	.word	0x0500000f


	//   ....[62]....
        /*02e8*/ 	.word	0x0500000f


	//   ....[63]....
        /*02ec*/ 	.word	0x0500000f


	//   ....[64]....
        /*02f0*/ 	.word	0x0500000f


	//   ....[65]....
        /*02f4*/ 	.word	0x0500000f


	//   ....[66]....
        /*02f8*/ 	.word	0x0500000f


	//   ....[67]....
        /*02fc*/ 	.word	0x0500000f


	//----- nvinfo : EIATTR_COOP_GROUP_INSTR_OFFSETS
	.align		4
.L_1155:
        /*0300*/ 	.byte	0x04, 0x28
        /*0302*/ 	.short	(.L_1157 - .L_1156)


	//   ....[0]....
.L_1156:
        /*0304*/ 	.word	0x00000070


	//   ....[1]....
        /*0308*/ 	.word	0x00000140


	//   ....[2]....
        /*030c*/ 	.word	0x00000190


	//   ....[3]....
        /*0310*/ 	.word	0x000003c0


	//   ....[4]....
        /*0314*/ 	.word	0x00000520


	//   ....[5]....
        /*0318*/ 	.word	0x00000640


	//   ....[6]....
        /*031c*/ 	.word	0x000007a0


	//   ....[7]....
        /*0320*/ 	.word	0x00000db0


	//   ....[8]....
        /*0324*/ 	.word	0x00002090


	//   ....[9]....
        /*0328*/ 	.word	0x00002120


	//   ....[10]....
        /*032c*/ 	.word	0x00002530


	//   ....[11]....
        /*0330*/ 	.word	0x000025b0


	//   ....[12]....
        /*0334*/ 	.word	0x00003b40


	//   ....[13]....
        /*0338*/ 	.word	0x00003bb0


	//   ....[14]....
        /*033c*/ 	.word	0x00004010


	//   ....[15]....
        /*0340*/ 	.word	0x000041d0


	//   ....[16]....
        /*0344*/ 	.word	0x00005580


	//   ....[17]....
        /*0348*/ 	.word	0x000055b0


	//   ....[18]....
        /*034c*/ 	.word	0x00005660


	//   ....[19]....
        /*0350*/ 	.word	0x00005680


	//   ....[20]....
        /*0354*/ 	.word	0x000070b0


	//   ....[21]....
        /*0358*/ 	.word	0x000070e0


	//   ....[22]....
        /*035c*/ 	.word	0x00007270


	//   ....[23]....
        /*0360*/ 	.word	0x00007280


	//   ....[24]....
        /*0364*/ 	.word	0x000077a0


	//   ....[25]....
        /*0368*/ 	.word	0x000077c0


	//   ....[26]....
        /*036c*/ 	.word	0x00007900


	//   ....[27]....
        /*0370*/ 	.word	0x00007920


	//   ....[28]....
        /*0374*/ 	.word	0x00007a50


	//   ....[29]....
        /*0378*/ 	.word	0x00007a70


	//   ....[30]....
        /*037c*/ 	.word	0x00007bb0


	//   ....[31]....
        /*0380*/ 	.word	0x00007bf0


	//   ....[32]....
        /*0384*/ 	.word	0x00008620


	//   ....[33]....
        /*0388*/ 	.word	0x00008f90


	//   ....[34]....
        /*038c*/ 	.word	0x00008fa0


	//   ....[35]....
        /*0390*/ 	.word	0x00008fe0


	//   ....[36]....
        /*0394*/ 	.word	0x00009020


	//   ....[37]....
        /*0398*/ 	.word	0x00009120


	//   ....[38]....
        /*039c*/ 	.word	0x00009130


	//   ....[39]....
        /*03a0*/ 	.word	0x000091c0


	//   ....[40]....
        /*03a4*/ 	.word	0x000091d0


	//   ....[41]....
        /*03a8*/ 	.word	0x00009260


	//   ....[42]....
        /*03ac*/ 	.word	0x00009270


	//   ....[43]....
        /*03b0*/ 	.word	0x00009300


	//   ....[44]....
        /*03b4*/ 	.word	0x00009310


	//   ....[45]....
        /*03b8*/ 	.word	0x00009390


	//   ....[46]....
        /*03bc*/ 	.word	0x000093a0


	//   ....[47]....
        /*03c0*/ 	.word	0x000093b0


	//   ....[48]....
        /*03c4*/ 	.word	0x000093c0


	//   ....[49]....
        /*03c8*/ 	.word	0x0000bba0


	//   ....[50]....
        /*03cc*/ 	.word	0x0000c0a0


	//   ....[51]....
        /*03d0*/ 	.word	0x0000c210


	//   ....[52]....
        /*03d4*/ 	.word	0x0000c270


	//   ....[53]....
        /*03d8*/ 	.word	0x0000c340


	//   ....[54]....
        /*03dc*/ 	.word	0x0000c3e0


	//   ....[55]....
        /*03e0*/ 	.word	0x0000c480


	//   ....[56]....
        /*03e4*/ 	.word	0x0000c590


	//   ....[57]....
        /*03e8*/ 	.word	0x0000c5f0


	//   ....[58]....
        /*03ec*/ 	.word	0x0000c6f0


	//   ....[59]....
        /*03f0*/ 	.word	0x0000c750


	//   ....[60]....
        /*03f4*/ 	.word	0x0000c850


	//   ....[61]....
        /*03f8*/ 	.word	0x0000c8b0


	//   ....[62]....
        /*03fc*/ 	.word	0x0000c9b0


	//   ....[63]....
        /*0400*/ 	.word	0x0000ca10


	//   ....[64]....
        /*0404*/ 	.word	0x0000cb00


	//   ....[65]....
        /*0408*/ 	.word	0x0000cb60


	//   ....[66]....
        /*040c*/ 	.word	0x0000cc00


	//   ....[67]....
        /*0410*/ 	.word	0x0000cff0


	//----- nvinfo : EIATTR_REG_RECONFIG
	.align		4
.L_1157:
        /*0414*/ 	.byte	0x01, 0x54
	.zero		2


	//----- nvinfo : EIATTR_SYSCALL_OFFSETS
	.align		4
        /*0418*/ 	.byte	0x04, 0x46
        /*041a*/ 	.short	(.L_1159 - .L_1158)


	//   ....[0]....
.L_1158:
        /*041c*/ 	.word	0x00001110


	//   ....[1]....
        /*0420*/ 	.word	0x00008280


	//   ....[2]....
        /*0424*/ 	.word	0x000083c0


	//   ....[3]....
        /*0428*/ 	.word	0x000084b0


	//   ....[4]....
        /*042c*/ 	.word	0x00008bb0


	//----- nvinfo : EIATTR_MBARRIER_INSTR_OFFSETS
	.align		4
.L_1159:
        /*0430*/ 	.byte	0x04, 0x39
        /*0432*/ 	.short	(.L_1161 - .L_1160)


	//   ....[0]....
.L_1160:
        /*0434*/ 	.word	0x00000270
        /*0438*/ 	.word	0x000000ff
        /*043c*/ 	.word	0x00022800
        /*0440*/ 	.short	0x0100
        /*0442*/ 	.byte	0x08
	.zero		1


	//   ....[1]....
        /*0444*/ 	.word	0x00000280
        /*0448*/ 	.word	0x000000ff
        /*044c*/ 	.word	0x00022820
        /*0450*/ 	.short	0x0100
        /*0452*/ 	.byte	0x08
	.zero		1


	//   ....[2]....
        /*0454*/ 	.word	0x00000370
        /*0458*/ 	.word	0x000000ff
        /*045c*/ 	.word	0x00022830
        /*0460*/ 	.short	0x0100
        /*0462*/ 	.byte	0x08
	.zero		1


	//   ....[3]....
        /*0464*/ 	.word	0x00000380
        /*0468*/ 	.word	0x000000ff
        /*046c*/ 	.word	0x00022840
        /*0470*/ 	.short	0x0100
        /*0472*/ 	.byte	0x08
	.zero		1


	//   ....[4]....
        /*0474*/ 	.word	0x00000390
        /*0478*/ 	.word	0x000000ff
        /*047c*/ 	.word	0x00022838
        /*0480*/ 	.short	0x0100
        /*0482*/ 	.byte	0x08
	.zero		1


	//   ....[5]....
        /*0484*/ 	.word	0x000003a0
        /*0488*/ 	.word	0x000000ff
        /*048c*/ 	.word	0x00022848
        /*0490*/ 	.short	0x0100
        /*0492*/ 	.byte	0x08
	.zero		1


	//   ....[6]....
        /*0494*/ 	.word	0x000004d0
        /*0498*/ 	.word	0x000000ff
        /*049c*/ 	.word	0x00022850
        /*04a0*/ 	.short	0x0100
        /*04a2*/ 	.byte	0x08
	.zero		1


	//   ....[7]....
        /*04a4*/ 	.word	0x000004e0
        /*04a8*/ 	.word	0x000000ff
        /*04ac*/ 	.word	0x00022860
        /*04b0*/ 	.short	0x0100
        /*04b2*/ 	.byte	0x08
	.zero		1


	//   ....[8]....
        /*04b4*/ 	.word	0x000004f0
        /*04b8*/ 	.word	0x000000ff
        /*04bc*/ 	.word	0x00022858
        /*04c0*/ 	.short	0x0100
        /*04c2*/ 	.byte	0x08
	.zero		1


	//   ....[9]....
        /*04c4*/ 	.word	0x00000500
        /*04c8*/ 	.word	0x000000ff
        /*04cc*/ 	.word	0x00022868
        /*04d0*/ 	.short	0x0100
        /*04d2*/ 	.byte	0x08
	.zero		1


	//   ....[10]....
        /*04d4*/ 	.word	0x000005f0
        /*04d8*/ 	.word	0x000000ff
        /*04dc*/ 	.word	0x00022870
        /*04e0*/ 	.short	0x0100
        /*04e2*/ 	.byte	0x06
	.zero		1


	//   ....[11]....
        /*04e4*/ 	.word	0x00000600
        /*04e8*/ 	.word	0x000000ff
        /*04ec*/ 	.word	0x00022880
        /*04f0*/ 	.short	0x0100
        /*04f2*/ 	.byte	0x06
	.zero		1


	//   ....[12]....
        /*04f4*/ 	.word	0x00000610
        /*04f8*/ 	.word	0x000000ff
        /*04fc*/ 	.word	0x00022878
        /*0500*/ 	.short	0x0100
        /*0502*/ 	.byte	0x06
	.zero		1


	//   ....[13]....
        /*0504*/ 	.word	0x00000620
        /*0508*/ 	.word	0x000000ff
        /*050c*/ 	.word	0x00022888
        /*0510*/ 	.short	0x0100
        /*0512*/ 	.byte	0x06
	.zero		1


	//   ....[14]....
        /*0514*/ 	.word	0x00000750
        /*0518*/ 	.word	0x000000ff
        /*051c*/ 	.word	0x00022890
        /*0520*/ 	.short	0x0100
        /*0522*/ 	.byte	0x08
	.zero		1


	//   ....[15]....
        /*0524*/ 	.word	0x00000760
        /*0528*/ 	.word	0x000000ff
        /*052c*/ 	.word	0x000228a0
        /*0530*/ 	.short	0x0100
        /*0532*/ 	.byte	0x08
	.zero		1


	//   ....[16]....
        /*0534*/ 	.word	0x00000770
        /*0538*/ 	.word	0x000000ff
        /*053c*/ 	.word	0x00022898
        /*0540*/ 	.short	0x0100
        /*0542*/ 	.byte	0x08
	.zero		1


	//   ....[17]....
        /*0544*/ 	.word	0x00000780
        /*0548*/ 	.word	0x000000ff
        /*054c*/ 	.word	0x000228a8
        /*0550*/ 	.short	0x0100
        /*0552*/ 	.byte	0x08
	.zero		1


	//   ....[18]....
        /*0554*/ 	.word	0x000008b0
        /*0558*/ 	.word	0x000000ff
        /*055c*/ 	.word	0x000228b0
        /*0560*/ 	.short	0x0100
        /*0562*/ 	.byte	0x08
	.zero		1


	//   ....[19]....
        /*0564*/ 	.word	0x000008c0
        /*0568*/ 	.word	0x000000ff
        /*056c*/ 	.word	0x000228c0
        /*0570*/ 	.short	0x0100
        /*0572*/ 	.byte	0x08
	.zero		1


	//   ....[20]....
        /*0574*/ 	.word	0x000008d0
        /*0578*/ 	.word	0x000000ff
        /*057c*/ 	.word	0x000228b8
        /*0580*/ 	.short	0x0100
        /*0582*/ 	.byte	0x08
	.zero		1


	//   ....[21]....
        /*0584*/ 	.word	0x000008e0
        /*0588*/ 	.word	0x000000ff
        /*058c*/ 	.word	0x000228c8
        /*0590*/ 	.short	0x0100
        /*0592*/ 	.byte	0x08
	.zero		1


	//   ....[22]....
        /*0594*/ 	.word	0x00001160
        /*0598*/ 	.word	0x000000ff
        /*059c*/ 	.word	0x00022800
        /*05a0*/ 	.short	0x010a
        /*05a2*/ 	.byte	0x2d
	.zero		1


	//   ....[23]....
        /*05a4*/ 	.word	0x00001230
        /*05a8*/ 	.word	0x000000ff
        /*05ac*/ 	.word	0x00022830
        /*05b0*/ 	.short	0x010a
        /*05b2*/ 	.byte	0x15
	.zero		1


	//   ....[24]....
        /*05b4*/ 	.word	0x00001270
        /*05b8*/ 	.word	0x000000ff
        /*05bc*/ 	.word	0x00022830
        /*05c0*/ 	.short	0x010a
        /*05c2*/ 	.byte	0x15
	.zero		1


	//   ....[25]....
        /*05c4*/ 	.word	0x00002a10
        /*05c8*/ 	.word	0x00000003
        /*05cc*/ 	.word	0x00000000
        /*05d0*/ 	.short	0x0101
        /*05d2*/ 	.byte	0x3f
	.zero		1


	//   ....[26]....
        /*05d4*/ 	.word	0x00002e80
        /*05d8*/ 	.word	0x000000ff
        /*05dc*/ 	.word	0x00022850
        /*05e0*/ 	.short	0x010a
        /*05e2*/ 	.byte	0x15
	.zero		1


	//   ....[27]....
        /*05e4*/ 	.word	0x00002ec0
        /*05e8*/ 	.word	0x000000ff
        /*05ec*/ 	.word	0x00022850
        /*05f0*/ 	.short	0x010a
        /*05f2*/ 	.byte	0x15
	.zero		1


	//   ....[28]....
        /*05f4*/ 	.word	0x000031b0
        /*05f8*/ 	.word	0x00000009
        /*05fc*/ 	.word	0x00000000
        /*0600*/ 	.short	0x0101
        /*0602*/ 	.byte	0x3f
	.zero		1


	//   ....[29]....
        /*0604*/ 	.word	0x00003340
        /*0608*/ 	.word	0x000000ff
        /*060c*/ 	.word	0x00022830
        /*0610*/ 	.short	0x010a
        /*0612*/ 	.byte	0x17
	.zero		1


	//   ....[30]....
        /*0614*/ 	.word	0x00003390
        /*0618*/ 	.word	0x000000ff
        /*061c*/ 	.word	0x00022830
        /*0620*/ 	.short	0x010a
        /*0622*/ 	.byte	0x17
	.zero		1


	//   ....[31]....
        /*0624*/ 	.word	0x00004d90
        /*0628*/ 	.word	0x000000a1
        /*062c*/ 	.word	0x00000000
        /*0630*/ 	.short	0x0101
        /*0632*/ 	.byte	0x3f
	.zero		1


	//   ....[32]....
        /*0634*/ 	.word	0x00005230
        /*0638*/ 	.word	0x000000ff
        /*063c*/ 	.word	0x00022850
        /*0640*/ 	.short	0x010a
        /*0642*/ 	.byte	0x17
	.zero		1


	//   ....[33]....
        /*0644*/ 	.word	0x00005280
        /*0648*/ 	.word	0x000000ff
        /*064c*/ 	.word	0x00022850
        /*0650*/ 	.short	0x010a
        /*0652*/ 	.byte	0x17
	.zero		1


	//   ....[34]....
        /*0654*/ 	.word	0x00005560
        /*0658*/ 	.word	0x000000c3
        /*065c*/ 	.word	0x00000000
        /*0660*/ 	.short	0x0101
        /*0662*/ 	.byte	0x3f
	.zero		1


	//   ....[35]....
        /*0664*/ 	.word	0x00007780
        /*0668*/ 	.word	0x000000ce
        /*066c*/ 	.word	0x00000000
        /*0670*/ 	.short	0x0101
        /*0672*/ 	.byte	0x3f
	.zero		1


	//   ....[36]....
        /*0674*/ 	.word	0x00008850
        /*0678*/ 	.word	0x00000000
        /*067c*/ 	.word	0x00022840
        /*0680*/ 	.short	0x010a
        /*0682*/ 	.byte	0x3f
	.zero		1


	//   ....[37]....
        /*0684*/ 	.word	0x000094c0
        /*0688*/ 	.word	0x000000ff
        /*068c*/ 	.word	0x00022800
        /*0690*/ 	.short	0x0107
        /*0692*/ 	.byte	0x24
	.zero		1


	//   ....[38]....
        /*0694*/ 	.word	0x00009520
        /*0698*/ 	.word	0x000000ff
        /*069c*/ 	.word	0x00022800
        /*06a0*/ 	.short	0x0101
        /*06a2*/ 	.byte	0x24
	.zero		1


	//   ....[39]....
        /*06a4*/ 	.word	0x00009540
        /*06a8*/ 	.word	0x000000ff
        /*06ac*/ 	.word	0x00022820
        /*06b0*/ 	.short	0x010a
        /*06b2*/ 	.byte	0x24
	.zero		1


	//   ....[40]....
        /*06b4*/ 	.word	0x00009620
        /*06b8*/ 	.word	0x00000002
        /*06bc*/ 	.word	0x00022860
        /*06c0*/ 	.short	0x010a
        /*06c2*/ 	.byte	0x3f
	.zero		1


	//   ....[41]....
        /*06c4*/ 	.word	0x00009e40
        /*06c8*/ 	.word	0x00000003
        /*06cc*/ 	.word	0x00022840
        /*06d0*/ 	.short	0x010a
        /*06d2*/ 	.byte	0x3f
	.zero		1


	//   ....[42]....
        /*06d4*/ 	.word	0x0000a090
        /*06d8*/ 	.word	0x00000003
        /*06dc*/ 	.word	0x00022860
        /*06e0*/ 	.short	0x010a
        /*06e2*/ 	.byte	0x3f
	.zero		1


	//   ....[43]....
        /*06e4*/ 	.word	0x0000a8a0
        /*06e8*/ 	.word	0x00000004
        /*06ec*/ 	.word	0x00022840
        /*06f0*/ 	.short	0x010a
        /*06f2*/ 	.byte	0x3f
	.zero		1


	//   ....[44]....
        /*06f4*/ 	.word	0x0000aad0
        /*06f8*/ 	.word	0x00000004
        /*06fc*/ 	.word	0x00022860
        /*0700*/ 	.short	0x010a
        /*0702*/ 	.byte	0x3f
	.zero		1


	//   ....[45]....
        /*0704*/ 	.word	0x0000b230
        /*0708*/ 	.word	0x00000004
        /*070c*/ 	.word	0x00022840
        /*0710*/ 	.short	0x010a
        /*0712*/ 	.byte	0x3f
	.zero		1


	//   ....[46]....
        /*0714*/ 	.word	0x0000b480
        /*0718*/ 	.word	0x00000004
        /*071c*/ 	.word	0x00022860
        /*0720*/ 	.short	0x010a
        /*0722*/ 	.byte	0x3f
	.zero		1


	//   ....[47]....
        /*0724*/ 	.word	0x0000bb20
        /*0728*/ 	.word	0x00000000
        /*072c*/ 	.word	0x00022820
        /*0730*/ 	.short	0x010a
        /*0732*/ 	.byte	0x3f
	.zero		1


	//   ....[48]....
        /*0734*/ 	.word	0x0000bcf0
        /*0738*/ 	.word	0x00000006
        /*073c*/ 	.word	0x00000000
        /*0740*/ 	.short	0x010a
        /*0742*/ 	.byte	0x3f
	.zero		1


	//   ....[49]....
        /*0744*/ 	.word	0x0000bd40
        /*0748*/ 	.word	0x00000003
        /*074c*/ 	.word	0x00000000
        /*0750*/ 	.short	0x010a
        /*0752*/ 	.byte	0x3f
	.zero		1


	//   ....[50]....
        /*0754*/ 	.word	0x0000bda0
        /*0758*/ 	.word	0x00000012
        /*075c*/ 	.word	0x00000000
        /*0760*/ 	.short	0x010a
        /*0762*/ 	.byte	0x3f
	.zero		1


	//   ....[51]....
        /*0764*/ 	.word	0x0000bdd0
        /*0768*/ 	.word	0x00000003
        /*076c*/ 	.word	0x00000000
        /*0770*/ 	.short	0x010a
        /*0772*/ 	.byte	0x3f
	.zero		1


	//   ....[52]....
        /*0774*/ 	.word	0x0000be40
        /*0778*/ 	.word	0x00000003
        /*077c*/ 	.word	0x00022800
        /*0780*/ 	.short	0x010a
        /*0782*/ 	.byte	0x3f
	.zero		1


	//   ....[53]....
        /*0784*/ 	.word	0x0000bea0
        /*0788*/ 	.word	0x00000003
        /*078c*/ 	.word	0x00022830
        /*0790*/ 	.short	0x010a
        /*0792*/ 	.byte	0x3f
	.zero		1


	//   ....[54]....
        /*0794*/ 	.word	0x0000bef0
        /*0798*/ 	.word	0x00000009
        /*079c*/ 	.word	0x00022850
        /*07a0*/ 	.short	0x010a
        /*07a2*/ 	.byte	0x3f
	.zero		1


	//   ....[55]....
        /*07a4*/ 	.word	0x0000bf60
        /*07a8*/ 	.word	0x00000000
        /*07ac*/ 	.word	0x00022830
        /*07b0*/ 	.short	0x010a
        /*07b2*/ 	.byte	0x3f
	.zero		1


	//   ....[56]....
        /*07b4*/ 	.word	0x0000bfc0
        /*07b8*/ 	.word	0x000000c3
        /*07bc*/ 	.word	0x00022850
        /*07c0*/ 	.short	0x010a
        /*07c2*/ 	.byte	0x3f
	.zero		1


	//   ....[57]....
        /*07c4*/ 	.word	0x0000c160
        /*07c8*/ 	.word	0x00000000
        /*07cc*/ 	.word	0x00022840
        /*07d0*/ 	.short	0x010a
        /*07d2*/ 	.byte	0x3f
	.zero		1


	//   ....[58]....
        /*07d4*/ 	.word	0x0000cc90
        /*07d8*/ 	.word	0x00000003
        /*07dc*/ 	.word	0x00022820
        /*07e0*/ 	.short	0x010a
        /*07e2*/ 	.byte	0x3f
	.zero		1


	//   ....[59]....
        /*07e4*/ 	.word	0x0000cce0
        /*07e8*/ 	.word	0x00000002
        /*07ec*/ 	.word	0x00022860
        /*07f0*/ 	.short	0x010a
        /*07f2*/ 	.byte	0x3f
	.zero		1


	//   ....[60]....
        /*07f4*/ 	.word	0x0000cd30
        /*07f8*/ 	.word	0x00000003
        /*07fc*/ 	.word	0x00022840
        /*0800*/ 	.short	0x010a
        /*0802*/ 	.byte	0x3f
	.zero		1


	//   ....[61]....
        /*0804*/ 	.word	0x0000cd80
        /*0808*/ 	.word	0x00000003
        /*080c*/ 	.word	0x00022860
        /*0810*/ 	.short	0x010a
        /*0812*/ 	.byte	0x3f
	.zero		1


	//   ....[62]....
        /*0814*/ 	.word	0x0000cdd0
        /*0818*/ 	.word	0x00000004
        /*081c*/ 	.word	0x00022840
        /*0820*/ 	.short	0x010a
        /*0822*/ 	.byte	0x3f
	.zero		1


	//   ....[63]....
        /*0824*/ 	.word	0x0000ce20
        /*0828*/ 	.word	0x00000004
        /*082c*/ 	.word	0x00022860
        /*0830*/ 	.short	0x010a
        /*0832*/ 	.byte	0x3f
	.zero		1


	//   ....[64]....
        /*0834*/ 	.word	0x0000ce70
        /*0838*/ 	.word	0x00000004
        /*083c*/ 	.word	0x00022840
        /*0840*/ 	.short	0x010a
        /*0842*/ 	.byte	0x3f
	.zero		1


	//   ....[65]....
        /*0844*/ 	.word	0x0000cec0
        /*0848*/ 	.word	0x00000004
        /*084c*/ 	.word	0x00022860
        /*0850*/ 	.short	0x010a
        /*0852*/ 	.byte	0x3f
	.zero		1


	//   ....[66]....
        /*0854*/ 	.word	0x0000cf10
        /*0858*/ 	.word	0x00000000
        /*085c*/ 	.word	0x00022820
        /*0860*/ 	.short	0x010a
        /*0862*/ 	.byte	0x3f
	.zero		1


	//   ....[67]....
        /*0864*/ 	.word	0x0000d0b0
        /*0868*/ 	.word	0x00000006
        /*086c*/ 	.word	0x00000000
        /*0870*/ 	.short	0x010a
        /*0872*/ 	.byte	0x3f
	.zero		1


	//   ....[68]....
        /*0874*/ 	.word	0x0000d100
        /*0878*/ 	.word	0x00000003
        /*087c*/ 	.word	0x00000000
        /*0880*/ 	.short	0x010a
        /*0882*/ 	.byte	0x3f
	.zero		1


	//   ....[69]....
        /*0884*/ 	.word	0x0000d150
        /*0888*/ 	.word	0x00000012
        /*088c*/ 	.word	0x00000000
        /*0890*/ 	.short	0x010a
        /*0892*/ 	.byte	0x3f
	.zero		1


	//----- nvinfo : EIATTR_NUM_MBARRIERS
	.align		4
.L_1161:
        /*0894*/ 	.byte	0x03, 0x38
        /*0896*/ 	.short	0x0016


	//----- nvinfo : EIATTR_EXIT_INSTR_OFFSETS
	.align		4
        /*0898*/ 	.byte	0x04, 0x1c
        /*089a*/ 	.short	(.L_1163 - .L_1162)


	//   ....[0]....
.L_1162:
        /*089c*/ 	.word	0x00000a20


	//   ....[1]....
        /*08a0*/ 	.word	0x00007d50


	//   ....[2]....
        /*08a4*/ 	.word	0x0000be20


	//----- nvinfo : EIATTR_MAX_THREADS
	.align		4
.L_1163:
        /*08a8*/ 	.byte	0x04, 0x05
        /*08aa*/ 	.short	(.L_1165 - .L_1164)
.L_1164:
        /*08ac*/ 	.word	0x00000180
        /*08b0*/ 	.word	0x00000001
        /*08b4*/ 	.word	0x00000001


	//----- nvinfo : EIATTR_CRS_STACK_SIZE
	.align		4
.L_1165:
        /*08b8*/ 	.byte	0x04, 0x1e
        /*08ba*/ 	.short	(.L_1167 - .L_1166)
.L_1166:
        /*08bc*/ 	.word	0x00000000


	//----- nvinfo : EIATTR_CBANK_PARAM_SIZE
	.align		4
.L_1167:
        /*08c0*/ 	.byte	0x03, 0x19
        /*08c2*/ 	.short	0x0a70


	//----- nvinfo : EIATTR_PARAM_CBANK
	.align		4
        /*08c4*/ 	.byte	0x04, 0x0a
        /*08c6*/ 	.short	(.L_1169 - .L_1168)
	.align		4
.L_1168:
        /*08c8*/ 	.word	index@(.nv.constant0._ZN7cutlass13device_kernelIN5flash11enable_sm90INS1_16FlashAttnFwdSm90INS1_25CollectiveMainloopFwdSm90ILi2EN4cute5tupleIJNS5_1CILi1EEES8_S8_EEENS6_IJNS7_ILi128EEENS7_ILi96EEENS7_ILi64EEEEEELi256ENS_10bfloat16_tEfNS_4arch4Sm90ELb0ELb0ELb1ELb0ELb0ELb0ELb0ELb1ELb0ELb1ELb0ELb0EEENS1_21CollectiveEpilogueFwdINS6_IJSA_NS7_ILi256EEESB_EEES9_SE_SG_Li256ELb0ELb1ELb0ELb0EEENS1_29StaticPersistentTileSchedulerILb0EEEEEEEEEvNT_6ParamsE)
        /*08cc*/ 	.short	0x0210
        /*08ce*/ 	.short	0x0a70


	//----- nvinfo : EIATTR_SW_WAR
	.align		4
.L_1169:
        /*08d0*/ 	.byte	0x04, 0x36
        /*08d2*/ 	.short	(.L_1171 - .L_1170)
.L_1170:
        /*08d4*/ 	.word	0x00000008
.L_1171:


//--------------------- .nv.info._ZN7cutlass13device_kernelIN5flash11enable_sm90INS1_16FlashAttnFwdSm90INS1_25CollectiveMainloopFwdSm90ILi2EN4cute5tupleIJNS5_1CILi1EEES8_S8_EEENS6_IJNS7_ILi128EEENS7_ILi96EEENS7_ILi64EEEEEELi256ENS_10bfloat16_tEfNS_4arch4Sm90ELb0ELb0ELb1ELb0ELb0ELb0ELb1ELb1ELb0ELb1ELb0ELb0EEENS1_21CollectiveEpilogueFwdINS6_IJSA_NS7_ILi256EEESB_EEES9_SE_SG_Li256ELb0ELb1ELb0ELb0EEENS1_29StaticPersistentTileSchedulerILb0EEEEEEEEEvNT_6ParamsE --------------------------
	.section	.nv.info._ZN7cutlass13device_kernelIN5flash11enable_sm90INS1_16FlashAttnFwdSm90INS1_25CollectiveMainloopFwdSm90ILi2EN4cute5tupleIJNS5_1CILi1EEES8_S8_EEENS6_IJNS7_ILi128EEENS7_ILi96EEENS7_ILi64EEEEEELi256ENS_10bfloat16_tEfNS_4arch4Sm90ELb0ELb0ELb1ELb0ELb0ELb0ELb1ELb1ELb0ELb1ELb0ELb0EEENS1_21CollectiveEpilogueFwdINS6_IJSA_NS7_ILi256EEESB_EEES9_SE_SG_Li256ELb0ELb1ELb0ELb0EEENS1_29StaticPersistentTileSchedulerILb0EEEEEEEEEvNT_6ParamsE,"",@"SHT_CUDA_INFO"
	.sectionflags	@""
	.align	4


	//----- nvinfo : EIATTR_CUDA_API_VERSION
	.align		4
        /*0000*/ 	.byte	0x04, 0x37
        /*0002*/ 	.short	(.L_1173 - .L_1172)
.L_1172:
        /*0004*/ 	.word	0x00000082


	//----- nvinfo : EIATTR_KPARAM_INFO
	.align		4
.L_1173:
        /*0008*/ 	.byte	0x04, 0x17
        /*000a*/ 	.short	(.L_1175 - .L_1174)
.L_1174:
        /*000c*/ 	.word	0x00000000
        /*0010*/ 	.short	0x0000
        /*0012*/ 	.short	0x0070
        /*0014*/ 	.byte	0x00, 0xf0, 0x01, 0x2c


	//----- nvinfo : EIATTR_SPARSE_MMA_MASK
	.align		4
.L_1175:
        /*0018*/ 	.byte	0x03, 0x50
        /*001a*/ 	.short	0x0000


	//----- nvinfo : EIATTR_MAXREG_COUNT
	.align		4
        /*001c*/ 	.byte	0x03, 0x1b
        /*001e*/ 	.short	0x00a8


	//----- nvinfo : EIATTR_NUM_BARRIERS
	.align		4
        /*0020*/ 	.byte	0x02, 0x4c
        /*0022*/ 	.byte	0x10
	.zero		1


	//----- nvinfo : EIATTR_EXTERNS
	.align		4
        /*0024*/ 	.byte	0x04, 0x0f
        /*0026*/ 	.short	(.L_1177 - .L_1176)


	//   ....[0]....
	.align		4
.L_1176:
        /*0028*/ 	.word	index@(__assertfail)


	//----- nvinfo : EIATTR_ANNOTATIONS
	.align		4
.L_1177:
        /*002c*/ 	.byte	0x04, 0x55
        /*002e*/ 	.short	(.L_1179 - .L_1178)


	//   ....[0]....
.L_1178:
        /* <DEDUP_REMOVED lines=50> */


	//----- nvinfo : EIATTR_MERCURY_ISA_VERSION
	.align		4
.L_1179:
        /*0338*/ 	.byte	0x03, 0x5f
        /*033a*/ 	.short	0x0101


	//----- nvinfo : EIATTR_INT_WARP_WIDE_INSTR_OFFSETS
	.align		4
        /*033c*/ 	.byte	0x04, 0x31
        /*033e*/ 	.short	(.L_1181 - .L_1180)


	//   ....[0]....
.L_1180:
        /*0340*/ 	.word	0x00000130


	//   ....[1]....
        /*0344*/ 	.word	0x00000170


	//   ....[2]....
        /*0348*/ 	.word	0x000001e0


	//   ....[3]....
        /*034c*/ 	.word	0x000001f0


	//----- nvinfo : EIATTR_COOP_GROUP_MASK_REGIDS
	.align		4
.L_1181:
        /*0350*/ 	.byte	0x04, 0x29
        /*0352*/ 	.short	(.L_1183 - .L_1182)


	//   ....[0]....
.L_1182:
        /*0354*/ 	.word	0xffffffff


	//   ....[1]....
        /*0358*/ 	.word	0xffffffff


	//   ....[2]....
        /*035c*/ 	.word	0xffffffff


	//   ....[3]....
        /*0360*/ 	.word	0xffffffff


	//   ....[4]....
        /*0364*/ 	.word	0xffffffff


	//   ....[5]....
        /*0368*/ 	.word	0xffffffff


	//   ....[6]....
        /*036c*/ 	.word	0xffffffff


	//   ....[7]....
        /*0370*/ 	.word	0xffffffff


	//   ....[8]....
        /*0374*/ 	.word	0xffffffff


	//   ....[9]....
        /*0378*/ 	.word	0xffffffff


	//   ....[10]....
        /*037c*/ 	.word	0xffffffff


	//   ....[11]....
        /*0380*/ 	.word	0xffffffff


	//   ....[12]....
        /*0384*/ 	.word	0xffffffff


	//   ....[13]....
        /*0388*/ 	.word	0xffffffff


	//   ....[14]....
        /*038c*/ 	.word	0xffffffff


	//   ....[15]....
        /*0390*/ 	.word	0xffffffff


	//   ....[16]....
        /*0394*/ 	.word	0xffffffff


	//   ....[17]....
        /*0398*/ 	.word	0xffffffff


	//   ....[18]....
        /*039c*/ 	.word	0xffffffff


	//   ....[19]....
        /*03a0*/ 	.word	0xffffffff


	//   ....[20]....
        /*03a4*/ 	.word	0xffffffff


	//   ....[21]....
        /*03a8*/ 	.word	0xffffffff


	//   ....[22]....
        /*03ac*/ 	.word	0xffffffff


	//   ....[23]....
        /*03b0*/ 	.word	0xffffffff


	//   ....[24]....
        /*03b4*/ 	.word	0xffffffff


	//   ....[25]....
        /*03b8*/ 	.word	0xffffffff


	//   ....[26]....
        /*03bc*/ 	.word	0xffffffff


	//   ....[27]....
        /*03c0*/ 	.word	0xffffffff


	//   ....[28]....
        /*03c4*/ 	.word	0xffffffff


	//   ....[29]....
        /*03c8*/ 	.word	0xffffffff


	//   ....[30]....
        /*03cc*/ 	.word	0xffffffff


	//   ....[31]....
        /*03d0*/ 	.word	0xffffffff


	//   ....[32]....
        /*03d4*/ 	.word	0xffffffff


	//   ....[33]....
        /*03d8*/ 	.word	0xffffffff


	//   ....[34]....
        /*03dc*/ 	.word	0xffffffff


	//   ....[35]....
        /*03e0*/ 	.word	0xffffffff


	//   ....[36]....
        /*03e4*/ 	.word	0xffffffff


	//   ....[37]....
        /*03e8*/ 	.word	0xffffffff


	//   ....[38]....
        /*03ec*/ 	.word	0xffffffff


	//   ....[39]....
        /*03f0*/ 	.word	0xffffffff


	//   ....[40]....
        /*03f4*/ 	.word	0xffffffff


	//   ....[41]....
        /*03f8*/ 	.word	0xffffffff


	//   ....[42]....
        /*03fc*/ 	.word	0xffffffff


	//   ....[43]....
        /*0400*/ 	.word	0xffffffff


	//   ....[44]....
        /*0404*/ 	.word	0xffffffff


	//   ....[45]....
        /*0408*/ 	.word	0xffffffff


	//   ....[46]....
        /*040c*/ 	.word	0xffffffff


	//   ....[47]....
        /*0410*/ 	.word	0xffffffff


	//   ....[48]....
        /*0414*/ 	.word	0xffffffff


	//   ....[49]....
        /*0418*/ 	.word	0xffffffff


	//   ....[50]....
        /*041c*/ 	.word	0xffffffff


	//   ....[51]....
        /*0420*/ 	.word	0xffffffff


	//   ....[52]....
        /*0424*/ 	.word	0xffffffff


	//   ....[53]....
        /*0428*/ 	.word	0xffffffff


	//   ....[54]....
        /*042c*/ 	.word	0xffffffff


	//   ....[55]....
        /*0430*/ 	.word	0xffffffff


	//   ....[56]....
        /*0434*/ 	.word	0xffffffff


	//   ....[57]....
        /*0438*/ 	.word	0xffffffff


	//   ....[58]....
        /*043c*/ 	.word	0xffffffff


	//   ....[59]....
        /*0440*/ 	.word	0xffffffff


	//   ....[60]....
        /*0444*/ 	.word	0xffffffff


	//   ....[61]....
        /*0448*/ 	.word	0xffffffff


	//   ....[62]....
        /*044c*/ 	.word	0xffffffff


	//   ....[63]....
        /*0450*/ 	.word	0xffffffff


	//   ....[64]....
        /*0454*/ 	.word	0xffffffff


	//   ....[65]....
        /*0458*/ 	.word	0xffffffff


	//   ....[66]....
        /*045c*/ 	.word	0x0500000f


	//   ....[67]....
        /*0460*/ 	.word	0x0500000f


	//   ....[68]....
        /*0464*/ 	.word	0x0500000f


	//   ....[69]....
        /*0468*/ 	.word	0x0500000f


	//   ....[70]....
        /*046c*/ 	.word	0x0500000f


	//   ....[71]....
        /*0470*/ 	.word	0x0500000f


	//   ....[72]....
        /*0474*/ 	.word	0x0500000f


	//   ....[73]....
        /*0478*/ 	.word	0x0500000f


	//   ....[74]....
        /*047c*/ 	.word	0x0500000f


	//   ....[75]....
        /*0480*/ 	.word	0x0500000f


	//   ....[76]....
        /*0484*/ 	.word	0x0500000f


	//   ....[77]....
        /*0488*/ 	.word	0x0500000f


	//   ....[78]....
        /*048c*/ 	.word	0x0500000f


	//   ....[79]....
        /*0490*/ 	.word	0x0500000f


	//   ....[80]....
        /*0494*/ 	.word	0x0500000f


	//   ....[81]....
        /*0498*/ 	.word	0x0500000f


	//   ....[82]....
        /*049c*/ 	.word	0x0500000f


	//   ....[83]....
        /*04a0*/ 	.word	0x0500000f


	//   ....[84]....
        /*04a4*/ 	.word	0x0500000f


	//   ....[85]....
        /*04a8*/ 	.word	0x0500000f


	//   ....[86]....
        /*04ac*/ 	.word	0x0500000f


	//   ....[87]....
        /*04b0*/ 	.word	0x0500000f


	//   ....[88]....
        /*04b4*/ 	.word	0x0500000f


	//   ....[89]....
        /*04b8*/ 	.word	0x0500000f


	//   ....[90]....
        /*04bc*/ 	.word	0x0500000f


	//   ....[91]....
        /*04c0*/ 	.word	0x0500000f


	//   ....[92]....
        /*04c4*/ 	.word	0x0500000f


	//   ....[93]....
        /*04c8*/ 	.word	0x0500000f


	//   ....[94]....
        /*04cc*/ 	.word	0x0500000f


	//   ....[95]....
        /*04d0*/ 	.word	0x0500000f


	//   ....[96]....
        /*04d4*/ 	.word	0x0500000f


	//   ....[97]....
        /*04d8*/ 	.word	0x0500000f


	//   ....[98]....
        /*04dc*/ 	.word	0x0500000f


	//   ....[99]....
        /*04e0*/ 	.word	0x0500000f


	//----- nvinfo : EIATTR_COOP_GROUP_INSTR_OFFSETS
	.align		4
.L_1183:
        /*04e4*/ 	.byte	0x04, 0x28
        /*04e6*/ 	.short	(.L_1185 - .L_1184)


	//   ....[0]....
.L_1184:
        /*04e8*/ 	.word	0x00000070


	//   ....[1]....
        /*04ec*/ 	.word	0x00000140


	//   ....[2]....
        /*04f0*/ 	.word	0x00000190


	//   ....[3]....
        /*04f4*/ 	.word	0x000003e0


	//   ....[4]....
        /*04f8*/ 	.word	0x00000540


	//   ....[5]....
        /*04fc*/ 	.word	0x00000660


	//   ....[6]....
        /*0500*/ 	.word	0x000007c0


	//   ....[7]....
        /*0504*/ 	.word	0x00000dd0


	//   ....[8]....
        /*0508*/ 	.word	0x00002aa0


	//   ....[9]....
        /*050c*/ 	.word	0x00002b50


	//   ....[10]....
        /*0510*/ 	.word	0x00002b60


	//   ....[11]....
        /*0514*/ 	.word	0x00002bb0


	//   ....[12]....
        /*0518*/ 	.word	0x00004d00


	//   ....[13]....
        /*051c*/ 	.word	0x00004d50


	//   ....[14]....
        /*0520*/ 	.word	0x00004d70


	//   ....[15]....
        /*0524*/ 	.word	0x00004d90


	//   ....[16]....
        /*0528*/ 	.word	0x00006360


	//   ....[17]....
        /*052c*/ 	.word	0x00006390


	//   ....[18]....
        /*0530*/ 	.word	0x00006480


	//   ....[19]....
        /*0534*/ 	.word	0x000064a0


	//   ....[20]....
        /*0538*/ 	.word	0x00007e90


	//   ....[21]....
        /*053c*/ 	.word	0x00007ec0


	//   ....[22]....
        /*0540*/ 	.word	0x00008050


	//   ....[23]....
        /*0544*/ 	.word	0x00008060


	//   ....[24]....
        /*0548*/ 	.word	0x00008580


	//   ....[25]....
        /*054c*/ 	.word	0x000085a0


	//   ....[26]....
        /*0550*/ 	.word	0x000086e0


	//   ....[27]....
        /*0554*/ 	.word	0x00008700


	//   ....[28]....
        /*0558*/ 	.word	0x00008830


	//   ....[29]....
        /*055c*/ 	.word	0x00008850


	//   ....[30]....
        /*0560*/ 	.word	0x00008990


	//   ....[31]....
        /*0564*/ 	.word	0x000089d0


	//   ....[32]....
        /*0568*/ 	.word	0x00009490


	//   ....[33]....
        /*056c*/ 	.word	0x00009e80


	//   ....[34]....
        /*0570*/ 	.word	0x00009e90


	//   ....[35]....
        /*0574*/ 	.word	0x00009ed0


	//   ....[36]....
        /*0578*/ 	.word	0x00009f00


	//   ....[37]....
        /*057c*/ 	.word	0x0000a010


	//   ....[38]....
        /*0580*/ 	.word	0x0000a080


	//   ....[39]....
        /*0584*/ 	.word	0x0000a0b0


	//   ....[40]....
        /*0588*/ 	.word	0x0000a130


	//   ....[41]....
        /*058c*/ 	.word	0x0000a160


	//   ....[42]....
        /*0590*/ 	.word	0x0000a1e0


	//   ....[43]....
        /*0594*/ 	.word	0x0000a210


	//   ....[44]....
        /*0598*/ 	.word	0x0000a290


	//   ....[45]....
        /*059c*/ 	.word	0x0000a2c0


	//   ....[46]....
        /*05a0*/ 	.word	0x0000a320


	//   ....[47]....
        /*05a4*/ 	.word	0x0000a330


	//   ....[48]....
        /*05a8*/ 	.word	0x0000a3a0


	//   ....[49]....
        /*05ac*/ 	.word	0x0000aa10


	//   ....[50]....
        /*05b0*/ 	.word	0x0000aa20


	//   ....[51]....
        /*05b4*/ 	.word	0x0000aa60


	//   ....[52]....
        /*05b8*/ 	.word	0x0000ab10


	//   ....[53]....
        /*05bc*/ 	.word	0x0000aba0


	//   ....[54]....
        /*05c0*/ 	.word	0x0000abb0


	//   ....[55]....
        /*05c4*/ 	.word	0x0000ac40


	//   ....[56]....
        /*05c8*/ 	.word	0x0000ac50


	//   ....[57]....
        /*05cc*/ 	.word	0x0000ac80


	//   ....[58]....
        /*05d0*/ 	.word	0x0000ace0


	//   ....[59]....
        /*05d4*/ 	.word	0x0000ad10


	//   ....[60]....
        /*05d8*/ 	.word	0x0000ad60


	//   ....[61]....
        /*05dc*/ 	.word	0x0000ada0


	//   ....[62]....
        /*05e0*/ 	.word	0x0000adf0


	//   ....[63]....
        /*05e4*/ 	.word	0x0000ae30


	//   ....[64]....
        /*05e8*/ 	.word	0x0000ae80


	//   ....[65]....
        /*05ec*/ 	.word	0x0000d630


	//   ....[66]....
        /*05f0*/ 	.word	0x0000db90


	//   ....[67]....
        /*05f4*/ 	.word	0x0000dd10


	//   ....[68]....
        /*05f8*/ 	.word	0x0000dd70


	//   ....[69]....
        /*05fc*/ 	.word	0x0000de30


	//   ....[70]....
        /*0600*/ 	.word	0x0000dee0


	//   ....[71]....
        /*0604*/ 	.word	0x0000dfc0


	//   ....[72]....
        /*0608*/ 	.word	0x0000e060


	//   ....[73]....
        /*060c*/ 	.word	0x0000e160


	//   ....[74]....
        /*0610*/ 	.word	0x0000e260


	//   ....[75]....
        /*0614*/ 	.word	0x0000e2d0


	//   ....[76]....
        /*0618*/ 	.word	0x0000e370


	//   ....[77]....
        /*061c*/ 	.word	0x0000e440


	//   ....[78]....
        /*0620*/ 	.word	0x0000e4e0


	//   ....[79]....
        /*0624*/ 	.word	0x0000e5b0


	//   ....[80]....
        /*0628*/ 	.word	0x0000e650


	//   ....[81]....
        /*062c*/ 	.word	0x0000e700


	//   ....[82]....
        /*0630*/ 	.word	0x0000e7f0


	//   ....[83]....
        /*0634*/ 	.word	0x0000e890


	//   ....[84]....
        /*0638*/ 	.word	0x0000e950


	//   ....[85]....
        /*063c*/ 	.word	0x0000ebb0


	//   ....[86]....
        /*0640*/ 	.word	0x0000eca0


	//   ....[87]....
        /*0644*/ 	.word	0x0000ed60


	//   ....[88]....
        /*0648*/ 	.word	0x0000ee20


	//   ....[89]....
        /*064c*/ 	.word	0x0000eee0


	//   ....[90]....
        /*0650*/ 	.word	0x0000efa0


	//   ....[91]....
        /*0654*/ 	.word	0x0000f060


	//   ....[92]....
        /*0658*/ 	.word	0x0000f120


	//   ....[93]....
        /*065c*/ 	.word	0x0000f230


	//   ....[94]....
        /*0660*/ 	.word	0x0000f280


	//   ....[95]....
        /*0664*/ 	.word	0x0000f340


	//   ....[96]....
        /*0668*/ 	.word	0x0000f3f0


	//   ....[97]....
        /*066c*/ 	.word	0x0000f4b0


	//   ....[98]....
        /*0670*/ 	.word	0x0000f560


	//   ....[99]....
        /*0674*/ 	.word	0x0000f910


	//----- nvinfo : EIATTR_REG_RECONFIG
	.align		4
.L_1185:
        /*0678*/ 	.byte	0x01, 0x54
	.zero		2


	//----- nvinfo : EIATTR_SYSCALL_OFFSETS
	.align		4
        /*067c*/ 	.byte	0x04, 0x46
        /*067e*/ 	.short	(.L_1187 - .L_1186)


	//   ....[0]....
.L_1186:
        /*0680*/ 	.word	0x00001140


	//   ....[1]....
        /*0684*/ 	.word	0x000090b0


	//   ....[2]....
        /*0688*/ 	.word	0x000091f0


	//   ....[3]....
        /*068c*/ 	.word	0x000092e0


	//   ....[4]....
        /*0690*/ 	.word	0x00009a70


	//   ....[5]....
        /*0694*/ 	.word	0x0000a670


	//----- nvinfo : EIATTR_MBARRIER_INSTR_OFFSETS
	.align		4
.L_1187:
        /*0698*/ 	.byte	0x04, 0x39
        /*069a*/ 	.short	(.L_1189 - .L_1188)


	//   ....[0]....
.L_1188:
        /*069c*/ 	.word	0x00000280
        /*06a0*/ 	.word	0x000000ff
        /*06a4*/ 	.word	0x00032400
        /*06a8*/ 	.short	0x0100
        /*06aa*/ 	.byte	0x08
	.zero		1


	//   ....[1]....
        /*06ac*/ 	.word	0x00000290
        /*06b0*/ 	.word	0x000000ff
        /*06b4*/ 	.word	0x00032410
        /*06b8*/ 	.short	0x0100
        /*06ba*/ 	.byte	0x08
	.zero		1


	//   ....[2]....
        /*06bc*/ 	.word	0x000002a0
        /*06c0*/ 	.word	0x000000ff
        /*06c4*/ 	.word	0x00032420
        /*06c8*/ 	.short	0x0100
        /*06ca*/ 	.byte	0x08
	.zero		1


	//   ....[3]....
        /*06cc*/ 	.word	0x00000390
        /*06d0*/ 	.word	0x000000ff
        /*06d4*/ 	.word	0x00032430
        /*06d8*/ 	.short	0x0100
        /*06da*/ 	.byte	0x08
	.zero		1


	//   ....[4]....
        /*06dc*/ 	.word	0x000003a0
        /*06e0*/ 	.word	0x000000ff
        /*06e4*/ 	.word	0x00032440
        /*06e8*/ 	.short	0x0100
        /*06ea*/ 	.byte	0x08
	.zero		1


	//   ....[5]....
        /*06ec*/ 	.word	0x000003b0
        /*06f0*/ 	.word	0x000000ff
        /*06f4*/ 	.word	0x00032438
        /*06f8*/ 	.short	0x0100
        /*06fa*/ 	.byte	0x08
	.zero		1


	//   ....[6]....
        /*06fc*/ 	.word	0x000003c0
        /*0700*/ 	.word	0x000000ff
        /*0704*/ 	.word	0x00032448
        /*0708*/ 	.short	0x0100
        /*070a*/ 	.byte	0x08
	.zero		1


	//   ....[7]....
        /*070c*/ 	.word	0x000004f0
        /*0710*/ 	.word	0x000000ff
        /*0714*/ 	.word	0x00032450
        /*0718*/ 	.short	0x0100
        /*071a*/ 	.byte	0x08
	.zero		1


	//   ....[8]....
        /*071c*/ 	.word	0x00000500
        /*0720*/ 	.word	0x000000ff
        /*0724*/ 	.word	0x00032460
        /*0728*/ 	.short	0x0100
        /*072a*/ 	.byte	0x08
	.zero		1


	//   ....[9]....
        /*072c*/ 	.word	0x00000510
        /*0730*/ 	.word	0x000000ff
        /*0734*/ 	.word	0x00032458
        /*0738*/ 	.short	0x0100
        /*073a*/ 	.byte	0x08
	.zero		1


	//   ....[10]....
        /*073c*/ 	.word	0x00000520
        /*0740*/ 	.word	0x000000ff
        /*0744*/ 	.word	0x00032468
        /*0748*/ 	.short	0x0100
        /*074a*/ 	.byte	0x08
	.zero		1


	//   ....[11]....
        /*074c*/ 	.word	0x00000610
        /*0750*/ 	.word	0x000000ff
        /*0754*/ 	.word	0x00032470
        /*0758*/ 	.short	0x0100
        /*075a*/ 	.byte	0x06
	.zero		1


	//   ....[12]....
        /*075c*/ 	.word	0x00000620
        /*0760*/ 	.word	0x000000ff
        /*0764*/ 	.word	0x00032480
        /*0768*/ 	.short	0x0100
        /*076a*/ 	.byte	0x06
	.zero		1


	//   ....[13]....
        /*076c*/ 	.word	0x00000630
        /*0770*/ 	.word	0x000000ff
        /*0774*/ 	.word	0x00032478
        /*0778*/ 	.short	0x0100
        /*077a*/ 	.byte	0x06
	.zero		1


	//   ....[14]....
        /*077c*/ 	.word	0x00000640
        /*0780*/ 	.word	0x000000ff
        /*0784*/ 	.word	0x00032488
        /*0788*/ 	.short	0x0100
        /*078a*/ 	.byte	0x06
	.zero		1


	//   ....[15]....
        /*078c*/ 	.word	0x00000770
        /*0790*/ 	.word	0x000000ff
        /*0794*/ 	.word	0x00032490
        /*0798*/ 	.short	0x0100
        /*079a*/ 	.byte	0x08
	.zero		1


	//   ....[16]....
        /*079c*/ 	.word	0x00000780
        /*07a0*/ 	.word	0x000000ff
        /*07a4*/ 	.word	0x000324a0
        /*07a8*/ 	.short	0x0100
        /*07aa*/ 	.byte	0x08
	.zero		1


	//   ....[17]....
        /*07ac*/ 	.word	0x00000790
        /*07b0*/ 	.word	0x000000ff
        /*07b4*/ 	.word	0x00032498
        /*07b8*/ 	.short	0x0100
        /*07ba*/ 	.byte	0x08
	.zero		1


	//   ....[18]....
        /*07bc*/ 	.word	0x000007a0
        /*07c0*/ 	.word	0x000000ff
        /*07c4*/ 	.word	0x000324a8
        /*07c8*/ 	.short	0x0100
        /*07ca*/ 	.byte	0x08
	.zero		1


	//   ....[19]....
        /*07cc*/ 	.word	0x000008d0
        /*07d0*/ 	.word	0x000000ff
        /*07d4*/ 	.word	0x000324b0
        /*07d8*/ 	.short	0x0100
        /*07da*/ 	.byte	0x08
	.zero		1


	//   ....[20]....
        /*07dc*/ 	.word	0x000008e0
        /*07e0*/ 	.word	0x000000ff
        /*07e4*/ 	.word	0x000324c0
        /*07e8*/ 	.short	0x0100
        /*07ea*/ 	.byte	0x08
	.zero		1


	//   ....[21]....
        /*07ec*/ 	.word	0x000008f0
        /*07f0*/ 	.word	0x000000ff
        /*07f4*/ 	.word	0x000324b8
        /*07f8*/ 	.short	0x0100
        /*07fa*/ 	.byte	0x08
	.zero		1


	//   ....[22]....
        /*07fc*/ 	.word	0x00000900
        /*0800*/ 	.word	0x000000ff
        /*0804*/ 	.word	0x000324c8
        /*0808*/ 	.short	0x0100
        /*080a*/ 	.byte	0x08
	.zero		1


	//   ....[23]....
        /*080c*/ 	.word	0x00001190
        /*0810*/ 	.word	0x000000ff
        /*0814*/ 	.word	0x00032400
        /*0818*/ 	.short	0x010a
        /*081a*/ 	.byte	0x32
	.zero		1


	//   ....[24]....
        /*081c*/ 	.word	0x00001260
        /*0820*/ 	.word	0x000000ff
        /*0824*/ 	.word	0x00032430
        /*0828*/ 	.short	0x010a
        /*082a*/ 	.byte	0x1a
	.zero		1


	//   ....[25]....
        /*082c*/ 	.word	0x000012a0
        /*0830*/ 	.word	0x000000ff
        /*0834*/ 	.word	0x00032430
        /*0838*/ 	.short	0x010a
        /*083a*/ 	.byte	0x1a
	.zero		1


	//   ....[26]....
        /*083c*/ 	.word	0x00001500
        /*0840*/ 	.word	0x000000ff
        /*0844*/ 	.word	0x00032410
        /*0848*/ 	.short	0x010a
        /*084a*/ 	.byte	0x32
	.zero		1


	//   ....[27]....
        /*084c*/ 	.word	0x00001540
        /*0850*/ 	.word	0x000000ff
        /*0854*/ 	.word	0x00032450
        /*0858*/ 	.short	0x010a
        /*085a*/ 	.byte	0x1a
	.zero		1


	//   ....[28]....
        /*085c*/ 	.word	0x00001580
        /*0860*/ 	.word	0x000000ff
        /*0864*/ 	.word	0x00032450
        /*0868*/ 	.short	0x010a
        /*086a*/ 	.byte	0x1a
	.zero		1


	//   ....[29]....
        /*086c*/ 	.word	0x00002ef0
        /*0870*/ 	.word	0x00000018
        /*0874*/ 	.word	0x00000000
        /*0878*/ 	.short	0x0101
        /*087a*/ 	.byte	0x3f
	.zero		1


	//   ....[30]....
        /*087c*/ 	.word	0x00003900
        /*0880*/ 	.word	0x0000000c
        /*0884*/ 	.word	0x00000000
        /*0888*/ 	.short	0x0101
        /*088a*/ 	.byte	0x3f
	.zero		1


	//   ....[31]....
        /*088c*/ 	.word	0x00003a70
        /*0890*/ 	.word	0x000000ff
        /*0894*/ 	.word	0x00032430
        /*0898*/ 	.short	0x010a
        /*089a*/ 	.byte	0x1d
	.zero		1


	//   ....[32]....
        /*089c*/ 	.word	0x00003ab0
        /*08a0*/ 	.word	0x000000ff
        /*08a4*/ 	.word	0x00032430
        /*08a8*/ 	.short	0x010a
        /*08aa*/ 	.byte	0x1d
	.zero		1


	//   ....[33]....
        /*08ac*/ 	.word	0x00003c30
        /*08b0*/ 	.word	0x000000ff
        /*08b4*/ 	.word	0x00032450
        /*08b8*/ 	.short	0x010a
        /*08ba*/ 	.byte	0x1d
	.zero		1


	//   ....[34]....
        /*08bc*/ 	.word	0x00003c70
        /*08c0*/ 	.word	0x000000ff
        /*08c4*/ 	.word	0x00032450
        /*08c8*/ 	.short	0x010a
        /*08ca*/ 	.byte	0x1d
	.zero		1


	//   ....[35]....
        /*08cc*/ 	.word	0x00004f90
        /*08d0*/ 	.word	0x00000098
        /*08d4*/ 	.word	0x00000000
        /*08d8*/ 	.short	0x0101
        /*08da*/ 	.byte	0x3f
	.zero		1


	//   ....[36]....
        /*08dc*/ 	.word	0x00006340
        /*08e0*/ 	.word	0x000000c3
        /*08e4*/ 	.word	0x00000000
        /*08e8*/ 	.short	0x0101
        /*08ea*/ 	.byte	0x3f
	.zero		1


	//   ....[37]....
        /*08ec*/ 	.word	0x00008560
        /*08f0*/ 	.word	0x000000ce
        /*08f4*/ 	.word	0x00000000
        /*08f8*/ 	.short	0x0101
        /*08fa*/ 	.byte	0x3f
	.zero		1


	//   ....[38]....
        /*08fc*/ 	.word	0x000096c0
        /*0900*/ 	.word	0x00000000
        /*0904*/ 	.word	0x00032440
        /*0908*/ 	.short	0x010a
        /*090a*/ 	.byte	0x3f
	.zero		1


	//   ....[39]....
        /*090c*/ 	.word	0x0000a480
        /*0910*/ 	.word	0x000000ff
        /*0914*/ 	.word	0x00032400
        /*0918*/ 	.short	0x0107
        /*091a*/ 	.byte	0x25
	.zero		1


	//   ....[40]....
        /*091c*/ 	.word	0x0000a4f0
        /*0920*/ 	.word	0x000000ff
        /*0924*/ 	.word	0x00032400
        /*0928*/ 	.short	0x0101
        /*092a*/ 	.byte	0x25
	.zero		1


	//   ....[41]....
        /*092c*/ 	.word	0x0000af90
        /*0930*/ 	.word	0x000000ff
        /*0934*/ 	.word	0x00032410
        /*0938*/ 	.short	0x0107
        /*093a*/ 	.byte	0x25
	.zero		1


	//   ....[42]....
        /*093c*/ 	.word	0x0000aff0
        /*0940*/ 	.word	0x000000ff
        /*0944*/ 	.word	0x00032410
        /*0948*/ 	.short	0x0101
        /*094a*/ 	.byte	0x25
	.zero		1


	//   ....[43]....
        /*094c*/ 	.word	0x0000b010
        /*0950*/ 	.word	0x000000ff
        /*0954*/ 	.word	0x00032420
        /*0958*/ 	.short	0x010a
        /*095a*/ 	.byte	0x25
	.zero		1


	//   ....[44]....
        /*095c*/ 	.word	0x0000b0e0
        /*0960*/ 	.word	0x00000002
        /*0964*/ 	.word	0x00032460
        /*0968*/ 	.short	0x010a
        /*096a*/ 	.byte	0x3f
	.zero		1


	//   ....[45]....
        /*096c*/ 	.word	0x0000b8f0
        /*0970*/ 	.word	0x00000003
        /*0974*/ 	.word	0x00032440
        /*0978*/ 	.short	0x010a
        /*097a*/ 	.byte	0x3f
	.zero		1


	//   ....[46]....
        /*097c*/ 	.word	0x0000bb40
        /*0980*/ 	.word	0x00000003
        /*0984*/ 	.word	0x00032460
        /*0988*/ 	.short	0x010a
        /*098a*/ 	.byte	0x3f
	.zero		1


	//   ....[47]....
        /*098c*/ 	.word	0x0000c340
        /*0990*/ 	.word	0x00000004
        /*0994*/ 	.word	0x00032440
        /*0998*/ 	.short	0x010a
        /*099a*/ 	.byte	0x3f
	.zero		1


	//   ....[48]....
        /*099c*/ 	.word	0x0000c570
        /*09a0*/ 	.word	0x00000004
        /*09a4*/ 	.word	0x00032460
        /*09a8*/ 	.short	0x010a
        /*09aa*/ 	.byte	0x3f
	.zero		1


	//   ....[49]....
        /*09ac*/ 	.word	0x0000ccc0
        /*09b0*/ 	.word	0x00000004
        /*09b4*/ 	.word	0x00032440
        /*09b8*/ 	.short	0x010a
        /*09ba*/ 	.byte	0x3f
	.zero		1


	//   ....[50]....
        /*09bc*/ 	.word	0x0000cf10
        /*09c0*/ 	.word	0x00000004
        /*09c4*/ 	.word	0x00032460
        /*09c8*/ 	.short	0x010a
        /*09ca*/ 	.byte	0x3f
	.zero		1


	//   ....[51]....
        /*09cc*/ 	.word	0x0000d5b0
        /*09d0*/ 	.word	0x00000000
        /*09d4*/ 	.word	0x00032420
        /*09d8*/ 	.short	0x010a
        /*09da*/ 	.byte	0x3f
	.zero		1


	//   ....[52]....
        /*09dc*/ 	.word	0x0000d7a0
        /*09e0*/ 	.word	0x00000006
        /*09e4*/ 	.word	0x00000000
        /*09e8*/ 	.short	0x010a
        /*09ea*/ 	.byte	0x3f
	.zero		1


	//   ....[53]....
        /*09ec*/ 	.word	0x0000d7d0
        /*09f0*/ 	.word	0x00000007
        /*09f4*/ 	.word	0x00000000
        /*09f8*/ 	.short	0x010a
        /*09fa*/ 	.byte	0x3f
	.zero		1


	//   ....[54]....
        /*09fc*/ 	.word	0x0000d830
        /*0a00*/ 	.word	0x00000004
        /*0a04*/ 	.word	0x00000000
        /*0a08*/ 	.short	0x010a
        /*0a0a*/ 	.byte	0x3f
	.zero		1


	//   ....[55]....
        /*0a0c*/ 	.word	0x0000d860
        /*0a10*/ 	.word	0x00000003
        /*0a14*/ 	.word	0x00000000
        /*0a18*/ 	.short	0x010a
        /*0a1a*/ 	.byte	0x3f
	.zero		1


	//   ....[56]....
        /*0a1c*/ 	.word	0x0000d8d0
        /*0a20*/ 	.word	0x00000003
        /*0a24*/ 	.word	0x00032400
        /*0a28*/ 	.short	0x010a
        /*0a2a*/ 	.byte	0x3f
	.zero		1


	//   ....[57]....
        /*0a2c*/ 	.word	0x0000d930
        /*0a30*/ 	.word	0x00000004
        /*0a34*/ 	.word	0x00032430
        /*0a38*/ 	.short	0x010a
        /*0a3a*/ 	.byte	0x3f
	.zero		1


	//   ....[58]....
        /*0a3c*/ 	.word	0x0000d990
        /*0a40*/ 	.word	0x00000005
        /*0a44*/ 	.word	0x00032410
        /*0a48*/ 	.short	0x010a
        /*0a4a*/ 	.byte	0x3f
	.zero		1


	//   ....[59]....
        /*0a4c*/ 	.word	0x0000d9f0
        /*0a50*/ 	.word	0x00000000
        /*0a54*/ 	.word	0x00032450
        /*0a58*/ 	.short	0x010a
        /*0a5a*/ 	.byte	0x3f
	.zero		1


	//   ....[60]....
        /*0a5c*/ 	.word	0x0000da50
        /*0a60*/ 	.word	0x00000004
        /*0a64*/ 	.word	0x00032430
        /*0a68*/ 	.short	0x010a
        /*0a6a*/ 	.byte	0x3f
	.zero		1


	//   ....[61]....
        /*0a6c*/ 	.word	0x0000dab0
        /*0a70*/ 	.word	0x00000004
        /*0a74*/ 	.word	0x00032450
        /*0a78*/ 	.short	0x010a
        /*0a7a*/ 	.byte	0x3f
	.zero		1


	//   ....[62]....
        /*0a7c*/ 	.word	0x0000dc50
        /*0a80*/ 	.word	0x00000000
        /*0a84*/ 	.word	0x00032440
        /*0a88*/ 	.short	0x010a
        /*0a8a*/ 	.byte	0x3f
	.zero		1


	//   ....[63]....
        /*0a8c*/ 	.word	0x0000f5b0
        /*0a90*/ 	.word	0x00000003
        /*0a94*/ 	.word	0x00032420
        /*0a98*/ 	.short	0x010a
        /*0a9a*/ 	.byte	0x3f
	.zero		1


	//   ....[64]....
        /*0a9c*/ 	.word	0x0000f600
        /*0aa0*/ 	.word	0x00000002
        /*0aa4*/ 	.word	0x00032460
        /*0aa8*/ 	.short	0x010a
        /*0aaa*/ 	.byte	0x3f
	.zero		1


	//   ....[65]....
        /*0aac*/ 	.word	0x0000f650
        /*0ab0*/ 	.word	0x00000003
        /*0ab4*/ 	.word	0x00032440
        /*0ab8*/ 	.short	0x010a
        /*0aba*/ 	.byte	0x3f
	.zero		1


	//   ....[66]....
        /*0abc*/ 	.word	0x0000f6a0
        /*0ac0*/ 	.word	0x00000003
        /*0ac4*/ 	.word	0x00032460
        /*0ac8*/ 	.short	0x010a
        /*0aca*/ 	.byte	0x3f
	.zero		1


	//   ....[67]....
        /*0acc*/ 	.word	0x0000f6f0
        /*0ad0*/ 	.word	0x00000004
        /*0ad4*/ 	.word	0x00032440
        /*0ad8*/ 	.short	0x010a
        /*0ada*/ 	.byte	0x3f
	.zero		1


	//   ....[68]....
        /*0adc*/ 	.word	0x0000f740
        /*0ae0*/ 	.word	0x00000004
        /*0ae4*/ 	.word	0x00032460
        /*0ae8*/ 	.short	0x010a
        /*0aea*/ 	.byte	0x3f
	.zero		1


	//   ....[69]....
        /*0aec*/ 	.word	0x0000f790
        /*0af0*/ 	.word	0x00000004
        /*0af4*/ 	.word	0x00032440
        /*0af8*/ 	.short	0x010a
        /*0afa*/ 	.byte	0x3f
	.zero		1


	//   ....[70]....
        /*0afc*/ 	.word	0x0000f7e0
        /*0b00*/ 	.word	0x00000004
        /*0b04*/ 	.word	0x00032460
        /*0b08*/ 	.short	0x010a
        /*0b0a*/ 	.byte	0x3f
	.zero		1


	//   ....[71]....
        /*0b0c*/ 	.word	0x0000f830
        /*0b10*/ 	.word	0x00000000
        /*0b14*/ 	.word	0x00032420
        /*0b18*/ 	.short	0x010a
        /*0b1a*/ 	.byte	0x3f
	.zero		1


	//   ....[72]....
        /*0b1c*/ 	.word	0x0000f9d0
        /*0b20*/ 	.word	0x00000006
        /*0b24*/ 	.word	0x00000000
        /*0b28*/ 	.short	0x010a
        /*0b2a*/ 	.byte	0x3f
	.zero		1


	//   ....[73]....
        /*0b2c*/ 	.word	0x0000fa20
        /*0b30*/ 	.word	0x00000007
        /*0b34*/ 	.word	0x00000000
        /*0b38*/ 	.short	0x010a
        /*0b3a*/ 	.byte	0x3f
	.zero		1


	//   ....[74]....
        /*0b3c*/ 	.word	0x0000fa70
        /*0b40*/ 	.word	0x00000004
        /*0b44*/ 	.word	0x00000000
        /*0b48*/ 	.short	0x010a
        /*0b4a*/ 	.byte	0x3f
	.zero		1


	//----- nvinfo : EIATTR_NUM_MBARRIERS
	.align		4
.L_1189:
        /*0b4c*/ 	.byte	0x03, 0x38
        /*0b4e*/ 	.short	0x0017


	//----- nvinfo : EIATTR_EXIT_INSTR_OFFSETS
	.align		4
        /*0b50*/ 	.byte	0x04, 0x1c
        /*0b52*/ 	.short	(.L_1191 - .L_1190)


	//   ....[0]....
.L_1190:
        /*0b54*/ 	.word	0x00000a40


	//   ....[1]....
        /*0b58*/ 	.word	0x00008b30


	//   ....[2]....
        /*0b5c*/ 	.word	0x0000d8b0


	//----- nvinfo : EIATTR_MAX_THREADS
	.align		4
.L_1191:
        /*0b60*/ 	.byte	0x04, 0x05
        /*0b62*/ 	.short	(.L_1193 - .L_1192)
.L_1192:
        /*0b64*/ 	.word	0x00000180
        /*0b68*/ 	.word	0x00000001
        /*0b6c*/ 	.word	0x00000001


	//----- nvinfo : EIATTR_CRS_STACK_SIZE
	.align		4
.L_1193:
        /*0b70*/ 	.byte	0x04, 0x1e
        /*0b72*/ 	.short	(.L_1195 - .L_1194)
.L_1194:
        /*0b74*/ 	.word	0x00000000


	//----- nvinfo : EIATTR_CBANK_PARAM_SIZE
	.align		4
.L_1195:
        /*0b78*/ 	.byte	0x03, 0x19
        /*0b7a*/ 	.short	0x0b70


	//----- nvinfo : EIATTR_PARAM_CBANK
	.align		4
        /*0b7c*/ 	.byte	0x04, 0x0a
        /*0b7e*/ 	.short	(.L_1197 - .L_1196)
	.align		4
.L_1196:
        /*0b80*/ 	.word	index@(.nv.constant0._ZN7cutlass13device_kernelIN5flash11enable_sm90INS1_16FlashAttnFwdSm90INS1_25CollectiveMainloopFwdSm90ILi2EN4cute5tupleIJNS5_1CILi1EEES8_S8_EEENS6_IJNS7_ILi128EEENS7_ILi96EEENS7_ILi64EEEEEELi256ENS_10bfloat16_tEfNS_4arch4Sm90ELb0ELb0ELb1ELb0ELb0ELb0ELb1ELb1ELb0ELb1ELb0ELb0EEENS1_21CollectiveEpilogueFwdINS6_IJSA_NS7_ILi256EEESB_EEES9_SE_SG_Li256ELb0ELb1ELb0ELb0EEENS1_29StaticPersistentTileSchedulerILb0EEEEEEEEEvNT_6ParamsE)
        /*0b84*/ 	.short	0x0210
        /*0b86*/ 	.short	0x0b70


	//----- nvinfo : EIATTR_SW_WAR
	.align		4
.L_1197:
        /*0b88*/ 	.byte	0x04, 0x36
        /*0b8a*/ 	.short	(.L_1199 - .L_1198)
.L_1198:
        /*0b8c*/ 	.word	0x00000008
.L_1199:


//--------------------- .nv.info._ZN7cutlass13device_kernelIN5flash11enable_sm90INS1_16FlashAttnFwdSm90INS1_25CollectiveMainloopFwdSm90ILi2EN4cute5tupleIJNS5_1CILi1EEES8_S8_EEENS6_IJNS7_ILi128EEENS7_ILi96EEENS7_ILi64EEEEEELi256ENS_10bfloat16_tEfNS_4arch4Sm90ELb0ELb0ELb1ELb1ELb0ELb0ELb0ELb1ELb0ELb1ELb0ELb0EEENS1_21CollectiveEpilogueFwdINS6_IJSA_NS7_ILi256EEESB_EEES9_SE_SG_Li256ELb1ELb1ELb0ELb0EEENS1_36VarlenDynamicPersistentTileSchedulerILi128ELi96ELi256ELi128ELb0ELb1ELb1ELb0ELb1ELb1EEEEEEEEEvNT_6ParamsE --------------------------
	.section	.nv.info._ZN7cutlass13device_kernelIN5flash11enable_sm90INS1_16FlashAttnFwdSm90INS1_25CollectiveMainloopFwdSm90ILi2EN4cute5tupleIJNS5_1CILi1EEES8_S8_EEENS6_IJNS7_ILi128EEENS7_ILi96EEENS7_ILi64EEEEEELi256ENS_10bfloat16_tEfNS_4arch4Sm90ELb0ELb0ELb1ELb1ELb0ELb0ELb0ELb1ELb0ELb1ELb0ELb0EEENS1_21CollectiveEpilogueFwdINS6_IJSA_NS7_ILi256EEESB_EEES9_SE_SG_Li256ELb1ELb1ELb0ELb0EEENS1_36VarlenDynamicPersistentTileSchedulerILi128ELi96ELi256ELi128ELb0ELb1ELb1ELb0ELb1ELb1EEEEEEEEEvNT_6ParamsE,"",@"SHT_CUDA_INFO"
	.sectionflags	@""
	.align	4


	//----- nvinfo : EIATTR_CUDA_API_VERSION
	.align		4
        /*0000*/ 	.byte	0x04, 0x37
        /*0002*/ 	.short	(.L_1201 - .L_1200)
.L_1200:
        /*0004*/ 	.word	0x00000082


	//----- nvinfo : EIATTR_KPARAM_INFO
	.align		4
.L_1201:
        /*0008*/ 	.byte	0x04, 0x17
        /*000a*/ 	.short	(.L_1203 - .L_1202)
.L_1202:
        /*000c*/ 	.word	0x00000000
        /*0010*/ 	.short	0x0000
        /*0012*/ 	.short	0x0070
        /*0014*/ 	.byte	0x00, 0xf0, 0x01, 0x2a


	//----- nvinfo : EIATTR_SPARSE_MMA_MASK
	.align		4
.L_1203:
        /*0018*/ 	.byte	0x03, 0x50
        /*001a*/ 	.short	0x0000


	//----- nvinfo : EIATTR_MAXREG_COUNT
	.align		4
        /*001c*/ 	.byte	0x03, 0x1b
        /*001e*/ 	.short	0x00a8


	//----- nvinfo : EIATTR_NUM_BARRIERS
	.align		4
        /*0020*/ 	.byte	0x02, 0x4c
        /*0022*/ 	.byte	0x10
	.zero		1


	//----- nvinfo : EIATTR_EXTERNS
	.align		4
        /*0024*/ 	.byte	0x04, 0x0f
        /*0026*/ 	.short	(.L_1205 - .L_1204)


	//   ....[0]....
	.align		4
.L_1204:
        /*0028*/ 	.word	index@(__assertfail)


	//----- nvinfo : EIATTR_ANNOTATIONS
	.align		4
.L_1205:
        /*002c*/ 	.byte	0x04, 0x55
        /*002e*/ 	.short	(.L_1207 - .L_1206)


	//   ....[0]....
.L_1206:
        /* <DEDUP_REMOVED lines=73> */


	//----- nvinfo : EIATTR_MERCURY_ISA_VERSION
	.align		4
.L_1207:
        /*04b0*/ 	.byte	0x03, 0x5f
        /*04b2*/ 	.short	0x0101


	//----- nvinfo : EIATTR_UNUSED_LOAD_BYTE_OFFSET
	.align		4
        /*04b4*/ 	.byte	0x04, 0x44
        /*04b6*/ 	.short	(.L_1209 - .L_1208)


	//   ....[0]....
.L_1208:
        /*04b8*/ 	.word	0x00000a40
        /*04bc*/ 	.word	0x0000fff0


	//   ....[1]....
        /*04c0*/ 	.word	0x00006720
        /*04c4*/ 	.word	0x0000fff0


	//----- nvinfo : EIATTR_INT_WARP_WIDE_INSTR_OFFSETS
	.align		4
.L_1209:
        /*04c8*/ 	.byte	0x04, 0x31
        /*04ca*/ 	.short	(.L_1211 - .L_1210)


	//   ....[0]....
.L_1210:
        /*04cc*/ 	.word	0x00000130


	//   ....[1]....
        /*04d0*/ 	.word	0x00000170


	//   ....[2]....
        /*04d4*/ 	.word	0x000001e0


	//   ....[3]....
        /*04d8*/ 	.word	0x0000a540


	//   ....[4]....
        /*04dc*/ 	.word	0x0000a5d0


	//   ....[5]....
        /*04e0*/ 	.word	0x0000e4f0


	//   ....[6]....
        /*04e4*/ 	.word	0x0000e580


	//----- nvinfo : EIATTR_COOP_GROUP_MASK_REGIDS
	.align		4
.L_1211:
        /*04e8*/ 	.byte	0x04, 0x29
        /*04ea*/ 	.short	(.L_1213 - .L_1212)


	//   ....[0]....
.L_1212:
        /*04ec*/ 	.word	0xffffffff


	//   ....[1]....
        /*04f0*/ 	.word	0xffffffff


	//   ....[2]....
        /*04f4*/ 	.word	0xffffffff


	//   ....[3]....
        /*04f8*/ 	.word	0xffffffff


	//   ....[4]....
        /*04fc*/ 	.word	0xffffffff


	//   ....[5]....
        /*0500*/ 	.word	0xffffffff


	//   ....[6]....
        /*0504*/ 	.word	0xffffffff


	//   ....[7]....
        /*0508*/ 	.word	0xffffffff


	//   ....[8]....
        /*050c*/ 	.word	0xffffffff


	//   ....[9]....
        /*0510*/ 	.word	0xffffffff


	//   ....[10]....
        /*0514*/ 	.word	0xffffffff


	//   ....[11]....
        /*0518*/ 	.word	0xffffffff


	//   ....[12]....
        /*051c*/ 	.word	0xffffffff


	//   ....[13]....
        /*0520*/ 	.word	0xffffffff


	//   ....[14]....
        /*0524*/ 	.word	0xffffffff


	//   ....[15]....
        /*0528*/ 	.word	0xffffffff


	//   ....[16]....
        /*052c*/ 	.word	0xffffffff


	//   ....[17]....
        /*0530*/ 	.word	0xffffffff


	//   ....[18]....
        /*0534*/ 	.word	0xffffffff


	//   ....[19]....
        /*0538*/ 	.word	0xffffffff


	//   ....[20]....
        /*053c*/ 	.word	0xffffffff


	//   ....[21]....
        /*0540*/ 	.word	0xffffffff


	//   ....[22]....
        /*0544*/ 	.word	0xffffffff


	//   ....[23]....
        /*0548*/ 	.word	0xffffffff


	//   ....[24]....
        /*054c*/ 	.word	0xffffffff


	//   ....[25]....
        /*0550*/ 	.word	0xffffffff


	//   ....[26]....
        /*0554*/ 	.word	0xffffffff


	//   ....[27]....
        /*0558*/ 	.word	0xffffffff


	//   ....[28]....
        /*055c*/ 	.word	0xffffffff


	//   ....[29]....
        /*0560*/ 	.word	0xffffffff


	//   ....[30]....
        /*0564*/ 	.word	0xffffffff


	//   ....[31]....
        /*0568*/ 	.word	0xffffffff


	//   ....[32]....
        /*056c*/ 	.word	0xffffffff


	//   ....[33]....
        /*0570*/ 	.word	0xffffffff


	//   ....[34]....
        /*0574*/ 	.word	0xffffffff


	//   ....[35]....
        /*0578*/ 	.word	0xffffffff


	//   ....[36]....
        /*057c*/ 	.word	0xffffffff


	//   ....[37]....
        /*0580*/ 	.word	0xffffffff


	//   ....[38]....
        /*0584*/ 	.word	0xffffffff


	//   ....[39]....
        /*0588*/ 	.word	0xffffffff


	//   ....[40]....
        /*058c*/ 	.word	0xffffffff


	//   ....[41]....
        /*0590*/ 	.word	0xffffffff


	//   ....[42]....
        /*0594*/ 	.word	0xffffffff


	//   ....[43]....
        /*0598*/ 	.word	0xffffffff


	//   ....[44]....
        /*059c*/ 	.word	0xffffffff


	//   ....[45]....
        /*05a0*/ 	.word	0xffffffff


	//   ....[46]....
        /*05a4*/ 	.word	0xffffffff


	//   ....[47]....
        /*05a8*/ 	.word	0xffffffff


	//   ....[48]....
        /*05ac*/ 	.word	0xffffffff


	//   ....[49]....
        /*05b0*/ 	.word	0xffffffff


	//   ....[50]....
        /*05b4*/ 	.word	0xffffffff


	//   ....[51]....
        /*05b8*/ 	.word	0xffffffff


	//   ....[52]....
        /*05bc*/ 	.word	0xffffffff


	//   ....[53]....
        /*05c0*/ 	.word	0xffffffff


	//   ....[54]....
        /*05c4*/ 	.word	0xffffffff


	//   ....[55]....
        /*05c8*/ 	.word	0xffffffff


	//   ....[56]....
        /*05cc*/ 	.word	0xffffffff


	//   ....[57]....
        /*05d0*/ 	.word	0xffffffff


	//   ....[58]....
        /*05d4*/ 	.word	0xffffffff


	//   ....[59]....
        /*05d8*/ 	.word	0xffffffff


	//   ....[60]....
        /*05dc*/ 	.word	0xffffffff


	//   ....[61]....
        /*05e0*/ 	.word	0xffffffff


	//   ....[62]....
        /*05e4*/ 	.word	0xffffffff


	//   ....[63]....
        /*05e8*/ 	.word	0xffffffff


	//   ....[64]....
        /*05ec*/ 	.word	0xffffffff


	//   ....[65]....
        /*05f0*/ 	.word	0xffffffff


	//   ....[66]....
        /*05f4*/ 	.word	0xffffffff


	//   ....[67]....
        /*05f8*/ 	.word	0xffffffff


	//   ....[68]....
        /*05fc*/ 	.word	0xffffffff


	//   ....[69]....
        /*0600*/ 	.word	0xffffffff


	//   ....[70]....
        /*0604*/ 	.word	0xffffffff


	//   ....[71]....
        /*0608*/ 	.word	0xffffffff


	//   ....[72]....
        /*060c*/ 	.word	0xffffffff


	//   ....[73]....
        /*0610*/ 	.word	0xffffffff


	//   ....[74]....
        /*0614*/ 	.word	0xffffffff


	//   ....[75]....
        /*0618*/ 	.word	0xffffffff


	//   ....[76]....
        /*061c*/ 	.word	0xffffffff


	//   ....[77]....
        /*0620*/ 	.word	0xffffffff


	//   ....[78]....
        /*0624*/ 	.word	0xffffffff


	//   ....[79]....
        /*0628*/ 	.word	0xffffffff


	//   ....[80]....
        /*062c*/ 	.word	0xffffffff


	//   ....[81]....
        /*0630*/ 	.word	0xffffffff


	//   ....[82]....
        /*0634*/ 	.word	0xffffffff


	//   ....[83]....
        /*0638*/ 	.word	0xffffffff


	//   ....[84]....
        /*063c*/ 	.word	0xffffffff


	//   ....[85]....
        /*0640*/ 	.word	0xffffffff


	//   ....[86]....
        /*0644*/ 	.word	0xffffffff


	//   ....[87]....
        /*0648*/ 	.word	0xffffffff


	//   ....[88]....
        /*064c*/ 	.word	0xffffffff


	//   ....[89]....
        /*0650*/ 	.word	0xffffffff


	//   ....[90]....
        /*0654*/ 	.word	0xffffffff


	//   ....[91]....
        /*0658*/ 	.word	0x0500000f


	//   ....[92]....
        /*065c*/ 	.word	0x0500000f


	//   ....[93]....
        /*0660*/ 	.word	0x0500000f


	//   ....[94]....
        /*0664*/ 	.word	0x0500000f


	//   ....[95]....
        /*0668*/ 	.word	0x0500000f


	//   ....[96]....
        /*066c*/ 	.word	0x0500000f


	//   ....[97]....
        /*0670*/ 	.word	0x0500000f


	//   ....[98]....
        /*0674*/ 	.word	0x0500000f


	//   ....[99]....
        /*0678*/ 	.word	0x0500000f


	//   ....[100]....
        /*067c*/ 	.word	0x0500000f


	//   ....[101]....
        /*0680*/ 	.word	0x0500000f


	//   ....[102]....
        /*0684*/ 	.word	0x0500000f


	//   ....[103]....
        /*0688*/ 	.word	0x0500000f


	//   ....[104]....
        /*068c*/ 	.word	0x0500000f


	//   ....[105]....
        /*0690*/ 	.word	0x0500000f


	//   ....[106]....
        /*0694*/ 	.word	0x0500000f


	//   ....[107]....
        /*0698*/ 	.word	0x0500000f


	//   ....[108]....
        /*069c*/ 	.word	0x0500000f


	//   ....[109]....
        /*06a0*/ 	.word	0x0500000f


	//   ....[110]....
        /*06a4*/ 	.word	0x0500000f


	//   ....[111]....
        /*06a8*/ 	.word	0x0500000f


	//   ....[112]....
        /*06ac*/ 	.word	0x0500000f


	//   ....[113]....
        /*06b0*/ 	.word	0x0500000f


	//   ....[114]....
        /*06b4*/ 	.word	0x0500000f


	//   ....[115]....
        /*06b8*/ 	.word	0x0500000f


	//   ....[116]....
        /*06bc*/ 	.word	0x0500000f


	//   ....[117]....
        /*06c0*/ 	.word	0x0500000f


	//   ....[118]....
        /*06c4*/ 	.word	0x0500000f


	//   ....[119]....
        /*06c8*/ 	.word	0x0500000f


	//   ....[120]....
        /*06cc*/ 	.word	0x0500000f


	//   ....[121]....
        /*06d0*/ 	.word	0x0500000f


	//   ....[122]....
        /*06d4*/ 	.word	0x0500000f


	//   ....[123]....
        /*06d8*/ 	.word	0x0500000f


	//   ....[124]....
        /*06dc*/ 	.word	0x0500000f


	//   ....[125]....
        /*06e0*/ 	.word	0x0500000f


	//----- nvinfo : EIATTR_COOP_GROUP_INSTR_OFFSETS
	.align		4
.L_1213:
        /*06e4*/ 	.byte	0x04, 0x28
        /*06e6*/ 	.short	(.L_1215 - .L_1214)


	//   ....[0]....
.L_1214:
        /*06e8*/ 	.word	0x00000070


	//   ....[1]....
        /*06ec*/ 	.word	0x00000140


	//   ....[2]....
        /*06f0*/ 	.word	0x00000190


	//   ....[3]....
        /*06f4*/ 	.word	0x000003c0


	//   ....[4]....
        /*06f8*/ 	.word	0x00000520


	//   ....[5]....
        /*06fc*/ 	.word	0x00000640


	//   ....[6]....
        /*0700*/ 	.word	0x000007a0


	//   ....[7]....
        /*0704*/ 	.word	0x00001650


	//   ....[8]....
        /*0708*/ 	.word	0x00002810


	//   ....[9]....
        /*070c*/ 	.word	0x000028a0


	//   ....[10]....
        /*0710*/ 	.word	0x00002ce0


	//   ....[11]....
        /*0714*/ 	.word	0x00002d50


	//   ....[12]....
        /*0718*/ 	.word	0x00004270


	//   ....[13]....
        /*071c*/ 	.word	0x00004300


	//   ....[14]....
        /*0720*/ 	.word	0x00004770


	//   ....[15]....
        /*0724*/ 	.word	0x00004930


	//   ....[16]....
        /*0728*/ 	.word	0x00005ca0


	//   ....[17]....
        /*072c*/ 	.word	0x00005ce0


	//   ....[18]....
        /*0730*/ 	.word	0x00005d80


	//   ....[19]....
        /*0734*/ 	.word	0x00005de0


	//   ....[20]....
        /*0738*/ 	.word	0x000077e0


	//   ....[21]....
        /*073c*/ 	.word	0x00007820


	//   ....[22]....
        /*0740*/ 	.word	0x00007900


	//   ....[23]....
        /*0744*/ 	.word	0x00007930


	//   ....[24]....
        /*0748*/ 	.word	0x00008130


	//   ....[25]....
        /*074c*/ 	.word	0x00008160


	//   ....[26]....
        /*0750*/ 	.word	0x000082a0


	//   ....[27]....
        /*0754*/ 	.word	0x000082c0


	//   ....[28]....
        /*0758*/ 	.word	0x00008400


	//   ....[29]....
        /*075c*/ 	.word	0x00008420


	//   ....[30]....
        /*0760*/ 	.word	0x00008570


	//   ....[31]....
        /*0764*/ 	.word	0x00008590


	//   ....[32]....
        /*0768*/ 	.word	0x00008f00


	//   ....[33]....
        /*076c*/ 	.word	0x00008f30


	//   ....[34]....
        /*0770*/ 	.word	0x00009080


	//   ....[35]....
        /*0774*/ 	.word	0x000090a0


	//   ....[36]....
        /*0778*/ 	.word	0x000091e0


	//   ....[37]....
        /*077c*/ 	.word	0x00009200


	//   ....[38]....
        /*0780*/ 	.word	0x00009350


	//   ....[39]....
        /*0784*/ 	.word	0x00009370


	//   ....[40]....
        /*0788*/ 	.word	0x00009520


	//   ....[41]....
        /*078c*/ 	.word	0x00009700


	//   ....[42]....
        /*0790*/ 	.word	0x00009730


	//   ....[43]....
        /*0794*/ 	.word	0x00009760


	//   ....[44]....
        /*0798*/ 	.word	0x00009790


	//   ....[45]....
        /*079c*/ 	.word	0x000097c0


	//   ....[46]....
        /*07a0*/ 	.word	0x000097f0


	//   ....[47]....
        /*07a4*/ 	.word	0x00009960


	//   ....[48]....
        /*07a8*/ 	.word	0x00009990


	//   ....[49]....
        /*07ac*/ 	.word	0x000099c0


	//   ....[50]....
        /*07b0*/ 	.word	0x000099f0


	//   ....[51]....
        /*07b4*/ 	.word	0x00009a20


	//   ....[52]....
        /*07b8*/ 	.word	0x00009a50


	//   ....[53]....
        /*07bc*/ 	.word	0x00009af0


	//   ....[54]....
        /*07c0*/ 	.word	0x00009b20


	//   ....[55]....
        /*07c4*/ 	.word	0x00009bb0


	//   ....[56]....
        /*07c8*/ 	.word	0x0000ab50


	//   ....[57]....
        /*07cc*/ 	.word	0x0000b6c0


	//   ....[58]....
        /*07d0*/ 	.word	0x0000b6e0


	//   ....[59]....
        /*07d4*/ 	.word	0x0000b770


	//   ....[60]....
        /*07d8*/ 	.word	0x0000b780


	//   ....[61]....
        /*07dc*/ 	.word	0x0000b800


	//   ....[62]....
        /*07e0*/ 	.word	0x0000b810


	//   ....[63]....
        /*07e4*/ 	.word	0x0000b890


	//   ....[64]....
        /*07e8*/ 	.word	0x0000b8a0


	//   ....[65]....
        /*07ec*/ 	.word	0x0000b920


	//   ....[66]....
        /*07f0*/ 	.word	0x0000b930


	//   ....[67]....
        /*07f4*/ 	.word	0x0000b9b0


	//   ....[68]....
        /*07f8*/ 	.word	0x0000b9c0


	//   ....[69]....
        /*07fc*/ 	.word	0x0000ba40


	//   ....[70]....
        /*0800*/ 	.word	0x0000ba50


	//   ....[71]....
        /*0804*/ 	.word	0x0000ba60


	//   ....[72]....
        /*0808*/ 	.word	0x0000bab0


	//   ....[73]....
        /*080c*/ 	.word	0x0000e780


	//   ....[74]....
        /*0810*/ 	.word	0x0000e7b0


	//   ....[75]....
        /*0814*/ 	.word	0x0000e7f0


	//   ....[76]....
        /*0818*/ 	.word	0x0000e820


	//   ....[77]....
        /*081c*/ 	.word	0x0000e850


	//   ....[78]....
        /*0820*/ 	.word	0x0000e880


	//   ....[79]....
        /*0824*/ 	.word	0x0000e8b0


	//   ....[80]....
        /*0828*/ 	.word	0x0000e8e0


	//   ....[81]....
        /*082c*/ 	.word	0x0000ea60


	//   ....[82]....
        /*0830*/ 	.word	0x0000ea90


	//   ....[83]....
        /*0834*/ 	.word	0x0000eac0


	//   ....[84]....
        /*0838*/ 	.word	0x0000eaf0


	//   ....[85]....
        /*083c*/ 	.word	0x0000eb20


	//   ....[86]....
        /*0840*/ 	.word	0x0000eb50


	//   ....[87]....
        /*0844*/ 	.word	0x0000ec10


	//   ....[88]....
        /*0848*/ 	.word	0x0000ec30


	//   ....[89]....
        /*084c*/ 	.word	0x0000eca0


	//   ....[90]....
        /*0850*/ 	.word	0x0000f130


	//   ....[91]....
        /*0854*/ 	.word	0x0000f610


	//   ....[92]....
        /*0858*/ 	.word	0x0000f7c0


	//   ....[93]....
        /*085c*/ 	.word	0x0000f810


	//   ....[94]....
        /*0860*/ 	.word	0x0000f870


	//   ....[95]....
        /*0864*/ 	.word	0x0000f960


	//   ....[96]....
        /*0868*/ 	.word	0x0000f9c0


	//   ....[97]....
        /*086c*/ 	.word	0x0000fab0


	//   ....[98]....
        /*0870*/ 	.word	0x0000fb10


	//   ....[99]....
        /*0874*/ 	.word	0x0000fc00


	//   ....[100]....
        /*0878*/ 	.word	0x0000fc60


	//   ....[101]....
        /*087c*/ 	.word	0x0000fd50


	//   ....[102]....
        /*0880*/ 	.word	0x0000fdb0


	//   ....[103]....
        /*0884*/ 	.word	0x0000fea0


	//   ....[104]....
        /*0888*/ 	.word	0x0000ff00


	//   ....[105]....
        /*088c*/ 	.word	0x0000ffd0


	//   ....[106]....
        /*0890*/ 	.word	0x00010050


	//   ....[107]....
        /*0894*/ 	.word	0x00010120


	//   ....[108]....
        /*0898*/ 	.word	0x00010450


	//   ....[109]....
        /*089c*/ 	.word	0x000104f0


	//   ....[110]....
        /*08a0*/ 	.word	0x00010610


	//   ....[111]....
        /*08a4*/ 	.word	0x00010680


	//   ....[112]....
        /*08a8*/ 	.word	0x000106f0


	//   ....[113]....
        /*08ac*/ 	.word	0x00010760


	//   ....[114]....
        /*08b0*/ 	.word	0x000107d0


	//   ....[115]....
        /*08b4*/ 	.word	0x00010850


	//   ....[116]....
        /*08b8*/ 	.word	0x000108e0


	//   ....[117]....
        /*08bc*/ 	.word	0x00010980


	//   ....[118]....
        /*08c0*/ 	.word	0x000109f0


	//   ....[119]....
        /*08c4*/ 	.word	0x00010a60


	//   ....[120]....
        /*08c8*/ 	.word	0x00010ad0


	//   ....[121]....
        /*08cc*/ 	.word	0x00010b50


	//   ....[122]....
        /*08d0*/ 	.word	0x00010bc0


	//   ....[123]....
        /*08d4*/ 	.word	0x00010c60


	//   ....[124]....
        /*08d8*/ 	.word	0x00010cf0


	//   ....[125]....
        /*08dc*/ 	.word	0x00010e10


	//----- nvinfo : EIATTR_REG_RECONFIG
	.align		4
.L_1215:
        /*08e0*/ 	.byte	0x01, 0x54
	.zero		2


	//----- nvinfo : EIATTR_SYSCALL_OFFSETS
	.align		4
        /*08e4*/ 	.byte	0x04, 0x46
        /*08e6*/ 	.short	(.L_1217 - .L_1216)


	//   ....[0]....
.L_1216:
        /*08e8*/ 	.word	0x00001830


	//   ....[1]....
        /*08ec*/ 	.word	0x0000a740


	//   ....[2]....
        /*08f0*/ 	.word	0x0000a8a0


	//   ....[3]....
        /*08f4*/ 	.word	0x0000a9a0


	//   ....[4]....
        /*08f8*/ 	.word	0x0000b2d0


	//----- nvinfo : EIATTR_MBARRIER_INSTR_OFFSETS
	.align		4
.L_1217:
        /*08fc*/ 	.byte	0x04, 0x39
        /*08fe*/ 	.short	(.L_1219 - .L_1218)


	//   ....[0]....
.L_1218:
        /*0900*/ 	.word	0x00000270
        /*0904*/ 	.word	0x000000ff
        /*0908*/ 	.word	0x00022800
        /*090c*/ 	.short	0x0100
        /*090e*/ 	.byte	0x08
	.zero		1


	//   ....[1]....
        /*0910*/ 	.word	0x00000280
        /*0914*/ 	.word	0x000000ff
        /*0918*/ 	.word	0x00022820
        /*091c*/ 	.short	0x0100
        /*091e*/ 	.byte	0x08
	.zero		1


	//   ....[2]....
        /*0920*/ 	.word	0x00000370
        /*0924*/ 	.word	0x000000ff
        /*0928*/ 	.word	0x00022830
        /*092c*/ 	.short	0x0100
        /*092e*/ 	.byte	0x08
	.zero		1


	//   ....[3]....
        /*0930*/ 	.word	0x00000380
        /*0934*/ 	.word	0x000000ff
        /*0938*/ 	.word	0x00022840
        /*093c*/ 	.short	0x0100
        /*093e*/ 	.byte	0x08
	.zero		1


	//   ....[4]....
        /*0940*/ 	.word	0x00000390
        /*0944*/ 	.word	0x000000ff
        /*0948*/ 	.word	0x00022838
        /*094c*/ 	.short	0x0100
        /*094e*/ 	.byte	0x08
	.zero		1


	//   ....[5]....
        /*0950*/ 	.word	0x000003a0
        /*0954*/ 	.word	0x000000ff
        /*0958*/ 	.word	0x00022848
        /*095c*/ 	.short	0x0100
        /*095e*/ 	.byte	0x08
	.zero		1


	//   ....[6]....
        /*0960*/ 	.word	0x000004d0
        /*0964*/ 	.word	0x000000ff
        /*0968*/ 	.word	0x00022850
        /*096c*/ 	.short	0x0100
        /*096e*/ 	.byte	0x08
	.zero		1


	//   ....[7]....
        /*0970*/ 	.word	0x000004e0
        /*0974*/ 	.word	0x000000ff
        /*0978*/ 	.word	0x00022860
        /*097c*/ 	.short	0x0100
        /*097e*/ 	.byte	0x08
	.zero		1


	//   ....[8]....
        /*0980*/ 	.word	0x000004f0
        /*0984*/ 	.word	0x000000ff
        /*0988*/ 	.word	0x00022858
        /*098c*/ 	.short	0x0100
        /*098e*/ 	.byte	0x08
	.zero		1


	//   ....[9]....
        /*0990*/ 	.word	0x00000500
        /*0994*/ 	.word	0x000000ff
        /*0998*/ 	.word	0x00022868
        /*099c*/ 	.short	0x0100
        /*099e*/ 	.byte	0x08
	.zero		1


	//   ....[10]....
        /*09a0*/ 	.word	0x000005f0
        /*09a4*/ 	.word	0x000000ff
        /*09a8*/ 	.word	0x00022870
        /*09ac*/ 	.short	0x0100
        /*09ae*/ 	.byte	0x06
	.zero		1


	//   ....[11]....
        /*09b0*/ 	.word	0x00000600
        /*09b4*/ 	.word	0x000000ff
        /*09b8*/ 	.word	0x00022880
        /*09bc*/ 	.short	0x0100
        /*09be*/ 	.byte	0x06
	.zero		1


	//   ....[12]....
        /*09c0*/ 	.word	0x00000610
        /*09c4*/ 	.word	0x000000ff
        /*09c8*/ 	.word	0x00022878
        /*09cc*/ 	.short	0x0100
        /*09ce*/ 	.byte	0x06
	.zero		1


	//   ....[13]....
        /*09d0*/ 	.word	0x00000620
        /*09d4*/ 	.word	0x000000ff
        /*09d8*/ 	.word	0x00022888
        /*09dc*/ 	.short	0x0100
        /*09de*/ 	.byte	0x06
	.zero		1


	//   ....[14]....
        /*09e0*/ 	.word	0x00000750
        /*09e4*/ 	.word	0x000000ff
        /*09e8*/ 	.word	0x00022890
        /*09ec*/ 	.short	0x0100
        /*09ee*/ 	.byte	0x08
	.zero		1


	//   ....[15]....
        /*09f0*/ 	.word	0x00000760
        /*09f4*/ 	.word	0x000000ff
        /*09f8*/ 	.word	0x000228a0
        /*09fc*/ 	.short	0x0100
        /*09fe*/ 	.byte	0x08
	.zero		1


	//   ....[16]....
        /*0a00*/ 	.word	0x00000770
        /*0a04*/ 	.word	0x000000ff
        /*0a08*/ 	.word	0x00022898
        /*0a0c*/ 	.short	0x0100
        /*0a0e*/ 	.byte	0x08
	.zero		1


	//   ....[17]....
        /*0a10*/ 	.word	0x00000780
        /*0a14*/ 	.word	0x000000ff
        /*0a18*/ 	.word	0x000228a8
        /*0a1c*/ 	.short	0x0100
        /*0a1e*/ 	.byte	0x08
	.zero		1


	//   ....[18]....
        /*0a20*/ 	.word	0x000008b0
        /*0a24*/ 	.word	0x000000ff
        /*0a28*/ 	.word	0x000228b0
        /*0a2c*/ 	.short	0x0100
        /*0a2e*/ 	.byte	0x08
	.zero		1


	//   ....[19]....
        /*0a30*/ 	.word	0x000008c0
        /*0a34*/ 	.word	0x000000ff
        /*0a38*/ 	.word	0x000228c0
        /*0a3c*/ 	.short	0x0100
        /*0a3e*/ 	.byte	0x08
	.zero		1


	//   ....[20]....
        /*0a40*/ 	.word	0x000008d0
        /*0a44*/ 	.word	0x000000ff
        /*0a48*/ 	.word	0x000228b8
        /*0a4c*/ 	.short	0x0100
        /*0a4e*/ 	.byte	0x08
	.zero		1


	//   ....[21]....
        /*0a50*/ 	.word	0x000008e0
        /*0a54*/ 	.word	0x000000ff
        /*0a58*/ 	.word	0x000228c8
        /*0a5c*/ 	.short	0x0100
        /*0a5e*/ 	.byte	0x08
	.zero		1


	//   ....[22]....
        /*0a60*/ 	.word	0x000018e0
        /*0a64*/ 	.word	0x00000007
        /*0a68*/ 	.word	0x00022800
        /*0a6c*/ 	.short	0x010a
        /*0a6e*/ 	.byte	0x3f
	.zero		1


	//   ....[23]....
        /*0a70*/ 	.word	0x000019b0
        /*0a74*/ 	.word	0x00000005
        /*0a78*/ 	.word	0x00022830
        /*0a7c*/ 	.short	0x010a
        /*0a7e*/ 	.byte	0x3f
	.zero		1


	//   ....[24]....
        /*0a80*/ 	.word	0x000019f0
        /*0a84*/ 	.word	0x00000005
        /*0a88*/ 	.word	0x00022830
        /*0a8c*/ 	.short	0x010a
        /*0a8e*/ 	.byte	0x3f
	.zero		1


	//   ....[25]....
        /*0a90*/ 	.word	0x00003180
        /*0a94*/ 	.word	0x00000004
        /*0a98*/ 	.word	0x00000000
        /*0a9c*/ 	.short	0x0101
        /*0a9e*/ 	.byte	0x3f
	.zero		1


	//   ....[26]....
        /*0aa0*/ 	.word	0x000035e0
        /*0aa4*/ 	.word	0x00000005
        /*0aa8*/ 	.word	0x00022850
        /*0aac*/ 	.short	0x010a
        /*0aae*/ 	.byte	0x3f
	.zero		1


	//   ....[27]....
        /*0ab0*/ 	.word	0x00003620
        /*0ab4*/ 	.word	0x00000005
        /*0ab8*/ 	.word	0x00022850
        /*0abc*/ 	.short	0x010a
        /*0abe*/ 	.byte	0x3f
	.zero		1


	//   ....[28]....
        /*0ac0*/ 	.word	0x00003920
        /*0ac4*/ 	.word	0x00000005
        /*0ac8*/ 	.word	0x00000000
        /*0acc*/ 	.short	0x0101
        /*0ace*/ 	.byte	0x3f
	.zero		1


	//   ....[29]....
        /*0ad0*/ 	.word	0x00003a90
        /*0ad4*/ 	.word	0x000000ff
        /*0ad8*/ 	.word	0x00022830
        /*0adc*/ 	.short	0x010a
        /*0ade*/ 	.byte	0x17
	.zero		1


	//   ....[30]....
        /*0ae0*/ 	.word	0x00003ad0
        /*0ae4*/ 	.word	0x000000ff
        /*0ae8*/ 	.word	0x00022830
        /*0aec*/ 	.short	0x010a
        /*0aee*/ 	.byte	0x17
	.zero		1


	//   ....[31]....
        /*0af0*/ 	.word	0x00004c50
        /*0af4*/ 	.word	0x00000099
        /*0af8*/ 	.word	0x00000000
        /*0afc*/ 	.short	0x0101
        /*0afe*/ 	.byte	0x3f
	.zero		1


	//   ....[32]....
        /*0b00*/ 	.word	0x00005960
        /*0b04*/ 	.word	0x000000ff
        /*0b08*/ 	.word	0x00022850
        /*0b0c*/ 	.short	0x010a
        /*0b0e*/ 	.byte	0x17
	.zero		1


	//   ....[33]....
        /*0b10*/ 	.word	0x000059a0
        /*0b14*/ 	.word	0x000000ff
        /*0b18*/ 	.word	0x00022850
        /*0b1c*/ 	.short	0x010a
        /*0b1e*/ 	.byte	0x17
	.zero		1


	//   ....[34]....
        /*0b20*/ 	.word	0x00005c80
        /*0b24*/ 	.word	0x000000b6
        /*0b28*/ 	.word	0x00000000
        /*0b2c*/ 	.short	0x0101
        /*0b2e*/ 	.byte	0x3f
	.zero		1


	//   ....[35]....
        /*0b30*/ 	.word	0x00008150
        /*0b34*/ 	.word	0x00000000
        /*0b38*/ 	.word	0x00000000
        /*0b3c*/ 	.short	0x0101
        /*0b3e*/ 	.byte	0x3f
	.zero		1


	//   ....[36]....
        /*0b40*/ 	.word	0x0000add0
        /*0b44*/ 	.word	0x00000000
        /*0b48*/ 	.word	0x00022840
        /*0b4c*/ 	.short	0x010a
        /*0b4e*/ 	.byte	0x3f
	.zero		1


	//   ....[37]....
        /*0b50*/ 	.word	0x0000bb70
        /*0b54*/ 	.word	0x00000008
        /*0b58*/ 	.word	0x00022800
        /*0b5c*/ 	.short	0x0107
        /*0b5e*/ 	.byte	0x3f
	.zero		1


	//   ....[38]....
        /*0b60*/ 	.word	0x0000bc70
        /*0b64*/ 	.word	0x00000002
        /*0b68*/ 	.word	0x00022800
        /*0b6c*/ 	.short	0x0101
        /*0b6e*/ 	.byte	0x3f
	.zero		1


	//   ....[39]....
        /*0b70*/ 	.word	0x0000bc90
        /*0b74*/ 	.word	0x00000002
        /*0b78*/ 	.word	0x00022820
        /*0b7c*/ 	.short	0x010a
        /*0b7e*/ 	.byte	0x3f
	.zero		1


	//   ....[40]....
        /*0b80*/ 	.word	0x0000bda0
        /*0b84*/ 	.word	0x00000002
        /*0b88*/ 	.word	0x00022860
        /*0b8c*/ 	.short	0x010a
        /*0b8e*/ 	.byte	0x3f
	.zero		1


	//   ....[41]....
        /*0b90*/ 	.word	0x0000c6b0
        /*0b94*/ 	.word	0x00000003
        /*0b98*/ 	.word	0x00022840
        /*0b9c*/ 	.short	0x010a
        /*0b9e*/ 	.byte	0x3f
	.zero		1


	//   ....[42]....
        /*0ba0*/ 	.word	0x0000c910
        /*0ba4*/ 	.word	0x00000003
        /*0ba8*/ 	.word	0x00022860
        /*0bac*/ 	.short	0x010a
        /*0bae*/ 	.byte	0x3f
	.zero		1


	//   ....[43]....
        /*0bb0*/ 	.word	0x0000d1b0
        /*0bb4*/ 	.word	0x00000002
        /*0bb8*/ 	.word	0x00022840
        /*0bbc*/ 	.short	0x010a
        /*0bbe*/ 	.byte	0x3f
	.zero		1


	//   ....[44]....
        /*0bc0*/ 	.word	0x0000d400
        /*0bc4*/ 	.word	0x00000002
        /*0bc8*/ 	.word	0x00022860
        /*0bcc*/ 	.short	0x010a
        /*0bce*/ 	.byte	0x3f
	.zero		1


	//   ....[45]....
        /*0bd0*/ 	.word	0x0000dc10
        /*0bd4*/ 	.word	0x00000002
        /*0bd8*/ 	.word	0x00022840
        /*0bdc*/ 	.short	0x010a
        /*0bde*/ 	.byte	0x3f
	.zero		1


	//   ....[46]....
        /*0be0*/ 	.word	0x0000de70
        /*0be4*/ 	.word	0x00000002
        /*0be8*/ 	.word	0x00022860
        /*0bec*/ 	.short	0x010a
        /*0bee*/ 	.byte	0x3f
	.zero		1


	//   ....[47]....
        /*0bf0*/ 	.word	0x0000f0b0
        /*0bf4*/ 	.word	0x00000000
        /*0bf8*/ 	.word	0x00022820
        /*0bfc*/ 	.short	0x010a
        /*0bfe*/ 	.byte	0x3f
	.zero		1


	//   ....[48]....
        /*0c00*/ 	.word	0x0000f270
        /*0c04*/ 	.word	0x00000006
        /*0c08*/ 	.word	0x00000000
        /*0c0c*/ 	.short	0x010a
        /*0c0e*/ 	.byte	0x3f
	.zero		1


	//   ....[49]....
        /*0c10*/ 	.word	0x0000f2e0
        /*0c14*/ 	.word	0x00000007
        /*0c18*/ 	.word	0x00000000
        /*0c1c*/ 	.short	0x010a
        /*0c1e*/ 	.byte	0x3f
	.zero		1


	//   ....[50]....
        /*0c20*/ 	.word	0x0000f350
        /*0c24*/ 	.word	0x00000004
        /*0c28*/ 	.word	0x00000000
        /*0c2c*/ 	.short	0x010a
        /*0c2e*/ 	.byte	0x3f
	.zero		1


	//   ....[51]....
        /*0c30*/ 	.word	0x0000f380
        /*0c34*/ 	.word	0x00000003
        /*0c38*/ 	.word	0x00000000
        /*0c3c*/ 	.short	0x010a
        /*0c3e*/ 	.byte	0x3f
	.zero		1


	//   ....[52]....
        /*0c40*/ 	.word	0x0000f3e0
        /*0c44*/ 	.word	0x00000007
        /*0c48*/ 	.word	0x00022800
        /*0c4c*/ 	.short	0x010a
        /*0c4e*/ 	.byte	0x3f
	.zero		1


	//   ....[53]....
        /*0c50*/ 	.word	0x0000f430
        /*0c54*/ 	.word	0x00000005
        /*0c58*/ 	.word	0x00022830
        /*0c5c*/ 	.short	0x010a
        /*0c5e*/ 	.byte	0x3f
	.zero		1


	//   ....[54]....
        /*0c60*/ 	.word	0x0000f480
        /*0c64*/ 	.word	0x00000005
        /*0c68*/ 	.word	0x00022850
        /*0c6c*/ 	.short	0x010a
        /*0c6e*/ 	.byte	0x3f
	.zero		1


	//   ....[55]....
        /*0c70*/ 	.word	0x0000f4e0
        /*0c74*/ 	.word	0x00000000
        /*0c78*/ 	.word	0x00022830
        /*0c7c*/ 	.short	0x010a
        /*0c7e*/ 	.byte	0x3f
	.zero		1


	//   ....[56]....
        /*0c80*/ 	.word	0x0000f530
        /*0c84*/ 	.word	0x000000b6
        /*0c88*/ 	.word	0x00022850
        /*0c8c*/ 	.short	0x010a
        /*0c8e*/ 	.byte	0x3f
	.zero		1


	//   ....[57]....
        /*0c90*/ 	.word	0x0000f6d0
        /*0c94*/ 	.word	0x00000000
        /*0c98*/ 	.word	0x00022840
        /*0c9c*/ 	.short	0x010a
        /*0c9e*/ 	.byte	0x3f
	.zero		1


	//   ....[58]....
        /*0ca0*/ 	.word	0x00010170
        /*0ca4*/ 	.word	0x00000002
        /*0ca8*/ 	.word	0x00022820
        /*0cac*/ 	.short	0x010a
        /*0cae*/ 	.byte	0x3f
	.zero		1


	//   ....[59]....
        /*0cb0*/ 	.word	0x000101c0
        /*0cb4*/ 	.word	0x00000002
        /*0cb8*/ 	.word	0x00022860
        /*0cbc*/ 	.short	0x010a
        /*0cbe*/ 	.byte	0x3f
	.zero		1


	//   ....[60]....
        /*0cc0*/ 	.word	0x00010210
        /*0cc4*/ 	.word	0x00000003
        /*0cc8*/ 	.word	0x00022840
        /*0ccc*/ 	.short	0x010a
        /*0cce*/ 	.byte	0x3f
	.zero		1


	//   ....[61]....
        /*0cd0*/ 	.word	0x00010260
        /*0cd4*/ 	.word	0x00000003
        /*0cd8*/ 	.word	0x00022860
        /*0cdc*/ 	.short	0x010a
        /*0cde*/ 	.byte	0x3f
	.zero		1


	//   ....[62]....
        /*0ce0*/ 	.word	0x000102b0
        /*0ce4*/ 	.word	0x00000002
        /*0ce8*/ 	.word	0x00022840
        /*0cec*/ 	.short	0x010a
        /*0cee*/ 	.byte	0x3f
	.zero		1


	//   ....[63]....
        /*0cf0*/ 	.word	0x00010300
        /*0cf4*/ 	.word	0x00000002
        /*0cf8*/ 	.word	0x00022860
        /*0cfc*/ 	.short	0x010a
        /*0cfe*/ 	.byte	0x3f
	.zero		1


	//   ....[64]....
        /*0d00*/ 	.word	0x00010350
        /*0d04*/ 	.word	0x00000002
        /*0d08*/ 	.word	0x00022840
        /*0d0c*/ 	.short	0x010a
        /*0d0e*/ 	.byte	0x3f
	.zero		1


	//   ....[65]....
        /*0d10*/ 	.word	0x000103a0
        /*0d14*/ 	.word	0x00000002
        /*0d18*/ 	.word	0x00022860
        /*0d1c*/ 	.short	0x010a
        /*0d1e*/ 	.byte	0x3f
	.zero		1


	//   ....[66]....
        /*0d20*/ 	.word	0x00010d30
        /*0d24*/ 	.word	0x00000000
        /*0d28*/ 	.word	0x00022820
        /*0d2c*/ 	.short	0x010a
        /*0d2e*/ 	.byte	0x3f
	.zero		1


	//   ....[67]....
        /*0d30*/ 	.word	0x00010ed0
        /*0d34*/ 	.word	0x00000006
        /*0d38*/ 	.word	0x00000000
        /*0d3c*/ 	.short	0x010a
        /*0d3e*/ 	.byte	0x3f
	.zero		1


	//   ....[68]....
        /*0d40*/ 	.word	0x00010f20
        /*0d44*/ 	.word	0x00000007
        /*0d48*/ 	.word	0x00000000
        /*0d4c*/ 	.short	0x010a
        /*0d4e*/ 	.byte	0x3f
	.zero		1


	//   ....[69]....
        /*0d50*/ 	.word	0x00010f70
        /*0d54*/ 	.word	0x00000004
        /*0d58*/ 	.word	0x00000000
        /*0d5c*/ 	.short	0x010a
        /*0d5e*/ 	.byte	0x3f
	.zero		1


	//----- nvinfo : EIATTR_NUM_MBARRIERS
	.align		4
.L_1219:
        /*0d60*/ 	.byte	0x03, 0x38
        /*0d62*/ 	.short	0x0016


	//----- nvinfo : EIATTR_EXIT_INSTR_OFFSETS
	.align		4
        /*0d64*/ 	.byte	0x04, 0x1c
        /*0d66*/ 	.short	(.L_1221 - .L_1220)


	//   ....[0]....
.L_1220:
        /*0d68*/ 	.word	0x00000a80


	//   ....[1]....
        /*0d6c*/ 	.word	0x000094e0


	//   ....[2]....
        /*0d70*/ 	.word	0x0000f3d0


	//----- nvinfo : EIATTR_MAX_THREADS
	.align		4
.L_1221:
        /*0d74*/ 	.byte	0x04, 0x05
        /*0d76*/ 	.short	(.L_1223 - .L_1222)
.L_1222:
        /*0d78*/ 	.word	0x00000180
        /*0d7c*/ 	.word	0x00000001
        /*0d80*/ 	.word	0x00000001


	//----- nvinfo : EIATTR_CRS_STACK_SIZE
	.align		4
.L_1223:
        /*0d84*/ 	.byte	0x04, 0x1e
        /*0d86*/ 	.short	(.L_1225 - .L_1224)
.L_1224:
        /*0d88*/ 	.word	0x00000000


	//----- nvinfo : EIATTR_CBANK_PARAM_SIZE
	.align		4
.L_1225:
        /*0d8c*/ 	.byte	0x03, 0x19
        /*0d8e*/ 	.short	0x0af0


	//----- nvinfo : EIATTR_PARAM_CBANK
	.align		4
        /*0d90*/ 	.byte	0x04, 0x0a
        /*0d92*/ 	.short	(.L_1227 - .L_1226)
	.align		4
.L_1226:
        /*0d94*/ 	.word	index@(.nv.constant0._ZN7cutlass13device_kernelIN5flash11enable_sm90INS1_16FlashAttnFwdSm90INS1_25CollectiveMainloopFwdSm90ILi2EN4cute5tupleIJNS5_1CILi1EEES8_S8_EEENS6_IJNS7_ILi128EEENS7_ILi96EEENS7_ILi64EEEEEELi256ENS_10bfloat16_tEfNS_4arch4Sm90ELb0ELb0ELb1ELb1ELb0ELb0ELb0ELb1ELb0ELb1ELb0ELb0EEENS1_21CollectiveEpilogueFwdINS6_IJSA_NS7_ILi256EEESB_EEES9_SE_SG_Li256ELb1ELb1ELb0ELb0EEENS1_36VarlenDynamicPersistentTileSchedulerILi128ELi96ELi256ELi128ELb0ELb1ELb1ELb0ELb1ELb1EEEEEEEEEvNT_6ParamsE)
        /*0d98*/ 	.short	0x0210
        /*0d9a*/ 	.short	0x0af0


	//----- nvinfo : EIATTR_SW_WAR
	.align		4
.L_1227:
        /*0d9c*/ 	.byte	0x04, 0x36
        /*0d9e*/ 	.short	(.L_1229 - .L_1228)
.L_1228:
        /*0da0*/ 	.word	0x00000008
.L_1229:


//--------------------- .nv.info._ZN7cutlass13device_kernelIN5flash11enable_sm90INS1_16FlashAttnFwdSm90INS1_25CollectiveMainloopFwdSm90ILi2EN4cute5tupleIJNS5_1CILi1EEES8_S8_EEENS6_IJNS7_ILi128EEENS7_ILi96EEENS7_ILi64EEEEEELi256ENS_10bfloat16_tEfNS_4arch4Sm90ELb0ELb0ELb1ELb1ELb0ELb1ELb0ELb1ELb0ELb1ELb0ELb0EEENS1_21CollectiveEpilogueFwdINS6_IJSA_NS7_ILi256EEESB_EEES9_SE_SG_Li256ELb1ELb1ELb0ELb0EEENS1_36VarlenDynamicPersistentTileSchedulerILi128ELi96ELi256ELi128ELb0ELb1ELb1ELb0ELb1ELb1EEEEEEEEEvNT_6ParamsE --------------------------
	.section	.nv.info._ZN7cutlass13device_kernelIN5flash11enable_sm90INS1_16FlashAttnFwdSm90INS1_25CollectiveMainloopFwdSm90ILi2EN4cute5tupleIJNS5_1CILi1EEES8_S8_EEENS6_IJNS7_ILi128EEENS7_ILi96EEENS7_ILi64EEEEEELi256ENS_10bfloat16_tEfNS_4arch4Sm90ELb0ELb0ELb1ELb1ELb0ELb1ELb0ELb1ELb0ELb1ELb0ELb0EEENS1_21CollectiveEpilogueFwdINS6_IJSA_NS7_ILi256EEESB_EEES9_SE_SG_Li256ELb1ELb1ELb0ELb0EEENS1_36VarlenDynamicPersistentTileSchedulerILi128ELi96ELi256ELi128ELb0ELb1ELb1ELb0ELb1ELb1EEEEEEEEEvNT_6ParamsE,"",@"SHT_CUDA_INFO"
	.sectionflags	@""
	.align	4


	//----- nvinfo : EIATTR_CUDA_API_VERSION
	.align		4
        /*0000*/ 	.byte	0x04, 0x37
        /*0002*/ 	.short	(.L_1231 - .L_1230)
.L_1230:
        /*0004*/ 	.word	0x00000082


	//----- nvinfo : EIATTR_KPARAM_INFO
	.align		4
.L_1231:
        /*0008*/ 	.byte	0x04, 0x17
        /*000a*/ 	.short	(.L_1233 - .L_1232)
.L_1232:
        /*000c*/ 	.word	0x00000000
        /*0010*/ 	.short	0x0000
        /*0012*/ 	.short	0x0070
        /*0014*/ 	.byte	0x00, 0xf0, 0x01, 0x2a


	//----- nvinfo : EIATTR_SPARSE_MMA_MASK
	.align		4
.L_1233:
        /*0018*/ 	.byte	0x03, 0x50
        /*001a*/ 	.short	0x0000


	//----- nvinfo : EIATTR_MAXREG_COUNT
	.align		4
        /*001c*/ 	.byte	0x03, 0x1b
        /*001e*/ 	.short	0x00a8


	//----- nvinfo : EIATTR_NUM_BARRIERS
	.align		4
        /*0020*/ 	.byte	0x02, 0x4c
        /*0022*/ 	.byte	0x10
	.zero		1


	//----- nvinfo : EIATTR_EXTERNS
	.align		4
        /*0024*/ 	.byte	0x04, 0x0f
        /*0026*/ 	.short	(.L_1235 - .L_1234)


	//   ....[0]....
	.align		4
.L_1234:
        /*0028*/ 	.word	index@(__assertfail)


	//----- nvinfo : EIATTR_ANNOTATIONS
	.align		4
.L_1235:
        /*002c*/ 	.byte	0x04, 0x55
        /*002e*/ 	.short	(.L_1237 - .L_1236)


	//   ....[0]....
.L_1236:
        /* <DEDUP_REMOVED lines=91> */


	//----- nvinfo : EIATTR_MERCURY_ISA_VERSION
	.align		4
.L_1237:
        /*05d0*/ 	.byte	0x03, 0x5f
        /*05d2*/ 	.short	0x0101


	//----- nvinfo : EIATTR_UNUSED_LOAD_BYTE_OFFSET
	.align		4
        /*05d4*/ 	.byte	0x04, 0x44
        /*05d6*/ 	.short	(.L_1239 - .L_1238)


	//   ....[0]....
.L_1238:
        /*05d8*/ 	.word	0x00000ac0
        /*05dc*/ 	.word	0x0000fff0


	//   ....[1]....
        /*05e0*/ 	.word	0x0000d350
        /*05e4*/ 	.word	0x0000fff0


	//----- nvinfo : EIATTR_INT_WARP_WIDE_INSTR_OFFSETS
	.align		4
.L_1239:
        /*05e8*/ 	.byte	0x04, 0x31
        /*05ea*/ 	.short	(.L_1241 - .L_1240)


	//   ....[0]....
.L_1240:
        /*05ec*/ 	.word	0x00000180


	//   ....[1]....
        /*05f0*/ 	.word	0x00000220


	//   ....[2]....
        /*05f4*/ 	.word	0x00000290


	//   ....[3]....
        /*05f8*/ 	.word	0x00012710


	//   ....[4]....
        /*05fc*/ 	.word	0x000127a0


	//   ....[5]....
        /*0600*/ 	.word	0x00016740


	//   ....[6]....
        /*0604*/ 	.word	0x000167d0


	//----- nvinfo : EIATTR_COOP_GROUP_MASK_REGIDS
	.align		4
.L_1241:
        /*0608*/ 	.byte	0x04, 0x29
        /*060a*/ 	.short	(.L_1243 - .L_1242)


	//   ....[0]....
.L_1242:
        /*060c*/ 	.word	0xffffffff


	//   ....[1]....
        /*0610*/ 	.word	0xffffffff


	//   ....[2]....
        /*0614*/ 	.word	0xffffffff


	//   ....[3]....
        /*0618*/ 	.word	0xffffffff


	//   ....[4]....
        /*061c*/ 	.word	0xffffffff


	//   ....[5]....
        /*0620*/ 	.word	0xffffffff


	//   ....[6]....
        /*0624*/ 	.word	0xffffffff


	//   ....[7]....
        /*0628*/ 	.word	0xffffffff


	//   ....[8]....
        /*062c*/ 	.word	0xffffffff


	//   ....[9]....
        /*0630*/ 	.word	0xffffffff


	//   ....[10]....
        /*0634*/ 	.word	0xffffffff


	//   ....[11]....
        /*0638*/ 	.word	0xffffffff


	//   ....[12]....
        /*063c*/ 	.word	0xffffffff


	//   ....[13]....
        /*0640*/ 	.word	0xffffffff


	//   ....[14]....
        /*0644*/ 	.word	0xffffffff


	//   ....[15]....
        /*0648*/ 	.word	0xffffffff


	//   ....[16]....
        /*064c*/ 	.word	0xffffffff


	//   ....[17]....
        /*0650*/ 	.word	0xffffffff


	//   ....[18]....
        /*0654*/ 	.word	0xffffffff


	//   ....[19]....
        /*0658*/ 	.word	0xffffffff


	//   ....[20]....
        /*065c*/ 	.word	0xffffffff


	//   ....[21]....
        /*0660*/ 	.word	0xffffffff


	//   ....[22]....
        /*0664*/ 	.word	0xffffffff


	//   ....[23]....
        /*0668*/ 	.word	0xffffffff


	//   ....[24]....
        /*066c*/ 	.word	0xffffffff


	//   ....[25]....
        /*0670*/ 	.word	0xffffffff


	//   ....[26]....
        /*0674*/ 	.word	0xffffffff


	//   ....[27]....
        /*0678*/ 	.word	0xffffffff


	//   ....[28]....
        /*067c*/ 	.word	0xffffffff


	//   ....[29]....
        /*0680*/ 	.word	0xffffffff


	//   ....[30]....
        /*0684*/ 	.word	0xffffffff


	//   ....[31]....
        /*0688*/ 	.word	0xffffffff


	//   ....[32]....
        /*068c*/ 	.word	0xffffffff


	//   ....[33]....
        /*0690*/ 	.word	0xffffffff


	//   ....[34]....
        /*0694*/ 	.word	0xffffffff


	//   ....[35]....
        /*0698*/ 	.word	0xffffffff


	//   ....[36]....
        /*069c*/ 	.word	0xffffffff


	//   ....[37]....
        /*06a0*/ 	.word	0xffffffff


	//   ....[38]....
        /*06a4*/ 	.word	0xffffffff


	//   ....[39]....
        /*06a8*/ 	.word	0xffffffff


	//   ....[40]....
        /*06ac*/ 	.word	0xffffffff


	//   ....[41]....
        /*06b0*/ 	.word	0xffffffff


	//   ....[42]....
        /*06b4*/ 	.word	0xffffffff


	//   ....[43]....
        /*06b8*/ 	.word	0xffffffff


	//   ....[44]....
        /*06bc*/ 	.word	0xffffffff


	//   ....[45]....
        /*06c0*/ 	.word	0xffffffff


	//   ....[46]....
        /*06c4*/ 	.word	0xffffffff


	//   ....[47]....
        /*06c8*/ 	.word	0xffffffff


	//   ....[48]....
        /*06cc*/ 	.word	0xffffffff


	//   ....[49]....
        /*06d0*/ 	.word	0xffffffff


	//   ....[50]....
        /*06d4*/ 	.word	0xffffffff


	//   ....[51]....
        /*06d8*/ 	.word	0xffffffff


	//   ....[52]....
        /*06dc*/ 	.word	0xffffffff


	//   ....[53]....
        /*06e0*/ 	.word	0xffffffff


	//   ....[54]....
        /*06e4*/ 	.word	0xffffffff


	//   ....[55]....
        /*06e8*/ 	.word	0xffffffff


	//   ....[56]....
        /*06ec*/ 	.word	0xffffffff


	//   ....[57]....
        /*06f0*/ 	.word	0xffffffff


	//   ....[58]....
        /*06f4*/ 	.word	0xffffffff


	//   ....[59]....
        /*06f8*/ 	.word	0xffffffff


	//   ....[60]....
        /*06fc*/ 	.word	0xffffffff


	//   ....[61]....
        /*0700*/ 	.word	0xffffffff


	//   ....[62]....
        /*0704*/ 	.word	0xffffffff


	//   ....[63]....
        /*0708*/ 	.word	0xffffffff


	//   ....[64]....
        /*070c*/ 	.word	0xffffffff


	//   ....[65]....
        /*0710*/ 	.word	0xffffffff


	//   ....[66]....
        /*0714*/ 	.word	0xffffffff


	//   ....[67]....
        /*0718*/ 	.word	0xffffffff


	//   ....[68]....
        /*071c*/ 	.word	0xffffffff


	//   ....[69]....
        /*0720*/ 	.word	0xffffffff


	//   ....[70]....
        /*0724*/ 	.word	0xffffffff


	//   ....[71]....
        /*0728*/ 	.word	0xffffffff


	//   ....[72]....
        /*072c*/ 	.word	0xffffffff


	//   ....[73]....
        /*0730*/ 	.word	0xffffffff


	//   ....[74]....
        /*0734*/ 	.word	0xffffffff


	//   ....[75]....
        /*0738*/ 	.word	0xffffffff


	//   ....[76]....
        /*073c*/ 	.word	0xffffffff


	//   ....[77]....
        /*0740*/ 	.word	0xffffffff


	//   ....[78]....
        /*0744*/ 	.word	0xffffffff


	//   ....[79]....
        /*0748*/ 	.word	0xffffffff


	//   ....[80]....
        /*074c*/ 	.word	0xffffffff


	//   ....[81]....
        /*0750*/ 	.word	0xffffffff


	//   ....[82]....
        /*0754*/ 	.word	0xffffffff


	//   ....[83]....
        /*0758*/ 	.word	0xffffffff


	//   ....[84]....
        /*075c*/ 	.word	0xffffffff


	//   ....[85]....
        /*0760*/ 	.word	0xffffffff


	//   ....[86]....
        /*0764*/ 	.word	0xffffffff


	//   ....[87]....
        /*0768*/ 	.word	0xffffffff


	//   ....[88]....
        /*076c*/ 	.word	0xffffffff


	//   ....[89]....
        /*0770*/ 	.word	0xffffffff


	//   ....[90]....
        /*0774*/ 	.word	0xffffffff


	//   ....[91]....
        /*0778*/ 	.word	0xffffffff


	//   ....[92]....
        /*077c*/ 	.word	0xffffffff


	//   ....[93]....
        /*0780*/ 	.word	0xffffffff


	//   ....[94]....
        /*0784*/ 	.word	0xffffffff


	//   ....[95]....
        /*0788*/ 	.word	0xffffffff


	//   ....[96]....
        /*078c*/ 	.word	0xffffffff


	//   ....[97]....
        /*0790*/ 	.word	0xffffffff


	//   ....[98]....
        /*0794*/ 	.word	0xffffffff


	//   ....[99]....
        /*0798*/ 	.word	0xffffffff


	//   ....[100]....
        /*079c*/ 	.word	0x0500000f


	//   ....[101]....
        /*07a0*/ 	.word	0x0500000f


	//   ....[102]....
        /*07a4*/ 	.word	0x0500000f


	//   ....[103]....
        /*07a8*/ 	.word	0x0500000f


	//   ....[104]....
        /*07ac*/ 	.word	0x0500000f


	//   ....[105]....
        /*07b0*/ 	.word	0x0500000f


	//   ....[106]....
        /*07b4*/ 	.word	0x0500000f


	//   ....[107]....
        /*07b8*/ 	.word	0x0500000f


	//   ....[108]....
        /*07bc*/ 	.word	0x0500000f


	//   ....[109]....
        /*07c0*/ 	.word	0x0500000f


	//   ....[110]....
        /*07c4*/ 	.word	0x0500000f


	//   ....[111]....
        /*07c8*/ 	.word	0x0500000f


	//   ....[112]....
        /*07cc*/ 	.word	0x0500000f


	//   ....[113]....
        /*07d0*/ 	.word	0x0500000f


	//   ....[114]....
        /*07d4*/ 	.word	0x0500000f


	//   ....[115]....
        /*07d8*/ 	.word	0x0500000f


	//   ....[116]....
        /*07dc*/ 	.word	0x0500000f


	//   ....[117]....
        /*07e0*/ 	.word	0x0500000f


	//   ....[118]....
        /*07e4*/ 	.word	0x0500000f


	//   ....[119]....
        /*07e8*/ 	.word	0x0500000f


	//   ....[120]....
        /*07ec*/ 	.word	0x0500000f


	//   ....[121]....
        /*07f0*/ 	.word	0x0500000f


	//   ....[122]....
        /*07f4*/ 	.word	0x0500000f


	//   ....[123]....
        /*07f8*/ 	.word	0x0500000f


	//   ....[124]....
        /*07fc*/ 	.word	0x0500000f


	//   ....[125]....
        /*0800*/ 	.word	0x0500000f


	//   ....[126]....
        /*0804*/ 	.word	0x0500000f


	//   ....[127]....
        /*0808*/ 	.word	0x0500000f


	//   ....[128]....
        /*080c*/ 	.word	0x0500000f


	//   ....[129]....
        /*0810*/ 	.word	0x0500000f


	//   ....[130]....
        /*0814*/ 	.word	0x0500000f


	//   ....[131]....
        /*0818*/ 	.word	0x0500000f


	//   ....[132]....
        /*081c*/ 	.word	0x0500000f


	//   ....[133]....
        /*0820*/ 	.word	0x0500000f


	//   ....[134]....
        /*0824*/ 	.word	0x0500000f


	//   ....[135]....
        /*0828*/ 	.word	0x0500000f


	//   ....[136]....
        /*082c*/ 	.word	0x0500000f


	//   ....[137]....
        /*0830*/ 	.word	0x0500000f


	//   ....[138]....
        /*0834*/ 	.word	0x0500000f


	//   ....[139]....
        /*0838*/ 	.word	0x0500000f


	//   ....[140]....
        /*083c*/ 	.word	0x0500000f


	//   ....[141]....
        /*0840*/ 	.word	0x0500000f


	//   ....[142]....
        /*0844*/ 	.word	0x0500000f


	//   ....[143]....
        /*0848*/ 	.word	0x0500000f


	//   ....[144]....
        /*084c*/ 	.word	0x0500000f


	//   ....[145]....
        /*0850*/ 	.word	0x0500000f


	//   ....[146]....
        /*0854*/ 	.word	0x0500000f


	//   ....[147]....
        /*0858*/ 	.word	0x0500000f


	//   ....[148]....
        /*085c*/ 	.word	0x0500000f


	//   ....[149]....
        /*0860*/ 	.word	0x0500000f


	//   ....[150]....
        /*0864*/ 	.word	0x0500000f


	//   ....[151]....
        /*0868*/ 	.word	0x0500000f


	//   ....[152]....
        /*086c*/ 	.word	0x0500000f


	//----- nvinfo : EIATTR_COOP_GROUP_INSTR_OFFSETS
	.align		4
.L_1243:
        /*0870*/ 	.byte	0x04, 0x28
        /*0872*/ 	.short	(.L_1245 - .L_1244)


	//   ....[0]....
.L_1244:
        /*0874*/ 	.word	0x00000060


	//   ....[1]....
        /*0878*/ 	.word	0x00000190


	//   ....[2]....
        /*087c*/ 	.word	0x00000240


	//   ....[3]....
        /*0880*/ 	.word	0x00000400


	//   ....[4]....
        /*0884*/ 	.word	0x00000560


	//   ....[5]....
        /*0888*/ 	.word	0x00000680


	//   ....[6]....
        /*088c*/ 	.word	0x000007e0


	//   ....[7]....
        /*0890*/ 	.word	0x00005d20


	//   ....[8]....
        /*0894*/ 	.word	0x000062c0


	//   ....[9]....
        /*0898*/ 	.word	0x000062d0


	//   ....[10]....
        /*089c*/ 	.word	0x000062e0


	//   ....[11]....
        /*08a0*/ 	.word	0x000062f0


	//   ....[12]....
        /*08a4*/ 	.word	0x00007280


	//   ....[13]....
        /*08a8*/ 	.word	0x00007290


	//   ....[14]....
        /*08ac*/ 	.word	0x000072a0


	//   ....[15]....
        /*08b0*/ 	.word	0x000072b0


	//   ....[16]....
        /*08b4*/ 	.word	0x00009200


	//   ....[17]....
        /*08b8*/ 	.word	0x00009260


	//   ....[18]....
        /*08bc*/ 	.word	0x00009630


	//   ....[19]....
        /*08c0*/ 	.word	0x00009680


	//   ....[20]....
        /*08c4*/ 	.word	0x0000acb0


	//   ....[21]....
        /*08c8*/ 	.word	0x0000ad20


	//   ....[22]....
        /*08cc*/ 	.word	0x0000b760


	//   ....[23]....
        /*08d0*/ 	.word	0x0000b7c0


	//   ....[24]....
        /*08d4*/ 	.word	0x0000c8d0


	//   ....[25]....
        /*08d8*/ 	.word	0x0000c940


	//   ....[26]....
        /*08dc*/ 	.word	0x0000c990


	//   ....[27]....
        /*08e0*/ 	.word	0x0000c9c0


	//   ....[28]....
        /*08e4*/ 	.word	0x0000e300


	//   ....[29]....
        /*08e8*/ 	.word	0x0000e340


	//   ....[30]....
        /*08ec*/ 	.word	0x0000e380


	//   ....[31]....
        /*08f0*/ 	.word	0x0000e3c0


	//   ....[32]....
        /*08f4*/ 	.word	0x0000ec60


	//   ....[33]....
        /*08f8*/ 	.word	0x0000eca0


	//   ....[34]....
        /*08fc*/ 	.word	0x0000ee10


	//   ....[35]....
        /*0900*/ 	.word	0x0000ee30


	//   ....[36]....
        /*0904*/ 	.word	0x0000ef70


	//   ....[37]....
        /*0908*/ 	.word	0x0000ef90


	//   ....[38]....
        /*090c*/ 	.word	0x0000f0e0


	//   ....[39]....
        /*0910*/ 	.word	0x0000f100


	//   ....[40]....
        /*0914*/ 	.word	0x0000f960


	//   ....[41]....
        /*0918*/ 	.word	0x0000f970


	//   ....[42]....
        /*091c*/ 	.word	0x0000fb50


	//   ....[43]....
        /*0920*/ 	.word	0x0000fb60


	//   ....[44]....
        /*0924*/ 	.word	0x0000fd30


	//   ....[45]....
        /*0928*/ 	.word	0x0000fd40


	//   ....[46]....
        /*092c*/ 	.word	0x0000ff10


	//   ....[47]....
        /*0930*/ 	.word	0x0000ff20


	//   ....[48]....
        /*0934*/ 	.word	0x00010140


	//   ....[49]....
        /*0938*/ 	.word	0x00010330


	//   ....[50]....
        /*093c*/ 	.word	0x00010360


	//   ....[51]....
        /*0940*/ 	.word	0x00010390


	//   ....[52]....
        /*0944*/ 	.word	0x000103c0


	//   ....[53]....
        /*0948*/ 	.word	0x000103f0


	//   ....[54]....
        /*094c*/ 	.word	0x00010420


	//   ....[55]....
        /*0950*/ 	.word	0x00010590


	//   ....[56]....
        /*0954*/ 	.word	0x000105c0


	//   ....[57]....
        /*0958*/ 	.word	0x000105f0


	//   ....[58]....
        /*095c*/ 	.word	0x00010620


	//   ....[59]....
        /*0960*/ 	.word	0x00010650


	//   ....[60]....
        /*0964*/ 	.word	0x00010680


	//   ....[61]....
        /*0968*/ 	.word	0x00010720


	//   ....[62]....
        /*096c*/ 	.word	0x00010750


	//   ....[63]....
        /*0970*/ 	.word	0x000107e0


	//   ....[64]....
        /*0974*/ 	.word	0x00011330


	//   ....[65]....
        /*0978*/ 	.word	0x00012d20


	//   ....[66]....
        /*097c*/ 	.word	0x000138e0


	//   ....[67]....
        /*0980*/ 	.word	0x000138f0


	//   ....[68]....
        /*0984*/ 	.word	0x00013990


	//   ....[69]....
        /*0988*/ 	.word	0x000139a0


	//   ....[70]....
        /*098c*/ 	.word	0x00013a20


	//   ....[71]....
        /*0990*/ 	.word	0x00013a30


	//   ....[72]....
        /*0994*/ 	.word	0x00013ab0


	//   ....[73]....
        /*0998*/ 	.word	0x00013ac0


	//   ....[74]....
        /*099c*/ 	.word	0x00013b40


	//   ....[75]....
        /*09a0*/ 	.word	0x00013b50


	//   ....[76]....
        /*09a4*/ 	.word	0x00013bd0


	//   ....[77]....
        /*09a8*/ 	.word	0x00013be0


	//   ....[78]....
        /*09ac*/ 	.word	0x00013c60


	//   ....[79]....
        /*09b0*/ 	.word	0x00013c70


	//   ....[80]....
        /*09b4*/ 	.word	0x00013cc0


	//   ....[81]....
        /*09b8*/ 	.word	0x00013ce0


	//   ....[82]....
        /*09bc*/ 	.word	0x000169d0


	//   ....[83]....
        /*09c0*/ 	.word	0x00016a30


	//   ....[84]....
        /*09c4*/ 	.word	0x00016a60


	//   ....[85]....
        /*09c8*/ 	.word	0x00016a90


	//   ....[86]....
        /*09cc*/ 	.word	0x00016ac0


	//   ....[87]....
        /*09d0*/ 	.word	0x00016af0


	//   ....[88]....
        /*09d4*/ 	.word	0x00016b20


	//   ....[89]....
        /*09d8*/ 	.word	0x00016b30


	//   ....[90]....
        /*09dc*/ 	.word	0x00016cb0


	//   ....[91]....
        /*09e0*/ 	.word	0x00016ce0


	//   ....[92]....
        /*09e4*/ 	.word	0x00016d10


	//   ....[93]....
        /*09e8*/ 	.word	0x00016d40


	//   ....[94]....
        /*09ec*/ 	.word	0x00016d70


	//   ....[95]....
        /*09f0*/ 	.word	0x00016da0


	//   ....[96]....
        /*09f4*/ 	.word	0x00016e60


	//   ....[97]....
        /*09f8*/ 	.word	0x00016e80


	//   ....[98]....
        /*09fc*/ 	.word	0x00016ef0


	//   ....[99]....
        /*0a00*/ 	.word	0x00017380


	//   ....[100]....
        /*0a04*/ 	.word	0x000177c0


	//   ....[101]....
        /*0a08*/ 	.word	0x00017860


	//   ....[102]....
        /*0a0c*/ 	.word	0x000178f0


	//   ....[103]....
        /*0a10*/ 	.word	0x00017940


	//   ....[104]....
        /*0a14*/ 	.word	0x00017990


	//   ....[105]....
        /*0a18*/ 	.word	0x00017a70


	//   ....[106]....
        /*0a1c*/ 	.word	0x00017b00


	//   ....[107]....
        /*0a20*/ 	.word	0x00017b50


	//   ....[108]....
        /*0a24*/ 	.word	0x00017ba0


	//   ....[109]....
        /*0a28*/ 	.word	0x00017db0


	//   ....[110]....
        /*0a2c*/ 	.word	0x00017e00


	//   ....[111]....
        /*0a30*/ 	.word	0x00017e90


	//   ....[112]....
        /*0a34*/ 	.word	0x00017f20


	//   ....[113]....
        /*0a38*/ 	.word	0x00017fb0


	//   ....[114]....
        /*0a3c*/ 	.word	0x00018040


	//   ....[115]....
        /*0a40*/ 	.word	0x000180d0


	//   ....[116]....
        /*0a44*/ 	.word	0x00018160


	//   ....[117]....
        /*0a48*/ 	.word	0x00018220


	//   ....[118]....
        /*0a4c*/ 	.word	0x00018510


	//   ....[119]....
        /*0a50*/ 	.word	0x000186f0


	//   ....[120]....
        /*0a54*/ 	.word	0x00018740


	//   ....[121]....
        /*0a58*/ 	.word	0x000187a0


	//   ....[122]....
        /*0a5c*/ 	.word	0x00018890


	//   ....[123]....
        /*0a60*/ 	.word	0x000188f0


	//   ....[124]....
        /*0a64*/ 	.word	0x000189e0


	//   ....[125]....
        /*0a68*/ 	.word	0x00018a40


	//   ....[126]....
        /*0a6c*/ 	.word	0x00018b30


	//   ....[127]....
        /*0a70*/ 	.word	0x00018b90


	//   ....[128]....
        /*0a74*/ 	.word	0x00018c80


	//   ....[129]....
        /*0a78*/ 	.word	0x00018ce0


	//   ....[130]....
        /*0a7c*/ 	.word	0x00018dd0


	//   ....[131]....
        /*0a80*/ 	.word	0x00018e30


	//   ....[132]....
        /*0a84*/ 	.word	0x00018f10


	//   ....[133]....
        /*0a88*/ 	.word	0x00018f70


	//   ....[134]....
        /*0a8c*/ 	.word	0x00019040


	//   ....[135]....
        /*0a90*/ 	.word	0x00019370


	//   ....[136]....
        /*0a94*/ 	.word	0x00019410


	//   ....[137]....
        /*0a98*/ 	.word	0x00019530


	//   ....[138]....
        /*0a9c*/ 	.word	0x000195b0


	//   ....[139]....
        /*0aa0*/ 	.word	0x00019630


	//   ....[140]....
        /*0aa4*/ 	.word	0x000196b0


	//   ....[141]....
        /*0aa8*/ 	.word	0x00019730


	//   ....[142]....
        /*0aac*/ 	.word	0x000197c0


	//   ....[143]....
        /*0ab0*/ 	.word	0x00019860


	//   ....[144]....
        /*0ab4*/ 	.word	0x00019900


	//   ....[145]....
        /*0ab8*/ 	.word	0x00019980


	//   ....[146]....
        /*0abc*/ 	.word	0x00019a00


	//   ....[147]....
        /*0ac0*/ 	.word	0x00019a80


	//   ....[148]....
        /*0ac4*/ 	.word	0x00019b10


	//   ....[149]....
        /*0ac8*/ 	.word	0x00019b90


	//   ....[150]....
        /*0acc*/ 	.word	0x00019c30


	//   ....[151]....
        /*0ad0*/ 	.word	0x00019cc0


	//   ....[152]....
        /*0ad4*/ 	.word	0x00019df0


	//----- nvinfo : EIATTR_REG_RECONFIG
	.align		4
.L_1245:
        /*0ad8*/ 	.byte	0x01, 0x54
	.zero		2


	//----- nvinfo : EIATTR_SYSCALL_OFFSETS
	.align		4
        /*0adc*/ 	.byte	0x04, 0x46
        /*0ade*/ 	.short	(.L_1247 - .L_1246)


	//   ....[0]....
.L_1246:
        /*0ae0*/ 	.word	0x000017c0


	//   ....[1]....
        /*0ae4*/ 	.word	0x00001910


	//   ....[2]....
        /*0ae8*/ 	.word	0x00005ec0


	//   ....[3]....
        /*0aec*/ 	.word	0x00006230


	//   ....[4]....
        /*0af0*/ 	.word	0x00012910


	//   ....[5]....
        /*0af4*/ 	.word	0x00012a70


	//   ....[6]....
        /*0af8*/ 	.word	0x00012b70


	//   ....[7]....
        /*0afc*/ 	.word	0x000134e0


	//----- nvinfo : EIATTR_MBARRIER_INSTR_OFFSETS
	.align		4
.L_1247:
        /*0b00*/ 	.byte	0x04, 0x39
        /*0b02*/ 	.short	(.L_1249 - .L_1248)


	//   ....[0]....
.L_1248:
        /*0b04*/ 	.word	0x000002b0
        /*0b08*/ 	.word	0x000000ff
        /*0b0c*/ 	.word	0x00022800
        /*0b10*/ 	.short	0x0100
        /*0b12*/ 	.byte	0x08
	.zero		1


	//   ....[1]....
        /*0b14*/ 	.word	0x000002c0
        /*0b18*/ 	.word	0x000000ff
        /*0b1c*/ 	.word	0x00022820
        /*0b20*/ 	.short	0x0100
        /*0b22*/ 	.byte	0x08
	.zero		1


	//   ....[2]....
        /*0b24*/ 	.word	0x000003b0
        /*0b28*/ 	.word	0x000000ff
        /*0b2c*/ 	.word	0x00022830
        /*0b30*/ 	.short	0x0100
        /*0b32*/ 	.byte	0x08
	.zero		1


	//   ....[3]....
        /*0b34*/ 	.word	0x000003c0
        /*0b38*/ 	.word	0x000000ff
        /*0b3c*/ 	.word	0x00022840
        /*0b40*/ 	.short	0x0100
        /*0b42*/ 	.byte	0x08
	.zero		1


	//   ....[4]....
        /*0b44*/ 	.word	0x000003d0
        /*0b48*/ 	.word	0x000000ff
        /*0b4c*/ 	.word	0x00022838
        /*0b50*/ 	.short	0x0100
        /*0b52*/ 	.byte	0x08
	.zero		1


	//   ....[5]....
        /*0b54*/ 	.word	0x000003e0
        /*0b58*/ 	.word	0x000000ff
        /*0b5c*/ 	.word	0x00022848
        /*0b60*/ 	.short	0x0100
        /*0b62*/ 	.byte	0x08
	.zero		1


	//   ....[6]....
        /*0b64*/ 	.word	0x00000510
        /*0b68*/ 	.word	0x000000ff
        /*0b6c*/ 	.word	0x00022850
        /*0b70*/ 	.short	0x0100
        /*0b72*/ 	.byte	0x08
	.zero		1


	//   ....[7]....
        /*0b74*/ 	.word	0x00000520
        /*0b78*/ 	.word	0x000000ff
        /*0b7c*/ 	.word	0x00022860
        /*0b80*/ 	.short	0x0100
        /*0b82*/ 	.byte	0x08
	.zero		1


	//   ....[8]....
        /*0b84*/ 	.word	0x00000530
        /*0b88*/ 	.word	0x000000ff
        /*0b8c*/ 	.word	0x00022858
        /*0b90*/ 	.short	0x0100
        /*0b92*/ 	.byte	0x08
	.zero		1


	//   ....[9]....
        /*0b94*/ 	.word	0x00000540
        /*0b98*/ 	.word	0x000000ff
        /*0b9c*/ 	.word	0x00022868
        /*0ba0*/ 	.short	0x0100
        /*0ba2*/ 	.byte	0x08
	.zero		1


	//   ....[10]....
        /*0ba4*/ 	.word	0x00000630
        /*0ba8*/ 	.word	0x000000ff
        /*0bac*/ 	.word	0x00022870
        /*0bb0*/ 	.short	0x0100
        /*0bb2*/ 	.byte	0x06
	.zero		1


	//   ....[11]....
        /*0bb4*/ 	.word	0x00000640
        /*0bb8*/ 	.word	0x000000ff
        /*0bbc*/ 	.word	0x00022880
        /*0bc0*/ 	.short	0x0100
        /*0bc2*/ 	.byte	0x06
	.zero		1


	//   ....[12]....
        /*0bc4*/ 	.word	0x00000650
        /*0bc8*/ 	.word	0x000000ff
        /*0bcc*/ 	.word	0x00022878
        /*0bd0*/ 	.short	0x0100
        /*0bd2*/ 	.byte	0x06
	.zero		1


	//   ....[13]....
        /*0bd4*/ 	.word	0x00000660
        /*0bd8*/ 	.word	0x000000ff
        /*0bdc*/ 	.word	0x00022888
        /*0be0*/ 	.short	0x0100
        /*0be2*/ 	.byte	0x06
	.zero		1


	//   ....[14]....
        /*0be4*/ 	.word	0x00000790
        /*0be8*/ 	.word	0x000000ff
        /*0bec*/ 	.word	0x00022890
        /*0bf0*/ 	.short	0x0100
        /*0bf2*/ 	.byte	0x08
	.zero		1


	//   ....[15]....
        /*0bf4*/ 	.word	0x000007a0
        /*0bf8*/ 	.word	0x000000ff
        /*0bfc*/ 	.word	0x000228a0
        /*0c00*/ 	.short	0x0100
        /*0c02*/ 	.byte	0x08
	.zero		1


	//   ....[16]....
        /*0c04*/ 	.word	0x000007b0
        /*0c08*/ 	.word	0x000000ff
        /*0c0c*/ 	.word	0x00022898
        /*0c10*/ 	.short	0x0100
        /*0c12*/ 	.byte	0x08
	.zero		1


	//   ....[17]....
        /*0c14*/ 	.word	0x000007c0
        /*0c18*/ 	.word	0x000000ff
        /*0c1c*/ 	.word	0x000228a8
        /*0c20*/ 	.short	0x0100
        /*0c22*/ 	.byte	0x08
	.zero		1


	//   ....[18]....
        /*0c24*/ 	.word	0x000008f0
        /*0c28*/ 	.word	0x000000ff
        /*0c2c*/ 	.word	0x000228b0
        /*0c30*/ 	.short	0x0100
        /*0c32*/ 	.byte	0x08
	.zero		1


	//   ....[19]....
        /*0c34*/ 	.word	0x00000900
        /*0c38*/ 	.word	0x000000ff
        /*0c3c*/ 	.word	0x000228c0
        /*0c40*/ 	.short	0x0100
        /*0c42*/ 	.byte	0x08
	.zero		1


	//   ....[20]....
        /*0c44*/ 	.word	0x00000910
        /*0c48*/ 	.word	0x000000ff
        /*0c4c*/ 	.word	0x000228b8
        /*0c50*/ 	.short	0x0100
        /*0c52*/ 	.byte	0x08
	.zero		1


	//   ....[21]....
        /*0c54*/ 	.word	0x00000920
        /*0c58*/ 	.word	0x000000ff
        /*0c5c*/ 	.word	0x000228c8
        /*0c60*/ 	.short	0x0100
        /*0c62*/ 	.byte	0x08
	.zero		1


	//   ....[22]....
        /*0c64*/ 	.word	0x00002b90
        /*0c68*/ 	.word	0x00000061
        /*0c6c*/ 	.word	0x00022890
        /*0c70*/ 	.short	0x010a
        /*0c72*/ 	.byte	0x3f
	.zero		1


	//   ....[23]....
        /*0c74*/ 	.word	0x00003e60
        /*0c78*/ 	.word	0x00000061
        /*0c7c*/ 	.word	0x00022890
        /*0c80*/ 	.short	0x010a
        /*0c82*/ 	.byte	0x3f
	.zero		1


	//   ....[24]....
        /*0c84*/ 	.word	0x00004f50
        /*0c88*/ 	.word	0x00000061
        /*0c8c*/ 	.word	0x00022890
        /*0c90*/ 	.short	0x010a
        /*0c92*/ 	.byte	0x3f
	.zero		1


	//   ....[25]....
        /*0c94*/ 	.word	0x00005160
        /*0c98*/ 	.word	0x0000001c
        /*0c9c*/ 	.word	0x00000000
        /*0ca0*/ 	.short	0x0101
        /*0ca2*/ 	.byte	0x3f
	.zero		1


	//   ....[26]....
        /*0ca4*/ 	.word	0x000051a0
        /*0ca8*/ 	.word	0x00000061
        /*0cac*/ 	.word	0x000228b0
        /*0cb0*/ 	.short	0x010a
        /*0cb2*/ 	.byte	0x3f
	.zero		1


	//   ....[27]....
        /*0cb4*/ 	.word	0x000057f0
        /*0cb8*/ 	.word	0x00000061
        /*0cbc*/ 	.word	0x00000000
        /*0cc0*/ 	.short	0x0101
        /*0cc2*/ 	.byte	0x3f
	.zero		1


	//   ....[28]....
        /*0cc4*/ 	.word	0x00005f50
        /*0cc8*/ 	.word	0x00000012
        /*0ccc*/ 	.word	0x00022800
        /*0cd0*/ 	.short	0x010a
        /*0cd2*/ 	.byte	0x3f
	.zero		1


	//   ....[29]....
        /*0cd4*/ 	.word	0x00005fa0
        /*0cd8*/ 	.word	0x00000012
        /*0cdc*/ 	.word	0x00022800
        /*0ce0*/ 	.short	0x010a
        /*0ce2*/ 	.byte	0x3f
	.zero		1


	//   ....[30]....
        /*0ce4*/ 	.word	0x00006520
        /*0ce8*/ 	.word	0x00000012
        /*0cec*/ 	.word	0x00022800
        /*0cf0*/ 	.short	0x010a
        /*0cf2*/ 	.byte	0x3f
	.zero		1


	//   ....[31]....
        /*0cf4*/ 	.word	0x00007470
        /*0cf8*/ 	.word	0x00000012
        /*0cfc*/ 	.word	0x00022800
        /*0d00*/ 	.short	0x010a
        /*0d02*/ 	.byte	0x3f
	.zero		1


	//   ....[32]....
        /*0d04*/ 	.word	0x00008290
        /*0d08*/ 	.word	0x0000000e
        /*0d0c*/ 	.word	0x00022830
        /*0d10*/ 	.short	0x010a
        /*0d12*/ 	.byte	0x3f
	.zero		1


	//   ....[33]....
        /*0d14*/ 	.word	0x00008330
        /*0d18*/ 	.word	0x0000000e
        /*0d1c*/ 	.word	0x00022830
        /*0d20*/ 	.short	0x010a
        /*0d22*/ 	.byte	0x3f
	.zero		1


	//   ....[34]....
        /*0d24*/ 	.word	0x00009ab0
        /*0d28*/ 	.word	0x00000003
        /*0d2c*/ 	.word	0x00000000
        /*0d30*/ 	.short	0x0101
        /*0d32*/ 	.byte	0x3f
	.zero		1


	//   ....[35]....
        /*0d34*/ 	.word	0x00009fc0
        /*0d38*/ 	.word	0x0000000e
        /*0d3c*/ 	.word	0x00022850
        /*0d40*/ 	.short	0x010a
        /*0d42*/ 	.byte	0x3f
	.zero		1


	//   ....[36]....
        /*0d44*/ 	.word	0x0000a010
        /*0d48*/ 	.word	0x0000000e
        /*0d4c*/ 	.word	0x00022850
        /*0d50*/ 	.short	0x010a
        /*0d52*/ 	.byte	0x3f
	.zero		1


	//   ....[37]....
        /*0d54*/ 	.word	0x0000a3d0
        /*0d58*/ 	.word	0x0000000e
        /*0d5c*/ 	.word	0x00000000
        /*0d60*/ 	.short	0x0101
        /*0d62*/ 	.byte	0x3f
	.zero		1


	//   ....[38]....
        /*0d64*/ 	.word	0x0000a4e0
        /*0d68*/ 	.word	0x0000000f
        /*0d6c*/ 	.word	0x00022830
        /*0d70*/ 	.short	0x010a
        /*0d72*/ 	.byte	0x3f
	.zero		1


	//   ....[39]....
        /*0d74*/ 	.word	0x0000a540
        /*0d78*/ 	.word	0x0000000f
        /*0d7c*/ 	.word	0x00022830
        /*0d80*/ 	.short	0x010a
        /*0d82*/ 	.byte	0x3f
	.zero		1


	//   ....[40]....
        /*0d84*/ 	.word	0x0000be40
        /*0d88*/ 	.word	0x00000003
        /*0d8c*/ 	.word	0x00000000
        /*0d90*/ 	.short	0x0101
        /*0d92*/ 	.byte	0x3f
	.zero		1


	//   ....[41]....
        /*0d94*/ 	.word	0x0000c4b0
        /*0d98*/ 	.word	0x0000000f
        /*0d9c*/ 	.word	0x00022850
        /*0da0*/ 	.short	0x010a
        /*0da2*/ 	.byte	0x3f
	.zero		1


	//   ....[42]....
        /*0da4*/ 	.word	0x0000c500
        /*0da8*/ 	.word	0x0000000f
        /*0dac*/ 	.word	0x00022850
        /*0db0*/ 	.short	0x010a
        /*0db2*/ 	.byte	0x3f
	.zero		1


	//   ....[43]....
        /*0db4*/ 	.word	0x0000c8a0
        /*0db8*/ 	.word	0x0000000f
        /*0dbc*/ 	.word	0x00000000
        /*0dc0*/ 	.short	0x0101
        /*0dc2*/ 	.byte	0x3f
	.zero		1


	//   ....[44]....
        /*0dc4*/ 	.word	0x0000ec50
        /*0dc8*/ 	.word	0x00000000
        /*0dcc*/ 	.word	0x00000000
        /*0dd0*/ 	.short	0x0101
        /*0dd2*/ 	.byte	0x3f
	.zero		1


	//   ....[45]....
        /*0dd4*/ 	.word	0x00011420
        /*0dd8*/ 	.word	0x00000006
        /*0ddc*/ 	.word	0x00022820
        /*0de0*/ 	.short	0x010a
        /*0de2*/ 	.byte	0x3f
	.zero		1


	//   ....[46]....
        /*0de4*/ 	.word	0x00011510
        /*0de8*/ 	.word	0x00000004
        /*0dec*/ 	.word	0x000228a0
        /*0df0*/ 	.short	0x010a
        /*0df2*/ 	.byte	0x3f
	.zero		1


	//   ....[47]....
        /*0df4*/ 	.word	0x00011760
        /*0df8*/ 	.word	0x00000004
        /*0dfc*/ 	.word	0x000228c0
        /*0e00*/ 	.short	0x010a
        /*0e02*/ 	.byte	0x3f
	.zero		1


	//   ....[48]....
        /*0e04*/ 	.word	0x00011e20
        /*0e08*/ 	.word	0x00000005
        /*0e0c*/ 	.word	0x000228a0
        /*0e10*/ 	.short	0x010a
        /*0e12*/ 	.byte	0x3f
	.zero		1


	//   ....[49]....
        /*0e14*/ 	.word	0x00012060
        /*0e18*/ 	.word	0x00000005
        /*0e1c*/ 	.word	0x000228c0
        /*0e20*/ 	.short	0x010a
        /*0e22*/ 	.byte	0x3f
	.zero		1


	//   ....[50]....
        /*0e24*/ 	.word	0x00012fc0
        /*0e28*/ 	.word	0x00000000
        /*0e2c*/ 	.word	0x00022840
        /*0e30*/ 	.short	0x010a
        /*0e32*/ 	.byte	0x3f
	.zero		1


	//   ....[51]....
        /*0e34*/ 	.word	0x00013dc0
        /*0e38*/ 	.word	0x00000009
        /*0e3c*/ 	.word	0x00022800
        /*0e40*/ 	.short	0x0107
        /*0e42*/ 	.byte	0x3f
	.zero		1


	//   ....[52]....
        /*0e44*/ 	.word	0x00013ec0
        /*0e48*/ 	.word	0x00000002
        /*0e4c*/ 	.word	0x00022800
        /*0e50*/ 	.short	0x0101
        /*0e52*/ 	.byte	0x3f
	.zero		1


	//   ....[53]....
        /*0e54*/ 	.word	0x00013ee0
        /*0e58*/ 	.word	0x00000002
        /*0e5c*/ 	.word	0x00022820
        /*0e60*/ 	.short	0x010a
        /*0e62*/ 	.byte	0x3f
	.zero		1


	//   ....[54]....
        /*0e64*/ 	.word	0x00013ff0
        /*0e68*/ 	.word	0x00000002
        /*0e6c*/ 	.word	0x00022860
        /*0e70*/ 	.short	0x010a
        /*0e72*/ 	.byte	0x3f
	.zero		1


	//   ....[55]....
        /*0e74*/ 	.word	0x00014900
        /*0e78*/ 	.word	0x00000002
        /*0e7c*/ 	.word	0x00022840
        /*0e80*/ 	.short	0x010a
        /*0e82*/ 	.byte	0x3f
	.zero		1


	//   ....[56]....
        /*0e84*/ 	.word	0x00014b60
        /*0e88*/ 	.word	0x00000002
        /*0e8c*/ 	.word	0x00022860
        /*0e90*/ 	.short	0x010a
        /*0e92*/ 	.byte	0x3f
	.zero		1


	//   ....[57]....
        /*0e94*/ 	.word	0x00015400
        /*0e98*/ 	.word	0x00000003
        /*0e9c*/ 	.word	0x00022840
        /*0ea0*/ 	.short	0x010a
        /*0ea2*/ 	.byte	0x3f
	.zero		1


	//   ....[58]....
        /*0ea4*/ 	.word	0x00015650
        /*0ea8*/ 	.word	0x00000003
        /*0eac*/ 	.word	0x00022860
        /*0eb0*/ 	.short	0x010a
        /*0eb2*/ 	.byte	0x3f
	.zero		1


	//   ....[59]....
        /*0eb4*/ 	.word	0x00015e60
        /*0eb8*/ 	.word	0x00000003
        /*0ebc*/ 	.word	0x00022840
        /*0ec0*/ 	.short	0x010a
        /*0ec2*/ 	.byte	0x3f
	.zero		1


	//   ....[60]....
        /*0ec4*/ 	.word	0x000160c0
        /*0ec8*/ 	.word	0x00000003
        /*0ecc*/ 	.word	0x00022860
        /*0ed0*/ 	.short	0x010a
        /*0ed2*/ 	.byte	0x3f
	.zero		1


	//   ....[61]....
        /*0ed4*/ 	.word	0x00017300
        /*0ed8*/ 	.word	0x00000000
        /*0edc*/ 	.word	0x00022820
        /*0ee0*/ 	.short	0x010a
        /*0ee2*/ 	.byte	0x3f
	.zero		1


	//   ....[62]....
        /*0ee4*/ 	.word	0x000174b0
        /*0ee8*/ 	.word	0x00000006
        /*0eec*/ 	.word	0x00000000
        /*0ef0*/ 	.short	0x010a
        /*0ef2*/ 	.byte	0x3f
	.zero		1


	//   ....[63]....
        /*0ef4*/ 	.word	0x00017520
        /*0ef8*/ 	.word	0x00000007
        /*0efc*/ 	.word	0x00000000
        /*0f00*/ 	.short	0x010a
        /*0f02*/ 	.byte	0x3f
	.zero		1


	//   ....[64]....
        /*0f04*/ 	.word	0x00017590
        /*0f08*/ 	.word	0x00000004
        /*0f0c*/ 	.word	0x00000000
        /*0f10*/ 	.short	0x010a
        /*0f12*/ 	.byte	0x3f
	.zero		1


	//   ....[65]....
        /*0f14*/ 	.word	0x000175c0
        /*0f18*/ 	.word	0x00000003
        /*0f1c*/ 	.word	0x00000000
        /*0f20*/ 	.short	0x010a
        /*0f22*/ 	.byte	0x3f
	.zero		1


	//   ....[66]....
        /*0f24*/ 	.word	0x00017620
        /*0f28*/ 	.word	0x00000061
        /*0f2c*/ 	.word	0x00022890
        /*0f30*/ 	.short	0x010a
        /*0f32*/ 	.byte	0x3f
	.zero		1


	//   ....[67]....
        /*0f34*/ 	.word	0x00017670
        /*0f38*/ 	.word	0x00000061
        /*0f3c*/ 	.word	0x00022890
        /*0f40*/ 	.short	0x010a
        /*0f42*/ 	.byte	0x3f
	.zero		1


	//   ....[68]....
        /*0f44*/ 	.word	0x000176c0
        /*0f48*/ 	.word	0x00000061
        /*0f4c*/ 	.word	0x00022890
        /*0f50*/ 	.short	0x010a
        /*0f52*/ 	.byte	0x3f
	.zero		1


	//   ....[69]....
        /*0f54*/ 	.word	0x00017710
        /*0f58*/ 	.word	0x00000061
        /*0f5c*/ 	.word	0x000228b0
        /*0f60*/ 	.short	0x010a
        /*0f62*/ 	.byte	0x3f
	.zero		1


	//   ....[70]....
        /*0f64*/ 	.word	0x000179c0
        /*0f68*/ 	.word	0x00000012
        /*0f6c*/ 	.word	0x00022800
        /*0f70*/ 	.short	0x010a
        /*0f72*/ 	.byte	0x3f
	.zero		1


	//   ....[71]....
        /*0f74*/ 	.word	0x00017bd0
        /*0f78*/ 	.word	0x00000012
        /*0f7c*/ 	.word	0x00022800
        /*0f80*/ 	.short	0x010a
        /*0f82*/ 	.byte	0x3f
	.zero		1


	//   ....[72]....
        /*0f84*/ 	.word	0x00017c20
        /*0f88*/ 	.word	0x0000000e
        /*0f8c*/ 	.word	0x00022830
        /*0f90*/ 	.short	0x010a
        /*0f92*/ 	.byte	0x3f
	.zero		1


	//   ....[73]....
        /*0f94*/ 	.word	0x00017c70
        /*0f98*/ 	.word	0x0000000e
        /*0f9c*/ 	.word	0x00022850
        /*0fa0*/ 	.short	0x010a
        /*0fa2*/ 	.byte	0x3f
	.zero		1


	//   ....[74]....
        /*0fa4*/ 	.word	0x00017cc0
        /*0fa8*/ 	.word	0x0000000f
        /*0fac*/ 	.word	0x00022830
        /*0fb0*/ 	.short	0x010a
        /*0fb2*/ 	.byte	0x3f
	.zero		1


	//   ....[75]....
        /*0fb4*/ 	.word	0x00017d10
        /*0fb8*/ 	.word	0x0000000f
        /*0fbc*/ 	.word	0x00022850
        /*0fc0*/ 	.short	0x010a
        /*0fc2*/ 	.byte	0x3f
	.zero		1


	//   ....[76]....
        /*0fc4*/ 	.word	0x000182f0
        /*0fc8*/ 	.word	0x00000005
        /*0fcc*/ 	.word	0x00022820
        /*0fd0*/ 	.short	0x010a
        /*0fd2*/ 	.byte	0x3f
	.zero		1


	//   ....[77]....
        /*0fd4*/ 	.word	0x00018340
        /*0fd8*/ 	.word	0x00000004
        /*0fdc*/ 	.word	0x000228a0
        /*0fe0*/ 	.short	0x010a
        /*0fe2*/ 	.byte	0x3f
	.zero		1


	//   ....[78]....
        /*0fe4*/ 	.word	0x00018390
        /*0fe8*/ 	.word	0x00000004
        /*0fec*/ 	.word	0x000228c0
        /*0ff0*/ 	.short	0x010a
        /*0ff2*/ 	.byte	0x3f
	.zero		1


	//   ....[79]....
        /*0ff4*/ 	.word	0x000183e0
        /*0ff8*/ 	.word	0x00000005
        /*0ffc*/ 	.word	0x000228a0
        /*1000*/ 	.short	0x010a
        /*1002*/ 	.byte	0x3f
	.zero		1


	//   ....[80]....
        /*1004*/ 	.word	0x00018430
        /*1008*/ 	.word	0x00000005
        /*100c*/ 	.word	0x000228c0
        /*1010*/ 	.short	0x010a
        /*1012*/ 	.byte	0x3f
	.zero		1


	//   ....[81]....
        /*1014*/ 	.word	0x000185d0
        /*1018*/ 	.word	0x00000000
        /*101c*/ 	.word	0x00022840
        /*1020*/ 	.short	0x010a
        /*1022*/ 	.byte	0x3f
	.zero		1


	//   ....[82]....
        /*1024*/ 	.word	0x00019090
        /*1028*/ 	.word	0x00000002
        /*102c*/ 	.word	0x00022820
        /*1030*/ 	.short	0x010a
        /*1032*/ 	.byte	0x3f
	.zero		1


	//   ....[83]....
        /*1034*/ 	.word	0x000190e0
        /*1038*/ 	.word	0x00000002
        /*103c*/ 	.word	0x00022860
        /*1040*/ 	.short	0x010a
        /*1042*/ 	.byte	0x3f
	.zero		1


	//   ....[84]....
        /*1044*/ 	.word	0x00019130
        /*1048*/ 	.word	0x00000002
        /*104c*/ 	.word	0x00022840
        /*1050*/ 	.short	0x010a
        /*1052*/ 	.byte	0x3f
	.zero		1


	//   ....[85]....
        /*1054*/ 	.word	0x00019180
        /*1058*/ 	.word	0x00000002
        /*105c*/ 	.word	0x00022860
        /*1060*/ 	.short	0x010a
        /*1062*/ 	.byte	0x3f
	.zero		1


	//   ....[86]....
        /*1064*/ 	.word	0x000191d0
        /*1068*/ 	.word	0x00000003
        /*106c*/ 	.word	0x00022840
        /*1070*/ 	.short	0x010a
        /*1072*/ 	.byte	0x3f
	.zero		1


	//   ....[87]....
        /*1074*/ 	.word	0x00019220
        /*1078*/ 	.word	0x00000003
        /*107c*/ 	.word	0x00022860
        /*1080*/ 	.short	0x010a
        /*1082*/ 	.byte	0x3f
	.zero		1


	//   ....[88]....
        /*1084*/ 	.word	0x00019270
        /*1088*/ 	.word	0x00000003
        /*108c*/ 	.word	0x00022840
        /*1090*/ 	.short	0x010a
        /*1092*/ 	.byte	0x3f
	.zero		1


	//   ....[89]....
        /*1094*/ 	.word	0x000192c0
        /*1098*/ 	.word	0x00000003
        /*109c*/ 	.word	0x00022860
        /*10a0*/ 	.short	0x010a
        /*10a2*/ 	.byte	0x3f
	.zero		1


	//   ....[90]....
        /*10a4*/ 	.word	0x00019d10
        /*10a8*/ 	.word	0x00000000
        /*10ac*/ 	.word	0x00022820
        /*10b0*/ 	.short	0x010a
        /*10b2*/ 	.byte	0x3f
	.zero		1


	//   ....[91]....
        /*10b4*/ 	.word	0x00019eb0
        /*10b8*/ 	.word	0x00000006
        /*10bc*/ 	.word	0x00000000
        /*10c0*/ 	.short	0x010a
        /*10c2*/ 	.byte	0x3f
	.zero		1


	//   ....[92]....
        /*10c4*/ 	.word	0x00019f00
        /*10c8*/ 	.word	0x00000007
        /*10cc*/ 	.word	0x00000000
        /*10d0*/ 	.short	0x010a
        /*10d2*/ 	.byte	0x3f
	.zero		1


	//   ....[93]....
        /*10d4*/ 	.word	0x00019f50
        /*10d8*/ 	.word	0x00000004
        /*10dc*/ 	.word	0x00000000
        /*10e0*/ 	.short	0x010a
        /*10e2*/ 	.byte	0x3f
	.zero		1


	//----- nvinfo : EIATTR_NUM_MBARRIERS
	.align		4
.L_1249:
        /*10e4*/ 	.byte	0x03, 0x38
        /*10e6*/ 	.short	0x0016


	//----- nvinfo : EIATTR_EXIT_INSTR_OFFSETS
	.align		4
        /*10e8*/ 	.byte	0x04, 0x1c
        /*10ea*/ 	.short	(.L_1251 - .L_1250)


	//   ....[0]....
.L_1250:
        /*10ec*/ 	.word	0x00017610


	//----- nvinfo : EIATTR_MAX_THREADS
	.align		4
.L_1251:
        /*10f0*/ 	.byte	0x04, 0x05
        /*10f2*/ 	.short	(.L_1253 - .L_1252)
.L_1252:
        /*10f4*/ 	.word	0x00000180
        /*10f8*/ 	.word	0x00000001
        /*10fc*/ 	.word	0x00000001


	//----- nvinfo : EIATTR_CRS_STACK_SIZE
	.align		4
.L_1253:
        /*1100*/ 	.byte	0x04, 0x1e
        /*1102*/ 	.short	(.L_1255 - .L_1254)
.L_1254:
        /*1104*/ 	.word	0x00000000


	//----- nvinfo : EIATTR_CBANK_PARAM_SIZE
	.align		4
.L_1255:
        /*1108*/ 	.byte	0x03, 0x19
        /*110a*/ 	.short	0x0af0


	//----- nvinfo : EIATTR_PARAM_CBANK
	.align		4
        /*110c*/ 	.byte	0x04, 0x0a
        /*110e*/ 	.short	(.L_1257 - .L_1256)
	.align		4
.L_1256:
        /*1110*/ 	.word	index@(.nv.constant0._ZN7cutlass13device_kernelIN5flash11enable_sm90INS1_16FlashAttnFwdSm90INS1_25CollectiveMainloopFwdSm90ILi2EN4cute5tupleIJNS5_1CILi1EEES8_S8_EEENS6_IJNS7_ILi128EEENS7_ILi96EEENS7_ILi64EEEEEELi256ENS_10bfloat16_tEfNS_4arch4Sm90ELb0ELb0ELb1ELb1ELb0ELb1ELb0ELb1ELb0ELb1ELb0ELb0EEENS1_21CollectiveEpilogueFwdINS6_IJSA_NS7_ILi256EEESB_EEES9_SE_SG_Li256ELb1ELb1ELb0ELb0EEENS1_36VarlenDynamicPersistentTileSchedulerILi128ELi96ELi256ELi128ELb0ELb1ELb1ELb0ELb1ELb1EEEEEEEEEvNT_6ParamsE)
        /*1114*/ 	.short	0x0210
        /*1116*/ 	.short	0x0af0


	//----- nvinfo : EIATTR_SW_WAR
	.align		4
.L_1257:
        /*1118*/ 	.byte	0x04, 0x36
        /*111a*/ 	.short	(.L_1259 - .L_1258)
.L_1258:
        /*111c*/ 	.word	0x00000008
.L_1259:


//--------------------- .nv.info._ZN7cutlass13device_kernelIN5flash11enable_sm90INS1_16FlashAttnFwdSm90INS1_25CollectiveMainloopFwdSm90ILi2EN4cute5tupleIJNS5_1CILi1EEES8_S8_EEENS6_IJNS7_ILi128EEENS7_ILi96EEENS7_ILi64EEEEEELi256ENS_10bfloat16_tEfNS_4arch4Sm90ELb0ELb0ELb1ELb1ELb0ELb0ELb1ELb1ELb0ELb1ELb0ELb0EEENS1_21CollectiveEpilogueFwdINS6_IJSA_NS7_ILi256EEESB_EEES9_SE_SG_Li256ELb1ELb1ELb0ELb0EEENS1_36VarlenDynamicPersistentTileSchedulerILi128ELi96ELi256ELi128ELb0ELb1ELb1ELb0ELb1ELb1EEEEEEEEEvNT_6ParamsE --------------------------
	.section	.nv.info._ZN7cutlass13device_kernelIN5flash11enable_sm90INS1_16FlashAttnFwdSm90INS1_25CollectiveMainloopFwdSm90ILi2EN4cute5tupleIJNS5_1CILi1EEES8_S8_EEENS6_IJNS7_ILi128EEENS7_ILi96EEENS7_ILi64EEEEEELi256ENS_10bfloat16_tEfNS_4arch4Sm90ELb0ELb0ELb1ELb1ELb0ELb0ELb1ELb1ELb0ELb1ELb0ELb0EEENS1_21CollectiveEpilogueFwdINS6_IJSA_NS7_ILi256EEESB_EEES9_SE_SG_Li256ELb1ELb1ELb0ELb0EEENS1_36VarlenDynamicPersistentTileSchedulerILi128ELi96ELi256ELi128ELb0ELb1ELb1ELb0ELb1ELb1EEEEEEEEEvNT_6ParamsE,"",@"SHT_CUDA_INFO"
	.sectionflags	@""
	.align	4


	//----- nvinfo : EIATTR_CUDA_API_VERSION
	.align		4
        /*0000*/ 	.byte	0x04, 0x37
        /*0002*/ 	.short	(.L_1261 - .L_1260)
.L_1260:
        /*0004*/ 	.word	0x00000082


	//----- nvinfo : EIATTR_KPARAM_INFO
	.align		4
.L_1261:
        /*0008*/ 	.byte	0x04, 0x17
        /*000a*/ 	.short	(.L_1263 - .L_1262)
.L_1262:
        /*000c*/ 	.word	0x00000000
        /*0010*/ 	.short	0x0000
        /*0012*/ 	.short	0x0070
        /*0014*/ 	.byte	0x00, 0xf0, 0x01, 0x2e


	//----- nvinfo : EIATTR_SPARSE_MMA_MASK
	.align		4
.L_1263:
        /*0018*/ 	.byte	0x03, 0x50
        /*001a*/ 	.short	0x0000


	//----- nvinfo : EIATTR_MAXREG_COUNT
	.align		4
        /*001c*/ 	.byte	0x03, 0x1b
        /*001e*/ 	.short	0x00a8


	//----- nvinfo : EIATTR_NUM_BARRIERS
	.align		4
        /*0020*/ 	.byte	0x02, 0x4c
        /*0022*/ 	.byte	0x10
	.zero		1


	//----- nvinfo : EIATTR_EXTERNS
	.align		4
        /*0024*/ 	.byte	0x04, 0x0f
        /*0026*/ 	.short	(.L_1265 - .L_1264)


	//   ....[0]....
	.align		4
.L_1264:
        /*0028*/ 	.word	index@(__assertfail)


	//----- nvinfo : EIATTR_ANNOTATIONS
	.align		4
.L_1265:
        /*002c*/ 	.byte	0x04, 0x55
        /*002e*/ 	.short	(.L_1267 - .L_1266)


	//   ....[0]....
.L_1266:
        /* <DEDUP_REMOVED lines=99> */


	//----- nvinfo : EIATTR_MERCURY_ISA_VERSION
	.align		4
.L_1267:
        /*0650*/ 	.byte	0x03, 0x5f
        /*0652*/ 	.short	0x0101


	//----- nvinfo : EIATTR_UNUSED_LOAD_BYTE_OFFSET
	.align		4
        /*0654*/ 	.byte	0x04, 0x44
        /*0656*/ 	.short	(.L_1269 - .L_1268)


	//   ....[0]....
.L_1268:
        /*0658*/ 	.word	0x00000a80
        /*065c*/ 	.word	0x0000fff0


	//   ....[1]....
        /*0660*/ 	.word	0x00007660
        /*0664*/ 	.word	0x0000fff0


	//----- nvinfo : EIATTR_INT_WARP_WIDE_INSTR_OFFSETS
	.align		4
.L_1269:
        /*0668*/ 	.byte	0x04, 0x31
        /*066a*/ 	.short	(.L_1271 - .L_1270)


	//   ....[0]....
.L_1270:
        /*066c*/ 	.word	0x00000130


	//   ....[1]....
        /*0670*/ 	.word	0x00000170


	//   ....[2]....
        /*0674*/ 	.word	0x000001e0


	//   ....[3]....
        /*0678*/ 	.word	0x000001f0


	//   ....[4]....
        /*067c*/ 	.word	0x0000b5a0


	//   ....[5]....
        /*0680*/ 	.word	0x0000b630


	//   ....[6]....
        /*0684*/ 	.word	0x00010240


	//   ....[7]....
        /*0688*/ 	.word	0x000102d0


	//----- nvinfo : EIATTR_COOP_GROUP_MASK_REGIDS
	.align		4
.L_1271:
        /*068c*/ 	.byte	0x04, 0x29
        /*068e*/ 	.short	(.L_1273 - .L_1272)


	//   ....[0]....
.L_1272:
        /*0690*/ 	.word	0xffffffff


	//   ....[1]....
        /*0694*/ 	.word	0xffffffff


	//   ....[2]....
        /*0698*/ 	.word	0xffffffff


	//   ....[3]....
        /*069c*/ 	.word	0xffffffff


	//   ....[4]....
        /*06a0*/ 	.word	0xffffffff


	//   ....[5]....
        /*06a4*/ 	.word	0xffffffff


	//   ....[6]....
        /*06a8*/ 	.word	0xffffffff


	//   ....[7]....
        /*06ac*/ 	.word	0xffffffff


	//   ....[8]....
        /*06b0*/ 	.word	0xffffffff


	//   ....[9]....
        /*06b4*/ 	.word	0xffffffff


	//   ....[10]....
        /*06b8*/ 	.word	0xffffffff


	//   ....[11]....
        /*06bc*/ 	.word	0xffffffff


	//   ....[12]....
        /*06c0*/ 	.word	0xffffffff


	//   ....[13]....
        /*06c4*/ 	.word	0xffffffff


	//   ....[14]....
        /*06c8*/ 	.word	0xffffffff


	//   ....[15]....
        /*06cc*/ 	.word	0xffffffff


	//   ....[16]....
        /*06d0*/ 	.word	0xffffffff


	//   ....[17]....
        /*06d4*/ 	.word	0xffffffff


	//   ....[18]....
        /*06d8*/ 	.word	0xffffffff


	//   ....[19]....
        /*06dc*/ 	.word	0xffffffff


	//   ....[20]....
        /*06e0*/ 	.word	0xffffffff


	//   ....[21]....
        /*06e4*/ 	.word	0xffffffff


	//   ....[22]....
        /*06e8*/ 	.word	0xffffffff


	//   ....[23]....
        /*06ec*/ 	.word	0xffffffff


	//   ....[24]....
        /*06f0*/ 	.word	0xffffffff


	//   ....[25]....
        /*06f4*/ 	.word	0xffffffff


	//   ....[26]....
        /*06f8*/ 	.word	0xffffffff


	//   ....[27]....
        /*06fc*/ 	.word	0xffffffff


	//   ....[28]....
        /*0700*/ 	.word	0xffffffff


	//   ....[29]....
        /*0704*/ 	.word	0xffffffff


	//   ....[30]....
        /*0708*/ 	.word	0xffffffff


	//   ....[31]....
        /*070c*/ 	.word	0xffffffff


	//   ....[32]....
        /*0710*/ 	.word	0xffffffff


	//   ....[33]....
        /*0714*/ 	.word	0xffffffff


	//   ....[34]....
        /*0718*/ 	.word	0xffffffff


	//   ....[35]....
        /*071c*/ 	.word	0xffffffff


	//   ....[36]....
        /*0720*/ 	.word	0xffffffff


	//   ....[37]....
        /*0724*/ 	.word	0xffffffff


	//   ....[38]....
        /*0728*/ 	.word	0xffffffff


	//   ....[39]....
        /*072c*/ 	.word	0xffffffff


	//   ....[40]....
        /*0730*/ 	.word	0xffffffff


	//   ....[41]....
        /*0734*/ 	.word	0xffffffff


	//   ....[42]....
        /*0738*/ 	.word	0xffffffff


	//   ....[43]....
        /*073c*/ 	.word	0xffffffff


	//   ....[44]....
        /*0740*/ 	.word	0xffffffff


	//   ....[45]....
        /*0744*/ 	.word	0xffffffff


	//   ....[46]....
        /*0748*/ 	.word	0xffffffff


	//   ....[47]....
        /*074c*/ 	.word	0xffffffff


	//   ....[48]....
        /*0750*/ 	.word	0xffffffff


	//   ....[49]....
        /*0754*/ 	.word	0xffffffff


	//   ....[50]....
        /*0758*/ 	.word	0xffffffff


	//   ....[51]....
        /*075c*/ 	.word	0xffffffff


	//   ....[52]....
        /*0760*/ 	.word	0xffffffff


	//   ....[53]....
        /*0764*/ 	.word	0xffffffff


	//   ....[54]....
        /*0768*/ 	.word	0xffffffff


	//   ....[55]....
        /*076c*/ 	.word	0xffffffff


	//   ....[56]....
        /*0770*/ 	.word	0xffffffff


	//   ....[57]....
        /*0774*/ 	.word	0xffffffff


	//   ....[58]....
        /*0778*/ 	.word	0xffffffff


	//   ....[59]....
        /*077c*/ 	.word	0xffffffff


	//   ....[60]....
        /*0780*/ 	.word	0xffffffff


	//   ....[61]....
        /*0784*/ 	.word	0xffffffff


	//   ....[62]....
        /*0788*/ 	.word	0xffffffff


	//   ....[63]....
        /*078c*/ 	.word	0xffffffff


	//   ....[64]....
        /*0790*/ 	.word	0xffffffff


	//   ....[65]....
        /*0794*/ 	.word	0xffffffff


	//   ....[66]....
        /*0798*/ 	.word	0xffffffff


	//   ....[67]....
        /*079c*/ 	.word	0xffffffff


	//   ....[68]....
        /*07a0*/ 	.word	0xffffffff


	//   ....[69]....
        /*07a4*/ 	.word	0xffffffff


	//   ....[70]....
        /*07a8*/ 	.word	0xffffffff


	//   ....[71]....
        /*07ac*/ 	.word	0xffffffff


	//   ....[72]....
        /*07b0*/ 	.word	0xffffffff


	//   ....[73]....
        /*07b4*/ 	.word	0xffffffff


	//   ....[74]....
        /*07b8*/ 	.word	0xffffffff


	//   ....[75]....
        /*07bc*/ 	.word	0xffffffff


	//   ....[76]....
        /*07c0*/ 	.word	0xffffffff


	//   ....[77]....
        /*07c4*/ 	.word	0xffffffff


	//   ....[78]....
        /*07c8*/ 	.word	0xffffffff


	//   ....[79]....
        /*07cc*/ 	.word	0xffffffff


	//   ....[80]....
        /*07d0*/ 	.word	0xffffffff


	//   ....[81]....
        /*07d4*/ 	.word	0xffffffff


	//   ....[82]....
        /*07d8*/ 	.word	0xffffffff


	//   ....[83]....
        /*07dc*/ 	.word	0xffffffff


	//   ....[84]....
        /*07e0*/ 	.word	0xffffffff


	//   ....[85]....
        /*07e4*/ 	.word	0xffffffff


	//   ....[86]....
        /*07e8*/ 	.word	0xffffffff


	//   ....[87]....
        /*07ec*/ 	.word	0xffffffff


	//   ....[88]....
        /*07f0*/ 	.word	0xffffffff


	//   ....[89]....
        /*07f4*/ 	.word	0xffffffff


	//   ....[90]....
        /*07f8*/ 	.word	0xffffffff


	//   ....[91]....
        /*07fc*/ 	.word	0xffffffff


	//   ....[92]....
        /*0800*/ 	.word	0xffffffff


	//   ....[93]....
        /*0804*/ 	.word	0xffffffff


	//   ....[94]....
        /*0808*/ 	.word	0xffffffff


	//   ....[95]....
        /*080c*/ 	.word	0xffffffff


	//   ....[96]....
        /*0810*/ 	.word	0xffffffff


	//   ....[97]....
        /*0814*/ 	.word	0xffffffff


	//   ....[98]....
        /*0818*/ 	.word	0xffffffff


	//   ....[99]....
        /*081c*/ 	.word	0xffffffff


	//   ....[100]....
        /*0820*/ 	.word	0xffffffff


	//   ....[101]....
        /*0824*/ 	.word	0xffffffff


	//   ....[102]....
        /*0828*/ 	.word	0xffffffff


	//   ....[103]....
        /*082c*/ 	.word	0xffffffff


	//   ....[104]....
        /*0830*/ 	.word	0xffffffff


	//   ....[105]....
        /*0834*/ 	.word	0xffffffff


	//   ....[106]....
        /*0838*/ 	.word	0xffffffff


	//   ....[107]....
        /*083c*/ 	.word	0x0500000f


	//   ....[108]....
        /*0840*/ 	.word	0x0500000f


	//   ....[109]....
        /*0844*/ 	.word	0x0500000f


	//   ....[110]....
        /*0848*/ 	.word	0x0500000f


	//   ....[111]....
        /*084c*/ 	.word	0x0500000f


	//   ....[112]....
        /*0850*/ 	.word	0x0500000f


	//   ....[113]....
        /*0854*/ 	.word	0x0500000f


	//   ....[114]....
        /*0858*/ 	.word	0x0500000f


	//   ....[115]....
        /*085c*/ 	.word	0x0500000f


	//   ....[116]....
        /*0860*/ 	.word	0x0500000f


	//   ....[117]....
        /*0864*/ 	.word	0x0500000f


	//   ....[118]....
        /*0868*/ 	.word	0x0500000f


	//   ....[119]....
        /*086c*/ 	.word	0x0500000f


	//   ....[120]....
        /*0870*/ 	.word	0x0500000f


	//   ....[121]....
        /*0874*/ 	.word	0x0500000f


	//   ....[122]....
        /*0878*/ 	.word	0x0500000f


	//   ....[123]....
        /*087c*/ 	.word	0x0500000f


	//   ....[124]....
        /*0880*/ 	.word	0x0500000f


	//   ....[125]....
        /*0884*/ 	.word	0x0500000f


	//   ....[126]....
        /*0888*/ 	.word	0x0500000f


	//   ....[127]....
        /*088c*/ 	.word	0x0500000f


	//   ....[128]....
        /*0890*/ 	.word	0x0500000f


	//   ....[129]....
        /*0894*/ 	.word	0x0500000f


	//   ....[130]....
        /*0898*/ 	.word	0x0500000f


	//   ....[131]....
        /*089c*/ 	.word	0x0500000f


	//   ....[132]....
        /*08a0*/ 	.word	0x0500000f


	//   ....[133]....
        /*08a4*/ 	.word	0x0500000f


	//   ....[134]....
        /*08a8*/ 	.word	0x0500000f


	//   ....[135]....
        /*08ac*/ 	.word	0x0500000f


	//   ....[136]....
        /*08b0*/ 	.word	0x0500000f


	//   ....[137]....
        /*08b4*/ 	.word	0x0500000f


	//   ....[138]....
        /*08b8*/ 	.word	0x0500000f


	//   ....[139]....
        /*08bc*/ 	.word	0x0500000f


	//   ....[140]....
        /*08c0*/ 	.word	0x0500000f


	//   ....[141]....
        /*08c4*/ 	.word	0x0500000f


	//   ....[142]....
        /*08c8*/ 	.word	0x0500000f


	//   ....[143]....
        /*08cc*/ 	.word	0x0500000f


	//   ....[144]....
        /*08d0*/ 	.word	0x0500000f


	//   ....[145]....
        /*08d4*/ 	.word	0x0500000f


	//   ....[146]....
        /*08d8*/ 	.word	0x0500000f


	//   ....[147]....
        /*08dc*/ 	.word	0x0500000f


	//   ....[148]....
        /*08e0*/ 	.word	0x0500000f


	//   ....[149]....
        /*08e4*/ 	.word	0x0500000f


	//   ....[150]....
        /*08e8*/ 	.word	0x0500000f


	//   ....[151]....
        /*08ec*/ 	.word	0x0500000f


	//   ....[152]....
        /*08f0*/ 	.word	0x0500000f


	//   ....[153]....
        /*08f4*/ 	.word	0x0500000f


	//   ....[154]....
        /*08f8*/ 	.word	0x0500000f


	//   ....[155]....
        /*08fc*/ 	.word	0x0500000f


	//   ....[156]....
        /*0900*/ 	.word	0x0500000f


	//   ....[157]....
        /*0904*/ 	.word	0x0500000f


	//----- nvinfo : EIATTR_COOP_GROUP_INSTR_OFFSETS
	.align		4
.L_1273:
        /*0908*/ 	.byte	0x04, 0x28
        /*090a*/ 	.short	(.L_1275 - .L_1274)


	//   ....[0]....
.L_1274:
        /*090c*/ 	.word	0x00000070


	//   ....[1]....
        /*0910*/ 	.word	0x00000140


	//   ....[2]....
        /*0914*/ 	.word	0x00000190


	//   ....[3]....
        /*0918*/ 	.word	0x000003e0


	//   ....[4]....
        /*091c*/ 	.word	0x00000540


	//   ....[5]....
        /*0920*/ 	.word	0x00000660


	//   ....[6]....
        /*0924*/ 	.word	0x000007c0


	//   ....[7]....
        /*0928*/ 	.word	0x000016b0


	//   ....[8]....
        /*092c*/ 	.word	0x000034b0


	//   ....[9]....
        /*0930*/ 	.word	0x00003500


	//   ....[10]....
        /*0934*/ 	.word	0x00003520


	//   ....[11]....
        /*0938*/ 	.word	0x00003540


	//   ....[12]....
        /*093c*/ 	.word	0x00005500


	//   ....[13]....
        /*0940*/ 	.word	0x000055a0


	//   ....[14]....
        /*0944*/ 	.word	0x000055b0


	//   ....[15]....
        /*0948*/ 	.word	0x000055e0


	//   ....[16]....
        /*094c*/ 	.word	0x00006bc0


	//   ....[17]....
        /*0950*/ 	.word	0x00006c00


	//   ....[18]....
        /*0954*/ 	.word	0x00006cd0


	//   ....[19]....
        /*0958*/ 	.word	0x00006d00


	//   ....[20]....
        /*095c*/ 	.word	0x00008760


	//   ....[21]....
        /*0960*/ 	.word	0x00008790


	//   ....[22]....
        /*0964*/ 	.word	0x000087f0


	//   ....[23]....
        /*0968*/ 	.word	0x00008850


	//   ....[24]....
        /*096c*/ 	.word	0x000090c0


	//   ....[25]....
        /*0970*/ 	.word	0x000090e0


	//   ....[26]....
        /*0974*/ 	.word	0x00009230


	//   ....[27]....
        /*0978*/ 	.word	0x00009250


	//   ....[28]....
        /*097c*/ 	.word	0x00009390


	//   ....[29]....
        /*0980*/ 	.word	0x000093b0


	//   ....[30]....
        /*0984*/ 	.word	0x00009500


	//   ....[31]....
        /*0988*/ 	.word	0x00009520


	//   ....[32]....
        /*098c*/ 	.word	0x00009f00


	//   ....[33]....
        /*0990*/ 	.word	0x00009f30


	//   ....[34]....
        /*0994*/ 	.word	0x0000a080


	//   ....[35]....
        /*0998*/ 	.word	0x0000a0a0


	//   ....[36]....
        /*099c*/ 	.word	0x0000a1e0


	//   ....[37]....
        /*09a0*/ 	.word	0x0000a200


	//   ....[38]....
        /*09a4*/ 	.word	0x0000a350


	//   ....[39]....
        /*09a8*/ 	.word	0x0000a370


	//   ....[40]....
        /*09ac*/ 	.word	0x0000a530


	//   ....[41]....
        /*09b0*/ 	.word	0x0000a720


	//   ....[42]....
        /*09b4*/ 	.word	0x0000a750


	//   ....[43]....
        /*09b8*/ 	.word	0x0000a780


	//   ....[44]....
        /*09bc*/ 	.word	0x0000a7b0


	//   ....[45]....
        /*09c0*/ 	.word	0x0000a7e0


	//   ....[46]....
        /*09c4*/ 	.word	0x0000a810


	//   ....[47]....
        /*09c8*/ 	.word	0x0000a980


	//   ....[48]....
        /*09cc*/ 	.word	0x0000a9b0


	//   ....[49]....
        /*09d0*/ 	.word	0x0000a9e0


	//   ....[50]....
        /*09d4*/ 	.word	0x0000aa10


	//   ....[51]....
        /*09d8*/ 	.word	0x0000aa40


	//   ....[52]....
        /*09dc*/ 	.word	0x0000aa70


	//   ....[53]....
        /*09e0*/ 	.word	0x0000ab10


	//   ....[54]....
        /*09e4*/ 	.word	0x0000ab40


	//   ....[55]....
        /*09e8*/ 	.word	0x0000abd0


	//   ....[56]....
        /*09ec*/ 	.word	0x0000bbb0


	//   ....[57]....
        /*09f0*/ 	.word	0x0000c740


	//   ....[58]....
        /*09f4*/ 	.word	0x0000c760


	//   ....[59]....
        /*09f8*/ 	.word	0x0000c790


	//   ....[60]....
        /*09fc*/ 	.word	0x0000c7b0


	//   ....[61]....
        /*0a00*/ 	.word	0x0000c860


	//   ....[62]....
        /*0a04*/ 	.word	0x0000c8f0


	//   ....[63]....
        /*0a08*/ 	.word	0x0000c920


	//   ....[64]....
        /*0a0c*/ 	.word	0x0000c9a0


	//   ....[65]....
        /*0a10*/ 	.word	0x0000c9d0


	//   ....[66]....
        /*0a14*/ 	.word	0x0000ca50


	//   ....[67]....
        /*0a18*/ 	.word	0x0000ca80


	//   ....[68]....
        /*0a1c*/ 	.word	0x0000cb00


	//   ....[69]....
        /*0a20*/ 	.word	0x0000cb30


	//   ....[70]....
        /*0a24*/ 	.word	0x0000cb90


	//   ....[71]....
        /*0a28*/ 	.word	0x0000cba0


	//   ....[72]....
        /*0a2c*/ 	.word	0x0000cc10


	//   ....[73]....
        /*0a30*/ 	.word	0x0000d310


	//   ....[74]....
        /*0a34*/ 	.word	0x0000d370


	//   ....[75]....
        /*0a38*/ 	.word	0x0000d420


	//   ....[76]....
        /*0a3c*/ 	.word	0x0000d430


	//   ....[77]....
        /*0a40*/ 	.word	0x0000d4c0


	//   ....[78]....
        /*0a44*/ 	.word	0x0000d4d0


	//   ....[79]....
        /*0a48*/ 	.word	0x0000d560


	//   ....[80]....
        /*0a4c*/ 	.word	0x0000d570


	//   ....[81]....
        /*0a50*/ 	.word	0x0000d5e0


	//   ....[82]....
        /*0a54*/ 	.word	0x0000d5f0


	//   ....[83]....
        /*0a58*/ 	.word	0x0000d670


	//   ....[84]....
        /*0a5c*/ 	.word	0x0000d680


	//   ....[85]....
        /*0a60*/ 	.word	0x0000d700


	//   ....[86]....
        /*0a64*/ 	.word	0x0000d710


	//   ....[87]....
        /*0a68*/ 	.word	0x0000d790


	//   ....[88]....
        /*0a6c*/ 	.word	0x0000d7a0


	//   ....[89]....
        /*0a70*/ 	.word	0x000104d0


	//   ....[90]....
        /*0a74*/ 	.word	0x00010500


	//   ....[91]....
        /*0a78*/ 	.word	0x00010540


	//   ....[92]....
        /*0a7c*/ 	.word	0x00010570


	//   ....[93]....
        /*0a80*/ 	.word	0x000105a0


	//   ....[94]....
        /*0a84*/ 	.word	0x000105d0


	//   ....[95]....
        /*0a88*/ 	.word	0x00010600


	//   ....[96]....
        /*0a8c*/ 	.word	0x00010630


	//   ....[97]....
        /*0a90*/ 	.word	0x000107b0


	//   ....[98]....
        /*0a94*/ 	.word	0x000107e0


	//   ....[99]....
        /*0a98*/ 	.word	0x00010810


	//   ....[100]....
        /*0a9c*/ 	.word	0x00010840


	//   ....[101]....
        /*0aa0*/ 	.word	0x00010870


	//   ....[102]....
        /*0aa4*/ 	.word	0x000108a0


	//   ....[103]....
        /*0aa8*/ 	.word	0x00010960


	//   ....[104]....
        /*0aac*/ 	.word	0x00010980


	//   ....[105]....
        /*0ab0*/ 	.word	0x000109f0


	//   ....[106]....
        /*0ab4*/ 	.word	0x00010e80


	//   ....[107]....
        /*0ab8*/ 	.word	0x000113e0


	//   ....[108]....
        /*0abc*/ 	.word	0x00011560


	//   ....[109]....
        /*0ac0*/ 	.word	0x000115d0


	//   ....[110]....
        /*0ac4*/ 	.word	0x00011630


	//   ....[111]....
        /*0ac8*/ 	.word	0x00011690


	//   ....[112]....
        /*0acc*/ 	.word	0x00011760


	//   ....[113]....
        /*0ad0*/ 	.word	0x00011820


	//   ....[114]....
        /*0ad4*/ 	.word	0x00011930


	//   ....[115]....
        /*0ad8*/ 	.word	0x000119d0


	//   ....[116]....
        /*0adc*/ 	.word	0x00011aa0


	//   ....[117]....
        /*0ae0*/ 	.word	0x00011b40


	//   ....[118]....
        /*0ae4*/ 	.word	0x00011c10


	//   ....[119]....
        /*0ae8*/ 	.word	0x00011cb0


	//   ....[120]....
        /*0aec*/ 	.word	0x00011d80


	//   ....[121]....
        /*0af0*/ 	.word	0x00011e20


	//   ....[122]....
        /*0af4*/ 	.word	0x00011ed0


	//   ....[123]....
        /*0af8*/ 	.word	0x00011fb0


	//   ....[124]....
        /*0afc*/ 	.word	0x00012200


	//   ....[125]....
        /*0b00*/ 	.word	0x000122d0


	//   ....[126]....
        /*0b04*/ 	.word	0x000123b0


	//   ....[127]....
        /*0b08*/ 	.word	0x00012420


	//   ....[128]....
        /*0b0c*/ 	.word	0x00012530


	//   ....[129]....
        /*0b10*/ 	.word	0x000125f0


	//   ....[130]....
        /*0b14*/ 	.word	0x000126b0


	//   ....[131]....
        /*0b18*/ 	.word	0x00012770


	//   ....[132]....
        /*0b1c*/ 	.word	0x00012830


	//   ....[133]....
        /*0b20*/ 	.word	0x000128f0


	//   ....[134]....
        /*0b24*/ 	.word	0x000129b0


	//   ....[135]....
        /*0b28*/ 	.word	0x00012a60


	//   ....[136]....
        /*0b2c*/ 	.word	0x00012b60


	//   ....[137]....
        /*0b30*/ 	.word	0x00012bb0


	//   ....[138]....
        /*0b34*/ 	.word	0x00012c10


	//   ....[139]....
        /*0b38*/ 	.word	0x00012cf0


	//   ....[140]....
        /*0b3c*/ 	.word	0x00013020


	//   ....[141]....
        /*0b40*/ 	.word	0x000130c0


	//   ....[142]....
        /*0b44*/ 	.word	0x000131e0


	//   ....[143]....
        /*0b48*/ 	.word	0x00013260


	//   ....[144]....
        /*0b4c*/ 	.word	0x000132e0


	//   ....[145]....
        /*0b50*/ 	.word	0x00013360


	//   ....[146]....
        /*0b54*/ 	.word	0x000133e0


	//   ....[147]....
        /*0b58*/ 	.word	0x00013470


	//   ....[148]....
        /*0b5c*/ 	.word	0x00013510


	//   ....[149]....
        /*0b60*/ 	.word	0x000135c0


	//   ....[150]....
        /*0b64*/ 	.word	0x00013640


	//   ....[151]....
        /*0b68*/ 	.word	0x000136c0


	//   ....[152]....
        /*0b6c*/ 	.word	0x00013740


	//   ....[153]....
        /*0b70*/ 	.word	0x000137d0


	//   ....[154]....
        /*0b74*/ 	.word	0x00013850


	//   ....[155]....
        /*0b78*/ 	.word	0x000138f0


	//   ....[156]....
        /*0b7c*/ 	.word	0x00013980


	//   ....[157]....
        /*0b80*/ 	.word	0x00013ab0


	//----- nvinfo : EIATTR_REG_RECONFIG
	.align		4
.L_1275:
        /*0b84*/ 	.byte	0x01, 0x54
	.zero		2


	//----- nvinfo : EIATTR_SYSCALL_OFFSETS
	.align		4
        /*0b88*/ 	.byte	0x04, 0x46
        /*0b8a*/ 	.short	(.L_1277 - .L_1276)


	//   ....[0]....
.L_1276:
        /*0b8c*/ 	.word	0x00001820


	//   ....[1]....
        /*0b90*/ 	.word	0x0000b7a0


	//   ....[2]....
        /*0b94*/ 	.word	0x0000b900


	//   ....[3]....
        /*0b98*/ 	.word	0x0000ba00


	//   ....[4]....
        /*0b9c*/ 	.word	0x0000c310


	//   ....[5]....
        /*0ba0*/ 	.word	0x0000cf30


	//----- nvinfo : EIATTR_MBARRIER_INSTR_OFFSETS
	.align		4
.L_1277:
        /*0ba4*/ 	.byte	0x04, 0x39
        /*0ba6*/ 	.short	(.L_1279 - .L_1278)


	//   ....[0]....
.L_1278:
        /*0ba8*/ 	.word	0x00000280
        /*0bac*/ 	.word	0x000000ff
        /*0bb0*/ 	.word	0x00032400
        /*0bb4*/ 	.short	0x0100
        /*0bb6*/ 	.byte	0x08
	.zero		1


	//   ....[1]....
        /*0bb8*/ 	.word	0x00000290
        /*0bbc*/ 	.word	0x000000ff
        /*0bc0*/ 	.word	0x00032410
        /*0bc4*/ 	.short	0x0100
        /*0bc6*/ 	.byte	0x08
	.zero		1


	//   ....[2]....
        /*0bc8*/ 	.word	0x000002a0
        /*0bcc*/ 	.word	0x000000ff
        /*0bd0*/ 	.word	0x00032420
        /*0bd4*/ 	.short	0x0100
        /*0bd6*/ 	.byte	0x08
	.zero		1


	//   ....[3]....
        /*0bd8*/ 	.word	0x00000390
        /*0bdc*/ 	.word	0x000000ff
        /*0be0*/ 	.word	0x00032430
        /*0be4*/ 	.short	0x0100
        /*0be6*/ 	.byte	0x08
	.zero		1


	//   ....[4]....
        /*0be8*/ 	.word	0x000003a0
        /*0bec*/ 	.word	0x000000ff
        /*0bf0*/ 	.word	0x00032440
        /*0bf4*/ 	.short	0x0100
        /*0bf6*/ 	.byte	0x08
	.zero		1


	//   ....[5]....
        /*0bf8*/ 	.word	0x000003b0
        /*0bfc*/ 	.word	0x000000ff
        /*0c00*/ 	.word	0x00032438
        /*0c04*/ 	.short	0x0100
        /*0c06*/ 	.byte	0x08
	.zero		1


	//   ....[6]....
        /*0c08*/ 	.word	0x000003c0
        /*0c0c*/ 	.word	0x000000ff
        /*0c10*/ 	.word	0x00032448
        /*0c14*/ 	.short	0x0100
        /*0c16*/ 	.byte	0x08
	.zero		1


	//   ....[7]....
        /*0c18*/ 	.word	0x000004f0
        /*0c1c*/ 	.word	0x000000ff
        /*0c20*/ 	.word	0x00032450
        /*0c24*/ 	.short	0x0100
        /*0c26*/ 	.byte	0x08
	.zero		1


	//   ....[8]....
        /*0c28*/ 	.word	0x00000500
        /*0c2c*/ 	.word	0x000000ff
        /*0c30*/ 	.word	0x00032460
        /*0c34*/ 	.short	0x0100
        /*0c36*/ 	.byte	0x08
	.zero		1


	//   ....[9]....
        /*0c38*/ 	.word	0x00000510
        /*0c3c*/ 	.word	0x000000ff
        /*0c40*/ 	.word	0x00032458
        /*0c44*/ 	.short	0x0100
        /*0c46*/ 	.byte	0x08
	.zero		1


	//   ....[10]....
        /*0c48*/ 	.word	0x00000520
        /*0c4c*/ 	.word	0x000000ff
        /*0c50*/ 	.word	0x00032468
        /*0c54*/ 	.short	0x0100
        /*0c56*/ 	.byte	0x08
	.zero		1


	//   ....[11]....
        /*0c58*/ 	.word	0x00000610
        /*0c5c*/ 	.word	0x000000ff
        /*0c60*/ 	.word	0x00032470
        /*0c64*/ 	.short	0x0100
        /*0c66*/ 	.byte	0x06
	.zero		1


	//   ....[12]....
        /*0c68*/ 	.word	0x00000620
        /*0c6c*/ 	.word	0x000000ff
        /*0c70*/ 	.word	0x00032480
        /*0c74*/ 	.short	0x0100
        /*0c76*/ 	.byte	0x06
	.zero		1


	//   ....[13]....
        /*0c78*/ 	.word	0x00000630
        /*0c7c*/ 	.word	0x000000ff
        /*0c80*/ 	.word	0x00032478
        /*0c84*/ 	.short	0x0100
        /*0c86*/ 	.byte	0x06
	.zero		1


	//   ....[14]....
        /*0c88*/ 	.word	0x00000640
        /*0c8c*/ 	.word	0x000000ff
        /*0c90*/ 	.word	0x00032488
        /*0c94*/ 	.short	0x0100
        /*0c96*/ 	.byte	0x06
	.zero		1


	//   ....[15]....
        /*0c98*/ 	.word	0x00000770
        /*0c9c*/ 	.word	0x000000ff
        /*0ca0*/ 	.word	0x00032490
        /*0ca4*/ 	.short	0x0100
        /*0ca6*/ 	.byte	0x08
	.zero		1


	//   ....[16]....
        /*0ca8*/ 	.word	0x00000780
        /*0cac*/ 	.word	0x000000ff
        /*0cb0*/ 	.word	0x000324a0
        /*0cb4*/ 	.short	0x0100
        /*0cb6*/ 	.byte	0x08
	.zero		1


	//   ....[17]....
        /*0cb8*/ 	.word	0x00000790
        /*0cbc*/ 	.word	0x000000ff
        /*0cc0*/ 	.word	0x00032498
        /*0cc4*/ 	.short	0x0100
        /*0cc6*/ 	.byte	0x08
	.zero		1


	//   ....[18]....
        /*0cc8*/ 	.word	0x000007a0
        /*0ccc*/ 	.word	0x000000ff
        /*0cd0*/ 	.word	0x000324a8
        /*0cd4*/ 	.short	0x0100
        /*0cd6*/ 	.byte	0x08
	.zero		1


	//   ....[19]....
        /*0cd8*/ 	.word	0x000008d0
        /*0cdc*/ 	.word	0x000000ff
        /*0ce0*/ 	.word	0x000324b0
        /*0ce4*/ 	.short	0x0100
        /*0ce6*/ 	.byte	0x08
	.zero		1


	//   ....[20]....
        /*0ce8*/ 	.word	0x000008e0
        /*0cec*/ 	.word	0x000000ff
        /*0cf0*/ 	.word	0x000324c0
        /*0cf4*/ 	.short	0x0100
        /*0cf6*/ 	.byte	0x08
	.zero		1


	//   ....[21]....
        /*0cf8*/ 	.word	0x000008f0
        /*0cfc*/ 	.word	0x000000ff
        /*0d00*/ 	.word	0x000324b8
        /*0d04*/ 	.short	0x0100
        /*0d06*/ 	.byte	0x08
	.zero		1


	//   ....[22]....
        /*0d08*/ 	.word	0x00000900
        /*0d0c*/ 	.word	0x000000ff
        /*0d10*/ 	.word	0x000324c8
        /*0d14*/ 	.short	0x0100
        /*0d16*/ 	.byte	0x08
	.zero		1


	//   ....[23]....
        /*0d18*/ 	.word	0x000018e0
        /*0d1c*/ 	.word	0x00000004
        /*0d20*/ 	.word	0x00032400
        /*0d24*/ 	.short	0x010a
        /*0d26*/ 	.byte	0x3f
	.zero		1


	//   ....[24]....
        /*0d28*/ 	.word	0x000019c0
        /*0d2c*/ 	.word	0x00000000
        /*0d30*/ 	.word	0x00032430
        /*0d34*/ 	.short	0x010a
        /*0d36*/ 	.byte	0x3f
	.zero		1


	//   ....[25]....
        /*0d38*/ 	.word	0x00001a10
        /*0d3c*/ 	.word	0x00000000
        /*0d40*/ 	.word	0x00032430
        /*0d44*/ 	.short	0x010a
        /*0d46*/ 	.byte	0x3f
	.zero		1


	//   ....[26]....
        /*0d48*/ 	.word	0x00001d80
        /*0d4c*/ 	.word	0x00000004
        /*0d50*/ 	.word	0x00032410
        /*0d54*/ 	.short	0x010a
        /*0d56*/ 	.byte	0x3f
	.zero		1


	//   ....[27]....
        /*0d58*/ 	.word	0x00001dc0
        /*0d5c*/ 	.word	0x00000000
        /*0d60*/ 	.word	0x00032450
        /*0d64*/ 	.short	0x010a
        /*0d66*/ 	.byte	0x3f
	.zero		1


	//   ....[28]....
        /*0d68*/ 	.word	0x00001e00
        /*0d6c*/ 	.word	0x00000000
        /*0d70*/ 	.word	0x00032450
        /*0d74*/ 	.short	0x010a
        /*0d76*/ 	.byte	0x3f
	.zero		1


	//   ....[29]....
        /*0d78*/ 	.word	0x000037a0
        /*0d7c*/ 	.word	0x00000018
        /*0d80*/ 	.word	0x00000000
        /*0d84*/ 	.short	0x0101
        /*0d86*/ 	.byte	0x3f
	.zero		1


	//   ....[30]....
        /*0d88*/ 	.word	0x00004270
        /*0d8c*/ 	.word	0x00000000
        /*0d90*/ 	.word	0x00000000
        /*0d94*/ 	.short	0x0101
        /*0d96*/ 	.byte	0x3f
	.zero		1


	//   ....[31]....
        /*0d98*/ 	.word	0x000043d0
        /*0d9c*/ 	.word	0x000000ff
        /*0da0*/ 	.word	0x00032430
        /*0da4*/ 	.short	0x010a
        /*0da6*/ 	.byte	0x04
	.zero		1


	//   ....[32]....
        /*0da8*/ 	.word	0x00004410
        /*0dac*/ 	.word	0x000000ff
        /*0db0*/ 	.word	0x00032430
        /*0db4*/ 	.short	0x010a
        /*0db6*/ 	.byte	0x04
	.zero		1


	//   ....[33]....
        /*0db8*/ 	.word	0x00004620
        /*0dbc*/ 	.word	0x000000ff
        /*0dc0*/ 	.word	0x00032450
        /*0dc4*/ 	.short	0x010a
        /*0dc6*/ 	.byte	0x04
	.zero		1


	//   ....[34]....
        /*0dc8*/ 	.word	0x00004660
        /*0dcc*/ 	.word	0x000000ff
        /*0dd0*/ 	.word	0x00032450
        /*0dd4*/ 	.short	0x010a
        /*0dd6*/ 	.byte	0x04
	.zero		1


	//   ....[35]....
        /*0dd8*/ 	.word	0x00005880
        /*0ddc*/ 	.word	0x0000009c
        /*0de0*/ 	.word	0x00000000
        /*0de4*/ 	.short	0x0101
        /*0de6*/ 	.byte	0x3f
	.zero		1


	//   ....[36]....
        /*0de8*/ 	.word	0x00006a30
        /*0dec*/ 	.word	0x0000009b
        /*0df0*/ 	.word	0x00000000
        /*0df4*/ 	.short	0x0101
        /*0df6*/ 	.byte	0x3f
	.zero		1


	//   ....[37]....
        /*0df8*/ 	.word	0x000090b0
        /*0dfc*/ 	.word	0x00000097
        /*0e00*/ 	.word	0x00000000
        /*0e04*/ 	.short	0x0101
        /*0e06*/ 	.byte	0x3f
	.zero		1


	//   ....[38]....
        /*0e08*/ 	.word	0x0000be50
        /*0e0c*/ 	.word	0x00000000
        /*0e10*/ 	.word	0x00032440
        /*0e14*/ 	.short	0x010a
        /*0e16*/ 	.byte	0x3f
	.zero		1


	//   ....[39]....
        /*0e18*/ 	.word	0x0000ccd0
        /*0e1c*/ 	.word	0x00000008
        /*0e20*/ 	.word	0x00032400
        /*0e24*/ 	.short	0x0107
        /*0e26*/ 	.byte	0x3f
	.zero		1


	//   ....[40]....
        /*0e28*/ 	.word	0x0000cd70
        /*0e2c*/ 	.word	0x00000002
        /*0e30*/ 	.word	0x00032400
        /*0e34*/ 	.short	0x0101
        /*0e36*/ 	.byte	0x3f
	.zero		1


	//   ....[41]....
        /*0e38*/ 	.word	0x0000d8c0
        /*0e3c*/ 	.word	0x00000007
        /*0e40*/ 	.word	0x00032410
        /*0e44*/ 	.short	0x0107
        /*0e46*/ 	.byte	0x3f
	.zero		1


	//   ....[42]....
        /*0e48*/ 	.word	0x0000d9c0
        /*0e4c*/ 	.word	0x00000002
        /*0e50*/ 	.word	0x00032410
        /*0e54*/ 	.short	0x0101
        /*0e56*/ 	.byte	0x3f
	.zero		1


	//   ....[43]....
        /*0e58*/ 	.word	0x0000d9e0
        /*0e5c*/ 	.word	0x00000002
        /*0e60*/ 	.word	0x00032420
        /*0e64*/ 	.short	0x010a
        /*0e66*/ 	.byte	0x3f
	.zero		1


	//   ....[44]....
        /*0e68*/ 	.word	0x0000daf0
        /*0e6c*/ 	.word	0x00000002
        /*0e70*/ 	.word	0x00032460
        /*0e74*/ 	.short	0x010a
        /*0e76*/ 	.byte	0x3f
	.zero		1


	//   ....[45]....
        /*0e78*/ 	.word	0x0000e400
        /*0e7c*/ 	.word	0x00000003
        /*0e80*/ 	.word	0x00032440
        /*0e84*/ 	.short	0x010a
        /*0e86*/ 	.byte	0x3f
	.zero		1


	//   ....[46]....
        /*0e88*/ 	.word	0x0000e660
        /*0e8c*/ 	.word	0x00000003
        /*0e90*/ 	.word	0x00032460
        /*0e94*/ 	.short	0x010a
        /*0e96*/ 	.byte	0x3f
	.zero		1


	//   ....[47]....
        /*0e98*/ 	.word	0x0000ef00
        /*0e9c*/ 	.word	0x00000004
        /*0ea0*/ 	.word	0x00032440
        /*0ea4*/ 	.short	0x010a
        /*0ea6*/ 	.byte	0x3f
	.zero		1


	//   ....[48]....
        /*0ea8*/ 	.word	0x0000f150
        /*0eac*/ 	.word	0x00000004
        /*0eb0*/ 	.word	0x00032460
        /*0eb4*/ 	.short	0x010a
        /*0eb6*/ 	.byte	0x3f
	.zero		1


	//   ....[49]....
        /*0eb8*/ 	.word	0x0000f960
        /*0ebc*/ 	.word	0x00000004
        /*0ec0*/ 	.word	0x00032440
        /*0ec4*/ 	.short	0x010a
        /*0ec6*/ 	.byte	0x3f
	.zero		1


	//   ....[50]....
        /*0ec8*/ 	.word	0x0000fbc0
        /*0ecc*/ 	.word	0x00000004
        /*0ed0*/ 	.word	0x00032460
        /*0ed4*/ 	.short	0x010a
        /*0ed6*/ 	.byte	0x3f
	.zero		1


	//   ....[51]....
        /*0ed8*/ 	.word	0x00010e00
        /*0edc*/ 	.word	0x00000000
        /*0ee0*/ 	.word	0x00032420
        /*0ee4*/ 	.short	0x010a
        /*0ee6*/ 	.byte	0x3f
	.zero		1


	//   ....[52]....
        /*0ee8*/ 	.word	0x00010fe0
        /*0eec*/ 	.word	0x00000006
        /*0ef0*/ 	.word	0x00000000
        /*0ef4*/ 	.short	0x010a
        /*0ef6*/ 	.byte	0x3f
	.zero		1


	//   ....[53]....
        /*0ef8*/ 	.word	0x00011050
        /*0efc*/ 	.word	0x00000007
        /*0f00*/ 	.word	0x00000000
        /*0f04*/ 	.short	0x010a
        /*0f06*/ 	.byte	0x3f
	.zero		1


	//   ....[54]....
        /*0f08*/ 	.word	0x000110c0
        /*0f0c*/ 	.word	0x00000004
        /*0f10*/ 	.word	0x00000000
        /*0f14*/ 	.short	0x010a
        /*0f16*/ 	.byte	0x3f
	.zero		1


	//   ....[55]....
        /*0f18*/ 	.word	0x000110f0
        /*0f1c*/ 	.word	0x00000003
        /*0f20*/ 	.word	0x00000000
        /*0f24*/ 	.short	0x010a
        /*0f26*/ 	.byte	0x3f
	.zero		1


	//   ....[56]....
        /*0f28*/ 	.word	0x00011150
        /*0f2c*/ 	.word	0x00000004
        /*0f30*/ 	.word	0x00032400
        /*0f34*/ 	.short	0x010a
        /*0f36*/ 	.byte	0x3f
	.zero		1


	//   ....[57]....
        /*0f38*/ 	.word	0x000111a0
        /*0f3c*/ 	.word	0x00000000
        /*0f40*/ 	.word	0x00032430
        /*0f44*/ 	.short	0x010a
        /*0f46*/ 	.byte	0x3f
	.zero		1


	//   ....[58]....
        /*0f48*/ 	.word	0x000111f0
        /*0f4c*/ 	.word	0x00000004
        /*0f50*/ 	.word	0x00032410
        /*0f54*/ 	.short	0x010a
        /*0f56*/ 	.byte	0x3f
	.zero		1


	//   ....[59]....
        /*0f58*/ 	.word	0x00011240
        /*0f5c*/ 	.word	0x00000000
        /*0f60*/ 	.word	0x00032450
        /*0f64*/ 	.short	0x010a
        /*0f66*/ 	.byte	0x3f
	.zero		1


	//   ....[60]....
        /*0f68*/ 	.word	0x000112a0
        /*0f6c*/ 	.word	0x00000099
        /*0f70*/ 	.word	0x00032430
        /*0f74*/ 	.short	0x010a
        /*0f76*/ 	.byte	0x3f
	.zero		1


	//   ....[61]....
        /*0f78*/ 	.word	0x00011300
        /*0f7c*/ 	.word	0x000000d1
        /*0f80*/ 	.word	0x00032450
        /*0f84*/ 	.short	0x010a
        /*0f86*/ 	.byte	0x3f
	.zero		1


	//   ....[62]....
        /*0f88*/ 	.word	0x000114a0
        /*0f8c*/ 	.word	0x00000000
        /*0f90*/ 	.word	0x00032440
        /*0f94*/ 	.short	0x010a
        /*0f96*/ 	.byte	0x3f
	.zero		1


	//   ....[63]....
        /*0f98*/ 	.word	0x00012d40
        /*0f9c*/ 	.word	0x00000002
        /*0fa0*/ 	.word	0x00032420
        /*0fa4*/ 	.short	0x010a
        /*0fa6*/ 	.byte	0x3f
	.zero		1


	//   ....[64]....
        /*0fa8*/ 	.word	0x00012d90
        /*0fac*/ 	.word	0x00000002
        /*0fb0*/ 	.word	0x00032460
        /*0fb4*/ 	.short	0x010a
        /*0fb6*/ 	.byte	0x3f
	.zero		1


	//   ....[65]....
        /*0fb8*/ 	.word	0x00012de0
        /*0fbc*/ 	.word	0x00000003
        /*0fc0*/ 	.word	0x00032440
        /*0fc4*/ 	.short	0x010a
        /*0fc6*/ 	.byte	0x3f
	.zero		1


	//   ....[66]....
        /*0fc8*/ 	.word	0x00012e30
        /*0fcc*/ 	.word	0x00000003
        /*0fd0*/ 	.word	0x00032460
        /*0fd4*/ 	.short	0x010a
        /*0fd6*/ 	.byte	0x3f
	.zero		1


	//   ....[67]....
        /*0fd8*/ 	.word	0x00012e80
        /*0fdc*/ 	.word	0x00000004
        /*0fe0*/ 	.word	0x00032440
        /*0fe4*/ 	.short	0x010a
        /*0fe6*/ 	.byte	0x3f
	.zero		1


	//   ....[68]....
        /*0fe8*/ 	.word	0x00012ed0
        /*0fec*/ 	.word	0x00000004
        /*0ff0*/ 	.word	0x00032460
        /*0ff4*/ 	.short	0x010a
        /*0ff6*/ 	.byte	0x3f
	.zero		1


	//   ....[69]....
        /*0ff8*/ 	.word	0x00012f20
        /*0ffc*/ 	.word	0x00000004
        /*1000*/ 	.word	0x00032440
        /*1004*/ 	.short	0x010a
        /*1006*/ 	.byte	0x3f
	.zero		1


	//   ....[70]....
        /*1008*/ 	.word	0x00012f70
        /*100c*/ 	.word	0x00000004
        /*1010*/ 	.word	0x00032460
        /*1014*/ 	.short	0x010a
        /*1016*/ 	.byte	0x3f
	.zero		1


	//   ....[71]....
        /*1018*/ 	.word	0x000139d0
        /*101c*/ 	.word	0x00000000
        /*1020*/ 	.word	0x00032420
        /*1024*/ 	.short	0x010a
        /*1026*/ 	.byte	0x3f
	.zero		1


	//   ....[72]....
        /*1028*/ 	.word	0x00013b70
        /*102c*/ 	.word	0x00000006
        /*1030*/ 	.word	0x00000000
        /*1034*/ 	.short	0x010a
        /*1036*/ 	.byte	0x3f
	.zero		1


	//   ....[73]....
        /*1038*/ 	.word	0x00013bc0
        /*103c*/ 	.word	0x00000007
        /*1040*/ 	.word	0x00000000
        /*1044*/ 	.short	0x010a
        /*1046*/ 	.byte	0x3f
	.zero		1


	//   ....[74]....
        /*1048*/ 	.word	0x00013c10
        /*104c*/ 	.word	0x00000004
        /*1050*/ 	.word	0x00000000
        /*1054*/ 	.short	0x010a
        /*1056*/ 	.byte	0x3f
	.zero		1


	//----- nvinfo : EIATTR_NUM_MBARRIERS
	.align		4
.L_1279:
        /*1058*/ 	.byte	0x03, 0x38
        /*105a*/ 	.short	0x0017


	//----- nvinfo : EIATTR_EXIT_INSTR_OFFSETS
	.align		4
        /*105c*/ 	.byte	0x04, 0x1c
        /*105e*/ 	.short	(.L_1281 - .L_1280)


	//   ....[0]....
.L_1280:
        /*1060*/ 	.word	0x00000ac0


	//   ....[1]....
        /*1064*/ 	.word	0x0000a4e0


	//   ....[2]....
        /*1068*/ 	.word	0x00011140


	//----- nvinfo : EIATTR_MAX_THREADS
	.align		4
.L_1281:
        /*106c*/ 	.byte	0x04, 0x05
        /*106e*/ 	.short	(.L_1283 - .L_1282)
.L_1282:
        /*1070*/ 	.word	0x00000180
        /*1074*/ 	.word	0x00000001
        /*1078*/ 	.word	0x00000001


	//----- nvinfo : EIATTR_CRS_STACK_SIZE
	.align		4
.L_1283:
        /*107c*/ 	.byte	0x04, 0x1e
        /*107e*/ 	.short	(.L_1285 - .L_1284)
.L_1284:
        /*1080*/ 	.word	0x00000000


	//----- nvinfo : EIATTR_CBANK_PARAM_SIZE
	.align		4
.L_1285:
        /*1084*/ 	.byte	0x03, 0x19
        /*1086*/ 	.short	0x0bf0


	//----- nvinfo : EIATTR_PARAM_CBANK
	.align		4
        /*1088*/ 	.byte	0x04, 0x0a
        /*108a*/ 	.short	(.L_1287 - .L_1286)
	.align		4
.L_1286:
        /*108c*/ 	.word	index@(.nv.constant0._ZN7cutlass13device_kernelIN5flash11enable_sm90INS1_16FlashAttnFwdSm90INS1_25CollectiveMainloopFwdSm90ILi2EN4cute5tupleIJNS5_1CILi1EEES8_S8_EEENS6_IJNS7_ILi128EEENS7_ILi96EEENS7_ILi64EEEEEELi256ENS_10bfloat16_tEfNS_4arch4Sm90ELb0ELb0ELb1ELb1ELb0ELb0ELb1ELb1ELb0ELb1ELb0ELb0EEENS1_21CollectiveEpilogueFwdINS6_IJSA_NS7_ILi256EEESB_EEES9_SE_SG_Li256ELb1ELb1ELb0ELb0EEENS1_36VarlenDynamicPersistentTileSchedulerILi128ELi96ELi256ELi128ELb0ELb1ELb1ELb0ELb1ELb1EEEEEEEEEvNT_6ParamsE)
        /*1090*/ 	.short	0x0210
        /*1092*/ 	.short	0x0bf0


	//----- nvinfo : EIATTR_SW_WAR
	.align		4
.L_1287:
        /*1094*/ 	.byte	0x04, 0x36
        /*1096*/ 	.short	(.L_1289 - .L_1288)
.L_1288:
        /*1098*/ 	.word	0x00000008
.L_1289:


//--------------------- .nv.info._ZN7cutlass13device_kernelIN5flash11enable_sm90INS1_16FlashAttnFwdSm90INS1_25CollectiveMainloopFwdSm90ILi2EN4cute5tupleIJNS5_1CILi1EEES8_S8_EEENS6_IJNS7_ILi128EEENS7_ILi96EEENS7_ILi64EEEEEELi256ENS_10bfloat16_tEfNS_4arch4Sm90ELb0ELb0ELb1ELb1ELb0ELb1ELb1ELb1ELb0ELb1ELb0ELb0EEENS1_21CollectiveEpilogueFwdINS6_IJSA_NS7_ILi256EEESB_EEES9_SE_SG_Li256ELb1ELb1ELb0ELb0EEENS1_36VarlenDynamicPersistentTileSchedulerILi128ELi96ELi256ELi128ELb0ELb1ELb1ELb0ELb1ELb1EEEEEEEEEvNT_6ParamsE --------------------------
	.section	.nv.info._ZN7cutlass13device_kernelIN5flash11enable_sm90INS1_16FlashAttnFwdSm90INS1_25CollectiveMainloopFwdSm90ILi2EN4cute5tupleIJNS5_1CILi1EEES8_S8_EEENS6_IJNS7_ILi128EEENS7_ILi96EEENS7_ILi64EEEEEELi256ENS_10bfloat16_tEfNS_4arch4Sm90ELb0ELb0ELb1ELb1ELb0ELb1ELb1ELb1ELb0ELb1ELb0ELb0EEENS1_21CollectiveEpilogueFwdINS6_IJSA_NS7_ILi256EEESB_EEES9_SE_SG_Li256ELb1ELb1ELb0ELb0EEENS1_36VarlenDynamicPersistentTileSchedulerILi128ELi96ELi256ELi128ELb0ELb1ELb1ELb0ELb1ELb1EEEEEEEEEvNT_6ParamsE,"",@"SHT_CUDA_INFO"
	.sectionflags	@""
	.align	4


	//----- nvinfo : EIATTR_CUDA_API_VERSION
	.align		4
        /*0000*/ 	.byte	0x04, 0x37
        /*0002*/ 	.short	(.L_1291 - .L_1290)
.L_1290:
        /*0004*/ 	.word	0x00000082


	//----- nvinfo : EIATTR_KPARAM_INFO
	.align		4
.L_1291:
        /*0008*/ 	.byte	0x04, 0x17
        /*000a*/ 	.short	(.L_1293 - .L_1292)
.L_1292:
        /*000c*/ 	.word	0x00000000
        /*0010*/ 	.short	0x0000
        /*0012*/ 	.short	0x0070
        /*0014*/ 	.byte	0x00, 0xf0, 0x01, 0x2e


	//----- nvinfo : EIATTR_SPARSE_MMA_MASK
	.align		4
.L_1293:
        /*0018*/ 	.byte	0x03, 0x50
        /*001a*/ 	.short	0x0000


	//----- nvinfo : EIATTR_MAXREG_COUNT
	.align		4
        /*001c*/ 	.byte	0x03, 0x1b
        /*001e*/ 	.short	0x00a8


	//----- nvinfo : EIATTR_NUM_BARRIERS
	.align		4
        /*0020*/ 	.byte	0x02, 0x4c
        /*0022*/ 	.byte	0x10
	.zero		1


	//----- nvinfo : EIATTR_EXTERNS
	.align		4
        /*0024*/ 	.byte	0x04, 0x0f
        /*0026*/ 	.short	(.L_1295 - .L_1294)


	//   ....[0]....
	.align		4
.L_1294:
        /*0028*/ 	.word	index@(__assertfail)


	//----- nvinfo : EIATTR_ANNOTATIONS
	.align		4
.L_1295:
        /*002c*/ 	.byte	0x04, 0x55
        /*002e*/ 	.short	(.L_1297 - .L_1296)


	//   ....[0]....
.L_1296:
        /* <DEDUP_REMOVED lines=132> */


	//----- nvinfo : EIATTR_MERCURY_ISA_VERSION
	.align		4
.L_1297:
        /*0860*/ 	.byte	0x03, 0x5f
        /*0862*/ 	.short	0x0101


	//----- nvinfo : EIATTR_UNUSED_LOAD_BYTE_OFFSET
	.align		4
        /*0864*/ 	.byte	0x04, 0x44
        /*0866*/ 	.short	(.L_1299 - .L_1298)


	//   ....[0]....
.L_1298:
        /*0868*/ 	.word	0x00000ae0
        /*086c*/ 	.word	0x0000fff0


	//   ....[1]....
        /*0870*/ 	.word	0x0000eac0
        /*0874*/ 	.word	0x0000fff0


	//----- nvinfo : EIATTR_INT_WARP_WIDE_INSTR_OFFSETS
	.align		4
.L_1299:
        /*0878*/ 	.byte	0x04, 0x31
        /*087a*/ 	.short	(.L_1301 - .L_1300)


	//   ....[0]....
.L_1300:
        /*087c*/ 	.word	0x00000180


	//   ....[1]....
        /*0880*/ 	.word	0x000001c0


	//   ....[2]....
        /*0884*/ 	.word	0x00000230


	//   ....[3]....
        /*0888*/ 	.word	0x000002a0


	//   ....[4]....
        /*088c*/ 	.word	0x00013f10


	//   ....[5]....
        /*0890*/ 	.word	0x00013f70


	//   ....[6]....
        /*0894*/ 	.word	0x00018cc0


	//   ....[7]....
        /*0898*/ 	.word	0x00018d20


	//----- nvinfo : EIATTR_COOP_GROUP_MASK_REGIDS
	.align		4
.L_1301:
        /*089c*/ 	.byte	0x04, 0x29
        /*089e*/ 	.short	(.L_1303 - .L_1302)


	//   ....[0]....
.L_1302:
        /*08a0*/ 	.word	0xffffffff


	//   ....[1]....
        /*08a4*/ 	.word	0xffffffff


	//   ....[2]....
        /*08a8*/ 	.word	0xffffffff


	//   ....[3]....
        /*08ac*/ 	.word	0xffffffff


	//   ....[4]....
        /*08b0*/ 	.word	0xffffffff


	//   ....[5]....
        /*08b4*/ 	.word	0xffffffff


	//   ....[6]....
        /*08b8*/ 	.word	0xffffffff


	//   ....[7]....
        /*08bc*/ 	.word	0xffffffff


	//   ....[8]....
        /*08c0*/ 	.word	0xffffffff


	//   ....[9]....
        /*08c4*/ 	.word	0xffffffff


	//   ....[10]....
        /*08c8*/ 	.word	0xffffffff


	//   ....[11]....
        /*08cc*/ 	.word	0xffffffff


	//   ....[12]....
        /*08d0*/ 	.word	0xffffffff


	//   ....[13]....
        /*08d4*/ 	.word	0xffffffff


	//   ....[14]....
        /*08d8*/ 	.word	0xffffffff


	//   ....[15]....
        /*08dc*/ 	.word	0xffffffff


	//   ....[16]....
        /*08e0*/ 	.word	0xffffffff


	//   ....[17]....
        /*08e4*/ 	.word	0xffffffff


	//   ....[18]....
        /*08e8*/ 	.word	0xffffffff


	//   ....[19]....
        /*08ec*/ 	.word	0xffffffff


	//   ....[20]....
        /*08f0*/ 	.word	0xffffffff


	//   ....[21]....
        /*08f4*/ 	.word	0xffffffff


	//   ....[22]....
        /*08f8*/ 	.word	0xffffffff


	//   ....[23]....
        /*08fc*/ 	.word	0xffffffff


	//   ....[24]....
        /*0900*/ 	.word	0xffffffff


	//   ....[25]....
        /*0904*/ 	.word	0xffffffff


	//   ....[26]....
        /*0908*/ 	.word	0xffffffff


	//   ....[27]....
        /*090c*/ 	.word	0xffffffff


	//   ....[28]....
        /*0910*/ 	.word	0xffffffff


	//   ....[29]....
        /*0914*/ 	.word	0xffffffff


	//   ....[30]....
        /*0918*/ 	.word	0xffffffff


	//   ....[31]....
        /*091c*/ 	.word	0xffffffff


	//   ....[32]....
        /*0920*/ 	.word	0xffffffff


	//   ....[33]....
        /*0924*/ 	.word	0xffffffff


	//   ....[34]....
        /*0928*/ 	.word	0xffffffff


	//   ....[35]....
        /*092c*/ 	.word	0xffffffff


	//   ....[36]....
        /*0930*/ 	.word	0xffffffff


	//   ....[37]....
        /*0934*/ 	.word	0xffffffff


	//   ....[38]....
        /*0938*/ 	.word	0xffffffff


	//   ....[39]....
        /*093c*/ 	.word	0xffffffff


	//   ....[40]....
        /*0940*/ 	.word	0xffffffff


	//   ....[41]....
        /*0944*/ 	.word	0xffffffff


	//   ....[42]....
        /*0948*/ 	.word	0xffffffff


	//   ....[43]....
        /*094c*/ 	.word	0xffffffff


	//   ....[44]....
        /*0950*/ 	.word	0xffffffff


	//   ....[45]....
        /*0954*/ 	.word	0xffffffff


	//   ....[46]....
        /*0958*/ 	.word	0xffffffff


	//   ....[47]....
        /*095c*/ 	.word	0xffffffff


	//   ....[48]....
        /*0960*/ 	.word	0xffffffff


	//   ....[49]....
        /*0964*/ 	.word	0xffffffff


	//   ....[50]....
        /*0968*/ 	.word	0xffffffff


	//   ....[51]....
        /*096c*/ 	.word	0xffffffff


	//   ....[52]....
        /*0970*/ 	.word	0xffffffff


	//   ....[53]....
        /*0974*/ 	.word	0xffffffff


	//   ....[54]....
        /*0978*/ 	.word	0xffffffff


	//   ....[55]....
        /*097c*/ 	.word	0xffffffff


	//   ....[56]....
        /*0980*/ 	.word	0xffffffff


	//   ....[57]....
        /*0984*/ 	.word	0xffffffff


	//   ....[58]....
        /*0988*/ 	.word	0xffffffff


	//   ....[59]....
        /*098c*/ 	.word	0xffffffff


	//   ....[60]....
        /*0990*/ 	.word	0xffffffff


	//   ....[61]....
        /*0994*/ 	.word	0xffffffff


	//   ....[62]....
        /*0998*/ 	.word	0xffffffff


	//   ....[63]....
        /*099c*/ 	.word	0xffffffff


	//   ....[64]....
        /*09a0*/ 	.word	0xffffffff


	//   ....[65]....
        /*09a4*/ 	.word	0xffffffff


	//   ....[66]....
        /*09a8*/ 	.word	0xffffffff


	//   ....[67]....
        /*09ac*/ 	.word	0xffffffff


	//   ....[68]....
        /*09b0*/ 	.word	0xffffffff


	//   ....[69]....
        /*09b4*/ 	.word	0xffffffff


	//   ....[70]....
        /*09b8*/ 	.word	0xffffffff


	//   ....[71]....
        /*09bc*/ 	.word	0xffffffff


	//   ....[72]....
        /*09c0*/ 	.word	0xffffffff


	//   ....[73]....
        /*09c4*/ 	.word	0xffffffff


	//   ....[74]....
        /*09c8*/ 	.word	0xffffffff


	//   ....[75]....
        /*09cc*/ 	.word	0xffffffff


	//   ....[76]....
        /*09d0*/ 	.word	0xffffffff


	//   ....[77]....
        /*09d4*/ 	.word	0xffffffff


	//   ....[78]....
        /*09d8*/ 	.word	0xffffffff


	//   ....[79]....
        /*09dc*/ 	.word	0xffffffff


	//   ....[80]....
        /*09e0*/ 	.word	0xffffffff


	//   ....[81]....
        /*09e4*/ 	.word	0xffffffff


	//   ....[82]....
        /*09e8*/ 	.word	0xffffffff


	//   ....[83]....
        /*09ec*/ 	.word	0xffffffff


	//   ....[84]....
        /*09f0*/ 	.word	0xffffffff


	//   ....[85]....
        /*09f4*/ 	.word	0xffffffff


	//   ....[86]....
        /*09f8*/ 	.word	0xffffffff


	//   ....[87]....
        /*09fc*/ 	.word	0xffffffff


	//   ....[88]....
        /*0a00*/ 	.word	0xffffffff


	//   ....[89]....
        /*0a04*/ 	.word	0xffffffff


	//   ....[90]....
        /*0a08*/ 	.word	0xffffffff


	//   ....[91]....
        /*0a0c*/ 	.word	0xffffffff


	//   ....[92]....
        /*0a10*/ 	.word	0xffffffff


	//   ....[93]....
        /*0a14*/ 	.word	0xffffffff


	//   ....[94]....
        /*0a18*/ 	.word	0xffffffff


	//   ....[95]....
        /*0a1c*/ 	.word	0xffffffff


	//   ....[96]....
        /*0a20*/ 	.word	0xffffffff


	//   ....[97]....
        /*0a24*/ 	.word	0xffffffff


	//   ....[98]....
        /*0a28*/ 	.word	0xffffffff


	//   ....[99]....
        /*0a2c*/ 	.word	0xffffffff


	//   ....[100]....
        /*0a30*/ 	.word	0xffffffff


	//   ....[101]....
        /*0a34*/ 	.word	0xffffffff


	//   ....[102]....
        /*0a38*/ 	.word	0xffffffff


	//   ....[103]....
        /*0a3c*/ 	.word	0xffffffff


	//   ....[104]....
        /*0a40*/ 	.word	0xffffffff


	//   ....[105]....
        /*0a44*/ 	.word	0xffffffff


	//   ....[106]....
        /*0a48*/ 	.word	0xffffffff


	//   ....[107]....
        /*0a4c*/ 	.word	0xffffffff


	//   ....[108]....
        /*0a50*/ 	.word	0xffffffff


	//   ....[109]....
        /*0a54*/ 	.word	0xffffffff


	//   ....[110]....
        /*0a58*/ 	.word	0xffffffff


	//   ....[111]....
        /*0a5c*/ 	.word	0xffffffff


	//   ....[112]....
        /*0a60*/ 	.word	0xffffffff


	//   ....[113]....
        /*0a64*/ 	.word	0xffffffff


	//   ....[114]....
        /*0a68*/ 	.word	0xffffffff


	//   ....[115]....
        /*0a6c*/ 	.word	0xffffffff


	//   ....[116]....
        /*0a70*/ 	.word	0x0500000f


	//   ....[117]....
        /*0a74*/ 	.word	0x0500000f


	//   ....[118]....
        /*0a78*/ 	.word	0x0500000f


	//   ....[119]....
        /*0a7c*/ 	.word	0x0500000f


	//   ....[120]....
        /*0a80*/ 	.word	0x0500000f


	//   ....[121]....
        /*0a84*/ 	.word	0x0500000f


	//   ....[122]....
        /*0a88*/ 	.word	0x0500000f


	//   ....[123]....
        /*0a8c*/ 	.word	0x0500000f


	//   ....[124]....
        /*0a90*/ 	.word	0x0500000f


	//   ....[125]....
        /*0a94*/ 	.word	0x0500000f


	//   ....[126]....
        /*0a98*/ 	.word	0x0500000f


	//   ....[127]....
        /*0a9c*/ 	.word	0x0500000f


	//   ....[128]....
        /*0aa0*/ 	.word	0x0500000f


	//   ....[129]....
        /*0aa4*/ 	.word	0x0500000f


	//   ....[130]....
        /*0aa8*/ 	.word	0x0500000f


	//   ....[131]....
        /*0aac*/ 	.word	0x0500000f


	//   ....[132]....
        /*0ab0*/ 	.word	0x0500000f


	//   ....[133]....
        /*0ab4*/ 	.word	0x0500000f


	//   ....[134]....
        /*0ab8*/ 	.word	0x0500000f


	//   ....[135]....
        /*0abc*/ 	.word	0x0500000f


	//   ....[136]....
        /*0ac0*/ 	.word	0x0500000f


	//   ....[137]....
        /*0ac4*/ 	.word	0x0500000f


	//   ....[138]....
        /*0ac8*/ 	.word	0x0500000f


	//   ....[139]....
        /*0acc*/ 	.word	0x0500000f


	//   ....[140]....
        /*0ad0*/ 	.word	0x0500000f


	//   ....[141]....
        /*0ad4*/ 	.word	0x0500000f


	//   ....[142]....
        /*0ad8*/ 	.word	0x0500000f


	//   ....[143]....
        /*0adc*/ 	.word	0x0500000f


	//   ....[144]....
        /*0ae0*/ 	.word	0x0500000f


	//   ....[145]....
        /*0ae4*/ 	.word	0x0500000f


	//   ....[146]....
        /*0ae8*/ 	.word	0x0500000f


	//   ....[147]....
        /*0aec*/ 	.word	0x0500000f


	//   ....[148]....
        /*0af0*/ 	.word	0x0500000f


	//   ....[149]....
        /*0af4*/ 	.word	0x0500000f


	//   ....[150]....
        /*0af8*/ 	.word	0x0500000f


	//   ....[151]....
        /*0afc*/ 	.word	0x0500000f


	//   ....[152]....
        /*0b00*/ 	.word	0x0500000f


	//   ....[153]....
        /*0b04*/ 	.word	0x0500000f


	//   ....[154]....
        /*0b08*/ 	.word	0x0500000f


	//   ....[155]....
        /*0b0c*/ 	.word	0x0500000f


	//   ....[156]....
        /*0b10*/ 	.word	0x0500000f


	//   ....[157]....
        /*0b14*/ 	.word	0x0500000f


	//   ....[158]....
        /*0b18*/ 	.word	0x0500000f


	//   ....[159]....
        /*0b1c*/ 	.word	0x0500000f


	//   ....[160]....
        /*0b20*/ 	.word	0x0500000f


	//   ....[161]....
        /*0b24*/ 	.word	0x0500000f


	//   ....[162]....
        /*0b28*/ 	.word	0x0500000f


	//   ....[163]....
        /*0b2c*/ 	.word	0x0500000f


	//   ....[164]....
        /*0b30*/ 	.word	0x0500000f


	//   ....[165]....
        /*0b34*/ 	.word	0x0500000f


	//   ....[166]....
        /*0b38*/ 	.word	0x0500000f


	//   ....[167]....
        /*0b3c*/ 	.word	0x0500000f


	//   ....[168]....
        /*0b40*/ 	.word	0x0500000f


	//   ....[169]....
        /*0b44*/ 	.word	0x0500000f


	//   ....[170]....
        /*0b48*/ 	.word	0x0500000f


	//   ....[171]....
        /*0b4c*/ 	.word	0x0500000f


	//   ....[172]....
        /*0b50*/ 	.word	0x0500000f


	//   ....[173]....
        /*0b54*/ 	.word	0x0500000f


	//   ....[174]....
        /*0b58*/ 	.word	0x0500000f


	//   ....[175]....
        /*0b5c*/ 	.word	0x0500000f


	//   ....[176]....
        /*0b60*/ 	.word	0x0500000f


	//   ....[177]....
        /*0b64*/ 	.word	0x0500000f


	//   ....[178]....
        /*0b68*/ 	.word	0x0500000f


	//   ....[179]....
        /*0b6c*/ 	.word	0x0500000f


	//   ....[180]....
        /*0b70*/ 	.word	0x0500000f


	//   ....[181]....
        /*0b74*/ 	.word	0x0500000f


	//   ....[182]....
        /*0b78*/ 	.word	0x0500000f


	//   ....[183]....
        /*0b7c*/ 	.word	0x0500000f


	//   ....[184]....
        /*0b80*/ 	.word	0x0500000f


	//----- nvinfo : EIATTR_COOP_GROUP_INSTR_OFFSETS
	.align		4
.L_1303:
        /*0b84*/ 	.byte	0x04, 0x28
        /*0b86*/ 	.short	(.L_1305 - .L_1304)


	//   ....[0]....
.L_1304:
        /*0b88*/ 	.word	0x00000060


	//   ....[1]....
        /*0b8c*/ 	.word	0x00000190


	//   ....[2]....
        /*0b90*/ 	.word	0x00000250


	//   ....[3]....
        /*0b94*/ 	.word	0x00000420


	//   ....[4]....
        /*0b98*/ 	.word	0x00000580


	//   ....[5]....
        /*0b9c*/ 	.word	0x000006a0


	//   ....[6]....
        /*0ba0*/ 	.word	0x00000800


	//   ....[7]....
        /*0ba4*/ 	.word	0x00005e10


	//   ....[8]....
        /*0ba8*/ 	.word	0x00006380


	//   ....[9]....
        /*0bac*/ 	.word	0x00006390


	//   ....[10]....
        /*0bb0*/ 	.word	0x000063a0


	//   ....[11]....
        /*0bb4*/ 	.word	0x000063b0


	//   ....[12]....
        /*0bb8*/ 	.word	0x00007340


	//   ....[13]....
        /*0bbc*/ 	.word	0x00007350


	//   ....[14]....
        /*0bc0*/ 	.word	0x00007360


	//   ....[15]....
        /*0bc4*/ 	.word	0x00007370


	//   ....[16]....
        /*0bc8*/ 	.word	0x0000a2f0


	//   ....[17]....
        /*0bcc*/ 	.word	0x0000a360


	//   ....[18]....
        /*0bd0*/ 	.word	0x0000a380


	//   ....[19]....
        /*0bd4*/ 	.word	0x0000a3a0


	//   ....[20]....
        /*0bd8*/ 	.word	0x0000c490


	//   ....[21]....
        /*0bdc*/ 	.word	0x0000c4b0


	//   ....[22]....
        /*0be0*/ 	.word	0x0000cb00


	//   ....[23]....
        /*0be4*/ 	.word	0x0000cbc0


	//   ....[24]....
        /*0be8*/ 	.word	0x0000e040


	//   ....[25]....
        /*0bec*/ 	.word	0x0000e0b0


	//   ....[26]....
        /*0bf0*/ 	.word	0x0000e110


	//   ....[27]....
        /*0bf4*/ 	.word	0x0000e140


	//   ....[28]....
        /*0bf8*/ 	.word	0x0000fa90


	//   ....[29]....
        /*0bfc*/ 	.word	0x0000faf0


	//   ....[30]....
        /*0c00*/ 	.word	0x0000fb20


	//   ....[31]....
        /*0c04*/ 	.word	0x0000fb70


	//   ....[32]....
        /*0c08*/ 	.word	0x00010470


	//   ....[33]....
        /*0c0c*/ 	.word	0x00010490


	//   ....[34]....
        /*0c10*/ 	.word	0x000105e0


	//   ....[35]....
        /*0c14*/ 	.word	0x00010600


	//   ....[36]....
        /*0c18*/ 	.word	0x00010740


	//   ....[37]....
        /*0c1c*/ 	.word	0x00010760


	//   ....[38]....
        /*0c20*/ 	.word	0x000108a0


	//   ....[39]....
        /*0c24*/ 	.word	0x000108b0


	//   ....[40]....
        /*0c28*/ 	.word	0x00011110


	//   ....[41]....
        /*0c2c*/ 	.word	0x00011120


	//   ....[42]....
        /*0c30*/ 	.word	0x00011300


	//   ....[43]....
        /*0c34*/ 	.word	0x00011310


	//   ....[44]....
        /*0c38*/ 	.word	0x000114e0


	//   ....[45]....
        /*0c3c*/ 	.word	0x000114f0


	//   ....[46]....
        /*0c40*/ 	.word	0x000116c0


	//   ....[47]....
        /*0c44*/ 	.word	0x000116d0


	//   ....[48]....
        /*0c48*/ 	.word	0x000118f0


	//   ....[49]....
        /*0c4c*/ 	.word	0x00011ae0


	//   ....[50]....
        /*0c50*/ 	.word	0x00011b10


	//   ....[51]....
        /*0c54*/ 	.word	0x00011b40


	//   ....[52]....
        /*0c58*/ 	.word	0x00011b70


	//   ....[53]....
        /*0c5c*/ 	.word	0x00011ba0


	//   ....[54]....
        /*0c60*/ 	.word	0x00011bd0


	//   ....[55]....
        /*0c64*/ 	.word	0x00011d40


	//   ....[56]....
        /*0c68*/ 	.word	0x00011d70


	//   ....[57]....
        /*0c6c*/ 	.word	0x00011da0


	//   ....[58]....
        /*0c70*/ 	.word	0x00011dd0


	//   ....[59]....
        /*0c74*/ 	.word	0x00011e00


	//   ....[60]....
        /*0c78*/ 	.word	0x00011e30


	//   ....[61]....
        /*0c7c*/ 	.word	0x00011ed0


	//   ....[62]....
        /*0c80*/ 	.word	0x00011f00


	//   ....[63]....
        /*0c84*/ 	.word	0x00011f90


	//   ....[64]....
        /*0c88*/ 	.word	0x00012b30


	//   ....[65]....
        /*0c8c*/ 	.word	0x00014520


	//   ....[66]....
        /*0c90*/ 	.word	0x000150b0


	//   ....[67]....
        /*0c94*/ 	.word	0x000150d0


	//   ....[68]....
        /*0c98*/ 	.word	0x00015100


	//   ....[69]....
        /*0c9c*/ 	.word	0x00015120


	//   ....[70]....
        /*0ca0*/ 	.word	0x000151d0


	//   ....[71]....
        /*0ca4*/ 	.word	0x00015260


	//   ....[72]....
        /*0ca8*/ 	.word	0x00015290


	//   ....[73]....
        /*0cac*/ 	.word	0x00015310


	//   ....[74]....
        /*0cb0*/ 	.word	0x00015340


	//   ....[75]....
        /*0cb4*/ 	.word	0x000153c0


	//   ....[76]....
        /*0cb8*/ 	.word	0x000153f0


	//   ....[77]....
        /*0cbc*/ 	.word	0x00015470


	//   ....[78]....
        /*0cc0*/ 	.word	0x000154a0


	//   ....[79]....
        /*0cc4*/ 	.word	0x00015500


	//   ....[80]....
        /*0cc8*/ 	.word	0x00015510


	//   ....[81]....
        /*0ccc*/ 	.word	0x00015580


	//   ....[82]....
        /*0cd0*/ 	.word	0x00015ca0


	//   ....[83]....
        /*0cd4*/ 	.word	0x00015cc0


	//   ....[84]....
        /*0cd8*/ 	.word	0x00015ce0


	//   ....[85]....
        /*0cdc*/ 	.word	0x00015d90


	//   ....[86]....
        /*0ce0*/ 	.word	0x00015e50


	//   ....[87]....
        /*0ce4*/ 	.word	0x00015e60


	//   ....[88]....
        /*0ce8*/ 	.word	0x00015f20


	//   ....[89]....
        /*0cec*/ 	.word	0x00015f30


	//   ....[90]....
        /*0cf0*/ 	.word	0x00015fd0


	//   ....[91]....
        /*0cf4*/ 	.word	0x00015fe0


	//   ....[92]....
        /*0cf8*/ 	.word	0x00016090


	//   ....[93]....
        /*0cfc*/ 	.word	0x000160a0


	//   ....[94]....
        /*0d00*/ 	.word	0x00016150


	//   ....[95]....
        /*0d04*/ 	.word	0x00016160


	//   ....[96]....
        /*0d08*/ 	.word	0x000161d0


	//   ....[97]....
        /*0d0c*/ 	.word	0x00016220


	//   ....[98]....
        /*0d10*/ 	.word	0x00018f50


	//   ....[99]....
        /*0d14*/ 	.word	0x00018f80


	//   ....[100]....
        /*0d18*/ 	.word	0x00018fc0


	//   ....[101]....
        /*0d1c*/ 	.word	0x00018ff0


	//   ....[102]....
        /*0d20*/ 	.word	0x00019020


	//   ....[103]....
        /*0d24*/ 	.word	0x00019050


	//   ....[104]....
        /*0d28*/ 	.word	0x00019080


	//   ....[105]....
        /*0d2c*/ 	.word	0x000190b0


	//   ....[106]....
        /*0d30*/ 	.word	0x00019230


	//   ....[107]....
        /*0d34*/ 	.word	0x00019260


	//   ....[108]....
        /*0d38*/ 	.word	0x00019290


	//   ....[109]....
        /*0d3c*/ 	.word	0x000192c0


	//   ....[110]....
        /*0d40*/ 	.word	0x000192f0


	//   ....[111]....
        /*0d44*/ 	.word	0x00019320


	//   ....[112]....
        /*0d48*/ 	.word	0x000193e0


	//   ....[113]....
        /*0d4c*/ 	.word	0x00019400


	//   ....[114]....
        /*0d50*/ 	.word	0x00019470


	//   ....[115]....
        /*0d54*/ 	.word	0x00019900


	//   ....[116]....
        /*0d58*/ 	.word	0x00019d90


	//   ....[117]....
        /*0d5c*/ 	.word	0x00019e30


	//   ....[118]....
        /*0d60*/ 	.word	0x00019ec0


	//   ....[119]....
        /*0d64*/ 	.word	0x00019f10


	//   ....[120]....
        /*0d68*/ 	.word	0x00019f60


	//   ....[121]....
        /*0d6c*/ 	.word	0x0001a040


	//   ....[122]....
        /*0d70*/ 	.word	0x0001a0d0


	//   ....[123]....
        /*0d74*/ 	.word	0x0001a120


	//   ....[124]....
        /*0d78*/ 	.word	0x0001a170


	//   ....[125]....
        /*0d7c*/ 	.word	0x0001a3d0


	//   ....[126]....
        /*0d80*/ 	.word	0x0001a420


	//   ....[127]....
        /*0d84*/ 	.word	0x0001a4b0


	//   ....[128]....
        /*0d88*/ 	.word	0x0001a540


	//   ....[129]....
        /*0d8c*/ 	.word	0x0001a5d0


	//   ....[130]....
        /*0d90*/ 	.word	0x0001a660


	//   ....[131]....
        /*0d94*/ 	.word	0x0001a6f0


	//   ....[132]....
        /*0d98*/ 	.word	0x0001a780


	//   ....[133]....
        /*0d9c*/ 	.word	0x0001a840


	//   ....[134]....
        /*0da0*/ 	.word	0x0001ab30


	//   ....[135]....
        /*0da4*/ 	.word	0x0001acb0


	//   ....[136]....
        /*0da8*/ 	.word	0x0001ad20


	//   ....[137]....
        /*0dac*/ 	.word	0x0001ad80


	//   ....[138]....
        /*0db0*/ 	.word	0x0001ade0


	//   ....[139]....
        /*0db4*/ 	.word	0x0001aeb0


	//   ....[140]....
        /*0db8*/ 	.word	0x0001af70


	//   ....[141]....
        /*0dbc*/ 	.word	0x0001b080


	//   ....[142]....
        /*0dc0*/ 	.word	0x0001b120


	//   ....[143]....
        /*0dc4*/ 	.word	0x0001b1f0


	//   ....[144]....
        /*0dc8*/ 	.word	0x0001b290


	//   ....[145]....
        /*0dcc*/ 	.word	0x0001b360


	//   ....[146]....
        /*0dd0*/ 	.word	0x0001b400


	//   ....[147]....
        /*0dd4*/ 	.word	0x0001b4d0


	//   ....[148]....
        /*0dd8*/ 	.word	0x0001b570


	//   ....[149]....
        /*0ddc*/ 	.word	0x0001b620


	//   ....[150]....
        /*0de0*/ 	.word	0x0001b700


	//   ....[151]....
        /*0de4*/ 	.word	0x0001b950


	//   ....[152]....
        /*0de8*/ 	.word	0x0001ba20


	//   ....[153]....
        /*0dec*/ 	.word	0x0001baf0


	//   ....[154]....
        /*0df0*/ 	.word	0x0001bb60


	//   ....[155]....
        /*0df4*/ 	.word	0x0001bc70


	//   ....[156]....
        /*0df8*/ 	.word	0x0001bd60


	//   ....[157]....
        /*0dfc*/ 	.word	0x0001bdf0


	//   ....[158]....
        /*0e00*/ 	.word	0x0001bee0


	//   ....[159]....
        /*0e04*/ 	.word	0x0001bf70


	//   ....[160]....
        /*0e08*/ 	.word	0x0001c060


	//   ....[161]....
        /*0e0c*/ 	.word	0x0001c0f0


	//   ....[162]....
        /*0e10*/ 	.word	0x0001c1d0


	//   ....[163]....
        /*0e14*/ 	.word	0x0001c300


	//   ....[164]....
        /*0e18*/ 	.word	0x0001c350


	//   ....[165]....
        /*0e1c*/ 	.word	0x0001c3b0


	//   ....[166]....
        /*0e20*/ 	.word	0x0001c450


	//   ....[167]....
        /*0e24*/ 	.word	0x0001c7f0


	//   ....[168]....
        /*0e28*/ 	.word	0x0001c890


	//   ....[169]....
        /*0e2c*/ 	.word	0x0001c9b0


	//   ....[170]....
        /*0e30*/ 	.word	0x0001ca30


	//   ....[171]....
        /*0e34*/ 	.word	0x0001cab0


	//   ....[172]....
        /*0e38*/ 	.word	0x0001cb30


	//   ....[173]....
        /*0e3c*/ 	.word	0x0001cbb0


	//   ....[174]....
        /*0e40*/ 	.word	0x0001cc40


	//   ....[175]....
        /*0e44*/ 	.word	0x0001cce0


	//   ....[176]....
        /*0e48*/ 	.word	0x0001cd90


	//   ....[177]....
        /*0e4c*/ 	.word	0x0001ce10


	//   ....[178]....
        /*0e50*/ 	.word	0x0001ce90


	//   ....[179]....
        /*0e54*/ 	.word	0x0001cf10


	//   ....[180]....
        /*0e58*/ 	.word	0x0001cfa0


	//   ....[181]....
        /*0e5c*/ 	.word	0x0001d020


	//   ....[182]....
        /*0e60*/ 	.word	0x0001d0c0


	//   ....[183]....
        /*0e64*/ 	.word	0x0001d150


	//   ....[184]....
        /*0e68*/ 	.word	0x0001d280


	//----- nvinfo : EIATTR_REG_RECONFIG
	.align		4
.L_1305:
        /*0e6c*/ 	.byte	0x01, 0x54
	.zero		2


	//----- nvinfo : EIATTR_SYSCALL_OFFSETS
	.align		4
        /*0e70*/ 	.byte	0x04, 0x46
        /*0e72*/ 	.short	(.L_1307 - .L_1306)


	//   ....[0]....
.L_1306:
        /*0e74*/ 	.word	0x00001810


	//   ....[1]....
        /*0e78*/ 	.word	0x00001960


	//   ....[2]....
        /*0e7c*/ 	.word	0x00005f80


	//   ....[3]....
        /*0e80*/ 	.word	0x000062f0


	//   ....[4]....
        /*0e84*/ 	.word	0x00014110


	//   ....[5]....
        /*0e88*/ 	.word	0x00014270


	//   ....[6]....
        /*0e8c*/ 	.word	0x00014370


	//   ....[7]....
        /*0e90*/ 	.word	0x00014c80


	//   ....[8]....
        /*0e94*/ 	.word	0x000158a0


	//----- nvinfo : EIATTR_MBARRIER_INSTR_OFFSETS
	.align		4
.L_1307:
        /*0e98*/ 	.byte	0x04, 0x39
        /*0e9a*/ 	.short	(.L_1309 - .L_1308)


	//   ....[0]....
.L_1308:
        /*0e9c*/ 	.word	0x000002c0
        /*0ea0*/ 	.word	0x000000ff
        /*0ea4*/ 	.word	0x00032400
        /*0ea8*/ 	.short	0x0100
        /*0eaa*/ 	.byte	0x08
	.zero		1


	//   ....[1]....
        /*0eac*/ 	.word	0x000002d0
        /*0eb0*/ 	.word	0x000000ff
        /*0eb4*/ 	.word	0x00032410
        /*0eb8*/ 	.short	0x0100
        /*0eba*/ 	.byte	0x08
	.zero		1


	//   ....[2]....
        /*0ebc*/ 	.word	0x000002e0
        /*0ec0*/ 	.word	0x000000ff
        /*0ec4*/ 	.word	0x00032420
        /*0ec8*/ 	.short	0x0100
        /*0eca*/ 	.byte	0x08
	.zero		1


	//   ....[3]....
        /*0ecc*/ 	.word	0x000003d0
        /*0ed0*/ 	.word	0x000000ff
        /*0ed4*/ 	.word	0x00032430
        /*0ed8*/ 	.short	0x0100
        /*0eda*/ 	.byte	0x08
	.zero		1


	//   ....[4]....
        /*0edc*/ 	.word	0x000003e0
        /*0ee0*/ 	.word	0x000000ff
        /*0ee4*/ 	.word	0x00032440
        /*0ee8*/ 	.short	0x0100
        /*0eea*/ 	.byte	0x08
	.zero		1


	//   ....[5]....
        /*0eec*/ 	.word	0x000003f0
        /*0ef0*/ 	.word	0x000000ff
        /*0ef4*/ 	.word	0x00032438
        /*0ef8*/ 	.short	0x0100
        /*0efa*/ 	.byte	0x08
	.zero		1


	//   ....[6]....
        /*0efc*/ 	.word	0x00000400
        /*0f00*/ 	.word	0x000000ff
        /*0f04*/ 	.word	0x00032448
        /*0f08*/ 	.short	0x0100
        /*0f0a*/ 	.byte	0x08
	.zero		1


	//   ....[7]....
        /*0f0c*/ 	.word	0x00000530
        /*0f10*/ 	.word	0x000000ff
        /*0f14*/ 	.word	0x00032450
        /*0f18*/ 	.short	0x0100
        /*0f1a*/ 	.byte	0x08
	.zero		1


	//   ....[8]....
        /*0f1c*/ 	.word	0x00000540
        /*0f20*/ 	.word	0x000000ff
        /*0f24*/ 	.word	0x00032460
        /*0f28*/ 	.short	0x0100
        /*0f2a*/ 	.byte	0x08
	.zero		1


	//   ....[9]....
        /*0f2c*/ 	.word	0x00000550
        /*0f30*/ 	.word	0x000000ff
        /*0f34*/ 	.word	0x00032458
        /*0f38*/ 	.short	0x0100
        /*0f3a*/ 	.byte	0x08
	.zero		1


	//   ....[10]....
        /*0f3c*/ 	.word	0x00000560
        /*0f40*/ 	.word	0x000000ff
        /*0f44*/ 	.word	0x00032468
        /*0f48*/ 	.short	0x0100
        /*0f4a*/ 	.byte	0x08
	.zero		1


	//   ....[11]....
        /*0f4c*/ 	.word	0x00000650
        /*0f50*/ 	.word	0x000000ff
        /*0f54*/ 	.word	0x00032470
        /*0f58*/ 	.short	0x0100
        /*0f5a*/ 	.byte	0x06
	.zero		1


	//   ....[12]....
        /*0f5c*/ 	.word	0x00000660
        /*0f60*/ 	.word	0x000000ff
        /*0f64*/ 	.word	0x00032480
        /*0f68*/ 	.short	0x0100
        /*0f6a*/ 	.byte	0x06
	.zero		1


	//   ....[13]....
        /*0f6c*/ 	.word	0x00000670
        /*0f70*/ 	.word	0x000000ff
        /*0f74*/ 	.word	0x00032478
        /*0f78*/ 	.short	0x0100
        /*0f7a*/ 	.byte	0x06
	.zero		1


	//   ....[14]....
        /*0f7c*/ 	.word	0x00000680
        /*0f80*/ 	.word	0x000000ff
        /*0f84*/ 	.word	0x00032488
        /*0f88*/ 	.short	0x0100
        /*0f8a*/ 	.byte	0x06
	.zero		1


	//   ....[15]....
        /*0f8c*/ 	.word	0x000007b0
        /*0f90*/ 	.word	0x000000ff
        /*0f94*/ 	.word	0x00032490
        /*0f98*/ 	.short	0x0100
        /*0f9a*/ 	.byte	0x08
	.zero		1


	//   ....[16]....
        /*0f9c*/ 	.word	0x000007c0
        /*0fa0*/ 	.word	0x000000ff
        /*0fa4*/ 	.word	0x000324a0
        /*0fa8*/ 	.short	0x0100
        /*0faa*/ 	.byte	0x08
	.zero		1


	//   ....[17]....
        /*0fac*/ 	.word	0x000007d0
        /*0fb0*/ 	.word	0x000000ff
        /*0fb4*/ 	.word	0x00032498
        /*0fb8*/ 	.short	0x0100
        /*0fba*/ 	.byte	0x08
	.zero		1


	//   ....[18]....
        /*0fbc*/ 	.word	0x000007e0
        /*0fc0*/ 	.word	0x000000ff
        /*0fc4*/ 	.word	0x000324a8
        /*0fc8*/ 	.short	0x0100
        /*0fca*/ 	.byte	0x08
	.zero		1


	//   ....[19]....
        /*0fcc*/ 	.word	0x00000910
        /*0fd0*/ 	.word	0x000000ff
        /*0fd4*/ 	.word	0x000324b0
        /*0fd8*/ 	.short	0x0100
        /*0fda*/ 	.byte	0x08
	.zero		1


	//   ....[20]....
        /*0fdc*/ 	.word	0x00000920
        /*0fe0*/ 	.word	0x000000ff
        /*0fe4*/ 	.word	0x000324c0
        /*0fe8*/ 	.short	0x0100
        /*0fea*/ 	.byte	0x08
	.zero		1


	//   ....[21]....
        /*0fec*/ 	.word	0x00000930
        /*0ff0*/ 	.word	0x000000ff
        /*0ff4*/ 	.word	0x000324b8
        /*0ff8*/ 	.short	0x0100
        /*0ffa*/ 	.byte	0x08
	.zero		1


	//   ....[22]....
        /*0ffc*/ 	.word	0x00000940
        /*1000*/ 	.word	0x000000ff
        /*1004*/ 	.word	0x000324c8
        /*1008*/ 	.short	0x0100
        /*100a*/ 	.byte	0x08
	.zero		1


	//   ....[23]....
        /*100c*/ 	.word	0x00002be0
        /*1010*/ 	.word	0x0000005e
        /*1014*/ 	.word	0x00032490
        /*1018*/ 	.short	0x010a
        /*101a*/ 	.byte	0x3f
	.zero		1


	//   ....[24]....
        /*101c*/ 	.word	0x00003eb0
        /*1020*/ 	.word	0x0000005e
        /*1024*/ 	.word	0x00032490
        /*1028*/ 	.short	0x010a
        /*102a*/ 	.byte	0x3f
	.zero		1


	//   ....[25]....
        /*102c*/ 	.word	0x00004fa0
        /*1030*/ 	.word	0x0000005e
        /*1034*/ 	.word	0x00032490
        /*1038*/ 	.short	0x010a
        /*103a*/ 	.byte	0x3f
	.zero		1


	//   ....[26]....
        /*103c*/ 	.word	0x000051b0
        /*1040*/ 	.word	0x00000028
        /*1044*/ 	.word	0x00000000
        /*1048*/ 	.short	0x0101
        /*104a*/ 	.byte	0x3f
	.zero		1


	//   ....[27]....
        /*104c*/ 	.word	0x000051f0
        /*1050*/ 	.word	0x0000005e
        /*1054*/ 	.word	0x000324b0
        /*1058*/ 	.short	0x010a
        /*105a*/ 	.byte	0x3f
	.zero		1


	//   ....[28]....
        /*105c*/ 	.word	0x00005850
        /*1060*/ 	.word	0x0000005e
        /*1064*/ 	.word	0x00000000
        /*1068*/ 	.short	0x0101
        /*106a*/ 	.byte	0x3f
	.zero		1


	//   ....[29]....
        /*106c*/ 	.word	0x00006010
        /*1070*/ 	.word	0x00000012
        /*1074*/ 	.word	0x00032400
        /*1078*/ 	.short	0x010a
        /*107a*/ 	.byte	0x3f
	.zero		1


	//   ....[30]....
        /*107c*/ 	.word	0x00006060
        /*1080*/ 	.word	0x00000012
        /*1084*/ 	.word	0x00032400
        /*1088*/ 	.short	0x010a
        /*108a*/ 	.byte	0x3f
	.zero		1


	//   ....[31]....
        /*108c*/ 	.word	0x000065e0
        /*1090*/ 	.word	0x00000012
        /*1094*/ 	.word	0x00032400
        /*1098*/ 	.short	0x010a
        /*109a*/ 	.byte	0x3f
	.zero		1


	//   ....[32]....
        /*109c*/ 	.word	0x00007530
        /*10a0*/ 	.word	0x00000012
        /*10a4*/ 	.word	0x00032400
        /*10a8*/ 	.short	0x010a
        /*10aa*/ 	.byte	0x3f
	.zero		1


	//   ....[33]....
        /*10ac*/ 	.word	0x00008360
        /*10b0*/ 	.word	0x00000000
        /*10b4*/ 	.word	0x00032430
        /*10b8*/ 	.short	0x010a
        /*10ba*/ 	.byte	0x3f
	.zero		1


	//   ....[34]....
        /*10bc*/ 	.word	0x000083d0
        /*10c0*/ 	.word	0x00000000
        /*10c4*/ 	.word	0x00032430
        /*10c8*/ 	.short	0x010a
        /*10ca*/ 	.byte	0x3f
	.zero		1


	//   ....[35]....
        /*10cc*/ 	.word	0x000087c0
        /*10d0*/ 	.word	0x00000012
        /*10d4*/ 	.word	0x00032410
        /*10d8*/ 	.short	0x010a
        /*10da*/ 	.byte	0x3f
	.zero		1


	//   ....[36]....
        /*10dc*/ 	.word	0x00008810
        /*10e0*/ 	.word	0x00000000
        /*10e4*/ 	.word	0x00032450
        /*10e8*/ 	.short	0x010a
        /*10ea*/ 	.byte	0x3f
	.zero		1


	//   ....[37]....
        /*10ec*/ 	.word	0x00008890
        /*10f0*/ 	.word	0x00000000
        /*10f4*/ 	.word	0x00032450
        /*10f8*/ 	.short	0x010a
        /*10fa*/ 	.byte	0x3f
	.zero		1


	//   ....[38]....
        /*10fc*/ 	.word	0x0000a5f0
        /*1100*/ 	.word	0x00000005
        /*1104*/ 	.word	0x00000000
        /*1108*/ 	.short	0x0101
        /*110a*/ 	.byte	0x3f
	.zero		1


	//   ....[39]....
        /*110c*/ 	.word	0x0000b1b0
        /*1110*/ 	.word	0x00000000
        /*1114*/ 	.word	0x00000000
        /*1118*/ 	.short	0x0101
        /*111a*/ 	.byte	0x3f
	.zero		1


	//   ....[40]....
        /*111c*/ 	.word	0x0000b2c0
        /*1120*/ 	.word	0x00000003
        /*1124*/ 	.word	0x00032430
        /*1128*/ 	.short	0x010a
        /*112a*/ 	.byte	0x3f
	.zero		1


	//   ....[41]....
        /*112c*/ 	.word	0x0000b320
        /*1130*/ 	.word	0x00000003
        /*1134*/ 	.word	0x00032430
        /*1138*/ 	.short	0x010a
        /*113a*/ 	.byte	0x3f
	.zero		1


	//   ....[42]....
        /*113c*/ 	.word	0x0000b5d0
        /*1140*/ 	.word	0x00000003
        /*1144*/ 	.word	0x00032450
        /*1148*/ 	.short	0x010a
        /*114a*/ 	.byte	0x3f
	.zero		1


	//   ....[43]....
        /*114c*/ 	.word	0x0000b620
        /*1150*/ 	.word	0x00000003
        /*1154*/ 	.word	0x00032450
        /*1158*/ 	.short	0x010a
        /*115a*/ 	.byte	0x3f
	.zero		1


	//   ....[44]....
        /*115c*/ 	.word	0x0000d150
        /*1160*/ 	.word	0x0000009b
        /*1164*/ 	.word	0x00000000
        /*1168*/ 	.short	0x0101
        /*116a*/ 	.byte	0x3f
	.zero		1


	//   ....[45]....
        /*116c*/ 	.word	0x0000e010
        /*1170*/ 	.word	0x00000003
        /*1174*/ 	.word	0x00000000
        /*1178*/ 	.short	0x0101
        /*117a*/ 	.byte	0x3f
	.zero		1


	//   ....[46]....
        /*117c*/ 	.word	0x00010460
        /*1180*/ 	.word	0x00000000
        /*1184*/ 	.word	0x00000000
        /*1188*/ 	.short	0x0101
        /*118a*/ 	.byte	0x3f
	.zero		1


	//   ....[47]....
        /*118c*/ 	.word	0x00012c20
        /*1190*/ 	.word	0x00000005
        /*1194*/ 	.word	0x00032420
        /*1198*/ 	.short	0x010a
        /*119a*/ 	.byte	0x3f
	.zero		1


	//   ....[48]....
        /*119c*/ 	.word	0x00012d10
        /*11a0*/ 	.word	0x00000003
        /*11a4*/ 	.word	0x000324a0
        /*11a8*/ 	.short	0x010a
        /*11aa*/ 	.byte	0x3f
	.zero		1


	//   ....[49]....
        /*11ac*/ 	.word	0x00012f60
        /*11b0*/ 	.word	0x00000003
        /*11b4*/ 	.word	0x000324c0
        /*11b8*/ 	.short	0x010a
        /*11ba*/ 	.byte	0x3f
	.zero		1


	//   ....[50]....
        /*11bc*/ 	.word	0x00013620
        /*11c0*/ 	.word	0x00000004
        /*11c4*/ 	.word	0x000324a0
        /*11c8*/ 	.short	0x010a
        /*11ca*/ 	.byte	0x3f
	.zero		1


	//   ....[51]....
        /*11cc*/ 	.word	0x00013860
        /*11d0*/ 	.word	0x00000004
        /*11d4*/ 	.word	0x000324c0
        /*11d8*/ 	.short	0x010a
        /*11da*/ 	.byte	0x3f
	.zero		1


	//   ....[52]....
        /*11dc*/ 	.word	0x000147c0
        /*11e0*/ 	.word	0x00000000
        /*11e4*/ 	.word	0x00032440
        /*11e8*/ 	.short	0x010a
        /*11ea*/ 	.byte	0x3f
	.zero		1


	//   ....[53]....
        /*11ec*/ 	.word	0x00015640
        /*11f0*/ 	.word	0x00000008
        /*11f4*/ 	.word	0x00032400
        /*11f8*/ 	.short	0x0107
        /*11fa*/ 	.byte	0x3f
	.zero		1


	//   ....[54]....
        /*11fc*/ 	.word	0x000156e0
        /*1200*/ 	.word	0x00000002
        /*1204*/ 	.word	0x00032400
        /*1208*/ 	.short	0x0101
        /*120a*/ 	.byte	0x3f
	.zero		1


	//   ....[55]....
        /*120c*/ 	.word	0x00016340
        /*1210*/ 	.word	0x00000008
        /*1214*/ 	.word	0x00032410
        /*1218*/ 	.short	0x0107
        /*121a*/ 	.byte	0x3f
	.zero		1


	//   ....[56]....
        /*121c*/ 	.word	0x00016440
        /*1220*/ 	.word	0x00000002
        /*1224*/ 	.word	0x00032410
        /*1228*/ 	.short	0x0101
        /*122a*/ 	.byte	0x3f
	.zero		1


	//   ....[57]....
        /*122c*/ 	.word	0x00016460
        /*1230*/ 	.word	0x00000002
        /*1234*/ 	.word	0x00032420
        /*1238*/ 	.short	0x010a
        /*123a*/ 	.byte	0x3f
	.zero		1


	//   ....[58]....
        /*123c*/ 	.word	0x00016570
        /*1240*/ 	.word	0x00000002
        /*1244*/ 	.word	0x00032460
        /*1248*/ 	.short	0x010a
        /*124a*/ 	.byte	0x3f
	.zero		1


	//   ....[59]....
        /*124c*/ 	.word	0x00016e80
        /*1250*/ 	.word	0x00000002
        /*1254*/ 	.word	0x00032440
        /*1258*/ 	.short	0x010a
        /*125a*/ 	.byte	0x3f
	.zero		1


	//   ....[60]....
        /*125c*/ 	.word	0x000170e0
        /*1260*/ 	.word	0x00000002
        /*1264*/ 	.word	0x00032460
        /*1268*/ 	.short	0x010a
        /*126a*/ 	.byte	0x3f
	.zero		1


	//   ....[61]....
        /*126c*/ 	.word	0x00017980
        /*1270*/ 	.word	0x00000003
        /*1274*/ 	.word	0x00032440
        /*1278*/ 	.short	0x010a
        /*127a*/ 	.byte	0x3f
	.zero		1


	//   ....[62]....
        /*127c*/ 	.word	0x00017bd0
        /*1280*/ 	.word	0x00000003
        /*1284*/ 	.word	0x00032460
        /*1288*/ 	.short	0x010a
        /*128a*/ 	.byte	0x3f
	.zero		1


	//   ....[63]....
        /*128c*/ 	.word	0x000183e0
        /*1290*/ 	.word	0x00000003
        /*1294*/ 	.word	0x00032440
        /*1298*/ 	.short	0x010a
        /*129a*/ 	.byte	0x3f
	.zero		1


	//   ....[64]....
        /*129c*/ 	.word	0x00018640
        /*12a0*/ 	.word	0x00000003
        /*12a4*/ 	.word	0x00032460
        /*12a8*/ 	.short	0x010a
        /*12aa*/ 	.byte	0x3f
	.zero		1


	//   ....[65]....
        /*12ac*/ 	.word	0x00019880
        /*12b0*/ 	.word	0x00000000
        /*12b4*/ 	.word	0x00032420
        /*12b8*/ 	.short	0x010a
        /*12ba*/ 	.byte	0x3f
	.zero		1


	//   ....[66]....
        /*12bc*/ 	.word	0x00019a30
        /*12c0*/ 	.word	0x00000006
        /*12c4*/ 	.word	0x00000000
        /*12c8*/ 	.short	0x010a
        /*12ca*/ 	.byte	0x3f
	.zero		1


	//   ....[67]....
        /*12cc*/ 	.word	0x00019aa0
        /*12d0*/ 	.word	0x00000007
        /*12d4*/ 	.word	0x00000000
        /*12d8*/ 	.short	0x010a
        /*12da*/ 	.byte	0x3f
	.zero		1


	//   ....[68]....
        /*12dc*/ 	.word	0x00019b10
        /*12e0*/ 	.word	0x00000004
        /*12e4*/ 	.word	0x00000000
        /*12e8*/ 	.short	0x010a
        /*12ea*/ 	.byte	0x3f
	.zero		1


	//   ....[69]....
        /*12ec*/ 	.word	0x00019b40
        /*12f0*/ 	.word	0x00000003
        /*12f4*/ 	.word	0x00000000
        /*12f8*/ 	.short	0x010a
        /*12fa*/ 	.byte	0x3f
	.zero		1


	//   ....[70]....
        /*12fc*/ 	.word	0x00019ba0
        /*1300*/ 	.word	0x0000005e
        /*1304*/ 	.word	0x00032490
        /*1308*/ 	.short	0x010a
        /*130a*/ 	.byte	0x3f
	.zero		1


	//   ....[71]....
        /*130c*/ 	.word	0x00019bf0
        /*1310*/ 	.word	0x0000005e
        /*1314*/ 	.word	0x00032490
        /*1318*/ 	.short	0x010a
        /*131a*/ 	.byte	0x3f
	.zero		1


	//   ....[72]....
        /*131c*/ 	.word	0x00019c40
        /*1320*/ 	.word	0x0000005e
        /*1324*/ 	.word	0x00032490
        /*1328*/ 	.short	0x010a
        /*132a*/ 	.byte	0x3f
	.zero		1


	//   ....[73]....
        /*132c*/ 	.word	0x00019c90
        /*1330*/ 	.word	0x0000005e
        /*1334*/ 	.word	0x000324b0
        /*1338*/ 	.short	0x010a
        /*133a*/ 	.byte	0x3f
	.zero		1


	//   ....[74]....
        /*133c*/ 	.word	0x00019f90
        /*1340*/ 	.word	0x00000012
        /*1344*/ 	.word	0x00032400
        /*1348*/ 	.short	0x010a
        /*134a*/ 	.byte	0x3f
	.zero		1


	//   ....[75]....
        /*134c*/ 	.word	0x0001a1a0
        /*1350*/ 	.word	0x00000012
        /*1354*/ 	.word	0x00032400
        /*1358*/ 	.short	0x010a
        /*135a*/ 	.byte	0x3f
	.zero		1


	//   ....[76]....
        /*135c*/ 	.word	0x0001a1f0
        /*1360*/ 	.word	0x00000000
        /*1364*/ 	.word	0x00032430
        /*1368*/ 	.short	0x010a
        /*136a*/ 	.byte	0x3f
	.zero		1


	//   ....[77]....
        /*136c*/ 	.word	0x0001a240
        /*1370*/ 	.word	0x00000012
        /*1374*/ 	.word	0x00032410
        /*1378*/ 	.short	0x010a
        /*137a*/ 	.byte	0x3f
	.zero		1


	//   ....[78]....
        /*137c*/ 	.word	0x0001a290
        /*1380*/ 	.word	0x00000000
        /*1384*/ 	.word	0x00032450
        /*1388*/ 	.short	0x010a
        /*138a*/ 	.byte	0x3f
	.zero		1


	//   ....[79]....
        /*138c*/ 	.word	0x0001a2e0
        /*1390*/ 	.word	0x00000003
        /*1394*/ 	.word	0x00032430
        /*1398*/ 	.short	0x010a
        /*139a*/ 	.byte	0x3f
	.zero		1


	//   ....[80]....
        /*139c*/ 	.word	0x0001a330
        /*13a0*/ 	.word	0x00000003
        /*13a4*/ 	.word	0x00032450
        /*13a8*/ 	.short	0x010a
        /*13aa*/ 	.byte	0x3f
	.zero		1


	//   ....[81]....
        /*13ac*/ 	.word	0x0001a910
        /*13b0*/ 	.word	0x00000004
        /*13b4*/ 	.word	0x00032420
        /*13b8*/ 	.short	0x010a
        /*13ba*/ 	.byte	0x3f
	.zero		1


	//   ....[82]....
        /*13bc*/ 	.word	0x0001a960
        /*13c0*/ 	.word	0x00000003
        /*13c4*/ 	.word	0x000324a0
        /*13c8*/ 	.short	0x010a
        /*13ca*/ 	.byte	0x3f
	.zero		1


	//   ....[83]....
        /*13cc*/ 	.word	0x0001a9b0
        /*13d0*/ 	.word	0x00000003
        /*13d4*/ 	.word	0x000324c0
        /*13d8*/ 	.short	0x010a
        /*13da*/ 	.byte	0x3f
	.zero		1


	//   ....[84]....
        /*13dc*/ 	.word	0x0001aa00
        /*13e0*/ 	.word	0x00000004
        /*13e4*/ 	.word	0x000324a0
        /*13e8*/ 	.short	0x010a
        /*13ea*/ 	.byte	0x3f
	.zero		1


	//   ....[85]....
        /*13ec*/ 	.word	0x0001aa50
        /*13f0*/ 	.word	0x00000004
        /*13f4*/ 	.word	0x000324c0
        /*13f8*/ 	.short	0x010a
        /*13fa*/ 	.byte	0x3f
	.zero		1


	//   ....[86]....
        /*13fc*/ 	.word	0x0001abf0
        /*1400*/ 	.word	0x00000000
        /*1404*/ 	.word	0x00032440
        /*1408*/ 	.short	0x010a
        /*140a*/ 	.byte	0x3f
	.zero		1


	//   ....[87]....
        /*140c*/ 	.word	0x0001c510
        /*1410*/ 	.word	0x00000002
        /*1414*/ 	.word	0x00032420
        /*1418*/ 	.short	0x010a
        /*141a*/ 	.byte	0x3f
	.zero		1


	//   ....[88]....
        /*141c*/ 	.word	0x0001c560
        /*1420*/ 	.word	0x00000002
        /*1424*/ 	.word	0x00032460
        /*1428*/ 	.short	0x010a
        /*142a*/ 	.byte	0x3f
	.zero		1


	//   ....[89]....
        /*142c*/ 	.word	0x0001c5b0
        /*1430*/ 	.word	0x00000002
        /*1434*/ 	.word	0x00032440
        /*1438*/ 	.short	0x010a
        /*143a*/ 	.byte	0x3f
	.zero		1


	//   ....[90]....
        /*143c*/ 	.word	0x0001c600
        /*1440*/ 	.word	0x00000002
        /*1444*/ 	.word	0x00032460
        /*1448*/ 	.short	0x010a
        /*144a*/ 	.byte	0x3f
	.zero		1


	//   ....[91]....
        /*144c*/ 	.word	0x0001c650
        /*1450*/ 	.word	0x00000003
        /*1454*/ 	.word	0x00032440
        /*1458*/ 	.short	0x010a
        /*145a*/ 	.byte	0x3f
	.zero		1


	//   ....[92]....
        /*145c*/ 	.word	0x0001c6a0
        /*1460*/ 	.word	0x00000003
        /*1464*/ 	.word	0x00032460
        /*1468*/ 	.short	0x010a
        /*146a*/ 	.byte	0x3f
	.zero		1


	//   ....[93]....
        /*146c*/ 	.word	0x0001c6f0
        /*1470*/ 	.word	0x00000003
        /*1474*/ 	.word	0x00032440
        /*1478*/ 	.short	0x010a
        /*147a*/ 	.byte	0x3f
	.zero		1


	//   ....[94]....
        /*147c*/ 	.word	0x0001c740
        /*1480*/ 	.word	0x00000003
        /*1484*/ 	.word	0x00032460
        /*1488*/ 	.short	0x010a
        /*148a*/ 	.byte	0x3f
	.zero		1


	//   ....[95]....
        /*148c*/ 	.word	0x0001d1a0
        /*1490*/ 	.word	0x00000000
        /*1494*/ 	.word	0x00032420
        /*1498*/ 	.short	0x010a
        /*149a*/ 	.byte	0x3f
	.zero		1


	//   ....[96]....
        /*149c*/ 	.word	0x0001d340
        /*14a0*/ 	.word	0x00000006
        /*14a4*/ 	.word	0x00000000
        /*14a8*/ 	.short	0x010a
        /*14aa*/ 	.byte	0x3f
	.zero		1


	//   ....[97]....
        /*14ac*/ 	.word	0x0001d390
        /*14b0*/ 	.word	0x00000007
        /*14b4*/ 	.word	0x00000000
        /*14b8*/ 	.short	0x010a
        /*14ba*/ 	.byte	0x3f
	.zero		1


	//   ....[98]....
        /*14bc*/ 	.word	0x0001d3e0
        /*14c0*/ 	.word	0x00000004
        /*14c4*/ 	.word	0x00000000
        /*14c8*/ 	.short	0x010a
        /*14ca*/ 	.byte	0x3f
	.zero		1


	//----- nvinfo : EIATTR_NUM_MBARRIERS
	.align		4
.L_1309:
        /*14cc*/ 	.byte	0x03, 0x38
        /*14ce*/ 	.short	0x0017


	//----- nvinfo : EIATTR_EXIT_INSTR_OFFSETS
	.align		4
        /*14d0*/ 	.byte	0x04, 0x1c
        /*14d2*/ 	.short	(.L_1311 - .L_1310)


	//   ....[0]....
.L_1310:
        /*14d4*/ 	.word	0x00019b90


	//----- nvinfo : EIATTR_MAX_THREADS
	.align		4
.L_1311:
        /*14d8*/ 	.byte	0x04, 0x05
        /*14da*/ 	.short	(.L_1313 - .L_1312)
.L_1312:
        /*14dc*/ 	.word	0x00000180
        /*14e0*/ 	.word	0x00000001
        /*14e4*/ 	.word	0x00000001


	//----- nvinfo : EIATTR_CRS_STACK_SIZE
	.align		4
.L_1313:
        /*14e8*/ 	.byte	0x04, 0x1e
        /*14ea*/ 	.short	(.L_1315 - .L_1314)
.L_1314:
        /*14ec*/ 	.word	0x00000000


	//----- nvinfo : EIATTR_CBANK_PARAM_SIZE
	.align		4
.L_1315:
        /*14f0*/ 	.byte	0x03, 0x19
        /*14f2*/ 	.short	0x0bf0


	//----- nvinfo : EIATTR_PARAM_CBANK
	.align		4
        /*14f4*/ 	.byte	0x04, 0x0a
        /*14f6*/ 	.short	(.L_1317 - .L_1316)
	.align		4
.L_1316:
        /*14f8*/ 	.word	index@(.nv.constant0._ZN7cutlass13device_kernelIN5flash11enable_sm90INS1_16FlashAttnFwdSm90INS1_25CollectiveMainloopFwdSm90ILi2EN4cute5tupleIJNS5_1CILi1EEES8_S8_EEENS6_IJNS7_ILi128EEENS7_ILi96EEENS7_ILi64EEEEEELi256ENS_10bfloat16_tEfNS_4arch4Sm90ELb0ELb0ELb1ELb1ELb0ELb1ELb1ELb1ELb0ELb1ELb0ELb0EEENS1_21CollectiveEpilogueFwdINS6_IJSA_NS7_ILi256EEESB_EEES9_SE_SG_Li256ELb1ELb1ELb0ELb0EEENS1_36VarlenDynamicPersistentTileSchedulerILi128ELi96ELi256ELi128ELb0ELb1ELb1ELb0ELb1ELb1EEEEEEEEEvNT_6ParamsE)
        /*14fc*/ 	.short	0x0210
        /*14fe*/ 	.short	0x0bf0


	//----- nvinfo : EIATTR_SW_WAR
	.align		4
.L_1317:
        /*1500*/ 	.byte	0x04, 0x36
        /*1502*/ 	.short	(.L_1319 - .L_1318)
.L_1318:
        /*1504*/ 	.word	0x00000008
.L_1319:


//--------------------- .nv.info._ZN7cutlass13device_kernelIN5flash11enable_sm90INS1_16FlashAttnFwdSm90INS1_25CollectiveMainloopFwdSm90ILi2EN4cute5tupleIJNS5_1CILi1EEES8_S8_EEENS6_IJNS7_ILi128EEENS7_ILi96EEENS7_ILi64EEEEEELi256ENS_10bfloat16_tEfNS_4arch4Sm90ELb0ELb1ELb1ELb0ELb0ELb0ELb0ELb1ELb0ELb1ELb0ELb0EEENS1_21CollectiveEpilogueFwdINS6_IJSA_NS7_ILi256EEESB_EEES9_SE_SG_Li256ELb0ELb1ELb0ELb0EEENS1_30DynamicPersistentTileSchedulerILi256ELi128ELb0ELb1ELb1EEEEEEEEEvNT_6ParamsE --------------------------
	.section	.nv.info._ZN7cutlass13device_kernelIN5flash11enable_sm90INS1_16FlashAttnFwdSm90INS1_25CollectiveMainloopFwdSm90ILi2EN4cute5tupleIJNS5_1CILi1EEES8_S8_EEENS6_IJNS7_ILi128EEENS7_ILi96EEENS7_ILi64EEEEEELi256ENS_10bfloat16_tEfNS_4arch4Sm90ELb0ELb1ELb1ELb0ELb0ELb0ELb0ELb1ELb0ELb1ELb0ELb0EEENS1_21CollectiveEpilogueFwdINS6_IJSA_NS7_ILi256EEESB_EEES9_SE_SG_Li256ELb0ELb1ELb0ELb0EEENS1_30DynamicPersistentTileSchedulerILi256ELi128ELb0ELb1ELb1EEEEEEEEEvNT_6ParamsE,"",@"SHT_CUDA_INFO"
	.sectionflags	@""
	.align	4


	//----- nvinfo : EIATTR_CUDA_API_VERSION
	.align		4
        /*0000*/ 	.byte	0x04, 0x37
        /*0002*/ 	.short	(.L_1321 - .L_1320)
.L_1320:
        /*0004*/ 	.word	0x00000082


	//----- nvinfo : EIATTR_KPARAM_INFO
	.align		4
.L_1321:
        /*0008*/ 	.byte	0x04, 0x17
        /*000a*/ 	.short	(.L_1323 - .L_1322)
.L_1322:
        /*000c*/ 	.word	0x00000000
        /*0010*/ 	.short	0x0000
        /*0012*/ 	.short	0x0070
        /*0014*/ 	.byte	0x00, 0xf0, 0x01, 0x2a


	//----- nvinfo : EIATTR_SPARSE_MMA_MASK
	.align		4
.L_1323:
        /*0018*/ 	.byte	0x03, 0x50
        /*001a*/ 	.short	0x0000


	//----- nvinfo : EIATTR_MAXREG_COUNT
	.align		4
        /*001c*/ 	.byte	0x03, 0x1b
        /*001e*/ 	.short	0x00a8


	//----- nvinfo : EIATTR_NUM_BARRIERS
	.align		4
        /*0020*/ 	.byte	0x02, 0x4c
        /*0022*/ 	.byte	0x10
	.zero		1


	//----- nvinfo : EIATTR_EXTERNS
	.align		4
        /*0024*/ 	.byte	0x04, 0x0f
        /*0026*/ 	.short	(.L_1325 - .L_1324)


	//   ....[0]....
	.align		4
.L_1324:
        /*0028*/ 	.word	index@(__assertfail)


	//----- nvinfo : EIATTR_ANNOTATIONS
	.align		4
.L_1325:
        /*002c*/ 	.byte	0x04, 0x55
        /*002e*/ 	.short	(.L_1327 - .L_1326)


	//   ....[0]....
.L_1326:
        /* <DEDUP_REMOVED lines=20> */


	//----- nvinfo : EIATTR_MERCURY_ISA_VERSION
	.align		4
.L_1327:
        /*0160*/ 	.byte	0x03, 0x5f
        /*0162*/ 	.short	0x0101


	//----- nvinfo : EIATTR_INT_WARP_WIDE_INSTR_OFFSETS
	.align		4
        /*0164*/ 	.byte	0x04, 0x31
        /*0166*/ 	.short	(.L_1329 - .L_1328)


	//   ....[0]....
.L_1328:
        /*0168*/ 	.word	0x00000130


	//   ....[1]....
        /*016c*/ 	.word	0x00000170


	//   ....[2]....
        /*0170*/ 	.word	0x000001e0


	//   ....[3]....
        /*0174*/ 	.word	0x00011db0


	//   ....[4]....
        /*0178*/ 	.word	0x00011e40


	//   ....[5]....
        /*017c*/ 	.word	0x00015760


	//   ....[6]....
        /*0180*/ 	.word	0x000157f0


	//----- nvinfo : EIATTR_COOP_GROUP_MASK_REGIDS
	.align		4
.L_1329:
        /*0184*/ 	.byte	0x04, 0x29
        /*0186*/ 	.short	(.L_1331 - .L_1330)


	//   ....[0]....
.L_1330:
        /*0188*/ 	.word	0xffffffff


	//   ....[1]....
        /*018c*/ 	.word	0xffffffff


	//   ....[2]....
        /*0190*/ 	.word	0xffffffff


	//   ....[3]....
        /*0194*/ 	.word	0xffffffff


	//   ....[4]....
        /*0198*/ 	.word	0xffffffff


	//   ....[5]....
        /*019c*/ 	.word	0xffffffff


	//   ....[6]....
        /*01a0*/ 	.word	0xffffffff


	//   ....[7]....
        /*01a4*/ 	.word	0xffffffff


	//   ....[8]....
        /*01a8*/ 	.word	0xffffffff


	//   ....[9]....
        /*01ac*/ 	.word	0xffffffff


	//   ....[10]....
        /*01b0*/ 	.word	0xffffffff


	//   ....[11]....
        /*01b4*/ 	.word	0xffffffff


	//   ....[12]....
        /*01b8*/ 	.word	0xffffffff


	//   ....[13]....
        /*01bc*/ 	.word	0xffffffff


	//   ....[14]....
        /*01c0*/ 	.word	0xffffffff


	//   ....[15]....
        /*01c4*/ 	.word	0xffffffff


	//   ....[16]....
        /*01c8*/ 	.word	0xffffffff


	//   ....[17]....
        /*01cc*/ 	.word	0xffffffff


	//   ....[18]....
        /*01d0*/ 	.word	0xffffffff


	//   ....[19]....
        /*01d4*/ 	.word	0xffffffff


	//   ....[20]....
        /*01d8*/ 	.word	0xffffffff


	//   ....[21]....
        /*01dc*/ 	.word	0xffffffff


	//   ....[22]....
        /*01e0*/ 	.word	0xffffffff


	//   ....[23]....
        /*01e4*/ 	.word	0xffffffff


	//   ....[24]....
        /*01e8*/ 	.word	0xffffffff


	//   ....[25]....
        /*01ec*/ 	.word	0xffffffff


	//   ....[26]....
        /*01f0*/ 	.word	0xffffffff


	//   ....[27]....
        /*01f4*/ 	.word	0xffffffff


	//   ....[28]....
        /*01f8*/ 	.word	0xffffffff


	//   ....[29]....
        /*01fc*/ 	.word	0xffffffff


	//   ....[30]....
        /*0200*/ 	.word	0xffffffff


	//   ....[31]....
        /*0204*/ 	.word	0xffffffff


	//   ....[32]....
        /*0208*/ 	.word	0xffffffff


	//   ....[33]....
        /*020c*/ 	.word	0xffffffff


	//   ....[34]....
        /*0210*/ 	.word	0xffffffff


	//   ....[35]....
        /*0214*/ 	.word	0xffffffff


	//   ....[36]....
        /*0218*/ 	.word	0xffffffff


	//   ....[37]....
        /*021c*/ 	.word	0xffffffff


	//   ....[38]....
        /*0220*/ 	.word	0xffffffff


	//   ....[39]....
        /*0224*/ 	.word	0xffffffff


	//   ....[40]....
        /*0228*/ 	.word	0xffffffff


	//   ....[41]....
        /*022c*/ 	.word	0xffffffff


	//   ....[42]....
        /*0230*/ 	.word	0xffffffff


	//   ....[43]....
        /*0234*/ 	.word	0xffffffff


	//   ....[44]....
        /*0238*/ 	.word	0xffffffff


	//   ....[45]....
        /*023c*/ 	.word	0xffffffff


	//   ....[46]....
        /*0240*/ 	.word	0xffffffff


	//   ....[47]....
        /*0244*/ 	.word	0xffffffff


	//   ....[48]....
        /*0248*/ 	.word	0xffffffff


	//   ....[49]....
        /*024c*/ 	.word	0xffffffff


	//   ....[50]....
        /*0250*/ 	.word	0xffffffff


	//   ....[51]....
        /*0254*/ 	.word	0xffffffff


	//   ....[52]....
        /*0258*/ 	.word	0xffffffff


	//   ....[53]....
        /*025c*/ 	.word	0xffffffff


	//   ....[54]....
        /*0260*/ 	.word	0xffffffff


	//   ....[55]....
        /*0264*/ 	.word	0xffffffff


	//   ....[56]....
        /*0268*/ 	.word	0xffffffff


	//   ....[57]....
        /*026c*/ 	.word	0xffffffff


	//   ....[58]....
        /*0270*/ 	.word	0xffffffff


	//   ....[59]....
        /*0274*/ 	.word	0xffffffff


	//   ....[60]....
        /*0278*/ 	.word	0xffffffff


	//   ....[61]....
        /*027c*/ 	.word	0xffffffff


	//   ....[62]....
        /*0280*/ 	.word	0xffffffff


	//   ....[63]....
        /*0284*/ 	.word	0xffffffff


	//   ....[64]....
        /*0288*/ 	.word	0xffffffff


	//   ....[65]....
        /*028c*/ 	.word	0xffffffff


	//   ....[66]....
        /*0290*/ 	.word	0xffffffff


	//   ....[67]....
        /*0294*/ 	.word	0xffffffff


	//   ....[68]....
        /*0298*/ 	.word	0xffffffff


	//   ....[69]....
        /*029c*/ 	.word	0xffffffff


	//   ....[70]....
        /*02a0*/ 	.word	0xffffffff


	//   ....[71]....
        /*02a4*/ 	.word	0xffffffff


	//   ....[72]....
        /*02a8*/ 	.word	0xffffffff


	//   ....[73]....
        /*02ac*/ 	.word	0xffffffff


	//   ....[74]....
        /*02b0*/ 	.word	0x0500000f


	//   ....[75]....
        /*02b4*/ 	.word	0x0500000f


	//   ....[76]....
        /*02b8*/ 	.word	0x0500000f


	//   ....[77]....
        /*02bc*/ 	.word	0x0500000f


	//   ....[78]....
        /*02c0*/ 	.word	0x0500000f


	//   ....[79]....
        /*02c4*/ 	.word	0x0500000f


	//   ....[80]....
        /*02c8*/ 	.word	0x0500000f


	//   ....[81]....
        /*02cc*/ 	.word	0x0500000f


	//   ....[82]....
        /*02d0*/ 	.word	0x0500000f


	//   ....[83]....
        /*02d4*/ 	.word	0x0500000f


	//   ....[84]....
        /*02d8*/ 	.word	0x0500000f


	//   ....[85]....
        /*02dc*/ 	.word	0x0500000f


	//   ....[86]....
        /*02e0*/ 	.word	0x0500000f


	//   ....[87]....
        /*02e4*/ 	.word	0x0500000f


	//   ....[88]....
        /*02e8*/ 	.word	0x0500000f


	//   ....[89]....
        /*02ec*/ 	.word	0x0500000f


	//   ....[90]....
        /*02f0*/ 	.word	0x0500000f


	//   ....[91]....
        /*02f4*/ 	.word	0x0500000f


	//   ....[92]....
        /*02f8*/ 	.word	0x0500000f


	//----- nvinfo : EIATTR_COOP_GROUP_INSTR_OFFSETS
	.align		4
.L_1331:
        /*02fc*/ 	.byte	0x04, 0x28
        /*02fe*/ 	.short	(.L_1333 - .L_1332)


	//   ....[0]....
.L_1332:
        /*0300*/ 	.word	0x00000070


	//   ....[1]....
        /*0304*/ 	.word	0x00000140


	//   ....[2]....
        /*0308*/ 	.word	0x00000190


	//   ....[3]....
        /*030c*/ 	.word	0x000003c0


	//   ....[4]....
        /*0310*/ 	.word	0x00000520


	//   ....[5]....
        /*0314*/ 	.word	0x00000640


	//   ....[6]....
        /*0318*/ 	.word	0x000007a0


	//   ....[7]....
        /*031c*/ 	.word	0x00001a10


	//   ....[8]....
        /*0320*/ 	.word	0x000021c0


	//   ....[9]....
        /*0324*/ 	.word	0x00003100


	//   ....[10]....
        /*0328*/ 	.word	0x00003760


	//   ....[11]....
        /*032c*/ 	.word	0x00003870


	//   ....[12]....
        /*0330*/ 	.word	0x00003d90


	//   ....[13]....
        /*0334*/ 	.word	0x00003e20


	//   ....[14]....
        /*0338*/ 	.word	0x000051b0


	//   ....[15]....
        /*033c*/ 	.word	0x00005840


	//   ....[16]....
        /*0340*/ 	.word	0x00006610


	//   ....[17]....
        /*0344*/ 	.word	0x00006730


	//   ....[18]....
        /*0348*/ 	.word	0x00006fe0


	//   ....[19]....
        /*034c*/ 	.word	0x000071b0


	//   ....[20]....
        /*0350*/ 	.word	0x00008e60


	//   ....[21]....
        /*0354*/ 	.word	0x00008f10


	//   ....[22]....
        /*0358*/ 	.word	0x00009340


	//   ....[23]....
        /*035c*/ 	.word	0x00009490


	//   ....[24]....
        /*0360*/ 	.word	0x0000ad90


	//   ....[25]....
        /*0364*/ 	.word	0x0000b4d0


	//   ....[26]....
        /*0368*/ 	.word	0x0000c2a0


	//   ....[27]....
        /*036c*/ 	.word	0x0000c3c0


	//   ....[28]....
        /*0370*/ 	.word	0x0000cb60


	//   ....[29]....
        /*0374*/ 	.word	0x0000cd30


	//   ....[30]....
        /*0378*/ 	.word	0x0000df00


	//   ....[31]....
        /*037c*/ 	.word	0x0000df80


	//   ....[32]....
        /*0380*/ 	.word	0x0000dff0


	//   ....[33]....
        /*0384*/ 	.word	0x0000e040


	//   ....[34]....
        /*0388*/ 	.word	0x0000fac0


	//   ....[35]....
        /*038c*/ 	.word	0x0000fb40


	//   ....[36]....
        /*0390*/ 	.word	0x0000fb80


	//   ....[37]....
        /*0394*/ 	.word	0x0000fbb0


	//   ....[38]....
        /*0398*/ 	.word	0x00010130


	//   ....[39]....
        /*039c*/ 	.word	0x00010160


	//   ....[40]....
        /*03a0*/ 	.word	0x000102b0


	//   ....[41]....
        /*03a4*/ 	.word	0x000102d0


	//   ....[42]....
        /*03a8*/ 	.word	0x00010410


	//   ....[43]....
        /*03ac*/ 	.word	0x00010430


	//   ....[44]....
        /*03b0*/ 	.word	0x00010580


	//   ....[45]....
        /*03b4*/ 	.word	0x000105a0


	//   ....[46]....
        /*03b8*/ 	.word	0x00010cc0


	//   ....[47]....
        /*03bc*/ 	.word	0x00010ce0


	//   ....[48]....
        /*03c0*/ 	.word	0x00010e20


	//   ....[49]....
        /*03c4*/ 	.word	0x00010e40


	//   ....[50]....
        /*03c8*/ 	.word	0x00010f80


	//   ....[51]....
        /*03cc*/ 	.word	0x00010fa0


	//   ....[52]....
        /*03d0*/ 	.word	0x000110f0


	//   ....[53]....
        /*03d4*/ 	.word	0x00011110


	//   ....[54]....
        /*03d8*/ 	.word	0x00011310


	//   ....[55]....
        /*03dc*/ 	.word	0x000123b0


	//   ....[56]....
        /*03e0*/ 	.word	0x00012cf0


	//   ....[57]....
        /*03e4*/ 	.word	0x00012d00


	//   ....[58]....
        /*03e8*/ 	.word	0x00012d10


	//   ....[59]....
        /*03ec*/ 	.word	0x00012d50


	//   ....[60]....
        /*03f0*/ 	.word	0x00012db0


	//   ....[61]....
        /*03f4*/ 	.word	0x00012e50


	//   ....[62]....
        /*03f8*/ 	.word	0x00012e60


	//   ....[63]....
        /*03fc*/ 	.word	0x00012ed0


	//   ....[64]....
        /*0400*/ 	.word	0x00012ee0


	//   ....[65]....
        /*0404*/ 	.word	0x00012f50


	//   ....[66]....
        /*0408*/ 	.word	0x00012f60


	//   ....[67]....
        /*040c*/ 	.word	0x00012fd0


	//   ....[68]....
        /*0410*/ 	.word	0x00012fe0


	//   ....[69]....
        /*0414*/ 	.word	0x00013050


	//   ....[70]....
        /*0418*/ 	.word	0x00013060


	//   ....[71]....
        /*041c*/ 	.word	0x00013070


	//   ....[72]....
        /*0420*/ 	.word	0x00015940


	//   ....[73]....
        /*0424*/ 	.word	0x00015b30


	//   ....[74]....
        /*0428*/ 	.word	0x00016130


	//   ....[75]....
        /*042c*/ 	.word	0x000162b0


	//   ....[76]....
        /*0430*/ 	.word	0x00016310


	//   ....[77]....
        /*0434*/ 	.word	0x000163a0


	//   ....[78]....
        /*0438*/ 	.word	0x00016490


	//   ....[79]....
        /*043c*/ 	.word	0x00016510


	//   ....[80]....
        /*0440*/ 	.word	0x000165f0


	//   ....[81]....
        /*0444*/ 	.word	0x00016670


	//   ....[82]....
        /*0448*/ 	.word	0x00016750


	//   ....[83]....
        /*044c*/ 	.word	0x000167b0


	//   ....[84]....
        /*0450*/ 	.word	0x00016890


	//   ....[85]....
        /*0454*/ 	.word	0x000168f0


	//   ....[86]....
        /*0458*/ 	.word	0x000169d0


	//   ....[87]....
        /*045c*/ 	.word	0x00016a30


	//   ....[88]....
        /*0460*/ 	.word	0x00016b00


	//   ....[89]....
        /*0464*/ 	.word	0x00016b60


	//   ....[90]....
        /*0468*/ 	.word	0x00016c20


	//   ....[91]....
        /*046c*/ 	.word	0x00016f30


	//   ....[92]....
        /*0470*/ 	.word	0x00017050


	//----- nvinfo : EIATTR_REG_RECONFIG
	.align		4
.L_1333:
        /*0474*/ 	.byte	0x01, 0x54
	.zero		2


	//----- nvinfo : EIATTR_SYSCALL_OFFSETS
	.align		4
        /*0478*/ 	.byte	0x04, 0x46
        /*047a*/ 	.short	(.L_1335 - .L_1334)


	//   ....[0]....
.L_1334:
        /*047c*/ 	.word	0x00001bf0


	//   ....[1]....
        /*0480*/ 	.word	0x00011fb0


	//   ....[2]....
        /*0484*/ 	.word	0x00012100


	//   ....[3]....
        /*0488*/ 	.word	0x000121f0


	//   ....[4]....
        /*048c*/ 	.word	0x00012930


	//----- nvinfo : EIATTR_MBARRIER_INSTR_OFFSETS
	.align		4
.L_1335:
        /*0490*/ 	.byte	0x04, 0x39
        /*0492*/ 	.short	(.L_1337 - .L_1336)


	//   ....[0]....
.L_1336:
        /*0494*/ 	.word	0x00000270
        /*0498*/ 	.word	0x000000ff
        /*049c*/ 	.word	0x00022800
        /*04a0*/ 	.short	0x0100
        /*04a2*/ 	.byte	0x08
	.zero		1


	//   ....[1]....
        /*04a4*/ 	.word	0x00000280
        /*04a8*/ 	.word	0x000000ff
        /*04ac*/ 	.word	0x00022820
        /*04b0*/ 	.short	0x0100
        /*04b2*/ 	.byte	0x08
	.zero		1


	//   ....[2]....
        /*04b4*/ 	.word	0x00000370
        /*04b8*/ 	.word	0x000000ff
        /*04bc*/ 	.word	0x00022830
        /*04c0*/ 	.short	0x0100
        /*04c2*/ 	.byte	0x08
	.zero		1


	//   ....[3]....
        /*04c4*/ 	.word	0x00000380
        /*04c8*/ 	.word	0x000000ff
        /*04cc*/ 	.word	0x00022840
        /*04d0*/ 	.short	0x0100
        /*04d2*/ 	.byte	0x08
	.zero		1


	//   ....[4]....
        /*04d4*/ 	.word	0x00000390
        /*04d8*/ 	.word	0x000000ff
        /*04dc*/ 	.word	0x00022838
        /*04e0*/ 	.short	0x0100
        /*04e2*/ 	.byte	0x08
	.zero		1


	//   ....[5]....
        /*04e4*/ 	.word	0x000003a0
        /*04e8*/ 	.word	0x000000ff
        /*04ec*/ 	.word	0x00022848
        /*04f0*/ 	.short	0x0100
        /*04f2*/ 	.byte	0x08
	.zero		1


	//   ....[6]....
        /*04f4*/ 	.word	0x000004d0
        /*04f8*/ 	.word	0x000000ff
        /*04fc*/ 	.word	0x00022850
        /*0500*/ 	.short	0x0100
        /*0502*/ 	.byte	0x08
	.zero		1


	//   ....[7]....
        /*0504*/ 	.word	0x000004e0
        /*0508*/ 	.word	0x000000ff
        /*050c*/ 	.word	0x00022860
        /*0510*/ 	.short	0x0100
        /*0512*/ 	.byte	0x08
	.zero		1


	//   ....[8]....
        /*0514*/ 	.word	0x000004f0
        /*0518*/ 	.word	0x000000ff
        /*051c*/ 	.word	0x00022858
        /*0520*/ 	.short	0x0100
        /*0522*/ 	.byte	0x08
	.zero		1


	//   ....[9]....
        /*0524*/ 	.word	0x00000500
        /*0528*/ 	.word	0x000000ff
        /*052c*/ 	.word	0x00022868
        /*0530*/ 	.short	0x0100
        /*0532*/ 	.byte	0x08
	.zero		1


	//   ....[10]....
        /*0534*/ 	.word	0x000005f0
        /*0538*/ 	.word	0x000000ff
        /*053c*/ 	.word	0x00022870
        /*0540*/ 	.short	0x0100
        /*0542*/ 	.byte	0x06
	.zero		1


	//   ....[11]....
        /*0544*/ 	.word	0x00000600
        /*0548*/ 	.word	0x000000ff
        /*054c*/ 	.word	0x00022880
        /*0550*/ 	.short	0x0100
        /*0552*/ 	.byte	0x06
	.zero		1


	//   ....[12]....
        /*0554*/ 	.word	0x00000610
        /*0558*/ 	.word	0x000000ff
        /*055c*/ 	.word	0x00022878
        /*0560*/ 	.short	0x0100
        /*0562*/ 	.byte	0x06
	.zero		1


	//   ....[13]....
        /*0564*/ 	.word	0x00000620
        /*0568*/ 	.word	0x000000ff
        /*056c*/ 	.word	0x00022888
        /*0570*/ 	.short	0x0100
        /*0572*/ 	.byte	0x06
	.zero		1


	//   ....[14]....
        /*0574*/ 	.word	0x00000750
        /*0578*/ 	.word	0x000000ff
        /*057c*/ 	.word	0x00022890
        /*0580*/ 	.short	0x0100
        /*0582*/ 	.byte	0x08
	.zero		1


	//   ....[15]....
        /*0584*/ 	.word	0x00000760
        /*0588*/ 	.word	0x000000ff
        /*058c*/ 	.word	0x000228a0
        /*0590*/ 	.short	0x0100
        /*0592*/ 	.byte	0x08
	.zero		1


	//   ....[16]....
        /*0594*/ 	.word	0x00000770
        /*0598*/ 	.word	0x000000ff
        /*059c*/ 	.word	0x00022898
        /*05a0*/ 	.short	0x0100
        /*05a2*/ 	.byte	0x08
	.zero		1


	//   ....[17]....
        /*05a4*/ 	.word	0x00000780
        /*05a8*/ 	.word	0x000000ff
        /*05ac*/ 	.word	0x000228a8
        /*05b0*/ 	.short	0x0100
        /*05b2*/ 	.byte	0x08
	.zero		1


	//   ....[18]....
        /*05b4*/ 	.word	0x000008b0
        /*05b8*/ 	.word	0x000000ff
        /*05bc*/ 	.word	0x000228b0
        /*05c0*/ 	.short	0x0100
        /*05c2*/ 	.byte	0x08
	.zero		1


	//   ....[19]....
        /*05c4*/ 	.word	0x000008c0
        /*05c8*/ 	.word	0x000000ff
        /*05cc*/ 	.word	0x000228c0
        /*05d0*/ 	.short	0x0100
        /*05d2*/ 	.byte	0x08
	.zero		1


	//   ....[20]....
        /*05d4*/ 	.word	0x000008d0
        /*05d8*/ 	.word	0x000000ff
        /*05dc*/ 	.word	0x000228b8
        /*05e0*/ 	.short	0x0100
        /*05e2*/ 	.byte	0x08
	.zero		1


	//   ....[21]....
        /*05e4*/ 	.word	0x000008e0
        /*05e8*/ 	.word	0x000000ff
        /*05ec*/ 	.word	0x000228c8
        /*05f0*/ 	.short	0x0100
        /*05f2*/ 	.byte	0x08
	.zero		1


	//   ....[22]....
        /*05f4*/ 	.word	0x00001ca0
        /*05f8*/ 	.word	0x00000003
        /*05fc*/ 	.word	0x00022800
        /*0600*/ 	.short	0x010a
        /*0602*/ 	.byte	0x3f
	.zero		1


	//   ....[23]....
        /*0604*/ 	.word	0x00001d70
        /*0608*/ 	.word	0x000000ff
        /*060c*/ 	.word	0x00022830
        /*0610*/ 	.short	0x010a
        /*0612*/ 	.byte	0x17
	.zero		1


	//   ....[24]....
        /*0614*/ 	.word	0x00001db0
        /*0618*/ 	.word	0x000000ff
        /*061c*/ 	.word	0x00022830
        /*0620*/ 	.short	0x010a
        /*0622*/ 	.byte	0x17
	.zero		1


	//   ....[25]....
        /*0624*/ 	.word	0x00002480
        /*0628*/ 	.word	0x00000002
        /*062c*/ 	.word	0x00000000
        /*0630*/ 	.short	0x0101
        /*0632*/ 	.byte	0x3f
	.zero		1


	//   ....[26]....
        /*0634*/ 	.word	0x000046d0
        /*0638*/ 	.word	0x000000ff
        /*063c*/ 	.word	0x00022850
        /*0640*/ 	.short	0x010a
        /*0642*/ 	.byte	0x17
	.zero		1


	//   ....[27]....
        /*0644*/ 	.word	0x00004710
        /*0648*/ 	.word	0x000000ff
        /*064c*/ 	.word	0x00022850
        /*0650*/ 	.short	0x010a
        /*0652*/ 	.byte	0x17
	.zero		1


	//   ....[28]....
        /*0654*/ 	.word	0x00004aa0
        /*0658*/ 	.word	0x00000003
        /*065c*/ 	.word	0x00000000
        /*0660*/ 	.short	0x0101
        /*0662*/ 	.byte	0x3f
	.zero		1


	//   ....[29]....
        /*0664*/ 	.word	0x00004d80
        /*0668*/ 	.word	0x000000ff
        /*066c*/ 	.word	0x00022830
        /*0670*/ 	.short	0x010a
        /*0672*/ 	.byte	0x1c
	.zero		1


	//   ....[30]....
        /*0674*/ 	.word	0x00004dc0
        /*0678*/ 	.word	0x000000ff
        /*067c*/ 	.word	0x00022830
        /*0680*/ 	.short	0x010a
        /*0682*/ 	.byte	0x1c
	.zero		1


	//   ....[31]....
        /*0684*/ 	.word	0x00005340
        /*0688*/ 	.word	0x0000000a
        /*068c*/ 	.word	0x00000000
        /*0690*/ 	.short	0x0101
        /*0692*/ 	.byte	0x3f
	.zero		1


	//   ....[32]....
        /*0694*/ 	.word	0x00007f00
        /*0698*/ 	.word	0x000000ff
        /*069c*/ 	.word	0x00022850
        /*06a0*/ 	.short	0x010a
        /*06a2*/ 	.byte	0x1c
	.zero		1


	//   ....[33]....
        /*06a4*/ 	.word	0x00007f40
        /*06a8*/ 	.word	0x000000ff
        /*06ac*/ 	.word	0x00022850
        /*06b0*/ 	.short	0x010a
        /*06b2*/ 	.byte	0x1c
	.zero		1


	//   ....[34]....
        /*06b4*/ 	.word	0x00008240
        /*06b8*/ 	.word	0x000000b1
        /*06bc*/ 	.word	0x00000000
        /*06c0*/ 	.short	0x0101
        /*06c2*/ 	.byte	0x3f
	.zero		1


	//   ....[35]....
        /*06c4*/ 	.word	0x00008670
        /*06c8*/ 	.word	0x000000ff
        /*06cc*/ 	.word	0x00022830
        /*06d0*/ 	.short	0x010a
        /*06d2*/ 	.byte	0x1a
	.zero		1


	//   ....[36]....
        /*06d4*/ 	.word	0x000086b0
        /*06d8*/ 	.word	0x000000ff
        /*06dc*/ 	.word	0x00022830
        /*06e0*/ 	.short	0x010a
        /*06e2*/ 	.byte	0x1a
	.zero		1


	//   ....[37]....
        /*06e4*/ 	.word	0x00009770
        /*06e8*/ 	.word	0x00000099
        /*06ec*/ 	.word	0x00000000
        /*06f0*/ 	.short	0x0101
        /*06f2*/ 	.byte	0x3f
	.zero		1


	//   ....[38]....
        /*06f4*/ 	.word	0x0000a550
        /*06f8*/ 	.word	0x000000ff
        /*06fc*/ 	.word	0x00022850
        /*0700*/ 	.short	0x010a
        /*0702*/ 	.byte	0x1a
	.zero		1


	//   ....[39]....
        /*0704*/ 	.word	0x0000a590
        /*0708*/ 	.word	0x000000ff
        /*070c*/ 	.word	0x00022850
        /*0710*/ 	.short	0x010a
        /*0712*/ 	.byte	0x1a
	.zero		1


	//   ....[40]....
        /*0714*/ 	.word	0x0000a880
        /*0718*/ 	.word	0x000000b2
        /*071c*/ 	.word	0x00000000
        /*0720*/ 	.short	0x0101
        /*0722*/ 	.byte	0x3f
	.zero		1


	//   ....[41]....
        /*0724*/ 	.word	0x0000aa10
        /*0728*/ 	.word	0x000000ff
        /*072c*/ 	.word	0x00022830
        /*0730*/ 	.short	0x010a
        /*0732*/ 	.byte	0x1c
	.zero		1


	//   ....[42]....
        /*0734*/ 	.word	0x0000aa50
        /*0738*/ 	.word	0x000000ff
        /*073c*/ 	.word	0x00022830
        /*0740*/ 	.short	0x010a
        /*0742*/ 	.byte	0x1c
	.zero		1


	//   ....[43]....
        /*0744*/ 	.word	0x0000b030
        /*0748*/ 	.word	0x00000004
        /*074c*/ 	.word	0x00000000
        /*0750*/ 	.short	0x0101
        /*0752*/ 	.byte	0x3f
	.zero		1


	//   ....[44]....
        /*0754*/ 	.word	0x0000db90
        /*0758*/ 	.word	0x000000ff
        /*075c*/ 	.word	0x00022850
        /*0760*/ 	.short	0x010a
        /*0762*/ 	.byte	0x1c
	.zero		1


	//   ....[45]....
        /*0764*/ 	.word	0x0000dbd0
        /*0768*/ 	.word	0x000000ff
        /*076c*/ 	.word	0x00022850
        /*0770*/ 	.short	0x010a
        /*0772*/ 	.byte	0x1c
	.zero		1


	//   ....[46]....
        /*0774*/ 	.word	0x0000dec0
        /*0778*/ 	.word	0x000000b5
        /*077c*/ 	.word	0x00000000
        /*0780*/ 	.short	0x0101
        /*0782*/ 	.byte	0x3f
	.zero		1


	//   ....[47]....
        /*0784*/ 	.word	0x00010170
        /*0788*/ 	.word	0x000000cc
        /*078c*/ 	.word	0x00000000
        /*0790*/ 	.short	0x0101
        /*0792*/ 	.byte	0x3f
	.zero		1


	//   ....[48]....
        /*0794*/ 	.word	0x00012610
        /*0798*/ 	.word	0x00000003
        /*079c*/ 	.word	0x00022840
        /*07a0*/ 	.short	0x010a
        /*07a2*/ 	.byte	0x3f
	.zero		1


	//   ....[49]....
        /*07a4*/ 	.word	0x00013180
        /*07a8*/ 	.word	0x00000012
        /*07ac*/ 	.word	0x00022800
        /*07b0*/ 	.short	0x0107
        /*07b2*/ 	.byte	0x3f
	.zero		1


	//   ....[50]....
        /*07b4*/ 	.word	0x00013270
        /*07b8*/ 	.word	0x00000012
        /*07bc*/ 	.word	0x00022800
        /*07c0*/ 	.short	0x0101
        /*07c2*/ 	.byte	0x3f
	.zero		1


	//   ....[51]....
        /*07c4*/ 	.word	0x00013290
        /*07c8*/ 	.word	0x00000012
        /*07cc*/ 	.word	0x00022820
        /*07d0*/ 	.short	0x010a
        /*07d2*/ 	.byte	0x3f
	.zero		1


	//   ....[52]....
        /*07d4*/ 	.word	0x00013360
        /*07d8*/ 	.word	0x00000000
        /*07dc*/ 	.word	0x00022860
        /*07e0*/ 	.short	0x010a
        /*07e2*/ 	.byte	0x3f
	.zero		1


	//   ....[53]....
        /*07e4*/ 	.word	0x00013b80
        /*07e8*/ 	.word	0x00000004
        /*07ec*/ 	.word	0x00022840
        /*07f0*/ 	.short	0x010a
        /*07f2*/ 	.byte	0x3f
	.zero		1


	//   ....[54]....
        /*07f4*/ 	.word	0x00013da0
        /*07f8*/ 	.word	0x00000004
        /*07fc*/ 	.word	0x00022860
        /*0800*/ 	.short	0x010a
        /*0802*/ 	.byte	0x3f
	.zero		1


	//   ....[55]....
        /*0804*/ 	.word	0x00014590
        /*0808*/ 	.word	0x00000004
        /*080c*/ 	.word	0x00022840
        /*0810*/ 	.short	0x010a
        /*0812*/ 	.byte	0x3f
	.zero		1


	//   ....[56]....
        /*0814*/ 	.word	0x000147b0
        /*0818*/ 	.word	0x00000004
        /*081c*/ 	.word	0x00022860
        /*0820*/ 	.short	0x010a
        /*0822*/ 	.byte	0x3f
	.zero		1


	//   ....[57]....
        /*0824*/ 	.word	0x00014f30
        /*0828*/ 	.word	0x00000004
        /*082c*/ 	.word	0x00022840
        /*0830*/ 	.short	0x010a
        /*0832*/ 	.byte	0x3f
	.zero		1


	//   ....[58]....
        /*0834*/ 	.word	0x00015150
        /*0838*/ 	.word	0x00000004
        /*083c*/ 	.word	0x00022860
        /*0840*/ 	.short	0x010a
        /*0842*/ 	.byte	0x3f
	.zero		1


	//   ....[59]....
        /*0844*/ 	.word	0x00015ab0
        /*0848*/ 	.word	0x00000000
        /*084c*/ 	.word	0x00022820
        /*0850*/ 	.short	0x010a
        /*0852*/ 	.byte	0x3f
	.zero		1


	//   ....[60]....
        /*0854*/ 	.word	0x00015ca0
        /*0858*/ 	.word	0x00000006
        /*085c*/ 	.word	0x00000000
        /*0860*/ 	.short	0x010a
        /*0862*/ 	.byte	0x3f
	.zero		1


	//   ....[61]....
        /*0864*/ 	.word	0x00015cd0
        /*0868*/ 	.word	0x00000007
        /*086c*/ 	.word	0x00000000
        /*0870*/ 	.short	0x010a
        /*0872*/ 	.byte	0x3f
	.zero		1


	//   ....[62]....
        /*0874*/ 	.word	0x00015d30
        /*0878*/ 	.word	0x00000004
        /*087c*/ 	.word	0x00000000
        /*0880*/ 	.short	0x010a
        /*0882*/ 	.byte	0x3f
	.zero		1


	//   ....[63]....
        /*0884*/ 	.word	0x00015d60
        /*0888*/ 	.word	0x00000003
        /*088c*/ 	.word	0x00000000
        /*0890*/ 	.short	0x010a
        /*0892*/ 	.byte	0x3f
	.zero		1


	//   ....[64]....
        /*0894*/ 	.word	0x00015dc0
        /*0898*/ 	.word	0x00000003
        /*089c*/ 	.word	0x00022800
        /*08a0*/ 	.short	0x010a
        /*08a2*/ 	.byte	0x3f
	.zero		1


	//   ....[65]....
        /*08a4*/ 	.word	0x00015e20
        /*08a8*/ 	.word	0x00000005
        /*08ac*/ 	.word	0x00022830
        /*08b0*/ 	.short	0x010a
        /*08b2*/ 	.byte	0x3f
	.zero		1


	//   ....[66]....
        /*08b4*/ 	.word	0x00015e80
        /*08b8*/ 	.word	0x0000000b
        /*08bc*/ 	.word	0x00022850
        /*08c0*/ 	.short	0x010a
        /*08c2*/ 	.byte	0x3f
	.zero		1


	//   ....[67]....
        /*08c4*/ 	.word	0x00015ee0
        /*08c8*/ 	.word	0x00000007
        /*08cc*/ 	.word	0x00022830
        /*08d0*/ 	.short	0x010a
        /*08d2*/ 	.byte	0x3f
	.zero		1


	//   ....[68]....
        /*08d4*/ 	.word	0x00015f30
        /*08d8*/ 	.word	0x000000b1
        /*08dc*/ 	.word	0x00022850
        /*08e0*/ 	.short	0x010a
        /*08e2*/ 	.byte	0x3f
	.zero		1


	//   ....[69]....
        /*08e4*/ 	.word	0x00015f90
        /*08e8*/ 	.word	0x00000004
        /*08ec*/ 	.word	0x00022830
        /*08f0*/ 	.short	0x010a
        /*08f2*/ 	.byte	0x3f
	.zero		1


	//   ....[70]....
        /*08f4*/ 	.word	0x00015fe0
        /*08f8*/ 	.word	0x000000b2
        /*08fc*/ 	.word	0x00022850
        /*0900*/ 	.short	0x010a
        /*0902*/ 	.byte	0x3f
	.zero		1


	//   ....[71]....
        /*0904*/ 	.word	0x00016040
        /*0908*/ 	.word	0x00000005
        /*090c*/ 	.word	0x00022830
        /*0910*/ 	.short	0x010a
        /*0912*/ 	.byte	0x3f
	.zero		1


	//   ....[72]....
        /*0914*/ 	.word	0x00016090
        /*0918*/ 	.word	0x000000b5
        /*091c*/ 	.word	0x00022850
        /*0920*/ 	.short	0x010a
        /*0922*/ 	.byte	0x3f
	.zero		1


	//   ....[73]....
        /*0924*/ 	.word	0x000161e0
        /*0928*/ 	.word	0x00000003
        /*092c*/ 	.word	0x00022840
        /*0930*/ 	.short	0x010a
        /*0932*/ 	.byte	0x3f
	.zero		1


	//   ....[74]....
        /*0934*/ 	.word	0x00016c50
        /*0938*/ 	.word	0x00000012
        /*093c*/ 	.word	0x00022820
        /*0940*/ 	.short	0x010a
        /*0942*/ 	.byte	0x3f
	.zero		1


	//   ....[75]....
        /*0944*/ 	.word	0x00016ca0
        /*0948*/ 	.word	0x00000000
        /*094c*/ 	.word	0x00022860
        /*0950*/ 	.short	0x010a
        /*0952*/ 	.byte	0x3f
	.zero		1


	//   ....[76]....
        /*0954*/ 	.word	0x00016cf0
        /*0958*/ 	.word	0x00000004
        /*095c*/ 	.word	0x00022840
        /*0960*/ 	.short	0x010a
        /*0962*/ 	.byte	0x3f
	.zero		1


	//   ....[77]....
        /*0964*/ 	.word	0x00016d40
        /*0968*/ 	.word	0x00000004
        /*096c*/ 	.word	0x00022860
        /*0970*/ 	.short	0x010a
        /*0972*/ 	.byte	0x3f
	.zero		1


	//   ....[78]....
        /*0974*/ 	.word	0x00016d90
        /*0978*/ 	.word	0x00000004
        /*097c*/ 	.word	0x00022840
        /*0980*/ 	.short	0x010a
        /*0982*/ 	.byte	0x3f
	.zero		1


	//   ....[79]....
        /*0984*/ 	.word	0x00016de0
        /*0988*/ 	.word	0x00000004
        /*098c*/ 	.word	0x00022860
        /*0990*/ 	.short	0x010a
        /*0992*/ 	.byte	0x3f
	.zero		1


	//   ....[80]....
        /*0994*/ 	.word	0x00016e30
        /*0998*/ 	.word	0x00000004
        /*099c*/ 	.word	0x00022840
        /*09a0*/ 	.short	0x010a
        /*09a2*/ 	.byte	0x3f
	.zero		1


	//   ....[81]....
        /*09a4*/ 	.word	0x00016e80
        /*09a8*/ 	.word	0x00000004
        /*09ac*/ 	.word	0x00022860
        /*09b0*/ 	.short	0x010a
        /*09b2*/ 	.byte	0x3f
	.zero		1


	//   ....[82]....
        /*09b4*/ 	.word	0x00016f70
        /*09b8*/ 	.word	0x00000000
        /*09bc*/ 	.word	0x00022820
        /*09c0*/ 	.short	0x010a
        /*09c2*/ 	.byte	0x3f
	.zero		1


	//   ....[83]....
        /*09c4*/ 	.word	0x00017110
        /*09c8*/ 	.word	0x00000006
        /*09cc*/ 	.word	0x00000000
        /*09d0*/ 	.short	0x010a
        /*09d2*/ 	.byte	0x3f
	.zero		1


	//   ....[84]....
        /*09d4*/ 	.word	0x00017160
        /*09d8*/ 	.word	0x00000007
        /*09dc*/ 	.word	0x00000000
        /*09e0*/ 	.short	0x010a
        /*09e2*/ 	.byte	0x3f
	.zero		1


	//   ....[85]....
        /*09e4*/ 	.word	0x000171b0
        /*09e8*/ 	.word	0x00000004
        /*09ec*/ 	.word	0x00000000
        /*09f0*/ 	.short	0x010a
        /*09f2*/ 	.byte	0x3f
	.zero		1


	//----- nvinfo : EIATTR_NUM_MBARRIERS
	.align		4
.L_1337:
        /*09f4*/ 	.byte	0x03, 0x38
        /*09f6*/ 	.short	0x0016


	//----- nvinfo : EIATTR_EXIT_INSTR_OFFSETS
	.align		4
        /*09f8*/ 	.byte	0x04, 0x1c
        /*09fa*/ 	.short	(.L_1339 - .L_1338)


	//   ....[0]....
.L_1338:
        /*09fc*/ 	.word	0x00000a40


	//   ....[1]....
        /*0a00*/ 	.word	0x00011290


	//   ....[2]....
        /*0a04*/ 	.word	0x00015db0


	//----- nvinfo : EIATTR_MAX_THREADS
	.align		4
.L_1339:
        /*0a08*/ 	.byte	0x04, 0x05
        /*0a0a*/ 	.short	(.L_1341 - .L_1340)
.L_1340:
        /*0a0c*/ 	.word	0x00000180
        /*0a10*/ 	.word	0x00000001
        /*0a14*/ 	.word	0x00000001


	//----- nvinfo : EIATTR_CRS_STACK_SIZE
	.align		4
.L_1341:
        /*0a18*/ 	.byte	0x04, 0x1e
        /*0a1a*/ 	.short	(.L_1343 - .L_1342)
.L_1342:
        /*0a1c*/ 	.word	0x00000000


	//----- nvinfo : EIATTR_CBANK_PARAM_SIZE
	.align		4
.L_1343:
        /*0a20*/ 	.byte	0x03, 0x19
        /*0a22*/ 	.short	0x0af0


	//----- nvinfo : EIATTR_PARAM_CBANK
	.align		4
        /*0a24*/ 	.byte	0x04, 0x0a
        /*0a26*/ 	.short	(.L_1345 - .L_1344)
	.align		4
.L_1344:
        /*0a28*/ 	.word	index@(.nv.constant0._ZN7cutlass13device_kernelIN5flash11enable_sm90INS1_16FlashAttnFwdSm90INS1_25CollectiveMainloopFwdSm90ILi2EN4cute5tupleIJNS5_1CILi1EEES8_S8_EEENS6_IJNS7_ILi128EEENS7_ILi96EEENS7_ILi64EEEEEELi256ENS_10bfloat16_tEfNS_4arch4Sm90ELb0ELb1ELb1ELb0ELb0ELb0ELb0ELb1ELb0ELb1ELb0ELb0EEENS1_21CollectiveEpilogueFwdINS6_IJSA_NS7_ILi256EEESB_EEES9_SE_SG_Li256ELb0ELb1ELb0ELb0EEENS1_30DynamicPersistentTileSchedulerILi256ELi128ELb0ELb1ELb1EEEEEEEEEvNT_6ParamsE)
        /*0a2c*/ 	.short	0x0210
        /*0a2e*/ 	.short	0x0af0


	//----- nvinfo : EIATTR_SW_WAR
	.align		4
.L_1345:
        /*0a30*/ 	.byte	0x04, 0x36
        /*0a32*/ 	.short	(.L_1347 - .L_1346)
.L_1346:
        /*0a34*/ 	.word	0x00000008
.L_1347:


//--------------------- .nv.info._ZN7cutlass13device_kernelIN5flash11enable_sm90INS1_16FlashAttnFwdSm90INS1_25CollectiveMainloopFwdSm90ILi2EN4cute5tupleIJNS5_1CILi1EEES8_S8_EEENS6_IJNS7_ILi128EEENS7_ILi96EEENS7_ILi64EEEEEELi256ENS_10bfloat16_tEfNS_4arch4Sm90ELb0ELb1ELb1ELb0ELb0ELb0ELb1ELb1ELb0ELb1ELb0ELb0EEENS1_21CollectiveEpilogueFwdINS6_IJSA_NS7_ILi256EEESB_EEES9_SE_SG_Li256ELb0ELb1ELb0ELb0EEENS1_30DynamicPersistentTileSchedulerILi256ELi128ELb0ELb1ELb1EEEEEEEEEvNT_6ParamsE --------------------------
	.section	.nv.info._ZN7cutlass13device_kernelIN5flash11enable_sm90INS1_16FlashAttnFwdSm90INS1_25CollectiveMainloopFwdSm90ILi2EN4cute5tupleIJNS5_1CILi1EEES8_S8_EEENS6_IJNS7_ILi128EEENS7_ILi96EEENS7_ILi64EEEEEELi256ENS_10bfloat16_tEfNS_4arch4Sm90ELb0ELb1ELb1ELb0ELb0ELb0ELb1ELb1ELb0ELb1ELb0ELb0EEENS1_21CollectiveEpilogueFwdINS6_IJSA_NS7_ILi256EEESB_EEES9_SE_SG_Li256ELb0ELb1ELb0ELb0EEENS1_30DynamicPersistentTileSchedulerILi256ELi128ELb0ELb1ELb1EEEEEEEEEvNT_6ParamsE,"",@"SHT_CUDA_INFO"
	.sectionflags	@""
	.align	4


	//----- nvinfo : EIATTR_CUDA_API_VERSION
	.align		4
        /*0000*/ 	.byte	0x04, 0x37
        /*0002*/ 	.short	(.L_1349 - .L_1348)
.L_1348:
        /*0004*/ 	.word	0x00000082


	//----- nvinfo : EIATTR_KPARAM_INFO
	.align		4
.L_1349:
        /*0008*/ 	.byte	0x04, 0x17
        /*000a*/ 	.short	(.L_1351 - .L_1350)
.L_1350:
        /*000c*/ 	.word	0x00000000
        /*0010*/ 	.short	0x0000
        /*0012*/ 	.short	0x0070
        /*0014*/ 	.byte	0x00, 0xf0, 0x01, 0x2e


	//----- nvinfo : EIATTR_SPARSE_MMA_MASK
	.align		4
.L_1351:
        /*0018*/ 	.byte	0x03, 0x50
        /*001a*/ 	.short	0x0000


	//----- nvinfo : EIATTR_MAXREG_COUNT
	.align		4
        /*001c*/ 	.byte	0x03, 0x1b
        /*001e*/ 	.short	0x00a8


	//----- nvinfo : EIATTR_NUM_BARRIERS
	.align		4
        /*0020*/ 	.byte	0x02, 0x4c
        /*0022*/ 	.byte	0x10
	.zero		1


	//----- nvinfo : EIATTR_EXTERNS
	.align		4
        /*0024*/ 	.byte	0x04, 0x0f
        /*0026*/ 	.short	(.L_1353 - .L_1352)


	//   ....[0]....
	.align		4
.L_1352:
        /*0028*/ 	.word	index@(__assertfail)


	//----- nvinfo : EIATTR_ANNOTATIONS
	.align		4
.L_1353:
        /*002c*/ 	.byte	0x04, 0x55
        /*002e*/ 	.short	(.L_1355 - .L_1354)


	//   ....[0]....
.L_1354:
        /* <DEDUP_REMOVED lines=48> */


	//----- nvinfo : EIATTR_MERCURY_ISA_VERSION
	.align		4
.L_1355:
        /*0320*/ 	.byte	0x03, 0x5f
        /*0322*/ 	.short	0x0101


	//----- nvinfo : EIATTR_INT_WARP_WIDE_INSTR_OFFSETS
	.align		4
        /*0324*/ 	.byte	0x04, 0x31
        /*0326*/ 	.short	(.L_1357 - .L_1356)


	//   ....[0]....
.L_1356:
        /*0328*/ 	.word	0x00000170


	//   ....[1]....
        /*032c*/ 	.word	0x000001b0


	//   ....[2]....
        /*0330*/ 	.word	0x00000220


	//   ....[3]....
        /*0334*/ 	.word	0x00000230


	//   ....[4]....
        /*0338*/ 	.word	0x00023430


	//   ....[5]....
        /*033c*/ 	.word	0x000234c0


	//   ....[6]....
        /*0340*/ 	.word	0x00027ac0


	//   ....[7]....
        /*0344*/ 	.word	0x00027b50


	//----- nvinfo : EIATTR_COOP_GROUP_MASK_REGIDS
	.align		4
.L_1357:
        /*0348*/ 	.byte	0x04, 0x29
        /*034a*/ 	.short	(.L_1359 - .L_1358)


	//   ....[0]....
.L_1358:
        /*034c*/ 	.word	0xffffffff


	//   ....[1]....
        /*0350*/ 	.word	0xffffffff


	//   ....[2]....
        /*0354*/ 	.word	0xffffffff


	//   ....[3]....
        /*0358*/ 	.word	0xffffffff


	//   ....[4]....
        /*035c*/ 	.word	0xffffffff


	//   ....[5]....
        /*0360*/ 	.word	0xffffffff


	//   ....[6]....
        /*0364*/ 	.word	0xffffffff


	//   ....[7]....
        /*0368*/ 	.word	0xffffffff


	//   ....[8]....
        /*036c*/ 	.word	0xffffffff


	//   ....[9]....
        /*0370*/ 	.word	0xffffffff


	//   ....[10]....
        /*0374*/ 	.word	0xffffffff


	//   ....[11]....
        /*0378*/ 	.word	0xffffffff


	//   ....[12]....
        /*037c*/ 	.word	0xffffffff


	//   ....[13]....
        /*0380*/ 	.word	0xffffffff


	//   ....[14]....
        /*0384*/ 	.word	0xffffffff


	//   ....[15]....
        /*0388*/ 	.word	0xffffffff


	//   ....[16]....
        /*038c*/ 	.word	0xffffffff


	//   ....[17]....
        /*0390*/ 	.word	0xffffffff


	//   ....[18]....
        /*0394*/ 	.word	0xffffffff


	//   ....[19]....
        /*0398*/ 	.word	0xffffffff


	//   ....[20]....
        /*039c*/ 	.word	0xffffffff


	//   ....[21]....
        /*03a0*/ 	.word	0xffffffff


	//   ....[22]....
        /*03a4*/ 	.word	0xffffffff


	//   ....[23]....
        /*03a8*/ 	.word	0xffffffff


	//   ....[24]....
        /*03ac*/ 	.word	0xffffffff


	//   ....[25]....
        /*03b0*/ 	.word	0xffffffff


	//   ....[26]....
        /*03b4*/ 	.word	0xffffffff


	//   ....[27]....
        /*03b8*/ 	.word	0xffffffff


	//   ....[28]....
        /*03bc*/ 	.word	0xffffffff


	//   ....[29]....
        /*03c0*/ 	.word	0xffffffff


	//   ....[30]....
        /*03c4*/ 	.word	0xffffffff


	//   ....[31]....
        /*03c8*/ 	.word	0xffffffff


	//   ....[32]....
        /*03cc*/ 	.word	0xffffffff


	//   ....[33]....
        /*03d0*/ 	.word	0xffffffff


	//   ....[34]....
        /*03d4*/ 	.word	0xffffffff


	//   ....[35]....
        /*03d8*/ 	.word	0xffffffff


	//   ....[36]....
        /*03dc*/ 	.word	0xffffffff


	//   ....[37]....
        /*03e0*/ 	.word	0xffffffff


	//   ....[38]....
        /*03e4*/ 	.word	0xffffffff


	//   ....[39]....
        /*03e8*/ 	.word	0xffffffff


	//   ....[40]....
        /*03ec*/ 	.word	0xffffffff


	//   ....[41]....
        /*03f0*/ 	.word	0xffffffff


	//   ....[42]....
        /*03f4*/ 	.word	0xffffffff


	//   ....[43]....
        /*03f8*/ 	.word	0xffffffff


	//   ....[44]....
        /*03fc*/ 	.word	0xffffffff


	//   ....[45]....
        /*0400*/ 	.word	0xffffffff


	//   ....[46]....
        /*0404*/ 	.word	0xffffffff


	//   ....[47]....
        /*0408*/ 	.word	0xffffffff


	//   ....[48]....
        /*040c*/ 	.word	0xffffffff


	//   ....[49]....
        /*0410*/ 	.word	0xffffffff


	//   ....[50]....
        /*0414*/ 	.word	0xffffffff


	//   ....[51]....
        /*0418*/ 	.word	0xffffffff


	//   ....[52]....
        /*041c*/ 	.word	0xffffffff


	//   ....[53]....
        /*0420*/ 	.word	0xffffffff


	//   ....[54]....
        /*0424*/ 	.word	0xffffffff


	//   ....[55]....
        /*0428*/ 	.word	0xffffffff


	//   ....[56]....
        /*042c*/ 	.word	0xffffffff


	//   ....[57]....
        /*0430*/ 	.word	0xffffffff


	//   ....[58]....
        /*0434*/ 	.word	0xffffffff


	//   ....[59]....
        /*0438*/ 	.word	0xffffffff


	//   ....[60]....
        /*043c*/ 	.word	0xffffffff


	//   ....[61]....
        /*0440*/ 	.word	0xffffffff


	//   ....[62]....
        /*0444*/ 	.word	0xffffffff


	//   ....[63]....
        /*0448*/ 	.word	0xffffffff


	//   ....[64]....
        /*044c*/ 	.word	0xffffffff


	//   ....[65]....
        /*0450*/ 	.word	0xffffffff


	//   ....[66]....
        /*0454*/ 	.word	0xffffffff


	//   ....[67]....
        /*0458*/ 	.word	0xffffffff


	//   ....[68]....
        /*045c*/ 	.word	0xffffffff


	//   ....[69]....
        /*0460*/ 	.word	0xffffffff


	//   ....[70]....
        /*0464*/ 	.word	0xffffffff


	//   ....[71]....
        /*0468*/ 	.word	0xffffffff


	//   ....[72]....
        /*046c*/ 	.word	0xffffffff


	//   ....[73]....
        /*0470*/ 	.word	0xffffffff


	//   ....[74]....
        /*0474*/ 	.word	0xffffffff


	//   ....[75]....
        /*0478*/ 	.word	0xffffffff


	//   ....[76]....
        /*047c*/ 	.word	0xffffffff


	//   ....[77]....
        /*0480*/ 	.word	0xffffffff


	//   ....[78]....
        /*0484*/ 	.word	0xffffffff


	//   ....[79]....
        /*0488*/ 	.word	0xffffffff


	//   ....[80]....
        /*048c*/ 	.word	0xffffffff


	//   ....[81]....
        /*0490*/ 	.word	0xffffffff


	//   ....[82]....
        /*0494*/ 	.word	0xffffffff


	//   ....[83]....
        /*0498*/ 	.word	0xffffffff


	//   ....[84]....
        /*049c*/ 	.word	0x0500000f


	//   ....[85]....
        /*04a0*/ 	.word	0x0500000f


	//   ....[86]....
        /*04a4*/ 	.word	0x0500000f


	//   ....[87]....
        /*04a8*/ 	.word	0x0500000f


	//   ....[88]....
        /*04ac*/ 	.word	0x0500000f


	//   ....[89]....
        /*04b0*/ 	.word	0x0500000f


	//   ....[90]....
        /*04b4*/ 	.word	0x0500000f


	//   ....[91]....
        /*04b8*/ 	.word	0x0500000f


	//   ....[92]....
        /*04bc*/ 	.word	0x0500000f


	//   ....[93]....
        /*04c0*/ 	.word	0x0500000f


	//   ....[94]....
        /*04c4*/ 	.word	0x0500000f


	//   ....[95]....
        /*04c8*/ 	.word	0x0500000f


	//   ....[96]....
        /*04cc*/ 	.word	0x0500000f


	//   ....[97]....
        /*04d0*/ 	.word	0x0500000f


	//   ....[98]....
        /*04d4*/ 	.word	0x0500000f


	//   ....[99]....
        /*04d8*/ 	.word	0x0500000f


	//   ....[100]....
        /*04dc*/ 	.word	0x0500000f


	//   ....[101]....
        /*04e0*/ 	.word	0x0500000f


	//   ....[102]....
        /*04e4*/ 	.word	0x0500000f


	//   ....[103]....
        /*04e8*/ 	.word	0x0500000f


	//   ....[104]....
        /*04ec*/ 	.word	0x0500000f


	//   ....[105]....
        /*04f0*/ 	.word	0x0500000f


	//   ....[106]....
        /*04f4*/ 	.word	0x0500000f


	//   ....[107]....
        /*04f8*/ 	.word	0x0500000f


	//   ....[108]....
        /*04fc*/ 	.word	0x0500000f


	//   ....[109]....
        /*0500*/ 	.word	0x0500000f


	//   ....[110]....
        /*0504*/ 	.word	0x0500000f


	//   ....[111]....
        /*0508*/ 	.word	0x0500000f


	//   ....[112]....
        /*050c*/ 	.word	0x0500000f


	//   ....[113]....
        /*0510*/ 	.word	0x0500000f


	//   ....[114]....
        /*0514*/ 	.word	0x0500000f


	//   ....[115]....
        /*0518*/ 	.word	0x0500000f


	//   ....[116]....
        /*051c*/ 	.word	0x0500000f


	//   ....[117]....
        /*0520*/ 	.word	0x0500000f


	//   ....[118]....
        /*0524*/ 	.word	0x0500000f


	//   ....[119]....
        /*0528*/ 	.word	0xffffffff


	//   ....[120]....
        /*052c*/ 	.word	0xffffffff


	//   ....[121]....
        /*0530*/ 	.word	0xffffffff


	//   ....[122]....
        /*0534*/ 	.word	0xffffffff


	//   ....[123]....
        /*0538*/ 	.word	0xffffffff


	//   ....[124]....
        /*053c*/ 	.word	0xffffffff


	//----- nvinfo : EIATTR_COOP_GROUP_INSTR_OFFSETS
	.align		4
.L_1359:
        /*0540*/ 	.byte	0x04, 0x28
        /*0542*/ 	.short	(.L_1361 - .L_1360)


	//   ....[0]....
.L_1360:
        /*0544*/ 	.word	0x000000b0


	//   ....[1]....
        /*0548*/ 	.word	0x00000180


	//   ....[2]....
        /*054c*/ 	.word	0x000001d0


	//   ....[3]....
        /*0550*/ 	.word	0x00000420


	//   ....[4]....
        /*0554*/ 	.word	0x00000580


	//   ....[5]....
        /*0558*/ 	.word	0x000006a0


	//   ....[6]....
        /*055c*/ 	.word	0x00000800


	//   ....[7]....
        /*0560*/ 	.word	0x00001ed0


	//   ....[8]....
        /*0564*/ 	.word	0x000040e0


	//   ....[9]....
        /*0568*/ 	.word	0x00004930


	//   ....[10]....
        /*056c*/ 	.word	0x00006000


	//   ....[11]....
        /*0570*/ 	.word	0x00006080


	//   ....[12]....
        /*0574*/ 	.word	0x00006370


	//   ....[13]....
        /*0578*/ 	.word	0x00006390


	//   ....[14]....
        /*057c*/ 	.word	0x0000bb30


	//   ....[15]....
        /*0580*/ 	.word	0x0000be80


	//   ....[16]....
        /*0584*/ 	.word	0x0000bf20


	//   ....[17]....
        /*0588*/ 	.word	0x0000bf60


	//   ....[18]....
        /*058c*/ 	.word	0x00015180


	//   ....[19]....
        /*0590*/ 	.word	0x00016060


	//   ....[20]....
        /*0594*/ 	.word	0x00016f20


	//   ....[21]....
        /*0598*/ 	.word	0x00016fc0


	//   ....[22]....
        /*059c*/ 	.word	0x000171e0


	//   ....[23]....
        /*05a0*/ 	.word	0x00017290


	//   ....[24]....
        /*05a4*/ 	.word	0x0001efd0


	//   ....[25]....
        /*05a8*/ 	.word	0x0001eff0


	//   ....[26]....
        /*05ac*/ 	.word	0x0001f050


	//   ....[27]....
        /*05b0*/ 	.word	0x0001f090


	//   ....[28]....
        /*05b4*/ 	.word	0x00020dc0


	//   ....[29]....
        /*05b8*/ 	.word	0x00020dd0


	//   ....[30]....
        /*05bc*/ 	.word	0x00020ee0


	//   ....[31]....
        /*05c0*/ 	.word	0x00020f10


	//   ....[32]....
        /*05c4*/ 	.word	0x00021760


	//   ....[33]....
        /*05c8*/ 	.word	0x00021780


	//   ....[34]....
        /*05cc*/ 	.word	0x000218e0


	//   ....[35]....
        /*05d0*/ 	.word	0x00021900


	//   ....[36]....
        /*05d4*/ 	.word	0x00021a40


	//   ....[37]....
        /*05d8*/ 	.word	0x00021a60


	//   ....[38]....
        /*05dc*/ 	.word	0x00021bb0


	//   ....[39]....
        /*05e0*/ 	.word	0x00021bd0


	//   ....[40]....
        /*05e4*/ 	.word	0x000222e0


	//   ....[41]....
        /*05e8*/ 	.word	0x00022300


	//   ....[42]....
        /*05ec*/ 	.word	0x00022440


	//   ....[43]....
        /*05f0*/ 	.word	0x00022460


	//   ....[44]....
        /*05f4*/ 	.word	0x000225a0


	//   ....[45]....
        /*05f8*/ 	.word	0x000225c0


	//   ....[46]....
        /*05fc*/ 	.word	0x00022710


	//   ....[47]....
        /*0600*/ 	.word	0x00022730


	//   ....[48]....
        /*0604*/ 	.word	0x00022930


	//   ....[49]....
        /*0608*/ 	.word	0x00023a40


	//   ....[50]....
        /*060c*/ 	.word	0x000243b0


	//   ....[51]....
        /*0610*/ 	.word	0x000243e0


	//   ....[52]....
        /*0614*/ 	.word	0x00024410


	//   ....[53]....
        /*0618*/ 	.word	0x00024430


	//   ....[54]....
        /*061c*/ 	.word	0x00024500


	//   ....[55]....
        /*0620*/ 	.word	0x00024560


	//   ....[56]....
        /*0624*/ 	.word	0x00024570


	//   ....[57]....
        /*0628*/ 	.word	0x00024610


	//   ....[58]....
        /*062c*/ 	.word	0x00024640


	//   ....[59]....
        /*0630*/ 	.word	0x000246c0


	//   ....[60]....
        /*0634*/ 	.word	0x000246f0


	//   ....[61]....
        /*0638*/ 	.word	0x00024770


	//   ....[62]....
        /*063c*/ 	.word	0x000247a0


	//   ....[63]....
        /*0640*/ 	.word	0x000247c0


	//   ....[64]....
        /*0644*/ 	.word	0x00024810


	//   ....[65]....
        /*0648*/ 	.word	0x00024820


	//   ....[66]....
        /*064c*/ 	.word	0x00024f50


	//   ....[67]....
        /*0650*/ 	.word	0x00024f70


	//   ....[68]....
        /*0654*/ 	.word	0x00024fb0


	//   ....[69]....
        /*0658*/ 	.word	0x00025050


	//   ....[70]....
        /*065c*/ 	.word	0x000250e0


	//   ....[71]....
        /*0660*/ 	.word	0x000250f0


	//   ....[72]....
        /*0664*/ 	.word	0x00025180


	//   ....[73]....
        /*0668*/ 	.word	0x00025190


	//   ....[74]....
        /*066c*/ 	.word	0x00025200


	//   ....[75]....
        /*0670*/ 	.word	0x00025210


	//   ....[76]....
        /*0674*/ 	.word	0x00025290


	//   ....[77]....
        /*0678*/ 	.word	0x000252a0


	//   ....[78]....
        /*067c*/ 	.word	0x00025320


	//   ....[79]....
        /*0680*/ 	.word	0x00025330


	//   ....[80]....
        /*0684*/ 	.word	0x000253b0


	//   ....[81]....
        /*0688*/ 	.word	0x000253c0


	//   ....[82]....
        /*068c*/ 	.word	0x00027cb0


	//   ....[83]....
        /*0690*/ 	.word	0x00027ea0


	//   ....[84]....
        /*0694*/ 	.word	0x00028420


	//   ....[85]....
        /*0698*/ 	.word	0x00028580


	//   ....[86]....
        /*069c*/ 	.word	0x000285e0


	//   ....[87]....
        /*06a0*/ 	.word	0x00028670


	//   ....[88]....
        /*06a4*/ 	.word	0x00028710


	//   ....[89]....
        /*06a8*/ 	.word	0x000287e0


	//   ....[90]....
        /*06ac*/ 	.word	0x000288e0


	//   ....[91]....
        /*06b0*/ 	.word	0x00028940


	//   ....[92]....
        /*06b4*/ 	.word	0x000289e0


	//   ....[93]....
        /*06b8*/ 	.word	0x00028ab0


	//   ....[94]....
        /*06bc*/ 	.word	0x00028b50


	//   ....[95]....
        /*06c0*/ 	.word	0x00028c20


	//   ....[96]....
        /*06c4*/ 	.word	0x00028cc0


	//   ....[97]....
        /*06c8*/ 	.word	0x00028d90


	//   ....[98]....
        /*06cc*/ 	.word	0x00028e30


	//   ....[99]....
        /*06d0*/ 	.word	0x00028ee0


	//   ....[100]....
        /*06d4*/ 	.word	0x00028f80


	//   ....[101]....
        /*06d8*/ 	.word	0x00029060


	//   ....[102]....
        /*06dc*/ 	.word	0x00029120


	//   ....[103]....
        /*06e0*/ 	.word	0x00029350


	//   ....[104]....
        /*06e4*/ 	.word	0x000293d0


	//   ....[105]....
        /*06e8*/ 	.word	0x00029510


	//   ....[106]....
        /*06ec*/ 	.word	0x000295c0


	//   ....[107]....
        /*06f0*/ 	.word	0x00029690


	//   ....[108]....
        /*06f4*/ 	.word	0x00029740


	//   ....[109]....
        /*06f8*/ 	.word	0x00029810


	//   ....[110]....
        /*06fc*/ 	.word	0x000298c0


	//   ....[111]....
        /*0700*/ 	.word	0x000299c0


	//   ....[112]....
        /*0704*/ 	.word	0x00029a10


	//   ....[113]....
        /*0708*/ 	.word	0x00029af0


	//   ....[114]....
        /*070c*/ 	.word	0x00029ba0


	//   ....[115]....
        /*0710*/ 	.word	0x00029c70


	//   ....[116]....
        /*0714*/ 	.word	0x00029d20


	//   ....[117]....
        /*0718*/ 	.word	0x0002a040


	//   ....[118]....
        /*071c*/ 	.word	0x0002a160


	//   ....[119]....
        /*0720*/ 	.word	0x0002c8b0


	//   ....[120]....
        /*0724*/ 	.word	0x0002cf90


	//   ....[121]....
        /*0728*/ 	.word	0x0002e260


	//   ....[122]....
        /*072c*/ 	.word	0x0002e2b0


	//   ....[123]....
        /*0730*/ 	.word	0x0002e310


	//   ....[124]....
        /*0734*/ 	.word	0x0002e330


	//----- nvinfo : EIATTR_REG_RECONFIG
	.align		4
.L_1361:
        /*0738*/ 	.byte	0x01, 0x54
	.zero		2


	//----- nvinfo : EIATTR_SYSCALL_OFFSETS
	.align		4
        /*073c*/ 	.byte	0x04, 0x46
        /*073e*/ 	.short	(.L_1363 - .L_1362)


	//   ....[0]....
.L_1362:
        /*0740*/ 	.word	0x00002440


	//   ....[1]....
        /*0744*/ 	.word	0x00023630


	//   ....[2]....
        /*0748*/ 	.word	0x00023780


	//   ....[3]....
        /*074c*/ 	.word	0x00023870


	//   ....[4]....
        /*0750*/ 	.word	0x00024010


	//   ....[5]....
        /*0754*/ 	.word	0x00024b70


	//----- nvinfo : EIATTR_MBARRIER_INSTR_OFFSETS
	.align		4
.L_1363:
        /*0758*/ 	.byte	0x04, 0x39
        /*075a*/ 	.short	(.L_1365 - .L_1364)


	//   ....[0]....
.L_1364:
        /*075c*/ 	.word	0x000002c0
        /*0760*/ 	.word	0x000000ff
        /*0764*/ 	.word	0x00032400
        /*0768*/ 	.short	0x0100
        /*076a*/ 	.byte	0x08
	.zero		1


	//   ....[1]....
        /*076c*/ 	.word	0x000002d0
        /*0770*/ 	.word	0x000000ff
        /*0774*/ 	.word	0x00032410
        /*0778*/ 	.short	0x0100
        /*077a*/ 	.byte	0x08
	.zero		1


	//   ....[2]....
        /*077c*/ 	.word	0x000002e0
        /*0780*/ 	.word	0x000000ff
        /*0784*/ 	.word	0x00032420
        /*0788*/ 	.short	0x0100
        /*078a*/ 	.byte	0x08
	.zero		1


	//   ....[3]....
        /*078c*/ 	.word	0x000003d0
        /*0790*/ 	.word	0x000000ff
        /*0794*/ 	.word	0x00032430
        /*0798*/ 	.short	0x0100
        /*079a*/ 	.byte	0x08
	.zero		1


	//   ....[4]....
        /*079c*/ 	.word	0x000003e0
        /*07a0*/ 	.word	0x000000ff
        /*07a4*/ 	.word	0x00032440
        /*07a8*/ 	.short	0x0100
        /*07aa*/ 	.byte	0x08
	.zero		1


	//   ....[5]....
        /*07ac*/ 	.word	0x000003f0
        /*07b0*/ 	.word	0x000000ff
        /*07b4*/ 	.word	0x00032438
        /*07b8*/ 	.short	0x0100
        /*07ba*/ 	.byte	0x08
	.zero		1


	//   ....[6]....
        /*07bc*/ 	.word	0x00000400
        /*07c0*/ 	.word	0x000000ff
        /*07c4*/ 	.word	0x00032448
        /*07c8*/ 	.short	0x0100
        /*07ca*/ 	.byte	0x08
	.zero		1


	//   ....[7]....
        /*07cc*/ 	.word	0x00000530
        /*07d0*/ 	.word	0x000000ff
        /*07d4*/ 	.word	0x00032450
        /*07d8*/ 	.short	0x0100
        /*07da*/ 	.byte	0x08
	.zero		1


	//   ....[8]....
        /*07dc*/ 	.word	0x00000540
        /*07e0*/ 	.word	0x000000ff
        /*07e4*/ 	.word	0x00032460
        /*07e8*/ 	.short	0x0100
        /*07ea*/ 	.byte	0x08
	.zero		1


	//   ....[9]....
        /*07ec*/ 	.word	0x00000550
        /*07f0*/ 	.word	0x000000ff
        /*07f4*/ 	.word	0x00032458
        /*07f8*/ 	.short	0x0100
        /*07fa*/ 	.byte	0x08
	.zero		1


	//   ....[10]....
        /*07fc*/ 	.word	0x00000560
        /*0800*/ 	.word	0x000000ff
        /*0804*/ 	.word	0x00032468
        /*0808*/ 	.short	0x0100
        /*080a*/ 	.byte	0x08
	.zero		1


	//   ....[11]....
        /*080c*/ 	.word	0x00000650
        /*0810*/ 	.word	0x000000ff
        /*0814*/ 	.word	0x00032470
        /*0818*/ 	.short	0x0100
        /*081a*/ 	.byte	0x06
	.zero		1


	//   ....[12]....
        /*081c*/ 	.word	0x00000660
        /*0820*/ 	.word	0x000000ff
        /*0824*/ 	.word	0x00032480
        /*0828*/ 	.short	0x0100
        /*082a*/ 	.byte	0x06
	.zero		1


	//   ....[13]....
        /*082c*/ 	.word	0x00000670
        /*0830*/ 	.word	0x000000ff
        /*0834*/ 	.word	0x00032478
        /*0838*/ 	.short	0x0100
        /*083a*/ 	.byte	0x06
	.zero		1


	//   ....[14]....
        /*083c*/ 	.word	0x00000680
        /*0840*/ 	.word	0x000000ff
        /*0844*/ 	.word	0x00032488
        /*0848*/ 	.short	0x0100
        /*084a*/ 	.byte	0x06
	.zero		1


	//   ....[15]....
        /*084c*/ 	.word	0x000007b0
        /*0850*/ 	.word	0x000000ff
        /*0854*/ 	.word	0x00032490
        /*0858*/ 	.short	0x0100
        /*085a*/ 	.byte	0x08
	.zero		1


	//   ....[16]....
        /*085c*/ 	.word	0x000007c0
        /*0860*/ 	.word	0x000000ff
        /*0864*/ 	.word	0x000324a0
        /*0868*/ 	.short	0x0100
        /*086a*/ 	.byte	0x08
	.zero		1


	//   ....[17]....
        /*086c*/ 	.word	0x000007d0
        /*0870*/ 	.word	0x000000ff
        /*0874*/ 	.word	0x00032498
        /*0878*/ 	.short	0x0100
        /*087a*/ 	.byte	0x08
	.zero		1


	//   ....[18]....
        /*087c*/ 	.word	0x000007e0
        /*0880*/ 	.word	0x000000ff
        /*0884*/ 	.word	0x000324a8
        /*0888*/ 	.short	0x0100
        /*088a*/ 	.byte	0x08
	.zero		1


	//   ....[19]....
        /*088c*/ 	.word	0x00000910
        /*0890*/ 	.word	0x000000ff
        /*0894*/ 	.word	0x000324b0
        /*0898*/ 	.short	0x0100
        /*089a*/ 	.byte	0x08
	.zero		1


	//   ....[20]....
        /*089c*/ 	.word	0x00000920
        /*08a0*/ 	.word	0x000000ff
        /*08a4*/ 	.word	0x000324c0
        /*08a8*/ 	.short	0x0100
        /*08aa*/ 	.byte	0x08
	.zero		1


	//   ....[21]....
        /*08ac*/ 	.word	0x00000930
        /*08b0*/ 	.word	0x000000ff
        /*08b4*/ 	.word	0x000324b8
        /*08b8*/ 	.short	0x0100
        /*08ba*/ 	.byte	0x08
	.zero		1


	//   ....[22]....
        /*08bc*/ 	.word	0x00000940
        /*08c0*/ 	.word	0x000000ff
        /*08c4*/ 	.word	0x000324c8
        /*08c8*/ 	.short	0x0100
        /*08ca*/ 	.byte	0x08
	.zero		1


	//   ....[23]....
        /*08cc*/ 	.word	0x000026c0
        /*08d0*/ 	.word	0x000000ff
        /*08d4*/ 	.word	0x00032400
        /*08d8*/ 	.short	0x010a
        /*08da*/ 	.byte	0x2c
	.zero		1


	//   ....[24]....
        /*08dc*/ 	.word	0x00002af0
        /*08e0*/ 	.word	0x00000014
        /*08e4*/ 	.word	0x00000000
        /*08e8*/ 	.short	0x010a
        /*08ea*/ 	.byte	0x3f
	.zero		1


	//   ....[25]....
        /*08ec*/ 	.word	0x00002b50
        /*08f0*/ 	.word	0x00000014
        /*08f4*/ 	.word	0x00000000
        /*08f8*/ 	.short	0x010a
        /*08fa*/ 	.byte	0x3f
	.zero		1


	//   ....[26]....
        /*08fc*/ 	.word	0x00002f00
        /*0900*/ 	.word	0x000000ff
        /*0904*/ 	.word	0x00032410
        /*0908*/ 	.short	0x010a
        /*090a*/ 	.byte	0x2c
	.zero		1


	//   ....[27]....
        /*090c*/ 	.word	0x00003000
        /*0910*/ 	.word	0x00000008
        /*0914*/ 	.word	0x00000000
        /*0918*/ 	.short	0x010a
        /*091a*/ 	.byte	0x3f
	.zero		1


	//   ....[28]....
        /*091c*/ 	.word	0x00003060
        /*0920*/ 	.word	0x00000008
        /*0924*/ 	.word	0x00000000
        /*0928*/ 	.short	0x010a
        /*092a*/ 	.byte	0x3f
	.zero		1


	//   ....[29]....
        /*092c*/ 	.word	0x00003d50
        /*0930*/ 	.word	0x00000008
        /*0934*/ 	.word	0x00000000
        /*0938*/ 	.short	0x0101
        /*093a*/ 	.byte	0x3f
	.zero		1


	//   ....[30]....
        /*093c*/ 	.word	0x00009600
        /*0940*/ 	.word	0x00000015
        /*0944*/ 	.word	0x00000000
        /*0948*/ 	.short	0x0101
        /*094a*/ 	.byte	0x3f
	.zero		1


	//   ....[31]....
        /*094c*/ 	.word	0x00009d30
        /*0950*/ 	.word	0x00000003
        /*0954*/ 	.word	0x00000000
        /*0958*/ 	.short	0x010a
        /*095a*/ 	.byte	0x3f
	.zero		1


	//   ....[32]....
        /*095c*/ 	.word	0x00009e30
        /*0960*/ 	.word	0x00000000
        /*0964*/ 	.word	0x00000000
        /*0968*/ 	.short	0x010a
        /*096a*/ 	.byte	0x3f
	.zero		1


	//   ....[33]....
        /*096c*/ 	.word	0x0000a260
        /*0970*/ 	.word	0x00000003
        /*0974*/ 	.word	0x00000000
        /*0978*/ 	.short	0x010a
        /*097a*/ 	.byte	0x3f
	.zero		1


	//   ....[34]....
        /*097c*/ 	.word	0x0000a310
        /*0980*/ 	.word	0x00000004
        /*0984*/ 	.word	0x00000000
        /*0988*/ 	.short	0x010a
        /*098a*/ 	.byte	0x3f
	.zero		1


	//   ....[35]....
        /*098c*/ 	.word	0x0000afe0
        /*0990*/ 	.word	0x00000003
        /*0994*/ 	.word	0x00000000
        /*0998*/ 	.short	0x0101
        /*099a*/ 	.byte	0x3f
	.zero		1


	//   ....[36]....
        /*099c*/ 	.word	0x00013900
        /*09a0*/ 	.word	0x00000000
        /*09a4*/ 	.word	0x00000000
        /*09a8*/ 	.short	0x0101
        /*09aa*/ 	.byte	0x3f
	.zero		1


	//   ....[37]....
        /*09ac*/ 	.word	0x00013b00
        /*09b0*/ 	.word	0x00000005
        /*09b4*/ 	.word	0x00000000
        /*09b8*/ 	.short	0x010a
        /*09ba*/ 	.byte	0x3f
	.zero		1


	//   ....[38]....
        /*09bc*/ 	.word	0x00013c00
        /*09c0*/ 	.word	0x00000000
        /*09c4*/ 	.word	0x00000000
        /*09c8*/ 	.short	0x010a
        /*09ca*/ 	.byte	0x3f
	.zero		1


	//   ....[39]....
        /*09cc*/ 	.word	0x00014030
        /*09d0*/ 	.word	0x00000005
        /*09d4*/ 	.word	0x00000000
        /*09d8*/ 	.short	0x010a
        /*09da*/ 	.byte	0x3f
	.zero		1


	//   ....[40]....
        /*09dc*/ 	.word	0x000140e0
        /*09e0*/ 	.word	0x00000004
        /*09e4*/ 	.word	0x00000000
        /*09e8*/ 	.short	0x010a
        /*09ea*/ 	.byte	0x3f
	.zero		1


	//   ....[41]....
        /*09ec*/ 	.word	0x00014dc0
        /*09f0*/ 	.word	0x00000004
        /*09f4*/ 	.word	0x00000000
        /*09f8*/ 	.short	0x0101
        /*09fa*/ 	.byte	0x3f
	.zero		1


	//   ....[42]....
        /*09fc*/ 	.word	0x0001eb60
        /*0a00*/ 	.word	0x00000000
        /*0a04*/ 	.word	0x00000000
        /*0a08*/ 	.short	0x0101
        /*0a0a*/ 	.byte	0x3f
	.zero		1


	//   ....[43]....
        /*0a0c*/ 	.word	0x00021790
        /*0a10*/ 	.word	0x000000ff
        /*0a14*/ 	.word	0x00000000
        /*0a18*/ 	.short	0x0101
        /*0a1a*/ 	.byte	0x05
	.zero		1


	//   ....[44]....
        /*0a1c*/ 	.word	0x00023c80
        /*0a20*/ 	.word	0x00000000
        /*0a24*/ 	.word	0x00032440
        /*0a28*/ 	.short	0x010a
        /*0a2a*/ 	.byte	0x3f
	.zero		1


	//   ....[45]....
        /*0a2c*/ 	.word	0x00024940
        /*0a30*/ 	.word	0x00000011
        /*0a34*/ 	.word	0x00032400
        /*0a38*/ 	.short	0x0107
        /*0a3a*/ 	.byte	0x3f
	.zero		1


	//   ....[46]....
        /*0a3c*/ 	.word	0x000249e0
        /*0a40*/ 	.word	0x00000011
        /*0a44*/ 	.word	0x00032400
        /*0a48*/ 	.short	0x0101
        /*0a4a*/ 	.byte	0x3f
	.zero		1


	//   ....[47]....
        /*0a4c*/ 	.word	0x000254c0
        /*0a50*/ 	.word	0x00000011
        /*0a54*/ 	.word	0x00032410
        /*0a58*/ 	.short	0x0107
        /*0a5a*/ 	.byte	0x3f
	.zero		1


	//   ....[48]....
        /*0a5c*/ 	.word	0x000255c0
        /*0a60*/ 	.word	0x00000011
        /*0a64*/ 	.word	0x00032410
        /*0a68*/ 	.short	0x0101
        /*0a6a*/ 	.byte	0x3f
	.zero		1


	//   ....[49]....
        /*0a6c*/ 	.word	0x000255e0
        /*0a70*/ 	.word	0x00000011
        /*0a74*/ 	.word	0x00032420
        /*0a78*/ 	.short	0x010a
        /*0a7a*/ 	.byte	0x3f
	.zero		1


	//   ....[50]....
        /*0a7c*/ 	.word	0x000256c0
        /*0a80*/ 	.word	0x00000002
        /*0a84*/ 	.word	0x00032460
        /*0a88*/ 	.short	0x010a
        /*0a8a*/ 	.byte	0x3f
	.zero		1


	//   ....[51]....
        /*0a8c*/ 	.word	0x00025ee0
        /*0a90*/ 	.word	0x00000003
        /*0a94*/ 	.word	0x00032440
        /*0a98*/ 	.short	0x010a
        /*0a9a*/ 	.byte	0x3f
	.zero		1


	//   ....[52]....
        /*0a9c*/ 	.word	0x00026100
        /*0aa0*/ 	.word	0x00000003
        /*0aa4*/ 	.word	0x00032460
        /*0aa8*/ 	.short	0x010a
        /*0aaa*/ 	.byte	0x3f
	.zero		1


	//   ....[53]....
        /*0aac*/ 	.word	0x000268f0
        /*0ab0*/ 	.word	0x00000004
        /*0ab4*/ 	.word	0x00032440
        /*0ab8*/ 	.short	0x010a
        /*0aba*/ 	.byte	0x3f
	.zero		1


	//   ....[54]....
        /*0abc*/ 	.word	0x00026b10
        /*0ac0*/ 	.word	0x00000004
        /*0ac4*/ 	.word	0x00032460
        /*0ac8*/ 	.short	0x010a
        /*0aca*/ 	.byte	0x3f
	.zero		1


	//   ....[55]....
        /*0acc*/ 	.word	0x00027290
        /*0ad0*/ 	.word	0x00000004
        /*0ad4*/ 	.word	0x00032440
        /*0ad8*/ 	.short	0x010a
        /*0ada*/ 	.byte	0x3f
	.zero		1


	//   ....[56]....
        /*0adc*/ 	.word	0x000274b0
        /*0ae0*/ 	.word	0x00000004
        /*0ae4*/ 	.word	0x00032460
        /*0ae8*/ 	.short	0x010a
        /*0aea*/ 	.byte	0x3f
	.zero		1


	//   ....[57]....
        /*0aec*/ 	.word	0x00027e20
        /*0af0*/ 	.word	0x00000000
        /*0af4*/ 	.word	0x00032420
        /*0af8*/ 	.short	0x010a
        /*0afa*/ 	.byte	0x3f
	.zero		1


	//   ....[58]....
        /*0afc*/ 	.word	0x00027ff0
        /*0b00*/ 	.word	0x00000006
        /*0b04*/ 	.word	0x00000000
        /*0b08*/ 	.short	0x010a
        /*0b0a*/ 	.byte	0x3f
	.zero		1


	//   ....[59]....
        /*0b0c*/ 	.word	0x00028040
        /*0b10*/ 	.word	0x00000003
        /*0b14*/ 	.word	0x00000000
        /*0b18*/ 	.short	0x010a
        /*0b1a*/ 	.byte	0x3f
	.zero		1


	//   ....[60]....
        /*0b1c*/ 	.word	0x000280a0
        /*0b20*/ 	.word	0x00000012
        /*0b24*/ 	.word	0x00000000
        /*0b28*/ 	.short	0x010a
        /*0b2a*/ 	.byte	0x3f
	.zero		1


	//   ....[61]....
        /*0b2c*/ 	.word	0x000280d0
        /*0b30*/ 	.word	0x00000003
        /*0b34*/ 	.word	0x00000000
        /*0b38*/ 	.short	0x010a
        /*0b3a*/ 	.byte	0x3f
	.zero		1


	//   ....[62]....
        /*0b3c*/ 	.word	0x00028140
        /*0b40*/ 	.word	0x00000009
        /*0b44*/ 	.word	0x00032400
        /*0b48*/ 	.short	0x010a
        /*0b4a*/ 	.byte	0x3f
	.zero		1


	//   ....[63]....
        /*0b4c*/ 	.word	0x00028190
        /*0b50*/ 	.word	0x00000014
        /*0b54*/ 	.word	0x00000000
        /*0b58*/ 	.short	0x010a
        /*0b5a*/ 	.byte	0x3f
	.zero		1


	//   ....[64]....
        /*0b5c*/ 	.word	0x000281f0
        /*0b60*/ 	.word	0x00000009
        /*0b64*/ 	.word	0x00032410
        /*0b68*/ 	.short	0x010a
        /*0b6a*/ 	.byte	0x3f
	.zero		1


	//   ....[65]....
        /*0b6c*/ 	.word	0x00028240
        /*0b70*/ 	.word	0x00000008
        /*0b74*/ 	.word	0x00000000
        /*0b78*/ 	.short	0x010a
        /*0b7a*/ 	.byte	0x3f
	.zero		1


	//   ....[66]....
        /*0b7c*/ 	.word	0x00028290
        /*0b80*/ 	.word	0x00000000
        /*0b84*/ 	.word	0x00000000
        /*0b88*/ 	.short	0x010a
        /*0b8a*/ 	.byte	0x3f
	.zero		1


	//   ....[67]....
        /*0b8c*/ 	.word	0x000282e0
        /*0b90*/ 	.word	0x00000004
        /*0b94*/ 	.word	0x00000000
        /*0b98*/ 	.short	0x010a
        /*0b9a*/ 	.byte	0x3f
	.zero		1


	//   ....[68]....
        /*0b9c*/ 	.word	0x00028330
        /*0ba0*/ 	.word	0x00000000
        /*0ba4*/ 	.word	0x00000000
        /*0ba8*/ 	.short	0x010a
        /*0baa*/ 	.byte	0x3f
	.zero		1


	//   ....[69]....
        /*0bac*/ 	.word	0x00028380
        /*0bb0*/ 	.word	0x00000004
        /*0bb4*/ 	.word	0x00000000
        /*0bb8*/ 	.short	0x010a
        /*0bba*/ 	.byte	0x3f
	.zero		1


	//   ....[70]....
        /*0bbc*/ 	.word	0x000284d0
        /*0bc0*/ 	.word	0x00000000
        /*0bc4*/ 	.word	0x00032440
        /*0bc8*/ 	.short	0x010a
        /*0bca*/ 	.byte	0x3f
	.zero		1


	//   ....[71]....
        /*0bcc*/ 	.word	0x00029d60
        /*0bd0*/ 	.word	0x00000011
        /*0bd4*/ 	.word	0x00032420
        /*0bd8*/ 	.short	0x010a
        /*0bda*/ 	.byte	0x3f
	.zero		1


	//   ....[72]....
        /*0bdc*/ 	.word	0x00029db0
        /*0be0*/ 	.word	0x00000002
        /*0be4*/ 	.word	0x00032460
        /*0be8*/ 	.short	0x010a
        /*0bea*/ 	.byte	0x3f
	.zero		1


	//   ....[73]....
        /*0bec*/ 	.word	0x00029e00
        /*0bf0*/ 	.word	0x00000003
        /*0bf4*/ 	.word	0x00032440
        /*0bf8*/ 	.short	0x010a
        /*0bfa*/ 	.byte	0x3f
	.zero		1


	//   ....[74]....
        /*0bfc*/ 	.word	0x00029e50
        /*0c00*/ 	.word	0x00000003
        /*0c04*/ 	.word	0x00032460
        /*0c08*/ 	.short	0x010a
        /*0c0a*/ 	.byte	0x3f
	.zero		1


	//   ....[75]....
        /*0c0c*/ 	.word	0x00029ea0
        /*0c10*/ 	.word	0x00000004
        /*0c14*/ 	.word	0x00032440
        /*0c18*/ 	.short	0x010a
        /*0c1a*/ 	.byte	0x3f
	.zero		1


	//   ....[76]....
        /*0c1c*/ 	.word	0x00029ef0
        /*0c20*/ 	.word	0x00000004
        /*0c24*/ 	.word	0x00032460
        /*0c28*/ 	.short	0x010a
        /*0c2a*/ 	.byte	0x3f
	.zero		1


	//   ....[77]....
        /*0c2c*/ 	.word	0x00029f40
        /*0c30*/ 	.word	0x00000004
        /*0c34*/ 	.word	0x00032440
        /*0c38*/ 	.short	0x010a
        /*0c3a*/ 	.byte	0x3f
	.zero		1


	//   ....[78]....
        /*0c3c*/ 	.word	0x00029f90
        /*0c40*/ 	.word	0x00000004
        /*0c44*/ 	.word	0x00032460
        /*0c48*/ 	.short	0x010a
        /*0c4a*/ 	.byte	0x3f
	.zero		1


	//   ....[79]....
        /*0c4c*/ 	.word	0x0002a080
        /*0c50*/ 	.word	0x00000000
        /*0c54*/ 	.word	0x00032420
        /*0c58*/ 	.short	0x010a
        /*0c5a*/ 	.byte	0x3f
	.zero		1


	//   ....[80]....
        /*0c5c*/ 	.word	0x0002a220
        /*0c60*/ 	.word	0x00000006
        /*0c64*/ 	.word	0x00000000
        /*0c68*/ 	.short	0x010a
        /*0c6a*/ 	.byte	0x3f
	.zero		1


	//   ....[81]....
        /*0c6c*/ 	.word	0x0002a270
        /*0c70*/ 	.word	0x00000003
        /*0c74*/ 	.word	0x00000000
        /*0c78*/ 	.short	0x010a
        /*0c7a*/ 	.byte	0x3f
	.zero		1


	//   ....[82]....
        /*0c7c*/ 	.word	0x0002a2c0
        /*0c80*/ 	.word	0x00000012
        /*0c84*/ 	.word	0x00000000
        /*0c88*/ 	.short	0x010a
        /*0c8a*/ 	.byte	0x3f
	.zero		1


	//   ....[83]....
        /*0c8c*/ 	.word	0x0002a660
        /*0c90*/ 	.word	0x0000000c
        /*0c94*/ 	.word	0x00000000
        /*0c98*/ 	.short	0x010a
        /*0c9a*/ 	.byte	0x3f
	.zero		1


	//   ....[84]....
        /*0c9c*/ 	.word	0x0002a7a0
        /*0ca0*/ 	.word	0x00000002
        /*0ca4*/ 	.word	0x00000000
        /*0ca8*/ 	.short	0x010a
        /*0caa*/ 	.byte	0x3f
	.zero		1


	//   ....[85]....
        /*0cac*/ 	.word	0x0002ae00
        /*0cb0*/ 	.word	0x0000000b
        /*0cb4*/ 	.word	0x00000000
        /*0cb8*/ 	.short	0x010a
        /*0cba*/ 	.byte	0x3f
	.zero		1


	//   ....[86]....
        /*0cbc*/ 	.word	0x0002af40
        /*0cc0*/ 	.word	0x00000008
        /*0cc4*/ 	.word	0x00000000
        /*0cc8*/ 	.short	0x010a
        /*0cca*/ 	.byte	0x3f
	.zero		1


	//   ....[87]....
        /*0ccc*/ 	.word	0x0002c190
        /*0cd0*/ 	.word	0x00000002
        /*0cd4*/ 	.word	0x00000000
        /*0cd8*/ 	.short	0x0101
        /*0cda*/ 	.byte	0x3f
	.zero		1


	//   ....[88]....
        /*0cdc*/ 	.word	0x00045f70
        /*0ce0*/ 	.word	0x00000004
        /*0ce4*/ 	.word	0x00000000
        /*0ce8*/ 	.short	0x0101
        /*0cea*/ 	.byte	0x3f
	.zero		1


	//   ....[89]....
        /*0cec*/ 	.word	0x00045fb0
        /*0cf0*/ 	.word	0x00000002
        /*0cf4*/ 	.word	0x00000000
        /*0cf8*/ 	.short	0x010a
        /*0cfa*/ 	.byte	0x3f
	.zero		1


	//   ....[90]....
        /*0cfc*/ 	.word	0x00046000
        /*0d00*/ 	.word	0x00000008
        /*0d04*/ 	.word	0x00000000
        /*0d08*/ 	.short	0x010a
        /*0d0a*/ 	.byte	0x3f
	.zero		1


	//----- nvinfo : EIATTR_NUM_MBARRIERS
	.align		4
.L_1365:
        /*0d0c*/ 	.byte	0x03, 0x38
        /*0d0e*/ 	.short	0x0017


	//----- nvinfo : EIATTR_EXIT_INSTR_OFFSETS
	.align		4
        /*0d10*/ 	.byte	0x04, 0x1c
        /*0d12*/ 	.short	(.L_1367 - .L_1366)


	//   ....[0]....
.L_1366:
        /*0d14*/ 	.word	0x00000b30


	//   ....[1]....
        /*0d18*/ 	.word	0x000228b0


	//   ....[2]....
        /*0d1c*/ 	.word	0x00028120


	//----- nvinfo : EIATTR_MAX_THREADS
	.align		4
.L_1367:
        /*0d20*/ 	.byte	0x04, 0x05
        /*0d22*/ 	.short	(.L_1369 - .L_1368)
.L_1368:
        /*0d24*/ 	.word	0x00000180
        /*0d28*/ 	.word	0x00000001
        /*0d2c*/ 	.word	0x00000001


	//----- nvinfo : EIATTR_CRS_STACK_SIZE
	.align		4
.L_1369:
        /*0d30*/ 	.byte	0x04, 0x1e
        /*0d32*/ 	.short	(.L_1371 - .L_1370)
.L_1370:
        /*0d34*/ 	.word	0x00000000


	//----- nvinfo : EIATTR_CBANK_PARAM_SIZE
	.align		4
.L_1371:
        /*0d38*/ 	.byte	0x03, 0x19
        /*0d3a*/ 	.short	0x0bf0


	//----- nvinfo : EIATTR_PARAM_CBANK
	.align		4
        /*0d3c*/ 	.byte	0x04, 0x0a
        /*0d3e*/ 	.short	(.L_1373 - .L_1372)
	.align		4
.L_1372:
        /*0d40*/ 	.word	index@(.nv.constant0._ZN7cutlass13device_kernelIN5flash11enable_sm90INS1_16FlashAttnFwdSm90INS1_25CollectiveMainloopFwdSm90ILi2EN4cute5tupleIJNS5_1CILi1EEES8_S8_EEENS6_IJNS7_ILi128EEENS7_ILi96EEENS7_ILi64EEEEEELi256ENS_10bfloat16_tEfNS_4arch4Sm90ELb0ELb1ELb1ELb0ELb0ELb0ELb1ELb1ELb0ELb1ELb0ELb0EEENS1_21CollectiveEpilogueFwdINS6_IJSA_NS7_ILi256EEESB_EEES9_SE_SG_Li256ELb0ELb1ELb0ELb0EEENS1_30DynamicPersistentTileSchedulerILi256ELi128ELb0ELb1ELb1EEEEEEEEEvNT_6ParamsE)
        /*0d44*/ 	.short	0x0210
        /*0d46*/ 	.short	0x0bf0


	//----- nvinfo : EIATTR_SW_WAR
	.align		4
.L_1373:
        /*0d48*/ 	.byte	0x04, 0x36
        /*0d4a*/ 	.short	(.L_1375 - .L_1374)
.L_1374:
        /*0d4c*/ 	.word	0x00000008
.L_1375:


//--------------------- .nv.info._ZN7cutlass13device_kernelIN5flash11enable_sm90INS1_16FlashAttnFwdSm90INS1_25CollectiveMainloopFwdSm90ILi2EN4cute5tupleIJNS5_1CILi1EEES8_S8_EEENS6_IJNS7_ILi128EEENS7_ILi96EEENS7_ILi64EEEEEELi256ENS_10bfloat16_tEfNS_4arch4Sm90ELb0ELb1ELb1ELb1ELb0ELb0ELb0ELb1ELb0ELb1ELb0ELb0EEENS1_21CollectiveEpilogueFwdINS6_IJSA_NS7_ILi256EEESB_EEES9_SE_SG_Li256ELb1ELb1ELb0ELb0EEENS1_36VarlenDynamicPersistentTileSchedulerILi128ELi96ELi256ELi128ELb0ELb1ELb1ELb1ELb0ELb1EEEEEEEEEvNT_6ParamsE --------------------------
	.section	.nv.info._ZN7cutlass13device_kernelIN5flash11enable_sm90INS1_16FlashAttnFwdSm90INS1_25CollectiveMainloopFwdSm90ILi2EN4cute5tupleIJNS5_1CILi1EEES8_S8_EEENS6_IJNS7_ILi128EEENS7_ILi96EEENS7_ILi64EEEEEELi256ENS_10bfloat16_tEfNS_4arch4Sm90ELb0ELb1ELb1ELb1ELb0ELb0ELb0ELb1ELb0ELb1ELb0ELb0EEENS1_21CollectiveEpilogueFwdINS6_IJSA_NS7_ILi256EEESB_EEES9_SE_SG_Li256ELb1ELb1ELb0ELb0EEENS1_36VarlenDynamicPersistentTileSchedulerILi128ELi96ELi256ELi128ELb0ELb1ELb1ELb1ELb0ELb1EEEEEEEEEvNT_6ParamsE,"",@"SHT_CUDA_INFO"
	.sectionflags	@""
	.align	4


	//----- nvinfo : EIATTR_CUDA_API_VERSION
	.align		4
        /*0000*/ 	.byte	0x04, 0x37
        /*0002*/ 	.short	(.L_1377 - .L_1376)
.L_1376:
        /*0004*/ 	.word	0x00000082


	//----- nvinfo : EIATTR_KPARAM_INFO
	.align		4
.L_1377:
        /*0008*/ 	.byte	0x04, 0x17
        /*000a*/ 	.short	(.L_1379 - .L_1378)
.L_1378:
        /*000c*/ 	.word	0x00000000
        /*0010*/ 	.short	0x0000
        /*0012*/ 	.short	0x0070
        /*0014*/ 	.byte	0x00, 0xf0, 0x01, 0x2a


	//----- nvinfo : EIATTR_SPARSE_MMA_MASK
	.align		4
.L_1379:
        /*0018*/ 	.byte	0x03, 0x50
        /*001a*/ 	.short	0x0000


	//----- nvinfo : EIATTR_MAXREG_COUNT
	.align		4
        /*001c*/ 	.byte	0x03, 0x1b
        /*001e*/ 	.short	0x00a8


	//----- nvinfo : EIATTR_NUM_BARRIERS
	.align		4
        /*0020*/ 	.byte	0x02, 0x4c
        /*0022*/ 	.byte	0x10
	.zero		1


	//----- nvinfo : EIATTR_EXTERNS
	.align		4
        /*0024*/ 	.byte	0x04, 0x0f
        /*0026*/ 	.short	(.L_1381 - .L_1380)


	//   ....[0]....
	.align		4
.L_1380:
        /*0028*/ 	.word	index@(__assertfail)


	//----- nvinfo : EIATTR_ANNOTATIONS
	.align		4
.L_1381:
        /*002c*/ 	.byte	0x04, 0x55
        /*002e*/ 	.short	(.L_1383 - .L_1382)


	//   ....[0]....
.L_1382:
        /* <DEDUP_REMOVED lines=57> */


	//----- nvinfo : EIATTR_MERCURY_ISA_VERSION
	.align		4
.L_1383:
        /*03b0*/ 	.byte	0x03, 0x5f
        /*03b2*/ 	.short	0x0101


	//----- nvinfo : EIATTR_UNUSED_LOAD_BYTE_OFFSET
	.align		4
        /*03b4*/ 	.byte	0x04, 0x44
        /*03b6*/ 	.short	(.L_1385 - .L_1384)


	//   ....[0]....
.L_1384:
        /*03b8*/ 	.word	0x00000a40
        /*03bc*/ 	.word	0x0000fff0


	//   ....[1]....
        /*03c0*/ 	.word	0x0000e980
        /*03c4*/ 	.word	0x0000fff0


	//----- nvinfo : EIATTR_INT_WARP_WIDE_INSTR_OFFSETS
	.align		4
.L_1385:
        /*03c8*/ 	.byte	0x04, 0x31
        /*03ca*/ 	.short	(.L_1387 - .L_1386)


	//   ....[0]....
.L_1386:
        /*03cc*/ 	.word	0x00000130


	//   ....[1]....
        /*03d0*/ 	.word	0x00000170


	//   ....[2]....
        /*03d4*/ 	.word	0x000001e0


	//   ....[3]....
        /*03d8*/ 	.word	0x00012d10


	//   ....[4]....
        /*03dc*/ 	.word	0x00012da0


	//   ....[5]....
        /*03e0*/ 	.word	0x00016b10


	//   ....[6]....
        /*03e4*/ 	.word	0x00016ba0


	//----- nvinfo : EIATTR_COOP_GROUP_MASK_REGIDS
	.align		4
.L_1387:
        /*03e8*/ 	.byte	0x04, 0x29
        /*03ea*/ 	.short	(.L_1389 - .L_1388)


	//   ....[0]....
.L_1388:
        /*03ec*/ 	.word	0xffffffff


	//   ....[1]....
        /*03f0*/ 	.word	0xffffffff


	//   ....[2]....
        /*03f4*/ 	.word	0xffffffff


	//   ....[3]....
        /*03f8*/ 	.word	0xffffffff


	//   ....[4]....
        /*03fc*/ 	.word	0xffffffff


	//   ....[5]....
        /*0400*/ 	.word	0xffffffff


	//   ....[6]....
        /*0404*/ 	.word	0xffffffff


	//   ....[7]....
        /*0408*/ 	.word	0xffffffff


	//   ....[8]....
        /*040c*/ 	.word	0xffffffff


	//   ....[9]....
        /*0410*/ 	.word	0xffffffff


	//   ....[10]....
        /*0414*/ 	.word	0xffffffff


	//   ....[11]....
        /*0418*/ 	.word	0xffffffff


	//   ....[12]....
        /*041c*/ 	.word	0xffffffff


	//   ....[13]....
        /*0420*/ 	.word	0xffffffff


	//   ....[14]....
        /*0424*/ 	.word	0xffffffff


	//   ....[15]....
        /*0428*/ 	.word	0xffffffff


	//   ....[16]....
        /*042c*/ 	.word	0xffffffff


	//   ....[17]....
        /*0430*/ 	.word	0xffffffff


	//   ....[18]....
        /*0434*/ 	.word	0xffffffff


	//   ....[19]....
        /*0438*/ 	.word	0xffffffff


	//   ....[20]....
        /*043c*/ 	.word	0xffffffff


	//   ....[21]....
        /*0440*/ 	.word	0xffffffff


	//   ....[22]....
        /*0444*/ 	.word	0xffffffff


	//   ....[23]....
        /*0448*/ 	.word	0xffffffff


	//   ....[24]....
        /*044c*/ 	.word	0xffffffff


	//   ....[25]....
        /*0450*/ 	.word	0xffffffff


	//   ....[26]....
        /*0454*/ 	.word	0xffffffff


	//   ....[27]....
        /*0458*/ 	.word	0xffffffff


	//   ....[28]....
        /*045c*/ 	.word	0xffffffff


	//   ....[29]....
        /*0460*/ 	.word	0xffffffff


	//   ....[30]....
        /*0464*/ 	.word	0xffffffff


	//   ....[31]....
        /*0468*/ 	.word	0xffffffff


	//   ....[32]....
        /*046c*/ 	.word	0xffffffff


	//   ....[33]....
        /*0470*/ 	.word	0xffffffff


	//   ....[34]....
        /*0474*/ 	.word	0xffffffff


	//   ....[35]....
        /*0478*/ 	.word	0xffffffff


	//   ....[36]....
        /*047c*/ 	.word	0xffffffff


	//   ....[37]....
        /*0480*/ 	.word	0xffffffff


	//   ....[38]....
        /*0484*/ 	.word	0xffffffff


	//   ....[39]....
        /*0488*/ 	.word	0xffffffff


	//   ....[40]....
        /*048c*/ 	.word	0xffffffff


	//   ....[41]....
        /*0490*/ 	.word	0xffffffff


	//   ....[42]....
        /*0494*/ 	.word	0xffffffff


	//   ....[43]....
        /*0498*/ 	.word	0xffffffff


	//   ....[44]....
        /*049c*/ 	.word	0xffffffff


	//   ....[45]....
        /*04a0*/ 	.word	0xffffffff


	//   ....[46]....
        /*04a4*/ 	.word	0xffffffff


	//   ....[47]....
        /*04a8*/ 	.word	0xffffffff


	//   ....[48]....
        /*04ac*/ 	.word	0xffffffff


	//   ....[49]....
        /*04b0*/ 	.word	0xffffffff


	//   ....[50]....
        /*04b4*/ 	.word	0xffffffff


	//   ....[51]....
        /*04b8*/ 	.word	0xffffffff


	//   ....[52]....
        /*04bc*/ 	.word	0xffffffff


	//   ....[53]....
        /*04c0*/ 	.word	0xffffffff


	//   ....[54]....
        /*04c4*/ 	.word	0xffffffff


	//   ....[55]....
        /*04c8*/ 	.word	0xffffffff


	//   ....[56]....
        /*04cc*/ 	.word	0xffffffff


	//   ....[57]....
        /*04d0*/ 	.word	0xffffffff


	//   ....[58]....
        /*04d4*/ 	.word	0xffffffff


	//   ....[59]....
        /*04d8*/ 	.word	0xffffffff


	//   ....[60]....
        /*04dc*/ 	.word	0xffffffff


	//   ....[61]....
        /*04e0*/ 	.word	0xffffffff


	//   ....[62]....
        /*04e4*/ 	.word	0xffffffff


	//   ....[63]....
        /*04e8*/ 	.word	0xffffffff


	//   ....[64]....
        /*04ec*/ 	.word	0xffffffff


	//   ....[65]....
        /*04f0*/ 	.word	0xffffffff


	//   ....[66]....
        /*04f4*/ 	.word	0xffffffff


	//   ....[67]....
        /*04f8*/ 	.word	0xffffffff


	//   ....[68]....
        /*04fc*/ 	.word	0xffffffff


	//   ....[69]....
        /*0500*/ 	.word	0xffffffff


	//   ....[70]....
        /*0504*/ 	.word	0xffffffff


	//   ....[71]....
        /*0508*/ 	.word	0xffffffff


	//   ....[72]....
        /*050c*/ 	.word	0xffffffff


	//   ....[73]....
        /*0510*/ 	.word	0xffffffff


	//   ....[74]....
        /*0514*/ 	.word	0xffffffff


	//   ....[75]....
        /*0518*/ 	.word	0xffffffff


	//   ....[76]....
        /*051c*/ 	.word	0xffffffff


	//   ....[77]....
        /*0520*/ 	.word	0xffffffff


	//   ....[78]....
        /*0524*/ 	.word	0xffffffff


	//   ....[79]....
        /*0528*/ 	.word	0xffffffff


	//   ....[80]....
        /*052c*/ 	.word	0xffffffff


	//   ....[81]....
        /*0530*/ 	.word	0xffffffff


	//   ....[82]....
        /*0534*/ 	.word	0xffffffff


	//   ....[83]....
        /*0538*/ 	.word	0xffffffff


	//   ....[84]....
        /*053c*/ 	.word	0xffffffff


	//   ....[85]....
        /*0540*/ 	.word	0xffffffff


	//   ....[86]....
        /*0544*/ 	.word	0xffffffff


	//   ....[87]....
        /*0548*/ 	.word	0xffffffff


	//   ....[88]....
        /*054c*/ 	.word	0xffffffff


	//   ....[89]....
        /*0550*/ 	.word	0xffffffff


	//   ....[90]....
        /*0554*/ 	.word	0xffffffff


	//   ....[91]....
        /*0558*/ 	.word	0xffffffff


	//   ....[92]....
        /*055c*/ 	.word	0xffffffff


	//   ....[93]....
        /*0560*/ 	.word	0xffffffff


	//   ....[94]....
        /*0564*/ 	.word	0xffffffff


	//   ....[95]....
        /*0568*/ 	.word	0xffffffff


	//   ....[96]....
        /*056c*/ 	.word	0xffffffff


	//   ....[97]....
        /*0570*/ 	.word	0xffffffff


	//   ....[98]....
        /*0574*/ 	.word	0xffffffff


	//   ....[99]....
        /*0578*/ 	.word	0xffffffff


	//   ....[100]....
        /*057c*/ 	.word	0xffffffff


	//   ....[101]....
        /*0580*/ 	.word	0xffffffff


	//   ....[102]....
        /*0584*/ 	.word	0xffffffff


	//   ....[103]....
        /*0588*/ 	.word	0xffffffff


	//   ....[104]....
        /*058c*/ 	.word	0xffffffff


	//   ....[105]....
        /*0590*/ 	.word	0x0500000f


	//   ....[106]....
        /*0594*/ 	.word	0x0500000f


	//   ....[107]....
        /*0598*/ 	.word	0x0500000f


	//   ....[108]....
        /*059c*/ 	.word	0x0500000f


	//   ....[109]....
        /*05a0*/ 	.word	0x0500000f


	//   ....[110]....
        /*05a4*/ 	.word	0x0500000f


	//   ....[111]....
        /*05a8*/ 	.word	0x0500000f


	//   ....[112]....
        /*05ac*/ 	.word	0x0500000f


	//   ....[113]....
        /*05b0*/ 	.word	0x0500000f


	//   ....[114]....
        /*05b4*/ 	.word	0x0500000f


	//   ....[115]....
        /*05b8*/ 	.word	0x0500000f


	//   ....[116]....
        /*05bc*/ 	.word	0x0500000f


	//   ....[117]....
        /*05c0*/ 	.word	0x0500000f


	//   ....[118]....
        /*05c4*/ 	.word	0x0500000f


	//   ....[119]....
        /*05c8*/ 	.word	0x0500000f


	//   ....[120]....
        /*05cc*/ 	.word	0x0500000f


	//   ....[121]....
        /*05d0*/ 	.word	0x0500000f


	//   ....[122]....
        /*05d4*/ 	.word	0x0500000f


	//   ....[123]....
        /*05d8*/ 	.word	0x0500000f


	//   ....[124]....
        /*05dc*/ 	.word	0x0500000f


	//   ....[125]....
        /*05e0*/ 	.word	0x0500000f


	//   ....[126]....
        /*05e4*/ 	.word	0x0500000f


	//   ....[127]....
        /*05e8*/ 	.word	0x0500000f


	//   ....[128]....
        /*05ec*/ 	.word	0x0500000f


	//   ....[129]....
        /*05f0*/ 	.word	0x0500000f


	//   ....[130]....
        /*05f4*/ 	.word	0x0500000f


	//   ....[131]....
        /*05f8*/ 	.word	0x0500000f


	//   ....[132]....
        /*05fc*/ 	.word	0x0500000f


	//   ....[133]....
        /*0600*/ 	.word	0x0500000f


	//   ....[134]....
        /*0604*/ 	.word	0x0500000f


	//   ....[135]....
        /*0608*/ 	.word	0x0500000f


	//   ....[136]....
        /*060c*/ 	.word	0x0500000f


	//   ....[137]....
        /*0610*/ 	.word	0x0500000f


	//   ....[138]....
        /*0614*/ 	.word	0x0500000f


	//   ....[139]....
        /*0618*/ 	.word	0x0500000f


	//----- nvinfo : EIATTR_COOP_GROUP_INSTR_OFFSETS
	.align		4
.L_1389:
        /*061c*/ 	.byte	0x04, 0x28
        /*061e*/ 	.short	(.L_1391 - .L_1390)


	//   ....[0]....
.L_1390:
        /*0620*/ 	.word	0x00000070


	//   ....[1]....
        /*0624*/ 	.word	0x00000140


	//   ....[2]....
        /*0628*/ 	.word	0x00000190


	//   ....[3]....
        /*062c*/ 	.word	0x000003c0


	//   ....[4]....
        /*0630*/ 	.word	0x00000520


	//   ....[5]....
        /*0634*/ 	.word	0x00000640


	//   ....[6]....
        /*0638*/ 	.word	0x000007a0


	//   ....[7]....
        /*063c*/ 	.word	0x00001b50


	//   ....[8]....
        /*0640*/ 	.word	0x00002250


	//   ....[9]....
        /*0644*/ 	.word	0x00002b30


	//   ....[10]....
        /*0648*/ 	.word	0x00003890


	//   ....[11]....
        /*064c*/ 	.word	0x000039a0


	//   ....[12]....
        /*0650*/ 	.word	0x00003eb0


	//   ....[13]....
        /*0654*/ 	.word	0x00003f50


	//   ....[14]....
        /*0658*/ 	.word	0x00005270


	//   ....[15]....
        /*065c*/ 	.word	0x000059d0


	//   ....[16]....
        /*0660*/ 	.word	0x00006750


	//   ....[17]....
        /*0664*/ 	.word	0x00006870


	//   ....[18]....
        /*0668*/ 	.word	0x00006ed0


	//   ....[19]....
        /*066c*/ 	.word	0x00006f50


	//   ....[20]....
        /*0670*/ 	.word	0x00008fa0


	//   ....[21]....
        /*0674*/ 	.word	0x00009010


	//   ....[22]....
        /*0678*/ 	.word	0x000094a0


	//   ....[23]....
        /*067c*/ 	.word	0x00009660


	//   ....[24]....
        /*0680*/ 	.word	0x0000aec0


	//   ....[25]....
        /*0684*/ 	.word	0x0000b600


	//   ....[26]....
        /*0688*/ 	.word	0x0000c2a0


	//   ....[27]....
        /*068c*/ 	.word	0x0000c3c0


	//   ....[28]....
        /*0690*/ 	.word	0x0000cc30


	//   ....[29]....
        /*0694*/ 	.word	0x0000ce00


	//   ....[30]....
        /*0698*/ 	.word	0x0000df00


	//   ....[31]....
        /*069c*/ 	.word	0x0000df40


	//   ....[32]....
        /*06a0*/ 	.word	0x0000dfe0


	//   ....[33]....
        /*06a4*/ 	.word	0x0000e040


	//   ....[34]....
        /*06a8*/ 	.word	0x0000fa10


	//   ....[35]....
        /*06ac*/ 	.word	0x0000fa50


	//   ....[36]....
        /*06b0*/ 	.word	0x0000fa90


	//   ....[37]....
        /*06b4*/ 	.word	0x0000fac0


	//   ....[38]....
        /*06b8*/ 	.word	0x00010360


	//   ....[39]....
        /*06bc*/ 	.word	0x000103a0


	//   ....[40]....
        /*06c0*/ 	.word	0x000104e0


	//   ....[41]....
        /*06c4*/ 	.word	0x00010500


	//   ....[42]....
        /*06c8*/ 	.word	0x00010640


	//   ....[43]....
        /*06cc*/ 	.word	0x00010660


	//   ....[44]....
        /*06d0*/ 	.word	0x000107b0


	//   ....[45]....
        /*06d4*/ 	.word	0x000107d0


	//   ....[46]....
        /*06d8*/ 	.word	0x00011120


	//   ....[47]....
        /*06dc*/ 	.word	0x00011140


	//   ....[48]....
        /*06e0*/ 	.word	0x00011280


	//   ....[49]....
        /*06e4*/ 	.word	0x000112a0


	//   ....[50]....
        /*06e8*/ 	.word	0x000113e0


	//   ....[51]....
        /*06ec*/ 	.word	0x00011400


	//   ....[52]....
        /*06f0*/ 	.word	0x00011550


	//   ....[53]....
        /*06f4*/ 	.word	0x00011570


	//   ....[54]....
        /*06f8*/ 	.word	0x00011750


	//   ....[55]....
        /*06fc*/ 	.word	0x00011930


	//   ....[56]....
        /*0700*/ 	.word	0x00011960


	//   ....[57]....
        /*0704*/ 	.word	0x00011990


	//   ....[58]....
        /*0708*/ 	.word	0x000119c0


	//   ....[59]....
        /*070c*/ 	.word	0x000119f0


	//   ....[60]....
        /*0710*/ 	.word	0x00011a20


	//   ....[61]....
        /*0714*/ 	.word	0x00011b90


	//   ....[62]....
        /*0718*/ 	.word	0x00011bc0


	//   ....[63]....
        /*071c*/ 	.word	0x00011bf0


	//   ....[64]....
        /*0720*/ 	.word	0x00011c20


	//   ....[65]....
        /*0724*/ 	.word	0x00011c50


	//   ....[66]....
        /*0728*/ 	.word	0x00011c80


	//   ....[67]....
        /*072c*/ 	.word	0x00011d20


	//   ....[68]....
        /*0730*/ 	.word	0x00011d80


	//   ....[69]....
        /*0734*/ 	.word	0x00011e10


	//   ....[70]....
        /*0738*/ 	.word	0x000132d0


	//   ....[71]....
        /*073c*/ 	.word	0x00013df0


	//   ....[72]....
        /*0740*/ 	.word	0x00013e10


	//   ....[73]....
        /*0744*/ 	.word	0x00013ec0


	//   ....[74]....
        /*0748*/ 	.word	0x00013ed0


	//   ....[75]....
        /*074c*/ 	.word	0x00013f50


	//   ....[76]....
        /*0750*/ 	.word	0x00013f60


	//   ....[77]....
        /*0754*/ 	.word	0x00013fe0


	//   ....[78]....
        /*0758*/ 	.word	0x00013ff0


	//   ....[79]....
        /*075c*/ 	.word	0x00014070


	//   ....[80]....
        /*0760*/ 	.word	0x00014080


	//   ....[81]....
        /*0764*/ 	.word	0x00014100


	//   ....[82]....
        /*0768*/ 	.word	0x00014110


	//   ....[83]....
        /*076c*/ 	.word	0x00014190


	//   ....[84]....
        /*0770*/ 	.word	0x000141a0


	//   ....[85]....
        /*0774*/ 	.word	0x000141b0


	//   ....[86]....
        /*0778*/ 	.word	0x00014200


	//   ....[87]....
        /*077c*/ 	.word	0x00016da0


	//   ....[88]....
        /*0780*/ 	.word	0x00016e00


	//   ....[89]....
        /*0784*/ 	.word	0x00016e30


	//   ....[90]....
        /*0788*/ 	.word	0x00016e40


	//   ....[91]....
        /*078c*/ 	.word	0x00016e70


	//   ....[92]....
        /*0790*/ 	.word	0x00016ea0


	//   ....[93]....
        /*0794*/ 	.word	0x00016ed0


	//   ....[94]....
        /*0798*/ 	.word	0x00016f00


	//   ....[95]....
        /*079c*/ 	.word	0x00017080


	//   ....[96]....
        /*07a0*/ 	.word	0x000170b0


	//   ....[97]....
        /*07a4*/ 	.word	0x000170e0


	//   ....[98]....
        /*07a8*/ 	.word	0x00017110


	//   ....[99]....
        /*07ac*/ 	.word	0x00017140


	//   ....[100]....
        /*07b0*/ 	.word	0x00017170


	//   ....[101]....
        /*07b4*/ 	.word	0x00017230


	//   ....[102]....
        /*07b8*/ 	.word	0x00017250


	//   ....[103]....
        /*07bc*/ 	.word	0x000172c0


	//   ....[104]....
        /*07c0*/ 	.word	0x00017980


	//   ....[105]....
        /*07c4*/ 	.word	0x00017fc0


	//   ....[106]....
        /*07c8*/ 	.word	0x00018180


	//   ....[107]....
        /*07cc*/ 	.word	0x000181d0


	//   ....[108]....
        /*07d0*/ 	.word	0x00018230


	//   ....[109]....
        /*07d4*/ 	.word	0x00018320


	//   ....[110]....
        /*07d8*/ 	.word	0x00018380


	//   ....[111]....
        /*07dc*/ 	.word	0x00018470


	//   ....[112]....
        /*07e0*/ 	.word	0x000184d0


	//   ....[113]....
        /*07e4*/ 	.word	0x000185c0


	//   ....[114]....
        /*07e8*/ 	.word	0x00018620


	//   ....[115]....
        /*07ec*/ 	.word	0x00018710


	//   ....[116]....
        /*07f0*/ 	.word	0x00018770


	//   ....[117]....
        /*07f4*/ 	.word	0x00018860


	//   ....[118]....
        /*07f8*/ 	.word	0x000188c0


	//   ....[119]....
        /*07fc*/ 	.word	0x00018990


	//   ....[120]....
        /*0800*/ 	.word	0x00018a10


	//   ....[121]....
        /*0804*/ 	.word	0x00018ae0


	//   ....[122]....
        /*0808*/ 	.word	0x00018e10


	//   ....[123]....
        /*080c*/ 	.word	0x00018eb0


	//   ....[124]....
        /*0810*/ 	.word	0x00018fd0


	//   ....[125]....
        /*0814*/ 	.word	0x00019040


	//   ....[126]....
        /*0818*/ 	.word	0x000190b0


	//   ....[127]....
        /*081c*/ 	.word	0x00019120


	//   ....[128]....
        /*0820*/ 	.word	0x00019190


	//   ....[129]....
        /*0824*/ 	.word	0x00019210


	//   ....[130]....
        /*0828*/ 	.word	0x000192a0


	//   ....[131]....
        /*082c*/ 	.word	0x00019330


	//   ....[132]....
        /*0830*/ 	.word	0x000193a0


	//   ....[133]....
        /*0834*/ 	.word	0x00019410


	//   ....[134]....
        /*0838*/ 	.word	0x00019480


	//   ....[135]....
        /*083c*/ 	.word	0x00019500


	//   ....[136]....
        /*0840*/ 	.word	0x00019570


	//   ....[137]....
        /*0844*/ 	.word	0x00019610


	//   ....[138]....
        /*0848*/ 	.word	0x000196a0


	//   ....[139]....
        /*084c*/ 	.word	0x000197d0


	//----- nvinfo : EIATTR_REG_RECONFIG
	.align		4
.L_1391:
        /*0850*/ 	.byte	0x01, 0x54
	.zero		2


	//----- nvinfo : EIATTR_SYSCALL_OFFSETS
	.align		4
        /*0854*/ 	.byte	0x04, 0x46
        /*0856*/ 	.short	(.L_1393 - .L_1392)


	//   ....[0]....
.L_1392:
        /*0858*/ 	.word	0x00001d30


	//   ....[1]....
        /*085c*/ 	.word	0x00012f10


	//   ....[2]....
        /*0860*/ 	.word	0x00013060


	//   ....[3]....
        /*0864*/ 	.word	0x00013150


	//   ....[4]....
        /*0868*/ 	.word	0x000139c0


	//----- nvinfo : EIATTR_MBARRIER_INSTR_OFFSETS
	.align		4
.L_1393:
        /*086c*/ 	.byte	0x04, 0x39
        /*086e*/ 	.short	(.L_1395 - .L_1394)


	//   ....[0]....
.L_1394:
        /*0870*/ 	.word	0x00000270
        /*0874*/ 	.word	0x000000ff
        /*0878*/ 	.word	0x00022800
        /*087c*/ 	.short	0x0100
        /*087e*/ 	.byte	0x08
	.zero		1


	//   ....[1]....
        /*0880*/ 	.word	0x00000280
        /*0884*/ 	.word	0x000000ff
        /*0888*/ 	.word	0x00022820
        /*088c*/ 	.short	0x0100
        /*088e*/ 	.byte	0x08
	.zero		1


	//   ....[2]....
        /*0890*/ 	.word	0x00000370
        /*0894*/ 	.word	0x000000ff
        /*0898*/ 	.word	0x00022830
        /*089c*/ 	.short	0x0100
        /*089e*/ 	.byte	0x08
	.zero		1


	//   ....[3]....
        /*08a0*/ 	.word	0x00000380
        /*08a4*/ 	.word	0x000000ff
        /*08a8*/ 	.word	0x00022840
        /*08ac*/ 	.short	0x0100
        /*08ae*/ 	.byte	0x08
	.zero		1


	//   ....[4]....
        /*08b0*/ 	.word	0x00000390
        /*08b4*/ 	.word	0x000000ff
        /*08b8*/ 	.word	0x00022838
        /*08bc*/ 	.short	0x0100
        /*08be*/ 	.byte	0x08
	.zero		1


	//   ....[5]....
        /*08c0*/ 	.word	0x000003a0
        /*08c4*/ 	.word	0x000000ff
        /*08c8*/ 	.word	0x00022848
        /*08cc*/ 	.short	0x0100
        /*08ce*/ 	.byte	0x08
	.zero		1


	//   ....[6]....
        /*08d0*/ 	.word	0x000004d0
        /*08d4*/ 	.word	0x000000ff
        /*08d8*/ 	.word	0x00022850
        /*08dc*/ 	.short	0x0100
        /*08de*/ 	.byte	0x08
	.zero		1


	//   ....[7]....
        /*08e0*/ 	.word	0x000004e0
        /*08e4*/ 	.word	0x000000ff
        /*08e8*/ 	.word	0x00022860
        /*08ec*/ 	.short	0x0100
        /*08ee*/ 	.byte	0x08
	.zero		1


	//   ....[8]....
        /*08f0*/ 	.word	0x000004f0
        /*08f4*/ 	.word	0x000000ff
        /*08f8*/ 	.word	0x00022858
        /*08fc*/ 	.short	0x0100
        /*08fe*/ 	.byte	0x08
	.zero		1


	//   ....[9]....
        /*0900*/ 	.word	0x00000500
        /*0904*/ 	.word	0x000000ff
        /*0908*/ 	.word	0x00022868
        /*090c*/ 	.short	0x0100
        /*090e*/ 	.byte	0x08
	.zero		1


	//   ....[10]....
        /*0910*/ 	.word	0x000005f0
        /*0914*/ 	.word	0x000000ff
        /*0918*/ 	.word	0x00022870
        /*091c*/ 	.short	0x0100
        /*091e*/ 	.byte	0x06
	.zero		1


	//   ....[11]....
        /*0920*/ 	.word	0x00000600
        /*0924*/ 	.word	0x000000ff
        /*0928*/ 	.word	0x00022880
        /*092c*/ 	.short	0x0100
        /*092e*/ 	.byte	0x06
	.zero		1


	//   ....[12]....
        /*0930*/ 	.word	0x00000610
        /*0934*/ 	.word	0x000000ff
        /*0938*/ 	.word	0x00022878
        /*093c*/ 	.short	0x0100
        /*093e*/ 	.byte	0x06
	.zero		1


	//   ....[13]....
        /*0940*/ 	.word	0x00000620
        /*0944*/ 	.word	0x000000ff
        /*0948*/ 	.word	0x00022888
        /*094c*/ 	.short	0x0100
        /*094e*/ 	.byte	0x06
	.zero		1


	//   ....[14]....
        /*0950*/ 	.word	0x00000750
        /*0954*/ 	.word	0x000000ff
        /*0958*/ 	.word	0x00022890
        /*095c*/ 	.short	0x0100
        /*095e*/ 	.byte	0x08
	.zero		1


	//   ....[15]....
        /*0960*/ 	.word	0x00000760
        /*0964*/ 	.word	0x000000ff
        /*0968*/ 	.word	0x000228a0
        /*096c*/ 	.short	0x0100
        /*096e*/ 	.byte	0x08
	.zero		1


	//   ....[16]....
        /*0970*/ 	.word	0x00000770
        /*0974*/ 	.word	0x000000ff
        /*0978*/ 	.word	0x00022898
        /*097c*/ 	.short	0x0100
        /*097e*/ 	.byte	0x08
	.zero		1


	//   ....[17]....
        /*0980*/ 	.word	0x00000780
        /*0984*/ 	.word	0x000000ff
        /*0988*/ 	.word	0x000228a8
        /*098c*/ 	.short	0x0100
        /*098e*/ 	.byte	0x08
	.zero		1


	//   ....[18]....
        /*0990*/ 	.word	0x000008b0
        /*0994*/ 	.word	0x000000ff
        /*0998*/ 	.word	0x000228b0
        /*099c*/ 	.short	0x0100
        /*099e*/ 	.byte	0x08
	.zero		1


	//   ....[19]....
        /*09a0*/ 	.word	0x000008c0
        /*09a4*/ 	.word	0x000000ff
        /*09a8*/ 	.word	0x000228c0
        /*09ac*/ 	.short	0x0100
        /*09ae*/ 	.byte	0x08
	.zero		1


	//   ....[20]....
        /*09b0*/ 	.word	0x000008d0
        /*09b4*/ 	.word	0x000000ff
        /*09b8*/ 	.word	0x000228b8
        /*09bc*/ 	.short	0x0100
        /*09be*/ 	.byte	0x08
	.zero		1


	//   ....[21]....
        /*09c0*/ 	.word	0x000008e0
        /*09c4*/ 	.word	0x000000ff
        /*09c8*/ 	.word	0x000228c8
        /*09cc*/ 	.short	0x0100
        /*09ce*/ 	.byte	0x08
	.zero		1


	//   ....[22]....
        /*09d0*/ 	.word	0x00001de0
        /*09d4*/ 	.word	0x00000008
        /*09d8*/ 	.word	0x00022800
        /*09dc*/ 	.short	0x010a
        /*09de*/ 	.byte	0x3f
	.zero		1


	//   ....[23]....
        /*09e0*/ 	.word	0x00001eb0
        /*09e4*/ 	.word	0x00000003
        /*09e8*/ 	.word	0x00022830
        /*09ec*/ 	.short	0x010a
        /*09ee*/ 	.byte	0x3f
	.zero		1


	//   ....[24]....
        /*09f0*/ 	.word	0x00001ef0
        /*09f4*/ 	.word	0x00000003
        /*09f8*/ 	.word	0x00022830
        /*09fc*/ 	.short	0x010a
        /*09fe*/ 	.byte	0x3f
	.zero		1


	//   ....[25]....
        /*0a00*/ 	.word	0x00002600
        /*0a04*/ 	.word	0x00000002
        /*0a08*/ 	.word	0x00000000
        /*0a0c*/ 	.short	0x0101
        /*0a0e*/ 	.byte	0x3f
	.zero		1


	//   ....[26]....
        /*0a10*/ 	.word	0x00004810
        /*0a14*/ 	.word	0x00000003
        /*0a18*/ 	.word	0x00022850
        /*0a1c*/ 	.short	0x010a
        /*0a1e*/ 	.byte	0x3f
	.zero		1


	//   ....[27]....
        /*0a20*/ 	.word	0x00004850
        /*0a24*/ 	.word	0x00000003
        /*0a28*/ 	.word	0x00022850
        /*0a2c*/ 	.short	0x010a
        /*0a2e*/ 	.byte	0x3f
	.zero		1


	//   ....[28]....
        /*0a30*/ 	.word	0x00004bd0
        /*0a34*/ 	.word	0x00000003
        /*0a38*/ 	.word	0x00000000
        /*0a3c*/ 	.short	0x0101
        /*0a3e*/ 	.byte	0x3f
	.zero		1


	//   ....[29]....
        /*0a40*/ 	.word	0x00004eb0
        /*0a44*/ 	.word	0x000000ff
        /*0a48*/ 	.word	0x00022830
        /*0a4c*/ 	.short	0x010a
        /*0a4e*/ 	.byte	0x1c
	.zero		1


	//   ....[30]....
        /*0a50*/ 	.word	0x00004ef0
        /*0a54*/ 	.word	0x000000ff
        /*0a58*/ 	.word	0x00022830
        /*0a5c*/ 	.short	0x010a
        /*0a5e*/ 	.byte	0x1c
	.zero		1


	//   ....[31]....
        /*0a60*/ 	.word	0x00005460
        /*0a64*/ 	.word	0x0000000a
        /*0a68*/ 	.word	0x00000000
        /*0a6c*/ 	.short	0x0101
        /*0a6e*/ 	.byte	0x3f
	.zero		1


	//   ....[32]....
        /*0a70*/ 	.word	0x00008040
        /*0a74*/ 	.word	0x000000ff
        /*0a78*/ 	.word	0x00022850
        /*0a7c*/ 	.short	0x010a
        /*0a7e*/ 	.byte	0x1c
	.zero		1


	//   ....[33]....
        /*0a80*/ 	.word	0x00008080
        /*0a84*/ 	.word	0x000000ff
        /*0a88*/ 	.word	0x00022850
        /*0a8c*/ 	.short	0x010a
        /*0a8e*/ 	.byte	0x1c
	.zero		1


	//   ....[34]....
        /*0a90*/ 	.word	0x00008380
        /*0a94*/ 	.word	0x000000b1
        /*0a98*/ 	.word	0x00000000
        /*0a9c*/ 	.short	0x0101
        /*0a9e*/ 	.byte	0x3f
	.zero		1


	//   ....[35]....
        /*0aa0*/ 	.word	0x000087b0
        /*0aa4*/ 	.word	0x000000ff
        /*0aa8*/ 	.word	0x00022830
        /*0aac*/ 	.short	0x010a
        /*0aae*/ 	.byte	0x1a
	.zero		1


	//   ....[36]....
        /*0ab0*/ 	.word	0x000087f0
        /*0ab4*/ 	.word	0x000000ff
        /*0ab8*/ 	.word	0x00022830
        /*0abc*/ 	.short	0x010a
        /*0abe*/ 	.byte	0x1a
	.zero		1


	//   ....[37]....
        /*0ac0*/ 	.word	0x000099d0
        /*0ac4*/ 	.word	0x00000099
        /*0ac8*/ 	.word	0x00000000
        /*0acc*/ 	.short	0x0101
        /*0ace*/ 	.byte	0x3f
	.zero		1


	//   ....[38]....
        /*0ad0*/ 	.word	0x0000a690
        /*0ad4*/ 	.word	0x000000ff
        /*0ad8*/ 	.word	0x00022850
        /*0adc*/ 	.short	0x010a
        /*0ade*/ 	.byte	0x1a
	.zero		1


	//   ....[39]....
        /*0ae0*/ 	.word	0x0000a6d0
        /*0ae4*/ 	.word	0x000000ff
        /*0ae8*/ 	.word	0x00022850
        /*0aec*/ 	.short	0x010a
        /*0aee*/ 	.byte	0x1a
	.zero		1


	//   ....[40]....
        /*0af0*/ 	.word	0x0000a9c0
        /*0af4*/ 	.word	0x000000b2
        /*0af8*/ 	.word	0x00000000
        /*0afc*/ 	.short	0x0101
        /*0afe*/ 	.byte	0x3f
	.zero		1


	//   ....[41]....
        /*0b00*/ 	.word	0x0000ab40
        /*0b04*/ 	.word	0x000000ff
        /*0b08*/ 	.word	0x00022830
        /*0b0c*/ 	.short	0x010a
        /*0b0e*/ 	.byte	0x1b
	.zero		1


	//   ....[42]....
        /*0b10*/ 	.word	0x0000ab80
        /*0b14*/ 	.word	0x000000ff
        /*0b18*/ 	.word	0x00022830
        /*0b1c*/ 	.short	0x010a
        /*0b1e*/ 	.byte	0x1b
	.zero		1


	//   ....[43]....
        /*0b20*/ 	.word	0x0000b160
        /*0b24*/ 	.word	0x00000004
        /*0b28*/ 	.word	0x00000000
        /*0b2c*/ 	.short	0x0101
        /*0b2e*/ 	.byte	0x3f
	.zero		1


	//   ....[44]....
        /*0b30*/ 	.word	0x0000db90
        /*0b34*/ 	.word	0x000000ff
        /*0b38*/ 	.word	0x00022850
        /*0b3c*/ 	.short	0x010a
        /*0b3e*/ 	.byte	0x1b
	.zero		1


	//   ....[45]....
        /*0b40*/ 	.word	0x0000dbd0
        /*0b44*/ 	.word	0x000000ff
        /*0b48*/ 	.word	0x00022850
        /*0b4c*/ 	.short	0x010a
        /*0b4e*/ 	.byte	0x1b
	.zero		1


	//   ....[46]....
        /*0b50*/ 	.word	0x0000dec0
        /*0b54*/ 	.word	0x000000b1
        /*0b58*/ 	.word	0x00000000
        /*0b5c*/ 	.short	0x0101
        /*0b5e*/ 	.byte	0x3f
	.zero		1


	//   ....[47]....
        /*0b60*/ 	.word	0x00010390
        /*0b64*/ 	.word	0x00000097
        /*0b68*/ 	.word	0x00000000
        /*0b6c*/ 	.short	0x0101
        /*0b6e*/ 	.byte	0x3f
	.zero		1


	//   ....[48]....
        /*0b70*/ 	.word	0x00013560
        /*0b74*/ 	.word	0x00000000
        /*0b78*/ 	.word	0x00022840
        /*0b7c*/ 	.short	0x010a
        /*0b7e*/ 	.byte	0x3f
	.zero		1


	//   ....[49]....
        /*0b80*/ 	.word	0x000142c0
        /*0b84*/ 	.word	0x00000008
        /*0b88*/ 	.word	0x00022800
        /*0b8c*/ 	.short	0x0107
        /*0b8e*/ 	.byte	0x3f
	.zero		1


	//   ....[50]....
        /*0b90*/ 	.word	0x000143c0
        /*0b94*/ 	.word	0x00000002
        /*0b98*/ 	.word	0x00022800
        /*0b9c*/ 	.short	0x0101
        /*0b9e*/ 	.byte	0x3f
	.zero		1


	//   ....[51]....
        /*0ba0*/ 	.word	0x000143e0
        /*0ba4*/ 	.word	0x00000002
        /*0ba8*/ 	.word	0x00022820
        /*0bac*/ 	.short	0x010a
        /*0bae*/ 	.byte	0x3f
	.zero		1


	//   ....[52]....
        /*0bb0*/ 	.word	0x000144f0
        /*0bb4*/ 	.word	0x00000002
        /*0bb8*/ 	.word	0x00022860
        /*0bbc*/ 	.short	0x010a
        /*0bbe*/ 	.byte	0x3f
	.zero		1


	//   ....[53]....
        /*0bc0*/ 	.word	0x00014db0
        /*0bc4*/ 	.word	0x00000003
        /*0bc8*/ 	.word	0x00022840
        /*0bcc*/ 	.short	0x010a
        /*0bce*/ 	.byte	0x3f
	.zero		1


	//   ....[54]....
        /*0bd0*/ 	.word	0x00015000
        /*0bd4*/ 	.word	0x00000003
        /*0bd8*/ 	.word	0x00022860
        /*0bdc*/ 	.short	0x010a
        /*0bde*/ 	.byte	0x3f
	.zero		1


	//   ....[55]....
        /*0be0*/ 	.word	0x00015860
        /*0be4*/ 	.word	0x00000002
        /*0be8*/ 	.word	0x00022840
        /*0bec*/ 	.short	0x010a
        /*0bee*/ 	.byte	0x3f
	.zero		1


	//   ....[56]....
        /*0bf0*/ 	.word	0x00015aa0
        /*0bf4*/ 	.word	0x00000002
        /*0bf8*/ 	.word	0x00022860
        /*0bfc*/ 	.short	0x010a
        /*0bfe*/ 	.byte	0x3f
	.zero		1


	//   ....[57]....
        /*0c00*/ 	.word	0x00016270
        /*0c04*/ 	.word	0x00000003
        /*0c08*/ 	.word	0x00022840
        /*0c0c*/ 	.short	0x010a
        /*0c0e*/ 	.byte	0x3f
	.zero		1


	//   ....[58]....
        /*0c10*/ 	.word	0x000164c0
        /*0c14*/ 	.word	0x00000003
        /*0c18*/ 	.word	0x00022860
        /*0c1c*/ 	.short	0x010a
        /*0c1e*/ 	.byte	0x3f
	.zero		1


	//   ....[59]....
        /*0c20*/ 	.word	0x00017900
        /*0c24*/ 	.word	0x00000000
        /*0c28*/ 	.word	0x00022820
        /*0c2c*/ 	.short	0x010a
        /*0c2e*/ 	.byte	0x3f
	.zero		1


	//   ....[60]....
        /*0c30*/ 	.word	0x00017ac0
        /*0c34*/ 	.word	0x00000006
        /*0c38*/ 	.word	0x00000000
        /*0c3c*/ 	.short	0x010a
        /*0c3e*/ 	.byte	0x3f
	.zero		1


	//   ....[61]....
        /*0c40*/ 	.word	0x00017b30
        /*0c44*/ 	.word	0x00000007
        /*0c48*/ 	.word	0x00000000
        /*0c4c*/ 	.short	0x010a
        /*0c4e*/ 	.byte	0x3f
	.zero		1


	//   ....[62]....
        /*0c50*/ 	.word	0x00017ba0
        /*0c54*/ 	.word	0x00000004
        /*0c58*/ 	.word	0x00000000
        /*0c5c*/ 	.short	0x010a
        /*0c5e*/ 	.byte	0x3f
	.zero		1


	//   ....[63]....
        /*0c60*/ 	.word	0x00017bd0
        /*0c64*/ 	.word	0x00000003
        /*0c68*/ 	.word	0x00000000
        /*0c6c*/ 	.short	0x010a
        /*0c6e*/ 	.byte	0x3f
	.zero		1


	//   ....[64]....
        /*0c70*/ 	.word	0x00017c30
        /*0c74*/ 	.word	0x00000008
        /*0c78*/ 	.word	0x00022800
        /*0c7c*/ 	.short	0x010a
        /*0c7e*/ 	.byte	0x3f
	.zero		1


	//   ....[65]....
        /*0c80*/ 	.word	0x00017c80
        /*0c84*/ 	.word	0x00000003
        /*0c88*/ 	.word	0x00022830
        /*0c8c*/ 	.short	0x010a
        /*0c8e*/ 	.byte	0x3f
	.zero		1


	//   ....[66]....
        /*0c90*/ 	.word	0x00017cd0
        /*0c94*/ 	.word	0x00000003
        /*0c98*/ 	.word	0x00022850
        /*0c9c*/ 	.short	0x010a
        /*0c9e*/ 	.byte	0x3f
	.zero		1


	//   ....[67]....
        /*0ca0*/ 	.word	0x00017d30
        /*0ca4*/ 	.word	0x00000007
        /*0ca8*/ 	.word	0x00022830
        /*0cac*/ 	.short	0x010a
        /*0cae*/ 	.byte	0x3f
	.zero		1


	//   ....[68]....
        /*0cb0*/ 	.word	0x00017d80
        /*0cb4*/ 	.word	0x000000b1
        /*0cb8*/ 	.word	0x00022850
        /*0cbc*/ 	.short	0x010a
        /*0cbe*/ 	.byte	0x3f
	.zero		1


	//   ....[69]....
        /*0cc0*/ 	.word	0x00017de0
        /*0cc4*/ 	.word	0x00000004
        /*0cc8*/ 	.word	0x00022830
        /*0ccc*/ 	.short	0x010a
        /*0cce*/ 	.byte	0x3f
	.zero		1


	//   ....[70]....
        /*0cd0*/ 	.word	0x00017e30
        /*0cd4*/ 	.word	0x000000b2
        /*0cd8*/ 	.word	0x00022850
        /*0cdc*/ 	.short	0x010a
        /*0cde*/ 	.byte	0x3f
	.zero		1


	//   ....[71]....
        /*0ce0*/ 	.word	0x00017e90
        /*0ce4*/ 	.word	0x00000005
        /*0ce8*/ 	.word	0x00022830
        /*0cec*/ 	.short	0x010a
        /*0cee*/ 	.byte	0x3f
	.zero		1


	//   ....[72]....
        /*0cf0*/ 	.word	0x00017ee0
        /*0cf4*/ 	.word	0x000000b1
        /*0cf8*/ 	.word	0x00022850
        /*0cfc*/ 	.short	0x010a
        /*0cfe*/ 	.byte	0x3f
	.zero		1


	//   ....[73]....
        /*0d00*/ 	.word	0x00018080
        /*0d04*/ 	.word	0x00000000
        /*0d08*/ 	.word	0x00022840
        /*0d0c*/ 	.short	0x010a
        /*0d0e*/ 	.byte	0x3f
	.zero		1


	//   ....[74]....
        /*0d10*/ 	.word	0x00018b30
        /*0d14*/ 	.word	0x00000002
        /*0d18*/ 	.word	0x00022820
        /*0d1c*/ 	.short	0x010a
        /*0d1e*/ 	.byte	0x3f
	.zero		1


	//   ....[75]....
        /*0d20*/ 	.word	0x00018b80
        /*0d24*/ 	.word	0x00000002
        /*0d28*/ 	.word	0x00022860
        /*0d2c*/ 	.short	0x010a
        /*0d2e*/ 	.byte	0x3f
	.zero		1


	//   ....[76]....
        /*0d30*/ 	.word	0x00018bd0
        /*0d34*/ 	.word	0x00000003
        /*0d38*/ 	.word	0x00022840
        /*0d3c*/ 	.short	0x010a
        /*0d3e*/ 	.byte	0x3f
	.zero		1


	//   ....[77]....
        /*0d40*/ 	.word	0x00018c20
        /*0d44*/ 	.word	0x00000003
        /*0d48*/ 	.word	0x00022860
        /*0d4c*/ 	.short	0x010a
        /*0d4e*/ 	.byte	0x3f
	.zero		1


	//   ....[78]....
        /*0d50*/ 	.word	0x00018c70
        /*0d54*/ 	.word	0x00000002
        /*0d58*/ 	.word	0x00022840
        /*0d5c*/ 	.short	0x010a
        /*0d5e*/ 	.byte	0x3f
	.zero		1


	//   ....[79]....
        /*0d60*/ 	.word	0x00018cc0
        /*0d64*/ 	.word	0x00000002
        /*0d68*/ 	.word	0x00022860
        /*0d6c*/ 	.short	0x010a
        /*0d6e*/ 	.byte	0x3f
	.zero		1


	//   ....[80]....
        /*0d70*/ 	.word	0x00018d10
        /*0d74*/ 	.word	0x00000003
        /*0d78*/ 	.word	0x00022840
        /*0d7c*/ 	.short	0x010a
        /*0d7e*/ 	.byte	0x3f
	.zero		1


	//   ....[81]....
        /*0d80*/ 	.word	0x00018d60
        /*0d84*/ 	.word	0x00000003
        /*0d88*/ 	.word	0x00022860
        /*0d8c*/ 	.short	0x010a
        /*0d8e*/ 	.byte	0x3f
	.zero		1


	//   ....[82]....
        /*0d90*/ 	.word	0x000196f0
        /*0d94*/ 	.word	0x00000000
        /*0d98*/ 	.word	0x00022820
        /*0d9c*/ 	.short	0x010a
        /*0d9e*/ 	.byte	0x3f
	.zero		1


	//   ....[83]....
        /*0da0*/ 	.word	0x00019890
        /*0da4*/ 	.word	0x00000006
        /*0da8*/ 	.word	0x00000000
        /*0dac*/ 	.short	0x010a
        /*0dae*/ 	.byte	0x3f
	.zero		1


	//   ....[84]....
        /*0db0*/ 	.word	0x000198e0
        /*0db4*/ 	.word	0x00000007
        /*0db8*/ 	.word	0x00000000
        /*0dbc*/ 	.short	0x010a
        /*0dbe*/ 	.byte	0x3f
	.zero		1


	//   ....[85]....
        /*0dc0*/ 	.word	0x00019930
        /*0dc4*/ 	.word	0x00000004
        /*0dc8*/ 	.word	0x00000000
        /*0dcc*/ 	.short	0x010a
        /*0dce*/ 	.byte	0x3f
	.zero		1


	//----- nvinfo : EIATTR_NUM_MBARRIERS
	.align		4
.L_1395:
        /*0dd0*/ 	.byte	0x03, 0x38
        /*0dd2*/ 	.short	0x0016


	//----- nvinfo : EIATTR_EXIT_INSTR_OFFSETS
	.align		4
        /*0dd4*/ 	.byte	0x04, 0x1c
        /*0dd6*/ 	.short	(.L_1397 - .L_1396)


	//   ....[0]....
.L_1396:
        /*0dd8*/ 	.word	0x00000a80


	//   ....[1]....
        /*0ddc*/ 	.word	0x000116f0


	//   ....[2]....
        /*0de0*/ 	.word	0x00017c20


	//----- nvinfo : EIATTR_MAX_THREADS
	.align		4
.L_1397:
        /*0de4*/ 	.byte	0x04, 0x05
        /*0de6*/ 	.short	(.L_1399 - .L_1398)
.L_1398:
        /*0de8*/ 	.word	0x00000180
        /*0dec*/ 	.word	0x00000001
        /*0df0*/ 	.word	0x00000001


	//----- nvinfo : EIATTR_CRS_STACK_SIZE
	.align		4
.L_1399:
        /*0df4*/ 	.byte	0x04, 0x1e
        /*0df6*/ 	.short	(.L_1401 - .L_1400)
.L_1400:
        /*0df8*/ 	.word	0x00000000


	//----- nvinfo : EIATTR_CBANK_PARAM_SIZE
	.align		4
.L_1401:
        /*0dfc*/ 	.byte	0x03, 0x19
        /*0dfe*/ 	.short	0x0af0


	//----- nvinfo : EIATTR_PARAM_CBANK
	.align		4
        /*0e00*/ 	.byte	0x04, 0x0a
        /*0e02*/ 	.short	(.L_1403 - .L_1402)
	.align		4
.L_1402:
        /*0e04*/ 	.word	index@(.nv.constant0._ZN7cutlass13device_kernelIN5flash11enable_sm90INS1_16FlashAttnFwdSm90INS1_25CollectiveMainloopFwdSm90ILi2EN4cute5tupleIJNS5_1CILi1EEES8_S8_EEENS6_IJNS7_ILi128EEENS7_ILi96EEENS7_ILi64EEEEEELi256ENS_10bfloat16_tEfNS_4arch4Sm90ELb0ELb1ELb1ELb1ELb0ELb0ELb0ELb1ELb0ELb1ELb0ELb0EEENS1_21CollectiveEpilogueFwdINS6_IJSA_NS7_ILi256EEESB_EEES9_SE_SG_Li256ELb1ELb1ELb0ELb0EEENS1_36VarlenDynamicPersistentTileSchedulerILi128ELi96ELi256ELi128ELb0ELb1ELb1ELb1ELb0ELb1EEEEEEEEEvNT_6ParamsE)
        /*0e08*/ 	.short	0x0210
        /*0e0a*/ 	.short	0x0af0


	//----- nvinfo : EIATTR_SW_WAR
	.align		4
.L_1403:
        /*0e0c*/ 	.byte	0x04, 0x36
        /*0e0e*/ 	.short	(.L_1405 - .L_1404)
.L_1404:
        /*0e10*/ 	.word	0x00000008
.L_1405:


//--------------------- .nv.info._ZN7cutlass13device_kernelIN5flash11enable_sm90INS1_16FlashAttnFwdSm90INS1_25CollectiveMainloopFwdSm90ILi2EN4cute5tupleIJNS5_1CILi1EEES8_S8_EEENS6_IJNS7_ILi128EEENS7_ILi96EEENS7_ILi64EEEEEELi256ENS_10bfloat16_tEfNS_4arch4Sm90ELb0ELb1ELb1ELb1ELb0ELb1ELb0ELb1ELb0ELb1ELb0ELb0EEENS1_21CollectiveEpilogueFwdINS6_IJSA_NS7_ILi256EEESB_EEES9_SE_SG_Li256ELb1ELb1ELb0ELb0EEENS1_36VarlenDynamicPersistentTileSchedulerILi128ELi96ELi256ELi128ELb0ELb1ELb1ELb1ELb0ELb1EEEEEEEEEvNT_6ParamsE --------------------------
	.section	.nv.info._ZN7cutlass13device_kernelIN5flash11enable_sm90INS1_16FlashAttnFwdSm90INS1_25CollectiveMainloopFwdSm90ILi2EN4cute5tupleIJNS5_1CILi1EEES8_S8_EEENS6_IJNS7_ILi128EEENS7_ILi96EEENS7_ILi64EEEEEELi256ENS_10bfloat16_tEfNS_4arch4Sm90ELb0ELb1ELb1ELb1ELb0ELb1ELb0ELb1ELb0ELb1ELb0ELb0EEENS1_21CollectiveEpilogueFwdINS6_IJSA_NS7_ILi256EEESB_EEES9_SE_SG_Li256ELb1ELb1ELb0ELb0EEENS1_36VarlenDynamicPersistentTileSchedulerILi128ELi96ELi256ELi128ELb0ELb1ELb1ELb1ELb0ELb1EEEEEEEEEvNT_6ParamsE,"",@"SHT_CUDA_INFO"
	.sectionflags	@""
	.align	4


	//----- nvinfo : EIATTR_CUDA_API_VERSION
	.align		4
        /*0000*/ 	.byte	0x04, 0x37
        /*0002*/ 	.short	(.L_1407 - .L_1406)
.L_1406:
        /*0004*/ 	.word	0x00000082


	//----- nvinfo : EIATTR_KPARAM_INFO
	.align		4
.L_1407:
        /*0008*/ 	.byte	0x04, 0x17
        /*000a*/ 	.short	(.L_1409 - .L_1408)
.L_1408:
        /*000c*/ 	.word	0x00000000
        /*0010*/ 	.short	0x0000
        /*0012*/ 	.short	0x0070
        /*0014*/ 	.byte	0x00, 0xf0, 0x01, 0x2a


	//----- nvinfo : EIATTR_SPARSE_MMA_MASK
	.align		4
.L_1409:
        /*0018*/ 	.byte	0x03, 0x50
        /*001a*/ 	.short	0x0000


	//----- nvinfo : EIATTR_MAXREG_COUNT
	.align		4
        /*001c*/ 	.byte	0x03, 0x1b
        /*001e*/ 	.short	0x00a8


	//----- nvinfo : EIATTR_NUM_BARRIERS
	.align		4
        /*0020*/ 	.byte	0x02, 0x4c
        /*0022*/ 	.byte	0x10
	.zero		1


	//----- nvinfo : EIATTR_EXTERNS
	.align		4
        /*0024*/ 	.byte	0x04, 0x0f
        /*0026*/ 	.short	(.L_1411 - .L_1410)


	//   ....[0]....
	.align		4
.L_1410:
        /*0028*/ 	.word	index@(__assertfail)


	//----- nvinfo : EIATTR_ANNOTATIONS
	.align		4
.L_1411:
        /*002c*/ 	.byte	0x04, 0x55
        /*002e*/ 	.short	(.L_1413 - .L_1412)


	//   ....[0]....
.L_1412:
        /* <DEDUP_REMOVED lines=79> */


	//----- nvinfo : EIATTR_MERCURY_ISA_VERSION
	.align		4
.L_1413:
        /*0510*/ 	.byte	0x03, 0x5f
        /*0512*/ 	.short	0x0101


	//----- nvinfo : EIATTR_UNUSED_LOAD_BYTE_OFFSET
	.align		4
        /*0514*/ 	.byte	0x04, 0x44
        /*0516*/ 	.short	(.L_1415 - .L_1414)


	//   ....[0]....
.L_1414:
        /*0518*/ 	.word	0x00000ac0
        /*051c*/ 	.word	0x0000fff0


	//   ....[1]....
        /*0520*/ 	.word	0x00016a30
        /*0524*/ 	.word	0x0000fff0


	//----- nvinfo : EIATTR_INT_WARP_WIDE_INSTR_OFFSETS
	.align		4
.L_1415:
        /*0528*/ 	.byte	0x04, 0x31
        /*052a*/ 	.short	(.L_1417 - .L_1416)


	//   ....[0]....
.L_1416:
        /*052c*/ 	.word	0x00000180


	//   ....[1]....
        /*0530*/ 	.word	0x00000220


	//   ....[2]....
        /*0534*/ 	.word	0x00000290


	//   ....[3]....
        /*0538*/ 	.word	0x0001c7e0


	//   ....[4]....
        /*053c*/ 	.word	0x0001c870


	//   ....[5]....
        /*0540*/ 	.word	0x000205e0


	//   ....[6]....
        /*0544*/ 	.word	0x00020670


	//----- nvinfo : EIATTR_COOP_GROUP_MASK_REGIDS
	.align		4
.L_1417:
        /*0548*/ 	.byte	0x04, 0x29
        /*054a*/ 	.short	(.L_1419 - .L_1418)


	//   ....[0]....
.L_1418:
        /*054c*/ 	.word	0xffffffff


	//   ....[1]....
        /*0550*/ 	.word	0xffffffff


	//   ....[2]....
        /*0554*/ 	.word	0xffffffff


	//   ....[3]....
        /*0558*/ 	.word	0xffffffff


	//   ....[4]....
        /*055c*/ 	.word	0xffffffff


	//   ....[5]....
        /*0560*/ 	.word	0xffffffff


	//   ....[6]....
        /*0564*/ 	.word	0xffffffff


	//   ....[7]....
        /*0568*/ 	.word	0xffffffff


	//   ....[8]....
        /*056c*/ 	.word	0xffffffff


	//   ....[9]....
        /*0570*/ 	.word	0xffffffff


	//   ....[10]....
        /*0574*/ 	.word	0xffffffff


	//   ....[11]....
        /*0578*/ 	.word	0xffffffff


	//   ....[12]....
        /*057c*/ 	.word	0xffffffff


	//   ....[13]....
        /*0580*/ 	.word	0xffffffff


	//   ....[14]....
        /*0584*/ 	.word	0xffffffff


	//   ....[15]....
        /*0588*/ 	.word	0xffffffff


	//   ....[16]....
        /*058c*/ 	.word	0xffffffff


	//   ....[17]....
        /*0590*/ 	.word	0xffffffff


	//   ....[18]....
        /*0594*/ 	.word	0xffffffff


	//   ....[19]....
        /*0598*/ 	.word	0xffffffff


	//   ....[20]....
        /*059c*/ 	.word	0xffffffff


	//   ....[21]....
        /*05a0*/ 	.word	0xffffffff


	//   ....[22]....
        /*05a4*/ 	.word	0xffffffff


	//   ....[23]....
        /*05a8*/ 	.word	0xffffffff


	//   ....[24]....
        /*05ac*/ 	.word	0xffffffff


	//   ....[25]....
        /*05b0*/ 	.word	0xffffffff


	//   ....[26]....
        /*05b4*/ 	.word	0xffffffff


	//   ....[27]....
        /*05b8*/ 	.word	0xffffffff


	//   ....[28]....
        /*05bc*/ 	.word	0xffffffff


	//   ....[29]....
        /*05c0*/ 	.word	0xffffffff


	//   ....[30]....
        /*05c4*/ 	.word	0xffffffff


	//   ....[31]....
        /*05c8*/ 	.word	0xffffffff


	//   ....[32]....
        /*05cc*/ 	.word	0xffffffff


	//   ....[33]....
        /*05d0*/ 	.word	0xffffffff


	//   ....[34]....
        /*05d4*/ 	.word	0xffffffff


	//   ....[35]....
        /*05d8*/ 	.word	0xffffffff


	//   ....[36]....
        /*05dc*/ 	.word	0xffffffff


	//   ....[37]....
        /*05e0*/ 	.word	0xffffffff


	//   ....[38]....
        /*05e4*/ 	.word	0xffffffff


	//   ....[39]....
        /*05e8*/ 	.word	0xffffffff


	//   ....[40]....
        /*05ec*/ 	.word	0xffffffff


	//   ....[41]....
        /*05f0*/ 	.word	0xffffffff


	//   ....[42]....
        /*05f4*/ 	.word	0xffffffff


	//   ....[43]....
        /*05f8*/ 	.word	0xffffffff


	//   ....[44]....
        /*05fc*/ 	.word	0xffffffff


	//   ....[45]....
        /*0600*/ 	.word	0xffffffff


	//   ....[46]....
        /*0604*/ 	.word	0xffffffff


	//   ....[47]....
        /*0608*/ 	.word	0xffffffff


	//   ....[48]....
        /*060c*/ 	.word	0xffffffff


	//   ....[49]....
        /*0610*/ 	.word	0xffffffff


	//   ....[50]....
        /*0614*/ 	.word	0xffffffff


	//   ....[51]....
        /*0618*/ 	.word	0xffffffff


	//   ....[52]....
        /*061c*/ 	.word	0xffffffff


	//   ....[53]....
        /*0620*/ 	.word	0xffffffff


	//   ....[54]....
        /*0624*/ 	.word	0xffffffff


	//   ....[55]....
        /*0628*/ 	.word	0xffffffff


	//   ....[56]....
        /*062c*/ 	.word	0xffffffff


	//   ....[57]....
        /*0630*/ 	.word	0xffffffff


	//   ....[58]....
        /*0634*/ 	.word	0xffffffff


	//   ....[59]....
        /*0638*/ 	.word	0xffffffff


	//   ....[60]....
        /*063c*/ 	.word	0xffffffff


	//   ....[61]....
        /*0640*/ 	.word	0xffffffff


	//   ....[62]....
        /*0644*/ 	.word	0xffffffff


	//   ....[63]....
        /*0648*/ 	.word	0xffffffff


	//   ....[64]....
        /*064c*/ 	.word	0xffffffff


	//   ....[65]....
        /*0650*/ 	.word	0xffffffff


	//   ....[66]....
        /*0654*/ 	.word	0xffffffff


	//   ....[67]....
        /*0658*/ 	.word	0xffffffff


	//   ....[68]....
        /*065c*/ 	.word	0xffffffff


	//   ....[69]....
        /*0660*/ 	.word	0xffffffff


	//   ....[70]....
        /*0664*/ 	.word	0xffffffff


	//   ....[71]....
        /*0668*/ 	.word	0xffffffff


	//   ....[72]....
        /*066c*/ 	.word	0xffffffff


	//   ....[73]....
        /*0670*/ 	.word	0xffffffff


	//   ....[74]....
        /*0674*/ 	.word	0xffffffff


	//   ....[75]....
        /*0678*/ 	.word	0xffffffff


	//   ....[76]....
        /*067c*/ 	.word	0xffffffff


	//   ....[77]....
        /*0680*/ 	.word	0xffffffff


	//   ....[78]....
        /*0684*/ 	.word	0xffffffff


	//   ....[79]....
        /*0688*/ 	.word	0xffffffff


	//   ....[80]....
        /*068c*/ 	.word	0xffffffff


	//   ....[81]....
        /*0690*/ 	.word	0xffffffff


	//   ....[82]....
        /*0694*/ 	.word	0xffffffff


	//   ....[83]....
        /*0698*/ 	.word	0xffffffff


	//   ....[84]....
        /*069c*/ 	.word	0xffffffff


	//   ....[85]....
        /*06a0*/ 	.word	0xffffffff


	//   ....[86]....
        /*06a4*/ 	.word	0xffffffff


	//   ....[87]....
        /*06a8*/ 	.word	0xffffffff


	//   ....[88]....
        /*06ac*/ 	.word	0xffffffff


	//   ....[89]....
        /*06b0*/ 	.word	0xffffffff


	//   ....[90]....
        /*06b4*/ 	.word	0xffffffff


	//   ....[91]....
        /*06b8*/ 	.word	0xffffffff


	//   ....[92]....
        /*06bc*/ 	.word	0xffffffff


	//   ....[93]....
        /*06c0*/ 	.word	0xffffffff


	//   ....[94]....
        /*06c4*/ 	.word	0xffffffff


	//   ....[95]....
        /*06c8*/ 	.word	0xffffffff


	//   ....[96]....
        /*06cc*/ 	.word	0xffffffff


	//   ....[97]....
        /*06d0*/ 	.word	0xffffffff


	//   ....[98]....
        /*06d4*/ 	.word	0xffffffff


	//   ....[99]....
        /*06d8*/ 	.word	0xffffffff


	//   ....[100]....
        /*06dc*/ 	.word	0xffffffff


	//   ....[101]....
        /*06e0*/ 	.word	0xffffffff


	//   ....[102]....
        /*06e4*/ 	.word	0xffffffff


	//   ....[103]....
        /*06e8*/ 	.word	0xffffffff


	//   ....[104]....
        /*06ec*/ 	.word	0xffffffff


	//   ....[105]....
        /*06f0*/ 	.word	0xffffffff


	//   ....[106]....
        /*06f4*/ 	.word	0xffffffff


	//   ....[107]....
        /*06f8*/ 	.word	0xffffffff


	//   ....[108]....
        /*06fc*/ 	.word	0xffffffff


	//   ....[109]....
        /*0700*/ 	.word	0xffffffff


	//   ....[110]....
        /*0704*/ 	.word	0xffffffff


	//   ....[111]....
        /*0708*/ 	.word	0xffffffff


	//   ....[112]....
        /*070c*/ 	.word	0xffffffff


	//   ....[113]....
        /*0710*/ 	.word	0xffffffff


	//   ....[114]....
        /*0714*/ 	.word	0xffffffff


	//   ....[115]....
        /*0718*/ 	.word	0xffffffff


	//   ....[116]....
        /*071c*/ 	.word	0xffffffff


	//   ....[117]....
        /*0720*/ 	.word	0xffffffff


	//   ....[118]....
        /*0724*/ 	.word	0xffffffff


	//   ....[119]....
        /*0728*/ 	.word	0xffffffff


	//   ....[120]....
        /*072c*/ 	.word	0xffffffff


	//   ....[121]....
        /*0730*/ 	.word	0xffffffff


	//   ....[122]....
        /*0734*/ 	.word	0x0500000f


	//   ....[123]....
        /*0738*/ 	.word	0x0500000f


	//   ....[124]....
        /*073c*/ 	.word	0x0500000f


	//   ....[125]....
        /*0740*/ 	.word	0x0500000f


	//   ....[126]....
        /*0744*/ 	.word	0x0500000f


	//   ....[127]....
        /*0748*/ 	.word	0x0500000f


	//   ....[128]....
        /*074c*/ 	.word	0x0500000f


	//   ....[129]....
        /*0750*/ 	.word	0x0500000f


	//   ....[130]....
        /*0754*/ 	.word	0x0500000f


	//   ....[131]....
        /*0758*/ 	.word	0x0500000f


	//   ....[132]....
        /*075c*/ 	.word	0x0500000f


	//   ....[133]....
        /*0760*/ 	.word	0x0500000f


	//   ....[134]....
        /*0764*/ 	.word	0x0500000f


	//   ....[135]....
        /*0768*/ 	.word	0x0500000f


	//   ....[136]....
        /*076c*/ 	.word	0x0500000f


	//   ....[137]....
        /*0770*/ 	.word	0x0500000f


	//   ....[138]....
        /*0774*/ 	.word	0x0500000f


	//   ....[139]....
        /*0778*/ 	.word	0x0500000f


	//   ....[140]....
        /*077c*/ 	.word	0x0500000f


	//   ....[141]....
        /*0780*/ 	.word	0x0500000f


	//   ....[142]....
        /*0784*/ 	.word	0x0500000f


	//   ....[143]....
        /*0788*/ 	.word	0x0500000f


	//   ....[144]....
        /*078c*/ 	.word	0x0500000f


	//   ....[145]....
        /*0790*/ 	.word	0x0500000f


	//   ....[146]....
        /*0794*/ 	.word	0x0500000f


	//   ....[147]....
        /*0798*/ 	.word	0x0500000f


	//   ....[148]....
        /*079c*/ 	.word	0x0500000f


	//   ....[149]....
        /*07a0*/ 	.word	0x0500000f


	//   ....[150]....
        /*07a4*/ 	.word	0x0500000f


	//   ....[151]....
        /*07a8*/ 	.word	0x0500000f


	//   ....[152]....
        /*07ac*/ 	.word	0x0500000f


	//   ....[153]....
        /*07b0*/ 	.word	0x0500000f


	//   ....[154]....
        /*07b4*/ 	.word	0x0500000f


	//   ....[155]....
        /*07b8*/ 	.word	0x0500000f


	//   ....[156]....
        /*07bc*/ 	.word	0x0500000f


	//   ....[157]....
        /*07c0*/ 	.word	0x0500000f


	//   ....[158]....
        /*07c4*/ 	.word	0x0500000f


	//   ....[159]....
        /*07c8*/ 	.word	0x0500000f


	//   ....[160]....
        /*07cc*/ 	.word	0x0500000f


	//   ....[161]....
        /*07d0*/ 	.word	0x0500000f


	//   ....[162]....
        /*07d4*/ 	.word	0x0500000f


	//   ....[163]....
        /*07d8*/ 	.word	0x0500000f


	//   ....[164]....
        /*07dc*/ 	.word	0x0500000f


	//   ....[165]....
        /*07e0*/ 	.word	0x0500000f


	//   ....[166]....
        /*07e4*/ 	.word	0x0500000f


	//   ....[167]....
        /*07e8*/ 	.word	0x0500000f


	//   ....[168]....
        /*07ec*/ 	.word	0x0500000f


	//   ....[169]....
        /*07f0*/ 	.word	0x0500000f


	//   ....[170]....
        /*07f4*/ 	.word	0x0500000f


	//   ....[171]....
        /*07f8*/ 	.word	0x0500000f


	//   ....[172]....
        /*07fc*/ 	.word	0x0500000f


	//   ....[173]....
        /*0800*/ 	.word	0x0500000f


	//   ....[174]....
        /*0804*/ 	.word	0x0500000f


	//   ....[175]....
        /*0808*/ 	.word	0x0500000f


	//   ....[176]....
        /*080c*/ 	.word	0x0500000f


	//   ....[177]....
        /*0810*/ 	.word	0x0500000f


	//   ....[178]....
        /*0814*/ 	.word	0x0500000f


	//   ....[179]....
        /*0818*/ 	.word	0x0500000f


	//   ....[180]....
        /*081c*/ 	.word	0x0500000f


	//   ....[181]....
        /*0820*/ 	.word	0x0500000f


	//   ....[182]....
        /*0824*/ 	.word	0x0500000f


	//----- nvinfo : EIATTR_COOP_GROUP_INSTR_OFFSETS
	.align		4
.L_1419:
        /*0828*/ 	.byte	0x04, 0x28
        /*082a*/ 	.short	(.L_1421 - .L_1420)


	//   ....[0]....
.L_1420:
        /*082c*/ 	.word	0x00000060


	//   ....[1]....
        /*0830*/ 	.word	0x00000190


	//   ....[2]....
        /*0834*/ 	.word	0x00000240


	//   ....[3]....
        /*0838*/ 	.word	0x00000400


	//   ....[4]....
        /*083c*/ 	.word	0x00000560


	//   ....[5]....
        /*0840*/ 	.word	0x00000680


	//   ....[6]....
        /*0844*/ 	.word	0x000007e0


	//   ....[7]....
        /*0848*/ 	.word	0x000065a0


	//   ....[8]....
        /*084c*/ 	.word	0x00006cc0


	//   ....[9]....
        /*0850*/ 	.word	0x00006cd0


	//   ....[10]....
        /*0854*/ 	.word	0x00006ce0


	//   ....[11]....
        /*0858*/ 	.word	0x00006cf0


	//   ....[12]....
        /*085c*/ 	.word	0x00007020


	//   ....[13]....
        /*0860*/ 	.word	0x00007030


	//   ....[14]....
        /*0864*/ 	.word	0x00007040


	//   ....[15]....
        /*0868*/ 	.word	0x00007050


	//   ....[16]....
        /*086c*/ 	.word	0x00008350


	//   ....[17]....
        /*0870*/ 	.word	0x00008370


	//   ....[18]....
        /*0874*/ 	.word	0x00008380


	//   ....[19]....
        /*0878*/ 	.word	0x00008390


	//   ....[20]....
        /*087c*/ 	.word	0x00008470


	//   ....[21]....
        /*0880*/ 	.word	0x00008480


	//   ....[22]....
        /*0884*/ 	.word	0x00008510


	//   ....[23]....
        /*0888*/ 	.word	0x00008560


	//   ....[24]....
        /*088c*/ 	.word	0x00009ea0


	//   ....[25]....
        /*0890*/ 	.word	0x0000a7d0


	//   ....[26]....
        /*0894*/ 	.word	0x0000b240


	//   ....[27]....
        /*0898*/ 	.word	0x0000b320


	//   ....[28]....
        /*089c*/ 	.word	0x0000b8e0


	//   ....[29]....
        /*08a0*/ 	.word	0x0000b950


	//   ....[30]....
        /*08a4*/ 	.word	0x0000cbf0


	//   ....[31]....
        /*08a8*/ 	.word	0x0000d4d0


	//   ....[32]....
        /*08ac*/ 	.word	0x0000e2b0


	//   ....[33]....
        /*08b0*/ 	.word	0x0000e410


	//   ....[34]....
        /*08b4*/ 	.word	0x0000ed40


	//   ....[35]....
        /*08b8*/ 	.word	0x0000ef10


	//   ....[36]....
        /*08bc*/ 	.word	0x00010bd0


	//   ....[37]....
        /*08c0*/ 	.word	0x00010c30


	//   ....[38]....
        /*08c4*/ 	.word	0x00011680


	//   ....[39]....
        /*08c8*/ 	.word	0x000116e0


	//   ....[40]....
        /*08cc*/ 	.word	0x00012bd0


	//   ....[41]....
        /*08d0*/ 	.word	0x00013480


	//   ....[42]....
        /*08d4*/ 	.word	0x00014260


	//   ....[43]....
        /*08d8*/ 	.word	0x00014380


	//   ....[44]....
        /*08dc*/ 	.word	0x00014ce0


	//   ....[45]....
        /*08e0*/ 	.word	0x00014eb0


	//   ....[46]....
        /*08e4*/ 	.word	0x00015fb0


	//   ....[47]....
        /*08e8*/ 	.word	0x00016010


	//   ....[48]....
        /*08ec*/ 	.word	0x00016050


	//   ....[49]....
        /*08f0*/ 	.word	0x00016080


	//   ....[50]....
        /*08f4*/ 	.word	0x00017a10


	//   ....[51]....
        /*08f8*/ 	.word	0x00017a50


	//   ....[52]....
        /*08fc*/ 	.word	0x00017a80


	//   ....[53]....
        /*0900*/ 	.word	0x00017ab0


	//   ....[54]....
        /*0904*/ 	.word	0x000183f0


	//   ....[55]....
        /*0908*/ 	.word	0x00018410


	//   ....[56]....
        /*090c*/ 	.word	0x00018560


	//   ....[57]....
        /*0910*/ 	.word	0x00018580


	//   ....[58]....
        /*0914*/ 	.word	0x000186c0


	//   ....[59]....
        /*0918*/ 	.word	0x000186e0


	//   ....[60]....
        /*091c*/ 	.word	0x00018820


	//   ....[61]....
        /*0920*/ 	.word	0x00018830


	//   ....[62]....
        /*0924*/ 	.word	0x00019090


	//   ....[63]....
        /*0928*/ 	.word	0x000190a0


	//   ....[64]....
        /*092c*/ 	.word	0x00019280


	//   ....[65]....
        /*0930*/ 	.word	0x00019290


	//   ....[66]....
        /*0934*/ 	.word	0x00019460


	//   ....[67]....
        /*0938*/ 	.word	0x00019470


	//   ....[68]....
        /*093c*/ 	.word	0x00019640


	//   ....[69]....
        /*0940*/ 	.word	0x00019650


	//   ....[70]....
        /*0944*/ 	.word	0x00019880


	//   ....[71]....
        /*0948*/ 	.word	0x00019a50


	//   ....[72]....
        /*094c*/ 	.word	0x00019a80


	//   ....[73]....
        /*0950*/ 	.word	0x00019ab0


	//   ....[74]....
        /*0954*/ 	.word	0x00019ae0


	//   ....[75]....
        /*0958*/ 	.word	0x00019b10


	//   ....[76]....
        /*095c*/ 	.word	0x00019b40


	//   ....[77]....
        /*0960*/ 	.word	0x00019cb0


	//   ....[78]....
        /*0964*/ 	.word	0x00019ce0


	//   ....[79]....
        /*0968*/ 	.word	0x00019d10


	//   ....[80]....
        /*096c*/ 	.word	0x00019d40


	//   ....[81]....
        /*0970*/ 	.word	0x00019d70


	//   ....[82]....
        /*0974*/ 	.word	0x00019da0


	//   ....[83]....
        /*0978*/ 	.word	0x00019e40


	//   ....[84]....
        /*097c*/ 	.word	0x00019ea0


	//   ....[85]....
        /*0980*/ 	.word	0x00019f30


	//   ....[86]....
        /*0984*/ 	.word	0x0001afe0


	//   ....[87]....
        /*0988*/ 	.word	0x0001cda0


	//   ....[88]....
        /*098c*/ 	.word	0x0001d8d0


	//   ....[89]....
        /*0990*/ 	.word	0x0001d8f0


	//   ....[90]....
        /*0994*/ 	.word	0x0001d9a0


	//   ....[91]....
        /*0998*/ 	.word	0x0001d9b0


	//   ....[92]....
        /*099c*/ 	.word	0x0001da30


	//   ....[93]....
        /*09a0*/ 	.word	0x0001da40


	//   ....[94]....
        /*09a4*/ 	.word	0x0001dac0


	//   ....[95]....
        /*09a8*/ 	.word	0x0001dad0


	//   ....[96]....
        /*09ac*/ 	.word	0x0001db50


	//   ....[97]....
        /*09b0*/ 	.word	0x0001db60


	//   ....[98]....
        /*09b4*/ 	.word	0x0001dbe0


	//   ....[99]....
        /*09b8*/ 	.word	0x0001dbf0


	//   ....[100]....
        /*09bc*/ 	.word	0x0001dc70


	//   ....[101]....
        /*09c0*/ 	.word	0x0001dc80


	//   ....[102]....
        /*09c4*/ 	.word	0x0001dcd0


	//   ....[103]....
        /*09c8*/ 	.word	0x0001dcf0


	//   ....[104]....
        /*09cc*/ 	.word	0x00020870


	//   ....[105]....
        /*09d0*/ 	.word	0x000208d0


	//   ....[106]....
        /*09d4*/ 	.word	0x00020900


	//   ....[107]....
        /*09d8*/ 	.word	0x00020930


	//   ....[108]....
        /*09dc*/ 	.word	0x00020960


	//   ....[109]....
        /*09e0*/ 	.word	0x00020990


	//   ....[110]....
        /*09e4*/ 	.word	0x000209c0


	//   ....[111]....
        /*09e8*/ 	.word	0x000209d0


	//   ....[112]....
        /*09ec*/ 	.word	0x00020b50


	//   ....[113]....
        /*09f0*/ 	.word	0x00020b80


	//   ....[114]....
        /*09f4*/ 	.word	0x00020bb0


	//   ....[115]....
        /*09f8*/ 	.word	0x00020be0


	//   ....[116]....
        /*09fc*/ 	.word	0x00020c10


	//   ....[117]....
        /*0a00*/ 	.word	0x00020c40


	//   ....[118]....
        /*0a04*/ 	.word	0x00020d00


	//   ....[119]....
        /*0a08*/ 	.word	0x00020d20


	//   ....[120]....
        /*0a0c*/ 	.word	0x00020d90


	//   ....[121]....
        /*0a10*/ 	.word	0x00021460


	//   ....[122]....
        /*0a14*/ 	.word	0x000218f0


	//   ....[123]....
        /*0a18*/ 	.word	0x00021990


	//   ....[124]....
        /*0a1c*/ 	.word	0x00021a20


	//   ....[125]....
        /*0a20*/ 	.word	0x00021a70


	//   ....[126]....
        /*0a24*/ 	.word	0x00021ac0


	//   ....[127]....
        /*0a28*/ 	.word	0x00021b50


	//   ....[128]....
        /*0a2c*/ 	.word	0x00021be0


	//   ....[129]....
        /*0a30*/ 	.word	0x00021c30


	//   ....[130]....
        /*0a34*/ 	.word	0x00021c80


	//   ....[131]....
        /*0a38*/ 	.word	0x00021d70


	//   ....[132]....
        /*0a3c*/ 	.word	0x00021e20


	//   ....[133]....
        /*0a40*/ 	.word	0x00021ea0


	//   ....[134]....
        /*0a44*/ 	.word	0x00021f20


	//   ....[135]....
        /*0a48*/ 	.word	0x00021fc0


	//   ....[136]....
        /*0a4c*/ 	.word	0x00022060


	//   ....[137]....
        /*0a50*/ 	.word	0x000220e0


	//   ....[138]....
        /*0a54*/ 	.word	0x000221f0


	//   ....[139]....
        /*0a58*/ 	.word	0x000225d0


	//   ....[140]....
        /*0a5c*/ 	.word	0x00022620


	//   ....[141]....
        /*0a60*/ 	.word	0x000226b0


	//   ....[142]....
        /*0a64*/ 	.word	0x00022740


	//   ....[143]....
        /*0a68*/ 	.word	0x000227d0


	//   ....[144]....
        /*0a6c*/ 	.word	0x00022860


	//   ....[145]....
        /*0a70*/ 	.word	0x000228f0


	//   ....[146]....
        /*0a74*/ 	.word	0x00022980


	//   ....[147]....
        /*0a78*/ 	.word	0x00022a40


	//   ....[148]....
        /*0a7c*/ 	.word	0x00022d30


	//   ....[149]....
        /*0a80*/ 	.word	0x00022ef0


	//   ....[150]....
        /*0a84*/ 	.word	0x00022f40


	//   ....[151]....
        /*0a88*/ 	.word	0x00022fa0


	//   ....[152]....
        /*0a8c*/ 	.word	0x00023090


	//   ....[153]....
        /*0a90*/ 	.word	0x000230f0


	//   ....[154]....
        /*0a94*/ 	.word	0x000231e0


	//   ....[155]....
        /*0a98*/ 	.word	0x00023240


	//   ....[156]....
        /*0a9c*/ 	.word	0x00023330


	//   ....[157]....
        /*0aa0*/ 	.word	0x00023390


	//   ....[158]....
        /*0aa4*/ 	.word	0x00023480


	//   ....[159]....
        /*0aa8*/ 	.word	0x000234e0


	//   ....[160]....
        /*0aac*/ 	.word	0x000235d0


	//   ....[161]....
        /*0ab0*/ 	.word	0x00023630


	//   ....[162]....
        /*0ab4*/ 	.word	0x00023700


	//   ....[163]....
        /*0ab8*/ 	.word	0x00023780


	//   ....[164]....
        /*0abc*/ 	.word	0x00023850


	//   ....[165]....
        /*0ac0*/ 	.word	0x00023b80


	//   ....[166]....
        /*0ac4*/ 	.word	0x00023c20


	//   ....[167]....
        /*0ac8*/ 	.word	0x00023d40


	//   ....[168]....
        /*0acc*/ 	.word	0x00023db0


	//   ....[169]....
        /*0ad0*/ 	.word	0x00023e30


	//   ....[170]....
        /*0ad4*/ 	.word	0x00023eb0


	//   ....[171]....
        /*0ad8*/ 	.word	0x00023f30


	//   ....[172]....
        /*0adc*/ 	.word	0x00023fc0


	//   ....[173]....
        /*0ae0*/ 	.word	0x00024060


	//   ....[174]....
        /*0ae4*/ 	.word	0x00024100


	//   ....[175]....
        /*0ae8*/ 	.word	0x00024170


	//   ....[176]....
        /*0aec*/ 	.word	0x000241e0


	//   ....[177]....
        /*0af0*/ 	.word	0x00024250


	//   ....[178]....
        /*0af4*/ 	.word	0x000242d0


	//   ....[179]....
        /*0af8*/ 	.word	0x00024350


	//   ....[180]....
        /*0afc*/ 	.word	0x000243f0


	//   ....[181]....
        /*0b00*/ 	.word	0x00024480


	//   ....[182]....
        /*0b04*/ 	.word	0x000245b0


	//----- nvinfo : EIATTR_REG_RECONFIG
	.align		4
.L_1421:
        /*0b08*/ 	.byte	0x01, 0x54
	.zero		2


	//----- nvinfo : EIATTR_SYSCALL_OFFSETS
	.align		4
        /*0b0c*/ 	.byte	0x04, 0x46
        /*0b0e*/ 	.short	(.L_1423 - .L_1422)


	//   ....[0]....
.L_1422:
        /*0b10*/ 	.word	0x00001b90


	//   ....[1]....
        /*0b14*/ 	.word	0x00001ce0


	//   ....[2]....
        /*0b18*/ 	.word	0x00006740


	//   ....[3]....
        /*0b1c*/ 	.word	0x00006a50


	//   ....[4]....
        /*0b20*/ 	.word	0x0001c9e0


	//   ....[5]....
        /*0b24*/ 	.word	0x0001cb30


	//   ....[6]....
        /*0b28*/ 	.word	0x0001cc20


	//   ....[7]....
        /*0b2c*/ 	.word	0x0001d490


	//----- nvinfo : EIATTR_MBARRIER_INSTR_OFFSETS
	.align		4
.L_1423:
        /*0b30*/ 	.byte	0x04, 0x39
        /*0b32*/ 	.short	(.L_1425 - .L_1424)


	//   ....[0]....
.L_1424:
        /*0b34*/ 	.word	0x000002b0
        /*0b38*/ 	.word	0x000000ff
        /*0b3c*/ 	.word	0x00022800
        /*0b40*/ 	.short	0x0100
        /*0b42*/ 	.byte	0x08
	.zero		1


	//   ....[1]....
        /*0b44*/ 	.word	0x000002c0
        /*0b48*/ 	.word	0x000000ff
        /*0b4c*/ 	.word	0x00022820
        /*0b50*/ 	.short	0x0100
        /*0b52*/ 	.byte	0x08
	.zero		1


	//   ....[2]....
        /*0b54*/ 	.word	0x000003b0
        /*0b58*/ 	.word	0x000000ff
        /*0b5c*/ 	.word	0x00022830
        /*0b60*/ 	.short	0x0100
        /*0b62*/ 	.byte	0x08
	.zero		1


	//   ....[3]....
        /*0b64*/ 	.word	0x000003c0
        /*0b68*/ 	.word	0x000000ff
        /*0b6c*/ 	.word	0x00022840
        /*0b70*/ 	.short	0x0100
        /*0b72*/ 	.byte	0x08
	.zero		1


	//   ....[4]....
        /*0b74*/ 	.word	0x000003d0
        /*0b78*/ 	.word	0x000000ff
        /*0b7c*/ 	.word	0x00022838
        /*0b80*/ 	.short	0x0100
        /*0b82*/ 	.byte	0x08
	.zero		1


	//   ....[5]....
        /*0b84*/ 	.word	0x000003e0
        /*0b88*/ 	.word	0x000000ff
        /*0b8c*/ 	.word	0x00022848
        /*0b90*/ 	.short	0x0100
        /*0b92*/ 	.byte	0x08
	.zero		1


	//   ....[6]....
        /*0b94*/ 	.word	0x00000510
        /*0b98*/ 	.word	0x000000ff
        /*0b9c*/ 	.word	0x00022850
        /*0ba0*/ 	.short	0x0100
        /*0ba2*/ 	.byte	0x08
	.zero		1


	//   ....[7]....
        /*0ba4*/ 	.word	0x00000520
        /*0ba8*/ 	.word	0x000000ff
        /*0bac*/ 	.word	0x00022860
        /*0bb0*/ 	.short	0x0100
        /*0bb2*/ 	.byte	0x08
	.zero		1


	//   ....[8]....
        /*0bb4*/ 	.word	0x00000530
        /*0bb8*/ 	.word	0x000000ff
        /*0bbc*/ 	.word	0x00022858
        /*0bc0*/ 	.short	0x0100
        /*0bc2*/ 	.byte	0x08
	.zero		1


	//   ....[9]....
        /*0bc4*/ 	.word	0x00000540
        /*0bc8*/ 	.word	0x000000ff
        /*0bcc*/ 	.word	0x00022868
        /*0bd0*/ 	.short	0x0100
        /*0bd2*/ 	.byte	0x08
	.zero		1


	//   ....[10]....
        /*0bd4*/ 	.word	0x00000630
        /*0bd8*/ 	.word	0x000000ff
        /*0bdc*/ 	.word	0x00022870
        /*0be0*/ 	.short	0x0100
        /*0be2*/ 	.byte	0x06
	.zero		1


	//   ....[11]....
        /*0be4*/ 	.word	0x00000640
        /*0be8*/ 	.word	0x000000ff
        /*0bec*/ 	.word	0x00022880
        /*0bf0*/ 	.short	0x0100
        /*0bf2*/ 	.byte	0x06
	.zero		1


	//   ....[12]....
        /*0bf4*/ 	.word	0x00000650
        /*0bf8*/ 	.word	0x000000ff
        /*0bfc*/ 	.word	0x00022878
        /*0c00*/ 	.short	0x0100
        /*0c02*/ 	.byte	0x06
	.zero		1


	//   ....[13]....
        /*0c04*/ 	.word	0x00000660
        /*0c08*/ 	.word	0x000000ff
        /*0c0c*/ 	.word	0x00022888
        /*0c10*/ 	.short	0x0100
        /*0c12*/ 	.byte	0x06
	.zero		1


	//   ....[14]....
        /*0c14*/ 	.word	0x00000790
        /*0c18*/ 	.word	0x000000ff
        /*0c1c*/ 	.word	0x00022890
        /*0c20*/ 	.short	0x0100
        /*0c22*/ 	.byte	0x08
	.zero		1


	//   ....[15]....
        /*0c24*/ 	.word	0x000007a0
        /*0c28*/ 	.word	0x000000ff
        /*0c2c*/ 	.word	0x000228a0
        /*0c30*/ 	.short	0x0100
        /*0c32*/ 	.byte	0x08
	.zero		1


	//   ....[16]....
        /*0c34*/ 	.word	0x000007b0
        /*0c38*/ 	.word	0x000000ff
        /*0c3c*/ 	.word	0x00022898
        /*0c40*/ 	.short	0x0100
        /*0c42*/ 	.byte	0x08
	.zero		1


	//   ....[17]....
        /*0c44*/ 	.word	0x000007c0
        /*0c48*/ 	.word	0x000000ff
        /*0c4c*/ 	.word	0x000228a8
        /*0c50*/ 	.short	0x0100
        /*0c52*/ 	.byte	0x08
	.zero		1


	//   ....[18]....
        /*0c54*/ 	.word	0x000008f0
        /*0c58*/ 	.word	0x000000ff
        /*0c5c*/ 	.word	0x000228b0
        /*0c60*/ 	.short	0x0100
        /*0c62*/ 	.byte	0x08
	.zero		1


	//   ....[19]....
        /*0c64*/ 	.word	0x00000900
        /*0c68*/ 	.word	0x000000ff
        /*0c6c*/ 	.word	0x000228c0
        /*0c70*/ 	.short	0x0100
        /*0c72*/ 	.byte	0x08
	.zero		1


	//   ....[20]....
        /*0c74*/ 	.word	0x00000910
        /*0c78*/ 	.word	0x000000ff
        /*0c7c*/ 	.word	0x000228b8
        /*0c80*/ 	.short	0x0100
        /*0c82*/ 	.byte	0x08
	.zero		1


	//   ....[21]....
        /*0c84*/ 	.word	0x00000920
        /*0c88*/ 	.word	0x000000ff
        /*0c8c*/ 	.word	0x000228c8
        /*0c90*/ 	.short	0x0100
        /*0c92*/ 	.byte	0x08
	.zero		1


	//   ....[22]....
        /*0c94*/ 	.word	0x00002f90
        /*0c98*/ 	.word	0x00000062
        /*0c9c*/ 	.word	0x00022890
        /*0ca0*/ 	.short	0x010a
        /*0ca2*/ 	.byte	0x3f
	.zero		1


	//   ....[23]....
        /*0ca4*/ 	.word	0x00004260
        /*0ca8*/ 	.word	0x00000062
        /*0cac*/ 	.word	0x00022890
        /*0cb0*/ 	.short	0x010a
        /*0cb2*/ 	.byte	0x3f
	.zero		1


	//   ....[24]....
        /*0cb4*/ 	.word	0x00005360
        /*0cb8*/ 	.word	0x00000062
        /*0cbc*/ 	.word	0x00022890
        /*0cc0*/ 	.short	0x010a
        /*0cc2*/ 	.byte	0x3f
	.zero		1


	//   ....[25]....
        /*0cc4*/ 	.word	0x00005570
        /*0cc8*/ 	.word	0x00000020
        /*0ccc*/ 	.word	0x00000000
        /*0cd0*/ 	.short	0x0101
        /*0cd2*/ 	.byte	0x3f
	.zero		1


	//   ....[26]....
        /*0cd4*/ 	.word	0x000055b0
        /*0cd8*/ 	.word	0x00000062
        /*0cdc*/ 	.word	0x000228b0
        /*0ce0*/ 	.short	0x010a
        /*0ce2*/ 	.byte	0x3f
	.zero		1


	//   ....[27]....
        /*0ce4*/ 	.word	0x00005c00
        /*0ce8*/ 	.word	0x00000062
        /*0cec*/ 	.word	0x00000000
        /*0cf0*/ 	.short	0x0101
        /*0cf2*/ 	.byte	0x3f
	.zero		1


	//   ....[28]....
        /*0cf4*/ 	.word	0x000067d0
        /*0cf8*/ 	.word	0x00000010
        /*0cfc*/ 	.word	0x00022800
        /*0d00*/ 	.short	0x010a
        /*0d02*/ 	.byte	0x3f
	.zero		1


	//   ....[29]....
        /*0d04*/ 	.word	0x00006820
        /*0d08*/ 	.word	0x00000010
        /*0d0c*/ 	.word	0x00022800
        /*0d10*/ 	.short	0x010a
        /*0d12*/ 	.byte	0x3f
	.zero		1


	//   ....[30]....
        /*0d14*/ 	.word	0x00007290
        /*0d18*/ 	.word	0x00000010
        /*0d1c*/ 	.word	0x00022800
        /*0d20*/ 	.short	0x010a
        /*0d22*/ 	.byte	0x3f
	.zero		1


	//   ....[31]....
        /*0d24*/ 	.word	0x000087d0
        /*0d28*/ 	.word	0x00000010
        /*0d2c*/ 	.word	0x00022800
        /*0d30*/ 	.short	0x010a
        /*0d32*/ 	.byte	0x3f
	.zero		1


	//   ....[32]....
        /*0d34*/ 	.word	0x00009750
        /*0d38*/ 	.word	0x00000006
        /*0d3c*/ 	.word	0x00022830
        /*0d40*/ 	.short	0x010a
        /*0d42*/ 	.byte	0x3f
	.zero		1


	//   ....[33]....
        /*0d44*/ 	.word	0x000097f0
        /*0d48*/ 	.word	0x00000006
        /*0d4c*/ 	.word	0x00022830
        /*0d50*/ 	.short	0x010a
        /*0d52*/ 	.byte	0x3f
	.zero		1


	//   ....[34]....
        /*0d54*/ 	.word	0x0000a040
        /*0d58*/ 	.word	0x0000000c
        /*0d5c*/ 	.word	0x00000000
        /*0d60*/ 	.short	0x0101
        /*0d62*/ 	.byte	0x3f
	.zero		1


	//   ....[35]....
        /*0d64*/ 	.word	0x0000c190
        /*0d68*/ 	.word	0x00000006
        /*0d6c*/ 	.word	0x00022850
        /*0d70*/ 	.short	0x010a
        /*0d72*/ 	.byte	0x3f
	.zero		1


	//   ....[36]....
        /*0d74*/ 	.word	0x0000c1e0
        /*0d78*/ 	.word	0x00000006
        /*0d7c*/ 	.word	0x00022850
        /*0d80*/ 	.short	0x010a
        /*0d82*/ 	.byte	0x3f
	.zero		1


	//   ....[37]....
        /*0d84*/ 	.word	0x0000c5b0
        /*0d88*/ 	.word	0x00000006
        /*0d8c*/ 	.word	0x00000000
        /*0d90*/ 	.short	0x0101
        /*0d92*/ 	.byte	0x3f
	.zero		1


	//   ....[38]....
        /*0d94*/ 	.word	0x0000c8f0
        /*0d98*/ 	.word	0x000000d2
        /*0d9c*/ 	.word	0x00022830
        /*0da0*/ 	.short	0x010a
        /*0da2*/ 	.byte	0x3f
	.zero		1


	//   ....[39]....
        /*0da4*/ 	.word	0x0000c950
        /*0da8*/ 	.word	0x000000d2
        /*0dac*/ 	.word	0x00022830
        /*0db0*/ 	.short	0x010a
        /*0db2*/ 	.byte	0x3f
	.zero		1


	//   ....[40]....
        /*0db4*/ 	.word	0x0000ce50
        /*0db8*/ 	.word	0x000000a4
        /*0dbc*/ 	.word	0x00000000
        /*0dc0*/ 	.short	0x0101
        /*0dc2*/ 	.byte	0x3f
	.zero		1


	//   ....[41]....
        /*0dc4*/ 	.word	0x0000fbc0
        /*0dc8*/ 	.word	0x000000d2
        /*0dcc*/ 	.word	0x00022850
        /*0dd0*/ 	.short	0x010a
        /*0dd2*/ 	.byte	0x3f
	.zero		1


	//   ....[42]....
        /*0dd4*/ 	.word	0x0000fc10
        /*0dd8*/ 	.word	0x000000d2
        /*0ddc*/ 	.word	0x00022850
        /*0de0*/ 	.short	0x010a
        /*0de2*/ 	.byte	0x3f
	.zero		1


	//   ....[43]....
        /*0de4*/ 	.word	0x0000ffd0
        /*0de8*/ 	.word	0x000000d2
        /*0dec*/ 	.word	0x00000000
        /*0df0*/ 	.short	0x0101
        /*0df2*/ 	.byte	0x3f
	.zero		1


	//   ....[44]....
        /*0df4*/ 	.word	0x000103e0
        /*0df8*/ 	.word	0x00000006
        /*0dfc*/ 	.word	0x00022830
        /*0e00*/ 	.short	0x010a
        /*0e02*/ 	.byte	0x3f
	.zero		1


	//   ....[45]....
        /*0e04*/ 	.word	0x00010440
        /*0e08*/ 	.word	0x00000006
        /*0e0c*/ 	.word	0x00022830
        /*0e10*/ 	.short	0x010a
        /*0e12*/ 	.byte	0x3f
	.zero		1


	//   ....[46]....
        /*0e14*/ 	.word	0x00011e40
        /*0e18*/ 	.word	0x00000003
        /*0e1c*/ 	.word	0x00000000
        /*0e20*/ 	.short	0x0101
        /*0e22*/ 	.byte	0x3f
	.zero		1


	//   ....[47]....
        /*0e24*/ 	.word	0x000123b0
        /*0e28*/ 	.word	0x00000006
        /*0e2c*/ 	.word	0x00022850
        /*0e30*/ 	.short	0x010a
        /*0e32*/ 	.byte	0x3f
	.zero		1


	//   ....[48]....
        /*0e34*/ 	.word	0x00012400
        /*0e38*/ 	.word	0x00000006
        /*0e3c*/ 	.word	0x00022850
        /*0e40*/ 	.short	0x010a
        /*0e42*/ 	.byte	0x3f
	.zero		1


	//   ....[49]....
        /*0e44*/ 	.word	0x000127a0
        /*0e48*/ 	.word	0x00000006
        /*0e4c*/ 	.word	0x00000000
        /*0e50*/ 	.short	0x0101
        /*0e52*/ 	.byte	0x3f
	.zero		1


	//   ....[50]....
        /*0e54*/ 	.word	0x000128b0
        /*0e58*/ 	.word	0x000000d2
        /*0e5c*/ 	.word	0x00022830
        /*0e60*/ 	.short	0x010a
        /*0e62*/ 	.byte	0x3f
	.zero		1


	//   ....[51]....
        /*0e64*/ 	.word	0x00012910
        /*0e68*/ 	.word	0x000000d2
        /*0e6c*/ 	.word	0x00022830
        /*0e70*/ 	.short	0x010a
        /*0e72*/ 	.byte	0x3f
	.zero		1


	//   ....[52]....
        /*0e74*/ 	.word	0x00012e00
        /*0e78*/ 	.word	0x000000a2
        /*0e7c*/ 	.word	0x00000000
        /*0e80*/ 	.short	0x0101
        /*0e82*/ 	.byte	0x3f
	.zero		1


	//   ....[53]....
        /*0e84*/ 	.word	0x00015b70
        /*0e88*/ 	.word	0x000000d2
        /*0e8c*/ 	.word	0x00022850
        /*0e90*/ 	.short	0x010a
        /*0e92*/ 	.byte	0x3f
	.zero		1


	//   ....[54]....
        /*0e94*/ 	.word	0x00015bc0
        /*0e98*/ 	.word	0x000000d2
        /*0e9c*/ 	.word	0x00022850
        /*0ea0*/ 	.short	0x010a
        /*0ea2*/ 	.byte	0x3f
	.zero		1


	//   ....[55]....
        /*0ea4*/ 	.word	0x00015f80
        /*0ea8*/ 	.word	0x000000d2
        /*0eac*/ 	.word	0x00000000
        /*0eb0*/ 	.short	0x0101
        /*0eb2*/ 	.byte	0x3f
	.zero		1


	//   ....[56]....
        /*0eb4*/ 	.word	0x000183e0
        /*0eb8*/ 	.word	0x00000000
        /*0ebc*/ 	.word	0x00000000
        /*0ec0*/ 	.short	0x0101
        /*0ec2*/ 	.byte	0x3f
	.zero		1


	//   ....[57]....
        /*0ec4*/ 	.word	0x0001b0d0
        /*0ec8*/ 	.word	0x00000007
        /*0ecc*/ 	.word	0x00022820
        /*0ed0*/ 	.short	0x010a
        /*0ed2*/ 	.byte	0x3f
	.zero		1


	//   ....[58]....
        /*0ed4*/ 	.word	0x0001b1b0
        /*0ed8*/ 	.word	0x00000006
        /*0edc*/ 	.word	0x000228a0
        /*0ee0*/ 	.short	0x010a
        /*0ee2*/ 	.byte	0x3f
	.zero		1


	//   ....[59]....
        /*0ee4*/ 	.word	0x0001b400
        /*0ee8*/ 	.word	0x00000006
        /*0eec*/ 	.word	0x000228c0
        /*0ef0*/ 	.short	0x010a
        /*0ef2*/ 	.byte	0x3f
	.zero		1


	//   ....[60]....
        /*0ef4*/ 	.word	0x0001bac0
        /*0ef8*/ 	.word	0x00000005
        /*0efc*/ 	.word	0x000228a0
        /*0f00*/ 	.short	0x010a
        /*0f02*/ 	.byte	0x3f
	.zero		1


	//   ....[61]....
        /*0f04*/ 	.word	0x0001bd00
        /*0f08*/ 	.word	0x00000005
        /*0f0c*/ 	.word	0x000228c0
        /*0f10*/ 	.short	0x010a
        /*0f12*/ 	.byte	0x3f
	.zero		1


	//   ....[62]....
        /*0f14*/ 	.word	0x0001d030
        /*0f18*/ 	.word	0x00000000
        /*0f1c*/ 	.word	0x00022840
        /*0f20*/ 	.short	0x010a
        /*0f22*/ 	.byte	0x3f
	.zero		1


	//   ....[63]....
        /*0f24*/ 	.word	0x0001dda0
        /*0f28*/ 	.word	0x00000008
        /*0f2c*/ 	.word	0x00022800
        /*0f30*/ 	.short	0x0107
        /*0f32*/ 	.byte	0x3f
	.zero		1


	//   ....[64]....
        /*0f34*/ 	.word	0x0001dea0
        /*0f38*/ 	.word	0x00000002
        /*0f3c*/ 	.word	0x00022800
        /*0f40*/ 	.short	0x0101
        /*0f42*/ 	.byte	0x3f
	.zero		1


	//   ....[65]....
        /*0f44*/ 	.word	0x0001dec0
        /*0f48*/ 	.word	0x00000002
        /*0f4c*/ 	.word	0x00022820
        /*0f50*/ 	.short	0x010a
        /*0f52*/ 	.byte	0x3f
	.zero		1


	//   ....[66]....
        /*0f54*/ 	.word	0x0001dfc0
        /*0f58*/ 	.word	0x00000002
        /*0f5c*/ 	.word	0x00022860
        /*0f60*/ 	.short	0x010a
        /*0f62*/ 	.byte	0x3f
	.zero		1


	//   ....[67]....
        /*0f64*/ 	.word	0x0001e880
        /*0f68*/ 	.word	0x00000002
        /*0f6c*/ 	.word	0x00022840
        /*0f70*/ 	.short	0x010a
        /*0f72*/ 	.byte	0x3f
	.zero		1


	//   ....[68]....
        /*0f74*/ 	.word	0x0001ead0
        /*0f78*/ 	.word	0x00000002
        /*0f7c*/ 	.word	0x00022860
        /*0f80*/ 	.short	0x010a
        /*0f82*/ 	.byte	0x3f
	.zero		1


	//   ....[69]....
        /*0f84*/ 	.word	0x0001f330
        /*0f88*/ 	.word	0x00000003
        /*0f8c*/ 	.word	0x00022840
        /*0f90*/ 	.short	0x010a
        /*0f92*/ 	.byte	0x3f
	.zero		1


	//   ....[70]....
        /*0f94*/ 	.word	0x0001f570
        /*0f98*/ 	.word	0x00000003
        /*0f9c*/ 	.word	0x00022860
        /*0fa0*/ 	.short	0x010a
        /*0fa2*/ 	.byte	0x3f
	.zero		1


	//   ....[71]....
        /*0fa4*/ 	.word	0x0001fd40
        /*0fa8*/ 	.word	0x00000003
        /*0fac*/ 	.word	0x00022840
        /*0fb0*/ 	.short	0x010a
        /*0fb2*/ 	.byte	0x3f
	.zero		1


	//   ....[72]....
        /*0fb4*/ 	.word	0x0001ff90
        /*0fb8*/ 	.word	0x00000003
        /*0fbc*/ 	.word	0x00022860
        /*0fc0*/ 	.short	0x010a
        /*0fc2*/ 	.byte	0x3f
	.zero		1


	//   ....[73]....
        /*0fc4*/ 	.word	0x000213e0
        /*0fc8*/ 	.word	0x00000000
        /*0fcc*/ 	.word	0x00022820
        /*0fd0*/ 	.short	0x010a
        /*0fd2*/ 	.byte	0x3f
	.zero		1


	//   ....[74]....
        /*0fd4*/ 	.word	0x00021590
        /*0fd8*/ 	.word	0x00000006
        /*0fdc*/ 	.word	0x00000000
        /*0fe0*/ 	.short	0x010a
        /*0fe2*/ 	.byte	0x3f
	.zero		1


	//   ....[75]....
        /*0fe4*/ 	.word	0x00021600
        /*0fe8*/ 	.word	0x00000007
        /*0fec*/ 	.word	0x00000000
        /*0ff0*/ 	.short	0x010a
        /*0ff2*/ 	.byte	0x3f
	.zero		1


	//   ....[76]....
        /*0ff4*/ 	.word	0x00021670
        /*0ff8*/ 	.word	0x00000004
        /*0ffc*/ 	.word	0x00000000
        /*1000*/ 	.short	0x010a
        /*1002*/ 	.byte	0x3f
	.zero		1


	//   ....[77]....
        /*1004*/ 	.word	0x000216a0
        /*1008*/ 	.word	0x00000003
        /*100c*/ 	.word	0x00000000
        /*1010*/ 	.short	0x010a
        /*1012*/ 	.byte	0x3f
	.zero		1


	//   ....[78]....
        /*1014*/ 	.word	0x00021700
        /*1018*/ 	.word	0x00000062
        /*101c*/ 	.word	0x00022890
        /*1020*/ 	.short	0x010a
        /*1022*/ 	.byte	0x3f
	.zero		1


	//   ....[79]....
        /*1024*/ 	.word	0x00021750
        /*1028*/ 	.word	0x00000062
        /*102c*/ 	.word	0x00022890
        /*1030*/ 	.short	0x010a
        /*1032*/ 	.byte	0x3f
	.zero		1


	//   ....[80]....
        /*1034*/ 	.word	0x000217a0
        /*1038*/ 	.word	0x00000062
        /*103c*/ 	.word	0x00022890
        /*1040*/ 	.short	0x010a
        /*1042*/ 	.byte	0x3f
	.zero		1


	//   ....[81]....
        /*1044*/ 	.word	0x000217f0
        /*1048*/ 	.word	0x00000062
        /*104c*/ 	.word	0x000228b0
        /*1050*/ 	.short	0x010a
        /*1052*/ 	.byte	0x3f
	.zero		1


	//   ....[82]....
        /*1054*/ 	.word	0x00021cb0
        /*1058*/ 	.word	0x00000010
        /*105c*/ 	.word	0x00022800
        /*1060*/ 	.short	0x010a
        /*1062*/ 	.byte	0x3f
	.zero		1


	//   ....[83]....
        /*1064*/ 	.word	0x000222b0
        /*1068*/ 	.word	0x00000010
        /*106c*/ 	.word	0x00022800
        /*1070*/ 	.short	0x010a
        /*1072*/ 	.byte	0x3f
	.zero		1


	//   ....[84]....
        /*1074*/ 	.word	0x00022300
        /*1078*/ 	.word	0x00000006
        /*107c*/ 	.word	0x00022830
        /*1080*/ 	.short	0x010a
        /*1082*/ 	.byte	0x3f
	.zero		1


	//   ....[85]....
        /*1084*/ 	.word	0x00022350
        /*1088*/ 	.word	0x00000006
        /*108c*/ 	.word	0x00022850
        /*1090*/ 	.short	0x010a
        /*1092*/ 	.byte	0x3f
	.zero		1


	//   ....[86]....
        /*1094*/ 	.word	0x000223a0
        /*1098*/ 	.word	0x000000d2
        /*109c*/ 	.word	0x00022830
        /*10a0*/ 	.short	0x010a
        /*10a2*/ 	.byte	0x3f
	.zero		1


	//   ....[87]....
        /*10a4*/ 	.word	0x000223f0
        /*10a8*/ 	.word	0x000000d2
        /*10ac*/ 	.word	0x00022850
        /*10b0*/ 	.short	0x010a
        /*10b2*/ 	.byte	0x3f
	.zero		1


	//   ....[88]....
        /*10b4*/ 	.word	0x00022440
        /*10b8*/ 	.word	0x00000006
        /*10bc*/ 	.word	0x00022830
        /*10c0*/ 	.short	0x010a
        /*10c2*/ 	.byte	0x3f
	.zero		1


	//   ....[89]....
        /*10c4*/ 	.word	0x00022490
        /*10c8*/ 	.word	0x00000006
        /*10cc*/ 	.word	0x00022850
        /*10d0*/ 	.short	0x010a
        /*10d2*/ 	.byte	0x3f
	.zero		1


	//   ....[90]....
        /*10d4*/ 	.word	0x000224e0
        /*10d8*/ 	.word	0x000000d2
        /*10dc*/ 	.word	0x00022830
        /*10e0*/ 	.short	0x010a
        /*10e2*/ 	.byte	0x3f
	.zero		1


	//   ....[91]....
        /*10e4*/ 	.word	0x00022530
        /*10e8*/ 	.word	0x000000d2
        /*10ec*/ 	.word	0x00022850
        /*10f0*/ 	.short	0x010a
        /*10f2*/ 	.byte	0x3f
	.zero		1


	//   ....[92]....
        /*10f4*/ 	.word	0x00022b10
        /*10f8*/ 	.word	0x00000006
        /*10fc*/ 	.word	0x00022820
        /*1100*/ 	.short	0x010a
        /*1102*/ 	.byte	0x3f
	.zero		1


	//   ....[93]....
        /*1104*/ 	.word	0x00022b60
        /*1108*/ 	.word	0x00000006
        /*110c*/ 	.word	0x000228a0
        /*1110*/ 	.short	0x010a
        /*1112*/ 	.byte	0x3f
	.zero		1


	//   ....[94]....
        /*1114*/ 	.word	0x00022bb0
        /*1118*/ 	.word	0x00000006
        /*111c*/ 	.word	0x000228c0
        /*1120*/ 	.short	0x010a
        /*1122*/ 	.byte	0x3f
	.zero		1


	//   ....[95]....
        /*1124*/ 	.word	0x00022c00
        /*1128*/ 	.word	0x00000005
        /*112c*/ 	.word	0x000228a0
        /*1130*/ 	.short	0x010a
        /*1132*/ 	.byte	0x3f
	.zero		1


	//   ....[96]....
        /*1134*/ 	.word	0x00022c50
        /*1138*/ 	.word	0x00000005
        /*113c*/ 	.word	0x000228c0
        /*1140*/ 	.short	0x010a
        /*1142*/ 	.byte	0x3f
	.zero		1


	//   ....[97]....
        /*1144*/ 	.word	0x00022df0
        /*1148*/ 	.word	0x00000000
        /*114c*/ 	.word	0x00022840
        /*1150*/ 	.short	0x010a
        /*1152*/ 	.byte	0x3f
	.zero		1


	//   ....[98]....
        /*1154*/ 	.word	0x000238a0
        /*1158*/ 	.word	0x00000002
        /*115c*/ 	.word	0x00022820
        /*1160*/ 	.short	0x010a
        /*1162*/ 	.byte	0x3f
	.zero		1


	//   ....[99]....
        /*1164*/ 	.word	0x000238f0
        /*1168*/ 	.word	0x00000002
        /*116c*/ 	.word	0x00022860
        /*1170*/ 	.short	0x010a
        /*1172*/ 	.byte	0x3f
	.zero		1


	//   ....[100]....
        /*1174*/ 	.word	0x00023940
        /*1178*/ 	.word	0x00000002
        /*117c*/ 	.word	0x00022840
        /*1180*/ 	.short	0x010a
        /*1182*/ 	.byte	0x3f
	.zero		1


	//   ....[101]....
        /*1184*/ 	.word	0x00023990
        /*1188*/ 	.word	0x00000002
        /*118c*/ 	.word	0x00022860
        /*1190*/ 	.short	0x010a
        /*1192*/ 	.byte	0x3f
	.zero		1


	//   ....[102]....
        /*1194*/ 	.word	0x000239e0
        /*1198*/ 	.word	0x00000003
        /*119c*/ 	.word	0x00022840
        /*11a0*/ 	.short	0x010a
        /*11a2*/ 	.byte	0x3f
	.zero		1


	//   ....[103]....
        /*11a4*/ 	.word	0x00023a30
        /*11a8*/ 	.word	0x00000003
        /*11ac*/ 	.word	0x00022860
        /*11b0*/ 	.short	0x010a
        /*11b2*/ 	.byte	0x3f
	.zero		1


	//   ....[104]....
        /*11b4*/ 	.word	0x00023a80
        /*11b8*/ 	.word	0x00000003
        /*11bc*/ 	.word	0x00022840
        /*11c0*/ 	.short	0x010a
        /*11c2*/ 	.byte	0x3f
	.zero		1


	//   ....[105]....
        /*11c4*/ 	.word	0x00023ad0
        /*11c8*/ 	.word	0x00000003
        /*11cc*/ 	.word	0x00022860
        /*11d0*/ 	.short	0x010a
        /*11d2*/ 	.byte	0x3f
	.zero		1


	//   ....[106]....
        /*11d4*/ 	.word	0x000244d0
        /*11d8*/ 	.word	0x00000000
        /*11dc*/ 	.word	0x00022820
        /*11e0*/ 	.short	0x010a
        /*11e2*/ 	.byte	0x3f
	.zero		1


	//   ....[107]....
        /*11e4*/ 	.word	0x00024670
        /*11e8*/ 	.word	0x00000006
        /*11ec*/ 	.word	0x00000000
        /*11f0*/ 	.short	0x010a
        /*11f2*/ 	.byte	0x3f
	.zero		1


	//   ....[108]....
        /*11f4*/ 	.word	0x000246c0
        /*11f8*/ 	.word	0x00000007
        /*11fc*/ 	.word	0x00000000
        /*1200*/ 	.short	0x010a
        /*1202*/ 	.byte	0x3f
	.zero		1


	//   ....[109]....
        /*1204*/ 	.word	0x00024710
        /*1208*/ 	.word	0x00000004
        /*120c*/ 	.word	0x00000000
        /*1210*/ 	.short	0x010a
        /*1212*/ 	.byte	0x3f
	.zero		1


	//----- nvinfo : EIATTR_NUM_MBARRIERS
	.align		4
.L_1425:
        /*1214*/ 	.byte	0x03, 0x38
        /*1216*/ 	.short	0x0016


	//----- nvinfo : EIATTR_EXIT_INSTR_OFFSETS
	.align		4
        /*1218*/ 	.byte	0x04, 0x1c
        /*121a*/ 	.short	(.L_1427 - .L_1426)


	//   ....[0]....
.L_1426:
        /*121c*/ 	.word	0x000216f0


	//----- nvinfo : EIATTR_MAX_THREADS
	.align		4
.L_1427:
        /*1220*/ 	.byte	0x04, 0x05
        /*1222*/ 	.short	(.L_1429 - .L_1428)
.L_1428:
        /*1224*/ 	.word	0x00000180
        /*1228*/ 	.word	0x00000001
        /*122c*/ 	.word	0x00000001


	//----- nvinfo : EIATTR_CRS_STACK_SIZE
	.align		4
.L_1429:
        /*1230*/ 	.byte	0x04, 0x1e
        /*1232*/ 	.short	(.L_1431 - .L_1430)
.L_1430:
        /*1234*/ 	.word	0x00000000


	//----- nvinfo : EIATTR_CBANK_PARAM_SIZE
	.align		4
.L_1431:
        /*1238*/ 	.byte	0x03, 0x19
        /*123a*/ 	.short	0x0af0


	//----- nvinfo : EIATTR_PARAM_CBANK
	.align		4
        /*123c*/ 	.byte	0x04, 0x0a
        /*123e*/ 	.short	(.L_1433 - .L_1432)
	.align		4
.L_1432:
        /*1240*/ 	.word	index@(.nv.constant0._ZN7cutlass13device_kernelIN5flash11enable_sm90INS1_16FlashAttnFwdSm90INS1_25CollectiveMainloopFwdSm90ILi2EN4cute5tupleIJNS5_1CILi1EEES8_S8_EEENS6_IJNS7_ILi128EEENS7_ILi96EEENS7_ILi64EEEEEELi256ENS_10bfloat16_tEfNS_4arch4Sm90ELb0ELb1ELb1ELb1ELb0ELb1ELb0ELb1ELb0ELb1ELb0ELb0EEENS1_21CollectiveEpilogueFwdINS6_IJSA_NS7_ILi256EEESB_EEES9_SE_SG_Li256ELb1ELb1ELb0ELb0EEENS1_36VarlenDynamicPersistentTileSchedulerILi128ELi96ELi256ELi128ELb0ELb1ELb1ELb1ELb0ELb1EEEEEEEEEvNT_6ParamsE)
        /*1244*/ 	.short	0x0210
        /*1246*/ 	.short	0x0af0


	//----- nvinfo : EIATTR_SW_WAR
	.align		4
.L_1433:
        /*1248*/ 	.byte	0x04, 0x36
        /*124a*/ 	.short	(.L_1435 - .L_1434)
.L_1434:
        /*124c*/ 	.word	0x00000008
.L_1435:


//--------------------- .nv.info._ZN7cutlass13device_kernelIN5flash11enable_sm90INS1_16FlashAttnFwdSm90INS1_25CollectiveMainloopFwdSm90ILi2EN4cute5tupleIJNS5_1CILi1EEES8_S8_EEENS6_IJNS7_ILi128EEENS7_ILi96EEENS7_ILi64EEEEEELi256ENS_10bfloat16_tEfNS_4arch4Sm90ELb0ELb1ELb1ELb1ELb0ELb0ELb1ELb1ELb0ELb1ELb0ELb0EEENS1_21CollectiveEpilogueFwdINS6_IJSA_NS7_ILi256EEESB_EEES9_SE_SG_Li256ELb1ELb1ELb0ELb0EEENS1_36VarlenDynamicPersistentTileSchedulerILi128ELi96ELi256ELi128ELb0ELb1ELb1ELb1ELb0ELb1EEEEEEEEEvNT_6ParamsE --------------------------
	.section	.nv.info._ZN7cutlass13device_kernelIN5flash11enable_sm90INS1_16FlashAttnFwdSm90INS1_25CollectiveMainloopFwdSm90ILi2EN4cute5tupleIJNS5_1CILi1EEES8_S8_EEENS6_IJNS7_ILi128EEENS7_ILi96EEENS7_ILi64EEEEEELi256ENS_10bfloat16_tEfNS_4arch4Sm90ELb0ELb1ELb1ELb1ELb0ELb0ELb1ELb1ELb0ELb1ELb0ELb0EEENS1_21CollectiveEpilogueFwdINS6_IJSA_NS7_ILi256EEESB_EEES9_SE_SG_Li256ELb1ELb1ELb0ELb0EEENS1_36VarlenDynamicPersistentTileSchedulerILi128ELi96ELi256ELi128ELb0ELb1ELb1ELb1ELb0ELb1EEEEEEEEEvNT_6ParamsE,"",@"SHT_CUDA_INFO"
	.sectionflags	@""
	.align	4


	//----- nvinfo : EIATTR_CUDA_API_VERSION
	.align		4
        /*0000*/ 	.byte	0x04, 0x37
        /*0002*/ 	.short	(.L_1437 - .L_1436)
.L_1436:
        /*0004*/ 	.word	0x00000082


	//----- nvinfo : EIATTR_KPARAM_INFO
	.align		4
.L_1437:
        /*0008*/ 	.byte	0x04, 0x17
        /*000a*/ 	.short	(.L_1439 - .L_1438)
.L_1438:
        /*000c*/ 	.word	0x00000000
        /*0010*/ 	.short	0x0000
        /*0012*/ 	.short	0x0070
        /*0014*/ 	.byte	0x00, 0xf0, 0x01, 0x2e


	//----- nvinfo : EIATTR_SPARSE_MMA_MASK
	.align		4
.L_1439:
        /*0018*/ 	.byte	0x03, 0x50
        /*001a*/ 	.short	0x0000


	//----- nvinfo : EIATTR_MAXREG_COUNT
	.align		4
        /*001c*/ 	.byte	0x03, 0x1b
        /*001e*/ 	.short	0x00a8


	//----- nvinfo : EIATTR_NUM_BARRIERS
	.align		4
        /*0020*/ 	.byte	0x02, 0x4c
        /*0022*/ 	.byte	0x10
	.zero		1


	//----- nvinfo : EIATTR_EXTERNS
	.align		4
        /*0024*/ 	.byte	0x04, 0x0f
        /*0026*/ 	.short	(.L_1441 - .L_1440)


	//   ....[0]....
	.align		4
.L_1440:
        /*0028*/ 	.word	index@(__assertfail)


	//----- nvinfo : EIATTR_ANNOTATIONS
	.align		4
.L_1441:
        /*002c*/ 	.byte	0x04, 0x55
        /*002e*/ 	.short	(.L_1443 - .L_1442)


	//   ....[0]....
.L_1442:
        /* <DEDUP_REMOVED lines=87> */


	//----- nvinfo : EIATTR_MERCURY_ISA_VERSION
	.align		4
.L_1443:
        /*0590*/ 	.byte	0x03, 0x5f
        /*0592*/ 	.short	0x0101


	//----- nvinfo : EIATTR_UNUSED_LOAD_BYTE_OFFSET
	.align		4
        /*0594*/ 	.byte	0x04, 0x44
        /*0596*/ 	.short	(.L_1445 - .L_1444)


	//   ....[0]....
.L_1444:
        /*0598*/ 	.word	0x00000b40
        /*059c*/ 	.word	0x0000fff0


	//   ....[1]....
        /*05a0*/ 	.word	0x000201a0
        /*05a4*/ 	.word	0x0000fff0


	//----- nvinfo : EIATTR_INT_WARP_WIDE_INSTR_OFFSETS
	.align		4
.L_1445:
        /*05a8*/ 	.byte	0x04, 0x31
        /*05aa*/ 	.short	(.L_1447 - .L_1446)


	//   ....[0]....
.L_1446:
        /*05ac*/ 	.word	0x00000170


	//   ....[1]....
        /*05b0*/ 	.word	0x000001b0


	//   ....[2]....
        /*05b4*/ 	.word	0x00000220


	//   ....[3]....
        /*05b8*/ 	.word	0x00000230


	//   ....[4]....
        /*05bc*/ 	.word	0x000244b0


	//   ....[5]....
        /*05c0*/ 	.word	0x00024540


	//   ....[6]....
        /*05c4*/ 	.word	0x00028fd0


	//   ....[7]....
        /*05c8*/ 	.word	0x00029060


	//----- nvinfo : EIATTR_COOP_GROUP_MASK_REGIDS
	.align		4
.L_1447:
        /*05cc*/ 	.byte	0x04, 0x29
        /*05ce*/ 	.short	(.L_1449 - .L_1448)


	//   ....[0]....
.L_1448:
        /*05d0*/ 	.word	0xffffffff


	//   ....[1]....
        /*05d4*/ 	.word	0xffffffff


	//   ....[2]....
        /*05d8*/ 	.word	0xffffffff


	//   ....[3]....
        /*05dc*/ 	.word	0xffffffff


	//   ....[4]....
        /*05e0*/ 	.word	0xffffffff


	//   ....[5]....
        /*05e4*/ 	.word	0xffffffff


	//   ....[6]....
        /*05e8*/ 	.word	0xffffffff


	//   ....[7]....
        /*05ec*/ 	.word	0xffffffff


	//   ....[8]....
        /*05f0*/ 	.word	0xffffffff


	//   ....[9]....
        /*05f4*/ 	.word	0xffffffff


	//   ....[10]....
        /*05f8*/ 	.word	0xffffffff


	//   ....[11]....
        /*05fc*/ 	.word	0xffffffff


	//   ....[12]....
        /*0600*/ 	.word	0xffffffff


	//   ....[13]....
        /*0604*/ 	.word	0xffffffff


	//   ....[14]....
        /*0608*/ 	.word	0xffffffff


	//   ....[15]....
        /*060c*/ 	.word	0xffffffff


	//   ....[16]....
        /*0610*/ 	.word	0xffffffff


	//   ....[17]....
        /*0614*/ 	.word	0xffffffff


	//   ....[18]....
        /*0618*/ 	.word	0xffffffff


	//   ....[19]....
        /*061c*/ 	.word	0xffffffff


	//   ....[20]....
        /*0620*/ 	.word	0xffffffff


	//   ....[21]....
        /*0624*/ 	.word	0xffffffff


	//   ....[22]....
        /*0628*/ 	.word	0xffffffff


	//   ....[23]....
        /*062c*/ 	.word	0xffffffff


	//   ....[24]....
        /*0630*/ 	.word	0xffffffff


	//   ....[25]....
        /*0634*/ 	.word	0xffffffff


	//   ....[26]....
        /*0638*/ 	.word	0xffffffff


	//   ....[27]....
        /*063c*/ 	.word	0xffffffff


	//   ....[28]....
        /*0640*/ 	.word	0xffffffff


	//   ....[29]....
        /*0644*/ 	.word	0xffffffff


	//   ....[30]....
        /*0648*/ 	.word	0xffffffff


	//   ....[31]....
        /*064c*/ 	.word	0xffffffff


	//   ....[32]....
        /*0650*/ 	.word	0xffffffff


	//   ....[33]....
        /*0654*/ 	.word	0xffffffff


	//   ....[34]....
        /*0658*/ 	.word	0xffffffff


	//   ....[35]....
        /*065c*/ 	.word	0xffffffff


	//   ....[36]....
        /*0660*/ 	.word	0xffffffff


	//   ....[37]....
        /*0664*/ 	.word	0xffffffff


	//   ....[38]....
        /*0668*/ 	.word	0xffffffff


	//   ....[39]....
        /*066c*/ 	.word	0xffffffff


	//   ....[40]....
        /*0670*/ 	.word	0xffffffff


	//   ....[41]....
        /*0674*/ 	.word	0xffffffff


	//   ....[42]....
        /*0678*/ 	.word	0xffffffff


	//   ....[43]....
        /*067c*/ 	.word	0xffffffff


	//   ....[44]....
        /*0680*/ 	.word	0xffffffff


	//   ....[45]....
        /*0684*/ 	.word	0xffffffff


	//   ....[46]....
        /*0688*/ 	.word	0xffffffff


	//   ....[47]....
        /*068c*/ 	.word	0xffffffff


	//   ....[48]....
        /*0690*/ 	.word	0xffffffff


	//   ....[49]....
        /*0694*/ 	.word	0xffffffff


	//   ....[50]....
        /*0698*/ 	.word	0xffffffff


	//   ....[51]....
        /*069c*/ 	.word	0xffffffff


	//   ....[52]....
        /*06a0*/ 	.word	0xffffffff


	//   ....[53]....
        /*06a4*/ 	.word	0xffffffff


	//   ....[54]....
        /*06a8*/ 	.word	0xffffffff


	//   ....[55]....
        /*06ac*/ 	.word	0xffffffff


	//   ....[56]....
        /*06b0*/ 	.word	0xffffffff


	//   ....[57]....
        /*06b4*/ 	.word	0xffffffff


	//   ....[58]....
        /*06b8*/ 	.word	0xffffffff


	//   ....[59]....
        /*06bc*/ 	.word	0xffffffff


	//   ....[60]....
        /*06c0*/ 	.word	0xffffffff


	//   ....[61]....
        /*06c4*/ 	.word	0xffffffff


	//   ....[62]....
        /*06c8*/ 	.word	0xffffffff


	//   ....[63]....
        /*06cc*/ 	.word	0xffffffff


	//   ....[64]....
        /*06d0*/ 	.word	0xffffffff


	//   ....[65]....
        /*06d4*/ 	.word	0xffffffff


	//   ....[66]....
        /*06d8*/ 	.word	0xffffffff


	//   ....[67]....
        /*06dc*/ 	.word	0xffffffff


	//   ....[68]....
        /*06e0*/ 	.word	0xffffffff


	//   ....[69]....
        /*06e4*/ 	.word	0xffffffff


	//   ....[70]....
        /*06e8*/ 	.word	0xffffffff


	//   ....[71]....
        /*06ec*/ 	.word	0xffffffff


	//   ....[72]....
        /*06f0*/ 	.word	0xffffffff


	//   ....[73]....
        /*06f4*/ 	.word	0xffffffff


	//   ....[74]....
        /*06f8*/ 	.word	0xffffffff


	//   ....[75]....
        /*06fc*/ 	.word	0xffffffff


	//   ....[76]....
        /*0700*/ 	.word	0xffffffff


	//   ....[77]....
        /*0704*/ 	.word	0xffffffff


	//   ....[78]....
        /*0708*/ 	.word	0xffffffff


	//   ....[79]....
        /*070c*/ 	.word	0xffffffff


	//   ....[80]....
        /*0710*/ 	.word	0xffffffff


	//   ....[81]....
        /*0714*/ 	.word	0xffffffff


	//   ....[82]....
        /*0718*/ 	.word	0xffffffff


	//   ....[83]....
        /*071c*/ 	.word	0xffffffff


	//   ....[84]....
        /*0720*/ 	.word	0xffffffff


	//   ....[85]....
        /*0724*/ 	.word	0xffffffff


	//   ....[86]....
        /*0728*/ 	.word	0xffffffff


	//   ....[87]....
        /*072c*/ 	.word	0xffffffff


	//   ....[88]....
        /*0730*/ 	.word	0xffffffff


	//   ....[89]....
        /*0734*/ 	.word	0xffffffff


	//   ....[90]....
        /*0738*/ 	.word	0xffffffff


	//   ....[91]....
        /*073c*/ 	.word	0xffffffff


	//   ....[92]....
        /*0740*/ 	.word	0xffffffff


	//   ....[93]....
        /*0744*/ 	.word	0xffffffff


	//   ....[94]....
        /*0748*/ 	.word	0xffffffff


	//   ....[95]....
        /*074c*/ 	.word	0xffffffff


	//   ....[96]....
        /*0750*/ 	.word	0xffffffff


	//   ....[97]....
        /*0754*/ 	.word	0xffffffff


	//   ....[98]....
        /*0758*/ 	.word	0xffffffff


	//   ....[99]....
        /*075c*/ 	.word	0xffffffff


	//   ....[100]....
        /*0760*/ 	.word	0xffffffff


	//   ....[101]....
        /*0764*/ 	.word	0xffffffff


	//   ....[102]....
        /*0768*/ 	.word	0xffffffff


	//   ....[103]....
        /*076c*/ 	.word	0xffffffff


	//   ....[104]....
        /*0770*/ 	.word	0xffffffff


	//   ....[105]....
        /*0774*/ 	.word	0xffffffff


	//   ....[106]....
        /*0778*/ 	.word	0xffffffff


	//   ....[107]....
        /*077c*/ 	.word	0xffffffff


	//   ....[108]....
        /*0780*/ 	.word	0xffffffff


	//   ....[109]....
        /*0784*/ 	.word	0xffffffff


	//   ....[110]....
        /*0788*/ 	.word	0xffffffff


	//   ....[111]....
        /*078c*/ 	.word	0xffffffff


	//   ....[112]....
        /*0790*/ 	.word	0xffffffff


	//   ....[113]....
        /*0794*/ 	.word	0xffffffff


	//   ....[114]....
        /*0798*/ 	.word	0xffffffff


	//   ....[115]....
        /*079c*/ 	.word	0x0500000f


	//   ....[116]....
        /*07a0*/ 	.word	0x0500000f


	//   ....[117]....
        /*07a4*/ 	.word	0x0500000f


	//   ....[118]....
        /*07a8*/ 	.word	0x0500000f


	//   ....[119]....
        /*07ac*/ 	.word	0x0500000f


	//   ....[120]....
        /*07b0*/ 	.word	0x0500000f


	//   ....[121]....
        /*07b4*/ 	.word	0x0500000f


	//   ....[122]....
        /*07b8*/ 	.word	0x0500000f


	//   ....[123]....
        /*07bc*/ 	.word	0x0500000f


	//   ....[124]....
        /*07c0*/ 	.word	0x0500000f


	//   ....[125]....
        /*07c4*/ 	.word	0x0500000f


	//   ....[126]....
        /*07c8*/ 	.word	0x0500000f


	//   ....[127]....
        /*07cc*/ 	.word	0x0500000f


	//   ....[128]....
        /*07d0*/ 	.word	0x0500000f


	//   ....[129]....
        /*07d4*/ 	.word	0x0500000f


	//   ....[130]....
        /*07d8*/ 	.word	0x0500000f


	//   ....[131]....
        /*07dc*/ 	.word	0x0500000f


	//   ....[132]....
        /*07e0*/ 	.word	0x0500000f


	//   ....[133]....
        /*07e4*/ 	.word	0x0500000f


	//   ....[134]....
        /*07e8*/ 	.word	0x0500000f


	//   ....[135]....
        /*07ec*/ 	.word	0x0500000f


	//   ....[136]....
        /*07f0*/ 	.word	0x0500000f


	//   ....[137]....
        /*07f4*/ 	.word	0x0500000f


	//   ....[138]....
        /*07f8*/ 	.word	0x0500000f


	//   ....[139]....
        /*07fc*/ 	.word	0x0500000f


	//   ....[140]....
        /*0800*/ 	.word	0x0500000f


	//   ....[141]....
        /*0804*/ 	.word	0x0500000f


	//   ....[142]....
        /*0808*/ 	.word	0x0500000f


	//   ....[143]....
        /*080c*/ 	.word	0x0500000f


	//   ....[144]....
        /*0810*/ 	.word	0x0500000f


	//   ....[145]....
        /*0814*/ 	.word	0x0500000f


	//   ....[146]....
        /*0818*/ 	.word	0x0500000f


	//   ....[147]....
        /*081c*/ 	.word	0x0500000f


	//   ....[148]....
        /*0820*/ 	.word	0x0500000f


	//   ....[149]....
        /*0824*/ 	.word	0x0500000f


	//   ....[150]....
        /*0828*/ 	.word	0x0500000f


	//   ....[151]....
        /*082c*/ 	.word	0x0500000f


	//   ....[152]....
        /*0830*/ 	.word	0x0500000f


	//   ....[153]....
        /*0834*/ 	.word	0x0500000f


	//   ....[154]....
        /*0838*/ 	.word	0x0500000f


	//   ....[155]....
        /*083c*/ 	.word	0x0500000f


	//   ....[156]....
        /*0840*/ 	.word	0x0500000f


	//   ....[157]....
        /*0844*/ 	.word	0x0500000f


	//   ....[158]....
        /*0848*/ 	.word	0x0500000f


	//   ....[159]....
        /*084c*/ 	.word	0x0500000f


	//   ....[160]....
        /*0850*/ 	.word	0x0500000f


	//   ....[161]....
        /*0854*/ 	.word	0x0500000f


	//   ....[162]....
        /*0858*/ 	.word	0x0500000f


	//   ....[163]....
        /*085c*/ 	.word	0x0500000f


	//   ....[164]....
        /*0860*/ 	.word	0x0500000f


	//   ....[165]....
        /*0864*/ 	.word	0x0500000f


	//   ....[166]....
        /*0868*/ 	.word	0xffffffff


	//   ....[167]....
        /*086c*/ 	.word	0xffffffff


	//   ....[168]....
        /*0870*/ 	.word	0xffffffff


	//   ....[169]....
        /*0874*/ 	.word	0xffffffff


	//   ....[170]....
        /*0878*/ 	.word	0xffffffff


	//   ....[171]....
        /*087c*/ 	.word	0xffffffff


	//----- nvinfo : EIATTR_COOP_GROUP_INSTR_OFFSETS
	.align		4
.L_1449:
        /*0880*/ 	.byte	0x04, 0x28
        /*0882*/ 	.short	(.L_1451 - .L_1450)


	//   ....[0]....
.L_1450:
        /*0884*/ 	.word	0x000000b0


	//   ....[1]....
        /*0888*/ 	.word	0x00000180


	//   ....[2]....
        /*088c*/ 	.word	0x000001d0


	//   ....[3]....
        /*0890*/ 	.word	0x00000420


	//   ....[4]....
        /*0894*/ 	.word	0x00000580


	//   ....[5]....
        /*0898*/ 	.word	0x000006a0


	//   ....[6]....
        /*089c*/ 	.word	0x00000800


	//   ....[7]....
        /*08a0*/ 	.word	0x00002150


	//   ....[8]....
        /*08a4*/ 	.word	0x00004380


	//   ....[9]....
        /*08a8*/ 	.word	0x00004bb0


	//   ....[10]....
        /*08ac*/ 	.word	0x00006260


	//   ....[11]....
        /*08b0*/ 	.word	0x000062e0


	//   ....[12]....
        /*08b4*/ 	.word	0x00006640


	//   ....[13]....
        /*08b8*/ 	.word	0x00006660


	//   ....[14]....
        /*08bc*/ 	.word	0x0000bdc0


	//   ....[15]....
        /*08c0*/ 	.word	0x0000bfd0


	//   ....[16]....
        /*08c4*/ 	.word	0x0000c1e0


	//   ....[17]....
        /*08c8*/ 	.word	0x0000c200


	//   ....[18]....
        /*08cc*/ 	.word	0x000153f0


	//   ....[19]....
        /*08d0*/ 	.word	0x00015b90


	//   ....[20]....
        /*08d4*/ 	.word	0x00016fe0


	//   ....[21]....
        /*08d8*/ 	.word	0x000171c0


	//   ....[22]....
        /*08dc*/ 	.word	0x000172f0


	//   ....[23]....
        /*08e0*/ 	.word	0x00017310


	//   ....[24]....
        /*08e4*/ 	.word	0x0001f220


	//   ....[25]....
        /*08e8*/ 	.word	0x0001f240


	//   ....[26]....
        /*08ec*/ 	.word	0x0001f2a0


	//   ....[27]....
        /*08f0*/ 	.word	0x0001f2e0


	//   ....[28]....
        /*08f4*/ 	.word	0x000210f0


	//   ....[29]....
        /*08f8*/ 	.word	0x00021110


	//   ....[30]....
        /*08fc*/ 	.word	0x00021170


	//   ....[31]....
        /*0900*/ 	.word	0x00021190


	//   ....[32]....
        /*0904*/ 	.word	0x00021ae0


	//   ....[33]....
        /*0908*/ 	.word	0x00021b00


	//   ....[34]....
        /*090c*/ 	.word	0x00021c50


	//   ....[35]....
        /*0910*/ 	.word	0x00021c70


	//   ....[36]....
        /*0914*/ 	.word	0x00021db0


	//   ....[37]....
        /*0918*/ 	.word	0x00021dd0


	//   ....[38]....
        /*091c*/ 	.word	0x00021f20


	//   ....[39]....
        /*0920*/ 	.word	0x00021f40


	//   ....[40]....
        /*0924*/ 	.word	0x00022880


	//   ....[41]....
        /*0928*/ 	.word	0x000228a0


	//   ....[42]....
        /*092c*/ 	.word	0x000229e0


	//   ....[43]....
        /*0930*/ 	.word	0x00022a00


	//   ....[44]....
        /*0934*/ 	.word	0x00022b40


	//   ....[45]....
        /*0938*/ 	.word	0x00022b60


	//   ....[46]....
        /*093c*/ 	.word	0x00022cb0


	//   ....[47]....
        /*0940*/ 	.word	0x00022cd0


	//   ....[48]....
        /*0944*/ 	.word	0x00022eb0


	//   ....[49]....
        /*0948*/ 	.word	0x00023090


	//   ....[50]....
        /*094c*/ 	.word	0x000230c0


	//   ....[51]....
        /*0950*/ 	.word	0x000230f0


	//   ....[52]....
        /*0954*/ 	.word	0x00023120


	//   ....[53]....
        /*0958*/ 	.word	0x00023150


	//   ....[54]....
        /*095c*/ 	.word	0x00023180


	//   ....[55]....
        /*0960*/ 	.word	0x000232f0


	//   ....[56]....
        /*0964*/ 	.word	0x00023320


	//   ....[57]....
        /*0968*/ 	.word	0x00023350


	//   ....[58]....
        /*096c*/ 	.word	0x00023380


	//   ....[59]....
        /*0970*/ 	.word	0x000233b0


	//   ....[60]....
        /*0974*/ 	.word	0x000233e0


	//   ....[61]....
        /*0978*/ 	.word	0x00023480


	//   ....[62]....
        /*097c*/ 	.word	0x000234e0


	//   ....[63]....
        /*0980*/ 	.word	0x00023570


	//   ....[64]....
        /*0984*/ 	.word	0x00024a70


	//   ....[65]....
        /*0988*/ 	.word	0x000255d0


	//   ....[66]....
        /*098c*/ 	.word	0x000255f0


	//   ....[67]....
        /*0990*/ 	.word	0x00025610


	//   ....[68]....
        /*0994*/ 	.word	0x00025640


	//   ....[69]....
        /*0998*/ 	.word	0x00025710


	//   ....[70]....
        /*099c*/ 	.word	0x000257a0


	//   ....[71]....
        /*09a0*/ 	.word	0x000257d0


	//   ....[72]....
        /*09a4*/ 	.word	0x00025850


	//   ....[73]....
        /*09a8*/ 	.word	0x00025880


	//   ....[74]....
        /*09ac*/ 	.word	0x00025900


	//   ....[75]....
        /*09b0*/ 	.word	0x00025930


	//   ....[76]....
        /*09b4*/ 	.word	0x000259b0


	//   ....[77]....
        /*09b8*/ 	.word	0x000259e0


	//   ....[78]....
        /*09bc*/ 	.word	0x00025a00


	//   ....[79]....
        /*09c0*/ 	.word	0x00025a50


	//   ....[80]....
        /*09c4*/ 	.word	0x00025a60


	//   ....[81]....
        /*09c8*/ 	.word	0x000261f0


	//   ....[82]....
        /*09cc*/ 	.word	0x00026230


	//   ....[83]....
        /*09d0*/ 	.word	0x00026250


	//   ....[84]....
        /*09d4*/ 	.word	0x000262f0


	//   ....[85]....
        /*09d8*/ 	.word	0x00026380


	//   ....[86]....
        /*09dc*/ 	.word	0x00026390


	//   ....[87]....
        /*09e0*/ 	.word	0x00026420


	//   ....[88]....
        /*09e4*/ 	.word	0x00026430


	//   ....[89]....
        /*09e8*/ 	.word	0x000264a0


	//   ....[90]....
        /*09ec*/ 	.word	0x000264b0


	//   ....[91]....
        /*09f0*/ 	.word	0x00026530


	//   ....[92]....
        /*09f4*/ 	.word	0x00026540


	//   ....[93]....
        /*09f8*/ 	.word	0x000265c0


	//   ....[94]....
        /*09fc*/ 	.word	0x000265d0


	//   ....[95]....
        /*0a00*/ 	.word	0x000265e0


	//   ....[96]....
        /*0a04*/ 	.word	0x00026620


	//   ....[97]....
        /*0a08*/ 	.word	0x00029260


	//   ....[98]....
        /*0a0c*/ 	.word	0x000292c0


	//   ....[99]....
        /*0a10*/ 	.word	0x000292f0


	//   ....[100]....
        /*0a14*/ 	.word	0x00029300


	//   ....[101]....
        /*0a18*/ 	.word	0x00029330


	//   ....[102]....
        /*0a1c*/ 	.word	0x00029360


	//   ....[103]....
        /*0a20*/ 	.word	0x00029390


	//   ....[104]....
        /*0a24*/ 	.word	0x000293c0


	//   ....[105]....
        /*0a28*/ 	.word	0x00029540


	//   ....[106]....
        /*0a2c*/ 	.word	0x00029570


	//   ....[107]....
        /*0a30*/ 	.word	0x000295a0


	//   ....[108]....
        /*0a34*/ 	.word	0x000295d0


	//   ....[109]....
        /*0a38*/ 	.word	0x00029600


	//   ....[110]....
        /*0a3c*/ 	.word	0x00029630


	//   ....[111]....
        /*0a40*/ 	.word	0x000296f0


	//   ....[112]....
        /*0a44*/ 	.word	0x00029710


	//   ....[113]....
        /*0a48*/ 	.word	0x00029780


	//   ....[114]....
        /*0a4c*/ 	.word	0x00029e50


	//   ....[115]....
        /*0a50*/ 	.word	0x0002a430


	//   ....[116]....
        /*0a54*/ 	.word	0x0002a5c0


	//   ....[117]....
        /*0a58*/ 	.word	0x0002a620


	//   ....[118]....
        /*0a5c*/ 	.word	0x0002a680


	//   ....[119]....
        /*0a60*/ 	.word	0x0002a6e0


	//   ....[120]....
        /*0a64*/ 	.word	0x0002a780


	//   ....[121]....
        /*0a68*/ 	.word	0x0002a870


	//   ....[122]....
        /*0a6c*/ 	.word	0x0002a9a0


	//   ....[123]....
        /*0a70*/ 	.word	0x0002aa40


	//   ....[124]....
        /*0a74*/ 	.word	0x0002ab10


	//   ....[125]....
        /*0a78*/ 	.word	0x0002abb0


	//   ....[126]....
        /*0a7c*/ 	.word	0x0002ac80


	//   ....[127]....
        /*0a80*/ 	.word	0x0002ad20


	//   ....[128]....
        /*0a84*/ 	.word	0x0002adf0


	//   ....[129]....
        /*0a88*/ 	.word	0x0002ae90


	//   ....[130]....
        /*0a8c*/ 	.word	0x0002af40


	//   ....[131]....
        /*0a90*/ 	.word	0x0002afe0


	//   ....[132]....
        /*0a94*/ 	.word	0x0002b280


	//   ....[133]....
        /*0a98*/ 	.word	0x0002b330


	//   ....[134]....
        /*0a9c*/ 	.word	0x0002b430


	//   ....[135]....
        /*0aa0*/ 	.word	0x0002b520


	//   ....[136]....
        /*0aa4*/ 	.word	0x0002b5e0


	//   ....[137]....
        /*0aa8*/ 	.word	0x0002b6a0


	//   ....[138]....
        /*0aac*/ 	.word	0x0002b760


	//   ....[139]....
        /*0ab0*/ 	.word	0x0002b820


	//   ....[140]....
        /*0ab4*/ 	.word	0x0002b8e0


	//   ....[141]....
        /*0ab8*/ 	.word	0x0002b9a0


	//   ....[142]....
        /*0abc*/ 	.word	0x0002ba60


	//   ....[143]....
        /*0ac0*/ 	.word	0x0002bb10


	//   ....[144]....
        /*0ac4*/ 	.word	0x0002bc10


	//   ....[145]....
        /*0ac8*/ 	.word	0x0002bc60


	//   ....[146]....
        /*0acc*/ 	.word	0x0002bcc0


	//   ....[147]....
        /*0ad0*/ 	.word	0x0002bda0


	//   ....[148]....
        /*0ad4*/ 	.word	0x0002c0d0


	//   ....[149]....
        /*0ad8*/ 	.word	0x0002c170


	//   ....[150]....
        /*0adc*/ 	.word	0x0002c290


	//   ....[151]....
        /*0ae0*/ 	.word	0x0002c300


	//   ....[152]....
        /*0ae4*/ 	.word	0x0002c380


	//   ....[153]....
        /*0ae8*/ 	.word	0x0002c400


	//   ....[154]....
        /*0aec*/ 	.word	0x0002c480


	//   ....[155]....
        /*0af0*/ 	.word	0x0002c510


	//   ....[156]....
        /*0af4*/ 	.word	0x0002c5b0


	//   ....[157]....
        /*0af8*/ 	.word	0x0002c650


	//   ....[158]....
        /*0afc*/ 	.word	0x0002c6c0


	//   ....[159]....
        /*0b00*/ 	.word	0x0002c730


	//   ....[160]....
        /*0b04*/ 	.word	0x0002c7a0


	//   ....[161]....
        /*0b08*/ 	.word	0x0002c820


	//   ....[162]....
        /*0b0c*/ 	.word	0x0002c8a0


	//   ....[163]....
        /*0b10*/ 	.word	0x0002c940


	//   ....[164]....
        /*0b14*/ 	.word	0x0002c9d0


	//   ....[165]....
        /*0b18*/ 	.word	0x0002cb00


	//   ....[166]....
        /*0b1c*/ 	.word	0x0002f1b0


	//   ....[167]....
        /*0b20*/ 	.word	0x0002f930


	//   ....[168]....
        /*0b24*/ 	.word	0x00030c00


	//   ....[169]....
        /*0b28*/ 	.word	0x00030c50


	//   ....[170]....
        /*0b2c*/ 	.word	0x00030cb0


	//   ....[171]....
        /*0b30*/ 	.word	0x00030cd0


	//----- nvinfo : EIATTR_REG_RECONFIG
	.align		4
.L_1451:
        /*0b34*/ 	.byte	0x01, 0x54
	.zero		2


	//----- nvinfo : EIATTR_SYSCALL_OFFSETS
	.align		4
        /*0b38*/ 	.byte	0x04, 0x46
        /*0b3a*/ 	.short	(.L_1453 - .L_1452)


	//   ....[0]....
.L_1452:
        /*0b3c*/ 	.word	0x000026c0


	//   ....[1]....
        /*0b40*/ 	.word	0x000246b0


	//   ....[2]....
        /*0b44*/ 	.word	0x00024800


	//   ....[3]....
        /*0b48*/ 	.word	0x000248f0


	//   ....[4]....
        /*0b4c*/ 	.word	0x000251a0


	//   ....[5]....
        /*0b50*/ 	.word	0x00025df0


	//----- nvinfo : EIATTR_MBARRIER_INSTR_OFFSETS
	.align		4
.L_1453:
        /*0b54*/ 	.byte	0x04, 0x39
        /*0b56*/ 	.short	(.L_1455 - .L_1454)


	//   ....[0]....
.L_1454:
        /*0b58*/ 	.word	0x000002c0
        /*0b5c*/ 	.word	0x000000ff
        /*0b60*/ 	.word	0x00032400
        /*0b64*/ 	.short	0x0100
        /*0b66*/ 	.byte	0x08
	.zero		1


	//   ....[1]....
        /*0b68*/ 	.word	0x000002d0
        /*0b6c*/ 	.word	0x000000ff
        /*0b70*/ 	.word	0x00032410
        /*0b74*/ 	.short	0x0100
        /*0b76*/ 	.byte	0x08
	.zero		1


	//   ....[2]....
        /*0b78*/ 	.word	0x000002e0
        /*0b7c*/ 	.word	0x000000ff
        /*0b80*/ 	.word	0x00032420
        /*0b84*/ 	.short	0x0100
        /*0b86*/ 	.byte	0x08
	.zero		1


	//   ....[3]....
        /*0b88*/ 	.word	0x000003d0
        /*0b8c*/ 	.word	0x000000ff
        /*0b90*/ 	.word	0x00032430
        /*0b94*/ 	.short	0x0100
        /*0b96*/ 	.byte	0x08
	.zero		1


	//   ....[4]....
        /*0b98*/ 	.word	0x000003e0
        /*0b9c*/ 	.word	0x000000ff
        /*0ba0*/ 	.word	0x00032440
        /*0ba4*/ 	.short	0x0100
        /*0ba6*/ 	.byte	0x08
	.zero		1


	//   ....[5]....
        /*0ba8*/ 	.word	0x000003f0
        /*0bac*/ 	.word	0x000000ff
        /*0bb0*/ 	.word	0x00032438
        /*0bb4*/ 	.short	0x0100
        /*0bb6*/ 	.byte	0x08
	.zero		1


	//   ....[6]....
        /*0bb8*/ 	.word	0x00000400
        /*0bbc*/ 	.word	0x000000ff
        /*0bc0*/ 	.word	0x00032448
        /*0bc4*/ 	.short	0x0100
        /*0bc6*/ 	.byte	0x08
	.zero		1


	//   ....[7]....
        /*0bc8*/ 	.word	0x00000530
        /*0bcc*/ 	.word	0x000000ff
        /*0bd0*/ 	.word	0x00032450
        /*0bd4*/ 	.short	0x0100
        /*0bd6*/ 	.byte	0x08
	.zero		1


	//   ....[8]....
        /*0bd8*/ 	.word	0x00000540
        /*0bdc*/ 	.word	0x000000ff
        /*0be0*/ 	.word	0x00032460
        /*0be4*/ 	.short	0x0100
        /*0be6*/ 	.byte	0x08
	.zero		1


	//   ....[9]....
        /*0be8*/ 	.word	0x00000550
        /*0bec*/ 	.word	0x000000ff
        /*0bf0*/ 	.word	0x00032458
        /*0bf4*/ 	.short	0x0100
        /*0bf6*/ 	.byte	0x08
	.zero		1


	//   ....[10]....
        /*0bf8*/ 	.word	0x00000560
        /*0bfc*/ 	.word	0x000000ff
        /*0c00*/ 	.word	0x00032468
        /*0c04*/ 	.short	0x0100
        /*0c06*/ 	.byte	0x08
	.zero		1


	//   ....[11]....
        /*0c08*/ 	.word	0x00000650
        /*0c0c*/ 	.word	0x000000ff
        /*0c10*/ 	.word	0x00032470
        /*0c14*/ 	.short	0x0100
        /*0c16*/ 	.byte	0x06
	.zero		1


	//   ....[12]....
        /*0c18*/ 	.word	0x00000660
        /*0c1c*/ 	.word	0x000000ff
        /*0c20*/ 	.word	0x00032480
        /*0c24*/ 	.short	0x0100
        /*0c26*/ 	.byte	0x06
	.zero		1


	//   ....[13]....
        /*0c28*/ 	.word	0x00000670
        /*0c2c*/ 	.word	0x000000ff
        /*0c30*/ 	.word	0x00032478
        /*0c34*/ 	.short	0x0100
        /*0c36*/ 	.byte	0x06
	.zero		1


	//   ....[14]....
        /*0c38*/ 	.word	0x00000680
        /*0c3c*/ 	.word	0x000000ff
        /*0c40*/ 	.word	0x00032488
        /*0c44*/ 	.short	0x0100
        /*0c46*/ 	.byte	0x06
	.zero		1


	//   ....[15]....
        /*0c48*/ 	.word	0x000007b0
        /*0c4c*/ 	.word	0x000000ff
        /*0c50*/ 	.word	0x00032490
        /*0c54*/ 	.short	0x0100
        /*0c56*/ 	.byte	0x08
	.zero		1


	//   ....[16]....
        /*0c58*/ 	.word	0x000007c0
        /*0c5c*/ 	.word	0x000000ff
        /*0c60*/ 	.word	0x000324a0
        /*0c64*/ 	.short	0x0100
        /*0c66*/ 	.byte	0x08
	.zero		1


	//   ....[17]....
        /*0c68*/ 	.word	0x000007d0
        /*0c6c*/ 	.word	0x000000ff
        /*0c70*/ 	.word	0x00032498
        /*0c74*/ 	.short	0x0100
        /*0c76*/ 	.byte	0x08
	.zero		1


	//   ....[18]....
        /*0c78*/ 	.word	0x000007e0
        /*0c7c*/ 	.word	0x000000ff
        /*0c80*/ 	.word	0x000324a8
        /*0c84*/ 	.short	0x0100
        /*0c86*/ 	.byte	0x08
	.zero		1


	//   ....[19]....
        /*0c88*/ 	.word	0x00000910
        /*0c8c*/ 	.word	0x000000ff
        /*0c90*/ 	.word	0x000324b0
        /*0c94*/ 	.short	0x0100
        /*0c96*/ 	.byte	0x08
	.zero		1


	//   ....[20]....
        /*0c98*/ 	.word	0x00000920
        /*0c9c*/ 	.word	0x000000ff
        /*0ca0*/ 	.word	0x000324c0
        /*0ca4*/ 	.short	0x0100
        /*0ca6*/ 	.byte	0x08
	.zero		1


	//   ....[21]....
        /*0ca8*/ 	.word	0x00000930
        /*0cac*/ 	.word	0x000000ff
        /*0cb0*/ 	.word	0x000324b8
        /*0cb4*/ 	.short	0x0100
        /*0cb6*/ 	.byte	0x08
	.zero		1


	//   ....[22]....
        /*0cb8*/ 	.word	0x00000940
        /*0cbc*/ 	.word	0x000000ff
        /*0cc0*/ 	.word	0x000324c8
        /*0cc4*/ 	.short	0x0100
        /*0cc6*/ 	.byte	0x08
	.zero		1


	//   ....[23]....
        /*0cc8*/ 	.word	0x00002940
        /*0ccc*/ 	.word	0x000000ff
        /*0cd0*/ 	.word	0x00032400
        /*0cd4*/ 	.short	0x010a
        /*0cd6*/ 	.byte	0x2e
	.zero		1


	//   ....[24]....
        /*0cd8*/ 	.word	0x00002d70
        /*0cdc*/ 	.word	0x00000014
        /*0ce0*/ 	.word	0x00000000
        /*0ce4*/ 	.short	0x010a
        /*0ce6*/ 	.byte	0x3f
	.zero		1


	//   ....[25]....
        /*0ce8*/ 	.word	0x00002dd0
        /*0cec*/ 	.word	0x00000014
        /*0cf0*/ 	.word	0x00000000
        /*0cf4*/ 	.short	0x010a
        /*0cf6*/ 	.byte	0x3f
	.zero		1


	//   ....[26]....
        /*0cf8*/ 	.word	0x00003180
        /*0cfc*/ 	.word	0x000000ff
        /*0d00*/ 	.word	0x00032410
        /*0d04*/ 	.short	0x010a
        /*0d06*/ 	.byte	0x2e
	.zero		1


	//   ....[27]....
        /*0d08*/ 	.word	0x00003280
        /*0d0c*/ 	.word	0x00000008
        /*0d10*/ 	.word	0x00000000
        /*0d14*/ 	.short	0x010a
        /*0d16*/ 	.byte	0x3f
	.zero		1


	//   ....[28]....
        /*0d18*/ 	.word	0x000032e0
        /*0d1c*/ 	.word	0x00000008
        /*0d20*/ 	.word	0x00000000
        /*0d24*/ 	.short	0x010a
        /*0d26*/ 	.byte	0x3f
	.zero		1


	//   ....[29]....
        /*0d28*/ 	.word	0x00003fd0
        /*0d2c*/ 	.word	0x00000008
        /*0d30*/ 	.word	0x00000000
        /*0d34*/ 	.short	0x0101
        /*0d36*/ 	.byte	0x3f
	.zero		1


	//   ....[30]....
        /*0d38*/ 	.word	0x00009880
        /*0d3c*/ 	.word	0x0000000b
        /*0d40*/ 	.word	0x00000000
        /*0d44*/ 	.short	0x0101
        /*0d46*/ 	.byte	0x3f
	.zero		1


	//   ....[31]....
        /*0d48*/ 	.word	0x00009fb0
        /*0d4c*/ 	.word	0x00000003
        /*0d50*/ 	.word	0x00000000
        /*0d54*/ 	.short	0x010a
        /*0d56*/ 	.byte	0x3f
	.zero		1


	//   ....[32]....
        /*0d58*/ 	.word	0x0000a0b0
        /*0d5c*/ 	.word	0x00000000
        /*0d60*/ 	.word	0x00000000
        /*0d64*/ 	.short	0x010a
        /*0d66*/ 	.byte	0x3f
	.zero		1


	//   ....[33]....
        /*0d68*/ 	.word	0x0000a4e0
        /*0d6c*/ 	.word	0x00000003
        /*0d70*/ 	.word	0x00000000
        /*0d74*/ 	.short	0x010a
        /*0d76*/ 	.byte	0x3f
	.zero		1


	//   ....[34]....
        /*0d78*/ 	.word	0x0000a590
        /*0d7c*/ 	.word	0x00000004
        /*0d80*/ 	.word	0x00000000
        /*0d84*/ 	.short	0x010a
        /*0d86*/ 	.byte	0x3f
	.zero		1


	//   ....[35]....
        /*0d88*/ 	.word	0x0000b250
        /*0d8c*/ 	.word	0x00000003
        /*0d90*/ 	.word	0x00000000
        /*0d94*/ 	.short	0x0101
        /*0d96*/ 	.byte	0x3f
	.zero		1


	//   ....[36]....
        /*0d98*/ 	.word	0x00013b70
        /*0d9c*/ 	.word	0x00000000
        /*0da0*/ 	.word	0x00000000
        /*0da4*/ 	.short	0x0101
        /*0da6*/ 	.byte	0x3f
	.zero		1


	//   ....[37]....
        /*0da8*/ 	.word	0x00013d70
        /*0dac*/ 	.word	0x00000005
        /*0db0*/ 	.word	0x00000000
        /*0db4*/ 	.short	0x010a
        /*0db6*/ 	.byte	0x3f
	.zero		1


	//   ....[38]....
        /*0db8*/ 	.word	0x00013e70
        /*0dbc*/ 	.word	0x00000000
        /*0dc0*/ 	.word	0x00000000
        /*0dc4*/ 	.short	0x010a
        /*0dc6*/ 	.byte	0x3f
	.zero		1


	//   ....[39]....
        /*0dc8*/ 	.word	0x000142a0
        /*0dcc*/ 	.word	0x00000005
        /*0dd0*/ 	.word	0x00000000
        /*0dd4*/ 	.short	0x010a
        /*0dd6*/ 	.byte	0x3f
	.zero		1


	//   ....[40]....
        /*0dd8*/ 	.word	0x00014350
        /*0ddc*/ 	.word	0x00000004
        /*0de0*/ 	.word	0x00000000
        /*0de4*/ 	.short	0x010a
        /*0de6*/ 	.byte	0x3f
	.zero		1


	//   ....[41]....
        /*0de8*/ 	.word	0x00015010
        /*0dec*/ 	.word	0x00000004
        /*0df0*/ 	.word	0x00000000
        /*0df4*/ 	.short	0x0101
        /*0df6*/ 	.byte	0x3f
	.zero		1


	//   ....[42]....
        /*0df8*/ 	.word	0x0001edb0
        /*0dfc*/ 	.word	0x00000000
        /*0e00*/ 	.word	0x00000000
        /*0e04*/ 	.short	0x0101
        /*0e06*/ 	.byte	0x3f
	.zero		1


	//   ....[43]....
        /*0e08*/ 	.word	0x00021b10
        /*0e0c*/ 	.word	0x000000ff
        /*0e10*/ 	.word	0x00000000
        /*0e14*/ 	.short	0x0101
        /*0e16*/ 	.byte	0x04
	.zero		1


	//   ....[44]....
        /*0e18*/ 	.word	0x00024d00
        /*0e1c*/ 	.word	0x00000000
        /*0e20*/ 	.word	0x00032440
        /*0e24*/ 	.short	0x010a
        /*0e26*/ 	.byte	0x3f
	.zero		1


	//   ....[45]....
        /*0e28*/ 	.word	0x00025b90
        /*0e2c*/ 	.word	0x00000008
        /*0e30*/ 	.word	0x00032400
        /*0e34*/ 	.short	0x0107
        /*0e36*/ 	.byte	0x3f
	.zero		1


	//   ....[46]....
        /*0e38*/ 	.word	0x00025c30
        /*0e3c*/ 	.word	0x00000002
        /*0e40*/ 	.word	0x00032400
        /*0e44*/ 	.short	0x0101
        /*0e46*/ 	.byte	0x3f
	.zero		1


	//   ....[47]....
        /*0e48*/ 	.word	0x00026780
        /*0e4c*/ 	.word	0x00000008
        /*0e50*/ 	.word	0x00032410
        /*0e54*/ 	.short	0x0107
        /*0e56*/ 	.byte	0x3f
	.zero		1


	//   ....[48]....
        /*0e58*/ 	.word	0x00026880
        /*0e5c*/ 	.word	0x00000002
        /*0e60*/ 	.word	0x00032410
        /*0e64*/ 	.short	0x0101
        /*0e66*/ 	.byte	0x3f
	.zero		1


	//   ....[49]....
        /*0e68*/ 	.word	0x000268a0
        /*0e6c*/ 	.word	0x00000002
        /*0e70*/ 	.word	0x00032420
        /*0e74*/ 	.short	0x010a
        /*0e76*/ 	.byte	0x3f
	.zero		1


	//   ....[50]....
        /*0e78*/ 	.word	0x000269b0
        /*0e7c*/ 	.word	0x00000002
        /*0e80*/ 	.word	0x00032460
        /*0e84*/ 	.short	0x010a
        /*0e86*/ 	.byte	0x3f
	.zero		1


	//   ....[51]....
        /*0e88*/ 	.word	0x00027270
        /*0e8c*/ 	.word	0x00000003
        /*0e90*/ 	.word	0x00032440
        /*0e94*/ 	.short	0x010a
        /*0e96*/ 	.byte	0x3f
	.zero		1


	//   ....[52]....
        /*0e98*/ 	.word	0x000274c0
        /*0e9c*/ 	.word	0x00000003
        /*0ea0*/ 	.word	0x00032460
        /*0ea4*/ 	.short	0x010a
        /*0ea6*/ 	.byte	0x3f
	.zero		1


	//   ....[53]....
        /*0ea8*/ 	.word	0x00027d20
        /*0eac*/ 	.word	0x00000002
        /*0eb0*/ 	.word	0x00032440
        /*0eb4*/ 	.short	0x010a
        /*0eb6*/ 	.byte	0x3f
	.zero		1


	//   ....[54]....
        /*0eb8*/ 	.word	0x00027f60
        /*0ebc*/ 	.word	0x00000002
        /*0ec0*/ 	.word	0x00032460
        /*0ec4*/ 	.short	0x010a
        /*0ec6*/ 	.byte	0x3f
	.zero		1


	//   ....[55]....
        /*0ec8*/ 	.word	0x00028730
        /*0ecc*/ 	.word	0x00000003
        /*0ed0*/ 	.word	0x00032440
        /*0ed4*/ 	.short	0x010a
        /*0ed6*/ 	.byte	0x3f
	.zero		1


	//   ....[56]....
        /*0ed8*/ 	.word	0x00028980
        /*0edc*/ 	.word	0x00000003
        /*0ee0*/ 	.word	0x00032460
        /*0ee4*/ 	.short	0x010a
        /*0ee6*/ 	.byte	0x3f
	.zero		1


	//   ....[57]....
        /*0ee8*/ 	.word	0x00029dd0
        /*0eec*/ 	.word	0x00000000
        /*0ef0*/ 	.word	0x00032420
        /*0ef4*/ 	.short	0x010a
        /*0ef6*/ 	.byte	0x3f
	.zero		1


	//   ....[58]....
        /*0ef8*/ 	.word	0x00029f90
        /*0efc*/ 	.word	0x00000006
        /*0f00*/ 	.word	0x00000000
        /*0f04*/ 	.short	0x010a
        /*0f06*/ 	.byte	0x3f
	.zero		1


	//   ....[59]....
        /*0f08*/ 	.word	0x0002a000
        /*0f0c*/ 	.word	0x00000007
        /*0f10*/ 	.word	0x00000000
        /*0f14*/ 	.short	0x010a
        /*0f16*/ 	.byte	0x3f
	.zero		1


	//   ....[60]....
        /*0f18*/ 	.word	0x0002a070
        /*0f1c*/ 	.word	0x00000004
        /*0f20*/ 	.word	0x00000000
        /*0f24*/ 	.short	0x010a
        /*0f26*/ 	.byte	0x3f
	.zero		1


	//   ....[61]....
        /*0f28*/ 	.word	0x0002a0a0
        /*0f2c*/ 	.word	0x00000003
        /*0f30*/ 	.word	0x00000000
        /*0f34*/ 	.short	0x010a
        /*0f36*/ 	.byte	0x3f
	.zero		1


	//   ....[62]....
        /*0f38*/ 	.word	0x0002a110
        /*0f3c*/ 	.word	0x00000009
        /*0f40*/ 	.word	0x00032400
        /*0f44*/ 	.short	0x010a
        /*0f46*/ 	.byte	0x3f
	.zero		1


	//   ....[63]....
        /*0f48*/ 	.word	0x0002a160
        /*0f4c*/ 	.word	0x00000014
        /*0f50*/ 	.word	0x00000000
        /*0f54*/ 	.short	0x010a
        /*0f56*/ 	.byte	0x3f
	.zero		1


	//   ....[64]....
        /*0f58*/ 	.word	0x0002a1c0
        /*0f5c*/ 	.word	0x00000009
        /*0f60*/ 	.word	0x00032410
        /*0f64*/ 	.short	0x010a
        /*0f66*/ 	.byte	0x3f
	.zero		1


	//   ....[65]....
        /*0f68*/ 	.word	0x0002a210
        /*0f6c*/ 	.word	0x00000008
        /*0f70*/ 	.word	0x00000000
        /*0f74*/ 	.short	0x010a
        /*0f76*/ 	.byte	0x3f
	.zero		1


	//   ....[66]....
        /*0f78*/ 	.word	0x0002a260
        /*0f7c*/ 	.word	0x00000000
        /*0f80*/ 	.word	0x00000000
        /*0f84*/ 	.short	0x010a
        /*0f86*/ 	.byte	0x3f
	.zero		1


	//   ....[67]....
        /*0f88*/ 	.word	0x0002a2b0
        /*0f8c*/ 	.word	0x00000004
        /*0f90*/ 	.word	0x00000000
        /*0f94*/ 	.short	0x010a
        /*0f96*/ 	.byte	0x3f
	.zero		1


	//   ....[68]....
        /*0f98*/ 	.word	0x0002a300
        /*0f9c*/ 	.word	0x00000000
        /*0fa0*/ 	.word	0x00000000
        /*0fa4*/ 	.short	0x010a
        /*0fa6*/ 	.byte	0x3f
	.zero		1


	//   ....[69]....
        /*0fa8*/ 	.word	0x0002a350
        /*0fac*/ 	.word	0x00000004
        /*0fb0*/ 	.word	0x00000000
        /*0fb4*/ 	.short	0x010a
        /*0fb6*/ 	.byte	0x3f
	.zero		1


	//   ....[70]....
        /*0fb8*/ 	.word	0x0002a4f0
        /*0fbc*/ 	.word	0x00000000
        /*0fc0*/ 	.word	0x00032440
        /*0fc4*/ 	.short	0x010a
        /*0fc6*/ 	.byte	0x3f
	.zero		1


	//   ....[71]....
        /*0fc8*/ 	.word	0x0002bdf0
        /*0fcc*/ 	.word	0x00000002
        /*0fd0*/ 	.word	0x00032420
        /*0fd4*/ 	.short	0x010a
        /*0fd6*/ 	.byte	0x3f
	.zero		1


	//   ....[72]....
        /*0fd8*/ 	.word	0x0002be40
        /*0fdc*/ 	.word	0x00000002
        /*0fe0*/ 	.word	0x00032460
        /*0fe4*/ 	.short	0x010a
        /*0fe6*/ 	.byte	0x3f
	.zero		1


	//   ....[73]....
        /*0fe8*/ 	.word	0x0002be90
        /*0fec*/ 	.word	0x00000003
        /*0ff0*/ 	.word	0x00032440
        /*0ff4*/ 	.short	0x010a
        /*0ff6*/ 	.byte	0x3f
	.zero		1


	//   ....[74]....
        /*0ff8*/ 	.word	0x0002bee0
        /*0ffc*/ 	.word	0x00000003
        /*1000*/ 	.word	0x00032460
        /*1004*/ 	.short	0x010a
        /*1006*/ 	.byte	0x3f
	.zero		1


	//   ....[75]....
        /*1008*/ 	.word	0x0002bf30
        /*100c*/ 	.word	0x00000002
        /*1010*/ 	.word	0x00032440
        /*1014*/ 	.short	0x010a
        /*1016*/ 	.byte	0x3f
	.zero		1


	//   ....[76]....
        /*1018*/ 	.word	0x0002bf80
        /*101c*/ 	.word	0x00000002
        /*1020*/ 	.word	0x00032460
        /*1024*/ 	.short	0x010a
        /*1026*/ 	.byte	0x3f
	.zero		1


	//   ....[77]....
        /*1028*/ 	.word	0x0002bfd0
        /*102c*/ 	.word	0x00000003
        /*1030*/ 	.word	0x00032440
        /*1034*/ 	.short	0x010a
        /*1036*/ 	.byte	0x3f
	.zero		1


	//   ....[78]....
        /*1038*/ 	.word	0x0002c020
        /*103c*/ 	.word	0x00000003
        /*1040*/ 	.word	0x00032460
        /*1044*/ 	.short	0x010a
        /*1046*/ 	.byte	0x3f
	.zero		1


	//   ....[79]....
        /*1048*/ 	.word	0x0002ca20
        /*104c*/ 	.word	0x00000000
        /*1050*/ 	.word	0x00032420
        /*1054*/ 	.short	0x010a
        /*1056*/ 	.byte	0x3f
	.zero		1


	//   ....[80]....
        /*1058*/ 	.word	0x0002cbc0
        /*105c*/ 	.word	0x00000006
        /*1060*/ 	.word	0x00000000
        /*1064*/ 	.short	0x010a
        /*1066*/ 	.byte	0x3f
	.zero		1


	//   ....[81]....
        /*1068*/ 	.word	0x0002cc10
        /*106c*/ 	.word	0x00000007
        /*1070*/ 	.word	0x00000000
        /*1074*/ 	.short	0x010a
        /*1076*/ 	.byte	0x3f
	.zero		1


	//   ....[82]....
        /*1078*/ 	.word	0x0002cc60
        /*107c*/ 	.word	0x00000004
        /*1080*/ 	.word	0x00000000
        /*1084*/ 	.short	0x010a
        /*1086*/ 	.byte	0x3f
	.zero		1


	//   ....[83]....
        /*1088*/ 	.word	0x0002d000
        /*108c*/ 	.word	0x0000000c
        /*1090*/ 	.word	0x00000000
        /*1094*/ 	.short	0x010a
        /*1096*/ 	.byte	0x3f
	.zero		1


	//   ....[84]....
        /*1098*/ 	.word	0x0002d140
        /*109c*/ 	.word	0x00000002
        /*10a0*/ 	.word	0x00000000
        /*10a4*/ 	.short	0x010a
        /*10a6*/ 	.byte	0x3f
	.zero		1


	//   ....[85]....
        /*10a8*/ 	.word	0x0002d7a0
        /*10ac*/ 	.word	0x0000000b
        /*10b0*/ 	.word	0x00000000
        /*10b4*/ 	.short	0x010a
        /*10b6*/ 	.byte	0x3f
	.zero		1


	//   ....[86]....
        /*10b8*/ 	.word	0x0002d8e0
        /*10bc*/ 	.word	0x00000008
        /*10c0*/ 	.word	0x00000000
        /*10c4*/ 	.short	0x010a
        /*10c6*/ 	.byte	0x3f
	.zero		1


	//   ....[87]....
        /*10c8*/ 	.word	0x0002eb30
        /*10cc*/ 	.word	0x00000002
        /*10d0*/ 	.word	0x00000000
        /*10d4*/ 	.short	0x0101
        /*10d6*/ 	.byte	0x3f
	.zero		1


	//   ....[88]....
        /*10d8*/ 	.word	0x00048910
        /*10dc*/ 	.word	0x00000004
        /*10e0*/ 	.word	0x00000000
        /*10e4*/ 	.short	0x0101
        /*10e6*/ 	.byte	0x3f
	.zero		1


	//   ....[89]....
        /*10e8*/ 	.word	0x00048940
        /*10ec*/ 	.word	0x00000002
        /*10f0*/ 	.word	0x00000000
        /*10f4*/ 	.short	0x010a
        /*10f6*/ 	.byte	0x3f
	.zero		1


	//   ....[90]....
        /*10f8*/ 	.word	0x00048990
        /*10fc*/ 	.word	0x00000008
        /*1100*/ 	.word	0x00000000
        /*1104*/ 	.short	0x010a
        /*1106*/ 	.byte	0x3f
	.zero		1


	//----- nvinfo : EIATTR_NUM_MBARRIERS
	.align		4
.L_1455:
        /*1108*/ 	.byte	0x03, 0x38
        /*110a*/ 	.short	0x0017


	//----- nvinfo : EIATTR_EXIT_INSTR_OFFSETS
	.align		4
        /*110c*/ 	.byte	0x04, 0x1c
        /*110e*/ 	.short	(.L_1457 - .L_1456)


	//   ....[0]....
.L_1456:
        /*1110*/ 	.word	0x00000b70


	//   ....[1]....
        /*1114*/ 	.word	0x00022e50


	//   ....[2]....
        /*1118*/ 	.word	0x0002a0f0


	//----- nvinfo : EIATTR_MAX_THREADS
	.align		4
.L_1457:
        /*111c*/ 	.byte	0x04, 0x05
        /*111e*/ 	.short	(.L_1459 - .L_1458)
.L_1458:
        /*1120*/ 	.word	0x00000180
        /*1124*/ 	.word	0x00000001
        /*1128*/ 	.word	0x00000001


	//----- nvinfo : EIATTR_CRS_STACK_SIZE
	.align		4
.L_1459:
        /*112c*/ 	.byte	0x04, 0x1e
        /*112e*/ 	.short	(.L_1461 - .L_1460)
.L_1460:
        /*1130*/ 	.word	0x00000000


	//----- nvinfo : EIATTR_CBANK_PARAM_SIZE
	.align		4
.L_1461:
        /*1134*/ 	.byte	0x03, 0x19
        /*1136*/ 	.short	0x0bf0


	//----- nvinfo : EIATTR_PARAM_CBANK
	.align		4
        /*1138*/ 	.byte	0x04, 0x0a
        /*113a*/ 	.short	(.L_1463 - .L_1462)
	.align		4
.L_1462:
        /*113c*/ 	.word	index@(.nv.constant0._ZN7cutlass13device_kernelIN5flash11enable_sm90INS1_16FlashAttnFwdSm90INS1_25CollectiveMainloopFwdSm90ILi2EN4cute5tupleIJNS5_1CILi1EEES8_S8_EEENS6_IJNS7_ILi128EEENS7_ILi96EEENS7_ILi64EEEEEELi256ENS_10bfloat16_tEfNS_4arch4Sm90ELb0ELb1ELb1ELb1ELb0ELb0ELb1ELb1ELb0ELb1ELb0ELb0EEENS1_21CollectiveEpilogueFwdINS6_IJSA_NS7_ILi256EEESB_EEES9_SE_SG_Li256ELb1ELb1ELb0ELb0EEENS1_36VarlenDynamicPersistentTileSchedulerILi128ELi96ELi256ELi128ELb0ELb1ELb1ELb1ELb0ELb1EEEEEEEEEvNT_6ParamsE)
        /*1140*/ 	.short	0x0210
        /*1142*/ 	.short	0x0bf0


	//----- nvinfo : EIATTR_SW_WAR
	.align		4
.L_1463:
        /*1144*/ 	.byte	0x04, 0x36
        /*1146*/ 	.short	(.L_1465 - .L_1464)
.L_1464:
        /*1148*/ 	.word	0x00000008
.L_1465:


//--------------------- .nv.info._ZN7cutlass13device_kernelIN5flash11enable_sm90INS1_16FlashAttnFwdSm90INS1_25CollectiveMainloopFwdSm90ILi2EN4cute5tupleIJNS5_1CILi1EEES8_S8_EEENS6_IJNS7_ILi128EEENS7_ILi96EEENS7_ILi64EEEEEELi256ENS_10bfloat16_tEfNS_4arch4Sm90ELb0ELb1ELb1ELb1ELb0ELb1ELb1ELb1ELb0ELb1ELb0ELb0EEENS1_21CollectiveEpilogueFwdINS6_IJSA_NS7_ILi256EEESB_EEES9_SE_SG_Li256ELb1ELb1ELb0ELb0EEENS1_36VarlenDynamicPersistentTileSchedulerILi128ELi96ELi256ELi128ELb0ELb1ELb1ELb1ELb0ELb1EEEEEEEEEvNT_6ParamsE --------------------------
	.section	.nv.info._ZN7cutlass13device_kernelIN5flash11enable_sm90INS1_16FlashAttnFwdSm90INS1_25CollectiveMainloopFwdSm90ILi2EN4cute5tupleIJNS5_1CILi1EEES8_S8_EEENS6_IJNS7_ILi128EEENS7_ILi96EEENS7_ILi64EEEEEELi256ENS_10bfloat16_tEfNS_4arch4Sm90ELb0ELb1ELb1ELb1ELb0ELb1ELb1ELb1ELb0ELb1ELb0ELb0EEENS1_21CollectiveEpilogueFwdINS6_IJSA_NS7_ILi256EEESB_EEES9_SE_SG_Li256ELb1ELb1ELb0ELb0EEENS1_36VarlenDynamicPersistentTileSchedulerILi128ELi96ELi256ELi128ELb0ELb1ELb1ELb1ELb0ELb1EEEEEEEEEvNT_6ParamsE,"",@"SHT_CUDA_INFO"
	.sectionflags	@""
	.align	4


	//----- nvinfo : EIATTR_CUDA_API_VERSION
	.align		4
        /*0000*/ 	.byte	0x04, 0x37
        /*0002*/ 	.short	(.L_1467 - .L_1466)
.L_1466:
        /*0004*/ 	.word	0x00000082


	//----- nvinfo : EIATTR_KPARAM_INFO
	.align		4
.L_1467:
        /*0008*/ 	.byte	0x04, 0x17
        /*000a*/ 	.short	(.L_1469 - .L_1468)
.L_1468:
        /*000c*/ 	.word	0x00000000
        /*0010*/ 	.short	0x0000
        /*0012*/ 	.short	0x0070
        /*0014*/ 	.byte	0x00, 0xf0, 0x01, 0x2e


	//----- nvinfo : EIATTR_SPARSE_MMA_MASK
	.align		4
.L_1469:
        /*0018*/ 	.byte	0x03, 0x50
        /*001a*/ 	.short	0x0000


	//----- nvinfo : EIATTR_MAXREG_COUNT
	.align		4
        /*001c*/ 	.byte	0x03, 0x1b
        /*001e*/ 	.short	0x00a8


	//----- nvinfo : EIATTR_NUM_BARRIERS
	.align		4
        /*0020*/ 	.byte	0x02, 0x4c
        /*0022*/ 	.byte	0x10
	.zero		1


	//----- nvinfo : EIATTR_EXTERNS
	.align		4
        /*0024*/ 	.byte	0x04, 0x0f
        /*0026*/ 	.short	(.L_1471 - .L_1470)


	//   ....[0]....
	.align		4
.L_1470:
        /*0028*/ 	.word	index@(__assertfail)


	//----- nvinfo : EIATTR_ANNOTATIONS
	.align		4
.L_1471:
        /*002c*/ 	.byte	0x04, 0x55
        /*002e*/ 	.short	(.L_1473 - .L_1472)


	//   ....[0]....
.L_1472:
        /* <DEDUP_REMOVED lines=100> */


	//----- nvinfo : EIATTR_MERCURY_ISA_VERSION
	.align		4
.L_1473:
        /*0660*/ 	.byte	0x03, 0x5f
        /*0662*/ 	.short	0x0101


	//----- nvinfo : EIATTR_UNUSED_LOAD_BYTE_OFFSET
	.align		4
        /*0664*/ 	.byte	0x04, 0x44
        /*0666*/ 	.short	(.L_1475 - .L_1474)


	//   ....[0]....
.L_1474:
        /*0668*/ 	.word	0x00000be0
        /*066c*/ 	.word	0x0000fff0


	//   ....[1]....
        /*0670*/ 	.word	0x0002bed0
        /*0674*/ 	.word	0x0000fff0


	//----- nvinfo : EIATTR_INT_WARP_WIDE_INSTR_OFFSETS
	.align		4
.L_1475:
        /*0678*/ 	.byte	0x04, 0x31
        /*067a*/ 	.short	(.L_1477 - .L_1476)


	//   ....[0]....
.L_1476:
        /*067c*/ 	.word	0x000001e0


	//   ....[1]....
        /*0680*/ 	.word	0x00000220


	//   ....[2]....
        /*0684*/ 	.word	0x00000290


	//   ....[3]....
        /*0688*/ 	.word	0x000002a0


	//   ....[4]....
        /*068c*/ 	.word	0x00031d50


	//   ....[5]....
        /*0690*/ 	.word	0x00031de0


	//   ....[6]....
        /*0694*/ 	.word	0x000369a0


	//   ....[7]....
        /*0698*/ 	.word	0x00036a30


	//----- nvinfo : EIATTR_COOP_GROUP_MASK_REGIDS
	.align		4
.L_1477:
        /*069c*/ 	.byte	0x04, 0x29
        /*069e*/ 	.short	(.L_1479 - .L_1478)


	//   ....[0]....
.L_1478:
        /*06a0*/ 	.word	0xffffffff


	//   ....[1]....
        /*06a4*/ 	.word	0xffffffff


	//   ....[2]....
        /*06a8*/ 	.word	0xffffffff


	//   ....[3]....
        /*06ac*/ 	.word	0xffffffff


	//   ....[4]....
        /*06b0*/ 	.word	0xffffffff


	//   ....[5]....
        /*06b4*/ 	.word	0xffffffff


	//   ....[6]....
        /*06b8*/ 	.word	0xffffffff


	//   ....[7]....
        /*06bc*/ 	.word	0xffffffff


	//   ....[8]....
        /*06c0*/ 	.word	0xffffffff


	//   ....[9]....
        /*06c4*/ 	.word	0xffffffff


	//   ....[10]....
        /*06c8*/ 	.word	0xffffffff


	//   ....[11]....
        /*06cc*/ 	.word	0xffffffff


	//   ....[12]....
        /*06d0*/ 	.word	0xffffffff


	//   ....[13]....
        /*06d4*/ 	.word	0xffffffff


	//   ....[14]....
        /*06d8*/ 	.word	0xffffffff


	//   ....[15]....
        /*06dc*/ 	.word	0xffffffff


	//   ....[16]....
        /*06e0*/ 	.word	0xffffffff


	//   ....[17]....
        /*06e4*/ 	.word	0xffffffff


	//   ....[18]....
        /*06e8*/ 	.word	0xffffffff


	//   ....[19]....
        /*06ec*/ 	.word	0xffffffff


	//   ....[20]....
        /*06f0*/ 	.word	0xffffffff


	//   ....[21]....
        /*06f4*/ 	.word	0xffffffff


	//   ....[22]....
        /*06f8*/ 	.word	0xffffffff


	//   ....[23]....
        /*06fc*/ 	.word	0xffffffff


	//   ....[24]....
        /*0700*/ 	.word	0xffffffff


	//   ....[25]....
        /*0704*/ 	.word	0xffffffff


	//   ....[26]....
        /*0708*/ 	.word	0xffffffff


	//   ....[27]....
        /*070c*/ 	.word	0xffffffff


	//   ....[28]....
        /*0710*/ 	.word	0xffffffff


	//   ....[29]....
        /*0714*/ 	.word	0xffffffff


	//   ....[30]....
        /*0718*/ 	.word	0xffffffff


	//   ....[31]....
        /*071c*/ 	.word	0xffffffff


	//   ....[32]....
        /*0720*/ 	.word	0xffffffff


	//   ....[33]....
        /*0724*/ 	.word	0xffffffff


	//   ....[34]....
        /*0728*/ 	.word	0xffffffff


	//   ....[35]....
        /*072c*/ 	.word	0xffffffff


	//   ....[36]....
        /*0730*/ 	.word	0xffffffff


	//   ....[37]....
        /*0734*/ 	.word	0xffffffff


	//   ....[38]....
        /*0738*/ 	.word	0xffffffff


	//   ....[39]....
        /*073c*/ 	.word	0xffffffff


	//   ....[40]....
        /*0740*/ 	.word	0xffffffff


	//   ....[41]....
        /*0744*/ 	.word	0xffffffff


	//   ....[42]....
        /*0748*/ 	.word	0xffffffff


	//   ....[43]....
        /*074c*/ 	.word	0xffffffff


	//   ....[44]....
        /*0750*/ 	.word	0xffffffff


	//   ....[45]....
        /*0754*/ 	.word	0xffffffff


	//   ....[46]....
        /*0758*/ 	.word	0xffffffff


	//   ....[47]....
        /*075c*/ 	.word	0xffffffff


	//   ....[48]....
        /*0760*/ 	.word	0xffffffff


	//   ....[49]....
        /*0764*/ 	.word	0xffffffff


	//   ....[50]....
        /*0768*/ 	.word	0xffffffff


	//   ....[51]....
        /*076c*/ 	.word	0xffffffff


	//   ....[52]....
        /*0770*/ 	.word	0xffffffff


	//   ....[53]....
        /*0774*/ 	.word	0xffffffff


	//   ....[54]....
        /*0778*/ 	.word	0xffffffff


	//   ....[55]....
        /*077c*/ 	.word	0xffffffff


	//   ....[56]....
        /*0780*/ 	.word	0xffffffff


	//   ....[57]....
        /*0784*/ 	.word	0xffffffff


	//   ....[58]....
        /*0788*/ 	.word	0xffffffff


	//   ....[59]....
        /*078c*/ 	.word	0xffffffff


	//   ....[60]....
        /*0790*/ 	.word	0xffffffff


	//   ....[61]....
        /*0794*/ 	.word	0xffffffff


	//   ....[62]....
        /*0798*/ 	.word	0xffffffff


	//   ....[63]....
        /*079c*/ 	.word	0xffffffff


	//   ....[64]....
        /*07a0*/ 	.word	0xffffffff


	//   ....[65]....
        /*07a4*/ 	.word	0xffffffff


	//   ....[66]....
        /*07a8*/ 	.word	0xffffffff


	//   ....[67]....
        /*07ac*/ 	.word	0xffffffff


	//   ....[68]....
        /*07b0*/ 	.word	0xffffffff


	//   ....[69]....
        /*07b4*/ 	.word	0xffffffff


	//   ....[70]....
        /*07b8*/ 	.word	0xffffffff


	//   ....[71]....
        /*07bc*/ 	.word	0xffffffff


	//   ....[72]....
        /*07c0*/ 	.word	0xffffffff


	//   ....[73]....
        /*07c4*/ 	.word	0xffffffff


	//   ....[74]....
        /*07c8*/ 	.word	0xffffffff


	//   ....[75]....
        /*07cc*/ 	.word	0xffffffff


	//   ....[76]....
        /*07d0*/ 	.word	0xffffffff


	//   ....[77]....
        /*07d4*/ 	.word	0xffffffff


	//   ....[78]....
        /*07d8*/ 	.word	0xffffffff


	//   ....[79]....
        /*07dc*/ 	.word	0xffffffff


	//   ....[80]....
        /*07e0*/ 	.word	0xffffffff


	//   ....[81]....
        /*07e4*/ 	.word	0xffffffff


	//   ....[82]....
        /*07e8*/ 	.word	0xffffffff


	//   ....[83]....
        /*07ec*/ 	.word	0xffffffff


	//   ....[84]....
        /*07f0*/ 	.word	0xffffffff


	//   ....[85]....
        /*07f4*/ 	.word	0xffffffff


	//   ....[86]....
        /*07f8*/ 	.word	0xffffffff


	//   ....[87]....
        /*07fc*/ 	.word	0xffffffff


	//   ....[88]....
        /*0800*/ 	.word	0xffffffff


	//   ....[89]....
        /*0804*/ 	.word	0xffffffff


	//   ....[90]....
        /*0808*/ 	.word	0xffffffff


	//   ....[91]....
        /*080c*/ 	.word	0xffffffff


	//   ....[92]....
        /*0810*/ 	.word	0xffffffff


	//   ....[93]....
        /*0814*/ 	.word	0xffffffff


	//   ....[94]....
        /*0818*/ 	.word	0xffffffff


	//   ....[95]....
        /*081c*/ 	.word	0xffffffff


	//   ....[96]....
        /*0820*/ 	.word	0xffffffff


	//   ....[97]....
        /*0824*/ 	.word	0xffffffff


	//   ....[98]....
        /*0828*/ 	.word	0xffffffff


	//   ....[99]....
        /*082c*/ 	.word	0xffffffff


	//   ....[100]....
        /*0830*/ 	.word	0xffffffff


	//   ....[101]....
        /*0834*/ 	.word	0xffffffff


	//   ....[102]....
        /*0838*/ 	.word	0xffffffff


	//   ....[103]....
        /*083c*/ 	.word	0xffffffff


	//   ....[104]....
        /*0840*/ 	.word	0xffffffff


	//   ....[105]....
        /*0844*/ 	.word	0xffffffff


	//   ....[106]....
        /*0848*/ 	.word	0xffffffff


	//   ....[107]....
        /*084c*/ 	.word	0xffffffff


	//   ....[108]....
        /*0850*/ 	.word	0xffffffff


	//   ....[109]....
        /*0854*/ 	.word	0xffffffff


	//   ....[110]....
        /*0858*/ 	.word	0xffffffff


	//   ....[111]....
        /*085c*/ 	.word	0xffffffff


	//   ....[112]....
        /*0860*/ 	.word	0xffffffff


	//   ....[113]....
        /*0864*/ 	.word	0xffffffff


	//   ....[114]....
        /*0868*/ 	.word	0xffffffff


	//   ....[115]....
        /*086c*/ 	.word	0xffffffff


	//   ....[116]....
        /*0870*/ 	.word	0xffffffff


	//   ....[117]....
        /*0874*/ 	.word	0xffffffff


	//   ....[118]....
        /*0878*/ 	.word	0xffffffff


	//   ....[119]....
        /*087c*/ 	.word	0xffffffff


	//   ....[120]....
        /*0880*/ 	.word	0xffffffff


	//   ....[121]....
        /*0884*/ 	.word	0xffffffff


	//   ....[122]....
        /*0888*/ 	.word	0xffffffff


	//   ....[123]....
        /*088c*/ 	.word	0xffffffff


	//   ....[124]....
        /*0890*/ 	.word	0xffffffff


	//   ....[125]....
        /*0894*/ 	.word	0xffffffff


	//   ....[126]....
        /*0898*/ 	.word	0xffffffff


	//   ....[127]....
        /*089c*/ 	.word	0xffffffff


	//   ....[128]....
        /*08a0*/ 	.word	0xffffffff


	//   ....[129]....
        /*08a4*/ 	.word	0xffffffff


	//   ....[130]....
        /*08a8*/ 	.word	0xffffffff


	//   ....[131]....
        /*08ac*/ 	.word	0xffffffff


	//   ....[132]....
        /*08b0*/ 	.word	0x0500000f


	//   ....[133]....
        /*08b4*/ 	.word	0x0500000f


	//   ....[134]....
        /*08b8*/ 	.word	0x0500000f


	//   ....[135]....
        /*08bc*/ 	.word	0x0500000f


	//   ....[136]....
        /*08c0*/ 	.word	0x0500000f


	//   ....[137]....
        /*08c4*/ 	.word	0x0500000f


	//   ....[138]....
        /*08c8*/ 	.word	0x0500000f


	//   ....[139]....
        /*08cc*/ 	.word	0x0500000f


	//   ....[140]....
        /*08d0*/ 	.word	0x0500000f


	//   ....[141]....
        /*08d4*/ 	.word	0x0500000f


	//   ....[142]....
        /*08d8*/ 	.word	0x0500000f


	//   ....[143]....
        /*08dc*/ 	.word	0x0500000f


	//   ....[144]....
        /*08e0*/ 	.word	0x0500000f


	//   ....[145]....
        /*08e4*/ 	.word	0x0500000f


	//   ....[146]....
        /*08e8*/ 	.word	0x0500000f


	//   ....[147]....
        /*08ec*/ 	.word	0x0500000f


	//   ....[148]....
        /*08f0*/ 	.word	0x0500000f


	//   ....[149]....
        /*08f4*/ 	.word	0x0500000f


	//   ....[150]....
        /*08f8*/ 	.word	0x0500000f


	//   ....[151]....
        /*08fc*/ 	.word	0x0500000f


	//   ....[152]....
        /*0900*/ 	.word	0x0500000f


	//   ....[153]....
        /*0904*/ 	.word	0x0500000f


	//   ....[154]....
        /*0908*/ 	.word	0x0500000f


	//   ....[155]....
        /*090c*/ 	.word	0x0500000f


	//   ....[156]....
        /*0910*/ 	.word	0x0500000f


	//   ....[157]....
        /*0914*/ 	.word	0x0500000f


	//   ....[158]....
        /*0918*/ 	.word	0x0500000f


	//   ....[159]....
        /*091c*/ 	.word	0x0500000f


	//   ....[160]....
        /*0920*/ 	.word	0x0500000f


	//   ....[161]....
        /*0924*/ 	.word	0x0500000f


	//   ....[162]....
        /*0928*/ 	.word	0x0500000f


	//   ....[163]....
        /*092c*/ 	.word	0x0500000f


	//   ....[164]....
        /*0930*/ 	.word	0x0500000f


	//   ....[165]....
        /*0934*/ 	.word	0x0500000f


	//   ....[166]....
        /*0938*/ 	.word	0x0500000f


	//   ....[167]....
        /*093c*/ 	.word	0x0500000f


	//   ....[168]....
        /*0940*/ 	.word	0x0500000f


	//   ....[169]....
        /*0944*/ 	.word	0x0500000f


	//   ....[170]....
        /*0948*/ 	.word	0x0500000f


	//   ....[171]....
        /*094c*/ 	.word	0x0500000f


	//   ....[172]....
        /*0950*/ 	.word	0x0500000f


	//   ....[173]....
        /*0954*/ 	.word	0x0500000f


	//   ....[174]....
        /*0958*/ 	.word	0x0500000f


	//   ....[175]....
        /*095c*/ 	.word	0x0500000f


	//   ....[176]....
        /*0960*/ 	.word	0x0500000f


	//   ....[177]....
        /*0964*/ 	.word	0x0500000f


	//   ....[178]....
        /*0968*/ 	.word	0x0500000f


	//   ....[179]....
        /*096c*/ 	.word	0x0500000f


	//   ....[180]....
        /*0970*/ 	.word	0x0500000f


	//   ....[181]....
        /*0974*/ 	.word	0x0500000f


	//   ....[182]....
        /*0978*/ 	.word	0x0500000f


	//   ....[183]....
        /*097c*/ 	.word	0x0500000f


	//   ....[184]....
        /*0980*/ 	.word	0x0500000f


	//   ....[185]....
        /*0984*/ 	.word	0x0500000f


	//   ....[186]....
        /*0988*/ 	.word	0x0500000f


	//   ....[187]....
        /*098c*/ 	.word	0x0500000f


	//   ....[188]....
        /*0990*/ 	.word	0x0500000f


	//   ....[189]....
        /*0994*/ 	.word	0x0500000f


	//   ....[190]....
        /*0998*/ 	.word	0x0500000f


	//   ....[191]....
        /*099c*/ 	.word	0x0500000f


	//   ....[192]....
        /*09a0*/ 	.word	0x0500000f


	//   ....[193]....
        /*09a4*/ 	.word	0x0500000f


	//   ....[194]....
        /*09a8*/ 	.word	0x0500000f


	//   ....[195]....
        /*09ac*/ 	.word	0x0500000f


	//   ....[196]....
        /*09b0*/ 	.word	0x0500000f


	//   ....[197]....
        /*09b4*/ 	.word	0x0500000f


	//   ....[198]....
        /*09b8*/ 	.word	0x0500000f


	//   ....[199]....
        /*09bc*/ 	.word	0x0500000f


	//   ....[200]....
        /*09c0*/ 	.word	0x0500000f


	//   ....[201]....
        /*09c4*/ 	.word	0x0500000f


	//   ....[202]....
        /*09c8*/ 	.word	0x0500000f


	//   ....[203]....
        /*09cc*/ 	.word	0x0500000f


	//   ....[204]....
        /*09d0*/ 	.word	0x0500000f


	//   ....[205]....
        /*09d4*/ 	.word	0x0500000f


	//   ....[206]....
        /*09d8*/ 	.word	0x0500000f


	//   ....[207]....
        /*09dc*/ 	.word	0x0500000f


	//   ....[208]....
        /*09e0*/ 	.word	0x0500000f


	//   ....[209]....
        /*09e4*/ 	.word	0xffffffff


	//   ....[210]....
        /*09e8*/ 	.word	0xffffffff


	//   ....[211]....
        /*09ec*/ 	.word	0xffffffff


	//   ....[212]....
        /*09f0*/ 	.word	0xffffffff


	//   ....[213]....
        /*09f4*/ 	.word	0xffffffff


	//   ....[214]....
        /*09f8*/ 	.word	0xffffffff


	//----- nvinfo : EIATTR_COOP_GROUP_INSTR_OFFSETS
	.align		4
.L_1479:
        /*09fc*/ 	.byte	0x04, 0x28
        /*09fe*/ 	.short	(.L_1481 - .L_1480)


	//   ....[0]....
.L_1480:
        /*0a00*/ 	.word	0x000000c0


	//   ....[1]....
        /*0a04*/ 	.word	0x000001f0


	//   ....[2]....
        /*0a08*/ 	.word	0x00000240


	//   ....[3]....
        /*0a0c*/ 	.word	0x00000490


	//   ....[4]....
        /*0a10*/ 	.word	0x000005f0


	//   ....[5]....
        /*0a14*/ 	.word	0x00000710


	//   ....[6]....
        /*0a18*/ 	.word	0x00000870


	//   ....[7]....
        /*0a1c*/ 	.word	0x00006890


	//   ....[8]....
        /*0a20*/ 	.word	0x000075a0


	//   ....[9]....
        /*0a24*/ 	.word	0x000075b0


	//   ....[10]....
        /*0a28*/ 	.word	0x000075c0


	//   ....[11]....
        /*0a2c*/ 	.word	0x000075d0


	//   ....[12]....
        /*0a30*/ 	.word	0x000078a0


	//   ....[13]....
        /*0a34*/ 	.word	0x000078b0


	//   ....[14]....
        /*0a38*/ 	.word	0x000078c0


	//   ....[15]....
        /*0a3c*/ 	.word	0x000078d0


	//   ....[16]....
        /*0a40*/ 	.word	0x00008b60


	//   ....[17]....
        /*0a44*/ 	.word	0x00008b80


	//   ....[18]....
        /*0a48*/ 	.word	0x00008b90


	//   ....[19]....
        /*0a4c*/ 	.word	0x00008ba0


	//   ....[20]....
        /*0a50*/ 	.word	0x00008c90


	//   ....[21]....
        /*0a54*/ 	.word	0x00008cc0


	//   ....[22]....
        /*0a58*/ 	.word	0x00008cf0


	//   ....[23]....
        /*0a5c*/ 	.word	0x00008d20


	//   ....[24]....
        /*0a60*/ 	.word	0x0000bda0


	//   ....[25]....
        /*0a64*/ 	.word	0x0000c3c0


	//   ....[26]....
        /*0a68*/ 	.word	0x0000d460


	//   ....[27]....
        /*0a6c*/ 	.word	0x0000d4f0


	//   ....[28]....
        /*0a70*/ 	.word	0x0000d5c0


	//   ....[29]....
        /*0a74*/ 	.word	0x0000d630


	//   ....[30]....
        /*0a78*/ 	.word	0x000174c0


	//   ....[31]....
        /*0a7c*/ 	.word	0x00017640


	//   ....[32]....
        /*0a80*/ 	.word	0x00017760


	//   ....[33]....
        /*0a84*/ 	.word	0x00017780


	//   ....[34]....
        /*0a88*/ 	.word	0x00021080


	//   ....[35]....
        /*0a8c*/ 	.word	0x00021700


	//   ....[36]....
        /*0a90*/ 	.word	0x00022640


	//   ....[37]....
        /*0a94*/ 	.word	0x00022700


	//   ....[38]....
        /*0a98*/ 	.word	0x000229a0


	//   ....[39]....
        /*0a9c*/ 	.word	0x000229d0


	//   ....[40]....
        /*0aa0*/ 	.word	0x0002af30


	//   ....[41]....
        /*0aa4*/ 	.word	0x0002af50


	//   ....[42]....
        /*0aa8*/ 	.word	0x0002afb0


	//   ....[43]....
        /*0aac*/ 	.word	0x0002aff0


	//   ....[44]....
        /*0ab0*/ 	.word	0x0002d040


	//   ....[45]....
        /*0ab4*/ 	.word	0x0002d070


	//   ....[46]....
        /*0ab8*/ 	.word	0x0002d0c0


	//   ....[47]....
        /*0abc*/ 	.word	0x0002d0e0


	//   ....[48]....
        /*0ac0*/ 	.word	0x0002d9c0


	//   ....[49]....
        /*0ac4*/ 	.word	0x0002da20


	//   ....[50]....
        /*0ac8*/ 	.word	0x0002db60


	//   ....[51]....
        /*0acc*/ 	.word	0x0002db80


	//   ....[52]....
        /*0ad0*/ 	.word	0x0002dcc0


	//   ....[53]....
        /*0ad4*/ 	.word	0x0002dce0


	//   ....[54]....
        /*0ad8*/ 	.word	0x0002de30


	//   ....[55]....
        /*0adc*/ 	.word	0x0002de50


	//   ....[56]....
        /*0ae0*/ 	.word	0x0002e680


	//   ....[57]....
        /*0ae4*/ 	.word	0x0002e690


	//   ....[58]....
        /*0ae8*/ 	.word	0x0002e830


	//   ....[59]....
        /*0aec*/ 	.word	0x0002e840


	//   ....[60]....
        /*0af0*/ 	.word	0x0002e9d0


	//   ....[61]....
        /*0af4*/ 	.word	0x0002e9e0


	//   ....[62]....
        /*0af8*/ 	.word	0x0002eb70


	//   ....[63]....
        /*0afc*/ 	.word	0x0002eb80


	//   ....[64]....
        /*0b00*/ 	.word	0x0002ed70


	//   ....[65]....
        /*0b04*/ 	.word	0x0002ef50


	//   ....[66]....
        /*0b08*/ 	.word	0x0002ef80


	//   ....[67]....
        /*0b0c*/ 	.word	0x0002efb0


	//   ....[68]....
        /*0b10*/ 	.word	0x0002efe0


	//   ....[69]....
        /*0b14*/ 	.word	0x0002f010


	//   ....[70]....
        /*0b18*/ 	.word	0x0002f040


	//   ....[71]....
        /*0b1c*/ 	.word	0x0002f1b0


	//   ....[72]....
        /*0b20*/ 	.word	0x0002f1e0


	//   ....[73]....
        /*0b24*/ 	.word	0x0002f210


	//   ....[74]....
        /*0b28*/ 	.word	0x0002f240


	//   ....[75]....
        /*0b2c*/ 	.word	0x0002f270


	//   ....[76]....
        /*0b30*/ 	.word	0x0002f2a0


	//   ....[77]....
        /*0b34*/ 	.word	0x0002f340


	//   ....[78]....
        /*0b38*/ 	.word	0x0002f3a0


	//   ....[79]....
        /*0b3c*/ 	.word	0x0002f430


	//   ....[80]....
        /*0b40*/ 	.word	0x00030540


	//   ....[81]....
        /*0b44*/ 	.word	0x00032310


	//   ....[82]....
        /*0b48*/ 	.word	0x00032e70


	//   ....[83]....
        /*0b4c*/ 	.word	0x00032e80


	//   ....[84]....
        /*0b50*/ 	.word	0x00032ea0


	//   ....[85]....
        /*0b54*/ 	.word	0x00032ec0


	//   ....[86]....
        /*0b58*/ 	.word	0x00032fb0


	//   ....[87]....
        /*0b5c*/ 	.word	0x00033040


	//   ....[88]....
        /*0b60*/ 	.word	0x00033070


	//   ....[89]....
        /*0b64*/ 	.word	0x000330f0


	//   ....[90]....
        /*0b68*/ 	.word	0x00033120


	//   ....[91]....
        /*0b6c*/ 	.word	0x000331a0


	//   ....[92]....
        /*0b70*/ 	.word	0x000331d0


	//   ....[93]....
        /*0b74*/ 	.word	0x00033250


	//   ....[94]....
        /*0b78*/ 	.word	0x00033280


	//   ....[95]....
        /*0b7c*/ 	.word	0x000332e0


	//   ....[96]....
        /*0b80*/ 	.word	0x000332f0


	//   ....[97]....
        /*0b84*/ 	.word	0x00033360


	//   ....[98]....
        /*0b88*/ 	.word	0x00033a80


	//   ....[99]....
        /*0b8c*/ 	.word	0x00033ad0


	//   ....[100]....
        /*0b90*/ 	.word	0x00033b90


	//   ....[101]....
        /*0b94*/ 	.word	0x00033ba0


	//   ....[102]....
        /*0b98*/ 	.word	0x00033c60


	//   ....[103]....
        /*0b9c*/ 	.word	0x00033c70


	//   ....[104]....
        /*0ba0*/ 	.word	0x00033d30


	//   ....[105]....
        /*0ba4*/ 	.word	0x00033d40


	//   ....[106]....
        /*0ba8*/ 	.word	0x00033de0


	//   ....[107]....
        /*0bac*/ 	.word	0x00033df0


	//   ....[108]....
        /*0bb0*/ 	.word	0x00033ea0


	//   ....[109]....
        /*0bb4*/ 	.word	0x00033eb0


	//   ....[110]....
        /*0bb8*/ 	.word	0x00033f60


	//   ....[111]....
        /*0bbc*/ 	.word	0x00033f70


	//   ....[112]....
        /*0bc0*/ 	.word	0x00033f80


	//   ....[113]....
        /*0bc4*/ 	.word	0x00033ff0


	//   ....[114]....
        /*0bc8*/ 	.word	0x00036c30


	//   ....[115]....
        /*0bcc*/ 	.word	0x00036c90


	//   ....[116]....
        /*0bd0*/ 	.word	0x00036cc0


	//   ....[117]....
        /*0bd4*/ 	.word	0x00036cd0


	//   ....[118]....
        /*0bd8*/ 	.word	0x00036d00


	//   ....[119]....
        /*0bdc*/ 	.word	0x00036d30


	//   ....[120]....
        /*0be0*/ 	.word	0x00036d60


	//   ....[121]....
        /*0be4*/ 	.word	0x00036d90


	//   ....[122]....
        /*0be8*/ 	.word	0x00036f10


	//   ....[123]....
        /*0bec*/ 	.word	0x00036f40


	//   ....[124]....
        /*0bf0*/ 	.word	0x00036f70


	//   ....[125]....
        /*0bf4*/ 	.word	0x00036fa0


	//   ....[126]....
        /*0bf8*/ 	.word	0x00036fd0


	//   ....[127]....
        /*0bfc*/ 	.word	0x00037000


	//   ....[128]....
        /*0c00*/ 	.word	0x000370c0


	//   ....[129]....
        /*0c04*/ 	.word	0x000370e0


	//   ....[130]....
        /*0c08*/ 	.word	0x00037150


	//   ....[131]....
        /*0c0c*/ 	.word	0x00037820


	//   ....[132]....
        /*0c10*/ 	.word	0x00037c60


	//   ....[133]....
        /*0c14*/ 	.word	0x00037d00


	//   ....[134]....
        /*0c18*/ 	.word	0x00037d90


	//   ....[135]....
        /*0c1c*/ 	.word	0x00037de0


	//   ....[136]....
        /*0c20*/ 	.word	0x00037e30


	//   ....[137]....
        /*0c24*/ 	.word	0x00037ec0


	//   ....[138]....
        /*0c28*/ 	.word	0x00037f50


	//   ....[139]....
        /*0c2c*/ 	.word	0x00037fa0


	//   ....[140]....
        /*0c30*/ 	.word	0x00037ff0


	//   ....[141]....
        /*0c34*/ 	.word	0x000380e0


	//   ....[142]....
        /*0c38*/ 	.word	0x00038190


	//   ....[143]....
        /*0c3c*/ 	.word	0x00038210


	//   ....[144]....
        /*0c40*/ 	.word	0x00038290


	//   ....[145]....
        /*0c44*/ 	.word	0x00038330


	//   ....[146]....
        /*0c48*/ 	.word	0x000383c0


	//   ....[147]....
        /*0c4c*/ 	.word	0x00038420


	//   ....[148]....
        /*0c50*/ 	.word	0x000384b0


	//   ....[149]....
        /*0c54*/ 	.word	0x00038890


	//   ....[150]....
        /*0c58*/ 	.word	0x000388e0


	//   ....[151]....
        /*0c5c*/ 	.word	0x00038970


	//   ....[152]....
        /*0c60*/ 	.word	0x00038a00


	//   ....[153]....
        /*0c64*/ 	.word	0x00038a90


	//   ....[154]....
        /*0c68*/ 	.word	0x00038b20


	//   ....[155]....
        /*0c6c*/ 	.word	0x00038bb0


	//   ....[156]....
        /*0c70*/ 	.word	0x00038c40


	//   ....[157]....
        /*0c74*/ 	.word	0x00038d00


	//   ....[158]....
        /*0c78*/ 	.word	0x00038ff0


	//   ....[159]....
        /*0c7c*/ 	.word	0x00039180


	//   ....[160]....
        /*0c80*/ 	.word	0x000391e0


	//   ....[161]....
        /*0c84*/ 	.word	0x00039240


	//   ....[162]....
        /*0c88*/ 	.word	0x000392a0


	//   ....[163]....
        /*0c8c*/ 	.word	0x00039340


	//   ....[164]....
        /*0c90*/ 	.word	0x00039430


	//   ....[165]....
        /*0c94*/ 	.word	0x00039560


	//   ....[166]....
        /*0c98*/ 	.word	0x00039600


	//   ....[167]....
        /*0c9c*/ 	.word	0x000396d0


	//   ....[168]....
        /*0ca0*/ 	.word	0x00039770


	//   ....[169]....
        /*0ca4*/ 	.word	0x00039840


	//   ....[170]....
        /*0ca8*/ 	.word	0x000398e0


	//   ....[171]....
        /*0cac*/ 	.word	0x000399b0


	//   ....[172]....
        /*0cb0*/ 	.word	0x00039a50


	//   ....[173]....
        /*0cb4*/ 	.word	0x00039b00


	//   ....[174]....
        /*0cb8*/ 	.word	0x00039be0


	//   ....[175]....
        /*0cbc*/ 	.word	0x00039e40


	//   ....[176]....
        /*0cc0*/ 	.word	0x00039ef0


	//   ....[177]....
        /*0cc4*/ 	.word	0x00039ff0


	//   ....[178]....
        /*0cc8*/ 	.word	0x0003a0e0


	//   ....[179]....
        /*0ccc*/ 	.word	0x0003a170


	//   ....[180]....
        /*0cd0*/ 	.word	0x0003a260


	//   ....[181]....
        /*0cd4*/ 	.word	0x0003a2f0


	//   ....[182]....
        /*0cd8*/ 	.word	0x0003a3e0


	//   ....[183]....
        /*0cdc*/ 	.word	0x0003a470


	//   ....[184]....
        /*0ce0*/ 	.word	0x0003a560


	//   ....[185]....
        /*0ce4*/ 	.word	0x0003a5f0


	//   ....[186]....
        /*0ce8*/ 	.word	0x0003a6d0


	//   ....[187]....
        /*0cec*/ 	.word	0x0003a800


	//   ....[188]....
        /*0cf0*/ 	.word	0x0003a850


	//   ....[189]....
        /*0cf4*/ 	.word	0x0003a8b0


	//   ....[190]....
        /*0cf8*/ 	.word	0x0003a950


	//   ....[191]....
        /*0cfc*/ 	.word	0x0003acf0


	//   ....[192]....
        /*0d00*/ 	.word	0x0003ad90


	//   ....[193]....
        /*0d04*/ 	.word	0x0003aeb0


	//   ....[194]....
        /*0d08*/ 	.word	0x0003af30


	//   ....[195]....
        /*0d0c*/ 	.word	0x0003afb0


	//   ....[196]....
        /*0d10*/ 	.word	0x0003b030


	//   ....[197]....
        /*0d14*/ 	.word	0x0003b0b0


	//   ....[198]....
        /*0d18*/ 	.word	0x0003b140


	//   ....[199]....
        /*0d1c*/ 	.word	0x0003b1e0


	//   ....[200]....
        /*0d20*/ 	.word	0x0003b290


	//   ....[201]....
        /*0d24*/ 	.word	0x0003b310


	//   ....[202]....
        /*0d28*/ 	.word	0x0003b390


	//   ....[203]....
        /*0d2c*/ 	.word	0x0003b410


	//   ....[204]....
        /*0d30*/ 	.word	0x0003b4a0


	//   ....[205]....
        /*0d34*/ 	.word	0x0003b520


	//   ....[206]....
        /*0d38*/ 	.word	0x0003b5c0


	//   ....[207]....
        /*0d3c*/ 	.word	0x0003b650


	//   ....[208]....
        /*0d40*/ 	.word	0x0003b780


	//   ....[209]....
        /*0d44*/ 	.word	0x0003d410


	//   ....[210]....
        /*0d48*/ 	.word	0x0003db30


	//   ....[211]....
        /*0d4c*/ 	.word	0x0003ecf0


	//   ....[212]....
        /*0d50*/ 	.word	0x0003ed10


	//   ....[213]....
        /*0d54*/ 	.word	0x0003ed50


	//   ....[214]....
        /*0d58*/ 	.word	0x0003ed70


	//----- nvinfo : EIATTR_REG_RECONFIG
	.align		4
.L_1481:
        /*0d5c*/ 	.byte	0x01, 0x54
	.zero		2


	//----- nvinfo : EIATTR_SYSCALL_OFFSETS
	.align		4
        /*0d60*/ 	.byte	0x04, 0x46
        /*0d62*/ 	.short	(.L_1483 - .L_1482)


	//   ....[0]....
.L_1482:
        /*0d64*/ 	.word	0x00001d20


	//   ....[1]....
        /*0d68*/ 	.word	0x00001e70


	//   ....[2]....
        /*0d6c*/ 	.word	0x00006d70


	//   ....[3]....
        /*0d70*/ 	.word	0x00007340


	//   ....[4]....
        /*0d74*/ 	.word	0x00031f50


	//   ....[5]....
        /*0d78*/ 	.word	0x000320a0


	//   ....[6]....
        /*0d7c*/ 	.word	0x00032190


	//   ....[7]....
        /*0d80*/ 	.word	0x00032a40


	//   ....[8]....
        /*0d84*/ 	.word	0x00033690


	//----- nvinfo : EIATTR_MBARRIER_INSTR_OFFSETS
	.align		4
.L_1483:
        /*0d88*/ 	.byte	0x04, 0x39
        /*0d8a*/ 	.short	(.L_1485 - .L_1484)


	//   ....[0]....
.L_1484:
        /*0d8c*/ 	.word	0x00000330
        /*0d90*/ 	.word	0x000000ff
        /*0d94*/ 	.word	0x00032400
        /*0d98*/ 	.short	0x0100
        /*0d9a*/ 	.byte	0x08
	.zero		1


	//   ....[1]....
        /*0d9c*/ 	.word	0x00000340
        /*0da0*/ 	.word	0x000000ff
        /*0da4*/ 	.word	0x00032410
        /*0da8*/ 	.short	0x0100
        /*0daa*/ 	.byte	0x08
	.zero		1


	//   ....[2]....
        /*0dac*/ 	.word	0x00000350
        /*0db0*/ 	.word	0x000000ff
        /*0db4*/ 	.word	0x00032420
        /*0db8*/ 	.short	0x0100
        /*0dba*/ 	.byte	0x08
	.zero		1


	//   ....[3]....
        /*0dbc*/ 	.word	0x00000440
        /*0dc0*/ 	.word	0x000000ff
        /*0dc4*/ 	.word	0x00032430
        /*0dc8*/ 	.short	0x0100
        /*0dca*/ 	.byte	0x08
	.zero		1


	//   ....[4]....
        /*0dcc*/ 	.word	0x00000450
        /*0dd0*/ 	.word	0x000000ff
        /*0dd4*/ 	.word	0x00032440
        /*0dd8*/ 	.short	0x0100
        /*0dda*/ 	.byte	0x08
	.zero		1


	//   ....[5]....
        /*0ddc*/ 	.word	0x00000460
        /*0de0*/ 	.word	0x000000ff
        /*0de4*/ 	.word	0x00032438
        /*0de8*/ 	.short	0x0100
        /*0dea*/ 	.byte	0x08
	.zero		1


	//   ....[6]....
        /*0dec*/ 	.word	0x00000470
        /*0df0*/ 	.word	0x000000ff
        /*0df4*/ 	.word	0x00032448
        /*0df8*/ 	.short	0x0100
        /*0dfa*/ 	.byte	0x08
	.zero		1


	//   ....[7]....
        /*0dfc*/ 	.word	0x000005a0
        /*0e00*/ 	.word	0x000000ff
        /*0e04*/ 	.word	0x00032450
        /*0e08*/ 	.short	0x0100
        /*0e0a*/ 	.byte	0x08
	.zero		1


	//   ....[8]....
        /*0e0c*/ 	.word	0x000005b0
        /*0e10*/ 	.word	0x000000ff
        /*0e14*/ 	.word	0x00032460
        /*0e18*/ 	.short	0x0100
        /*0e1a*/ 	.byte	0x08
	.zero		1


	//   ....[9]....
        /*0e1c*/ 	.word	0x000005c0
        /*0e20*/ 	.word	0x000000ff
        /*0e24*/ 	.word	0x00032458
        /*0e28*/ 	.short	0x0100
        /*0e2a*/ 	.byte	0x08
	.zero		1


	//   ....[10]....
        /*0e2c*/ 	.word	0x000005d0
        /*0e30*/ 	.word	0x000000ff
        /*0e34*/ 	.word	0x00032468
        /*0e38*/ 	.short	0x0100
        /*0e3a*/ 	.byte	0x08
	.zero		1


	//   ....[11]....
        /*0e3c*/ 	.word	0x000006c0
        /*0e40*/ 	.word	0x000000ff
        /*0e44*/ 	.word	0x00032470
        /*0e48*/ 	.short	0x0100
        /*0e4a*/ 	.byte	0x06
	.zero		1


	//   ....[12]....
        /*0e4c*/ 	.word	0x000006d0
        /*0e50*/ 	.word	0x000000ff
        /*0e54*/ 	.word	0x00032480
        /*0e58*/ 	.short	0x0100
        /*0e5a*/ 	.byte	0x06
	.zero		1


	//   ....[13]....
        /*0e5c*/ 	.word	0x000006e0
        /*0e60*/ 	.word	0x000000ff
        /*0e64*/ 	.word	0x00032478
        /*0e68*/ 	.short	0x0100
        /*0e6a*/ 	.byte	0x06
	.zero		1


	//   ....[14]....
        /*0e6c*/ 	.word	0x000006f0
        /*0e70*/ 	.word	0x000000ff
        /*0e74*/ 	.word	0x00032488
        /*0e78*/ 	.short	0x0100
        /*0e7a*/ 	.byte	0x06
	.zero		1


	//   ....[15]....
        /*0e7c*/ 	.word	0x00000820
        /*0e80*/ 	.word	0x000000ff
        /*0e84*/ 	.word	0x00032490
        /*0e88*/ 	.short	0x0100
        /*0e8a*/ 	.byte	0x08
	.zero		1


	//   ....[16]....
        /*0e8c*/ 	.word	0x00000830
        /*0e90*/ 	.word	0x000000ff
        /*0e94*/ 	.word	0x000324a0
        /*0e98*/ 	.short	0x0100
        /*0e9a*/ 	.byte	0x08
	.zero		1


	//   ....[17]....
        /*0e9c*/ 	.word	0x00000840
        /*0ea0*/ 	.word	0x000000ff
        /*0ea4*/ 	.word	0x00032498
        /*0ea8*/ 	.short	0x0100
        /*0eaa*/ 	.byte	0x08
	.zero		1


	//   ....[18]....
        /*0eac*/ 	.word	0x00000850
        /*0eb0*/ 	.word	0x000000ff
        /*0eb4*/ 	.word	0x000324a8
        /*0eb8*/ 	.short	0x0100
        /*0eba*/ 	.byte	0x08
	.zero		1


	//   ....[19]....
        /*0ebc*/ 	.word	0x00000980
        /*0ec0*/ 	.word	0x000000ff
        /*0ec4*/ 	.word	0x000324b0
        /*0ec8*/ 	.short	0x0100
        /*0eca*/ 	.byte	0x08
	.zero		1


	//   ....[20]....
        /*0ecc*/ 	.word	0x00000990
        /*0ed0*/ 	.word	0x000000ff
        /*0ed4*/ 	.word	0x000324c0
        /*0ed8*/ 	.short	0x0100
        /*0eda*/ 	.byte	0x08
	.zero		1


	//   ....[21]....
        /*0edc*/ 	.word	0x000009a0
        /*0ee0*/ 	.word	0x000000ff
        /*0ee4*/ 	.word	0x000324b8
        /*0ee8*/ 	.short	0x0100
        /*0eea*/ 	.byte	0x08
	.zero		1


	//   ....[22]....
        /*0eec*/ 	.word	0x000009b0
        /*0ef0*/ 	.word	0x000000ff
        /*0ef4*/ 	.word	0x000324c8
        /*0ef8*/ 	.short	0x0100
        /*0efa*/ 	.byte	0x08
	.zero		1


	//   ....[23]....
        /*0efc*/ 	.word	0x00003080
        /*0f00*/ 	.word	0x00000059
        /*0f04*/ 	.word	0x00032490
        /*0f08*/ 	.short	0x010a
        /*0f0a*/ 	.byte	0x3f
	.zero		1


	//   ....[24]....
        /*0f0c*/ 	.word	0x00004360
        /*0f10*/ 	.word	0x00000059
        /*0f14*/ 	.word	0x00032490
        /*0f18*/ 	.short	0x010a
        /*0f1a*/ 	.byte	0x3f
	.zero		1


	//   ....[25]....
        /*0f1c*/ 	.word	0x00005440
        /*0f20*/ 	.word	0x00000059
        /*0f24*/ 	.word	0x00032490
        /*0f28*/ 	.short	0x010a
        /*0f2a*/ 	.byte	0x3f
	.zero		1


	//   ....[26]....
        /*0f2c*/ 	.word	0x00005650
        /*0f30*/ 	.word	0x0000001c
        /*0f34*/ 	.word	0x00000000
        /*0f38*/ 	.short	0x0101
        /*0f3a*/ 	.byte	0x3f
	.zero		1


	//   ....[27]....
        /*0f3c*/ 	.word	0x00005690
        /*0f40*/ 	.word	0x00000059
        /*0f44*/ 	.word	0x000324b0
        /*0f48*/ 	.short	0x010a
        /*0f4a*/ 	.byte	0x3f
	.zero		1


	//   ....[28]....
        /*0f4c*/ 	.word	0x00005ce0
        /*0f50*/ 	.word	0x00000059
        /*0f54*/ 	.word	0x00000000
        /*0f58*/ 	.short	0x0101
        /*0f5a*/ 	.byte	0x3f
	.zero		1


	//   ....[29]....
        /*0f5c*/ 	.word	0x000070c0
        /*0f60*/ 	.word	0x00000090
        /*0f64*/ 	.word	0x00032400
        /*0f68*/ 	.short	0x010a
        /*0f6a*/ 	.byte	0x3f
	.zero		1


	//   ....[30]....
        /*0f6c*/ 	.word	0x00007110
        /*0f70*/ 	.word	0x00000090
        /*0f74*/ 	.word	0x00032400
        /*0f78*/ 	.short	0x010a
        /*0f7a*/ 	.byte	0x3f
	.zero		1


	//   ....[31]....
        /*0f7c*/ 	.word	0x00007af0
        /*0f80*/ 	.word	0x00000090
        /*0f84*/ 	.word	0x00032400
        /*0f88*/ 	.short	0x010a
        /*0f8a*/ 	.byte	0x3f
	.zero		1


	//   ....[32]....
        /*0f8c*/ 	.word	0x00008ff0
        /*0f90*/ 	.word	0x00000090
        /*0f94*/ 	.word	0x00032400
        /*0f98*/ 	.short	0x010a
        /*0f9a*/ 	.byte	0x3f
	.zero		1


	//   ....[33]....
        /*0f9c*/ 	.word	0x0000a650
        /*0fa0*/ 	.word	0x00000005
        /*0fa4*/ 	.word	0x00000000
        /*0fa8*/ 	.short	0x010a
        /*0faa*/ 	.byte	0x3f
	.zero		1


	//   ....[34]....
        /*0fac*/ 	.word	0x0000a750
        /*0fb0*/ 	.word	0x00000002
        /*0fb4*/ 	.word	0x00000000
        /*0fb8*/ 	.short	0x010a
        /*0fba*/ 	.byte	0x3f
	.zero		1


	//   ....[35]....
        /*0fbc*/ 	.word	0x0000ab80
        /*0fc0*/ 	.word	0x00000005
        /*0fc4*/ 	.word	0x00000000
        /*0fc8*/ 	.short	0x010a
        /*0fca*/ 	.byte	0x3f
	.zero		1


	//   ....[36]....
        /*0fcc*/ 	.word	0x0000ac30
        /*0fd0*/ 	.word	0x00000004
        /*0fd4*/ 	.word	0x00000000
        /*0fd8*/ 	.short	0x010a
        /*0fda*/ 	.byte	0x3f
	.zero		1


	//   ....[37]....
        /*0fdc*/ 	.word	0x0000b910
        /*0fe0*/ 	.word	0x00000004
        /*0fe4*/ 	.word	0x00000000
        /*0fe8*/ 	.short	0x0101
        /*0fea*/ 	.byte	0x3f
	.zero		1


	//   ....[38]....
        /*0fec*/ 	.word	0x000155e0
        /*0ff0*/ 	.word	0x00000002
        /*0ff4*/ 	.word	0x00000000
        /*0ff8*/ 	.short	0x0101
        /*0ffa*/ 	.byte	0x3f
	.zero		1


	//   ....[39]....
        /*0ffc*/ 	.word	0x00015a90
        /*1000*/ 	.word	0x00000007
        /*1004*/ 	.word	0x00000000
        /*1008*/ 	.short	0x010a
        /*100a*/ 	.byte	0x3f
	.zero		1


	//   ....[40]....
        /*100c*/ 	.word	0x00015b90
        /*1010*/ 	.word	0x00000000
        /*1014*/ 	.word	0x00000000
        /*1018*/ 	.short	0x010a
        /*101a*/ 	.byte	0x3f
	.zero		1


	//   ....[41]....
        /*101c*/ 	.word	0x00015fc0
        /*1020*/ 	.word	0x00000007
        /*1024*/ 	.word	0x00000000
        /*1028*/ 	.short	0x010a
        /*102a*/ 	.byte	0x3f
	.zero		1


	//   ....[42]....
        /*102c*/ 	.word	0x00016070
        /*1030*/ 	.word	0x00000006
        /*1034*/ 	.word	0x00000000
        /*1038*/ 	.short	0x010a
        /*103a*/ 	.byte	0x3f
	.zero		1


	//   ....[43]....
        /*103c*/ 	.word	0x00016d50
        /*1040*/ 	.word	0x00000006
        /*1044*/ 	.word	0x00000000
        /*1048*/ 	.short	0x0101
        /*104a*/ 	.byte	0x3f
	.zero		1


	//   ....[44]....
        /*104c*/ 	.word	0x0001f770
        /*1050*/ 	.word	0x00000000
        /*1054*/ 	.word	0x00000000
        /*1058*/ 	.short	0x0101
        /*105a*/ 	.byte	0x3f
	.zero		1


	//   ....[45]....
        /*105c*/ 	.word	0x0001f980
        /*1060*/ 	.word	0x00000005
        /*1064*/ 	.word	0x00000000
        /*1068*/ 	.short	0x010a
        /*106a*/ 	.byte	0x3f
	.zero		1


	//   ....[46]....
        /*106c*/ 	.word	0x0001fa80
        /*1070*/ 	.word	0x00000006
        /*1074*/ 	.word	0x00000000
        /*1078*/ 	.short	0x010a
        /*107a*/ 	.byte	0x3f
	.zero		1


	//   ....[47]....
        /*107c*/ 	.word	0x0001feb0
        /*1080*/ 	.word	0x00000005
        /*1084*/ 	.word	0x00000000
        /*1088*/ 	.short	0x010a
        /*108a*/ 	.byte	0x3f
	.zero		1


	//   ....[48]....
        /*108c*/ 	.word	0x0001ff60
        /*1090*/ 	.word	0x00000006
        /*1094*/ 	.word	0x00000000
        /*1098*/ 	.short	0x010a
        /*109a*/ 	.byte	0x3f
	.zero		1


	//   ....[49]....
        /*109c*/ 	.word	0x00020c50
        /*10a0*/ 	.word	0x00000005
        /*10a4*/ 	.word	0x00000000
        /*10a8*/ 	.short	0x0101
        /*10aa*/ 	.byte	0x3f
	.zero		1


	//   ....[50]....
        /*10ac*/ 	.word	0x0002aac0
        /*10b0*/ 	.word	0x00000004
        /*10b4*/ 	.word	0x00000000
        /*10b8*/ 	.short	0x0101
        /*10ba*/ 	.byte	0x3f
	.zero		1


	//   ....[51]....
        /*10bc*/ 	.word	0x0002da00
        /*10c0*/ 	.word	0x00000000
        /*10c4*/ 	.word	0x00000000
        /*10c8*/ 	.short	0x0101
        /*10ca*/ 	.byte	0x3f
	.zero		1


	//   ....[52]....
        /*10cc*/ 	.word	0x00030630
        /*10d0*/ 	.word	0x00000006
        /*10d4*/ 	.word	0x00032420
        /*10d8*/ 	.short	0x010a
        /*10da*/ 	.byte	0x3f
	.zero		1


	//   ....[53]....
        /*10dc*/ 	.word	0x00030720
        /*10e0*/ 	.word	0x00000004
        /*10e4*/ 	.word	0x000324a0
        /*10e8*/ 	.short	0x010a
        /*10ea*/ 	.byte	0x3f
	.zero		1


	//   ....[54]....
        /*10ec*/ 	.word	0x00030970
        /*10f0*/ 	.word	0x00000004
        /*10f4*/ 	.word	0x000324c0
        /*10f8*/ 	.short	0x010a
        /*10fa*/ 	.byte	0x3f
	.zero		1


	//   ....[55]....
        /*10fc*/ 	.word	0x00031030
        /*1100*/ 	.word	0x00000005
        /*1104*/ 	.word	0x000324a0
        /*1108*/ 	.short	0x010a
        /*110a*/ 	.byte	0x3f
	.zero		1


	//   ....[56]....
        /*110c*/ 	.word	0x00031270
        /*1110*/ 	.word	0x00000005
        /*1114*/ 	.word	0x000324c0
        /*1118*/ 	.short	0x010a
        /*111a*/ 	.byte	0x3f
	.zero		1


	//   ....[57]....
        /*111c*/ 	.word	0x000325a0
        /*1120*/ 	.word	0x00000000
        /*1124*/ 	.word	0x00032440
        /*1128*/ 	.short	0x010a
        /*112a*/ 	.byte	0x3f
	.zero		1


	//   ....[58]....
        /*112c*/ 	.word	0x00033430
        /*1130*/ 	.word	0x00000008
        /*1134*/ 	.word	0x00032400
        /*1138*/ 	.short	0x0107
        /*113a*/ 	.byte	0x3f
	.zero		1


	//   ....[59]....
        /*113c*/ 	.word	0x000334d0
        /*1140*/ 	.word	0x00000002
        /*1144*/ 	.word	0x00032400
        /*1148*/ 	.short	0x0101
        /*114a*/ 	.byte	0x3f
	.zero		1


	//   ....[60]....
        /*114c*/ 	.word	0x00034150
        /*1150*/ 	.word	0x00000008
        /*1154*/ 	.word	0x00032410
        /*1158*/ 	.short	0x0107
        /*115a*/ 	.byte	0x3f
	.zero		1


	//   ....[61]....
        /*115c*/ 	.word	0x00034250
        /*1160*/ 	.word	0x00000002
        /*1164*/ 	.word	0x00032410
        /*1168*/ 	.short	0x0101
        /*116a*/ 	.byte	0x3f
	.zero		1


	//   ....[62]....
        /*116c*/ 	.word	0x00034270
        /*1170*/ 	.word	0x00000002
        /*1174*/ 	.word	0x00032420
        /*1178*/ 	.short	0x010a
        /*117a*/ 	.byte	0x3f
	.zero		1


	//   ....[63]....
        /*117c*/ 	.word	0x00034380
        /*1180*/ 	.word	0x00000002
        /*1184*/ 	.word	0x00032460
        /*1188*/ 	.short	0x010a
        /*118a*/ 	.byte	0x3f
	.zero		1


	//   ....[64]....
        /*118c*/ 	.word	0x00034c40
        /*1190*/ 	.word	0x00000002
        /*1194*/ 	.word	0x00032440
        /*1198*/ 	.short	0x010a
        /*119a*/ 	.byte	0x3f
	.zero		1


	//   ....[65]....
        /*119c*/ 	.word	0x00034e90
        /*11a0*/ 	.word	0x00000002
        /*11a4*/ 	.word	0x00032460
        /*11a8*/ 	.short	0x010a
        /*11aa*/ 	.byte	0x3f
	.zero		1


	//   ....[66]....
        /*11ac*/ 	.word	0x000356f0
        /*11b0*/ 	.word	0x00000003
        /*11b4*/ 	.word	0x00032440
        /*11b8*/ 	.short	0x010a
        /*11ba*/ 	.byte	0x3f
	.zero		1


	//   ....[67]....
        /*11bc*/ 	.word	0x00035930
        /*11c0*/ 	.word	0x00000003
        /*11c4*/ 	.word	0x00032460
        /*11c8*/ 	.short	0x010a
        /*11ca*/ 	.byte	0x3f
	.zero		1


	//   ....[68]....
        /*11cc*/ 	.word	0x00036100
        /*11d0*/ 	.word	0x00000003
        /*11d4*/ 	.word	0x00032440
        /*11d8*/ 	.short	0x010a
        /*11da*/ 	.byte	0x3f
	.zero		1


	//   ....[69]....
        /*11dc*/ 	.word	0x00036350
        /*11e0*/ 	.word	0x00000003
        /*11e4*/ 	.word	0x00032460
        /*11e8*/ 	.short	0x010a
        /*11ea*/ 	.byte	0x3f
	.zero		1


	//   ....[70]....
        /*11ec*/ 	.word	0x000377a0
        /*11f0*/ 	.word	0x00000000
        /*11f4*/ 	.word	0x00032420
        /*11f8*/ 	.short	0x010a
        /*11fa*/ 	.byte	0x3f
	.zero		1


	//   ....[71]....
        /*11fc*/ 	.word	0x00037950
        /*1200*/ 	.word	0x00000006
        /*1204*/ 	.word	0x00000000
        /*1208*/ 	.short	0x010a
        /*120a*/ 	.byte	0x3f
	.zero		1


	//   ....[72]....
        /*120c*/ 	.word	0x000379c0
        /*1210*/ 	.word	0x00000007
        /*1214*/ 	.word	0x00000000
        /*1218*/ 	.short	0x010a
        /*121a*/ 	.byte	0x3f
	.zero		1


	//   ....[73]....
        /*121c*/ 	.word	0x00037a30
        /*1220*/ 	.word	0x00000004
        /*1224*/ 	.word	0x00000000
        /*1228*/ 	.short	0x010a
        /*122a*/ 	.byte	0x3f
	.zero		1


	//   ....[74]....
        /*122c*/ 	.word	0x00037a60
        /*1230*/ 	.word	0x00000003
        /*1234*/ 	.word	0x00000000
        /*1238*/ 	.short	0x010a
        /*123a*/ 	.byte	0x3f
	.zero		1


	//   ....[75]....
        /*123c*/ 	.word	0x00037ac0
        /*1240*/ 	.word	0x00000059
        /*1244*/ 	.word	0x00032490
        /*1248*/ 	.short	0x010a
        /*124a*/ 	.byte	0x3f
	.zero		1


	//   ....[76]....
        /*124c*/ 	.word	0x00037b10
        /*1250*/ 	.word	0x00000059
        /*1254*/ 	.word	0x00032490
        /*1258*/ 	.short	0x010a
        /*125a*/ 	.byte	0x3f
	.zero		1


	//   ....[77]....
        /*125c*/ 	.word	0x00037b60
        /*1260*/ 	.word	0x00000059
        /*1264*/ 	.word	0x00032490
        /*1268*/ 	.short	0x010a
        /*126a*/ 	.byte	0x3f
	.zero		1


	//   ....[78]....
        /*126c*/ 	.word	0x00037bb0
        /*1270*/ 	.word	0x00000059
        /*1274*/ 	.word	0x000324b0
        /*1278*/ 	.short	0x010a
        /*127a*/ 	.byte	0x3f
	.zero		1


	//   ....[79]....
        /*127c*/ 	.word	0x00038020
        /*1280*/ 	.word	0x00000090
        /*1284*/ 	.word	0x00032400
        /*1288*/ 	.short	0x010a
        /*128a*/ 	.byte	0x3f
	.zero		1


	//   ....[80]....
        /*128c*/ 	.word	0x00038610
        /*1290*/ 	.word	0x00000090
        /*1294*/ 	.word	0x00032400
        /*1298*/ 	.short	0x010a
        /*129a*/ 	.byte	0x3f
	.zero		1


	//   ....[81]....
        /*129c*/ 	.word	0x00038660
        /*12a0*/ 	.word	0x00000002
        /*12a4*/ 	.word	0x00000000
        /*12a8*/ 	.short	0x010a
        /*12aa*/ 	.byte	0x3f
	.zero		1


	//   ....[82]....
        /*12ac*/ 	.word	0x000386b0
        /*12b0*/ 	.word	0x00000004
        /*12b4*/ 	.word	0x00000000
        /*12b8*/ 	.short	0x010a
        /*12ba*/ 	.byte	0x3f
	.zero		1


	//   ....[83]....
        /*12bc*/ 	.word	0x00038700
        /*12c0*/ 	.word	0x00000000
        /*12c4*/ 	.word	0x00000000
        /*12c8*/ 	.short	0x010a
        /*12ca*/ 	.byte	0x3f
	.zero		1


	//   ....[84]....
        /*12cc*/ 	.word	0x00038750
        /*12d0*/ 	.word	0x00000006
        /*12d4*/ 	.word	0x00000000
        /*12d8*/ 	.short	0x010a
        /*12da*/ 	.byte	0x3f
	.zero		1


	//   ....[85]....
        /*12dc*/ 	.word	0x000387a0
        /*12e0*/ 	.word	0x00000006
        /*12e4*/ 	.word	0x00000000
        /*12e8*/ 	.short	0x010a
        /*12ea*/ 	.byte	0x3f
	.zero		1


	//   ....[86]....
        /*12ec*/ 	.word	0x000387f0
        /*12f0*/ 	.word	0x00000006
        /*12f4*/ 	.word	0x00000000
        /*12f8*/ 	.short	0x010a
        /*12fa*/ 	.byte	0x3f
	.zero		1


	//   ....[87]....
        /*12fc*/ 	.word	0x00038dd0
        /*1300*/ 	.word	0x00000005
        /*1304*/ 	.word	0x00032420
        /*1308*/ 	.short	0x010a
        /*130a*/ 	.byte	0x3f
	.zero		1


	//   ....[88]....
        /*130c*/ 	.word	0x00038e20
        /*1310*/ 	.word	0x00000004
        /*1314*/ 	.word	0x000324a0
        /*1318*/ 	.short	0x010a
        /*131a*/ 	.byte	0x3f
	.zero		1


	//   ....[89]....
        /*131c*/ 	.word	0x00038e70
        /*1320*/ 	.word	0x00000004
        /*1324*/ 	.word	0x000324c0
        /*1328*/ 	.short	0x010a
        /*132a*/ 	.byte	0x3f
	.zero		1


	//   ....[90]....
        /*132c*/ 	.word	0x00038ec0
        /*1330*/ 	.word	0x00000005
        /*1334*/ 	.word	0x000324a0
        /*1338*/ 	.short	0x010a
        /*133a*/ 	.byte	0x3f
	.zero		1


	//   ....[91]....
        /*133c*/ 	.word	0x00038f10
        /*1340*/ 	.word	0x00000005
        /*1344*/ 	.word	0x000324c0
        /*1348*/ 	.short	0x010a
        /*134a*/ 	.byte	0x3f
	.zero		1


	//   ....[92]....
        /*134c*/ 	.word	0x000390b0
        /*1350*/ 	.word	0x00000000
        /*1354*/ 	.word	0x00032440
        /*1358*/ 	.short	0x010a
        /*135a*/ 	.byte	0x3f
	.zero		1


	//   ....[93]....
        /*135c*/ 	.word	0x0003aa10
        /*1360*/ 	.word	0x00000002
        /*1364*/ 	.word	0x00032420
        /*1368*/ 	.short	0x010a
        /*136a*/ 	.byte	0x3f
	.zero		1


	//   ....[94]....
        /*136c*/ 	.word	0x0003aa60
        /*1370*/ 	.word	0x00000002
        /*1374*/ 	.word	0x00032460
        /*1378*/ 	.short	0x010a
        /*137a*/ 	.byte	0x3f
	.zero		1


	//   ....[95]....
        /*137c*/ 	.word	0x0003aab0
        /*1380*/ 	.word	0x00000002
        /*1384*/ 	.word	0x00032440
        /*1388*/ 	.short	0x010a
        /*138a*/ 	.byte	0x3f
	.zero		1


	//   ....[96]....
        /*138c*/ 	.word	0x0003ab00
        /*1390*/ 	.word	0x00000002
        /*1394*/ 	.word	0x00032460
        /*1398*/ 	.short	0x010a
        /*139a*/ 	.byte	0x3f
	.zero		1


	//   ....[97]....
        /*139c*/ 	.word	0x0003ab50
        /*13a0*/ 	.word	0x00000003
        /*13a4*/ 	.word	0x00032440
        /*13a8*/ 	.short	0x010a
        /*13aa*/ 	.byte	0x3f
	.zero		1


	//   ....[98]....
        /*13ac*/ 	.word	0x0003aba0
        /*13b0*/ 	.word	0x00000003
        /*13b4*/ 	.word	0x00032460
        /*13b8*/ 	.short	0x010a
        /*13ba*/ 	.byte	0x3f
	.zero		1


	//   ....[99]....
        /*13bc*/ 	.word	0x0003abf0
        /*13c0*/ 	.word	0x00000003
        /*13c4*/ 	.word	0x00032440
        /*13c8*/ 	.short	0x010a
        /*13ca*/ 	.byte	0x3f
	.zero		1


	//   ....[100]....
        /*13cc*/ 	.word	0x0003ac40
        /*13d0*/ 	.word	0x00000003
        /*13d4*/ 	.word	0x00032460
        /*13d8*/ 	.short	0x010a
        /*13da*/ 	.byte	0x3f
	.zero		1


	//   ....[101]....
        /*13dc*/ 	.word	0x0003b6a0
        /*13e0*/ 	.word	0x00000000
        /*13e4*/ 	.word	0x00032420
        /*13e8*/ 	.short	0x010a
        /*13ea*/ 	.byte	0x3f
	.zero		1


	//   ....[102]....
        /*13ec*/ 	.word	0x0003b840
        /*13f0*/ 	.word	0x00000006
        /*13f4*/ 	.word	0x00000000
        /*13f8*/ 	.short	0x010a
        /*13fa*/ 	.byte	0x3f
	.zero		1


	//   ....[103]....
        /*13fc*/ 	.word	0x0003b890
        /*1400*/ 	.word	0x00000007
        /*1404*/ 	.word	0x00000000
        /*1408*/ 	.short	0x010a
        /*140a*/ 	.byte	0x3f
	.zero		1


	//   ....[104]....
        /*140c*/ 	.word	0x0003b8e0
        /*1410*/ 	.word	0x00000004
        /*1414*/ 	.word	0x00000000
        /*1418*/ 	.short	0x010a
        /*141a*/ 	.byte	0x3f
	.zero		1


	//   ....[105]....
        /*141c*/ 	.word	0x0003ba80
        /*1420*/ 	.word	0x0000000a
        /*1424*/ 	.word	0x00000000
        /*1428*/ 	.short	0x010a
        /*142a*/ 	.byte	0x3f
	.zero		1


	//   ....[106]....
        /*142c*/ 	.word	0x0003bb80
        /*1430*/ 	.word	0x00000008
        /*1434*/ 	.word	0x00000000
        /*1438*/ 	.short	0x010a
        /*143a*/ 	.byte	0x3f
	.zero		1


	//   ....[107]....
        /*143c*/ 	.word	0x0003bfa0
        /*1440*/ 	.word	0x00000004
        /*1444*/ 	.word	0x00032410
        /*1448*/ 	.short	0x010a
        /*144a*/ 	.byte	0x3f
	.zero		1


	//   ....[108]....
        /*144c*/ 	.word	0x0003c0c0
        /*1450*/ 	.word	0x0000000a
        /*1454*/ 	.word	0x00000000
        /*1458*/ 	.short	0x010a
        /*145a*/ 	.byte	0x3f
	.zero		1


	//   ....[109]....
        /*145c*/ 	.word	0x0003c1c0
        /*1460*/ 	.word	0x00000008
        /*1464*/ 	.word	0x00000000
        /*1468*/ 	.short	0x010a
        /*146a*/ 	.byte	0x3f
	.zero		1


	//   ....[110]....
        /*146c*/ 	.word	0x0003cf50
        /*1470*/ 	.word	0x0000000a
        /*1474*/ 	.word	0x00000000
        /*1478*/ 	.short	0x0101
        /*147a*/ 	.byte	0x3f
	.zero		1


	//   ....[111]....
        /*147c*/ 	.word	0x000474c0
        /*1480*/ 	.word	0x00000000
        /*1484*/ 	.word	0x00000000
        /*1488*/ 	.short	0x0101
        /*148a*/ 	.byte	0x3f
	.zero		1


	//   ....[112]....
        /*148c*/ 	.word	0x000474f0
        /*1490*/ 	.word	0x00000008
        /*1494*/ 	.word	0x00000000
        /*1498*/ 	.short	0x010a
        /*149a*/ 	.byte	0x3f
	.zero		1


	//   ....[113]....
        /*149c*/ 	.word	0x00047540
        /*14a0*/ 	.word	0x00000004
        /*14a4*/ 	.word	0x00032410
        /*14a8*/ 	.short	0x010a
        /*14aa*/ 	.byte	0x3f
	.zero		1


	//   ....[114]....
        /*14ac*/ 	.word	0x00047590
        /*14b0*/ 	.word	0x00000008
        /*14b4*/ 	.word	0x00000000
        /*14b8*/ 	.short	0x010a
        /*14ba*/ 	.byte	0x3f
	.zero		1


	//----- nvinfo : EIATTR_NUM_MBARRIERS
	.align		4
.L_1485:
        /*14bc*/ 	.byte	0x03, 0x38
        /*14be*/ 	.short	0x0017


	//----- nvinfo : EIATTR_EXIT_INSTR_OFFSETS
	.align		4
        /*14c0*/ 	.byte	0x04, 0x1c
        /*14c2*/ 	.short	(.L_1487 - .L_1486)


	//   ....[0]....
.L_1486:
        /*14c4*/ 	.word	0x00037ab0


	//----- nvinfo : EIATTR_MAX_THREADS
	.align		4
.L_1487:
        /*14c8*/ 	.byte	0x04, 0x05
        /*14ca*/ 	.short	(.L_1489 - .L_1488)
.L_1488:
        /*14cc*/ 	.word	0x00000180
        /*14d0*/ 	.word	0x00000001
        /*14d4*/ 	.word	0x00000001


	//----- nvinfo : EIATTR_CRS_STACK_SIZE
	.align		4
.L_1489:
        /*14d8*/ 	.byte	0x04, 0x1e
        /*14da*/ 	.short	(.L_1491 - .L_1490)
.L_1490:
        /*14dc*/ 	.word	0x00000000


	//----- nvinfo : EIATTR_CBANK_PARAM_SIZE
	.align		4
.L_1491:
        /*14e0*/ 	.byte	0x03, 0x19
        /*14e2*/ 	.short	0x0bf0


	//----- nvinfo : EIATTR_PARAM_CBANK
	.align		4
        /*14e4*/ 	.byte	0x04, 0x0a
        /*14e6*/ 	.short	(.L_1493 - .L_1492)
	.align		4
.L_1492:
        /*14e8*/ 	.word	index@(.nv.constant0._ZN7cutlass13device_kernelIN5flash11enable_sm90INS1_16FlashAttnFwdSm90INS1_25CollectiveMainloopFwdSm90ILi2EN4cute5tupleIJNS5_1CILi1EEES8_S8_EEENS6_IJNS7_ILi128EEENS7_ILi96EEENS7_ILi64EEEEEELi256ENS_10bfloat16_tEfNS_4arch4Sm90ELb0ELb1ELb1ELb1ELb0ELb1ELb1ELb1ELb0ELb1ELb0ELb0EEENS1_21CollectiveEpilogueFwdINS6_IJSA_NS7_ILi256EEESB_EEES9_SE_SG_Li256ELb1ELb1ELb0ELb0EEENS1_36VarlenDynamicPersistentTileSchedulerILi128ELi96ELi256ELi128ELb0ELb1ELb1ELb1ELb0ELb1EEEEEEEEEvNT_6ParamsE)
        /*14ec*/ 	.short	0x0210
        /*14ee*/ 	.short	0x0bf0


	//----- nvinfo : EIATTR_SW_WAR
	.align		4
.L_1493:
        /*14f0*/ 	.byte	0x04, 0x36
        /*14f2*/ 	.short	(.L_1495 - .L_1494)
.L_1494:
        /*14f4*/ 	.word	0x00000008
.L_1495:


//--------------------- .nv.info._ZN7cutlass13device_kernelIN5flash11enable_sm90INS1_16FlashAttnFwdSm90INS1_25CollectiveMainloopFwdSm90ILi2EN4cute5tupleIJNS5_1CILi1EEES8_S8_EEENS6_IJNS7_ILi128EEENS7_ILi96EEENS7_ILi64EEEEEELi256ENS_10bfloat16_tEfNS_4arch4Sm90ELb1ELb0ELb1ELb0ELb0ELb0ELb0ELb1ELb0ELb1ELb0ELb0EEENS1_21CollectiveEpilogueFwdINS6_IJSA_NS7_ILi256EEESB_EEES9_SE_SG_Li256ELb0ELb1ELb0ELb0EEENS1_30DynamicPersistentTileSchedulerILi256ELi128ELb0ELb1ELb1EEEEEEEEEvNT_6ParamsE --------------------------
	.section	.nv.info._ZN7cutlass13device_kernelIN5flash11enable_sm90INS1_16FlashAttnFwdSm90INS1_25CollectiveMainloopFwdSm90ILi2EN4cute5tupleIJNS5_1CILi1EEES8_S8_EEENS6_IJNS7_ILi128EEENS7_ILi96EEENS7_ILi64EEEEEELi256ENS_10bfloat16_tEfNS_4arch4Sm90ELb1ELb0ELb1ELb0ELb0ELb0ELb0ELb1ELb0ELb1ELb0ELb0EEENS1_21CollectiveEpilogueFwdINS6_IJSA_NS7_ILi256EEESB_EEES9_SE_SG_Li256ELb0ELb1ELb0ELb0EEENS1_30DynamicPersistentTileSchedulerILi256ELi128ELb0ELb1ELb1EEEEEEEEEvNT_6ParamsE,"",@"SHT_CUDA_INFO"
	.sectionflags	@""
	.align	4


	//----- nvinfo : EIATTR_CUDA_API_VERSION
	.align		4
        /*0000*/ 	.byte	0x04, 0x37
        /*0002*/ 	.short	(.L_1497 - .L_1496)
.L_1496:
        /*0004*/ 	.word	0x00000082


	//----- nvinfo : EIATTR_KPARAM_INFO
	.align		4
.L_1497:
        /*0008*/ 	.byte	0x04, 0x17
        /*000a*/ 	.short	(.L_1499 - .L_1498)
.L_1498:
        /*000c*/ 	.word	0x00000000
        /*0010*/ 	.short	0x0000
        /*0012*/ 	.short	0x0070
        /*0014*/ 	.byte	0x00, 0xf0, 0x01, 0x2a


	//----- nvinfo : EIATTR_SPARSE_MMA_MASK
	.align		4
.L_1499:
        /*0018*/ 	.byte	0x03, 0x50
        /*001a*/ 	.short	0x0000


	//----- nvinfo : EIATTR_MAXREG_COUNT
	.align		4
        /*001c*/ 	.byte	0x03, 0x1b
        /*001e*/ 	.short	0x00a8


	//----- nvinfo : EIATTR_NUM_BARRIERS
	.align		4
        /*0020*/ 	.byte	0x02, 0x4c
        /*0022*/ 	.byte	0x10
	.zero		1


	//----- nvinfo : EIATTR_EXTERNS
	.align		4
        /*0024*/ 	.byte	0x04, 0x0f
        /*0026*/ 	.short	(.L_1501 - .L_1500)


	//   ....[0]....
	.align		4
.L_1500:
        /*0028*/ 	.word	index@(__assertfail)


	//----- nvinfo : EIATTR_ANNOTATIONS
	.align		4
.L_1501:
        /*002c*/ 	.byte	0x04, 0x55
        /*002e*/ 	.short	(.L_1503 - .L_1502)


	//   ....[0]....
.L_1502:
        /* <DEDUP_REMOVED lines=24> */


	//----- nvinfo : EIATTR_MERCURY_ISA_VERSION
	.align		4
.L_1503:
        /*01a0*/ 	.byte	0x03, 0x5f
        /*01a2*/ 	.short	0x0101


	//----- nvinfo : EIATTR_INT_WARP_WIDE_INSTR_OFFSETS
	.align		4
        /*01a4*/ 	.byte	0x04, 0x31
        /*01a6*/ 	.short	(.L_1505 - .L_1504)


	//   ....[0]....
.L_1504:
        /*01a8*/ 	.word	0x00000130


	//   ....[1]....
        /*01ac*/ 	.word	0x00000170


	//   ....[2]....
        /*01b0*/ 	.word	0x000001e0


	//   ....[3]....
        /*01b4*/ 	.word	0x0000c610


	//   ....[4]....
        /*01b8*/ 	.word	0x0000c6a0


	//   ....[5]....
        /*01bc*/ 	.word	0x0000ffe0


	//   ....[6]....
        /*01c0*/ 	.word	0x00010070


	//----- nvinfo : EIATTR_COOP_GROUP_MASK_REGIDS
	.align		4
.L_1505:
        /*01c4*/ 	.byte	0x04, 0x29
        /*01c6*/ 	.short	(.L_1507 - .L_1506)


	//   ....[0]....
.L_1506:
        /*01c8*/ 	.word	0xffffffff


	//   ....[1]....
        /*01cc*/ 	.word	0xffffffff


	//   ....[2]....
        /*01d0*/ 	.word	0xffffffff


	//   ....[3]....
        /*01d4*/ 	.word	0xffffffff


	//   ....[4]....
        /*01d8*/ 	.word	0xffffffff


	//   ....[5]....
        /*01dc*/ 	.word	0xffffffff


	//   ....[6]....
        /*01e0*/ 	.word	0xffffffff


	//   ....[7]....
        /*01e4*/ 	.word	0xffffffff


	//   ....[8]....
        /*01e8*/ 	.word	0xffffffff


	//   ....[9]....
        /*01ec*/ 	.word	0xffffffff


	//   ....[10]....
        /*01f0*/ 	.word	0xffffffff


	//   ....[11]....
        /*01f4*/ 	.word	0xffffffff


	//   ....[12]....
        /*01f8*/ 	.word	0xffffffff


	//   ....[13]....
        /*01fc*/ 	.word	0xffffffff


	//   ....[14]....
        /*0200*/ 	.word	0xffffffff


	//   ....[15]....
        /*0204*/ 	.word	0xffffffff


	//   ....[16]....
        /*0208*/ 	.word	0xffffffff


	//   ....[17]....
        /*020c*/ 	.word	0xffffffff


	//   ....[18]....
        /*0210*/ 	.word	0xffffffff


	//   ....[19]....
        /*0214*/ 	.word	0xffffffff


	//   ....[20]....
        /*0218*/ 	.word	0xffffffff


	//   ....[21]....
        /*021c*/ 	.word	0xffffffff


	//   ....[22]....
        /*0220*/ 	.word	0xffffffff


	//   ....[23]....
        /*0224*/ 	.word	0xffffffff


	//   ....[24]....
        /*0228*/ 	.word	0xffffffff


	//   ....[25]....
        /*022c*/ 	.word	0xffffffff


	//   ....[26]....
        /*0230*/ 	.word	0xffffffff


	//   ....[27]....
        /*0234*/ 	.word	0xffffffff


	//   ....[28]....
        /*0238*/ 	.word	0xffffffff


	//   ....[29]....
        /*023c*/ 	.word	0xffffffff


	//   ....[30]....
        /*0240*/ 	.word	0xffffffff


	//   ....[31]....
        /*0244*/ 	.word	0xffffffff


	//   ....[32]....
        /*0248*/ 	.word	0xffffffff


	//   ....[33]....
        /*024c*/ 	.word	0xffffffff


	//   ....[34]....
        /*0250*/ 	.word	0xffffffff


	//   ....[35]....
        /*0254*/ 	.word	0xffffffff


	//   ....[36]....
        /*0258*/ 	.word	0xffffffff


	//   ....[37]....
        /*025c*/ 	.word	0xffffffff


	//   ....[38]....
        /*0260*/ 	.word	0xffffffff


	//   ....[39]....
        /*0264*/ 	.word	0xffffffff


	//   ....[40]....
        /*0268*/ 	.word	0xffffffff


	//   ....[41]....
        /*026c*/ 	.word	0xffffffff


	//   ....[42]....
        /*0270*/ 	.word	0xffffffff


	//   ....[43]....
        /*0274*/ 	.word	0xffffffff


	//   ....[44]....
        /*0278*/ 	.word	0xffffffff


	//   ....[45]....
        /*027c*/ 	.word	0xffffffff


	//   ....[46]....
        /*0280*/ 	.word	0xffffffff


	//   ....[47]....
        /*0284*/ 	.word	0xffffffff


	//   ....[48]....
        /*0288*/ 	.word	0xffffffff


	//   ....[49]....
        /*028c*/ 	.word	0xffffffff


	//   ....[50]....
        /*0290*/ 	.word	0xffffffff


	//   ....[51]....
        /*0294*/ 	.word	0xffffffff


	//   ....[52]....
        /*0298*/ 	.word	0xffffffff


	//   ....[53]....
        /*029c*/ 	.word	0xffffffff


	//   ....[54]....
        /*02a0*/ 	.word	0xffffffff


	//   ....[55]....
        /*02a4*/ 	.word	0xffffffff


	//   ....[56]....
        /*02a8*/ 	.word	0xffffffff


	//   ....[57]....
        /*02ac*/ 	.word	0xffffffff


	//   ....[58]....
        /*02b0*/ 	.word	0xffffffff


	//   ....[59]....
        /*02b4*/ 	.word	0xffffffff


	//   ....[60]....
        /*02b8*/ 	.word	0xffffffff


	//   ....[61]....
        /*02bc*/ 	.word	0xffffffff


	//   ....[62]....
        /*02c0*/ 	.word	0xffffffff


	//   ....[63]....
        /*02c4*/ 	.word	0xffffffff


	//   ....[64]....
        /*02c8*/ 	.word	0xffffffff


	//   ....[65]....
        /*02cc*/ 	.word	0xffffffff


	//   ....[66]....
        /*02d0*/ 	.word	0xffffffff


	//   ....[67]....
        /*02d4*/ 	.word	0xffffffff


	//   ....[68]....
        /*02d8*/ 	.word	0x0500000f


	//   ....[69]....
        /*02dc*/ 	.word	0x0500000f


	//   ....[70]....
        /*02e0*/ 	.word	0x0500000f


	//   ....[71]....
        /*02e4*/ 	.word	0x0500000f


	//   ....[72]....
        /*02e8*/ 	.word	0x0500000f


	//   ....[73]....
        /*02ec*/ 	.word	0x0500000f


	//   ....[74]....
        /*02f0*/ 	.word	0x0500000f


	//   ....[75]....
        /*02f4*/ 	.word	0x0500000f


	//   ....[76]....
        /*02f8*/ 	.word	0x0500000f


	//   ....[77]....
        /*02fc*/ 	.word	0x0500000f


	//   ....[78]....
        /*0300*/ 	.word	0x0500000f


	//   ....[79]....
        /*0304*/ 	.word	0x0500000f


	//   ....[80]....
        /*0308*/ 	.word	0x0500000f


	//   ....[81]....
        /*030c*/ 	.word	0x0500000f


	//   ....[82]....
        /*0310*/ 	.word	0x0500000f


	//   ....[83]....
        /*0314*/ 	.word	0x0500000f


	//   ....[84]....
        /*0318*/ 	.word	0x0500000f


	//   ....[85]....
        /*031c*/ 	.word	0x0500000f


	//   ....[86]....
        /*0320*/ 	.word	0x0500000f


	//----- nvinfo : EIATTR_COOP_GROUP_INSTR_OFFSETS
	.align		4
.L_1507:
        /*0324*/ 	.byte	0x04, 0x28
        /*0326*/ 	.short	(.L_1509 - .L_1508)


	//   ....[0]....
.L_1508:
        /*0328*/ 	.word	0x00000070


	//   ....[1]....
        /*032c*/ 	.word	0x00000140


	//   ....[2]....
        /*0330*/ 	.word	0x00000190


	//   ....[3]....
        /*0334*/ 	.word	0x000003c0


	//   ....[4]....
        /*0338*/ 	.word	0x00000520


	//   ....[5]....
        /*033c*/ 	.word	0x00000640


	//   ....[6]....
        /*0340*/ 	.word	0x000007a0


	//   ....[7]....
        /*0344*/ 	.word	0x000016b0


	//   ....[8]....
        /*0348*/ 	.word	0x00001ca0


	//   ....[9]....
        /*034c*/ 	.word	0x00001cb0


	//   ....[10]....
        /*0350*/ 	.word	0x000027e0


	//   ....[11]....
        /*0354*/ 	.word	0x00002840


	//   ....[12]....
        /*0358*/ 	.word	0x00002f60


	//   ....[13]....
        /*035c*/ 	.word	0x00002fb0


	//   ....[14]....
        /*0360*/ 	.word	0x00003f90


	//   ....[15]....
        /*0364*/ 	.word	0x00004890


	//   ....[16]....
        /*0368*/ 	.word	0x00004a20


	//   ....[17]....
        /*036c*/ 	.word	0x00004b10


	//   ....[18]....
        /*0370*/ 	.word	0x00005200


	//   ....[19]....
        /*0374*/ 	.word	0x00005260


	//   ....[20]....
        /*0378*/ 	.word	0x000070a0


	//   ....[21]....
        /*037c*/ 	.word	0x00007120


	//   ....[22]....
        /*0380*/ 	.word	0x000075b0


	//   ....[23]....
        /*0384*/ 	.word	0x00007770


	//   ....[24]....
        /*0388*/ 	.word	0x00008af0


	//   ....[25]....
        /*038c*/ 	.word	0x00008b70


	//   ....[26]....
        /*0390*/ 	.word	0x00008bd0


	//   ....[27]....
        /*0394*/ 	.word	0x00008c00


	//   ....[28]....
        /*0398*/ 	.word	0x0000a450


	//   ....[29]....
        /*039c*/ 	.word	0x0000a4e0


	//   ....[30]....
        /*03a0*/ 	.word	0x0000a510


	//   ....[31]....
        /*03a4*/ 	.word	0x0000a540


	//   ....[32]....
        /*03a8*/ 	.word	0x0000ad30


	//   ....[33]....
        /*03ac*/ 	.word	0x0000ad50


	//   ....[34]....
        /*03b0*/ 	.word	0x0000aea0


	//   ....[35]....
        /*03b4*/ 	.word	0x0000aec0


	//   ....[36]....
        /*03b8*/ 	.word	0x0000b000


	//   ....[37]....
        /*03bc*/ 	.word	0x0000b020


	//   ....[38]....
        /*03c0*/ 	.word	0x0000b170


	//   ....[39]....
        /*03c4*/ 	.word	0x0000b190


	//   ....[40]....
        /*03c8*/ 	.word	0x0000b890


	//   ....[41]....
        /*03cc*/ 	.word	0x0000b8c0


	//   ....[42]....
        /*03d0*/ 	.word	0x0000ba10


	//   ....[43]....
        /*03d4*/ 	.word	0x0000ba30


	//   ....[44]....
        /*03d8*/ 	.word	0x0000bb70


	//   ....[45]....
        /*03dc*/ 	.word	0x0000bb90


	//   ....[46]....
        /*03e0*/ 	.word	0x0000bce0


	//   ....[47]....
        /*03e4*/ 	.word	0x0000bd00


	//   ....[48]....
        /*03e8*/ 	.word	0x0000bee0


	//   ....[49]....
        /*03ec*/ 	.word	0x0000cc00


	//   ....[50]....
        /*03f0*/ 	.word	0x0000d570


	//   ....[51]....
        /*03f4*/ 	.word	0x0000d5b0


	//   ....[52]....
        /*03f8*/ 	.word	0x0000d5e0


	//   ....[53]....
        /*03fc*/ 	.word	0x0000d620


	//   ....[54]....
        /*0400*/ 	.word	0x0000d6c0


	//   ....[55]....
        /*0404*/ 	.word	0x0000d6d0


	//   ....[56]....
        /*0408*/ 	.word	0x0000d740


	//   ....[57]....
        /*040c*/ 	.word	0x0000d750


	//   ....[58]....
        /*0410*/ 	.word	0x0000d7c0


	//   ....[59]....
        /*0414*/ 	.word	0x0000d7d0


	//   ....[60]....
        /*0418*/ 	.word	0x0000d840


	//   ....[61]....
        /*041c*/ 	.word	0x0000d850


	//   ....[62]....
        /*0420*/ 	.word	0x0000d8c0


	//   ....[63]....
        /*0424*/ 	.word	0x0000d8d0


	//   ....[64]....
        /*0428*/ 	.word	0x0000d8e0


	//   ....[65]....
        /*042c*/ 	.word	0x0000d920


	//   ....[66]....
        /*0430*/ 	.word	0x000101d0


	//   ....[67]....
        /*0434*/ 	.word	0x000103c0


	//   ....[68]....
        /*0438*/ 	.word	0x000108f0


	//   ....[69]....
        /*043c*/ 	.word	0x00010a70


	//   ....[70]....
        /*0440*/ 	.word	0x00010ad0


	//   ....[71]....
        /*0444*/ 	.word	0x00010b60


	//   ....[72]....
        /*0448*/ 	.word	0x00010c60


	//   ....[73]....
        /*044c*/ 	.word	0x00010ce0


	//   ....[74]....
        /*0450*/ 	.word	0x00010db0


	//   ....[75]....
        /*0454*/ 	.word	0x00010e40


	//   ....[76]....
        /*0458*/ 	.word	0x00010f20


	//   ....[77]....
        /*045c*/ 	.word	0x00010f80


	//   ....[78]....
        /*0460*/ 	.word	0x00011060


	//   ....[79]....
        /*0464*/ 	.word	0x000110c0


	//   ....[80]....
        /*0468*/ 	.word	0x000111a0


	//   ....[81]....
        /*046c*/ 	.word	0x00011200


	//   ....[82]....
        /*0470*/ 	.word	0x000112d0


	//   ....[83]....
        /*0474*/ 	.word	0x00011330


	//   ....[84]....
        /*0478*/ 	.word	0x000113f0


	//   ....[85]....
        /*047c*/ 	.word	0x00011710


	//   ....[86]....
        /*0480*/ 	.word	0x00011830


	//----- nvinfo : EIATTR_REG_RECONFIG
	.align		4
.L_1509:
        /*0484*/ 	.byte	0x01, 0x54
	.zero		2


	//----- nvinfo : EIATTR_SYSCALL_OFFSETS
	.align		4
        /*0488*/ 	.byte	0x04, 0x46
        /*048a*/ 	.short	(.L_1511 - .L_1510)


	//   ....[0]....
.L_1510:
        /*048c*/ 	.word	0x00001890


	//   ....[1]....
        /*0490*/ 	.word	0x0000c810


	//   ....[2]....
        /*0494*/ 	.word	0x0000c960


	//   ....[3]....
        /*0498*/ 	.word	0x0000ca50


	//   ....[4]....
        /*049c*/ 	.word	0x0000d180


	//----- nvinfo : EIATTR_MBARRIER_INSTR_OFFSETS
	.align		4
.L_1511:
        /*04a0*/ 	.byte	0x04, 0x39
        /*04a2*/ 	.short	(.L_1513 - .L_1512)


	//   ....[0]....
.L_1512:
        /*04a4*/ 	.word	0x00000270
        /*04a8*/ 	.word	0x000000ff
        /*04ac*/ 	.word	0x00022800
        /*04b0*/ 	.short	0x0100
        /*04b2*/ 	.byte	0x08
	.zero		1


	//   ....[1]....
        /*04b4*/ 	.word	0x00000280
        /*04b8*/ 	.word	0x000000ff
        /*04bc*/ 	.word	0x00022820
        /*04c0*/ 	.short	0x0100
        /*04c2*/ 	.byte	0x08
	.zero		1


	//   ....[2]....
        /*04c4*/ 	.word	0x00000370
        /*04c8*/ 	.word	0x000000ff
        /*04cc*/ 	.word	0x00022830
        /*04d0*/ 	.short	0x0100
        /*04d2*/ 	.byte	0x08
	.zero		1


	//   ....[3]....
        /*04d4*/ 	.word	0x00000380
        /*04d8*/ 	.word	0x000000ff
        /*04dc*/ 	.word	0x00022840
        /*04e0*/ 	.short	0x0100
        /*04e2*/ 	.byte	0x08
	.zero		1


	//   ....[4]....
        /*04e4*/ 	.word	0x00000390
        /*04e8*/ 	.word	0x000000ff
        /*04ec*/ 	.word	0x00022838
        /*04f0*/ 	.short	0x0100
        /*04f2*/ 	.byte	0x08
	.zero		1


	//   ....[5]....
        /*04f4*/ 	.word	0x000003a0
        /*04f8*/ 	.word	0x000000ff
        /*04fc*/ 	.word	0x00022848
        /*0500*/ 	.short	0x0100
        /*0502*/ 	.byte	0x08
	.zero		1


	//   ....[6]....
        /*0504*/ 	.word	0x000004d0
        /*0508*/ 	.word	0x000000ff
        /*050c*/ 	.word	0x00022850
        /*0510*/ 	.short	0x0100
        /*0512*/ 	.byte	0x08
	.zero		1


	//   ....[7]....
        /*0514*/ 	.word	0x000004e0
        /*0518*/ 	.word	0x000000ff
        /*051c*/ 	.word	0x00022860
        /*0520*/ 	.short	0x0100
        /*0522*/ 	.byte	0x08
	.zero		1


	//   ....[8]....
        /*0524*/ 	.word	0x000004f0
        /*0528*/ 	.word	0x000000ff
        /*052c*/ 	.word	0x00022858
        /*0530*/ 	.short	0x0100
        /*0532*/ 	.byte	0x08
	.zero		1


	//   ....[9]....
        /*0534*/ 	.word	0x00000500
        /*0538*/ 	.word	0x000000ff
        /*053c*/ 	.word	0x00022868
        /*0540*/ 	.short	0x0100
        /*0542*/ 	.byte	0x08
	.zero		1


	//   ....[10]....
        /*0544*/ 	.word	0x000005f0
        /*0548*/ 	.word	0x000000ff
        /*054c*/ 	.word	0x00022870
        /*0550*/ 	.short	0x0100
        /*0552*/ 	.byte	0x06
	.zero		1


	//   ....[11]....
        /*0554*/ 	.word	0x00000600
        /*0558*/ 	.word	0x000000ff
        /*055c*/ 	.word	0x00022880
        /*0560*/ 	.short	0x0100
        /*0562*/ 	.byte	0x06
	.zero		1


	//   ....[12]....
        /*0564*/ 	.word	0x00000610
        /*0568*/ 	.word	0x000000ff
        /*056c*/ 	.word	0x00022878
        /*0570*/ 	.short	0x0100
        /*0572*/ 	.byte	0x06
	.zero		1


	//   ....[13]....
        /*0574*/ 	.word	0x00000620
        /*0578*/ 	.word	0x000000ff
        /*057c*/ 	.word	0x00022888
        /*0580*/ 	.short	0x0100
        /*0582*/ 	.byte	0x06
	.zero		1


	//   ....[14]....
        /*0584*/ 	.word	0x00000750
        /*0588*/ 	.word	0x000000ff
        /*058c*/ 	.word	0x00022890
        /*0590*/ 	.short	0x0100
        /*0592*/ 	.byte	0x08
	.zero		1


	//   ....[15]....
        /*0594*/ 	.word	0x00000760
        /*0598*/ 	.word	0x000000ff
        /*059c*/ 	.word	0x000228a0
        /*05a0*/ 	.short	0x0100
        /*05a2*/ 	.byte	0x08
	.zero		1


	//   ....[16]....
        /*05a4*/ 	.word	0x00000770
        /*05a8*/ 	.word	0x000000ff
        /*05ac*/ 	.word	0x00022898
        /*05b0*/ 	.short	0x0100
        /*05b2*/ 	.byte	0x08
	.zero		1


	//   ....[17]....
        /*05b4*/ 	.word	0x00000780
        /*05b8*/ 	.word	0x000000ff
        /*05bc*/ 	.word	0x000228a8
        /*05c0*/ 	.short	0x0100
        /*05c2*/ 	.byte	0x08
	.zero		1


	//   ....[18]....
        /*05c4*/ 	.word	0x000008b0
        /*05c8*/ 	.word	0x000000ff
        /*05cc*/ 	.word	0x000228b0
        /*05d0*/ 	.short	0x0100
        /*05d2*/ 	.byte	0x08
	.zero		1


	//   ....[19]....
        /*05d4*/ 	.word	0x000008c0
        /*05d8*/ 	.word	0x000000ff
        /*05dc*/ 	.word	0x000228c0
        /*05e0*/ 	.short	0x0100
        /*05e2*/ 	.byte	0x08
	.zero		1


	//   ....[20]....
        /*05e4*/ 	.word	0x000008d0
        /*05e8*/ 	.word	0x000000ff
        /*05ec*/ 	.word	0x000228b8
        /*05f0*/ 	.short	0x0100
        /*05f2*/ 	.byte	0x08
	.zero		1


	//   ....[21]....
        /*05f4*/ 	.word	0x000008e0
        /*05f8*/ 	.word	0x000000ff
        /*05fc*/ 	.word	0x000228c8
        /*0600*/ 	.short	0x0100
        /*0602*/ 	.byte	0x08
	.zero		1


	//   ....[22]....
        /*0604*/ 	.word	0x00001940
        /*0608*/ 	.word	0x00000007
        /*060c*/ 	.word	0x00022800
        /*0610*/ 	.short	0x010a
        /*0612*/ 	.byte	0x3f
	.zero		1


	//   ....[23]....
        /*0614*/ 	.word	0x00001a10
        /*0618*/ 	.word	0x00000006
        /*061c*/ 	.word	0x00022830
        /*0620*/ 	.short	0x010a
        /*0622*/ 	.byte	0x3f
	.zero		1


	//   ....[24]....
        /*0624*/ 	.word	0x00001a50
        /*0628*/ 	.word	0x00000006
        /*062c*/ 	.word	0x00022830
        /*0630*/ 	.short	0x010a
        /*0632*/ 	.byte	0x3f
	.zero		1


	//   ....[25]....
        /*0634*/ 	.word	0x00003420
        /*0638*/ 	.word	0x00000004
        /*063c*/ 	.word	0x00000000
        /*0640*/ 	.short	0x0101
        /*0642*/ 	.byte	0x3f
	.zero		1


	//   ....[26]....
        /*0644*/ 	.word	0x000038b0
        /*0648*/ 	.word	0x00000006
        /*064c*/ 	.word	0x00022850
        /*0650*/ 	.short	0x010a
        /*0652*/ 	.byte	0x3f
	.zero		1


	//   ....[27]....
        /*0654*/ 	.word	0x000038f0
        /*0658*/ 	.word	0x00000006
        /*065c*/ 	.word	0x00022850
        /*0660*/ 	.short	0x010a
        /*0662*/ 	.byte	0x3f
	.zero		1


	//   ....[28]....
        /*0664*/ 	.word	0x00003cc0
        /*0668*/ 	.word	0x00000006
        /*066c*/ 	.word	0x00000000
        /*0670*/ 	.short	0x0101
        /*0672*/ 	.byte	0x3f
	.zero		1


	//   ....[29]....
        /*0674*/ 	.word	0x00003e00
        /*0678*/ 	.word	0x000000ff
        /*067c*/ 	.word	0x00022830
        /*0680*/ 	.short	0x010a
        /*0682*/ 	.byte	0x1b
	.zero		1


	//   ....[30]....
        /*0684*/ 	.word	0x00003e40
        /*0688*/ 	.word	0x000000ff
        /*068c*/ 	.word	0x00022830
        /*0690*/ 	.short	0x010a
        /*0692*/ 	.byte	0x1b
	.zero		1


	//   ....[31]....
        /*0694*/ 	.word	0x00005890
        /*0698*/ 	.word	0x00000004
        /*069c*/ 	.word	0x00000000
        /*06a0*/ 	.short	0x0101
        /*06a2*/ 	.byte	0x3f
	.zero		1


	//   ....[32]....
        /*06a4*/ 	.word	0x00006420
        /*06a8*/ 	.word	0x000000ff
        /*06ac*/ 	.word	0x00022850
        /*06b0*/ 	.short	0x010a
        /*06b2*/ 	.byte	0x1b
	.zero		1


	//   ....[33]....
        /*06b4*/ 	.word	0x00006460
        /*06b8*/ 	.word	0x000000ff
        /*06bc*/ 	.word	0x00022850
        /*06c0*/ 	.short	0x010a
        /*06c2*/ 	.byte	0x1b
	.zero		1


	//   ....[34]....
        /*06c4*/ 	.word	0x00006770
        /*06c8*/ 	.word	0x000000c7
        /*06cc*/ 	.word	0x00000000
        /*06d0*/ 	.short	0x0101
        /*06d2*/ 	.byte	0x3f
	.zero		1


	//   ....[35]....
        /*06d4*/ 	.word	0x000068c0
        /*06d8*/ 	.word	0x000000ff
        /*06dc*/ 	.word	0x00022830
        /*06e0*/ 	.short	0x010a
        /*06e2*/ 	.byte	0x18
	.zero		1


	//   ....[36]....
        /*06e4*/ 	.word	0x00006900
        /*06e8*/ 	.word	0x000000ff
        /*06ec*/ 	.word	0x00022830
        /*06f0*/ 	.short	0x010a
        /*06f2*/ 	.byte	0x18
	.zero		1


	//   ....[37]....
        /*06f4*/ 	.word	0x00007c00
        /*06f8*/ 	.word	0x00000099
        /*06fc*/ 	.word	0x00000000
        /*0700*/ 	.short	0x0101
        /*0702*/ 	.byte	0x3f
	.zero		1


	//   ....[38]....
        /*0704*/ 	.word	0x00008790
        /*0708*/ 	.word	0x000000ff
        /*070c*/ 	.word	0x00022850
        /*0710*/ 	.short	0x010a
        /*0712*/ 	.byte	0x18
	.zero		1


	//   ....[39]....
        /*0714*/ 	.word	0x000087d0
        /*0718*/ 	.word	0x000000ff
        /*071c*/ 	.word	0x00022850
        /*0720*/ 	.short	0x010a
        /*0722*/ 	.byte	0x18
	.zero		1


	//   ....[40]....
        /*0724*/ 	.word	0x00008ad0
        /*0728*/ 	.word	0x000000b5
        /*072c*/ 	.word	0x00000000
        /*0730*/ 	.short	0x0101
        /*0732*/ 	.byte	0x3f
	.zero		1


	//   ....[41]....
        /*0734*/ 	.word	0x0000ad20
        /*0738*/ 	.word	0x000000cb
        /*073c*/ 	.word	0x00000000
        /*0740*/ 	.short	0x0101
        /*0742*/ 	.byte	0x3f
	.zero		1


	//   ....[42]....
        /*0744*/ 	.word	0x0000ce60
        /*0748*/ 	.word	0x00000003
        /*074c*/ 	.word	0x00022840
        /*0750*/ 	.short	0x010a
        /*0752*/ 	.byte	0x3f
	.zero		1


	//   ....[43]....
        /*0754*/ 	.word	0x0000da00
        /*0758*/ 	.word	0x00000011
        /*075c*/ 	.word	0x00022800
        /*0760*/ 	.short	0x0107
        /*0762*/ 	.byte	0x3f
	.zero		1


	//   ....[44]....
        /*0764*/ 	.word	0x0000daf0
        /*0768*/ 	.word	0x00000011
        /*076c*/ 	.word	0x00022800
        /*0770*/ 	.short	0x0101
        /*0772*/ 	.byte	0x3f
	.zero		1


	//   ....[45]....
        /*0774*/ 	.word	0x0000db10
        /*0778*/ 	.word	0x00000011
        /*077c*/ 	.word	0x00022820
        /*0780*/ 	.short	0x010a
        /*0782*/ 	.byte	0x3f
	.zero		1


	//   ....[46]....
        /*0784*/ 	.word	0x0000dbf0
        /*0788*/ 	.word	0x00000002
        /*078c*/ 	.word	0x00022860
        /*0790*/ 	.short	0x010a
        /*0792*/ 	.byte	0x3f
	.zero		1


	//   ....[47]....
        /*0794*/ 	.word	0x0000e410
        /*0798*/ 	.word	0x00000003
        /*079c*/ 	.word	0x00022840
        /*07a0*/ 	.short	0x010a
        /*07a2*/ 	.byte	0x3f
	.zero		1


	//   ....[48]....
        /*07a4*/ 	.word	0x0000e630
        /*07a8*/ 	.word	0x00000003
        /*07ac*/ 	.word	0x00022860
        /*07b0*/ 	.short	0x010a
        /*07b2*/ 	.byte	0x3f
	.zero		1


	//   ....[49]....
        /*07b4*/ 	.word	0x0000ee10
        /*07b8*/ 	.word	0x00000004
        /*07bc*/ 	.word	0x00022840
        /*07c0*/ 	.short	0x010a
        /*07c2*/ 	.byte	0x3f
	.zero		1


	//   ....[50]....
        /*07c4*/ 	.word	0x0000f030
        /*07c8*/ 	.word	0x00000004
        /*07cc*/ 	.word	0x00022860
        /*07d0*/ 	.short	0x010a
        /*07d2*/ 	.byte	0x3f
	.zero		1


	//   ....[51]....
        /*07d4*/ 	.word	0x0000f7b0
        /*07d8*/ 	.word	0x00000004
        /*07dc*/ 	.word	0x00022840
        /*07e0*/ 	.short	0x010a
        /*07e2*/ 	.byte	0x3f
	.zero		1


	//   ....[52]....
        /*07e4*/ 	.word	0x0000f9d0
        /*07e8*/ 	.word	0x00000004
        /*07ec*/ 	.word	0x00022860
        /*07f0*/ 	.short	0x010a
        /*07f2*/ 	.byte	0x3f
	.zero		1


	//   ....[53]....
        /*07f4*/ 	.word	0x00010340
        /*07f8*/ 	.word	0x00000000
        /*07fc*/ 	.word	0x00022820
        /*0800*/ 	.short	0x010a
        /*0802*/ 	.byte	0x3f
	.zero		1


	//   ....[54]....
        /*0804*/ 	.word	0x00010510
        /*0808*/ 	.word	0x00000006
        /*080c*/ 	.word	0x00000000
        /*0810*/ 	.short	0x010a
        /*0812*/ 	.byte	0x3f
	.zero		1


	//   ....[55]....
        /*0814*/ 	.word	0x00010560
        /*0818*/ 	.word	0x00000003
        /*081c*/ 	.word	0x00000000
        /*0820*/ 	.short	0x010a
        /*0822*/ 	.byte	0x3f
	.zero		1


	//   ....[56]....
        /*0824*/ 	.word	0x000105c0
        /*0828*/ 	.word	0x00000012
        /*082c*/ 	.word	0x00000000
        /*0830*/ 	.short	0x010a
        /*0832*/ 	.byte	0x3f
	.zero		1


	//   ....[57]....
        /*0834*/ 	.word	0x000105f0
        /*0838*/ 	.word	0x00000003
        /*083c*/ 	.word	0x00000000
        /*0840*/ 	.short	0x010a
        /*0842*/ 	.byte	0x3f
	.zero		1


	//   ....[58]....
        /*0844*/ 	.word	0x00010650
        /*0848*/ 	.word	0x00000007
        /*084c*/ 	.word	0x00022800
        /*0850*/ 	.short	0x010a
        /*0852*/ 	.byte	0x3f
	.zero		1


	//   ....[59]....
        /*0854*/ 	.word	0x000106a0
        /*0858*/ 	.word	0x00000006
        /*085c*/ 	.word	0x00022830
        /*0860*/ 	.short	0x010a
        /*0862*/ 	.byte	0x3f
	.zero		1


	//   ....[60]....
        /*0864*/ 	.word	0x000106f0
        /*0868*/ 	.word	0x00000006
        /*086c*/ 	.word	0x00022850
        /*0870*/ 	.short	0x010a
        /*0872*/ 	.byte	0x3f
	.zero		1


	//   ....[61]....
        /*0874*/ 	.word	0x00010750
        /*0878*/ 	.word	0x00000003
        /*087c*/ 	.word	0x00022830
        /*0880*/ 	.short	0x010a
        /*0882*/ 	.byte	0x3f
	.zero		1


	//   ....[62]....
        /*0884*/ 	.word	0x000107a0
        /*0888*/ 	.word	0x000000c7
        /*088c*/ 	.word	0x00022850
        /*0890*/ 	.short	0x010a
        /*0892*/ 	.byte	0x3f
	.zero		1


	//   ....[63]....
        /*0894*/ 	.word	0x00010800
        /*0898*/ 	.word	0x00000003
        /*089c*/ 	.word	0x00022830
        /*08a0*/ 	.short	0x010a
        /*08a2*/ 	.byte	0x3f
	.zero		1


	//   ....[64]....
        /*08a4*/ 	.word	0x00010850
        /*08a8*/ 	.word	0x000000b5
        /*08ac*/ 	.word	0x00022850
        /*08b0*/ 	.short	0x010a
        /*08b2*/ 	.byte	0x3f
	.zero		1


	//   ....[65]....
        /*08b4*/ 	.word	0x000109a0
        /*08b8*/ 	.word	0x00000003
        /*08bc*/ 	.word	0x00022840
        /*08c0*/ 	.short	0x010a
        /*08c2*/ 	.byte	0x3f
	.zero		1


	//   ....[66]....
        /*08c4*/ 	.word	0x00011430
        /*08c8*/ 	.word	0x00000011
        /*08cc*/ 	.word	0x00022820
        /*08d0*/ 	.short	0x010a
        /*08d2*/ 	.byte	0x3f
	.zero		1


	//   ....[67]....
        /*08d4*/ 	.word	0x00011480
        /*08d8*/ 	.word	0x00000002
        /*08dc*/ 	.word	0x00022860
        /*08e0*/ 	.short	0x010a
        /*08e2*/ 	.byte	0x3f
	.zero		1


	//   ....[68]....
        /*08e4*/ 	.word	0x000114d0
        /*08e8*/ 	.word	0x00000003
        /*08ec*/ 	.word	0x00022840
        /*08f0*/ 	.short	0x010a
        /*08f2*/ 	.byte	0x3f
	.zero		1


	//   ....[69]....
        /*08f4*/ 	.word	0x00011520
        /*08f8*/ 	.word	0x00000003
        /*08fc*/ 	.word	0x00022860
        /*0900*/ 	.short	0x010a
        /*0902*/ 	.byte	0x3f
	.zero		1


	//   ....[70]....
        /*0904*/ 	.word	0x00011570
        /*0908*/ 	.word	0x00000004
        /*090c*/ 	.word	0x00022840
        /*0910*/ 	.short	0x010a
        /*0912*/ 	.byte	0x3f
	.zero		1


	//   ....[71]....
        /*0914*/ 	.word	0x000115c0
        /*0918*/ 	.word	0x00000004
        /*091c*/ 	.word	0x00022860
        /*0920*/ 	.short	0x010a
        /*0922*/ 	.byte	0x3f
	.zero		1


	//   ....[72]....
        /*0924*/ 	.word	0x00011610
        /*0928*/ 	.word	0x00000004
        /*092c*/ 	.word	0x00022840
        /*0930*/ 	.short	0x010a
        /*0932*/ 	.byte	0x3f
	.zero		1


	//   ....[73]....
        /*0934*/ 	.word	0x00011660
        /*0938*/ 	.word	0x00000004
        /*093c*/ 	.word	0x00022860
        /*0940*/ 	.short	0x010a
        /*0942*/ 	.byte	0x3f
	.zero		1


	//   ....[74]....
        /*0944*/ 	.word	0x00011750
        /*0948*/ 	.word	0x00000000
        /*094c*/ 	.word	0x00022820
        /*0950*/ 	.short	0x010a
        /*0952*/ 	.byte	0x3f
	.zero		1


	//   ....[75]....
        /*0954*/ 	.word	0x000118f0
        /*0958*/ 	.word	0x00000006
        /*095c*/ 	.word	0x00000000
        /*0960*/ 	.short	0x010a
        /*0962*/ 	.byte	0x3f
	.zero		1


	//   ....[76]....
        /*0964*/ 	.word	0x00011940
        /*0968*/ 	.word	0x00000003
        /*096c*/ 	.word	0x00000000
        /*0970*/ 	.short	0x010a
        /*0972*/ 	.byte	0x3f
	.zero		1


	//   ....[77]....
        /*0974*/ 	.word	0x00011990
        /*0978*/ 	.word	0x00000012
        /*097c*/ 	.word	0x00000000
        /*0980*/ 	.short	0x010a
        /*0982*/ 	.byte	0x3f
	.zero		1


	//----- nvinfo : EIATTR_NUM_MBARRIERS
	.align		4
.L_1513:
        /*0984*/ 	.byte	0x03, 0x38
        /*0986*/ 	.short	0x0016


	//----- nvinfo : EIATTR_EXIT_INSTR_OFFSETS
	.align		4
        /*0988*/ 	.byte	0x04, 0x1c
        /*098a*/ 	.short	(.L_1515 - .L_1514)


	//   ....[0]....
.L_1514:
        /*098c*/ 	.word	0x00000a40


	//   ....[1]....
        /*0990*/ 	.word	0x0000be80


	//   ....[2]....
        /*0994*/ 	.word	0x00010640


	//----- nvinfo : EIATTR_MAX_THREADS
	.align		4
.L_1515:
        /*0998*/ 	.byte	0x04, 0x05
        /*099a*/ 	.short	(.L_1517 - .L_1516)
.L_1516:
        /*099c*/ 	.word	0x00000180
        /*09a0*/ 	.word	0x00000001
        /*09a4*/ 	.word	0x00000001


	//----- nvinfo : EIATTR_CRS_STACK_SIZE
	.align		4
.L_1517:
        /*09a8*/ 	.byte	0x04, 0x1e
        /*09aa*/ 	.short	(.L_1519 - .L_1518)
.L_1518:
        /*09ac*/ 	.word	0x00000000


	//----- nvinfo : EIATTR_CBANK_PARAM_SIZE
	.align		4
.L_1519:
        /*09b0*/ 	.byte	0x03, 0x19
        /*09b2*/ 	.short	0x0af0


	//----- nvinfo : EIATTR_PARAM_CBANK
	.align		4
        /*09b4*/ 	.byte	0x04, 0x0a
        /*09b6*/ 	.short	(.L_1521 - .L_1520)
	.align		4
.L_1520:
        /*09b8*/ 	.word	index@(.nv.constant0._ZN7cutlass13device_kernelIN5flash11enable_sm90INS1_16FlashAttnFwdSm90INS1_25CollectiveMainloopFwdSm90ILi2EN4cute5tupleIJNS5_1CILi1EEES8_S8_EEENS6_IJNS7_ILi128EEENS7_ILi96EEENS7_ILi64EEEEEELi256ENS_10bfloat16_tEfNS_4arch4Sm90ELb1ELb0ELb1ELb0ELb0ELb0ELb0ELb1ELb0ELb1ELb0ELb0EEENS1_21CollectiveEpilogueFwdINS6_IJSA_NS7_ILi256EEESB_EEES9_SE_SG_Li256ELb0ELb1ELb0ELb0EEENS1_30DynamicPersistentTileSchedulerILi256ELi128ELb0ELb1ELb1EEEEEEEEEvNT_6ParamsE)
        /*09bc*/ 	.short	0x0210
        /*09be*/ 	.short	0x0af0


	//----- nvinfo : EIATTR_SW_WAR
	.align		4
.L_1521:
        /*09c0*/ 	.byte	0x04, 0x36
        /*09c2*/ 	.short	(.L_1523 - .L_1522)
.L_1522:
        /*09c4*/ 	.word	0x00000008
.L_1523:


//--------------------- .nv.info._ZN7cutlass13device_kernelIN5flash11enable_sm90INS1_16FlashAttnFwdSm90INS1_25CollectiveMainloopFwdSm90ILi2EN4cute5tupleIJNS5_1CILi1EEES8_S8_EEENS6_IJNS7_ILi128EEENS7_ILi96EEENS7_ILi64EEEEEELi256ENS_10bfloat16_tEfNS_4arch4Sm90ELb1ELb0ELb1ELb0ELb0ELb0ELb1ELb1ELb0ELb1ELb0ELb0EEENS1_21CollectiveEpilogueFwdINS6_IJSA_NS7_ILi256EEESB_EEES9_SE_SG_Li256ELb0ELb1ELb0ELb0EEENS1_30DynamicPersistentTileSchedulerILi256ELi128ELb0ELb1ELb1EEEEEEEEEvNT_6ParamsE --------------------------
	.section	.nv.info._ZN7cutlass13device_kernelIN5flash11enable_sm90INS1_16FlashAttnFwdSm90INS1_25CollectiveMainloopFwdSm90ILi2EN4cute5tupleIJNS5_1CILi1EEES8_S8_EEENS6_IJNS7_ILi128EEENS7_ILi96EEENS7_ILi64EEEEEELi256ENS_10bfloat16_tEfNS_4arch4Sm90ELb1ELb0ELb1ELb0ELb0ELb0ELb1ELb1ELb0ELb1ELb0ELb0EEENS1_21CollectiveEpilogueFwdINS6_IJSA_NS7_ILi256EEESB_EEES9_SE_SG_Li256ELb0ELb1ELb0ELb0EEENS1_30DynamicPersistentTileSchedulerILi256ELi128ELb0ELb1ELb1EEEEEEEEEvNT_6ParamsE,"",@"SHT_CUDA_INFO"
	.sectionflags	@""
	.align	4


	//----- nvinfo : EIATTR_CUDA_API_VERSION
	.align		4
        /*0000*/ 	.byte	0x04, 0x37
        /*0002*/ 	.short	(.L_1525 - .L_1524)
.L_1524:
        /*0004*/ 	.word	0x00000082


	//----- nvinfo : EIATTR_KPARAM_INFO
	.align		4
.L_1525:
        /*0008*/ 	.byte	0x04, 0x17
        /*000a*/ 	.short	(.L_1527 - .L_1526)
.L_1526:
        /*000c*/ 	.word	0x00000000
        /*0010*/ 	.short	0x0000
        /*0012*/ 	.short	0x0070
        /*0014*/ 	.byte	0x00, 0xf0, 0x01, 0x2e


	//----- nvinfo : EIATTR_SPARSE_MMA_MASK
	.align		4
.L_1527:
        /*0018*/ 	.byte	0x03, 0x50
        /*001a*/ 	.short	0x0000


	//----- nvinfo : EIATTR_MAXREG_COUNT
	.align		4
        /*001c*/ 	.byte	0x03, 0x1b
        /*001e*/ 	.short	0x00a8


	//----- nvinfo : EIATTR_NUM_BARRIERS
	.align		4
        /*0020*/ 	.byte	0x02, 0x4c
        /*0022*/ 	.byte	0x10
	.zero		1


	//----- nvinfo : EIATTR_EXTERNS
	.align		4
        /*0024*/ 	.byte	0x04, 0x0f
        /*0026*/ 	.short	(.L_1529 - .L_1528)


	//   ....[0]....
	.align		4
.L_1528:
        /*0028*/ 	.word	index@(__assertfail)


	//----- nvinfo : EIATTR_ANNOTATIONS
	.align		4
.L_1529:
        /*002c*/ 	.byte	0x04, 0x55
        /*002e*/ 	.short	(.L_1531 - .L_1530)


	//   ....[0]....
.L_1530:
        /* <DEDUP_REMOVED lines=42> */


	//----- nvinfo : EIATTR_MERCURY_ISA_VERSION
	.align		4
.L_1531:
        /*02b8*/ 	.byte	0x03, 0x5f
        /*02ba*/ 	.short	0x0101


	//----- nvinfo : EIATTR_INT_WARP_WIDE_INSTR_OFFSETS
	.align		4
        /*02bc*/ 	.byte	0x04, 0x31
        /*02be*/ 	.short	(.L_1533 - .L_1532)


	//   ....[0]....
.L_1532:
        /*02c0*/ 	.word	0x00000130


	//   ....[1]....
        /*02c4*/ 	.word	0x00000170


	//   ....[2]....
        /*02c8*/ 	.word	0x000001e0


	//   ....[3]....
        /*02cc*/ 	.word	0x000001f0


	//   ....[4]....
        /*02d0*/ 	.word	0x0000dd10


	//   ....[5]....
        /*02d4*/ 	.word	0x0000ddb0


	//   ....[6]....
        /*02d8*/ 	.word	0x000123d0


	//   ....[7]....
        /*02dc*/ 	.word	0x00012470


	//----- nvinfo : EIATTR_COOP_GROUP_MASK_REGIDS
	.align		4
.L_1533:
        /*02e0*/ 	.byte	0x04, 0x29
        /*02e2*/ 	.short	(.L_1535 - .L_1534)


	//   ....[0]....
.L_1534:
        /*02e4*/ 	.word	0xffffffff


	//   ....[1]....
        /*02e8*/ 	.word	0xffffffff


	//   ....[2]....
        /*02ec*/ 	.word	0xffffffff


	//   ....[3]....
        /*02f0*/ 	.word	0xffffffff


	//   ....[4]....
        /*02f4*/ 	.word	0xffffffff


	//   ....[5]....
        /*02f8*/ 	.word	0xffffffff


	//   ....[6]....
        /*02fc*/ 	.word	0xffffffff


	//   ....[7]....
        /*0300*/ 	.word	0xffffffff


	//   ....[8]....
        /*0304*/ 	.word	0xffffffff


	//   ....[9]....
        /*0308*/ 	.word	0xffffffff


	//   ....[10]....
        /*030c*/ 	.word	0xffffffff


	//   ....[11]....
        /*0310*/ 	.word	0xffffffff


	//   ....[12]....
        /*0314*/ 	.word	0xffffffff


	//   ....[13]....
        /*0318*/ 	.word	0xffffffff


	//   ....[14]....
        /*031c*/ 	.word	0xffffffff


	//   ....[15]....
        /*0320*/ 	.word	0xffffffff


	//   ....[16]....
        /*0324*/ 	.word	0xffffffff


	//   ....[17]....
        /*0328*/ 	.word	0xffffffff


	//   ....[18]....
        /*032c*/ 	.word	0xffffffff


	//   ....[19]....
        /*0330*/ 	.word	0xffffffff


	//   ....[20]....
        /*0334*/ 	.word	0xffffffff


	//   ....[21]....
        /*0338*/ 	.word	0xffffffff


	//   ....[22]....
        /*033c*/ 	.word	0xffffffff


	//   ....[23]....
        /*0340*/ 	.word	0xffffffff


	//   ....[24]....
        /*0344*/ 	.word	0xffffffff


	//   ....[25]....
        /*0348*/ 	.word	0xffffffff


	//   ....[26]....
        /*034c*/ 	.word	0xffffffff


	//   ....[27]....
        /*0350*/ 	.word	0xffffffff


	//   ....[28]....
        /*0354*/ 	.word	0xffffffff


	//   ....[29]....
        /*0358*/ 	.word	0xffffffff


	//   ....[30]....
        /*035c*/ 	.word	0xffffffff


	//   ....[31]....
        /*0360*/ 	.word	0xffffffff


	//   ....[32]....
        /*0364*/ 	.word	0xffffffff


	//   ....[33]....
        /*0368*/ 	.word	0xffffffff


	//   ....[34]....
        /*036c*/ 	.word	0xffffffff


	//   ....[35]....
        /*0370*/ 	.word	0xffffffff


	//   ....[36]....
        /*0374*/ 	.word	0xffffffff


	//   ....[37]....
        /*0378*/ 	.word	0xffffffff


	//   ....[38]....
        /*037c*/ 	.word	0xffffffff


	//   ....[39]....
        /*0380*/ 	.word	0xffffffff


	//   ....[40]....
        /*0384*/ 	.word	0xffffffff


	//   ....[41]....
        /*0388*/ 	.word	0xffffffff


	//   ....[42]....
        /*038c*/ 	.word	0xffffffff


	//   ....[43]....
        /*0390*/ 	.word	0xffffffff


	//   ....[44]....
        /*0394*/ 	.word	0xffffffff


	//   ....[45]....
        /*0398*/ 	.word	0xffffffff


	//   ....[46]....
        /*039c*/ 	.word	0xffffffff


	//   ....[47]....
        /*03a0*/ 	.word	0xffffffff


	//   ....[48]....
        /*03a4*/ 	.word	0xffffffff


	//   ....[49]....
        /*03a8*/ 	.word	0xffffffff


	//   ....[50]....
        /*03ac*/ 	.word	0xffffffff


	//   ....[51]....
        /*03b0*/ 	.word	0xffffffff


	//   ....[52]....
        /*03b4*/ 	.word	0xffffffff


	//   ....[53]....
        /*03b8*/ 	.word	0xffffffff


	//   ....[54]....
        /*03bc*/ 	.word	0xffffffff


	//   ....[55]....
        /*03c0*/ 	.word	0xffffffff


	//   ....[56]....
        /*03c4*/ 	.word	0xffffffff


	//   ....[57]....
        /*03c8*/ 	.word	0xffffffff


	//   ....[58]....
        /*03cc*/ 	.word	0xffffffff


	//   ....[59]....
        /*03d0*/ 	.word	0xffffffff


	//   ....[60]....
        /*03d4*/ 	.word	0xffffffff


	//   ....[61]....
        /*03d8*/ 	.word	0xffffffff


	//   ....[62]....
        /*03dc*/ 	.word	0xffffffff


	//   ....[63]....
        /*03e0*/ 	.word	0xffffffff


	//   ....[64]....
        /*03e4*/ 	.word	0xffffffff


	//   ....[65]....
        /*03e8*/ 	.word	0xffffffff


	//   ....[66]....
        /*03ec*/ 	.word	0xffffffff


	//   ....[67]....
        /*03f0*/ 	.word	0xffffffff


	//   ....[68]....
        /*03f4*/ 	.word	0xffffffff


	//   ....[69]....
        /*03f8*/ 	.word	0xffffffff


	//   ....[70]....
        /*03fc*/ 	.word	0xffffffff


	//   ....[71]....
        /*0400*/ 	.word	0xffffffff


	//   ....[72]....
        /*0404*/ 	.word	0xffffffff


	//   ....[73]....
        /*0408*/ 	.word	0xffffffff


	//   ....[74]....
        /*040c*/ 	.word	0xffffffff


	//   ....[75]....
        /*0410*/ 	.word	0xffffffff


	//   ....[76]....
        /*0414*/ 	.word	0xffffffff


	//   ....[77]....
        /*0418*/ 	.word	0xffffffff


	//   ....[78]....
        /*041c*/ 	.word	0xffffffff


	//   ....[79]....
        /*0420*/ 	.word	0xffffffff


	//   ....[80]....
        /*0424*/ 	.word	0xffffffff


	//   ....[81]....
        /*0428*/ 	.word	0xffffffff


	//   ....[82]....
        /*042c*/ 	.word	0xffffffff


	//   ....[83]....
        /*0430*/ 	.word	0xffffffff


	//   ....[84]....
        /*0434*/ 	.word	0x0500000f


	//   ....[85]....
        /*0438*/ 	.word	0x0500000f


	//   ....[86]....
        /*043c*/ 	.word	0x0500000f


	//   ....[87]....
        /*0440*/ 	.word	0x0500000f


	//   ....[88]....
        /*0444*/ 	.word	0x0500000f


	//   ....[89]....
        /*0448*/ 	.word	0x0500000f


	//   ....[90]....
        /*044c*/ 	.word	0x0500000f


	//   ....[91]....
        /*0450*/ 	.word	0x0500000f


	//   ....[92]....
        /*0454*/ 	.word	0x0500000f


	//   ....[93]....
        /*0458*/ 	.word	0x0500000f


	//   ....[94]....
        /*045c*/ 	.word	0x0500000f


	//   ....[95]....
        /*0460*/ 	.word	0x0500000f


	//   ....[96]....
        /*0464*/ 	.word	0x0500000f


	//   ....[97]....
        /*0468*/ 	.word	0x0500000f


	//   ....[98]....
        /*046c*/ 	.word	0x0500000f


	//   ....[99]....
        /*0470*/ 	.word	0x0500000f


	//   ....[100]....
        /*0474*/ 	.word	0x0500000f


	//   ....[101]....
        /*0478*/ 	.word	0x0500000f


	//   ....[102]....
        /*047c*/ 	.word	0x0500000f


	//   ....[103]....
        /*0480*/ 	.word	0x0500000f


	//   ....[104]....
        /*0484*/ 	.word	0x0500000f


	//   ....[105]....
        /*0488*/ 	.word	0x0500000f


	//   ....[106]....
        /*048c*/ 	.word	0x0500000f


	//   ....[107]....
        /*0490*/ 	.word	0x0500000f


	//   ....[108]....
        /*0494*/ 	.word	0x0500000f


	//   ....[109]....
        /*0498*/ 	.word	0x0500000f


	//   ....[110]....
        /*049c*/ 	.word	0x0500000f


	//   ....[111]....
        /*04a0*/ 	.word	0x0500000f


	//   ....[112]....
        /*04a4*/ 	.word	0x0500000f


	//   ....[113]....
        /*04a8*/ 	.word	0x0500000f


	//   ....[114]....
        /*04ac*/ 	.word	0x0500000f


	//   ....[115]....
        /*04b0*/ 	.word	0x0500000f


	//   ....[116]....
        /*04b4*/ 	.word	0x0500000f


	//   ....[117]....
        /*04b8*/ 	.word	0x0500000f


	//   ....[118]....
        /*04bc*/ 	.word	0x0500000f


	//----- nvinfo : EIATTR_COOP_GROUP_INSTR_OFFSETS
	.align		4
.L_1535:
        /*04c0*/ 	.byte	0x04, 0x28
        /*04c2*/ 	.short	(.L_1537 - .L_1536)


	//   ....[0]....
.L_1536:
        /*04c4*/ 	.word	0x00000070


	//   ....[1]....
        /*04c8*/ 	.word	0x00000140


	//   ....[2]....
        /*04cc*/ 	.word	0x00000190


	//   ....[3]....
        /*04d0*/ 	.word	0x000003e0


	//   ....[4]....
        /*04d4*/ 	.word	0x00000540


	//   ....[5]....
        /*04d8*/ 	.word	0x00000660


	//   ....[6]....
        /*04dc*/ 	.word	0x000007c0


	//   ....[7]....
        /*04e0*/ 	.word	0x00001730


	//   ....[8]....
        /*04e4*/ 	.word	0x00002b10


	//   ....[9]....
        /*04e8*/ 	.word	0x00002b50


	//   ....[10]....
        /*04ec*/ 	.word	0x00003780


	//   ....[11]....
        /*04f0*/ 	.word	0x00003850


	//   ....[12]....
        /*04f4*/ 	.word	0x00003860


	//   ....[13]....
        /*04f8*/ 	.word	0x00003890


	//   ....[14]....
        /*04fc*/ 	.word	0x000051c0


	//   ....[15]....
        /*0500*/ 	.word	0x000052a0


	//   ....[16]....
        /*0504*/ 	.word	0x00006020


	//   ....[17]....
        /*0508*/ 	.word	0x000060a0


	//   ....[18]....
        /*050c*/ 	.word	0x000060c0


	//   ....[19]....
        /*0510*/ 	.word	0x000060e0


	//   ....[20]....
        /*0514*/ 	.word	0x000089e0


	//   ....[21]....
        /*0518*/ 	.word	0x00008a30


	//   ....[22]....
        /*051c*/ 	.word	0x00008a50


	//   ....[23]....
        /*0520*/ 	.word	0x00008a70


	//   ....[24]....
        /*0524*/ 	.word	0x0000a060


	//   ....[25]....
        /*0528*/ 	.word	0x0000a0a0


	//   ....[26]....
        /*052c*/ 	.word	0x0000a150


	//   ....[27]....
        /*0530*/ 	.word	0x0000a1b0


	//   ....[28]....
        /*0534*/ 	.word	0x0000bd30


	//   ....[29]....
        /*0538*/ 	.word	0x0000bd60


	//   ....[30]....
        /*053c*/ 	.word	0x0000bd90


	//   ....[31]....
        /*0540*/ 	.word	0x0000bdf0


	//   ....[32]....
        /*0544*/ 	.word	0x0000c2e0


	//   ....[33]....
        /*0548*/ 	.word	0x0000c310


	//   ....[34]....
        /*054c*/ 	.word	0x0000c470


	//   ....[35]....
        /*0550*/ 	.word	0x0000c490


	//   ....[36]....
        /*0554*/ 	.word	0x0000c5e0


	//   ....[37]....
        /*0558*/ 	.word	0x0000c600


	//   ....[38]....
        /*055c*/ 	.word	0x0000c760


	//   ....[39]....
        /*0560*/ 	.word	0x0000c780


	//   ....[40]....
        /*0564*/ 	.word	0x0000cf30


	//   ....[41]....
        /*0568*/ 	.word	0x0000cf50


	//   ....[42]....
        /*056c*/ 	.word	0x0000d0a0


	//   ....[43]....
        /*0570*/ 	.word	0x0000d0c0


	//   ....[44]....
        /*0574*/ 	.word	0x0000d210


	//   ....[45]....
        /*0578*/ 	.word	0x0000d230


	//   ....[46]....
        /*057c*/ 	.word	0x0000d390


	//   ....[47]....
        /*0580*/ 	.word	0x0000d3b0


	//   ....[48]....
        /*0584*/ 	.word	0x0000d5c0


	//   ....[49]....
        /*0588*/ 	.word	0x0000e330


	//   ....[50]....
        /*058c*/ 	.word	0x0000eca0


	//   ....[51]....
        /*0590*/ 	.word	0x0000ece0


	//   ....[52]....
        /*0594*/ 	.word	0x0000ed00


	//   ....[53]....
        /*0598*/ 	.word	0x0000ed30


	//   ....[54]....
        /*059c*/ 	.word	0x0000ee00


	//   ....[55]....
        /*05a0*/ 	.word	0x0000ee60


	//   ....[56]....
        /*05a4*/ 	.word	0x0000ee70


	//   ....[57]....
        /*05a8*/ 	.word	0x0000ef10


	//   ....[58]....
        /*05ac*/ 	.word	0x0000ef40


	//   ....[59]....
        /*05b0*/ 	.word	0x0000efc0


	//   ....[60]....
        /*05b4*/ 	.word	0x0000eff0


	//   ....[61]....
        /*05b8*/ 	.word	0x0000f070


	//   ....[62]....
        /*05bc*/ 	.word	0x0000f0a0


	//   ....[63]....
        /*05c0*/ 	.word	0x0000f0c0


	//   ....[64]....
        /*05c4*/ 	.word	0x0000f110


	//   ....[65]....
        /*05c8*/ 	.word	0x0000f120


	//   ....[66]....
        /*05cc*/ 	.word	0x0000f860


	//   ....[67]....
        /*05d0*/ 	.word	0x0000f880


	//   ....[68]....
        /*05d4*/ 	.word	0x0000f8c0


	//   ....[69]....
        /*05d8*/ 	.word	0x0000f970


	//   ....[70]....
        /*05dc*/ 	.word	0x0000fa00


	//   ....[71]....
        /*05e0*/ 	.word	0x0000fa10


	//   ....[72]....
        /*05e4*/ 	.word	0x0000faa0


	//   ....[73]....
        /*05e8*/ 	.word	0x0000fab0


	//   ....[74]....
        /*05ec*/ 	.word	0x0000fb20


	//   ....[75]....
        /*05f0*/ 	.word	0x0000fb30


	//   ....[76]....
        /*05f4*/ 	.word	0x0000fbb0


	//   ....[77]....
        /*05f8*/ 	.word	0x0000fbc0


	//   ....[78]....
        /*05fc*/ 	.word	0x0000fc40


	//   ....[79]....
        /*0600*/ 	.word	0x0000fc50


	//   ....[80]....
        /*0604*/ 	.word	0x0000fcd0


	//   ....[81]....
        /*0608*/ 	.word	0x0000fce0


	//   ....[82]....
        /*060c*/ 	.word	0x000125c0


	//   ....[83]....
        /*0610*/ 	.word	0x000127b0


	//   ....[84]....
        /*0614*/ 	.word	0x00012d70


	//   ....[85]....
        /*0618*/ 	.word	0x00012ed0


	//   ....[86]....
        /*061c*/ 	.word	0x00012f40


	//   ....[87]....
        /*0620*/ 	.word	0x00013070


	//   ....[88]....
        /*0624*/ 	.word	0x000130f0


	//   ....[89]....
        /*0628*/ 	.word	0x00013200


	//   ....[90]....
        /*062c*/ 	.word	0x00013260


	//   ....[91]....
        /*0630*/ 	.word	0x00013380


	//   ....[92]....
        /*0634*/ 	.word	0x000133e0


	//   ....[93]....
        /*0638*/ 	.word	0x00013500


	//   ....[94]....
        /*063c*/ 	.word	0x00013560


	//   ....[95]....
        /*0640*/ 	.word	0x00013680


	//   ....[96]....
        /*0644*/ 	.word	0x000136e0


	//   ....[97]....
        /*0648*/ 	.word	0x000137f0


	//   ....[98]....
        /*064c*/ 	.word	0x00013840


	//   ....[99]....
        /*0650*/ 	.word	0x00013940


	//   ....[100]....
        /*0654*/ 	.word	0x00013990


	//   ....[101]....
        /*0658*/ 	.word	0x00013a30


	//   ....[102]....
        /*065c*/ 	.word	0x00013af0


	//   ....[103]....
        /*0660*/ 	.word	0x00013e00


	//   ....[104]....
        /*0664*/ 	.word	0x00013e50


	//   ....[105]....
        /*0668*/ 	.word	0x00013f60


	//   ....[106]....
        /*066c*/ 	.word	0x00013fb0


	//   ....[107]....
        /*0670*/ 	.word	0x000140c0


	//   ....[108]....
        /*0674*/ 	.word	0x00014110


	//   ....[109]....
        /*0678*/ 	.word	0x00014220


	//   ....[110]....
        /*067c*/ 	.word	0x00014270


	//   ....[111]....
        /*0680*/ 	.word	0x00014390


	//   ....[112]....
        /*0684*/ 	.word	0x000143e0


	//   ....[113]....
        /*0688*/ 	.word	0x000144e0


	//   ....[114]....
        /*068c*/ 	.word	0x00014530


	//   ....[115]....
        /*0690*/ 	.word	0x00014630


	//   ....[116]....
        /*0694*/ 	.word	0x00014680


	//   ....[117]....
        /*0698*/ 	.word	0x000149a0


	//   ....[118]....
        /*069c*/ 	.word	0x00014ac0


	//----- nvinfo : EIATTR_REG_RECONFIG
	.align		4
.L_1537:
        /*06a0*/ 	.byte	0x01, 0x54
	.zero		2


	//----- nvinfo : EIATTR_SYSCALL_OFFSETS
	.align		4
        /*06a4*/ 	.byte	0x04, 0x46
        /*06a6*/ 	.short	(.L_1539 - .L_1538)


	//   ....[0]....
.L_1538:
        /*06a8*/ 	.word	0x00001990


	//   ....[1]....
        /*06ac*/ 	.word	0x0000df20


	//   ....[2]....
        /*06b0*/ 	.word	0x0000e070


	//   ....[3]....
        /*06b4*/ 	.word	0x0000e160


	//   ....[4]....
        /*06b8*/ 	.word	0x0000e8e0


	//   ....[5]....
        /*06bc*/ 	.word	0x0000f480


	//----- nvinfo : EIATTR_MBARRIER_INSTR_OFFSETS
	.align		4
.L_1539:
        /*06c0*/ 	.byte	0x04, 0x39
        /*06c2*/ 	.short	(.L_1541 - .L_1540)


	//   ....[0]....
.L_1540:
        /*06c4*/ 	.word	0x00000280
        /*06c8*/ 	.word	0x000000ff
        /*06cc*/ 	.word	0x00032400
        /*06d0*/ 	.short	0x0100
        /*06d2*/ 	.byte	0x08
	.zero		1


	//   ....[1]....
        /*06d4*/ 	.word	0x00000290
        /*06d8*/ 	.word	0x000000ff
        /*06dc*/ 	.word	0x00032410
        /*06e0*/ 	.short	0x0100
        /*06e2*/ 	.byte	0x08
	.zero		1


	//   ....[2]....
        /*06e4*/ 	.word	0x000002a0
        /*06e8*/ 	.word	0x000000ff
        /*06ec*/ 	.word	0x00032420
        /*06f0*/ 	.short	0x0100
        /*06f2*/ 	.byte	0x08
	.zero		1


	//   ....[3]....
        /*06f4*/ 	.word	0x00000390
        /*06f8*/ 	.word	0x000000ff
        /*06fc*/ 	.word	0x00032430
        /*0700*/ 	.short	0x0100
        /*0702*/ 	.byte	0x08
	.zero		1


	//   ....[4]....
        /*0704*/ 	.word	0x000003a0
        /*0708*/ 	.word	0x000000ff
        /*070c*/ 	.word	0x00032440
        /*0710*/ 	.short	0x0100
        /*0712*/ 	.byte	0x08
	.zero		1


	//   ....[5]....
        /*0714*/ 	.word	0x000003b0
        /*0718*/ 	.word	0x000000ff
        /*071c*/ 	.word	0x00032438
        /*0720*/ 	.short	0x0100
        /*0722*/ 	.byte	0x08
	.zero		1


	//   ....[6]....
        /*0724*/ 	.word	0x000003c0
        /*0728*/ 	.word	0x000000ff
        /*072c*/ 	.word	0x00032448
        /*0730*/ 	.short	0x0100
        /*0732*/ 	.byte	0x08
	.zero		1


	//   ....[7]....
        /*0734*/ 	.word	0x000004f0
        /*0738*/ 	.word	0x000000ff
        /*073c*/ 	.word	0x00032450
        /*0740*/ 	.short	0x0100
        /*0742*/ 	.byte	0x08
	.zero		1


	//   ....[8]....
        /*0744*/ 	.word	0x00000500
        /*0748*/ 	.word	0x000000ff
        /*074c*/ 	.word	0x00032460
        /*0750*/ 	.short	0x0100
        /*0752*/ 	.byte	0x08
	.zero		1


	//   ....[9]....
        /*0754*/ 	.word	0x00000510
        /*0758*/ 	.word	0x000000ff
        /*075c*/ 	.word	0x00032458
        /*0760*/ 	.short	0x0100
        /*0762*/ 	.byte	0x08
	.zero		1


	//   ....[10]....
        /*0764*/ 	.word	0x00000520
        /*0768*/ 	.word	0x000000ff
        /*076c*/ 	.word	0x00032468
        /*0770*/ 	.short	0x0100
        /*0772*/ 	.byte	0x08
	.zero		1


	//   ....[11]....
        /*0774*/ 	.word	0x00000610
        /*0778*/ 	.word	0x000000ff
        /*077c*/ 	.word	0x00032470
        /*0780*/ 	.short	0x0100
        /*0782*/ 	.byte	0x06
	.zero		1


	//   ....[12]....
        /*0784*/ 	.word	0x00000620
        /*0788*/ 	.word	0x000000ff
        /*078c*/ 	.word	0x00032480
        /*0790*/ 	.short	0x0100
        /*0792*/ 	.byte	0x06
	.zero		1


	//   ....[13]....
        /*0794*/ 	.word	0x00000630
        /*0798*/ 	.word	0x000000ff
        /*079c*/ 	.word	0x00032478
        /*07a0*/ 	.short	0x0100
        /*07a2*/ 	.byte	0x06
	.zero		1


	//   ....[14]....
        /*07a4*/ 	.word	0x00000640
        /*07a8*/ 	.word	0x000000ff
        /*07ac*/ 	.word	0x00032488
        /*07b0*/ 	.short	0x0100
        /*07b2*/ 	.byte	0x06
	.zero		1


	//   ....[15]....
        /*07b4*/ 	.word	0x00000770
        /*07b8*/ 	.word	0x000000ff
        /*07bc*/ 	.word	0x00032490
        /*07c0*/ 	.short	0x0100
        /*07c2*/ 	.byte	0x08
	.zero		1


	//   ....[16]....
        /*07c4*/ 	.word	0x00000780
        /*07c8*/ 	.word	0x000000ff
        /*07cc*/ 	.word	0x000324a0
        /*07d0*/ 	.short	0x0100
        /*07d2*/ 	.byte	0x08
	.zero		1


	//   ....[17]....
        /*07d4*/ 	.word	0x00000790
        /*07d8*/ 	.word	0x000000ff
        /*07dc*/ 	.word	0x00032498
        /*07e0*/ 	.short	0x0100
        /*07e2*/ 	.byte	0x08
	.zero		1


	//   ....[18]....
        /*07e4*/ 	.word	0x000007a0
        /*07e8*/ 	.word	0x000000ff
        /*07ec*/ 	.word	0x000324a8
        /*07f0*/ 	.short	0x0100
        /*07f2*/ 	.byte	0x08
	.zero		1


	//   ....[19]....
        /*07f4*/ 	.word	0x000008d0
        /*07f8*/ 	.word	0x000000ff
        /*07fc*/ 	.word	0x000324b0
        /*0800*/ 	.short	0x0100
        /*0802*/ 	.byte	0x08
	.zero		1


	//   ....[20]....
        /*0804*/ 	.word	0x000008e0
        /*0808*/ 	.word	0x000000ff
        /*080c*/ 	.word	0x000324c0
        /*0810*/ 	.short	0x0100
        /*0812*/ 	.byte	0x08
	.zero		1


	//   ....[21]....
        /*0814*/ 	.word	0x000008f0
        /*0818*/ 	.word	0x000000ff
        /*081c*/ 	.word	0x000324b8
        /*0820*/ 	.short	0x0100
        /*0822*/ 	.byte	0x08
	.zero		1


	//   ....[22]....
        /*0824*/ 	.word	0x00000900
        /*0828*/ 	.word	0x000000ff
        /*082c*/ 	.word	0x000324c8
        /*0830*/ 	.short	0x0100
        /*0832*/ 	.byte	0x08
	.zero		1


	//   ....[23]....
        /*0834*/ 	.word	0x00001a50
        /*0838*/ 	.word	0x00000005
        /*083c*/ 	.word	0x00032400
        /*0840*/ 	.short	0x010a
        /*0842*/ 	.byte	0x3f
	.zero		1


	//   ....[24]....
        /*0844*/ 	.word	0x00001b30
        /*0848*/ 	.word	0x00000000
        /*084c*/ 	.word	0x00032430
        /*0850*/ 	.short	0x010a
        /*0852*/ 	.byte	0x3f
	.zero		1


	//   ....[25]....
        /*0854*/ 	.word	0x00001b70
        /*0858*/ 	.word	0x00000000
        /*085c*/ 	.word	0x00032430
        /*0860*/ 	.short	0x010a
        /*0862*/ 	.byte	0x3f
	.zero		1


	//   ....[26]....
        /*0864*/ 	.word	0x00001e70
        /*0868*/ 	.word	0x00000005
        /*086c*/ 	.word	0x00032410
        /*0870*/ 	.short	0x010a
        /*0872*/ 	.byte	0x3f
	.zero		1


	//   ....[27]....
        /*0874*/ 	.word	0x00001eb0
        /*0878*/ 	.word	0x00000000
        /*087c*/ 	.word	0x00032450
        /*0880*/ 	.short	0x010a
        /*0882*/ 	.byte	0x3f
	.zero		1


	//   ....[28]....
        /*0884*/ 	.word	0x00001ef0
        /*0888*/ 	.word	0x00000000
        /*088c*/ 	.word	0x00032450
        /*0890*/ 	.short	0x010a
        /*0892*/ 	.byte	0x3f
	.zero		1


	//   ....[29]....
        /*0894*/ 	.word	0x00003b70
        /*0898*/ 	.word	0x00000018
        /*089c*/ 	.word	0x00000000
        /*08a0*/ 	.short	0x0101
        /*08a2*/ 	.byte	0x3f
	.zero		1


	//   ....[30]....
        /*08a4*/ 	.word	0x000045f0
        /*08a8*/ 	.word	0x00000000
        /*08ac*/ 	.word	0x00000000
        /*08b0*/ 	.short	0x0101
        /*08b2*/ 	.byte	0x3f
	.zero		1


	//   ....[31]....
        /*08b4*/ 	.word	0x000047a0
        /*08b8*/ 	.word	0x000000ff
        /*08bc*/ 	.word	0x00032430
        /*08c0*/ 	.short	0x010a
        /*08c2*/ 	.byte	0x04
	.zero		1


	//   ....[32]....
        /*08c4*/ 	.word	0x000047e0
        /*08c8*/ 	.word	0x000000ff
        /*08cc*/ 	.word	0x00032430
        /*08d0*/ 	.short	0x010a
        /*08d2*/ 	.byte	0x04
	.zero		1


	//   ....[33]....
        /*08d4*/ 	.word	0x000049f0
        /*08d8*/ 	.word	0x000000ff
        /*08dc*/ 	.word	0x00032450
        /*08e0*/ 	.short	0x010a
        /*08e2*/ 	.byte	0x04
	.zero		1


	//   ....[34]....
        /*08e4*/ 	.word	0x00004a30
        /*08e8*/ 	.word	0x000000ff
        /*08ec*/ 	.word	0x00032450
        /*08f0*/ 	.short	0x010a
        /*08f2*/ 	.byte	0x04
	.zero		1


	//   ....[35]....
        /*08f4*/ 	.word	0x000062f0
        /*08f8*/ 	.word	0x00000098
        /*08fc*/ 	.word	0x00000000
        /*0900*/ 	.short	0x0101
        /*0902*/ 	.byte	0x3f
	.zero		1


	//   ....[36]....
        /*0904*/ 	.word	0x00007700
        /*0908*/ 	.word	0x000000bb
        /*090c*/ 	.word	0x00000000
        /*0910*/ 	.short	0x0101
        /*0912*/ 	.byte	0x3f
	.zero		1


	//   ....[37]....
        /*0914*/ 	.word	0x00007840
        /*0918*/ 	.word	0x000000ff
        /*091c*/ 	.word	0x00032430
        /*0920*/ 	.short	0x010a
        /*0922*/ 	.byte	0x05
	.zero		1


	//   ....[38]....
        /*0924*/ 	.word	0x00007880
        /*0928*/ 	.word	0x000000ff
        /*092c*/ 	.word	0x00032430
        /*0930*/ 	.short	0x010a
        /*0932*/ 	.byte	0x05
	.zero		1


	//   ....[39]....
        /*0934*/ 	.word	0x00007a90
        /*0938*/ 	.word	0x000000ff
        /*093c*/ 	.word	0x00032450
        /*0940*/ 	.short	0x010a
        /*0942*/ 	.byte	0x05
	.zero		1


	//   ....[40]....
        /*0944*/ 	.word	0x00007ad0
        /*0948*/ 	.word	0x000000ff
        /*094c*/ 	.word	0x00032450
        /*0950*/ 	.short	0x010a
        /*0952*/ 	.byte	0x05
	.zero		1


	//   ....[41]....
        /*0954*/ 	.word	0x00008cb0
        /*0958*/ 	.word	0x00000098
        /*095c*/ 	.word	0x00000000
        /*0960*/ 	.short	0x0101
        /*0962*/ 	.byte	0x3f
	.zero		1


	//   ....[42]....
        /*0964*/ 	.word	0x0000a040
        /*0968*/ 	.word	0x000000d7
        /*096c*/ 	.word	0x00000000
        /*0970*/ 	.short	0x0101
        /*0972*/ 	.byte	0x3f
	.zero		1


	//   ....[43]....
        /*0974*/ 	.word	0x0000c320
        /*0978*/ 	.word	0x000000c2
        /*097c*/ 	.word	0x00000000
        /*0980*/ 	.short	0x0101
        /*0982*/ 	.byte	0x3f
	.zero		1


	//   ....[44]....
        /*0984*/ 	.word	0x0000e570
        /*0988*/ 	.word	0x00000000
        /*098c*/ 	.word	0x00032440
        /*0990*/ 	.short	0x010a
        /*0992*/ 	.byte	0x3f
	.zero		1


	//   ....[45]....
        /*0994*/ 	.word	0x0000f250
        /*0998*/ 	.word	0x00000011
        /*099c*/ 	.word	0x00032400
        /*09a0*/ 	.short	0x0107
        /*09a2*/ 	.byte	0x3f
	.zero		1


	//   ....[46]....
        /*09a4*/ 	.word	0x0000f2f0
        /*09a8*/ 	.word	0x00000011
        /*09ac*/ 	.word	0x00032400
        /*09b0*/ 	.short	0x0101
        /*09b2*/ 	.byte	0x3f
	.zero		1


	//   ....[47]....
        /*09b4*/ 	.word	0x0000fdf0
        /*09b8*/ 	.word	0x00000011
        /*09bc*/ 	.word	0x00032410
        /*09c0*/ 	.short	0x0107
        /*09c2*/ 	.byte	0x3f
	.zero		1


	//   ....[48]....
        /*09c4*/ 	.word	0x0000fef0
        /*09c8*/ 	.word	0x00000011
        /*09cc*/ 	.word	0x00032410
        /*09d0*/ 	.short	0x0101
        /*09d2*/ 	.byte	0x3f
	.zero		1


	//   ....[49]....
        /*09d4*/ 	.word	0x0000ff10
        /*09d8*/ 	.word	0x00000011
        /*09dc*/ 	.word	0x00032420
        /*09e0*/ 	.short	0x010a
        /*09e2*/ 	.byte	0x3f
	.zero		1


	//   ....[50]....
        /*09e4*/ 	.word	0x0000ffe0
        /*09e8*/ 	.word	0x00000002
        /*09ec*/ 	.word	0x00032460
        /*09f0*/ 	.short	0x010a
        /*09f2*/ 	.byte	0x3f
	.zero		1


	//   ....[51]....
        /*09f4*/ 	.word	0x00010800
        /*09f8*/ 	.word	0x00000003
        /*09fc*/ 	.word	0x00032440
        /*0a00*/ 	.short	0x010a
        /*0a02*/ 	.byte	0x3f
	.zero		1


	//   ....[52]....
        /*0a04*/ 	.word	0x00010a20
        /*0a08*/ 	.word	0x00000003
        /*0a0c*/ 	.word	0x00032460
        /*0a10*/ 	.short	0x010a
        /*0a12*/ 	.byte	0x3f
	.zero		1


	//   ....[53]....
        /*0a14*/ 	.word	0x00011200
        /*0a18*/ 	.word	0x00000004
        /*0a1c*/ 	.word	0x00032440
        /*0a20*/ 	.short	0x010a
        /*0a22*/ 	.byte	0x3f
	.zero		1


	//   ....[54]....
        /*0a24*/ 	.word	0x00011420
        /*0a28*/ 	.word	0x00000004
        /*0a2c*/ 	.word	0x00032460
        /*0a30*/ 	.short	0x010a
        /*0a32*/ 	.byte	0x3f
	.zero		1


	//   ....[55]....
        /*0a34*/ 	.word	0x00011ba0
        /*0a38*/ 	.word	0x00000004
        /*0a3c*/ 	.word	0x00032440
        /*0a40*/ 	.short	0x010a
        /*0a42*/ 	.byte	0x3f
	.zero		1


	//   ....[56]....
        /*0a44*/ 	.word	0x00011dc0
        /*0a48*/ 	.word	0x00000004
        /*0a4c*/ 	.word	0x00032460
        /*0a50*/ 	.short	0x010a
        /*0a52*/ 	.byte	0x3f
	.zero		1


	//   ....[57]....
        /*0a54*/ 	.word	0x00012730
        /*0a58*/ 	.word	0x00000000
        /*0a5c*/ 	.word	0x00032420
        /*0a60*/ 	.short	0x010a
        /*0a62*/ 	.byte	0x3f
	.zero		1


	//   ....[58]....
        /*0a64*/ 	.word	0x00012940
        /*0a68*/ 	.word	0x00000006
        /*0a6c*/ 	.word	0x00000000
        /*0a70*/ 	.short	0x010a
        /*0a72*/ 	.byte	0x3f
	.zero		1


	//   ....[59]....
        /*0a74*/ 	.word	0x00012970
        /*0a78*/ 	.word	0x00000007
        /*0a7c*/ 	.word	0x00000000
        /*0a80*/ 	.short	0x010a
        /*0a82*/ 	.byte	0x3f
	.zero		1


	//   ....[60]....
        /*0a84*/ 	.word	0x000129d0
        /*0a88*/ 	.word	0x00000004
        /*0a8c*/ 	.word	0x00000000
        /*0a90*/ 	.short	0x010a
        /*0a92*/ 	.byte	0x3f
	.zero		1


	//   ....[61]....
        /*0a94*/ 	.word	0x00012a00
        /*0a98*/ 	.word	0x00000003
        /*0a9c*/ 	.word	0x00000000
        /*0aa0*/ 	.short	0x010a
        /*0aa2*/ 	.byte	0x3f
	.zero		1


	//   ....[62]....
        /*0aa4*/ 	.word	0x00012a60
        /*0aa8*/ 	.word	0x00000005
        /*0aac*/ 	.word	0x00032400
        /*0ab0*/ 	.short	0x010a
        /*0ab2*/ 	.byte	0x3f
	.zero		1


	//   ....[63]....
        /*0ab4*/ 	.word	0x00012ab0
        /*0ab8*/ 	.word	0x00000000
        /*0abc*/ 	.word	0x00032430
        /*0ac0*/ 	.short	0x010a
        /*0ac2*/ 	.byte	0x3f
	.zero		1


	//   ....[64]....
        /*0ac4*/ 	.word	0x00012b00
        /*0ac8*/ 	.word	0x00000005
        /*0acc*/ 	.word	0x00032410
        /*0ad0*/ 	.short	0x010a
        /*0ad2*/ 	.byte	0x3f
	.zero		1


	//   ....[65]....
        /*0ad4*/ 	.word	0x00012b50
        /*0ad8*/ 	.word	0x00000000
        /*0adc*/ 	.word	0x00032450
        /*0ae0*/ 	.short	0x010a
        /*0ae2*/ 	.byte	0x3f
	.zero		1


	//   ....[66]....
        /*0ae4*/ 	.word	0x00012bb0
        /*0ae8*/ 	.word	0x00000015
        /*0aec*/ 	.word	0x00032430
        /*0af0*/ 	.short	0x010a
        /*0af2*/ 	.byte	0x3f
	.zero		1


	//   ....[67]....
        /*0af4*/ 	.word	0x00012c10
        /*0af8*/ 	.word	0x00000015
        /*0afc*/ 	.word	0x00032450
        /*0b00*/ 	.short	0x010a
        /*0b02*/ 	.byte	0x3f
	.zero		1


	//   ....[68]....
        /*0b04*/ 	.word	0x00012c70
        /*0b08*/ 	.word	0x00000015
        /*0b0c*/ 	.word	0x00032430
        /*0b10*/ 	.short	0x010a
        /*0b12*/ 	.byte	0x3f
	.zero		1


	//   ....[69]....
        /*0b14*/ 	.word	0x00012cd0
        /*0b18*/ 	.word	0x00000015
        /*0b1c*/ 	.word	0x00032450
        /*0b20*/ 	.short	0x010a
        /*0b22*/ 	.byte	0x3f
	.zero		1


	//   ....[70]....
        /*0b24*/ 	.word	0x00012e20
        /*0b28*/ 	.word	0x00000000
        /*0b2c*/ 	.word	0x00032440
        /*0b30*/ 	.short	0x010a
        /*0b32*/ 	.byte	0x3f
	.zero		1


	//   ....[71]....
        /*0b34*/ 	.word	0x000146c0
        /*0b38*/ 	.word	0x00000011
        /*0b3c*/ 	.word	0x00032420
        /*0b40*/ 	.short	0x010a
        /*0b42*/ 	.byte	0x3f
	.zero		1


	//   ....[72]....
        /*0b44*/ 	.word	0x00014710
        /*0b48*/ 	.word	0x00000002
        /*0b4c*/ 	.word	0x00032460
        /*0b50*/ 	.short	0x010a
        /*0b52*/ 	.byte	0x3f
	.zero		1


	//   ....[73]....
        /*0b54*/ 	.word	0x00014760
        /*0b58*/ 	.word	0x00000003
        /*0b5c*/ 	.word	0x00032440
        /*0b60*/ 	.short	0x010a
        /*0b62*/ 	.byte	0x3f
	.zero		1


	//   ....[74]....
        /*0b64*/ 	.word	0x000147b0
        /*0b68*/ 	.word	0x00000003
        /*0b6c*/ 	.word	0x00032460
        /*0b70*/ 	.short	0x010a
        /*0b72*/ 	.byte	0x3f
	.zero		1


	//   ....[75]....
        /*0b74*/ 	.word	0x00014800
        /*0b78*/ 	.word	0x00000004
        /*0b7c*/ 	.word	0x00032440
        /*0b80*/ 	.short	0x010a
        /*0b82*/ 	.byte	0x3f
	.zero		1


	//   ....[76]....
        /*0b84*/ 	.word	0x00014850
        /*0b88*/ 	.word	0x00000004
        /*0b8c*/ 	.word	0x00032460
        /*0b90*/ 	.short	0x010a
        /*0b92*/ 	.byte	0x3f
	.zero		1


	//   ....[77]....
        /*0b94*/ 	.word	0x000148a0
        /*0b98*/ 	.word	0x00000004
        /*0b9c*/ 	.word	0x00032440
        /*0ba0*/ 	.short	0x010a
        /*0ba2*/ 	.byte	0x3f
	.zero		1


	//   ....[78]....
        /*0ba4*/ 	.word	0x000148f0
        /*0ba8*/ 	.word	0x00000004
        /*0bac*/ 	.word	0x00032460
        /*0bb0*/ 	.short	0x010a
        /*0bb2*/ 	.byte	0x3f
	.zero		1


	//   ....[79]....
        /*0bb4*/ 	.word	0x000149e0
        /*0bb8*/ 	.word	0x00000000
        /*0bbc*/ 	.word	0x00032420
        /*0bc0*/ 	.short	0x010a
        /*0bc2*/ 	.byte	0x3f
	.zero		1


	//   ....[80]....
        /*0bc4*/ 	.word	0x00014b80
        /*0bc8*/ 	.word	0x00000006
        /*0bcc*/ 	.word	0x00000000
        /*0bd0*/ 	.short	0x010a
        /*0bd2*/ 	.byte	0x3f
	.zero		1


	//   ....[81]....
        /*0bd4*/ 	.word	0x00014bd0
        /*0bd8*/ 	.word	0x00000007
        /*0bdc*/ 	.word	0x00000000
        /*0be0*/ 	.short	0x010a
        /*0be2*/ 	.byte	0x3f
	.zero		1


	//   ....[82]....
        /*0be4*/ 	.word	0x00014c20
        /*0be8*/ 	.word	0x00000004
        /*0bec*/ 	.word	0x00000000
        /*0bf0*/ 	.short	0x010a
        /*0bf2*/ 	.byte	0x3f
	.zero		1


	//----- nvinfo : EIATTR_NUM_MBARRIERS
	.align		4
.L_1541:
        /*0bf4*/ 	.byte	0x03, 0x38
        /*0bf6*/ 	.short	0x0017


	//----- nvinfo : EIATTR_EXIT_INSTR_OFFSETS
	.align		4
        /*0bf8*/ 	.byte	0x04, 0x1c
        /*0bfa*/ 	.short	(.L_1543 - .L_1542)


	//   ....[0]....
.L_1542:
        /*0bfc*/ 	.word	0x00000a70


	//   ....[1]....
        /*0c00*/ 	.word	0x0000d540


	//   ....[2]....
        /*0c04*/ 	.word	0x00012a50


	//----- nvinfo : EIATTR_MAX_THREADS
	.align		4
.L_1543:
        /*0c08*/ 	.byte	0x04, 0x05
        /*0c0a*/ 	.short	(.L_1545 - .L_1544)
.L_1544:
        /*0c0c*/ 	.word	0x00000180
        /*0c10*/ 	.word	0x00000001
        /*0c14*/ 	.word	0x00000001


	//----- nvinfo : EIATTR_CRS_STACK_SIZE
	.align		4
.L_1545:
        /*0c18*/ 	.byte	0x04, 0x1e
        /*0c1a*/ 	.short	(.L_1547 - .L_1546)
.L_1546:
        /*0c1c*/ 	.word	0x00000000


	//----- nvinfo : EIATTR_CBANK_PARAM_SIZE
	.align		4
.L_1547:
        /*0c20*/ 	.byte	0x03, 0x19
        /*0c22*/ 	.short	0x0bf0


	//----- nvinfo : EIATTR_PARAM_CBANK
	.align		4
        /*0c24*/ 	.byte	0x04, 0x0a
        /*0c26*/ 	.short	(.L_1549 - .L_1548)
	.align		4
.L_1548:
        /*0c28*/ 	.word	index@(.nv.constant0._ZN7cutlass13device_kernelIN5flash11enable_sm90INS1_16FlashAttnFwdSm90INS1_25CollectiveMainloopFwdSm90ILi2EN4cute5tupleIJNS5_1CILi1EEES8_S8_EEENS6_IJNS7_ILi128EEENS7_ILi96EEENS7_ILi64EEEEEELi256ENS_10bfloat16_tEfNS_4arch4Sm90ELb1ELb0ELb1ELb0ELb0ELb0ELb1ELb1ELb0ELb1ELb0ELb0EEENS1_21CollectiveEpilogueFwdINS6_IJSA_NS7_ILi256EEESB_EEES9_SE_SG_Li256ELb0ELb1ELb0ELb0EEENS1_30DynamicPersistentTileSchedulerILi256ELi128ELb0ELb1ELb1EEEEEEEEEvNT_6ParamsE)
        /*0c2c*/ 	.short	0x0210
        /*0c2e*/ 	.short	0x0bf0


	//----- nvinfo : EIATTR_SW_WAR
	.align		4
.L_1549:
        /*0c30*/ 	.byte	0x04, 0x36
        /*0c32*/ 	.short	(.L_1551 - .L_1550)
.L_1550:
        /*0c34*/ 	.word	0x00000008
.L_1551:


//--------------------- .nv.info._ZN7cutlass13device_kernelIN5flash11enable_sm90INS1_16FlashAttnFwdSm90INS1_25CollectiveMainloopFwdSm90ILi2EN4cute5tupleIJNS5_1CILi1EEES8_S8_EEENS6_IJNS7_ILi128EEENS7_ILi96EEENS7_ILi64EEEEEELi256ENS_10bfloat16_tEfNS_4arch4Sm90ELb1ELb0ELb1ELb1ELb0ELb0ELb0ELb1ELb0ELb1ELb0ELb0EEENS1_21CollectiveEpilogueFwdINS6_IJSA_NS7_ILi256EEESB_EEES9_SE_SG_Li256ELb1ELb1ELb0ELb0EEENS1_36VarlenDynamicPersistentTileSchedulerILi128ELi96ELi256ELi128ELb0ELb1ELb1ELb1ELb1ELb1EEEEEEEEEvNT_6ParamsE --------------------------
	.section	.nv.info._ZN7cutlass13device_kernelIN5flash11enable_sm90INS1_16FlashAttnFwdSm90INS1_25CollectiveMainloopFwdSm90ILi2EN4cute5tupleIJNS5_1CILi1EEES8_S8_EEENS6_IJNS7_ILi128EEENS7_ILi96EEENS7_ILi64EEEEEELi256ENS_10bfloat16_tEfNS_4arch4Sm90ELb1ELb0ELb1ELb1ELb0ELb0ELb0ELb1ELb0ELb1ELb0ELb0EEENS1_21CollectiveEpilogueFwdINS6_IJSA_NS7_ILi256EEESB_EEES9_SE_SG_Li256ELb1ELb1ELb0ELb0EEENS1_36VarlenDynamicPersistentTileSchedulerILi128ELi96ELi256ELi128ELb0ELb1ELb1ELb1ELb1ELb1EEEEEEEEEvNT_6ParamsE,"",@"SHT_CUDA_INFO"
	.sectionflags	@""
	.align	4


	//----- nvinfo : EIATTR_CUDA_API_VERSION
	.align		4
        /*0000*/ 	.byte	0x04, 0x37
        /*0002*/ 	.short	(.L_1553 - .L_1552)
.L_1552:
        /*0004*/ 	.word	0x00000082


	//----- nvinfo : EIATTR_KPARAM_INFO
	.align		4
.L_1553:
        /*0008*/ 	.byte	0x04, 0x17
        /*000a*/ 	.short	(.L_1555 - .L_1554)
.L_1554:
        /*000c*/ 	.word	0x00000000
        /*0010*/ 	.short	0x0000
        /*0012*/ 	.short	0x0070
        /*0014*/ 	.byte	0x00, 0xf0, 0x01, 0x2a


	//----- nvinfo : EIATTR_SPARSE_MMA_MASK
	.align		4
.L_1555:
        /*0018*/ 	.byte	0x03, 0x50
        /*001a*/ 	.short	0x0000


	//----- nvinfo : EIATTR_MAXREG_COUNT
	.align		4
        /*001c*/ 	.byte	0x03, 0x1b
        /*001e*/ 	.short	0x00a8


	//----- nvinfo : EIATTR_NUM_BARRIERS
	.align		4
        /*0020*/ 	.byte	0x02, 0x4c
        /*0022*/ 	.byte	0x10
	.zero		1


	//----- nvinfo : EIATTR_EXTERNS
	.align		4
        /*0024*/ 	.byte	0x04, 0x0f
        /*0026*/ 	.short	(.L_1557 - .L_1556)


	//   ....[0]....
	.align		4
.L_1556:
        /*0028*/ 	.word	index@(__assertfail)


	//----- nvinfo : EIATTR_ANNOTATIONS
	.align		4
.L_1557:
        /*002c*/ 	.byte	0x04, 0x55
        /*002e*/ 	.short	(.L_1559 - .L_1558)


	//   ....[0]....
.L_1558:
        /* <DEDUP_REMOVED lines=71> */


	//----- nvinfo : EIATTR_MERCURY_ISA_VERSION
	.align		4
.L_1559:
        /*0490*/ 	.byte	0x03, 0x5f
        /*0492*/ 	.short	0x0101


	//----- nvinfo : EIATTR_UNUSED_LOAD_BYTE_OFFSET
	.align		4
        /*0494*/ 	.byte	0x04, 0x44
        /*0496*/ 	.short	(.L_1561 - .L_1560)


	//   ....[0]....
.L_1560:
        /*0498*/ 	.word	0x00000a40
        /*049c*/ 	.word	0x0000fff0


	//   ....[1]....
        /*04a0*/ 	.word	0x00009720
        /*04a4*/ 	.word	0x0000fff0


	//----- nvinfo : EIATTR_INT_WARP_WIDE_INSTR_OFFSETS
	.align		4
.L_1561:
        /*04a8*/ 	.byte	0x04, 0x31
        /*04aa*/ 	.short	(.L_1563 - .L_1562)


	//   ....[0]....
.L_1562:
        /*04ac*/ 	.word	0x00000130


	//   ....[1]....
        /*04b0*/ 	.word	0x00000170


	//   ....[2]....
        /*04b4*/ 	.word	0x000001e0


	//   ....[3]....
        /*04b8*/ 	.word	0x0000d7c0


	//   ....[4]....
        /*04bc*/ 	.word	0x0000d850


	//   ....[5]....
        /*04c0*/ 	.word	0x00011780


	//   ....[6]....
        /*04c4*/ 	.word	0x00011810


	//----- nvinfo : EIATTR_COOP_GROUP_MASK_REGIDS
	.align		4
.L_1563:
        /*04c8*/ 	.byte	0x04, 0x29
        /*04ca*/ 	.short	(.L_1565 - .L_1564)


	//   ....[0]....
.L_1564:
        /*04cc*/ 	.word	0xffffffff


	//   ....[1]....
        /*04d0*/ 	.word	0xffffffff


	//   ....[2]....
        /*04d4*/ 	.word	0xffffffff


	//   ....[3]....
        /*04d8*/ 	.word	0xffffffff


	//   ....[4]....
        /*04dc*/ 	.word	0xffffffff


	//   ....[5]....
        /*04e0*/ 	.word	0xffffffff


	//   ....[6]....
        /*04e4*/ 	.word	0xffffffff


	//   ....[7]....
        /*04e8*/ 	.word	0xffffffff


	//   ....[8]....
        /*04ec*/ 	.word	0xffffffff


	//   ....[9]....
        /*04f0*/ 	.word	0xffffffff


	//   ....[10]....
        /*04f4*/ 	.word	0xffffffff


	//   ....[11]....
        /*04f8*/ 	.word	0xffffffff


	//   ....[12]....
        /*04fc*/ 	.word	0xffffffff


	//   ....[13]....
        /*0500*/ 	.word	0xffffffff


	//   ....[14]....
        /*0504*/ 	.word	0xffffffff


	//   ....[15]....
        /*0508*/ 	.word	0xffffffff


	//   ....[16]....
        /*050c*/ 	.word	0xffffffff


	//   ....[17]....
        /*0510*/ 	.word	0xffffffff


	//   ....[18]....
        /*0514*/ 	.word	0xffffffff


	//   ....[19]....
        /*0518*/ 	.word	0xffffffff


	//   ....[20]....
        /*051c*/ 	.word	0xffffffff


	//   ....[21]....
        /*0520*/ 	.word	0xffffffff


	//   ....[22]....
        /*0524*/ 	.word	0xffffffff


	//   ....[23]....
        /*0528*/ 	.word	0xffffffff


	//   ....[24]....
        /*052c*/ 	.word	0xffffffff


	//   ....[25]....
        /*0530*/ 	.word	0xffffffff


	//   ....[26]....
        /*0534*/ 	.word	0xffffffff


	//   ....[27]....
        /*0538*/ 	.word	0xffffffff


	//   ....[28]....
        /*053c*/ 	.word	0xffffffff


	//   ....[29]....
        /*0540*/ 	.word	0xffffffff


	//   ....[30]....
        /*0544*/ 	.word	0xffffffff


	//   ....[31]....
        /*0548*/ 	.word	0xffffffff


	//   ....[32]....
        /*054c*/ 	.word	0xffffffff


	//   ....[33]....
        /*0550*/ 	.word	0xffffffff


	//   ....[34]....
        /*0554*/ 	.word	0xffffffff


	//   ....[35]....
        /*0558*/ 	.word	0xffffffff


	//   ....[36]....
        /*055c*/ 	.word	0xffffffff


	//   ....[37]....
        /*0560*/ 	.word	0xffffffff


	//   ....[38]....
        /*0564*/ 	.word	0xffffffff


	//   ....[39]....
        /*0568*/ 	.word	0xffffffff


	//   ....[40]....
        /*056c*/ 	.word	0xffffffff


	//   ....[41]....
        /*0570*/ 	.word	0xffffffff


	//   ....[42]....
        /*0574*/ 	.word	0xffffffff


	//   ....[43]....
        /*0578*/ 	.word	0xffffffff


	//   ....[44]....
        /*057c*/ 	.word	0xffffffff


	//   ....[45]....
        /*0580*/ 	.word	0xffffffff


	//   ....[46]....
        /*0584*/ 	.word	0xffffffff


	//   ....[47]....
        /*0588*/ 	.word	0xffffffff


	//   ....[48]....
        /*058c*/ 	.word	0xffffffff


	//   ....[49]....
        /*0590*/ 	.word	0xffffffff


	//   ....[50]....
        /*0594*/ 	.word	0xffffffff


	//   ....[51]....
        /*0598*/ 	.word	0xffffffff


	//   ....[52]....
        /*059c*/ 	.word	0xffffffff


	//   ....[53]....
        /*05a0*/ 	.word	0xffffffff


	//   ....[54]....
        /*05a4*/ 	.word	0xffffffff


	//   ....[55]....
        /*05a8*/ 	.word	0xffffffff


	//   ....[56]....
        /*05ac*/ 	.word	0xffffffff


	//   ....[57]....
        /*05b0*/ 	.word	0xffffffff


	//   ....[58]....
        /*05b4*/ 	.word	0xffffffff


	//   ....[59]....
        /*05b8*/ 	.word	0xffffffff


	//   ....[60]....
        /*05bc*/ 	.word	0xffffffff


	//   ....[61]....
        /*05c0*/ 	.word	0xffffffff


	//   ....[62]....
        /*05c4*/ 	.word	0xffffffff


	//   ....[63]....
        /*05c8*/ 	.word	0xffffffff


	//   ....[64]....
        /*05cc*/ 	.word	0xffffffff


	//   ....[65]....
        /*05d0*/ 	.word	0xffffffff


	//   ....[66]....
        /*05d4*/ 	.word	0xffffffff


	//   ....[67]....
        /*05d8*/ 	.word	0xffffffff


	//   ....[68]....
        /*05dc*/ 	.word	0xffffffff


	//   ....[69]....
        /*05e0*/ 	.word	0xffffffff


	//   ....[70]....
        /*05e4*/ 	.word	0xffffffff


	//   ....[71]....
        /*05e8*/ 	.word	0xffffffff


	//   ....[72]....
        /*05ec*/ 	.word	0xffffffff


	//   ....[73]....
        /*05f0*/ 	.word	0xffffffff


	//   ....[74]....
        /*05f4*/ 	.word	0xffffffff


	//   ....[75]....
        /*05f8*/ 	.word	0xffffffff


	//   ....[76]....
        /*05fc*/ 	.word	0xffffffff


	//   ....[77]....
        /*0600*/ 	.word	0xffffffff


	//   ....[78]....
        /*0604*/ 	.word	0xffffffff


	//   ....[79]....
        /*0608*/ 	.word	0xffffffff


	//   ....[80]....
        /*060c*/ 	.word	0xffffffff


	//   ....[81]....
        /*0610*/ 	.word	0xffffffff


	//   ....[82]....
        /*0614*/ 	.word	0xffffffff


	//   ....[83]....
        /*0618*/ 	.word	0xffffffff


	//   ....[84]....
        /*061c*/ 	.word	0xffffffff


	//   ....[85]....
        /*0620*/ 	.word	0xffffffff


	//   ....[86]....
        /*0624*/ 	.word	0xffffffff


	//   ....[87]....
        /*0628*/ 	.word	0xffffffff


	//   ....[88]....
        /*062c*/ 	.word	0xffffffff


	//   ....[89]....
        /*0630*/ 	.word	0xffffffff


	//   ....[90]....
        /*0634*/ 	.word	0xffffffff


	//   ....[91]....
        /*0638*/ 	.word	0xffffffff


	//   ....[92]....
        /*063c*/ 	.word	0xffffffff


	//   ....[93]....
        /*0640*/ 	.word	0xffffffff


	//   ....[94]....
        /*0644*/ 	.word	0xffffffff


	//   ....[95]....
        /*0648*/ 	.word	0xffffffff


	//   ....[96]....
        /*064c*/ 	.word	0xffffffff


	//   ....[97]....
        /*0650*/ 	.word	0xffffffff


	//   ....[98]....
        /*0654*/ 	.word	0xffffffff


	//   ....[99]....
        /*0658*/ 	.word	0x0500000f


	//   ....[100]....
        /*065c*/ 	.word	0x0500000f


	//   ....[101]....
        /*0660*/ 	.word	0x0500000f


	//   ....[102]....
        /*0664*/ 	.word	0x0500000f


	//   ....[103]....
        /*0668*/ 	.word	0x0500000f


	//   ....[104]....
        /*066c*/ 	.word	0x0500000f


	//   ....[105]....
        /*0670*/ 	.word	0x0500000f


	//   ....[106]....
        /*0674*/ 	.word	0x0500000f


	//   ....[107]....
        /*0678*/ 	.word	0x0500000f


	//   ....[108]....
        /*067c*/ 	.word	0x0500000f


	//   ....[109]....
        /*0680*/ 	.word	0x0500000f


	//   ....[110]....
        /*0684*/ 	.word	0x0500000f


	//   ....[111]....
        /*0688*/ 	.word	0x0500000f


	//   ....[112]....
        /*068c*/ 	.word	0x0500000f


	//   ....[113]....
        /*0690*/ 	.word	0x0500000f


	//   ....[114]....
        /*0694*/ 	.word	0x0500000f


	//   ....[115]....
        /*0698*/ 	.word	0x0500000f


	//   ....[116]....
        /*069c*/ 	.word	0x0500000f


	//   ....[117]....
        /*06a0*/ 	.word	0x0500000f


	//   ....[118]....
        /*06a4*/ 	.word	0x0500000f


	//   ....[119]....
        /*06a8*/ 	.word	0x0500000f


	//   ....[120]....
        /*06ac*/ 	.word	0x0500000f


	//   ....[121]....
        /*06b0*/ 	.word	0x0500000f


	//   ....[122]....
        /*06b4*/ 	.word	0x0500000f


	//   ....[123]....
        /*06b8*/ 	.word	0x0500000f


	//   ....[124]....
        /*06bc*/ 	.word	0x0500000f


	//   ....[125]....
        /*06c0*/ 	.word	0x0500000f


	//   ....[126]....
        /*06c4*/ 	.word	0x0500000f


	//   ....[127]....
        /*06c8*/ 	.word	0x0500000f


	//   ....[128]....
        /*06cc*/ 	.word	0x0500000f


	//   ....[129]....
        /*06d0*/ 	.word	0x0500000f


	//   ....[130]....
        /*06d4*/ 	.word	0x0500000f


	//   ....[131]....
        /*06d8*/ 	.word	0x0500000f


	//   ....[132]....
        /*06dc*/ 	.word	0x0500000f


	//   ....[133]....
        /*06e0*/ 	.word	0x0500000f


	//----- nvinfo : EIATTR_COOP_GROUP_INSTR_OFFSETS
	.align		4
.L_1565:
        /*06e4*/ 	.byte	0x04, 0x28
        /*06e6*/ 	.short	(.L_1567 - .L_1566)


	//   ....[0]....
.L_1566:
        /*06e8*/ 	.word	0x00000070


	//   ....[1]....
        /*06ec*/ 	.word	0x00000140


	//   ....[2]....
        /*06f0*/ 	.word	0x00000190


	//   ....[3]....
        /*06f4*/ 	.word	0x000003c0


	//   ....[4]....
        /*06f8*/ 	.word	0x00000520


	//   ....[5]....
        /*06fc*/ 	.word	0x00000640


	//   ....[6]....
        /*0700*/ 	.word	0x000007a0


	//   ....[7]....
        /*0704*/ 	.word	0x000018b0


	//   ....[8]....
        /*0708*/ 	.word	0x00001ec0


	//   ....[9]....
        /*070c*/ 	.word	0x00001ee0


	//   ....[10]....
        /*0710*/ 	.word	0x000029d0


	//   ....[11]....
        /*0714*/ 	.word	0x00002a20


	//   ....[12]....
        /*0718*/ 	.word	0x00003130


	//   ....[13]....
        /*071c*/ 	.word	0x00003190


	//   ....[14]....
        /*0720*/ 	.word	0x00004180


	//   ....[15]....
        /*0724*/ 	.word	0x00004b90


	//   ....[16]....
        /*0728*/ 	.word	0x00004be0


	//   ....[17]....
        /*072c*/ 	.word	0x00004bf0


	//   ....[18]....
        /*0730*/ 	.word	0x000053a0


	//   ....[19]....
        /*0734*/ 	.word	0x00005400


	//   ....[20]....
        /*0738*/ 	.word	0x00007250


	//   ....[21]....
        /*073c*/ 	.word	0x000072d0


	//   ....[22]....
        /*0740*/ 	.word	0x00007760


	//   ....[23]....
        /*0744*/ 	.word	0x00007920


	//   ....[24]....
        /*0748*/ 	.word	0x00008ca0


	//   ....[25]....
        /*074c*/ 	.word	0x00008d20


	//   ....[26]....
        /*0750*/ 	.word	0x00008d80


	//   ....[27]....
        /*0754*/ 	.word	0x00008db0


	//   ....[28]....
        /*0758*/ 	.word	0x0000a790


	//   ....[29]....
        /*075c*/ 	.word	0x0000a7c0


	//   ....[30]....
        /*0760*/ 	.word	0x0000a7f0


	//   ....[31]....
        /*0764*/ 	.word	0x0000a830


	//   ....[32]....
        /*0768*/ 	.word	0x0000b0f0


	//   ....[33]....
        /*076c*/ 	.word	0x0000b110


	//   ....[34]....
        /*0770*/ 	.word	0x0000b260


	//   ....[35]....
        /*0774*/ 	.word	0x0000b280


	//   ....[36]....
        /*0778*/ 	.word	0x0000b3c0


	//   ....[37]....
        /*077c*/ 	.word	0x0000b3e0


	//   ....[38]....
        /*0780*/ 	.word	0x0000b530


	//   ....[39]....
        /*0784*/ 	.word	0x0000b550


	//   ....[40]....
        /*0788*/ 	.word	0x0000be90


	//   ....[41]....
        /*078c*/ 	.word	0x0000bec0


	//   ....[42]....
        /*0790*/ 	.word	0x0000c010


	//   ....[43]....
        /*0794*/ 	.word	0x0000c030


	//   ....[44]....
        /*0798*/ 	.word	0x0000c170


	//   ....[45]....
        /*079c*/ 	.word	0x0000c190


	//   ....[46]....
        /*07a0*/ 	.word	0x0000c2e0


	//   ....[47]....
        /*07a4*/ 	.word	0x0000c300


	//   ....[48]....
        /*07a8*/ 	.word	0x0000c4c0


	//   ....[49]....
        /*07ac*/ 	.word	0x0000c690


	//   ....[50]....
        /*07b0*/ 	.word	0x0000c6c0


	//   ....[51]....
        /*07b4*/ 	.word	0x0000c6f0


	//   ....[52]....
        /*07b8*/ 	.word	0x0000c720


	//   ....[53]....
        /*07bc*/ 	.word	0x0000c750


	//   ....[54]....
        /*07c0*/ 	.word	0x0000c780


	//   ....[55]....
        /*07c4*/ 	.word	0x0000c8f0


	//   ....[56]....
        /*07c8*/ 	.word	0x0000c920


	//   ....[57]....
        /*07cc*/ 	.word	0x0000c950


	//   ....[58]....
        /*07d0*/ 	.word	0x0000c980


	//   ....[59]....
        /*07d4*/ 	.word	0x0000c9b0


	//   ....[60]....
        /*07d8*/ 	.word	0x0000c9e0


	//   ....[61]....
        /*07dc*/ 	.word	0x0000ca80


	//   ....[62]....
        /*07e0*/ 	.word	0x0000cae0


	//   ....[63]....
        /*07e4*/ 	.word	0x0000cb70


	//   ....[64]....
        /*07e8*/ 	.word	0x0000ddc0


	//   ....[65]....
        /*07ec*/ 	.word	0x0000e920


	//   ....[66]....
        /*07f0*/ 	.word	0x0000e940


	//   ....[67]....
        /*07f4*/ 	.word	0x0000e9e0


	//   ....[68]....
        /*07f8*/ 	.word	0x0000ea00


	//   ....[69]....
        /*07fc*/ 	.word	0x0000ea80


	//   ....[70]....
        /*0800*/ 	.word	0x0000eaa0


	//   ....[71]....
        /*0804*/ 	.word	0x0000eb20


	//   ....[72]....
        /*0808*/ 	.word	0x0000eb40


	//   ....[73]....
        /*080c*/ 	.word	0x0000ebc0


	//   ....[74]....
        /*0810*/ 	.word	0x0000ebe0


	//   ....[75]....
        /*0814*/ 	.word	0x0000ec60


	//   ....[76]....
        /*0818*/ 	.word	0x0000ec80


	//   ....[77]....
        /*081c*/ 	.word	0x0000ed00


	//   ....[78]....
        /*0820*/ 	.word	0x0000ed20


	//   ....[79]....
        /*0824*/ 	.word	0x0000ed30


	//   ....[80]....
        /*0828*/ 	.word	0x0000ed40


	//   ....[81]....
        /*082c*/ 	.word	0x00011a10


	//   ....[82]....
        /*0830*/ 	.word	0x00011a70


	//   ....[83]....
        /*0834*/ 	.word	0x00011aa0


	//   ....[84]....
        /*0838*/ 	.word	0x00011ab0


	//   ....[85]....
        /*083c*/ 	.word	0x00011ae0


	//   ....[86]....
        /*0840*/ 	.word	0x00011b10


	//   ....[87]....
        /*0844*/ 	.word	0x00011b40


	//   ....[88]....
        /*0848*/ 	.word	0x00011b70


	//   ....[89]....
        /*084c*/ 	.word	0x00011cf0


	//   ....[90]....
        /*0850*/ 	.word	0x00011d20


	//   ....[91]....
        /*0854*/ 	.word	0x00011d50


	//   ....[92]....
        /*0858*/ 	.word	0x00011d80


	//   ....[93]....
        /*085c*/ 	.word	0x00011db0


	//   ....[94]....
        /*0860*/ 	.word	0x00011de0


	//   ....[95]....
        /*0864*/ 	.word	0x00011ea0


	//   ....[96]....
        /*0868*/ 	.word	0x00011ec0


	//   ....[97]....
        /*086c*/ 	.word	0x00011f30


	//   ....[98]....
        /*0870*/ 	.word	0x000125f0


	//   ....[99]....
        /*0874*/ 	.word	0x00012b80


	//   ....[100]....
        /*0878*/ 	.word	0x00012d30


	//   ....[101]....
        /*087c*/ 	.word	0x00012d80


	//   ....[102]....
        /*0880*/ 	.word	0x00012de0


	//   ....[103]....
        /*0884*/ 	.word	0x00012ee0


	//   ....[104]....
        /*0888*/ 	.word	0x00012f40


	//   ....[105]....
        /*088c*/ 	.word	0x00013040


	//   ....[106]....
        /*0890*/ 	.word	0x000130a0


	//   ....[107]....
        /*0894*/ 	.word	0x000131a0


	//   ....[108]....
        /*0898*/ 	.word	0x00013200


	//   ....[109]....
        /*089c*/ 	.word	0x00013300


	//   ....[110]....
        /*08a0*/ 	.word	0x00013360


	//   ....[111]....
        /*08a4*/ 	.word	0x00013460


	//   ....[112]....
        /*08a8*/ 	.word	0x000134c0


	//   ....[113]....
        /*08ac*/ 	.word	0x000135b0


	//   ....[114]....
        /*08b0*/ 	.word	0x00013610


	//   ....[115]....
        /*08b4*/ 	.word	0x000136b0


	//   ....[116]....
        /*08b8*/ 	.word	0x00013a20


	//   ....[117]....
        /*08bc*/ 	.word	0x00013ac0


	//   ....[118]....
        /*08c0*/ 	.word	0x00013be0


	//   ....[119]....
        /*08c4*/ 	.word	0x00013c50


	//   ....[120]....
        /*08c8*/ 	.word	0x00013cc0


	//   ....[121]....
        /*08cc*/ 	.word	0x00013d30


	//   ....[122]....
        /*08d0*/ 	.word	0x00013da0


	//   ....[123]....
        /*08d4*/ 	.word	0x00013e20


	//   ....[124]....
        /*08d8*/ 	.word	0x00013eb0


	//   ....[125]....
        /*08dc*/ 	.word	0x00013f40


	//   ....[126]....
        /*08e0*/ 	.word	0x00013fb0


	//   ....[127]....
        /*08e4*/ 	.word	0x00014020


	//   ....[128]....
        /*08e8*/ 	.word	0x00014090


	//   ....[129]....
        /*08ec*/ 	.word	0x00014110


	//   ....[130]....
        /*08f0*/ 	.word	0x00014180


	//   ....[131]....
        /*08f4*/ 	.word	0x00014220


	//   ....[132]....
        /*08f8*/ 	.word	0x000142b0


	//   ....[133]....
        /*08fc*/ 	.word	0x000143e0


	//----- nvinfo : EIATTR_REG_RECONFIG
	.align		4
.L_1567:
        /*0900*/ 	.byte	0x01, 0x54
	.zero		2


	//----- nvinfo : EIATTR_SYSCALL_OFFSETS
	.align		4
        /*0904*/ 	.byte	0x04, 0x46
        /*0906*/ 	.short	(.L_1569 - .L_1568)


	//   ....[0]....
.L_1568:
        /*0908*/ 	.word	0x00001a90


	//   ....[1]....
        /*090c*/ 	.word	0x0000d9c0


	//   ....[2]....
        /*0910*/ 	.word	0x0000db20


	//   ....[3]....
        /*0914*/ 	.word	0x0000dc20


	//   ....[4]....
        /*0918*/ 	.word	0x0000e550


	//----- nvinfo : EIATTR_MBARRIER_INSTR_OFFSETS
	.align		4
.L_1569:
        /*091c*/ 	.byte	0x04, 0x39
        /*091e*/ 	.short	(.L_1571 - .L_1570)


	//   ....[0]....
.L_1570:
        /*0920*/ 	.word	0x00000270
        /*0924*/ 	.word	0x000000ff
        /*0928*/ 	.word	0x00022800
        /*092c*/ 	.short	0x0100
        /*092e*/ 	.byte	0x08
	.zero		1


	//   ....[1]....
        /*0930*/ 	.word	0x00000280
        /*0934*/ 	.word	0x000000ff
        /*0938*/ 	.word	0x00022820
        /*093c*/ 	.short	0x0100
        /*093e*/ 	.byte	0x08
	.zero		1


	//   ....[2]....
        /*0940*/ 	.word	0x00000370
        /*0944*/ 	.word	0x000000ff
        /*0948*/ 	.word	0x00022830
        /*094c*/ 	.short	0x0100
        /*094e*/ 	.byte	0x08
	.zero		1


	//   ....[3]....
        /*0950*/ 	.word	0x00000380
        /*0954*/ 	.word	0x000000ff
        /*0958*/ 	.word	0x00022840
        /*095c*/ 	.short	0x0100
        /*095e*/ 	.byte	0x08
	.zero		1


	//   ....[4]....
        /*0960*/ 	.word	0x00000390
        /*0964*/ 	.word	0x000000ff
        /*0968*/ 	.word	0x00022838
        /*096c*/ 	.short	0x0100
        /*096e*/ 	.byte	0x08
	.zero		1


	//   ....[5]....
        /*0970*/ 	.word	0x000003a0
        /*0974*/ 	.word	0x000000ff
        /*0978*/ 	.word	0x00022848
        /*097c*/ 	.short	0x0100
        /*097e*/ 	.byte	0x08
	.zero		1


	//   ....[6]....
        /*0980*/ 	.word	0x000004d0
        /*0984*/ 	.word	0x000000ff
        /*0988*/ 	.word	0x00022850
        /*098c*/ 	.short	0x0100
        /*098e*/ 	.byte	0x08
	.zero		1


	//   ....[7]....
        /*0990*/ 	.word	0x000004e0
        /*0994*/ 	.word	0x000000ff
        /*0998*/ 	.word	0x00022860
        /*099c*/ 	.short	0x0100
        /*099e*/ 	.byte	0x08
	.zero		1


	//   ....[8]....
        /*09a0*/ 	.word	0x000004f0
        /*09a4*/ 	.word	0x000000ff
        /*09a8*/ 	.word	0x00022858
        /*09ac*/ 	.short	0x0100
        /*09ae*/ 	.byte	0x08
	.zero		1


	//   ....[9]....
        /*09b0*/ 	.word	0x00000500
        /*09b4*/ 	.word	0x000000ff
        /*09b8*/ 	.word	0x00022868
        /*09bc*/ 	.short	0x0100
        /*09be*/ 	.byte	0x08
	.zero		1


	//   ....[10]....
        /*09c0*/ 	.word	0x000005f0
        /*09c4*/ 	.word	0x000000ff
        /*09c8*/ 	.word	0x00022870
        /*09cc*/ 	.short	0x0100
        /*09ce*/ 	.byte	0x06
	.zero		1


	//   ....[11]....
        /*09d0*/ 	.word	0x00000600
        /*09d4*/ 	.word	0x000000ff
        /*09d8*/ 	.word	0x00022880
        /*09dc*/ 	.short	0x0100
        /*09de*/ 	.byte	0x06
	.zero		1


	//   ....[12]....
        /*09e0*/ 	.word	0x00000610
        /*09e4*/ 	.word	0x000000ff
        /*09e8*/ 	.word	0x00022878
        /*09ec*/ 	.short	0x0100
        /*09ee*/ 	.byte	0x06
	.zero		1


	//   ....[13]....
        /*09f0*/ 	.word	0x00000620
        /*09f4*/ 	.word	0x000000ff
        /*09f8*/ 	.word	0x00022888
        /*09fc*/ 	.short	0x0100
        /*09fe*/ 	.byte	0x06
	.zero		1


	//   ....[14]....
        /*0a00*/ 	.word	0x00000750
        /*0a04*/ 	.word	0x000000ff
        /*0a08*/ 	.word	0x00022890
        /*0a0c*/ 	.short	0x0100
        /*0a0e*/ 	.byte	0x08
	.zero		1


	//   ....[15]....
        /*0a10*/ 	.word	0x00000760
        /*0a14*/ 	.word	0x000000ff
        /*0a18*/ 	.word	0x000228a0
        /*0a1c*/ 	.short	0x0100
        /*0a1e*/ 	.byte	0x08
	.zero		1


	//   ....[16]....
        /*0a20*/ 	.word	0x00000770
        /*0a24*/ 	.word	0x000000ff
        /*0a28*/ 	.word	0x00022898
        /*0a2c*/ 	.short	0x0100
        /*0a2e*/ 	.byte	0x08
	.zero		1


	//   ....[17]....
        /*0a30*/ 	.word	0x00000780
        /*0a34*/ 	.word	0x000000ff
        /*0a38*/ 	.word	0x000228a8
        /*0a3c*/ 	.short	0x0100
        /*0a3e*/ 	.byte	0x08
	.zero		1


	//   ....[18]....
        /*0a40*/ 	.word	0x000008b0
        /*0a44*/ 	.word	0x000000ff
        /*0a48*/ 	.word	0x000228b0
        /*0a4c*/ 	.short	0x0100
        /*0a4e*/ 	.byte	0x08
	.zero		1


	//   ....[19]....
        /*0a50*/ 	.word	0x000008c0
        /*0a54*/ 	.word	0x000000ff
        /*0a58*/ 	.word	0x000228c0
        /*0a5c*/ 	.short	0x0100
        /*0a5e*/ 	.byte	0x08
	.zero		1


	//   ....[20]....
        /*0a60*/ 	.word	0x000008d0
        /*0a64*/ 	.word	0x000000ff
        /*0a68*/ 	.word	0x000228b8
        /*0a6c*/ 	.short	0x0100
        /*0a6e*/ 	.byte	0x08
	.zero		1


	//   ....[21]....
        /*0a70*/ 	.word	0x000008e0
        /*0a74*/ 	.word	0x000000ff
        /*0a78*/ 	.word	0x000228c8
        /*0a7c*/ 	.short	0x0100
        /*0a7e*/ 	.byte	0x08
	.zero		1


	//   ....[22]....
        /*0a80*/ 	.word	0x00001b40
        /*0a84*/ 	.word	0x00000007
        /*0a88*/ 	.word	0x00022800
        /*0a8c*/ 	.short	0x010a
        /*0a8e*/ 	.byte	0x3f
	.zero		1


	//   ....[23]....
        /*0a90*/ 	.word	0x00001c10
        /*0a94*/ 	.word	0x00000006
        /*0a98*/ 	.word	0x00022830
        /*0a9c*/ 	.short	0x010a
        /*0a9e*/ 	.byte	0x3f
	.zero		1


	//   ....[24]....
        /*0aa0*/ 	.word	0x00001c50
        /*0aa4*/ 	.word	0x00000006
        /*0aa8*/ 	.word	0x00022830
        /*0aac*/ 	.short	0x010a
        /*0aae*/ 	.byte	0x3f
	.zero		1


	//   ....[25]....
        /*0ab0*/ 	.word	0x000035d0
        /*0ab4*/ 	.word	0x00000000
        /*0ab8*/ 	.word	0x00000000
        /*0abc*/ 	.short	0x0101
        /*0abe*/ 	.byte	0x3f
	.zero		1


	//   ....[26]....
        /*0ac0*/ 	.word	0x00003a80
        /*0ac4*/ 	.word	0x00000006
        /*0ac8*/ 	.word	0x00022850
        /*0acc*/ 	.short	0x010a
        /*0ace*/ 	.byte	0x3f
	.zero		1


	//   ....[27]....
        /*0ad0*/ 	.word	0x00003ac0
        /*0ad4*/ 	.word	0x00000006
        /*0ad8*/ 	.word	0x00022850
        /*0adc*/ 	.short	0x010a
        /*0ade*/ 	.byte	0x3f
	.zero		1


	//   ....[28]....
        /*0ae0*/ 	.word	0x00003e80
        /*0ae4*/ 	.word	0x00000006
        /*0ae8*/ 	.word	0x00000000
        /*0aec*/ 	.short	0x0101
        /*0aee*/ 	.byte	0x3f
	.zero		1


	//   ....[29]....
        /*0af0*/ 	.word	0x00003fb0
        /*0af4*/ 	.word	0x000000ff
        /*0af8*/ 	.word	0x00022830
        /*0afc*/ 	.short	0x010a
        /*0afe*/ 	.byte	0x1a
	.zero		1


	//   ....[30]....
        /*0b00*/ 	.word	0x00003ff0
        /*0b04*/ 	.word	0x000000ff
        /*0b08*/ 	.word	0x00022830
        /*0b0c*/ 	.short	0x010a
        /*0b0e*/ 	.byte	0x1a
	.zero		1


	//   ....[31]....
        /*0b10*/ 	.word	0x00005a60
        /*0b14*/ 	.word	0x00000000
        /*0b18*/ 	.word	0x00000000
        /*0b1c*/ 	.short	0x0101
        /*0b1e*/ 	.byte	0x3f
	.zero		1


	//   ....[32]....
        /*0b20*/ 	.word	0x000065d0
        /*0b24*/ 	.word	0x000000ff
        /*0b28*/ 	.word	0x00022850
        /*0b2c*/ 	.short	0x010a
        /*0b2e*/ 	.byte	0x1a
	.zero		1


	//   ....[33]....
        /*0b30*/ 	.word	0x00006610
        /*0b34*/ 	.word	0x000000ff
        /*0b38*/ 	.word	0x00022850
        /*0b3c*/ 	.short	0x010a
        /*0b3e*/ 	.byte	0x1a
	.zero		1


	//   ....[34]....
        /*0b40*/ 	.word	0x00006920
        /*0b44*/ 	.word	0x000000c7
        /*0b48*/ 	.word	0x00000000
        /*0b4c*/ 	.short	0x0101
        /*0b4e*/ 	.byte	0x3f
	.zero		1


	//   ....[35]....
        /*0b50*/ 	.word	0x00006a70
        /*0b54*/ 	.word	0x000000ff
        /*0b58*/ 	.word	0x00022830
        /*0b5c*/ 	.short	0x010a
        /*0b5e*/ 	.byte	0x19
	.zero		1


	//   ....[36]....
        /*0b60*/ 	.word	0x00006ab0
        /*0b64*/ 	.word	0x000000ff
        /*0b68*/ 	.word	0x00022830
        /*0b6c*/ 	.short	0x010a
        /*0b6e*/ 	.byte	0x19
	.zero		1


	//   ....[37]....
        /*0b70*/ 	.word	0x00007db0
        /*0b74*/ 	.word	0x00000099
        /*0b78*/ 	.word	0x00000000
        /*0b7c*/ 	.short	0x0101
        /*0b7e*/ 	.byte	0x3f
	.zero		1


	//   ....[38]....
        /*0b80*/ 	.word	0x00008940
        /*0b84*/ 	.word	0x000000ff
        /*0b88*/ 	.word	0x00022850
        /*0b8c*/ 	.short	0x010a
        /*0b8e*/ 	.byte	0x19
	.zero		1


	//   ....[39]....
        /*0b90*/ 	.word	0x00008980
        /*0b94*/ 	.word	0x000000ff
        /*0b98*/ 	.word	0x00022850
        /*0b9c*/ 	.short	0x010a
        /*0b9e*/ 	.byte	0x19
	.zero		1


	//   ....[40]....
        /*0ba0*/ 	.word	0x00008c80
        /*0ba4*/ 	.word	0x000000b5
        /*0ba8*/ 	.word	0x00000000
        /*0bac*/ 	.short	0x0101
        /*0bae*/ 	.byte	0x3f
	.zero		1


	//   ....[41]....
        /*0bb0*/ 	.word	0x0000b0e0
        /*0bb4*/ 	.word	0x00000097
        /*0bb8*/ 	.word	0x00000000
        /*0bbc*/ 	.short	0x0101
        /*0bbe*/ 	.byte	0x3f
	.zero		1


	//   ....[42]....
        /*0bc0*/ 	.word	0x0000e050
        /*0bc4*/ 	.word	0x00000000
        /*0bc8*/ 	.word	0x00022840
        /*0bcc*/ 	.short	0x010a
        /*0bce*/ 	.byte	0x3f
	.zero		1


	//   ....[43]....
        /*0bd0*/ 	.word	0x0000ee50
        /*0bd4*/ 	.word	0x00000008
        /*0bd8*/ 	.word	0x00022800
        /*0bdc*/ 	.short	0x0107
        /*0bde*/ 	.byte	0x3f
	.zero		1


	//   ....[44]....
        /*0be0*/ 	.word	0x0000ef50
        /*0be4*/ 	.word	0x00000002
        /*0be8*/ 	.word	0x00022800
        /*0bec*/ 	.short	0x0101
        /*0bee*/ 	.byte	0x3f
	.zero		1


	//   ....[45]....
        /*0bf0*/ 	.word	0x0000ef70
        /*0bf4*/ 	.word	0x00000002
        /*0bf8*/ 	.word	0x00022820
        /*0bfc*/ 	.short	0x010a
        /*0bfe*/ 	.byte	0x3f
	.zero		1


	//   ....[46]....
        /*0c00*/ 	.word	0x0000f080
        /*0c04*/ 	.word	0x00000002
        /*0c08*/ 	.word	0x00022860
        /*0c0c*/ 	.short	0x010a
        /*0c0e*/ 	.byte	0x3f
	.zero		1


	//   ....[47]....
        /*0c10*/ 	.word	0x0000f960
        /*0c14*/ 	.word	0x00000003
        /*0c18*/ 	.word	0x00022840
        /*0c1c*/ 	.short	0x010a
        /*0c1e*/ 	.byte	0x3f
	.zero		1


	//   ....[48]....
        /*0c20*/ 	.word	0x0000fbc0
        /*0c24*/ 	.word	0x00000003
        /*0c28*/ 	.word	0x00022860
        /*0c2c*/ 	.short	0x010a
        /*0c2e*/ 	.byte	0x3f
	.zero		1


	//   ....[49]....
        /*0c30*/ 	.word	0x00010440
        /*0c34*/ 	.word	0x00000004
        /*0c38*/ 	.word	0x00022840
        /*0c3c*/ 	.short	0x010a
        /*0c3e*/ 	.byte	0x3f
	.zero		1


	//   ....[50]....
        /*0c40*/ 	.word	0x00010690
        /*0c44*/ 	.word	0x00000004
        /*0c48*/ 	.word	0x00022860
        /*0c4c*/ 	.short	0x010a
        /*0c4e*/ 	.byte	0x3f
	.zero		1


	//   ....[51]....
        /*0c50*/ 	.word	0x00010ea0
        /*0c54*/ 	.word	0x00000004
        /*0c58*/ 	.word	0x00022840
        /*0c5c*/ 	.short	0x010a
        /*0c5e*/ 	.byte	0x3f
	.zero		1


	//   ....[52]....
        /*0c60*/ 	.word	0x00011100
        /*0c64*/ 	.word	0x00000004
        /*0c68*/ 	.word	0x00022860
        /*0c6c*/ 	.short	0x010a
        /*0c6e*/ 	.byte	0x3f
	.zero		1


	//   ....[53]....
        /*0c70*/ 	.word	0x00012570
        /*0c74*/ 	.word	0x00000000
        /*0c78*/ 	.word	0x00022820
        /*0c7c*/ 	.short	0x010a
        /*0c7e*/ 	.byte	0x3f
	.zero		1


	//   ....[54]....
        /*0c80*/ 	.word	0x00012730
        /*0c84*/ 	.word	0x00000006
        /*0c88*/ 	.word	0x00000000
        /*0c8c*/ 	.short	0x010a
        /*0c8e*/ 	.byte	0x3f
	.zero		1


	//   ....[55]....
        /*0c90*/ 	.word	0x000127a0
        /*0c94*/ 	.word	0x00000007
        /*0c98*/ 	.word	0x00000000
        /*0c9c*/ 	.short	0x010a
        /*0c9e*/ 	.byte	0x3f
	.zero		1


	//   ....[56]....
        /*0ca0*/ 	.word	0x00012810
        /*0ca4*/ 	.word	0x00000004
        /*0ca8*/ 	.word	0x00000000
        /*0cac*/ 	.short	0x010a
        /*0cae*/ 	.byte	0x3f
	.zero		1


	//   ....[57]....
        /*0cb0*/ 	.word	0x00012840
        /*0cb4*/ 	.word	0x00000003
        /*0cb8*/ 	.word	0x00000000
        /*0cbc*/ 	.short	0x010a
        /*0cbe*/ 	.byte	0x3f
	.zero		1


	//   ....[58]....
        /*0cc0*/ 	.word	0x000128a0
        /*0cc4*/ 	.word	0x00000007
        /*0cc8*/ 	.word	0x00022800
        /*0ccc*/ 	.short	0x010a
        /*0cce*/ 	.byte	0x3f
	.zero		1


	//   ....[59]....
        /*0cd0*/ 	.word	0x000128f0
        /*0cd4*/ 	.word	0x00000006
        /*0cd8*/ 	.word	0x00022830
        /*0cdc*/ 	.short	0x010a
        /*0cde*/ 	.byte	0x3f
	.zero		1


	//   ....[60]....
        /*0ce0*/ 	.word	0x00012940
        /*0ce4*/ 	.word	0x00000006
        /*0ce8*/ 	.word	0x00022850
        /*0cec*/ 	.short	0x010a
        /*0cee*/ 	.byte	0x3f
	.zero		1


	//   ....[61]....
        /*0cf0*/ 	.word	0x000129a0
        /*0cf4*/ 	.word	0x00000005
        /*0cf8*/ 	.word	0x00022830
        /*0cfc*/ 	.short	0x010a
        /*0cfe*/ 	.byte	0x3f
	.zero		1


	//   ....[62]....
        /*0d00*/ 	.word	0x000129f0
        /*0d04*/ 	.word	0x000000c7
        /*0d08*/ 	.word	0x00022850
        /*0d0c*/ 	.short	0x010a
        /*0d0e*/ 	.byte	0x3f
	.zero		1


	//   ....[63]....
        /*0d10*/ 	.word	0x00012a50
        /*0d14*/ 	.word	0x00000005
        /*0d18*/ 	.word	0x00022830
        /*0d1c*/ 	.short	0x010a
        /*0d1e*/ 	.byte	0x3f
	.zero		1


	//   ....[64]....
        /*0d20*/ 	.word	0x00012aa0
        /*0d24*/ 	.word	0x000000b5
        /*0d28*/ 	.word	0x00022850
        /*0d2c*/ 	.short	0x010a
        /*0d2e*/ 	.byte	0x3f
	.zero		1


	//   ....[65]....
        /*0d30*/ 	.word	0x00012c40
        /*0d34*/ 	.word	0x00000000
        /*0d38*/ 	.word	0x00022840
        /*0d3c*/ 	.short	0x010a
        /*0d3e*/ 	.byte	0x3f
	.zero		1


	//   ....[66]....
        /*0d40*/ 	.word	0x00013740
        /*0d44*/ 	.word	0x00000002
        /*0d48*/ 	.word	0x00022820
        /*0d4c*/ 	.short	0x010a
        /*0d4e*/ 	.byte	0x3f
	.zero		1


	//   ....[67]....
        /*0d50*/ 	.word	0x00013790
        /*0d54*/ 	.word	0x00000002
        /*0d58*/ 	.word	0x00022860
        /*0d5c*/ 	.short	0x010a
        /*0d5e*/ 	.byte	0x3f
	.zero		1


	//   ....[68]....
        /*0d60*/ 	.word	0x000137e0
        /*0d64*/ 	.word	0x00000003
        /*0d68*/ 	.word	0x00022840
        /*0d6c*/ 	.short	0x010a
        /*0d6e*/ 	.byte	0x3f
	.zero		1


	//   ....[69]....
        /*0d70*/ 	.word	0x00013830
        /*0d74*/ 	.word	0x00000003
        /*0d78*/ 	.word	0x00022860
        /*0d7c*/ 	.short	0x010a
        /*0d7e*/ 	.byte	0x3f
	.zero		1


	//   ....[70]....
        /*0d80*/ 	.word	0x00013880
        /*0d84*/ 	.word	0x00000004
        /*0d88*/ 	.word	0x00022840
        /*0d8c*/ 	.short	0x010a
        /*0d8e*/ 	.byte	0x3f
	.zero		1


	//   ....[71]....
        /*0d90*/ 	.word	0x000138d0
        /*0d94*/ 	.word	0x00000004
        /*0d98*/ 	.word	0x00022860
        /*0d9c*/ 	.short	0x010a
        /*0d9e*/ 	.byte	0x3f
	.zero		1


	//   ....[72]....
        /*0da0*/ 	.word	0x00013920
        /*0da4*/ 	.word	0x00000004
        /*0da8*/ 	.word	0x00022840
        /*0dac*/ 	.short	0x010a
        /*0dae*/ 	.byte	0x3f
	.zero		1


	//   ....[73]....
        /*0db0*/ 	.word	0x00013970
        /*0db4*/ 	.word	0x00000004
        /*0db8*/ 	.word	0x00022860
        /*0dbc*/ 	.short	0x010a
        /*0dbe*/ 	.byte	0x3f
	.zero		1


	//   ....[74]....
        /*0dc0*/ 	.word	0x00014300
        /*0dc4*/ 	.word	0x00000000
        /*0dc8*/ 	.word	0x00022820
        /*0dcc*/ 	.short	0x010a
        /*0dce*/ 	.byte	0x3f
	.zero		1


	//   ....[75]....
        /*0dd0*/ 	.word	0x000144a0
        /*0dd4*/ 	.word	0x00000006
        /*0dd8*/ 	.word	0x00000000
        /*0ddc*/ 	.short	0x010a
        /*0dde*/ 	.byte	0x3f
	.zero		1


	//   ....[76]....
        /*0de0*/ 	.word	0x000144f0
        /*0de4*/ 	.word	0x00000007
        /*0de8*/ 	.word	0x00000000
        /*0dec*/ 	.short	0x010a
        /*0dee*/ 	.byte	0x3f
	.zero		1


	//   ....[77]....
        /*0df0*/ 	.word	0x00014540
        /*0df4*/ 	.word	0x00000004
        /*0df8*/ 	.word	0x00000000
        /*0dfc*/ 	.short	0x010a
        /*0dfe*/ 	.byte	0x3f
	.zero		1


	//----- nvinfo : EIATTR_NUM_MBARRIERS
	.align		4
.L_1571:
        /*0e00*/ 	.byte	0x03, 0x38
        /*0e02*/ 	.short	0x0016


	//----- nvinfo : EIATTR_EXIT_INSTR_OFFSETS
	.align		4
        /*0e04*/ 	.byte	0x04, 0x1c
        /*0e06*/ 	.short	(.L_1573 - .L_1572)


	//   ....[0]....
.L_1572:
        /*0e08*/ 	.word	0x00000a80


	//   ....[1]....
        /*0e0c*/ 	.word	0x0000c470


	//   ....[2]....
        /*0e10*/ 	.word	0x00012890


	//----- nvinfo : EIATTR_MAX_THREADS
	.align		4
.L_1573:
        /*0e14*/ 	.byte	0x04, 0x05
        /*0e16*/ 	.short	(.L_1575 - .L_1574)
.L_1574:
        /*0e18*/ 	.word	0x00000180
        /*0e1c*/ 	.word	0x00000001
        /*0e20*/ 	.word	0x00000001


	//----- nvinfo : EIATTR_CRS_STACK_SIZE
	.align		4
.L_1575:
        /*0e24*/ 	.byte	0x04, 0x1e
        /*0e26*/ 	.short	(.L_1577 - .L_1576)
.L_1576:
        /*0e28*/ 	.word	0x00000000


	//----- nvinfo : EIATTR_CBANK_PARAM_SIZE
	.align		4
.L_1577:
        /*0e2c*/ 	.byte	0x03, 0x19
        /*0e2e*/ 	.short	0x0af0


	//----- nvinfo : EIATTR_PARAM_CBANK
	.align		4
        /*0e30*/ 	.byte	0x04, 0x0a
        /*0e32*/ 	.short	(.L_1579 - .L_1578)
	.align		4
.L_1578:
        /*0e34*/ 	.word	index@(.nv.constant0._ZN7cutlass13device_kernelIN5flash11enable_sm90INS1_16FlashAttnFwdSm90INS1_25CollectiveMainloopFwdSm90ILi2EN4cute5tupleIJNS5_1CILi1EEES8_S8_EEENS6_IJNS7_ILi128EEENS7_ILi96EEENS7_ILi64EEEEEELi256ENS_10bfloat16_tEfNS_4arch4Sm90ELb1ELb0ELb1ELb1ELb0ELb0ELb0ELb1ELb0ELb1ELb0ELb0EEENS1_21CollectiveEpilogueFwdINS6_IJSA_NS7_ILi256EEESB_EEES9_SE_SG_Li256ELb1ELb1ELb0ELb0EEENS1_36VarlenDynamicPersistentTileSchedulerILi128ELi96ELi256ELi128ELb0ELb1ELb1ELb1ELb1ELb1EEEEEEEEEvNT_6ParamsE)
        /*0e38*/ 	.short	0x0210
        /*0e3a*/ 	.short	0x0af0


	//----- nvinfo : EIATTR_SW_WAR
	.align		4
.L_1579:
        /*0e3c*/ 	.byte	0x04, 0x36
        /*0e3e*/ 	.short	(.L_1581 - .L_1580)
.L_1580:
        /*0e40*/ 	.word	0x00000008
.L_1581:


//--------------------- .nv.info._ZN7cutlass13device_kernelIN5flash11enable_sm90INS1_16FlashAttnFwdSm90INS1_25CollectiveMainloopFwdSm90ILi2EN4cute5tupleIJNS5_1CILi1EEES8_S8_EEENS6_IJNS7_ILi128EEENS7_ILi96EEENS7_ILi64EEEEEELi256ENS_10bfloat16_tEfNS_4arch4Sm90ELb1ELb0ELb1ELb1ELb0ELb1ELb0ELb1ELb0ELb1ELb0ELb0EEENS1_21CollectiveEpilogueFwdINS6_IJSA_NS7_ILi256EEESB_EEES9_SE_SG_Li256ELb1ELb1ELb0ELb0EEENS1_36VarlenDynamicPersistentTileSchedulerILi128ELi96ELi256ELi128ELb0ELb1ELb1ELb1ELb1ELb1EEEEEEEEEvNT_6ParamsE --------------------------
	.section	.nv.info._ZN7cutlass13device_kernelIN5flash11enable_sm90INS1_16FlashAttnFwdSm90INS1_25CollectiveMainloopFwdSm90ILi2EN4cute5tupleIJNS5_1CILi1EEES8_S8_EEENS6_IJNS7_ILi128EEENS7_ILi96EEENS7_ILi64EEEEEELi256ENS_10bfloat16_tEfNS_4arch4Sm90ELb1ELb0ELb1ELb1ELb0ELb1ELb0ELb1ELb0ELb1ELb0ELb0EEENS1_21CollectiveEpilogueFwdINS6_IJSA_NS7_ILi256EEESB_EEES9_SE_SG_Li256ELb1ELb1ELb0ELb0EEENS1_36VarlenDynamicPersistentTileSchedulerILi128ELi96ELi256ELi128ELb0ELb1ELb1ELb1ELb1ELb1EEEEEEEEEvNT_6ParamsE,"",@"SHT_CUDA_INFO"
	.sectionflags	@""
	.align	4


	//----- nvinfo : EIATTR_CUDA_API_VERSION
	.align		4
        /*0000*/ 	.byte	0x04, 0x37
        /*0002*/ 	.short	(.L_1583 - .L_1582)
.L_1582:
        /*0004*/ 	.word	0x00000082


	//----- nvinfo : EIATTR_KPARAM_INFO
	.align		4
.L_1583:
        /*0008*/ 	.byte	0x04, 0x17
        /*000a*/ 	.short	(.L_1585 - .L_1584)
.L_1584:
        /*000c*/ 	.word	0x00000000
        /*0010*/ 	.short	0x0000
        /*0012*/ 	.short	0x0070
        /*0014*/ 	.byte	0x00, 0xf0, 0x01, 0x2a


	//----- nvinfo : EIATTR_SPARSE_MMA_MASK
	.align		4
.L_1585:
        /*0018*/ 	.byte	0x03, 0x50
        /*001a*/ 	.short	0x0000


	//----- nvinfo : EIATTR_MAXREG_COUNT
	.align		4
        /*001c*/ 	.byte	0x03, 0x1b
        /*001e*/ 	.short	0x00a8


	//----- nvinfo : EIATTR_NUM_BARRIERS
	.align		4
        /*0020*/ 	.byte	0x02, 0x4c
        /*0022*/ 	.byte	0x10
	.zero		1


	//----- nvinfo : EIATTR_EXTERNS
	.align		4
        /*0024*/ 	.byte	0x04, 0x0f
        /*0026*/ 	.short	(.L_1587 - .L_1586)


	//   ....[0]....
	.align		4
.L_1586:
        /*0028*/ 	.word	index@(__assertfail)


	//----- nvinfo : EIATTR_ANNOTATIONS
	.align		4
.L_1587:
        /*002c*/ 	.byte	0x04, 0x55
        /*002e*/ 	.short	(.L_1589 - .L_1588)


	//   ....[0]....
.L_1588:
        /* <DEDUP_REMOVED lines=95> */


	//----- nvinfo : EIATTR_MERCURY_ISA_VERSION
	.align		4
.L_1589:
        /*0608*/ 	.byte	0x03, 0x5f
        /*060a*/ 	.short	0x0101


	//----- nvinfo : EIATTR_UNUSED_LOAD_BYTE_OFFSET
	.align		4
        /*060c*/ 	.byte	0x04, 0x44
        /*060e*/ 	.short	(.L_1591 - .L_1590)


	//   ....[0]....
.L_1590:
        /*0610*/ 	.word	0x00000ac0
        /*0614*/ 	.word	0x0000fff0


	//   ....[1]....
        /*0618*/ 	.word	0x000111c0
        /*061c*/ 	.word	0x0000fff0


	//----- nvinfo : EIATTR_INT_WARP_WIDE_INSTR_OFFSETS
	.align		4
.L_1591:
        /*0620*/ 	.byte	0x04, 0x31
        /*0622*/ 	.short	(.L_1593 - .L_1592)


	//   ....[0]....
.L_1592:
        /*0624*/ 	.word	0x00000180


	//   ....[1]....
        /*0628*/ 	.word	0x00000220


	//   ....[2]....
        /*062c*/ 	.word	0x00000290


	//   ....[3]....
        /*0630*/ 	.word	0x000169a0


	//   ....[4]....
        /*0634*/ 	.word	0x00016a30


	//   ....[5]....
        /*0638*/ 	.word	0x0001a9a0


	//   ....[6]....
        /*063c*/ 	.word	0x0001aa30


	//----- nvinfo : EIATTR_COOP_GROUP_MASK_REGIDS
	.align		4
.L_1593:
        /*0640*/ 	.byte	0x04, 0x29
        /*0642*/ 	.short	(.L_1595 - .L_1594)


	//   ....[0]....
.L_1594:
        /*0644*/ 	.word	0xffffffff


	//   ....[1]....
        /*0648*/ 	.word	0xffffffff


	//   ....[2]....
        /*064c*/ 	.word	0xffffffff


	//   ....[3]....
        /*0650*/ 	.word	0xffffffff


	//   ....[4]....
        /*0654*/ 	.word	0xffffffff


	//   ....[5]....
        /*0658*/ 	.word	0xffffffff


	//   ....[6]....
        /*065c*/ 	.word	0xffffffff


	//   ....[7]....
        /*0660*/ 	.word	0xffffffff


	//   ....[8]....
        /*0664*/ 	.word	0xffffffff


	//   ....[9]....
        /*0668*/ 	.word	0xffffffff


	//   ....[10]....
        /*066c*/ 	.word	0xffffffff


	//   ....[11]....
        /*0670*/ 	.word	0xffffffff


	//   ....[12]....
        /*0674*/ 	.word	0xffffffff


	//   ....[13]....
        /*0678*/ 	.word	0xffffffff


	//   ....[14]....
        /*067c*/ 	.word	0xffffffff


	//   ....[15]....
        /*0680*/ 	.word	0xffffffff


	//   ....[16]....
        /*0684*/ 	.word	0xffffffff


	//   ....[17]....
        /*0688*/ 	.word	0xffffffff


	//   ....[18]....
        /*068c*/ 	.word	0xffffffff


	//   ....[19]....
        /*0690*/ 	.word	0xffffffff


	//   ....[20]....
        /*0694*/ 	.word	0xffffffff


	//   ....[21]....
        /*0698*/ 	.word	0xffffffff


	//   ....[22]....
        /*069c*/ 	.word	0xffffffff


	//   ....[23]....
        /*06a0*/ 	.word	0xffffffff


	//   ....[24]....
        /*06a4*/ 	.word	0xffffffff


	//   ....[25]....
        /*06a8*/ 	.word	0xffffffff


	//   ....[26]....
        /*06ac*/ 	.word	0xffffffff


	//   ....[27]....
        /*06b0*/ 	.word	0xffffffff


	//   ....[28]....
        /*06b4*/ 	.word	0xffffffff


	//   ....[29]....
        /*06b8*/ 	.word	0xffffffff


	//   ....[30]....
        /*06bc*/ 	.word	0xffffffff


	//   ....[31]....
        /*06c0*/ 	.word	0xffffffff


	//   ....[32]....
        /*06c4*/ 	.word	0xffffffff


	//   ....[33]....
        /*06c8*/ 	.word	0xffffffff


	//   ....[34]....
        /*06cc*/ 	.word	0xffffffff


	//   ....[35]....
        /*06d0*/ 	.word	0xffffffff


	//   ....[36]....
        /*06d4*/ 	.word	0xffffffff


	//   ....[37]....
        /*06d8*/ 	.word	0xffffffff


	//   ....[38]....
        /*06dc*/ 	.word	0xffffffff


	//   ....[39]....
        /*06e0*/ 	.word	0xffffffff


	//   ....[40]....
        /*06e4*/ 	.word	0xffffffff


	//   ....[41]....
        /*06e8*/ 	.word	0xffffffff


	//   ....[42]....
        /*06ec*/ 	.word	0xffffffff


	//   ....[43]....
        /*06f0*/ 	.word	0xffffffff


	//   ....[44]....
        /*06f4*/ 	.word	0xffffffff


	//   ....[45]....
        /*06f8*/ 	.word	0xffffffff


	//   ....[46]....
        /*06fc*/ 	.word	0xffffffff


	//   ....[47]....
        /*0700*/ 	.word	0xffffffff


	//   ....[48]....
        /*0704*/ 	.word	0xffffffff


	//   ....[49]....
        /*0708*/ 	.word	0xffffffff


	//   ....[50]....
        /*070c*/ 	.word	0xffffffff


	//   ....[51]....
        /*0710*/ 	.word	0xffffffff


	//   ....[52]....
        /*0714*/ 	.word	0xffffffff


	//   ....[53]....
        /*0718*/ 	.word	0xffffffff


	//   ....[54]....
        /*071c*/ 	.word	0xffffffff


	//   ....[55]....
        /*0720*/ 	.word	0xffffffff


	//   ....[56]....
        /*0724*/ 	.word	0xffffffff


	//   ....[57]....
        /*0728*/ 	.word	0xffffffff


	//   ....[58]....
        /*072c*/ 	.word	0xffffffff


	//   ....[59]....
        /*0730*/ 	.word	0xffffffff


	//   ....[60]....
        /*0734*/ 	.word	0xffffffff


	//   ....[61]....
        /*0738*/ 	.word	0xffffffff


	//   ....[62]....
        /*073c*/ 	.word	0xffffffff


	//   ....[63]....
        /*0740*/ 	.word	0xffffffff


	//   ....[64]....
        /*0744*/ 	.word	0xffffffff


	//   ....[65]....
        /*0748*/ 	.word	0xffffffff


	//   ....[66]....
        /*074c*/ 	.word	0xffffffff


	//   ....[67]....
        /*0750*/ 	.word	0xffffffff


	//   ....[68]....
        /*0754*/ 	.word	0xffffffff


	//   ....[69]....
        /*0758*/ 	.word	0xffffffff


	//   ....[70]....
        /*075c*/ 	.word	0xffffffff


	//   ....[71]....
        /*0760*/ 	.word	0xffffffff


	//   ....[72]....
        /*0764*/ 	.word	0xffffffff


	//   ....[73]....
        /*0768*/ 	.word	0xffffffff


	//   ....[74]....
        /*076c*/ 	.word	0xffffffff


	//   ....[75]....
        /*0770*/ 	.word	0xffffffff


	//   ....[76]....
        /*0774*/ 	.word	0xffffffff


	//   ....[77]....
        /*0778*/ 	.word	0xffffffff


	//   ....[78]....
        /*077c*/ 	.word	0xffffffff


	//   ....[79]....
        /*0780*/ 	.word	0xffffffff


	//   ....[80]....
        /*0784*/ 	.word	0xffffffff


	//   ....[81]....
        /*0788*/ 	.word	0xffffffff


	//   ....[82]....
        /*078c*/ 	.word	0xffffffff


	//   ....[83]....
        /*0790*/ 	.word	0xffffffff


	//   ....[84]....
        /*0794*/ 	.word	0xffffffff


	//   ....[85]....
        /*0798*/ 	.word	0xffffffff


	//   ....[86]....
        /*079c*/ 	.word	0xffffffff


	//   ....[87]....
        /*07a0*/ 	.word	0xffffffff


	//   ....[88]....
        /*07a4*/ 	.word	0xffffffff


	//   ....[89]....
        /*07a8*/ 	.word	0xffffffff


	//   ....[90]....
        /*07ac*/ 	.word	0xffffffff


	//   ....[91]....
        /*07b0*/ 	.word	0xffffffff


	//   ....[92]....
        /*07b4*/ 	.word	0xffffffff


	//   ....[93]....
        /*07b8*/ 	.word	0xffffffff


	//   ....[94]....
        /*07bc*/ 	.word	0xffffffff


	//   ....[95]....
        /*07c0*/ 	.word	0xffffffff


	//   ....[96]....
        /*07c4*/ 	.word	0xffffffff


	//   ....[97]....
        /*07c8*/ 	.word	0xffffffff


	//   ....[98]....
        /*07cc*/ 	.word	0xffffffff


	//   ....[99]....
        /*07d0*/ 	.word	0xffffffff


	//   ....[100]....
        /*07d4*/ 	.word	0xffffffff


	//   ....[101]....
        /*07d8*/ 	.word	0xffffffff


	//   ....[102]....
        /*07dc*/ 	.word	0xffffffff


	//   ....[103]....
        /*07e0*/ 	.word	0xffffffff


	//   ....[104]....
        /*07e4*/ 	.word	0xffffffff


	//   ....[105]....
        /*07e8*/ 	.word	0xffffffff


	//   ....[106]....
        /*07ec*/ 	.word	0xffffffff


	//   ....[107]....
        /*07f0*/ 	.word	0xffffffff


	//   ....[108]....
        /*07f4*/ 	.word	0xffffffff


	//   ....[109]....
        /*07f8*/ 	.word	0xffffffff


	//   ....[110]....
        /*07fc*/ 	.word	0xffffffff


	//   ....[111]....
        /*0800*/ 	.word	0xffffffff


	//   ....[112]....
        /*0804*/ 	.word	0xffffffff


	//   ....[113]....
        /*0808*/ 	.word	0xffffffff


	//   ....[114]....
        /*080c*/ 	.word	0xffffffff


	//   ....[115]....
        /*0810*/ 	.word	0xffffffff


	//   ....[116]....
        /*0814*/ 	.word	0x0500000f


	//   ....[117]....
        /*0818*/ 	.word	0x0500000f


	//   ....[118]....
        /*081c*/ 	.word	0x0500000f


	//   ....[119]....
        /*0820*/ 	.word	0x0500000f


	//   ....[120]....
        /*0824*/ 	.word	0x0500000f


	//   ....[121]....
        /*0828*/ 	.word	0x0500000f


	//   ....[122]....
        /*082c*/ 	.word	0x0500000f


	//   ....[123]....
        /*0830*/ 	.word	0x0500000f


	//   ....[124]....
        /*0834*/ 	.word	0x0500000f


	//   ....[125]....
        /*0838*/ 	.word	0x0500000f


	//   ....[126]....
        /*083c*/ 	.word	0x0500000f


	//   ....[127]....
        /*0840*/ 	.word	0x0500000f


	//   ....[128]....
        /*0844*/ 	.word	0x0500000f


	//   ....[129]....
        /*0848*/ 	.word	0x0500000f


	//   ....[130]....
        /*084c*/ 	.word	0x0500000f


	//   ....[131]....
        /*0850*/ 	.word	0x0500000f


	//   ....[132]....
        /*0854*/ 	.word	0x0500000f


	//   ....[133]....
        /*0858*/ 	.word	0x0500000f


	//   ....[134]....
        /*085c*/ 	.word	0x0500000f


	//   ....[135]....
        /*0860*/ 	.word	0x0500000f


	//   ....[136]....
        /*0864*/ 	.word	0x0500000f


	//   ....[137]....
        /*0868*/ 	.word	0x0500000f


	//   ....[138]....
        /*086c*/ 	.word	0x0500000f


	//   ....[139]....
        /*0870*/ 	.word	0x0500000f


	//   ....[140]....
        /*0874*/ 	.word	0x0500000f


	//   ....[141]....
        /*0878*/ 	.word	0x0500000f


	//   ....[142]....
        /*087c*/ 	.word	0x0500000f


	//   ....[143]....
        /*0880*/ 	.word	0x0500000f


	//   ....[144]....
        /*0884*/ 	.word	0x0500000f


	//   ....[145]....
        /*0888*/ 	.word	0x0500000f


	//   ....[146]....
        /*088c*/ 	.word	0x0500000f


	//   ....[147]....
        /*0890*/ 	.word	0x0500000f


	//   ....[148]....
        /*0894*/ 	.word	0x0500000f


	//   ....[149]....
        /*0898*/ 	.word	0x0500000f


	//   ....[150]....
        /*089c*/ 	.word	0x0500000f


	//   ....[151]....
        /*08a0*/ 	.word	0x0500000f


	//   ....[152]....
        /*08a4*/ 	.word	0x0500000f


	//   ....[153]....
        /*08a8*/ 	.word	0x0500000f


	//   ....[154]....
        /*08ac*/ 	.word	0x0500000f


	//   ....[155]....
        /*08b0*/ 	.word	0x0500000f


	//   ....[156]....
        /*08b4*/ 	.word	0x0500000f


	//   ....[157]....
        /*08b8*/ 	.word	0x0500000f


	//   ....[158]....
        /*08bc*/ 	.word	0x0500000f


	//   ....[159]....
        /*08c0*/ 	.word	0x0500000f


	//   ....[160]....
        /*08c4*/ 	.word	0x0500000f


	//   ....[161]....
        /*08c8*/ 	.word	0x0500000f


	//   ....[162]....
        /*08cc*/ 	.word	0x0500000f


	//   ....[163]....
        /*08d0*/ 	.word	0x0500000f


	//   ....[164]....
        /*08d4*/ 	.word	0x0500000f


	//   ....[165]....
        /*08d8*/ 	.word	0x0500000f


	//   ....[166]....
        /*08dc*/ 	.word	0x0500000f


	//   ....[167]....
        /*08e0*/ 	.word	0x0500000f


	//   ....[168]....
        /*08e4*/ 	.word	0x0500000f


	//   ....[169]....
        /*08e8*/ 	.word	0x0500000f


	//   ....[170]....
        /*08ec*/ 	.word	0x0500000f


	//   ....[171]....
        /*08f0*/ 	.word	0x0500000f


	//   ....[172]....
        /*08f4*/ 	.word	0x0500000f


	//   ....[173]....
        /*08f8*/ 	.word	0x0500000f


	//   ....[174]....
        /*08fc*/ 	.word	0x0500000f


	//   ....[175]....
        /*0900*/ 	.word	0x0500000f


	//   ....[176]....
        /*0904*/ 	.word	0x0500000f


	//----- nvinfo : EIATTR_COOP_GROUP_INSTR_OFFSETS
	.align		4
.L_1595:
        /*0908*/ 	.byte	0x04, 0x28
        /*090a*/ 	.short	(.L_1597 - .L_1596)


	//   ....[0]....
.L_1596:
        /*090c*/ 	.word	0x00000060


	//   ....[1]....
        /*0910*/ 	.word	0x00000190


	//   ....[2]....
        /*0914*/ 	.word	0x00000240


	//   ....[3]....
        /*0918*/ 	.word	0x00000400


	//   ....[4]....
        /*091c*/ 	.word	0x00000560


	//   ....[5]....
        /*0920*/ 	.word	0x00000680


	//   ....[6]....
        /*0924*/ 	.word	0x000007e0


	//   ....[7]....
        /*0928*/ 	.word	0x00005f30


	//   ....[8]....
        /*092c*/ 	.word	0x00006630


	//   ....[9]....
        /*0930*/ 	.word	0x00006640


	//   ....[10]....
        /*0934*/ 	.word	0x00006650


	//   ....[11]....
        /*0938*/ 	.word	0x00006660


	//   ....[12]....
        /*093c*/ 	.word	0x00006990


	//   ....[13]....
        /*0940*/ 	.word	0x000069a0


	//   ....[14]....
        /*0944*/ 	.word	0x000069b0


	//   ....[15]....
        /*0948*/ 	.word	0x000069c0


	//   ....[16]....
        /*094c*/ 	.word	0x00007cb0


	//   ....[17]....
        /*0950*/ 	.word	0x00007cd0


	//   ....[18]....
        /*0954*/ 	.word	0x00007ce0


	//   ....[19]....
        /*0958*/ 	.word	0x00007cf0


	//   ....[20]....
        /*095c*/ 	.word	0x00007dd0


	//   ....[21]....
        /*0960*/ 	.word	0x00007de0


	//   ....[22]....
        /*0964*/ 	.word	0x00007e70


	//   ....[23]....
        /*0968*/ 	.word	0x00007ec0


	//   ....[24]....
        /*096c*/ 	.word	0x00009760


	//   ....[25]....
        /*0970*/ 	.word	0x000097f0


	//   ....[26]....
        /*0974*/ 	.word	0x00009f20


	//   ....[27]....
        /*0978*/ 	.word	0x00009fd0


	//   ....[28]....
        /*097c*/ 	.word	0x0000a710


	//   ....[29]....
        /*0980*/ 	.word	0x0000a770


	//   ....[30]....
        /*0984*/ 	.word	0x0000b710


	//   ....[31]....
        /*0988*/ 	.word	0x0000b720


	//   ....[32]....
        /*098c*/ 	.word	0x0000c450


	//   ....[33]....
        /*0990*/ 	.word	0x0000c4f0


	//   ....[34]....
        /*0994*/ 	.word	0x0000d010


	//   ....[35]....
        /*0998*/ 	.word	0x0000d0a0


	//   ....[36]....
        /*099c*/ 	.word	0x0000ebb0


	//   ....[37]....
        /*09a0*/ 	.word	0x0000ec10


	//   ....[38]....
        /*09a4*/ 	.word	0x0000f5d0


	//   ....[39]....
        /*09a8*/ 	.word	0x0000f630


	//   ....[40]....
        /*09ac*/ 	.word	0x00010740


	//   ....[41]....
        /*09b0*/ 	.word	0x000107b0


	//   ....[42]....
        /*09b4*/ 	.word	0x00010820


	//   ....[43]....
        /*09b8*/ 	.word	0x00010850


	//   ....[44]....
        /*09bc*/ 	.word	0x000121d0


	//   ....[45]....
        /*09c0*/ 	.word	0x00012220


	//   ....[46]....
        /*09c4*/ 	.word	0x00012270


	//   ....[47]....
        /*09c8*/ 	.word	0x000122a0


	//   ....[48]....
        /*09cc*/ 	.word	0x00012980


	//   ....[49]....
        /*09d0*/ 	.word	0x00012be0


	//   ....[50]....
        /*09d4*/ 	.word	0x00012d20


	//   ....[51]....
        /*09d8*/ 	.word	0x00012d50


	//   ....[52]....
        /*09dc*/ 	.word	0x00012e90


	//   ....[53]....
        /*09e0*/ 	.word	0x00012eb0


	//   ....[54]....
        /*09e4*/ 	.word	0x00013000


	//   ....[55]....
        /*09e8*/ 	.word	0x00013010


	//   ....[56]....
        /*09ec*/ 	.word	0x00013860


	//   ....[57]....
        /*09f0*/ 	.word	0x00013870


	//   ....[58]....
        /*09f4*/ 	.word	0x00013a50


	//   ....[59]....
        /*09f8*/ 	.word	0x00013a60


	//   ....[60]....
        /*09fc*/ 	.word	0x00013c30


	//   ....[61]....
        /*0a00*/ 	.word	0x00013c40


	//   ....[62]....
        /*0a04*/ 	.word	0x00013e10


	//   ....[63]....
        /*0a08*/ 	.word	0x00013e20


	//   ....[64]....
        /*0a0c*/ 	.word	0x00014050


	//   ....[65]....
        /*0a10*/ 	.word	0x00014220


	//   ....[66]....
        /*0a14*/ 	.word	0x00014250


	//   ....[67]....
        /*0a18*/ 	.word	0x00014280


	//   ....[68]....
        /*0a1c*/ 	.word	0x000142b0


	//   ....[69]....
        /*0a20*/ 	.word	0x000142e0


	//   ....[70]....
        /*0a24*/ 	.word	0x00014310


	//   ....[71]....
        /*0a28*/ 	.word	0x00014480


	//   ....[72]....
        /*0a2c*/ 	.word	0x000144b0


	//   ....[73]....
        /*0a30*/ 	.word	0x000144e0


	//   ....[74]....
        /*0a34*/ 	.word	0x00014510


	//   ....[75]....
        /*0a38*/ 	.word	0x00014540


	//   ....[76]....
        /*0a3c*/ 	.word	0x00014570


	//   ....[77]....
        /*0a40*/ 	.word	0x00014610


	//   ....[78]....
        /*0a44*/ 	.word	0x00014670


	//   ....[79]....
        /*0a48*/ 	.word	0x00014700


	//   ....[80]....
        /*0a4c*/ 	.word	0x00015510


	//   ....[81]....
        /*0a50*/ 	.word	0x00016fa0


	//   ....[82]....
        /*0a54*/ 	.word	0x00017b50


	//   ....[83]....
        /*0a58*/ 	.word	0x00017b60


	//   ....[84]....
        /*0a5c*/ 	.word	0x00017b80


	//   ....[85]....
        /*0a60*/ 	.word	0x00017c20


	//   ....[86]....
        /*0a64*/ 	.word	0x00017c50


	//   ....[87]....
        /*0a68*/ 	.word	0x00017cc0


	//   ....[88]....
        /*0a6c*/ 	.word	0x00017cf0


	//   ....[89]....
        /*0a70*/ 	.word	0x00017d60


	//   ....[90]....
        /*0a74*/ 	.word	0x00017d90


	//   ....[91]....
        /*0a78*/ 	.word	0x00017e00


	//   ....[92]....
        /*0a7c*/ 	.word	0x00017e30


	//   ....[93]....
        /*0a80*/ 	.word	0x00017ea0


	//   ....[94]....
        /*0a84*/ 	.word	0x00017ed0


	//   ....[95]....
        /*0a88*/ 	.word	0x00017ef0


	//   ....[96]....
        /*0a8c*/ 	.word	0x00017f50


	//   ....[97]....
        /*0a90*/ 	.word	0x00017f60


	//   ....[98]....
        /*0a94*/ 	.word	0x0001ac30


	//   ....[99]....
        /*0a98*/ 	.word	0x0001ac90


	//   ....[100]....
        /*0a9c*/ 	.word	0x0001acc0


	//   ....[101]....
        /*0aa0*/ 	.word	0x0001acd0


	//   ....[102]....
        /*0aa4*/ 	.word	0x0001ad00


	//   ....[103]....
        /*0aa8*/ 	.word	0x0001ad30


	//   ....[104]....
        /*0aac*/ 	.word	0x0001ad60


	//   ....[105]....
        /*0ab0*/ 	.word	0x0001ad90


	//   ....[106]....
        /*0ab4*/ 	.word	0x0001af10


	//   ....[107]....
        /*0ab8*/ 	.word	0x0001af40


	//   ....[108]....
        /*0abc*/ 	.word	0x0001af70


	//   ....[109]....
        /*0ac0*/ 	.word	0x0001afa0


	//   ....[110]....
        /*0ac4*/ 	.word	0x0001afd0


	//   ....[111]....
        /*0ac8*/ 	.word	0x0001b000


	//   ....[112]....
        /*0acc*/ 	.word	0x0001b0c0


	//   ....[113]....
        /*0ad0*/ 	.word	0x0001b0e0


	//   ....[114]....
        /*0ad4*/ 	.word	0x0001b150


	//   ....[115]....
        /*0ad8*/ 	.word	0x0001b820


	//   ....[116]....
        /*0adc*/ 	.word	0x0001bcb0


	//   ....[117]....
        /*0ae0*/ 	.word	0x0001bd50


	//   ....[118]....
        /*0ae4*/ 	.word	0x0001bde0


	//   ....[119]....
        /*0ae8*/ 	.word	0x0001be30


	//   ....[120]....
        /*0aec*/ 	.word	0x0001be80


	//   ....[121]....
        /*0af0*/ 	.word	0x0001bf10


	//   ....[122]....
        /*0af4*/ 	.word	0x0001bfa0


	//   ....[123]....
        /*0af8*/ 	.word	0x0001bff0


	//   ....[124]....
        /*0afc*/ 	.word	0x0001c040


	//   ....[125]....
        /*0b00*/ 	.word	0x0001c130


	//   ....[126]....
        /*0b04*/ 	.word	0x0001c1e0


	//   ....[127]....
        /*0b08*/ 	.word	0x0001c260


	//   ....[128]....
        /*0b0c*/ 	.word	0x0001c2e0


	//   ....[129]....
        /*0b10*/ 	.word	0x0001c380


	//   ....[130]....
        /*0b14*/ 	.word	0x0001c420


	//   ....[131]....
        /*0b18*/ 	.word	0x0001c4a0


	//   ....[132]....
        /*0b1c*/ 	.word	0x0001c5b0


	//   ....[133]....
        /*0b20*/ 	.word	0x0001c8e0


	//   ....[134]....
        /*0b24*/ 	.word	0x0001c930


	//   ....[135]....
        /*0b28*/ 	.word	0x0001c9c0


	//   ....[136]....
        /*0b2c*/ 	.word	0x0001ca50


	//   ....[137]....
        /*0b30*/ 	.word	0x0001cae0


	//   ....[138]....
        /*0b34*/ 	.word	0x0001cb70


	//   ....[139]....
        /*0b38*/ 	.word	0x0001cc00


	//   ....[140]....
        /*0b3c*/ 	.word	0x0001cc90


	//   ....[141]....
        /*0b40*/ 	.word	0x0001cd50


	//   ....[142]....
        /*0b44*/ 	.word	0x0001d040


	//   ....[143]....
        /*0b48*/ 	.word	0x0001d1e0


	//   ....[144]....
        /*0b4c*/ 	.word	0x0001d230


	//   ....[145]....
        /*0b50*/ 	.word	0x0001d290


	//   ....[146]....
        /*0b54*/ 	.word	0x0001d330


	//   ....[147]....
        /*0b58*/ 	.word	0x0001d3f0


	//   ....[148]....
        /*0b5c*/ 	.word	0x0001d480


	//   ....[149]....
        /*0b60*/ 	.word	0x0001d550


	//   ....[150]....
        /*0b64*/ 	.word	0x0001d5e0


	//   ....[151]....
        /*0b68*/ 	.word	0x0001d6b0


	//   ....[152]....
        /*0b6c*/ 	.word	0x0001d740


	//   ....[153]....
        /*0b70*/ 	.word	0x0001d810


	//   ....[154]....
        /*0b74*/ 	.word	0x0001d8a0


	//   ....[155]....
        /*0b78*/ 	.word	0x0001d970


	//   ....[156]....
        /*0b7c*/ 	.word	0x0001da00


	//   ....[157]....
        /*0b80*/ 	.word	0x0001dad0


	//   ....[158]....
        /*0b84*/ 	.word	0x0001db60


	//   ....[159]....
        /*0b88*/ 	.word	0x0001dee0


	//   ....[160]....
        /*0b8c*/ 	.word	0x0001df80


	//   ....[161]....
        /*0b90*/ 	.word	0x0001e0a0


	//   ....[162]....
        /*0b94*/ 	.word	0x0001e110


	//   ....[163]....
        /*0b98*/ 	.word	0x0001e190


	//   ....[164]....
        /*0b9c*/ 	.word	0x0001e210


	//   ....[165]....
        /*0ba0*/ 	.word	0x0001e290


	//   ....[166]....
        /*0ba4*/ 	.word	0x0001e320


	//   ....[167]....
        /*0ba8*/ 	.word	0x0001e3c0


	//   ....[168]....
        /*0bac*/ 	.word	0x0001e460


	//   ....[169]....
        /*0bb0*/ 	.word	0x0001e4d0


	//   ....[170]....
        /*0bb4*/ 	.word	0x0001e540


	//   ....[171]....
        /*0bb8*/ 	.word	0x0001e5b0


	//   ....[172]....
        /*0bbc*/ 	.word	0x0001e630


	//   ....[173]....
        /*0bc0*/ 	.word	0x0001e6b0


	//   ....[174]....
        /*0bc4*/ 	.word	0x0001e750


	//   ....[175]....
        /*0bc8*/ 	.word	0x0001e7e0


	//   ....[176]....
        /*0bcc*/ 	.word	0x0001e910


	//----- nvinfo : EIATTR_REG_RECONFIG
	.align		4
.L_1597:
        /*0bd0*/ 	.byte	0x01, 0x54
	.zero		2


	//----- nvinfo : EIATTR_SYSCALL_OFFSETS
	.align		4
        /*0bd4*/ 	.byte	0x04, 0x46
        /*0bd6*/ 	.short	(.L_1599 - .L_1598)


	//   ....[0]....
.L_1598:
        /*0bd8*/ 	.word	0x000018c0


	//   ....[1]....
        /*0bdc*/ 	.word	0x00001a10


	//   ....[2]....
        /*0be0*/ 	.word	0x000060d0


	//   ....[3]....
        /*0be4*/ 	.word	0x000063e0


	//   ....[4]....
        /*0be8*/ 	.word	0x00016ba0


	//   ....[5]....
        /*0bec*/ 	.word	0x00016d00


	//   ....[6]....
        /*0bf0*/ 	.word	0x00016e00


	//   ....[7]....
        /*0bf4*/ 	.word	0x00017770


	//----- nvinfo : EIATTR_MBARRIER_INSTR_OFFSETS
	.align		4
.L_1599:
        /*0bf8*/ 	.byte	0x04, 0x39
        /*0bfa*/ 	.short	(.L_1601 - .L_1600)


	//   ....[0]....
.L_1600:
        /*0bfc*/ 	.word	0x000002b0
        /*0c00*/ 	.word	0x000000ff
        /*0c04*/ 	.word	0x00022800
        /*0c08*/ 	.short	0x0100
        /*0c0a*/ 	.byte	0x08
	.zero		1


	//   ....[1]....
        /*0c0c*/ 	.word	0x000002c0
        /*0c10*/ 	.word	0x000000ff
        /*0c14*/ 	.word	0x00022820
        /*0c18*/ 	.short	0x0100
        /*0c1a*/ 	.byte	0x08
	.zero		1


	//   ....[2]....
        /*0c1c*/ 	.word	0x000003b0
        /*0c20*/ 	.word	0x000000ff
        /*0c24*/ 	.word	0x00022830
        /*0c28*/ 	.short	0x0100
        /*0c2a*/ 	.byte	0x08
	.zero		1


	//   ....[3]....
        /*0c2c*/ 	.word	0x000003c0
        /*0c30*/ 	.word	0x000000ff
        /*0c34*/ 	.word	0x00022840
        /*0c38*/ 	.short	0x0100
        /*0c3a*/ 	.byte	0x08
	.zero		1


	//   ....[4]....
        /*0c3c*/ 	.word	0x000003d0
        /*0c40*/ 	.word	0x000000ff
        /*0c44*/ 	.word	0x00022838
        /*0c48*/ 	.short	0x0100
        /*0c4a*/ 	.byte	0x08
	.zero		1


	//   ....[5]....
        /*0c4c*/ 	.word	0x000003e0
        /*0c50*/ 	.word	0x000000ff
        /*0c54*/ 	.word	0x00022848
        /*0c58*/ 	.short	0x0100
        /*0c5a*/ 	.byte	0x08
	.zero		1


	//   ....[6]....
        /*0c5c*/ 	.word	0x00000510
        /*0c60*/ 	.word	0x000000ff
        /*0c64*/ 	.word	0x00022850
        /*0c68*/ 	.short	0x0100
        /*0c6a*/ 	.byte	0x08
	.zero		1


	//   ....[7]....
        /*0c6c*/ 	.word	0x00000520
        /*0c70*/ 	.word	0x000000ff
        /*0c74*/ 	.word	0x00022860
        /*0c78*/ 	.short	0x0100
        /*0c7a*/ 	.byte	0x08
	.zero		1


	//   ....[8]....
        /*0c7c*/ 	.word	0x00000530
        /*0c80*/ 	.word	0x000000ff
        /*0c84*/ 	.word	0x00022858
        /*0c88*/ 	.short	0x0100
        /*0c8a*/ 	.byte	0x08
	.zero		1


	//   ....[9]....
        /*0c8c*/ 	.word	0x00000540
        /*0c90*/ 	.word	0x000000ff
        /*0c94*/ 	.word	0x00022868
        /*0c98*/ 	.short	0x0100
        /*0c9a*/ 	.byte	0x08
	.zero		1


	//   ....[10]....
        /*0c9c*/ 	.word	0x00000630
        /*0ca0*/ 	.word	0x000000ff
        /*0ca4*/ 	.word	0x00022870
        /*0ca8*/ 	.short	0x0100
        /*0caa*/ 	.byte	0x06
	.zero		1


	//   ....[11]....
        /*0cac*/ 	.word	0x00000640
        /*0cb0*/ 	.word	0x000000ff
        /*0cb4*/ 	.word	0x00022880
        /*0cb8*/ 	.short	0x0100
        /*0cba*/ 	.byte	0x06
	.zero		1


	//   ....[12]....
        /*0cbc*/ 	.word	0x00000650
        /*0cc0*/ 	.word	0x000000ff
        /*0cc4*/ 	.word	0x00022878
        /*0cc8*/ 	.short	0x0100
        /*0cca*/ 	.byte	0x06
	.zero		1


	//   ....[13]....
        /*0ccc*/ 	.word	0x00000660
        /*0cd0*/ 	.word	0x000000ff
        /*0cd4*/ 	.word	0x00022888
        /*0cd8*/ 	.short	0x0100
        /*0cda*/ 	.byte	0x06
	.zero		1


	//   ....[14]....
        /*0cdc*/ 	.word	0x00000790
        /*0ce0*/ 	.word	0x000000ff
        /*0ce4*/ 	.word	0x00022890
        /*0ce8*/ 	.short	0x0100
        /*0cea*/ 	.byte	0x08
	.zero		1


	//   ....[15]....
        /*0cec*/ 	.word	0x000007a0
        /*0cf0*/ 	.word	0x000000ff
        /*0cf4*/ 	.word	0x000228a0
        /*0cf8*/ 	.short	0x0100
        /*0cfa*/ 	.byte	0x08
	.zero		1


	//   ....[16]....
        /*0cfc*/ 	.word	0x000007b0
        /*0d00*/ 	.word	0x000000ff
        /*0d04*/ 	.word	0x00022898
        /*0d08*/ 	.short	0x0100
        /*0d0a*/ 	.byte	0x08
	.zero		1


	//   ....[17]....
        /*0d0c*/ 	.word	0x000007c0
        /*0d10*/ 	.word	0x000000ff
        /*0d14*/ 	.word	0x000228a8
        /*0d18*/ 	.short	0x0100
        /*0d1a*/ 	.byte	0x08
	.zero		1


	//   ....[18]....
        /*0d1c*/ 	.word	0x000008f0
        /*0d20*/ 	.word	0x000000ff
        /*0d24*/ 	.word	0x000228b0
        /*0d28*/ 	.short	0x0100
        /*0d2a*/ 	.byte	0x08
	.zero		1


	//   ....[19]....
        /*0d2c*/ 	.word	0x00000900
        /*0d30*/ 	.word	0x000000ff
        /*0d34*/ 	.word	0x000228c0
        /*0d38*/ 	.short	0x0100
        /*0d3a*/ 	.byte	0x08
	.zero		1


	//   ....[20]....
        /*0d3c*/ 	.word	0x00000910
        /*0d40*/ 	.word	0x000000ff
        /*0d44*/ 	.word	0x000228b8
        /*0d48*/ 	.short	0x0100
        /*0d4a*/ 	.byte	0x08
	.zero		1


	//   ....[21]....
        /*0d4c*/ 	.word	0x00000920
        /*0d50*/ 	.word	0x000000ff
        /*0d54*/ 	.word	0x000228c8
        /*0d58*/ 	.short	0x0100
        /*0d5a*/ 	.byte	0x08
	.zero		1


	//   ....[22]....
        /*0d5c*/ 	.word	0x00002c90
        /*0d60*/ 	.word	0x00000060
        /*0d64*/ 	.word	0x00022890
        /*0d68*/ 	.short	0x010a
        /*0d6a*/ 	.byte	0x3f
	.zero		1


	//   ....[23]....
        /*0d6c*/ 	.word	0x00003f60
        /*0d70*/ 	.word	0x00000060
        /*0d74*/ 	.word	0x00022890
        /*0d78*/ 	.short	0x010a
        /*0d7a*/ 	.byte	0x3f
	.zero		1


	//   ....[24]....
        /*0d7c*/ 	.word	0x00005040
        /*0d80*/ 	.word	0x00000060
        /*0d84*/ 	.word	0x00022890
        /*0d88*/ 	.short	0x010a
        /*0d8a*/ 	.byte	0x3f
	.zero		1


	//   ....[25]....
        /*0d8c*/ 	.word	0x00005250
        /*0d90*/ 	.word	0x00000020
        /*0d94*/ 	.word	0x00000000
        /*0d98*/ 	.short	0x0101
        /*0d9a*/ 	.byte	0x3f
	.zero		1


	//   ....[26]....
        /*0d9c*/ 	.word	0x00005290
        /*0da0*/ 	.word	0x00000060
        /*0da4*/ 	.word	0x000228b0
        /*0da8*/ 	.short	0x010a
        /*0daa*/ 	.byte	0x3f
	.zero		1


	//   ....[27]....
        /*0dac*/ 	.word	0x000058e0
        /*0db0*/ 	.word	0x00000060
        /*0db4*/ 	.word	0x00000000
        /*0db8*/ 	.short	0x0101
        /*0dba*/ 	.byte	0x3f
	.zero		1


	//   ....[28]....
        /*0dbc*/ 	.word	0x00006160
        /*0dc0*/ 	.word	0x00000012
        /*0dc4*/ 	.word	0x00022800
        /*0dc8*/ 	.short	0x010a
        /*0dca*/ 	.byte	0x3f
	.zero		1


	//   ....[29]....
        /*0dcc*/ 	.word	0x000061b0
        /*0dd0*/ 	.word	0x00000012
        /*0dd4*/ 	.word	0x00022800
        /*0dd8*/ 	.short	0x010a
        /*0dda*/ 	.byte	0x3f
	.zero		1


	//   ....[30]....
        /*0ddc*/ 	.word	0x00006c00
        /*0de0*/ 	.word	0x00000012
        /*0de4*/ 	.word	0x00022800
        /*0de8*/ 	.short	0x010a
        /*0dea*/ 	.byte	0x3f
	.zero		1


	//   ....[31]....
        /*0dec*/ 	.word	0x00008120
        /*0df0*/ 	.word	0x00000012
        /*0df4*/ 	.word	0x00022800
        /*0df8*/ 	.short	0x010a
        /*0dfa*/ 	.byte	0x3f
	.zero		1


	//   ....[32]....
        /*0dfc*/ 	.word	0x000090a0
        /*0e00*/ 	.word	0x00000014
        /*0e04*/ 	.word	0x00022830
        /*0e08*/ 	.short	0x010a
        /*0e0a*/ 	.byte	0x3f
	.zero		1


	//   ....[33]....
        /*0e0c*/ 	.word	0x00009140
        /*0e10*/ 	.word	0x00000014
        /*0e14*/ 	.word	0x00022830
        /*0e18*/ 	.short	0x010a
        /*0e1a*/ 	.byte	0x3f
	.zero		1


	//   ....[34]....
        /*0e1c*/ 	.word	0x0000abb0
        /*0e20*/ 	.word	0x00000003
        /*0e24*/ 	.word	0x00000000
        /*0e28*/ 	.short	0x0101
        /*0e2a*/ 	.byte	0x3f
	.zero		1


	//   ....[35]....
        /*0e2c*/ 	.word	0x0000b060
        /*0e30*/ 	.word	0x00000014
        /*0e34*/ 	.word	0x00022850
        /*0e38*/ 	.short	0x010a
        /*0e3a*/ 	.byte	0x3f
	.zero		1


	//   ....[36]....
        /*0e3c*/ 	.word	0x0000b0b0
        /*0e40*/ 	.word	0x00000014
        /*0e44*/ 	.word	0x00022850
        /*0e48*/ 	.short	0x010a
        /*0e4a*/ 	.byte	0x3f
	.zero		1


	//   ....[37]....
        /*0e4c*/ 	.word	0x0000b510
        /*0e50*/ 	.word	0x00000014
        /*0e54*/ 	.word	0x00000000
        /*0e58*/ 	.short	0x0101
        /*0e5a*/ 	.byte	0x3f
	.zero		1


	//   ....[38]....
        /*0e5c*/ 	.word	0x0000b630
        /*0e60*/ 	.word	0x000000d3
        /*0e64*/ 	.word	0x00022830
        /*0e68*/ 	.short	0x010a
        /*0e6a*/ 	.byte	0x3f
	.zero		1


	//   ....[39]....
        /*0e6c*/ 	.word	0x0000b6e0
        /*0e70*/ 	.word	0x000000d3
        /*0e74*/ 	.word	0x00022830
        /*0e78*/ 	.short	0x010a
        /*0e7a*/ 	.byte	0x3f
	.zero		1


	//   ....[40]....
        /*0e7c*/ 	.word	0x0000d370
        /*0e80*/ 	.word	0x0000009d
        /*0e84*/ 	.word	0x00000000
        /*0e88*/ 	.short	0x0101
        /*0e8a*/ 	.byte	0x3f
	.zero		1


	//   ....[41]....
        /*0e8c*/ 	.word	0x0000de20
        /*0e90*/ 	.word	0x000000d3
        /*0e94*/ 	.word	0x00022850
        /*0e98*/ 	.short	0x010a
        /*0e9a*/ 	.byte	0x3f
	.zero		1


	//   ....[42]....
        /*0e9c*/ 	.word	0x0000de70
        /*0ea0*/ 	.word	0x000000d3
        /*0ea4*/ 	.word	0x00022850
        /*0ea8*/ 	.short	0x010a
        /*0eaa*/ 	.byte	0x3f
	.zero		1


	//   ....[43]....
        /*0eac*/ 	.word	0x0000e230
        /*0eb0*/ 	.word	0x000000d3
        /*0eb4*/ 	.word	0x00000000
        /*0eb8*/ 	.short	0x0101
        /*0eba*/ 	.byte	0x3f
	.zero		1


	//   ....[44]....
        /*0ebc*/ 	.word	0x0000e330
        /*0ec0*/ 	.word	0x00000014
        /*0ec4*/ 	.word	0x00022830
        /*0ec8*/ 	.short	0x010a
        /*0eca*/ 	.byte	0x3f
	.zero		1


	//   ....[45]....
        /*0ecc*/ 	.word	0x0000e390
        /*0ed0*/ 	.word	0x00000014
        /*0ed4*/ 	.word	0x00022830
        /*0ed8*/ 	.short	0x010a
        /*0eda*/ 	.byte	0x3f
	.zero		1


	//   ....[46]....
        /*0edc*/ 	.word	0x0000fa80
        /*0ee0*/ 	.word	0x00000003
        /*0ee4*/ 	.word	0x00000000
        /*0ee8*/ 	.short	0x0101
        /*0eea*/ 	.byte	0x3f
	.zero		1


	//   ....[47]....
        /*0eec*/ 	.word	0x00010300
        /*0ef0*/ 	.word	0x00000014
        /*0ef4*/ 	.word	0x00022850
        /*0ef8*/ 	.short	0x010a
        /*0efa*/ 	.byte	0x3f
	.zero		1


	//   ....[48]....
        /*0efc*/ 	.word	0x00010350
        /*0f00*/ 	.word	0x00000014
        /*0f04*/ 	.word	0x00022850
        /*0f08*/ 	.short	0x010a
        /*0f0a*/ 	.byte	0x3f
	.zero		1


	//   ....[49]....
        /*0f0c*/ 	.word	0x00010710
        /*0f10*/ 	.word	0x00000014
        /*0f14*/ 	.word	0x00000000
        /*0f18*/ 	.short	0x0101
        /*0f1a*/ 	.byte	0x3f
	.zero		1


	//   ....[50]....
        /*0f1c*/ 	.word	0x00012bd0
        /*0f20*/ 	.word	0x00000000
        /*0f24*/ 	.word	0x00000000
        /*0f28*/ 	.short	0x0101
        /*0f2a*/ 	.byte	0x3f
	.zero		1


	//   ....[51]....
        /*0f2c*/ 	.word	0x00015600
        /*0f30*/ 	.word	0x00000006
        /*0f34*/ 	.word	0x00022820
        /*0f38*/ 	.short	0x010a
        /*0f3a*/ 	.byte	0x3f
	.zero		1


	//   ....[52]....
        /*0f3c*/ 	.word	0x000156e0
        /*0f40*/ 	.word	0x00000004
        /*0f44*/ 	.word	0x000228a0
        /*0f48*/ 	.short	0x010a
        /*0f4a*/ 	.byte	0x3f
	.zero		1


	//   ....[53]....
        /*0f4c*/ 	.word	0x00015930
        /*0f50*/ 	.word	0x00000004
        /*0f54*/ 	.word	0x000228c0
        /*0f58*/ 	.short	0x010a
        /*0f5a*/ 	.byte	0x3f
	.zero		1


	//   ....[54]....
        /*0f5c*/ 	.word	0x00015ff0
        /*0f60*/ 	.word	0x00000005
        /*0f64*/ 	.word	0x000228a0
        /*0f68*/ 	.short	0x010a
        /*0f6a*/ 	.byte	0x3f
	.zero		1


	//   ....[55]....
        /*0f6c*/ 	.word	0x00016230
        /*0f70*/ 	.word	0x00000005
        /*0f74*/ 	.word	0x000228c0
        /*0f78*/ 	.short	0x010a
        /*0f7a*/ 	.byte	0x3f
	.zero		1


	//   ....[56]....
        /*0f7c*/ 	.word	0x00017250
        /*0f80*/ 	.word	0x00000000
        /*0f84*/ 	.word	0x00022840
        /*0f88*/ 	.short	0x010a
        /*0f8a*/ 	.byte	0x3f
	.zero		1


	//   ....[57]....
        /*0f8c*/ 	.word	0x00018070
        /*0f90*/ 	.word	0x00000008
        /*0f94*/ 	.word	0x00022800
        /*0f98*/ 	.short	0x0107
        /*0f9a*/ 	.byte	0x3f
	.zero		1


	//   ....[58]....
        /*0f9c*/ 	.word	0x00018170
        /*0fa0*/ 	.word	0x00000002
        /*0fa4*/ 	.word	0x00022800
        /*0fa8*/ 	.short	0x0101
        /*0faa*/ 	.byte	0x3f
	.zero		1


	//   ....[59]....
        /*0fac*/ 	.word	0x00018190
        /*0fb0*/ 	.word	0x00000002
        /*0fb4*/ 	.word	0x00022820
        /*0fb8*/ 	.short	0x010a
        /*0fba*/ 	.byte	0x3f
	.zero		1


	//   ....[60]....
        /*0fbc*/ 	.word	0x00018290
        /*0fc0*/ 	.word	0x00000002
        /*0fc4*/ 	.word	0x00022860
        /*0fc8*/ 	.short	0x010a
        /*0fca*/ 	.byte	0x3f
	.zero		1


	//   ....[61]....
        /*0fcc*/ 	.word	0x00018b80
        /*0fd0*/ 	.word	0x00000002
        /*0fd4*/ 	.word	0x00022840
        /*0fd8*/ 	.short	0x010a
        /*0fda*/ 	.byte	0x3f
	.zero		1


	//   ....[62]....
        /*0fdc*/ 	.word	0x00018de0
        /*0fe0*/ 	.word	0x00000002
        /*0fe4*/ 	.word	0x00022860
        /*0fe8*/ 	.short	0x010a
        /*0fea*/ 	.byte	0x3f
	.zero		1


	//   ....[63]....
        /*0fec*/ 	.word	0x00019660
        /*0ff0*/ 	.word	0x00000003
        /*0ff4*/ 	.word	0x00022840
        /*0ff8*/ 	.short	0x010a
        /*0ffa*/ 	.byte	0x3f
	.zero		1


	//   ....[64]....
        /*0ffc*/ 	.word	0x000198b0
        /*1000*/ 	.word	0x00000003
        /*1004*/ 	.word	0x00022860
        /*1008*/ 	.short	0x010a
        /*100a*/ 	.byte	0x3f
	.zero		1


	//   ....[65]....
        /*100c*/ 	.word	0x0001a0c0
        /*1010*/ 	.word	0x00000003
        /*1014*/ 	.word	0x00022840
        /*1018*/ 	.short	0x010a
        /*101a*/ 	.byte	0x3f
	.zero		1


	//   ....[66]....
        /*101c*/ 	.word	0x0001a320
        /*1020*/ 	.word	0x00000003
        /*1024*/ 	.word	0x00022860
        /*1028*/ 	.short	0x010a
        /*102a*/ 	.byte	0x3f
	.zero		1


	//   ....[67]....
        /*102c*/ 	.word	0x0001b7a0
        /*1030*/ 	.word	0x00000000
        /*1034*/ 	.word	0x00022820
        /*1038*/ 	.short	0x010a
        /*103a*/ 	.byte	0x3f
	.zero		1


	//   ....[68]....
        /*103c*/ 	.word	0x0001b950
        /*1040*/ 	.word	0x00000006
        /*1044*/ 	.word	0x00000000
        /*1048*/ 	.short	0x010a
        /*104a*/ 	.byte	0x3f
	.zero		1


	//   ....[69]....
        /*104c*/ 	.word	0x0001b9c0
        /*1050*/ 	.word	0x00000007
        /*1054*/ 	.word	0x00000000
        /*1058*/ 	.short	0x010a
        /*105a*/ 	.byte	0x3f
	.zero		1


	//   ....[70]....
        /*105c*/ 	.word	0x0001ba30
        /*1060*/ 	.word	0x00000004
        /*1064*/ 	.word	0x00000000
        /*1068*/ 	.short	0x010a
        /*106a*/ 	.byte	0x3f
	.zero		1


	//   ....[71]....
        /*106c*/ 	.word	0x0001ba60
        /*1070*/ 	.word	0x00000003
        /*1074*/ 	.word	0x00000000
        /*1078*/ 	.short	0x010a
        /*107a*/ 	.byte	0x3f
	.zero		1


	//   ....[72]....
        /*107c*/ 	.word	0x0001bac0
        /*1080*/ 	.word	0x00000060
        /*1084*/ 	.word	0x00022890
        /*1088*/ 	.short	0x010a
        /*108a*/ 	.byte	0x3f
	.zero		1


	//   ....[73]....
        /*108c*/ 	.word	0x0001bb10
        /*1090*/ 	.word	0x00000060
        /*1094*/ 	.word	0x00022890
        /*1098*/ 	.short	0x010a
        /*109a*/ 	.byte	0x3f
	.zero		1


	//   ....[74]....
        /*109c*/ 	.word	0x0001bb60
        /*10a0*/ 	.word	0x00000060
        /*10a4*/ 	.word	0x00022890
        /*10a8*/ 	.short	0x010a
        /*10aa*/ 	.byte	0x3f
	.zero		1


	//   ....[75]....
        /*10ac*/ 	.word	0x0001bbb0
        /*10b0*/ 	.word	0x00000060
        /*10b4*/ 	.word	0x000228b0
        /*10b8*/ 	.short	0x010a
        /*10ba*/ 	.byte	0x3f
	.zero		1


	//   ....[76]....
        /*10bc*/ 	.word	0x0001c070
        /*10c0*/ 	.word	0x00000012
        /*10c4*/ 	.word	0x00022800
        /*10c8*/ 	.short	0x010a
        /*10ca*/ 	.byte	0x3f
	.zero		1


	//   ....[77]....
        /*10cc*/ 	.word	0x0001c660
        /*10d0*/ 	.word	0x00000012
        /*10d4*/ 	.word	0x00022800
        /*10d8*/ 	.short	0x010a
        /*10da*/ 	.byte	0x3f
	.zero		1


	//   ....[78]....
        /*10dc*/ 	.word	0x0001c6b0
        /*10e0*/ 	.word	0x00000014
        /*10e4*/ 	.word	0x00022830
        /*10e8*/ 	.short	0x010a
        /*10ea*/ 	.byte	0x3f
	.zero		1


	//   ....[79]....
        /*10ec*/ 	.word	0x0001c700
        /*10f0*/ 	.word	0x00000014
        /*10f4*/ 	.word	0x00022850
        /*10f8*/ 	.short	0x010a
        /*10fa*/ 	.byte	0x3f
	.zero		1


	//   ....[80]....
        /*10fc*/ 	.word	0x0001c750
        /*1100*/ 	.word	0x000000d3
        /*1104*/ 	.word	0x00022830
        /*1108*/ 	.short	0x010a
        /*110a*/ 	.byte	0x3f
	.zero		1


	//   ....[81]....
        /*110c*/ 	.word	0x0001c7a0
        /*1110*/ 	.word	0x000000d3
        /*1114*/ 	.word	0x00022850
        /*1118*/ 	.short	0x010a
        /*111a*/ 	.byte	0x3f
	.zero		1


	//   ....[82]....
        /*111c*/ 	.word	0x0001c7f0
        /*1120*/ 	.word	0x00000014
        /*1124*/ 	.word	0x00022830
        /*1128*/ 	.short	0x010a
        /*112a*/ 	.byte	0x3f
	.zero		1


	//   ....[83]....
        /*112c*/ 	.word	0x0001c840
        /*1130*/ 	.word	0x00000014
        /*1134*/ 	.word	0x00022850
        /*1138*/ 	.short	0x010a
        /*113a*/ 	.byte	0x3f
	.zero		1


	//   ....[84]....
        /*113c*/ 	.word	0x0001ce20
        /*1140*/ 	.word	0x00000005
        /*1144*/ 	.word	0x00022820
        /*1148*/ 	.short	0x010a
        /*114a*/ 	.byte	0x3f
	.zero		1


	//   ....[85]....
        /*114c*/ 	.word	0x0001ce70
        /*1150*/ 	.word	0x00000004
        /*1154*/ 	.word	0x000228a0
        /*1158*/ 	.short	0x010a
        /*115a*/ 	.byte	0x3f
	.zero		1


	//   ....[86]....
        /*115c*/ 	.word	0x0001cec0
        /*1160*/ 	.word	0x00000004
        /*1164*/ 	.word	0x000228c0
        /*1168*/ 	.short	0x010a
        /*116a*/ 	.byte	0x3f
	.zero		1


	//   ....[87]....
        /*116c*/ 	.word	0x0001cf10
        /*1170*/ 	.word	0x00000005
        /*1174*/ 	.word	0x000228a0
        /*1178*/ 	.short	0x010a
        /*117a*/ 	.byte	0x3f
	.zero		1


	//   ....[88]....
        /*117c*/ 	.word	0x0001cf60
        /*1180*/ 	.word	0x00000005
        /*1184*/ 	.word	0x000228c0
        /*1188*/ 	.short	0x010a
        /*118a*/ 	.byte	0x3f
	.zero		1


	//   ....[89]....
        /*118c*/ 	.word	0x0001d100
        /*1190*/ 	.word	0x00000000
        /*1194*/ 	.word	0x00022840
        /*1198*/ 	.short	0x010a
        /*119a*/ 	.byte	0x3f
	.zero		1


	//   ....[90]....
        /*119c*/ 	.word	0x0001dc00
        /*11a0*/ 	.word	0x00000002
        /*11a4*/ 	.word	0x00022820
        /*11a8*/ 	.short	0x010a
        /*11aa*/ 	.byte	0x3f
	.zero		1


	//   ....[91]....
        /*11ac*/ 	.word	0x0001dc50
        /*11b0*/ 	.word	0x00000002
        /*11b4*/ 	.word	0x00022860
        /*11b8*/ 	.short	0x010a
        /*11ba*/ 	.byte	0x3f
	.zero		1


	//   ....[92]....
        /*11bc*/ 	.word	0x0001dca0
        /*11c0*/ 	.word	0x00000002
        /*11c4*/ 	.word	0x00022840
        /*11c8*/ 	.short	0x010a
        /*11ca*/ 	.byte	0x3f
	.zero		1


	//   ....[93]....
        /*11cc*/ 	.word	0x0001dcf0
        /*11d0*/ 	.word	0x00000002
        /*11d4*/ 	.word	0x00022860
        /*11d8*/ 	.short	0x010a
        /*11da*/ 	.byte	0x3f
	.zero		1


	//   ....[94]....
        /*11dc*/ 	.word	0x0001dd40
        /*11e0*/ 	.word	0x00000003
        /*11e4*/ 	.word	0x00022840
        /*11e8*/ 	.short	0x010a
        /*11ea*/ 	.byte	0x3f
	.zero		1


	//   ....[95]....
        /*11ec*/ 	.word	0x0001dd90
        /*11f0*/ 	.word	0x00000003
        /*11f4*/ 	.word	0x00022860
        /*11f8*/ 	.short	0x010a
        /*11fa*/ 	.byte	0x3f
	.zero		1


	//   ....[96]....
        /*11fc*/ 	.word	0x0001dde0
        /*1200*/ 	.word	0x00000003
        /*1204*/ 	.word	0x00022840
        /*1208*/ 	.short	0x010a
        /*120a*/ 	.byte	0x3f
	.zero		1


	//   ....[97]....
        /*120c*/ 	.word	0x0001de30
        /*1210*/ 	.word	0x00000003
        /*1214*/ 	.word	0x00022860
        /*1218*/ 	.short	0x010a
        /*121a*/ 	.byte	0x3f
	.zero		1


	//   ....[98]....
        /*121c*/ 	.word	0x0001e830
        /*1220*/ 	.word	0x00000000
        /*1224*/ 	.word	0x00022820
        /*1228*/ 	.short	0x010a
        /*122a*/ 	.byte	0x3f
	.zero		1


	//   ....[99]....
        /*122c*/ 	.word	0x0001e9d0
        /*1230*/ 	.word	0x00000006
        /*1234*/ 	.word	0x00000000
        /*1238*/ 	.short	0x010a
        /*123a*/ 	.byte	0x3f
	.zero		1


	//   ....[100]....
        /*123c*/ 	.word	0x0001ea20
        /*1240*/ 	.word	0x00000007
        /*1244*/ 	.word	0x00000000
        /*1248*/ 	.short	0x010a
        /*124a*/ 	.byte	0x3f
	.zero		1


	//   ....[101]....
        /*124c*/ 	.word	0x0001ea70
        /*1250*/ 	.word	0x00000004
        /*1254*/ 	.word	0x00000000
        /*1258*/ 	.short	0x010a
        /*125a*/ 	.byte	0x3f
	.zero		1


	//----- nvinfo : EIATTR_NUM_MBARRIERS
	.align		4
.L_1601:
        /*125c*/ 	.byte	0x03, 0x38
        /*125e*/ 	.short	0x0016


	//----- nvinfo : EIATTR_EXIT_INSTR_OFFSETS
	.align		4
        /*1260*/ 	.byte	0x04, 0x1c
        /*1262*/ 	.short	(.L_1603 - .L_1602)


	//   ....[0]....
.L_1602:
        /*1264*/ 	.word	0x0001bab0


	//----- nvinfo : EIATTR_MAX_THREADS
	.align		4
.L_1603:
        /*1268*/ 	.byte	0x04, 0x05
        /*126a*/ 	.short	(.L_1605 - .L_1604)
.L_1604:
        /*126c*/ 	.word	0x00000180
        /*1270*/ 	.word	0x00000001
        /*1274*/ 	.word	0x00000001


	//----- nvinfo : EIATTR_CRS_STACK_SIZE
	.align		4
.L_1605:
        /*1278*/ 	.byte	0x04, 0x1e
        /*127a*/ 	.short	(.L_1607 - .L_1606)
.L_1606:
        /*127c*/ 	.word	0x00000000


	//----- nvinfo : EIATTR_CBANK_PARAM_SIZE
	.align		4
.L_1607:
        /*1280*/ 	.byte	0x03, 0x19
        /*1282*/ 	.short	0x0af0


	//----- nvinfo : EIATTR_PARAM_CBANK
	.align		4
        /*1284*/ 	.byte	0x04, 0x0a
        /*1286*/ 	.short	(.L_1609 - .L_1608)
	.align		4
.L_1608:
        /*1288*/ 	.word	index@(.nv.constant0._ZN7cutlass13device_kernelIN5flash11enable_sm90INS1_16FlashAttnFwdSm90INS1_25CollectiveMainloopFwdSm90ILi2EN4cute5tupleIJNS5_1CILi1EEES8_S8_EEENS6_IJNS7_ILi128EEENS7_ILi96EEENS7_ILi64EEEEEELi256ENS_10bfloat16_tEfNS_4arch4Sm90ELb1ELb0ELb1ELb1ELb0ELb1ELb0ELb1ELb0ELb1ELb0ELb0EEENS1_21CollectiveEpilogueFwdINS6_IJSA_NS7_ILi256EEESB_EEES9_SE_SG_Li256ELb1ELb1ELb0ELb0EEENS1_36VarlenDynamicPersistentTileSchedulerILi128ELi96ELi256ELi128ELb0ELb1ELb1ELb1ELb1ELb1EEEEEEEEEvNT_6ParamsE)
        /*128c*/ 	.short	0x0210
        /*128e*/ 	.short	0x0af0


	//----- nvinfo : EIATTR_SW_WAR
	.align		4
.L_1609:
        /*1290*/ 	.byte	0x04, 0x36
        /*1292*/ 	.short	(.L_1611 - .L_1610)
.L_1610:
        /*1294*/ 	.word	0x00000008
.L_1611:


//--------------------- .nv.info._ZN7cutlass13device_kernelIN5flash11enable_sm90INS1_16FlashAttnFwdSm90INS1_25CollectiveMainloopFwdSm90ILi2EN4cute5tupleIJNS5_1CILi1EEES8_S8_EEENS6_IJNS7_ILi128EEENS7_ILi96EEENS7_ILi64EEEEEELi256ENS_10bfloat16_tEfNS_4arch4Sm90ELb1ELb0ELb1ELb1ELb0ELb0ELb1ELb1ELb0ELb1ELb0ELb0EEENS1_21CollectiveEpilogueFwdINS6_IJSA_NS7_ILi256EEESB_EEES9_SE_SG_Li256ELb1ELb1ELb0ELb0EEENS1_36VarlenDynamicPersistentTileSchedulerILi128ELi96ELi256ELi128ELb0ELb1ELb1ELb1ELb1ELb1EEEEEEEEEvNT_6ParamsE --------------------------
	.section	.nv.info._ZN7cutlass13device_kernelIN5flash11enable_sm90INS1_16FlashAttnFwdSm90INS1_25CollectiveMainloopFwdSm90ILi2EN4cute5tupleIJNS5_1CILi1EEES8_S8_EEENS6_IJNS7_ILi128EEENS7_ILi96EEENS7_ILi64EEEEEELi256ENS_10bfloat16_tEfNS_4arch4Sm90ELb1ELb0ELb1ELb1ELb0ELb0ELb1ELb1ELb0ELb1ELb0ELb0EEENS1_21CollectiveEpilogueFwdINS6_IJSA_NS7_ILi256EEESB_EEES9_SE_SG_Li256ELb1ELb1ELb0ELb0EEENS1_36VarlenDynamicPersistentTileSchedulerILi128ELi96ELi256ELi128ELb0ELb1ELb1ELb1ELb1ELb1EEEEEEEEEvNT_6ParamsE,"",@"SHT_CUDA_INFO"
	.sectionflags	@""
	.align	4


	//----- nvinfo : EIATTR_CUDA_API_VERSION
	.align		4
        /*0000*/ 	.byte	0x04, 0x37
        /*0002*/ 	.short	(.L_1613 - .L_1612)
.L_1612:
        /*0004*/ 	.word	0x00000082


	//----- nvinfo : EIATTR_KPARAM_INFO
	.align		4
.L_1613:
        /*0008*/ 	.byte	0x04, 0x17
        /*000a*/ 	.short	(.L_1615 - .L_1614)
.L_1614:
        /*000c*/ 	.word	0x00000000
        /*0010*/ 	.short	0x0000
        /*0012*/ 	.short	0x0070
        /*0014*/ 	.byte	0x00, 0xf0, 0x01, 0x2e


	//----- nvinfo : EIATTR_SPARSE_MMA_MASK
	.align		4
.L_1615:
        /*0018*/ 	.byte	0x03, 0x50
        /*001a*/ 	.short	0x0000


	//----- nvinfo : EIATTR_MAXREG_COUNT
	.align		4
        /*001c*/ 	.byte	0x03, 0x1b
        /*001e*/ 	.short	0x00a8


	//----- nvinfo : EIATTR_NUM_BARRIERS
	.align		4
        /*0020*/ 	.byte	0x02, 0x4c
        /*0022*/ 	.byte	0x10
	.zero		1


	//----- nvinfo : EIATTR_EXTERNS
	.align		4
        /*0024*/ 	.byte	0x04, 0x0f
        /*0026*/ 	.short	(.L_1617 - .L_1616)


	//   ....[0]....
	.align		4
.L_1616:
        /*0028*/ 	.word	index@(__assertfail)


	//----- nvinfo : EIATTR_ANNOTATIONS
	.align		4
.L_1617:
        /*002c*/ 	.byte	0x04, 0x55
        /*002e*/ 	.short	(.L_1619 - .L_1618)


	//   ....[0]....
.L_1618:
        /* <DEDUP_REMOVED lines=97> */


	//----- nvinfo : EIATTR_MERCURY_ISA_VERSION
	.align		4
.L_1619:
        /*0630*/ 	.byte	0x03, 0x5f
        /*0632*/ 	.short	0x0101


	//----- nvinfo : EIATTR_UNUSED_LOAD_BYTE_OFFSET
	.align		4
        /*0634*/ 	.byte	0x04, 0x44
        /*0636*/ 	.short	(.L_1621 - .L_1620)


	//   ....[0]....
.L_1620:
        /*0638*/ 	.word	0x00000a80
        /*063c*/ 	.word	0x0000fff0


	//   ....[1]....
        /*0640*/ 	.word	0x0000ac50
        /*0644*/ 	.word	0x0000fff0


	//----- nvinfo : EIATTR_INT_WARP_WIDE_INSTR_OFFSETS
	.align		4
.L_1621:
        /*0648*/ 	.byte	0x04, 0x31
        /*064a*/ 	.short	(.L_1623 - .L_1622)


	//   ....[0]....
.L_1622:
        /*064c*/ 	.word	0x00000130


	//   ....[1]....
        /*0650*/ 	.word	0x00000170


	//   ....[2]....
        /*0654*/ 	.word	0x000001e0


	//   ....[3]....
        /*0658*/ 	.word	0x000001f0


	//   ....[4]....
        /*065c*/ 	.word	0x0000ee20


	//   ....[5]....
        /*0660*/ 	.word	0x0000eeb0


	//   ....[6]....
        /*0664*/ 	.word	0x00013a60


	//   ....[7]....
        /*0668*/ 	.word	0x00013af0


	//----- nvinfo : EIATTR_COOP_GROUP_MASK_REGIDS
	.align		4
.L_1623:
        /*066c*/ 	.byte	0x04, 0x29
        /*066e*/ 	.short	(.L_1625 - .L_1624)


	//   ....[0]....
.L_1624:
        /*0670*/ 	.word	0xffffffff


	//   ....[1]....
        /*0674*/ 	.word	0xffffffff


	//   ....[2]....
        /*0678*/ 	.word	0xffffffff


	//   ....[3]....
        /*067c*/ 	.word	0xffffffff


	//   ....[4]....
        /*0680*/ 	.word	0xffffffff


	//   ....[5]....
        /*0684*/ 	.word	0xffffffff


	//   ....[6]....
        /*0688*/ 	.word	0xffffffff


	//   ....[7]....
        /*068c*/ 	.word	0xffffffff


	//   ....[8]....
        /*0690*/ 	.word	0xffffffff


	//   ....[9]....
        /*0694*/ 	.word	0xffffffff


	//   ....[10]....
        /*0698*/ 	.word	0xffffffff


	//   ....[11]....
        /*069c*/ 	.word	0xffffffff


	//   ....[12]....
        /*06a0*/ 	.word	0xffffffff


	//   ....[13]....
        /*06a4*/ 	.word	0xffffffff


	//   ....[14]....
        /*06a8*/ 	.word	0xffffffff


	//   ....[15]....
        /*06ac*/ 	.word	0xffffffff


	//   ....[16]....
        /*06b0*/ 	.word	0xffffffff


	//   ....[17]....
        /*06b4*/ 	.word	0xffffffff


	//   ....[18]....
        /*06b8*/ 	.word	0xffffffff


	//   ....[19]....
        /*06bc*/ 	.word	0xffffffff


	//   ....[20]....
        /*06c0*/ 	.word	0xffffffff


	//   ....[21]....
        /*06c4*/ 	.word	0xffffffff


	//   ....[22]....
        /*06c8*/ 	.word	0xffffffff


	//   ....[23]....
        /*06cc*/ 	.word	0xffffffff


	//   ....[24]....
        /*06d0*/ 	.word	0xffffffff


	//   ....[25]....
        /*06d4*/ 	.word	0xffffffff


	//   ....[26]....
        /*06d8*/ 	.word	0xffffffff


	//   ....[27]....
        /*06dc*/ 	.word	0xffffffff


	//   ....[28]....
        /*06e0*/ 	.word	0xffffffff


	//   ....[29]....
        /*06e4*/ 	.word	0xffffffff


	//   ....[30]....
        /*06e8*/ 	.word	0xffffffff


	//   ....[31]....
        /*06ec*/ 	.word	0xffffffff


	//   ....[32]....
        /*06f0*/ 	.word	0xffffffff


	//   ....[33]....
        /*06f4*/ 	.word	0xffffffff


	//   ....[34]....
        /*06f8*/ 	.word	0xffffffff


	//   ....[35]....
        /*06fc*/ 	.word	0xffffffff


	//   ....[36]....
        /*0700*/ 	.word	0xffffffff


	//   ....[37]....
        /*0704*/ 	.word	0xffffffff


	//   ....[38]....
        /*0708*/ 	.word	0xffffffff


	//   ....[39]....
        /*070c*/ 	.word	0xffffffff


	//   ....[40]....
        /*0710*/ 	.word	0xffffffff


	//   ....[41]....
        /*0714*/ 	.word	0xffffffff


	//   ....[42]....
        /*0718*/ 	.word	0xffffffff


	//   ....[43]....
        /*071c*/ 	.word	0xffffffff


	//   ....[44]....
        /*0720*/ 	.word	0xffffffff


	//   ....[45]....
        /*0724*/ 	.word	0xffffffff


	//   ....[46]....
        /*0728*/ 	.word	0xffffffff


	//   ....[47]....
        /*072c*/ 	.word	0xffffffff


	//   ....[48]....
        /*0730*/ 	.word	0xffffffff


	//   ....[49]....
        /*0734*/ 	.word	0xffffffff


	//   ....[50]....
        /*0738*/ 	.word	0xffffffff


	//   ....[51]....
        /*073c*/ 	.word	0xffffffff


	//   ....[52]....
        /*0740*/ 	.word	0xffffffff


	//   ....[53]....
        /*0744*/ 	.word	0xffffffff


	//   ....[54]....
        /*0748*/ 	.word	0xffffffff


	//   ....[55]....
        /*074c*/ 	.word	0xffffffff


	//   ....[56]....
        /*0750*/ 	.word	0xffffffff


	//   ....[57]....
        /*0754*/ 	.word	0xffffffff


	//   ....[58]....
        /*0758*/ 	.word	0xffffffff


	//   ....[59]....
        /*075c*/ 	.word	0xffffffff


	//   ....[60]....
        /*0760*/ 	.word	0xffffffff


	//   ....[61]....
        /*0764*/ 	.word	0xffffffff


	//   ....[62]....
        /*0768*/ 	.word	0xffffffff


	//   ....[63]....
        /*076c*/ 	.word	0xffffffff


	//   ....[64]....
        /*0770*/ 	.word	0xffffffff


	//   ....[65]....
        /*0774*/ 	.word	0xffffffff


	//   ....[66]....
        /*0778*/ 	.word	0xffffffff


	//   ....[67]....
        /*077c*/ 	.word	0xffffffff


	//   ....[68]....
        /*0780*/ 	.word	0xffffffff


	//   ....[69]....
        /*0784*/ 	.word	0xffffffff


	//   ....[70]....
        /*0788*/ 	.word	0xffffffff


	//   ....[71]....
        /*078c*/ 	.word	0xffffffff


	//   ....[72]....
        /*0790*/ 	.word	0xffffffff


	//   ....[73]....
        /*0794*/ 	.word	0xffffffff


	//   ....[74]....
        /*0798*/ 	.word	0xffffffff


	//   ....[75]....
        /*079c*/ 	.word	0xffffffff


	//   ....[76]....
        /*07a0*/ 	.word	0xffffffff


	//   ....[77]....
        /*07a4*/ 	.word	0xffffffff


	//   ....[78]....
        /*07a8*/ 	.word	0xffffffff


	//   ....[79]....
        /*07ac*/ 	.word	0xffffffff


	//   ....[80]....
        /*07b0*/ 	.word	0xffffffff


	//   ....[81]....
        /*07b4*/ 	.word	0xffffffff


	//   ....[82]....
        /*07b8*/ 	.word	0xffffffff


	//   ....[83]....
        /*07bc*/ 	.word	0xffffffff


	//   ....[84]....
        /*07c0*/ 	.word	0xffffffff


	//   ....[85]....
        /*07c4*/ 	.word	0xffffffff


	//   ....[86]....
        /*07c8*/ 	.word	0xffffffff


	//   ....[87]....
        /*07cc*/ 	.word	0xffffffff


	//   ....[88]....
        /*07d0*/ 	.word	0xffffffff


	//   ....[89]....
        /*07d4*/ 	.word	0xffffffff


	//   ....[90]....
        /*07d8*/ 	.word	0xffffffff


	//   ....[91]....
        /*07dc*/ 	.word	0xffffffff


	//   ....[92]....
        /*07e0*/ 	.word	0xffffffff


	//   ....[93]....
        /*07e4*/ 	.word	0xffffffff


	//   ....[94]....
        /*07e8*/ 	.word	0xffffffff


	//   ....[95]....
        /*07ec*/ 	.word	0xffffffff


	//   ....[96]....
        /*07f0*/ 	.word	0xffffffff


	//   ....[97]....
        /*07f4*/ 	.word	0xffffffff


	//   ....[98]....
        /*07f8*/ 	.word	0xffffffff


	//   ....[99]....
        /*07fc*/ 	.word	0xffffffff


	//   ....[100]....
        /*0800*/ 	.word	0xffffffff


	//   ....[101]....
        /*0804*/ 	.word	0xffffffff


	//   ....[102]....
        /*0808*/ 	.word	0xffffffff


	//   ....[103]....
        /*080c*/ 	.word	0xffffffff


	//   ....[104]....
        /*0810*/ 	.word	0xffffffff


	//   ....[105]....
        /*0814*/ 	.word	0xffffffff


	//   ....[106]....
        /*0818*/ 	.word	0xffffffff


	//   ....[107]....
        /*081c*/ 	.word	0xffffffff


	//   ....[108]....
        /*0820*/ 	.word	0xffffffff


	//   ....[109]....
        /*0824*/ 	.word	0xffffffff


	//   ....[110]....
        /*0828*/ 	.word	0xffffffff


	//   ....[111]....
        /*082c*/ 	.word	0xffffffff


	//   ....[112]....
        /*0830*/ 	.word	0xffffffff


	//   ....[113]....
        /*0834*/ 	.word	0xffffffff


	//   ....[114]....
        /*0838*/ 	.word	0xffffffff


	//   ....[115]....
        /*083c*/ 	.word	0x0500000f


	//   ....[116]....
        /*0840*/ 	.word	0x0500000f


	//   ....[117]....
        /*0844*/ 	.word	0x0500000f


	//   ....[118]....
        /*0848*/ 	.word	0x0500000f


	//   ....[119]....
        /*084c*/ 	.word	0x0500000f


	//   ....[120]....
        /*0850*/ 	.word	0x0500000f


	//   ....[121]....
        /*0854*/ 	.word	0x0500000f


	//   ....[122]....
        /*0858*/ 	.word	0x0500000f


	//   ....[123]....
        /*085c*/ 	.word	0x0500000f


	//   ....[124]....
        /*0860*/ 	.word	0x0500000f


	//   ....[125]....
        /*0864*/ 	.word	0x0500000f


	//   ....[126]....
        /*0868*/ 	.word	0x0500000f


	//   ....[127]....
        /*086c*/ 	.word	0x0500000f


	//   ....[128]....
        /*0870*/ 	.word	0x0500000f


	//   ....[129]....
        /*0874*/ 	.word	0x0500000f


	//   ....[130]....
        /*0878*/ 	.word	0x0500000f


	//   ....[131]....
        /*087c*/ 	.word	0x0500000f


	//   ....[132]....
        /*0880*/ 	.word	0x0500000f


	//   ....[133]....
        /*0884*/ 	.word	0x0500000f


	//   ....[134]....
        /*0888*/ 	.word	0x0500000f


	//   ....[135]....
        /*088c*/ 	.word	0x0500000f


	//   ....[136]....
        /*0890*/ 	.word	0x0500000f


	//   ....[137]....
        /*0894*/ 	.word	0x0500000f


	//   ....[138]....
        /*0898*/ 	.word	0x0500000f


	//   ....[139]....
        /*089c*/ 	.word	0x0500000f


	//   ....[140]....
        /*08a0*/ 	.word	0x0500000f


	//   ....[141]....
        /*08a4*/ 	.word	0x0500000f


	//   ....[142]....
        /*08a8*/ 	.word	0x0500000f


	//   ....[143]....
        /*08ac*/ 	.word	0x0500000f


	//   ....[144]....
        /*08b0*/ 	.word	0x0500000f


	//   ....[145]....
        /*08b4*/ 	.word	0x0500000f


	//   ....[146]....
        /*08b8*/ 	.word	0x0500000f


	//   ....[147]....
        /*08bc*/ 	.word	0x0500000f


	//   ....[148]....
        /*08c0*/ 	.word	0x0500000f


	//   ....[149]....
        /*08c4*/ 	.word	0x0500000f


	//   ....[150]....
        /*08c8*/ 	.word	0x0500000f


	//   ....[151]....
        /*08cc*/ 	.word	0x0500000f


	//   ....[152]....
        /*08d0*/ 	.word	0x0500000f


	//   ....[153]....
        /*08d4*/ 	.word	0x0500000f


	//   ....[154]....
        /*08d8*/ 	.word	0x0500000f


	//   ....[155]....
        /*08dc*/ 	.word	0x0500000f


	//   ....[156]....
        /*08e0*/ 	.word	0x0500000f


	//   ....[157]....
        /*08e4*/ 	.word	0x0500000f


	//   ....[158]....
        /*08e8*/ 	.word	0x0500000f


	//   ....[159]....
        /*08ec*/ 	.word	0x0500000f


	//   ....[160]....
        /*08f0*/ 	.word	0x0500000f


	//   ....[161]....
        /*08f4*/ 	.word	0x0500000f


	//   ....[162]....
        /*08f8*/ 	.word	0x0500000f


	//   ....[163]....
        /*08fc*/ 	.word	0x0500000f


	//   ....[164]....
        /*0900*/ 	.word	0x0500000f


	//   ....[165]....
        /*0904*/ 	.word	0x0500000f


	//----- nvinfo : EIATTR_COOP_GROUP_INSTR_OFFSETS
	.align		4
.L_1625:
        /*0908*/ 	.byte	0x04, 0x28
        /*090a*/ 	.short	(.L_1627 - .L_1626)


	//   ....[0]....
.L_1626:
        /*090c*/ 	.word	0x00000070


	//   ....[1]....
        /*0910*/ 	.word	0x00000140


	//   ....[2]....
        /*0914*/ 	.word	0x00000190


	//   ....[3]....
        /*0918*/ 	.word	0x000003e0


	//   ....[4]....
        /*091c*/ 	.word	0x00000540


	//   ....[5]....
        /*0920*/ 	.word	0x00000660


	//   ....[6]....
        /*0924*/ 	.word	0x000007c0


	//   ....[7]....
        /*0928*/ 	.word	0x00001920


	//   ....[8]....
        /*092c*/ 	.word	0x00002590


	//   ....[9]....
        /*0930*/ 	.word	0x000025d0


	//   ....[10]....
        /*0934*/ 	.word	0x000039a0


	//   ....[11]....
        /*0938*/ 	.word	0x000039e0


	//   ....[12]....
        /*093c*/ 	.word	0x00003a00


	//   ....[13]....
        /*0940*/ 	.word	0x00003a20


	//   ....[14]....
        /*0944*/ 	.word	0x000053f0


	//   ....[15]....
        /*0948*/ 	.word	0x00005430


	//   ....[16]....
        /*094c*/ 	.word	0x00006160


	//   ....[17]....
        /*0950*/ 	.word	0x00006210


	//   ....[18]....
        /*0954*/ 	.word	0x00006230


	//   ....[19]....
        /*0958*/ 	.word	0x00006250


	//   ....[20]....
        /*095c*/ 	.word	0x00008ab0


	//   ....[21]....
        /*0960*/ 	.word	0x00008b50


	//   ....[22]....
        /*0964*/ 	.word	0x00008bb0


	//   ....[23]....
        /*0968*/ 	.word	0x00008d50


	//   ....[24]....
        /*096c*/ 	.word	0x0000a1b0


	//   ....[25]....
        /*0970*/ 	.word	0x0000a1f0


	//   ....[26]....
        /*0974*/ 	.word	0x0000a2a0


	//   ....[27]....
        /*0978*/ 	.word	0x0000a300


	//   ....[28]....
        /*097c*/ 	.word	0x0000bd80


	//   ....[29]....
        /*0980*/ 	.word	0x0000bdb0


	//   ....[30]....
        /*0984*/ 	.word	0x0000bdf0


	//   ....[31]....
        /*0988*/ 	.word	0x0000be20


	//   ....[32]....
        /*098c*/ 	.word	0x0000c660


	//   ....[33]....
        /*0990*/ 	.word	0x0000c6a0


	//   ....[34]....
        /*0994*/ 	.word	0x0000c7e0


	//   ....[35]....
        /*0998*/ 	.word	0x0000c800


	//   ....[36]....
        /*099c*/ 	.word	0x0000c940


	//   ....[37]....
        /*09a0*/ 	.word	0x0000c960


	//   ....[38]....
        /*09a4*/ 	.word	0x0000cab0


	//   ....[39]....
        /*09a8*/ 	.word	0x0000cad0


	//   ....[40]....
        /*09ac*/ 	.word	0x0000d4a0


	//   ....[41]....
        /*09b0*/ 	.word	0x0000d4c0


	//   ....[42]....
        /*09b4*/ 	.word	0x0000d600


	//   ....[43]....
        /*09b8*/ 	.word	0x0000d620


	//   ....[44]....
        /*09bc*/ 	.word	0x0000d760


	//   ....[45]....
        /*09c0*/ 	.word	0x0000d780


	//   ....[46]....
        /*09c4*/ 	.word	0x0000d8d0


	//   ....[47]....
        /*09c8*/ 	.word	0x0000d8f0


	//   ....[48]....
        /*09cc*/ 	.word	0x0000dac0


	//   ....[49]....
        /*09d0*/ 	.word	0x0000dca0


	//   ....[50]....
        /*09d4*/ 	.word	0x0000dcd0


	//   ....[51]....
        /*09d8*/ 	.word	0x0000dd00


	//   ....[52]....
        /*09dc*/ 	.word	0x0000dd30


	//   ....[53]....
        /*09e0*/ 	.word	0x0000dd60


	//   ....[54]....
        /*09e4*/ 	.word	0x0000dd90


	//   ....[55]....
        /*09e8*/ 	.word	0x0000df00


	//   ....[56]....
        /*09ec*/ 	.word	0x0000df30


	//   ....[57]....
        /*09f0*/ 	.word	0x0000df60


	//   ....[58]....
        /*09f4*/ 	.word	0x0000df90


	//   ....[59]....
        /*09f8*/ 	.word	0x0000dfc0


	//   ....[60]....
        /*09fc*/ 	.word	0x0000dff0


	//   ....[61]....
        /*0a00*/ 	.word	0x0000e090


	//   ....[62]....
        /*0a04*/ 	.word	0x0000e0f0


	//   ....[63]....
        /*0a08*/ 	.word	0x0000e180


	//   ....[64]....
        /*0a0c*/ 	.word	0x0000f420


	//   ....[65]....
        /*0a10*/ 	.word	0x0000ffb0


	//   ....[66]....
        /*0a14*/ 	.word	0x0000ffd0


	//   ....[67]....
        /*0a18*/ 	.word	0x00010000


	//   ....[68]....
        /*0a1c*/ 	.word	0x00010020


	//   ....[69]....
        /*0a20*/ 	.word	0x000100d0


	//   ....[70]....
        /*0a24*/ 	.word	0x00010160


	//   ....[71]....
        /*0a28*/ 	.word	0x00010190


	//   ....[72]....
        /*0a2c*/ 	.word	0x00010210


	//   ....[73]....
        /*0a30*/ 	.word	0x00010240


	//   ....[74]....
        /*0a34*/ 	.word	0x000102c0


	//   ....[75]....
        /*0a38*/ 	.word	0x000102f0


	//   ....[76]....
        /*0a3c*/ 	.word	0x00010370


	//   ....[77]....
        /*0a40*/ 	.word	0x000103a0


	//   ....[78]....
        /*0a44*/ 	.word	0x000103c0


	//   ....[79]....
        /*0a48*/ 	.word	0x00010410


	//   ....[80]....
        /*0a4c*/ 	.word	0x00010420


	//   ....[81]....
        /*0a50*/ 	.word	0x00010b80


	//   ....[82]....
        /*0a54*/ 	.word	0x00010be0


	//   ....[83]....
        /*0a58*/ 	.word	0x00010c90


	//   ....[84]....
        /*0a5c*/ 	.word	0x00010ca0


	//   ....[85]....
        /*0a60*/ 	.word	0x00010d30


	//   ....[86]....
        /*0a64*/ 	.word	0x00010d40


	//   ....[87]....
        /*0a68*/ 	.word	0x00010dd0


	//   ....[88]....
        /*0a6c*/ 	.word	0x00010de0


	//   ....[89]....
        /*0a70*/ 	.word	0x00010e50


	//   ....[90]....
        /*0a74*/ 	.word	0x00010e60


	//   ....[91]....
        /*0a78*/ 	.word	0x00010ee0


	//   ....[92]....
        /*0a7c*/ 	.word	0x00010ef0


	//   ....[93]....
        /*0a80*/ 	.word	0x00010f70


	//   ....[94]....
        /*0a84*/ 	.word	0x00010f80


	//   ....[95]....
        /*0a88*/ 	.word	0x00011000


	//   ....[96]....
        /*0a8c*/ 	.word	0x00011010


	//   ....[97]....
        /*0a90*/ 	.word	0x00013cf0


	//   ....[98]....
        /*0a94*/ 	.word	0x00013d50


	//   ....[99]....
        /*0a98*/ 	.word	0x00013d80


	//   ....[100]....
        /*0a9c*/ 	.word	0x00013d90


	//   ....[101]....
        /*0aa0*/ 	.word	0x00013dc0


	//   ....[102]....
        /*0aa4*/ 	.word	0x00013df0


	//   ....[103]....
        /*0aa8*/ 	.word	0x00013e20


	//   ....[104]....
        /*0aac*/ 	.word	0x00013e50


	//   ....[105]....
        /*0ab0*/ 	.word	0x00013fd0


	//   ....[106]....
        /*0ab4*/ 	.word	0x00014000


	//   ....[107]....
        /*0ab8*/ 	.word	0x00014030


	//   ....[108]....
        /*0abc*/ 	.word	0x00014060


	//   ....[109]....
        /*0ac0*/ 	.word	0x00014090


	//   ....[110]....
        /*0ac4*/ 	.word	0x000140c0


	//   ....[111]....
        /*0ac8*/ 	.word	0x00014180


	//   ....[112]....
        /*0acc*/ 	.word	0x000141a0


	//   ....[113]....
        /*0ad0*/ 	.word	0x00014210


	//   ....[114]....
        /*0ad4*/ 	.word	0x000148e0


	//   ....[115]....
        /*0ad8*/ 	.word	0x00014f00


	//   ....[116]....
        /*0adc*/ 	.word	0x00015080


	//   ....[117]....
        /*0ae0*/ 	.word	0x000150f0


	//   ....[118]....
        /*0ae4*/ 	.word	0x00015150


	//   ....[119]....
        /*0ae8*/ 	.word	0x000151b0


	//   ....[120]....
        /*0aec*/ 	.word	0x00015280


	//   ....[121]....
        /*0af0*/ 	.word	0x00015340


	//   ....[122]....
        /*0af4*/ 	.word	0x00015450


	//   ....[123]....
        /*0af8*/ 	.word	0x000154f0


	//   ....[124]....
        /*0afc*/ 	.word	0x000155c0


	//   ....[125]....
        /*0b00*/ 	.word	0x00015660


	//   ....[126]....
        /*0b04*/ 	.word	0x00015730


	//   ....[127]....
        /*0b08*/ 	.word	0x000157d0


	//   ....[128]....
        /*0b0c*/ 	.word	0x000158a0


	//   ....[129]....
        /*0b10*/ 	.word	0x00015940


	//   ....[130]....
        /*0b14*/ 	.word	0x000159f0


	//   ....[131]....
        /*0b18*/ 	.word	0x00015a90


	//   ....[132]....
        /*0b1c*/ 	.word	0x00015d20


	//   ....[133]....
        /*0b20*/ 	.word	0x00015df0


	//   ....[134]....
        /*0b24*/ 	.word	0x00015ed0


	//   ....[135]....
        /*0b28*/ 	.word	0x00015f40


	//   ....[136]....
        /*0b2c*/ 	.word	0x00016050


	//   ....[137]....
        /*0b30*/ 	.word	0x00016110


	//   ....[138]....
        /*0b34*/ 	.word	0x000161d0


	//   ....[139]....
        /*0b38*/ 	.word	0x00016290


	//   ....[140]....
        /*0b3c*/ 	.word	0x00016350


	//   ....[141]....
        /*0b40*/ 	.word	0x00016410


	//   ....[142]....
        /*0b44*/ 	.word	0x000164d0


	//   ....[143]....
        /*0b48*/ 	.word	0x00016580


	//   ....[144]....
        /*0b4c*/ 	.word	0x00016680


	//   ....[145]....
        /*0b50*/ 	.word	0x000166d0


	//   ....[146]....
        /*0b54*/ 	.word	0x00016730


	//   ....[147]....
        /*0b58*/ 	.word	0x00016810


	//   ....[148]....
        /*0b5c*/ 	.word	0x00016b40


	//   ....[149]....
        /*0b60*/ 	.word	0x00016be0


	//   ....[150]....
        /*0b64*/ 	.word	0x00016d00


	//   ....[151]....
        /*0b68*/ 	.word	0x00016d80


	//   ....[152]....
        /*0b6c*/ 	.word	0x00016e00


	//   ....[153]....
        /*0b70*/ 	.word	0x00016e80


	//   ....[154]....
        /*0b74*/ 	.word	0x00016f00


	//   ....[155]....
        /*0b78*/ 	.word	0x00016f90


	//   ....[156]....
        /*0b7c*/ 	.word	0x00017030


	//   ....[157]....
        /*0b80*/ 	.word	0x000170d0


	//   ....[158]....
        /*0b84*/ 	.word	0x00017150


	//   ....[159]....
        /*0b88*/ 	.word	0x000171d0


	//   ....[160]....
        /*0b8c*/ 	.word	0x00017250


	//   ....[161]....
        /*0b90*/ 	.word	0x000172e0


	//   ....[162]....
        /*0b94*/ 	.word	0x00017360


	//   ....[163]....
        /*0b98*/ 	.word	0x00017400


	//   ....[164]....
        /*0b9c*/ 	.word	0x00017490


	//   ....[165]....
        /*0ba0*/ 	.word	0x000175c0


	//----- nvinfo : EIATTR_REG_RECONFIG
	.align		4
.L_1627:
        /*0ba4*/ 	.byte	0x01, 0x54
	.zero		2


	//----- nvinfo : EIATTR_SYSCALL_OFFSETS
	.align		4
        /*0ba8*/ 	.byte	0x04, 0x46
        /*0baa*/ 	.short	(.L_1629 - .L_1628)


	//   ....[0]....
.L_1628:
        /*0bac*/ 	.word	0x00001b80


	//   ....[1]....
        /*0bb0*/ 	.word	0x0000f020


	//   ....[2]....
        /*0bb4*/ 	.word	0x0000f180


	//   ....[3]....
        /*0bb8*/ 	.word	0x0000f280


	//   ....[4]....
        /*0bbc*/ 	.word	0x0000fb90


	//   ....[5]....
        /*0bc0*/ 	.word	0x000107a0


	//----- nvinfo : EIATTR_MBARRIER_INSTR_OFFSETS
	.align		4
.L_1629:
        /*0bc4*/ 	.byte	0x04, 0x39
        /*0bc6*/ 	.short	(.L_1631 - .L_1630)


	//   ....[0]....
.L_1630:
        /*0bc8*/ 	.word	0x00000280
        /*0bcc*/ 	.word	0x000000ff
        /*0bd0*/ 	.word	0x00032400
        /*0bd4*/ 	.short	0x0100
        /*0bd6*/ 	.byte	0x08
	.zero		1


	//   ....[1]....
        /*0bd8*/ 	.word	0x00000290
        /*0bdc*/ 	.word	0x000000ff
        /*0be0*/ 	.word	0x00032410
        /*0be4*/ 	.short	0x0100
        /*0be6*/ 	.byte	0x08
	.zero		1


	//   ....[2]....
        /*0be8*/ 	.word	0x000002a0
        /*0bec*/ 	.word	0x000000ff
        /*0bf0*/ 	.word	0x00032420
        /*0bf4*/ 	.short	0x0100
        /*0bf6*/ 	.byte	0x08
	.zero		1


	//   ....[3]....
        /*0bf8*/ 	.word	0x00000390
        /*0bfc*/ 	.word	0x000000ff
        /*0c00*/ 	.word	0x00032430
        /*0c04*/ 	.short	0x0100
        /*0c06*/ 	.byte	0x08
	.zero		1


	//   ....[4]....
        /*0c08*/ 	.word	0x000003a0
        /*0c0c*/ 	.word	0x000000ff
        /*0c10*/ 	.word	0x00032440
        /*0c14*/ 	.short	0x0100
        /*0c16*/ 	.byte	0x08
	.zero		1


	//   ....[5]....
        /*0c18*/ 	.word	0x000003b0
        /*0c1c*/ 	.word	0x000000ff
        /*0c20*/ 	.word	0x00032438
        /*0c24*/ 	.short	0x0100
        /*0c26*/ 	.byte	0x08
	.zero		1


	//   ....[6]....
        /*0c28*/ 	.word	0x000003c0
        /*0c2c*/ 	.word	0x000000ff
        /*0c30*/ 	.word	0x00032448
        /*0c34*/ 	.short	0x0100
        /*0c36*/ 	.byte	0x08
	.zero		1


	//   ....[7]....
        /*0c38*/ 	.word	0x000004f0
        /*0c3c*/ 	.word	0x000000ff
        /*0c40*/ 	.word	0x00032450
        /*0c44*/ 	.short	0x0100
        /*0c46*/ 	.byte	0x08
	.zero		1


	//   ....[8]....
        /*0c48*/ 	.word	0x00000500
        /*0c4c*/ 	.word	0x000000ff
        /*0c50*/ 	.word	0x00032460
        /*0c54*/ 	.short	0x0100
        /*0c56*/ 	.byte	0x08
	.zero		1


	//   ....[9]....
        /*0c58*/ 	.word	0x00000510
        /*0c5c*/ 	.word	0x000000ff
        /*0c60*/ 	.word	0x00032458
        /*0c64*/ 	.short	0x0100
        /*0c66*/ 	.byte	0x08
	.zero		1


	//   ....[10]....
        /*0c68*/ 	.word	0x00000520
        /*0c6c*/ 	.word	0x000000ff
        /*0c70*/ 	.word	0x00032468
        /*0c74*/ 	.short	0x0100
        /*0c76*/ 	.byte	0x08
	.zero		1


	//   ....[11]....
        /*0c78*/ 	.word	0x00000610
        /*0c7c*/ 	.word	0x000000ff
        /*0c80*/ 	.word	0x00032470
        /*0c84*/ 	.short	0x0100
        /*0c86*/ 	.byte	0x06
	.zero		1


	//   ....[12]....
        /*0c88*/ 	.word	0x00000620
        /*0c8c*/ 	.word	0x000000ff
        /*0c90*/ 	.word	0x00032480
        /*0c94*/ 	.short	0x0100
        /*0c96*/ 	.byte	0x06
	.zero		1


	//   ....[13]....
        /*0c98*/ 	.word	0x00000630
        /*0c9c*/ 	.word	0x000000ff
        /*0ca0*/ 	.word	0x00032478
        /*0ca4*/ 	.short	0x0100
        /*0ca6*/ 	.byte	0x06
	.zero		1


	//   ....[14]....
        /*0ca8*/ 	.word	0x00000640
        /*0cac*/ 	.word	0x000000ff
        /*0cb0*/ 	.word	0x00032488
        /*0cb4*/ 	.short	0x0100
        /*0cb6*/ 	.byte	0x06
	.zero		1


	//   ....[15]....
        /*0cb8*/ 	.word	0x00000770
        /*0cbc*/ 	.word	0x000000ff
        /*0cc0*/ 	.word	0x00032490
        /*0cc4*/ 	.short	0x0100
        /*0cc6*/ 	.byte	0x08
	.zero		1


	//   ....[16]....
        /*0cc8*/ 	.word	0x00000780
        /*0ccc*/ 	.word	0x000000ff
        /*0cd0*/ 	.word	0x000324a0
        /*0cd4*/ 	.short	0x0100
        /*0cd6*/ 	.byte	0x08
	.zero		1


	//   ....[17]....
        /*0cd8*/ 	.word	0x00000790
        /*0cdc*/ 	.word	0x000000ff
        /*0ce0*/ 	.word	0x00032498
        /*0ce4*/ 	.short	0x0100
        /*0ce6*/ 	.byte	0x08
	.zero		1


	//   ....[18]....
        /*0ce8*/ 	.word	0x000007a0
        /*0cec*/ 	.word	0x000000ff
        /*0cf0*/ 	.word	0x000324a8
        /*0cf4*/ 	.short	0x0100
        /*0cf6*/ 	.byte	0x08
	.zero		1


	//   ....[19]....
        /*0cf8*/ 	.word	0x000008d0
        /*0cfc*/ 	.word	0x000000ff
        /*0d00*/ 	.word	0x000324b0
        /*0d04*/ 	.short	0x0100
        /*0d06*/ 	.byte	0x08
	.zero		1


	//   ....[20]....
        /*0d08*/ 	.word	0x000008e0
        /*0d0c*/ 	.word	0x000000ff
        /*0d10*/ 	.word	0x000324c0
        /*0d14*/ 	.short	0x0100
        /*0d16*/ 	.byte	0x08
	.zero		1


	//   ....[21]....
        /*0d18*/ 	.word	0x000008f0
        /*0d1c*/ 	.word	0x000000ff
        /*0d20*/ 	.word	0x000324b8
        /*0d24*/ 	.short	0x0100
        /*0d26*/ 	.byte	0x08
	.zero		1


	//   ....[22]....
        /*0d28*/ 	.word	0x00000900
        /*0d2c*/ 	.word	0x000000ff
        /*0d30*/ 	.word	0x000324c8
        /*0d34*/ 	.short	0x0100
        /*0d36*/ 	.byte	0x08
	.zero		1


	//   ....[23]....
        /*0d38*/ 	.word	0x00001c40
        /*0d3c*/ 	.word	0x00000005
        /*0d40*/ 	.word	0x00032400
        /*0d44*/ 	.short	0x010a
        /*0d46*/ 	.byte	0x3f
	.zero		1


	//   ....[24]....
        /*0d48*/ 	.word	0x00001d20
        /*0d4c*/ 	.word	0x00000000
        /*0d50*/ 	.word	0x00032430
        /*0d54*/ 	.short	0x010a
        /*0d56*/ 	.byte	0x3f
	.zero		1


	//   ....[25]....
        /*0d58*/ 	.word	0x00001d60
        /*0d5c*/ 	.word	0x00000000
        /*0d60*/ 	.word	0x00032430
        /*0d64*/ 	.short	0x010a
        /*0d66*/ 	.byte	0x3f
	.zero		1


	//   ....[26]....
        /*0d68*/ 	.word	0x00002060
        /*0d6c*/ 	.word	0x00000005
        /*0d70*/ 	.word	0x00032410
        /*0d74*/ 	.short	0x010a
        /*0d76*/ 	.byte	0x3f
	.zero		1


	//   ....[27]....
        /*0d78*/ 	.word	0x000020a0
        /*0d7c*/ 	.word	0x00000000
        /*0d80*/ 	.word	0x00032450
        /*0d84*/ 	.short	0x010a
        /*0d86*/ 	.byte	0x3f
	.zero		1


	//   ....[28]....
        /*0d88*/ 	.word	0x000020e0
        /*0d8c*/ 	.word	0x00000000
        /*0d90*/ 	.word	0x00032450
        /*0d94*/ 	.short	0x010a
        /*0d96*/ 	.byte	0x3f
	.zero		1


	//   ....[29]....
        /*0d98*/ 	.word	0x00003c80
        /*0d9c*/ 	.word	0x00000018
        /*0da0*/ 	.word	0x00000000
        /*0da4*/ 	.short	0x0101
        /*0da6*/ 	.byte	0x3f
	.zero		1


	//   ....[30]....
        /*0da8*/ 	.word	0x00004820
        /*0dac*/ 	.word	0x00000000
        /*0db0*/ 	.word	0x00000000
        /*0db4*/ 	.short	0x0101
        /*0db6*/ 	.byte	0x3f
	.zero		1


	//   ....[31]....
        /*0db8*/ 	.word	0x00004940
        /*0dbc*/ 	.word	0x000000ff
        /*0dc0*/ 	.word	0x00032430
        /*0dc4*/ 	.short	0x010a
        /*0dc6*/ 	.byte	0x04
	.zero		1


	//   ....[32]....
        /*0dc8*/ 	.word	0x00004980
        /*0dcc*/ 	.word	0x000000ff
        /*0dd0*/ 	.word	0x00032430
        /*0dd4*/ 	.short	0x010a
        /*0dd6*/ 	.byte	0x04
	.zero		1


	//   ....[33]....
        /*0dd8*/ 	.word	0x00004b90
        /*0ddc*/ 	.word	0x000000ff
        /*0de0*/ 	.word	0x00032450
        /*0de4*/ 	.short	0x010a
        /*0de6*/ 	.byte	0x04
	.zero		1


	//   ....[34]....
        /*0de8*/ 	.word	0x00004bd0
        /*0dec*/ 	.word	0x000000ff
        /*0df0*/ 	.word	0x00032450
        /*0df4*/ 	.short	0x010a
        /*0df6*/ 	.byte	0x04
	.zero		1


	//   ....[35]....
        /*0df8*/ 	.word	0x00006480
        /*0dfc*/ 	.word	0x00000099
        /*0e00*/ 	.word	0x00000000
        /*0e04*/ 	.short	0x0101
        /*0e06*/ 	.byte	0x3f
	.zero		1


	//   ....[36]....
        /*0e08*/ 	.word	0x00007870
        /*0e0c*/ 	.word	0x000000bb
        /*0e10*/ 	.word	0x00000000
        /*0e14*/ 	.short	0x0101
        /*0e16*/ 	.byte	0x3f
	.zero		1


	//   ....[37]....
        /*0e18*/ 	.word	0x000079a0
        /*0e1c*/ 	.word	0x000000ff
        /*0e20*/ 	.word	0x00032430
        /*0e24*/ 	.short	0x010a
        /*0e26*/ 	.byte	0x04
	.zero		1


	//   ....[38]....
        /*0e28*/ 	.word	0x000079e0
        /*0e2c*/ 	.word	0x000000ff
        /*0e30*/ 	.word	0x00032430
        /*0e34*/ 	.short	0x010a
        /*0e36*/ 	.byte	0x04
	.zero		1


	//   ....[39]....
        /*0e38*/ 	.word	0x00007bf0
        /*0e3c*/ 	.word	0x000000ff
        /*0e40*/ 	.word	0x00032450
        /*0e44*/ 	.short	0x010a
        /*0e46*/ 	.byte	0x04
	.zero		1


	//   ....[40]....
        /*0e48*/ 	.word	0x00007c30
        /*0e4c*/ 	.word	0x000000ff
        /*0e50*/ 	.word	0x00032450
        /*0e54*/ 	.short	0x010a
        /*0e56*/ 	.byte	0x04
	.zero		1


	//   ....[41]....
        /*0e58*/ 	.word	0x00008fe0
        /*0e5c*/ 	.word	0x00000098
        /*0e60*/ 	.word	0x00000000
        /*0e64*/ 	.short	0x0101
        /*0e66*/ 	.byte	0x3f
	.zero		1


	//   ....[42]....
        /*0e68*/ 	.word	0x0000a190
        /*0e6c*/ 	.word	0x000000d6
        /*0e70*/ 	.word	0x00000000
        /*0e74*/ 	.short	0x0101
        /*0e76*/ 	.byte	0x3f
	.zero		1


	//   ....[43]....
        /*0e78*/ 	.word	0x0000c690
        /*0e7c*/ 	.word	0x00000097
        /*0e80*/ 	.word	0x00000000
        /*0e84*/ 	.short	0x0101
        /*0e86*/ 	.byte	0x3f
	.zero		1


	//   ....[44]....
        /*0e88*/ 	.word	0x0000f6d0
        /*0e8c*/ 	.word	0x00000000
        /*0e90*/ 	.word	0x00032440
        /*0e94*/ 	.short	0x010a
        /*0e96*/ 	.byte	0x3f
	.zero		1


	//   ....[45]....
        /*0e98*/ 	.word	0x00010540
        /*0e9c*/ 	.word	0x00000008
        /*0ea0*/ 	.word	0x00032400
        /*0ea4*/ 	.short	0x0107
        /*0ea6*/ 	.byte	0x3f
	.zero		1


	//   ....[46]....
        /*0ea8*/ 	.word	0x000105e0
        /*0eac*/ 	.word	0x00000002
        /*0eb0*/ 	.word	0x00032400
        /*0eb4*/ 	.short	0x0101
        /*0eb6*/ 	.byte	0x3f
	.zero		1


	//   ....[47]....
        /*0eb8*/ 	.word	0x00011130
        /*0ebc*/ 	.word	0x00000007
        /*0ec0*/ 	.word	0x00032410
        /*0ec4*/ 	.short	0x0107
        /*0ec6*/ 	.byte	0x3f
	.zero		1


	//   ....[48]....
        /*0ec8*/ 	.word	0x00011230
        /*0ecc*/ 	.word	0x00000002
        /*0ed0*/ 	.word	0x00032410
        /*0ed4*/ 	.short	0x0101
        /*0ed6*/ 	.byte	0x3f
	.zero		1


	//   ....[49]....
        /*0ed8*/ 	.word	0x00011250
        /*0edc*/ 	.word	0x00000002
        /*0ee0*/ 	.word	0x00032420
        /*0ee4*/ 	.short	0x010a
        /*0ee6*/ 	.byte	0x3f
	.zero		1


	//   ....[50]....
        /*0ee8*/ 	.word	0x00011360
        /*0eec*/ 	.word	0x00000002
        /*0ef0*/ 	.word	0x00032460
        /*0ef4*/ 	.short	0x010a
        /*0ef6*/ 	.byte	0x3f
	.zero		1


	//   ....[51]....
        /*0ef8*/ 	.word	0x00011c40
        /*0efc*/ 	.word	0x00000003
        /*0f00*/ 	.word	0x00032440
        /*0f04*/ 	.short	0x010a
        /*0f06*/ 	.byte	0x3f
	.zero		1


	//   ....[52]....
        /*0f08*/ 	.word	0x00011ea0
        /*0f0c*/ 	.word	0x00000003
        /*0f10*/ 	.word	0x00032460
        /*0f14*/ 	.short	0x010a
        /*0f16*/ 	.byte	0x3f
	.zero		1


	//   ....[53]....
        /*0f18*/ 	.word	0x00012720
        /*0f1c*/ 	.word	0x00000004
        /*0f20*/ 	.word	0x00032440
        /*0f24*/ 	.short	0x010a
        /*0f26*/ 	.byte	0x3f
	.zero		1


	//   ....[54]....
        /*0f28*/ 	.word	0x00012970
        /*0f2c*/ 	.word	0x00000004
        /*0f30*/ 	.word	0x00032460
        /*0f34*/ 	.short	0x010a
        /*0f36*/ 	.byte	0x3f
	.zero		1


	//   ....[55]....
        /*0f38*/ 	.word	0x00013180
        /*0f3c*/ 	.word	0x00000004
        /*0f40*/ 	.word	0x00032440
        /*0f44*/ 	.short	0x010a
        /*0f46*/ 	.byte	0x3f
	.zero		1


	//   ....[56]....
        /*0f48*/ 	.word	0x000133e0
        /*0f4c*/ 	.word	0x00000004
        /*0f50*/ 	.word	0x00032460
        /*0f54*/ 	.short	0x010a
        /*0f56*/ 	.byte	0x3f
	.zero		1


	//   ....[57]....
        /*0f58*/ 	.word	0x00014860
        /*0f5c*/ 	.word	0x00000000
        /*0f60*/ 	.word	0x00032420
        /*0f64*/ 	.short	0x010a
        /*0f66*/ 	.byte	0x3f
	.zero		1


	//   ....[58]....
        /*0f68*/ 	.word	0x00014a40
        /*0f6c*/ 	.word	0x00000006
        /*0f70*/ 	.word	0x00000000
        /*0f74*/ 	.short	0x010a
        /*0f76*/ 	.byte	0x3f
	.zero		1


	//   ....[59]....
        /*0f78*/ 	.word	0x00014ab0
        /*0f7c*/ 	.word	0x00000007
        /*0f80*/ 	.word	0x00000000
        /*0f84*/ 	.short	0x010a
        /*0f86*/ 	.byte	0x3f
	.zero		1


	//   ....[60]....
        /*0f88*/ 	.word	0x00014b20
        /*0f8c*/ 	.word	0x00000004
        /*0f90*/ 	.word	0x00000000
        /*0f94*/ 	.short	0x010a
        /*0f96*/ 	.byte	0x3f
	.zero		1


	//   ....[61]....
        /*0f98*/ 	.word	0x00014b50
        /*0f9c*/ 	.word	0x00000003
        /*0fa0*/ 	.word	0x00000000
        /*0fa4*/ 	.short	0x010a
        /*0fa6*/ 	.byte	0x3f
	.zero		1


	//   ....[62]....
        /*0fa8*/ 	.word	0x00014bb0
        /*0fac*/ 	.word	0x00000005
        /*0fb0*/ 	.word	0x00032400
        /*0fb4*/ 	.short	0x010a
        /*0fb6*/ 	.byte	0x3f
	.zero		1


	//   ....[63]....
        /*0fb8*/ 	.word	0x00014c00
        /*0fbc*/ 	.word	0x00000000
        /*0fc0*/ 	.word	0x00032430
        /*0fc4*/ 	.short	0x010a
        /*0fc6*/ 	.byte	0x3f
	.zero		1


	//   ....[64]....
        /*0fc8*/ 	.word	0x00014c50
        /*0fcc*/ 	.word	0x00000005
        /*0fd0*/ 	.word	0x00032410
        /*0fd4*/ 	.short	0x010a
        /*0fd6*/ 	.byte	0x3f
	.zero		1


	//   ....[65]....
        /*0fd8*/ 	.word	0x00014ca0
        /*0fdc*/ 	.word	0x00000000
        /*0fe0*/ 	.word	0x00032450
        /*0fe4*/ 	.short	0x010a
        /*0fe6*/ 	.byte	0x3f
	.zero		1


	//   ....[66]....
        /*0fe8*/ 	.word	0x00014d00
        /*0fec*/ 	.word	0x00000098
        /*0ff0*/ 	.word	0x00032430
        /*0ff4*/ 	.short	0x010a
        /*0ff6*/ 	.byte	0x3f
	.zero		1


	//   ....[67]....
        /*0ff8*/ 	.word	0x00014d60
        /*0ffc*/ 	.word	0x000000d4
        /*1000*/ 	.word	0x00032450
        /*1004*/ 	.short	0x010a
        /*1006*/ 	.byte	0x3f
	.zero		1


	//   ....[68]....
        /*1008*/ 	.word	0x00014dc0
        /*100c*/ 	.word	0x00000098
        /*1010*/ 	.word	0x00032430
        /*1014*/ 	.short	0x010a
        /*1016*/ 	.byte	0x3f
	.zero		1


	//   ....[69]....
        /*1018*/ 	.word	0x00014e20
        /*101c*/ 	.word	0x000000ca
        /*1020*/ 	.word	0x00032450
        /*1024*/ 	.short	0x010a
        /*1026*/ 	.byte	0x3f
	.zero		1


	//   ....[70]....
        /*1028*/ 	.word	0x00014fc0
        /*102c*/ 	.word	0x00000000
        /*1030*/ 	.word	0x00032440
        /*1034*/ 	.short	0x010a
        /*1036*/ 	.byte	0x3f
	.zero		1


	//   ....[71]....
        /*1038*/ 	.word	0x00016860
        /*103c*/ 	.word	0x00000002
        /*1040*/ 	.word	0x00032420
        /*1044*/ 	.short	0x010a
        /*1046*/ 	.byte	0x3f
	.zero		1


	//   ....[72]....
        /*1048*/ 	.word	0x000168b0
        /*104c*/ 	.word	0x00000002
        /*1050*/ 	.word	0x00032460
        /*1054*/ 	.short	0x010a
        /*1056*/ 	.byte	0x3f
	.zero		1


	//   ....[73]....
        /*1058*/ 	.word	0x00016900
        /*105c*/ 	.word	0x00000003
        /*1060*/ 	.word	0x00032440
        /*1064*/ 	.short	0x010a
        /*1066*/ 	.byte	0x3f
	.zero		1


	//   ....[74]....
        /*1068*/ 	.word	0x00016950
        /*106c*/ 	.word	0x00000003
        /*1070*/ 	.word	0x00032460
        /*1074*/ 	.short	0x010a
        /*1076*/ 	.byte	0x3f
	.zero		1


	//   ....[75]....
        /*1078*/ 	.word	0x000169a0
        /*107c*/ 	.word	0x00000004
        /*1080*/ 	.word	0x00032440
        /*1084*/ 	.short	0x010a
        /*1086*/ 	.byte	0x3f
	.zero		1


	//   ....[76]....
        /*1088*/ 	.word	0x000169f0
        /*108c*/ 	.word	0x00000004
        /*1090*/ 	.word	0x00032460
        /*1094*/ 	.short	0x010a
        /*1096*/ 	.byte	0x3f
	.zero		1


	//   ....[77]....
        /*1098*/ 	.word	0x00016a40
        /*109c*/ 	.word	0x00000004
        /*10a0*/ 	.word	0x00032440
        /*10a4*/ 	.short	0x010a
        /*10a6*/ 	.byte	0x3f
	.zero		1


	//   ....[78]....
        /*10a8*/ 	.word	0x00016a90
        /*10ac*/ 	.word	0x00000004
        /*10b0*/ 	.word	0x00032460
        /*10b4*/ 	.short	0x010a
        /*10b6*/ 	.byte	0x3f
	.zero		1


	//   ....[79]....
        /*10b8*/ 	.word	0x000174e0
        /*10bc*/ 	.word	0x00000000
        /*10c0*/ 	.word	0x00032420
        /*10c4*/ 	.short	0x010a
        /*10c6*/ 	.byte	0x3f
	.zero		1


	//   ....[80]....
        /*10c8*/ 	.word	0x00017680
        /*10cc*/ 	.word	0x00000006
        /*10d0*/ 	.word	0x00000000
        /*10d4*/ 	.short	0x010a
        /*10d6*/ 	.byte	0x3f
	.zero		1


	//   ....[81]....
        /*10d8*/ 	.word	0x000176d0
        /*10dc*/ 	.word	0x00000007
        /*10e0*/ 	.word	0x00000000
        /*10e4*/ 	.short	0x010a
        /*10e6*/ 	.byte	0x3f
	.zero		1


	//   ....[82]....
        /*10e8*/ 	.word	0x00017720
        /*10ec*/ 	.word	0x00000004
        /*10f0*/ 	.word	0x00000000
        /*10f4*/ 	.short	0x010a
        /*10f6*/ 	.byte	0x3f
	.zero		1


	//----- nvinfo : EIATTR_NUM_MBARRIERS
	.align		4
.L_1631:
        /*10f8*/ 	.byte	0x03, 0x38
        /*10fa*/ 	.short	0x0017


	//----- nvinfo : EIATTR_EXIT_INSTR_OFFSETS
	.align		4
        /*10fc*/ 	.byte	0x04, 0x1c
        /*10fe*/ 	.short	(.L_1633 - .L_1632)


	//   ....[0]....
.L_1632:
        /*1100*/ 	.word	0x00000ac0


	//   ....[1]....
        /*1104*/ 	.word	0x0000da60


	//   ....[2]....
        /*1108*/ 	.word	0x00014ba0


	//----- nvinfo : EIATTR_MAX_THREADS
	.align		4
.L_1633:
        /*110c*/ 	.byte	0x04, 0x05
        /*110e*/ 	.short	(.L_1635 - .L_1634)
.L_1634:
        /*1110*/ 	.word	0x00000180
        /*1114*/ 	.word	0x00000001
        /*1118*/ 	.word	0x00000001


	//----- nvinfo : EIATTR_CRS_STACK_SIZE
	.align		4
.L_1635:
        /*111c*/ 	.byte	0x04, 0x1e
        /*111e*/ 	.short	(.L_1637 - .L_1636)
.L_1636:
        /*1120*/ 	.word	0x00000000


	//----- nvinfo : EIATTR_CBANK_PARAM_SIZE
	.align		4
.L_1637:
        /*1124*/ 	.byte	0x03, 0x19
        /*1126*/ 	.short	0x0bf0


	//----- nvinfo : EIATTR_PARAM_CBANK
	.align		4
        /*1128*/ 	.byte	0x04, 0x0a
        /*112a*/ 	.short	(.L_1639 - .L_1638)
	.align		4
.L_1638:
        /*112c*/ 	.word	index@(.nv.constant0._ZN7cutlass13device_kernelIN5flash11enable_sm90INS1_16FlashAttnFwdSm90INS1_25CollectiveMainloopFwdSm90ILi2EN4cute5tupleIJNS5_1CILi1EEES8_S8_EEENS6_IJNS7_ILi128EEENS7_ILi96EEENS7_ILi64EEEEEELi256ENS_10bfloat16_tEfNS_4arch4Sm90ELb1ELb0ELb1ELb1ELb0ELb0ELb1ELb1ELb0ELb1ELb0ELb0EEENS1_21CollectiveEpilogueFwdINS6_IJSA_NS7_ILi256EEESB_EEES9_SE_SG_Li256ELb1ELb1ELb0ELb0EEENS1_36VarlenDynamicPersistentTileSchedulerILi128ELi96ELi256ELi128ELb0ELb1ELb1ELb1ELb1ELb1EEEEEEEEEvNT_6ParamsE)
        /*1130*/ 	.short	0x0210
        /*1132*/ 	.short	0x0bf0


	//----- nvinfo : EIATTR_SW_WAR
	.align		4
.L_1639:
        /*1134*/ 	.byte	0x04, 0x36
        /*1136*/ 	.short	(.L_1641 - .L_1640)
.L_1640:
        /*1138*/ 	.word	0x00000008
.L_1641:


//--------------------- .nv.info._ZN7cutlass13device_kernelIN5flash11enable_sm90INS1_16FlashAttnFwdSm90INS1_25CollectiveMainloopFwdSm90ILi2EN4cute5tupleIJNS5_1CILi1EEES8_S8_EEENS6_IJNS7_ILi128EEENS7_ILi96EEENS7_ILi64EEEEEELi256ENS_10bfloat16_tEfNS_4arch4Sm90ELb1ELb0ELb1ELb1ELb0ELb1ELb1ELb1ELb0ELb1ELb0ELb0EEENS1_21CollectiveEpilogueFwdINS6_IJSA_NS7_ILi256EEESB_EEES9_SE_SG_Li256ELb1ELb1ELb0ELb0EEENS1_36VarlenDynamicPersistentTileSchedulerILi128ELi96ELi256ELi128ELb0ELb1ELb1ELb1ELb1ELb1EEEEEEEEEvNT_6ParamsE --------------------------
	.section	.nv.info._ZN7cutlass13device_kernelIN5flash11enable_sm90INS1_16FlashAttnFwdSm90INS1_25CollectiveMainloopFwdSm90ILi2EN4cute5tupleIJNS5_1CILi1EEES8_S8_EEENS6_IJNS7_ILi128EEENS7_ILi96EEENS7_ILi64EEEEEELi256ENS_10bfloat16_tEfNS_4arch4Sm90ELb1ELb0ELb1ELb1ELb0ELb1ELb1ELb1ELb0ELb1ELb0ELb0EEENS1_21CollectiveEpilogueFwdINS6_IJSA_NS7_ILi256EEESB_EEES9_SE_SG_Li256ELb1ELb1ELb0ELb0EEENS1_36VarlenDynamicPersistentTileSchedulerILi128ELi96ELi256ELi128ELb0ELb1ELb1ELb1ELb1ELb1EEEEEEEEEvNT_6ParamsE,"",@"SHT_CUDA_INFO"
	.sectionflags	@""
	.align	4


	//----- nvinfo : EIATTR_CUDA_API_VERSION
	.align		4
        /*0000*/ 	.byte	0x04, 0x37
        /*0002*/ 	.short	(.L_1643 - .L_1642)
.L_1642:
        /*0004*/ 	.word	0x00000082


	//----- nvinfo : EIATTR_KPARAM_INFO
	.align		4
.L_1643:
        /*0008*/ 	.byte	0x04, 0x17
        /*000a*/ 	.short	(.L_1645 - .L_1644)
.L_1644:
        /*000c*/ 	.word	0x00000000
        /*0010*/ 	.short	0x0000
        /*0012*/ 	.short	0x0070
        /*0014*/ 	.byte	0x00, 0xf0, 0x01, 0x2e


	//----- nvinfo : EIATTR_SPARSE_MMA_MASK
	.align		4
.L_1645:
        /*0018*/ 	.byte	0x03, 0x50
        /*001a*/ 	.short	0x0000


	//----- nvinfo : EIATTR_MAXREG_COUNT
	.align		4
        /*001c*/ 	.byte	0x03, 0x1b
        /*001e*/ 	.short	0x00a8


	//----- nvinfo : EIATTR_NUM_BARRIERS
	.align		4
        /*0020*/ 	.byte	0x02, 0x4c
        /*0022*/ 	.byte	0x10
	.zero		1


	//----- nvinfo : EIATTR_EXTERNS
	.align		4
        /*0024*/ 	.byte	0x04, 0x0f
        /*0026*/ 	.short	(.L_1647 - .L_1646)


	//   ....[0]....
	.align		4
.L_1646:
        /*0028*/ 	.word	index@(__assertfail)


	//----- nvinfo : EIATTR_ANNOTATIONS
	.align		4
.L_1647:
        /*002c*/ 	.byte	0x04, 0x55
        /*002e*/ 	.short	(.L_1649 - .L_1648)


	//   ....[0]....
.L_1648:
        /* <DEDUP_REMOVED lines=181> */


	//----- nvinfo : EIATTR_MERCURY_ISA_VERSION
	.align		4
.L_1649:
        /*0b70*/ 	.byte	0x03, 0x5f
        /*0b72*/ 	.short	0x0101


	//----- nvinfo : EIATTR_UNUSED_LOAD_BYTE_OFFSET
	.align		4
        /*0b74*/ 	.byte	0x04, 0x44
        /*0b76*/ 	.short	(.L_1651 - .L_1650)


	//   ....[0]....
.L_1650:
        /*0b78*/ 	.word	0x00000af0
        /*0b7c*/ 	.word	0x0000fff0


	//   ....[1]....
        /*0b80*/ 	.word	0x00013720
        /*0b84*/ 	.word	0x0000fff0


	//----- nvinfo : EIATTR_INT_WARP_WIDE_INSTR_OFFSETS
	.align		4
.L_1651:
        /*0b88*/ 	.byte	0x04, 0x31
        /*0b8a*/ 	.short	(.L_1653 - .L_1652)


	//   ....[0]....
.L_1652:
        /*0b8c*/ 	.word	0x00000180


	//   ....[1]....
        /*0b90*/ 	.word	0x000001c0


	//   ....[2]....
        /*0b94*/ 	.word	0x00000230


	//   ....[3]....
        /*0b98*/ 	.word	0x000002a0


	//   ....[4]....
        /*0b9c*/ 	.word	0x00019280


	//   ....[5]....
        /*0ba0*/ 	.word	0x00019310


	//   ....[6]....
        /*0ba4*/ 	.word	0x0001dfe0


	//   ....[7]....
        /*0ba8*/ 	.word	0x0001e070


	//----- nvinfo : EIATTR_COOP_GROUP_MASK_REGIDS
	.align		4
.L_1653:
        /*0bac*/ 	.byte	0x04, 0x29
        /*0bae*/ 	.short	(.L_1655 - .L_1654)


	//   ....[0]....
.L_1654:
        /*0bb0*/ 	.word	0xffffffff


	//   ....[1]....
        /*0bb4*/ 	.word	0xffffffff


	//   ....[2]....
        /*0bb8*/ 	.word	0xffffffff


	//   ....[3]....
        /*0bbc*/ 	.word	0xffffffff


	//   ....[4]....
        /*0bc0*/ 	.word	0xffffffff


	//   ....[5]....
        /*0bc4*/ 	.word	0xffffffff


	//   ....[6]....
        /*0bc8*/ 	.word	0xffffffff


	//   ....[7]....
        /*0bcc*/ 	.word	0xffffffff


	//   ....[8]....
        /*0bd0*/ 	.word	0xffffffff


	//   ....[9]....
        /*0bd4*/ 	.word	0xffffffff


	//   ....[10]....
        /*0bd8*/ 	.word	0xffffffff


	//   ....[11]....
        /*0bdc*/ 	.word	0xffffffff


	//   ....[12]....
        /*0be0*/ 	.word	0xffffffff


	//   ....[13]....
        /*0be4*/ 	.word	0xffffffff


	//   ....[14]....
        /*0be8*/ 	.word	0xffffffff


	//   ....[15]....
        /*0bec*/ 	.word	0xffffffff


	//   ....[16]....
        /*0bf0*/ 	.word	0xffffffff


	//   ....[17]....
        /*0bf4*/ 	.word	0xffffffff


	//   ....[18]....
        /*0bf8*/ 	.word	0xffffffff


	//   ....[19]....
        /*0bfc*/ 	.word	0xffffffff


	//   ....[20]....
        /*0c00*/ 	.word	0xffffffff


	//   ....[21]....
        /*0c04*/ 	.word	0xffffffff


	//   ....[22]....
        /*0c08*/ 	.word	0xffffffff


	//   ....[23]....
        /*0c0c*/ 	.word	0xffffffff


	//   ....[24]....
        /*0c10*/ 	.word	0xffffffff


	//   ....[25]....
        /*0c14*/ 	.word	0xffffffff


	//   ....[26]....
        /*0c18*/ 	.word	0xffffffff


	//   ....[27]....
        /*0c1c*/ 	.word	0xffffffff


	//   ....[28]....
        /*0c20*/ 	.word	0xffffffff


	//   ....[29]....
        /*0c24*/ 	.word	0xffffffff


	//   ....[30]....
        /*0c28*/ 	.word	0xffffffff


	//   ....[31]....
        /*0c2c*/ 	.word	0xffffffff


	//   ....[32]....
        /*0c30*/ 	.word	0xffffffff


	//   ....[33]....
        /*0c34*/ 	.word	0xffffffff


	//   ....[34]....
        /*0c38*/ 	.word	0xffffffff


	//   ....[35]....
        /*0c3c*/ 	.word	0xffffffff


	//   ....[36]....
        /*0c40*/ 	.word	0xffffffff


	//   ....[37]....
        /*0c44*/ 	.word	0xffffffff


	//   ....[38]....
        /*0c48*/ 	.word	0xffffffff


	//   ....[39]....
        /*0c4c*/ 	.word	0xffffffff


	//   ....[40]....
        /*0c50*/ 	.word	0xffffffff


	//   ....[41]....
        /*0c54*/ 	.word	0xffffffff


	//   ....[42]....
        /*0c58*/ 	.word	0xffffffff


	//   ....[43]....
        /*0c5c*/ 	.word	0xffffffff


	//   ....[44]....
        /*0c60*/ 	.word	0xffffffff


	//   ....[45]....
        /*0c64*/ 	.word	0xffffffff


	//   ....[46]....
        /*0c68*/ 	.word	0xffffffff


	//   ....[47]....
        /*0c6c*/ 	.word	0xffffffff


	//   ....[48]....
        /*0c70*/ 	.word	0xffffffff


	//   ....[49]....
        /*0c74*/ 	.word	0xffffffff


	//   ....[50]....
        /*0c78*/ 	.word	0xffffffff


	//   ....[51]....
        /*0c7c*/ 	.word	0xffffffff


	//   ....[52]....
        /*0c80*/ 	.word	0xffffffff


	//   ....[53]....
        /*0c84*/ 	.word	0xffffffff


	//   ....[54]....
        /*0c88*/ 	.word	0xffffffff


	//   ....[55]....
        /*0c8c*/ 	.word	0xffffffff


	//   ....[56]....
        /*0c90*/ 	.word	0xffffffff


	//   ....[57]....
        /*0c94*/ 	.word	0xffffffff


	//   ....[58]....
        /*0c98*/ 	.word	0xffffffff


	//   ....[59]....
        /*0c9c*/ 	.word	0xffffffff


	//   ....[60]....
        /*0ca0*/ 	.word	0xffffffff


	//   ....[61]....
        /*0ca4*/ 	.word	0xffffffff


	//   ....[62]....
        /*0ca8*/ 	.word	0xffffffff


	//   ....[63]....
        /*0cac*/ 	.word	0xffffffff


	//   ....[64]....
        /*0cb0*/ 	.word	0xffffffff


	//   ....[65]....
        /*0cb4*/ 	.word	0xffffffff


	//   ....[66]....
        /*0cb8*/ 	.word	0xffffffff


	//   ....[67]....
        /*0cbc*/ 	.word	0xffffffff


	//   ....[68]....
        /*0cc0*/ 	.word	0xffffffff


	//   ....[69]....
        /*0cc4*/ 	.word	0xffffffff


	//   ....[70]....
        /*0cc8*/ 	.word	0xffffffff


	//   ....[71]....
        /*0ccc*/ 	.word	0xffffffff


	//   ....[72]....
        /*0cd0*/ 	.word	0xffffffff


	//   ....[73]....
        /*0cd4*/ 	.word	0xffffffff


	//   ....[74]....
        /*0cd8*/ 	.word	0xffffffff


	//   ....[75]....
        /*0cdc*/ 	.word	0xffffffff


	//   ....[76]....
        /*0ce0*/ 	.word	0xffffffff


	//   ....[77]....
        /*0ce4*/ 	.word	0xffffffff


	//   ....[78]....
        /*0ce8*/ 	.word	0xffffffff


	//   ....[79]....
        /*0cec*/ 	.word	0xffffffff


	//   ....[80]....
        /*0cf0*/ 	.word	0xffffffff


	//   ....[81]....
        /*0cf4*/ 	.word	0xffffffff


	//   ....[82]....
        /*0cf8*/ 	.word	0xffffffff


	//   ....[83]....
        /*0cfc*/ 	.word	0xffffffff


	//   ....[84]....
        /*0d00*/ 	.word	0xffffffff


	//   ....[85]....
        /*0d04*/ 	.word	0xffffffff


	//   ....[86]....
        /*0d08*/ 	.word	0xffffffff


	//   ....[87]....
        /*0d0c*/ 	.word	0xffffffff


	//   ....[88]....
        /*0d10*/ 	.word	0xffffffff


	//   ....[89]....
        /*0d14*/ 	.word	0xffffffff


	//   ....[90]....
        /*0d18*/ 	.word	0xffffffff


	//   ....[91]....
        /*0d1c*/ 	.word	0xffffffff


	//   ....[92]....
        /*0d20*/ 	.word	0xffffffff


	//   ....[93]....
        /*0d24*/ 	.word	0xffffffff


	//   ....[94]....
        /*0d28*/ 	.word	0xffffffff


	//   ....[95]....
        /*0d2c*/ 	.word	0xffffffff


	//   ....[96]....
        /*0d30*/ 	.word	0xffffffff


	//   ....[97]....
        /*0d34*/ 	.word	0xffffffff


	//   ....[98]....
        /*0d38*/ 	.word	0xffffffff


	//   ....[99]....
        /*0d3c*/ 	.word	0xffffffff


	//   ....[100]....
        /*0d40*/ 	.word	0xffffffff


	//   ....[101]....
        /*0d44*/ 	.word	0xffffffff


	//   ....[102]....
        /*0d48*/ 	.word	0xffffffff


	//   ....[103]....
        /*0d4c*/ 	.word	0xffffffff


	//   ....[104]....
        /*0d50*/ 	.word	0xffffffff


	//   ....[105]....
        /*0d54*/ 	.word	0xffffffff


	//   ....[106]....
        /*0d58*/ 	.word	0xffffffff


	//   ....[107]....
        /*0d5c*/ 	.word	0xffffffff


	//   ....[108]....
        /*0d60*/ 	.word	0xffffffff


	//   ....[109]....
        /*0d64*/ 	.word	0xffffffff


	//   ....[110]....
        /*0d68*/ 	.word	0xffffffff


	//   ....[111]....
        /*0d6c*/ 	.word	0xffffffff


	//   ....[112]....
        /*0d70*/ 	.word	0xffffffff


	//   ....[113]....
        /*0d74*/ 	.word	0xffffffff


	//   ....[114]....
        /*0d78*/ 	.word	0xffffffff


	//   ....[115]....
        /*0d7c*/ 	.word	0xffffffff


	//   ....[116]....
        /*0d80*/ 	.word	0xffffffff


	//   ....[117]....
        /*0d84*/ 	.word	0xffffffff


	//   ....[118]....
        /*0d88*/ 	.word	0xffffffff


	//   ....[119]....
        /*0d8c*/ 	.word	0xffffffff


	//   ....[120]....
        /*0d90*/ 	.word	0xffffffff


	//   ....[121]....
        /*0d94*/ 	.word	0xffffffff


	//   ....[122]....
        /*0d98*/ 	.word	0xffffffff


	//   ....[123]....
        /*0d9c*/ 	.word	0xffffffff


	//   ....[124]....
        /*0da0*/ 	.word	0xffffffff


	//   ....[125]....
        /*0da4*/ 	.word	0xffffffff


	//   ....[126]....
        /*0da8*/ 	.word	0xffffffff


	//   ....[127]....
        /*0dac*/ 	.word	0xffffffff


	//   ....[128]....
        /*0db0*/ 	.word	0xffffffff


	//   ....[129]....
        /*0db4*/ 	.word	0xffffffff


	//   ....[130]....
        /*0db8*/ 	.word	0xffffffff


	//   ....[131]....
        /*0dbc*/ 	.word	0xffffffff


	//   ....[132]....
        /*0dc0*/ 	.word	0x0500000f


	//   ....[133]....
        /*0dc4*/ 	.word	0x0500000f


	//   ....[134]....
        /*0dc8*/ 	.word	0x0500000f


	//   ....[135]....
        /*0dcc*/ 	.word	0x0500000f


	//   ....[136]....
        /*0dd0*/ 	.word	0x0500000f


	//   ....[137]....
        /*0dd4*/ 	.word	0x0500000f


	//   ....[138]....
        /*0dd8*/ 	.word	0x0500000f


	//   ....[139]....
        /*0ddc*/ 	.word	0x0500000f


	//   ....[140]....
        /*0de0*/ 	.word	0x0500000f


	//   ....[141]....
        /*0de4*/ 	.word	0x0500000f


	//   ....[142]....
        /*0de8*/ 	.word	0x0500000f


	//   ....[143]....
        /*0dec*/ 	.word	0x0500000f


	//   ....[144]....
        /*0df0*/ 	.word	0x0500000f


	//   ....[145]....
        /*0df4*/ 	.word	0x0500000f


	//   ....[146]....
        /*0df8*/ 	.word	0x0500000f


	//   ....[147]....
        /*0dfc*/ 	.word	0x0500000f


	//   ....[148]....
        /*0e00*/ 	.word	0x0500000f


	//   ....[149]....
        /*0e04*/ 	.word	0x0500000f


	//   ....[150]....
        /*0e08*/ 	.word	0x0500000f


	//   ....[151]....
        /*0e0c*/ 	.word	0x0500000f


	//   ....[152]....
        /*0e10*/ 	.word	0x0500000f


	//   ....[153]....
        /*0e14*/ 	.word	0x0500000f


	//   ....[154]....
        /*0e18*/ 	.word	0x0500000f


	//   ....[155]....
        /*0e1c*/ 	.word	0x0500000f


	//   ....[156]....
        /*0e20*/ 	.word	0x0500000f


	//   ....[157]....
        /*0e24*/ 	.word	0x0500000f


	//   ....[158]....
        /*0e28*/ 	.word	0x0500000f


	//   ....[159]....
        /*0e2c*/ 	.word	0x0500000f


	//   ....[160]....
        /*0e30*/ 	.word	0x0500000f


	//   ....[161]....
        /*0e34*/ 	.word	0x0500000f


	//   ....[162]....
        /*0e38*/ 	.word	0x0500000f


	//   ....[163]....
        /*0e3c*/ 	.word	0x0500000f


	//   ....[164]....
        /*0e40*/ 	.word	0x0500000f


	//   ....[165]....
        /*0e44*/ 	.word	0x0500000f


	//   ....[166]....
        /*0e48*/ 	.word	0x0500000f


	//   ....[167]....
        /*0e4c*/ 	.word	0x0500000f


	//   ....[168]....
        /*0e50*/ 	.word	0x0500000f


	//   ....[169]....
        /*0e54*/ 	.word	0x0500000f


	//   ....[170]....
        /*0e58*/ 	.word	0x0500000f


	//   ....[171]....
        /*0e5c*/ 	.word	0x0500000f


	//   ....[172]....
        /*0e60*/ 	.word	0x0500000f


	//   ....[173]....
        /*0e64*/ 	.word	0x0500000f


	//   ....[174]....
        /*0e68*/ 	.word	0x0500000f


	//   ....[175]....
        /*0e6c*/ 	.word	0x0500000f


	//   ....[176]....
        /*0e70*/ 	.word	0x0500000f


	//   ....[177]....
        /*0e74*/ 	.word	0x0500000f


	//   ....[178]....
        /*0e78*/ 	.word	0x0500000f


	//   ....[179]....
        /*0e7c*/ 	.word	0x0500000f


	//   ....[180]....
        /*0e80*/ 	.word	0x0500000f


	//   ....[181]....
        /*0e84*/ 	.word	0x0500000f


	//   ....[182]....
        /*0e88*/ 	.word	0x0500000f


	//   ....[183]....
        /*0e8c*/ 	.word	0x0500000f


	//   ....[184]....
        /*0e90*/ 	.word	0x0500000f


	//   ....[185]....
        /*0e94*/ 	.word	0x0500000f


	//   ....[186]....
        /*0e98*/ 	.word	0x0500000f


	//   ....[187]....
        /*0e9c*/ 	.word	0x0500000f


	//   ....[188]....
        /*0ea0*/ 	.word	0x0500000f


	//   ....[189]....
        /*0ea4*/ 	.word	0x0500000f


	//   ....[190]....
        /*0ea8*/ 	.word	0x0500000f


	//   ....[191]....
        /*0eac*/ 	.word	0x0500000f


	//   ....[192]....
        /*0eb0*/ 	.word	0x0500000f


	//   ....[193]....
        /*0eb4*/ 	.word	0x0500000f


	//   ....[194]....
        /*0eb8*/ 	.word	0x0500000f


	//   ....[195]....
        /*0ebc*/ 	.word	0x0500000f


	//   ....[196]....
        /*0ec0*/ 	.word	0x0500000f


	//   ....[197]....
        /*0ec4*/ 	.word	0x0500000f


	//   ....[198]....
        /*0ec8*/ 	.word	0x0500000f


	//   ....[199]....
        /*0ecc*/ 	.word	0x0500000f


	//   ....[200]....
        /*0ed0*/ 	.word	0x0500000f


	//   ....[201]....
        /*0ed4*/ 	.word	0x0500000f


	//   ....[202]....
        /*0ed8*/ 	.word	0x0500000f


	//   ....[203]....
        /*0edc*/ 	.word	0x0500000f


	//   ....[204]....
        /*0ee0*/ 	.word	0x0500000f


	//   ....[205]....
        /*0ee4*/ 	.word	0x0500000f


	//   ....[206]....
        /*0ee8*/ 	.word	0x0500000f


	//   ....[207]....
        /*0eec*/ 	.word	0x0500000f


	//   ....[208]....
        /*0ef0*/ 	.word	0x0500000f


	//----- nvinfo : EIATTR_COOP_GROUP_INSTR_OFFSETS
	.align		4
.L_1655:
        /*0ef4*/ 	.byte	0x04, 0x28
        /*0ef6*/ 	.short	(.L_1657 - .L_1656)


	//   ....[0]....
.L_1656:
        /*0ef8*/ 	.word	0x00000060


	//   ....[1]....
        /*0efc*/ 	.word	0x00000190


	//   ....[2]....
        /*0f00*/ 	.word	0x00000250


	//   ....[3]....
        /*0f04*/ 	.word	0x00000420


	//   ....[4]....
        /*0f08*/ 	.word	0x00000580


	//   ....[5]....
        /*0f0c*/ 	.word	0x000006a0


	//   ....[6]....
        /*0f10*/ 	.word	0x00000800


	//   ....[7]....
        /*0f14*/ 	.word	0x000062e0


	//   ....[8]....
        /*0f18*/ 	.word	0x00006ab0


	//   ....[9]....
        /*0f1c*/ 	.word	0x00006ac0


	//   ....[10]....
        /*0f20*/ 	.word	0x00006ad0


	//   ....[11]....
        /*0f24*/ 	.word	0x00006ae0


	//   ....[12]....
        /*0f28*/ 	.word	0x00006e30


	//   ....[13]....
        /*0f2c*/ 	.word	0x00006e40


	//   ....[14]....
        /*0f30*/ 	.word	0x00006e50


	//   ....[15]....
        /*0f34*/ 	.word	0x00006e60


	//   ....[16]....
        /*0f38*/ 	.word	0x00008240


	//   ....[17]....
        /*0f3c*/ 	.word	0x00008250


	//   ....[18]....
        /*0f40*/ 	.word	0x00008260


	//   ....[19]....
        /*0f44*/ 	.word	0x00008270


	//   ....[20]....
        /*0f48*/ 	.word	0x00008360


	//   ....[21]....
        /*0f4c*/ 	.word	0x00008370


	//   ....[22]....
        /*0f50*/ 	.word	0x00008400


	//   ....[23]....
        /*0f54*/ 	.word	0x000084a0


	//   ....[24]....
        /*0f58*/ 	.word	0x0000a920


	//   ....[25]....
        /*0f5c*/ 	.word	0x0000b110


	//   ....[26]....
        /*0f60*/ 	.word	0x0000b130


	//   ....[27]....
        /*0f64*/ 	.word	0x0000b240


	//   ....[28]....
        /*0f68*/ 	.word	0x0000b910


	//   ....[29]....
        /*0f6c*/ 	.word	0x0000b930


	//   ....[30]....
        /*0f70*/ 	.word	0x0000d7c0


	//   ....[31]....
        /*0f74*/ 	.word	0x0000d920


	//   ....[32]....
        /*0f78*/ 	.word	0x0000e3e0


	//   ....[33]....
        /*0f7c*/ 	.word	0x0000e400


	//   ....[34]....
        /*0f80*/ 	.word	0x0000e910


	//   ....[35]....
        /*0f84*/ 	.word	0x0000e930


	//   ....[36]....
        /*0f88*/ 	.word	0x000110c0


	//   ....[37]....
        /*0f8c*/ 	.word	0x00011130


	//   ....[38]....
        /*0f90*/ 	.word	0x000117d0


	//   ....[39]....
        /*0f94*/ 	.word	0x000117f0


	//   ....[40]....
        /*0f98*/ 	.word	0x00012c90


	//   ....[41]....
        /*0f9c*/ 	.word	0x00012ce0


	//   ....[42]....
        /*0fa0*/ 	.word	0x00012d40


	//   ....[43]....
        /*0fa4*/ 	.word	0x00012d60


	//   ....[44]....
        /*0fa8*/ 	.word	0x000148d0


	//   ....[45]....
        /*0fac*/ 	.word	0x00014910


	//   ....[46]....
        /*0fb0*/ 	.word	0x00014950


	//   ....[47]....
        /*0fb4*/ 	.word	0x00014990


	//   ....[48]....
        /*0fb8*/ 	.word	0x00015230


	//   ....[49]....
        /*0fbc*/ 	.word	0x00015270


	//   ....[50]....
        /*0fc0*/ 	.word	0x000153b0


	//   ....[51]....
        /*0fc4*/ 	.word	0x000153d0


	//   ....[52]....
        /*0fc8*/ 	.word	0x00015510


	//   ....[53]....
        /*0fcc*/ 	.word	0x00015530


	//   ....[54]....
        /*0fd0*/ 	.word	0x00015680


	//   ....[55]....
        /*0fd4*/ 	.word	0x000156a0


	//   ....[56]....
        /*0fd8*/ 	.word	0x00015fb0


	//   ....[57]....
        /*0fdc*/ 	.word	0x00015fc0


	//   ....[58]....
        /*0fe0*/ 	.word	0x000161e0


	//   ....[59]....
        /*0fe4*/ 	.word	0x000161f0


	//   ....[60]....
        /*0fe8*/ 	.word	0x00016400


	//   ....[61]....
        /*0fec*/ 	.word	0x00016410


	//   ....[62]....
        /*0ff0*/ 	.word	0x00016620


	//   ....[63]....
        /*0ff4*/ 	.word	0x00016630


	//   ....[64]....
        /*0ff8*/ 	.word	0x000168a0


	//   ....[65]....
        /*0ffc*/ 	.word	0x00016a80


	//   ....[66]....
        /*1000*/ 	.word	0x00016ab0


	//   ....[67]....
        /*1004*/ 	.word	0x00016ae0


	//   ....[68]....
        /*1008*/ 	.word	0x00016b10


	//   ....[69]....
        /*100c*/ 	.word	0x00016b40


	//   ....[70]....
        /*1010*/ 	.word	0x00016b70


	//   ....[71]....
        /*1014*/ 	.word	0x00016ce0


	//   ....[72]....
        /*1018*/ 	.word	0x00016d10


	//   ....[73]....
        /*101c*/ 	.word	0x00016d40


	//   ....[74]....
        /*1020*/ 	.word	0x00016d70


	//   ....[75]....
        /*1024*/ 	.word	0x00016da0


	//   ....[76]....
        /*1028*/ 	.word	0x00016dd0


	//   ....[77]....
        /*102c*/ 	.word	0x00016e70


	//   ....[78]....
        /*1030*/ 	.word	0x00016ed0


	//   ....[79]....
        /*1034*/ 	.word	0x00016f60


	//   ....[80]....
        /*1038*/ 	.word	0x00017de0


	//   ....[81]....
        /*103c*/ 	.word	0x00019880


	//   ....[82]....
        /*1040*/ 	.word	0x0001a410


	//   ....[83]....
        /*1044*/ 	.word	0x0001a430


	//   ....[84]....
        /*1048*/ 	.word	0x0001a460


	//   ....[85]....
        /*104c*/ 	.word	0x0001a480


	//   ....[86]....
        /*1050*/ 	.word	0x0001a530


	//   ....[87]....
        /*1054*/ 	.word	0x0001a5c0


	//   ....[88]....
        /*1058*/ 	.word	0x0001a5f0


	//   ....[89]....
        /*105c*/ 	.word	0x0001a670


	//   ....[90]....
        /*1060*/ 	.word	0x0001a6a0


	//   ....[91]....
        /*1064*/ 	.word	0x0001a720


	//   ....[92]....
        /*1068*/ 	.word	0x0001a750


	//   ....[93]....
        /*106c*/ 	.word	0x0001a7d0


	//   ....[94]....
        /*1070*/ 	.word	0x0001a800


	//   ....[95]....
        /*1074*/ 	.word	0x0001a860


	//   ....[96]....
        /*1078*/ 	.word	0x0001a870


	//   ....[97]....
        /*107c*/ 	.word	0x0001a8e0


	//   ....[98]....
        /*1080*/ 	.word	0x0001b000


	//   ....[99]....
        /*1084*/ 	.word	0x0001b020


	//   ....[100]....
        /*1088*/ 	.word	0x0001b040


	//   ....[101]....
        /*108c*/ 	.word	0x0001b0f0


	//   ....[102]....
        /*1090*/ 	.word	0x0001b1b0


	//   ....[103]....
        /*1094*/ 	.word	0x0001b1c0


	//   ....[104]....
        /*1098*/ 	.word	0x0001b280


	//   ....[105]....
        /*109c*/ 	.word	0x0001b290


	//   ....[106]....
        /*10a0*/ 	.word	0x0001b330


	//   ....[107]....
        /*10a4*/ 	.word	0x0001b340


	//   ....[108]....
        /*10a8*/ 	.word	0x0001b3f0


	//   ....[109]....
        /*10ac*/ 	.word	0x0001b400


	//   ....[110]....
        /*10b0*/ 	.word	0x0001b4b0


	//   ....[111]....
        /*10b4*/ 	.word	0x0001b4c0


	//   ....[112]....
        /*10b8*/ 	.word	0x0001b530


	//   ....[113]....
        /*10bc*/ 	.word	0x0001b580


	//   ....[114]....
        /*10c0*/ 	.word	0x0001e270


	//   ....[115]....
        /*10c4*/ 	.word	0x0001e2a0


	//   ....[116]....
        /*10c8*/ 	.word	0x0001e2e0


	//   ....[117]....
        /*10cc*/ 	.word	0x0001e310


	//   ....[118]....
        /*10d0*/ 	.word	0x0001e340


	//   ....[119]....
        /*10d4*/ 	.word	0x0001e370


	//   ....[120]....
        /*10d8*/ 	.word	0x0001e3a0


	//   ....[121]....
        /*10dc*/ 	.word	0x0001e3d0


	//   ....[122]....
        /*10e0*/ 	.word	0x0001e550


	//   ....[123]....
        /*10e4*/ 	.word	0x0001e580


	//   ....[124]....
        /*10e8*/ 	.word	0x0001e5b0


	//   ....[125]....
        /*10ec*/ 	.word	0x0001e5e0


	//   ....[126]....
        /*10f0*/ 	.word	0x0001e610


	//   ....[127]....
        /*10f4*/ 	.word	0x0001e640


	//   ....[128]....
        /*10f8*/ 	.word	0x0001e700


	//   ....[129]....
        /*10fc*/ 	.word	0x0001e720


	//   ....[130]....
        /*1100*/ 	.word	0x0001e790


	//   ....[131]....
        /*1104*/ 	.word	0x0001ee50


	//   ....[132]....
        /*1108*/ 	.word	0x0001f2e0


	//   ....[133]....
        /*110c*/ 	.word	0x0001f380


	//   ....[134]....
        /*1110*/ 	.word	0x0001f410


	//   ....[135]....
        /*1114*/ 	.word	0x0001f460


	//   ....[136]....
        /*1118*/ 	.word	0x0001f4b0


	//   ....[137]....
        /*111c*/ 	.word	0x0001f540


	//   ....[138]....
        /*1120*/ 	.word	0x0001f5d0


	//   ....[139]....
        /*1124*/ 	.word	0x0001f620


	//   ....[140]....
        /*1128*/ 	.word	0x0001f670


	//   ....[141]....
        /*112c*/ 	.word	0x0001f760


	//   ....[142]....
        /*1130*/ 	.word	0x0001f810


	//   ....[143]....
        /*1134*/ 	.word	0x0001f860


	//   ....[144]....
        /*1138*/ 	.word	0x0001f8b0


	//   ....[145]....
        /*113c*/ 	.word	0x0001f9e0


	//   ....[146]....
        /*1140*/ 	.word	0x0001fab0


	//   ....[147]....
        /*1144*/ 	.word	0x0001fbf0


	//   ....[148]....
        /*1148*/ 	.word	0x0001fc60


	//   ....[149]....
        /*114c*/ 	.word	0x0001ff90


	//   ....[150]....
        /*1150*/ 	.word	0x0001ffe0


	//   ....[151]....
        /*1154*/ 	.word	0x00020070


	//   ....[152]....
        /*1158*/ 	.word	0x00020100


	//   ....[153]....
        /*115c*/ 	.word	0x00020190


	//   ....[154]....
        /*1160*/ 	.word	0x00020220


	//   ....[155]....
        /*1164*/ 	.word	0x000202b0


	//   ....[156]....
        /*1168*/ 	.word	0x00020340


	//   ....[157]....
        /*116c*/ 	.word	0x00020400


	//   ....[158]....
        /*1170*/ 	.word	0x000206f0


	//   ....[159]....
        /*1174*/ 	.word	0x00020870


	//   ....[160]....
        /*1178*/ 	.word	0x000208e0


	//   ....[161]....
        /*117c*/ 	.word	0x00020940


	//   ....[162]....
        /*1180*/ 	.word	0x000209a0


	//   ....[163]....
        /*1184*/ 	.word	0x00020a70


	//   ....[164]....
        /*1188*/ 	.word	0x00020b30


	//   ....[165]....
        /*118c*/ 	.word	0x00020c40


	//   ....[166]....
        /*1190*/ 	.word	0x00020ce0


	//   ....[167]....
        /*1194*/ 	.word	0x00020db0


	//   ....[168]....
        /*1198*/ 	.word	0x00020e50


	//   ....[169]....
        /*119c*/ 	.word	0x00020f20


	//   ....[170]....
        /*11a0*/ 	.word	0x00020fc0


	//   ....[171]....
        /*11a4*/ 	.word	0x00021090


	//   ....[172]....
        /*11a8*/ 	.word	0x00021130


	//   ....[173]....
        /*11ac*/ 	.word	0x000211e0


	//   ....[174]....
        /*11b0*/ 	.word	0x000212c0


	//   ....[175]....
        /*11b4*/ 	.word	0x00021510


	//   ....[176]....
        /*11b8*/ 	.word	0x000215e0


	//   ....[177]....
        /*11bc*/ 	.word	0x000216b0


	//   ....[178]....
        /*11c0*/ 	.word	0x00021720


	//   ....[179]....
        /*11c4*/ 	.word	0x00021830


	//   ....[180]....
        /*11c8*/ 	.word	0x00021920


	//   ....[181]....
        /*11cc*/ 	.word	0x000219b0


	//   ....[182]....
        /*11d0*/ 	.word	0x00021aa0


	//   ....[183]....
        /*11d4*/ 	.word	0x00021b30


	//   ....[184]....
        /*11d8*/ 	.word	0x00021c20


	//   ....[185]....
        /*11dc*/ 	.word	0x00021cb0


	//   ....[186]....
        /*11e0*/ 	.word	0x00021d90


	//   ....[187]....
        /*11e4*/ 	.word	0x00021ec0


	//   ....[188]....
        /*11e8*/ 	.word	0x00021f10


	//   ....[189]....
        /*11ec*/ 	.word	0x00021f70


	//   ....[190]....
        /*11f0*/ 	.word	0x00022010


	//   ....[191]....
        /*11f4*/ 	.word	0x000223b0


	//   ....[192]....
        /*11f8*/ 	.word	0x00022450


	//   ....[193]....
        /*11fc*/ 	.word	0x00022570


	//   ....[194]....
        /*1200*/ 	.word	0x000225f0


	//   ....[195]....
        /*1204*/ 	.word	0x00022670


	//   ....[196]....
        /*1208*/ 	.word	0x000226f0


	//   ....[197]....
        /*120c*/ 	.word	0x00022770


	//   ....[198]....
        /*1210*/ 	.word	0x00022800


	//   ....[199]....
        /*1214*/ 	.word	0x000228a0


	//   ....[200]....
        /*1218*/ 	.word	0x00022950


	//   ....[201]....
        /*121c*/ 	.word	0x000229d0


	//   ....[202]....
        /*1220*/ 	.word	0x00022a50


	//   ....[203]....
        /*1224*/ 	.word	0x00022ad0


	//   ....[204]....
        /*1228*/ 	.word	0x00022b60


	//   ....[205]....
        /*122c*/ 	.word	0x00022be0


	//   ....[206]....
        /*1230*/ 	.word	0x00022c80


	//   ....[207]....
        /*1234*/ 	.word	0x00022d10


	//   ....[208]....
        /*1238*/ 	.word	0x00022e40


	//----- nvinfo : EIATTR_REG_RECONFIG
	.align		4
.L_1657:
        /*123c*/ 	.byte	0x01, 0x54
	.zero		2


	//----- nvinfo : EIATTR_SYSCALL_OFFSETS
	.align		4
        /*1240*/ 	.byte	0x04, 0x46
        /*1242*/ 	.short	(.L_1659 - .L_1658)


	//   ....[0]....
.L_1658:
        /*1244*/ 	.word	0x00001a50


	//   ....[1]....
        /*1248*/ 	.word	0x00001ba0


	//   ....[2]....
        /*124c*/ 	.word	0x000064d0


	//   ....[3]....
        /*1250*/ 	.word	0x000067f0


	//   ....[4]....
        /*1254*/ 	.word	0x00019480


	//   ....[5]....
        /*1258*/ 	.word	0x000195e0


	//   ....[6]....
        /*125c*/ 	.word	0x000196e0


	//   ....[7]....
        /*1260*/ 	.word	0x00019ff0


	//   ....[8]....
        /*1264*/ 	.word	0x0001ac00


	//----- nvinfo : EIATTR_MBARRIER_INSTR_OFFSETS
	.align		4
.L_1659:
        /*1268*/ 	.byte	0x04, 0x39
        /*126a*/ 	.short	(.L_1661 - .L_1660)


	//   ....[0]....
.L_1660:
        /*126c*/ 	.word	0x000002c0
        /*1270*/ 	.word	0x000000ff
        /*1274*/ 	.word	0x00032400
        /*1278*/ 	.short	0x0100
        /*127a*/ 	.byte	0x08
	.zero		1


	//   ....[1]....
        /*127c*/ 	.word	0x000002d0
        /*1280*/ 	.word	0x000000ff
        /*1284*/ 	.word	0x00032410
        /*1288*/ 	.short	0x0100
        /*128a*/ 	.byte	0x08
	.zero		1


	//   ....[2]....
        /*128c*/ 	.word	0x000002e0
        /*1290*/ 	.word	0x000000ff
        /*1294*/ 	.word	0x00032420
        /*1298*/ 	.short	0x0100
        /*129a*/ 	.byte	0x08
	.zero		1


	//   ....[3]....
        /*129c*/ 	.word	0x000003d0
        /*12a0*/ 	.word	0x000000ff
        /*12a4*/ 	.word	0x00032430
        /*12a8*/ 	.short	0x0100
        /*12aa*/ 	.byte	0x08
	.zero		1


	//   ....[4]....
        /*12ac*/ 	.word	0x000003e0
        /*12b0*/ 	.word	0x000000ff
        /*12b4*/ 	.word	0x00032440
        /*12b8*/ 	.short	0x0100
        /*12ba*/ 	.byte	0x08
	.zero		1


	//   ....[5]....
        /*12bc*/ 	.word	0x000003f0
        /*12c0*/ 	.word	0x000000ff
        /*12c4*/ 	.word	0x00032438
        /*12c8*/ 	.short	0x0100
        /*12ca*/ 	.byte	0x08
	.zero		1


	//   ....[6]....
        /*12cc*/ 	.word	0x00000400
        /*12d0*/ 	.word	0x000000ff
        /*12d4*/ 	.word	0x00032448
        /*12d8*/ 	.short	0x0100
        /*12da*/ 	.byte	0x08
	.zero		1


	//   ....[7]....
        /*12dc*/ 	.word	0x00000530
        /*12e0*/ 	.word	0x000000ff
        /*12e4*/ 	.word	0x00032450
        /*12e8*/ 	.short	0x0100
        /*12ea*/ 	.byte	0x08
	.zero		1


	//   ....[8]....
        /*12ec*/ 	.word	0x00000540
        /*12f0*/ 	.word	0x000000ff
        /*12f4*/ 	.word	0x00032460
        /*12f8*/ 	.short	0x0100
        /*12fa*/ 	.byte	0x08
	.zero		1


	//   ....[9]....
        /*12fc*/ 	.word	0x00000550
        /*1300*/ 	.word	0x000000ff
        /*1304*/ 	.word	0x00032458
        /*1308*/ 	.short	0x0100
        /*130a*/ 	.byte	0x08
	.zero		1


	//   ....[10]....
        /*130c*/ 	.word	0x00000560
        /*1310*/ 	.word	0x000000ff
        /*1314*/ 	.word	0x00032468
        /*1318*/ 	.short	0x0100
        /*131a*/ 	.byte	0x08
	.zero		1


	//   ....[11]....
        /*131c*/ 	.word	0x00000650
        /*1320*/ 	.word	0x000000ff
        /*1324*/ 	.word	0x00032470
        /*1328*/ 	.short	0x0100
        /*132a*/ 	.byte	0x06
	.zero		1


	//   ....[12]....
        /*132c*/ 	.word	0x00000660
        /*1330*/ 	.word	0x000000ff
        /*1334*/ 	.word	0x00032480
        /*1338*/ 	.short	0x0100
        /*133a*/ 	.byte	0x06
	.zero		1


	//   ....[13]....
        /*133c*/ 	.word	0x00000670
        /*1340*/ 	.word	0x000000ff
        /*1344*/ 	.word	0x00032478
        /*1348*/ 	.short	0x0100
        /*134a*/ 	.byte	0x06
	.zero		1


	//   ....[14]....
        /*134c*/ 	.word	0x00000680
        /*1350*/ 	.word	0x000000ff
        /*1354*/ 	.word	0x00032488
        /*1358*/ 	.short	0x0100
        /*135a*/ 	.byte	0x06
	.zero		1


	//   ....[15]....
        /*135c*/ 	.word	0x000007b0
        /*1360*/ 	.word	0x000000ff
        /*1364*/ 	.word	0x00032490
        /*1368*/ 	.short	0x0100
        /*136a*/ 	.byte	0x08
	.zero		1


	//   ....[16]....
        /*136c*/ 	.word	0x000007c0
        /*1370*/ 	.word	0x000000ff
        /*1374*/ 	.word	0x000324a0
        /*1378*/ 	.short	0x0100
        /*137a*/ 	.byte	0x08
	.zero		1


	//   ....[17]....
        /*137c*/ 	.word	0x000007d0
        /*1380*/ 	.word	0x000000ff
        /*1384*/ 	.word	0x00032498
        /*1388*/ 	.short	0x0100
        /*138a*/ 	.byte	0x08
	.zero		1


	//   ....[18]....
        /*138c*/ 	.word	0x000007e0
        /*1390*/ 	.word	0x000000ff
        /*1394*/ 	.word	0x000324a8
        /*1398*/ 	.short	0x0100
        /*139a*/ 	.byte	0x08
	.zero		1


	//   ....[19]....
        /*139c*/ 	.word	0x00000910
        /*13a0*/ 	.word	0x000000ff
        /*13a4*/ 	.word	0x000324b0
        /*13a8*/ 	.short	0x0100
        /*13aa*/ 	.byte	0x08
	.zero		1


	//   ....[20]....
        /*13ac*/ 	.word	0x00000920
        /*13b0*/ 	.word	0x000000ff
        /*13b4*/ 	.word	0x000324c0
        /*13b8*/ 	.short	0x0100
        /*13ba*/ 	.byte	0x08
	.zero		1


	//   ....[21]....
        /*13bc*/ 	.word	0x00000930
        /*13c0*/ 	.word	0x000000ff
        /*13c4*/ 	.word	0x000324b8
        /*13c8*/ 	.short	0x0100
        /*13ca*/ 	.byte	0x08
	.zero		1


	//   ....[22]....
        /*13cc*/ 	.word	0x00000940
        /*13d0*/ 	.word	0x000000ff
        /*13d4*/ 	.word	0x000324c8
        /*13d8*/ 	.short	0x0100
        /*13da*/ 	.byte	0x08
	.zero		1


	//   ....[23]....
        /*13dc*/ 	.word	0x00002f10
        /*13e0*/ 	.word	0x00000060
        /*13e4*/ 	.word	0x00032490
        /*13e8*/ 	.short	0x010a
        /*13ea*/ 	.byte	0x3f
	.zero		1


	//   ....[24]....
        /*13ec*/ 	.word	0x000041f0
        /*13f0*/ 	.word	0x00000060
        /*13f4*/ 	.word	0x00032490
        /*13f8*/ 	.short	0x010a
        /*13fa*/ 	.byte	0x3f
	.zero		1


	//   ....[25]....
        /*13fc*/ 	.word	0x000053d0
        /*1400*/ 	.word	0x00000060
        /*1404*/ 	.word	0x00032490
        /*1408*/ 	.short	0x010a
        /*140a*/ 	.byte	0x3f
	.zero		1


	//   ....[26]....
        /*140c*/ 	.word	0x000055f0
        /*1410*/ 	.word	0x00000020
        /*1414*/ 	.word	0x00000000
        /*1418*/ 	.short	0x0101
        /*141a*/ 	.byte	0x3f
	.zero		1


	//   ....[27]....
        /*141c*/ 	.word	0x00005630
        /*1420*/ 	.word	0x00000060
        /*1424*/ 	.word	0x000324b0
        /*1428*/ 	.short	0x010a
        /*142a*/ 	.byte	0x3f
	.zero		1


	//   ....[28]....
        /*142c*/ 	.word	0x00005c90
        /*1430*/ 	.word	0x00000060
        /*1434*/ 	.word	0x00000000
        /*1438*/ 	.short	0x0101
        /*143a*/ 	.byte	0x3f
	.zero		1


	//   ....[29]....
        /*143c*/ 	.word	0x00006570
        /*1440*/ 	.word	0x00000013
        /*1444*/ 	.word	0x00032400
        /*1448*/ 	.short	0x010a
        /*144a*/ 	.byte	0x3f
	.zero		1


	//   ....[30]....
        /*144c*/ 	.word	0x000065c0
        /*1450*/ 	.word	0x00000013
        /*1454*/ 	.word	0x00032400
        /*1458*/ 	.short	0x010a
        /*145a*/ 	.byte	0x3f
	.zero		1


	//   ....[31]....
        /*145c*/ 	.word	0x000070e0
        /*1460*/ 	.word	0x00000013
        /*1464*/ 	.word	0x00032400
        /*1468*/ 	.short	0x010a
        /*146a*/ 	.byte	0x3f
	.zero		1


	//   ....[32]....
        /*146c*/ 	.word	0x000086f0
        /*1470*/ 	.word	0x00000013
        /*1474*/ 	.word	0x00032400
        /*1478*/ 	.short	0x010a
        /*147a*/ 	.byte	0x3f
	.zero		1


	//   ....[33]....
        /*147c*/ 	.word	0x00009730
        /*1480*/ 	.word	0x000000b4
        /*1484*/ 	.word	0x00032430
        /*1488*/ 	.short	0x010a
        /*148a*/ 	.byte	0x3f
	.zero		1


	//   ....[34]....
        /*148c*/ 	.word	0x000097c0
        /*1490*/ 	.word	0x000000b4
        /*1494*/ 	.word	0x00032430
        /*1498*/ 	.short	0x010a
        /*149a*/ 	.byte	0x3f
	.zero		1


	//   ....[35]....
        /*149c*/ 	.word	0x00009af0
        /*14a0*/ 	.word	0x00000013
        /*14a4*/ 	.word	0x00032410
        /*14a8*/ 	.short	0x010a
        /*14aa*/ 	.byte	0x3f
	.zero		1


	//   ....[36]....
        /*14ac*/ 	.word	0x00009b40
        /*14b0*/ 	.word	0x000000b4
        /*14b4*/ 	.word	0x00032450
        /*14b8*/ 	.short	0x010a
        /*14ba*/ 	.byte	0x3f
	.zero		1


	//   ....[37]....
        /*14bc*/ 	.word	0x00009bc0
        /*14c0*/ 	.word	0x000000b4
        /*14c4*/ 	.word	0x00032450
        /*14c8*/ 	.short	0x010a
        /*14ca*/ 	.byte	0x3f
	.zero		1


	//   ....[38]....
        /*14cc*/ 	.word	0x0000bca0
        /*14d0*/ 	.word	0x00000018
        /*14d4*/ 	.word	0x00000000
        /*14d8*/ 	.short	0x0101
        /*14da*/ 	.byte	0x3f
	.zero		1


	//   ....[39]....
        /*14dc*/ 	.word	0x0000c7c0
        /*14e0*/ 	.word	0x000000b4
        /*14e4*/ 	.word	0x00000000
        /*14e8*/ 	.short	0x0101
        /*14ea*/ 	.byte	0x3f
	.zero		1


	//   ....[40]....
        /*14ec*/ 	.word	0x0000c8a0
        /*14f0*/ 	.word	0x000000d2
        /*14f4*/ 	.word	0x00032430
        /*14f8*/ 	.short	0x010a
        /*14fa*/ 	.byte	0x3f
	.zero		1


	//   ....[41]....
        /*14fc*/ 	.word	0x0000c910
        /*1500*/ 	.word	0x000000d2
        /*1504*/ 	.word	0x00032430
        /*1508*/ 	.short	0x010a
        /*150a*/ 	.byte	0x3f
	.zero		1


	//   ....[42]....
        /*150c*/ 	.word	0x0000cbb0
        /*1510*/ 	.word	0x000000d2
        /*1514*/ 	.word	0x00032450
        /*1518*/ 	.short	0x010a
        /*151a*/ 	.byte	0x3f
	.zero		1


	//   ....[43]....
        /*151c*/ 	.word	0x0000cc00
        /*1520*/ 	.word	0x000000d2
        /*1524*/ 	.word	0x00032450
        /*1528*/ 	.short	0x010a
        /*152a*/ 	.byte	0x3f
	.zero		1


	//   ....[44]....
        /*152c*/ 	.word	0x0000f2c0
        /*1530*/ 	.word	0x0000009c
        /*1534*/ 	.word	0x00000000
        /*1538*/ 	.short	0x0101
        /*153a*/ 	.byte	0x3f
	.zero		1


	//   ....[45]....
        /*153c*/ 	.word	0x0000fdc0
        /*1540*/ 	.word	0x000000d2
        /*1544*/ 	.word	0x00000000
        /*1548*/ 	.short	0x0101
        /*154a*/ 	.byte	0x3f
	.zero		1


	//   ....[46]....
        /*154c*/ 	.word	0x0000fec0
        /*1550*/ 	.word	0x000000d2
        /*1554*/ 	.word	0x00032430
        /*1558*/ 	.short	0x010a
        /*155a*/ 	.byte	0x3f
	.zero		1


	//   ....[47]....
        /*155c*/ 	.word	0x0000ff30
        /*1560*/ 	.word	0x000000d2
        /*1564*/ 	.word	0x00032430
        /*1568*/ 	.short	0x010a
        /*156a*/ 	.byte	0x3f
	.zero		1


	//   ....[48]....
        /*156c*/ 	.word	0x000101d0
        /*1570*/ 	.word	0x000000d2
        /*1574*/ 	.word	0x00032450
        /*1578*/ 	.short	0x010a
        /*157a*/ 	.byte	0x3f
	.zero		1


	//   ....[49]....
        /*157c*/ 	.word	0x00010220
        /*1580*/ 	.word	0x000000d2
        /*1584*/ 	.word	0x00032450
        /*1588*/ 	.short	0x010a
        /*158a*/ 	.byte	0x3f
	.zero		1


	//   ....[50]....
        /*158c*/ 	.word	0x00012300
        /*1590*/ 	.word	0x00000003
        /*1594*/ 	.word	0x00000000
        /*1598*/ 	.short	0x0101
        /*159a*/ 	.byte	0x3f
	.zero		1


	//   ....[51]....
        /*159c*/ 	.word	0x00012c50
        /*15a0*/ 	.word	0x000000d2
        /*15a4*/ 	.word	0x00000000
        /*15a8*/ 	.short	0x0101
        /*15aa*/ 	.byte	0x3f
	.zero		1


	//   ....[52]....
        /*15ac*/ 	.word	0x00015220
        /*15b0*/ 	.word	0x00000000
        /*15b4*/ 	.word	0x00000000
        /*15b8*/ 	.short	0x0101
        /*15ba*/ 	.byte	0x3f
	.zero		1


	//   ....[53]....
        /*15bc*/ 	.word	0x00017ed0
        /*15c0*/ 	.word	0x00000006
        /*15c4*/ 	.word	0x00032420
        /*15c8*/ 	.short	0x010a
        /*15ca*/ 	.byte	0x3f
	.zero		1


	//   ....[54]....
        /*15cc*/ 	.word	0x00017fc0
        /*15d0*/ 	.word	0x00000004
        /*15d4*/ 	.word	0x000324a0
        /*15d8*/ 	.short	0x010a
        /*15da*/ 	.byte	0x3f
	.zero		1


	//   ....[55]....
        /*15dc*/ 	.word	0x00018210
        /*15e0*/ 	.word	0x00000004
        /*15e4*/ 	.word	0x000324c0
        /*15e8*/ 	.short	0x010a
        /*15ea*/ 	.byte	0x3f
	.zero		1


	//   ....[56]....
        /*15ec*/ 	.word	0x000188d0
        /*15f0*/ 	.word	0x00000005
        /*15f4*/ 	.word	0x000324a0
        /*15f8*/ 	.short	0x010a
        /*15fa*/ 	.byte	0x3f
	.zero		1


	//   ....[57]....
        /*15fc*/ 	.word	0x00018b10
        /*1600*/ 	.word	0x00000005
        /*1604*/ 	.word	0x000324c0
        /*1608*/ 	.short	0x010a
        /*160a*/ 	.byte	0x3f
	.zero		1


	//   ....[58]....
        /*160c*/ 	.word	0x00019b30
        /*1610*/ 	.word	0x00000000
        /*1614*/ 	.word	0x00032440
        /*1618*/ 	.short	0x010a
        /*161a*/ 	.byte	0x3f
	.zero		1


	//   ....[59]....
        /*161c*/ 	.word	0x0001a9a0
        /*1620*/ 	.word	0x00000008
        /*1624*/ 	.word	0x00032400
        /*1628*/ 	.short	0x0107
        /*162a*/ 	.byte	0x3f
	.zero		1


	//   ....[60]....
        /*162c*/ 	.word	0x0001aa40
        /*1630*/ 	.word	0x00000002
        /*1634*/ 	.word	0x00032400
        /*1638*/ 	.short	0x0101
        /*163a*/ 	.byte	0x3f
	.zero		1


	//   ....[61]....
        /*163c*/ 	.word	0x0001b6a0
        /*1640*/ 	.word	0x00000008
        /*1644*/ 	.word	0x00032410
        /*1648*/ 	.short	0x0107
        /*164a*/ 	.byte	0x3f
	.zero		1


	//   ....[62]....
        /*164c*/ 	.word	0x0001b7a0
        /*1650*/ 	.word	0x00000002
        /*1654*/ 	.word	0x00032410
        /*1658*/ 	.short	0x0101
        /*165a*/ 	.byte	0x3f
	.zero		1


	//   ....[63]....
        /*165c*/ 	.word	0x0001b7c0
        /*1660*/ 	.word	0x00000002
        /*1664*/ 	.word	0x00032420
        /*1668*/ 	.short	0x010a
        /*166a*/ 	.byte	0x3f
	.zero		1


	//   ....[64]....
        /*166c*/ 	.word	0x0001b8d0
        /*1670*/ 	.word	0x00000002
        /*1674*/ 	.word	0x00032460
        /*1678*/ 	.short	0x010a
        /*167a*/ 	.byte	0x3f
	.zero		1


	//   ....[65]....
        /*167c*/ 	.word	0x0001c1c0
        /*1680*/ 	.word	0x00000002
        /*1684*/ 	.word	0x00032440
        /*1688*/ 	.short	0x010a
        /*168a*/ 	.byte	0x3f
	.zero		1


	//   ....[66]....
        /*168c*/ 	.word	0x0001c420
        /*1690*/ 	.word	0x00000002
        /*1694*/ 	.word	0x00032460
        /*1698*/ 	.short	0x010a
        /*169a*/ 	.byte	0x3f
	.zero		1


	//   ....[67]....
        /*169c*/ 	.word	0x0001cca0
        /*16a0*/ 	.word	0x00000003
        /*16a4*/ 	.word	0x00032440
        /*16a8*/ 	.short	0x010a
        /*16aa*/ 	.byte	0x3f
	.zero		1


	//   ....[68]....
        /*16ac*/ 	.word	0x0001cef0
        /*16b0*/ 	.word	0x00000003
        /*16b4*/ 	.word	0x00032460
        /*16b8*/ 	.short	0x010a
        /*16ba*/ 	.byte	0x3f
	.zero		1


	//   ....[69]....
        /*16bc*/ 	.word	0x0001d700
        /*16c0*/ 	.word	0x00000003
        /*16c4*/ 	.word	0x00032440
        /*16c8*/ 	.short	0x010a
        /*16ca*/ 	.byte	0x3f
	.zero		1


	//   ....[70]....
        /*16cc*/ 	.word	0x0001d960
        /*16d0*/ 	.word	0x00000003
        /*16d4*/ 	.word	0x00032460
        /*16d8*/ 	.short	0x010a
        /*16da*/ 	.byte	0x3f
	.zero		1


	//   ....[71]....
        /*16dc*/ 	.word	0x0001edd0
        /*16e0*/ 	.word	0x00000000
        /*16e4*/ 	.word	0x00032420
        /*16e8*/ 	.short	0x010a
        /*16ea*/ 	.byte	0x3f
	.zero		1


	//   ....[72]....
        /*16ec*/ 	.word	0x0001ef80
        /*16f0*/ 	.word	0x00000006
        /*16f4*/ 	.word	0x00000000
        /*16f8*/ 	.short	0x010a
        /*16fa*/ 	.byte	0x3f
	.zero		1


	//   ....[73]....
        /*16fc*/ 	.word	0x0001eff0
        /*1700*/ 	.word	0x00000007
        /*1704*/ 	.word	0x00000000
        /*1708*/ 	.short	0x010a
        /*170a*/ 	.byte	0x3f
	.zero		1


	//   ....[74]....
        /*170c*/ 	.word	0x0001f060
        /*1710*/ 	.word	0x00000004
        /*1714*/ 	.word	0x00000000
        /*1718*/ 	.short	0x010a
        /*171a*/ 	.byte	0x3f
	.zero		1


	//   ....[75]....
        /*171c*/ 	.word	0x0001f090
        /*1720*/ 	.word	0x00000003
        /*1724*/ 	.word	0x00000000
        /*1728*/ 	.short	0x010a
        /*172a*/ 	.byte	0x3f
	.zero		1


	//   ....[76]....
        /*172c*/ 	.word	0x0001f0f0
        /*1730*/ 	.word	0x00000060
        /*1734*/ 	.word	0x00032490
        /*1738*/ 	.short	0x010a
        /*173a*/ 	.byte	0x3f
	.zero		1


	//   ....[77]....
        /*173c*/ 	.word	0x0001f140
        /*1740*/ 	.word	0x00000060
        /*1744*/ 	.word	0x00032490
        /*1748*/ 	.short	0x010a
        /*174a*/ 	.byte	0x3f
	.zero		1


	//   ....[78]....
        /*174c*/ 	.word	0x0001f190
        /*1750*/ 	.word	0x00000060
        /*1754*/ 	.word	0x00032490
        /*1758*/ 	.short	0x010a
        /*175a*/ 	.byte	0x3f
	.zero		1


	//   ....[79]....
        /*175c*/ 	.word	0x0001f1e0
        /*1760*/ 	.word	0x00000060
        /*1764*/ 	.word	0x000324b0
        /*1768*/ 	.short	0x010a
        /*176a*/ 	.byte	0x3f
	.zero		1


	//   ....[80]....
        /*176c*/ 	.word	0x0001f6a0
        /*1770*/ 	.word	0x00000013
        /*1774*/ 	.word	0x00032400
        /*1778*/ 	.short	0x010a
        /*177a*/ 	.byte	0x3f
	.zero		1


	//   ....[81]....
        /*177c*/ 	.word	0x0001fcc0
        /*1780*/ 	.word	0x00000013
        /*1784*/ 	.word	0x00032400
        /*1788*/ 	.short	0x010a
        /*178a*/ 	.byte	0x3f
	.zero		1


	//   ....[82]....
        /*178c*/ 	.word	0x0001fd10
        /*1790*/ 	.word	0x000000b4
        /*1794*/ 	.word	0x00032430
        /*1798*/ 	.short	0x010a
        /*179a*/ 	.byte	0x3f
	.zero		1


	//   ....[83]....
        /*179c*/ 	.word	0x0001fd60
        /*17a0*/ 	.word	0x00000013
        /*17a4*/ 	.word	0x00032410
        /*17a8*/ 	.short	0x010a
        /*17aa*/ 	.byte	0x3f
	.zero		1


	//   ....[84]....
        /*17ac*/ 	.word	0x0001fdb0
        /*17b0*/ 	.word	0x000000b4
        /*17b4*/ 	.word	0x00032450
        /*17b8*/ 	.short	0x010a
        /*17ba*/ 	.byte	0x3f
	.zero		1


	//   ....[85]....
        /*17bc*/ 	.word	0x0001fe00
        /*17c0*/ 	.word	0x000000d2
        /*17c4*/ 	.word	0x00032430
        /*17c8*/ 	.short	0x010a
        /*17ca*/ 	.byte	0x3f
	.zero		1


	//   ....[86]....
        /*17cc*/ 	.word	0x0001fe50
        /*17d0*/ 	.word	0x000000d2
        /*17d4*/ 	.word	0x00032450
        /*17d8*/ 	.short	0x010a
        /*17da*/ 	.byte	0x3f
	.zero		1


	//   ....[87]....
        /*17dc*/ 	.word	0x0001fea0
        /*17e0*/ 	.word	0x000000d2
        /*17e4*/ 	.word	0x00032430
        /*17e8*/ 	.short	0x010a
        /*17ea*/ 	.byte	0x3f
	.zero		1


	//   ....[88]....
        /*17ec*/ 	.word	0x0001fef0
        /*17f0*/ 	.word	0x000000d2
        /*17f4*/ 	.word	0x00032450
        /*17f8*/ 	.short	0x010a
        /*17fa*/ 	.byte	0x3f
	.zero		1


	//   ....[89]....
        /*17fc*/ 	.word	0x000204d0
        /*1800*/ 	.word	0x00000005
        /*1804*/ 	.word	0x00032420
        /*1808*/ 	.short	0x010a
        /*180a*/ 	.byte	0x3f
	.zero		1


	//   ....[90]....
        /*180c*/ 	.word	0x00020520
        /*1810*/ 	.word	0x00000004
        /*1814*/ 	.word	0x000324a0
        /*1818*/ 	.short	0x010a
        /*181a*/ 	.byte	0x3f
	.zero		1


	//   ....[91]....
        /*181c*/ 	.word	0x00020570
        /*1820*/ 	.word	0x00000004
        /*1824*/ 	.word	0x000324c0
        /*1828*/ 	.short	0x010a
        /*182a*/ 	.byte	0x3f
	.zero		1


	//   ....[92]....
        /*182c*/ 	.word	0x000205c0
        /*1830*/ 	.word	0x00000005
        /*1834*/ 	.word	0x000324a0
        /*1838*/ 	.short	0x010a
        /*183a*/ 	.byte	0x3f
	.zero		1


	//   ....[93]....
        /*183c*/ 	.word	0x00020610
        /*1840*/ 	.word	0x00000005
        /*1844*/ 	.word	0x000324c0
        /*1848*/ 	.short	0x010a
        /*184a*/ 	.byte	0x3f
	.zero		1


	//   ....[94]....
        /*184c*/ 	.word	0x000207b0
        /*1850*/ 	.word	0x00000000
        /*1854*/ 	.word	0x00032440
        /*1858*/ 	.short	0x010a
        /*185a*/ 	.byte	0x3f
	.zero		1


	//   ....[95]....
        /*185c*/ 	.word	0x000220d0
        /*1860*/ 	.word	0x00000002
        /*1864*/ 	.word	0x00032420
        /*1868*/ 	.short	0x010a
        /*186a*/ 	.byte	0x3f
	.zero		1


	//   ....[96]....
        /*186c*/ 	.word	0x00022120
        /*1870*/ 	.word	0x00000002
        /*1874*/ 	.word	0x00032460
        /*1878*/ 	.short	0x010a
        /*187a*/ 	.byte	0x3f
	.zero		1


	//   ....[97]....
        /*187c*/ 	.word	0x00022170
        /*1880*/ 	.word	0x00000002
        /*1884*/ 	.word	0x00032440
        /*1888*/ 	.short	0x010a
        /*188a*/ 	.byte	0x3f
	.zero		1


	//   ....[98]....
        /*188c*/ 	.word	0x000221c0
        /*1890*/ 	.word	0x00000002
        /*1894*/ 	.word	0x00032460
        /*1898*/ 	.short	0x010a
        /*189a*/ 	.byte	0x3f
	.zero		1


	//   ....[99]....
        /*189c*/ 	.word	0x00022210
        /*18a0*/ 	.word	0x00000003
        /*18a4*/ 	.word	0x00032440
        /*18a8*/ 	.short	0x010a
        /*18aa*/ 	.byte	0x3f
	.zero		1


	//   ....[100]....
        /*18ac*/ 	.word	0x00022260
        /*18b0*/ 	.word	0x00000003
        /*18b4*/ 	.word	0x00032460
        /*18b8*/ 	.short	0x010a
        /*18ba*/ 	.byte	0x3f
	.zero		1


	//   ....[101]....
        /*18bc*/ 	.word	0x000222b0
        /*18c0*/ 	.word	0x00000003
        /*18c4*/ 	.word	0x00032440
        /*18c8*/ 	.short	0x010a
        /*18ca*/ 	.byte	0x3f
	.zero		1


	//   ....[102]....
        /*18cc*/ 	.word	0x00022300
        /*18d0*/ 	.word	0x00000003
        /*18d4*/ 	.word	0x00032460
        /*18d8*/ 	.short	0x010a
        /*18da*/ 	.byte	0x3f
	.zero		1


	//   ....[103]....
        /*18dc*/ 	.word	0x00022d60
        /*18e0*/ 	.word	0x00000000
        /*18e4*/ 	.word	0x00032420
        /*18e8*/ 	.short	0x010a
        /*18ea*/ 	.byte	0x3f
	.zero		1


	//   ....[104]....
        /*18ec*/ 	.word	0x00022f00
        /*18f0*/ 	.word	0x00000006
        /*18f4*/ 	.word	0x00000000
        /*18f8*/ 	.short	0x010a
        /*18fa*/ 	.byte	0x3f
	.zero		1


	//   ....[105]....
        /*18fc*/ 	.word	0x00022f50
        /*1900*/ 	.word	0x00000007
        /*1904*/ 	.word	0x00000000
        /*1908*/ 	.short	0x010a
        /*190a*/ 	.byte	0x3f
	.zero		1


	//   ....[106]....
        /*190c*/ 	.word	0x00022fa0
        /*1910*/ 	.word	0x00000004
        /*1914*/ 	.word	0x00000000
        /*1918*/ 	.short	0x010a
        /*191a*/ 	.byte	0x3f
	.zero		1


	//----- nvinfo : EIATTR_NUM_MBARRIERS
	.align		4
.L_1661:
        /*191c*/ 	.byte	0x03, 0x38
        /*191e*/ 	.short	0x0017


	//----- nvinfo : EIATTR_EXIT_INSTR_OFFSETS
	.align		4
        /*1920*/ 	.byte	0x04, 0x1c
        /*1922*/ 	.short	(.L_1663 - .L_1662)


	//   ....[0]....
.L_1662:
        /*1924*/ 	.word	0x0001f0e0


	//----- nvinfo : EIATTR_MAX_THREADS
	.align		4
.L_1663:
        /*1928*/ 	.byte	0x04, 0x05
        /*192a*/ 	.short	(.L_1665 - .L_1664)
.L_1664:
        /*192c*/ 	.word	0x00000180
        /*1930*/ 	.word	0x00000001
        /*1934*/ 	.word	0x00000001


	//----- nvinfo : EIATTR_CRS_STACK_SIZE
	.align		4
.L_1665:
        /*1938*/ 	.byte	0x04, 0x1e
        /*193a*/ 	.short	(.L_1667 - .L_1666)
.L_1666:
        /*193c*/ 	.word	0x00000000


	//----- nvinfo : EIATTR_CBANK_PARAM_SIZE
	.align		4
.L_1667:
        /*1940*/ 	.byte	0x03, 0x19
        /*1942*/ 	.short	0x0bf0


	//----- nvinfo : EIATTR_PARAM_CBANK
	.align		4
        /*1944*/ 	.byte	0x04, 0x0a
        /*1946*/ 	.short	(.L_1669 - .L_1668)
	.align		4
.L_1668:
        /*1948*/ 	.word	index@(.nv.constant0._ZN7cutlass13device_kernelIN5flash11enable_sm90INS1_16FlashAttnFwdSm90INS1_25CollectiveMainloopFwdSm90ILi2EN4cute5tupleIJNS5_1CILi1EEES8_S8_EEENS6_IJNS7_ILi128EEENS7_ILi96EEENS7_ILi64EEEEEELi256ENS_10bfloat16_tEfNS_4arch4Sm90ELb1ELb0ELb1ELb1ELb0ELb1ELb1ELb1ELb0ELb1ELb0ELb0EEENS1_21CollectiveEpilogueFwdINS6_IJSA_NS7_ILi256EEESB_EEES9_SE_SG_Li256ELb1ELb1ELb0ELb0EEENS1_36VarlenDynamicPersistentTileSchedulerILi128ELi96ELi256ELi128ELb0ELb1ELb1ELb1ELb1ELb1EEEEEEEEEvNT_6ParamsE)
        /*194c*/ 	.short	0x0210
        /*194e*/ 	.short	0x0bf0


	//----- nvinfo : EIATTR_SW_WAR
	.align		4
.L_1669:
        /*1950*/ 	.byte	0x04, 0x36
        /*1952*/ 	.short	(.L_1671 - .L_1670)
.L_1670:
        /*1954*/ 	.word	0x00000008
.L_1671:


//--------------------- .nv.callgraph             --------------------------
	.section	.nv.callgraph,"",@"SHT_CUDA_CALLGRAPH"
	.align	4
	.sectionentsize	8
	.align		4
        /*0000*/ 	.word	0x00000000
	.align		4
        /*0004*/ 	.word	0xffffffff
	.align		4
        /*0008*/ 	.word	index@(_ZN7cutlass13device_kernelIN5flash11enable_sm90INS1_16FlashAttnFwdSm90INS1_25CollectiveMainloopFwdSm90ILi2EN4cute5tupleIJNS5_1CILi1EEES8_S8_EEENS6_IJNS7_ILi128EEESA_NS7_ILi192EEEEEELi128ENS_10bfloat16_tEfNS_4arch4Sm90ELb0ELb0ELb1ELb0ELb0ELb0ELb0ELb1ELb1ELb1ELb0ELb0EEENS1_21CollectiveEpilogueFwdINS6_IJSA_SA_SA_EEES9_SD_SF_Li256ELb0ELb1ELb0ELb0EEENS1_29StaticPersistentTileSchedulerILb0EEEEEEEEEvNT_6ParamsE)
	.align		4
        /*000c*/ 	.word	index@(__assertfail)
	.align		4
        /*0010*/ 	.word	index@(_ZN7cutlass13device_kernelIN5flash11enable_sm90INS1_16FlashAttnFwdSm90INS1_25CollectiveMainloopFwdSm90ILi2EN4cute5tupleIJNS5_1CILi2EEENS7_ILi1EEES9_EEENS6_IJNS7_ILi128EEESB_NS7_ILi192EEEEEELi128ENS_10bfloat16_tEfNS_4arch4Sm90ELb0ELb0ELb1ELb0ELb0ELb0ELb0ELb1ELb1ELb1ELb0ELb0EEENS1_21CollectiveEpilogueFwdINS6_IJSB_SB_SB_EEESA_SE_SG_Li256ELb0ELb1ELb0ELb0EEENS1_29StaticPersistentTileSchedulerILb0EEEEEEEEEvNT_6ParamsE)
	.align		4
        /*0014*/ 	.word	index@(__assertfail)
	.align		4
        /*0018*/ 	.word	index@(_ZN7cutlass13device_kernelIN5flash11enable_sm90INS1_16FlashAttnFwdSm90INS1_25CollectiveMainloopFwdSm90ILi2EN4cute5tupleIJNS5_1CILi1EEES8_S8_EEENS6_IJNS7_ILi128EEESA_NS7_ILi192EEEEEELi128ENS_10bfloat16_tEfNS_4arch4Sm90ELb0ELb0ELb1ELb1ELb0ELb0ELb0ELb1ELb1ELb1ELb0ELb0EEENS1_21CollectiveEpilogueFwdINS6_IJSA_SA_SA_EEES9_SD_SF_Li256ELb1ELb1ELb0ELb0EEENS1_36VarlenDynamicPersistentTileSchedulerILi128ELi128ELi256ELi128ELb0ELb1ELb1ELb0ELb1ELb1EEEEEEEEEvNT_6ParamsE)
	.align		4
        /*001c*/ 	.word	index@(__assertfail)
	.align		4
        /*0020*/ 	.word	index@(_ZN7cutlass13device_kernelIN5flash11enable_sm90INS1_16FlashAttnFwdSm90INS1_25CollectiveMainloopFwdSm90ILi2EN4cute5tupleIJNS5_1CILi1EEES8_S8_EEENS6_IJNS7_ILi128EEESA_NS7_ILi192EEEEEELi128ENS_10bfloat16_tEfNS_4arch4Sm90ELb0ELb0ELb1ELb1ELb0ELb1ELb0ELb1ELb1ELb1ELb0ELb0EEENS1_21CollectiveEpilogueFwdINS6_IJSA_SA_SA_EEES9_SD_SF_Li256ELb1ELb1ELb0ELb0EEENS1_36VarlenDynamicPersistentTileSchedulerILi128ELi128ELi256ELi128ELb0ELb1ELb1ELb0ELb1ELb1EEEEEEEEEvNT_6ParamsE)
	.align		4
        /*0024*/ 	.word	index@(__assertfail)
	.align		4
        /*0028*/ 	.word	index@(_ZN7cutlass13device_kernelIN5flash11enable_sm90INS1_16FlashAttnFwdSm90INS1_25CollectiveMainloopFwdSm90ILi2EN4cute5tupleIJNS5_1CILi1EEES8_S8_EEENS6_IJNS7_ILi128EEENS7_ILi96EEENS7_ILi192EEEEEELi128ENS_10bfloat16_tEfNS_4arch4Sm90ELb0ELb1ELb1ELb0ELb0ELb0ELb0ELb1ELb1ELb1ELb0ELb0EEENS1_21CollectiveEpilogueFwdINS6_IJSA_SA_SB_EEES9_SE_SG_Li256ELb0ELb1ELb0ELb0EEENS1_30DynamicPersistentTileSchedulerILi256ELi128ELb0ELb1ELb1EEEEEEEEEvNT_6ParamsE)
	.align		4
        /*002c*/ 	.word	index@(__assertfail)
	.align		4
        /*0030*/ 	.word	index@(_ZN7cutlass13device_kernelIN5flash11enable_sm90INS1_16FlashAttnFwdSm90INS1_25CollectiveMainloopFwdSm90ILi2EN4cute5tupleIJNS5_1CILi1EEES8_S8_EEENS6_IJNS7_ILi128EEENS7_ILi96EEENS7_ILi192EEEEEELi128ENS_10bfloat16_tEfNS_4arch4Sm90ELb0ELb1ELb1ELb1ELb0ELb0ELb0ELb1ELb1ELb1ELb0ELb0EEENS1_21CollectiveEpilogueFwdINS6_IJSA_SA_SB_EEES9_SE_SG_Li256ELb1ELb1ELb0ELb0EEENS1_36VarlenDynamicPersistentTileSchedulerILi128ELi96ELi256ELi128ELb0ELb1ELb1ELb1ELb0ELb1EEEEEEEEEvNT_6ParamsE)
	.align		4
        /*0034*/ 	.word	index@(__assertfail)
	.align		4
        /*0038*/ 	.word	index@(_ZN7cutlass13device_kernelIN5flash11enable_sm90INS1_16FlashAttnFwdSm90INS1_25CollectiveMainloopFwdSm90ILi2EN4cute5tupleIJNS5_1CILi1EEES8_S8_EEENS6_IJNS7_ILi128EEENS7_ILi96EEENS7_ILi192EEEEEELi128ENS_10bfloat16_tEfNS_4arch4Sm90ELb0ELb1ELb1ELb1ELb0ELb1ELb0ELb1ELb1ELb1ELb0ELb0EEENS1_21CollectiveEpilogueFwdINS6_IJSA_SA_SB_EEES9_SE_SG_Li256ELb1ELb1ELb0ELb0EEENS1_36VarlenDynamicPersistentTileSchedulerILi128ELi96ELi256ELi128ELb0ELb1ELb1ELb1ELb0ELb1EEEEEEEEEvNT_6ParamsE)
	.align		4
        /*003c*/ 	.word	index@(__assertfail)
	.align		4
        /*0040*/ 	.word	index@(_ZN7cutlass13device_kernelIN5flash11enable_sm90INS1_16FlashAttnFwdSm90INS1_25CollectiveMainloopFwdSm90ILi2EN4cute5tupleIJNS5_1CILi1EEES8_S8_EEENS6_IJNS7_ILi128EEESA_NS7_ILi192EEEEEELi128ENS_10bfloat16_tEfNS_4arch4Sm90ELb1ELb0ELb1ELb0ELb0ELb0ELb0ELb1ELb1ELb1ELb0ELb0EEENS1_21CollectiveEpilogueFwdINS6_IJSA_SA_SA_EEES9_SD_SF_Li256ELb0ELb1ELb0ELb0EEENS1_30DynamicPersistentTileSchedulerILi256ELi128ELb0ELb1ELb1EEEEEEEEEvNT_6ParamsE)
	.align		4
        /*0044*/ 	.word	index@(__assertfail)
	.align		4
        /*0048*/ 	.word	index@(_ZN7cutlass13device_kernelIN5flash11enable_sm90INS1_16FlashAttnFwdSm90INS1_25CollectiveMainloopFwdSm90ILi2EN4cute5tupleIJNS5_1CILi1EEES8_S8_EEENS6_IJNS7_ILi128EEESA_NS7_ILi192EEEEEELi128ENS_10bfloat16_tEfNS_4arch4Sm90ELb1ELb0ELb1ELb1ELb0ELb0ELb0ELb1ELb1ELb1ELb0ELb0EEENS1_21CollectiveEpilogueFwdINS6_IJSA_SA_SA_EEES9_SD_SF_Li256ELb1ELb1ELb0ELb0EEENS1_36VarlenDynamicPersistentTileSchedulerILi128ELi128ELi256ELi128ELb0ELb1ELb1ELb1ELb1ELb1EEEEEEEEEvNT_6ParamsE)
	.align		4
        /*004c*/ 	.word	index@(__assertfail)
	.align		4
        /*0050*/ 	.word	index@(_ZN7cutlass13device_kernelIN5flash11enable_sm90INS1_16FlashAttnFwdSm90INS1_25CollectiveMainloopFwdSm90ILi2EN4cute5tupleIJNS5_1CILi1EEES8_S8_EEENS6_IJNS7_ILi128EEESA_NS7_ILi192EEEEEELi128ENS_10bfloat16_tEfNS_4arch4Sm90ELb1ELb0ELb1ELb1ELb0ELb1ELb0ELb1ELb1ELb1ELb0ELb0EEENS1_21CollectiveEpilogueFwdINS6_IJSA_SA_SA_EEES9_SD_SF_Li256ELb1ELb1ELb0ELb0EEENS1_36VarlenDynamicPersistentTileSchedulerILi128ELi128ELi256ELi128ELb0ELb1ELb1ELb1ELb1ELb1EEEEEEEEEvNT_6ParamsE)
	.align		4
        /*0054*/ 	.word	index@(__assertfail)
	.align		4
        /*0058*/ 	.word	index@(_ZN7cutlass13device_kernelIN5flash11enable_sm90INS1_16FlashAttnFwdSm90INS1_25CollectiveMainloopFwdSm90ILi2EN4cute5tupleIJNS5_1CILi1EEES8_S8_EEENS6_IJNS7_ILi64EEESA_SA_EEELi512ENS_10bfloat16_tEfNS_4arch4Sm90ELb0ELb0ELb1ELb0ELb0ELb0ELb0ELb0ELb0ELb1ELb0ELb0EEENS1_21CollectiveEpilogueFwdINS6_IJSA_NS7_ILi512EEESA_EEES9_SC_SE_Li256ELb0ELb1ELb0ELb0EEENS1_29StaticPersistentTileSchedulerILb0EEEEEEEEEvNT_6ParamsE)
	.align		4
        /*005c*/ 	.word	index@(__assertfail)
	.align		4
        /*0060*/ 	.word	index@(_ZN7cutlass13device_kernelIN5flash11enable_sm90INS1_16FlashAttnFwdSm90INS1_25CollectiveMainloopFwdSm90ILi2EN4cute5tupleIJNS5_1CILi1EEES8_S8_EEENS6_IJNS7_ILi64EEESA_SA_EEELi512ENS_10bfloat16_tEfNS_4arch4Sm90ELb0ELb0ELb1ELb0ELb0ELb0ELb1ELb0ELb0ELb1ELb0ELb0EEENS1_21CollectiveEpilogueFwdINS6_IJSA_NS7_ILi512EEESA_EEES9_SC_SE_Li256ELb0ELb1ELb0ELb0EEENS1_29StaticPersistentTileSchedulerILb0EEEEEEEEEvNT_6ParamsE)
	.align		4
        /*0064*/ 	.word	index@(__assertfail)
	.align		4
        /*0068*/ 	.word	index@(_ZN7cutlass13device_kernelIN5flash11enable_sm90INS1_16FlashAttnFwdSm90INS1_25CollectiveMainloopFwdSm90ILi2EN4cute5tupleIJNS5_1CILi1EEES8_S8_EEENS6_IJNS7_ILi64EEESA_SA_EEELi512ENS_10bfloat16_tEfNS_4arch4Sm90ELb0ELb0ELb1ELb1ELb0ELb0ELb0ELb0ELb0ELb1ELb0ELb0EEENS1_21CollectiveEpilogueFwdINS6_IJSA_NS7_ILi512EEESA_EEES9_SC_SE_Li256ELb1ELb1ELb0ELb0EEENS1_36VarlenDynamicPersistentTileSchedulerILi64ELi64ELi256ELi128ELb0ELb1ELb1ELb0ELb1ELb1EEEEEEEEEvNT_6ParamsE)
	.align		4
        /*006c*/ 	.word	index@(__assertfail)
	.align		4
        /*0070*/ 	.word	index@(_ZN7cutlass13device_kernelIN5flash11enable_sm90INS1_16FlashAttnFwdSm90INS1_25CollectiveMainloopFwdSm90ILi2EN4cute5tupleIJNS5_1CILi1EEES8_S8_EEENS6_IJNS7_ILi64EEESA_SA_EEELi512ENS_10bfloat16_tEfNS_4arch4Sm90ELb0ELb0ELb1ELb1ELb0ELb1ELb0ELb0ELb0ELb1ELb0ELb0EEENS1_21CollectiveEpilogueFwdINS6_IJSA_NS7_ILi512EEESA_EEES9_SC_SE_Li256ELb1ELb1ELb0ELb0EEENS1_36VarlenDynamicPersistentTileSchedulerILi64ELi64ELi256ELi128ELb0ELb1ELb1ELb0ELb1ELb1EEEEEEEEEvNT_6ParamsE)
	.align		4
        /*0074*/ 	.word	index@(__assertfail)
	.align		4
        /*0078*/ 	.word	index@(_ZN7cutlass13device_kernelIN5flash11enable_sm90INS1_16FlashAttnFwdSm90INS1_25CollectiveMainloopFwdSm90ILi2EN4cute5tupleIJNS5_1CILi1EEES8_S8_EEENS6_IJNS7_ILi64EEESA_SA_EEELi512ENS_10bfloat16_tEfNS_4arch4Sm90ELb0ELb0ELb1ELb1ELb0ELb0ELb1ELb0ELb0ELb1ELb0ELb0EEENS1_21CollectiveEpilogueFwdINS6_IJSA_NS7_ILi512EEESA_EEES9_SC_SE_Li256ELb1ELb1ELb0ELb0EEENS1_36VarlenDynamicPersistentTileSchedulerILi64ELi64ELi256ELi128ELb0ELb1ELb1ELb0ELb1ELb1EEEEEEEEEvNT_6ParamsE)
	.align		4
        /*007c*/ 	.word	index@(__assertfail)
	.align		4
        /*0080*/ 	.word	index@(_ZN7cutlass13device_kernelIN5flash11enable_sm90INS1_16FlashAttnFwdSm90INS1_25CollectiveMainloopFwdSm90ILi2EN4cute5tupleIJNS5_1CILi1EEES8_S8_EEENS6_IJNS7_ILi64EEESA_SA_EEELi512ENS_10bfloat16_tEfNS_4arch4Sm90ELb0ELb0ELb1ELb1ELb0ELb1ELb1ELb0ELb0ELb1ELb0ELb0EEENS1_21CollectiveEpilogueFwdINS6_IJSA_NS7_ILi512EEESA_EEES9_SC_SE_Li256ELb1ELb1ELb0ELb0EEENS1_36VarlenDynamicPersistentTileSchedulerILi64ELi64ELi256ELi128ELb0ELb1ELb1ELb0ELb1ELb1EEEEEEEEEvNT_6ParamsE)
	.align		4
        /*0084*/ 	.word	index@(__assertfail)
	.align		4
        /*0088*/ 	.word	index@(_ZN7cutlass13device_kernelIN5flash11enable_sm90INS1_16FlashAttnFwdSm90INS1_25CollectiveMainloopFwdSm90ILi2EN4cute5tupleIJNS5_1CILi1EEES8_S8_EEENS6_IJNS7_ILi64EEESA_SA_EEELi512ENS_10bfloat16_tEfNS_4arch4Sm90ELb0ELb1ELb1ELb0ELb0ELb0ELb0ELb0ELb0ELb1ELb0ELb0EEENS1_21CollectiveEpilogueFwdINS6_IJSA_NS7_ILi512EEESA_EEES9_SC_SE_Li256ELb0ELb1ELb0ELb0EEENS1_30DynamicPersistentTileSchedulerILi256ELi128ELb0ELb1ELb1EEEEEEEEEvNT_6ParamsE)
	.align		4
        /*008c*/ 	.word	index@(__assertfail)
	.align		4
        /*0090*/ 	.word	index@(_ZN7cutlass13device_kernelIN5flash11enable_sm90INS1_16FlashAttnFwdSm90INS1_25CollectiveMainloopFwdSm90ILi2EN4cute5tupleIJNS5_1CILi1EEES8_S8_EEENS6_IJNS7_ILi64EEESA_SA_EEELi512ENS_10bfloat16_tEfNS_4arch4Sm90ELb0ELb1ELb1ELb0ELb0ELb0ELb1ELb0ELb0ELb1ELb0ELb0EEENS1_21CollectiveEpilogueFwdINS6_IJSA_NS7_ILi512EEESA_EEES9_SC_SE_Li256ELb0ELb1ELb0ELb0EEENS1_30DynamicPersistentTileSchedulerILi256ELi128ELb0ELb1ELb1EEEEEEEEEvNT_6ParamsE)
	.align		4
        /*0094*/ 	.word	index@(__assertfail)
	.align		4
        /*0098*/ 	.word	index@(_ZN7cutlass13device_kernelIN5flash11enable_sm90INS1_16FlashAttnFwdSm90INS1_25CollectiveMainloopFwdSm90ILi2EN4cute5tupleIJNS5_1CILi1EEES8_S8_EEENS6_IJNS7_ILi64EEESA_SA_EEELi512ENS_10bfloat16_tEfNS_4arch4Sm90ELb0ELb1ELb1ELb1ELb0ELb0ELb0ELb0ELb0ELb1ELb0ELb0EEENS1_21CollectiveEpilogueFwdINS6_IJSA_NS7_ILi512EEESA_EEES9_SC_SE_Li256ELb1ELb1ELb0ELb0EEENS1_36VarlenDynamicPersistentTileSchedulerILi64ELi64ELi256ELi128ELb0ELb1ELb1ELb1ELb0ELb1EEEEEEEEEvNT_6ParamsE)
	.align		4
        /*009c*/ 	.word	index@(__assertfail)
	.align		4
        /*00a0*/ 	.word	index@(_ZN7cutlass13device_kernelIN5flash11enable_sm90INS1_16FlashAttnFwdSm90INS1_25CollectiveMainloopFwdSm90ILi2EN4cute5tupleIJNS5_1CILi1EEES8_S8_EEENS6_IJNS7_ILi64EEESA_SA_EEELi512ENS_10bfloat16_tEfNS_4arch4Sm90ELb0ELb1ELb1ELb1ELb0ELb1ELb0ELb0ELb0ELb1ELb0ELb0EEENS1_21CollectiveEpilogueFwdINS6_IJSA_NS7_ILi512EEESA_EEES9_SC_SE_Li256ELb1ELb1ELb0ELb0EEENS1_36VarlenDynamicPersistentTileSchedulerILi64ELi64ELi256ELi128ELb0ELb1ELb1ELb1ELb0ELb1EEEEEEEEEvNT_6ParamsE)
	.align		4
        /*00a4*/ 	.word	index@(__assertfail)
	.align		4
        /*00a8*/ 	.word	index@(_ZN7cutlass13device_kernelIN5flash11enable_sm90INS1_16FlashAttnFwdSm90INS1_25CollectiveMainloopFwdSm90ILi2EN4cute5tupleIJNS5_1CILi1EEES8_S8_EEENS6_IJNS7_ILi64EEESA_SA_EEELi512ENS_10bfloat16_tEfNS_4arch4Sm90ELb0ELb1ELb1ELb1ELb0ELb0ELb1ELb0ELb0ELb1ELb0ELb0EEENS1_21CollectiveEpilogueFwdINS6_IJSA_NS7_ILi512EEESA_EEES9_SC_SE_Li256ELb1ELb1ELb0ELb0EEENS1_36VarlenDynamicPersistentTileSchedulerILi64ELi64ELi256ELi128ELb0ELb1ELb1ELb1ELb0ELb1EEEEEEEEEvNT_6ParamsE)
	.align		4
        /*00ac*/ 	.word	index@(__assertfail)
	.align		4
        /*00b0*/ 	.word	index@(_ZN7cutlass13device_kernelIN5flash11enable_sm90INS1_16FlashAttnFwdSm90INS1_25CollectiveMainloopFwdSm90ILi2EN4cute5tupleIJNS5_1CILi1EEES8_S8_EEENS6_IJNS7_ILi64EEESA_SA_EEELi512ENS_10bfloat16_tEfNS_4arch4Sm90ELb0ELb1ELb1ELb1ELb0ELb1ELb1ELb0ELb0ELb1ELb0ELb0EEENS1_21CollectiveEpilogueFwdINS6_IJSA_NS7_ILi512EEESA_EEES9_SC_SE_Li256ELb1ELb1ELb0ELb0EEENS1_36VarlenDynamicPersistentTileSchedulerILi64ELi64ELi256ELi128ELb0ELb1ELb1ELb1ELb0ELb1EEEEEEEEEvNT_6ParamsE)
	.align		4
        /*00b4*/ 	.word	index@(__assertfail)
	.align		4
        /*00b8*/ 	.word	index@(_ZN7cutlass13device_kernelIN5flash11enable_sm90INS1_16FlashAttnFwdSm90INS1_25CollectiveMainloopFwdSm90ILi2EN4cute5tupleIJNS5_1CILi1EEES8_S8_EEENS6_IJNS7_ILi64EEESA_SA_EEELi512ENS_10bfloat16_tEfNS_4arch4Sm90ELb1ELb0ELb1ELb0ELb0ELb0ELb0ELb0ELb0ELb1ELb0ELb0EEENS1_21CollectiveEpilogueFwdINS6_IJSA_NS7_ILi512EEESA_EEES9_SC_SE_Li256ELb0ELb1ELb0ELb0EEENS1_30DynamicPersistentTileSchedulerILi256ELi128ELb0ELb1ELb1EEEEEEEEEvNT_6ParamsE)
	.align		4
        /*00bc*/ 	.word	index@(__assertfail)
	.align		4
        /*00c0*/ 	.word	index@(_ZN7cutlass13device_kernelIN5flash11enable_sm90INS1_16FlashAttnFwdSm90INS1_25CollectiveMainloopFwdSm90ILi2EN4cute5tupleIJNS5_1CILi1EEES8_S8_EEENS6_IJNS7_ILi64EEESA_SA_EEELi512ENS_10bfloat16_tEfNS_4arch4Sm90ELb1ELb0ELb1ELb0ELb0ELb0ELb1ELb0ELb0ELb1ELb0ELb0EEENS1_21CollectiveEpilogueFwdINS6_IJSA_NS7_ILi512EEESA_EEES9_SC_SE_Li256ELb0ELb1ELb0ELb0EEENS1_30DynamicPersistentTileSchedulerILi256ELi128ELb0ELb1ELb1EEEEEEEEEvNT_6ParamsE)
	.align		4
        /*00c4*/ 	.word	index@(__assertfail)
	.align		4
        /*00c8*/ 	.word	index@(_ZN7cutlass13device_kernelIN5flash11enable_sm90INS1_16FlashAttnFwdSm90INS1_25CollectiveMainloopFwdSm90ILi2EN4cute5tupleIJNS5_1CILi1EEES8_S8_EEENS6_IJNS7_ILi64EEESA_SA_EEELi512ENS_10bfloat16_tEfNS_4arch4Sm90ELb1ELb0ELb1ELb1ELb0ELb0ELb0ELb0ELb0ELb1ELb0ELb0EEENS1_21CollectiveEpilogueFwdINS6_IJSA_NS7_ILi512EEESA_EEES9_SC_SE_Li256ELb1ELb1ELb0ELb0EEENS1_36VarlenDynamicPersistentTileSchedulerILi64ELi64ELi256ELi128ELb0ELb1ELb1ELb1ELb1ELb1EEEEEEEEEvNT_6ParamsE)
	.align		4
        /*00cc*/ 	.word	index@(__assertfail)
	.align		4
        /*00d0*/ 	.word	index@(_ZN7cutlass13device_kernelIN5flash11enable_sm90INS1_16FlashAttnFwdSm90INS1_25CollectiveMainloopFwdSm90ILi2EN4cute5tupleIJNS5_1CILi1EEES8_S8_EEENS6_IJNS7_ILi64EEESA_SA_EEELi512ENS_10bfloat16_tEfNS_4arch4Sm90ELb1ELb0ELb1ELb1ELb0ELb1ELb0ELb0ELb0ELb1ELb0ELb0EEENS1_21CollectiveEpilogueFwdINS6_IJSA_NS7_ILi512EEESA_EEES9_SC_SE_Li256ELb1ELb1ELb0ELb0EEENS1_36VarlenDynamicPersistentTileSchedulerILi64ELi64ELi256ELi128ELb0ELb1ELb1ELb1ELb1ELb1EEEEEEEEEvNT_6ParamsE)
	.align		4
        /*00d4*/ 	.word	index@(__assertfail)
	.align		4
        /*00d8*/ 	.word	index@(_ZN7cutlass13device_kernelIN5flash11enable_sm90INS1_16FlashAttnFwdSm90INS1_25CollectiveMainloopFwdSm90ILi2EN4cute5tupleIJNS5_1CILi1EEES8_S8_EEENS6_IJNS7_ILi64EEESA_SA_EEELi512ENS_10bfloat16_tEfNS_4arch4Sm90ELb1ELb0ELb1ELb1ELb0ELb0ELb1ELb0ELb0ELb1ELb0ELb0EEENS1_21CollectiveEpilogueFwdINS6_IJSA_NS7_ILi512EEESA_EEES9_SC_SE_Li256ELb1ELb1ELb0ELb0EEENS1_36VarlenDynamicPersistentTileSchedulerILi64ELi64ELi256ELi128ELb0ELb1ELb1ELb1ELb1ELb1EEEEEEEEEvNT_6ParamsE)
	.align		4
        /*00dc*/ 	.word	index@(__assertfail)
	.align		4
        /*00e0*/ 	.word	index@(_ZN7cutlass13device_kernelIN5flash11enable_sm90INS1_16FlashAttnFwdSm90INS1_25CollectiveMainloopFwdSm90ILi2EN4cute5tupleIJNS5_1CILi1EEES8_S8_EEENS6_IJNS7_ILi64EEESA_SA_EEELi512ENS_10bfloat16_tEfNS_4arch4Sm90ELb1ELb0ELb1ELb1ELb0ELb1ELb1ELb0ELb0ELb1ELb0ELb0EEENS1_21CollectiveEpilogueFwdINS6_IJSA_NS7_ILi512EEESA_EEES9_SC_SE_Li256ELb1ELb1ELb0ELb0EEENS1_36VarlenDynamicPersistentTileSchedulerILi64ELi64ELi256ELi128ELb0ELb1ELb1ELb1ELb1ELb1EEEEEEEEEvNT_6ParamsE)
	.align		4
        /*00e4*/ 	.word	index@(__assertfail)
	.align		4
        /*00e8*/ 	.word	index@(_ZN7cutlass13device_kernelIN5flash11enable_sm90INS1_16FlashAttnFwdSm90INS1_25CollectiveMainloopFwdSm90ILi2EN4cute5tupleIJNS5_1CILi1EEES8_S8_EEENS6_IJNS7_ILi128EEENS7_ILi96EEENS7_ILi64EEEEEELi256ENS_10bfloat16_tEfNS_4arch4Sm90ELb0ELb0ELb1ELb0ELb0ELb0ELb0ELb1ELb0ELb1ELb0ELb0EEENS1_21CollectiveEpilogueFwdINS6_IJSA_NS7_ILi256EEESB_EEES9_SE_SG_Li256ELb0ELb1ELb0ELb0EEENS1_29StaticPersistentTileSchedulerILb0EEEEEEEEEvNT_6ParamsE)
	.align		4
        /*00ec*/ 	.word	index@(__assertfail)
	.align		4
        /*00f0*/ 	.word	index@(_ZN7cutlass13device_kernelIN5flash11enable_sm90INS1_16FlashAttnFwdSm90INS1_25CollectiveMainloopFwdSm90ILi2EN4cute5tupleIJNS5_1CILi1EEES8_S8_EEENS6_IJNS7_ILi128EEENS7_ILi96EEENS7_ILi64EEEEEELi256ENS_10bfloat16_tEfNS_4arch4Sm90ELb0ELb0ELb1ELb0ELb0ELb0ELb1ELb1ELb0ELb1ELb0ELb0EEENS1_21CollectiveEpilogueFwdINS6_IJSA_NS7_ILi256EEESB_EEES9_SE_SG_Li256ELb0ELb1ELb0ELb0EEENS1_29StaticPersistentTileSchedulerILb0EEEEEEEEEvNT_6ParamsE)
	.align		4
        /*00f4*/ 	.word	index@(__assertfail)
	.align		4
        /*00f8*/ 	.word	index@(_ZN7cutlass13device_kernelIN5flash11enable_sm90INS1_16FlashAttnFwdSm90INS1_25CollectiveMainloopFwdSm90ILi2EN4cute5tupleIJNS5_1CILi1EEES8_S8_EEENS6_IJNS7_ILi128EEENS7_ILi96EEENS7_ILi64EEEEEELi256ENS_10bfloat16_tEfNS_4arch4Sm90ELb0ELb0ELb1ELb1ELb0ELb0ELb0ELb1ELb0ELb1ELb0ELb0EEENS1_21CollectiveEpilogueFwdINS6_IJSA_NS7_ILi256EEESB_EEES9_SE_SG_Li256ELb1ELb1ELb0ELb0EEENS1_36VarlenDynamicPersistentTileSchedulerILi128ELi96ELi256ELi128ELb0ELb1ELb1ELb0ELb1ELb1EEEEEEEEEvNT_6ParamsE)
	.align		4
        /*00fc*/ 	.word	index@(__assertfail)
	.align		4
        /*0100*/ 	.word	index@(_ZN7cutlass13device_kernelIN5flash11enable_sm90INS1_16FlashAttnFwdSm90INS1_25CollectiveMainloopFwdSm90ILi2EN4cute5tupleIJNS5_1CILi1EEES8_S8_EEENS6_IJNS7_ILi128EEENS7_ILi96EEENS7_ILi64EEEEEELi256ENS_10bfloat16_tEfNS_4arch4Sm90ELb0ELb0ELb1ELb1ELb0ELb1ELb0ELb1ELb0ELb1ELb0ELb0EEENS1_21CollectiveEpilogueFwdINS6_IJSA_NS7_ILi256EEESB_EEES9_SE_SG_Li256ELb1ELb1ELb0ELb0EEENS1_36VarlenDynamicPersistentTileSchedulerILi128ELi96ELi256ELi128ELb0ELb1ELb1ELb0ELb1ELb1EEEEEEEEEvNT_6ParamsE)
	.align		4
        /*0104*/ 	.word	index@(__assertfail)
	.align		4
        /*0108*/ 	.word	index@(_ZN7cutlass13device_kernelIN5flash11enable_sm90INS1_16FlashAttnFwdSm90INS1_25CollectiveMainloopFwdSm90ILi2EN4cute5tupleIJNS5_1CILi1EEES8_S8_EEENS6_IJNS7_ILi128EEENS7_ILi96EEENS7_ILi64EEEEEELi256ENS_10bfloat16_tEfNS_4arch4Sm90ELb0ELb0ELb1ELb1ELb0ELb0ELb1ELb1ELb0ELb1ELb0ELb0EEENS1_21CollectiveEpilogueFwdINS6_IJSA_NS7_ILi256EEESB_EEES9_SE_SG_Li256ELb1ELb1ELb0ELb0EEENS1_36VarlenDynamicPersistentTileSchedulerILi128ELi96ELi256ELi128ELb0ELb1ELb1ELb0ELb1ELb1EEEEEEEEEvNT_6ParamsE)
	.align		4
        /*010c*/ 	.word	index@(__assertfail)
	.align		4
        /*0110*/ 	.word	index@(_ZN7cutlass13device_kernelIN5flash11enable_sm90INS1_16FlashAttnFwdSm90INS1_25CollectiveMainloopFwdSm90ILi2EN4cute5tupleIJNS5_1CILi1EEES8_S8_EEENS6_IJNS7_ILi128EEENS7_ILi96EEENS7_ILi64EEEEEELi256ENS_10bfloat16_tEfNS_4arch4Sm90ELb0ELb0ELb1ELb1ELb0ELb1ELb1ELb1ELb0ELb1ELb0ELb0EEENS1_21CollectiveEpilogueFwdINS6_IJSA_NS7_ILi256EEESB_EEES9_SE_SG_Li256ELb1ELb1ELb0ELb0EEENS1_36VarlenDynamicPersistentTileSchedulerILi128ELi96ELi256ELi128ELb0ELb1ELb1ELb0ELb1ELb1EEEEEEEEEvNT_6ParamsE)
	.align		4
        /*0114*/ 	.word	index@(__assertfail)
	.align		4
        /*0118*/ 	.word	index@(_ZN7cutlass13device_kernelIN5flash11enable_sm90INS1_16FlashAttnFwdSm90INS1_25CollectiveMainloopFwdSm90ILi2EN4cute5tupleIJNS5_1CILi1EEES8_S8_EEENS6_IJNS7_ILi128EEENS7_ILi96EEENS7_ILi64EEEEEELi256ENS_10bfloat16_tEfNS_4arch4Sm90ELb0ELb1ELb1ELb0ELb0ELb0ELb0ELb1ELb0ELb1ELb0ELb0EEENS1_21CollectiveEpilogueFwdINS6_IJSA_NS7_ILi256EEESB_EEES9_SE_SG_Li256ELb0ELb1ELb0ELb0EEENS1_30DynamicPersistentTileSchedulerILi256ELi128ELb0ELb1ELb1EEEEEEEEEvNT_6ParamsE)
	.align		4
        /*011c*/ 	.word	index@(__assertfail)
	.align		4
        /*0120*/ 	.word	index@(_ZN7cutlass13device_kernelIN5flash11enable_sm90INS1_16FlashAttnFwdSm90INS1_25CollectiveMainloopFwdSm90ILi2EN4cute5tupleIJNS5_1CILi1EEES8_S8_EEENS6_IJNS7_ILi128EEENS7_ILi96EEENS7_ILi64EEEEEELi256ENS_10bfloat16_tEfNS_4arch4Sm90ELb0ELb1ELb1ELb0ELb0ELb0ELb1ELb1ELb0ELb1ELb0ELb0EEENS1_21CollectiveEpilogueFwdINS6_IJSA_NS7_ILi256EEESB_EEES9_SE_SG_Li256ELb0ELb1ELb0ELb0EEENS1_30DynamicPersistentTileSchedulerILi256ELi128ELb0ELb1ELb1EEEEEEEEEvNT_6ParamsE)
	.align		4
        /*0124*/ 	.word	index@(__assertfail)
	.align		4
        /*0128*/ 	.word	index@(_ZN7cutlass13device_kernelIN5flash11enable_sm90INS1_16FlashAttnFwdSm90INS1_25CollectiveMainloopFwdSm90ILi2EN4cute5tupleIJNS5_1CILi1EEES8_S8_EEENS6_IJNS7_ILi128EEENS7_ILi96EEENS7_ILi64EEEEEELi256ENS_10bfloat16_tEfNS_4arch4Sm90ELb0ELb1ELb1ELb1ELb0ELb0ELb0ELb1ELb0ELb1ELb0ELb0EEENS1_21CollectiveEpilogueFwdINS6_IJSA_NS7_ILi256EEESB_EEES9_SE_SG_Li256ELb1ELb1ELb0ELb0EEENS1_36VarlenDynamicPersistentTileSchedulerILi128ELi96ELi256ELi128ELb0ELb1ELb1ELb1ELb0ELb1EEEEEEEEEvNT_6ParamsE)
	.align		4
        /*012c*/ 	.word	index@(__assertfail)
	.align		4
        /*0130*/ 	.word	index@(_ZN7cutlass13device_kernelIN5flash11enable_sm90INS1_16FlashAttnFwdSm90INS1_25CollectiveMainloopFwdSm90ILi2EN4cute5tupleIJNS5_1CILi1EEES8_S8_EEENS6_IJNS7_ILi128EEENS7_ILi96EEENS7_ILi64EEEEEELi256ENS_10bfloat16_tEfNS_4arch4Sm90ELb0ELb1ELb1ELb1ELb0ELb1ELb0ELb1ELb0ELb1ELb0ELb0EEENS1_21CollectiveEpilogueFwdINS6_IJSA_NS7_ILi256EEESB_EEES9_SE_SG_Li256ELb1ELb1ELb0ELb0EEENS1_36VarlenDynamicPersistentTileSchedulerILi128ELi96ELi256ELi128ELb0ELb1ELb1ELb1ELb0ELb1EEEEEEEEEvNT_6ParamsE)
	.align		4
        /*0134*/ 	.word	index@(__assertfail)
	.align		4
        /*0138*/ 	.word	index@(_ZN7cutlass13device_kernelIN5flash11enable_sm90INS1_16FlashAttnFwdSm90INS1_25CollectiveMainloopFwdSm90ILi2EN4cute5tupleIJNS5_1CILi1EEES8_S8_EEENS6_IJNS7_ILi128EEENS7_ILi96EEENS7_ILi64EEEEEELi256ENS_10bfloat16_tEfNS_4arch4Sm90ELb0ELb1ELb1ELb1ELb0ELb0ELb1ELb1ELb0ELb1ELb0ELb0EEENS1_21CollectiveEpilogueFwdINS6_IJSA_NS7_ILi256EEESB_EEES9_SE_SG_Li256ELb1ELb1ELb0ELb0EEENS1_36VarlenDynamicPersistentTileSchedulerILi128ELi96ELi256ELi128ELb0ELb1ELb1ELb1ELb0ELb1EEEEEEEEEvNT_6ParamsE)
	.align		4
        /*013c*/ 	.word	index@(__assertfail)
	.align		4
        /*0140*/ 	.word	index@(_ZN7cutlass13device_kernelIN5flash11enable_sm90INS1_16FlashAttnFwdSm90INS1_25CollectiveMainloopFwdSm90ILi2EN4cute5tupleIJNS5_1CILi1EEES8_S8_EEENS6_IJNS7_ILi128EEENS7_ILi96EEENS7_ILi64EEEEEELi256ENS_10bfloat16_tEfNS_4arch4Sm90ELb0ELb1ELb1ELb1ELb0ELb1ELb1ELb1ELb0ELb1ELb0ELb0EEENS1_21CollectiveEpilogueFwdINS6_IJSA_NS7_ILi256EEESB_EEES9_SE_SG_Li256ELb1ELb1ELb0ELb0EEENS1_36VarlenDynamicPersistentTileSchedulerILi128ELi96ELi256ELi128ELb0ELb1ELb1ELb1ELb0ELb1EEEEEEEEEvNT_6ParamsE)
	.align		4
        /*0144*/ 	.word	index@(__assertfail)
	.align		4
        /*0148*/ 	.word	index@(_ZN7cutlass13device_kernelIN5flash11enable_sm90INS1_16FlashAttnFwdSm90INS1_25CollectiveMainloopFwdSm90ILi2EN4cute5tupleIJNS5_1CILi1EEES8_S8_EEENS6_IJNS7_ILi128EEENS7_ILi96EEENS7_ILi64EEEEEELi256ENS_10bfloat16_tEfNS_4arch4Sm90ELb1ELb0ELb1ELb0ELb0ELb0ELb0ELb1ELb0ELb1ELb0ELb0EEENS1_21CollectiveEpilogueFwdINS6_IJSA_NS7_ILi256EEESB_EEES9_SE_SG_Li256ELb0ELb1ELb0ELb0EEENS1_30DynamicPersistentTileSchedulerILi256ELi128ELb0ELb1ELb1EEEEEEEEEvNT_6ParamsE)
	.align		4
        /*014c*/ 	.word	index@(__assertfail)
	.align		4
        /*0150*/ 	.word	index@(_ZN7cutlass13device_kernelIN5flash11enable_sm90INS1_16FlashAttnFwdSm90INS1_25CollectiveMainloopFwdSm90ILi2EN4cute5tupleIJNS5_1CILi1EEES8_S8_EEENS6_IJNS7_ILi128EEENS7_ILi96EEENS7_ILi64EEEEEELi256ENS_10bfloat16_tEfNS_4arch4Sm90ELb1ELb0ELb1ELb0ELb0ELb0ELb1ELb1ELb0ELb1ELb0ELb0EEENS1_21CollectiveEpilogueFwdINS6_IJSA_NS7_ILi256EEESB_EEES9_SE_SG_Li256ELb0ELb1ELb0ELb0EEENS1_30DynamicPersistentTileSchedulerILi256ELi128ELb0ELb1ELb1EEEEEEEEEvNT_6ParamsE)
	.align		4
        /*0154*/ 	.word	index@(__assertfail)
	.align		4
        /*0158*/ 	.word	index@(_ZN7cutlass13device_kernelIN5flash11enable_sm90INS1_16FlashAttnFwdSm90INS1_25CollectiveMainloopFwdSm90ILi2EN4cute5tupleIJNS5_1CILi1EEES8_S8_EEENS6_IJNS7_ILi128EEENS7_ILi96EEENS7_ILi64EEEEEELi256ENS_10bfloat16_tEfNS_4arch4Sm90ELb1ELb0ELb1ELb1ELb0ELb0ELb0ELb1ELb0ELb1ELb0ELb0EEENS1_21CollectiveEpilogueFwdINS6_IJSA_NS7_ILi256EEESB_EEES9_SE_SG_Li256ELb1ELb1ELb0ELb0EEENS1_36VarlenDynamicPersistentTileSchedulerILi128ELi96ELi256ELi128ELb0ELb1ELb1ELb1ELb1ELb1EEEEEEEEEvNT_6ParamsE)
	.align		4
        /*015c*/ 	.word	index@(__assertfail)
	.align		4
        /*0160*/ 	.word	index@(_ZN7cutlass13device_kernelIN5flash11enable_sm90INS1_16FlashAttnFwdSm90INS1_25CollectiveMainloopFwdSm90ILi2EN4cute5tupleIJNS5_1CILi1EEES8_S8_EEENS6_IJNS7_ILi128EEENS7_ILi96EEENS7_ILi64EEEEEELi256ENS_10bfloat16_tEfNS_4arch4Sm90ELb1ELb0ELb1ELb1ELb0ELb1ELb0ELb1ELb0ELb1ELb0ELb0EEENS1_21CollectiveEpilogueFwdINS6_IJSA_NS7_ILi256EEESB_EEES9_SE_SG_Li256ELb1ELb1ELb0ELb0EEENS1_36VarlenDynamicPersistentTileSchedulerILi128ELi96ELi256ELi128ELb0ELb1ELb1ELb1ELb1ELb1EEEEEEEEEvNT_6ParamsE)
	.align		4
        /*0164*/ 	.word	index@(__assertfail)
	.align		4
        /*0168*/ 	.word	index@(_ZN7cutlass13device_kernelIN5flash11enable_sm90INS1_16FlashAttnFwdSm90INS1_25CollectiveMainloopFwdSm90ILi2EN4cute5tupleIJNS5_1CILi1EEES8_S8_EEENS6_IJNS7_ILi128EEENS7_ILi96EEENS7_ILi64EEEEEELi256ENS_10bfloat16_tEfNS_4arch4Sm90ELb1ELb0ELb1ELb1ELb0ELb0ELb1ELb1ELb0ELb1ELb0ELb0EEENS1_21CollectiveEpilogueFwdINS6_IJSA_NS7_ILi256EEESB_EEES9_SE_SG_Li256ELb1ELb1ELb0ELb0EEENS1_36VarlenDynamicPersistentTileSchedulerILi128ELi96ELi256ELi128ELb0ELb1ELb1ELb1ELb1ELb1EEEEEEEEEvNT_6ParamsE)
	.align		4
        /*016c*/ 	.word	index@(__assertfail)
	.align		4
        /*0170*/ 	.word	index@(_ZN7cutlass13device_kernelIN5flash11enable_sm90INS1_16FlashAttnFwdSm90INS1_25CollectiveMainloopFwdSm90ILi2EN4cute5tupleIJNS5_1CILi1EEES8_S8_EEENS6_IJNS7_ILi128EEENS7_ILi96EEENS7_ILi64EEEEEELi256ENS_10bfloat16_tEfNS_4arch4Sm90ELb1ELb0ELb1ELb1ELb0ELb1ELb1ELb1ELb0ELb1ELb0ELb0EEENS1_21CollectiveEpilogueFwdINS6_IJSA_NS7_ILi256EEESB_EEES9_SE_SG_Li256ELb1ELb1ELb0ELb0EEENS1_36VarlenDynamicPersistentTileSchedulerILi128ELi96ELi256ELi128ELb0ELb1ELb1ELb1ELb1ELb1EEEEEEEEEvNT_6ParamsE)
	.align		4
        /*0174*/ 	.word	index@(__assertfail)
	.align		4
        /*0178*/ 	.word	0x00000000
	.align		4
        /*017c*/ 	.word	0xfffffffe
	.align		4
        /*0180*/ 	.word	0x00000000
	.align		4
        /*0184*/ 	.word	0xfffffffd
	.align		4
        /*0188*/ 	.word	0x00000000
	.align		4
        /*018c*/ 	.word	0xfffffffc


//--------------------- .nv.constant4             --------------------------
	.section	.nv.constant4,"a",@progbits
	.align	8
	.align		8
.nv.constant4:
        /*0000*/ 	.dword	__assertfail
	.align		8
        /*0008*/ 	.dword	__unnamed_1
	.align		8
        /*0010*/ 	.dword	__unnamed_2
	.align		8
        /*0018*/ 	.dword	__unnamed_3
	.align		8
        /*0020*/ 	.dword	__unnamed_4
	.align		8
        /*0028*/ 	.dword	__unnamed_5
	.align		8
        /*0030*/ 	.dword	__unnamed_6
	.align		8
        /*0038*/ 	.dword	__unnamed_7
	.align		8
        /*0040*/ 	.dword	__unnamed_8
	.align		8
        /*0048*/ 	.dword	__unnamed_9
	.align		8
        /*0050*/ 	.dword	__unnamed_10
	.align		8
        /*0058*/ 	.dword	__unnamed_11
	.align		8
        /*0060*/ 	.dword	__unnamed_12
	.align		8
        /*0068*/ 	.dword	__unnamed_13
	.align		8
        /*0070*/ 	.dword	__unnamed_14
	.align		8
        /*0078*/ 	.dword	__unnamed_15
	.align		8
        /*0080*/ 	.dword	__unnamed_16
	.align		8
        /*0088*/ 	.dword	__unnamed_17
	.align		8
        /*0090*/ 	.dword	__unnamed_18
	.align		8
        /*0098*/ 	.dword	__unnamed_19
	.align		8
        /*00a0*/ 	.dword	__unnamed_20
	.align		8
        /*00a8*/ 	.dword	__unnamed_21
	.align		8
        /*00b0*/ 	.dword	__unnamed_22
	.align		8
        /*00b8*/ 	.dword	__unnamed_23
	.align		8
        /*00c0*/ 	.dword	_ZN83_INTERNAL_67309024_47_flash_fwd_hdimdiff_bf16_softcap_packgqa_sm90_cu_cb12e5b6_40684cuda3std3__45__cpo5beginE
	.align		8
        /*00c8*/ 	.dword	_ZN83_INTERNAL_67309024_47_flash_fwd_hdimdiff_bf16_softcap_packgqa_sm90_cu_cb12e5b6_40684cuda3std3__45__cpo3endE
	.align		8
        /*00d0*/ 	.dword	_ZN83_INTERNAL_67309024_47_flash_fwd_hdimdiff_bf16_softcap_packgqa_sm90_cu_cb12e5b6_40684cuda3std3__45__cpo6cbeginE
	.align		8
        /*00d8*/ 	.dword	_ZN83_INTERNAL_67309024_47_flash_fwd_hdimdiff_bf16_softcap_packgqa_sm90_cu_cb12e5b6_40684cuda3std3__45__cpo4cendE
	.align		8
        /*00e0*/ 	.dword	_ZN83_INTERNAL_67309024_47_flash_fwd_hdimdiff_bf16_softcap_packgqa_sm90_cu_cb12e5b6_40684cuda3std3__485_GLOBAL__N__67309024_47_flash_fwd_hdimdiff_bf16_softcap_packgqa_sm90_cu_cb12e5b6_40686ignoreE
	.align		8
        /*00e8*/ 	.dword	_ZN83_INTERNAL_67309024_47_flash_fwd_hdimdiff_bf16_softcap_packgqa_sm90_cu_cb12e5b6_40684cuda3std3__419piecewise_constructE
	.align		8
        /*00f0*/ 	.dword	_ZN83_INTERNAL_67309024_47_flash_fwd_hdimdiff_bf16_softcap_packgqa_sm90_cu_cb12e5b6_40684cuda3std3__48in_placeE
	.align		8
        /*00f8*/ 	.dword	_ZN83_INTERNAL_67309024_47_flash_fwd_hdimdiff_bf16_softcap_packgqa_sm90_cu_cb12e5b6_40684cuda3std6ranges3__45__cpo4swapE
	.align		8
        /*0100*/ 	.dword	_ZN83_INTERNAL_67309024_47_flash_fwd_hdimdiff_bf16_softcap_packgqa_sm90_cu_cb12e5b6_40684cuda3std6ranges3__45__cpo9iter_moveE
	.align		8
        /*0108*/ 	.dword	_ZN83_INTERNAL_67309024_47_flash_fwd_hdimdiff_bf16_softcap_packgqa_sm90_cu_cb12e5b6_40684cute7productE
	.align		8
        /*0110*/ 	.dword	_ZN83_INTERNAL_67309024_47_flash_fwd_hdimdiff_bf16_softcap_packgqa_sm90_cu_cb12e5b6_40684cute1_E
	.align		8
        /*0118*/ 	.dword	$str$23
	.align		8
        /*0120*/ 	.dword	$str$24


//--------------------- .text._ZN7cutlass13device_kernelIN5flash11enable_sm90INS1_16FlashAttnFwdSm90INS1_25CollectiveMainloopFwdSm90ILi2EN4cute5tupleIJNS5_1CILi1EEES8_S8_EEENS6_IJNS7_ILi128EEESA_NS7_ILi192EEEEEELi128ENS_10bfloat16_tEfNS_4arch4Sm90ELb0ELb0ELb1ELb0ELb0ELb0ELb0ELb1ELb1ELb1ELb0ELb0EEENS1_21CollectiveEpilogueFwdINS6_IJSA_SA_SA_EEES9_SD_SF_Li256ELb0ELb1ELb0ELb0EEENS1_29StaticPersistentTileSchedulerILb0EEEEEEEEEvNT_6ParamsE --------------------------
	.section	.text._ZN7cutlass13device_kernelIN5flash11enable_sm90INS1_16FlashAttnFwdSm90INS1_25CollectiveMainloopFwdSm90ILi2EN4cute5tupleIJNS5_1CILi1EEES8_S8_EEENS6_IJNS7_ILi128EEESA_NS7_ILi192EEEEEELi128ENS_10bfloat16_tEfNS_4arch4Sm90ELb0ELb0ELb1ELb0ELb0ELb0ELb0ELb1ELb1ELb1ELb0ELb0EEENS1_21CollectiveEpilogueFwdINS6_IJSA_SA_SA_EEES9_SD_SF_Li256ELb0ELb1ELb0ELb0EEENS1_29StaticPersistentTileSchedulerILb0EEEEEEEEEvNT_6ParamsE,"ax",@progbits
	.align	128
.text._ZN7cutlass13device_kernelIN5flash11enable_sm90INS1_16FlashAttnFwdSm90INS1_25CollectiveMainloopFwdSm90ILi2EN4cute5tupleIJNS5_1CILi1EEES8_S8_EEENS6_IJNS7_ILi128EEESA_NS7_ILi192EEEEEELi128ENS_10bfloat16_tEfNS_4arch4Sm90ELb0ELb0ELb1ELb0ELb0ELb0ELb0ELb1ELb1ELb1ELb0ELb0EEENS1_21CollectiveEpilogueFwdINS6_IJSA_SA_SA_EEES9_SD_SF_Li256ELb0ELb1ELb0ELb0EEENS1_29StaticPersistentTileSchedulerILb0EEEEEEEEEvNT_6ParamsE:
        .type           _ZN7cutlass13device_kernelIN5flash11enable_sm90INS1_16FlashAttnFwdSm90INS1_25CollectiveMainloopFwdSm90ILi2EN4cute5tupleIJNS5_1CILi1EEES8_S8_EEENS6_IJNS7_ILi128EEESA_NS7_ILi192EEEEEELi128ENS_10bfloat16_tEfNS_4arch4Sm90ELb0ELb0ELb1ELb0ELb0ELb0ELb0ELb1ELb1ELb1ELb0ELb0EEENS1_21CollectiveEpilogueFwdINS6_IJSA_SA_SA_EEES9_SD_SF_Li256ELb0ELb1ELb0ELb0EEENS1_29StaticPersistentTileSchedulerILb0EEEEEEEEEvNT_6ParamsE,@function
        .size           _ZN7cutlass13device_kernelIN5flash11enable_sm90INS1_16FlashAttnFwdSm90INS1_25CollectiveMainloopFwdSm90ILi2EN4cute5tupleIJNS5_1CILi1EEES8_S8_EEENS6_IJNS7_ILi128EEESA_NS7_ILi192EEEEEELi128ENS_10bfloat16_tEfNS_4arch4Sm90ELb0ELb0ELb1ELb0ELb0ELb0ELb0ELb1ELb1ELb1ELb0ELb0EEENS1_21CollectiveEpilogueFwdINS6_IJSA_SA_SA_EEES9_SD_SF_Li256ELb0ELb1ELb0ELb0EEENS1_29StaticPersistentTileSchedulerILb0EEEEEEEEEvNT_6ParamsE,(.L_x_15274 - _ZN7cutlass13device_kernelIN5flash11enable_sm90INS1_16FlashAttnFwdSm90INS1_25CollectiveMainloopFwdSm90ILi2EN4cute5tupleIJNS5_1CILi1EEES8_S8_EEENS6_IJNS7_ILi128EEESA_NS7_ILi192EEEEEELi128ENS_10bfloat16_tEfNS_4arch4Sm90ELb0ELb0ELb1ELb0ELb0ELb0ELb0ELb1ELb1ELb1ELb0ELb0EEENS1_21CollectiveEpilogueFwdINS6_IJSA_SA_SA_EEES9_SD_SF_Li256ELb0ELb1ELb0ELb0EEENS1_29StaticPersistentTileSchedulerILb0EEEEEEEEEvNT_6ParamsE)
        .other          _ZN7cutlass13device_kernelIN5flash11enable_sm90INS1_16FlashAttnFwdSm90INS1_25CollectiveMainloopFwdSm90ILi2EN4cute5tupleIJNS5_1CILi1EEES8_S8_EEENS6_IJNS7_ILi128EEESA_NS7_ILi192EEEEEELi128ENS_10bfloat16_tEfNS_4arch4Sm90ELb0ELb0ELb1ELb0ELb0ELb0ELb0ELb1ELb1ELb1ELb0ELb0EEENS1_21CollectiveEpilogueFwdINS6_IJSA_SA_SA_EEES9_SD_SF_Li256ELb0ELb1ELb0ELb0EEENS1_29StaticPersistentTileSchedulerILb0EEEEEEEEEvNT_6ParamsE,@"STO_CUDA_ENTRY STV_DEFAULT"
_ZN7cutlass13device_kernelIN5flash11enable_sm90INS1_16FlashAttnFwdSm90INS1_25CollectiveMainloopFwdSm90ILi2EN4cute5tupleIJNS5_1CILi1EEES8_S8_EEENS6_IJNS7_ILi128EEESA_NS7_ILi192EEEEEELi128ENS_10bfloat16_tEfNS_4arch4Sm90ELb0ELb0ELb1ELb0ELb0ELb0ELb0ELb1ELb1ELb1ELb0ELb0EEENS1_21CollectiveEpilogueFwdINS6_IJSA_SA_SA_EEES9_SD_SF_Li256ELb0ELb1ELb0ELb0EEENS1_29StaticPersistentTileSchedulerILb0EEEEEEEEEvNT_6ParamsE:
[----:B------:R-:W0:Y:S02]  /*0000*/  LDC R1, c[0x0][0x28] ;  /* 0x00000a00ff017b82 */ /* 0x000e240000000800 */
[----:B0-----:R-:W-:Y:S01]  /*0010*/  VIADD R1, R1, 0xffffffc8 ;  /* 0xffffffc801017836 */ /* 0x001fe20000000000 */
[----:B------:R-:W0:Y:S01]  /*0020*/  S2R R0, SR_TID.X ;  /* 0x0000000000007919 */ /* 0x000e220000002100 */
[----:B------:R-:W-:Y:S01]  /*0030*/  ELECT P0, URZ, PT ;  /* 0x00000000003f782f */ /* 0x000fe20003800000 */
[----:B------:R-:W-:Y:S01]  /*0040*/  BSSY B0, `(.L_x_0) ;  /* 0x000000d000007945 */ /* 0x000fe20003800000 */
[----:B0-----:R-:W-:-:S05]  /*0050*/  SHF.R.U32.HI R2, RZ, 0x5, R0 ;  /* 0x00000005ff027819 */ /* 0x001fca0000011600 */
[----:B------:R-:W0:Y:S02]  /*0060*/  SHFL.IDX PT, R3, R2, RZ, 0x1f ;  /* 0x00001fff02037589 */ /* 0x000e2400000e0000 */
[----:B0-----:R-:W-:-:S13]  /*0070*/  ISETP.EQ.AND P0, PT, R3, RZ, P0 ;  /* 0x000000ff0300720c */ /* 0x001fda0000702270 */
[----:B------:R-:W-:Y:S05]  /*0080*/  @!P0 BRA `(.L_x_1) ;  /* 0x0000000000208947 */ /* 0x000fea0003800000 */
[----:B------:R-:W-:Y:S02]  /*0090*/  ULDC.64 UR4, c[0x0][0x198] ;  /* 0x0000660000047ab9 */ /* 0x000fe40000000a00 */
[----:B------:R-:W-:Y:S02]  /*00a0*/  UIADD3 UR6, UP0, UR4, 0x370, URZ ;  /* 0x0000037004067890 */ /* 0x000fe4000ff1e03f */
[----:B------:R-:W-:Y:S02]  /*00b0*/  UIADD3 UR4, UP1, UR4, 0x470, URZ ;  /* 0x0000047004047890 */ /* 0x000fe4000ff3e03f */
[----:B------:R-:W-:Y:S02]  /*00c0*/  UIADD3.X UR7, URZ, UR5, URZ, UP0, !UPT ;  /* 0x000000053f077290 */ /* 0x000fe400087fe43f */
[----:B------:R-:W-:-:S07]  /*00d0*/  UIADD3.X UR5, URZ, UR5, URZ, UP1, !UPT ;  /* 0x000000053f057290 */ /* 0x000fce0008ffe43f */
[----:B------:R0:W-:Y:S02]  /*00e0*/  UTMACCTL.PF [UR6] ;  /* 0x00000000060079b9 */ /* 0x0001e40008040000 */
[----:B------:R0:W-:Y:S02]  /*00f0*/  UTMACCTL.PF [UR4] ;  /* 0x00000000040079b9 */ /* 0x0001e40008040000 */
[----:B0-----:R-:W-:Y:S01]  /*0100*/  NOP ;  /* 0x0000000000007918 */ /* 0x001fe20000000000 */
.L_x_1:
[----:B------:R-:W-:Y:S05]  /*0110*/  BSYNC B0 ;  /* 0x0000000000007941 */ /* 0x000fea0003800000 */
.L_x_0:
[----:B------:R-:W-:Y:S01]  /*0120*/  VOTEU.ANY UP0, P0 ;  /* 0x00000000003f7886 */ /* 0x000fe20000000100 */
[----:B------:R-:W0:Y:S01]  /*0130*/  SHFL.IDX PT, R3, R2, RZ, 0x1f ;  /* 0x00001fff02037589 */ /* 0x000e2200000e0000 */
[----:B------:R-:W-:Y:S01]  /*0140*/  UMOV UR4, 0x80 ;  /* 0x0000008000047882 */ /* 0x000fe20000000000 */
[----:B------:R-:W-:Y:S01]  /*0150*/  UMOV UR7, 0x100 ;  /* 0x0000010000077882 */ /* 0x000fe20000000000 */
[----:B------:R-:W-:Y:S01]  /*0160*/  VOTEU.ANY UP1, P0 ;  /* 0x00000000003f7886 */ /* 0x000fe20000020100 */
[----:B------:R-:W1:Y:S01]  /*0170*/  @UP0 S2UR UR8, SR_CgaCtaId ;  /* 0x00000000000809c3 */ /* 0x000e620000008800 */
[----:B------:R-:W-:Y:S01]  /*0180*/  @UP0 UMOV UR6, 0x400 ;  /* 0x0000040000060882 */ /* 0x000fe20000000000 */
[----:B------:R-:W-:-:S04]  /*0190*/  @UP0 UIADD3 UR4, -UR4, 0x100000, URZ ;  /* 0x0010000004040890 */ /* 0x000fc8000fffe13f */
[----:B------:R-:W-:Y:S02]  /*01a0*/  @UP0 USHF.L.U32 UR5, UR4, 0xb, URZ ;  /* 0x0000000b04050899 */ /* 0x000fe4000800063f */
[----:B------:R-:W-:Y:S01]  /*01b0*/  @UP0 USHF.L.U32 UR4, UR4, 0x1, URZ ;  /* 0x0000000104040899 */ /* 0x000fe2000800063f */
[----:B0-----:R-:W-:Y:S02]  /*01c0*/  ISETP.NE.AND P1, PT, R3, RZ, PT ;  /* 0x000000ff0300720c */ /* 0x001fe40003f25270 */
[----:B------:R-:W-:Y:S01]  /*01d0*/  SHF.R.U32.HI R3, RZ, 0x7, R0 ;  /* 0x00000007ff037819 */ /* 0x000fe20000011600 */
[----:B-1----:R-:W-:Y:S02]  /*01e0*/  @UP0 ULEA UR8, UR8, UR6, 0x18 ;  /* 0x0000000608080291 */ /* 0x002fe4000f8ec03f */
[----:B------:R-:W-:-:S04]  /*01f0*/  @UP0 UIADD3 UR6, -UR7, 0x100000, URZ ;  /* 0x0010000007060890 */ /* 0x000fc8000fffe13f */
[----:B------:R-:W-:Y:S02]  /*0200*/  @UP0 USHF.L.U32 UR7, UR6, 0xb, URZ ;  /* 0x0000000b06070899 */ /* 0x000fe4000800063f */
[----:B------:R-:W-:Y:S01]  /*0210*/  @UP0 USHF.L.U32 UR6, UR6, 0x1, URZ ;  /* 0x0000000106060899 */ /* 0x000fe2000800063f */
[----:B------:R-:W-:Y:S01]  /*0220*/  VOTEU.ANY UP0, P0 ;  /* 0x00000000003f7886 */ /* 0x000fe20000000100 */
[----:B------:R-:W0:Y:S04]  /*0230*/  SHFL.IDX PT, R3, R3, RZ, 0x1f ;  /* 0x00001fff03037589 */ /* 0x000e2800000e0000 */
[----:B------:R-:W1:Y:S02]  /*0240*/  FENCE.VIEW.ASYNC.S ;  /* 0x00000000000073c6 */ /* 0x000e640000000000 */
[----:B-1----:R1:W2:Y:S04]  /*0250*/  @UP0 SYNCS.EXCH.64 URZ, [UR8+0x34800], UR4 ;  /* 0x03480004083f05b2 */ /* 0x0022a80008000100 */
[----:B------:R1:W3:Y:S01]  /*0260*/  @UP1 SYNCS.EXCH.64 URZ, [UR8+0x34820], UR6 ;  /* 0x03482006083f15b2 */ /* 0x0002e20008000100 */
[----:B------:R-:W-:Y:S05]  /*0270*/  @P1 BRA `(.L_x_2) ;  /* 0x0000000000481947 */ /* 0x000fea0003800000 */
[----:B-1----:R-:W1:Y:S01]  /*0280*/  S2UR UR5, SR_CgaCtaId ;  /* 0x00000000000579c3 */ /* 0x002e620000008800 */
[----:B------:R-:W-:Y:S01]  /*0290*/  UMOV UR4, 0x400 ;  /* 0x0000040000047882 */ /* 0x000fe20000000000 */
[----:B------:R-:W-:Y:S01]  /*02a0*/  UMOV UR6, 0x1 ;  /* 0x0000000100067882 */ /* 0x000fe20000000000 */
[----:B------:R-:W-:Y:S01]  /*02b0*/  UMOV UR7, 0x2 ;  /* 0x0000000200077882 */ /* 0x000fe20000000000 */
[----:B------:R-:W-:Y:S01]  /*02c0*/  ELECT P0, URZ, PT ;  /* 0x00000000003f782f */ /* 0x000fe20003800000 */
[----:B-1----:R-:W-:Y:S02]  /*02d0*/  ULEA UR8, UR5, UR4, 0x18 ;  /* 0x0000000405087291 */ /* 0x002fe4000f8ec03f */
[----:B------:R-:W-:-:S04]  /*02e0*/  UIADD3 UR4, -UR6, 0x100000, URZ ;  /* 0x0010000006047890 */ /* 0x000fc8000fffe13f */
[----:B------:R-:W-:Y:S02]  /*02f0*/  USHF.L.U32 UR5, UR4, 0xb, URZ ;  /* 0x0000000b04057899 */ /* 0x000fe4000800063f */
[----:B------:R-:W-:Y:S02]  /*0300*/  USHF.L.U32 UR4, UR4, 0x1, URZ ;  /* 0x0000000104047899 */ /* 0x000fe4000800063f */
[----:B------:R-:W-:-:S04]  /*0310*/  UIADD3 UR6, -UR7, 0x100000, URZ ;  /* 0x0010000007067890 */ /* 0x000fc8000fffe13f */
[----:B------:R-:W-:Y:S02]  /*0320*/  USHF.L.U32 UR7, UR6, 0xb, URZ ;  /* 0x0000000b06077899 */ /* 0x000fe4000800063f */
[----:B------:R-:W-:Y:S01]  /*0330*/  USHF.L.U32 UR6, UR6, 0x1, URZ ;  /* 0x0000000106067899 */ /* 0x000fe2000800063f */
[----:B------:R-:W1:Y:S03]  /*0340*/  FENCE.VIEW.ASYNC.S ;  /* 0x00000000000073c6 */ /* 0x000e660000000000 */
[----:B-1----:R4:W1:Y:S08]  /*0350*/  SYNCS.EXCH.64 URZ, [UR8+0x34830], UR4 ;  /* 0x03483004083f75b2 */ /* 0x0028700008000100 */
[----:B------:R4:W0:Y:S01]  /*0360*/  SYNCS.EXCH.64 URZ, [UR8+0x34840], UR6 ;  /* 0x03484006083f75b2 */ /* 0x0008220008000100 */
[----:B------:R4:W0:Y:S01]  /*0370*/  SYNCS.EXCH.64 URZ, [UR8+0x34838], UR4 ;  /* 0x03483804083f75b2 */ /* 0x0008220008000100 */
[----:B------:R4:W0:Y:S02]  /*0380*/  SYNCS.EXCH.64 URZ, [UR8+0x34848], UR6 ;  /* 0x03484806083f75b2 */ /* 0x0008240008000100 */
[----:B----4-:R-:W-:Y:S01]  /*0390*/  NOP ;  /* 0x0000000000007918 */ /* 0x010fe20000000000 */
.L_x_2:
[----:B------:R-:W4:Y:S01]  /*03a0*/  SHFL.IDX PT, R4, R2, RZ, 0x1f ;  /* 0x00001fff02047589 */ /* 0x000f2200000e0000 */
[----:B------:R-:W-:Y:S01]  /*03b0*/  NOP ;  /* 0x0000000000007918 */ /* 0x000fe20000000000 */
[----:B----4-:R-:W-:-:S13]  /*03c0*/  ISETP.NE.AND P0, PT, R4, RZ, PT ;  /* 0x000000ff0400720c */ /* 0x010fda0003f05270 */
        /* <DEDUP_REMOVED lines=19> */
.L_x_3:
[----:B------:R-:W4:Y:S01]  /*0500*/  SHFL.IDX PT, R4, R2, RZ, 0x1f ;  /* 0x00001fff02047589 */ /* 0x000f2200000e0000 */
[----:B------:R-:W-:Y:S01]  /*0510*/  NOP ;  /* 0x0000000000007918 */ /* 0x000fe20000000000 */
[----:B----4-:R-:W-:-:S13]  /*0520*/  ISETP.NE.AND P0, PT, R4, RZ, PT ;  /* 0x000000ff0400720c */ /* 0x010fda0003f05270 */
[----:B------:R-:W-:Y:S05]  /*0530*/  @P0 BRA `(.L_x_4) ;  /* 0x0000000000380947 */ /* 0x000fea0003800000 */
[----:B-1----:R-:W1:Y:S01]  /*0540*/  S2UR UR5, SR_CgaCtaId ;  /* 0x00000000000579c3 */ /* 0x002e620000008800 */
[----:B------:R-:W-:Y:S01]  /*0550*/  UMOV UR4, 0x400 ;  /* 0x0000040000047882 */ /* 0x000fe20000000000 */
[----:B------:R-:W-:Y:S01]  /*0560*/  UMOV UR7, 0x1 ;  /* 0x0000000100077882 */ /* 0x000fe20000000000 */
[----:B------:R-:W-:Y:S01]  /*0570*/  ELECT P0, URZ, PT ;  /* 0x00000000003f782f */ /* 0x000fe20003800000 */
[----:B-1----:R-:W-:Y:S02]  /*0580*/  ULEA UR6, UR5, UR4, 0x18 ;  /* 0x0000000405067291 */ /* 0x002fe4000f8ec03f */
[----:B------:R-:W-:-:S04]  /*0590*/  UIADD3 UR4, -UR7, 0x100000, URZ ;  /* 0x0010000007047890 */ /* 0x000fc8000fffe13f */
[----:B------:R-:W-:Y:S02]  /*05a0*/  USHF.L.U32 UR5, UR4, 0xb, URZ ;  /* 0x0000000b04057899 */ /* 0x000fe4000800063f */
[----:B------:R-:W-:Y:S01]  /*05b0*/  USHF.L.U32 UR4, UR4, 0x1, URZ ;  /* 0x0000000104047899 */ /* 0x000fe2000800063f */
[----:B------:R-:W1:Y:S11]  /*05c0*/  FENCE.VIEW.ASYNC.S ;  /* 0x00000000000073c6 */ /* 0x000e760000000000 */
[----:B-1----:R4:W1:Y:S01]  /*05d0*/  SYNCS.EXCH.64 URZ, [UR6+0x34870], UR4 ;  /* 0x03487004063f75b2 */ /* 0x0028620008000100 */
[----:B------:R4:W0:Y:S01]  /*05e0*/  SYNCS.EXCH.64 URZ, [UR6+0x34880], UR4 ;  /* 0x03488004063f75b2 */ /* 0x0008220008000100 */
[----:B------:R4:W0:Y:S01]  /*05f0*/  SYNCS.EXCH.64 URZ, [UR6+0x34878], UR4 ;  /* 0x03487804063f75b2 */ /* 0x0008220008000100 */
[----:B------:R4:W0:Y:S02]  /*0600*/  SYNCS.EXCH.64 URZ, [UR6+0x34888], UR4 ;  /* 0x03488804063f75b2 */ /* 0x0008240008000100 */
[----:B----4-:R-:W-:Y:S01]  /*0610*/  NOP ;  /* 0x0000000000007918 */ /* 0x010fe20000000000 */
.L_x_4:
        /* <DEDUP_REMOVED lines=22> */
.L_x_5:
        /* <DEDUP_REMOVED lines=22> */
.L_x_6:
[----:B0-----:R-:W-:Y:S01]  /*08e0*/  ISETP.NE.AND P0, PT, R3, RZ, PT ;  /* 0x000000ff0300720c */ /* 0x001fe20003f05270 */
[----:B------:R-:W-:Y:S01]  /*08f0*/  IMAD.MOV.U32 R3, RZ, RZ, 0x1 ;  /* 0x00000001ff037424 */ /* 0x000fe200078e00ff */
[----:B------:R-:W-:Y:S01]  /*0900*/  NOP ;  /* 0x0000000000007918 */ /* 0x000fe20000000000 */
[----:B------:R-:W-:-:S03]  /*0910*/  ULDC.64 UR60, c[0x0][0x208] ;  /* 0x00008200003c7ab9 */ /* 0x000fc60000000a00 */
[----:B------:R-:W-:-:S05]  /*0920*/  SEL R3, R3, 0x2, !P0 ;  /* 0x0000000203037807 */ /* 0x000fca0004000000 */
[----:B------:R0:W-:Y:S01]  /*0930*/  STL [R1+0x34], R3 ;  /* 0x0000340301007387 */ /* 0x0001e20000100800 */
[----:B-123--:R-:W-:Y:S06]  /*0940*/  BAR.SYNC.DEFER_BLOCKING 0x0 ;  /* 0x0000000000007b1d */ /* 0x00efec0000010000 */
[----:B------:R-:W-:Y:S05]  /*0950*/  @!P0 BRA `(.L_x_7) ;  /* 0x0000008000448947 */ /* 0x000fea0003800000 */
.L_x_8:
[----:B------:R-:W-:-:S08]  /*0960*/  NOP ;  /* 0x0000000000007918 */ /* 0x000fd00000000000 */
[----:B------:R-:W1:Y:S02]  /*0970*/  USETMAXREG.TRY_ALLOC.CTAPOOL UP0, 0xf0 ;  /* 0x000000f0000079c8 */ /* 0x000e640008000600 */
[----:B-1----:R-:W-:-:S13]  /*0980*/  PLOP3.LUT P0, PT, PT, PT, UP0, 0x80, 0x0 ;  /* 0x000000000000781c */ /* 0x002fda0003f0f008 */
[----:B------:R-:W-:Y:S05]  /*0990*/  @!P0 BRA `(.L_x_8) ;  /* 0xfffffffc00f08947 */ /* 0x000fea000383ffff */
[----:B------:R-:W1:Y:S08]  /*09a0*/  S2UR UR39, SR_CTAID.X ;  /* 0x00000000002779c3 */ /* 0x000e700000002500 */
[----:B------:R-:W-:Y:S08]  /*09b0*/  BAR.ARV 0x8, 0x180 ;  /* 0x0206000000007b1d */ /* 0x000ff00000002000 */
[----:B------:R-:W1:Y:S02]  /*09c0*/  LDC R2, c[0x0][0xc34] ;  /* 0x00030d00ff027b82 */ /* 0x000e640000000800 */
[----:B-1----:R-:W-:-:S13]  /*09d0*/  ISETP.LE.AND P0, PT, R2, UR39, PT ;  /* 0x0000002702007c0c */ /* 0x002fda000bf03270 */
[----:B------:R-:W-:Y:S05]  /*09e0*/  @P0 EXIT ;  /* 0x000000000000094d */ /* 0x000fea0003800000 */
[----:B------:R-:W2:Y:S01]  /*09f0*/  LDL.LU R12, [R1+0x34] ;  /* 0x00003400010c7983 */ /* 0x000ea20000300800 */
[----:B------:R-:W-:Y:S01]  /*0a00*/  VIADD R0, R0, 0xffffff80 ;  /* 0xffffff8000007836 */ /* 0x000fe20000000000 */
[----:B------:R-:W-:Y:S01]  /*0a10*/  MOV R19, RZ ;  /* 0x000000ff00137202 */ /* 0x000fe20000000f00 */
[----:B------:R-:W-:Y:S01]  /*0a20*/  IMAD.MOV.U32 R189, RZ, RZ, -0x2 ;  /* 0xfffffffeffbd7424 */ /* 0x000fe200078e00ff */
[----:B------:R-:W-:Y:S01]  /*0a30*/  UMOV UR37, URZ ;  /* 0x0000003f00257c82 */ /* 0x000fe20008000000 */
[----:B------:R-:W-:Y:S01]  /*0a40*/  UMOV UR36, URZ ;  /* 0x0000003f00247c82 */ /* 0x000fe20008000000 */
[----:B0-----:R-:W-:-:S04]  /*0a50*/  SHF.R.S32.HI R3, RZ, 0x1f, R0 ;  /* 0x0000001fff037819 */ /* 0x001fc80000011400 */
[CC--:B------:R-:W-:Y:S02]  /*0a60*/  LEA.HI R2, R3.reuse, R0.reuse, RZ, 0x7 ;  /* 0x0000000003027211 */ /* 0x0c0fe400078f38ff */
[CC--:B------:R-:W-:Y:S02]  /*0a70*/  LEA.HI R4, R3.reuse, R0.reuse, RZ, 0x5 ;  /* 0x0000000003047211 */ /* 0x0c0fe400078f28ff */
[----:B------:R-:W-:Y:S02]  /*0a80*/  LOP3.LUT R23, R2, 0xffffff80, RZ, 0xc0, !PT ;  /* 0xffffff8002177812 */ /* 0x000fe400078ec0ff */
[CC--:B------:R-:W-:Y:S01]  /*0a90*/  LEA.HI R6, R3.reuse, R0.reuse, RZ, 0x4 ;  /* 0x0000000003067211 */ /* 0x0c0fe200078f20ff */
[----:B------:R-:W-:Y:S01]  /*0aa0*/  IMAD.SHL.U32 R4, R4, 0x20, RZ ;  /* 0x0000002004047824 */ /* 0x000fe200078e00ff */
[----:B------:R-:W-:Y:S01]  /*0ab0*/  LEA.HI R10, R3, R0, RZ, 0x2 ;  /* 0x00000000030a7211 */ /* 0x000fe200078f10ff */
[----:B------:R-:W-:Y:S01]  /*0ac0*/  IMAD.IADD R23, R0, 0x1, -R23 ;  /* 0x0000000100177824 */ /* 0x000fe200078e0a17 */
[----:B------:R-:W-:-:S02]  /*0ad0*/  LOP3.LUT R5, R6, 0x3fffff0, RZ, 0xc0, !PT ;  /* 0x03fffff006057812 */ /* 0x000fc400078ec0ff */
[----:B------:R-:W-:Y:S02]  /*0ae0*/  LOP3.LUT R8, R4, 0xfffffc00, RZ, 0xc0, !PT ;  /* 0xfffffc0004087812 */ /* 0x000fe400078ec0ff */
[----:B------:R-:W-:Y:S01]  /*0af0*/  SHF.R.S32.HI R4, RZ, 0x1f, R23 ;  /* 0x0000001fff047819 */ /* 0x000fe20000011417 */
[----:B------:R-:W-:Y:S01]  /*0b00*/  IMAD.IADD R7, R0, 0x1, -R5 ;  /* 0x0000000100077824 */ /* 0x000fe200078e0a05 */
[----:B------:R-:W-:Y:S02]  /*0b10*/  SHF.R.S32.HI R9, RZ, 0x4, R6 ;  /* 0x00000004ff097819 */ /* 0x000fe40000011406 */
[----:B------:R-:W-:Y:S02]  /*0b20*/  LEA.HI R5, R4, R23, RZ, 0x2 ;  /* 0x0000001704057211 */ /* 0x000fe400078f10ff */
[----:B------:R-:W-:Y:S02]  /*0b30*/  LEA.HI R6, R6, R9, RZ, 0x1 ;  /* 0x0000000906067211 */ /* 0x000fe400078f08ff */
[----:B------:R-:W-:-:S02]  /*0b40*/  LEA R7, R7, R8, 0x6 ;  /* 0x0000000807077211 */ /* 0x000fc400078e30ff */
[--C-:B------:R-:W-:Y:S02]  /*0b50*/  SHF.R.S32.HI R8, RZ, 0x2, R5.reuse ;  /* 0x00000002ff087819 */ /* 0x100fe40000011405 */
[----:B------:R-:W-:Y:S02]  /*0b60*/  SHF.R.S32.HI R11, RZ, 0x1f, R5 ;  /* 0x0000001fff0b7819 */ /* 0x000fe40000011405 */
[----:B------:R-:W-:Y:S02]  /*0b70*/  LEA.HI R22, R3, R0, RZ, 0x3 ;  /* 0x0000000003167211 */ /* 0x000fe400078f18ff */
[----:B------:R-:W-:Y:S02]  /*0b80*/  LOP3.LUT R6, R6, 0x1ffffffe, RZ, 0xc0, !PT ;  /* 0x1ffffffe06067812 */ /* 0x000fe400078ec0ff */
[----:B------:R-:W-:Y:S02]  /*0b90*/  LOP3.LUT R3, R10, 0xfffffffc, RZ, 0xc0, !PT ;  /* 0xfffffffc0a037812 */ /* 0x000fe400078ec0ff */
[----:B------:R-:W-:Y:S01]  /*0ba0*/  LEA.HI R11, R11, R8, RZ, 0x3 ;  /* 0x000000080b0b7211 */ /* 0x000fe200078f18ff */
[----:B------:R-:W-:Y:S01]  /*0bb0*/  IMAD.IADD R6, R9, 0x1, -R6 ;  /* 0x0000000109067824 */ /* 0x000fe200078e0a06 */
[----:B------:R-:W-:Y:S01]  /*0bc0*/  SHF.R.S32.HI R185, RZ, 0x7, R2 ;  /* 0x00000007ffb97819 */ /* 0x000fe20000011402 */
[----:B------:R-:W-:Y:S01]  /*0bd0*/  IMAD.IADD R3, R0, 0x1, -R3 ;  /* 0x0000000100037824 */ /* 0x000fe200078e0a03 */
[----:B------:R-:W-:Y:S01]  /*0be0*/  LOP3.LUT R13, R22, 0xfffffff8, RZ, 0xc0, !PT ;  /* 0xfffffff8160d7812 */ /* 0x000fe200078ec0ff */
[----:B------:R-:W-:Y:S01]  /*0bf0*/  IMAD R188, R6, 0x8, R7 ;  /* 0x0000000806bc7824 */ /* 0x000fe200078e0207 */
[----:B------:R-:W-:-:S02]  /*0c00*/  LOP3.LUT R11, R11, 0xfffffff8, RZ, 0xc0, !PT ;  /* 0xfffffff80b0b7812 */ /* 0x000fc400078ec0ff */
[----:B------:R-:W-:Y:S01]  /*0c10*/  LEA.HI R4, R4, R23, RZ, 0x5 ;  /* 0x0000001704047211 */ /* 0x000fe200078f28ff */
[----:B------:R-:W-:Y:S01]  /*0c20*/  IMAD.IADD R18, R0, 0x1, -R13 ;  /* 0x0000000100127824 */ /* 0x000fe200078e0a0d */
[----:B------:R-:W-:Y:S01]  /*0c30*/  LEA.HI R2, R2, R185, RZ, 0x1 ;  /* 0x000000b902027211 */ /* 0x000fe200078f08ff */
[----:B------:R-:W-:Y:S01]  /*0c40*/  IMAD.IADD R11, R8, 0x1, -R11 ;  /* 0x00000001080b7824 */ /* 0x000fe200078e0a0b */
[----:B------:R-:W-:Y:S01]  /*0c50*/  LEA.HI R6, R3, R3, RZ, 0x1 ;  /* 0x0000000303067211 */ /* 0x000fe200078f08ff */
[----:B------:R-:W-:Y:S01]  /*0c60*/  IMAD.SHL.U32 R16, R18, 0x8, RZ ;  /* 0x0000000812107824 */ /* 0x000fe200078e00ff */
[----:B------:R-:W-:Y:S02]  /*0c70*/  SHF.R.S32.HI R4, RZ, 0x5, R4 ;  /* 0x00000005ff047819 */ /* 0x000fe40000011404 */
[----:B------:R-:W-:Y:S01]  /*0c80*/  LOP3.LUT R2, R2, 0x3fffffe, RZ, 0xc0, !PT ;  /* 0x03fffffe02027812 */ /* 0x000fe200078ec0ff */
[----:B------:R-:W-:Y:S01]  /*0c90*/  VIADD R17, R16, 0x40 ;  /* 0x0000004010117836 */ /* 0x000fe20000000000 */
[----:B------:R-:W-:Y:S01]  /*0ca0*/  LOP3.LUT R0, R5, 0x7ffffffc, RZ, 0xc0, !PT ;  /* 0x7ffffffc05007812 */ /* 0x000fe200078ec0ff */
[----:B------:R-:W-:Y:S01]  /*0cb0*/  IMAD R11, R4, 0x10, R11 ;  /* 0x00000010040b7824 */ /* 0x000fe200078e020b */
[----:B------:R-:W-:Y:S01]  /*0cc0*/  LOP3.LUT R6, R6, 0x1ffffffe, RZ, 0xc0, !PT ;  /* 0x1ffffffe06067812 */ /* 0x000fe200078ec0ff */
[----:B------:R-:W-:Y:S01]  /*0cd0*/  IMAD.IADD R2, R185, 0x1, -R2 ;  /* 0x00000001b9027824 */ /* 0x000fe200078e0a02 */
[----:B------:R-:W-:-:S02]  /*0ce0*/  IADD3 R0, R23, -R0, RZ ;  /* 0x8000000017007210 */ /* 0x000fc40007ffe0ff */
[----:B------:R-:W-:Y:S01]  /*0cf0*/  SHF.R.S32.HI R22, RZ, 0x3, R22 ;  /* 0x00000003ff167819 */ /* 0x000fe20000011416 */
[----:B------:R-:W-:Y:S01]  /*0d00*/  IMAD.IADD R187, R3, 0x1, -R6 ;  /* 0x0000000103bb7824 */ /* 0x000fe200078e0a06 */
[----:B------:R-:W-:Y:S01]  /*0d10*/  SHF.R.S32.HI R190, RZ, 0x1f, R17 ;  /* 0x0000001fffbe7819 */ /* 0x000fe20000011411 */
[----:B------:R-:W-:Y:S02]  /*0d20*/  IMAD R186, R2, 0x40, R11 ;  /* 0x0000004002ba7824 */ /* 0x000fe400078e020b */
[----:B------:R-:W-:Y:S02]  /*0d30*/  IMAD R189, R0, R189, 0x80 ;  /* 0x0000008000bd7424 */ /* 0x000fe400078e02bd */
[----:B------:R-:W-:Y:S01]  /*0d40*/  IMAD R187, R187, 0x8, R186 ;  /* 0x00000008bbbb7824 */ /* 0x000fe200078e02ba */
[----:B--2---:R-:W-:-:S07]  /*0d50*/  LOP3.LUT R2, R12, 0x1, RZ, 0xfc, !PT ;  /* 0x000000010c027812 */ /* 0x004fce00078efcff */
.L_x_37:
[----:B0-----:R-:W0:Y:S01]  /*0d60*/  SHFL.IDX PT, R0, R185, RZ, 0x1f ;  /* 0x00001fffb9007589 */ /* 0x001e2200000e0000 */
[----:B-1----:R-:W1:Y:S01]  /*0d70*/  S2UR UR4, SR_CgaCtaId ;  /* 0x00000000000479c3 */ /* 0x002e620000008800 */
[----:B------:R-:W-:Y:S01]  /*0d80*/  ULDC.64 UR8, c[0x0][0x418] ;  /* 0x0001060000087ab9 */ /* 0x000fe20000000a00 */
[----:B------:R-:W-:Y:S01]  /*0d90*/  UMOV UR40, 0x400 ;  /* 0x0000040000287882 */ /* 0x000fe20000000000 */
[----:B------:R-:W-:Y:S01]  /*0da0*/  UISETP.NE.U32.AND UP0, UPT, UR8, URZ, UPT ;  /* 0x0000003f0800728c */ /* 0x000fe2000bf05070 */
[----:B------:R-:W-:Y:S01]  /*0db0*/  ULDC UR5, c[0x0][0xc38] ;  /* 0x00030e0000057ab9 */ /* 0x000fe20000000800 */
[----:B------:R-:W-:Y:S01]  /*0dc0*/  ULDC UR6, c[0x0][0x424] ;  /* 0x0001090000067ab9 */ /* 0x000fe20000000800 */
[----:B------:R-:W-:Y:S02]  /*0dd0*/  UISETP.NE.AND UP1, UPT, UR5, 0x1, UPT ;  /* 0x000000010500788c */ /* 0x000fe4000bf25270 */
[----:B---3-5:R-:W2:Y:S01]  /*0de0*/  LDC R88, c[0x0][0x2f0] ;  /* 0x0000bc00ff587b82 */ /* 0x028ea20000000800 */
[----:B------:R-:W-:Y:S01]  /*0df0*/  UISETP.NE.AND.EX UP0, UPT, UR9, URZ, UPT, UP0 ;  /* 0x0000003f0900728c */ /* 0x000fe2000bf05300 */
[----:B------:R-:W-:Y:S01]  /*0e00*/  ULDC UR5, c[0x0][0xc44] ;  /* 0x0003110000057ab9 */ /* 0x000fe20000000800 */
[----:B------:R-:W-:-:S02]  /*0e10*/  UMOV UR11, UR39 ;  /* 0x00000027000b7c82 */ /* 0x000fc40008000000 */
[----:B------:R-:W-:Y:S02]  /*0e20*/  USEL UR6, UR6, 0x1, UP0 ;  /* 0x0000000106067887 */ /* 0x000fe40008000000 */
[----:B------:R-:W-:Y:S02]  /*0e30*/  UISETP.NE.AND UP2, UPT, UR5, 0x1, UPT ;  /* 0x000000010500788c */ /* 0x000fe4000bf45270 */
[----:B------:R-:W-:Y:S01]  /*0e40*/  @UP1 ULDC UR10, c[0x0][0xc40] ;  /* 0x00031000000a1ab9 */ /* 0x000fe20000000800 */
[----:B0-----:R-:W-:Y:S01]  /*0e50*/  R2UR UR7, R0 ;  /* 0x00000000000772ca */ /* 0x001fe200000e0000 */
[----:B-1----:R-:W-:-:S03]  /*0e60*/  ULEA UR40, UR4, UR40, 0x18 ;  /* 0x0000002804287291 */ /* 0x002fc6000f8ec03f */
[----:B------:R-:W-:Y:S01]  /*0e70*/  @UP1 ULDC UR4, c[0x0][0xc3c] ;  /* 0x00030f0000041ab9 */ /* 0x000fe20000000800 */
[----:B------:R-:W-:Y:S02]  /*0e80*/  UIADD3 UR9, UR40, 0x10400, URZ ;  /* 0x0001040028097890 */ /* 0x000fe4000fffe03f */
[----:B------:R-:W-:Y:S02]  /*0e90*/  UIMAD.WIDE.U32 UR4, UR39, UR4, URZ ;  /* 0x00000004270472a5 */ /* 0x000fe4000f8e003f */
[----:B------:R-:W-:Y:S01]  /*0ea0*/  ULOP3.LUT UP0, URZ, UR9, 0x3ff, URZ, 0xc0, !UPT ;  /* 0x000003ff093f7892 */ /* 0x000fe2000f80c03f */
[----:B--2---:R-:W-:Y:S01]  /*0eb0*/  IMAD R88, R88, UR6, RZ ;  /* 0x0000000658587c24 */ /* 0x004fe2000f8e02ff */
[----:B------:R-:W-:Y:S02]  /*0ec0*/  @UP1 USHF.R.U32.HI UR11, URZ, UR10, UR5 ;  /* 0x0000000a3f0b1299 */ /* 0x000fe40008011605 */
[----:B------:R-:W-:Y:S01]  /*0ed0*/  ULEA.HI UR8, UR7, UR7, URZ, 0x1 ;  /* 0x0000000707087291 */ /* 0x000fe2000f8f083f */
[----:B------:R-:W-:Y:S01]  /*0ee0*/  VIADD R0, R88, 0x7f ;  /* 0x0000007f58007836 */ /* 0x000fe20000000000 */
[----:B------:R-:W-:-:S02]  /*0ef0*/  PLOP3.LUT P0, PT, PT, PT, UP0, 0x80, 0x0 ;  /* 0x000000000000781c */ /* 0x000fc40003f0f008 */
[----:B------:R-:W-:Y:S01]  /*0f00*/  ULOP3.LUT UR8, UR8, 0x1e, URZ, 0xc0, !UPT ;  /* 0x0000001e08087892 */ /* 0x000fe2000f8ec03f */
[----:B------:R-:W-:Y:S01]  /*0f10*/  IMAD.U32 R184, RZ, RZ, UR11 ;  /* 0x0000000bffb87e24 */ /* 0x000fe2000f8e00ff */
[----:B------:R-:W-:Y:S01]  /*0f20*/  SHF.R.S32.HI R3, RZ, 0x1f, R0 ;  /* 0x0000001fff037819 */ /* 0x000fe20000011400 */
[----:B------:R-:W-:Y:S01]  /*0f30*/  UMOV UR38, UR11 ;  /* 0x0000000b00267c82 */ /* 0x000fe20008000000 */
[----:B------:R-:W-:Y:S02]  /*0f40*/  UIADD3 UR8, UR7, -UR8, URZ ;  /* 0x8000000807087290 */ /* 0x000fe4000fffe03f */
[----:B------:R-:W-:Y:S01]  /*0f50*/  LEA.HI R3, R3, R0, RZ, 0x7 ;  /* 0x0000000003037211 */ /* 0x000fe200078f38ff */
[----:B------:R-:W-:Y:S01]  /*0f60*/  @UP2 ULDC.64 UR6, c[0x0][0xc48] ;  /* 0x0003120000062ab9 */ /* 0x000fe20000000a00 */
[----:B------:R-:W-:Y:S02]  /*0f70*/  ULEA UR8, UR8, UR9, 0xd ;  /* 0x0000000908087291 */ /* 0x000fe4000f8e683f */
[----:B------:R-:W-:Y:S01]  /*0f80*/  UIMAD.WIDE.U32 UR4, UR11, UR6, URZ ;  /* 0x000000060b0472a5 */ /* 0x000fe2000f8e003f */
[----:B------:R-:W-:Y:S01]  /*0f90*/  SHF.R.S32.HI R191, RZ, 0x7, R3 ;  /* 0x00000007ffbf7819 */ /* 0x000fe20000011403 */
[----:B------:R-:W-:-:S02]  /*0fa0*/  USHF.R.U32.HI UR8, URZ, 0x4, UR8 ;  /* 0x000000043f087899 */ /* 0x000fc40008011608 */
[----:B------:R-:W-:Y:S02]  /*0fb0*/  @UP2 USHF.R.U32.HI UR38, URZ, UR7, UR5 ;  /* 0x000000073f262299 */ /* 0x000fe40008011605 */
[----:B------:R-:W-:Y:S01]  /*0fc0*/  ULOP3.LUT UR41, UR8, 0x3fff, URZ, 0xc0, !UPT ;  /* 0x00003fff08297892 */ /* 0x000fe2000f8ec03f */
[----:B------:R-:W-:Y:S11]  /*0fd0*/  @!P0 BRA `(.L_x_9) ;  /* 0x0000000000408947 */ /* 0x000ff60003800000 */
[----:B------:R-:W-:Y:S01]  /*0fe0*/  MOV R0, 0x0 ;  /* 0x0000000000007802 */ /* 0x000fe20000000f00 */
[----:B------:R-:W-:Y:S01]  /*0ff0*/  ULDC.64 UR4, c[0x4][0x118] ;  /* 0x0100460000047ab9 */ /* 0x000fe20000000a00 */
[----:B------:R-:W-:Y:S01]  /*1000*/  ULDC.64 UR6, c[0x4][0x98] ;  /* 0x0100260000067ab9 */ /* 0x000fe20000000a00 */
[----:B------:R-:W-:Y:S01]  /*1010*/  IMAD.U32 R4, RZ, RZ, UR4 ;  /* 0x00000004ff047e24 */ /* 0x000fe2000f8e00ff */
[----:B------:R0:W1:Y:S01]  /*1020*/  LDC.64 R14, c[0x4][R0] ;  /* 0x01000000000e7b82 */ /* 0x0000620000000a00 */
[----:B------:R-:W-:Y:S01]  /*1030*/  IMAD.U32 R5, RZ, RZ, UR5 ;  /* 0x00000005ff057e24 */ /* 0x000fe2000f8e00ff */
[----:B------:R-:W-:Y:S01]  /*1040*/  ULDC.64 UR4, c[0x4][0x120] ;  /* 0x0100480000047ab9 */ /* 0x000fe20000000a00 */
[----:B------:R-:W-:Y:S01]  /*1050*/  IMAD.U32 R10, RZ, RZ, UR6 ;  /* 0x00000006ff0a7e24 */ /* 0x000fe2000f8e00ff */
[----:B------:R-:W-:Y:S01]  /*1060*/  MOV R7, UR5 ;  /* 0x0000000500077c02 */ /* 0x000fe20008000f00 */
[----:B------:R-:W-:Y:S02]  /*1070*/  IMAD.U32 R6, RZ, RZ, UR4 ;  /* 0x00000004ff067e24 */ /* 0x000fe4000f8e00ff */
[----:B------:R-:W-:-:S02]  /*1080*/  IMAD.U32 R11, RZ, RZ, UR7 ;  /* 0x00000007ff0b7e24 */ /* 0x000fc4000f8e00ff */
[----:B------:R-:W-:Y:S02]  /*1090*/  IMAD.MOV.U32 R8, RZ, RZ, 0x70 ;  /* 0x00000070ff087424 */ /* 0x000fe400078e00ff */
[----:B------:R-:W-:Y:S02]  /*10a0*/  IMAD.MOV.U32 R12, RZ, RZ, 0x1 ;  /* 0x00000001ff0c7424 */ /* 0x000fe400078e00ff */
[----:B0-----:R-:W-:-:S07]  /*10b0*/  IMAD.MOV.U32 R13, RZ, RZ, RZ ;  /* 0x000000ffff0d7224 */ /* 0x001fce00078e00ff */
[----:B------:R-:W-:-:S07]  /*10c0*/  LEPC R20, `(.L_x_9) ;  /* 0x000000001014794e */ /* 0x000fce0000000000 */
[----:B-1----:R-:W-:Y:S05]  /*10d0*/  CALL.ABS.NOINC R14 ;  /* 0x000000000e007343 */ /* 0x002fea0003c00000 */
.L_x_9:
[----:B------:R-:W-:Y:S02]  /*10e0*/  LOP3.LUT R0, R19, 0x1, RZ, 0xc0, !PT ;  /* 0x0000000113007812 */ /* 0x000fe400078ec0ff */
[----:B------:R-:W-:Y:S02]  /*10f0*/  ISETP.NE.AND P0, PT, R2, 0x3, PT ;  /* 0x000000030200780c */ /* 0x000fe40003f05270 */
[----:B------:R-:W-:-:S04]  /*1100*/  SHF.L.U32 R0, R0, 0x1f, RZ ;  /* 0x0000001f00007819 */ /* 0x000fc800000006ff */
[----:B------:R-:W0:Y:S02]  /*1110*/  SYNCS.PHASECHK.TRANS64.TRYWAIT P1, [UR40+0x34800], R0 ;  /* 0x03480000ff0075a7 */ /* 0x000e240008020168 */
[----:B0-----:R-:W-:Y:S05]  /*1120*/  @!P1 BRA `(.L_x_10) ;  /* 0x000000b800fc9947 */ /* 0x001fea0003800000 */
.L_x_127:
[----:B------:R-:W-:Y:S05]  /*1130*/  @!P0 BRA `(.L_x_11) ;  /* 0x0000000000048947 */ /* 0x000fea0003800000 */
[----:B------:R-:W-:Y:S01]  /*1140*/  BPT.TRAP 0x1 ;  /* 0x000000040000795c */ /* 0x000fe20000300000 */
.L_x_11:
[----:B0-----:R-:W-:Y:S01]  /*1150*/  IMAD.U32 R0, RZ, RZ, UR36 ;  /* 0x00000024ff007e24 */ /* 0x001fe2000f8e00ff */
[----:B------:R-:W-:-:S04]  /*1160*/  MOV R3, UR37 ;  /* 0x0000002500037c02 */ /* 0x000fc80008000f00 */
[----:B------:R-:W-:Y:S02]  /*1170*/  LEA R0, R0, UR40, 0x3 ;  /* 0x0000002800007c11 */ /* 0x000fe4000f8e18ff */
[----:B------:R-:W-:-:S04]  /*1180*/  SHF.L.U32 R3, R3, 0x1f, RZ ;  /* 0x0000001f03037819 */ /* 0x000fc800000006ff */
[----:B------:R0:W1:Y:S01]  /*1190*/  SYNCS.PHASECHK.TRANS64.TRYWAIT P2, [R0+URZ+0x34830], R3 ;  /* 0x03483003000075a7 */ /* 0x000062000804017f */
[----:B------:R-:W-:Y:S05]  /*11a0*/  @!P0 BRA `(.L_x_12) ;  /* 0x0000000000048947 */ /* 0x000fea0003800000 */
[----:B------:R-:W-:Y:S01]  /*11b0*/  BPT.TRAP 0x1 ;  /* 0x000000040000795c */ /* 0x000fe20000300000 */
.L_x_12:
[----:B------:R-:W2:Y:S01]  /*11c0*/  S2R R4, SR_TID.X ;  /* 0x0000000000047919 */ /* 0x000ea20000002100 */
[----:B------:R-:W-:Y:S01]  /*11d0*/  IMAD.MOV.U32 R151, RZ, RZ, RZ ;  /* 0x000000ffff977224 */ /* 0x000fe200078e00ff */
[----:B--2---:R-:W-:-:S04]  /*11e0*/  LOP3.LUT R4, R4, 0x7f, RZ, 0xc0, !PT ;  /* 0x0000007f04047812 */ /* 0x004fc800078ec0ff */
[----:B------:R-:W-:Y:S01]  /*11f0*/  ISETP.NE.AND P1, PT, R4, RZ, PT ;  /* 0x000000ff0400720c */ /* 0x000fe20003f25270 */
[----:B-1----:R-:W-:-:S12]  /*1200*/  @P2 BRA `(.L_x_13) ;  /* 0x0000000000082947 */ /* 0x002fd80003800000 */
[----:B------:R-:W1:Y:S02]  /*1210*/  SYNCS.PHASECHK.TRANS64.TRYWAIT P2, [R0+URZ+0x34830], R3 ;  /* 0x03483003000075a7 */ /* 0x000e64000804017f */
[----:B-1----:R-:W-:Y:S05]  /*1220*/  @!P2 BRA `(.L_x_14) ;  /* 0x000000b800d4a947 */ /* 0x002fea0003800000 */
.L_x_13:
[----:B------:R-:W-:Y:S05]  /*1230*/  WARPSYNC.ALL ;  /* 0x0000000000007948 */ /* 0x000fea0003800000 */
[----:B------:R-:W-:Y:S01]  /*1240*/  UIADD3 UR40, UR40, 0x1c400, URZ ;  /* 0x0001c40028287890 */ /* 0x000fe2000fffe03f */
[----:B------:R-:W-:Y:S01]  /*1250*/  WARPGROUP.ARRIVE ;  /* 0x00000000000079c5 */ /* 0x000fe20000000000 */
[----:B------:R-:W-:Y:S01]  /*1260*/  ULOP3.LUT UR5, UR41, 0x10000, URZ, 0xfc, !UPT ;  /* 0x0001000029057892 */ /* 0x000fe2000f8efc3f */
[----:B------:R-:W-:Y:S01]  /*1270*/  IMAD.IADD R12, R189, 0x1, R88 ;  /* 0x00000001bd0c7824 */ /* 0x000fe200078e0258 */
[----:B------:R-:W-:Y:S01]  /*1280*/  USHF.R.U32.HI UR40, URZ, 0x4, UR40 ;  /* 0x000000043f287899 */ /* 0x000fe20008011628 */
[----:B------:R-:W-:Y:S01]  /*1290*/  P2R R11, PR, RZ, 0x1 ;  /* 0x00000001ff0b7803 */ /* 0x000fe20000000000 */
[----:B------:R-:W-:Y:S01]  /*12a0*/  UMOV UR13, 0x40000040 ;  /* 0x40000040000d7882 */ /* 0x000fe20000000000 */
[----:B------:R-:W-:Y:S01]  /*12b0*/  UMOV UR15, 0x40000040 ;  /* 0x40000040000f7882 */ /* 0x000fe20000000000 */
[----:B------:R-:W-:Y:S01]  /*12c0*/  ULOP3.LUT UR10, UR40, 0x3fff, URZ, 0xc0, !UPT ;  /* 0x00003fff280a7892 */ /* 0x000fe2000f8ec03f */
[----:B------:R-:W-:Y:S01]  /*12d0*/  IMAD.U32 R5, RZ, RZ, UR13 ;  /* 0x0000000dff057e24 */ /* 0x000fe2000f8e00ff */
[----:B------:R-:W-:Y:S01]  /*12e0*/  UMOV UR12, UR5 ;  /* 0x00000005000c7c82 */ /* 0x000fe20008000000 */
[----:B------:R-:W-:Y:S01]  /*12f0*/  UIADD3 UR6, UR5, 0x2, URZ ;  /* 0x0000000205067890 */ /* 0x000fe2000fffe03f */
[----:B------:R-:W-:Y:S01]  /*1300*/  IMAD.U32 R4, RZ, RZ, UR12 ;  /* 0x0000000cff047e24 */ /* 0x000fe2000f8e00ff */
[----:B------:R-:W-:Y:S01]  /*1310*/  ULOP3.LUT UR10, UR10, 0x10000, URZ, 0xfc, !UPT ;  /* 0x000100000a0a7892 */ /* 0x000fe2000f8efc3f */
[----:B------:R-:W-:Y:S01]  /*1320*/  IMAD R12, R191, -0x80, R12 ;  /* 0xffffff80bf0c7824 */ /* 0x000fe200078e020c */
[----:B------:R-:W-:Y:S01]  /*1330*/  UIADD3 UR56, UR5, 0x4, URZ ;  /* 0x0000000405387890 */ /* 0x000fe2000fffe03f */
[----:B01----:R-:W-:Y:S01]  /*1340*/  @!P1 VIADD R0, R0, 0x34840 ;  /* 0x0003484000009836 */ /* 0x003fe20000000000 */
[----:B------:R-:W-:Y:S01]  /*1350*/  UIMAD UR4, UR36, 0xc00, UR10 ;  /* 0x00000c00240478a4 */ /* 0x000fe2000f8e020a */
[--C-:B------:R-:W-:Y:S01]  /*1360*/  IMAD.MOV.U32 R150, RZ, RZ, R151.reuse ;  /* 0x000000ffff967224 */ /* 0x100fe200078e0097 */
[----:B------:R-:W-:Y:S01]  /*1370*/  UMOV UR57, 0x40000040 ;  /* 0x4000004000397882 */ /* 0x000fe20000000000 */
[----:B------:R-:W-:Y:S01]  /*1380*/  UMOV UR59, 0x40000040 ;  /* 0x40000040003b7882 */ /* 0x000fe20000000000 */
[----:B------:R-:W-:Y:S01]  /*1390*/  UIADD3 UR7, UR4, 0x2, URZ ;  /* 0x0000000204077890 */ /* 0x000fe2000fffe03f */
[C---:B------:R-:W-:Y:S01]  /*13a0*/  ISETP.GT.AND P2, PT, R12.reuse, RZ, PT ;  /* 0x000000ff0c00720c */ /* 0x040fe20003f44270 */
[----:B------:R-:W-:Y:S01]  /*13b0*/  UIADD3 UR58, UR4, 0x4, URZ ;  /* 0x00000004043a7890 */ /* 0x000fe2000fffe03f */
[C---:B------:R-:W-:Y:S01]  /*13c0*/  ISETP.GT.AND P3, PT, R12.reuse, 0x1, PT ;  /* 0x000000010c00780c */ /* 0x040fe20003f64270 */
[----:B------:R-:W-:Y:S01]  /*13d0*/  UMOV UR14, UR4 ;  /* 0x00000004000e7c82 */ /* 0x000fe20008000000 */
[----:B------:R-:W-:Y:S01]  /*13e0*/  UIADD3 UR52, UR5, 0x6, URZ ;  /* 0x0000000605347890 */ /* 0x000fe2000fffe03f */
[----:B------:R-:W-:Y:S01]  /*13f0*/  HGMMA.64x128x16.F32.BF16 R24, gdesc[UR12], RZ, !UPT, gsb0 ;  /* 0x01e000000c1879f0 */ /* 0x000fe2000c0018ff */
[----:B------:R-:W-:Y:S01]  /*1400*/  UMOV UR12, UR6 ;  /* 0x00000006000c7c82 */ /* 0x000fe20008000000 */
[----:B------:R-:W-:Y:S01]  /*1410*/  UMOV UR13, 0x40000040 ;  /* 0x40000040000d7882 */ /* 0x000fe20000000000 */
[----:B------:R-:W-:Y:S01]  /*1420*/  UMOV UR14, UR7 ;  /* 0x00000007000e7c82 */ /* 0x000fe20008000000 */
[----:B------:R-:W-:Y:S01]  /*1430*/  UMOV UR15, 0x40000040 ;  /* 0x40000040000f7882 */ /* 0x000fe20000000000 */
[----:B------:R-:W-:Y:S01]  /*1440*/  UIADD3 UR54, UR4, 0x6, URZ ;  /* 0x0000000604367890 */ /* 0x000fe2000fffe03f */
[----:B------:R-:W-:Y:S01]  /*1450*/  IMAD.U32 R6, RZ, RZ, UR12 ;  /* 0x0000000cff067e24 */ /* 0x000fe2000f8e00ff */
[----:B------:R-:W-:Y:S01]  /*1460*/  UMOV UR53, 0x40000040 ;  /* 0x4000004000357882 */ /* 0x000fe20000000000 */
[----:B------:R-:W-:Y:S01]  /*1470*/  UMOV UR55, 0x40000040 ;  /* 0x4000004000377882 */ /* 0x000fe20000000000 */
[----:B------:R-:W-:Y:S01]  /*1480*/  IMAD.U32 R7, RZ, RZ, UR13 ;  /* 0x0000000dff077e24 */ /* 0x000fe2000f8e00ff */
[----:B------:R-:W-:Y:S01]  /*1490*/  UIADD3 UR16, UR5, 0x402, URZ ;  /* 0x0000040205107890 */ /* 0x000fe2000fffe03f */
[C---:B------:R-:W-:Y:S01]  /*14a0*/  ISETP.GT.AND P6, PT, R12.reuse, 0x8, PT ;  /* 0x000000080c00780c */ /* 0x040fe20003fc4270 */
[----:B------:R-:W-:Y:S01]  /*14b0*/  UIADD3 UR18, UR4, 0x402, URZ ;  /* 0x0000040204127890 */ /* 0x000fe2000fffe03f */
[C---:B------:R-:W-:Y:S01]  /*14c0*/  ISETP.GT.AND P5, PT, R12.reuse, 0x9, PT ;  /* 0x000000090c00780c */ /* 0x040fe20003fa4270 */
[----:B------:R-:W-:Y:S01]  /*14d0*/  UMOV UR17, 0x40000040 ;  /* 0x4000004000117882 */ /* 0x000fe20000000000 */
[----:B------:R-:W-:Y:S01]  /*14e0*/  UMOV UR19, 0x40000040 ;  /* 0x4000004000137882 */ /* 0x000fe20000000000 */
[----:B------:R-:W-:Y:S01]  /*14f0*/  UIADD3 UR20, UR5, 0x404, URZ ;  /* 0x0000040405147890 */ /* 0x000fe2000fffe03f */
[----:B------:R-:W-:Y:S01]  /*1500*/  ISETP.GT.AND P4, PT, R12, 0x10, PT ;  /* 0x000000100c00780c */ /* 0x000fe20003f84270 */
[----:B------:R-:W-:Y:S01]  /*1510*/  UIADD3 UR22, UR4, 0x404, URZ ;  /* 0x0000040404167890 */ /* 0x000fe2000fffe03f */
[----:B------:R-:W-:Y:S01]  /*1520*/  @!P1 PRMT R0, RZ, 0x654, R0 ;  /* 0x00000654ff009816 */ /* 0x000fe20000000000 */
[----:B------:R-:W-:Y:S01]  /*1530*/  UMOV UR21, 0x40000040 ;  /* 0x4000004000157882 */ /* 0x000fe20000000000 */
[----:B------:R-:W-:Y:S01]  /*1540*/  UMOV UR23, 0x40000040 ;  /* 0x4000004000177882 */ /* 0x000fe20000000000 */
[----:B------:R-:W-:Y:S01]  /*1550*/  UIADD3 UR24, UR5, 0x406, URZ ;  /* 0x0000040605187890 */ /* 0x000fe2000fffe03f */
[--C-:B------:R-:W-:Y:S01]  /*1560*/  IMAD.MOV.U32 R149, RZ, RZ, R151.reuse ;  /* 0x000000ffff957224 */ /* 0x100fe200078e0097 */
[----:B------:R-:W-:Y:S01]  /*1570*/  UIADD3 UR26, UR4, 0x406, URZ ;  /* 0x00000406041a7890 */ /* 0x000fe2000fffe03f */
[--C-:B------:R-:W-:Y:S01]  /*1580*/  IMAD.MOV.U32 R148, RZ, RZ, R151.reuse ;  /* 0x000000ffff947224 */ /* 0x100fe200078e0097 */
[----:B------:R-:W-:Y:S01]  /*1590*/  UMOV UR25, 0x40000040 ;  /* 0x4000004000197882 */ /* 0x000fe20000000000 */
[----:B------:R-:W-:Y:S01]  /*15a0*/  UMOV UR27, 0x40000040 ;  /* 0x40000040001b7882 */ /* 0x000fe20000000000 */
[----:B------:R-:W-:Y:S01]  /*15b0*/  UIADD3 UR28, UR5, 0x800, URZ ;  /* 0x00000800051c7890 */ /* 0x000fe2000fffe03f */
[-C--:B------:R-:W-:Y:S01]  /*15c0*/  MOV R147, R151.reuse ;  /* 0x0000009700937202 */ /* 0x080fe20000000f00 */
[----:B------:R-:W-:Y:S01]  /*15d0*/  UIADD3 UR30, UR4, 0x800, URZ ;  /* 0x00000800041e7890 */ /* 0x000fe2000fffe03f */
[--C-:B------:R-:W-:Y:S01]  /*15e0*/  IMAD.MOV.U32 R146, RZ, RZ, R151.reuse ;  /* 0x000000ffff927224 */ /* 0x100fe200078e0097 */
        /* <DEDUP_REMOVED lines=20> */
[--C-:B------:R-:W-:Y:S01]  /*1730*/  IMAD.MOV.U32 R139, RZ, RZ, R151.reuse ;  /* 0x000000ffff8b7224 */ /* 0x100fe200078e0097 */
[-C--:B------:R-:W-:Y:S01]  /*1740*/  MOV R135, R151.reuse ;  /* 0x0000009700877202 */ /* 0x080fe20000000f00 */
        /* <DEDUP_REMOVED lines=13> */
[----:B------:R-:W-:Y:S01]  /*1820*/  MOV R93, R151 ;  /* 0x00000097005d7202 */ /* 0x000fe20000000f00 */
[----:B------:R-:W-:-:S02]  /*1830*/  IMAD.MOV.U32 R115, RZ, RZ, R151 ;  /* 0x000000ffff737224 */ /* 0x000fc400078e0097 */
[--C-:B------:R-:W-:Y:S02]  /*1840*/  IMAD.MOV.U32 R113, RZ, RZ, R151.reuse ;  /* 0x000000ffff717224 */ /* 0x100fe400078e0097 */
[--C-:B------:R-:W-:Y:S02]  /*1850*/  IMAD.MOV.U32 R109, RZ, RZ, R151.reuse ;  /* 0x000000ffff6d7224 */ /* 0x100fe400078e0097 */
[--C-:B------:R-:W-:Y:S02]  /*1860*/  IMAD.MOV.U32 R107, RZ, RZ, R151.reuse ;  /* 0x000000ffff6b7224 */ /* 0x100fe400078e0097 */
[--C-:B------:R-:W-:Y:S02]  /*1870*/  IMAD.MOV.U32 R103, RZ, RZ, R151.reuse ;  /* 0x000000ffff677224 */ /* 0x100fe400078e0097 */
[--C-:B------:R-:W-:Y:S02]  /*1880*/  IMAD.MOV.U32 R101, RZ, RZ, R151.reuse ;  /* 0x000000ffff657224 */ /* 0x100fe400078e0097 */
[----:B------:R-:W-:-:S02]  /*1890*/  IMAD.MOV.U32 R97, RZ, RZ, R151 ;  /* 0x000000ffff617224 */ /* 0x000fc400078e0097 */
[--C-:B------:R-:W-:Y:S02]  /*18a0*/  IMAD.MOV.U32 R95, RZ, RZ, R151.reuse ;  /* 0x000000ffff5f7224 */ /* 0x100fe400078e0097 */
[--C-:B------:R-:W-:Y:S02]  /*18b0*/  IMAD.MOV.U32 R91, RZ, RZ, R151.reuse ;  /* 0x000000ffff5b7224 */ /* 0x100fe400078e0097 */
[----:B------:R-:W-:Y:S01]  /*18c0*/  IMAD.MOV.U32 R89, RZ, RZ, R151 ;  /* 0x000000ffff597224 */ /* 0x000fe200078e0097 */
[----:B------:R-:W-:Y:S02]  /*18d0*/  WARPGROUP.DEPBAR.LE gsb0, 0x0 ;  /* 0x00008000000079c5 */ /* 0x000fe40000010000 */
[----:B------:R-:W-:-:S06]  /*18e0*/  WARPGROUP.ARRIVE ;  /* 0x00000000000079c5 */ /* 0x000fcc0000000000 */
[----:B------:R-:W-:Y:S01]  /*18f0*/  HGMMA.64x128x16.F32.BF16 R24, gdesc[UR12], R24, gsb0 ;  /* 0x01e000000c1879f0 */ /* 0x000fe20008001818 */
[----:B------:R-:W-:Y:S02]  /*1900*/  UIADD3 UR12, UR5, 0x400, URZ ;  /* 0x00000400050c7890 */ /* 0x000fe4000fffe03f */
[----:B------:R-:W-:Y:S01]  /*1910*/  UIADD3 UR14, UR4, 0x400, URZ ;  /* 0x00000400040e7890 */ /* 0x000fe2000fffe03f */
[----:B------:R-:W-:Y:S01]  /*1920*/  UMOV UR13, 0x40000040 ;  /* 0x40000040000d7882 */ /* 0x000fe20000000000 */
[----:B------:R-:W-:Y:S01]  /*1930*/  UMOV UR15, 0x40000040 ;  /* 0x40000040000f7882 */ /* 0x000fe20000000000 */
[----:B------:R-:W-:Y:S01]  /*1940*/  ULDC UR4, c[0x0][0x9d8] ;  /* 0x0002760000047ab9 */ /* 0x000fe20000000800 */
[----:B------:R-:W-:Y:S01]  /*1950*/  ULDC UR5, c[0x0][0x988] ;  /* 0x0002620000057ab9 */ /* 0x000fe20000000800 */
[----:B------:R-:W-:Y:S02]  /*1960*/  WARPGROUP.DEPBAR.LE gsb0, 0x0 ;  /* 0x00008000000079c5 */ /* 0x000fe40000010000 */
[----:B------:R-:W-:-:S06]  /*1970*/  WARPGROUP.ARRIVE ;  /* 0x00000000000079c5 */ /* 0x000fcc0000000000 */
[----:B------:R-:W-:Y:S03]  /*1980*/  HGMMA.64x128x16.F32.BF16 R24, gdesc[UR56], R24, gsb0 ;  /* 0x01e00000381879f0 */ /* 0x000fe60008001818 */
[----:B------:R-:W-:Y:S02]  /*1990*/  WARPGROUP.DEPBAR.LE gsb0, 0x0 ;  /* 0x00008000000079c5 */ /* 0x000fe40000010000 */
[----:B------:R-:W-:-:S07]  /*19a0*/  WARPGROUP.ARRIVE ;  /* 0x00000000000079c5 */ /* 0x000fce0000000000 */
        /* <DEDUP_REMOVED lines=26> */
[----:B------:R-:W-:Y:S01]  /*1b50*/  FMUL.FTZ R24, R24, UR4 ;  /* 0x0000000418187c20 */ /* 0x000fe20008410000 */
[----:B------:R-:W-:Y:S01]  /*1b60*/  FMUL.FTZ R25, R25, UR4 ;  /* 0x0000000419197c20 */ /* 0x000fe20008410000 */
[----:B------:R-:W-:Y:S01]  /*1b70*/  FMUL.FTZ R28, R28, UR4 ;  /* 0x000000041c1c7c20 */ /* 0x000fe20008410000 */
[----:B------:R-:W-:Y:S01]  /*1b80*/  FMUL.FTZ R29, R29, UR4 ;  /* 0x000000041d1d7c20 */ /* 0x000fe20008410000 */
[----:B------:R-:W-:Y:S01]  /*1b90*/  FMUL.FTZ R32, R32, UR4 ;  /* 0x0000000420207c20 */ /* 0x000fe20008410000 */
[----:B------:R-:W-:Y:S01]  /*1ba0*/  FMUL.FTZ R26, R26, UR4 ;  /* 0x000000041a1a7c20 */ /* 0x000fe20008410000 */
[----:B------:R-:W0:Y:S01]  /*1bb0*/  MUFU.TANH R24, R24 ;  /* 0x0000001800187308 */ /* 0x000e220000002400 */
[----:B------:R-:W-:Y:S01]  /*1bc0*/  FMUL.FTZ R33, R33, UR4 ;  /* 0x0000000421217c20 */ /* 0x000fe20008410000 */
[----:B------:R-:W-:Y:S01]  /*1bd0*/  FMUL.FTZ R27, R27, UR4 ;  /* 0x000000041b1b7c20 */ /* 0x000fe20008410000 */
[----:B------:R-:W-:Y:S01]  /*1be0*/  FMUL.FTZ R36, R36, UR4 ;  /* 0x0000000424247c20 */ /* 0x000fe20008410000 */
[----:B------:R-:W-:Y:S01]  /*1bf0*/  FMUL.FTZ R30, R30, UR4 ;  /* 0x000000041e1e7c20 */ /* 0x000fe20008410000 */
[----:B------:R-:W-:Y:S01]  /*1c00*/  FMUL.FTZ R37, R37, UR4 ;  /* 0x0000000425257c20 */ /* 0x000fe20008410000 */
[----:B------:R-:W-:Y:S01]  /*1c10*/  FMUL.FTZ R31, R31, UR4 ;  /* 0x000000041f1f7c20 */ /* 0x000fe20008410000 */
[----:B------:R-:W-:Y:S01]  /*1c20*/  FMUL.FTZ R34, R34, UR4 ;  /* 0x0000000422227c20 */ /* 0x000fe20008410000 */
[----:B------:R-:W1:Y:S01]  /*1c30*/  MUFU.TANH R25, R25 ;  /* 0x0000001900197308 */ /* 0x000e620000002400 */
[----:B------:R-:W-:Y:S01]  /*1c40*/  FMUL.FTZ R40, R40, UR4 ;  /* 0x0000000428287c20 */ /* 0x000fe20008410000 */
[----:B------:R-:W-:Y:S01]  /*1c50*/  FMUL.FTZ R41, R41, UR4 ;  /* 0x0000000429297c20 */ /* 0x000fe20008410000 */
[----:B------:R-:W-:Y:S01]  /*1c60*/  FMUL.FTZ R35, R35, UR4 ;  /* 0x0000000423237c20 */ /* 0x000fe20008410000 */
[----:B------:R-:W-:Y:S01]  /*1c70*/  FMUL.FTZ R38, R38, UR4 ;  /* 0x0000000426267c20 */ /* 0x000fe20008410000 */
[----:B------:R-:W-:Y:S01]  /*1c80*/  FMUL.FTZ R44, R44, UR4 ;  /* 0x000000042c2c7c20 */ /* 0x000fe20008410000 */
[----:B------:R-:W-:Y:S01]  /*1c90*/  FMUL.FTZ R45, R45, UR4 ;  /* 0x000000042d2d7c20 */ /* 0x000fe20008410000 */
[----:B------:R-:W-:Y:S01]  /*1ca0*/  FMUL.FTZ R39, R39, UR4 ;  /* 0x0000000427277c20 */ /* 0x000fe20008410000 */
[----:B------:R-:W2:Y:S01]  /*1cb0*/  MUFU.TANH R28, R28 ;  /* 0x0000001c001c7308 */ /* 0x000ea20000002400 */
[----:B0-----:R-:W-:Y:S01]  /*1cc0*/  FSEL R14, R24, -INF , P2 ;  /* 0xff800000180e7808 */ /* 0x001fe20001000000 */
[----:B------:R-:W-:Y:S01]  /*1cd0*/  FMUL.FTZ R42, R42, UR4 ;  /* 0x000000042a2a7c20 */ /* 0x000fe20008410000 */
[----:B------:R-:W-:Y:S01]  /*1ce0*/  FMUL.FTZ R48, R48, UR4 ;  /* 0x0000000430307c20 */ /* 0x000fe20008410000 */
[----:B------:R-:W-:Y:S01]  /*1cf0*/  FMUL.FTZ R43, R43, UR4 ;  /* 0x000000042b2b7c20 */ /* 0x000fe20008410000 */
[----:B------:R-:W-:Y:S01]  /*1d00*/  FMUL.FTZ R49, R49, UR4 ;  /* 0x0000000431317c20 */ /* 0x000fe20008410000 */
[----:B------:R-:W-:Y:S01]  /*1d10*/  FMUL.FTZ R46, R46, UR4 ;  /* 0x000000042e2e7c20 */ /* 0x000fe20008410000 */
[----:B------:R-:W-:Y:S01]  /*1d20*/  FMUL.FTZ R52, R52, UR4 ;  /* 0x0000000434347c20 */ /* 0x000fe20008410000 */
[----:B------:R-:W0:Y:S01]  /*1d30*/  MUFU.TANH R29, R29 ;  /* 0x0000001d001d7308 */ /* 0x000e220000002400 */
[----:B-1----:R-:W-:Y:S01]  /*1d40*/  FSEL R25, R25, -INF , P3 ;  /* 0xff80000019197808 */ /* 0x002fe20001800000 */
[----:B------:R-:W-:Y:S01]  /*1d50*/  FMUL.FTZ R47, R47, UR4 ;  /* 0x000000042f2f7c20 */ /* 0x000fe20008410000 */
[----:B------:R-:W-:Y:S01]  /*1d60*/  FMUL.FTZ R53, R53, UR4 ;  /* 0x0000000435357c20 */ /* 0x000fe20008410000 */
[----:B------:R-:W-:Y:S01]  /*1d70*/  FMUL.FTZ R50, R50, UR4 ;  /* 0x0000000432327c20 */ /* 0x000fe20008410000 */
[----:B------:R-:W-:Y:S01]  /*1d80*/  FMNMX.FTZ R9, R14, R25, !PT ;  /* 0x000000190e097209 */ /* 0x000fe20007810000 */
[----:B------:R-:W-:Y:S01]  /*1d90*/  FMUL.FTZ R56, R56, UR4 ;  /* 0x0000000438387c20 */ /* 0x000fe20008410000 */
[----:B------:R-:W-:Y:S01]  /*1da0*/  FMUL.FTZ R51, R51, UR4 ;  /* 0x0000000433337c20 */ /* 0x000fe20008410000 */
[----:B------:R-:W1:Y:S01]  /*1db0*/  MUFU.TANH R8, R26 ;  /* 0x0000001a00087308 */ /* 0x000e620000002400 */
[----:B--2---:R-:W-:Y:S01]  /*1dc0*/  FSEL R90, R28, -INF , P6 ;  /* 0xff8000001c5a7808 */ /* 0x004fe20003000000 */
[----:B------:R-:W-:Y:S01]  /*1dd0*/  FMUL.FTZ R57, R57, UR4 ;  /* 0x0000000439397c20 */ /* 0x000fe20008410000 */
[----:B------:R-:W-:Y:S01]  /*1de0*/  FMUL.FTZ R54, R54, UR4 ;  /* 0x0000000436367c20 */ /* 0x000fe20008410000 */
[----:B------:R-:W-:Y:S01]  /*1df0*/  FMUL.FTZ R60, R60, UR4 ;  /* 0x000000043c3c7c20 */ /* 0x000fe20008410000 */
[----:B------:R-:W-:Y:S01]  /*1e00*/  FMNMX.FTZ R9, R90, R9, !PT ;  /* 0x000000095a097209 */ /* 0x000fe20007810000 */
[----:B------:R-:W-:Y:S01]  /*1e10*/  FMUL.FTZ R55, R55, UR4 ;  /* 0x0000000437377c20 */ /* 0x000fe20008410000 */
[----:B------:R-:W-:Y:S01]  /*1e20*/  FMUL.FTZ R61, R61, UR4 ;  /* 0x000000043d3d7c20 */ /* 0x000fe20008410000 */
[----:B------:R-:W2:Y:S01]  /*1e30*/  MUFU.TANH R32, R32 ;  /* 0x0000002000207308 */ /* 0x000ea20000002400 */
[----:B0-----:R-:W-:Y:S01]  /*1e40*/  FSEL R92, R29, -INF , P5 ;  /* 0xff8000001d5c7808 */ /* 0x001fe20002800000 */
[----:B------:R-:W-:Y:S01]  /*1e50*/  FMUL.FTZ R58, R58, UR4 ;  /* 0x000000043a3a7c20 */ /* 0x000fe20008410000 */
[----:B------:R-:W-:Y:S01]  /*1e60*/  FMUL.FTZ R64, R64, UR4 ;  /* 0x0000000440407c20 */ /* 0x000fe20008410000 */
[----:B------:R-:W-:Y:S01]  /*1e70*/  FMUL.FTZ R59, R59, UR4 ;  /* 0x000000043b3b7c20 */ /* 0x000fe20008410000 */
[----:B------:R-:W-:Y:S01]  /*1e80*/  FMNMX.FTZ R9, R92, R9, !PT ;  /* 0x000000095c097209 */ /* 0x000fe20007810000 */
[----:B------:R-:W-:Y:S01]  /*1e90*/  FMUL.FTZ R65, R65, UR4 ;  /* 0x0000000441417c20 */ /* 0x000fe20008410000 */
[----:B------:R-:W-:Y:S01]  /*1ea0*/  FMUL.FTZ R62, R62, UR4 ;  /* 0x000000043e3e7c20 */ /* 0x000fe20008410000 */
[----:B------:R-:W0:Y:S01]  /*1eb0*/  MUFU.TANH R3, R27 ;  /* 0x0000001b00037308 */ /* 0x000e220000002400 */
[----:B-1----:R-:W-:Y:S01]  /*1ec0*/  FSEL R8, R8, -INF , P2 ;  /* 0xff80000008087808 */ /* 0x002fe20001000000 */
[----:B------:R-:W-:Y:S01]  /*1ed0*/  FMUL.FTZ R68, R68, UR4 ;  /* 0x0000000444447c20 */ /* 0x000fe20008410000 */
[----:B------:R-:W-:Y:S01]  /*1ee0*/  ISETP.GT.AND P2, PT, R12, 0x11, PT ;  /* 0x000000110c00780c */ /* 0x000fe20003f44270 */
[----:B------:R-:W-:Y:S01]  /*1ef0*/  FMUL.FTZ R63, R63, UR4 ;  /* 0x000000043f3f7c20 */ /* 0x000fe20008410000 */
[----:B------:R-:W-:Y:S01]  /*1f00*/  FMUL.FTZ R69, R69, UR4 ;  /* 0x0000000445457c20 */ /* 0x000fe20008410000 */
        /* <DEDUP_REMOVED lines=13> */
[----:B------:R-:W-:Y:S01]  /*1fe0*/  ISETP.GT.AND P3, PT, R12, 0x18, PT ;  /* 0x000000180c00780c */ /* 0x000fe20003f64270 */
        /* <DEDUP_REMOVED lines=15> */
[----:B------:R-:W-:Y:S01]  /*20e0*/  ISETP.GT.AND P6, PT, R12, 0x19, PT ;  /* 0x000000190c00780c */ /* 0x000fe20003fc4270 */
[----:B------:R-:W-:Y:S01]  /*20f0*/  FMUL.FTZ R86, R86, UR4 ;  /* 0x0000000456567c20 */ /* 0x000fe20008410000 */
[----:B------:R-:W-:Y:S01]  /*2100*/  FMUL.FTZ R87, R87, UR4 ;  /* 0x0000000457577c20 */ /* 0x000fe20008410000 */
[----:B------:R2:W-:Y:S02]  /*2110*/  @!P1 SYNCS.ARRIVE.TRANS64.RED.A1T0 RZ, [R0+URZ], RZ ;  /* 0x000000ff00ff99a7 */ /* 0x0005e4000810043f */
[----:B------:R-:W3:Y:S01]  /*2120*/  MUFU.TANH R37, R37 ;  /* 0x0000002500257308 */ /* 0x000ee20000002400 */
[----:B0-----:R-:W-:-:S04]  /*2130*/  FSEL R98, R36, -INF , P3 ;  /* 0xff80000024627808 */ /* 0x001fc80001800000 */
[----:B------:R-:W-:-:S03]  /*2140*/  FMNMX.FTZ R9, R98, R9, !PT ;  /* 0x0000000962097209 */ /* 0x000fc60007810000 */
[----:B------:R-:W0:Y:S01]  /*2150*/  MUFU.TANH R34, R34 ;  /* 0x0000002200227308 */ /* 0x000e220000002400 */
[----:B-1----:R-:W-:Y:S02]  /*2160*/  FSEL R20, R20, -INF , P5 ;  /* 0xff80000014147808 */ /* 0x002fe40002800000 */
[----:B------:R-:W-:-:S05]  /*2170*/  ISETP.GT.AND P5, PT, R12, 0x20, PT ;  /* 0x000000200c00780c */ /* 0x000fca0003fa4270 */
[----:B------:R-:W1:Y:S01]  /*2180*/  MUFU.TANH R40, R40 ;  /* 0x0000002800287308 */ /* 0x000e620000002400 */
[----:B---3--:R-:W-:-:S04]  /*2190*/  FSEL R100, R37, -INF , P6 ;  /* 0xff80000025647808 */ /* 0x008fc80003000000 */
[----:B------:R-:W-:-:S03]  /*21a0*/  FMNMX.FTZ R9, R100, R9, !PT ;  /* 0x0000000964097209 */ /* 0x000fc60007810000 */
[----:B------:R-:W3:Y:S01]  /*21b0*/  MUFU.TANH R26, R35 ;  /* 0x00000023001a7308 */ /* 0x000ee20000002400 */
[----:B0-----:R-:W-:Y:S02]  /*21c0*/  FSEL R24, R34, -INF , P4 ;  /* 0xff80000022187808 */ /* 0x001fe40002000000 */
[----:B------:R-:W-:-:S05]  /*21d0*/  ISETP.GT.AND P4, PT, R12, 0x21, PT ;  /* 0x000000210c00780c */ /* 0x000fca0003f84270 */
[----:B------:R-:W0:Y:S01]  /*21e0*/  MUFU.TANH R41, R41 ;  /* 0x0000002900297308 */ /* 0x000e220000002400 */
[----:B-1----:R-:W-:-:S04]  /*21f0*/  FSEL R102, R40, -INF , P5 ;  /* 0xff80000028667808 */ /* 0x002fc80002800000 */
[----:B------:R-:W-:-:S03]  /*2200*/  FMNMX.FTZ R9, R102, R9, !PT ;  /* 0x0000000966097209 */ /* 0x000fc60007810000 */
[----:B------:R-:W1:Y:S01]  /*2210*/  MUFU.TANH R38, R38 ;  /* 0x0000002600267308 */ /* 0x000e620000002400 */
[----:B---3--:R-:W-:Y:S02]  /*2220*/  FSEL R26, R26, -INF , P2 ;  /* 0xff8000001a1a7808 */ /* 0x008fe40001000000 */
[----:B------:R-:W-:-:S05]  /*2230*/  ISETP.GT.AND P2, PT, R12, 0x28, PT ;  /* 0x000000280c00780c */ /* 0x000fca0003f44270 */
        /* <DEDUP_REMOVED lines=97> */
[----:B---3--:R-:W-:Y:S02]  /*2850*/  FSEL R60, R70, -INF , P6 ;  /* 0xff800000463c7808 */ /* 0x008fe40003000000 */
[----:B------:R-:W-:-:S05]  /*2860*/  ISETP.GT.AND P6, PT, R12, 0x69, PT ;  /* 0x000000690c00780c */ /* 0x000fca0003fc4270 */
[----:B------:R-:W3:Y:S01]  /*2870*/  MUFU.TANH R71, R71 ;  /* 0x0000004700477308 */ /* 0x000ee20000002400 */
[----:B0-----:R-:W-:-:S04]  /*2880*/  FSEL R70, R73, -INF , P3 ;  /* 0xff80000049467808 */ /* 0x001fc80001800000 */
[----:B------:R-:W-:-:S03]  /*2890*/  FMNMX.FTZ R9, R70, R9, !PT ;  /* 0x0000000946097209 */ /* 0x000fc60007810000 */
        /* <DEDUP_REMOVED lines=29> */
[----:B------:R-:W-:Y:S02]  /*2a70*/  FMNMX.FTZ R13, R138, R9, !PT ;  /* 0x000000098a0d7209 */ /* 0x000fe40007810000 */
[----:B------:R-:W-:Y:S01]  /*2a80*/  MOV R9, UR5 ;  /* 0x0000000500097c02 */ /* 0x000fe20008000f00 */
[----:B------:R-:W1:Y:S01]  /*2a90*/  MUFU.TANH R83, R83 ;  /* 0x0000005300537308 */ /* 0x000e620000002400 */
[----:B---3--:R-:W-:Y:S01]  /*2aa0*/  FSEL R74, R79, -INF , P6 ;  /* 0xff8000004f4a7808 */ /* 0x008fe20003000000 */
[----:B------:R-:W3:Y:S06]  /*2ab0*/  SHFL.BFLY PT, R12, R13, 0x2, 0x1f ;  /* 0x0c401f000d0c7f89 */ /* 0x000eec00000e0000 */
[----:B------:R-:W4:Y:S01]  /*2ac0*/  MUFU.TANH R86, R86 ;  /* 0x0000005600567308 */ /* 0x000f220000002400 */
[----:B0-----:R-:W-:-:S07]  /*2ad0*/  FSEL R82, R82, -INF , P5 ;  /* 0xff80000052527808 */ /* 0x001fce0002800000 */
[----:B------:R-:W0:Y:S01]  /*2ae0*/  MUFU.TANH R87, R87 ;  /* 0x0000005700577308 */ /* 0x000e220000002400 */
[----:B-1----:R-:W-:Y:S02]  /*2af0*/  FSEL R78, R83, -INF , P4 ;  /* 0xff800000534e7808 */ /* 0x002fe40002000000 */
[----:B----4-:R-:W-:Y:S02]  /*2b00*/  FSEL R86, R86, -INF , P3 ;  /* 0xff80000056567808 */ /* 0x010fe40001800000 */
[----:B---3--:R-:W-:-:S05]  /*2b10*/  FMNMX.FTZ R15, R13, R12, !PT ;  /* 0x0000000c0d0f7209 */ /* 0x008fca0007810000 */
[----:B------:R-:W1:Y:S02]  /*2b20*/  SHFL.BFLY PT, R12, R15, 0x1, 0x1f ;  /* 0x0c201f000f0c7f89 */ /* 0x000e6400000e0000 */
[----:B-1----:R-:W-:Y:S02]  /*2b30*/  FMNMX.FTZ R12, R15, R12, !PT ;  /* 0x0000000c0f0c7209 */ /* 0x002fe40007810000 */
[----:B------:R-:W-:Y:S02]  /*2b40*/  FMNMX.FTZ R15, R8, R3, !PT ;  /* 0x00000003080f7209 */ /* 0x000fe40007810000 */
[C---:B------:R-:W-:Y:S01]  /*2b50*/  FSETP.NEU.FTZ.AND P0, PT, R12.reuse, -INF , PT ;  /* 0xff8000000c00780b */ /* 0x040fe20003f1d000 */
[----:B------:R-:W-:Y:S01]  /*2b60*/  FMUL.FTZ R21, R12, R9 ;  /* 0x000000090c157220 */ /* 0x000fe20000410000 */
[----:B------:R-:W-:-:S04]  /*2b70*/  FMNMX.FTZ R15, R10, R15, !PT ;  /* 0x0000000f0a0f7209 */ /* 0x000fc80007810000 */
[----:B------:R-:W-:Y:S02]  /*2b80*/  FMNMX.FTZ R15, R20, R15, !PT ;  /* 0x0000000f140f7209 */ /* 0x000fe40007810000 */
[----:B------:R-:W-:Y:S02]  /*2b90*/  FSEL R41, R21, RZ, P0 ;  /* 0x000000ff15297208 */ /* 0x000fe40000000000 */
[----:B------:R-:W-:Y:S02]  /*2ba0*/  FMNMX.FTZ R15, R24, R15, !PT ;  /* 0x0000000f180f7209 */ /* 0x000fe40007810000 */
[----:B------:R-:W-:Y:S01]  /*2bb0*/  ISETP.NE.AND P0, PT, R11, RZ, PT ;  /* 0x000000ff0b00720c */ /* 0x000fe20003f05270 */
[--C-:B------:R-:W-:Y:S01]  /*2bc0*/  FFMA.FTZ R11, R25, R9, -R41.reuse ;  /* 0x00000009190b7223 */ /* 0x100fe20000010829 */
[----:B------:R-:W-:Y:S01]  /*2bd0*/  FMNMX.FTZ R21, R26, R15, !PT ;  /* 0x0000000f1a157209 */ /* 0x000fe20007810000 */
[-CC-:B------:R-:W-:Y:S01]  /*2be0*/  FFMA.FTZ R182, R90, R9.reuse, -R41.reuse ;  /* 0x000000095ab67223 */ /* 0x180fe20000010829 */
[----:B0-----:R-:W-:Y:S01]  /*2bf0*/  FSEL R90, R87, -INF , P2 ;  /* 0xff800000575a7808 */ /* 0x001fe20001000000 */
[--C-:B------:R-:W-:Y:S01]  /*2c00*/  FFMA.FTZ R180, R14, R9, -R41.reuse ;  /* 0x000000090eb47223 */ /* 0x100fe20000010829 */
[----:B------:R-:W-:Y:S01]  /*2c10*/  FMNMX.FTZ R21, R28, R21, !PT ;  /* 0x000000151c157209 */ /* 0x000fe20007810000 */
[----:B------:R-:W-:Y:S01]  /*2c20*/  MUFU.EX2 R11, R11 ;  /* 0x0000000b000b7308 */ /* 0x000fe20000000800 */
[-CC-:B------:R-:W-:Y:S01]  /*2c30*/  FFMA.FTZ R13, R92, R9.reuse, -R41.reuse ;  /* 0x000000095c0d7223 */ /* 0x180fe20000010829 */
[--C-:B------:R-:W-:Y:S01]  /*2c40*/  FFMA.FTZ R176, R94, R9, -R41.reuse ;  /* 0x000000095eb07223 */ /* 0x100fe20000010829 */
[----:B------:R-:W-:Y:S01]  /*2c50*/  FMNMX.FTZ R21, R30, R21, !PT ;  /* 0x000000151e157209 */ /* 0x000fe20007810000 */
[-CC-:B------:R-:W-:Y:S01]  /*2c60*/  FFMA.FTZ R96, R96, R9.reuse, -R41.reuse ;  /* 0x0000000960607223 */ /* 0x180fe20000010829 */
[-CC-:B------:R-:W-:Y:S01]  /*2c70*/  FFMA.FTZ R178, R98, R9.reuse, -R41.reuse ;  /* 0x0000000962b27223 */ /* 0x180fe20000010829 */
[--C-:B------:R-:W-:Y:S01]  /*2c80*/  FFMA.FTZ R100, R100, R9, -R41.reuse ;  /* 0x0000000964647223 */ /* 0x100fe20000010829 */
[----:B------:R-:W-:Y:S01]  /*2c90*/  FMNMX.FTZ R21, R32, R21, !PT ;  /* 0x0000001520157209 */ /* 0x000fe20007810000 */
[----:B------:R-:W0:Y:S01]  /*2ca0*/  MUFU.EX2 R180, R180 ;  /* 0x000000b400b47308 */ /* 0x000e220000000800 */
[-CC-:B------:R-:W-:Y:S01]  /*2cb0*/  FFMA.FTZ R172, R102, R9.reuse, -R41.reuse ;  /* 0x0000000966ac7223 */ /* 0x180fe20000010829 */
[--C-:B------:R-:W-:Y:S01]  /*2cc0*/  FFMA.FTZ R104, R104, R9, -R41.reuse ;  /* 0x0000000968687223 */ /* 0x100fe20000010829 */
[----:B------:R-:W-:Y:S01]  /*2cd0*/  FMNMX.FTZ R25, R34, R21, !PT ;  /* 0x0000001522197209 */ /* 0x000fe20007810000 */
[-CC-:B------:R-:W-:Y:S01]  /*2ce0*/  FFMA.FTZ R174, R106, R9.reuse, -R41.reuse ;  /* 0x000000096aae7223 */ /* 0x180fe20000010829 */
[-CC-:B------:R-:W-:Y:S01]  /*2cf0*/  FFMA.FTZ R108, R108, R9.reuse, -R41.reuse ;  /* 0x000000096c6c7223 */ /* 0x180fe20000010829 */
[--C-:B------:R-:W-:Y:S01]  /*2d00*/  FFMA.FTZ R168, R110, R9, -R41.reuse ;  /* 0x000000096ea87223 */ /* 0x100fe20000010829 */
[----:B------:R-:W-:Y:S01]  /*2d10*/  FMNMX.FTZ R25, R36, R25, !PT ;  /* 0x0000001924197209 */ /* 0x000fe20007810000 */
[----:B------:R-:W1:Y:S01]  /*2d20*/  MUFU.EX2 R182, R182 ;  /* 0x000000b600b67308 */ /* 0x000e620000000800 */
[-CC-:B------:R-:W-:Y:S01]  /*2d30*/  FFMA.FTZ R112, R112, R9.reuse, -R41.reuse ;  /* 0x0000000970707223 */ /* 0x180fe20000010829 */
[--C-:B------:R-:W-:Y:S01]  /*2d40*/  FFMA.FTZ R170, R114, R9, -R41.reuse ;  /* 0x0000000972aa7223 */ /* 0x100fe20000010829 */
[----:B------:R-:W-:Y:S01]  /*2d50*/  FMNMX.FTZ R25, R38, R25, !PT ;  /* 0x0000001926197209 */ /* 0x000fe20007810000 */
[-CC-:B------:R-:W-:Y:S01]  /*2d60*/  FFMA.FTZ R116, R116, R9.reuse, -R41.reuse ;  /* 0x0000000974747223 */ /* 0x180fe20000010829 */
[-CC-:B------:R-:W-:Y:S01]  /*2d70*/  FFMA.FTZ R152, R118, R9.reuse, -R41.reuse ;  /* 0x0000000976987223 */ /* 0x180fe20000010829 */
[--C-:B------:R-:W-:Y:S01]  /*2d80*/  FFMA.FTZ R120, R120, R9, -R41.reuse ;  /* 0x0000000978787223 */ /* 0x100fe20000010829 */
[----:B------:R-:W-:Y:S01]  /*2d90*/  FMNMX.FTZ R25, R40, R25, !PT ;  /* 0x0000001928197209 */ /* 0x000fe20007810000 */
[----:B------:R-:W3:Y:S01]  /*2da0*/  MUFU.EX2 R13, R13 ;  /* 0x0000000d000d7308 */ /* 0x000ee20000000800 */
[-CC-:B------:R-:W-:Y:S01]  /*2db0*/  FFMA.FTZ R154, R122, R9.reuse, -R41.reuse ;  /* 0x000000097a9a7223 */ /* 0x180fe20000010829 */
[--C-:B------:R-:W-:Y:S01]  /*2dc0*/  FFMA.FTZ R156, R126, R9, -R41.reuse ;  /* 0x000000097e9c7223 */ /* 0x100fe20000010829 */
[----:B------:R-:W-:Y:S01]  /*2dd0*/  FMNMX.FTZ R27, R42, R25, !PT ;  /* 0x000000192a1b7209 */ /* 0x000fe20007810000 */
[-CC-:B------:R-:W-:Y:S01]  /*2de0*/  FFMA.FTZ R37, R128, R9.reuse, -R41.reuse ;  /* 0x0000000980257223 */ /* 0x180fe20000010829 */
[-CC-:B------:R-:W-:Y:S01]  /*2df0*/  FFMA.FTZ R158, R130, R9.reuse, -R41.reuse ;  /* 0x00000009829e7223 */ /* 0x180fe20000010829 */
[--C-:B------:R-:W-:Y:S01]  /*2e00*/  FFMA.FTZ R132, R132, R9, -R41.reuse ;  /* 0x0000000984847223 */ /* 0x100fe20000010829 */
[----:B------:R-:W-:Y:S01]  /*2e10*/  FMNMX.FTZ R27, R44, R27, !PT ;  /* 0x0000001b2c1b7209 */ /* 0x000fe20007810000 */
[----:B------:R-:W4:Y:S01]  /*2e20*/  MUFU.EX2 R176, R176 ;  /* 0x000000b000b07308 */ /* 0x000f220000000800 */
[-CC-:B------:R-:W-:Y:S01]  /*2e30*/  FFMA.FTZ R72, R72, R9.reuse, -R41.reuse ;  /* 0x0000000948487223 */ /* 0x180fe20000010829 */
[--C-:B------:R-:W-:Y:S01]  /*2e40*/  FFMA.FTZ R70, R70, R9, -R41.reuse ;  /* 0x0000000946467223 */ /* 0x100fe20000010829 */
[----:B------:R-:W-:Y:S01]  /*2e50*/  FMNMX.FTZ R27, R46, R27, !PT ;  /* 0x0000001b2e1b7209 */ /* 0x000fe20007810000 */
[-CC-:B------:R-:W-:Y:S01]  /*2e60*/  FFMA.FTZ R76, R76, R9.reuse, -R41.reuse ;  /* 0x000000094c4c7223 */ /* 0x180fe20000010829 */
[-CC-:B------:R-:W-:Y:S01]  /*2e70*/  FFMA.FTZ R134, R134, R9.reuse, -R41.reuse ;  /* 0x0000000986867223 */ /* 0x180fe20000010829 */
[--C-:B------:R-:W-:Y:S01]  /*2e80*/  FFMA.FTZ R80, R80, R9, -R41.reuse ;  /* 0x0000000950507223 */ /* 0x100fe20000010829 */
[----:B------:R-:W-:Y:S01]  /*2e90*/  FMNMX.FTZ R27, R48, R27, !PT ;  /* 0x0000001b301b7209 */ /* 0x000fe20007810000 */
[----:B------:R-:W5:Y:S01]  /*2ea0*/  MUFU.EX2 R15, R96 ;  /* 0x00000060000f7308 */ /* 0x000f620000000800 */
[-CC-:B------:R-:W-:Y:S01]  /*2eb0*/  FFMA.FTZ R136, R136, R9.reuse, -R41.reuse ;  /* 0x0000000988887223 */ /* 0x180fe20000010829 */
[----:B------:R-:W-:Y:S01]  /*2ec0*/  FFMA.FTZ R84, R84, R9, -R41 ;  /* 0x0000000954547223 */ /* 0x000fe20000010829 */
[----:B------:R-:W-:Y:S01]  /*2ed0*/  FMNMX.FTZ R29, R50, R27, !PT ;  /* 0x0000001b321d7209 */ /* 0x000fe20007810000 */
[----:B------:R-:W-:-:S02]  /*2ee0*/  IMAD.MOV.U32 R130, RZ, RZ, R151 ;  /* 0x000000ffff827224 */ /* 0x000fc400078e0097 */
[--C-:B------:R-:W-:Y:S01]  /*2ef0*/  IMAD.MOV.U32 R128, RZ, RZ, R151.reuse ;  /* 0x000000ffff807224 */ /* 0x100fe200078e0097 */
[----:B------:R-:W-:Y:S01]  /*2f00*/  FMNMX.FTZ R29, R52, R29, !PT ;  /* 0x0000001d341d7209 */ /* 0x000fe20007810000 */
[----:B------:R-:W2:Y:S01]  /*2f10*/  MUFU.EX2 R178, R178 ;  /* 0x000000b200b27308 */ /* 0x000ea20000000800 */
[--C-:B------:R-:W-:Y:S02]  /*2f20*/  IMAD.MOV.U32 R126, RZ, RZ, R151.reuse ;  /* 0x000000ffff7e7224 */ /* 0x100fe400078e0097 */
[----:B------:R-:W-:Y:S01]  /*2f30*/  FMNMX.FTZ R29, R54, R29, !PT ;  /* 0x0000001d361d7209 */ /* 0x000fe20007810000 */
[--C-:B------:R-:W-:Y:S02]  /*2f40*/  IMAD.MOV.U32 R122, RZ, RZ, R151.reuse ;  /* 0x000000ffff7a7224 */ /* 0x100fe400078e0097 */
[--C-:B------:R-:W-:Y:S01]  /*2f50*/  IMAD.MOV.U32 R118, RZ, RZ, R151.reuse ;  /* 0x000000ffff767224 */ /* 0x100fe200078e0097 */
[----:B------:R-:W-:Y:S01]  /*2f60*/  FMNMX.FTZ R29, R56, R29, !PT ;  /* 0x0000001d381d7209 */ /* 0x000fe20007810000 */
[----:B------:R0:W-:Y:S01]  /*2f70*/  MUFU.EX2 R21, R100 ;  /* 0x0000006400157308 */ /* 0x0001e20000000800 */
[----:B------:R-:W-:-:S02]  /*2f80*/  IMAD.MOV.U32 R114, RZ, RZ, R151 ;  /* 0x000000ffff727224 */ /* 0x000fc400078e0097 */
[----:B------:R-:W-:Y:S01]  /*2f90*/  FMNMX.FTZ R31, R58, R29, !PT ;  /* 0x0000001d3a1f7209 */ /* 0x000fe20007810000 */
[--C-:B------:R-:W-:Y:S02]  /*2fa0*/  IMAD.MOV.U32 R110, RZ, RZ, R151.reuse ;  /* 0x000000ffff6e7224 */ /* 0x100fe400078e0097 */
[--C-:B------:R-:W-:Y:S01]  /*2fb0*/  IMAD.MOV.U32 R106, RZ, RZ, R151.reuse ;  /* 0x000000ffff6a7224 */ /* 0x100fe200078e0097 */
[----:B------:R-:W-:Y:S01]  /*2fc0*/  FMNMX.FTZ R31, R60, R31, !PT ;  /* 0x0000001f3c1f7209 */ /* 0x000fe20007810000 */
[----:B------:R-:W-:Y:S01]  /*2fd0*/  MUFU.EX2 R172, R172 ;  /* 0x000000ac00ac7308 */ /* 0x000fe20000000800 */
[--C-:B------:R-:W-:Y:S02]  /*2fe0*/  IMAD.MOV.U32 R102, RZ, RZ, R151.reuse ;  /* 0x000000ffff667224 */ /* 0x100fe400078e0097 */
[----:B------:R-:W-:Y:S01]  /*2ff0*/  FMNMX.FTZ R31, R62, R31, !PT ;  /* 0x0000001f3e1f7209 */ /* 0x000fe20007810000 */
[--C-:B0-----:R-:W-:Y:S02]  /*3000*/  IMAD.MOV.U32 R100, RZ, RZ, R151.reuse ;  /* 0x000000ffff647224 */ /* 0x101fe400078e0097 */
        /* <DEDUP_REMOVED lines=9> */
[----:B0-----:R-:W-:Y:S02]  /*30a0*/  IMAD.MOV.U32 R104, RZ, RZ, R151 ;  /* 0x000000ffff687224 */ /* 0x001fe400078e0097 */
[----:B------:R-:W-:-:S04]  /*30b0*/  FMNMX.FTZ R33, R74, R33, !PT ;  /* 0x000000214a217209 */ /* 0x000fc80007810000 */
[----:B------:R-:W-:Y:S01]  /*30c0*/  FMNMX.FTZ R33, R82, R33, !PT ;  /* 0x0000002152217209 */ /* 0x000fe20007810000 */
[----:B------:R0:W-:Y:S03]  /*30d0*/  MUFU.EX2 R27, R108 ;  /* 0x0000006c001b7308 */ /* 0x0001e60000000800 */
[----:B------:R-:W-:-:S04]  /*30e0*/  FMNMX.FTZ R35, R78, R33, !PT ;  /* 0x000000214e237209 */ /* 0x000fc80007810000 */
[----:B------:R-:W-:Y:S01]  /*30f0*/  FMNMX.FTZ R35, R86, R35, !PT ;  /* 0x0000002356237209 */ /* 0x000fe20007810000 */
[----:B------:R-:W-:Y:S01]  /*3100*/  MUFU.EX2 R168, R168 ;  /* 0x000000a800a87308 */ /* 0x000fe20000000800 */
[----:B0-----:R-:W-:Y:S02]  /*3110*/  IMAD.MOV.U32 R108, RZ, RZ, R151 ;  /* 0x000000ffff6c7224 */ /* 0x001fe400078e0097 */
[----:B------:R-:W-:Y:S01]  /*3120*/  FMNMX.FTZ R14, R90, R35, !PT ;  /* 0x000000235a0e7209 */ /* 0x000fe20007810000 */
[-CC-:B------:R-:W-:Y:S01]  /*3130*/  FFMA.FTZ R35, R124, R9.reuse, -R41.reuse ;  /* 0x000000097c237223 */ /* 0x180fe20000010829 */
[----:B------:R-:W-:Y:S01]  /*3140*/  FFMA.FTZ R41, R138, R9, -R41 ;  /* 0x000000098a297223 */ /* 0x000fe20000010829 */
[--C-:B------:R-:W-:Y:S02]  /*3150*/  IMAD.MOV.U32 R138, RZ, RZ, R151.reuse ;  /* 0x000000ffff8a7224 */ /* 0x100fe400078e0097 */
[----:B------:R-:W0:Y:S01]  /*3160*/  SHFL.BFLY PT, R39, R14, 0x2, 0x1f ;  /* 0x0c401f000e277f89 */ /* 0x000e2200000e0000 */
[----:B------:R1:W-:Y:S01]  /*3170*/  MUFU.EX2 R29, R112 ;  /* 0x00000070001d7308 */ /* 0x0003e20000000800 */
[----:B------:R-:W-:-:S07]  /*3180*/  IMAD.MOV.U32 R124, RZ, RZ, R151 ;  /* 0x000000ffff7c7224 */ /* 0x000fce00078e0097 */
[----:B------:R-:W-:Y:S01]  /*3190*/  MUFU.EX2 R170, R170 ;  /* 0x000000aa00aa7308 */ /* 0x000fe20000000800 */
[----:B-1----:R-:W-:-:S07]  /*31a0*/  IMAD.MOV.U32 R112, RZ, RZ, R151 ;  /* 0x000000ffff707224 */ /* 0x002fce00078e0097 */
[----:B------:R1:W-:Y:S01]  /*31b0*/  MUFU.EX2 R31, R116 ;  /* 0x00000074001f7308 */ /* 0x0003e20000000800 */
[----:B0-----:R-:W-:-:S07]  /*31c0*/  FMNMX.FTZ R39, R14, R39, !PT ;  /* 0x000000270e277209 */ /* 0x001fce0007810000 */
[----:B------:R-:W-:Y:S01]  /*31d0*/  MUFU.EX2 R152, R152 ;  /* 0x0000009800987308 */ /* 0x000fe20000000800 */
[--C-:B-1----:R-:W-:Y:S01]  /*31e0*/  IMAD.MOV.U32 R116, RZ, RZ, R151.reuse ;  /* 0x000000ffff747224 */ /* 0x102fe200078e0097 */
[----:B------:R-:W0:Y:S06]  /*31f0*/  SHFL.BFLY PT, R14, R39, 0x1, 0x1f ;  /* 0x0c201f00270e7f89 */ /* 0x000e2c00000e0000 */
[----:B------:R1:W-:Y:S08]  /*3200*/  MUFU.EX2 R33, R120 ;  /* 0x0000007800217308 */ /* 0x0003f00000000800 */
[----:B------:R-:W-:Y:S01]  /*3210*/  MUFU.EX2 R154, R154 ;  /* 0x0000009a009a7308 */ /* 0x000fe20000000800 */
[----:B-1----:R-:W-:-:S07]  /*3220*/  IMAD.MOV.U32 R120, RZ, RZ, R151 ;  /* 0x000000ffff787224 */ /* 0x002fce00078e0097 */
[----:B------:R-:W-:Y:S01]  /*3230*/  MUFU.EX2 R35, R35 ;  /* 0x0000002300237308 */ /* 0x000fe20000000800 */
[----:B0-----:R-:W-:-:S04]  /*3240*/  FMNMX.FTZ R14, R39, R14, !PT ;  /* 0x0000000e270e7209 */ /* 0x001fc80007810000 */
[C---:B------:R-:W-:Y:S01]  /*3250*/  FSETP.NEU.FTZ.AND P2, PT, R14.reuse, -INF , PT ;  /* 0xff8000000e00780b */ /* 0x040fe20003f5d000 */
[-C--:B------:R-:W-:Y:S02]  /*3260*/  FMUL.FTZ R49, R14, R9.reuse ;  /* 0x000000090e317220 */ /* 0x080fe40000410000 */
[----:B------:R-:W-:Y:S03]  /*3270*/  MUFU.EX2 R156, R156 ;  /* 0x0000009c009c7308 */ /* 0x000fe60000000800 */
[----:B------:R-:W-:Y:S02]  /*3280*/  FSEL R49, R49, RZ, P2 ;  /* 0x000000ff31317208 */ /* 0x000fe40001000000 */
[----:B------:R-:W-:Y:S01]  /*3290*/  ISETP.GE.AND P2, PT, R88, 0x81, PT ;  /* 0x000000815800780c */ /* 0x000fe20003f46270 */
[----:B------:R-:W-:Y:S02]  /*32a0*/  IMAD.MOV.U32 R88, RZ, RZ, R151 ;  /* 0x000000ffff587224 */ /* 0x000fe400078e0097 */
[----:B------:R-:W-:Y:S01]  /*32b0*/  MUFU.EX2 R37, R37 ;  /* 0x0000002500257308 */ /* 0x000fe20000000800 */
[-CC-:B------:R-:W-:Y:S01]  /*32c0*/  FFMA.FTZ R3, R3, R9.reuse, -R49.reuse ;  /* 0x0000000903037223 */ /* 0x180fe20000010831 */
[-CC-:B------:R-:W-:Y:S01]  /*32d0*/  FFMA.FTZ R8, R8, R9.reuse, -R49.reuse ;  /* 0x0000000908087223 */ /* 0x180fe20000010831 */
[-CC-:B------:R-:W-:Y:S01]  /*32e0*/  FFMA.FTZ R20, R20, R9.reuse, -R49.reuse ;  /* 0x0000000914147223 */ /* 0x180fe20000010831 */
[-CC-:B------:R-:W-:Y:S01]  /*32f0*/  FFMA.FTZ R10, R10, R9.reuse, -R49.reuse ;  /* 0x000000090a0a7223 */ /* 0x180fe20000010831 */
[-CC-:B------:R-:W-:Y:S01]  /*3300*/  FFMA.FTZ R24, R24, R9.reuse, -R49.reuse ;  /* 0x0000000918187223 */ /* 0x180fe20000010831 */
[-CC-:B------:R-:W-:Y:S01]  /*3310*/  FFMA.FTZ R26, R26, R9.reuse, -R49.reuse ;  /* 0x000000091a1a7223 */ /* 0x180fe20000010831 */
[-CC-:B------:R-:W-:Y:S01]  /*3320*/  FFMA.FTZ R28, R28, R9.reuse, -R49.reuse ;  /* 0x000000091c1c7223 */ /* 0x180fe20000010831 */
[----:B------:R0:W-:Y:S01]  /*3330*/  MUFU.EX2 R181, R3 ;  /* 0x0000000300b57308 */ /* 0x0001e20000000800 */
[-CC-:B------:R-:W-:Y:S01]  /*3340*/  FFMA.FTZ R30, R30, R9.reuse, -R49.reuse ;  /* 0x000000091e1e7223 */ /* 0x180fe20000010831 */
[-CC-:B------:R-:W-:Y:S01]  /*3350*/  FFMA.FTZ R32, R32, R9.reuse, -R49.reuse ;  /* 0x0000000920207223 */ /* 0x180fe20000010831 */
[-CC-:B------:R-:W-:Y:S01]  /*3360*/  FFMA.FTZ R34, R34, R9.reuse, -R49.reuse ;  /* 0x0000000922227223 */ /* 0x180fe20000010831 */
[-CC-:B------:R-:W-:Y:S01]  /*3370*/  FFMA.FTZ R36, R36, R9.reuse, -R49.reuse ;  /* 0x0000000924247223 */ /* 0x180fe20000010831 */
[-CC-:B------:R-:W-:Y:S01]  /*3380*/  FFMA.FTZ R38, R38, R9.reuse, -R49.reuse ;  /* 0x0000000926267223 */ /* 0x180fe20000010831 */
[-CC-:B------:R-:W-:Y:S01]  /*3390*/  FFMA.FTZ R40, R40, R9.reuse, -R49.reuse ;  /* 0x0000000928287223 */ /* 0x180fe20000010831 */
[-C--:B------:R-:W-:Y:S01]  /*33a0*/  FFMA.FTZ R42, R42, R9.reuse, -R49 ;  /* 0x000000092a2a7223 */ /* 0x080fe20000010831 */
[----:B------:R1:W-:Y:S01]  /*33b0*/  MUFU.EX2 R183, R20 ;  /* 0x0000001400b77308 */ /* 0x0003e20000000800 */
[----:B0-----:R-:W-:Y:S01]  /*33c0*/  FADD.FTZ R3, R180, R11 ;  /* 0x0000000bb4037221 */ /* 0x001fe20000010000 */
[-CC-:B------:R-:W-:Y:S01]  /*33d0*/  FFMA.FTZ R44, R44, R9.reuse, -R49.reuse ;  /* 0x000000092c2c7223 */ /* 0x180fe20000010831 */
[-CC-:B------:R-:W-:Y:S01]  /*33e0*/  FFMA.FTZ R46, R46, R9.reuse, -R49.reuse ;  /* 0x000000092e2e7223 */ /* 0x180fe20000010831 */
[-CC-:B------:R-:W-:Y:S01]  /*33f0*/  FFMA.FTZ R48, R48, R9.reuse, -R49.reuse ;  /* 0x0000000930307223 */ /* 0x180fe20000010831 */
[-CC-:B------:R-:W-:Y:S01]  /*3400*/  FFMA.FTZ R50, R50, R9.reuse, -R49.reuse ;  /* 0x0000000932327223 */ /* 0x180fe20000010831 */
[-CC-:B------:R-:W-:Y:S01]  /*3410*/  FFMA.FTZ R52, R52, R9.reuse, -R49.reuse ;  /* 0x0000000934347223 */ /* 0x180fe20000010831 */
[-C--:B------:R-:W-:Y:S01]  /*3420*/  FFMA.FTZ R54, R54, R9.reuse, -R49 ;  /* 0x0000000936367223 */ /* 0x080fe20000010831 */
[----:B------:R-:W0:Y:S01]  /*3430*/  MUFU.EX2 R8, R8 ;  /* 0x0000000800087308 */ /* 0x000e220000000800 */
[----:B-1----:R-:W-:Y:S01]  /*3440*/  FADD.FTZ R20, R182, R3 ;  /* 0x00000003b6147221 */ /* 0x002fe20000010000 */
[-CC-:B------:R-:W-:Y:S01]  /*3450*/  FFMA.FTZ R56, R56, R9.reuse, -R49.reuse ;  /* 0x0000000938387223 */ /* 0x180fe20000010831 */
[-CC-:B------:R-:W-:Y:S01]  /*3460*/  FFMA.FTZ R58, R58, R9.reuse, -R49.reuse ;  /* 0x000000093a3a7223 */ /* 0x180fe20000010831 */
[-CC-:B------:R-:W-:Y:S01]  /*3470*/  FFMA.FTZ R60, R60, R9.reuse, -R49.reuse ;  /* 0x000000093c3c7223 */ /* 0x180fe20000010831 */
[----:B---3--:R-:W-:Y:S01]  /*3480*/  FADD.FTZ R3, R13, R20 ;  /* 0x000000140d037221 */ /* 0x008fe20000010000 */
[----:B------:R-:W-:Y:S01]  /*3490*/  F2FP.BF16.F32.PACK_AB R180, R11, R180 ;  /* 0x000000b40bb4723e */ /* 0x000fe200000010ff */
[-C--:B------:R-:W-:Y:S01]  /*34a0*/  FFMA.FTZ R62, R62, R9.reuse, -R49 ;  /* 0x000000093e3e7223 */ /* 0x080fe20000010831 */
[----:B------:R-:W1:Y:S01]  /*34b0*/  MUFU.EX2 R10, R10 ;  /* 0x0000000a000a7308 */ /* 0x000e620000000800 */
[----:B----4-:R-:W-:Y:S01]  /*34c0*/  FADD.FTZ R20, R176, R3 ;  /* 0x00000003b0147221 */ /* 0x010fe20000010000 */
[-CC-:B------:R-:W-:Y:S01]  /*34d0*/  FFMA.FTZ R64, R64, R9.reuse, -R49.reuse ;  /* 0x0000000940407223 */ /* 0x180fe20000010831 */
[-CC-:B------:R-:W-:Y:S01]  /*34e0*/  FFMA.FTZ R66, R66, R9.reuse, -R49.reuse ;  /* 0x0000000942427223 */ /* 0x180fe20000010831 */
[-CC-:B------:R-:W-:Y:S01]  /*34f0*/  FFMA.FTZ R68, R68, R9.reuse, -R49.reuse ;  /* 0x0000000944447223 */ /* 0x180fe20000010831 */
[----:B-----5:R-:W-:Y:S01]  /*3500*/  FADD.FTZ R3, R15, R20 ;  /* 0x000000140f037221 */ /* 0x020fe20000010000 */
[-CC-:B------:R-:W-:Y:S01]  /*3510*/  FFMA.FTZ R74, R74, R9.reuse, -R49.reuse ;  /* 0x000000094a4a7223 */ /* 0x180fe20000010831 */
[-C--:B------:R-:W-:Y:S01]  /*3520*/  FFMA.FTZ R82, R82, R9.reuse, -R49 ;  /* 0x0000000952527223 */ /* 0x080fe20000010831 */
[----:B------:R-:W3:Y:S01]  /*3530*/  MUFU.EX2 R24, R24 ;  /* 0x0000001800187308 */ /* 0x000ee20000000800 */
[----:B--2---:R-:W-:Y:S01]  /*3540*/  FADD.FTZ R20, R178, R3 ;  /* 0x00000003b2147221 */ /* 0x004fe20000010000 */
[----:B0-----:R-:W-:Y:S01]  /*3550*/  FADD.FTZ R3, R8, R181 ;  /* 0x000000b508037221 */ /* 0x001fe20000010000 */
[-CC-:B------:R-:W-:Y:S01]  /*3560*/  FFMA.FTZ R78, R78, R9.reuse, -R49.reuse ;  /* 0x000000094e4e7223 */ /* 0x180fe20000010831 */
[-CC-:B------:R-:W-:Y:S01]  /*3570*/  FFMA.FTZ R86, R86, R9.reuse, -R49.reuse ;  /* 0x0000000956567223 */ /* 0x180fe20000010831 */
[----:B------:R-:W-:Y:S01]  /*3580*/  FADD.FTZ R51, R21, R20 ;  /* 0x0000001415337221 */ /* 0x000fe20000010000 */
[----:B------:R-:W-:Y:S01]  /*3590*/  FFMA.FTZ R49, R90, R9, -R49 ;  /* 0x000000095a317223 */ /* 0x000fe20000010831 */
[----:B------:R-:W-:Y:S01]  /*35a0*/  F2FP.BF16.F32.PACK_AB R181, R181, R8 ;  /* 0x00000008b5b5723e */ /* 0x000fe200000010ff */
[----:B------:R0:W2:Y:S01]  /*35b0*/  MUFU.EX2 R177, R26 ;  /* 0x0000001a00b17308 */ /* 0x0000a20000000800 */
[----:B-1----:R-:W-:Y:S01]  /*35c0*/  FADD.FTZ R20, R10, R3 ;  /* 0x000000030a147221 */ /* 0x002fe20000010000 */
[----:B------:R-:W-:Y:S01]  /*35d0*/  F2FP.BF16.F32.PACK_AB R182, R13, R182 ;  /* 0x000000b60db6723e */ /* 0x000fe200000010ff */
[----:B------:R-:W-:Y:S01]  /*35e0*/  IMAD.MOV.U32 R8, RZ, RZ, 0x3f800000 ;  /* 0x3f800000ff087424 */ /* 0x000fe200078e00ff */
[----:B------:R-:W-:Y:S01]  /*35f0*/  F2FP.BF16.F32.PACK_AB R176, R15, R176 ;  /* 0x000000b00fb0723e */ /* 0x000fe200000010ff */
[C---:B------:R-:W-:Y:S01]  /*3600*/  FADD.FTZ R3, R183.reuse, R20 ;  /* 0x00000014b7037221 */ /* 0x040fe20000010000 */
[----:B------:R-:W-:Y:S01]  /*3610*/  F2FP.BF16.F32.PACK_AB R183, R183, R10 ;  /* 0x0000000ab7b7723e */ /* 0x000fe200000010ff */
[----:B------:R-:W-:Y:S01]  /*3620*/  IMAD.MOV.U32 R10, RZ, RZ, 0x3f800000 ;  /* 0x3f800000ff0a7424 */ /* 0x000fe200078e00ff */
[----:B------:R-:W1:Y:S01]  /*3630*/  MUFU.EX2 R28, R28 ;  /* 0x0000001c001c7308 */ /* 0x000e620000000800 */
[----:B0-----:R-:W-:Y:S01]  /*3640*/  FADD.FTZ R26, R172, R51 ;  /* 0x00000033ac1a7221 */ /* 0x001fe20000010000 */
[----:B---3--:R-:W-:Y:S01]  /*3650*/  FADD.FTZ R20, R24, R3 ;  /* 0x0000000318147221 */ /* 0x008fe20000010000 */
[----:B------:R-:W-:Y:S01]  /*3660*/  F2FP.BF16.F32.PACK_AB R178, R21, R178 ;  /* 0x000000b215b2723e */ /* 0x000fe200000010ff */
[----:B------:R-:W-:-:S02]  /*3670*/  IMAD.MOV.U32 R90, RZ, RZ, R151 ;  /* 0x000000ffff5a7224 */ /* 0x000fc400078e0097 */
[C---:B------:R-:W-:Y:S01]  /*3680*/  FADD.FTZ R51, R25.reuse, R26 ;  /* 0x0000001a19337221 */ /* 0x040fe20000010000 */
[----:B------:R-:W-:Y:S01]  /*3690*/  F2FP.BF16.F32.PACK_AB R172, R25, R172 ;  /* 0x000000ac19ac723e */ /* 0x000fe200000010ff */
[----:B------:R-:W0:Y:S02]  /*36a0*/  MUFU.EX2 R179, R30 ;  /* 0x0000001e00b37308 */ /* 0x000e240000000800 */
[----:B------:R-:W-:Y:S01]  /*36b0*/  FADD.FTZ R26, R174, R51 ;  /* 0x00000033ae1a7221 */ /* 0x000fe20000010000 */
[----:B--2---:R-:W-:Y:S01]  /*36c0*/  FADD.FTZ R3, R177, R20 ;  /* 0x00000014b1037221 */ /* 0x004fe20000010000 */
[C---:B------:R-:W-:Y:S02]  /*36d0*/  F2FP.BF16.F32.PACK_AB R174, R27.reuse, R174 ;  /* 0x000000ae1bae723e */ /* 0x040fe400000010ff */
[----:B------:R-:W-:Y:S01]  /*36e0*/  FADD.FTZ R51, R27, R26 ;  /* 0x0000001a1b337221 */ /* 0x000fe20000010000 */
[----:B------:R-:W-:Y:S01]  /*36f0*/  F2FP.BF16.F32.PACK_AB R177, R177, R24 ;  /* 0x00000018b1b1723e */ /* 0x000fe200000010ff */
[----:B------:R-:W2:Y:S01]  /*3700*/  MUFU.EX2 R32, R32 ;  /* 0x0000002000207308 */ /* 0x000ea20000000800 */
[----:B-1----:R-:W-:Y:S01]  /*3710*/  FADD.FTZ R20, R28, R3 ;  /* 0x000000031c147221 */ /* 0x002fe20000010000 */
[----:B------:R-:W-:Y:S01]  /*3720*/  FADD.FTZ R26, R168, R51 ;  /* 0x00000033a81a7221 */ /* 0x000fe20000010000 */
[----:B------:R-:W-:-:S03]  /*3730*/  F2FP.BF16.F32.PACK_AB R168, R29, R168 ;  /* 0x000000a81da8723e */ /* 0x000fc600000010ff */
[----:B------:R-:W-:Y:S02]  /*3740*/  FADD.FTZ R51, R29, R26 ;  /* 0x0000001a1d337221 */ /* 0x000fe40000010000 */
[----:B------:R-:W1:Y:S01]  /*3750*/  MUFU.EX2 R173, R34 ;  /* 0x0000002200ad7308 */ /* 0x000e620000000800 */
[----:B0-----:R-:W-:Y:S01]  /*3760*/  FADD.FTZ R3, R179, R20 ;  /* 0x00000014b3037221 */ /* 0x001fe20000010000 */
[----:B------:R-:W-:Y:S01]  /*3770*/  FADD.FTZ R26, R170, R51 ;  /* 0x00000033aa1a7221 */ /* 0x000fe20000010000 */
[----:B------:R-:W-:Y:S02]  /*3780*/  F2FP.BF16.F32.PACK_AB R170, R31, R170 ;  /* 0x000000aa1faa723e */ /* 0x000fe400000010ff */
[----:B------:R-:W-:Y:S01]  /*3790*/  F2FP.BF16.F32.PACK_AB R179, R179, R28 ;  /* 0x0000001cb3b3723e */ /* 0x000fe200000010ff */
[----:B------:R-:W-:Y:S02]  /*37a0*/  FADD.FTZ R51, R31, R26 ;  /* 0x0000001a1f337221 */ /* 0x000fe40000010000 */
[----:B------:R-:W0:Y:S01]  /*37b0*/  MUFU.EX2 R36, R36 ;  /* 0x0000002400247308 */ /* 0x000e220000000800 */
[----:B--2---:R-:W-:-:S07]  /*37c0*/  FADD.FTZ R20, R32, R3 ;  /* 0x0000000320147221 */ /* 0x004fce0000010000 */
[----:B------:R-:W2:Y:S01]  /*37d0*/  MUFU.EX2 R175, R38 ;  /* 0x0000002600af7308 */ /* 0x000ea20000000800 */
[----:B-1----:R-:W-:Y:S01]  /*37e0*/  FADD.FTZ R3, R173, R20 ;  /* 0x00000014ad037221 */ /* 0x002fe20000010000 */
[----:B------:R-:W-:Y:S01]  /*37f0*/  FADD.FTZ R20, R152, R51 ;  /* 0x0000003398147221 */ /* 0x000fe20000010000 */
[----:B------:R-:W-:Y:S02]  /*3800*/  F2FP.BF16.F32.PACK_AB R152, R33, R152 ;  /* 0x000000982198723e */ /* 0x000fe400000010ff */
[----:B------:R-:W-:Y:S01]  /*3810*/  F2FP.BF16.F32.PACK_AB R173, R173, R32 ;  /* 0x00000020adad723e */ /* 0x000fe200000010ff */
[----:B------:R-:W-:Y:S02]  /*3820*/  FADD.FTZ R51, R33, R20 ;  /* 0x0000001421337221 */ /* 0x000fe40000010000 */
[----:B------:R-:W1:Y:S01]  /*3830*/  MUFU.EX2 R40, R40 ;  /* 0x0000002800287308 */ /* 0x000e620000000800 */
[----:B0-----:R-:W-:Y:S01]  /*3840*/  FADD.FTZ R0, R36, R3 ;  /* 0x0000000324007221 */ /* 0x001fe20000010000 */
[----:B------:R-:W-:Y:S01]  /*3850*/  FADD.FTZ R20, R154, R51 ;  /* 0x000000339a147221 */ /* 0x000fe20000010000 */
[----:B------:R-:W-:-:S03]  /*3860*/  F2FP.BF16.F32.PACK_AB R154, R35, R154 ;  /* 0x0000009a239a723e */ /* 0x000fc600000010ff */
[----:B------:R-:W-:Y:S02]  /*3870*/  FADD.FTZ R51, R35, R20 ;  /* 0x0000001423337221 */ /* 0x000fe40000010000 */
[----:B------:R-:W0:Y:S01]  /*3880*/  MUFU.EX2 R169, R42 ;  /* 0x0000002a00a97308 */ /* 0x000e220000000800 */
[----:B--2---:R-:W-:Y:S01]  /*3890*/  FADD.FTZ R3, R175, R0 ;  /* 0x00000000af037221 */ /* 0x004fe20000010000 */
[----:B------:R-:W-:Y:S01]  /*38a0*/  FADD.FTZ R20, R156, R51 ;  /* 0x000000339c147221 */ /* 0x000fe20000010000 */
[----:B------:R-:W-:Y:S02]  /*38b0*/  F2FP.BF16.F32.PACK_AB R156, R37, R156 ;  /* 0x0000009c259c723e */ /* 0x000fe400000010ff */
[----:B------:R-:W-:Y:S01]  /*38c0*/  F2FP.BF16.F32.PACK_AB R175, R175, R36 ;  /* 0x00000024afaf723e */ /* 0x000fe200000010ff */
[----:B------:R-:W-:Y:S02]  /*38d0*/  FADD.FTZ R51, R37, R20 ;  /* 0x0000001425337221 */ /* 0x000fe40000010000 */
[----:B------:R-:W2:Y:S01]  /*38e0*/  MUFU.EX2 R44, R44 ;  /* 0x0000002c002c7308 */ /* 0x000ea20000000800 */
[----:B-1----:R-:W-:-:S07]  /*38f0*/  FADD.FTZ R0, R40, R3 ;  /* 0x0000000328007221 */ /* 0x002fce0000010000 */
[----:B------:R-:W1:Y:S01]  /*3900*/  MUFU.EX2 R171, R46 ;  /* 0x0000002e00ab7308 */ /* 0x000e620000000800 */
[C---:B0-----:R-:W-:Y:S01]  /*3910*/  FADD.FTZ R3, R169.reuse, R0 ;  /* 0x00000000a9037221 */ /* 0x041fe20000010000 */
[----:B------:R-:W-:-:S06]  /*3920*/  F2FP.BF16.F32.PACK_AB R169, R169, R40 ;  /* 0x00000028a9a9723e */ /* 0x000fcc00000010ff */
[----:B------:R-:W0:Y:S01]  /*3930*/  MUFU.EX2 R48, R48 ;  /* 0x0000003000307308 */ /* 0x000e220000000800 */
[----:B--2---:R-:W-:-:S07]  /*3940*/  FADD.FTZ R0, R44, R3 ;  /* 0x000000032c007221 */ /* 0x004fce0000010000 */
[----:B------:R-:W2:Y:S01]  /*3950*/  MUFU.EX2 R158, R158 ;  /* 0x0000009e009e7308 */ /* 0x000ea20000000800 */
[C---:B-1----:R-:W-:Y:S01]  /*3960*/  FADD.FTZ R3, R171.reuse, R0 ;  /* 0x00000000ab037221 */ /* 0x042fe20000010000 */
[----:B------:R-:W-:-:S06]  /*3970*/  F2FP.BF16.F32.PACK_AB R171, R171, R44 ;  /* 0x0000002cabab723e */ /* 0x000fcc00000010ff */
[----:B------:R-:W1:Y:S01]  /*3980*/  MUFU.EX2 R153, R50 ;  /* 0x0000003200997308 */ /* 0x000e620000000800 */
[----:B0-----:R-:W-:-:S07]  /*3990*/  FADD.FTZ R0, R48, R3 ;  /* 0x0000000330007221 */ /* 0x001fce0000010000 */
[----:B------:R0:W3:Y:S01]  /*39a0*/  MUFU.EX2 R43, R132 ;  /* 0x00000084002b7308 */ /* 0x0000e20000000800 */
[----:B--2---:R-:W-:-:S07]  /*39b0*/  FADD.FTZ R20, R158, R51 ;  /* 0x000000339e147221 */ /* 0x004fce0000010000 */
[----:B------:R-:W2:Y:S01]  /*39c0*/  MUFU.EX2 R52, R52 ;  /* 0x0000003400347308 */ /* 0x000ea20000000800 */
[C---:B-1----:R-:W-:Y:S01]  /*39d0*/  FADD.FTZ R3, R153.reuse, R0 ;  /* 0x0000000099037221 */ /* 0x042fe20000010000 */
[----:B------:R-:W-:Y:S01]  /*39e0*/  F2FP.BF16.F32.PACK_AB R153, R153, R48 ;  /* 0x000000309999723e */ /* 0x000fe200000010ff */
[----:B0-----:R-:W-:-:S05]  /*39f0*/  IMAD.MOV.U32 R132, RZ, RZ, R151 ;  /* 0x000000ffff847224 */ /* 0x001fca00078e0097 */
[----:B------:R-:W0:Y:S01]  /*3a00*/  MUFU.EX2 R72, R72 ;  /* 0x0000004800487308 */ /* 0x000e220000000800 */
[C---:B---3--:R-:W-:Y:S01]  /*3a10*/  FADD.FTZ R11, R43.reuse, R20 ;  /* 0x000000142b0b7221 */ /* 0x048fe20000010000 */
[----:B------:R-:W-:-:S06]  /*3a20*/  F2FP.BF16.F32.PACK_AB R158, R43, R158 ;  /* 0x0000009e2b9e723e */ /* 0x000fcc00000010ff */
[----:B------:R-:W1:Y:S01]  /*3a30*/  MUFU.EX2 R155, R54 ;  /* 0x00000036009b7308 */ /* 0x000e620000000800 */
[----:B--2---:R-:W-:-:S07]  /*3a40*/  FADD.FTZ R0, R52, R3 ;  /* 0x0000000334007221 */ /* 0x004fce0000010000 */
[----:B------:R-:W2:Y:S01]  /*3a50*/  MUFU.EX2 R45, R70 ;  /* 0x00000046002d7308 */ /* 0x000ea20000000800 */
[----:B0-----:R-:W-:-:S07]  /*3a60*/  FADD.FTZ R20, R72, R11 ;  /* 0x0000000b48147221 */ /* 0x001fce0000010000 */
[----:B------:R-:W0:Y:S01]  /*3a70*/  MUFU.EX2 R56, R56 ;  /* 0x0000003800387308 */ /* 0x000e220000000800 */
[C---:B-1----:R-:W-:Y:S01]  /*3a80*/  FADD.FTZ R3, R155.reuse, R0 ;  /* 0x000000009b037221 */ /* 0x042fe20000010000 */
[----:B------:R-:W-:-:S06]  /*3a90*/  F2FP.BF16.F32.PACK_AB R155, R155, R52 ;  /* 0x000000349b9b723e */ /* 0x000fcc00000010ff */
[----:B------:R-:W1:Y:S01]  /*3aa0*/  MUFU.EX2 R76, R76 ;  /* 0x0000004c004c7308 */ /* 0x000e620000000800 */
[C---:B--2---:R-:W-:Y:S01]  /*3ab0*/  FADD.FTZ R11, R45.reuse, R20 ;  /* 0x000000142d0b7221 */ /* 0x044fe20000010000 */
[----:B------:R-:W-:-:S06]  /*3ac0*/  F2FP.BF16.F32.PACK_AB R160, R45, R72 ;  /* 0x000000482da0723e */ /* 0x000fcc00000010ff */
[----:B------:R-:W2:Y:S01]  /*3ad0*/  MUFU.EX2 R157, R58 ;  /* 0x0000003a009d7308 */ /* 0x000ea20000000800 */
[----:B0-----:R-:W-:-:S07]  /*3ae0*/  FADD.FTZ R0, R56, R3 ;  /* 0x0000000338007221 */ /* 0x001fce0000010000 */
[----:B------:R0:W3:Y:S01]  /*3af0*/  MUFU.EX2 R47, R134 ;  /* 0x00000086002f7308 */ /* 0x0000e20000000800 */
[----:B-1----:R-:W-:-:S07]  /*3b00*/  FADD.FTZ R20, R76, R11 ;  /* 0x0000000b4c147221 */ /* 0x002fce0000010000 */
[----:B------:R-:W1:Y:S01]  /*3b10*/  MUFU.EX2 R60, R60 ;  /* 0x0000003c003c7308 */ /* 0x000e620000000800 */
[C---:B--2---:R-:W-:Y:S01]  /*3b20*/  FADD.FTZ R3, R157.reuse, R0 ;  /* 0x000000009d037221 */ /* 0x044fe20000010000 */
[----:B------:R-:W-:Y:S01]  /*3b30*/  F2FP.BF16.F32.PACK_AB R157, R157, R56 ;  /* 0x000000389d9d723e */ /* 0x000fe200000010ff */
[----:B0-----:R-:W-:-:S05]  /*3b40*/  IMAD.MOV.U32 R134, RZ, RZ, R151 ;  /* 0x000000ffff867224 */ /* 0x001fca00078e0097 */
[----:B------:R-:W0:Y:S01]  /*3b50*/  MUFU.EX2 R80, R80 ;  /* 0x0000005000507308 */ /* 0x000e220000000800 */
[C---:B---3--:R-:W-:Y:S01]  /*3b60*/  FADD.FTZ R11, R47.reuse, R20 ;  /* 0x000000142f0b7221 */ /* 0x048fe20000010000 */
[----:B------:R-:W-:-:S06]  /*3b70*/  F2FP.BF16.F32.PACK_AB R162, R47, R76 ;  /* 0x0000004c2fa2723e */ /* 0x000fcc00000010ff */
[----:B------:R-:W2:Y:S01]  /*3b80*/  MUFU.EX2 R159, R62 ;  /* 0x0000003e009f7308 */ /* 0x000ea20000000800 */
[----:B-1----:R-:W-:-:S07]  /*3b90*/  FADD.FTZ R0, R60, R3 ;  /* 0x000000033c007221 */ /* 0x002fce0000010000 */
[----:B------:R1:W3:Y:S01]  /*3ba0*/  MUFU.EX2 R39, R136 ;  /* 0x0000008800277308 */ /* 0x0002e20000000800 */
[----:B0-----:R-:W-:-:S07]  /*3bb0*/  FADD.FTZ R20, R80, R11 ;  /* 0x0000000b50147221 */ /* 0x001fce0000010000 */
[----:B------:R-:W0:Y:S01]  /*3bc0*/  MUFU.EX2 R64, R64 ;  /* 0x0000004000407308 */ /* 0x000e220000000800 */
[C---:B--2---:R-:W-:Y:S01]  /*3bd0*/  FADD.FTZ R3, R159.reuse, R0 ;  /* 0x000000009f037221 */ /* 0x044fe20000010000 */
[----:B------:R-:W-:Y:S01]  /*3be0*/  F2FP.BF16.F32.PACK_AB R159, R159, R60 ;  /* 0x0000003c9f9f723e */ /* 0x000fe200000010ff */
[----:B-1----:R-:W-:-:S05]  /*3bf0*/  IMAD.MOV.U32 R136, RZ, RZ, R151 ;  /* 0x000000ffff887224 */ /* 0x002fca00078e0097 */
[----:B------:R-:W1:Y:S01]  /*3c00*/  MUFU.EX2 R84, R84 ;  /* 0x0000005400547308 */ /* 0x000e620000000800 */
[C---:B---3--:R-:W-:Y:S01]  /*3c10*/  FADD.FTZ R11, R39.reuse, R20 ;  /* 0x00000014270b7221 */ /* 0x048fe20000010000 */
[----:B------:R-:W-:-:S06]  /*3c20*/  F2FP.BF16.F32.PACK_AB R164, R39, R80 ;  /* 0x0000005027a4723e */ /* 0x000fcc00000010ff */
[----:B------:R-:W2:Y:S01]  /*3c30*/  MUFU.EX2 R161, R66 ;  /* 0x0000004200a17308 */ /* 0x000ea20000000800 */
[----:B0-----:R-:W-:-:S07]  /*3c40*/  FADD.FTZ R0, R64, R3 ;  /* 0x0000000340007221 */ /* 0x001fce0000010000 */
[----:B------:R-:W0:Y:S01]  /*3c50*/  MUFU.EX2 R68, R68 ;  /* 0x0000004400447308 */ /* 0x000e220000000800 */
[----:B-1----:R-:W-:-:S07]  /*3c60*/  FADD.FTZ R20, R84, R11 ;  /* 0x0000000b54147221 */ /* 0x002fce0000010000 */
[----:B------:R-:W1:Y:S01]  /*3c70*/  MUFU.EX2 R163, R74 ;  /* 0x0000004a00a37308 */ /* 0x000e620000000800 */
[C---:B--2---:R-:W-:Y:S01]  /*3c80*/  FADD.FTZ R11, R161.reuse, R0 ;  /* 0x00000000a10b7221 */ /* 0x044fe20000010000 */
[----:B------:R-:W-:-:S06]  /*3c90*/  F2FP.BF16.F32.PACK_AB R161, R161, R64 ;  /* 0x00000040a1a1723e */ /* 0x000fcc00000010ff */
[----:B------:R-:W2:Y:S01]  /*3ca0*/  MUFU.EX2 R82, R82 ;  /* 0x0000005200527308 */ /* 0x000ea20000000800 */
[----:B0-----:R-:W-:-:S07]  /*3cb0*/  FADD.FTZ R0, R68, R11 ;  /* 0x0000000b44007221 */ /* 0x001fce0000010000 */
[----:B------:R-:W0:Y:S01]  /*3cc0*/  MUFU.EX2 R165, R78 ;  /* 0x0000004e00a57308 */ /* 0x000e220000000800 */
[C---:B-1----:R-:W-:Y:S01]  /*3cd0*/  FADD.FTZ R11, R163.reuse, R0 ;  /* 0x00000000a30b7221 */ /* 0x042fe20000010000 */
[----:B------:R-:W-:-:S06]  /*3ce0*/  F2FP.BF16.F32.PACK_AB R163, R163, R68 ;  /* 0x00000044a3a3723e */ /* 0x000fcc00000010ff */
[----:B------:R-:W1:Y:S01]  /*3cf0*/  MUFU.EX2 R86, R86 ;  /* 0x0000005600567308 */ /* 0x000e620000000800 */
[----:B--2---:R-:W-:-:S07]  /*3d00*/  FADD.FTZ R0, R82, R11 ;  /* 0x0000000b52007221 */ /* 0x004fce0000010000 */
[----:B------:R-:W2:Y:S01]  /*3d10*/  MUFU.EX2 R41, R41 ;  /* 0x0000002900297308 */ /* 0x000ea20000000800 */
[C---:B0-----:R-:W-:Y:S01]  /*3d20*/  FADD.FTZ R11, R165.reuse, R0 ;  /* 0x00000000a50b7221 */ /* 0x041fe20000010000 */
[----:B------:R-:W-:-:S06]  /*3d30*/  F2FP.BF16.F32.PACK_AB R165, R165, R82 ;  /* 0x00000052a5a5723e */ /* 0x000fcc00000010ff */
[----:B------:R-:W0:Y:S01]  /*3d40*/  MUFU.EX2 R49, R49 ;  /* 0x0000003100317308 */ /* 0x000e220000000800 */
[----:B-1----:R-:W-:Y:S01]  /*3d50*/  FADD.FTZ R0, R86, R11 ;  /* 0x0000000b56007221 */ /* 0x002fe20000010000 */
[C---:B--2---:R-:W-:Y:S01]  /*3d60*/  FADD.FTZ R3, R41.reuse, R20 ;  /* 0x0000001429037221 */ /* 0x044fe20000010000 */
[----:B------:R-:W-:Y:S02]  /*3d70*/  F2FP.BF16.F32.PACK_AB R166, R41, R84 ;  /* 0x0000005429a6723e */ /* 0x000fe400000010ff */
[C---:B0-----:R-:W-:Y:S01]  /*3d80*/  FADD.FTZ R0, R49.reuse, R0 ;  /* 0x0000000031007221 */ /* 0x041fe20000010000 */
[----:B------:R-:W-:Y:S01]  /*3d90*/  F2FP.BF16.F32.PACK_AB R167, R49, R86 ;  /* 0x0000005631a7723e */ /* 0x000fe200000010ff */
[----:B------:R-:W-:Y:S06]  /*3da0*/  @!P2 BRA `(.L_x_15) ;  /* 0x0000002800e8a947 */ /* 0x000fec0003800000 */
[----:B------:R-:W-:Y:S01]  /*3db0*/  IADD3 R191, R191, -0x2, RZ ;  /* 0xfffffffebfbf7810 */ /* 0x000fe20007ffe0ff */
[----:B------:R-:W-:Y:S01]  /*3dc0*/  IMAD.MOV.U32 R11, RZ, RZ, R14 ;  /* 0x000000ffff0b7224 */ /* 0x000fe200078e000e */
[----:B------:R-:W-:Y:S01]  /*3dd0*/  CS2R R150, SRZ ;  /* 0x0000000000967805 */ /* 0x000fe2000001ff00 */
[----:B------:R-:W-:Y:S01]  /*3de0*/  IMAD.MOV.U32 R13, RZ, RZ, R12 ;  /* 0x000000ffff0d7224 */ /* 0x000fe200078e000c */
[----:B------:R-:W-:Y:S01]  /*3df0*/  CS2R R146, SRZ ;  /* 0x0000000000927805 */ /* 0x000fe2000001ff00 */
[----:B------:R-:W-:Y:S01]  /*3e00*/  IMAD.MOV.U32 R8, RZ, RZ, 0x3f800000 ;  /* 0x3f800000ff087424 */ /* 0x000fe200078e00ff */
[----:B------:R-:W-:Y:S02]  /*3e10*/  CS2R R142, SRZ ;  /* 0x00000000008e7805 */ /* 0x000fe4000001ff00 */
[----:B------:R-:W-:Y:S02]  /*3e20*/  CS2R R138, SRZ ;  /* 0x00000000008a7805 */ /* 0x000fe4000001ff00 */
[----:B------:R-:W-:-:S02]  /*3e30*/  CS2R R134, SRZ ;  /* 0x0000000000867805 */ /* 0x000fc4000001ff00 */
[----:B------:R-:W-:Y:S02]  /*3e40*/  CS2R R130, SRZ ;  /* 0x0000000000827805 */ /* 0x000fe4000001ff00 */
[----:B------:R-:W-:Y:S02]  /*3e50*/  CS2R R126, SRZ ;  /* 0x00000000007e7805 */ /* 0x000fe4000001ff00 */
[----:B------:R-:W-:Y:S02]  /*3e60*/  CS2R R122, SRZ ;  /* 0x00000000007a7805 */ /* 0x000fe4000001ff00 */
        /* <DEDUP_REMOVED lines=23> */
[----:B------:R-:W-:Y:S01]  /*3fe0*/  CS2R R88, SRZ ;  /* 0x0000000000587805 */ /* 0x000fe2000001ff00 */
[----:B------:R-:W-:Y:S01]  /*3ff0*/  UMOV UR4, UR37 ;  /* 0x0000002500047c82 */ /* 0x000fe20008000000 */
[----:B------:R-:W-:Y:S01]  /*4000*/  UMOV UR5, UR36 ;  /* 0x0000002400057c82 */ /* 0x000fe20008000000 */
[----:B------:R-:W-:-:S05]  /*4010*/  ULDC UR6, c[0x0][0x9d8] ;  /* 0x0002760000067ab9 */ /* 0x000fca0000000800 */
.L_x_24:
[----:B------:R-:W-:-:S04]  /*4020*/  UIADD3 UR7, UR5, 0x1, URZ ;  /* 0x0000000105077890 */ /* 0x000fc8000fffe03f */
[----:B------:R-:W-:-:S04]  /*4030*/  UISETP.NE.AND UP0, UPT, UR7, 0x2, UPT ;  /* 0x000000020700788c */ /* 0x000fc8000bf05270 */
[----:B------:R-:W-:Y:S02]  /*4040*/  USEL UR37, URZ, 0x1, UP0 ;  /* 0x000000013f257887 */ /* 0x000fe40008000000 */
[----:B------:R-:W-:Y:S02]  /*4050*/  USEL UR36, UR7, URZ, UP0 ;  /* 0x0000003f07247287 */ /* 0x000fe40008000000 */
[----:B------:R-:W-:Y:S01]  /*4060*/  ULOP3.LUT UR37, UR4, UR37, URZ, 0x3c, !UPT ;  /* 0x0000002504257292 */ /* 0x000fe2000f8e3c3f */
[----:B------:R-:W-:Y:S11]  /*4070*/  @!P0 BRA `(.L_x_16) ;  /* 0x0000000000048947 */ /* 0x000ff60003800000 */
[----:B------:R-:W-:Y:S01]  /*4080*/  BPT.TRAP 0x1 ;  /* 0x000000040000795c */ /* 0x000fe20000300000 */
.L_x_16:
[----:B------:R-:W0:Y:S01]  /*4090*/  S2UR UR8, SR_CgaCtaId ;  /* 0x00000000000879c3 */ /* 0x000e220000008800 */
[----:B------:R-:W-:Y:S01]  /*40a0*/  UMOV UR7, 0x400 ;  /* 0x0000040000077882 */ /* 0x000fe20000000000 */
[----:B------:R-:W-:-:S05]  /*40b0*/  IMAD.U32 R9, RZ, RZ, UR37 ;  /* 0x00000025ff097e24 */ /* 0x000fca000f8e00ff */
[----:B------:R-:W-:Y:S01]  /*40c0*/  SHF.L.U32 R9, R9, 0x1f, RZ ;  /* 0x0000001f09097819 */ /* 0x000fe200000006ff */
[----:B0-----:R-:W-:-:S04]  /*40d0*/  ULEA UR7, UR8, UR7, 0x18 ;  /* 0x0000000708077291 */ /* 0x001fc8000f8ec03f */
[----:B------:R-:W-:-:S09]  /*40e0*/  ULEA UR8, UR36, UR7, 0x3 ;  /* 0x0000000724087291 */ /* 0x000fd2000f8e183f */
[----:B------:R0:W1:Y:S01]  /*40f0*/  SYNCS.PHASECHK.TRANS64.TRYWAIT P2, [UR8+0x34830], R9 ;  /* 0x03483009ff0075a7 */ /* 0x0000620008040148 */
[----:B------:R-:W-:Y:S05]  /*4100*/  @!P0 BRA `(.L_x_17) ;  /* 0x0000000000048947 */ /* 0x000fea0003800000 */
[----:B------:R-:W-:Y:S01]  /*4110*/  BPT.TRAP 0x1 ;  /* 0x000000040000795c */ /* 0x000fe20000300000 */
.L_x_17:
[----:B-1----:R-:W-:Y:S05]  /*4120*/  @P2 BRA `(.L_x_18) ;  /* 0x0000000000082947 */ /* 0x002fea0003800000 */
[----:B------:R-:W1:Y:S02]  /*4130*/  SYNCS.PHASECHK.TRANS64.TRYWAIT P2, [UR8+0x34830], R9 ;  /* 0x03483009ff0075a7 */ /* 0x000e640008040148 */
[----:B-1----:R-:W-:Y:S05]  /*4140*/  @!P2 BRA `(.L_x_19) ;  /* 0x0000008c0020a947 */ /* 0x002fea0003800000 */
.L_x_18:
[----:B------:R-:W-:Y:S01]  /*4150*/  R2UR UR44, R4 ;  /* 0x00000000042c72ca */ /* 0x000fe200000e0000 */
[----:B------:R-:W-:Y:S01]  /*4160*/  UIMAD UR9, UR36, 0xc00, UR10 ;  /* 0x00000c00240978a4 */ /* 0x000fe2000f8e020a */
[----:B------:R-:W-:Y:S01]  /*4170*/  R2UR UR45, R5 ;  /* 0x00000000052d72ca */ /* 0x000fe200000e0000 */
[----:B------:R-:W-:Y:S01]  /*4180*/  WARPGROUP.ARRIVE ;  /* 0x00000000000079c5 */ /* 0x000fe20000000000 */
[----:B------:R-:W-:Y:S01]  /*4190*/  UMOV UR47, 0x40000040 ;  /* 0x40000040002f7882 */ /* 0x000fe20000000000 */
[----:B------:R-:W-:Y:S01]  /*41a0*/  UIADD3 UR14, UR9, 0x400, URZ ;  /* 0x00000400090e7890 */ /* 0x000fe2000fffe03f */
[-C--:B------:R-:W-:Y:S01]  /*41b0*/  FMUL.FTZ R88, R88, R10.reuse ;  /* 0x0000000a58587220 */ /* 0x080fe20000410000 */
[----:B------:R-:W-:Y:S01]  /*41c0*/  UMOV UR15, 0x40000040 ;  /* 0x40000040000f7882 */ /* 0x000fe20000000000 */
[----:B------:R-:W-:Y:S01]  /*41d0*/  UMOV UR46, UR9 ;  /* 0x00000009002e7c82 */ /* 0x000fe20008000000 */
[----:B------:R-:W-:Y:S01]  /*41e0*/  UIADD3 UR18, UR9, 0x402, URZ ;  /* 0x0000040209127890 */ /* 0x000fe2000fffe03f */
[-C--:B------:R-:W-:Y:S01]  /*41f0*/  FMUL.FTZ R89, R89, R10.reuse ;  /* 0x0000000a59597220 */ /* 0x080fe20000410000 */
[----:B------:R-:W-:Y:S01]  /*4200*/  UMOV UR19, 0x40000040 ;  /* 0x4000004000137882 */ /* 0x000fe20000000000 */
[----:B------:R-:W-:Y:S01]  /*4210*/  UIADD3 UR22, UR9, 0x404, URZ ;  /* 0x0000040409167890 */ /* 0x000fe2000fffe03f */
[-C--:B------:R-:W-:Y:S01]  /*4220*/  FMUL.FTZ R92, R92, R10.reuse ;  /* 0x0000000a5c5c7220 */ /* 0x080fe20000410000 */
[----:B------:R-:W-:Y:S01]  /*4230*/  UMOV UR23, 0x40000040 ;  /* 0x4000004000177882 */ /* 0x000fe20000000000 */
[----:B------:R-:W-:Y:S01]  /*4240*/  HGMMA.64x128x16.F32.BF16 R24, gdesc[UR44], RZ, !UPT, gsb0 ;  /* 0x01e000002c1879f0 */ /* 0x000fe2000c0018ff */
[----:B------:R-:W-:Y:S01]  /*4250*/  R2UR UR44, R6 ;  /* 0x00000000062c72ca */ /* 0x000fe200000e0000 */
[----:B------:R-:W-:Y:S01]  /*4260*/  UIADD3 UR46, UR9, 0x2, URZ ;  /* 0x00000002092e7890 */ /* 0x000fe2000fffe03f */
[----:B------:R-:W-:Y:S01]  /*4270*/  R2UR UR45, R7 ;  /* 0x00000000072d72ca */ /* 0x000fe200000e0000 */
[----:B------:R-:W-:Y:S01]  /*4280*/  UMOV UR47, 0x40000040 ;  /* 0x40000040002f7882 */ /* 0x000fe20000000000 */
[----:B------:R-:W-:Y:S01]  /*4290*/  UIADD3 UR26, UR9, 0x406, URZ ;  /* 0x00000406091a7890 */ /* 0x000fe2000fffe03f */
[-C--:B------:R-:W-:Y:S01]  /*42a0*/  FMUL.FTZ R93, R93, R10.reuse ;  /* 0x0000000a5d5d7220 */ /* 0x080fe20000410000 */
        /* <DEDUP_REMOVED lines=10> */
[-C--:B------:R-:W-:Y:S01]  /*4350*/  FMUL.FTZ R101, R101, R10.reuse ;  /* 0x0000000a65657220 */ /* 0x080fe20000410000 */
        /* <DEDUP_REMOVED lines=23> */
[----:B------:R-:W-:Y:S01]  /*44d0*/  FMUL.FTZ R149, R149, R10 ;  /* 0x0000000a95957220 */ /* 0x000fe20000410000 */
        /* <DEDUP_REMOVED lines=32> */
[----:B------:R-:W-:-:S02]  /*46e0*/  WARPGROUP.DEPBAR.LE gsb0, 0x0 ;  /* 0x00008000000079c5 */ /* 0x000fc40000010000 */
[----:B------:R-:W-:-:S06]  /*46f0*/  WARPGROUP.ARRIVE ;  /* 0x00000000000079c5 */ /* 0x000fcc0000000000 */
[----:B------:R-:W-:Y:S01]  /*4700*/  HGMMA.64x128x16.F32.BF16 R24, gdesc[UR44], R24, gsb0 ;  /* 0x01e000002c1879f0 */ /* 0x000fe20008001818 */
[----:B------:R-:W-:Y:S01]  /*4710*/  UIADD3 UR46, UR9, 0x4, URZ ;  /* 0x00000004092e7890 */ /* 0x000fe2000fffe03f */
[----:B------:R-:W-:Y:S01]  /*4720*/  UMOV UR44, UR56 ;  /* 0x00000038002c7c82 */ /* 0x000fe20008000000 */
[----:B------:R-:W-:Y:S01]  /*4730*/  UMOV UR45, UR57 ;  /* 0x00000039002d7c82 */ /* 0x000fe20008000000 */
[----:B------:R-:W-:Y:S01]  /*4740*/  UMOV UR47, 0x40000040 ;  /* 0x40000040002f7882 */ /* 0x000fe20000000000 */
[----:B------:R-:W-:Y:S02]  /*4750*/  WARPGROUP.DEPBAR.LE gsb0, 0x0 ;  /* 0x00008000000079c5 */ /* 0x000fe40000010000 */
        /* <DEDUP_REMOVED lines=38> */
[----:B------:R-:W-:Y:S05]  /*49c0*/  @!P0 BRA `(.L_x_20) ;  /* 0x0000000000048947 */ /* 0x000fea0003800000 */
[----:B------:R-:W-:Y:S01]  /*49d0*/  BPT.TRAP 0x1 ;  /* 0x000000040000795c */ /* 0x000fe20000300000 */
.L_x_20:
[----:B------:R-:W-:Y:S01]  /*49e0*/  ULEA UR9, UR5, UR7, 0x3 ;  /* 0x0000000705097291 */ /* 0x000fe2000f8e183f */
[----:B------:R-:W-:-:S05]  /*49f0*/  IMAD.U32 R8, RZ, RZ, UR4 ;  /* 0x00000004ff087e24 */ /* 0x000fca000f8e00ff */
[----:B------:R-:W-:-:S04]  /*4a00*/  SHF.L.U32 R8, R8, 0x1f, RZ ;  /* 0x0000001f08087819 */ /* 0x000fc800000006ff */
[----:B------:R2:W3:Y:S01]  /*4a10*/  SYNCS.PHASECHK.TRANS64.TRYWAIT P2, [UR9+0x34850], R8 ;  /* 0x03485008ff0075a7 */ /* 0x0004e20008040149 */
[----:B------:R-:W-:Y:S05]  /*4a20*/  @!P0 BRA `(.L_x_21) ;  /* 0x0000000000048947 */ /* 0x000fea0003800000 */
[----:B------:R-:W-:Y:S01]  /*4a30*/  BPT.TRAP 0x1 ;  /* 0x000000040000795c */ /* 0x000fe20000300000 */
.L_x_21:
[----:B---3--:R-:W-:Y:S05]  /*4a40*/  @P2 BRA `(.L_x_22) ;  /* 0x0000000000082947 */ /* 0x008fea0003800000 */
[----:B------:R-:W3:Y:S02]  /*4a50*/  SYNCS.PHASECHK.TRANS64.TRYWAIT P2, [UR9+0x34850], R8 ;  /* 0x03485008ff0075a7 */ /* 0x000ee40008040149 */
[----:B---3--:R-:W-:Y:S05]  /*4a60*/  @!P2 BRA `(.L_x_23) ;  /* 0x0000008000f0a947 */ /* 0x008fea0003800000 */
.L_x_22:
[----:B------:R-:W-:Y:S01]  /*4a70*/  UIADD3 UR7, UR7, 0x400, URZ ;  /* 0x0000040007077890 */ /* 0x000fe2000fffe03f */
[----:B------:R-:W-:Y:S01]  /*4a80*/  WARPGROUP.ARRIVE ;  /* 0x00000000000079c5 */ /* 0x000fe20000000000 */
[----:B------:R-:W-:Y:S01]  /*4a90*/  UMOV UR15, 0x40000040 ;  /* 0x40000040000f7882 */ /* 0x000fe20000000000 */
[----:B0-2---:R-:W-:Y:S01]  /*4aa0*/  FMUL.FTZ R8, R24, UR6 ;  /* 0x0000000618087c20 */ /* 0x005fe20008410000 */
[----:B------:R-:W-:Y:S01]  /*4ab0*/  USHF.R.U32.HI UR7, URZ, 0x4, UR7 ;  /* 0x000000043f077899 */ /* 0x000fe20008011607 */
[----:B------:R-:W-:Y:S01]  /*4ac0*/  FMUL.FTZ R14, R25, UR6 ;  /* 0x00000006190e7c20 */ /* 0x000fe20008410000 */
[----:B------:R-:W-:Y:S01]  /*4ad0*/  FMUL.FTZ R20, R26, UR6 ;  /* 0x000000061a147c20 */ /* 0x000fe20008410000 */
[----:B------:R-:W-:Y:S01]  /*4ae0*/  FMUL.FTZ R26, R28, UR6 ;  /* 0x000000061c1a7c20 */ /* 0x000fe20008410000 */
[----:B------:R-:W-:Y:S01]  /*4af0*/  ULOP3.LUT UR7, UR7, 0x3fff, URZ, 0xc0, !UPT ;  /* 0x00003fff07077892 */ /* 0x000fe2000f8ec03f */
[----:B------:R-:W1:Y:S01]  /*4b00*/  MUFU.TANH R8, R8 ;  /* 0x0000000800087308 */ /* 0x000e620000002400 */
[----:B------:R-:W-:Y:S01]  /*4b10*/  FMUL.FTZ R32, R32, UR6 ;  /* 0x0000000620207c20 */ /* 0x000fe20008410000 */
[----:B------:R-:W-:Y:S01]  /*4b20*/  FMUL.FTZ R194, R36, UR6 ;  /* 0x0000000624c27c20 */ /* 0x000fe20008410000 */
[----:B------:R-:W-:Y:S01]  /*4b30*/  ULOP3.LUT UR4, UR7, 0x4000000, URZ, 0xfc, !UPT ;  /* 0x0400000007047892 */ /* 0x000fe2000f8efc3f */
[----:B------:R-:W-:Y:S01]  /*4b40*/  FMUL.FTZ R196, R37, UR6 ;  /* 0x0000000625c47c20 */ /* 0x000fe20008410000 */
[----:B------:R-:W-:Y:S01]  /*4b50*/  FMUL.FTZ R198, R40, UR6 ;  /* 0x0000000628c67c20 */ /* 0x000fe20008410000 */
[----:B------:R-:W-:Y:S01]  /*4b60*/  FMUL.FTZ R200, R41, UR6 ;  /* 0x0000000629c87c20 */ /* 0x000fe20008410000 */
[----:B------:R-:W-:Y:S01]  /*4b70*/  ULEA UR4, UR5, UR4, 0xb ;  /* 0x0000000405047291 */ /* 0x000fe2000f8e583f */
[----:B------:R-:W0:Y:S01]  /*4b80*/  MUFU.TANH R14, R14 ;  /* 0x0000000e000e7308 */ /* 0x000e220000002400 */
[----:B------:R-:W-:Y:S01]  /*4b90*/  FMUL.FTZ R202, R44, UR6 ;  /* 0x000000062cca7c20 */ /* 0x000fe20008410000 */
[----:B------:R-:W-:Y:S01]  /*4ba0*/  FMUL.FTZ R204, R45, UR6 ;  /* 0x000000062dcc7c20 */ /* 0x000fe20008410000 */
[----:B------:R-:W-:Y:S01]  /*4bb0*/  FMUL.FTZ R206, R52, UR6 ;  /* 0x0000000634ce7c20 */ /* 0x000fe20008410000 */
[----:B------:R-:W-:Y:S01]  /*4bc0*/  FMUL.FTZ R208, R53, UR6 ;  /* 0x0000000635d07c20 */ /* 0x000fe20008410000 */
[----:B------:R-:W-:Y:S01]  /*4bd0*/  FMUL.FTZ R210, R56, UR6 ;  /* 0x0000000638d27c20 */ /* 0x000fe20008410000 */
[----:B------:R-:W-:Y:S01]  /*4be0*/  UMOV UR14, UR4 ;  /* 0x00000004000e7c82 */ /* 0x000fe20008000000 */
[----:B------:R-:W-:Y:S01]  /*4bf0*/  FMUL.FTZ R212, R57, UR6 ;  /* 0x0000000639d47c20 */ /* 0x000fe20008410000 */
[----:B------:R-:W-:Y:S01]  /*4c00*/  HGMMA.64x128x16.F32.BF16 R88, R180, gdesc[UR12].tnspB, R88, gsb0 ;  /* 0x41e0000cb4587df0 */ /* 0x000fe20008001858 */
[----:B------:R-:W-:Y:S01]  /*4c10*/  UIADD3 UR14, UR4, 0x80, URZ ;  /* 0x00000080040e7890 */ /* 0x000fe2000fffe03f */
[----:B------:R-:W2:Y:S01]  /*4c20*/  MUFU.TANH R26, R26 ;  /* 0x0000001a001a7308 */ /* 0x000ea20000002400 */
[----:B------:R-:W-:Y:S01]  /*4c30*/  UMOV UR15, 0x40000040 ;  /* 0x40000040000f7882 */ /* 0x000fe20000000000 */
[----:B-1----:R-:W-:Y:S01]  /*4c40*/  FMNMX.FTZ R9, R8, R13, !PT ;  /* 0x0000000d08097209 */ /* 0x002fe20007810000 */
[----:B------:R-:W-:Y:S01]  /*4c50*/  FMUL.FTZ R24, R27, UR6 ;  /* 0x000000061b187c20 */ /* 0x000fe20008410000 */
[----:B------:R-:W-:Y:S01]  /*4c60*/  FMUL.FTZ R214, R60, UR6 ;  /* 0x000000063cd67c20 */ /* 0x000fe20008410000 */
[----:B------:R-:W-:Y:S01]  /*4c70*/  FMUL.FTZ R28, R30, UR6 ;  /* 0x000000061e1c7c20 */ /* 0x000fe20008410000 */
[----:B------:R-:W-:Y:S01]  /*4c80*/  FMUL.FTZ R216, R61, UR6 ;  /* 0x000000063dd87c20 */ /* 0x000fe20008410000 */
[----:B0-----:R-:W-:Y:S01]  /*4c90*/  FMNMX.FTZ R9, R14, R9, !PT ;  /* 0x000000090e097209 */ /* 0x001fe20007810000 */
[----:B------:R-:W-:Y:S01]  /*4ca0*/  MUFU.TANH R32, R32 ;  /* 0x0000002000207308 */ /* 0x000fe20000002400 */
[----:B------:R-:W-:Y:S01]  /*4cb0*/  FMUL.FTZ R30, R31, UR6 ;  /* 0x000000061f1e7c20 */ /* 0x000fe20008410000 */
[----:B------:R-:W-:Y:S01]  /*4cc0*/  FMUL.FTZ R218, R64, UR6 ;  /* 0x0000000640da7c20 */ /* 0x000fe20008410000 */
[----:B------:R-:W-:Y:S01]  /*4cd0*/  FMUL.FTZ R34, R34, UR6 ;  /* 0x0000000622227c20 */ /* 0x000fe20008410000 */
[----:B------:R-:W-:Y:S01]  /*4ce0*/  FMUL.FTZ R192, R35, UR6 ;  /* 0x0000000623c07c20 */ /* 0x000fe20008410000 */
[----:B------:R-:W-:Y:S01]  /*4cf0*/  FMUL.FTZ R36, R38, UR6 ;  /* 0x0000000626247c20 */ /* 0x000fe20008410000 */
[----:B------:R-:W-:Y:S01]  /*4d00*/  FMUL.FTZ R220, R69, UR6 ;  /* 0x0000000645dc7c20 */ /* 0x000fe20008410000 */
[----:B------:R-:W-:Y:S01]  /*4d10*/  FMUL.FTZ R38, R39, UR6 ;  /* 0x0000000627267c20 */ /* 0x000fe20008410000 */
[----:B------:R-:W-:Y:S01]  /*4d20*/  MUFU.TANH R194, R194 ;  /* 0x000000c200c27308 */ /* 0x000fe20000002400 */
[----:B--2---:R-:W-:Y:S01]  /*4d30*/  FMNMX.FTZ R9, R26, R9, !PT ;  /* 0x000000091a097209 */ /* 0x004fe20007810000 */
[----:B------:R-:W-:Y:S01]  /*4d40*/  FMUL.FTZ R222, R72, UR6 ;  /* 0x0000000648de7c20 */ /* 0x000fe20008410000 */
[----:B------:R-:W-:Y:S01]  /*4d50*/  FMUL.FTZ R40, R42, UR6 ;  /* 0x000000062a287c20 */ /* 0x000fe20008410000 */
[----:B------:R-:W-:Y:S01]  /*4d60*/  FMUL.FTZ R224, R73, UR6 ;  /* 0x0000000649e07c20 */ /* 0x000fe20008410000 */
[----:B------:R-:W-:Y:S01]  /*4d70*/  FMUL.FTZ R42, R43, UR6 ;  /* 0x000000062b2a7c20 */ /* 0x000fe20008410000 */
[----:B------:R-:W-:Y:S01]  /*4d80*/  FMUL.FTZ R76, R76, UR6 ;  /* 0x000000064c4c7c20 */ /* 0x000fe20008410000 */
[----:B------:R-:W-:Y:S01]  /*4d90*/  FMUL.FTZ R44, R46, UR6 ;  /* 0x000000062e2c7c20 */ /* 0x000fe20008410000 */
        /* <DEDUP_REMOVED lines=23> */
[C---:B------:R-:W-:Y:S01]  /*4f10*/  ISETP.GT.AND P2, PT, R191.reuse, RZ, PT ;  /* 0x000000ffbf00720c */ /* 0x040fe20003f44270 */
[----:B------:R-:W-:Y:S01]  /*4f20*/  MUFU.TANH R202, R202 ;  /* 0x000000ca00ca7308 */ /* 0x000fe20000002400 */
[----:B------:R-:W-:Y:S01]  /*4f30*/  UMOV UR5, UR36 ;  /* 0x0000002400057c82 */ /* 0x000fe20008000000 */
[----:B------:R-:W-:-:S06]  /*4f40*/  VIADD R191, R191, 0xffffffff ;  /* 0xffffffffbfbf7836 */ /* 0x000fcc0000000000 */
[----:B------:R-:W-:Y:S08]  /*4f50*/  MUFU.TANH R204, R204 ;  /* 0x000000cc00cc7308 */ /* 0x000ff00000002400 */
[----:B------:R-:W-:Y:S08]  /*4f60*/  MUFU.TANH R206, R206 ;  /* 0x000000ce00ce7308 */ /* 0x000ff00000002400 */
[----:B------:R-:W-:Y:S08]  /*4f70*/  MUFU.TANH R208, R208 ;  /* 0x000000d000d07308 */ /* 0x000ff00000002400 */
[----:B------:R-:W-:Y:S08]  /*4f80*/  MUFU.TANH R210, R210 ;  /* 0x000000d200d27308 */ /* 0x000ff00000002400 */
[----:B------:R-:W0:Y:S08]  /*4f90*/  MUFU.TANH R20, R20 ;  /* 0x0000001400147308 */ /* 0x000e300000002400 */
[----:B------:R-:W-:Y:S08]  /*4fa0*/  MUFU.TANH R212, R212 ;  /* 0x000000d400d47308 */ /* 0x000ff00000002400 */
[----:B------:R-:W1:Y:S01]  /*4fb0*/  MUFU.TANH R24, R24 ;  /* 0x0000001800187308 */ /* 0x000e620000002400 */
[----:B0-----:R-:W-:-:S07]  /*4fc0*/  FMNMX.FTZ R25, R20, R11, !PT ;  /* 0x0000000b14197209 */ /* 0x001fce0007810000 */
[----:B------:R-:W-:Y:S08]  /*4fd0*/  MUFU.TANH R214, R214 ;  /* 0x000000d600d67308 */ /* 0x000ff00000002400 */
[----:B------:R-:W0:Y:S01]  /*4fe0*/  MUFU.TANH R28, R28 ;  /* 0x0000001c001c7308 */ /* 0x000e220000002400 */
[----:B-1----:R-:W-:-:S07]  /*4ff0*/  FMNMX.FTZ R25, R24, R25, !PT ;  /* 0x0000001918197209 */ /* 0x002fce0007810000 */
[----:B------:R-:W-:Y:S08]  /*5000*/  MUFU.TANH R216, R216 ;  /* 0x000000d800d87308 */ /* 0x000ff00000002400 */
[----:B------:R-:W1:Y:S01]  /*5010*/  MUFU.TANH R30, R30 ;  /* 0x0000001e001e7308 */ /* 0x000e620000002400 */
[----:B0-----:R-:W-:Y:S01]  /*5020*/  FMNMX.FTZ R25, R28, R25, !PT ;  /* 0x000000191c197209 */ /* 0x001fe20007810000 */
[----:B------:R-:W-:-:S02]  /*5030*/  WARPGROUP.DEPBAR.LE gsb0, 0x0 ;  /* 0x00008000000079c5 */ /* 0x000fc40000010000 */
[----:B------:R-:W-:Y:S01]  /*5040*/  WARPGROUP.ARRIVE ;  /* 0x00000000000079c5 */ /* 0x000fe20000000000 */
[----:B------:R-:W-:Y:S01]  /*5050*/  FMUL.FTZ R180, R29, UR6 ;  /* 0x000000061db47c20 */ /* 0x000fe20008410000 */
[----:B------:R-:W-:Y:S02]  /*5060*/  FMUL.FTZ R182, R33, UR6 ;  /* 0x0000000621b67c20 */ /* 0x000fe40008410000 */
[----:B------:R-:W-:Y:S02]  /*5070*/  MUFU.TANH R218, R218 ;  /* 0x000000da00da7308 */ /* 0x000fe40000002400 */
[----:B------:R-:W-:Y:S01]  /*5080*/  HGMMA.64x128x16.F32.BF16 R88, R176, gdesc[UR12].tnspB, R88, gsb0 ;  /* 0x41e0000cb0587df0 */ /* 0x000fe20008001858 */
[----:B------:R-:W-:Y:S01]  /*5090*/  UIADD3 UR14, UR4, 0x100, URZ ;  /* 0x00000100040e7890 */ /* 0x000fe2000fffe03f */
[----:B------:R-:W-:-:S04]  /*50a0*/  UMOV UR15, 0x40000040 ;  /* 0x40000040000f7882 */ /* 0x000fc80000000000 */
[----:B------:R-:W0:Y:S01]  /*50b0*/  MUFU.TANH R180, R180 ;  /* 0x000000b400b47308 */ /* 0x000e220000002400 */
[----:B-1----:R-:W-:-:S07]  /*50c0*/  FMNMX.FTZ R25, R30, R25, !PT ;  /* 0x000000191e197209 */ /* 0x002fce0007810000 */
[----:B------:R-:W1:Y:S08]  /*50d0*/  MUFU.TANH R182, R182 ;  /* 0x000000b600b67308 */ /* 0x000e700000002400 */
[----:B------:R-:W2:Y:S01]  /*50e0*/  MUFU.TANH R34, R34 ;  /* 0x0000002200227308 */ /* 0x000ea20000002400 */
[----:B0-----:R-:W-:-:S04]  /*50f0*/  FMNMX.FTZ R9, R180, R9, !PT ;  /* 0x00000009b4097209 */ /* 0x001fc80007810000 */
[----:B------:R-:W-:-:S03]  /*5100*/  FMNMX.FTZ R9, R32, R9, !PT ;  /* 0x0000000920097209 */ /* 0x000fc60007810000 */
[----:B------:R-:W0:Y:S01]  /*5110*/  MUFU.TANH R192, R192 ;  /* 0x000000c000c07308 */ /* 0x000e220000002400 */
[----:B-1----:R-:W-:-:S04]  /*5120*/  FMNMX.FTZ R9, R182, R9, !PT ;  /* 0x00000009b6097209 */ /* 0x002fc80007810000 */
[----:B------:R-:W-:-:S03]  /*5130*/  FMNMX.FTZ R9, R194, R9, !PT ;  /* 0x00000009c2097209 */ /* 0x000fc60007810000 */
[----:B------:R-:W1:Y:S01]  /*5140*/  MUFU.TANH R36, R36 ;  /* 0x0000002400247308 */ /* 0x000e620000002400 */
[----:B------:R-:W-:Y:S02]  /*5150*/  FMNMX.FTZ R9, R196, R9, !PT ;  /* 0x00000009c4097209 */ /* 0x000fe40007810000 */
[----:B--2---:R-:W-:Y:S02]  /*5160*/  FMNMX.FTZ R27, R34, R25, !PT ;  /* 0x00000019221b7209 */ /* 0x004fe40007810000 */
[----:B------:R-:W-:-:S03]  /*5170*/  FMNMX.FTZ R9, R198, R9, !PT ;  /* 0x00000009c6097209 */ /* 0x000fc60007810000 */
[----:B------:R-:W-:Y:S01]  /*5180*/  MUFU.TANH R220, R220 ;  /* 0x000000dc00dc7308 */ /* 0x000fe20000002400 */
[----:B------:R-:W-:Y:S02]  /*5190*/  FMNMX.FTZ R9, R200, R9, !PT ;  /* 0x00000009c8097209 */ /* 0x000fe40007810000 */
[----:B0-----:R-:W-:Y:S02]  /*51a0*/  FMNMX.FTZ R27, R192, R27, !PT ;  /* 0x0000001bc01b7209 */ /* 0x001fe40007810000 */
[----:B------:R-:W-:-:S03]  /*51b0*/  FMNMX.FTZ R9, R202, R9, !PT ;  /* 0x00000009ca097209 */ /* 0x000fc60007810000 */
[----:B------:R-:W0:Y:S01]  /*51c0*/  MUFU.TANH R38, R38 ;  /* 0x0000002600267308 */ /* 0x000e220000002400 */
[----:B------:R-:W-:Y:S02]  /*51d0*/  FMNMX.FTZ R9, R204, R9, !PT ;  /* 0x00000009cc097209 */ /* 0x000fe40007810000 */
[----:B-1----:R-:W-:-:S05]  /*51e0*/  FMNMX.FTZ R27, R36, R27, !PT ;  /* 0x0000001b241b7209 */ /* 0x002fca0007810000 */
        /* <DEDUP_REMOVED lines=8> */
[----:B0-----:R-:W-:-:S07]  /*5270*/  FMNMX.FTZ R29, R42, R29, !PT ;  /* 0x0000001d2a1d7209 */ /* 0x001fce0007810000 */
[----:B------:R-:W-:Y:S08]  /*5280*/  MUFU.TANH R226, R226 ;  /* 0x000000e200e27308 */ /* 0x000ff00000002400 */
[----:B------:R-:W0:Y:S01]  /*5290*/  MUFU.TANH R46, R46 ;  /* 0x0000002e002e7308 */ /* 0x000e220000002400 */
[----:B-1----:R-:W-:-:S07]  /*52a0*/  FMNMX.FTZ R29, R44, R29, !PT ;  /* 0x0000001d2c1d7209 */ /* 0x002fce0007810000 */
[----:B------:R-:W-:Y:S08]  /*52b0*/  MUFU.TANH R228, R228 ;  /* 0x000000e400e47308 */ /* 0x000ff00000002400 */
[----:B------:R-:W-:Y:S01]  /*52c0*/  MUFU.TANH R230, R230 ;  /* 0x000000e600e67308 */ /* 0x000fe20000002400 */
[----:B0-----:R-:W-:-:S07]  /*52d0*/  FMNMX.FTZ R29, R46, R29, !PT ;  /* 0x0000001d2e1d7209 */ /* 0x001fce0007810000 */
[----:B------:R-:W-:Y:S01]  /*52e0*/  MUFU.TANH R232, R232 ;  /* 0x000000e800e87308 */ /* 0x000fe20000002400 */
[----:B------:R-:W-:Y:S02]  /*52f0*/  WARPGROUP.DEPBAR.LE gsb0, 0x0 ;  /* 0x00008000000079c5 */ /* 0x000fe40000010000 */
[----:B------:R-:W-:Y:S01]  /*5300*/  WARPGROUP.ARRIVE ;  /* 0x00000000000079c5 */ /* 0x000fe20000000000 */
[----:B------:R-:W-:Y:S01]  /*5310*/  FMUL.FTZ R176, R48, UR6 ;  /* 0x0000000630b07c20 */ /* 0x000fe20008410000 */
[----:B------:R-:W-:Y:S01]  /*5320*/  FMUL.FTZ R178, R49, UR6 ;  /* 0x0000000631b27c20 */ /* 0x000fe20008410000 */
[----:B------:R-:W-:Y:S01]  /*5330*/  FMUL.FTZ R48, R50, UR6 ;  /* 0x0000000632307c20 */ /* 0x000fe20008410000 */
[----:B------:R-:W-:Y:S01]  /*5340*/  FMUL.FTZ R50, R51, UR6 ;  /* 0x0000000633327c20 */ /* 0x000fe20008410000 */
[----:B------:R-:W-:Y:S01]  /*5350*/  MUFU.TANH R52, R52 ;  /* 0x0000003400347308 */ /* 0x000fe20000002400 */
[----:B------:R-:W-:Y:S01]  /*5360*/  HGMMA.64x128x16.F32.BF16 R88, R172, gdesc[UR12].tnspB, R88, gsb0 ;  /* 0x41e0000cac587df0 */ /* 0x000fe20008001858 */
[----:B------:R-:W-:Y:S01]  /*5370*/  UIADD3 UR14, UR4, 0x180, URZ ;  /* 0x00000180040e7890 */ /* 0x000fe2000fffe03f */
[----:B------:R-:W-:-:S05]  /*5380*/  UMOV UR15, 0x40000040 ;  /* 0x40000040000f7882 */ /* 0x000fca0000000000 */
[----:B------:R-:W0:Y:S08]  /*5390*/  MUFU.TANH R176, R176 ;  /* 0x000000b000b07308 */ /* 0x000e300000002400 */
[----:B------:R-:W1:Y:S08]  /*53a0*/  MUFU.TANH R178, R178 ;  /* 0x000000b200b27308 */ /* 0x000e700000002400 */
[----:B------:R-:W2:Y:S01]  /*53b0*/  MUFU.TANH R48, R48 ;  /* 0x0000003000307308 */ /* 0x000ea20000002400 */
[----:B0-----:R-:W-:-:S07]  /*53c0*/  FMNMX.FTZ R9, R176, R9, !PT ;  /* 0x00000009b0097209 */ /* 0x001fce0007810000 */
[----:B------:R-:W0:Y:S01]  /*53d0*/  MUFU.TANH R50, R50 ;  /* 0x0000003200327308 */ /* 0x000e220000002400 */
[----:B-1----:R-:W-:-:S04]  /*53e0*/  FMNMX.FTZ R9, R178, R9, !PT ;  /* 0x00000009b2097209 */ /* 0x002fc80007810000 */
[----:B------:R-:W-:-:S03]  /*53f0*/  FMNMX.FTZ R9, R206, R9, !PT ;  /* 0x00000009ce097209 */ /* 0x000fc60007810000 */
[----:B------:R-:W-:Y:S01]  /*5400*/  MUFU.TANH R84, R84 ;  /* 0x0000005400547308 */ /* 0x000fe20000002400 */
[----:B------:R-:W-:Y:S02]  /*5410*/  FMNMX.FTZ R9, R208, R9, !PT ;  /* 0x00000009d0097209 */ /* 0x000fe40007810000 */
[----:B--2---:R-:W-:Y:S02]  /*5420*/  FMNMX.FTZ R31, R48, R29, !PT ;  /* 0x0000001d301f7209 */ /* 0x004fe40007810000 */
[----:B------:R-:W-:-:S03]  /*5430*/  FMNMX.FTZ R9, R210, R9, !PT ;  /* 0x00000009d2097209 */ /* 0x000fc60007810000 */
[----:B------:R-:W1:Y:S01]  /*5440*/  MUFU.TANH R54, R54 ;  /* 0x0000003600367308 */ /* 0x000e620000002400 */
[----:B------:R-:W-:Y:S02]  /*5450*/  FMNMX.FTZ R9, R212, R9, !PT ;  /* 0x00000009d4097209 */ /* 0x000fe40007810000 */
[----:B0-----:R-:W-:Y:S02]  /*5460*/  FMNMX.FTZ R31, R50, R31, !PT ;  /* 0x0000001f321f7209 */ /* 0x001fe40007810000 */
[----:B------:R-:W-:Y:S02]  /*5470*/  FMNMX.FTZ R9, R214, R9, !PT ;  /* 0x00000009d6097209 */ /* 0x000fe40007810000 */
[----:B------:R-:W-:Y:S01]  /*5480*/  FMNMX.FTZ R31, R52, R31, !PT ;  /* 0x0000001f341f7209 */ /* 0x000fe20007810000 */
[----:B------:R-:W0:Y:S01]  /*5490*/  MUFU.TANH R56, R56 ;  /* 0x0000003800387308 */ /* 0x000e220000002400 */
[----:B------:R-:W-:-:S04]  /*54a0*/  FMNMX.FTZ R9, R216, R9, !PT ;  /* 0x00000009d8097209 */ /* 0x000fc80007810000 */
[----:B------:R-:W-:-:S03]  /*54b0*/  FMNMX.FTZ R9, R218, R9, !PT ;  /* 0x00000009da097209 */ /* 0x000fc60007810000 */
[----:B------:R-:W2:Y:S01]  /*54c0*/  MUFU.TANH R58, R58 ;  /* 0x0000003a003a7308 */ /* 0x000ea20000002400 */
[----:B-1----:R-:W-:-:S07]  /*54d0*/  FMNMX.FTZ R31, R54, R31, !PT ;  /* 0x0000001f361f7209 */ /* 0x002fce0007810000 */
[----:B------:R-:W1:Y:S01]  /*54e0*/  MUFU.TANH R60, R60 ;  /* 0x0000003c003c7308 */ /* 0x000e620000002400 */
[----:B0-----:R-:W-:-:S07]  /*54f0*/  FMNMX.FTZ R35, R56, R31, !PT ;  /* 0x0000001f38237209 */ /* 0x001fce0007810000 */
[----:B------:R-:W0:Y:S01]  /*5500*/  MUFU.TANH R62, R62 ;  /* 0x0000003e003e7308 */ /* 0x000e220000002400 */
[----:B--2---:R-:W-:-:S07]  /*5510*/  FMNMX.FTZ R35, R58, R35, !PT ;  /* 0x000000233a237209 */ /* 0x004fce0007810000 */
[----:B------:R-:W2:Y:S01]  /*5520*/  MUFU.TANH R64, R64 ;  /* 0x0000004000407308 */ /* 0x000ea20000002400 */
[----:B-1----:R-:W-:-:S07]  /*5530*/  FMNMX.FTZ R35, R60, R35, !PT ;  /* 0x000000233c237209 */ /* 0x002fce0007810000 */
[----:B------:R-:W1:Y:S01]  /*5540*/  MUFU.TANH R66, R66 ;  /* 0x0000004200427308 */ /* 0x000e620000002400 */
[----:B0-----:R-:W-:-:S07]  /*5550*/  FMNMX.FTZ R35, R62, R35, !PT ;  /* 0x000000233e237209 */ /* 0x001fce0007810000 */
[----:B------:R-:W-:Y:S01]  /*5560*/  MUFU.TANH R72, R72 ;  /* 0x0000004800487308 */ /* 0x000fe20000002400 */
[----:B--2---:R-:W-:-:S07]  /*5570*/  FMNMX.FTZ R37, R64, R35, !PT ;  /* 0x0000002340257209 */ /* 0x004fce0007810000 */
[----:B------:R-:W-:Y:S01]  /*5580*/  MUFU.TANH R74, R74 ;  /* 0x0000004a004a7308 */ /* 0x000fe20000002400 */
[----:B-1----:R-:W-:-:S07]  /*5590*/  FMNMX.FTZ R37, R66, R37, !PT ;  /* 0x0000002542257209 */ /* 0x002fce0007810000 */
[----:B------:R-:W-:Y:S08]  /*55a0*/  MUFU.TANH R78, R78 ;  /* 0x0000004e004e7308 */ /* 0x000ff00000002400 */
[----:B------:R-:W-:Y:S08]  /*55b0*/  MUFU.TANH R80, R80 ;  /* 0x0000005000507308 */ /* 0x000ff00000002400 */
[----:B------:R-:W-:Y:S01]  /*55c0*/  MUFU.TANH R82, R82 ;  /* 0x0000005200527308 */ /* 0x000fe20000002400 */
[----:B------:R-:W-:-:S02]  /*55d0*/  WARPGROUP.DEPBAR.LE gsb0, 0x0 ;  /* 0x00008000000079c5 */ /* 0x000fc40000010000 */
        /* <DEDUP_REMOVED lines=15> */
[----:B------:R-:W-:-:S04]  /*56d0*/  FMNMX.FTZ R9, R220, R9, !PT ;  /* 0x00000009dc097209 */ /* 0x000fc80007810000 */
[----:B------:R-:W-:Y:S02]  /*56e0*/  FMNMX.FTZ R9, R222, R9, !PT ;  /* 0x00000009de097209 */ /* 0x000fe40007810000 */
[----:B--2---:R-:W-:Y:S02]  /*56f0*/  FMNMX.FTZ R37, R68, R37, !PT ;  /* 0x0000002544257209 */ /* 0x004fe40007810000 */
[----:B------:R-:W-:-:S04]  /*5700*/  FMNMX.FTZ R9, R224, R9, !PT ;  /* 0x00000009e0097209 */ /* 0x000fc80007810000 */
[----:B------:R-:W-:Y:S02]  /*5710*/  FMNMX.FTZ R9, R76, R9, !PT ;  /* 0x000000094c097209 */ /* 0x000fe40007810000 */
[----:B0-----:R-:W-:Y:S02]  /*5720*/  FMNMX.FTZ R37, R70, R37, !PT ;  /* 0x0000002546257209 */ /* 0x001fe40007810000 */
[----:B------:R-:W-:Y:S02]  /*5730*/  FMNMX.FTZ R9, R226, R9, !PT ;  /* 0x00000009e2097209 */ /* 0x000fe40007810000 */
[----:B------:R-:W-:Y:S02]  /*5740*/  FMNMX.FTZ R39, R72, R37, !PT ;  /* 0x0000002548277209 */ /* 0x000fe40007810000 */
[----:B------:R-:W-:Y:S02]  /*5750*/  FMNMX.FTZ R9, R228, R9, !PT ;  /* 0x00000009e4097209 */ /* 0x000fe40007810000 */
[----:B------:R-:W-:-:S02]  /*5760*/  FMNMX.FTZ R39, R74, R39, !PT ;  /* 0x000000274a277209 */ /* 0x000fc40007810000 */
[----:B------:R-:W-:Y:S02]  /*5770*/  FMNMX.FTZ R9, R230, R9, !PT ;  /* 0x00000009e6097209 */ /* 0x000fe40007810000 */
[----:B------:R-:W-:Y:S02]  /*5780*/  FMNMX.FTZ R39, R78, R39, !PT ;  /* 0x000000274e277209 */ /* 0x000fe40007810000 */
[----:B------:R-:W-:Y:S02]  /*5790*/  FMNMX.FTZ R9, R232, R9, !PT ;  /* 0x00000009e8097209 */ /* 0x000fe40007810000 */
[----:B------:R-:W-:Y:S02]  /*57a0*/  FMNMX.FTZ R39, R80, R39, !PT ;  /* 0x0000002750277209 */ /* 0x000fe40007810000 */
[----:B------:R-:W-:Y:S02]  /*57b0*/  FMNMX.FTZ R9, R84, R9, !PT ;  /* 0x0000000954097209 */ /* 0x000fe40007810000 */
[----:B------:R-:W-:-:S03]  /*57c0*/  FMNMX.FTZ R41, R82, R39, !PT ;  /* 0x0000002752297209 */ /* 0x000fc60007810000 */
[----:B------:R-:W0:Y:S02]  /*57d0*/  SHFL.BFLY PT, R10, R9, 0x2, 0x1f ;  /* 0x0c401f00090a7f89 */ /* 0x000e2400000e0000 */
[----:B0-----:R-:W-:Y:S02]  /*57e0*/  FMNMX.FTZ R10, R9, R10, !PT ;  /* 0x0000000a090a7209 */ /* 0x001fe40007810000 */
[----:B------:R-:W0:Y:S03]  /*57f0*/  LDC R9, c[0x0][0x988] ;  /* 0x00026200ff097b82 */ /* 0x000e260000000800 */
[----:B------:R-:W1:Y:S02]  /*5800*/  SHFL.BFLY PT, R15, R10, 0x1, 0x1f ;  /* 0x0c201f000a0f7f89 */ /* 0x000e6400000e0000 */
[----:B-1----:R-:W-:-:S05]  /*5810*/  FMNMX.FTZ R12, R10, R15, !PT ;  /* 0x0000000f0a0c7209 */ /* 0x002fca0007810000 */
[C---:B0-----:R-:W-:Y:S01]  /*5820*/  FMUL.FTZ R33, R12.reuse, R9 ;  /* 0x000000090c217220 */ /* 0x041fe20000410000 */
[----:B------:R-:W-:-:S03]  /*5830*/  FADD.FTZ R10, -R12, R13 ;  /* 0x0000000d0c0a7221 */ /* 0x000fc60000010100 */
[-CC-:B------:R-:W-:Y:S01]  /*5840*/  FFMA.FTZ R13, R8, R9.reuse, -R33.reuse ;  /* 0x00000009080d7223 */ /* 0x180fe20000010821 */
[-CC-:B------:R-:W-:Y:S01]  /*5850*/  FFMA.FTZ R234, R14, R9.reuse, -R33.reuse ;  /* 0x000000090eea7223 */ /* 0x180fe20000010821 */
[-C--:B------:R-:W-:Y:S01]  /*5860*/  FMUL.FTZ R10, R10, R9.reuse ;  /* 0x000000090a0a7220 */ /* 0x080fe20000410000 */
[-CC-:B------:R-:W-:Y:S01]  /*5870*/  FFMA.FTZ R194, R194, R9.reuse, -R33.reuse ;  /* 0x00000009c2c27223 */ /* 0x180fe20000010821 */
[-CC-:B------:R-:W-:Y:S01]  /*5880*/  FFMA.FTZ R198, R198, R9.reuse, -R33.reuse ;  /* 0x00000009c6c67223 */ /* 0x180fe20000010821 */
[-CC-:B------:R-:W-:Y:S01]  /*5890*/  FFMA.FTZ R202, R202, R9.reuse, -R33.reuse ;  /* 0x00000009caca7223 */ /* 0x180fe20000010821 */
[-CC-:B------:R-:W-:Y:S01]  /*58a0*/  FFMA.FTZ R206, R206, R9.reuse, -R33.reuse ;  /* 0x00000009cece7223 */ /* 0x180fe20000010821 */
[----:B------:R-:W-:Y:S02]  /*58b0*/  WARPGROUP.DEPBAR.LE gsb0, 0x0 ;  /* 0x00008000000079c5 */ /* 0x000fe40000010000 */
[----:B------:R-:W-:Y:S01]  /*58c0*/  WARPGROUP.ARRIVE ;  /* 0x00000000000079c5 */ /* 0x000fe20000000000 */
[----:B------:R-:W-:Y:S01]  /*58d0*/  FMUL.FTZ R168, R83, UR6 ;  /* 0x0000000653a87c20 */ /* 0x000fe20008410000 */
[----:B------:R-:W-:Y:S01]  /*58e0*/  FMUL.FTZ R170, R87, UR6 ;  /* 0x0000000657aa7c20 */ /* 0x000fe20008410000 */
[----:B------:R0:W-:Y:S01]  /*58f0*/  MUFU.EX2 R25, R194 ;  /* 0x000000c200197308 */ /* 0x0001e20000000800 */
[-CC-:B------:R-:W-:Y:S01]  /*5900*/  FFMA.FTZ R15, R26, R9.reuse, -R33.reuse ;  /* 0x000000091a0f7223 */ /* 0x180fe20000010821 */
[-CC-:B------:R-:W-:Y:S01]  /*5910*/  FFMA.FTZ R21, R32, R9.reuse, -R33.reuse ;  /* 0x0000000920157223 */ /* 0x180fe20000010821 */
[----:B------:R-:W-:Y:S01]  /*5920*/  HGMMA.64x128x16.F32.BF16 R88, R152, gdesc[UR12].tnspB, R88, gsb0 ;  /* 0x41e0000c98587df0 */ /* 0x000fe20008001858 */
[----:B------:R-:W-:Y:S01]  /*5930*/  UIADD3 UR14, UR4, 0x280, URZ ;  /* 0x00000280040e7890 */ /* 0x000fe2000fffe03f */
[-CC-:B------:R-:W-:Y:S01]  /*5940*/  FFMA.FTZ R26, R180, R9.reuse, -R33.reuse ;  /* 0x00000009b41a7223 */ /* 0x180fe20000010821 */
[----:B------:R-:W-:Y:S01]  /*5950*/  UMOV UR15, 0x40000040 ;  /* 0x40000040000f7882 */ /* 0x000fe20000000000 */
[-CC-:B------:R-:W-:Y:S01]  /*5960*/  FFMA.FTZ R32, R182, R9.reuse, -R33.reuse ;  /* 0x00000009b6207223 */ /* 0x180fe20000010821 */
[----:B------:R-:W1:Y:S01]  /*5970*/  MUFU.TANH R168, R168 ;  /* 0x000000a800a87308 */ /* 0x000e620000002400 */
[-CC-:B0-----:R-:W-:Y:S01]  /*5980*/  FFMA.FTZ R194, R204, R9.reuse, -R33.reuse ;  /* 0x00000009ccc27223 */ /* 0x181fe20000010821 */
[-CC-:B------:R-:W-:Y:S01]  /*5990*/  FFMA.FTZ R176, R176, R9.reuse, -R33.reuse ;  /* 0x00000009b0b07223 */ /* 0x180fe20000010821 */
[-CC-:B------:R-:W-:Y:S01]  /*59a0*/  FFMA.FTZ R210, R210, R9.reuse, -R33.reuse ;  /* 0x00000009d2d27223 */ /* 0x180fe20000010821 */
[-CC-:B------:R-:W-:Y:S01]  /*59b0*/  FFMA.FTZ R214, R214, R9.reuse, -R33.reuse ;  /* 0x00000009d6d67223 */ /* 0x180fe20000010821 */
[-CC-:B------:R-:W-:Y:S01]  /*59c0*/  FFMA.FTZ R43, R174, R9.reuse, -R33.reuse ;  /* 0x00000009ae2b7223 */ /* 0x180fe20000010821 */
[-CC-:B------:R-:W-:Y:S01]  /*59d0*/  FFMA.FTZ R45, R222, R9.reuse, -R33.reuse ;  /* 0x00000009de2d7223 */ /* 0x180fe20000010821 */
[-CC-:B------:R-:W-:Y:S01]  /*59e0*/  FFMA.FTZ R204, R224, R9.reuse, -R33.reuse ;  /* 0x00000009e0cc7223 */ /* 0x180fe20000010821 */
[----:B------:R-:W0:Y:S01]  /*59f0*/  MUFU.TANH R170, R170 ;  /* 0x000000aa00aa7308 */ /* 0x000e220000002400 */
[-CC-:B------:R-:W-:Y:S01]  /*5a00*/  FFMA.FTZ R49, R228, R9.reuse, -R33.reuse ;  /* 0x00000009e4317223 */ /* 0x180fe20000010821 */
[-CC-:B------:R-:W-:Y:S01]  /*5a10*/  FFMA.FTZ R51, R232, R9.reuse, -R33.reuse ;  /* 0x00000009e8337223 */ /* 0x180fe20000010821 */
[----:B------:R-:W-:-:S05]  /*5a20*/  FFMA.FTZ R84, R84, R9, -R33 ;  /* 0x0000000954547223 */ /* 0x000fca0000010821 */
[----:B------:R2:W-:Y:S01]  /*5a30*/  MUFU.EX2 R27, R198 ;  /* 0x000000c6001b7308 */ /* 0x0005e20000000800 */
[----:B-1----:R-:W-:-:S04]  /*5a40*/  FMNMX.FTZ R41, R168, R41, !PT ;  /* 0x00000029a8297209 */ /* 0x002fc80007810000 */
[----:B------:R-:W-:-:S03]  /*5a50*/  FMNMX.FTZ R41, R86, R41, !PT ;  /* 0x0000002956297209 */ /* 0x000fc60007810000 */
[----:B------:R1:W-:Y:S01]  /*5a60*/  MUFU.EX2 R29, R202 ;  /* 0x000000ca001d7308 */ /* 0x0003e20000000800 */
[----:B0-----:R-:W-:Y:S01]  /*5a70*/  FMNMX.FTZ R8, R170, R41, !PT ;  /* 0x00000029aa087209 */ /* 0x001fe20007810000 */
[-CC-:B--2---:R-:W-:Y:S01]  /*5a80*/  FFMA.FTZ R198, R208, R9.reuse, -R33.reuse ;  /* 0x00000009d0c67223 */ /* 0x184fe20000010821 */
[----:B------:R-:W-:-:S03]  /*5a90*/  FFMA.FTZ R41, R218, R9, -R33 ;  /* 0x00000009da297223 */ /* 0x000fc60000010821 */
[----:B------:R-:W0:Y:S02]  /*5aa0*/  SHFL.BFLY PT, R47, R8, 0x2, 0x1f ;  /* 0x0c401f00082f7f89 */ /* 0x000e2400000e0000 */
[----:B------:R2:W-:Y:S01]  /*5ab0*/  MUFU.EX2 R35, R206 ;  /* 0x000000ce00237308 */ /* 0x0005e20000000800 */
[----:B-1----:R-:W-:-:S07]  /*5ac0*/  FFMA.FTZ R202, R220, R9, -R33 ;  /* 0x00000009dcca7223 */ /* 0x002fce0000010821 */
[----:B------:R-:W-:Y:S01]  /*5ad0*/  MUFU.EX2 R10, R10 ;  /* 0x0000000a000a7308 */ /* 0x000fe20000000800 */
[----:B--2---:R-:W-:-:S07]  /*5ae0*/  FFMA.FTZ R206, R230, R9, -R33 ;  /* 0x00000009e6ce7223 */ /* 0x004fce0000010821 */
[----:B------:R-:W1:Y:S01]  /*5af0*/  MUFU.EX2 R13, R13 ;  /* 0x0000000d000d7308 */ /* 0x000e620000000800 */
[----:B0-----:R-:W-:Y:S01]  /*5b00*/  FMNMX.FTZ R53, R8, R47, !PT ;  /* 0x0000002f08357209 */ /* 0x001fe20007810000 */
[-CC-:B------:R-:W-:Y:S01]  /*5b10*/  FFMA.FTZ R47, R76, R9.reuse, -R33.reuse ;  /* 0x000000094c2f7223 */ /* 0x180fe20000010821 */
[----:B------:R-:W-:-:S05]  /*5b20*/  FFMA.FTZ R76, R226, R9, -R33 ;  /* 0x00000009e24c7223 */ /* 0x000fca0000010821 */
[----:B------:R-:W0:Y:S01]  /*5b30*/  MUFU.EX2 R234, R234 ;  /* 0x000000ea00ea7308 */ /* 0x000e220000000800 */
[----:B------:R-:W2:Y:S07]  /*5b40*/  SHFL.BFLY PT, R14, R53, 0x1, 0x1f ;  /* 0x0c201f00350e7f89 */ /* 0x000eae00000e0000 */
[----:B------:R-:W-:Y:S01]  /*5b50*/  MUFU.EX2 R15, R15 ;  /* 0x0000000f000f7308 */ /* 0x000fe20000000800 */
[----:B-1----:R-:W-:-:S07]  /*5b60*/  FFMA.FTZ R3, R10, R3, R13 ;  /* 0x000000030a037223 */ /* 0x002fce000001000d */
[----:B------:R-:W1:Y:S01]  /*5b70*/  MUFU.EX2 R26, R26 ;  /* 0x0000001a001a7308 */ /* 0x000e620000000800 */
[----:B0-----:R-:W-:-:S07]  /*5b80*/  F2FP.BF16.F32.PACK_AB R180, R234, R13 ;  /* 0x0000000deab4723e */ /* 0x001fce00000010ff */
[----:B------:R-:W-:Y:S01]  /*5b90*/  MUFU.EX2 R21, R21 ;  /* 0x0000001500157308 */ /* 0x000fe20000000800 */
[----:B--2---:R-:W-:-:S05]  /*5ba0*/  FMNMX.FTZ R14, R53, R14, !PT ;  /* 0x0000000e350e7209 */ /* 0x004fca0007810000 */
[C---:B------:R-:W-:Y:S01]  /*5bb0*/  FADD.FTZ R8, -R14.reuse, R11 ;  /* 0x0000000b0e087221 */ /* 0x040fe20000010100 */
[----:B------:R-:W-:Y:S01]  /*5bc0*/  FMUL.FTZ R11, R14, R9 ;  /* 0x000000090e0b7220 */ /* 0x000fe20000410000 */
[----:B------:R-:W-:Y:S01]  /*5bd0*/  MUFU.EX2 R32, R32 ;  /* 0x0000002000207308 */ /* 0x000fe20000000800 */
[----:B-1----:R-:W-:Y:S01]  /*5be0*/  F2FP.BF16.F32.PACK_AB R182, R26, R15 ;  /* 0x0000000f1ab6723e */ /* 0x002fe200000010ff */
[-C--:B------:R-:W-:Y:S01]  /*5bf0*/  FMUL.FTZ R8, R8, R9.reuse ;  /* 0x0000000908087220 */ /* 0x080fe20000410000 */
[-CC-:B------:R-:W-:Y:S01]  /*5c00*/  FFMA.FTZ R181, R20, R9.reuse, -R11.reuse ;  /* 0x0000000914b57223 */ /* 0x180fe2000001080b */
[-CC-:B------:R-:W-:Y:S01]  /*5c10*/  FFMA.FTZ R20, R24, R9.reuse, -R11.reuse ;  /* 0x0000000918147223 */ /* 0x180fe2000001080b */
[-CC-:B------:R-:W-:Y:S01]  /*5c20*/  FFMA.FTZ R183, R28, R9.reuse, -R11.reuse ;  /* 0x000000091cb77223 */ /* 0x180fe2000001080b */
[-CC-:B------:R-:W-:Y:S01]  /*5c30*/  FFMA.FTZ R177, R34, R9.reuse, -R11.reuse ;  /* 0x0000000922b17223 */ /* 0x180fe2000001080b */
[----:B------:R-:W-:Y:S01]  /*5c40*/  FFMA.FTZ R173, R40, R9, -R11 ;  /* 0x0000000928ad7223 */ /* 0x000fe2000001080b */
[----:B------:R-:W-:Y:S01]  /*5c50*/  MUFU.EX2 R8, R8 ;  /* 0x0000000800087308 */ /* 0x000fe20000000800 */
[----:B------:R-:W-:-:S02]  /*5c60*/  IMAD.U32 R40, RZ, RZ, UR9 ;  /* 0x00000009ff287e24 */ /* 0x000fc4000f8e00ff */
[-CC-:B------:R-:W-:Y:S01]  /*5c70*/  FFMA.FTZ R179, R36, R9.reuse, -R11.reuse ;  /* 0x0000000924b37223 */ /* 0x180fe2000001080b */
[-CC-:B------:R-:W-:Y:S01]  /*5c80*/  FFMA.FTZ R36, R42, R9.reuse, -R11.reuse ;  /* 0x000000092a247223 */ /* 0x180fe2000001080b */
[-CC-:B------:R-:W-:Y:S01]  /*5c90*/  FFMA.FTZ R34, R38, R9.reuse, -R11.reuse ;  /* 0x0000000926227223 */ /* 0x180fe2000001080b */
[----:B------:R-:W-:Y:S02]  /*5ca0*/  @!P1 VIADD R40, R40, 0x34860 ;  /* 0x0003486028289836 */ /* 0x000fe40000000000 */
[-CC-:B------:R-:W-:Y:S01]  /*5cb0*/  FFMA.FTZ R175, R44, R9.reuse, -R11.reuse ;  /* 0x000000092caf7223 */ /* 0x180fe2000001080b */
[-CC-:B------:R-:W-:Y:S01]  /*5cc0*/  FFMA.FTZ R169, R48, R9.reuse, -R11.reuse ;  /* 0x0000000930a97223 */ /* 0x180fe2000001080b */
[----:B------:R-:W-:Y:S01]  /*5cd0*/  MUFU.EX2 R181, R181 ;  /* 0x000000b500b57308 */ /* 0x000fe20000000800 */
[-CC-:B------:R-:W-:Y:S01]  /*5ce0*/  FFMA.FTZ R24, R50, R9.reuse, -R11.reuse ;  /* 0x0000000932187223 */ /* 0x180fe2000001080b */
[----:B------:R-:W-:Y:S01]  /*5cf0*/  @!P1 PRMT R42, RZ, 0x654, R40 ;  /* 0x00000654ff2a9816 */ /* 0x000fe20000000028 */
[-CC-:B------:R-:W-:Y:S01]  /*5d00*/  FFMA.FTZ R171, R52, R9.reuse, -R11.reuse ;  /* 0x0000000934ab7223 */ /* 0x180fe2000001080b */
[-CC-:B------:R-:W-:Y:S01]  /*5d10*/  FFMA.FTZ R28, R54, R9.reuse, -R11.reuse ;  /* 0x00000009361c7223 */ /* 0x180fe2000001080b */
[-CC-:B------:R-:W-:Y:S01]  /*5d20*/  FFMA.FTZ R38, R58, R9.reuse, -R11.reuse ;  /* 0x000000093a267223 */ /* 0x180fe2000001080b */
[-CC-:B------:R-:W-:Y:S01]  /*5d30*/  FFMA.FTZ R62, R62, R9.reuse, -R11.reuse ;  /* 0x000000093e3e7223 */ /* 0x180fe2000001080b */
[-CC-:B------:R-:W-:Y:S01]  /*5d40*/  FFMA.FTZ R64, R64, R9.reuse, -R11.reuse ;  /* 0x0000000940407223 */ /* 0x180fe2000001080b */
        /* <DEDUP_REMOVED lines=8> */
[----:B------:R-:W-:Y:S01]  /*5dd0*/  MUFU.EX2 R183, R183 ;  /* 0x000000b700b77308 */ /* 0x000fe20000000800 */
[-CC-:B------:R-:W-:Y:S01]  /*5de0*/  FFMA.FTZ R82, R82, R9.reuse, -R11.reuse ;  /* 0x0000000952527223 */ /* 0x180fe2000001080b */
[----:B------:R-:W-:-:S06]  /*5df0*/  FFMA.FTZ R86, R86, R9, -R11 ;  /* 0x0000000956567223 */ /* 0x000fcc000001080b */
[----:B------:R-:W-:Y:S01]  /*5e00*/  MUFU.EX2 R177, R177 ;  /* 0x000000b100b17308 */ /* 0x000fe20000000800 */
[----:B------:R-:W-:Y:S02]  /*5e10*/  WARPGROUP.DEPBAR.LE gsb0, 0x0 ;  /* 0x00008000000079c5 */ /* 0x000fe40000010000 */
[----:B------:R-:W-:Y:S01]  /*5e20*/  WARPGROUP.ARRIVE ;  /* 0x00000000000079c5 */ /* 0x000fe20000000000 */
[-CC-:B------:R-:W-:Y:S01]  /*5e30*/  FFMA.FTZ R152, R196, R9.reuse, -R33.reuse ;  /* 0x00000009c4987223 */ /* 0x180fe20000010821 */
[-CC-:B------:R-:W-:Y:S01]  /*5e40*/  FFMA.FTZ R154, R200, R9.reuse, -R33.reuse ;  /* 0x00000009c89a7223 */ /* 0x180fe20000010821 */
[-CC-:B------:R-:W-:Y:S01]  /*5e50*/  FFMA.FTZ R196, R178, R9.reuse, -R33.reuse ;  /* 0x00000009b2c47223 */ /* 0x180fe20000010821 */
[-C--:B------:R-:W-:Y:S01]  /*5e60*/  FFMA.FTZ R200, R172, R9.reuse, -R33 ;  /* 0x00000009acc87223 */ /* 0x080fe20000010821 */
[----:B------:R-:W-:Y:S01]  /*5e70*/  MUFU.EX2 R179, R179 ;  /* 0x000000b300b37308 */ /* 0x000fe20000000800 */
[----:B------:R-:W-:Y:S01]  /*5e80*/  HGMMA.64x128x16.F32.BF16 R88, R156, gdesc[UR12].tnspB, R88, gsb0 ;  /* 0x41e0000c9c587df0 */ /* 0x000fe20008001858 */
[----:B------:R-:W-:Y:S01]  /*5e90*/  UIADD3 UR14, UR4, 0x300, URZ ;  /* 0x00000300040e7890 */ /* 0x000fe2000fffe03f */
[-CC-:B------:R-:W-:Y:S01]  /*5ea0*/  FFMA.FTZ R153, R56, R9.reuse, -R11.reuse ;  /* 0x0000000938997223 */ /* 0x180fe2000001080b */
[----:B------:R-:W-:Y:S01]  /*5eb0*/  UMOV UR15, 0x40000040 ;  /* 0x40000040000f7882 */ /* 0x000fe20000000000 */
[----:B------:R-:W-:Y:S01]  /*5ec0*/  UIADD3 UR4, UR4, 0x380, URZ ;  /* 0x0000038004047890 */ /* 0x000fe2000fffe03f */
[----:B------:R-:W-:-:S02]  /*5ed0*/  FFMA.FTZ R155, R60, R9, -R11 ;  /* 0x000000093c9b7223 */ /* 0x000fc4000001080b */
[----:B------:R-:W-:Y:S08]  /*5ee0*/  MUFU.EX2 R34, R34 ;  /* 0x0000002200227308 */ /* 0x000ff00000000800 */
[----:B------:R-:W0:Y:S08]  /*5ef0*/  MUFU.EX2 R152, R152 ;  /* 0x0000009800987308 */ /* 0x000e300000000800 */
[----:B------:R-:W-:Y:S08]  /*5f00*/  MUFU.EX2 R173, R173 ;  /* 0x000000ad00ad7308 */ /* 0x000ff00000000800 */
[----:B------:R-:W-:Y:S01]  /*5f10*/  MUFU.EX2 R36, R36 ;  /* 0x0000002400247308 */ /* 0x000fe20000000800 */
[----:B0-----:R-:W-:-:S07]  /*5f20*/  F2FP.BF16.F32.PACK_AB R178, R152, R25 ;  /* 0x0000001998b2723e */ /* 0x001fce00000010ff */
[----:B------:R-:W0:Y:S08]  /*5f30*/  MUFU.EX2 R154, R154 ;  /* 0x0000009a009a7308 */ /* 0x000e300000000800 */
[----:B------:R-:W-:Y:S08]  /*5f40*/  MUFU.EX2 R175, R175 ;  /* 0x000000af00af7308 */ /* 0x000ff00000000800 */
[----:B------:R-:W1:Y:S01]  /*5f50*/  MUFU.EX2 R194, R194 ;  /* 0x000000c200c27308 */ /* 0x000e620000000800 */
[----:B0-----:R-:W-:-:S07]  /*5f60*/  F2FP.BF16.F32.PACK_AB R172, R154, R27 ;  /* 0x0000001b9aac723e */ /* 0x001fce00000010ff */
[----:B------:R-:W-:Y:S08]  /*5f70*/  MUFU.EX2 R169, R169 ;  /* 0x000000a900a97308 */ /* 0x000ff00000000800 */
[----:B------:R0:W-:Y:S01]  /*5f80*/  MUFU.EX2 R31, R176 ;  /* 0x000000b0001f7308 */ /* 0x0001e20000000800 */
[----:B-1----:R-:W-:-:S07]  /*5f90*/  F2FP.BF16.F32.PACK_AB R174, R194, R29 ;  /* 0x0000001dc2ae723e */ /* 0x002fce00000010ff */
[----:B------:R-:W-:Y:S01]  /*5fa0*/  MUFU.EX2 R24, R24 ;  /* 0x0000001800187308 */ /* 0x000fe20000000800 */
[----:B0-----:R-:W-:-:S07]  /*5fb0*/  F2FP.BF16.F32.PACK_AB R176, R32, R21 ;  /* 0x0000001520b0723e */ /* 0x001fce00000010ff */
[----:B------:R-:W-:Y:S08]  /*5fc0*/  MUFU.EX2 R196, R196 ;  /* 0x000000c400c47308 */ /* 0x000ff00000000800 */
[----:B------:R-:W-:Y:S08]  /*5fd0*/  MUFU.EX2 R171, R171 ;  /* 0x000000ab00ab7308 */ /* 0x000ff00000000800 */
[----:B------:R-:W-:Y:S08]  /*5fe0*/  MUFU.EX2 R28, R28 ;  /* 0x0000001c001c7308 */ /* 0x000ff00000000800 */
[----:B------:R-:W-:Y:S08]  /*5ff0*/  MUFU.EX2 R198, R198 ;  /* 0x000000c600c67308 */ /* 0x000ff00000000800 */
[----:B------:R-:W-:Y:S08]  /*6000*/  MUFU.EX2 R153, R153 ;  /* 0x0000009900997308 */ /* 0x000ff00000000800 */
[----:B------:R-:W-:Y:S08]  /*6010*/  MUFU.EX2 R37, R210 ;  /* 0x000000d200257308 */ /* 0x000ff00000000800 */
[----:B------:R-:W-:Y:S01]  /*6020*/  MUFU.EX2 R38, R38 ;  /* 0x0000002600267308 */ /* 0x000fe20000000800 */
[----:B------:R-:W-:-:S02]  /*6030*/  WARPGROUP.DEPBAR.LE gsb0, 0x0 ;  /* 0x00008000000079c5 */ /* 0x000fc40000010000 */
[----:B------:R-:W-:Y:S01]  /*6040*/  WARPGROUP.ARRIVE ;  /* 0x00000000000079c5 */ /* 0x000fe20000000000 */
[-CC-:B------:R-:W-:Y:S01]  /*6050*/  FFMA.FTZ R156, R212, R9.reuse, -R33.reuse ;  /* 0x00000009d49c7223 */ /* 0x180fe20000010821 */
[----:B------:R-:W-:Y:S01]  /*6060*/  FFMA.FTZ R158, R216, R9, -R33 ;  /* 0x00000009d89e7223 */ /* 0x000fe20000010821 */
[----:B------:R-:W-:Y:S02]  /*6070*/  MOV R33, UR8 ;  /* 0x0000000800217c02 */ /* 0x000fe40008000f00 */
[----:B------:R-:W-:Y:S01]  /*6080*/  MUFU.EX2 R155, R155 ;  /* 0x0000009b009b7308 */ /* 0x000fe20000000800 */
[----:B------:R-:W-:Y:S01]  /*6090*/  HGMMA.64x128x16.F32.BF16 R88, R160, gdesc[UR12].tnspB, R88, gsb0 ;  /* 0x41e0000ca0587df0 */ /* 0x000fe20008001858 */
[----:B------:R-:W-:Y:S01]  /*60a0*/  UMOV UR14, UR4 ;  /* 0x00000004000e7c82 */ /* 0x000fe20008000000 */
[----:B------:R-:W-:Y:S01]  /*60b0*/  UMOV UR15, 0x40000040 ;  /* 0x40000040000f7882 */ /* 0x000fe20000000000 */
[----:B------:R-:W-:Y:S01]  /*60c0*/  @!P1 VIADD R33, R33, 0x34840 ;  /* 0x0003484021219836 */ /* 0x000fe20000000000 */
[----:B------:R-:W-:-:S03]  /*60d0*/  UMOV UR4, UR37 ;  /* 0x0000002500047c82 */ /* 0x000fc60008000000 */
[----:B------:R-:W-:Y:S01]  /*60e0*/  MUFU.EX2 R156, R156 ;  /* 0x0000009c009c7308 */ /* 0x000fe20000000800 */
[----:B------:R-:W-:-:S07]  /*60f0*/  @!P1 PRMT R33, RZ, 0x654, R33 ;  /* 0x00000654ff219816 */ /* 0x000fce0000000021 */
[----:B------:R-:W-:Y:S08]  /*6100*/  MUFU.EX2 R39, R214 ;  /* 0x000000d600277308 */ /* 0x000ff00000000800 */
        /* <DEDUP_REMOVED lines=18> */
[-CC-:B------:R-:W-:Y:S01]  /*6230*/  FFMA.FTZ R162, R192, R9.reuse, -R11.reuse ;  /* 0x00000009c0a27223 */ /* 0x180fe2000001080b */
[----:B------:R-:W-:Y:S02]  /*6240*/  FFMA.FTZ R30, R46, R9, -R11 ;  /* 0x000000092e1e7223 */ /* 0x000fe4000001080b */
[----:B------:R-:W-:Y:S01]  /*6250*/  MUFU.EX2 R161, R72 ;  /* 0x0000004800a17308 */ /* 0x000fe20000000800 */
[----:B------:R-:W-:Y:S07]  /*6260*/  HGMMA.64x128x16.F32.BF16 R88, R164, gdesc[UR12].tnspB, R88, gsb0 ;  /* 0x41e0000ca4587df0 */ /* 0x000fee0008001858 */
[----:B------:R-:W-:Y:S08]  /*6270*/  MUFU.EX2 R160, R160 ;  /* 0x000000a000a07308 */ /* 0x000ff00000000800 */
[----:B------:R-:W-:Y:S08]  /*6280*/  MUFU.EX2 R162, R162 ;  /* 0x000000a200a27308 */ /* 0x000ff00000000800 */
[----:B------:R-:W-:Y:S08]  /*6290*/  MUFU.EX2 R30, R30 ;  /* 0x0000001e001e7308 */ /* 0x000ff00000000800 */
[----:B------:R-:W-:Y:S08]  /*62a0*/  MUFU.EX2 R163, R78 ;  /* 0x0000004e00a37308 */ /* 0x000ff00000000800 */
[----:B------:R-:W-:Y:S08]  /*62b0*/  MUFU.EX2 R76, R76 ;  /* 0x0000004c004c7308 */ /* 0x000ff00000000800 */
[----:B------:R-:W-:Y:S08]  /*62c0*/  MUFU.EX2 R49, R49 ;  /* 0x0000003100317308 */ /* 0x000ff00000000800 */
[----:B------:R-:W0:Y:S08]  /*62d0*/  MUFU.EX2 R206, R206 ;  /* 0x000000ce00ce7308 */ /* 0x000e300000000800 */
[----:B------:R-:W-:Y:S08]  /*62e0*/  MUFU.EX2 R51, R51 ;  /* 0x0000003300337308 */ /* 0x000ff00000000800 */
[----:B------:R-:W1:Y:S01]  /*62f0*/  MUFU.EX2 R84, R84 ;  /* 0x0000005400547308 */ /* 0x000e620000000800 */
[----:B------:R-:W-:-:S02]  /*6300*/  WARPGROUP.DEPBAR.LE gsb0, 0x0 ;  /* 0x00008000000079c5 */ /* 0x000fc40000010000 */
[----:B------:R2:W-:Y:S05]  /*6310*/  @!P1 SYNCS.ARRIVE.TRANS64.RED.A1T0 RZ, [R33+URZ], RZ ;  /* 0x000000ff21ff99a7 */ /* 0x0005ea000810043f */
[----:B------:R-:W3:Y:S01]  /*6320*/  MUFU.EX2 R165, R82 ;  /* 0x0000005200a57308 */ /* 0x000ee20000000800 */
[----:B0-----:R-:W-:Y:S02]  /*6330*/  F2FP.BF16.F32.PACK_AB R164, R206, R49 ;  /* 0x00000031cea4723e */ /* 0x001fe400000010ff */
[----:B-1----:R-:W-:Y:S01]  /*6340*/  F2FP.BF16.F32.PACK_AB R166, R84, R51 ;  /* 0x0000003354a6723e */ /* 0x002fe200000010ff */
[----:B--2---:R-:W-:Y:S01]  /*6350*/  FFMA.FTZ R33, R8, R0, R181 ;  /* 0x0000000008217223 */ /* 0x004fe200000100b5 */
[----:B------:R-:W-:Y:S01]  /*6360*/  FADD.FTZ R0, R234, R3 ;  /* 0x00000003ea007221 */ /* 0x000fe20000010000 */
[----:B------:R0:W-:Y:S01]  /*6370*/  @!P1 SYNCS.ARRIVE.TRANS64.RED.A1T0 RZ, [R42+URZ], RZ ;  /* 0x000000ff2aff99a7 */ /* 0x0001e2000810043f */
[C---:B------:R-:W-:Y:S01]  /*6380*/  F2FP.BF16.F32.PACK_AB R181, R20.reuse, R181 ;  /* 0x000000b514b5723e */ /* 0x040fe200000010ff */
[----:B------:R-:W-:Y:S01]  /*6390*/  FADD.FTZ R40, R20, R33 ;  /* 0x0000002114287221 */ /* 0x000fe20000010000 */
[----:B------:R-:W-:Y:S01]  /*63a0*/  FADD.FTZ R3, R15, R0 ;  /* 0x000000000f037221 */ /* 0x000fe20000010000 */
[----:B------:R-:W-:Y:S02]  /*63b0*/  MUFU.EX2 R167, R86 ;  /* 0x0000005600a77308 */ /* 0x000fe40000000800 */
[----:B------:R-:W-:Y:S01]  /*63c0*/  FADD.FTZ R33, R183, R40 ;  /* 0x00000028b7217221 */ /* 0x000fe20000010000 */
[----:B------:R-:W-:Y:S01]  /*63d0*/  FADD.FTZ R0, R26, R3 ;  /* 0x000000031a007221 */ /* 0x000fe20000010000 */
[----:B------:R-:W-:-:S02]  /*63e0*/  F2FP.BF16.F32.PACK_AB R183, R160, R183 ;  /* 0x000000b7a0b7723e */ /* 0x000fc400000010ff */
[----:B------:R-:W-:Y:S01]  /*63f0*/  FADD.FTZ R40, R160, R33 ;  /* 0x00000021a0287221 */ /* 0x000fe20000010000 */
[----:B------:R-:W-:Y:S01]  /*6400*/  FADD.FTZ R3, R21, R0 ;  /* 0x0000000015037221 */ /* 0x000fe20000010000 */
[----:B------:R-:W-:Y:S02]  /*6410*/  F2FP.BF16.F32.PACK_AB R160, R204, R45 ;  /* 0x0000002dcca0723e */ /* 0x000fe400000010ff */
[----:B------:R-:W-:Y:S01]  /*6420*/  FADD.FTZ R33, R177, R40 ;  /* 0x00000028b1217221 */ /* 0x000fe20000010000 */
[----:B------:R-:W-:Y:S01]  /*6430*/  FADD.FTZ R0, R32, R3 ;  /* 0x0000000320007221 */ /* 0x000fe20000010000 */
[C---:B------:R-:W-:Y:S02]  /*6440*/  F2FP.BF16.F32.PACK_AB R177, R162.reuse, R177 ;  /* 0x000000b1a2b1723e */ /* 0x040fe400000010ff */
        /* <DEDUP_REMOVED lines=8> */
[-CC-:B------:R-:W-:Y:S01]  /*64d0*/  FFMA.FTZ R0, R168, R9.reuse, -R11.reuse ;  /* 0x00000009a8007223 */ /* 0x180fe2000001080b */
[----:B------:R-:W-:Y:S01]  /*64e0*/  FFMA.FTZ R11, R170, R9, -R11 ;  /* 0x00000009aa0b7223 */ /* 0x000fe2000001080b */
[----:B------:R-:W-:Y:S01]  /*64f0*/  FADD.FTZ R33, R173, R40 ;  /* 0x00000028ad217221 */ /* 0x000fe20000010000 */
[----:B------:R-:W-:Y:S01]  /*6500*/  FADD.FTZ R40, R154, R3 ;  /* 0x000000039a287221 */ /* 0x000fe20000010000 */
[----:B------:R-:W-:-:S02]  /*6510*/  F2FP.BF16.F32.PACK_AB R154, R158, R39 ;  /* 0x000000279e9a723e */ /* 0x000fc400000010ff */
[----:B0-----:R-:W-:Y:S01]  /*6520*/  FADD.FTZ R42, R36, R33 ;  /* 0x00000021242a7221 */ /* 0x001fe20000010000 */
[----:B------:R-:W-:Y:S01]  /*6530*/  FADD.FTZ R3, R29, R40 ;  /* 0x000000281d037221 */ /* 0x000fe20000010000 */
[----:B------:R-:W-:Y:S01]  /*6540*/  MUFU.EX2 R11, R11 ;  /* 0x0000000b000b7308 */ /* 0x000fe20000000800 */
[----:B------:R-:W-:Y:S01]  /*6550*/  F2FP.BF16.F32.PACK_AB R179, R34, R179 ;  /* 0x000000b322b3723e */ /* 0x000fe200000010ff */
[----:B------:R-:W-:Y:S01]  /*6560*/  FADD.FTZ R33, R175, R42 ;  /* 0x0000002aaf217221 */ /* 0x000fe20000010000 */
[----:B------:R-:W-:Y:S01]  /*6570*/  FADD.FTZ R40, R194, R3 ;  /* 0x00000003c2287221 */ /* 0x000fe20000010000 */
[----:B------:R-:W-:Y:S02]  /*6580*/  F2FP.BF16.F32.PACK_AB R173, R36, R173 ;  /* 0x000000ad24ad723e */ /* 0x000fe400000010ff */
[C---:B------:R-:W-:Y:S01]  /*6590*/  FADD.FTZ R42, R30.reuse, R33 ;  /* 0x000000211e2a7221 */ /* 0x040fe20000010000 */
[----:B------:R-:W-:Y:S01]  /*65a0*/  FADD.FTZ R3, R31, R40 ;  /* 0x000000281f037221 */ /* 0x000fe20000010000 */
[----:B------:R-:W-:-:S02]  /*65b0*/  F2FP.BF16.F32.PACK_AB R175, R30, R175 ;  /* 0x000000af1eaf723e */ /* 0x000fc400000010ff */
[----:B------:R-:W-:Y:S01]  /*65c0*/  FADD.FTZ R13, R169, R42 ;  /* 0x0000002aa90d7221 */ /* 0x000fe20000010000 */
[C---:B------:R-:W-:Y:S01]  /*65d0*/  FADD.FTZ R20, R196.reuse, R3 ;  /* 0x00000003c4147221 */ /* 0x040fe20000010000 */
[----:B------:R-:W-:Y:S02]  /*65e0*/  F2FP.BF16.F32.PACK_AB R168, R196, R31 ;  /* 0x0000001fc4a8723e */ /* 0x000fe400000010ff */
[C---:B------:R-:W-:Y:S01]  /*65f0*/  FADD.FTZ R26, R24.reuse, R13 ;  /* 0x0000000d181a7221 */ /* 0x040fe20000010000 */
[----:B------:R-:W-:Y:S01]  /*6600*/  FADD.FTZ R3, R35, R20 ;  /* 0x0000001423037221 */ /* 0x000fe20000010000 */
[----:B------:R-:W-:Y:S02]  /*6610*/  F2FP.BF16.F32.PACK_AB R169, R24, R169 ;  /* 0x000000a918a9723e */ /* 0x000fe400000010ff */
[----:B------:R-:W-:Y:S01]  /*6620*/  FADD.FTZ R13, R171, R26 ;  /* 0x0000001aab0d7221 */ /* 0x000fe20000010000 */
[C---:B------:R-:W-:Y:S01]  /*6630*/  FADD.FTZ R20, R198.reuse, R3 ;  /* 0x00000003c6147221 */ /* 0x040fe20000010000 */
[----:B------:R-:W-:-:S02]  /*6640*/  F2FP.BF16.F32.PACK_AB R170, R198, R35 ;  /* 0x00000023c6aa723e */ /* 0x000fc400000010ff */
[C---:B------:R-:W-:Y:S01]  /*6650*/  FADD.FTZ R26, R28.reuse, R13 ;  /* 0x0000000d1c1a7221 */ /* 0x040fe20000010000 */
[----:B------:R-:W-:Y:S01]  /*6660*/  FADD.FTZ R3, R37, R20 ;  /* 0x0000001425037221 */ /* 0x000fe20000010000 */
[----:B------:R-:W-:Y:S02]  /*6670*/  F2FP.BF16.F32.PACK_AB R171, R28, R171 ;  /* 0x000000ab1cab723e */ /* 0x000fe400000010ff */
[----:B------:R-:W-:Y:S01]  /*6680*/  FADD.FTZ R13, R153, R26 ;  /* 0x0000001a990d7221 */ /* 0x000fe20000010000 */
[----:B------:R-:W-:Y:S01]  /*6690*/  FADD.FTZ R20, R156, R3 ;  /* 0x000000039c147221 */ /* 0x000fe20000010000 */
[C---:B------:R-:W-:Y:S02]  /*66a0*/  F2FP.BF16.F32.PACK_AB R153, R38.reuse, R153 ;  /* 0x000000992699723e */ /* 0x040fe400000010ff */
[----:B------:R-:W-:Y:S01]  /*66b0*/  FADD.FTZ R26, R38, R13 ;  /* 0x0000000d261a7221 */ /* 0x000fe20000010000 */
[----:B------:R-:W-:Y:S01]  /*66c0*/  FADD.FTZ R3, R39, R20 ;  /* 0x0000001427037221 */ /* 0x000fe20000010000 */
[----:B------:R0:W1:Y:S01]  /*66d0*/  MUFU.EX2 R13, R0 ;  /* 0x00000000000d7308 */ /* 0x0000620000000800 */
[----:B------:R-:W-:Y:S01]  /*66e0*/  F2FP.BF16.F32.PACK_AB R156, R200, R41 ;  /* 0x00000029c89c723e */ /* 0x000fe200000010ff */
        /* <DEDUP_REMOVED lines=10> */
[----:B------:R-:W-:-:S03]  /*6790*/  FADD.FTZ R3, R43, R20 ;  /* 0x000000142b037221 */ /* 0x000fc60000010000 */
        /* <DEDUP_REMOVED lines=11> */
[----:B0-----:R-:W-:Y:S01]  /*6850*/  FADD.FTZ R0, R76, R3 ;  /* 0x000000034c007221 */ /* 0x001fe20000010000 */
[C---:B------:R-:W-:Y:S02]  /*6860*/  F2FP.BF16.F32.PACK_AB R163, R80.reuse, R163 ;  /* 0x000000a350a3723e */ /* 0x040fe400000010ff */
[----:B------:R-:W-:Y:S01]  /*6870*/  FADD.FTZ R26, R80, R26 ;  /* 0x0000001a501a7221 */ /* 0x000fe20000010000 */
[----:B------:R-:W-:-:S03]  /*6880*/  FADD.FTZ R3, R49, R0 ;  /* 0x0000000031037221 */ /* 0x000fc60000010000 */
[----:B---3--:R-:W-:Y:S01]  /*6890*/  FADD.FTZ R26, R165, R26 ;  /* 0x0000001aa51a7221 */ /* 0x008fe20000010000 */
[----:B------:R-:W-:Y:S01]  /*68a0*/  FADD.FTZ R0, R206, R3 ;  /* 0x00000003ce007221 */ /* 0x000fe20000010000 */
[C---:B-1----:R-:W-:Y:S02]  /*68b0*/  F2FP.BF16.F32.PACK_AB R165, R13.reuse, R165 ;  /* 0x000000a50da5723e */ /* 0x042fe400000010ff */
[----:B------:R-:W-:Y:S01]  /*68c0*/  FADD.FTZ R26, R13, R26 ;  /* 0x0000001a0d1a7221 */ /* 0x000fe20000010000 */
[----:B------:R-:W-:Y:S01]  /*68d0*/  FADD.FTZ R3, R51, R0 ;  /* 0x0000000033037221 */ /* 0x000fe20000010000 */
[----:B------:R-:W-:Y:S02]  /*68e0*/  MOV R13, R12 ;  /* 0x0000000c000d7202 */ /* 0x000fe40000000f00 */
[----:B------:R-:W-:Y:S01]  /*68f0*/  FADD.FTZ R26, R167, R26 ;  /* 0x0000001aa71a7221 */ /* 0x000fe20000010000 */
[----:B------:R-:W-:Y:S01]  /*6900*/  F2FP.BF16.F32.PACK_AB R167, R11, R167 ;  /* 0x000000a70ba7723e */ /* 0x000fe200000010ff */
[----:B------:R-:W-:-:S02]  /*6910*/  FADD.FTZ R3, R84, R3 ;  /* 0x0000000354037221 */ /* 0x000fc40000010000 */
[----:B------:R-:W-:Y:S01]  /*6920*/  FADD.FTZ R0, R11, R26 ;  /* 0x0000001a0b007221 */ /* 0x000fe20000010000 */
[----:B------:R-:W-:Y:S01]  /*6930*/  IMAD.MOV.U32 R11, RZ, RZ, R14 ;  /* 0x000000ffff0b7224 */ /* 0x000fe200078e000e */
[----:B------:R-:W-:Y:S06]  /*6940*/  @P2 BRA `(.L_x_24) ;  /* 0xffffffd400b42947 */ /* 0x000fec000383ffff */
.L_x_15:
[----:B------:R-:W-:Y:S06]  /*6950*/  BAR.ARV 0x8, 0x180 ;  /* 0x0206000000007b1d */ /* 0x000fec0000002000 */
        /* <DEDUP_REMOVED lines=64> */
[----:B------:R-:W-:Y:S06]  /*6d60*/  @!P0 BRA `(.L_x_25) ;  /* 0x0000000000048947 */ /* 0x000fec0003800000 */
[----:B------:R-:W-:Y:S01]  /*6d70*/  BPT.TRAP 0x1 ;  /* 0x000000040000795c */ /* 0x000fe20000300000 */
.L_x_25:
        /* <DEDUP_REMOVED lines=9> */
.L_x_26:
[----:B-1----:R-:W-:Y:S05]  /*6e10*/  @P2 BRA `(.L_x_27) ;  /* 0x0000000000082947 */ /* 0x002fea0003800000 */
[----:B------:R-:W1:Y:S02]  /*6e20*/  SYNCS.PHASECHK.TRANS64.TRYWAIT P0, [UR12+0x34850], R4 ;  /* 0x03485004ff0075a7 */ /* 0x000e64000800014c */
[----:B-1----:R-:W-:Y:S05]  /*6e30*/  @!P0 BRA `(.L_x_28) ;  /* 0x0000006000148947 */ /* 0x002fea0003800000 */
.L_x_27:
[----:B------:R-:W-:Y:S01]  /*6e40*/  UIADD3 UR5, UR4, 0x400, URZ ;  /* 0x0000040004057890 */ /* 0x000fe2000fffe03f */
[----:B------:R-:W-:Y:S01]  /*6e50*/  WARPGROUP.ARRIVE ;  /* 0x00000000000079c5 */ /* 0x000fe20000000000 */
[----:B------:R-:W-:Y:S01]  /*6e60*/  UMOV UR7, 0x40000040 ;  /* 0x4000004000077882 */ /* 0x000fe20000000000 */
[----:B01----:R-:W0:Y:S01]  /*6e70*/  SHFL.BFLY PT, R4, R3, 0x2, 0x1f ;  /* 0x0c401f0003047f89 */ /* 0x003e2200000e0000 */
[----:B------:R-:W-:Y:S01]  /*6e80*/  USHF.R.U32.HI UR5, URZ, 0x4, UR5 ;  /* 0x000000043f057899 */ /* 0x000fe20008011605 */
[----:B------:R-:W-:Y:S01]  /*6e90*/  IMAD.MOV.U32 R95, RZ, RZ, -0x800000 ;  /* 0xff800000ff5f7424 */ /* 0x000fe200078e00ff */
[----:B------:R-:W-:Y:S01]  /*6ea0*/  CS2R R98, SRZ ;  /* 0x0000000000627805 */ /* 0x000fe2000001ff00 */
[----:B------:R-:W1:Y:S01]  /*6eb0*/  SHFL.BFLY PT, R5, R0, 0x2, 0x1f ;  /* 0x0c401f0000057f89 */ /* 0x000e6200000e0000 */
[----:B------:R-:W-:Y:S01]  /*6ec0*/  ULOP3.LUT UR5, UR5, 0x3fff, URZ, 0xc0, !UPT ;  /* 0x00003fff05057892 */ /* 0x000fe2000f8ec03f */
[----:B------:R-:W-:Y:S01]  /*6ed0*/  MOV R94, 0xff800000 ;  /* 0xff800000005e7802 */ /* 0x000fe20000000f00 */
[----:B------:R-:W2:Y:S01]  /*6ee0*/  LDC R114, c[0x0][0xc38] ;  /* 0x00030e00ff727b82 */ /* 0x000ea20000000800 */
[----:B------:R-:W-:Y:S01]  /*6ef0*/  R2UR UR13, R184 ;  /* 0x00000000b80d72ca */ /* 0x000fe200000e0000 */
[----:B------:R-:W-:Y:S01]  /*6f00*/  ULOP3.LUT UR5, UR5, 0x4000000, URZ, 0xfc, !UPT ;  /* 0x0400000005057892 */ /* 0x000fe2000f8efc3f */
[----:B------:R-:W-:-:S03]  /*6f10*/  ULDC UR10, c[0x0][0xc44] ;  /* 0x00031100000a7ab9 */ /* 0x000fc60000000800 */
[----:B------:R-:W-:-:S07]  /*6f20*/  ULEA UR8, UR36, UR5, 0xb ;  /* 0x0000000524087291 */ /* 0x000fce000f8e583f */
[----:B------:R-:W-:Y:S01]  /*6f30*/  UMOV UR6, UR8 ;  /* 0x0000000800067c82 */ /* 0x000fe20008000000 */
[----:B------:R-:W3:Y:S02]  /*6f40*/  S2UR UR5, SR_SWINHI ;  /* 0x00000000000579c3 */ /* 0x000ee40000002f00 */
[----:B---3--:R-:W-:Y:S01]  /*6f50*/  HGMMA.64x128x16.F32.BF16 R24, R180, gdesc[UR4].tnspB, R24, gsb0 ;  /* 0x41e00004b4187df0 */ /* 0x008fe20008001818 */
[----:B------:R-:W-:Y:S01]  /*6f60*/  UIADD3 UR6, UR8, 0x80, URZ ;  /* 0x0000008008067890 */ /* 0x000fe2000fffe03f */
[----:B0-----:R-:W-:Y:S01]  /*6f70*/  FADD.FTZ R4, R4, R3 ;  /* 0x0000000304047221 */ /* 0x001fe20000010000 */
[----:B------:R-:W-:Y:S01]  /*6f80*/  UMOV UR7, 0x40000040 ;  /* 0x4000004000077882 */ /* 0x000fe20000000000 */
[----:B------:R-:W-:Y:S02]  /*6f90*/  IMAD R3, R22, 0x40, R16 ;  /* 0x0000004016037824 */ /* 0x000fe400078e0210 */
[----:B-1----:R-:W-:Y:S02]  /*6fa0*/  FADD.FTZ R6, R5, R0 ;  /* 0x0000000005067221 */ /* 0x002fe40000010000 */
[----:B------:R-:W0:Y:S04]  /*6fb0*/  SHFL.BFLY PT, R5, R4, 0x1, 0x1f ;  /* 0x0c201f0004057f89 */ /* 0x000e2800000e0000 */
[----:B------:R-:W1:Y:S01]  /*6fc0*/  SHFL.BFLY PT, R7, R6, 0x1, 0x1f ;  /* 0x0c201f0006077f89 */ /* 0x000e6200000e0000 */
[----:B0-----:R-:W-:Y:S01]  /*6fd0*/  FADD.FTZ R8, R4, R5 ;  /* 0x0000000504087221 */ /* 0x001fe20000010000 */
[----:B-1----:R-:W-:-:S04]  /*6fe0*/  FADD.FTZ R11, R6, R7 ;  /* 0x00000007060b7221 */ /* 0x002fc80000010000 */
[----:B------:R-:W-:Y:S02]  /*6ff0*/  FSETP.NE.FTZ.AND P0, PT, R8, RZ, PT ;  /* 0x000000ff0800720b */ /* 0x000fe40003f15000 */
[----:B------:R-:W-:-:S11]  /*7000*/  FSETP.NE.FTZ.AND P2, PT, R11, RZ, PT ;  /* 0x000000ff0b00720b */ /* 0x000fd60003f55000 */
[----:B------:R-:W0:Y:S02]  /*7010*/  @P0 MUFU.LG2 R0, R8 ;  /* 0x0000000800000308 */ /* 0x000e240000000c00 */
[----:B------:R-:W-:-:S06]  /*7020*/  @P2 FMUL.FTZ R6, R9, 0.69314718246459960938 ;  /* 0x3f31721809062820 */ /* 0x000fcc0000410000 */
[----:B------:R-:W1:Y:S08]  /*7030*/  @P2 MUFU.LG2 R7, R11 ;  /* 0x0000000b00072308 */ /* 0x000e700000000c00 */
[----:B------:R3:W4:Y:S01]  /*7040*/  @P0 MUFU.RCP R99, R8 ;  /* 0x0000000800630308 */ /* 0x0007220000001000 */
[----:B0-----:R-:W-:-:S07]  /*7050*/  @P0 FMUL.FTZ R0, R0, 0.69314718246459960938 ;  /* 0x3f31721800000820 */ /* 0x001fce0000410000 */
[----:B------:R0:W4:Y:S01]  /*7060*/  @P2 MUFU.RCP R98, R11 ;  /* 0x0000000b00622308 */ /* 0x0001220000001000 */
[----:B-1----:R-:W-:-:S04]  /*7070*/  @P2 FMUL.FTZ R7, R7, 0.69314718246459960938 ;  /* 0x3f31721807072820 */ /* 0x002fc80000410000 */
[----:B------:R-:W-:Y:S01]  /*7080*/  @P2 FFMA.FTZ R94, R6, R14, R7 ;  /* 0x0000000e065e2223 */ /* 0x000fe20000010007 */
[----:B------:R-:W-:Y:S02]  /*7090*/  WARPGROUP.DEPBAR.LE gsb0, 0x0 ;  /* 0x00008000000079c5 */ /* 0x000fe40000010000 */
[----:B------:R-:W-:-:S06]  /*70a0*/  WARPGROUP.ARRIVE ;  /* 0x00000000000079c5 */ /* 0x000fcc0000000000 */
[----:B------:R-:W-:Y:S01]  /*70b0*/  HGMMA.64x128x16.F32.BF16 R24, R176, gdesc[UR4].tnspB, R24, gsb0 ;  /* 0x41e00004b0187df0 */ /* 0x000fe20008001818 */
[----:B------:R-:W-:Y:S01]  /*70c0*/  UIADD3 UR6, UR8, 0x100, URZ ;  /* 0x0000010008067890 */ /* 0x000fe2000fffe03f */
[----:B------:R-:W-:Y:S01]  /*70d0*/  UMOV UR7, 0x40000040 ;  /* 0x4000004000077882 */ /* 0x000fe20000000000 */
[----:B------:R-:W-:Y:S02]  /*70e0*/  WARPGROUP.DEPBAR.LE gsb0, 0x0 ;  /* 0x00008000000079c5 */ /* 0x000fe40000010000 */
[----:B------:R-:W-:-:S07]  /*70f0*/  WARPGROUP.ARRIVE ;  /* 0x00000000000079c5 */ /* 0x000fce0000000000 */
        /* <DEDUP_REMOVED lines=18> */
[----:B------:R-:W-:Y:S01]  /*7220*/  UIADD3 UR8, UR8, 0x380, URZ ;  /* 0x0000038008087890 */ /* 0x000fe2000fffe03f */
[----:B------:R-:W-:Y:S02]  /*7230*/  WARPGROUP.DEPBAR.LE gsb0, 0x0 ;  /* 0x00008000000079c5 */ /* 0x000fe40000010000 */
[----:B------:R-:W-:-:S06]  /*7240*/  WARPGROUP.ARRIVE ;  /* 0x00000000000079c5 */ /* 0x000fcc0000000000 */
[----:B------:R-:W-:Y:S01]  /*7250*/  HGMMA.64x128x16.F32.BF16 R24, R160, gdesc[UR4].tnspB, R24, gsb0 ;  /* 0x41e00004a0187df0 */ /* 0x000fe20008001818 */
[----:B------:R-:W-:Y:S01]  /*7260*/  UMOV UR6, UR4 ;  /* 0x0000000400067c82 */ /* 0x000fe20008000000 */
[----:B------:R-:W-:Y:S01]  /*7270*/  UMOV UR7, UR5 ;  /* 0x0000000500077c82 */ /* 0x000fe20008000000 */
[----:B------:R-:W-:Y:S01]  /*7280*/  UIADD3 UR5, -UR38, URZ, URZ ;  /* 0x0000003f26057290 */ /* 0x000fe2000fffe13f */
[----:B------:R-:W-:Y:S01]  /*7290*/  IMAD.U32 R88, RZ, RZ, UR6 ;  /* 0x00000006ff587e24 */ /* 0x000fe2000f8e00ff */
[----:B------:R-:W-:Y:S01]  /*72a0*/  UMOV UR6, UR8 ;  /* 0x0000000800067c82 */ /* 0x000fe20008000000 */
[----:B------:R-:W-:Y:S01]  /*72b0*/  IMAD.U32 R89, RZ, RZ, UR7 ;  /* 0x00000007ff597e24 */ /* 0x000fe2000f8e00ff */
[----:B------:R-:W-:Y:S01]  /*72c0*/  UMOV UR7, 0x40000040 ;  /* 0x4000004000077882 */ /* 0x000fe20000000000 */
[----:B------:R-:W-:Y:S01]  /*72d0*/  UIMAD UR10, UR10, UR5, UR13 ;  /* 0x000000050a0a72a4 */ /* 0x000fe2000f8e020d */
[----:B------:R-:W-:Y:S01]  /*72e0*/  IMAD.WIDE R4, R188, 0x2, R88 ;  /* 0x00000002bc047825 */ /* 0x000fe200078e0258 */
[----:B------:R-:W-:-:S02]  /*72f0*/  ULDC.64 UR8, c[0x0][0xb90] ;  /* 0x0002e40000087ab9 */ /* 0x000fc40000000a00 */
[----:B------:R-:W-:Y:S01]  /*7300*/  USHF.R.S32.HI UR11, URZ, 0x1f, UR10 ;  /* 0x0000001f3f0b7899 */ /* 0x000fe2000801140a */
[----:B------:R-:W-:-:S04]  /*7310*/  IMAD.WIDE R88, R3, 0x2, R88 ;  /* 0x0000000203587825 */ /* 0x000fc800078e0258 */
[----:B------:R-:W-:Y:S01]  /*7320*/  @P0 FMUL.FTZ R3, R9, 0.69314718246459960938 ;  /* 0x3f31721809030820 */ /* 0x000fe20000410000 */
[C---:B------:R-:W-:Y:S01]  /*7330*/  IADD3 R97, P6, R4.reuse, 0x4060, RZ ;  /* 0x0000406004617810 */ /* 0x040fe20007fde0ff */
[----:B------:R-:W-:Y:S01]  /*7340*/  UIMAD UR5, UR11, UR8, URZ ;  /* 0x000000080b0572a4 */ /* 0x000fe2000f8e023f */
[C---:B------:R-:W-:Y:S01]  /*7350*/  LOP3.LUT R111, R4.reuse, 0x380, RZ, 0xc0, !PT ;  /* 0x00000380046f7812 */ /* 0x040fe200078ec0ff */
[----:B------:R-:W-:Y:S01]  /*7360*/  @P0 FFMA.FTZ R95, R3, R12, R0 ;  /* 0x0000000c035f0223 */ /* 0x000fe20000010000 */
[----:B------:R-:W-:Y:S01]  /*7370*/  IADD3 R3, P5, R4, 0x4040, RZ ;  /* 0x0000404004037810 */ /* 0x000fe20007fbe0ff */
[----:B------:R-:W-:Y:S01]  /*7380*/  UIMAD UR5, UR10, UR9, UR5 ;  /* 0x000000090a0572a4 */ /* 0x000fe2000f8e0205 */
[----:B------:R-:W-:Y:S02]  /*7390*/  LOP3.LUT R96, R97, 0x380, RZ, 0xc0, !PT ;  /* 0x0000038061607812 */ /* 0x000fe400078ec0ff */
[----:B------:R-:W-:Y:S01]  /*73a0*/  LOP3.LUT R0, R3, 0x380, RZ, 0xc0, !PT ;  /* 0x0000038003007812 */ /* 0x000fe200078ec0ff */
[----:B------:R-:W-:Y:S01]  /*73b0*/  IMAD.X R109, RZ, RZ, R5, P5 ;  /* 0x000000ffff6d7224 */ /* 0x000fe200028e0605 */
[----:B------:R-:W-:-:S02]  /*73c0*/  SHF.R.U64 R96, R96, 0x3, RZ ;  /* 0x0000000360607819 */ /* 0x000fc400000012ff */
[----:B------:R-:W-:Y:S02]  /*73d0*/  SHF.R.U64 R0, R0, 0x3, RZ ;  /* 0x0000000300007819 */ /* 0x000fe400000012ff */
[----:B------:R-:W-:Y:S02]  /*73e0*/  SHF.R.U64 R111, R111, 0x3, RZ ;  /* 0x000000036f6f7819 */ /* 0x000fe400000012ff */
[----:B------:R-:W-:Y:S02]  /*73f0*/  LOP3.LUT R108, R0, R3, RZ, 0x3c, !PT ;  /* 0x00000003006c7212 */ /* 0x000fe400078e3cff */
[----:B------:R-:W1:Y:S01]  /*7400*/  LDC R0, c[0x0][0xbe8] ;  /* 0x0002fa00ff007b82 */ /* 0x000e620000000800 */
[----:B------:R-:W-:Y:S02]  /*7410*/  IADD3 R9, P3, R4, 0x4000, RZ ;  /* 0x0000400004097810 */ /* 0x000fe40007f7e0ff */
[----:B------:R-:W-:Y:S01]  /*7420*/  LOP3.LUT R96, R96, R97, RZ, 0x3c, !PT ;  /* 0x0000006160607212 */ /* 0x000fe200078e3cff */
[--C-:B------:R-:W-:Y:S01]  /*7430*/  IMAD.X R97, RZ, RZ, R5.reuse, P6 ;  /* 0x000000ffff617224 */ /* 0x100fe200030e0605 */
[C---:B------:R-:W-:Y:S01]  /*7440*/  IADD3 R10, P4, R4.reuse, 0x4020, RZ ;  /* 0x00004020040a7810 */ /* 0x040fe20007f9e0ff */
[----:B------:R-:W-:Y:S01]  /*7450*/  IMAD.X R107, RZ, RZ, R5, P3 ;  /* 0x000000ffff6b7224 */ /* 0x000fe200018e0605 */
[----:B------:R-:W-:-:S02]  /*7460*/  IADD3 R6, P2, R4, 0x20, RZ ;  /* 0x0000002004067810 */ /* 0x000fc40007f5e0ff */
[C---:B------:R-:W-:Y:S01]  /*7470*/  IADD3 R7, P0, R4.reuse, 0x60, RZ ;  /* 0x0000006004077810 */ /* 0x040fe20007f1e0ff */
[--C-:B------:R-:W-:Y:S01]  /*7480*/  IMAD.X R105, RZ, RZ, R5.reuse, P4 ;  /* 0x000000ffff697224 */ /* 0x100fe200020e0605 */
[----:B---3--:R-:W-:Y:S01]  /*7490*/  IADD3 R8, P6, R4, 0x40, RZ ;  /* 0x0000004004087810 */ /* 0x008fe20007fde0ff */
[--C-:B------:R-:W-:Y:S01]  /*74a0*/  IMAD.X R103, RZ, RZ, R5.reuse, P2 ;  /* 0x000000ffff677224 */ /* 0x100fe200010e0605 */
[----:B------:R-:W-:Y:S01]  /*74b0*/  LOP3.LUT R110, R111, R4, RZ, 0x3c, !PT ;  /* 0x000000046f6e7212 */ /* 0x000fe200078e3cff */
[--C-:B------:R-:W-:Y:S01]  /*74c0*/  IMAD.MOV.U32 R111, RZ, RZ, R5.reuse ;  /* 0x000000ffff6f7224 */ /* 0x100fe200078e0005 */
[----:B------:R-:W-:Y:S01]  /*74d0*/  LOP3.LUT R4, R9, 0x380, RZ, 0xc0, !PT ;  /* 0x0000038009047812 */ /* 0x000fe200078ec0ff */
[----:B------:R-:W-:Y:S01]  /*74e0*/  IMAD.X R93, RZ, RZ, R5, P6 ;  /* 0x000000ffff5d7224 */ /* 0x000fe200030e0605 */
[----:B------:R-:W-:Y:S02]  /*74f0*/  IADD3.X R101, RZ, R5, RZ, P0, !PT ;  /* 0x00000005ff657210 */ /* 0x000fe400007fe4ff */
[----:B------:R-:W-:-:S02]  /*7500*/  LOP3.LUT R3, R6, 0x380, RZ, 0xc0, !PT ;  /* 0x0000038006037812 */ /* 0x000fc400078ec0ff */
[----:B------:R-:W-:Y:S02]  /*7510*/  SHF.R.U64 R4, R4, 0x3, RZ ;  /* 0x0000000304047819 */ /* 0x000fe400000012ff */
[----:B------:R-:W-:Y:S02]  /*7520*/  IADD3 R15, P0, R88, 0x2000, RZ ;  /* 0x00002000580f7810 */ /* 0x000fe40007f1e0ff */
[----:B-1----:R-:W-:Y:S02]  /*7530*/  ISETP.NE.AND P2, PT, R0, 0x1, PT ;  /* 0x000000010000780c */ /* 0x002fe40003f45270 */
[----:B------:R-:W-:Y:S02]  /*7540*/  SHF.R.U64 R3, R3, 0x3, RZ ;  /* 0x0000000303037819 */ /* 0x000fe400000012ff */
[----:B------:R-:W-:Y:S02]  /*7550*/  LOP3.LUT R106, R4, R9, RZ, 0x3c, !PT ;  /* 0x00000009046a7212 */ /* 0x000fe400078e3cff */
[----:B------:R-:W-:-:S02]  /*7560*/  LOP3.LUT R14, R15, 0x380, RZ, 0xc0, !PT ;  /* 0x000003800f0e7812 */ /* 0x000fc400078ec0ff */
[----:B------:R-:W-:Y:S02]  /*7570*/  LOP3.LUT R4, R7, 0x380, RZ, 0xc0, !PT ;  /* 0x0000038007047812 */ /* 0x000fe400078ec0ff */
[----:B------:R-:W-:Y:S02]  /*7580*/  LOP3.LUT R102, R3, R6, RZ, 0x3c, !PT ;  /* 0x0000000603667212 */ /* 0x000fe400078e3cff */
[----:B------:R-:W-:Y:S01]  /*7590*/  SHF.R.U64 R14, R14, 0x3, RZ ;  /* 0x000000030e0e7819 */ /* 0x000fe200000012ff */
[----:B------:R-:W1:Y:S01]  /*75a0*/  @P2 LDC R112, c[0x0][0xbec] ;  /* 0x0002fb00ff702b82 */ /* 0x000e620000000800 */
[----:B------:R-:W-:Y:S02]  /*75b0*/  LOP3.LUT R3, R8, 0x380, RZ, 0xc0, !PT ;  /* 0x0000038008037812 */ /* 0x000fe400078ec0ff */
[----:B------:R-:W-:Y:S02]  /*75c0*/  SHF.R.U64 R4, R4, 0x3, RZ ;  /* 0x0000000304047819 */ /* 0x000fe400000012ff */
[----:B------:R-:W-:Y:S01]  /*75d0*/  LOP3.LUT R14, R14, R15, RZ, 0x3c, !PT ;  /* 0x0000000f0e0e7212 */ /* 0x000fe200078e3cff */
[----:B------:R-:W-:Y:S01]  /*75e0*/  IMAD.X R15, RZ, RZ, R89, P0 ;  /* 0x000000ffff0f7224 */ /* 0x000fe200000e0659 */
[----:B------:R-:W-:-:S02]  /*75f0*/  SHF.R.U64 R3, R3, 0x3, RZ ;  /* 0x0000000303037819 */ /* 0x000fc400000012ff */
[----:B------:R-:W-:Y:S02]  /*7600*/  LOP3.LUT R100, R4, R7, RZ, 0x3c, !PT ;  /* 0x0000000704647212 */ /* 0x000fe400078e3cff */
[----:B------:R-:W-:Y:S02]  /*7610*/  IADD3 R4, P0, R88, 0x7000, RZ ;  /* 0x0000700058047810 */ /* 0x000fe40007f1e0ff */
[----:B------:R-:W-:Y:S02]  /*7620*/  LOP3.LUT R92, R3, R8, RZ, 0x3c, !PT ;  /* 0x00000008035c7212 */ /* 0x000fe400078e3cff */
[----:B------:R-:W-:Y:S02]  /*7630*/  LOP3.LUT R3, R4, 0x380, RZ, 0xc0, !PT ;  /* 0x0000038004037812 */ /* 0x000fe400078ec0ff */
[----:B------:R-:W-:Y:S02]  /*7640*/  MOV R110, R110 ;  /* 0x0000006e006e7202 */ /* 0x000fe40000000f00 */
[----:B------:R-:W3:Y:S01]  /*7650*/  @P2 LDC R111, c[0x0][0xbf0] ;  /* 0x0002fc00ff6f2b82 */ /* 0x000ee20000000800 */
[----:B------:R-:W-:-:S02]  /*7660*/  SHF.R.U64 R3, R3, 0x3, RZ ;  /* 0x0000000303037819 */ /* 0x000fc400000012ff */
[----:B------:R-:W-:Y:S02]  /*7670*/  LOP3.LUT R5, R10, 0x380, RZ, 0xc0, !PT ;  /* 0x000003800a057812 */ /* 0x000fe400078ec0ff */
[----:B------:R-:W-:Y:S01]  /*7680*/  LOP3.LUT R4, R3, R4, RZ, 0x3c, !PT ;  /* 0x0000000403047212 */ /* 0x000fe200078e3cff */
[----:B------:R-:W-:Y:S01]  /*7690*/  IMAD R3, RZ, RZ, -UR13 ;  /* 0x8000000dff037e24 */ /* 0x000fe2000f8e02ff */
[----:B------:R-:W-:Y:S02]  /*76a0*/  MOV R106, R106 ;  /* 0x0000006a006a7202 */ /* 0x000fe40000000f00 */
[----:B------:R-:W-:Y:S01]  /*76b0*/  SHF.R.U64 R5, R5, 0x3, RZ ;  /* 0x0000000305057819 */ /* 0x000fe200000012ff */
[----:B--2---:R-:W-:Y:S01]  /*76c0*/  IMAD R3, R114, R3, UR39 ;  /* 0x0000002772037e24 */ /* 0x004fe2000f8e0203 */
[----:B------:R-:W-:Y:S02]  /*76d0*/  MOV R107, R102 ;  /* 0x00000066006b7202 */ /* 0x000fe40000000f00 */
[----:B------:R-:W-:-:S02]  /*76e0*/  MOV R103, R92 ;  /* 0x0000005c00677202 */ /* 0x000fc40000000f00 */
[----:B------:R-:W2:Y:S01]  /*76f0*/  LDC.64 R92, c[0x0][0xb98] ;  /* 0x0002e600ff5c7b82 */ /* 0x000ea20000000a00 */
[----:B------:R-:W-:Y:S02]  /*7700*/  MOV R96, R96 ;  /* 0x0000006000607202 */ /* 0x000fe40000000f00 */
[----:B------:R-:W-:Y:S02]  /*7710*/  LOP3.LUT R104, R5, R10, RZ, 0x3c, !PT ;  /* 0x0000000a05687212 */ /* 0x000fe400078e3cff */
[----:B------:R-:W-:Y:S01]  /*7720*/  MOV R97, R108 ;  /* 0x0000006c00617202 */ /* 0x000fe20000000f00 */
[----:B------:R-:W-:Y:S01]  /*7730*/  IMAD.U32 R108, RZ, RZ, UR12 ;  /* 0x0000000cff6c7e24 */ /* 0x000fe2000f8e00ff */
[----:B------:R-:W-:Y:S01]  /*7740*/  MOV R104, R104 ;  /* 0x0000006800687202 */ /* 0x000fe20000000f00 */
[----:B------:R-:W-:Y:S01]  /*7750*/  IMAD R109, R3, 0x80, R187 ;  /* 0x00000080036d7824 */ /* 0x000fe200078e02bb */
[----:B------:R-:W-:Y:S01]  /*7760*/  MOV R100, R100 ;  /* 0x0000006400647202 */ /* 0x000fe20000000f00 */
[----:B------:R-:W-:Y:S01]  /*7770*/  @!P1 VIADD R105, R108, 0x34860 ;  /* 0x000348606c699836 */ /* 0x000fe20000000000 */
[C---:B------:R-:W-:Y:S01]  /*7780*/  IADD3 R21, P6, R88.reuse, 0x1000, RZ ;  /* 0x0000100058157810 */ /* 0x040fe20007fde0ff */
[----:B-1----:R-:W-:Y:S01]  /*7790*/  @P2 IMAD.HI.U32 R102, R109, R112, RZ ;  /* 0x000000706d662227 */ /* 0x002fe200078e00ff */
[----:B------:R-:W-:Y:S01]  /*77a0*/  USHF.R.S32.HI UR12, URZ, 0x1f, UR38 ;  /* 0x0000001f3f0c7899 */ /* 0x000fe20008011426 */
[----:B------:R-:W-:-:S02]  /*77b0*/  LOP3.LUT R5, R88, 0x380, RZ, 0xc0, !PT ;  /* 0x0000038058057812 */ /* 0x000fc400078ec0ff */
[----:B------:R-:W-:Y:S01]  /*77c0*/  @!P1 PRMT R105, RZ, 0x654, R105 ;  /* 0x00000654ff699816 */ /* 0x000fe20000000069 */
[----:B------:R-:W-:Y:S01]  /*77d0*/  IMAD.MOV.U32 R101, RZ, RZ, R109 ;  /* 0x000000ffff657224 */ /* 0x000fe200078e006d */
[----:B---3--:R-:W-:Y:S02]  /*77e0*/  @P2 SHF.R.U32.HI R101, RZ, R111, R102 ;  /* 0x0000006fff652219 */ /* 0x008fe40000011666 */
[----:B------:R-:W-:Y:S02]  /*77f0*/  LOP3.LUT R20, R21, 0x380, RZ, 0xc0, !PT ;  /* 0x0000038015147812 */ /* 0x000fe400078ec0ff */
[----:B------:R-:W-:Y:S02]  /*7800*/  SHF.R.U64 R5, R5, 0x3, RZ ;  /* 0x0000000305057819 */ /* 0x000fe400000012ff */
[----:B------:R-:W-:Y:S02]  /*7810*/  SHF.R.U64 R20, R20, 0x3, RZ ;  /* 0x0000000314147819 */ /* 0x000fe400000012ff */
[----:B------:R-:W-:-:S02]  /*7820*/  IADD3 R13, P3, R88, 0x3000, RZ ;  /* 0x00003000580d7810 */ /* 0x000fc40007f7e0ff */
[----:B------:R-:W-:Y:S02]  /*7830*/  LOP3.LUT R20, R20, R21, RZ, 0x3c, !PT ;  /* 0x0000001514147212 */ /* 0x000fe400078e3cff */
[----:B------:R-:W-:Y:S02]  /*7840*/  IADD3.X R21, RZ, R89, RZ, P6, !PT ;  /* 0x00000059ff157210 */ /* 0x000fe400037fe4ff */
[C---:B0-----:R-:W-:Y:S02]  /*7850*/  IADD3 R11, P4, R88.reuse, 0x4000, RZ ;  /* 0x00004000580b7810 */ /* 0x041fe40007f9e0ff */
[C---:B------:R-:W-:Y:S02]  /*7860*/  IADD3 R9, P5, R88.reuse, 0x5000, RZ ;  /* 0x0000500058097810 */ /* 0x040fe40007fbe0ff */
[----:B------:R-:W-:Y:S01]  /*7870*/  IADD3 R7, P6, R88, 0x6000, RZ ;  /* 0x0000600058077810 */ /* 0x000fe20007fde0ff */
[----:B------:R-:W-:Y:S02]  /*7880*/  WARPGROUP.DEPBAR.LE gsb0, 0x0 ;  /* 0x00008000000079c5 */ /* 0x000fe40000010000 */
[----:B------:R-:W-:Y:S01]  /*7890*/  WARPGROUP.ARRIVE ;  /* 0x00000000000079c5 */ /* 0x000fe20000000000 */
[----:B------:R-:W-:-:S02]  /*78a0*/  LOP3.LUT R88, R5, R88, RZ, 0x3c, !PT ;  /* 0x0000005805587212 */ /* 0x000fc400078e3cff */
[----:B------:R-:W-:Y:S02]  /*78b0*/  IADD3.X R5, RZ, R89, RZ, P0, !PT ;  /* 0x00000059ff057210 */ /* 0x000fe400007fe4ff */
[----:B------:R-:W-:Y:S01]  /*78c0*/  LOP3.LUT R12, R13, 0x380, RZ, 0xc0, !PT ;  /* 0x000003800d0c7812 */ /* 0x000fe200078ec0ff */
[----:B------:R-:W-:Y:S01]  /*78d0*/  HGMMA.64x128x16.F32.BF16 R24, R164, gdesc[UR4].tnspB, R24, gsb0 ;  /* 0x41e00004a4187df0 */ /* 0x000fe20008001818 */
[----:B------:R-:W-:Y:S01]  /*78e0*/  UIMAD.WIDE.U32 UR6, UR10, UR8, URZ ;  /* 0x000000080a0672a5 */ /* 0x000fe2000f8e003f */
[----:B------:R-:W-:Y:S02]  /*78f0*/  LOP3.LUT R6, R7, 0x380, RZ, 0xc0, !PT ;  /* 0x0000038007067812 */ /* 0x000fe400078ec0ff */
[----:B------:R-:W-:Y:S01]  /*7900*/  SHF.R.U64 R12, R12, 0x3, RZ ;  /* 0x000000030c0c7819 */ /* 0x000fe200000012ff */
[----:B------:R-:W-:Y:S01]  /*7910*/  ULDC.64 UR8, c[0x0][0xae8] ;  /* 0x0002ba0000087ab9 */ /* 0x000fe20000000a00 */
[----:B------:R-:W-:Y:S01]  /*7920*/  SHF.R.U64 R6, R6, 0x3, RZ ;  /* 0x0000000306067819 */ /* 0x000fe200000012ff */
[----:B------:R-:W-:Y:S01]  /*7930*/  IMAD.U32 R90, RZ, RZ, UR6 ;  /* 0x00000006ff5a7e24 */ /* 0x000fe2000f8e00ff */
[----:B------:R-:W-:-:S02]  /*7940*/  UIADD3 UR6, UR7, UR5, URZ ;  /* 0x0000000507067290 */ /* 0x000fc4000fffe03f */
[----:B------:R-:W-:Y:S01]  /*7950*/  IMAD.U32 R91, RZ, RZ, UR7 ;  /* 0x00000007ff5b7e24 */ /* 0x000fe2000f8e00ff */
[----:B------:R-:W-:Y:S01]  /*7960*/  LOP3.LUT R12, R12, R13, RZ, 0x3c, !PT ;  /* 0x0000000d0c0c7212 */ /* 0x000fe200078e3cff */
[----:B------:R-:W-:Y:S01]  /*7970*/  ULDC UR5, c[0x0][0xa88] ;  /* 0x0002a20000057ab9 */ /* 0x000fe20000000800 */
[----:B------:R-:W-:Y:S01]  /*7980*/  IMAD.X R13, RZ, RZ, R89, P3 ;  /* 0x000000ffff0d7224 */ /* 0x000fe200018e0659 */
[----:B------:R-:W-:Y:S01]  /*7990*/  LOP3.LUT R10, R11, 0x380, RZ, 0xc0, !PT ;  /* 0x000003800b0a7812 */ /* 0x000fe200078ec0ff */
[----:B------:R-:W-:Y:S01]  /*79a0*/  IMAD.U32 R91, RZ, RZ, UR6 ;  /* 0x00000006ff5b7e24 */ /* 0x000fe2000f8e00ff */
[----:B------:R-:W-:Y:S01]  /*79b0*/  ULDC.64 UR6, c[0x0][0xb88] ;  /* 0x0002e20000067ab9 */ /* 0x000fe20000000a00 */
[----:B------:R-:W-:Y:S01]  /*79c0*/  LOP3.LUT R8, R9, 0x380, RZ, 0xc0, !PT ;  /* 0x0000038009087812 */ /* 0x000fe200078ec0ff */
[----:B--2---:R-:W-:Y:S01]  /*79d0*/  IMAD.WIDE.U32 R90, R92, UR38, R90 ;  /* 0x000000265c5a7c25 */ /* 0x004fe2000f8e005a */
[----:B------:R-:W-:Y:S02]  /*79e0*/  LOP3.LUT R6, R6, R7, RZ, 0x3c, !PT ;  /* 0x0000000706067212 */ /* 0x000fe400078e3cff */
[----:B------:R-:W-:Y:S01]  /*79f0*/  SHF.R.U64 R10, R10, 0x3, RZ ;  /* 0x000000030a0a7819 */ /* 0x000fe200000012ff */
[----:B------:R-:W-:Y:S01]  /*7a00*/  IMAD.X R7, RZ, RZ, R89, P6 ;  /* 0x000000ffff077224 */ /* 0x000fe200030e0659 */
[----:B------:R-:W-:-:S02]  /*7a10*/  SHF.R.U64 R8, R8, 0x3, RZ ;  /* 0x0000000308087819 */ /* 0x000fc400000012ff */
[----:B------:R-:W-:Y:S01]  /*7a20*/  LOP3.LUT R10, R10, R11, RZ, 0x3c, !PT ;  /* 0x0000000b0a0a7212 */ /* 0x000fe200078e3cff */
[--C-:B------:R-:W-:Y:S01]  /*7a30*/  IMAD.X R11, RZ, RZ, R89.reuse, P4 ;  /* 0x000000ffff0b7224 */ /* 0x100fe200020e0659 */
[----:B------:R-:W-:Y:S01]  /*7a40*/  LOP3.LUT R8, R8, R9, RZ, 0x3c, !PT ;  /* 0x0000000908087212 */ /* 0x000fe200078e3cff */
[----:B------:R-:W-:Y:S01]  /*7a50*/  IMAD.X R9, RZ, RZ, R89, P5 ;  /* 0x000000ffff097224 */ /* 0x000fe200028e0659 */
[----:B------:R-:W-:Y:S02]  /*7a60*/  UIADD3 UR4, UR4, 0x34820, URZ ;  /* 0x0003482004047890 */ /* 0x000fe4000fffe03f */
[----:B------:R-:W-:Y:S01]  /*7a70*/  UIADD3 UR36, UR36, 0x1, URZ ;  /* 0x0000000124247890 */ /* 0x000fe2000fffe03f */
[----:B------:R-:W-:Y:S02]  /*7a80*/  WARPGROUP.DEPBAR.LE gsb0, 0x0 ;  /* 0x00008000000079c5 */ /* 0x000fe40000010000 */
[----:B------:R0:W-:Y:S01]  /*7a90*/  @!P1 SYNCS.ARRIVE.TRANS64.RED.A1T0 RZ, [R105+URZ], RZ ;  /* 0x000000ff69ff99a7 */ /* 0x0001e2000810043f */
[-C--:B----4-:R-:W-:Y:S01]  /*7aa0*/  FMUL.FTZ R25, R25, R99.reuse ;  /* 0x0000006319197220 */ /* 0x090fe20000410000 */
        /* <DEDUP_REMOVED lines=31> */
[----:B------:R-:W-:Y:S01]  /*7ca0*/  IADD3 R99, -R101, RZ, RZ ;  /* 0x000000ff65637210 */ /* 0x000fe20007ffe1ff */
[-C--:B------:R-:W-:Y:S01]  /*7cb0*/  FMUL.FTZ R27, R27, R98.reuse ;  /* 0x000000621b1b7220 */ /* 0x080fe20000410000 */
[----:B------:R-:W-:Y:S01]  /*7cc0*/  FMUL.FTZ R26, R26, R98 ;  /* 0x000000621a1a7220 */ /* 0x000fe20000410000 */
[----:B------:R-:W-:Y:S01]  /*7cd0*/  F2FP.BF16.F32.PACK_AB R24, R25, R24 ;  /* 0x000000181918723e */ /* 0x000fe200000010ff */
[----:B------:R-:W-:-:S02]  /*7ce0*/  IMAD R36, R92, UR12, RZ ;  /* 0x0000000c5c247c24 */ /* 0x000fc4000f8e02ff */
[----:B------:R-:W-:Y:S01]  /*7cf0*/  FMUL.FTZ R31, R31, R98 ;  /* 0x000000621f1f7220 */ /* 0x000fe20000410000 */
[----:B------:R-:W-:Y:S01]  /*7d00*/  IMAD R99, R0, R99, R109 ;  /* 0x0000006300637224 */ /* 0x000fe200078e026d */
[----:B------:R-:W-:Y:S01]  /*7d10*/  F2FP.BF16.F32.PACK_AB R25, R27, R26 ;  /* 0x0000001a1b19723e */ /* 0x000fe200000010ff */
[----:B------:R-:W-:Y:S01]  /*7d20*/  FMUL.FTZ R30, R30, R98 ;  /* 0x000000621e1e7220 */ /* 0x000fe20000410000 */
[----:B------:R-:W-:Y:S01]  /*7d30*/  F2FP.BF16.F32.PACK_AB R26, R29, R28 ;  /* 0x0000001c1d1a723e */ /* 0x000fe200000010ff */
[----:B------:R-:W-:Y:S01]  /*7d40*/  IMAD R93, R93, UR38, R36 ;  /* 0x000000265d5d7c24 */ /* 0x000fe2000f8e0224 */
[----:B------:R-:W-:Y:S01]  /*7d50*/  F2FP.BF16.F32.PACK_AB R28, R33, R32 ;  /* 0x00000020211c723e */ /* 0x000fe200000010ff */
[-C--:B------:R-:W-:Y:S01]  /*7d60*/  FMUL.FTZ R39, R39, R98.reuse ;  /* 0x0000006227277220 */ /* 0x080fe20000410000 */
[----:B------:R-:W-:Y:S01]  /*7d70*/  SHF.R.S32.HI R32, RZ, 0x1f, R99 ;  /* 0x0000001fff207819 */ /* 0x000fe20000011463 */
[-C--:B------:R-:W-:Y:S01]  /*7d80*/  FMUL.FTZ R38, R38, R98.reuse ;  /* 0x0000006226267220 */ /* 0x080fe20000410000 */
[----:B------:R-:W-:Y:S01]  /*7d90*/  SHF.R.S32.HI R33, RZ, 0x1f, R101 ;  /* 0x0000001fff217819 */ /* 0x000fe20000011465 */
[----:B------:R-:W-:Y:S01]  /*7da0*/  FMUL.FTZ R35, R35, R98 ;  /* 0x0000006223237220 */ /* 0x000fe20000410000 */
[----:B------:R-:W-:Y:S01]  /*7db0*/  IADD3 R36, P0, R101, R90, RZ ;  /* 0x0000005a65247210 */ /* 0x000fe20007f1e0ff */
[----:B------:R-:W-:Y:S01]  /*7dc0*/  IMAD R32, R32, UR6, RZ ;  /* 0x0000000620207c24 */ /* 0x000fe2000f8e02ff */
[----:B------:R-:W-:Y:S01]  /*7dd0*/  F2FP.BF16.F32.PACK_AB R27, R31, R30 ;  /* 0x0000001e1f1b723e */ /* 0x000fe200000010ff */
[----:B------:R-:W-:Y:S01]  /*7de0*/  BAR.SYNC.DEFER_BLOCKING 0x1, 0x100 ;  /* 0x0044000000007b1d */ /* 0x000fe20000010000 */
[----:B------:R-:W-:Y:S01]  /*7df0*/  F2FP.BF16.F32.PACK_AB R30, R37, R102 ;  /* 0x00000066251e723e */ /* 0x000fe200000010ff */
[-C--:B------:R-:W-:Y:S01]  /*7e00*/  FMUL.FTZ R34, R34, R98.reuse ;  /* 0x0000006222227220 */ /* 0x080fe20000410000 */
[----:B------:R-:W-:Y:S01]  /*7e10*/  IADD3.X R37, R33, R91, R93, P0, !PT ;  /* 0x0000005b21257210 */ /* 0x000fe200007fe45d */
[----:B------:R-:W-:Y:S01]  /*7e20*/  FMUL.FTZ R43, R43, R98 ;  /* 0x000000622b2b7220 */ /* 0x000fe20000410000 */
[----:B------:R-:W-:Y:S01]  /*7e30*/  F2FP.BF16.F32.PACK_AB R31, R39, R38 ;  /* 0x00000026271f723e */ /* 0x000fe200000010ff */
[----:B------:R-:W-:Y:S01]  /*7e40*/  IMAD R39, R99, UR7, R32 ;  /* 0x0000000763277c24 */ /* 0x000fe2000f8e0220 */
[----:B------:R-:W-:Y:S01]  /*7e50*/  F2FP.BF16.F32.PACK_AB R32, R41, R40 ;  /* 0x000000282920723e */ /* 0x000fe200000010ff */
[----:B------:R-:W-:-:S04]  /*7e60*/  IMAD.WIDE.U32 R36, R99, UR6, R36 ;  /* 0x0000000663247c25 */ /* 0x000fc8000f8e0024 */
[-C--:B------:R-:W-:Y:S01]  /*7e70*/  FMUL.FTZ R42, R42, R98.reuse ;  /* 0x000000622a2a7220 */ /* 0x080fe20000410000 */
[-C--:B------:R-:W-:Y:S01]  /*7e80*/  FMUL.FTZ R47, R47, R98.reuse ;  /* 0x000000622f2f7220 */ /* 0x080fe20000410000 */
[-C--:B------:R-:W-:Y:S01]  /*7e90*/  FMUL.FTZ R46, R46, R98.reuse ;  /* 0x000000622e2e7220 */ /* 0x080fe20000410000 */
[----:B------:R-:W-:Y:S01]  /*7ea0*/  IMAD R41, R3, 0x80, R186 ;  /* 0x0000008003297824 */ /* 0x000fe200078e02ba */
[----:B------:R-:W-:Y:S01]  /*7eb0*/  ULDC.64 UR6, c[0x0][0xb50] ;  /* 0x0002d40000067ab9 */ /* 0x000fe20000000a00 */
[----:B------:R-:W-:Y:S01]  /*7ec0*/  IMAD R92, R0, UR5, RZ ;  /* 0x00000005005c7c24 */ /* 0x000fe2000f8e02ff */
[----:B------:R-:W-:Y:S01]  /*7ed0*/  LOP3.LUT P0, RZ, R23, 0x3, RZ, 0xc0, !PT ;  /* 0x0000000317ff7812 */ /* 0x000fe2000780c0ff */
[-C--:B------:R-:W-:Y:S01]  /*7ee0*/  FMUL.FTZ R51, R51, R98.reuse ;  /* 0x0000006233337220 */ /* 0x080fe20000410000 */
[-C--:B------:R-:W-:Y:S01]  /*7ef0*/  FMUL.FTZ R50, R50, R98.reuse ;  /* 0x0000006232327220 */ /* 0x080fe20000410000 */
[-C--:B------:R-:W-:Y:S01]  /*7f00*/  FMUL.FTZ R55, R55, R98.reuse ;  /* 0x0000006237377220 */ /* 0x080fe20000410000 */
[----:B------:R-:W-:Y:S01]  /*7f10*/  FMUL.FTZ R54, R54, R98 ;  /* 0x0000006236367220 */ /* 0x000fe20000410000 */
[----:B------:R-:W-:Y:S01]  /*7f20*/  F2FP.BF16.F32.PACK_AB R29, R35, R34 ;  /* 0x00000022231d723e */ /* 0x000fe200000010ff */
[-C--:B------:R-:W-:Y:S01]  /*7f30*/  FMUL.FTZ R59, R59, R98.reuse ;  /* 0x000000623b3b7220 */ /* 0x080fe20000410000 */
[-C--:B------:R-:W-:Y:S01]  /*7f40*/  FMUL.FTZ R58, R58, R98.reuse ;  /* 0x000000623a3a7220 */ /* 0x080fe20000410000 */
[-C--:B------:R-:W-:Y:S01]  /*7f50*/  FMUL.FTZ R63, R63, R98.reuse ;  /* 0x000000623f3f7220 */ /* 0x080fe20000410000 */
[----:B------:R1:W-:Y:S01]  /*7f60*/  STSM.16.M88.4 [R110], R24 ;  /* 0x000000186e007844 */ /* 0x0003e20000000200 */
[----:B------:R-:W-:Y:S01]  /*7f70*/  FMUL.FTZ R62, R62, R98 ;  /* 0x000000623e3e7220 */ /* 0x000fe20000410000 */
[----:B------:R-:W-:Y:S01]  /*7f80*/  F2FP.BF16.F32.PACK_AB R33, R43, R42 ;  /* 0x0000002a2b21723e */ /* 0x000fe200000010ff */
[----:B------:R-:W-:Y:S01]  /*7f90*/  FMUL.FTZ R67, R67, R98 ;  /* 0x0000006243437220 */ /* 0x000fe20000410000 */
[----:B------:R-:W-:Y:S01]  /*7fa0*/  F2FP.BF16.F32.PACK_AB R34, R45, R44 ;  /* 0x0000002c2d22723e */ /* 0x000fe200000010ff */
[----:B------:R-:W-:Y:S01]  /*7fb0*/  FMUL.FTZ R66, R66, R98 ;  /* 0x0000006242427220 */ /* 0x000fe20000410000 */
[----:B------:R-:W-:Y:S01]  /*7fc0*/  F2FP.BF16.F32.PACK_AB R35, R47, R46 ;  /* 0x0000002e2f23723e */ /* 0x000fe200000010ff */
        /* <DEDUP_REMOVED lines=8> */
[C---:B------:R-:W-:Y:S01]  /*8050*/  ISETP.GE.OR P1, PT, R41.reuse, R92, P0 ;  /* 0x0000005c2900720c */ /* 0x040fe20000726670 */
[----:B-1----:R-:W-:-:S02]  /*8060*/  VIADD R25, R41, 0x8 ;  /* 0x0000000829197836 */ /* 0x002fc40000000000 */
[-C--:B------:R-:W-:Y:S01]  /*8070*/  FMUL.FTZ R87, R87, R98.reuse ;  /* 0x0000006257577220 */ /* 0x080fe20000410000 */
[----:B------:R-:W-:Y:S01]  /*8080*/  IMAD.IADD R27, R37, 0x1, R39 ;  /* 0x00000001251b7824 */ /* 0x000fe200078e0227 */
[----:B------:R-:W-:Y:S01]  /*8090*/  LEA R37, P3, R36, UR6, 0x2 ;  /* 0x0000000624257c11 */ /* 0x000fe2000f8610ff */
[----:B------:R-:W-:Y:S01]  /*80a0*/  FMUL.FTZ R86, R86, R98 ;  /* 0x0000006256567220 */ /* 0x000fe20000410000 */
[----:B------:R-:W-:Y:S01]  /*80b0*/  ISETP.GE.OR P0, PT, R25, R92, P0 ;  /* 0x0000005c1900720c */ /* 0x000fe20000706670 */
[----:B------:R1:W-:Y:S01]  /*80c0*/  STSM.16.M88.4 [R107], R28 ;  /* 0x0000001c6b007844 */ /* 0x0003e20000000200 */
[----:B------:R-:W-:Y:S02]  /*80d0*/  LEA.HI.X R36, R36, UR7, R27, 0x2, P3 ;  /* 0x0000000724247c11 */ /* 0x000fe400098f141b */
[----:B------:R-:W-:Y:S01]  /*80e0*/  F2FP.BF16.F32.PACK_AB R24, R49, R48 ;  /* 0x000000303118723e */ /* 0x000fe200000010ff */
[----:B------:R2:W-:Y:S01]  /*80f0*/  STSM.16.M88.4 [R103], R32 ;  /* 0x0000002067007844 */ /* 0x0005e20000000200 */
[----:B------:R-:W-:-:S02]  /*8100*/  F2FP.BF16.F32.PACK_AB R25, R51, R50 ;  /* 0x000000323319723e */ /* 0x000fc400000010ff */
[----:B------:R-:W-:Y:S02]  /*8110*/  F2FP.BF16.F32.PACK_AB R26, R53, R52 ;  /* 0x00000034351a723e */ /* 0x000fe400000010ff */
[----:B------:R-:W-:Y:S01]  /*8120*/  F2FP.BF16.F32.PACK_AB R27, R55, R54 ;  /* 0x00000036371b723e */ /* 0x000fe200000010ff */
[----:B------:R-:W-:Y:S01]  /*8130*/  SHFL.IDX PT, R52, R37, RZ, 0x1c1f ;  /* 0x001c1fff25347589 */ /* 0x000fe200000e0000 */
[----:B------:R-:W-:Y:S02]  /*8140*/  F2FP.BF16.F32.PACK_AB R72, R73, R72 ;  /* 0x000000484948723e */ /* 0x000fe400000010ff */
[----:B------:R-:W-:Y:S01]  /*8150*/  F2FP.BF16.F32.PACK_AB R73, R75, R74 ;  /* 0x0000004a4b49723e */ /* 0x000fe200000010ff */
[----:B------:R-:W-:Y:S01]  /*8160*/  STSM.16.M88.4 [R100], R24 ;  /* 0x0000001864007844 */ /* 0x000fe20000000200 */
[----:B------:R-:W-:Y:S02]  /*8170*/  F2FP.BF16.F32.PACK_AB R80, R81, R80 ;  /* 0x000000505150723e */ /* 0x000fe400000010ff */
[----:B-1----:R-:W-:Y:S01]  /*8180*/  F2FP.BF16.F32.PACK_AB R28, R57, R56 ;  /* 0x00000038391c723e */ /* 0x002fe200000010ff */
[----:B------:R-:W1:Y:S01]  /*8190*/  SHFL.IDX PT, R53, R36, RZ, 0x1c1f ;  /* 0x001c1fff24357589 */ /* 0x000e6200000e0000 */
[----:B------:R-:W-:Y:S01]  /*81a0*/  F2FP.BF16.F32.PACK_AB R29, R59, R58 ;  /* 0x0000003a3b1d723e */ /* 0x000fe200000010ff */
[----:B------:R-:W3:Y:S01]  /*81b0*/  @P2 LDC R57, c[0x0][0xbec] ;  /* 0x0002fb00ff392b82 */ /* 0x000ee20000000800 */
[----:B------:R-:W-:Y:S01]  /*81c0*/  F2FP.BF16.F32.PACK_AB R30, R61, R60 ;  /* 0x0000003c3d1e723e */ /* 0x000fe200000010ff */
[----:B------:R-:W-:Y:S01]  /*81d0*/  SHFL.IDX PT, R54, R37, 0x1, 0x1c1f ;  /* 0x003c1f0025367f89 */ /* 0x000fe200000e0000 */
[----:B------:R-:W-:-:S02]  /*81e0*/  F2FP.BF16.F32.PACK_AB R31, R63, R62 ;  /* 0x0000003e3f1f723e */ /* 0x000fc400000010ff */
[----:B--2---:R-:W-:Y:S01]  /*81f0*/  F2FP.BF16.F32.PACK_AB R32, R65, R64 ;  /* 0x000000404120723e */ /* 0x004fe200000010ff */
[----:B------:R-:W2:Y:S01]  /*8200*/  SHFL.IDX PT, R55, R36, 0x1, 0x1c1f ;  /* 0x003c1f0024377f89 */ /* 0x000ea200000e0000 */
[----:B------:R-:W-:Y:S01]  /*8210*/  F2FP.BF16.F32.PACK_AB R33, R67, R66 ;  /* 0x000000424321723e */ /* 0x000fe200000010ff */
[----:B------:R-:W4:Y:S01]  /*8220*/  @P2 LDC R56, c[0x0][0xbf0] ;  /* 0x0002fc00ff382b82 */ /* 0x000f220000000800 */
[----:B------:R-:W-:Y:S01]  /*8230*/  F2FP.BF16.F32.PACK_AB R34, R69, R68 ;  /* 0x000000444522723e */ /* 0x000fe200000010ff */
[----:B------:R0:W-:Y:S01]  /*8240*/  STSM.16.M88.4 [R106], R28 ;  /* 0x0000001c6a007844 */ /* 0x0001e20000000200 */
[----:B------:R-:W-:Y:S02]  /*8250*/  F2FP.BF16.F32.PACK_AB R35, R71, R70 ;  /* 0x000000464723723e */ /* 0x000fe400000010ff */
[----:B------:R-:W-:Y:S02]  /*8260*/  F2FP.BF16.F32.PACK_AB R74, R77, R76 ;  /* 0x0000004c4d4a723e */ /* 0x000fe400000010ff */
[----:B------:R-:W-:Y:S01]  /*8270*/  F2FP.BF16.F32.PACK_AB R75, R79, R78 ;  /* 0x0000004e4f4b723e */ /* 0x000fe200000010ff */
[----:B------:R-:W-:Y:S01]  /*8280*/  STSM.16.M88.4 [R104], R32 ;  /* 0x0000002068007844 */ /* 0x000fe20000000200 */
[----:B------:R-:W-:-:S02]  /*8290*/  F2FP.BF16.F32.PACK_AB R81, R83, R82 ;  /* 0x000000525351723e */ /* 0x000fc400000010ff */
[----:B------:R-:W-:Y:S01]  /*82a0*/  F2FP.BF16.F32.PACK_AB R82, R85, R84 ;  /* 0x000000545552723e */ /* 0x000fe200000010ff */
[----:B------:R-:W-:Y:S01]  /*82b0*/  STSM.16.M88.4 [R97], R72 ;  /* 0x0000004861007844 */ /* 0x000fe20000000200 */
[----:B------:R-:W-:-:S05]  /*82c0*/  F2FP.BF16.F32.PACK_AB R83, R87, R86 ;  /* 0x000000565753723e */ /* 0x000fca00000010ff */
[----:B------:R-:W-:Y:S01]  /*82d0*/  STSM.16.M88.4 [R96], R80 ;  /* 0x0000005060007844 */ /* 0x000fe20000000200 */
[----:B------:R-:W-:Y:S01]  /*82e0*/  BAR.SYNC.DEFER_BLOCKING 0x1, 0x100 ;  /* 0x0044000000007b1d */ /* 0x000fe20000010000 */
[----:B------:R-:W-:Y:S02]  /*82f0*/  UIMAD UR5, UR11, UR8, URZ ;  /* 0x000000080b0572a4 */ /* 0x000fe4000f8e023f */
[----:B------:R-:W-:Y:S02]  /*8300*/  UIMAD.WIDE.U32 UR6, UR10, UR8, URZ ;  /* 0x000000080a0672a5 */ /* 0x000fe4000f8e003f */
[----:B------:R-:W-:-:S03]  /*8310*/  UIMAD UR5, UR10, UR9, UR5 ;  /* 0x000000090a0572a4 */ /* 0x000fc6000f8e0205 */
[----:B------:R-:W-:Y:S01]  /*8320*/  ULDC.64 UR8, c[0x0][0xaf0] ;  /* 0x0002bc0000087ab9 */ /* 0x000fe20000000a00 */
[----:B-1----:R1:W-:Y:S04]  /*8330*/  @!P1 ST.E desc[UR60][R52.64], R95 ;  /* 0x0000005f34009985 */ /* 0x0023e8000c10193c */
[----:B--2---:R2:W-:Y:S04]  /*8340*/  @!P0 ST.E desc[UR60][R54.64], R94 ;  /* 0x0000005e36008985 */ /* 0x0045e8000c10193c */
[----:B0-----:R3:W5:Y:S01]  /*8350*/  LD.E.128 R28, desc[UR60][R4.64] ;  /* 0x0000003c041c7980 */ /* 0x001762000c101d00 */
[----:B-1----:R-:W-:Y:S01]  /*8360*/  IMAD R52, R18, 0x20, R22 ;  /* 0x0000002012347824 */ /* 0x002fe200078e0216 */
[----:B------:R-:W-:-:S02]  /*8370*/  UIADD3 UR7, UR7, UR5, URZ ;  /* 0x0000000507077290 */ /* 0x000fc4000fffe03f */
[----:B------:R0:W5:Y:S01]  /*8380*/  LD.E.128 R32, desc[UR60][R6.64] ;  /* 0x0000003c06207980 */ /* 0x000162000c101d00 */
[----:B--2---:R-:W1:Y:S01]  /*8390*/  LDC.64 R54, c[0x0][0xae0] ;  /* 0x0002b800ff367b82 */ /* 0x004e620000000a00 */
[----:B------:R-:W-:Y:S02]  /*83a0*/  IMAD R52, R3, 0x80, R52 ;  /* 0x0000008003347824 */ /* 0x000fe400078e0234 */
[----:B------:R-:W5:Y:S02]  /*83b0*/  LD.E.128 R88, desc[UR60][R88.64] ;  /* 0x0000003c58587980 */ /* 0x000f64000c101d00 */
[----:B---3--:R-:W-:Y:S01]  /*83c0*/  @P2 IMAD.HI.U32 R5, R52, R57, RZ ;  /* 0x0000003934052227 */ /* 0x008fe200078e00ff */
[----:B------:R-:W-:Y:S01]  /*83d0*/  MOV R4, R52 ;  /* 0x0000003400047202 */ /* 0x000fe20000000f00 */
[----:B------:R-:W-:Y:S01]  /*83e0*/  UIMAD UR5, UR12, UR8, URZ ;  /* 0x000000080c0572a4 */ /* 0x000fe2000f8e023f */
[----:B------:R-:W5:Y:S02]  /*83f0*/  LD.E.128 R40, desc[UR60][R20.64] ;  /* 0x0000003c14287980 */ /* 0x000f64000c101d00 */
[----:B----4-:R-:W-:Y:S01]  /*8400*/  @P2 SHF.R.U32.HI R4, RZ, R56, R5 ;  /* 0x00000038ff042219 */ /* 0x010fe20000011605 */
[----:B------:R-:W-:Y:S01]  /*8410*/  UIMAD UR5, UR38, UR9, UR5 ;  /* 0x00000009260572a4 */ /* 0x000fe2000f8e0205 */
[----:B------:R-:W5:Y:S01]  /*8420*/  LD.E.128 R36, desc[UR60][R14.64] ;  /* 0x0000003c0e247980 */ /* 0x000f62000c101d00 */
[----:B------:R-:W-:Y:S01]  /*8430*/  UIMAD.WIDE.U32 UR6, UR38, UR8, UR6 ;  /* 0x00000008260672a5 */ /* 0x000fe2000f8e0006 */
[--C-:B------:R-:W-:Y:S01]  /*8440*/  SHF.R.S32.HI R5, RZ, 0x1f, R4.reuse ;  /* 0x0000001fff057819 */ /* 0x100fe20000011404 */
[----:B0-----:R-:W-:Y:S01]  /*8450*/  IMAD.MOV R7, RZ, RZ, -R4 ;  /* 0x000000ffff077224 */ /* 0x001fe200078e0a04 */
[----:B------:R-:W5:Y:S01]  /*8460*/  LD.E.128 R24, desc[UR60][R12.64] ;  /* 0x0000003c0c187980 */ /* 0x000f62000c101d00 */
[----:B------:R-:W-:-:S02]  /*8470*/  UIADD3 UR7, UR7, UR5, URZ ;  /* 0x0000000507077290 */ /* 0x000fc4000fffe03f */
[----:B------:R-:W-:Y:S01]  /*8480*/  IMAD R7, R0, R7, R52 ;  /* 0x0000000700077224 */ /* 0x000fe200078e0234 */
[----:B------:R-:W5:Y:S01]  /*8490*/  LD.E.128 R44, desc[UR60][R10.64] ;  /* 0x0000003c0a2c7980 */ /* 0x000f62000c101d00 */
[----:B-1----:R-:W-:-:S03]  /*84a0*/  IMAD R5, R5, R54, RZ ;  /* 0x0000003605057224 */ /* 0x002fc600078e02ff */
[----:B------:R0:W5:Y:S01]  /*84b0*/  LD.E.128 R48, desc[UR60][R8.64] ;  /* 0x0000003c08307980 */ /* 0x000162000c101d00 */
[----:B------:R-:W-:Y:S01]  /*84c0*/  SHF.R.S32.HI R0, RZ, 0x1f, R7 ;  /* 0x0000001fff007819 */ /* 0x000fe20000011407 */
[----:B------:R-:W-:Y:S01]  /*84d0*/  @!PT LDS RZ, [RZ] ;  /* 0x00000000fffff984 */ /* 0x000fe20000000800 */
[----:B------:R-:W-:Y:S01]  /*84e0*/  @!PT LDS RZ, [RZ] ;  /* 0x00000000fffff984 */ /* 0x000fe20000000800 */
[----:B------:R-:W-:Y:S01]  /*84f0*/  @!PT LDS RZ, [RZ] ;  /* 0x00000000fffff984 */ /* 0x000fe20000000800 */
[----:B------:R-:W-:Y:S01]  /*8500*/  @!PT LDS RZ, [RZ] ;  /* 0x00000000fffff984 */ /* 0x000fe20000000800 */
[----:B------:R1:W-:Y:S06]  /*8510*/  MEMBAR.ALL.CTA ;  /* 0x0000000000007992 */ /* 0x0003ec0000008000 */
[----:B-1----:R-:W1:Y:S01]  /*8520*/  FENCE.VIEW.ASYNC.S ;  /* 0x00000000000073c6 */ /* 0x002e620000000000 */
[C---:B0-----:R-:W-:Y:S02]  /*8530*/  IMAD R9, R4.reuse, R55, R5 ;  /* 0x0000003704097224 */ /* 0x041fe400078e0205 */
[----:B------:R-:W-:Y:S01]  /*8540*/  IMAD.WIDE.U32 R4, R4, R54, UR6 ;  /* 0x0000000604047e25 */ /* 0x000fe2000f8e0036 */
[----:B------:R-:W-:-:S03]  /*8550*/  ULDC.64 UR6, c[0x0][0xad8] ;  /* 0x0002b60000067ab9 */ /* 0x000fc60000000a00 */
[----:B------:R-:W-:Y:S02]  /*8560*/  IMAD.IADD R5, R5, 0x1, R9 ;  /* 0x0000000105057824 */ /* 0x000fe400078e0209 */
[----:B------:R-:W-:Y:S02]  /*8570*/  IMAD R0, R0, UR6, RZ ;  /* 0x0000000600007c24 */ /* 0x000fe4000f8e02ff */
[----:B------:R-:W-:Y:S02]  /*8580*/  IMAD R11, R3, 0x80, R22 ;  /* 0x00000080030b7824 */ /* 0x000fe400078e0216 */
[C---:B------:R-:W-:Y:S02]  /*8590*/  IMAD R9, R7.reuse, UR7, R0 ;  /* 0x0000000707097c24 */ /* 0x040fe4000f8e0200 */
[----:B------:R-:W-:Y:S01]  /*85a0*/  IMAD.WIDE.U32 R4, R7, UR6, R4 ;  /* 0x0000000607047c25 */ /* 0x000fe2000f8e0004 */
[CC--:B------:R-:W-:Y:S01]  /*85b0*/  ISETP.GE.AND P1, PT, R11.reuse, R92.reuse, PT ;  /* 0x0000005c0b00720c */ /* 0x0c0fe20003f26270 */
[----:B------:R-:W-:Y:S01]  /*85c0*/  ULDC.64 UR6, c[0x0][0xa80] ;  /* 0x0002a00000067ab9 */ /* 0x000fe20000000a00 */
[----:B------:R-:W-:Y:S01]  /*85d0*/  UPRMT UR4, URZ, 0x654, UR4 ;  /* 0x000006543f047896 */ /* 0x000fe20008000004 */
[----:B------:R-:W-:Y:S01]  /*85e0*/  VIADD R3, R11, 0x20 ;  /* 0x000000200b037836 */ /* 0x000fe20000000000 */
[----:B------:R-:W-:Y:S01]  /*85f0*/  IADD3 R5, R5, R9, RZ ;  /* 0x0000000905057210 */ /* 0x000fe20007ffe0ff */
[----:B------:R-:W-:Y:S01]  /*8600*/  UISETP.NE.AND UP0, UPT, UR36, 0x2, UPT ;  /* 0x000000022400788c */ /* 0x000fe2000bf05270 */
[C---:B------:R-:W-:Y:S01]  /*8610*/  LEA R0, P2, R4.reuse, UR6, 0x1 ;  /* 0x0000000604007c11 */ /* 0x040fe2000f8408ff */
[----:B------:R-:W-:Y:S01]  /*8620*/  ULDC UR5, c[0x0][0xc] ;  /* 0x0000030000057ab9 */ /* 0x000fe20000000800 */
[-C--:B------:R-:W-:Y:S01]  /*8630*/  ISETP.GE.AND P3, PT, R3, R92.reuse, PT ;  /* 0x0000005c0300720c */ /* 0x080fe20003f66270 */
[----:B------:R-:W-:Y:S01]  /*8640*/  USEL UR6, URZ, 0x1, UP0 ;  /* 0x000000013f067887 */ /* 0x000fe20008000000 */
[----:B------:R-:W-:Y:S01]  /*8650*/  LEA.HI.X R10, R4, UR7, R5, 0x1, P2 ;  /* 0x00000007040a7c11 */ /* 0x000fe200090f0c05 */
[----:B------:R-:W-:Y:S01]  /*8660*/  VIADD R3, R11, 0x40 ;  /* 0x000000400b037836 */ /* 0x000fe20000000000 */
[----:B------:R-:W-:Y:S01]  /*8670*/  UIADD3 UR39, UR5, UR39, URZ ;  /* 0x0000002705277290 */ /* 0x000fe2000fffe03f */
[----:B-1----:R0:W1:Y:S01]  /*8680*/  SHFL.IDX PT, R8, R0, RZ, 0x181f ;  /* 0x00181fff00087589 */ /* 0x00206200000e0000 */
[----:B------:R-:W-:Y:S01]  /*8690*/  ULOP3.LUT UR37, UR37, UR6, URZ, 0x3c, !UPT ;  /* 0x0000000625257292 */ /* 0x000fe2000f8e3c3f */
[----:B------:R-:W-:Y:S01]  /*86a0*/  SYNCS.ARRIVE.TRANS64.RED.A1T0 RZ, [UR4], RZ ;  /* 0x000000ffffff79a7 */ /* 0x000fe20008100404 */
[----:B------:R-:W-:Y:S01]  /*86b0*/  USEL UR36, UR36, URZ, UP0 ;  /* 0x0000003f24247287 */ /* 0x000fe20008000000 */
[----:B------:R0:W2:Y:S01]  /*86c0*/  SHFL.IDX PT, R9, R10, RZ, 0x181f ;  /* 0x00181fff0a097589 */ /* 0x0000a200000e0000 */
[----:B------:R-:W-:Y:S01]  /*86d0*/  BSSY B0, `(.L_x_29) ;  /* 0x000000b000007945 */ /* 0x000fe20003800000 */
[----:B------:R-:W-:-:S03]  /*86e0*/  ISETP.GE.AND P0, PT, R3, R92, PT ;  /* 0x0000005c0300720c */ /* 0x000fc60003f06270 */
[----:B------:R-:W-:Y:S10]  /*86f0*/  @P1 BRA `(.L_x_30) ;  /* 0x0000000000201947 */ /* 0x000ff40003800000 */
[----:B------:R-:W-:Y:S02]  /*8700*/  ULDC UR4, c[0x0][0xac8] ;  /* 0x0002b20000047ab9 */ /* 0x000fe40000000800 */
[----:B------:R-:W-:Y:S02]  /*8710*/  ISETP.GE.AND P2, PT, R17, UR4, PT ;  /* 0x0000000411007c0c */ /* 0x000fe4000bf46270 */
[----:B------:R-:W-:-:S11]  /*8720*/  ISETP.GE.AND P1, PT, R16, UR4, PT ;  /* 0x0000000410007c0c */ /* 0x000fd6000bf26270 */
[C---:B-1----:R-:W-:Y:S02]  /*8730*/  @!P2 LEA R6, P4, R17.reuse, R8, 0x1 ;  /* 0x000000081106a211 */ /* 0x042fe400078808ff */
[----:B--2---:R-:W-:Y:S02]  /*8740*/  @!P1 IMAD.WIDE R4, R16, 0x2, R8 ;  /* 0x0000000210049825 */ /* 0x004fe400078e0208 */
[----:B------:R-:W-:-:S03]  /*8750*/  @!P2 LEA.HI.X R7, R17, R9, R190, 0x1, P4 ;  /* 0x000000091107a211 */ /* 0x000fc600020f0cbe */
[----:B-----5:R3:W-:Y:S04]  /*8760*/  @!P1 ST.E.128 desc[UR60][R4.64], R88 ;  /* 0x0000005804009985 */ /* 0x0207e8000c101d3c */
[----:B------:R3:W-:Y:S02]  /*8770*/  @!P2 ST.E.128 desc[UR60][R6.64], R44 ;  /* 0x0000002c0600a985 */ /* 0x0007e4000c101d3c */
.L_x_30:
[----:B------:R-:W-:Y:S05]  /*8780*/  BSYNC B0 ;  /* 0x0000000000007941 */ /* 0x000fea0003800000 */
.L_x_29:
[----:B--2---:R2:W4:Y:S01]  /*8790*/  SHFL.IDX PT, R9, R10, 0x1, 0x181f ;  /* 0x00381f000a097f89 */ /* 0x00452200000e0000 */
[----:B------:R-:W-:Y:S03]  /*87a0*/  BSSY B0, `(.L_x_31) ;  /* 0x000000b000007945 */ /* 0x000fe60003800000 */
[----:B-1----:R2:W1:Y:S01]  /*87b0*/  SHFL.IDX PT, R8, R0, 0x1, 0x181f ;  /* 0x00381f0000087f89 */ /* 0x00246200000e0000 */
[----:B------:R-:W-:Y:S05]  /*87c0*/  @P3 BRA `(.L_x_32) ;  /* 0x0000000000203947 */ /* 0x000fea0003800000 */
[----:B------:R-:W-:Y:S02]  /*87d0*/  ULDC UR4, c[0x0][0xac8] ;  /* 0x0002b20000047ab9 */ /* 0x000fe40000000800 */
[----:B------:R-:W-:Y:S02]  /*87e0*/  ISETP.GE.AND P3, PT, R17, UR4, PT ;  /* 0x0000000411007c0c */ /* 0x000fe4000bf66270 */
[----:B------:R-:W-:-:S11]  /*87f0*/  ISETP.GE.AND P2, PT, R16, UR4, PT ;  /* 0x0000000410007c0c */ /* 0x000fd6000bf46270 */
[C---:B-1-3--:R-:W-:Y:S02]  /*8800*/  @!P3 LEA R6, P1, R17.reuse, R8, 0x1 ;  /* 0x000000081106b211 */ /* 0x04afe400078208ff */
[----:B----4-:R-:W-:Y:S02]  /*8810*/  @!P2 IMAD.WIDE R4, R16, 0x2, R8 ;  /* 0x000000021004a825 */ /* 0x010fe400078e0208 */
[----:B------:R-:W-:-:S03]  /*8820*/  @!P3 LEA.HI.X R7, R17, R9, R190, 0x1, P1 ;  /* 0x000000091107b211 */ /* 0x000fc600008f0cbe */
[----:B-----5:R1:W-:Y:S04]  /*8830*/  @!P2 ST.E.128 desc[UR60][R4.64], R40 ;  /* 0x000000280400a985 */ /* 0x0203e8000c101d3c */
[----:B------:R1:W-:Y:S02]  /*8840*/  @!P3 ST.E.128 desc[UR60][R6.64], R48 ;  /* 0x000000300600b985 */ /* 0x0003e4000c101d3c */
.L_x_32:
[----:B------:R-:W-:Y:S05]  /*8850*/  BSYNC B0 ;  /* 0x0000000000007941 */ /* 0x000fea0003800000 */
.L_x_31:
[----:B----4-:R4:W0:Y:S01]  /*8860*/  SHFL.IDX PT, R9, R10, 0x2, 0x181f ;  /* 0x00581f000a097f89 */ /* 0x01082200000e0000 */
[----:B------:R-:W-:Y:S03]  /*8870*/  BSSY B0, `(.L_x_33) ;  /* 0x000000b000007945 */ /* 0x000fe60003800000 */
[----:B-1----:R4:W1:Y:S01]  /*8880*/  SHFL.IDX PT, R8, R0, 0x2, 0x181f ;  /* 0x00581f0000087f89 */ /* 0x00286200000e0000 */
[----:B------:R-:W-:Y:S05]  /*8890*/  @P0 BRA `(.L_x_34) ;  /* 0x0000000000200947 */ /* 0x000fea0003800000 */
[----:B------:R-:W-:Y:S02]  /*88a0*/  ULDC UR4, c[0x0][0xac8] ;  /* 0x0002b20000047ab9 */ /* 0x000fe40000000800 */
[----:B------:R-:W-:Y:S02]  /*88b0*/  ISETP.GE.AND P2, PT, R17, UR4, PT ;  /* 0x0000000411007c0c */ /* 0x000fe4000bf46270 */
[----:B------:R-:W-:-:S11]  /*88c0*/  ISETP.GE.AND P1, PT, R16, UR4, PT ;  /* 0x0000000410007c0c */ /* 0x000fd6000bf26270 */
[C---:B-1-3--:R-:W-:Y:S02]  /*88d0*/  @!P2 LEA R6, P0, R17.reuse, R8, 0x1 ;  /* 0x000000081106a211 */ /* 0x04afe400078008ff */
[----:B0-----:R-:W-:Y:S02]  /*88e0*/  @!P1 IMAD.WIDE R4, R16, 0x2, R8 ;  /* 0x0000000210049825 */ /* 0x001fe400078e0208 */
[----:B------:R-:W-:-:S03]  /*88f0*/  @!P2 LEA.HI.X R7, R17, R9, R190, 0x1, P0 ;  /* 0x000000091107a211 */ /* 0x000fc600000f0cbe */
[----:B-----5:R0:W-:Y:S04]  /*8900*/  @!P1 ST.E.128 desc[UR60][R4.64], R36 ;  /* 0x0000002404009985 */ /* 0x0201e8000c101d3c */
[----:B------:R0:W-:Y:S02]  /*8910*/  @!P2 ST.E.128 desc[UR60][R6.64], R32 ;  /* 0x000000200600a985 */ /* 0x0001e4000c101d3c */
.L_x_34:
[----:B------:R-:W-:Y:S05]  /*8920*/  BSYNC B0 ;  /* 0x0000000000007941 */ /* 0x000fea0003800000 */
.L_x_33:
[----:B------:R-:W-:Y:S01]  /*8930*/  VIADD R3, R11, 0x60 ;  /* 0x000000600b037836 */ /* 0x000fe20000000000 */
[----:B0-----:R0:W0:Y:S01]  /*8940*/  SHFL.IDX PT, R9, R10, 0x3, 0x181f ;  /* 0x00781f000a097f89 */ /* 0x00102200000e0000 */
[----:B------:R-:W-:Y:S01]  /*8950*/  BSSY B0, `(.L_x_35) ;  /* 0x000000d000007945 */ /* 0x000fe20003800000 */
[----:B------:R-:W-:Y:S02]  /*8960*/  VIADD R19, R19, 0x1 ;  /* 0x0000000113137836 */ /* 0x000fe40000000000 */
[----:B------:R-:W-:Y:S01]  /*8970*/  ISETP.GE.AND P0, PT, R3, R92, PT ;  /* 0x0000005c0300720c */ /* 0x000fe20003f06270 */
[----:B-1----:R1:W0:-:S12]  /*8980*/  SHFL.IDX PT, R8, R0, 0x3, 0x181f ;  /* 0x00781f0000087f89 */ /* 0x00221800000e0000 */
[----:B-1----:R-:W-:Y:S05]  /*8990*/  @P0 BRA `(.L_x_36) ;  /* 0x0000000000200947 */ /* 0x002fea0003800000 */
[----:B------:R-:W-:Y:S02]  /*89a0*/  ULDC UR4, c[0x0][0xac8] ;  /* 0x0002b20000047ab9 */ /* 0x000fe40000000800 */
[----:B------:R-:W-:Y:S02]  /*89b0*/  ISETP.GE.AND P2, PT, R17, UR4, PT ;  /* 0x0000000411007c0c */ /* 0x000fe4000bf46270 */
[----:B------:R-:W-:-:S11]  /*89c0*/  ISETP.GE.AND P1, PT, R16, UR4, PT ;  /* 0x0000000410007c0c */ /* 0x000fd6000bf26270 */
[C---:B0--3--:R-:W-:Y:S02]  /*89d0*/  @!P2 LEA R6, P0, R17.reuse, R8, 0x1 ;  /* 0x000000081106a211 */ /* 0x049fe400078008ff */
[----:B------:R-:W-:Y:S02]  /*89e0*/  @!P1 IMAD.WIDE R4, R16, 0x2, R8 ;  /* 0x0000000210049825 */ /* 0x000fe400078e0208 */
[----:B------:R-:W-:-:S03]  /*89f0*/  @!P2 LEA.HI.X R7, R17, R9, R190, 0x1, P0 ;  /* 0x000000091107a211 */ /* 0x000fc600000f0cbe */
[----:B-----5:R1:W-:Y:S04]  /*8a00*/  @!P1 ST.E.128 desc[UR60][R4.64], R24 ;  /* 0x0000001804009985 */ /* 0x0203e8000c101d3c */
[----:B------:R1:W-:Y:S02]  /*8a10*/  @!P2 ST.E.128 desc[UR60][R6.64], R28 ;  /* 0x0000001c0600a985 */ /* 0x0003e4000c101d3c */
.L_x_36:
[----:B------:R-:W-:Y:S05]  /*8a20*/  BSYNC B0 ;  /* 0x0000000000007941 */ /* 0x000fea0003800000 */
.L_x_35:
[----:B--2-4-:R-:W2:Y:S02]  /*8a30*/  LDC R0, c[0x0][0xc34] ;  /* 0x00030d00ff007b82 */ /* 0x014ea40000000800 */
[----:B--2---:R-:W-:-:S13]  /*8a40*/  ISETP.LE.AND P0, PT, R0, UR39, PT ;  /* 0x0000002700007c0c */ /* 0x004fda000bf03270 */
[----:B------:R-:W-:Y:S05]  /*8a50*/  @!P0 BRA `(.L_x_37) ;  /* 0xffffff8000c08947 */ /* 0x000fea000383ffff */
[----:B------:R-:W-:Y:S05]  /*8a60*/  EXIT ;  /* 0x000000000000794d */ /* 0x000fea0003800000 */
.L_x_7:
[----:B------:R-:W-:-:S08]  /*8a70*/  NOP ;  /* 0x0000000000007918 */ /* 0x000fd00000000000 */
[----:B0-----:R-:W0:-:S00]  /*8a80*/  USETMAXREG.DEALLOC.CTAPOOL 0x18 ;  /* 0x00000018000079c8 */ /* 0x001e0000080e0500 */
[----:B------:R-:W1:Y:S01]  /*8a90*/  S2UR UR5, SR_CTAID.X ;  /* 0x00000000000579c3 */ /* 0x000e620000002500 */
[----:B0-----:R-:W-:Y:S02]  /*8aa0*/  IMAD.MOV.U32 R2, RZ, RZ, 0x1 ;  /* 0x00000001ff027424 */ /* 0x001fe400078e00ff */
[----:B------:R-:W-:-:S05]  /*8ab0*/  IMAD.MOV.U32 R18, RZ, RZ, RZ ;  /* 0x000000ffff127224 */ /* 0x000fca00078e00ff */
[----:B------:R-:W1:Y:S02]  /*8ac0*/  LDC R3, c[0x0][0xc34] ;  /* 0x00030d00ff037b82 */ /* 0x000e640000000800 */
[----:B-1----:R-:W-:Y:S01]  /*8ad0*/  ISETP.LE.AND P0, PT, R3, UR5, PT ;  /* 0x0000000503007c0c */ /* 0x002fe2000bf03270 */
[----:B------:R-:W-:-:S05]  /*8ae0*/  IMAD.MOV.U32 R3, RZ, RZ, 0x1 ;  /* 0x00000001ff037424 */ /* 0x000fca00078e00ff */
[----:B------:R0:W-:Y:S07]  /*8af0*/  STL [R1], R3 ;  /* 0x0000000301007387 */ /* 0x0001ee0000100800 */
[----:B------:R-:W-:Y:S05]  /*8b00*/  @P0 BRA `(.L_x_38) ;  /* 0x0000003c00ac0947 */ /* 0x000fea0003800000 */
[----:B------:R-:W1:Y:S01]  /*8b10*/  S2UR UR4, SR_CgaCtaId ;  /* 0x00000000000479c3 */ /* 0x000e620000008800 */
[C---:B------:R-:W-:Y:S01]  /*8b20*/  SHF.L.U32 R2, R0.reuse, 0x3, RZ ;  /* 0x0000000300027819 */ /* 0x040fe200000006ff */
[----:B------:R-:W-:Y:S01]  /*8b30*/  UMOV UR36, 0x400 ;  /* 0x0000040000247882 */ /* 0x000fe20000000000 */
[----:B------:R-:W-:Y:S01]  /*8b40*/  LOP3.LUT R5, R0, 0x7f, RZ, 0xc0, !PT ;  /* 0x0000007f00057812 */ /* 0x000fe200078ec0ff */
[----:B------:R-:W-:Y:S01]  /*8b50*/  IMAD.MOV.U32 R18, RZ, RZ, RZ ;  /* 0x000000ffff127224 */ /* 0x000fe200078e00ff */
[C---:B0-----:R-:W-:Y:S01]  /*8b60*/  LOP3.LUT R3, R2.reuse, 0x1f8, RZ, 0xc0, !PT ;  /* 0x000001f802037812 */ /* 0x041fe200078ec0ff */
[----:B------:R-:W-:Y:S01]  /*8b70*/  ULDC.64 UR38, c[0x0][0x198] ;  /* 0x0000660000267ab9 */ /* 0x000fe20000000a00 */
[----:B------:R-:W-:Y:S01]  /*8b80*/  LOP3.LUT R2, R2, 0x38, RZ, 0xc0, !PT ;  /* 0x0000003802027812 */ /* 0x000fe200078ec0ff */
[----:B------:R-:W-:Y:S01]  /*8b90*/  ULDC UR37, c[0x0][0xc] ;  /* 0x0000030000257ab9 */ /* 0x000fe20000000800 */
[----:B------:R-:W-:Y:S01]  /*8ba0*/  LOP3.LUT R4, R3, 0x38, R0, 0x78, !PT ;  /* 0x0000003803047812 */ /* 0x000fe200078e7800 */
[----:B------:R-:W-:Y:S01]  /*8bb0*/  IMAD.SHL.U32 R3, R5, 0x8, RZ ;  /* 0x0000000805037824 */ /* 0x000fe200078e00ff */
[----:B------:R-:W-:-:S04]  /*8bc0*/  SHF.R.U32.HI R5, RZ, 0x3, R5 ;  /* 0x00000003ff057819 */ /* 0x000fc80000011605 */
[----:B------:R-:W-:Y:S01]  /*8bd0*/  LOP3.LUT R4, R4, 0x200, R3, 0xf8, !PT ;  /* 0x0000020004047812 */ /* 0x000fe200078ef803 */
[----:B------:R-:W-:-:S05]  /*8be0*/  IMAD.SHL.U32 R3, R0, 0x10, RZ ;  /* 0x0000001000037824 */ /* 0x000fca00078e00ff */
[----:B------:R-:W-:Y:S01]  /*8bf0*/  LOP3.LUT R0, R5, 0x70, R3, 0xf8, !PT ;  /* 0x0000007005007812 */ /* 0x000fe200078ef803 */
[----:B------:R-:W-:Y:S01]  /*8c00*/  IMAD.U32 R3, RZ, RZ, UR5 ;  /* 0x00000005ff037e24 */ /* 0x000fe2000f8e00ff */
[----:B-1----:R-:W-:Y:S01]  /*8c10*/  ULEA UR36, UR4, UR36, 0x18 ;  /* 0x0000002404247291 */ /* 0x002fe2000f8ec03f */
[----:B------:R-:W-:-:S05]  /*8c20*/  IMAD.MOV.U32 R0, RZ, RZ, 0x1 ;  /* 0x00000001ff007424 */ /* 0x000fca00078e00ff */
[----:B------:R-:W-:-:S05]  /*8c30*/  LEA R4, R4, UR36, 0x1 ;  /* 0x0000002404047c11 */ /* 0x000fca000f8e08ff */
[----:B------:R-:W-:Y:S04]  /*8c40*/  STL [R1+0x14], R4 ;  /* 0x0000140401007387 */ /* 0x000fe80000100800 */
[----:B------:R0:W-:Y:S04]  /*8c50*/  STL [R1+0x28], R3 ;  /* 0x0000280301007387 */ /* 0x0001e80000100800 */
[----:B------:R1:W-:Y:S04]  /*8c60*/  STL [R1], R0 ;  /* 0x0000000001007387 */ /* 0x0003e80000100800 */
[----:B------:R2:W-:Y:S01]  /*8c70*/  STL [R1+0x30], RZ ;  /* 0x000030ff01007387 */ /* 0x0005e20000100800 */
[----:B0-----:R-:W-:-:S02]  /*8c80*/  LOP3.LUT R3, R2, 0x40, RZ, 0xfc, !PT ;  /* 0x0000004002037812 */ /* 0x001fc400078efcff */
[----:B-1----:R-:W-:-:S07]  /*8c90*/  LOP3.LUT R0, R2, 0x80, RZ, 0xfc, !PT ;  /* 0x0000008002007812 */ /* 0x002fce00078efcff */
.L_x_114:
[----:B------:R-:W3:Y:S01]  /*8ca0*/  LDL R2, [R1+0x28] ;  /* 0x0000280001027983 */ /* 0x000ee20000100800 */
[----:B0-----:R-:W0:Y:S01]  /*8cb0*/  LDC R0, c[0x0][0xc38] ;  /* 0x00030e00ff007b82 */ /* 0x001e220000000800 */
[----:B------:R-:W-:Y:S05]  /*8cc0*/  YIELD ;  /* 0x0000000000007946 */ /* 0x000fea0003800000 */
[----:B------:R-:W-:Y:S02]  /*8cd0*/  ULDC.64 UR4, c[0x0][0x418] ;  /* 0x0001060000047ab9 */ /* 0x000fe40000000a00 */
[----:B-1----:R-:W1:Y:S01]  /*8ce0*/  LDC R16, c[0x0][0xc44] ;  /* 0x00031100ff107b82 */ /* 0x002e620000000800 */
[----:B------:R-:W-:-:S03]  /*8cf0*/  UISETP.NE.U32.AND UP0, UPT, UR4, URZ, UPT ;  /* 0x0000003f0400728c */ /* 0x000fc6000bf05070 */
[----:B------:R-:W-:Y:S01]  /*8d00*/  ULDC UR4, c[0x0][0x424] ;  /* 0x0001090000047ab9 */ /* 0x000fe20000000800 */
[----:B------:R-:W-:Y:S02]  /*8d10*/  UISETP.NE.AND.EX UP0, UPT, UR5, URZ, UPT, UP0 ;  /* 0x0000003f0500728c */ /* 0x000fe4000bf05300 */
[----:B------:R-:W-:Y:S02]  /*8d20*/  UIADD3 UR5, UR36, 0x1c400, URZ ;  /* 0x0001c40024057890 */ /* 0x000fe4000fffe03f */
[----:B------:R-:W-:Y:S02]  /*8d30*/  USEL UR4, UR4, 0x1, UP0 ;  /* 0x0000000104047887 */ /* 0x000fe40008000000 */
[----:B------:R-:W-:Y:S01]  /*8d40*/  ULOP3.LUT UP0, URZ, UR5, 0x3ff, URZ, 0xc0, !UPT ;  /* 0x000003ff053f7892 */ /* 0x000fe2000f80c03f */
[----:B0-----:R-:W-:-:S13]  /*8d50*/  ISETP.NE.AND P0, PT, R0, 0x1, PT ;  /* 0x000000010000780c */ /* 0x001fda0003f05270 */
[----:B------:R-:W3:Y:S08]  /*8d60*/  @P0 LDC R0, c[0x0][0xc3c] ;  /* 0x00030f00ff000b82 */ /* 0x000ef00000000800 */
[----:B------:R-:W0:Y:S01]  /*8d70*/  @P0 LDC R3, c[0x0][0xc40] ;  /* 0x00031000ff030b82 */ /* 0x000e220000000800 */
[----:B---3--:R-:W-:Y:S01]  /*8d80*/  @P0 IMAD.HI.U32 R0, R2, R0, RZ ;  /* 0x0000000002000227 */ /* 0x008fe200078e00ff */
[----:B------:R-:W-:-:S04]  /*8d90*/  MOV R4, R2 ;  /* 0x0000000200047202 */ /* 0x000fc80000000f00 */
[----:B0-----:R-:W-:Y:S02]  /*8da0*/  @P0 SHF.R.U32.HI R4, RZ, R3, R0 ;  /* 0x00000003ff040219 */ /* 0x001fe40000011600 */
[----:B-1----:R-:W-:Y:S01]  /*8db0*/  ISETP.NE.AND P0, PT, R16, 0x1, PT ;  /* 0x000000011000780c */ /* 0x002fe20003f05270 */
[----:B------:R-:W0:Y:S02]  /*8dc0*/  LDC R0, c[0x0][0x2f0] ;  /* 0x0000bc00ff007b82 */ /* 0x000e240000000800 */
[----:B------:R-:W-:Y:S01]  /*8dd0*/  IMAD.MOV.U32 R19, RZ, RZ, R4 ;  /* 0x000000ffff137224 */ /* 0x000fe200078e0004 */
[----:B------:R1:W-:Y:S09]  /*8de0*/  STL [R1+0x20], R4 ;  /* 0x0000200401007387 */ /* 0x0003f20000100800 */
[----:B------:R-:W3:Y:S02]  /*8df0*/  @P0 LDC.64 R2, c[0x0][0xc48] ;  /* 0x00031200ff020b82 */ /* 0x000ee40000000a00 */
[----:B---3--:R-:W-:-:S05]  /*8e00*/  @P0 IMAD.HI.U32 R2, R4, R2, RZ ;  /* 0x0000000204020227 */ /* 0x008fca00078e00ff */
[----:B------:R-:W-:Y:S01]  /*8e10*/  @P0 SHF.R.U32.HI R19, RZ, R3, R2 ;  /* 0x00000003ff130219 */ /* 0x000fe20000011602 */
[----:B0-----:R-:W-:Y:S01]  /*8e20*/  IMAD R2, R0, UR4, RZ ;  /* 0x0000000400027c24 */ /* 0x001fe2000f8e02ff */
[----:B------:R-:W-:-:S03]  /*8e30*/  PLOP3.LUT P0, PT, PT, PT, UP0, 0x80, 0x0 ;  /* 0x000000000000781c */ /* 0x000fc60003f0f008 */
[----:B------:R-:W-:Y:S01]  /*8e40*/  IMAD.MOV R3, RZ, RZ, -R19 ;  /* 0x000000ffff037224 */ /* 0x000fe200078e0a13 */
[----:B------:R1:W-:Y:S01]  /*8e50*/  STL [R1+0x18], R19 ;  /* 0x0000181301007387 */ /* 0x0003e20000100800 */
[----:B------:R-:W-:Y:S02]  /*8e60*/  VIADD R0, R2, 0x7f ;  /* 0x0000007f02007836 */ /* 0x000fe40000000000 */
[----:B------:R-:W-:Y:S01]  /*8e70*/  IMAD R16, R16, R3, R4 ;  /* 0x0000000310107224 */ /* 0x000fe200078e0204 */
[----:B------:R1:W-:Y:S02]  /*8e80*/  STL [R1+0x2c], R2 ;  /* 0x00002c0201007387 */ /* 0x0003e40000100800 */
[----:B------:R-:W-:-:S04]  /*8e90*/  SHF.R.S32.HI R3, RZ, 0x1f, R0 ;  /* 0x0000001fff037819 */ /* 0x000fc80000011400 */
[----:B------:R-:W-:-:S04]  /*8ea0*/  LEA.HI R3, R3, R0, RZ, 0x7 ;  /* 0x0000000003037211 */ /* 0x000fc800078f38ff */
[----:B------:R-:W-:-:S05]  /*8eb0*/  SHF.R.S32.HI R0, RZ, 0x7, R3 ;  /* 0x00000007ff007819 */ /* 0x000fca0000011403 */
[----:B------:R1:W-:Y:S01]  /*8ec0*/  STL [R1+0x24], R0 ;  /* 0x0000240001007387 */ /* 0x0003e20000100800 */
[----:B--2---:R-:W-:Y:S05]  /*8ed0*/  @!P0 BRA `(.L_x_39) ;  /* 0x0000000000408947 */ /* 0x004fea0003800000 */
[----:B-1----:R-:W-:Y:S01]  /*8ee0*/  MOV R2, 0x0 ;  /* 0x0000000000027802 */ /* 0x002fe20000000f00 */
[----:B------:R-:W-:Y:S01]  /*8ef0*/  ULDC.64 UR6, c[0x4][0x118] ;  /* 0x0100460000067ab9 */ /* 0x000fe20000000a00 */
[----:B------:R-:W-:Y:S01]  /*8f00*/  ULDC.64 UR8, c[0x4][0x120] ;  /* 0x0100480000087ab9 */ /* 0x000fe20000000a00 */
[----:B------:R-:W-:Y:S01]  /*8f10*/  ULDC.64 UR4, c[0x4][0x70] ;  /* 0x01001c0000047ab9 */ /* 0x000fe20000000a00 */
[----:B------:R-:W-:Y:S01]  /*8f20*/  IMAD.U32 R4, RZ, RZ, UR6 ;  /* 0x00000006ff047e24 */ /* 0x000fe2000f8e00ff */
[----:B------:R-:W-:Y:S01]  /*8f30*/  MOV R6, UR8 ;  /* 0x0000000800067c02 */ /* 0x000fe20008000f00 */
[----:B------:R-:W0:Y:S01]  /*8f40*/  LDC.64 R2, c[0x4][R2] ;  /* 0x0100000002027b82 */ /* 0x000e220000000a00 */
[----:B------:R-:W-:Y:S01]  /*8f50*/  IMAD.U32 R5, RZ, RZ, UR7 ;  /* 0x00000007ff057e24 */ /* 0x000fe2000f8e00ff */
[----:B------:R-:W-:Y:S01]  /*8f60*/  MOV R13, RZ ;  /* 0x000000ff000d7202 */ /* 0x000fe20000000f00 */
[----:B------:R-:W-:Y:S02]  /*8f70*/  IMAD.U32 R7, RZ, RZ, UR9 ;  /* 0x00000009ff077e24 */ /* 0x000fe4000f8e00ff */
[----:B------:R-:W-:-:S02]  /*8f80*/  IMAD.U32 R10, RZ, RZ, UR4 ;  /* 0x00000004ff0a7e24 */ /* 0x000fc4000f8e00ff */
[----:B------:R-:W-:Y:S02]  /*8f90*/  IMAD.U32 R11, RZ, RZ, UR5 ;  /* 0x00000005ff0b7e24 */ /* 0x000fe4000f8e00ff */
[----:B------:R-:W-:Y:S02]  /*8fa0*/  IMAD.MOV.U32 R8, RZ, RZ, 0x70 ;  /* 0x00000070ff087424 */ /* 0x000fe400078e00ff */
[----:B------:R-:W-:-:S07]  /*8fb0*/  IMAD.MOV.U32 R12, RZ, RZ, 0x1 ;  /* 0x00000001ff0c7424 */ /* 0x000fce00078e00ff */
[----:B------:R-:W-:-:S07]  /*8fc0*/  LEPC R20, `(.L_x_39) ;  /* 0x000000001014794e */ /* 0x000fce0000000000 */
[----:B0-2---:R-:W-:Y:S05]  /*8fd0*/  CALL.ABS.NOINC R2 ;  /* 0x0000000002007343 */ /* 0x005fea0003c00000 */
.L_x_39:
[----:B------:R-:W-:-:S04]  /*8fe0*/  UIADD3 UR4, UR36, 0x400, URZ ;  /* 0x0000040024047890 */ /* 0x000fc8000fffe03f */
[----:B------:R-:W-:-:S06]  /*8ff0*/  ULOP3.LUT UP0, URZ, UR4, 0x3ff, URZ, 0xc0, !UPT ;  /* 0x000003ff043f7892 */ /* 0x000fcc000f80c03f */
[----:B------:R-:W-:-:S13]  /*9000*/  PLOP3.LUT P0, PT, PT, PT, UP0, 0x80, 0x0 ;  /* 0x000000000000781c */ /* 0x000fda0003f0f008 */
[----:B------:R-:W-:Y:S05]  /*9010*/  @!P0 BRA `(.L_x_40) ;  /* 0x00000000007c8947 */ /* 0x000fea0003800000 */
[----:B------:R-:W-:Y:S01]  /*9020*/  MOV R17, 0x0 ;  /* 0x0000000000117802 */ /* 0x000fe20000000f00 */
[----:B------:R-:W-:Y:S01]  /*9030*/  ULDC.64 UR6, c[0x4][0x118] ;  /* 0x0100460000067ab9 */ /* 0x000fe20000000a00 */
[----:B------:R-:W-:Y:S01]  /*9040*/  ULDC.64 UR8, c[0x4][0x120] ;  /* 0x0100480000087ab9 */ /* 0x000fe20000000a00 */
[----:B------:R-:W-:Y:S01]  /*9050*/  ULDC.64 UR4, c[0x4][0x78] ;  /* 0x01001e0000047ab9 */ /* 0x000fe20000000a00 */
[----:B-1----:R0:W1:Y:S01]  /*9060*/  LDC.64 R2, c[0x4][R17] ;  /* 0x0100000011027b82 */ /* 0x0020620000000a00 */
[----:B------:R-:W-:Y:S01]  /*9070*/  IMAD.U32 R4, RZ, RZ, UR6 ;  /* 0x00000006ff047e24 */ /* 0x000fe2000f8e00ff */
[----:B------:R-:W-:Y:S01]  /*9080*/  MOV R11, UR5 ;  /* 0x00000005000b7c02 */ /* 0x000fe20008000f00 */
[----:B------:R-:W-:Y:S02]  /*9090*/  IMAD.U32 R5, RZ, RZ, UR7 ;  /* 0x00000007ff057e24 */ /* 0x000fe4000f8e00ff */
[----:B------:R-:W-:Y:S02]  /*90a0*/  IMAD.U32 R6, RZ, RZ, UR8 ;  /* 0x00000008ff067e24 */ /* 0x000fe4000f8e00ff */
[----:B------:R-:W-:-:S02]  /*90b0*/  IMAD.U32 R7, RZ, RZ, UR9 ;  /* 0x00000009ff077e24 */ /* 0x000fc4000f8e00ff */
[----:B------:R-:W-:Y:S02]  /*90c0*/  IMAD.U32 R10, RZ, RZ, UR4 ;  /* 0x00000004ff0a7e24 */ /* 0x000fe4000f8e00ff */
[----:B------:R-:W-:Y:S02]  /*90d0*/  IMAD.MOV.U32 R8, RZ, RZ, 0x70 ;  /* 0x00000070ff087424 */ /* 0x000fe400078e00ff */
[----:B------:R-:W-:Y:S02]  /*90e0*/  IMAD.MOV.U32 R12, RZ, RZ, 0x1 ;  /* 0x00000001ff0c7424 */ /* 0x000fe400078e00ff */
[----:B0-----:R-:W-:-:S07]  /*90f0*/  IMAD.MOV.U32 R13, RZ, RZ, RZ ;  /* 0x000000ffff0d7224 */ /* 0x001fce00078e00ff */
[----:B------:R-:W-:-:S07]  /*9100*/  LEPC R20, `(.L_x_41) ;  /* 0x000000001014794e */ /* 0x000fce0000000000 */
[----:B-12---:R-:W-:Y:S05]  /*9110*/  CALL.ABS.NOINC R2 ;  /* 0x0000000002007343 */ /* 0x006fea0003c00000 */
.L_x_41:
[----:B------:R0:W1:Y:S01]  /*9120*/  LDC.64 R2, c[0x4][R17] ;  /* 0x0100000011027b82 */ /* 0x0000620000000a00 */
[----:B------:R-:W-:Y:S01]  /*9130*/  ULDC.64 UR6, c[0x4][0x118] ;  /* 0x0100460000067ab9 */ /* 0x000fe20000000a00 */
[----:B------:R-:W-:Y:S01]  /*9140*/  ULDC.64 UR8, c[0x4][0x120] ;  /* 0x0100480000087ab9 */ /* 0x000fe20000000a00 */
[----:B------:R-:W-:Y:S01]  /*9150*/  ULDC.64 UR4, c[0x4][0x80] ;  /* 0x0100200000047ab9 */ /* 0x000fe20000000a00 */
[----:B------:R-:W-:Y:S01]  /*9160*/  IMAD.U32 R4, RZ, RZ, UR6 ;  /* 0x00000006ff047e24 */ /* 0x000fe2000f8e00ff */
[----:B------:R-:W-:Y:S01]  /*9170*/  MOV R6, UR8 ;  /* 0x0000000800067c02 */ /* 0x000fe20008000f00 */
[----:B------:R-:W-:Y:S01]  /*9180*/  IMAD.U32 R5, RZ, RZ, UR7 ;  /* 0x00000007ff057e24 */ /* 0x000fe2000f8e00ff */
[----:B------:R-:W-:Y:S01]  /*9190*/  MOV R13, RZ ;  /* 0x000000ff000d7202 */ /* 0x000fe20000000f00 */
[----:B------:R-:W-:Y:S02]  /*91a0*/  IMAD.U32 R7, RZ, RZ, UR9 ;  /* 0x00000009ff077e24 */ /* 0x000fe4000f8e00ff */
[----:B------:R-:W-:-:S02]  /*91b0*/  IMAD.U32 R10, RZ, RZ, UR4 ;  /* 0x00000004ff0a7e24 */ /* 0x000fc4000f8e00ff */
[----:B------:R-:W-:Y:S02]  /*91c0*/  IMAD.U32 R11, RZ, RZ, UR5 ;  /* 0x00000005ff0b7e24 */ /* 0x000fe4000f8e00ff */
[----:B------:R-:W-:Y:S02]  /*91d0*/  IMAD.MOV.U32 R8, RZ, RZ, 0x70 ;  /* 0x00000070ff087424 */ /* 0x000fe400078e00ff */
[----:B0-----:R-:W-:-:S07]  /*91e0*/  IMAD.MOV.U32 R12, RZ, RZ, 0x1 ;  /* 0x00000001ff0c7424 */ /* 0x001fce00078e00ff */
[----:B------:R-:W-:-:S07]  /*91f0*/  LEPC R20, `(.L_x_40) ;  /* 0x000000001014794e */ /* 0x000fce0000000000 */
[----:B-1----:R-:W-:Y:S05]  /*9200*/  CALL.ABS.NOINC R2 ;  /* 0x0000000002007343 */ /* 0x002fea0003c00000 */
.L_x_40:
[----:B------:R-:W-:Y:S01]  /*9210*/  ULDC.64 UR4, c[0x0][0x9f8] ;  /* 0x00027e0000047ab9 */ /* 0x000fe20000000a00 */
[----:B------:R-:W3:Y:S01]  /*9220*/  LDL R17, [R1+0x24] ;  /* 0x0000240001117983 */ /* 0x000ee20000100800 */
[----:B------:R-:W-:-:S04]  /*9230*/  ISETP.NE.U32.AND P0, PT, RZ, UR4, PT ;  /* 0x00000004ff007c0c */ /* 0x000fc8000bf05070 */
[----:B------:R-:W-:-:S13]  /*9240*/  ISETP.NE.AND.EX P0, PT, RZ, UR5, PT, P0 ;  /* 0x00000005ff007c0c */ /* 0x000fda000bf05300 */
[----:B-1----:R-:W0:Y:S02]  /*9250*/  @P0 LDC.64 R2, c[0x0][0x9f8] ;  /* 0x00027e00ff020b82 */ /* 0x002e240000000a00 */
[----:B0-----:R-:W-:-:S05]  /*9260*/  @P0 IMAD.WIDE R2, R19, 0x4, R2 ;  /* 0x0000000413020825 */ /* 0x001fca00078e0202 */
[----:B------:R0:W4:Y:S01]  /*9270*/  @P0 LDG.E R19, desc[UR60][R2.64] ;  /* 0x0000003c02130981 */ /* 0x000122000c1e1900 */
[----:B------:R-:W-:Y:S01]  /*9280*/  UMOV UR4, 0xffffffff ;  /* 0xffffffff00047882 */ /* 0x000fe20000000000 */
[----:B0-----:R-:W0:Y:S02]  /*9290*/  LDC.64 R2, c[0x0][0x418] ;  /* 0x00010600ff027b82 */ /* 0x001e240000000a00 */
[----:B0-----:R-:W-:-:S04]  /*92a0*/  ISETP.NE.U32.AND P0, PT, R2, RZ, PT ;  /* 0x000000ff0200720c */ /* 0x001fc80003f05070 */
[----:B------:R-:W-:-:S04]  /*92b0*/  ISETP.NE.AND.EX P1, PT, R3, RZ, PT, P0 ;  /* 0x000000ff0300720c */ /* 0x000fc80003f25300 */
[----:B------:R-:W-:Y:S01]  /*92c0*/  P2R R0, PR, RZ, 0x2 ;  /* 0x00000002ff007803 */ /* 0x000fe20000000000 */
[----:B---3--:R-:W-:-:S05]  /*92d0*/  VIADD R8, R17, 0xffffffff ;  /* 0xffffffff11087836 */ /* 0x008fca0000000000 */
[----:B------:R0:W-:Y:S04]  /*92e0*/  STL [R1+0x1c], R8 ;  /* 0x00001c0801007387 */ /* 0x0001e80000100800 */
[----:B------:R0:W-:Y:S01]  /*92f0*/  STL [R1+0x10], R0 ;  /* 0x0000100001007387 */ /* 0x0001e20000100800 */
[----:B----4-:R-:W-:Y:S02]  /*9300*/  SHF.R.S32.HI R7, RZ, 0x1f, R19 ;  /* 0x0000001fff077819 */ /* 0x010fe40000011413 */
[----:B------:R-:W-:-:S03]  /*9310*/  SEL R17, R19, RZ, !P1 ;  /* 0x000000ff13117207 */ /* 0x000fc60004800000 */
[----:B------:R0:W-:Y:S01]  /*9320*/  STL [R1+0x8], R7 ;  /* 0x0000080701007387 */ /* 0x0001e20000100800 */
[----:B------:R-:W-:Y:S05]  /*9330*/  BRA.DIV UR4, `(.L_x_42) ;  /* 0x0000003a04ec7947 */ /* 0x000fea000b800000 */
[----:B0-----:R-:W0:Y:S02]  /*9340*/  S2R R0, SR_TID.X ;  /* 0x0000000000007919 */ /* 0x001e240000002100 */
[----:B0-----:R-:W-:-:S04]  /*9350*/  SHF.R.U32.HI R0, RZ, 0x5, R0 ;  /* 0x00000005ff007819 */ /* 0x001fc80000011600 */
[----:B------:R-:W-:-:S05]  /*9360*/  LOP3.LUT R0, R0, 0x3, RZ, 0xc0, !PT ;  /* 0x0000000300007812 */ /* 0x000fca00078ec0ff */
[----:B------:R0:W1:Y:S02]  /*9370*/  SHFL.IDX PT, R14, R0, RZ, 0x1f ;  /* 0x00001fff000e7589 */ /* 0x00006400000e0000 */
.L_x_130:
[----:B------:R-:W-:Y:S02]  /*9380*/  PLOP3.LUT P2, PT, PT, PT, PT, 0x8, 0x0 ;  /* 0x000000000000781c */ /* 0x000fe40003f4e170 */
[----:B-1----:R-:W-:Y:S02]  /*9390*/  ISETP.NE.AND P0, PT, R14, RZ, PT ;  /* 0x000000ff0e00720c */ /* 0x002fe40003f05270 */
[----:B0-----:R-:W-:-:S05]  /*93a0*/  P2R R0, PR, RZ, 0x4 ;  /* 0x00000004ff007803 */ /* 0x001fca0000000000 */
[----:B------:R0:W-:Y:S06]  /*93b0*/  STL [R1+0xc], R0 ;  /* 0x00000c0001007387 */ /* 0x0001ec0000100800 */
[----:B------:R-:W-:Y:S05]  /*93c0*/  @P0 BRA `(.L_x_43) ;  /* 0x0000000400240947 */ /* 0x000fea0003800000 */
[----:B------:R-:W-:-:S03]  /*93d0*/  UMOV UR4, 0xffffffff ;  /* 0xffffffff00047882 */ /* 0x000fc60000000000 */
[----:B------:R-:W-:Y:S05]  /*93e0*/  BRA.DIV UR4, `(.L_x_44) ;  /* 0x0000003a04f47947 */ /* 0x000fea000b800000 */
[----:B------:R-:W-:-:S13]  /*93f0*/  ELECT P6, URZ, PT ;  /* 0x00000000003f782f */ /* 0x000fda00038c0000 */
.L_x_133:
[----:B------:R-:W-:Y:S05]  /*9400*/  @!P6 BRA `(.L_x_43) ;  /* 0x000000040014e947 */ /* 0x000fea0003800000 */
[----:B------:R1:W-:Y:S01]  /*9410*/  STL [R1+0x4], R8 ;  /* 0x0000040801007387 */ /* 0x0003e20000100800 */
[----:B------:R-:W-:Y:S01]  /*9420*/  IMAD.MOV.U32 R17, RZ, RZ, R19 ;  /* 0x000000ffff117224 */ /* 0x000fe200078e0013 */
[----:B------:R-:W-:Y:S06]  /*9430*/  @!P1 BRA `(.L_x_45) ;  /* 0x00000000004c9947 */ /* 0x000fec0003800000 */
[----:B------:R-:W3:Y:S01]  /*9440*/  LDC R6, c[0x0][0x43c] ;  /* 0x00010f00ff067b82 */ /* 0x000ee20000000800 */
[----:B0-----:R-:W-:Y:S01]  /*9450*/  IMAD.MOV.U32 R0, RZ, RZ, R8 ;  /* 0x000000ffff007224 */ /* 0x001fe200078e0008 */
[----:B------:R-:W-:Y:S01]  /*9460*/  ULDC.64 UR4, c[0x0][0x428] ;  /* 0x00010a0000047ab9 */ /* 0x000fe20000000a00 */
[----:B---3--:R-:W-:-:S13]  /*9470*/  ISETP.NE.AND P0, PT, R6, 0x1, PT ;  /* 0x000000010600780c */ /* 0x008fda0003f05270 */
[----:B------:R-:W0:Y:S02]  /*9480*/  @P0 LDC.64 R4, c[0x0][0x440] ;  /* 0x00011000ff040b82 */ /* 0x000e240000000a00 */
[----:B0-----:R-:W-:-:S05]  /*9490*/  @P0 IMAD.HI.U32 R4, R8, R4, RZ ;  /* 0x0000000408040227 */ /* 0x001fca00078e00ff */
[----:B------:R-:W-:-:S04]  /*94a0*/  @P0 SHF.R.U32.HI R0, RZ, R5, R4 ;  /* 0x00000005ff000219 */ /* 0x000fc80000011604 */
[--C-:B------:R-:W-:Y:S01]  /*94b0*/  SHF.R.S32.HI R5, RZ, 0x1f, R0.reuse ;  /* 0x0000001fff057819 */ /* 0x100fe20000011400 */
[----:B------:R-:W-:-:S04]  /*94c0*/  IMAD.MOV R4, RZ, RZ, -R0 ;  /* 0x000000ffff047224 */ /* 0x000fc800078e0a00 */
[----:B------:R-:W-:Y:S02]  /*94d0*/  IMAD R6, R6, R4, R8 ;  /* 0x0000000406067224 */ /* 0x000fe400078e0208 */
[----:B------:R-:W-:-:S03]  /*94e0*/  IMAD.MOV.U32 R4, RZ, RZ, R0 ;  /* 0x000000ffff047224 */ /* 0x000fc600078e0000 */
[----:B------:R0:W-:Y:S01]  /*94f0*/  STL [R1+0x4], R6 ;  /* 0x0000040601007387 */ /* 0x0001e20000100800 */
[----:B------:R-:W-:-:S03]  /*9500*/  IMAD.WIDE.U32 R4, R19, UR4, R4 ;  /* 0x0000000413047c25 */ /* 0x000fc6000f8e0004 */
[----:B------:R-:W-:Y:S01]  /*9510*/  LEA R2, P0, R4, R2, 0x2 ;  /* 0x0000000204027211 */ /* 0x000fe200078010ff */
[----:B0-----:R-:W-:-:S04]  /*9520*/  IMAD R6, R7, UR4, RZ ;  /* 0x0000000407067c24 */ /* 0x001fc8000f8e02ff */
[----:B------:R-:W-:-:S05]  /*9530*/  IMAD R0, R19, UR5, R6 ;  /* 0x0000000513007c24 */ /* 0x000fca000f8e0206 */
[----:B------:R-:W-:-:S04]  /*9540*/  IADD3 R0, R5, R0, RZ ;  /* 0x0000000005007210 */ /* 0x000fc80007ffe0ff */
[----:B------:R-:W-:-:S05]  /*9550*/  LEA.HI.X R3, R4, R3, R0, 0x2, P0 ;  /* 0x0000000304037211 */ /* 0x000fca00000f1400 */
[----:B------:R3:W5:Y:S02]  /*9560*/  LDG.E R17, desc[UR60][R2.64] ;  /* 0x0000003c02117981 */ /* 0x000764000c1e1900 */
.L_x_45:
[----:B---3--:R-:W3:Y:S01]  /*9570*/  LDL R2, [R1] ;  /* 0x0000000001027983 */ /* 0x008ee20000100800 */
[----:B0-----:R-:W-:Y:S02]  /*9580*/  LEA R0, R18, UR36, 0x3 ;  /* 0x0000002412007c11 */ /* 0x001fe4000f8e18ff */
[----:B---3--:R-:W-:-:S04]  /*9590*/  SHF.L.U32 R2, R2, 0x1f, RZ ;  /* 0x0000001f02027819 */ /* 0x008fc800000006ff */
[----:B------:R-:W0:Y:S02]  /*95a0*/  SYNCS.PHASECHK.TRANS64.TRYWAIT P0, [R0+URZ+0x34840], R2 ;  /* 0x03484002000075a7 */ /* 0x000e24000800017f */
[----:B0-----:R-:W-:Y:S05]  /*95b0*/  @!P0 BRA `(.L_x_46) ;  /* 0x0000003800a08947 */ /* 0x001fea0003800000 */
.L_x_134:
[----:B------:R-:W3:Y:S02]  /*95c0*/  S2R R3, SR_TID.X ;  /* 0x0000000000037919 */ /* 0x000ee40000002100 */
[----:B---3--:R-:W-:-:S04]  /*95d0*/  LOP3.LUT R3, R3, 0x7f, RZ, 0xc0, !PT ;  /* 0x0000007f03037812 */ /* 0x008fc800078ec0ff */
[----:B------:R-:W-:-:S13]  /*95e0*/  ISETP.NE.AND P0, PT, R3, RZ, PT ;  /* 0x000000ff0300720c */ /* 0x000fda0003f05270 */
[----:B------:R-:W-:Y:S05]  /*95f0*/  @P0 BRA `(.L_x_47) ;  /* 0x00000000001c0947 */ /* 0x000fea0003800000 */
[----:B------:R-:W3:Y:S01]  /*9600*/  S2R R3, SR_TID.X ;  /* 0x0000000000037919 */ /* 0x000ee20000002100 */
[----:B0-----:R-:W-:-:S04]  /*9610*/  IMAD.MOV.U32 R2, RZ, RZ, 0xc000 ;  /* 0x0000c000ff027424 */ /* 0x001fc800078e00ff */
[----:B------:R4:W-:Y:S01]  /*9620*/  SYNCS.ARRIVE.TRANS64 RZ, [R0+URZ+0x34830], R2 ;  /* 0x0348300200ff79a7 */ /* 0x0009e2000800003f */
[----:B---3--:R-:W-:-:S04]  /*9630*/  LOP3.LUT R3, R3, 0x1f, RZ, 0xc0, !PT ;  /* 0x0000001f03037812 */ /* 0x008fc800078ec0ff */
[----:B------:R-:W-:-:S13]  /*9640*/  ISETP.NE.AND P0, PT, R3, RZ, PT ;  /* 0x000000ff0300720c */ /* 0x000fda0003f05270 */
[----:B----4-:R-:W-:Y:S05]  /*9650*/  @!P0 BRA `(.L_x_47) ;  /* 0x0000000000048947 */ /* 0x010fea0003800000 */
[----:B------:R-:W-:Y:S01]  /*9660*/  BPT.TRAP 0x1 ;  /* 0x000000040000795c */ /* 0x000fe20000300000 */
.L_x_47:
[----:B0-----:R-:W3:Y:S01]  /*9670*/  LDL R2, [R1+0x4] ;  /* 0x0000040001027983 */ /* 0x001ee20000100800 */
[----:B------:R-:W-:Y:S01]  /*9680*/  R2UR UR8, R18 ;  /* 0x00000000120872ca */ /* 0x000fe200000e0000 */
[----:B------:R-:W-:Y:S01]  /*9690*/  UIADD3 UR4, UP0, UR38, 0x370, URZ ;  /* 0x0000037026047890 */ /* 0x000fe2000ff1e03f */
[----:B------:R-:W-:Y:S01]  /*96a0*/  R2UR UR9, R0 ;  /* 0x00000000000972ca */ /* 0x000fe200000e0000 */
[----:B------:R-:W-:Y:S01]  /*96b0*/  UMOV UR10, URZ ;  /* 0x0000003f000a7c82 */ /* 0x000fe20008000000 */
[----:B------:R-:W-:Y:S01]  /*96c0*/  R2UR UR12, R16 ;  /* 0x00000000100c72ca */ /* 0x000fe200000e0000 */
[----:B------:R-:W-:Y:S01]  /*96d0*/  UIADD3.X UR5, URZ, UR39, URZ, UP0, !UPT ;  /* 0x000000273f057290 */ /* 0x000fe200087fe43f */
[----:B-----5:R-:W-:Y:S01]  /*96e0*/  R2UR UR13, R17 ;  /* 0x00000000110d72ca */ /* 0x020fe200000e0000 */
[----:B------:R-:W-:Y:S01]  /*96f0*/  UMOV UR6, 0x0 ;  /* 0x0000000000067882 */ /* 0x000fe20000000000 */
[----:B------:R-:W-:Y:S01]  /*9700*/  PLOP3.LUT P0, PT, PT, PT, PT, 0x80, 0x0 ;  /* 0x000000000000781c */ /* 0x000fe20003f0f070 */
[----:B------:R-:W-:Y:S01]  /*9710*/  UMOV UR7, 0x14f00000 ;  /* 0x14f0000000077882 */ /* 0x000fe20000000000 */
[----:B------:R-:W-:-:S02]  /*9720*/  UMOV UR16, 0x40 ;  /* 0x0000004000107882 */ /* 0x000fc40000000000 */
[----:B------:R-:W-:Y:S01]  /*9730*/  P2R R0, PR, RZ, 0x1 ;  /* 0x00000001ff007803 */ /* 0x000fe20000000000 */
[----:B------:R-:W-:Y:S02]  /*9740*/  UIMAD UR8, UR8, 0xc000, UR36 ;  /* 0x0000c000080878a4 */ /* 0x000fe4000f8e0224 */
[----:B------:R-:W-:Y:S02]  /*9750*/  UIADD3 UR9, UR9, 0x34830, URZ ;  /* 0x0003483009097890 */ /* 0x000fe4000fffe03f */
[----:B------:R-:W-:Y:S01]  /*9760*/  UIADD3 UR14, UR8, 0x1c400, URZ ;  /* 0x0001c400080e7890 */ /* 0x000fe2000fffe03f */
[----:B------:R4:W-:Y:S01]  /*9770*/  STL [R1+0xc], R0 ;  /* 0x00000c0001007387 */ /* 0x0009e20000100800 */
[----:B------:R-:W-:Y:S02]  /*9780*/  UIADD3 UR15, UR8, 0x20400, URZ ;  /* 0x00020400080f7890 */ /* 0x000fe4000fffe03f */
[----:B------:R-:W-:-:S03]  /*9790*/  UIADD3 UR17, UR8, 0x24400, URZ ;  /* 0x0002440008117890 */ /* 0x000fc6000fffe03f */
[----:B------:R-:W-:Y:S01]  /*97a0*/  UMOV UR8, UR14 ;  /* 0x0000000e00087c82 */ /* 0x000fe20008000000 */
[----:B------:R-:W-:Y:S01]  /*97b0*/  UMOV UR14, 0x80 ;  /* 0x00000080000e7882 */ /* 0x000fe20000000000 */
[----:B---3--:R-:W-:-:S13]  /*97c0*/  R2UR UR11, R2 ;  /* 0x00000000020b72ca */ /* 0x008fda00000e0000 */
[----:B------:R-:W-:-:S09]  /*97d0*/  USHF.L.U32 UR11, UR11, 0x7, URZ ;  /* 0x000000070b0b7899 */ /* 0x000fd2000800063f */
[----:B------:R0:W-:Y:S02]  /*97e0*/  UTMALDG.4D [UR8], [UR4], desc[UR6] ;  /* 0x00000608040075b4 */ /* 0x0001e40008019000 */
[----:B0-----:R-:W-:Y:S01]  /*97f0*/  UMOV UR8, UR15 ;  /* 0x0000000f00087c82 */ /* 0x001fe20008000000 */
[----:B------:R-:W-:Y:S02]  /*9800*/  UMOV UR10, UR16 ;  /* 0x00000010000a7c82 */ /* 0x000fe40008000000 */
[----:B------:R0:W-:Y:S02]  /*9810*/  UTMALDG.4D [UR8], [UR4], desc[UR6] ;  /* 0x00000608040075b4 */ /* 0x0001e40008019000 */
[----:B0-----:R-:W-:Y:S01]  /*9820*/  UMOV UR8, UR17 ;  /* 0x0000001100087c82 */ /* 0x001fe20008000000 */
[----:B------:R-:W-:Y:S02]  /*9830*/  UMOV UR10, UR14 ;  /* 0x0000000e000a7c82 */ /* 0x000fe40008000000 */
[----:B------:R4:W-:Y:S02]  /*9840*/  UTMALDG.4D [UR8], [UR4], desc[UR6] ;  /* 0x00000608040075b4 */ /* 0x0009e40008019000 */
[----:B----4-:R-:W-:Y:S01]  /*9850*/  NOP ;  /* 0x0000000000007918 */ /* 0x010fe20000000000 */
.L_x_43:
[----:B------:R-:W-:Y:S05]  /*9860*/  WARPSYNC.ALL ;  /* 0x0000000000007948 */ /* 0x000fea0003800000 */
[----:B------:R-:W-:Y:S01]  /*9870*/  UIADD3 UR4, UR36, 0x10400, URZ ;  /* 0x0001040024047890 */ /* 0x000fe2000fffe03f */
[----:B------:R-:W-:Y:S03]  /*9880*/  BAR.SYNC.DEFER_BLOCKING 0x8, 0x180 ;  /* 0x0206000000007b1d */ /* 0x000fe60000010000 */
[----:B------:R-:W-:-:S06]  /*9890*/  ULOP3.LUT UP0, URZ, UR4, 0x3ff, URZ, 0xc0, !UPT ;  /* 0x000003ff043f7892 */ /* 0x000fcc000f80c03f */
[----:B------:R-:W-:-:S13]  /*98a0*/  PLOP3.LUT P0, PT, PT, PT, UP0, 0x80, 0x0 ;  /* 0x000000000000781c */ /* 0x000fda0003f0f008 */
[----:B------:R-:W-:Y:S05]  /*98b0*/  @!P0 BRA `(.L_x_48) ;  /* 0x0000000000408947 */ /* 0x000fea0003800000 */
[----:B------:R-:W-:Y:S01]  /*98c0*/  MOV R2, 0x0 ;  /* 0x0000000000027802 */ /* 0x000fe20000000f00 */
[----:B------:R-:W-:Y:S01]  /*98d0*/  ULDC.64 UR6, c[0x4][0x118] ;  /* 0x0100460000067ab9 */ /* 0x000fe20000000a00 */
[----:B------:R-:W-:Y:S01]  /*98e0*/  ULDC.64 UR8, c[0x4][0x120] ;  /* 0x0100480000087ab9 */ /* 0x000fe20000000a00 */
[----:B------:R-:W-:Y:S01]  /*98f0*/  ULDC.64 UR4, c[0x4][0x88] ;  /* 0x0100220000047ab9 */ /* 0x000fe20000000a00 */
[----:B------:R-:W-:Y:S01]  /*9900*/  IMAD.U32 R4, RZ, RZ, UR6 ;  /* 0x00000006ff047e24 */ /* 0x000fe2000f8e00ff */
[----:B------:R-:W-:Y:S01]  /*9910*/  MOV R10, UR4 ;  /* 0x00000004000a7c02 */ /* 0x000fe20008000f00 */
[----:B------:R-:W3:Y:S01]  /*9920*/  LDC.64 R2, c[0x4][R2] ;  /* 0x0100000002027b82 */ /* 0x000ee20000000a00 */
[----:B------:R-:W-:Y:S02]  /*9930*/  IMAD.U32 R5, RZ, RZ, UR7 ;  /* 0x00000007ff057e24 */ /* 0x000fe4000f8e00ff */
[----:B------:R-:W-:Y:S02]  /*9940*/  IMAD.U32 R6, RZ, RZ, UR8 ;  /* 0x00000008ff067e24 */ /* 0x000fe4000f8e00ff */
[----:B------:R-:W-:-:S02]  /*9950*/  IMAD.U32 R7, RZ, RZ, UR9 ;  /* 0x00000009ff077e24 */ /* 0x000fc4000f8e00ff */
[----:B------:R-:W-:Y:S02]  /*9960*/  IMAD.U32 R11, RZ, RZ, UR5 ;  /* 0x00000005ff0b7e24 */ /* 0x000fe4000f8e00ff */
[----:B-1----:R-:W-:Y:S02]  /*9970*/  IMAD.MOV.U32 R8, RZ, RZ, 0x70 ;  /* 0x00000070ff087424 */ /* 0x002fe400078e00ff */
[----:B------:R-:W-:Y:S02]  /*9980*/  IMAD.MOV.U32 R12, RZ, RZ, 0x1 ;  /* 0x00000001ff0c7424 */ /* 0x000fe400078e00ff */
[----:B------:R-:W-:-:S07]  /*9990*/  IMAD.MOV.U32 R13, RZ, RZ, RZ ;  /* 0x000000ffff0d7224 */ /* 0x000fce00078e00ff */
[----:B------:R-:W-:-:S07]  /*99a0*/  LEPC R20, `(.L_x_48) ;  /* 0x000000001014794e */ /* 0x000fce0000000000 */
[----:B0-23--:R-:W-:Y:S05]  /*99b0*/  CALL.ABS.NOINC R2 ;  /* 0x0000000002007343 */ /* 0x00dfea0003c00000 */
.L_x_48:
[----:B------:R-:W3:Y:S01]  /*99c0*/  LDL.LU R5, [R1+0x18] ;  /* 0x0000180001057983 */ /* 0x000ee20000300800 */
[----:B0-----:R-:W-:Y:S01]  /*99d0*/  SHF.R.S32.HI R0, RZ, 0x1f, R16 ;  /* 0x0000001fff007819 */ /* 0x001fe20000011410 */
[----:B------:R-:W-:Y:S01]  /*99e0*/  ULDC.64 UR4, c[0x0][0x2d8] ;  /* 0x0000b60000047ab9 */ /* 0x000fe20000000a00 */
[----:B-1----:R-:W0:Y:S01]  /*99f0*/  LDC R8, c[0x0][0x448] ;  /* 0x00011200ff087b82 */ /* 0x002e220000000800 */
[----:B------:R-:W4:Y:S01]  /*9a00*/  LDL.LU R7, [R1+0x20] ;  /* 0x0000200001077983 */ /* 0x000f220000300800 */
[----:B------:R-:W-:-:S03]  /*9a10*/  ULDC.64 UR6, c[0x0][0x280] ;  /* 0x0000a00000067ab9 */ /* 0x000fc60000000a00 */
[----:B------:R-:W2:Y:S01]  /*9a20*/  LDL R4, [R1+0x28] ;  /* 0x0000280001047983 */ /* 0x000ea20000100800 */
[----:B------:R-:W-:Y:S02]  /*9a30*/  IMAD R0, R0, UR4, RZ ;  /* 0x0000000400007c24 */ /* 0x000fe4000f8e02ff */
[C---:B------:R-:W-:Y:S01]  /*9a40*/  IMAD.WIDE.U32 R2, R16.reuse, UR4, RZ ;  /* 0x0000000410027c25 */ /* 0x040fe2000f8e00ff */
[----:B------:R-:W1:Y:S03]  /*9a50*/  S2R R11, SR_TID.X ;  /* 0x00000000000b7919 */ /* 0x000e660000002100 */
[----:B------:R-:W-:Y:S01]  /*9a60*/  IMAD R0, R16, UR5, R0 ;  /* 0x0000000510007c24 */ /* 0x000fe2000f8e0200 */
[----:B------:R-:W-:-:S03]  /*9a70*/  ULDC.64 UR4, c[0x0][0x2e0] ;  /* 0x0000b80000047ab9 */ /* 0x000fc60000000a00 */
[----:B------:R-:W-:Y:S01]  /*9a80*/  IMAD.IADD R3, R3, 0x1, R0 ;  /* 0x0000000103037824 */ /* 0x000fe200078e0200 */
[----:B0-----:R-:W-:-:S13]  /*9a90*/  ISETP.NE.AND P0, PT, R8, 0x1, PT ;  /* 0x000000010800780c */ /* 0x001fda0003f05270 */
[----:B------:R-:W0:Y:S01]  /*9aa0*/  @P0 LDC R6, c[0x0][0x44c] ;  /* 0x00011300ff060b82 */ /* 0x000e220000000800 */
[----:B-1----:R-:W-:-:S05]  /*9ab0*/  IMAD.SHL.U32 R11, R11, 0x8, RZ ;  /* 0x000000080b0b7824 */ /* 0x002fca00078e00ff */
[----:B------:R-:W-:-:S04]  /*9ac0*/  LOP3.LUT R11, R11, 0x38, RZ, 0xc0, !PT ;  /* 0x000000380b0b7812 */ /* 0x000fc800078ec0ff */
[----:B------:R-:W-:Y:S02]  /*9ad0*/  LOP3.LUT R10, R11, 0x40, RZ, 0xfc, !PT ;  /* 0x000000400b0a7812 */ /* 0x000fe400078efcff */
[----:B---3--:R-:W-:Y:S01]  /*9ae0*/  SHF.R.S32.HI R0, RZ, 0x1f, R5 ;  /* 0x0000001fff007819 */ /* 0x008fe20000011405 */
[----:B------:R-:W-:-:S04]  /*9af0*/  IMAD.WIDE.U32 R2, R5, UR4, R2 ;  /* 0x0000000405027c25 */ /* 0x000fc8000f8e0002 */
[----:B------:R-:W-:Y:S01]  /*9b00*/  IMAD R0, R0, UR4, RZ ;  /* 0x0000000400007c24 */ /* 0x000fe2000f8e02ff */
[----:B------:R-:W-:-:S03]  /*9b10*/  ULDC UR4, c[0x0][0xc38] ;  /* 0x00030e0000047ab9 */ /* 0x000fc60000000800 */
[----:B------:R-:W-:Y:S02]  /*9b20*/  IMAD R0, R5, UR5, R0 ;  /* 0x0000000505007c24 */ /* 0x000fe4000f8e0200 */
[----:B------:R-:W1:Y:S03]  /*9b30*/  S2R R5, SR_TID.X ;  /* 0x0000000000057919 */ /* 0x000e660000002100 */
[----:B------:R-:W-:Y:S01]  /*9b40*/  IADD3 R3, R3, R0, RZ ;  /* 0x0000000003037210 */ /* 0x000fe20007ffe0ff */
[----:B----4-:R-:W-:Y:S02]  /*9b50*/  IMAD.MOV R0, RZ, RZ, -R7 ;  /* 0x000000ffff007224 */ /* 0x010fe400078e0a07 */
[----:B------:R-:W3:Y:S02]  /*9b60*/  @P0 LDC R7, c[0x0][0x450] ;  /* 0x00011400ff070b82 */ /* 0x000ee40000000800 */
[----:B--2---:R-:W-:Y:S01]  /*9b70*/  IMAD R0, R0, UR4, R4 ;  /* 0x0000000400007c24 */ /* 0x004fe2000f8e0204 */
[----:B------:R-:W-:-:S03]  /*9b80*/  ULDC.64 UR4, c[0x0][0x2d0] ;  /* 0x0000b40000047ab9 */ /* 0x000fc60000000a00 */
[----:B------:R-:W-:Y:S01]  /*9b90*/  IMAD.SHL.U32 R4, R0, 0x80, RZ ;  /* 0x0000008000047824 */ /* 0x000fe200078e00ff */
[----:B-1----:R-:W-:-:S04]  /*9ba0*/  LOP3.LUT R5, R5, 0x7f, RZ, 0xc0, !PT ;  /* 0x0000007f05057812 */ /* 0x002fc800078ec0ff */
[----:B------:R-:W-:Y:S02]  /*9bb0*/  SHF.R.U32.HI R9, RZ, 0x3, R5 ;  /* 0x00000003ff097819 */ /* 0x000fe40000011605 */
[----:B------:R-:W1:Y:S02]  /*9bc0*/  S2R R5, SR_TID.X ;  /* 0x0000000000057919 */ /* 0x000e640000002100 */
[----:B-1----:R-:W-:-:S05]  /*9bd0*/  IMAD.SHL.U32 R5, R5, 0x10, RZ ;  /* 0x0000001005057824 */ /* 0x002fca00078e00ff */
[----:B------:R-:W-:Y:S02]  /*9be0*/  LOP3.LUT R5, R9, 0x70, R5, 0xf8, !PT ;  /* 0x0000007009057812 */ /* 0x000fe400078ef805 */
[----:B------:R-:W-:Y:S02]  /*9bf0*/  LOP3.LUT R9, R11, 0x80, RZ, 0xfc, !PT ;  /* 0x000000800b097812 */ /* 0x000fe400078efcff */
[----:B------:R-:W-:-:S05]  /*9c00*/  LOP3.LUT R0, R5, R4, RZ, 0xfc, !PT ;  /* 0x0000000405007212 */ /* 0x000fca00078efcff */
[----:B0-----:R-:W-:-:S04]  /*9c10*/  @P0 IMAD.HI.U32 R6, R0, R6, RZ ;  /* 0x0000000600060227 */ /* 0x001fc800078e00ff */
[----:B------:R-:W-:Y:S01]  /*9c20*/  IMAD.MOV.U32 R5, RZ, RZ, R0 ;  /* 0x000000ffff057224 */ /* 0x000fe200078e0000 */
[----:B---3--:R-:W-:-:S05]  /*9c30*/  @P0 SHF.R.U32.HI R5, RZ, R7, R6 ;  /* 0x00000007ff050219 */ /* 0x008fca0000011606 */
[----:B------:R-:W-:Y:S02]  /*9c40*/  IMAD.MOV R6, RZ, RZ, -R5 ;  /* 0x000000ffff067224 */ /* 0x000fe400078e0a05 */
[----:B------:R-:W-:-:S04]  /*9c50*/  IMAD.WIDE.U32 R2, R5, UR4, R2 ;  /* 0x0000000405027c25 */ /* 0x000fc8000f8e0002 */
[----:B------:R-:W-:Y:S01]  /*9c60*/  IMAD R0, R8, R6, R0 ;  /* 0x0000000608007224 */ /* 0x000fe200078e0200 */
[----:B------:R-:W-:-:S05]  /*9c70*/  SHF.R.S32.HI R6, RZ, 0x1f, R5 ;  /* 0x0000001fff067819 */ /* 0x000fca0000011405 */
[----:B------:R-:W-:-:S04]  /*9c80*/  IMAD R6, R6, UR4, RZ ;  /* 0x0000000406067c24 */ /* 0x000fc8000f8e02ff */
[----:B------:R-:W-:Y:S01]  /*9c90*/  IMAD R6, R5, UR5, R6 ;  /* 0x0000000505067c24 */ /* 0x000fe2000f8e0206 */
[----:B------:R-:W-:Y:S01]  /*9ca0*/  SHF.R.S32.HI R5, RZ, 0x1f, R0 ;  /* 0x0000001fff057819 */ /* 0x000fe20000011400 */
[----:B------:R-:W-:-:S03]  /*9cb0*/  ULDC.64 UR4, c[0x0][0x2c8] ;  /* 0x0000b20000047ab9 */ /* 0x000fc60000000a00 */
[----:B------:R-:W-:Y:S01]  /*9cc0*/  IADD3 R3, R3, R6, RZ ;  /* 0x0000000603037210 */ /* 0x000fe20007ffe0ff */
[----:B------:R-:W-:Y:S02]  /*9cd0*/  IMAD R5, R5, UR4, RZ ;  /* 0x0000000405057c24 */ /* 0x000fe4000f8e02ff */
[----:B------:R-:W-:Y:S01]  /*9ce0*/  IMAD.WIDE.U32 R2, R0, UR4, R2 ;  /* 0x0000000400027c25 */ /* 0x000fe2000f8e0002 */
[----:B------:R-:W-:Y:S02]  /*9cf0*/  ULDC UR4, c[0x0][0x2b8] ;  /* 0x0000ae0000047ab9 */ /* 0x000fe40000000800 */
[----:B------:R-:W-:Y:S01]  /*9d00*/  ISETP.GE.AND P1, PT, R10, UR4, PT ;  /* 0x000000040a007c0c */ /* 0x000fe2000bf26270 */
[----:B------:R-:W-:Y:S01]  /*9d10*/  IMAD R5, R0, UR5, R5 ;  /* 0x0000000500057c24 */ /* 0x000fe2000f8e0205 */
[----:B------:R0:W5:Y:S01]  /*9d20*/  LDL R10, [R1+0x14] ;  /* 0x00001400010a7983 */ /* 0x0001620000100800 */
[----:B------:R-:W-:Y:S02]  /*9d30*/  LEA R0, P3, R2, UR6, 0x1 ;  /* 0x0000000602007c11 */ /* 0x000fe4000f8608ff */
[----:B------:R-:W-:Y:S01]  /*9d40*/  IMAD.IADD R5, R3, 0x1, R5 ;  /* 0x0000000103057824 */ /* 0x000fe200078e0205 */
[----:B------:R-:W-:-:S02]  /*9d50*/  ISETP.GE.AND P0, PT, R11, UR4, PT ;  /* 0x000000040b007c0c */ /* 0x000fc4000bf06270 */
[----:B------:R-:W-:Y:S01]  /*9d60*/  ISETP.GE.AND P2, PT, R9, UR4, PT ;  /* 0x0000000409007c0c */ /* 0x000fe2000bf46270 */
[----:B------:R-:W-:Y:S01]  /*9d70*/  UMOV UR4, 0xffffffff ;  /* 0xffffffff00047882 */ /* 0x000fe20000000000 */
[----:B------:R-:W-:Y:S02]  /*9d80*/  LEA.HI.X R2, R2, UR7, R5, 0x1, P3 ;  /* 0x0000000702027c11 */ /* 0x000fe400098f0c05 */
[----:B0-----:R-:W-:Y:S09]  /*9d90*/  BRA.DIV UR4, `(.L_x_49) ;  /* 0x0000003204bc7947 */ /* 0x001ff2000b800000 */
[----:B------:R-:W0:Y:S01]  /*9da0*/  S2R R6, SR_TID.X ;  /* 0x0000000000067919 */ /* 0x000e220000002100 */
[----:B------:R-:W-:Y:S02]  /*9db0*/  ULDC UR4, c[0x0][0x288] ;  /* 0x0000a20000047ab9 */ /* 0x000fe40000000800 */
[----:B------:R-:W-:Y:S01]  /*9dc0*/  IMAD R3, R8, UR4, RZ ;  /* 0x0000000408037c24 */ /* 0x000fe2000f8e02ff */
[----:B------:R-:W1:Y:S01]  /*9dd0*/  S2R R11, SR_TID.X ;  /* 0x00000000000b7919 */ /* 0x000e620000002100 */
[----:B------:R-:W2:Y:S04]  /*9de0*/  SHFL.IDX PT, R7, R0, RZ, 0x181f ;  /* 0x00181fff00077589 */ /* 0x000ea800000e0000 */
[----:B------:R-:W-:Y:S01]  /*9df0*/  SHFL.IDX PT, R9, R2, 0x1, 0x181f ;  /* 0x00381f0002097f89 */ /* 0x000fe200000e0000 */
[----:B0-----:R-:W-:-:S04]  /*9e00*/  LOP3.LUT R6, R6, 0x7f, RZ, 0xc0, !PT ;  /* 0x0000007f06067812 */ /* 0x001fc800078ec0ff */
[----:B------:R-:W-:Y:S01]  /*9e10*/  SHF.R.U32.HI R6, RZ, 0x3, R6 ;  /* 0x00000003ff067819 */ /* 0x000fe20000011606 */
[----:B-1----:R-:W-:-:S04]  /*9e20*/  IMAD.SHL.U32 R11, R11, 0x8, RZ ;  /* 0x000000080b0b7824 */ /* 0x002fc800078e00ff */
[----:B------:R-:W-:Y:S01]  /*9e30*/  IMAD.IADD R4, R6, 0x1, R4 ;  /* 0x0000000106047824 */ /* 0x000fe200078e0204 */
[----:B------:R-:W-:Y:S01]  /*9e40*/  LOP3.LUT R11, R11, 0x38, RZ, 0xc0, !PT ;  /* 0x000000380b0b7812 */ /* 0x000fe200078ec0ff */
[----:B------:R-:W0:Y:S02]  /*9e50*/  SHFL.IDX PT, R6, R2, RZ, 0x181f ;  /* 0x00181fff02067589 */ /* 0x000e2400000e0000 */
[C---:B------:R-:W-:Y:S01]  /*9e60*/  VIADD R5, R4.reuse, 0x10 ;  /* 0x0000001004057836 */ /* 0x040fe20000000000 */
[----:B------:R-:W-:-:S04]  /*9e70*/  ISETP.GE.AND P4, PT, R4, R3, PT ;  /* 0x000000030400720c */ /* 0x000fc80003f86270 */
[----:B------:R-:W-:Y:S02]  /*9e80*/  ISETP.GE.AND P3, PT, R5, R3, PT ;  /* 0x000000030500720c */ /* 0x000fe40003f66270 */
[----:B------:R-:W1:Y:S07]  /*9e90*/  SHFL.IDX PT, R5, R0, 0x1, 0x181f ;  /* 0x00381f0000057f89 */ /* 0x000e6e00000e0000 */
[----:B--2---:R-:W-:-:S04]  /*9ea0*/  @!P4 LEA R7, P5, R11, R7, 0x1 ;  /* 0x000000070b07c211 */ /* 0x004fc800078a08ff */
[----:B0-----:R-:W-:-:S04]  /*9eb0*/  @!P4 IADD3.X R6, RZ, R6, RZ, P5, !PT ;  /* 0x00000006ff06c210 */ /* 0x001fc80002ffe4ff */
[----:B------:R-:W-:-:S04]  /*9ec0*/  @!P4 LOP3.LUT R7, R7, R6, RZ, 0x3c, !PT ;  /* 0x000000060707c212 */ /* 0x000fc800078e3cff */
[----:B------:R-:W-:Y:S02]  /*9ed0*/  @!P4 LOP3.LUT R6, R7, R6, RZ, 0x3c, !PT ;  /* 0x000000060706c212 */ /* 0x000fe400078e3cff */
[----:B-1----:R-:W-:Y:S02]  /*9ee0*/  @!P3 LEA R8, P5, R11, R5, 0x1 ;  /* 0x000000050b08b211 */ /* 0x002fe400078a08ff */
[----:B------:R-:W-:-:S03]  /*9ef0*/  @!P4 LOP3.LUT R7, R7, R6, RZ, 0x3c, !PT ;  /* 0x000000060707c212 */ /* 0x000fc600078e3cff */
[----:B------:R-:W-:Y:S02]  /*9f00*/  @!P3 IMAD.X R5, RZ, RZ, R9, P5 ;  /* 0x000000ffff05b224 */ /* 0x000fe400028e0609 */
[----:B-----5:R-:W-:Y:S04]  /*9f10*/  @!P4 LDGSTS.E.BYPASS.LTC128B.128 [R10+0x10400], desc[UR60][R6.64], !P0 ;  /* 0x10400000060acfae */ /* 0x020fe8000c101d7c */
[----:B------:R-:W-:Y:S04]  /*9f20*/  @!P4 LDGSTS.E.BYPASS.LTC128B.128 [R10+0x14400], desc[UR60][R6.64+0x80], !P1 ;  /* 0x14400080060acfae */ /* 0x000fe8000c901d7c */
[----:B------:R0:W-:Y:S02]  /*9f30*/  @!P4 LDGSTS.E.BYPASS.LTC128B.128 [R10+0x18400], desc[UR60][R6.64+0x100], !P2 ;  /* 0x18400100060acfae */ /* 0x0001e4000d101d7c */
[----:B0-----:R-:W-:-:S02]  /*9f40*/  @!P3 IMAD.MOV.U32 R6, RZ, RZ, R8 ;  /* 0x000000ffff06b224 */ /* 0x001fc400078e0008 */
[----:B------:R-:W-:Y:S01]  /*9f50*/  @!P3 IMAD.MOV.U32 R7, RZ, RZ, R5 ;  /* 0x000000ffff07b224 */ /* 0x000fe200078e0005 */
[----:B------:R-:W0:Y:S01]  /*9f60*/  SHFL.IDX PT, R8, R0, 0x2, 0x181f ;  /* 0x00581f0000087f89 */ /* 0x000e2200000e0000 */
[----:B------:R-:W-:-:S03]  /*9f70*/  VIADD R5, R4, 0x20 ;  /* 0x0000002004057836 */ /* 0x000fc60000000000 */
[----:B------:R-:W-:Y:S04]  /*9f80*/  @!P3 LDGSTS.E.BYPASS.LTC128B.128 [R10+0x10c00], desc[UR60][R6.64], !P0 ;  /* 0x10c00000060abfae */ /* 0x000fe8000c101d7c */
[----:B------:R-:W-:Y:S04]  /*9f90*/  @!P3 LDGSTS.E.BYPASS.LTC128B.128 [R10+0x14c00], desc[UR60][R6.64+0x80], !P1 ;  /* 0x14c00080060abfae */ /* 0x000fe8000c901d7c */
[----:B------:R1:W-:Y:S01]  /*9fa0*/  @!P3 LDGSTS.E.BYPASS.LTC128B.128 [R10+0x18c00], desc[UR60][R6.64+0x100], !P2 ;  /* 0x18c00100060abfae */ /* 0x0003e2000d101d7c */
[----:B------:R-:W-:-:S03]  /*9fb0*/  ISETP.GE.AND P3, PT, R5, R3, PT ;  /* 0x000000030500720c */ /* 0x000fc60003f66270 */
[----:B------:R-:W2:Y:S10]  /*9fc0*/  SHFL.IDX PT, R5, R2, 0x2, 0x181f ;  /* 0x00581f0002057f89 */ /* 0x000eb400000e0000 */
[----:B0-----:R-:W-:-:S04]  /*9fd0*/  @!P3 LEA R8, P4, R11, R8, 0x1 ;  /* 0x000000080b08b211 */ /* 0x001fc800078808ff */
[----:B-1----:R-:W-:Y:S01]  /*9fe0*/  @!P3 MOV R6, R8 ;  /* 0x000000080006b202 */ /* 0x002fe20000000f00 */
[----:B--2---:R-:W-:Y:S02]  /*9ff0*/  @!P3 IMAD.X R9, RZ, RZ, R5, P4 ;  /* 0x000000ffff09b224 */ /* 0x004fe400020e0605 */
[----:B------:R-:W-:Y:S02]  /*a000*/  VIADD R5, R4, 0x30 ;  /* 0x0000003004057836 */ /* 0x000fe40000000000 */
[----:B------:R-:W-:-:S05]  /*a010*/  @!P3 IMAD.MOV.U32 R7, RZ, RZ, R9 ;  /* 0x000000ffff07b224 */ /* 0x000fca00078e0009 */
[----:B------:R-:W-:Y:S04]  /*a020*/  @!P3 LDGSTS.E.BYPASS.LTC128B.128 [R10+0x11400], desc[UR60][R6.64], !P0 ;  /* 0x11400000060abfae */ /* 0x000fe8000c101d7c */
[----:B------:R-:W-:Y:S04]  /*a030*/  @!P3 LDGSTS.E.BYPASS.LTC128B.128 [R10+0x15400], desc[UR60][R6.64+0x80], !P1 ;  /* 0x15400080060abfae */ /* 0x000fe8000c901d7c */
[----:B------:R0:W-:Y:S01]  /*a040*/  @!P3 LDGSTS.E.BYPASS.LTC128B.128 [R10+0x19400], desc[UR60][R6.64+0x100], !P2 ;  /* 0x19400100060abfae */ /* 0x0001e2000d101d7c */
[----:B------:R-:W-:-:S03]  /*a050*/  ISETP.GE.AND P3, PT, R5, R3, PT ;  /* 0x000000030500720c */ /* 0x000fc60003f66270 */
[----:B------:R-:W-:Y:S04]  /*a060*/  SHFL.IDX PT, R5, R2, 0x3, 0x181f ;  /* 0x00781f0002057f89 */ /* 0x000fe800000e0000 */
[----:B0-----:R-:W0:Y:S06]  /*a070*/  SHFL.IDX PT, R6, R0, 0x3, 0x181f ;  /* 0x00781f0000067f89 */ /* 0x001e2c00000e0000 */
[----:B0-----:R-:W-:-:S05]  /*a080*/  @!P3 LEA R6, P4, R11, R6, 0x1 ;  /* 0x000000060b06b211 */ /* 0x001fca00078808ff */
[----:B------:R-:W-:-:S04]  /*a090*/  @!P3 IMAD.X R5, RZ, RZ, R5, P4 ;  /* 0x000000ffff05b224 */ /* 0x000fc800020e0605 */
[----:B------:R-:W-:Y:S02]  /*a0a0*/  @!P3 IMAD.MOV.U32 R7, RZ, RZ, R5 ;  /* 0x000000ffff07b224 */ /* 0x000fe400078e0005 */
[----:B------:R-:W-:-:S03]  /*a0b0*/  VIADD R5, R4, 0x40 ;  /* 0x0000004004057836 */ /* 0x000fc60000000000 */
[----:B------:R-:W-:Y:S04]  /*a0c0*/  @!P3 LDGSTS.E.BYPASS.LTC128B.128 [R10+0x11c00], desc[UR60][R6.64], !P0 ;  /* 0x11c00000060abfae */ /* 0x000fe8000c101d7c */
[----:B------:R-:W-:Y:S04]  /*a0d0*/  @!P3 LDGSTS.E.BYPASS.LTC128B.128 [R10+0x15c00], desc[UR60][R6.64+0x80], !P1 ;  /* 0x15c00080060abfae */ /* 0x000fe8000c901d7c */
[----:B------:R0:W-:Y:S01]  /*a0e0*/  @!P3 LDGSTS.E.BYPASS.LTC128B.128 [R10+0x19c00], desc[UR60][R6.64+0x100], !P2 ;  /* 0x19c00100060abfae */ /* 0x0001e2000d101d7c */
[----:B------:R-:W-:-:S03]  /*a0f0*/  ISETP.GE.AND P3, PT, R5, R3, PT ;  /* 0x000000030500720c */ /* 0x000fc60003f66270 */
[----:B------:R-:W-:Y:S04]  /*a100*/  SHFL.IDX PT, R5, R2, 0x4, 0x181f ;  /* 0x00981f0002057f89 */ /* 0x000fe800000e0000 */
[----:B0-----:R-:W0:Y:S06]  /*a110*/  SHFL.IDX PT, R6, R0, 0x4, 0x181f ;  /* 0x00981f0000067f89 */ /* 0x001e2c00000e0000 */
[----:B0-----:R-:W-:-:S04]  /*a120*/  @!P3 LEA R6, P4, R11, R6, 0x1 ;  /* 0x000000060b06b211 */ /* 0x001fc800078808ff */
[----:B------:R-:W-:-:S05]  /*a130*/  @!P3 IADD3.X R5, RZ, R5, RZ, P4, !PT ;  /* 0x00000005ff05b210 */ /* 0x000fca00027fe4ff */
        /* <DEDUP_REMOVED lines=12> */
[----:B------:R-:W-:Y:S02]  /*a200*/  @!P3 LDGSTS.E.BYPASS.LTC128B.128 [R10+0x12c00], desc[UR60][R6.64], !P0 ;  /* 0x12c00000060abfae */ /* 0x000fe4000c101d7c */
[----:B------:R-:W-:Y:S02]  /*a210*/  ISETP.GE.AND P4, PT, R5, R3, PT ;  /* 0x000000030500720c */ /* 0x000fe40003f86270 */
[----:B------:R-:W-:Y:S04]  /*a220*/  @!P3 LDGSTS.E.BYPASS.LTC128B.128 [R10+0x16c00], desc[UR60][R6.64+0x80], !P1 ;  /* 0x16c00080060abfae */ /* 0x000fe8000c901d7c */
[----:B------:R0:W-:Y:S04]  /*a230*/  @!P3 LDGSTS.E.BYPASS.LTC128B.128 [R10+0x1ac00], desc[UR60][R6.64+0x100], !P2 ;  /* 0x1ac00100060abfae */ /* 0x0001e8000d101d7c */
[----:B------:R-:W-:Y:S04]  /*a240*/  SHFL.IDX PT, R5, R2, 0x6, 0x181f ;  /* 0x00d81f0002057f89 */ /* 0x000fe800000e0000 */
[----:B0-----:R-:W0:Y:S04]  /*a250*/  SHFL.IDX PT, R6, R0, 0x6, 0x181f ;  /* 0x00d81f0000067f89 */ /* 0x001e2800000e0000 */
[----:B------:R-:W1:Y:S01]  /*a260*/  SHFL.IDX PT, R0, R0, 0x7, 0x181f ;  /* 0x00f81f0000007f89 */ /* 0x000e6200000e0000 */
[----:B0-----:R-:W-:-:S04]  /*a270*/  @!P4 LEA R6, P3, R11, R6, 0x1 ;  /* 0x000000060b06c211 */ /* 0x001fc800078608ff */
[----:B------:R-:W-:-:S05]  /*a280*/  @!P4 IADD3.X R5, RZ, R5, RZ, P3, !PT ;  /* 0x00000005ff05c210 */ /* 0x000fca0001ffe4ff */
[----:B------:R-:W-:Y:S02]  /*a290*/  @!P4 IMAD.MOV.U32 R7, RZ, RZ, R5 ;  /* 0x000000ffff07c224 */ /* 0x000fe400078e0005 */
[----:B------:R2:W3:Y:S04]  /*a2a0*/  SHFL.IDX PT, R5, R2, 0x7, 0x181f ;  /* 0x00f81f0002057f89 */ /* 0x0004e800000e0000 */
[----:B------:R2:W-:Y:S04]  /*a2b0*/  @!P4 LDGSTS.E.BYPASS.LTC128B.128 [R10+0x13400], desc[UR60][R6.64], !P0 ;  /* 0x13400000060acfae */ /* 0x0005e8000c101d7c */
[----:B------:R2:W-:Y:S04]  /*a2c0*/  @!P4 LDGSTS.E.BYPASS.LTC128B.128 [R10+0x17400], desc[UR60][R6.64+0x80], !P1 ;  /* 0x17400080060acfae */ /* 0x0005e8000c901d7c */
[----:B-1----:R2:W-:Y:S02]  /*a2d0*/  @!P4 LDGSTS.E.BYPASS.LTC128B.128 [R10+0x1b400], desc[UR60][R6.64+0x100], !P2 ;  /* 0x1b400100060acfae */ /* 0x0025e4000d101d7c */
.L_x_151:
[----:B------:R-:W-:Y:S01]  /*a2e0*/  VIADD R4, R4, 0x70 ;  /* 0x0000007004047836 */ /* 0x000fe20000000000 */
[----:B------:R-:W-:Y:S04]  /*a2f0*/  BSSY B0, `(.L_x_50) ;  /* 0x000000e000007945 */ /* 0x000fe80003800000 */
[----:B------:R-:W-:-:S13]  /*a300*/  ISETP.GE.AND P3, PT, R4, R3, PT ;  /* 0x000000030400720c */ /* 0x000fda0003f66270 */
[----:B------:R-:W-:Y:S05]  /*a310*/  @P3 BRA `(.L_x_51) ;  /* 0x00000000002c3947 */ /* 0x000fea0003800000 */
[----:B--2---:R-:W1:Y:S02]  /*a320*/  S2R R2, SR_TID.X ;  /* 0x0000000000027919 */ /* 0x004e640000002100 */
[----:B-1----:R-:W-:-:S05]  /*a330*/  IMAD.SHL.U32 R2, R2, 0x8, RZ ;  /* 0x0000000802027824 */ /* 0x002fca00078e00ff */
[----:B------:R-:W-:-:S04]  /*a340*/  LOP3.LUT R2, R2, 0x38, RZ, 0xc0, !PT ;  /* 0x0000003802027812 */ /* 0x000fc800078ec0ff */
[----:B------:R-:W-:-:S05]  /*a350*/  LEA R2, P3, R2, R0, 0x1 ;  /* 0x0000000002027211 */ /* 0x000fca00078608ff */
[----:B---3--:R-:W-:-:S05]  /*a360*/  IMAD.X R3, RZ, RZ, R5, P3 ;  /* 0x000000ffff037224 */ /* 0x008fca00018e0605 */
[----:B------:R-:W-:Y:S01]  /*a370*/  @!PT LDS RZ, [RZ] ;  /* 0x00000000fffff984 */ /* 0x000fe20000000800 */
[----:B------:R-:W-:Y:S01]  /*a380*/  @!PT LDS RZ, [RZ] ;  /* 0x00000000fffff984 */ /* 0x000fe20000000800 */
[----:B------:R-:W-:Y:S01]  /*a390*/  @!PT LDS RZ, [RZ] ;  /* 0x00000000fffff984 */ /* 0x000fe20000000800 */
[----:B------:R1:W-:Y:S04]  /*a3a0*/  LDGSTS.E.BYPASS.LTC128B.128 [R10+0x13c00], desc[UR60][R2.64], !P0 ;  /* 0x13c00000020a7fae */ /* 0x0003e8000c101d7c */
[----:B------:R1:W-:Y:S04]  /*a3b0*/  LDGSTS.E.BYPASS.LTC128B.128 [R10+0x17c00], desc[UR60][R2.64+0x80], !P1 ;  /* 0x17c00080020a7fae */ /* 0x0003e8000c901d7c */
[----:B------:R1:W-:Y:S02]  /*a3c0*/  LDGSTS.E.BYPASS.LTC128B.128 [R10+0x1bc00], desc[UR60][R2.64+0x100], !P2 ;  /* 0x1bc00100020a7fae */ /* 0x0003e4000d101d7c */
.L_x_51:
[----:B------:R-:W-:Y:S05]  /*a3d0*/  BSYNC B0 ;  /* 0x0000000000007941 */ /* 0x000fea0003800000 */
.L_x_50:
[----:B-12---:R-:W2:Y:S01]  /*a3e0*/  LDL R2, [R1+0x30] ;  /* 0x0000300001027983 */ /* 0x006ea20000100800 */
[----:B------:R-:W-:Y:S01]  /*a3f0*/  NOP ;  /* 0x0000000000007918 */ /* 0x000fe20000000000 */
[----:B------:R-:W-:Y:S02]  /*a400*/  SYNCS.ARRIVE.TRANS64.RED.A0T1 RZ, [UR36+0x34800], RZ ;  /* 0x034800ffffff79a7 */ /* 0x000fe40008200424 */
[----:B------:R-:W-:Y:S01]  /*a410*/  ARRIVES.LDGSTSBAR.64.TRANSCNT [UR36+0x34800] ;  /* 0x03480000ff0079b0 */ /* 0x000fe20008000aa4 */
[----:B--2---:R-:W-:-:S04]  /*a420*/  LOP3.LUT R0, R2, 0x1, RZ, 0xc, !PT ;  /* 0x0000000102007812 */ /* 0x004fc800078e0cff */
[----:B------:R-:W-:Y:S01]  /*a430*/  SHF.L.U32 R0, R0, 0x1f, RZ ;  /* 0x0000001f00007819 */ /* 0x000fe200000006ff */
[----:B------:R-:W-:Y:S01]  /*a440*/  NOP ;  /* 0x0000000000007918 */ /* 0x000fe20000000000 */
[----:B------:R-:W2:Y:S01]  /*a450*/  LDL.LU R2, [R1+0x2c] ;  /* 0x00002c0001027983 */ /* 0x000ea20000300800 */
[----:B------:R-:W-:Y:S01]  /*a460*/  SYNCS.ARRIVE.TRANS64.A1T0 RZ, [UR36+0x34800], RZ ;  /* 0x034800ffffff79a7 */ /* 0x000fe20008100024 */
[----:B------:R-:W-:Y:S01]  /*a470*/  BSSY B0, `(.L_x_52) ;  /* 0x0000005000007945 */ /* 0x000fe20003800000 */
[----:B------:R-:W-:Y:S01]  /*a480*/  IMAD.U32 R15, RZ, RZ, UR36 ;  /* 0x00000024ff0f7e24 */ /* 0x000fe2000f8e00ff */
[----:B------:R-:W1:Y:S01]  /*a490*/  SYNCS.PHASECHK.TRANS64.TRYWAIT P0, [UR36+0x34820], R0 ;  /* 0x03482000ff0075a7 */ /* 0x000e620008000164 */
[----:B--2---:R-:W-:Y:S01]  /*a4a0*/  ISETP.GE.AND P1, PT, R2, 0x81, PT ;  /* 0x000000810200780c */ /* 0x004fe20003f26270 */
[----:B-1----:R-:W-:-:S12]  /*a4b0*/  @!P0 BRA `(.L_x_53) ;  /* 0x0000003400e88947 */ /* 0x002fd80003800000 */
.L_x_152:
[----:B------:R-:W-:Y:S05]  /*a4c0*/  BSYNC B0 ;  /* 0x0000000000007941 */ /* 0x000fea0003800000 */
.L_x_52:
[----:B0-----:R-:W-:Y:S01]  /*a4d0*/  IADD3 R10, R15, 0x34800, RZ ;  /* 0x000348000f0a7810 */ /* 0x001fe20007ffe0ff */
[----:B------:R-:W-:Y:S06]  /*a4e0*/  @!P1 BRA `(.L_x_54) ;  /* 0x0000001c00fc9947 */ /* 0x000fec0003800000 */
[----:B------:R-:W2:Y:S01]  /*a4f0*/  LDL R2, [R1+0x24] ;  /* 0x0000240001027983 */ /* 0x000ea20000100800 */
[----:B-1----:R-:W-:Y:S02]  /*a500*/  IMAD.MOV.U32 R0, RZ, RZ, 0x1 ;  /* 0x00000001ff007424 */ /* 0x002fe400078e00ff */
[----:B--2---:R-:W-:-:S05]  /*a510*/  IMAD.MOV R9, RZ, RZ, -R2 ;  /* 0x000000ffff097224 */ /* 0x004fca00078e0a02 */
[----:B------:R-:W-:-:S05]  /*a520*/  VIADDMNMX R9, R9, R0, 0xffffffff, !PT ;  /* 0xffffffff09097446 */ /* 0x000fca0007800100 */
[----:B------:R-:W-:-:S05]  /*a530*/  IMAD.IADD R0, R2, 0x1, R9 ;  /* 0x0000000102007824 */ /* 0x000fca00078e0209 */
[----:B------:R-:W-:-:S04]  /*a540*/  LOP3.LUT R0, R0, 0x1, RZ, 0xc0, !PT ;  /* 0x0000000100007812 */ /* 0x000fc800078ec0ff */
[----:B------:R-:W-:Y:S01]  /*a550*/  ISETP.NE.U32.AND P0, PT, R0, 0x1, PT ;  /* 0x000000010000780c */ /* 0x000fe20003f05070 */
[----:B------:R-:W-:-:S12]  /*a560*/  VIADD R0, R2, 0xfffffffe ;  /* 0xfffffffe02007836 */ /* 0x000fd80000000000 */
[----:B------:R-:W-:Y:S05]  /*a570*/  @P0 BRA `(.L_x_55) ;  /* 0x0000000800a00947 */ /* 0x000fea0003800000 */
[----:B------:R-:W2:Y:S04]  /*a580*/  LDL R3, [R1+0xc] ;  /* 0x00000c0001037983 */ /* 0x000ea80000100800 */
[----:B------:R-:W4:Y:S01]  /*a590*/  LDL R2, [R1] ;  /* 0x0000000001027983 */ /* 0x000f220000100800 */
[----:B------:R-:W-:Y:S01]  /*a5a0*/  VIADD R4, R18, 0x1 ;  /* 0x0000000112047836 */ /* 0x000fe20000000000 */
[----:B------:R-:W-:Y:S04]  /*a5b0*/  BSSY B0, `(.L_x_56) ;  /* 0x00000a0000007945 */ /* 0x000fe80003800000 */
[----:B------:R-:W-:-:S04]  /*a5c0*/  ISETP.NE.AND P0, PT, R4, 0x2, PT ;  /* 0x000000020400780c */ /* 0x000fc80003f05270 */
[----:B------:R-:W-:Y:S02]  /*a5d0*/  SEL R8, RZ, 0x1, P0 ;  /* 0x00000001ff087807 */ /* 0x000fe40000000000 */
[----:B------:R-:W-:Y:S02]  /*a5e0*/  SEL R4, R4, RZ, P0 ;  /* 0x000000ff04047207 */ /* 0x000fe40000000000 */
[----:B--2---:R-:W-:Y:S02]  /*a5f0*/  ISETP.NE.AND P2, PT, R3, RZ, PT ;  /* 0x000000ff0300720c */ /* 0x004fe40003f45270 */
[----:B----4-:R-:W-:-:S11]  /*a600*/  LOP3.LUT R8, R2, R8, RZ, 0x3c, !PT ;  /* 0x0000000802087212 */ /* 0x010fd600078e3cff */
[----:B------:R-:W-:Y:S05]  /*a610*/  @!P2 BRA `(.L_x_57) ;  /* 0x000000080064a947 */ /* 0x000fea0003800000 */
[----:B------:R-:W2:Y:S01]  /*a620*/  LDL R2, [R1+0x10] ;  /* 0x0000100001027983 */ /* 0x000ea20000100800 */
[----:B------:R-:W-:Y:S02]  /*a630*/  MOV R6, R17 ;  /* 0x0000001100067202 */ /* 0x000fe40000000f00 */
[----:B--2---:R-:W-:-:S13]  /*a640*/  ISETP.NE.AND P2, PT, R2, RZ, PT ;  /* 0x000000ff0200720c */ /* 0x004fda0003f45270 */
[----:B------:R-:W-:Y:S05]  /*a650*/  @!P2 BRA `(.L_x_58) ;  /* 0x00000000004ca947 */ /* 0x000fea0003800000 */
[----:B------:R-:W2:Y:S01]  /*a660*/  LDL R7, [R1+0x8] ;  /* 0x0000080001077983 */ /* 0x000ea20000100800 */
[----:B------:R-:W0:Y:S01]  /*a670*/  LDC R6, c[0x0][0x43c] ;  /* 0x00010f00ff067b82 */ /* 0x000e220000000800 */
[----:B------:R-:W-:Y:S01]  /*a680*/  ULDC.64 UR4, c[0x0][0x428] ;  /* 0x00010a0000047ab9 */ /* 0x000fe20000000a00 */
[----:B0-----:R-:W-:-:S13]  /*a690*/  ISETP.NE.AND P0, PT, R6, 0x1, PT ;  /* 0x000000010600780c */ /* 0x001fda0003f05270 */
[----:B------:R-:W3:Y:S02]  /*a6a0*/  @P0 LDC.64 R2, c[0x0][0x440] ;  /* 0x00011000ff020b82 */ /* 0x000ee40000000a00 */
[----:B---3--:R-:W-:-:S04]  /*a6b0*/  @P0 IMAD.HI.U32 R5, R0, R2, RZ ;  /* 0x0000000200050227 */ /* 0x008fc800078e00ff */
[----:B------:R-:W-:Y:S01]  /*a6c0*/  IMAD.MOV.U32 R2, RZ, RZ, R0 ;  /* 0x000000ffff027224 */ /* 0x000fe200078e0000 */
[----:B------:R-:W-:-:S05]  /*a6d0*/  @P0 SHF.R.U32.HI R2, RZ, R3, R5 ;  /* 0x00000003ff020219 */ /* 0x000fca0000011605 */
[----:B------:R-:W-:-:S04]  /*a6e0*/  IMAD.MOV R3, RZ, RZ, -R2 ;  /* 0x000000ffff037224 */ /* 0x000fc800078e0a02 */
[----:B------:R-:W-:Y:S01]  /*a6f0*/  IMAD R0, R6, R3, R0 ;  /* 0x0000000306007224 */ /* 0x000fe200078e0200 */
[----:B------:R-:W-:-:S03]  /*a700*/  SHF.R.S32.HI R3, RZ, 0x1f, R2 ;  /* 0x0000001fff037819 */ /* 0x000fc60000011402 */
[----:B------:R-:W-:-:S04]  /*a710*/  IMAD.WIDE.U32 R2, R19, UR4, R2 ;  /* 0x0000000413027c25 */ /* 0x000fc8000f8e0002 */
[----:B--2---:R-:W-:-:S04]  /*a720*/  IMAD R5, R7, UR4, RZ ;  /* 0x0000000407057c24 */ /* 0x004fc8000f8e02ff */
[----:B------:R-:W-:Y:S01]  /*a730*/  IMAD R5, R19, UR5, R5 ;  /* 0x0000000513057c24 */ /* 0x000fe2000f8e0205 */
[----:B------:R-:W-:Y:S02]  /*a740*/  ULDC.64 UR4, c[0x0][0x418] ;  /* 0x0001060000047ab9 */ /* 0x000fe40000000a00 */
[----:B------:R-:W-:Y:S01]  /*a750*/  LEA R6, P0, R2, UR4, 0x2 ;  /* 0x0000000402067c11 */ /* 0x000fe2000f8010ff */
[----:B------:R-:W-:-:S05]  /*a760*/  IMAD.IADD R3, R5, 0x1, R3 ;  /* 0x0000000105037824 */ /* 0x000fca00078e0203 */
[----:B------:R-:W-:-:S05]  /*a770*/  LEA.HI.X R7, R2, UR5, R3, 0x2, P0 ;  /* 0x0000000502077c11 */ /* 0x000fca00080f1403 */
[----:B------:R0:W5:Y:S02]  /*a780*/  LDG.E R6, desc[UR60][R6.64] ;  /* 0x0000003c06067981 */ /* 0x000164000c1e1900 */
.L_x_58:
[----:B------:R-:W-:Y:S01]  /*a790*/  LEA R3, R4, UR36, 0x3 ;  /* 0x0000002404037c11 */ /* 0x000fe2000f8e18ff */
[----:B------:R-:W-:Y:S01]  /*a7a0*/  BSSY B1, `(.L_x_59) ;  /* 0x0000004000017945 */ /* 0x000fe20003800000 */
[----:B------:R-:W-:-:S04]  /*a7b0*/  SHF.L.U32 R2, R8, 0x1f, RZ ;  /* 0x0000001f08027819 */ /* 0x000fc800000006ff */
[----:B------:R-:W1:Y:S02]  /*a7c0*/  SYNCS.PHASECHK.TRANS64.TRYWAIT P0, [R3+URZ+0x34840], R2 ;  /* 0x03484002030075a7 */ /* 0x000e64000800017f */
[----:B-1----:R-:W-:Y:S05]  /*a7d0*/  @!P0 BRA `(.L_x_60) ;  /* 0x0000003400348947 */ /* 0x002fea0003800000 */
.L_x_153:
[----:B------:R-:W-:Y:S05]  /*a7e0*/  BSYNC B1 ;  /* 0x0000000000017941 */ /* 0x000fea0003800000 */
.L_x_59:
[----:B---3--:R-:W2:Y:S01]  /*a7f0*/  S2R R5, SR_TID.X ;  /* 0x0000000000057919 */ /* 0x008ea20000002100 */
[----:B------:R-:W-:Y:S01]  /*a800*/  BSSY B1, `(.L_x_61) ;  /* 0x000000b000017945 */ /* 0x000fe20003800000 */
[----:B--2---:R-:W-:-:S04]  /*a810*/  LOP3.LUT R5, R5, 0x7f, RZ, 0xc0, !PT ;  /* 0x0000007f05057812 */ /* 0x004fc800078ec0ff */
[----:B------:R-:W-:-:S13]  /*a820*/  ISETP.NE.AND P1, PT, R5, RZ, PT ;  /* 0x000000ff0500720c */ /* 0x000fda0003f25270 */
[----:B------:R-:W-:Y:S05]  /*a830*/  @P1 BRA `(.L_x_62) ;  /* 0x00000000001c1947 */ /* 0x000fea0003800000 */
[----:B------:R-:W2:Y:S01]  /*a840*/  S2R R5, SR_TID.X ;  /* 0x0000000000057919 */ /* 0x000ea20000002100 */
[----:B-1----:R-:W-:-:S04]  /*a850*/  IMAD.MOV.U32 R2, RZ, RZ, 0xc000 ;  /* 0x0000c000ff027424 */ /* 0x002fc800078e00ff */
[----:B------:R3:W-:Y:S01]  /*a860*/  SYNCS.ARRIVE.TRANS64 RZ, [R3+URZ+0x34830], R2 ;  /* 0x0348300203ff79a7 */ /* 0x0007e2000800003f */
[----:B--2---:R-:W-:-:S04]  /*a870*/  LOP3.LUT R5, R5, 0x1f, RZ, 0xc0, !PT ;  /* 0x0000001f05057812 */ /* 0x004fc800078ec0ff */
[----:B------:R-:W-:-:S13]  /*a880*/  ISETP.NE.AND P0, PT, R5, RZ, PT ;  /* 0x000000ff0500720c */ /* 0x000fda0003f05270 */
[----:B---3--:R-:W-:Y:S05]  /*a890*/  @!P0 BRA `(.L_x_62) ;  /* 0x0000000000048947 */ /* 0x008fea0003800000 */
[----:B------:R-:W-:Y:S01]  /*a8a0*/  BPT.TRAP 0x1 ;  /* 0x000000040000795c */ /* 0x000fe20000300000 */
.L_x_62:
[----:B------:R-:W-:Y:S05]  /*a8b0*/  BSYNC B1 ;  /* 0x0000000000017941 */ /* 0x000fea0003800000 */
.L_x_61:
[----:B------:R-:W-:Y:S01]  /*a8c0*/  IMAD.MOV.U32 R11, RZ, RZ, RZ ;  /* 0x000000ffff0b7224 */ /* 0x000fe200078e00ff */
[----:B------:R-:W-:Y:S01]  /*a8d0*/  UIADD3 UR4, UP0, UR38, 0x370, URZ ;  /* 0x0000037026047890 */ /* 0x000fe2000ff1e03f */
[----:B------:R-:W-:Y:S01]  /*a8e0*/  IMAD R5, R4, 0xc000, R15 ;  /* 0x0000c00004057824 */ /* 0x000fe200078e020f */
[----:B------:R-:W-:Y:S01]  /*a8f0*/  PLOP3.LUT P0, PT, PT, PT, PT, 0x80, 0x0 ;  /* 0x000000000000781c */ /* 0x000fe20003f0f070 */
[----:B-1----:R-:W-:Y:S01]  /*a900*/  IMAD.SHL.U32 R2, R0, 0x80, RZ ;  /* 0x0000008000027824 */ /* 0x002fe200078e00ff */
[----:B------:R-:W-:Y:S01]  /*a910*/  R2UR UR10, R11 ;  /* 0x000000000b0a72ca */ /* 0x000fe200000e0000 */
[----:B0-----:R-:W-:Y:S01]  /*a920*/  VIADD R7, R5, 0x1c400 ;  /* 0x0001c40005077836 */ /* 0x001fe20000000000 */
[----:B------:R-:W-:Y:S01]  /*a930*/  IADD3 R3, R3, 0x34830, RZ ;  /* 0x0003483003037810 */ /* 0x000fe20007ffe0ff */
[----:B------:R-:W-:Y:S01]  /*a940*/  UIADD3.X UR5, URZ, UR39, URZ, UP0, !UPT ;  /* 0x000000273f057290 */ /* 0x000fe200087fe43f */
[----:B------:R-:W-:Y:S01]  /*a950*/  UMOV UR6, 0x0 ;  /* 0x0000000000067882 */ /* 0x000fe20000000000 */
[----:B------:R-:W-:-:S10]  /*a960*/  UMOV UR7, 0x14f00000 ;  /* 0x14f0000000077882 */ /* 0x000fd40000000000 */
.L_x_63:
[----:B------:R-:W-:-:S13]  /*a970*/  @P0 ELECT P2, URZ, PT ;  /* 0x00000000003f082f */ /* 0x000fda0003840000 */
[----:B-----5:R-:W-:Y:S02]  /*a980*/  @P2 R2UR UR13, R6 ;  /* 0x00000000060d22ca */ /* 0x020fe400000e0000 */
[----:B------:R-:W-:Y:S02]  /*a990*/  @P2 R2UR UR12, R16 ;  /* 0x00000000100c22ca */ /* 0x000fe400000e0000 */
[----:B------:R-:W-:Y:S02]  /*a9a0*/  @P2 R2UR UR11, R2 ;  /* 0x00000000020b22ca */ /* 0x000fe400000e0000 */
[----:B------:R-:W-:Y:S02]  /*a9b0*/  @P2 R2UR UR9, R3 ;  /* 0x00000000030922ca */ /* 0x000fe400000e0000 */
[----:B------:R-:W-:Y:S02]  /*a9c0*/  @P2 R2UR UR8, R7 ;  /* 0x00000000070822ca */ /* 0x000fe400000e0000 */
[----:B------:R-:W-:-:S02]  /*a9d0*/  @P2 PLOP3.LUT P0, PT, P2, PT, PT, 0x8, 0x0 ;  /* 0x000000000000281c */ /* 0x000fc4000170e170 */
[----:B------:R-:W-:-:S09]  /*a9e0*/  PLOP3.LUT P2, PT, PT, PT, PT, 0x8, 0x0 ;  /* 0x000000000000781c */ /* 0x000fd20003f4e170 */
[----:B------:R0:W-:Y:S02]  /*a9f0*/  UTMALDG.4D [UR8], [UR4], desc[UR6] ;  /* 0x00000608040075b4 */ /* 0x0001e40008019000 */
[----:B0-----:R-:W-:Y:S05]  /*aa00*/  @P0 BRA.U.ANY `(.L_x_63) ;  /* 0xfffffffd00d80947 */ /* 0x001fea000393ffff */
[----:B------:R-:W-:Y:S01]  /*aa10*/  IMAD.MOV.U32 R14, RZ, RZ, 0x40 ;  /* 0x00000040ff0e7424 */ /* 0x000fe200078e00ff */
[----:B------:R-:W-:Y:S01]  /*aa20*/  PLOP3.LUT P0, PT, PT, PT, PT, 0x80, 0x0 ;  /* 0x000000000000781c */ /* 0x000fe20003f0f070 */
[----:B------:R-:W-:Y:S01]  /*aa30*/  VIADD R7, R5, 0x20400 ;  /* 0x0002040005077836 */ /* 0x000fe20000000000 */
[----:B------:R-:W-:Y:S01]  /*aa40*/  UMOV UR6, 0x0 ;  /* 0x0000000000067882 */ /* 0x000fe20000000000 */
[----:B------:R-:W-:Y:S01]  /*aa50*/  UMOV UR7, 0x14f00000 ;  /* 0x14f0000000077882 */ /* 0x000fe20000000000 */
[----:B------:R-:W-:-:S15]  /*aa60*/  R2UR UR10, R14 ;  /* 0x000000000e0a72ca */ /* 0x000fde00000e0000 */
.L_x_64:
[----:B------:R-:W-:-:S13]  /*aa70*/  @P0 ELECT P2, URZ, PT ;  /* 0x00000000003f082f */ /* 0x000fda0003840000 */
[----:B------:R-:W-:Y:S02]  /*aa80*/  @P2 R2UR UR13, R6 ;  /* 0x00000000060d22ca */ /* 0x000fe400000e0000 */
        /* <DEDUP_REMOVED lines=8> */
[----:B------:R-:W-:Y:S01]  /*ab10*/  PLOP3.LUT P0, PT, PT, PT, PT, 0x80, 0x0 ;  /* 0x000000000000781c */ /* 0x000fe20003f0f070 */
[----:B------:R-:W-:Y:S01]  /*ab20*/  VIADD R5, R5, 0x24400 ;  /* 0x0002440005057836 */ /* 0x000fe20000000000 */
[----:B------:R-:W-:Y:S01]  /*ab30*/  UMOV UR6, 0x0 ;  /* 0x0000000000067882 */ /* 0x000fe20000000000 */
[----:B------:R-:W-:Y:S01]  /*ab40*/  UMOV UR7, 0x14f00000 ;  /* 0x14f0000000077882 */ /* 0x000fe20000000000 */
[----:B------:R-:W-:-:S09]  /*ab50*/  UMOV UR10, 0x80 ;  /* 0x00000080000a7882 */ /* 0x000fd20000000000 */
.L_x_65:
        /* <DEDUP_REMOVED lines=10> */
[----:B------:R-:W2:Y:S01]  /*ac00*/  LDL.LU R7, [R1] ;  /* 0x0000000001077983 */ /* 0x000ea20000300800 */
[----:B------:R-:W-:Y:S01]  /*ac10*/  LEA R3, R18, R10, 0x3 ;  /* 0x0000000a12037211 */ /* 0x000fe200078e18ff */
[----:B------:R-:W-:Y:S01]  /*ac20*/  BSSY B1, `(.L_x_66) ;  /* 0x0000004000017945 */ /* 0x000fe20003800000 */
[----:B--2---:R-:W-:-:S04]  /*ac30*/  SHF.L.U32 R2, R7, 0x1f, RZ ;  /* 0x0000001f07027819 */ /* 0x004fc800000006ff */
[----:B------:R-:W0:Y:S02]  /*ac40*/  SYNCS.PHASECHK.TRANS64.TRYWAIT P0, [R3+URZ+0x60], R2 ;  /* 0x00006002030075a7 */ /* 0x000e24000800017f */
[----:B0-----:R-:W-:Y:S05]  /*ac50*/  @!P0 BRA `(.L_x_67) ;  /* 0x0000003000288947 */ /* 0x001fea0003800000 */
.L_x_154:
[----:B------:R-:W-:Y:S05]  /*ac60*/  BSYNC B1 ;  /* 0x0000000000017941 */ /* 0x000fea0003800000 */
.L_x_66:
[----:B------:R-:W-:Y:S01]  /*ac70*/  BSSY B1, `(.L_x_68) ;  /* 0x000000c000017945 */ /* 0x000fe20003800000 */
[----:B------:R-:W-:Y:S02]  /*ac80*/  IMAD.MOV.U32 R12, RZ, RZ, 0x0 ;  /* 0x00000000ff0c7424 */ /* 0x000fe400078e00ff */
[----:B------:R-:W-:Y:S01]  /*ac90*/  IMAD.MOV.U32 R13, RZ, RZ, 0x14f00000 ;  /* 0x14f00000ff0d7424 */ /* 0x000fe200078e00ff */
[----:B------:R-:W-:Y:S06]  /*aca0*/  @P1 BRA `(.L_x_69) ;  /* 0x0000000000201947 */ /* 0x000fec0003800000 */
[----:B------:R-:W1:Y:S01]  /*acb0*/  S2R R5, SR_TID.X ;  /* 0x0000000000057919 */ /* 0x000e620000002100 */
[----:B0-----:R-:W-:Y:S01]  /*acc0*/  LEA R2, R18, UR36, 0x3 ;  /* 0x0000002412027c11 */ /* 0x001fe2000f8e18ff */
[----:B------:R-:W-:-:S04]  /*acd0*/  IMAD.MOV.U32 R3, RZ, RZ, 0x8000 ;  /* 0x00008000ff037424 */ /* 0x000fc800078e00ff */
[----:B------:R2:W-:Y:S01]  /*ace0*/  SYNCS.ARRIVE.TRANS64 RZ, [R2+URZ+0x34850], R3 ;  /* 0x0348500302ff79a7 */ /* 0x0005e2000800003f */
[----:B-1----:R-:W-:-:S04]  /*acf0*/  LOP3.LUT R5, R5, 0x1f, RZ, 0xc0, !PT ;  /* 0x0000001f05057812 */ /* 0x002fc800078ec0ff */
[----:B------:R-:W-:-:S13]  /*ad00*/  ISETP.NE.AND P0, PT, R5, RZ, PT ;  /* 0x000000ff0500720c */ /* 0x000fda0003f05270 */
[----:B--2---:R-:W-:Y:S05]  /*ad10*/  @!P0 BRA `(.L_x_69) ;  /* 0x0000000000048947 */ /* 0x004fea0003800000 */
[----:B------:R-:W-:Y:S01]  /*ad20*/  BPT.TRAP 0x1 ;  /* 0x000000040000795c */ /* 0x000fe20000300000 */
.L_x_69:
[----:B------:R-:W-:Y:S05]  /*ad30*/  BSYNC B1 ;  /* 0x0000000000017941 */ /* 0x000fea0003800000 */
.L_x_68:
[----:B------:R-:W2:Y:S01]  /*ad40*/  LDL.LU R5, [R1+0x4] ;  /* 0x0000040001057983 */ /* 0x000ea20000300800 */
[----:B------:R-:W-:Y:S01]  /*ad50*/  R2UR UR10, R11 ;  /* 0x000000000b0a72ca */ /* 0x000fe200000e0000 */
[----:B------:R-:W-:Y:S01]  /*ad60*/  UIADD3 UR4, UP0, UR38, 0x470, URZ ;  /* 0x0000047026047890 */ /* 0x000fe2000ff1e03f */
[----:B------:R-:W-:Y:S02]  /*ad70*/  R2UR UR6, R12 ;  /* 0x000000000c0672ca */ /* 0x000fe400000e0000 */
[----:B------:R-:W-:Y:S01]  /*ad80*/  R2UR UR7, R13 ;  /* 0x000000000d0772ca */ /* 0x000fe200000e0000 */
[----:B------:R-:W-:Y:S01]  /*ad90*/  UIADD3.X UR5, URZ, UR39, URZ, UP0, !UPT ;  /* 0x000000273f057290 */ /* 0x000fe200087fe43f */
[C---:B0-----:R-:W-:Y:S02]  /*ada0*/  LEA R2, R18.reuse, UR36, 0x3 ;  /* 0x0000002412027c11 */ /* 0x041fe4000f8e18ff */
[----:B------:R-:W-:Y:S02]  /*adb0*/  LEA R3, R18, UR36, 0xf ;  /* 0x0000002412037c11 */ /* 0x000fe4000f8e78ff */
[----:B------:R-:W-:Y:S01]  /*adc0*/  PLOP3.LUT P0, PT, PT, PT, PT, 0x80, 0x0 ;  /* 0x000000000000781c */ /* 0x000fe20003f0f070 */
[----:B------:R-:W-:Y:S01]  /*add0*/  VIADD R2, R2, 0x34850 ;  /* 0x0003485002027836 */ /* 0x000fe20000000000 */
[----:B------:R-:W-:Y:S01]  /*ade0*/  IADD3 R7, R3, 0x400, RZ ;  /* 0x0000040003077810 */ /* 0x000fe20007ffe0ff */
[----:B--2---:R-:W-:-:S10]  /*adf0*/  IMAD.SHL.U32 R5, R5, 0x80, RZ ;  /* 0x0000008005057824 */ /* 0x004fd400078e00ff */
.L_x_70:
        /* <DEDUP_REMOVED lines=10> */
[----:B------:R-:W-:Y:S01]  /*aea0*/  R2UR UR10, R14 ;  /* 0x000000000e0a72ca */ /* 0x000fe200000e0000 */
[----:B------:R-:W-:Y:S01]  /*aeb0*/  VIADD R3, R3, 0x4400 ;  /* 0x0000440003037836 */ /* 0x000fe20000000000 */
[----:B------:R-:W-:Y:S02]  /*aec0*/  R2UR UR6, R12 ;  /* 0x000000000c0672ca */ /* 0x000fe400000e0000 */
[----:B------:R-:W-:Y:S02]  /*aed0*/  R2UR UR7, R13 ;  /* 0x000000000d0772ca */ /* 0x000fe400000e0000 */
[----:B------:R-:W-:-:S13]  /*aee0*/  PLOP3.LUT P0, PT, PT, PT, PT, 0x80, 0x0 ;  /* 0x000000000000781c */ /* 0x000fda0003f0f070 */
.L_x_71:
        /* <DEDUP_REMOVED lines=10> */
[----:B------:R0:W-:Y:S01]  /*af90*/  STL [R1+0x4], R0 ;  /* 0x0000040001007387 */ /* 0x0001e20000100800 */
[----:B------:R-:W-:-:S07]  /*afa0*/  IMAD.MOV.U32 R17, RZ, RZ, R6 ;  /* 0x000000ffff117224 */ /* 0x000fce00078e0006 */
.L_x_57:
[----:B------:R-:W-:Y:S05]  /*afb0*/  BSYNC B0 ;  /* 0x0000000000007941 */ /* 0x000fea0003800000 */
.L_x_56:
[----:B0-----:R-:W2:Y:S01]  /*afc0*/  LDL.LU R0, [R1+0x24] ;  /* 0x0000240001007983 */ /* 0x001ea20000300800 */
[----:B------:R-:W-:-:S03]  /*afd0*/  IMAD.MOV.U32 R18, RZ, RZ, R4 ;  /* 0x000000ffff127224 */ /* 0x000fc600078e0004 */
[----:B------:R0:W-:Y:S02]  /*afe0*/  STL [R1], R8 ;  /* 0x0000000801007387 */ /* 0x0001e40000100800 */
[----:B0-2---:R-:W-:-:S07]  /*aff0*/  VIADD R0, R0, 0xfffffffd ;  /* 0xfffffffd00007836 */ /* 0x005fce0000000000 */
.L_x_55:
[----:B------:R-:W2:Y:S01]  /*b000*/  LDL.LU R2, [R1+0x1c] ;  /* 0x00001c0001027983 */ /* 0x000ea20000300800 */
[----:B------:R-:W-:Y:S01]  /*b010*/  IMAD.MOV R9, RZ, RZ, -R9 ;  /* 0x000000ffff097224 */ /* 0x000fe200078e0a09 */
[----:B------:R-:W-:Y:S04]  /*b020*/  BSSY B0, `(.L_x_54) ;  /* 0x000014b000007945 */ /* 0x000fe80003800000 */
[----:B--2---:R-:W-:-:S13]  /*b030*/  ISETP.NE.AND P0, PT, R2, R9, PT ;  /* 0x000000090200720c */ /* 0x004fda0003f05270 */
[----:B------:R-:W-:Y:S05]  /*b040*/  @!P0 BRA `(.L_x_72) ;  /* 0x0000001400208947 */ /* 0x000fea0003800000 */
[----:B------:R-:W-:-:S07]  /*b050*/  MOV R4, R17 ;  /* 0x0000001100047202 */ /* 0x000fce0000000f00 */
.L_x_105:
[----:B--2---:R-:W2:Y:S04]  /*b060*/  LDL R3, [R1+0xc] ;  /* 0x00000c0001037983 */ /* 0x004ea80000100800 */
        /* <DEDUP_REMOVED lines=8> */
[----:B01----:R-:W-:Y:S05]  /*b0f0*/  @!P1 BRA `(.L_x_74) ;  /* 0x00000008005c9947 */ /* 0x003fea0003800000 */
[----:B------:R-:W2:Y:S01]  /*b100*/  LDL R2, [R1+0x10] ;  /* 0x0000100001027983 */ /* 0x000ea20000100800 */
[----:B------:R-:W-:Y:S01]  /*b110*/  IMAD.MOV.U32 R8, RZ, RZ, R0 ;  /* 0x000000ffff087224 */ /* 0x000fe200078e0000 */
[----:B--2---:R-:W-:-:S13]  /*b120*/  ISETP.NE.AND P1, PT, R2, RZ, PT ;  /* 0x000000ff0200720c */ /* 0x004fda0003f25270 */
[----:B------:R-:W-:Y:S05]  /*b130*/  @!P1 BRA `(.L_x_75) ;  /* 0x00000000004c9947 */ /* 0x000fea0003800000 */
[----:B---3--:R-:W2:Y:S01]  /*b140*/  LDL R5, [R1+0x8] ;  /* 0x0000080001057983 */ /* 0x008ea20000100800 */
[----:B------:R-:W0:Y:S01]  /*b150*/  LDC R8, c[0x0][0x43c] ;  /* 0x00010f00ff087b82 */ /* 0x000e220000000800 */
[----:B------:R-:W-:Y:S01]  /*b160*/  ULDC.64 UR4, c[0x0][0x428] ;  /* 0x00010a0000047ab9 */ /* 0x000fe20000000a00 */
[----:B0-----:R-:W-:-:S13]  /*b170*/  ISETP.NE.AND P0, PT, R8, 0x1, PT ;  /* 0x000000010800780c */ /* 0x001fda0003f05270 */
[----:B------:R-:W0:Y:S02]  /*b180*/  @P0 LDC.64 R2, c[0x0][0x440] ;  /* 0x00011000ff020b82 */ /* 0x000e240000000a00 */
[----:B0-----:R-:W-:-:S04]  /*b190*/  @P0 IMAD.HI.U32 R4, R0, R2, RZ ;  /* 0x0000000200040227 */ /* 0x001fc800078e00ff */
        /* <DEDUP_REMOVED lines=8> */
[----:B------:R-:W-:-:S03]  /*b220*/  ULDC.64 UR4, c[0x0][0x418] ;  /* 0x0001060000047ab9 */ /* 0x000fc60000000a00 */
[----:B------:R-:W-:Y:S01]  /*b230*/  IMAD.IADD R3, R4, 0x1, R3 ;  /* 0x0000000104037824 */ /* 0x000fe200078e0203 */
[----:B------:R-:W-:-:S04]  /*b240*/  LEA R4, P0, R2, UR4, 0x2 ;  /* 0x0000000402047c11 */ /* 0x000fc8000f8010ff */
[----:B------:R-:W-:-:S05]  /*b250*/  LEA.HI.X R5, R2, UR5, R3, 0x2, P0 ;  /* 0x0000000502057c11 */ /* 0x000fca00080f1403 */
[----:B------:R0:W5:Y:S04]  /*b260*/  LDG.E R4, desc[UR60][R4.64] ;  /* 0x0000003c04047981 */ /* 0x000168000c1e1900 */
.L_x_75:
[----:B------:R-:W-:Y:S01]  /*b270*/  LEA R3, R6, UR36, 0x3 ;  /* 0x0000002406037c11 */ /* 0x000fe2000f8e18ff */
[----:B------:R-:W-:Y:S01]  /*b280*/  BSSY B2, `(.L_x_76) ;  /* 0x0000004000027945 */ /* 0x000fe20003800000 */
[----:B------:R-:W-:-:S04]  /*b290*/  SHF.L.U32 R2, R7, 0x1f, RZ ;  /* 0x0000001f07027819 */ /* 0x000fc800000006ff */
[----:B------:R-:W1:Y:S02]  /*b2a0*/  SYNCS.PHASECHK.TRANS64.TRYWAIT P0, [R3+URZ+0x34840], R2 ;  /* 0x03484002030075a7 */ /* 0x000e64000800017f */
[----:B-1----:R-:W-:Y:S05]  /*b2b0*/  @!P0 BRA `(.L_x_77) ;  /* 0x0000002800a48947 */ /* 0x002fea0003800000 */
.L_x_155:
[----:B------:R-:W-:Y:S05]  /*b2c0*/  BSYNC B2 ;  /* 0x0000000000027941 */ /* 0x000fea0003800000 */
.L_x_76:
[----:B0--3--:R-:W0:Y:S01]  /*b2d0*/  S2R R5, SR_TID.X ;  /* 0x0000000000057919 */ /* 0x009e220000002100 */
[----:B------:R-:W-:Y:S01]  /*b2e0*/  BSSY B2, `(.L_x_78) ;  /* 0x000000b000027945 */ /* 0x000fe20003800000 */
[----:B0-----:R-:W-:-:S04]  /*b2f0*/  LOP3.LUT R5, R5, 0x7f, RZ, 0xc0, !PT ;  /* 0x0000007f05057812 */ /* 0x001fc800078ec0ff */
[----:B------:R-:W-:-:S13]  /*b300*/  ISETP.NE.AND P1, PT, R5, RZ, PT ;  /* 0x000000ff0500720c */ /* 0x000fda0003f25270 */
[----:B------:R-:W-:Y:S05]  /*b310*/  @P1 BRA `(.L_x_79) ;  /* 0x00000000001c1947 */ /* 0x000fea0003800000 */
[----:B------:R-:W0:Y:S01]  /*b320*/  S2R R5, SR_TID.X ;  /* 0x0000000000057919 */ /* 0x000e220000002100 */
[----:B-1----:R-:W-:-:S04]  /*b330*/  MOV R2, 0xc000 ;  /* 0x0000c00000027802 */ /* 0x002fc80000000f00 */
[----:B------:R2:W-:Y:S01]  /*b340*/  SYNCS.ARRIVE.TRANS64 RZ, [R3+URZ+0x34830], R2 ;  /* 0x0348300203ff79a7 */ /* 0x0005e2000800003f */
[----:B0-----:R-:W-:-:S04]  /*b350*/  LOP3.LUT R5, R5, 0x1f, RZ, 0xc0, !PT ;  /* 0x0000001f05057812 */ /* 0x001fc800078ec0ff */
[----:B------:R-:W-:-:S13]  /*b360*/  ISETP.NE.AND P0, PT, R5, RZ, PT ;  /* 0x000000ff0500720c */ /* 0x000fda0003f05270 */
[----:B--2---:R-:W-:Y:S05]  /*b370*/  @!P0 BRA `(.L_x_79) ;  /* 0x0000000000048947 */ /* 0x004fea0003800000 */
[----:B------:R-:W-:Y:S01]  /*b380*/  BPT.TRAP 0x1 ;  /* 0x000000040000795c */ /* 0x000fe20000300000 */
.L_x_79:
[----:B------:R-:W-:Y:S05]  /*b390*/  BSYNC B2 ;  /* 0x0000000000027941 */ /* 0x000fea0003800000 */
.L_x_78:
[----:B------:R-:W-:Y:S01]  /*b3a0*/  IMAD.MOV.U32 R11, RZ, RZ, RZ ;  /* 0x000000ffff0b7224 */ /* 0x000fe200078e00ff */
[----:B------:R-:W-:Y:S01]  /*b3b0*/  UIADD3 UR4, UP0, UR38, 0x370, URZ ;  /* 0x0000037026047890 */ /* 0x000fe2000ff1e03f */
[----:B------:R-:W-:Y:S01]  /*b3c0*/  IMAD R5, R6, 0xc000, R15 ;  /* 0x0000c00006057824 */ /* 0x000fe200078e020f */
[----:B------:R-:W-:Y:S01]  /*b3d0*/  PLOP3.LUT P0, PT, PT, PT, PT, 0x80, 0x0 ;  /* 0x000000000000781c */ /* 0x000fe20003f0f070 */
[----:B-1----:R-:W-:Y:S01]  /*b3e0*/  VIADD R3, R3, 0x34830 ;  /* 0x0003483003037836 */ /* 0x002fe20000000000 */
[----:B------:R-:W-:Y:S01]  /*b3f0*/  R2UR UR10, R11 ;  /* 0x000000000b0a72ca */ /* 0x000fe200000e0000 */
[----:B------:R-:W-:Y:S01]  /*b400*/  IMAD.SHL.U32 R2, R8, 0x80, RZ ;  /* 0x0000008008027824 */ /* 0x000fe200078e00ff */
[----:B------:R-:W-:Y:S01]  /*b410*/  UIADD3.X UR5, URZ, UR39, URZ, UP0, !UPT ;  /* 0x000000273f057290 */ /* 0x000fe200087fe43f */
[----:B------:R-:W-:Y:S01]  /*b420*/  VIADD R9, R5, 0x1c400 ;  /* 0x0001c40005097836 */ /* 0x000fe20000000000 */
[----:B------:R-:W-:Y:S01]  /*b430*/  UMOV UR6, 0x0 ;  /* 0x0000000000067882 */ /* 0x000fe20000000000 */
[----:B------:R-:W-:-:S10]  /*b440*/  UMOV UR7, 0x14f00000 ;  /* 0x14f0000000077882 */ /* 0x000fd40000000000 */
.L_x_80:
        /* <DEDUP_REMOVED lines=12> */
[----:B------:R-:W-:Y:S01]  /*b510*/  UMOV UR6, 0x0 ;  /* 0x0000000000067882 */ /* 0x000fe20000000000 */
[----:B------:R-:W-:Y:S01]  /*b520*/  IADD3 R9, R5, 0x20400, RZ ;  /* 0x0002040005097810 */ /* 0x000fe20007ffe0ff */
[----:B------:R-:W-:Y:S01]  /*b530*/  UMOV UR7, 0x14f00000 ;  /* 0x14f0000000077882 */ /* 0x000fe20000000000 */
[----:B------:R-:W-:-:S15]  /*b540*/  R2UR UR10, R14 ;  /* 0x000000000e0a72ca */ /* 0x000fde00000e0000 */
.L_x_81:
        /* <DEDUP_REMOVED lines=15> */
.L_x_82:
        /* <DEDUP_REMOVED lines=11> */
[----:B------:R-:W-:Y:S01]  /*b6f0*/  IMAD R2, R18, 0x8, R10 ;  /* 0x0000000812027824 */ /* 0x000fe200078e020a */
[----:B------:R-:W-:Y:S01]  /*b700*/  BSSY B2, `(.L_x_83) ;  /* 0x0000004000027945 */ /* 0x000fe20003800000 */
[----:B--2---:R-:W-:-:S04]  /*b710*/  SHF.L.U32 R3, R9, 0x1f, RZ ;  /* 0x0000001f09037819 */ /* 0x004fc800000006ff */
[----:B------:R-:W0:Y:S02]  /*b720*/  SYNCS.PHASECHK.TRANS64.TRYWAIT P0, [R2+URZ+0x60], R3 ;  /* 0x00006003020075a7 */ /* 0x000e24000800017f */
[----:B0-----:R-:W-:Y:S05]  /*b730*/  @!P0 BRA `(.L_x_84) ;  /* 0x0000002400988947 */ /* 0x001fea0003800000 */
.L_x_156:
[----:B------:R-:W-:Y:S05]  /*b740*/  BSYNC B2 ;  /* 0x0000000000027941 */ /* 0x000fea0003800000 */
.L_x_83:
[----:B------:R-:W-:Y:S01]  /*b750*/  BSSY B2, `(.L_x_85) ;  /* 0x000000b000027945 */ /* 0x000fe20003800000 */
[----:B------:R-:W-:Y:S02]  /*b760*/  IMAD.MOV.U32 R12, RZ, RZ, 0x0 ;  /* 0x00000000ff0c7424 */ /* 0x000fe400078e00ff */
[----:B------:R-:W-:Y:S01]  /*b770*/  IMAD.MOV.U32 R13, RZ, RZ, 0x14f00000 ;  /* 0x14f00000ff0d7424 */ /* 0x000fe200078e00ff */
[----:B------:R-:W-:Y:S06]  /*b780*/  @P1 BRA `(.L_x_86) ;  /* 0x00000000001c1947 */ /* 0x000fec0003800000 */
[----:B------:R-:W1:Y:S01]  /*b790*/  S2R R5, SR_TID.X ;  /* 0x0000000000057919 */ /* 0x000e620000002100 */
[----:B0-----:R-:W-:-:S04]  /*b7a0*/  IMAD.MOV.U32 R3, RZ, RZ, 0x8000 ;  /* 0x00008000ff037424 */ /* 0x001fc800078e00ff */
[----:B------:R2:W-:Y:S01]  /*b7b0*/  SYNCS.ARRIVE.TRANS64 RZ, [R2+URZ+0x50], R3 ;  /* 0x0000500302ff79a7 */ /* 0x0005e2000800003f */
[----:B-1----:R-:W-:-:S04]  /*b7c0*/  LOP3.LUT R5, R5, 0x1f, RZ, 0xc0, !PT ;  /* 0x0000001f05057812 */ /* 0x002fc800078ec0ff */
[----:B------:R-:W-:-:S13]  /*b7d0*/  ISETP.NE.AND P0, PT, R5, RZ, PT ;  /* 0x000000ff0500720c */ /* 0x000fda0003f05270 */
[----:B--2---:R-:W-:Y:S05]  /*b7e0*/  @!P0 BRA `(.L_x_86) ;  /* 0x0000000000048947 */ /* 0x004fea0003800000 */
[----:B------:R-:W-:Y:S01]  /*b7f0*/  BPT.TRAP 0x1 ;  /* 0x000000040000795c */ /* 0x000fe20000300000 */
.L_x_86:
[----:B------:R-:W-:Y:S05]  /*b800*/  BSYNC B2 ;  /* 0x0000000000027941 */ /* 0x000fea0003800000 */
.L_x_85:
[----:B0-----:R-:W2:Y:S01]  /*b810*/  LDL.LU R3, [R1+0x4] ;  /* 0x0000040001037983 */ /* 0x001ea20000300800 */
[----:B------:R-:W-:Y:S01]  /*b820*/  R2UR UR10, R11 ;  /* 0x000000000b0a72ca */ /* 0x000fe200000e0000 */
[----:B------:R-:W-:Y:S01]  /*b830*/  UIADD3 UR4, UP0, UR38, 0x470, URZ ;  /* 0x0000047026047890 */ /* 0x000fe2000ff1e03f */
[----:B------:R-:W-:Y:S01]  /*b840*/  R2UR UR6, R12 ;  /* 0x000000000c0672ca */ /* 0x000fe200000e0000 */
[----:B------:R-:W-:Y:S01]  /*b850*/  VIADD R2, R2, 0x50 ;  /* 0x0000005002027836 */ /* 0x000fe20000000000 */
[----:B------:R-:W-:Y:S01]  /*b860*/  R2UR UR7, R13 ;  /* 0x000000000d0772ca */ /* 0x000fe200000e0000 */
[----:B------:R-:W-:Y:S01]  /*b870*/  UIADD3.X UR5, URZ, UR39, URZ, UP0, !UPT ;  /* 0x000000273f057290 */ /* 0x000fe200087fe43f */
[----:B------:R-:W-:Y:S02]  /*b880*/  LEA R18, R18, UR36, 0xf ;  /* 0x0000002412127c11 */ /* 0x000fe4000f8e78ff */
[----:B------:R-:W-:-:S03]  /*b890*/  PLOP3.LUT P0, PT, PT, PT, PT, 0x80, 0x0 ;  /* 0x000000000000781c */ /* 0x000fc60003f0f070 */
[----:B------:R-:W-:Y:S01]  /*b8a0*/  VIADD R5, R18, 0x400 ;  /* 0x0000040012057836 */ /* 0x000fe20000000000 */
[----:B--2---:R-:W-:-:S09]  /*b8b0*/  SHF.L.U32 R3, R3, 0x7, RZ ;  /* 0x0000000703037819 */ /* 0x004fd200000006ff */
.L_x_87:
        /* <DEDUP_REMOVED lines=15> */
.L_x_88:
        /* <DEDUP_REMOVED lines=12> */
.L_x_74:
[----:B------:R-:W-:Y:S05]  /*ba70*/  BSYNC B1 ;  /* 0x0000000000017941 */ /* 0x000fea0003800000 */
.L_x_73:
[----:B------:R-:W2:Y:S01]  /*ba80*/  LDL R2, [R1+0xc] ;  /* 0x00000c0001027983 */ /* 0x000ea20000100800 */
[----:B------:R-:W-:Y:S01]  /*ba90*/  VIADD R18, R6, 0x1 ;  /* 0x0000000106127836 */ /* 0x000fe20000000000 */
[----:B------:R-:W-:Y:S04]  /*baa0*/  BSSY B1, `(.L_x_89) ;  /* 0x000009f000017945 */ /* 0x000fe80003800000 */
[----:B------:R-:W-:-:S04]  /*bab0*/  ISETP.NE.AND P0, PT, R18, 0x2, PT ;  /* 0x000000021200780c */ /* 0x000fc80003f05270 */
[----:B------:R-:W-:Y:S02]  /*bac0*/  SEL R18, R18, RZ, P0 ;  /* 0x000000ff12127207 */ /* 0x000fe40000000000 */
[----:B--2---:R-:W-:Y:S02]  /*bad0*/  ISETP.NE.AND P1, PT, R2, RZ, PT ;  /* 0x000000ff0200720c */ /* 0x004fe40003f25270 */
[----:B------:R-:W-:-:S04]  /*bae0*/  SEL R2, RZ, 0x1, P0 ;  /* 0x00000001ff027807 */ /* 0x000fc80000000000 */
[----:B------:R-:W-:-:S05]  /*baf0*/  LOP3.LUT R9, R7, R2, RZ, 0x3c, !PT ;  /* 0x0000000207097212 */ /* 0x000fca00078e3cff */
[----:B------:R1:W-:Y:S02]  /*bb00*/  STL [R1], R9 ;  /* 0x0000000901007387 */ /* 0x0003e40000100800 */
[----:B------:R-:W-:Y:S05]  /*bb10*/  @!P1 BRA `(.L_x_90) ;  /* 0x00000008005c9947 */ /* 0x000fea0003800000 */
[----:B------:R-:W2:Y:S01]  /*bb20*/  LDL R3, [R1+0x10] ;  /* 0x0000100001037983 */ /* 0x000ea20000100800 */
[----:B0-----:R-:W-:Y:S02]  /*bb30*/  IADD3 R8, R0, -0x1, RZ ;  /* 0xffffffff00087810 */ /* 0x001fe40007ffe0ff */
[----:B--2---:R-:W-:-:S13]  /*bb40*/  ISETP.NE.AND P1, PT, R3, RZ, PT ;  /* 0x000000ff0300720c */ /* 0x004fda0003f25270 */
[----:B------:R-:W-:Y:S05]  /*bb50*/  @!P1 BRA `(.L_x_91) ;  /* 0x00000000004c9947 */ /* 0x000fea0003800000 */
[----:B------:R-:W2:Y:S01]  /*bb60*/  LDL R11, [R1+0x8] ;  /* 0x00000800010b7983 */ /* 0x000ea20000100800 */
[----:B---3--:R-:W0:Y:S01]  /*bb70*/  LDC R5, c[0x0][0x43c] ;  /* 0x00010f00ff057b82 */ /* 0x008e220000000800 */
        /* <DEDUP_REMOVED lines=17> */
.L_x_91:
[----:B------:R-:W-:Y:S01]  /*bc90*/  LEA R2, R18, UR36, 0x3 ;  /* 0x0000002412027c11 */ /* 0x000fe2000f8e18ff */
[----:B------:R-:W-:Y:S01]  /*bca0*/  BSSY B2, `(.L_x_92) ;  /* 0x0000004000027945 */ /* 0x000fe20003800000 */
[----:B------:R-:W-:-:S04]  /*bcb0*/  SHF.L.U32 R3, R9, 0x1f, RZ ;  /* 0x0000001f09037819 */ /* 0x000fc800000006ff */
[----:B------:R-:W2:Y:S02]  /*bcc0*/  SYNCS.PHASECHK.TRANS64.TRYWAIT P0, [R2+URZ+0x34840], R3 ;  /* 0x03484003020075a7 */ /* 0x000ea4000800017f */
[----:B--2---:R-:W-:Y:S05]  /*bcd0*/  @!P0 BRA `(.L_x_93) ;  /* 0x0000002000448947 */ /* 0x004fea0003800000 */
.L_x_157:
[----:B------:R-:W-:Y:S05]  /*bce0*/  BSYNC B2 ;  /* 0x0000000000027941 */ /* 0x000fea0003800000 */
.L_x_92:
[----:B0--3--:R-:W0:Y:S01]  /*bcf0*/  S2R R5, SR_TID.X ;  /* 0x0000000000057919 */ /* 0x009e220000002100 */
[----:B------:R-:W-:Y:S01]  /*bd00*/  BSSY B2, `(.L_x_94) ;  /* 0x000000b000027945 */ /* 0x000fe20003800000 */
[----:B0-----:R-:W-:-:S04]  /*bd10*/  LOP3.LUT R5, R5, 0x7f, RZ, 0xc0, !PT ;  /* 0x0000007f05057812 */ /* 0x001fc800078ec0ff */
[----:B------:R-:W-:-:S13]  /*bd20*/  ISETP.NE.AND P1, PT, R5, RZ, PT ;  /* 0x000000ff0500720c */ /* 0x000fda0003f25270 */
[----:B------:R-:W-:Y:S05]  /*bd30*/  @P1 BRA `(.L_x_95) ;  /* 0x00000000001c1947 */ /* 0x000fea0003800000 */
[----:B------:R-:W0:Y:S01]  /*bd40*/  S2R R5, SR_TID.X ;  /* 0x0000000000057919 */ /* 0x000e220000002100 */
[----:B--2---:R-:W-:-:S04]  /*bd50*/  IMAD.MOV.U32 R3, RZ, RZ, 0xc000 ;  /* 0x0000c000ff037424 */ /* 0x004fc800078e00ff */
[----:B------:R3:W-:Y:S01]  /*bd60*/  SYNCS.ARRIVE.TRANS64 RZ, [R2+URZ+0x34830], R3 ;  /* 0x0348300302ff79a7 */ /* 0x0007e2000800003f */
[----:B0-----:R-:W-:-:S04]  /*bd70*/  LOP3.LUT R5, R5, 0x1f, RZ, 0xc0, !PT ;  /* 0x0000001f05057812 */ /* 0x001fc800078ec0ff */
[----:B------:R-:W-:-:S13]  /*bd80*/  ISETP.NE.AND P0, PT, R5, RZ, PT ;  /* 0x000000ff0500720c */ /* 0x000fda0003f05270 */
[----:B---3--:R-:W-:Y:S05]  /*bd90*/  @!P0 BRA `(.L_x_95) ;  /* 0x0000000000048947 */ /* 0x008fea0003800000 */
[----:B------:R-:W-:Y:S01]  /*bda0*/  BPT.TRAP 0x1 ;  /* 0x000000040000795c */ /* 0x000fe20000300000 */
.L_x_95:
[----:B------:R-:W-:Y:S05]  /*bdb0*/  BSYNC B2 ;  /* 0x0000000000027941 */ /* 0x000fea0003800000 */
.L_x_94:
[----:B------:R-:W-:Y:S01]  /*bdc0*/  IMAD.MOV.U32 R11, RZ, RZ, RZ ;  /* 0x000000ffff0b7224 */ /* 0x000fe200078e00ff */
[C---:B--2---:R-:W-:Y:S01]  /*bdd0*/  LEA R3, R18.reuse, R10, 0x3 ;  /* 0x0000000a12037211 */ /* 0x044fe200078e18ff */
[----:B------:R-:W-:Y:S01]  /*bde0*/  IMAD R5, R18, 0xc000, R15 ;  /* 0x0000c00012057824 */ /* 0x000fe200078e020f */
[----:B------:R-:W-:Y:S01]  /*bdf0*/  UIADD3 UR4, UP0, UR38, 0x370, URZ ;  /* 0x0000037026047890 */ /* 0x000fe2000ff1e03f */
[----:B------:R-:W-:Y:S01]  /*be00*/  PLOP3.LUT P0, PT, PT, PT, PT, 0x80, 0x0 ;  /* 0x000000000000781c */ /* 0x000fe20003f0f070 */
[----:B------:R-:W-:Y:S01]  /*be10*/  IMAD.SHL.U32 R2, R8, 0x80, RZ ;  /* 0x0000008008027824 */ /* 0x000fe200078e00ff */
[----:B------:R-:W-:Y:S01]  /*be20*/  R2UR UR10, R11 ;  /* 0x000000000b0a72ca */ /* 0x000fe200000e0000 */
[----:B------:R-:W-:Y:S01]  /*be30*/  VIADD R3, R3, 0x30 ;  /* 0x0000003003037836 */ /* 0x000fe20000000000 */
[----:B------:R-:W-:Y:S01]  /*be40*/  UIADD3.X UR5, URZ, UR39, URZ, UP0, !UPT ;  /* 0x000000273f057290 */ /* 0x000fe200087fe43f */
[----:B-1----:R-:W-:Y:S01]  /*be50*/  VIADD R9, R5, 0x1c400 ;  /* 0x0001c40005097836 */ /* 0x002fe20000000000 */
[----:B------:R-:W-:Y:S01]  /*be60*/  UMOV UR6, 0x0 ;  /* 0x0000000000067882 */ /* 0x000fe20000000000 */
[----:B------:R-:W-:-:S10]  /*be70*/  UMOV UR7, 0x14f00000 ;  /* 0x14f0000000077882 */ /* 0x000fd40000000000 */
.L_x_96:
        /* <DEDUP_REMOVED lines=16> */
.L_x_97:
        /* <DEDUP_REMOVED lines=11> */
[----:B------:R-:W-:Y:S01]  /*c030*/  UMOV UR6, 0x0 ;  /* 0x0000000000067882 */ /* 0x000fe20000000000 */
[----:B------:R-:W-:Y:S01]  /*c040*/  IADD3 R5, R5, 0x24400, RZ ;  /* 0x0002440005057810 */ /* 0x000fe20007ffe0ff */
[----:B------:R-:W-:Y:S01]  /*c050*/  UMOV UR7, 0x14f00000 ;  /* 0x14f0000000077882 */ /* 0x000fe20000000000 */
[----:B------:R-:W-:-:S09]  /*c060*/  UMOV UR10, 0x80 ;  /* 0x00000080000a7882 */ /* 0x000fd20000000000 */
.L_x_98:
        /* <DEDUP_REMOVED lines=10> */
[----:B------:R-:W-:Y:S01]  /*c110*/  SHF.L.U32 R7, R7, 0x1f, RZ ;  /* 0x0000001f07077819 */ /* 0x000fe200000006ff */
[----:B------:R-:W-:Y:S01]  /*c120*/  IMAD R2, R6, 0x8, R10 ;  /* 0x0000000806027824 */ /* 0x000fe200078e020a */
[----:B------:R-:W-:Y:S03]  /*c130*/  BSSY B2, `(.L_x_99) ;  /* 0x0000003000027945 */ /* 0x000fe60003800000 */
[----:B------:R-:W0:Y:S02]  /*c140*/  SYNCS.PHASECHK.TRANS64.TRYWAIT P0, [R2+URZ+0x60], R7 ;  /* 0x00006007020075a7 */ /* 0x000e24000800017f */
[----:B0-----:R-:W-:Y:S05]  /*c150*/  @!P0 BRA `(.L_x_100) ;  /* 0x0000001c00388947 */ /* 0x001fea0003800000 */
.L_x_158:
[----:B------:R-:W-:Y:S05]  /*c160*/  BSYNC B2 ;  /* 0x0000000000027941 */ /* 0x000fea0003800000 */
.L_x_99:
[----:B------:R-:W-:Y:S01]  /*c170*/  BSSY B2, `(.L_x_101) ;  /* 0x000000b000027945 */ /* 0x000fe20003800000 */
[----:B------:R-:W-:Y:S02]  /*c180*/  IMAD.MOV.U32 R12, RZ, RZ, 0x0 ;  /* 0x00000000ff0c7424 */ /* 0x000fe400078e00ff */
[----:B------:R-:W-:Y:S01]  /*c190*/  IMAD.MOV.U32 R13, RZ, RZ, 0x14f00000 ;  /* 0x14f00000ff0d7424 */ /* 0x000fe200078e00ff */
[----:B------:R-:W-:Y:S06]  /*c1a0*/  @P1 BRA `(.L_x_102) ;  /* 0x00000000001c1947 */ /* 0x000fec0003800000 */
[----:B------:R-:W1:Y:S01]  /*c1b0*/  S2R R5, SR_TID.X ;  /* 0x0000000000057919 */ /* 0x000e620000002100 */
[----:B------:R-:W-:-:S04]  /*c1c0*/  IMAD.MOV.U32 R3, RZ, RZ, 0x8000 ;  /* 0x00008000ff037424 */ /* 0x000fc800078e00ff */
[----:B------:R2:W-:Y:S01]  /*c1d0*/  SYNCS.ARRIVE.TRANS64 RZ, [R2+URZ+0x50], R3 ;  /* 0x0000500302ff79a7 */ /* 0x0005e2000800003f */
[----:B-1----:R-:W-:-:S04]  /*c1e0*/  LOP3.LUT R5, R5, 0x1f, RZ, 0xc0, !PT ;  /* 0x0000001f05057812 */ /* 0x002fc800078ec0ff */
[----:B------:R-:W-:-:S13]  /*c1f0*/  ISETP.NE.AND P0, PT, R5, RZ, PT ;  /* 0x000000ff0500720c */ /* 0x000fda0003f05270 */
[----:B--2---:R-:W-:Y:S05]  /*c200*/  @!P0 BRA `(.L_x_102) ;  /* 0x0000000000048947 */ /* 0x004fea0003800000 */
[----:B------:R-:W-:Y:S01]  /*c210*/  BPT.TRAP 0x1 ;  /* 0x000000040000795c */ /* 0x000fe20000300000 */
.L_x_102:
[----:B------:R-:W-:Y:S05]  /*c220*/  BSYNC B2 ;  /* 0x0000000000027941 */ /* 0x000fea0003800000 */
.L_x_101:
[----:B------:R-:W2:Y:S01]  /*c230*/  LDL.LU R3, [R1+0x4] ;  /* 0x0000040001037983 */ /* 0x000ea20000300800 */
[----:B------:R-:W-:Y:S01]  /*c240*/  R2UR UR10, R11 ;  /* 0x000000000b0a72ca */ /* 0x000fe200000e0000 */
[----:B------:R-:W-:Y:S01]  /*c250*/  UIADD3 UR4, UP0, UR38, 0x470, URZ ;  /* 0x0000047026047890 */ /* 0x000fe2000ff1e03f */
[----:B------:R-:W-:Y:S02]  /*c260*/  R2UR UR6, R12 ;  /* 0x000000000c0672ca */ /* 0x000fe400000e0000 */
[----:B------:R-:W-:Y:S01]  /*c270*/  R2UR UR7, R13 ;  /* 0x000000000d0772ca */ /* 0x000fe200000e0000 */
[----:B------:R-:W-:Y:S01]  /*c280*/  UIADD3.X UR5, URZ, UR39, URZ, UP0, !UPT ;  /* 0x000000273f057290 */ /* 0x000fe200087fe43f */
[----:B------:R-:W-:Y:S02]  /*c290*/  LEA R6, R6, UR36, 0xf ;  /* 0x0000002406067c11 */ /* 0x000fe4000f8e78ff */
[----:B------:R-:W-:Y:S02]  /*c2a0*/  PLOP3.LUT P0, PT, PT, PT, PT, 0x80, 0x0 ;  /* 0x000000000000781c */ /* 0x000fe40003f0f070 */
[----:B0-----:R-:W-:Y:S01]  /*c2b0*/  IADD3 R2, R2, 0x50, RZ ;  /* 0x0000005002027810 */ /* 0x001fe20007ffe0ff */
[----:B------:R-:W-:-:S02]  /*c2c0*/  VIADD R5, R6, 0x400 ;  /* 0x0000040006057836 */ /* 0x000fc40000000000 */
[----:B--2---:R-:W-:-:S08]  /*c2d0*/  IMAD.SHL.U32 R3, R3, 0x80, RZ ;  /* 0x0000008003037824 */ /* 0x004fd000078e00ff */
.L_x_103:
        /* <DEDUP_REMOVED lines=15> */
.L_x_104:
        /* <DEDUP_REMOVED lines=12> */
.L_x_90:
[----:B------:R-:W-:Y:S05]  /*c490*/  BSYNC B1 ;  /* 0x0000000000017941 */ /* 0x000fea0003800000 */
.L_x_89:
[C---:B------:R-:W-:Y:S01]  /*c4a0*/  ISETP.GT.AND P0, PT, R0.reuse, 0x1, PT ;  /* 0x000000010000780c */ /* 0x040fe20003f04270 */
[----:B------:R-:W-:-:S12]  /*c4b0*/  VIADD R0, R0, 0xfffffffe ;  /* 0xfffffffe00007836 */ /* 0x000fd80000000000 */
[----:B------:R-:W-:Y:S05]  /*c4c0*/  @P0 BRA `(.L_x_105) ;  /* 0xffffffe800e40947 */ /* 0x000fea000383ffff */
.L_x_72:
[----:B------:R-:W-:Y:S05]  /*c4d0*/  BSYNC B0 ;  /* 0x0000000000007941 */ /* 0x000fea0003800000 */
.L_x_54:
[----:B-1----:R-:W4:Y:S01]  /*c4e0*/  LDL.LU R0, [R1+0xc] ;  /* 0x00000c0001007983 */ /* 0x002f220000300800 */
[----:B------:R-:W-:Y:S01]  /*c4f0*/  BSSY B0, `(.L_x_106) ;  /* 0x000003b000007945 */ /* 0x000fe20003800000 */
[----:B----4-:R-:W-:-:S13]  /*c500*/  ISETP.NE.AND P0, PT, R0, RZ, PT ;  /* 0x000000ff0000720c */ /* 0x010fda0003f05270 */
[----:B------:R-:W-:Y:S05]  /*c510*/  @!P0 BRA `(.L_x_107) ;  /* 0x0000000000e08947 */ /* 0x000fea0003800000 */
[----:B------:R-:W4:Y:S01]  /*c520*/  LDL R0, [R1] ;  /* 0x0000000001007983 */ /* 0x000f220000100800 */
[----:B------:R-:W-:Y:S01]  /*c530*/  LEA R3, R18, UR36, 0x3 ;  /* 0x0000002412037c11 */ /* 0x000fe2000f8e18ff */
[----:B------:R-:W-:Y:S01]  /*c540*/  BSSY B1, `(.L_x_108) ;  /* 0x0000007000017945 */ /* 0x000fe20003800000 */
[----:B------:R-:W1:Y:S02]  /*c550*/  S2R R2, SR_TID.X ;  /* 0x0000000000027919 */ /* 0x000e640000002100 */
[----:B-1----:R-:W-:-:S04]  /*c560*/  LOP3.LUT R2, R2, 0x7f, RZ, 0xc0, !PT ;  /* 0x0000007f02027812 */ /* 0x002fc800078ec0ff */
[----:B------:R-:W-:Y:S02]  /*c570*/  ISETP.NE.AND P1, PT, R2, RZ, PT ;  /* 0x000000ff0200720c */ /* 0x000fe40003f25270 */
[----:B----4-:R-:W-:-:S04]  /*c580*/  SHF.L.U32 R0, R0, 0x1f, RZ ;  /* 0x0000001f00007819 */ /* 0x010fc800000006ff */
[----:B------:R-:W1:Y:S02]  /*c590*/  SYNCS.PHASECHK.TRANS64.TRYWAIT P0, [R3+URZ+0x34860], R0 ;  /* 0x03486000030075a7 */ /* 0x000e64000800017f */
[----:B-1----:R-:W-:Y:S05]  /*c5a0*/  @!P0 BRA `(.L_x_109) ;  /* 0x0000001800388947 */ /* 0x002fea0003800000 */
.L_x_159:
[----:B------:R-:W-:Y:S05]  /*c5b0*/  BSYNC B1 ;  /* 0x0000000000017941 */ /* 0x000fea0003800000 */
.L_x_108:
[----:B------:R-:W-:Y:S04]  /*c5c0*/  BSSY B1, `(.L_x_110) ;  /* 0x0000009000017945 */ /* 0x000fe80003800000 */
[----:B------:R-:W-:Y:S05]  /*c5d0*/  @P1 BRA `(.L_x_111) ;  /* 0x00000000001c1947 */ /* 0x000fea0003800000 */
[----:B------:R-:W4:Y:S01]  /*c5e0*/  S2R R2, SR_TID.X ;  /* 0x0000000000027919 */ /* 0x000f220000002100 */
[----:B-1----:R-:W-:-:S04]  /*c5f0*/  IMAD.MOV.U32 R0, RZ, RZ, 0x8000 ;  /* 0x00008000ff007424 */ /* 0x002fc800078e00ff */
[----:B------:R1:W-:Y:S01]  /*c600*/  SYNCS.ARRIVE.TRANS64 RZ, [R3+URZ+0x34850], R0 ;  /* 0x0348500003ff79a7 */ /* 0x0003e2000800003f */
[----:B----4-:R-:W-:-:S04]  /*c610*/  LOP3.LUT R2, R2, 0x1f, RZ, 0xc0, !PT ;  /* 0x0000001f02027812 */ /* 0x010fc800078ec0ff */
[----:B------:R-:W-:-:S13]  /*c620*/  ISETP.NE.AND P0, PT, R2, RZ, PT ;  /* 0x000000ff0200720c */ /* 0x000fda0003f05270 */
[----:B-1----:R-:W-:Y:S05]  /*c630*/  @!P0 BRA `(.L_x_111) ;  /* 0x0000000000048947 */ /* 0x002fea0003800000 */
[----:B------:R-:W-:Y:S01]  /*c640*/  BPT.TRAP 0x1 ;  /* 0x000000040000795c */ /* 0x000fe20000300000 */
.L_x_111:
[----:B------:R-:W-:Y:S05]  /*c650*/  BSYNC B1 ;  /* 0x0000000000017941 */ /* 0x000fea0003800000 */
.L_x_110:
[----:B------:R-:W4:Y:S01]  /*c660*/  LDL R4, [R1+0x4] ;  /* 0x0000040001047983 */ /* 0x000f220000100800 */
[----:B------:R-:W-:Y:S01]  /*c670*/  LEA R2, R18, UR36, 0xf ;  /* 0x0000002412027c11 */ /* 0x000fe2000f8e78ff */
[----:B------:R-:W-:Y:S01]  /*c680*/  UIADD3 UR4, UP0, UR38, 0x470, URZ ;  /* 0x0000047026047890 */ /* 0x000fe2000ff1e03f */
[----:B-1----:R-:W-:Y:S01]  /*c690*/  IADD3 R0, R3, 0x34850, RZ ;  /* 0x0003485003007810 */ /* 0x002fe20007ffe0ff */
[----:B------:R-:W-:Y:S01]  /*c6a0*/  UMOV UR6, 0x0 ;  /* 0x0000000000067882 */ /* 0x000fe20000000000 */
[----:B------:R-:W-:Y:S01]  /*c6b0*/  PLOP3.LUT P0, PT, PT, PT, PT, 0x80, 0x0 ;  /* 0x000000000000781c */ /* 0x000fe20003f0f070 */
[----:B------:R-:W-:Y:S01]  /*c6c0*/  UIADD3.X UR5, URZ, UR39, URZ, UP0, !UPT ;  /* 0x000000273f057290 */ /* 0x000fe200087fe43f */
[----:B------:R-:W-:Y:S01]  /*c6d0*/  UMOV UR7, 0x14f00000 ;  /* 0x14f0000000077882 */ /* 0x000fe20000000000 */
[----:B------:R-:W-:Y:S01]  /*c6e0*/  UMOV UR10, URZ ;  /* 0x0000003f000a7c82 */ /* 0x000fe20008000000 */
[----:B----4-:R-:W-:Y:S02]  /*c6f0*/  IMAD.SHL.U32 R3, R4, 0x80, RZ ;  /* 0x0000008004037824 */ /* 0x010fe400078e00ff */
[----:B------:R-:W-:-:S07]  /*c700*/  VIADD R4, R2, 0x400 ;  /* 0x0000040002047836 */ /* 0x000fce0000000000 */
.L_x_112:
        /* <DEDUP_REMOVED lines=9> */
[----:B-1----:R-:W-:Y:S05]  /*c7a0*/  @P0 BRA.U.ANY `(.L_x_112) ;  /* 0xfffffffd00d80947 */ /* 0x002fea000393ffff */
[----:B------:R-:W-:Y:S01]  /*c7b0*/  PLOP3.LUT P0, PT, PT, PT, PT, 0x80, 0x0 ;  /* 0x000000000000781c */ /* 0x000fe20003f0f070 */
[----:B------:R-:W-:Y:S01]  /*c7c0*/  VIADD R2, R2, 0x4400 ;  /* 0x0000440002027836 */ /* 0x000fe20000000000 */
[----:B------:R-:W-:Y:S01]  /*c7d0*/  UMOV UR6, 0x0 ;  /* 0x0000000000067882 */ /* 0x000fe20000000000 */
[----:B------:R-:W-:Y:S01]  /*c7e0*/  UMOV UR7, 0x14f00000 ;  /* 0x14f0000000077882 */ /* 0x000fe20000000000 */
[----:B------:R-:W-:-:S09]  /*c7f0*/  UMOV UR10, 0x40 ;  /* 0x00000040000a7882 */ /* 0x000fd20000000000 */
.L_x_113:
        /* <DEDUP_REMOVED lines=10> */
.L_x_107:
[----:B------:R-:W-:Y:S05]  /*c8a0*/  BSYNC B0 ;  /* 0x0000000000007941 */ /* 0x000fea0003800000 */
.L_x_106:
[----:B------:R-:W4:Y:S01]  /*c8b0*/  LDL.LU R6, [R1+0x28] ;  /* 0x0000280001067983 */ /* 0x000f220000300800 */
[----:B------:R-:W-:Y:S01]  /*c8c0*/  VIADD R18, R18, 0x1 ;  /* 0x0000000112127836 */ /* 0x000fe20000000000 */
[----:B------:R-:W-:Y:S02]  /*c8d0*/  ULDC UR4, c[0x0][0xc34] ;  /* 0x00030d0000047ab9 */ /* 0x000fe40000000800 */
[----:B---3--:R-:W3:Y:S04]  /*c8e0*/  LDL.LU R5, [R1] ;  /* 0x0000000001057983 */ /* 0x008ee80000300800 */
[----:B------:R-:W5:Y:S01]  /*c8f0*/  LDL.LU R4, [R1+0x30] ;  /* 0x0000300001047983 */ /* 0x000f620000300800 */
[----:B------:R-:W-:-:S04]  /*c900*/  ISETP.NE.AND P0, PT, R18, 0x2, PT ;  /* 0x000000021200780c */ /* 0x000fc80003f05270 */
[----:B------:R-:W-:Y:S02]  /*c910*/  SEL R0, RZ, 0x1, P0 ;  /* 0x00000001ff007807 */ /* 0x000fe40000000000 */
[----:B------:R-:W-:Y:S01]  /*c920*/  SEL R18, R18, RZ, P0 ;  /* 0x000000ff12127207 */ /* 0x000fe20000000000 */
[----:B----4-:R-:W-:Y:S01]  /*c930*/  VIADD R6, R6, UR37 ;  /* 0x0000002506067c36 */ /* 0x010fe20008000000 */
[----:B---3--:R-:W-:-:S04]  /*c940*/  LOP3.LUT R5, R5, R0, RZ, 0x3c, !PT ;  /* 0x0000000005057212 */ /* 0x008fc800078e3cff */
[----:B------:R1:W-:Y:S01]  /*c950*/  STL [R1+0x28], R6 ;  /* 0x0000280601007387 */ /* 0x0003e20000100800 */
[----:B------:R-:W-:Y:S02]  /*c960*/  ISETP.GE.AND P1, PT, R6, UR4, PT ;  /* 0x0000000406007c0c */ /* 0x000fe4000bf26270 */
[----:B-----5:R-:W-:-:S05]  /*c970*/  IADD3 R4, R4, 0x1, RZ ;  /* 0x0000000104047810 */ /* 0x020fca0007ffe0ff */
[----:B------:R1:W-:Y:S04]  /*c980*/  STL [R1+0x30], R4 ;  /* 0x0000300401007387 */ /* 0x0003e80000100800 */
[----:B------:R1:W-:Y:S02]  /*c990*/  STL [R1], R5 ;  /* 0x0000000501007387 */ /* 0x0003e40000100800 */
[----:B------:R-:W-:Y:S05]  /*c9a0*/  @!P1 BRA `(.L_x_114) ;  /* 0xffffffc000bc9947 */ /* 0x000fea000383ffff */
[----:B------:R-:W-:-:S07]  /*c9b0*/  LOP3.LUT R2, R4, 0x1, RZ, 0xc, !PT ;  /* 0x0000000104027812 */ /* 0x000fce00078e0cff */
.L_x_38:
[----:B0-----:R-:W0:Y:S01]  /*c9c0*/  S2R R3, SR_CgaCtaId ;  /* 0x0000000000037919 */ /* 0x001e220000008800 */
[----:B------:R-:W-:Y:S01]  /*c9d0*/  MOV R0, 0x400 ;  /* 0x0000040000007802 */ /* 0x000fe20000000f00 */
[----:B------:R-:W-:Y:S03]  /*c9e0*/  BSSY B0, `(.L_x_115) ;  /* 0x0000005000007945 */ /* 0x000fe60003800000 */
[----:B0-----:R-:W-:Y:S02]  /*c9f0*/  LEA R0, R3, R0, 0x18 ;  /* 0x0000000003007211 */ /* 0x001fe400078ec0ff */
[----:B------:R-:W-:-:S04]  /*ca00*/  SHF.L.U32 R3, R2, 0x1f, RZ ;  /* 0x0000001f02037819 */ /* 0x000fc800000006ff */
[----:B------:R-:W0:Y:S02]  /*ca10*/  SYNCS.PHASECHK.TRANS64.TRYWAIT P0, [R0+URZ+0x34820], R3 ;  /* 0x03482003000075a7 */ /* 0x000e24000800017f */
[----:B0-----:R-:W-:Y:S05]  /*ca20*/  @!P0 BRA `(.L_x_116) ;  /* 0x00000014002c8947 */ /* 0x001fea0003800000 */
.L_x_160:
[----:B------:R-:W-:Y:S05]  /*ca30*/  BSYNC B0 ;  /* 0x0000000000007941 */ /* 0x000fea0003800000 */
.L_x_115:
[----:B------:R-:W-:-:S03]  /*ca40*/  UMOV UR4, 0xffffffff ;  /* 0xffffffff00047882 */ /* 0x000fc60000000000 */
[----:B------:R-:W-:Y:S05]  /*ca50*/  BRA.DIV UR4, `(.L_x_117) ;  /* 0x0000001604347947 */ /* 0x000fea000b800000 */
[----:B------:R-:W3:Y:S02]  /*ca60*/  S2R R2, SR_TID.X ;  /* 0x0000000000027919 */ /* 0x000ee40000002100 */
[----:B---3--:R-:W-:-:S04]  /*ca70*/  SHF.R.U32.HI R2, RZ, 0x5, R2 ;  /* 0x00000005ff027819 */ /* 0x008fc80000011602 */
[----:B------:R-:W-:-:S05]  /*ca80*/  LOP3.LUT R2, R2, 0x3, RZ, 0xc0, !PT ;  /* 0x0000000302027812 */ /* 0x000fca00078ec0ff */
[----:B------:R3:W4:Y:S02]  /*ca90*/  SHFL.IDX PT, R14, R2, RZ, 0x1f ;  /* 0x00001fff020e7589 */ /* 0x00072400000e0000 */
.L_x_163:
[----:B----4-:R-:W-:Y:S01]  /*caa0*/  ISETP.NE.AND P0, PT, R14, RZ, PT ;  /* 0x000000ff0e00720c */ /* 0x010fe20003f05270 */
[----:B------:R-:W-:-:S12]  /*cab0*/  BSSY B0, `(.L_x_118) ;  /* 0x0000025000007945 */ /* 0x000fd80003800000 */
[----:B------:R-:W-:Y:S05]  /*cac0*/  @P0 BRA `(.L_x_119) ;  /* 0x00000000008c0947 */ /* 0x000fea0003800000 */
[----:B------:R-:W-:-:S03]  /*cad0*/  UMOV UR4, 0xffffffff ;  /* 0xffffffff00047882 */ /* 0x000fc60000000000 */
[----:B------:R-:W-:Y:S05]  /*cae0*/  BRA.DIV UR4, `(.L_x_120) ;  /* 0x0000001604447947 */ /* 0x000fea000b800000 */
[----:B------:R-:W-:-:S13]  /*caf0*/  ELECT P6, URZ, PT ;  /* 0x00000000003f782f */ /* 0x000fda00038c0000 */
.L_x_166:
[----:B------:R-:W-:Y:S05]  /*cb00*/  @!P6 BRA `(.L_x_119) ;  /* 0x00000000007ce947 */ /* 0x000fea0003800000 */
[----:B---3--:R-:W3:Y:S02]  /*cb10*/  LDL.LU R2, [R1+0x34] ;  /* 0x0000340001027983 */ /* 0x008ee40000300800 */
[----:B---3--:R-:W-:-:S04]  /*cb20*/  LOP3.LUT R2, R2, 0x2, RZ, 0xfc, !PT ;  /* 0x0000000202027812 */ /* 0x008fc800078efcff */
[----:B------:R-:W-:-:S13]  /*cb30*/  ISETP.NE.AND P2, PT, R2, 0x3, PT ;  /* 0x000000030200780c */ /* 0x000fda0003f45270 */
[----:B------:R-:W-:Y:S05]  /*cb40*/  @!P2 BRA `(.L_x_121) ;  /* 0x000000000004a947 */ /* 0x000fea0003800000 */
[----:B------:R-:W-:Y:S01]  /*cb50*/  BPT.TRAP 0x1 ;  /* 0x000000040000795c */ /* 0x000fe20000300000 */
.L_x_121:
[----:B------:R-:W3:Y:S01]  /*cb60*/  LDL.LU R7, [R1] ;  /* 0x0000000001077983 */ /* 0x000ee20000300800 */
[----:B0-----:R-:W-:Y:S02]  /*cb70*/  VIADD R3, R0, 0x34840 ;  /* 0x0003484000037836 */ /* 0x001fe40000000000 */
[C---:B------:R-:W-:Y:S02]  /*cb80*/  VIADD R2, R18.reuse, 0x1 ;  /* 0x0000000112027836 */ /* 0x040fe40000000000 */
[----:B-1----:R-:W-:-:S03]  /*cb90*/  IMAD R6, R18, 0x8, R3 ;  /* 0x0000000812067824 */ /* 0x002fc600078e0203 */
[----:B------:R-:W-:-:S04]  /*cba0*/  ISETP.NE.AND P1, PT, R2, 0x2, PT ;  /* 0x000000020200780c */ /* 0x000fc80003f25270 */
[----:B------:R-:W-:Y:S02]  /*cbb0*/  SEL R4, RZ, 0x1, P1 ;  /* 0x00000001ff047807 */ /* 0x000fe40000800000 */
[C---:B---3--:R-:W-:Y:S02]  /*cbc0*/  SHF.L.U32 R5, R7.reuse, 0x1f, RZ ;  /* 0x0000001f07057819 */ /* 0x048fe400000006ff */
[----:B------:R-:W-:Y:S02]  /*cbd0*/  LOP3.LUT R7, R7, R4, RZ, 0x3c, !PT ;  /* 0x0000000407077212 */ /* 0x000fe400078e3cff */
[----:B------:R-:W0:Y:S01]  /*cbe0*/  SYNCS.PHASECHK.TRANS64.TRYWAIT P0, [R6+URZ], R5 ;  /* 0x00000005060075a7 */ /* 0x000e22000800017f */
[----:B------:R-:W-:Y:S02]  /*cbf0*/  SEL R4, R2, RZ, P1 ;  /* 0x000000ff02047207 */ /* 0x000fe40000800000 */
[----:B------:R-:W-:-:S03]  /*cc00*/  SHF.L.U32 R2, R7, 0x1f, RZ ;  /* 0x0000001f07027819 */ /* 0x000fc600000006ff */
[----:B------:R-:W-:Y:S01]  /*cc10*/  IMAD R3, R4, 0x8, R3 ;  /* 0x0000000804037824 */ /* 0x000fe200078e0203 */
[----:B0-----:R-:W-:Y:S06]  /*cc20*/  @!P0 BRA `(.L_x_122) ;  /* 0x0000001400148947 */ /* 0x001fec0003800000 */
.L_x_167:
[----:B------:R-:W1:Y:S02]  /*cc30*/  SYNCS.PHASECHK.TRANS64.TRYWAIT P0, [R3+URZ], R2 ;  /* 0x00000002030075a7 */ /* 0x000e64000800017f */
[----:B-1----:R-:W-:Y:S05]  /*cc40*/  @!P0 BRA `(.L_x_123) ;  /* 0x0000001400208947 */ /* 0x002fea0003800000 */
.L_x_168:
[----:B------:R-:W-:Y:S05]  /*cc50*/  @!P2 BRA `(.L_x_124) ;  /* 0x000000000004a947 */ /* 0x000fea0003800000 */
[----:B------:R-:W-:Y:S01]  /*cc60*/  BPT.TRAP 0x1 ;  /* 0x000000040000795c */ /* 0x000fe20000300000 */
.L_x_124:
[----:B-1----:R-:W-:-:S05]  /*cc70*/  VIADD R3, R0, 0x34860 ;  /* 0x0003486000037836 */ /* 0x002fca0000000000 */
[----:B------:R-:W-:-:S04]  /*cc80*/  LEA R18, R18, R3, 0x3 ;  /* 0x0000000312127211 */ /* 0x000fc800078e18ff */
[----:B------:R-:W1:Y:S02]  /*cc90*/  SYNCS.PHASECHK.TRANS64.TRYWAIT P0, [R18+URZ], R5 ;  /* 0x00000005120075a7 */ /* 0x000e64000800017f */
[----:B-1----:R-:W-:Y:S05]  /*cca0*/  @!P0 BRA `(.L_x_125) ;  /* 0x00000014001c8947 */ /* 0x002fea0003800000 */
.L_x_169:
[----:B------:R-:W-:-:S07]  /*ccb0*/  IMAD R3, R4, 0x8, R3 ;  /* 0x0000000804037824 */ /* 0x000fce00078e0203 */
.L_x_126:
[----:B---3--:R3:W4:Y:S02]  /*ccc0*/  SYNCS.PHASECHK.TRANS64.TRYWAIT P0, [R3+URZ], R2 ;  /* 0x00000002030075a7 */ /* 0x008724000800017f */
[----:B----4-:R-:W-:Y:S05]  /*ccd0*/  @!P0 NANOSLEEP.SYNCS 0x989680 ;  /* 0x009896800000895d */ /* 0x010fea0003900000 */
[----:B------:R-:W4:Y:S02]  /*cce0*/  @!P0 SYNCS.PHASECHK.TRANS64 P0, [R3+URZ], R2 ;  /* 0x00000002030085a7 */ /* 0x000f24000800007f */
[----:B----4-:R-:W-:Y:S05]  /*ccf0*/  @!P0 BRA `(.L_x_126) ;  /* 0xfffffffc00f08947 */ /* 0x010fea000383ffff */
.L_x_119:
[----:B------:R-:W-:Y:S05]  /*cd00*/  BSYNC B0 ;  /* 0x0000000000007941 */ /* 0x000fea0003800000 */
.L_x_118:
[----:B------:R-:W-:Y:S05]  /*cd10*/  EXIT ;  /* 0x000000000000794d */ /* 0x000fea0003800000 */
.L_x_10:
[----:B0-----:R-:W-:-:S04]  /*cd20*/  IMAD.U32 R3, RZ, RZ, UR40 ;  /* 0x00000028ff037e24 */ /* 0x001fc8000f8e00ff */
[----:B------:R0:W1:Y:S03]  /*cd30*/  SYNCS.PHASECHK.TRANS64.TRYWAIT P1, [R3+URZ+0x34800], R0 ;  /* 0x03480000030075a7 */ /* 0x000066000802017f */
[----:B-1----:R-:W-:Y:S05]  /*cd40*/  @!P1 NANOSLEEP.SYNCS 0x989680 ;  /* 0x009896800000995d */ /* 0x002fea0003900000 */
[----:B------:R-:W1:Y:S02]  /*cd50*/  @!P1 SYNCS.PHASECHK.TRANS64 P1, [R3+URZ+0x34800], R0 ;  /* 0x03480000030095a7 */ /* 0x000e64000802007f */
[----:B-1----:R-:W-:Y:S05]  /*cd60*/  @!P1 BRA `(.L_x_10) ;  /* 0xfffffffc00ec9947 */ /* 0x002fea000383ffff */
[----:B------:R-:W-:Y:S05]  /*cd70*/  BRA `(.L_x_127) ;  /* 0xffffff4000ec7947 */ /* 0x000fea000383ffff */
.L_x_14:
[----:B-1----:R1:W2:Y:S02]  /*cd80*/  SYNCS.PHASECHK.TRANS64.TRYWAIT P2, [R0+URZ+0x34830], R3 ;  /* 0x03483003000075a7 */ /* 0x0022a4000804017f */
[----:B--2---:R-:W-:Y:S05]  /*cd90*/  @!P2 NANOSLEEP.SYNCS 0x989680 ;  /* 0x009896800000a95d */ /* 0x004fea0003900000 */
[----:B------:R-:W2:Y:S02]  /*cda0*/  @!P2 SYNCS.PHASECHK.TRANS64 P2, [R0+URZ+0x34830], R3 ;  /* 0x034830030000a5a7 */ /* 0x000ea4000804007f */
[----:B--2---:R-:W-:Y:S05]  /*cdb0*/  @!P2 BRA `(.L_x_14) ;  /* 0xfffffffc00f0a947 */ /* 0x004fea000383ffff */
[----:B------:R-:W-:Y:S05]  /*cdc0*/  BRA `(.L_x_13) ;  /* 0xffffff4400187947 */ /* 0x000fea000383ffff */
.L_x_19:
[----:B-1----:R-:W-:-:S04]  /*cdd0*/  IMAD.U32 R12, RZ, RZ, UR8 ;  /* 0x00000008ff0c7e24 */ /* 0x002fc8000f8e00ff */
[----:B------:R1:W2:Y:S03]  /*cde0*/  SYNCS.PHASECHK.TRANS64.TRYWAIT P2, [R12+URZ+0x34830], R9 ;  /* 0x034830090c0075a7 */ /* 0x0002a6000804017f */
[----:B--2---:R-:W-:Y:S05]  /*cdf0*/  @!P2 NANOSLEEP.SYNCS 0x989680 ;  /* 0x009896800000a95d */ /* 0x004fea0003900000 */
[----:B------:R-:W2:Y:S02]  /*ce00*/  @!P2 SYNCS.PHASECHK.TRANS64 P2, [R12+URZ+0x34830], R9 ;  /* 0x034830090c00a5a7 */ /* 0x000ea4000804007f */
[----:B--2---:R-:W-:Y:S05]  /*ce10*/  @!P2 BRA `(.L_x_19) ;  /* 0xfffffffc00eca947 */ /* 0x004fea000383ffff */
[----:B------:R-:W-:Y:S05]  /*ce20*/  BRA `(.L_x_18) ;  /* 0xffffff7000c87947 */ /* 0x000fea000383ffff */
.L_x_23:
[----:B01----:R-:W-:-:S04]  /*ce30*/  IMAD.U32 R9, RZ, RZ, UR9 ;  /* 0x00000009ff097e24 */ /* 0x003fc8000f8e00ff */
[----:B------:R0:W1:Y:S03]  /*ce40*/  SYNCS.PHASECHK.TRANS64.TRYWAIT P2, [R9+URZ+0x34850], R8 ;  /* 0x03485008090075a7 */ /* 0x000066000804017f */
[----:B-1----:R-:W-:Y:S05]  /*ce50*/  @!P2 NANOSLEEP.SYNCS 0x989680 ;  /* 0x009896800000a95d */ /* 0x002fea0003900000 */
[----:B------:R-:W1:Y:S02]  /*ce60*/  @!P2 SYNCS.PHASECHK.TRANS64 P2, [R9+URZ+0x34850], R8 ;  /* 0x034850080900a5a7 */ /* 0x000e64000804007f */
[----:B-1----:R-:W-:Y:S05]  /*ce70*/  @!P2 BRA `(.L_x_23) ;  /* 0xfffffffc00eca947 */ /* 0x002fea000383ffff */
[----:B------:R-:W-:Y:S05]  /*ce80*/  BRA `(.L_x_22) ;  /* 0xffffff7800f87947 */ /* 0x000fea000383ffff */
.L_x_28:
[----:B-1----:R-:W-:-:S04]  /*ce90*/  IMAD.U32 R5, RZ, RZ, UR12 ;  /* 0x0000000cff057e24 */ /* 0x002fc8000f8e00ff */
[----:B------:R1:W2:Y:S03]  /*cea0*/  SYNCS.PHASECHK.TRANS64.TRYWAIT P0, [R5+URZ+0x34850], R4 ;  /* 0x03485004050075a7 */ /* 0x0002a6000800017f */
[----:B--2---:R-:W-:Y:S05]  /*ceb0*/  @!P0 NANOSLEEP.SYNCS 0x989680 ;  /* 0x009896800000895d */ /* 0x004fea0003900000 */
[----:B------:R-:W2:Y:S02]  /*cec0*/  @!P0 SYNCS.PHASECHK.TRANS64 P0, [R5+URZ+0x34850], R4 ;  /* 0x03485004050085a7 */ /* 0x000ea4000800007f */
[----:B--2---:R-:W-:Y:S05]  /*ced0*/  @!P0 BRA `(.L_x_28) ;  /* 0xfffffffc00ec8947 */ /* 0x004fea000383ffff */
[----:B------:R-:W-:Y:S05]  /*cee0*/  BRA `(.L_x_27) ;  /* 0xffffff9c00d47947 */ /* 0x000fea000383ffff */
.L_x_42:
[----:B0-----:R-:W0:Y:S01]  /*cef0*/  S2R R0, SR_TID.X ;  /* 0x0000000000007919 */ /* 0x001e220000002100 */
[----:B------:R-:W-:Y:S01]  /*cf00*/  BSSY B0, `(.L_x_128) ;  /* 0x000000a000007945 */ /* 0x000fe20003800000 */
[----:B------:R-:W-:Y:S02]  /*cf10*/  IMAD.MOV.U32 R12, RZ, RZ, RZ ;  /* 0x000000ffff0c7224 */ /* 0x000fe400078e00ff */
[----:B------:R-:W-:Y:S02]  /*cf20*/  IMAD.MOV.U32 R11, RZ, RZ, 0x1f ;  /* 0x0000001fff0b7424 */ /* 0x000fe400078e00ff */
[----:B------:R-:W-:Y:S01]  /*cf30*/  IMAD.MOV.U32 R15, RZ, RZ, -0x1 ;  /* 0xffffffffff0f7424 */ /* 0x000fe200078e00ff */
[----:B0-----:R-:W-:-:S04]  /*cf40*/  SHF.R.U32.HI R0, RZ, 0x5, R0 ;  /* 0x00000005ff007819 */ /* 0x001fc80000011600 */
[----:B------:R-:W-:-:S04]  /*cf50*/  LOP3.LUT R0, R0, 0x3, RZ, 0xc0, !PT ;  /* 0x0000000300007812 */ /* 0x000fc800078ec0ff */
[----:B------:R-:W-:-:S07]  /*cf60*/  MOV R13, R0 ;  /* 0x00000000000d7202 */ /* 0x000fce0000000f00 */
[----:B--2---:R-:W-:Y:S05]  /*cf70*/  WARPSYNC.COLLECTIVE R15, `(.L_x_129) ;  /* 0x000000000f087348 */ /* 0x004fea0003c00000 */
[----:B------:R0:W1:Y:S02]  /*cf80*/  SHFL.IDX P6, R14, R13, R12, R11 ;  /* 0x0000000c0d0e7389 */ /* 0x00006400000c000b */
[----:B012---:R-:W-:Y:S01]  /*cf90*/  ENDCOLLECTIVE ;  /* 0x000000000000791b */ /* 0x007fe20003800000 */
.L_x_129:
[----:B------:R-:W-:Y:S05]  /*cfa0*/  BSYNC B0 ;  /* 0x0000000000007941 */ /* 0x000fea0003800000 */
.L_x_128:
[----:B------:R-:W-:Y:S05]  /*cfb0*/  BRA `(.L_x_130) ;  /* 0xffffffc000f07947 */ /* 0x000fea000383ffff */
.L_x_44:
[----:B------:R-:W-:Y:S01]  /*cfc0*/  BSSY B0, `(.L_x_131) ;  /* 0x0000006000007945 */ /* 0x000fe20003800000 */
[----:B------:R-:W-:-:S07]  /*cfd0*/  IMAD.MOV.U32 R15, RZ, RZ, -0x1 ;  /* 0xffffffffff0f7424 */ /* 0x000fce00078e00ff */
[----:B0-2---:R-:W-:Y:S05]  /*cfe0*/  WARPSYNC.COLLECTIVE R15, `(.L_x_132) ;  /* 0x000000000f0c7348 */ /* 0x005fea0003c00000 */
[----:B------:R-:W-:Y:S02]  /*cff0*/  ELECT P6, UR62, PT ;  /* 0x00000000003e782f */ /* 0x000fe400038c0000 */
[----:B------:R-:W-:Y:S01]  /*d000*/  MOV R14, UR62 ;  /* 0x0000003e000e7c02 */ /* 0x000fe20008000f00 */
[----:B0-2---:R-:W-:Y:S10]  /*d010*/  ENDCOLLECTIVE ;  /* 0x000000000000791b */ /* 0x005ff40003800000 */
.L_x_132:
[----:B------:R-:W-:Y:S05]  /*d020*/  BSYNC B0 ;  /* 0x0000000000007941 */ /* 0x000fea0003800000 */
.L_x_131:
[----:B------:R-:W-:Y:S05]  /*d030*/  BRA `(.L_x_133) ;  /* 0xffffffc000f07947 */ /* 0x000fea000383ffff */
.L_x_46:
[----:B0-----:R0:W3:Y:S02]  /*d040*/  SYNCS.PHASECHK.TRANS64.TRYWAIT P0, [R0+URZ+0x34840], R2 ;  /* 0x03484002000075a7 */ /* 0x0010e4000800017f */
[----:B---3--:R-:W-:Y:S05]  /*d050*/  @!P0 NANOSLEEP.SYNCS 0x989680 ;  /* 0x009896800000895d */ /* 0x008fea0003900000 */
[----:B------:R-:W3:Y:S02]  /*d060*/  @!P0 SYNCS.PHASECHK.TRANS64 P0, [R0+URZ+0x34840], R2 ;  /* 0x03484002000085a7 */ /* 0x000ee4000800007f */
[----:B---3--:R-:W-:Y:S05]  /*d070*/  @!P0 BRA `(.L_x_46) ;  /* 0xfffffffc00f08947 */ /* 0x008fea000383ffff */
[----:B------:R-:W-:Y:S05]  /*d080*/  BRA `(.L_x_134) ;  /* 0xffffffc4004c7947 */ /* 0x000fea000383ffff */
.L_x_49:
[----:B------:R-:W-:Y:S01]  /*d090*/  IMAD.MOV.U32 R13, RZ, RZ, R2 ;  /* 0x000000ffff0d7224 */ /* 0x000fe200078e0002 */
[----:B------:R-:W-:Y:S01]  /*d0a0*/  MOV R12, RZ ;  /* 0x000000ff000c7202 */ /* 0x000fe20000000f00 */
[----:B------:R-:W-:Y:S01]  /*d0b0*/  IMAD.MOV.U32 R11, RZ, RZ, 0x181f ;  /* 0x0000181fff0b7424 */ /* 0x000fe200078e00ff */
[----:B------:R-:W0:Y:S01]  /*d0c0*/  S2R R9, SR_TID.X ;  /* 0x0000000000097919 */ /* 0x000e220000002100 */
[----:B------:R-:W-:-:S07]  /*d0d0*/  IMAD.MOV.U32 R15, RZ, RZ, -0x1 ;  /* 0xffffffffff0f7424 */ /* 0x000fce00078e00ff */
[----:B0----5:R-:W-:Y:S05]  /*d0e0*/  WARPSYNC.COLLECTIVE R15, `(.L_x_135) ;  /* 0x000000000f087348 */ /* 0x021fea0003c00000 */
[----:B------:R1:W2:Y:S02]  /*d0f0*/  SHFL.IDX P6, R14, R13, R12, R11 ;  /* 0x0000000c0d0e7389 */ /* 0x0002a400000c000b */
[----:B012--5:R-:W-:Y:S01]  /*d100*/  ENDCOLLECTIVE ;  /* 0x000000000000791b */ /* 0x027fe20003800000 */
.L_x_135:
[----:B------:R-:W-:Y:S02]  /*d110*/  IMAD.MOV.U32 R13, RZ, RZ, R0 ;  /* 0x000000ffff0d7224 */ /* 0x000fe400078e0000 */
[----:B------:R-:W-:-:S07]  /*d120*/  IMAD.MOV.U32 R6, RZ, RZ, R14 ;  /* 0x000000ffff067224 */ /* 0x000fce00078e000e */
[----:B------:R-:W-:Y:S05]  /*d130*/  WARPSYNC.COLLECTIVE R15, `(.L_x_136) ;  /* 0x000000000f087348 */ /* 0x000fea0003c00000 */
[----:B------:R0:W1:Y:S02]  /*d140*/  SHFL.IDX P6, R14, R13, R12, R11 ;  /* 0x0000000c0d0e7389 */ /* 0x00006400000c000b */
[----:B01----:R-:W-:Y:S01]  /*d150*/  ENDCOLLECTIVE ;  /* 0x000000000000791b */ /* 0x003fe20003800000 */
.L_x_136:
[----:B------:R-:W-:Y:S01]  /*d160*/  ULDC UR4, c[0x0][0x288] ;  /* 0x0000a20000047ab9 */ /* 0x000fe20000000800 */
[----:B------:R-:W-:Y:S01]  /*d170*/  LOP3.LUT R9, R9, 0x7f, RZ, 0xc0, !PT ;  /* 0x0000007f09097812 */ /* 0x000fe200078ec0ff */
[----:B------:R-:W-:Y:S02]  /*d180*/  IMAD R3, R8, UR4, RZ ;  /* 0x0000000408037c24 */ /* 0x000fe4000f8e02ff */
[----:B------:R-:W0:Y:S01]  /*d190*/  S2R R8, SR_TID.X ;  /* 0x0000000000087919 */ /* 0x000e220000002100 */
[----:B------:R-:W-:-:S05]  /*d1a0*/  SHF.R.U32.HI R9, RZ, 0x3, R9 ;  /* 0x00000003ff097819 */ /* 0x000fca0000011609 */
[----:B------:R-:W-:Y:S02]  /*d1b0*/  IMAD.IADD R4, R9, 0x1, R4 ;  /* 0x0000000109047824 */ /* 0x000fe400078e0204 */
[----:B------:R-:W-:Y:S02]  /*d1c0*/  IMAD.MOV.U32 R13, RZ, RZ, R2 ;  /* 0x000000ffff0d7224 */ /* 0x000fe400078e0002 */
[----:B------:R-:W-:Y:S01]  /*d1d0*/  IMAD.MOV.U32 R12, RZ, RZ, 0x1 ;  /* 0x00000001ff0c7424 */ /* 0x000fe200078e00ff */
[C---:B------:R-:W-:Y:S01]  /*d1e0*/  ISETP.GE.AND P3, PT, R4.reuse, R3, PT ;  /* 0x000000030400720c */ /* 0x040fe20003f66270 */
[----:B------:R-:W-:Y:S02]  /*d1f0*/  VIADD R5, R4, 0x10 ;  /* 0x0000001004057836 */ /* 0x000fe40000000000 */
[----:B------:R-:W-:-:S10]  /*d200*/  IMAD.MOV.U32 R7, RZ, RZ, R14 ;  /* 0x000000ffff077224 */ /* 0x000fd400078e000e */
[----:B0-----:R-:W-:Y:S05]  /*d210*/  WARPSYNC.COLLECTIVE R15, `(.L_x_137) ;  /* 0x000000000f087348 */ /* 0x001fea0003c00000 */
[----:B------:R1:W2:Y:S02]  /*d220*/  SHFL.IDX P6, R14, R13, R12, R11 ;  /* 0x0000000c0d0e7389 */ /* 0x0002a400000c000b */
[----:B012---:R-:W-:Y:S01]  /*d230*/  ENDCOLLECTIVE ;  /* 0x000000000000791b */ /* 0x007fe20003800000 */
.L_x_137:
[----:B------:R-:W-:Y:S01]  /*d240*/  SHF.L.U32 R8, R8, 0x3, RZ ;  /* 0x0000000308087819 */ /* 0x000fe200000006ff */
[----:B------:R-:W-:-:S03]  /*d250*/  IMAD.MOV.U32 R13, RZ, RZ, R0 ;  /* 0x000000ffff0d7224 */ /* 0x000fc600078e0000 */
[----:B------:R-:W-:-:S04]  /*d260*/  LOP3.LUT R8, R8, 0x38, RZ, 0xc0, !PT ;  /* 0x0000003808087812 */ /* 0x000fc800078ec0ff */
[----:B------:R-:W-:-:S05]  /*d270*/  @!P3 LEA R7, P5, R8, R7, 0x1 ;  /* 0x000000070807b211 */ /* 0x000fca00078a08ff */
[----:B------:R-:W-:Y:S01]  /*d280*/  @!P3 IMAD.X R6, RZ, RZ, R6, P5 ;  /* 0x000000ffff06b224 */ /* 0x000fe200028e0606 */
[----:B------:R-:W-:-:S07]  /*d290*/  MOV R9, R14 ;  /* 0x0000000e00097202 */ /* 0x000fce0000000f00 */
[----:B------:R-:W-:Y:S05]  /*d2a0*/  WARPSYNC.COLLECTIVE R15, `(.L_x_138) ;  /* 0x000000000f087348 */ /* 0x000fea0003c00000 */
[----:B------:R0:W1:Y:S02]  /*d2b0*/  SHFL.IDX P6, R14, R13, R12, R11 ;  /* 0x0000000c0d0e7389 */ /* 0x00006400000c000b */
[----:B01----:R-:W-:Y:S01]  /*d2c0*/  ENDCOLLECTIVE ;  /* 0x000000000000791b */ /* 0x003fe20003800000 */
.L_x_138:
[----:B------:R-:W-:-:S04]  /*d2d0*/  @!P3 LOP3.LUT R7, R7, R6, RZ, 0x3c, !PT ;  /* 0x000000060707b212 */ /* 0x000fc800078e3cff */
[----:B------:R-:W-:-:S04]  /*d2e0*/  @!P3 LOP3.LUT R6, R7, R6, RZ, 0x3c, !PT ;  /* 0x000000060706b212 */ /* 0x000fc800078e3cff */
[----:B------:R-:W-:Y:S01]  /*d2f0*/  @!P3 LOP3.LUT R7, R7, R6, RZ, 0x3c, !PT ;  /* 0x000000060707b212 */ /* 0x000fe200078e3cff */
[----:B------:R-:W-:-:S04]  /*d300*/  IMAD.MOV.U32 R13, RZ, RZ, R2 ;  /* 0x000000ffff0d7224 */ /* 0x000fc800078e0002 */
[----:B------:R-:W-:Y:S01]  /*d310*/  @!PT LDS RZ, [RZ] ;  /* 0x00000000fffff984 */ /* 0x000fe20000000800 */
[----:B------:R-:W-:Y:S01]  /*d320*/  @!PT LDS RZ, [RZ] ;  /* 0x00000000fffff984 */ /* 0x000fe20000000800 */
[----:B------:R-:W-:Y:S01]  /*d330*/  @!PT LDS RZ, [RZ] ;  /* 0x00000000fffff984 */ /* 0x000fe20000000800 */
[----:B------:R0:W-:Y:S01]  /*d340*/  @!P3 LDGSTS.E.BYPASS.LTC128B.128 [R10+0x10400], desc[UR60][R6.64], !P0 ;  /* 0x10400000060abfae */ /* 0x0001e2000c101d7c */
[----:B------:R-:W-:-:S03]  /*d350*/  IMAD.MOV.U32 R12, RZ, RZ, 0x2 ;  /* 0x00000002ff0c7424 */ /* 0x000fc600078e00ff */
[----:B------:R0:W-:Y:S04]  /*d360*/  @!P3 LDGSTS.E.BYPASS.LTC128B.128 [R10+0x14400], desc[UR60][R6.64+0x80], !P1 ;  /* 0x14400080060abfae */ /* 0x0001e8000c901d7c */
[----:B------:R0:W-:Y:S01]  /*d370*/  @!P3 LDGSTS.E.BYPASS.LTC128B.128 [R10+0x18400], desc[UR60][R6.64+0x100], !P2 ;  /* 0x18400100060abfae */ /* 0x0001e2000d101d7c */
[----:B------:R-:W-:Y:S01]  /*d380*/  ISETP.GE.AND P3, PT, R5, R3, PT ;  /* 0x000000030500720c */ /* 0x000fe20003f66270 */
[----:B------:R-:W-:-:S12]  /*d390*/  IMAD.MOV.U32 R5, RZ, RZ, R14 ;  /* 0x000000ffff057224 */ /* 0x000fd800078e000e */
[----:B0-----:R-:W-:Y:S05]  /*d3a0*/  WARPSYNC.COLLECTIVE R15, `(.L_x_139) ;  /* 0x000000000f087348 */ /* 0x001fea0003c00000 */
[----:B------:R1:W2:Y:S02]  /*d3b0*/  SHFL.IDX P6, R14, R13, R12, R11 ;  /* 0x0000000c0d0e7389 */ /* 0x0002a400000c000b */
[----:B012---:R-:W-:Y:S01]  /*d3c0*/  ENDCOLLECTIVE ;  /* 0x000000000000791b */ /* 0x007fe20003800000 */
.L_x_139:
[----:B------:R-:W-:Y:S01]  /*d3d0*/  @!P3 LEA R8, P5, R8, R5, 0x1 ;  /* 0x000000050808b211 */ /* 0x000fe200078a08ff */
[----:B------:R-:W-:-:S04]  /*d3e0*/  IMAD.MOV.U32 R13, RZ, RZ, R0 ;  /* 0x000000ffff0d7224 */ /* 0x000fc800078e0000 */
[----:B------:R-:W-:Y:S02]  /*d3f0*/  @!P3 IMAD.X R5, RZ, RZ, R9, P5 ;  /* 0x000000ffff05b224 */ /* 0x000fe400028e0609 */
[----:B------:R-:W0:Y:S01]  /*d400*/  S2R R9, SR_TID.X ;  /* 0x0000000000097919 */ /* 0x000e220000002100 */
[----:B------:R-:W-:Y:S02]  /*d410*/  @!P3 IMAD.MOV.U32 R6, RZ, RZ, R8 ;  /* 0x000000ffff06b224 */ /* 0x000fe400078e0008 */
[----:B------:R-:W-:Y:S01]  /*d420*/  @!P3 IMAD.MOV.U32 R7, RZ, RZ, R5 ;  /* 0x000000ffff07b224 */ /* 0x000fe200078e0005 */
[----:B------:R-:W-:-:S04]  /*d430*/  IADD3 R5, R4, 0x20, RZ ;  /* 0x0000002004057810 */ /* 0x000fc80007ffe0ff */
[----:B------:R-:W-:Y:S01]  /*d440*/  @!PT LDS RZ, [RZ] ;  /* 0x00000000fffff984 */ /* 0x000fe20000000800 */
[----:B------:R-:W-:Y:S01]  /*d450*/  @!PT LDS RZ, [RZ] ;  /* 0x00000000fffff984 */ /* 0x000fe20000000800 */
[----:B------:R-:W-:Y:S01]  /*d460*/  @!PT LDS RZ, [RZ] ;  /* 0x00000000fffff984 */ /* 0x000fe20000000800 */
[----:B------:R1:W-:Y:S04]  /*d470*/  @!P3 LDGSTS.E.BYPASS.LTC128B.128 [R10+0x10c00], desc[UR60][R6.64], !P0 ;  /* 0x10c00000060abfae */ /* 0x0003e8000c101d7c */
[----:B------:R1:W-:Y:S04]  /*d480*/  @!P3 LDGSTS.E.BYPASS.LTC128B.128 [R10+0x14c00], desc[UR60][R6.64+0x80], !P1 ;  /* 0x14c00080060abfae */ /* 0x0003e8000c901d7c */
[----:B------:R1:W-:Y:S01]  /*d490*/  @!P3 LDGSTS.E.BYPASS.LTC128B.128 [R10+0x18c00], desc[UR60][R6.64+0x100], !P2 ;  /* 0x18c00100060abfae */ /* 0x0003e2000d101d7c */
[----:B------:R-:W-:Y:S01]  /*d4a0*/  ISETP.GE.AND P3, PT, R5, R3, PT ;  /* 0x000000030500720c */ /* 0x000fe20003f66270 */
[----:B------:R-:W-:-:S12]  /*d4b0*/  IMAD.MOV.U32 R5, RZ, RZ, R14 ;  /* 0x000000ffff057224 */ /* 0x000fd800078e000e */
[----:B01----:R-:W-:Y:S05]  /*d4c0*/  WARPSYNC.COLLECTIVE R15, `(.L_x_140) ;  /* 0x000000000f087348 */ /* 0x003fea0003c00000 */
[----:B------:R2:W3:Y:S02]  /*d4d0*/  SHFL.IDX P6, R14, R13, R12, R11 ;  /* 0x0000000c0d0e7389 */ /* 0x0004e400000c000b */
[----:B0123--:R-:W-:Y:S01]  /*d4e0*/  ENDCOLLECTIVE ;  /* 0x000000000000791b */ /* 0x00ffe20003800000 */
.L_x_140:
[----:B------:R-:W-:Y:S02]  /*d4f0*/  IMAD.SHL.U32 R9, R9, 0x8, RZ ;  /* 0x0000000809097824 */ /* 0x000fe400078e00ff */
[----:B------:R-:W-:Y:S01]  /*d500*/  IMAD.MOV.U32 R13, RZ, RZ, R2 ;  /* 0x000000ffff0d7224 */ /* 0x000fe200078e0002 */
[----:B------:R-:W-:Y:S02]  /*d510*/  MOV R12, 0x3 ;  /* 0x00000003000c7802 */ /* 0x000fe40000000f00 */
[----:B------:R-:W-:Y:S02]  /*d520*/  LOP3.LUT R9, R9, 0x38, RZ, 0xc0, !PT ;  /* 0x0000003809097812 */ /* 0x000fe400078ec0ff */
[----:B------:R-:W-:-:S07]  /*d530*/  MOV R8, R14 ;  /* 0x0000000e00087202 */ /* 0x000fce0000000f00 */
[----:B------:R-:W-:Y:S05]  /*d540*/  WARPSYNC.COLLECTIVE R15, `(.L_x_141) ;  /* 0x000000000f087348 */ /* 0x000fea0003c00000 */
[----:B------:R0:W1:Y:S02]  /*d550*/  SHFL.IDX P6, R14, R13, R12, R11 ;  /* 0x0000000c0d0e7389 */ /* 0x00006400000c000b */
[----:B01----:R-:W-:Y:S01]  /*d560*/  ENDCOLLECTIVE ;  /* 0x000000000000791b */ /* 0x003fe20003800000 */
.L_x_141:
[----:B------:R-:W-:-:S05]  /*d570*/  @!P3 LEA R8, P4, R9, R8, 0x1 ;  /* 0x000000080908b211 */ /* 0x000fca00078808ff */
[----:B------:R-:W-:Y:S02]  /*d580*/  @!P3 IMAD.X R9, RZ, RZ, R5, P4 ;  /* 0x000000ffff09b224 */ /* 0x000fe400020e0605 */
[----:B------:R-:W-:Y:S02]  /*d590*/  @!P3 IMAD.MOV.U32 R6, RZ, RZ, R8 ;  /* 0x000000ffff06b224 */ /* 0x000fe400078e0008 */
[----:B------:R-:W-:Y:S02]  /*d5a0*/  @!P3 IMAD.MOV.U32 R7, RZ, RZ, R9 ;  /* 0x000000ffff07b224 */ /* 0x000fe400078e0009 */
[----:B------:R-:W0:Y:S01]  /*d5b0*/  S2R R9, SR_TID.X ;  /* 0x0000000000097919 */ /* 0x000e220000002100 */
[C---:B------:R-:W-:Y:S02]  /*d5c0*/  VIADD R5, R4.reuse, 0x30 ;  /* 0x0000003004057836 */ /* 0x040fe40000000000 */
[----:B------:R-:W-:Y:S01]  /*d5d0*/  IMAD.MOV.U32 R13, RZ, RZ, R0 ;  /* 0x000000ffff0d7224 */ /* 0x000fe200078e0000 */
[----:B------:R-:W-:Y:S01]  /*d5e0*/  @!PT LDS RZ, [RZ] ;  /* 0x00000000fffff984 */ /* 0x000fe20000000800 */
[----:B------:R-:W-:Y:S01]  /*d5f0*/  @!PT LDS RZ, [RZ] ;  /* 0x00000000fffff984 */ /* 0x000fe20000000800 */
[----:B------:R-:W-:Y:S01]  /*d600*/  @!PT LDS RZ, [RZ] ;  /* 0x00000000fffff984 */ /* 0x000fe20000000800 */
[----:B------:R1:W-:Y:S01]  /*d610*/  @!P3 LDGSTS.E.BYPASS.LTC128B.128 [R10+0x11400], desc[UR60][R6.64], !P0 ;  /* 0x11400000060abfae */ /* 0x0003e2000c101d7c */
[----:B------:R-:W-:-:S03]  /*d620*/  VIADD R8, R4, 0x60 ;  /* 0x0000006004087836 */ /* 0x000fc60000000000 */
[----:B------:R1:W-:Y:S04]  /*d630*/  @!P3 LDGSTS.E.BYPASS.LTC128B.128 [R10+0x15400], desc[UR60][R6.64+0x80], !P1 ;  /* 0x15400080060abfae */ /* 0x0003e8000c901d7c */
[----:B------:R1:W-:Y:S01]  /*d640*/  @!P3 LDGSTS.E.BYPASS.LTC128B.128 [R10+0x19400], desc[UR60][R6.64+0x100], !P2 ;  /* 0x19400100060abfae */ /* 0x0003e2000d101d7c */
[----:B------:R-:W-:Y:S01]  /*d650*/  ISETP.GE.AND P3, PT, R5, R3, PT ;  /* 0x000000030500720c */ /* 0x000fe20003f66270 */
[----:B------:R-:W-:-:S12]  /*d660*/  IMAD.MOV.U32 R5, RZ, RZ, R14 ;  /* 0x000000ffff057224 */ /* 0x000fd800078e000e */
[----:B01----:R-:W-:Y:S05]  /*d670*/  WARPSYNC.COLLECTIVE R15, `(.L_x_142) ;  /* 0x000000000f087348 */ /* 0x003fea0003c00000 */
[----:B------:R2:W3:Y:S02]  /*d680*/  SHFL.IDX P6, R14, R13, R12, R11 ;  /* 0x0000000c0d0e7389 */ /* 0x0004e400000c000b */
[----:B0123--:R-:W-:Y:S01]  /*d690*/  ENDCOLLECTIVE ;  /* 0x000000000000791b */ /* 0x00ffe20003800000 */
.L_x_142:
[----:B------:R-:W-:Y:S02]  /*d6a0*/  IMAD.MOV.U32 R13, RZ, RZ, R2 ;  /* 0x000000ffff0d7224 */ /* 0x000fe400078e0002 */
[----:B------:R-:W-:Y:S02]  /*d6b0*/  IMAD.MOV.U32 R12, RZ, RZ, 0x4 ;  /* 0x00000004ff0c7424 */ /* 0x000fe400078e00ff */
[----:B------:R-:W-:-:S05]  /*d6c0*/  IMAD.SHL.U32 R9, R9, 0x8, RZ ;  /* 0x0000000809097824 */ /* 0x000fca00078e00ff */
[----:B------:R-:W-:Y:S01]  /*d6d0*/  LOP3.LUT R9, R9, 0x38, RZ, 0xc0, !PT ;  /* 0x0000003809097812 */ /* 0x000fe200078ec0ff */
[----:B------:R-:W-:-:S07]  /*d6e0*/  IMAD.MOV.U32 R6, RZ, RZ, R14 ;  /* 0x000000ffff067224 */ /* 0x000fce00078e000e */
[----:B------:R-:W-:Y:S05]  /*d6f0*/  WARPSYNC.COLLECTIVE R15, `(.L_x_143) ;  /* 0x000000000f087348 */ /* 0x000fea0003c00000 */
[----:B------:R0:W1:Y:S02]  /*d700*/  SHFL.IDX P6, R14, R13, R12, R11 ;  /* 0x0000000c0d0e7389 */ /* 0x00006400000c000b */
[----:B01----:R-:W-:Y:S01]  /*d710*/  ENDCOLLECTIVE ;  /* 0x000000000000791b */ /* 0x003fe20003800000 */
.L_x_143:
[----:B------:R-:W-:-:S05]  /*d720*/  @!P3 LEA R6, P4, R9, R6, 0x1 ;  /* 0x000000060906b211 */ /* 0x000fca00078808ff */
[----:B------:R-:W-:-:S05]  /*d730*/  @!P3 IMAD.X R5, RZ, RZ, R5, P4 ;  /* 0x000000ffff05b224 */ /* 0x000fca00020e0605 */
[----:B------:R-:W-:Y:S01]  /*d740*/  @!P3 MOV R7, R5 ;  /* 0x000000050007b202 */ /* 0x000fe20000000f00 */
[----:B------:R-:W-:Y:S02]  /*d750*/  VIADD R5, R4, 0x40 ;  /* 0x0000004004057836 */ /* 0x000fe40000000000 */
[----:B------:R-:W-:Y:S02]  /*d760*/  IMAD.MOV.U32 R13, RZ, RZ, R0 ;  /* 0x000000ffff0d7224 */ /* 0x000fe400078e0000 */
        /* <DEDUP_REMOVED lines=8> */
[----:B0-----:R-:W-:Y:S05]  /*d7f0*/  WARPSYNC.COLLECTIVE R15, `(.L_x_144) ;  /* 0x000000000f087348 */ /* 0x001fea0003c00000 */
[----:B------:R1:W2:Y:S02]  /*d800*/  SHFL.IDX P6, R14, R13, R12, R11 ;  /* 0x0000000c0d0e7389 */ /* 0x0002a400000c000b */
[----:B012---:R-:W-:Y:S01]  /*d810*/  ENDCOLLECTIVE ;  /* 0x000000000000791b */ /* 0x007fe20003800000 */
.L_x_144:
[----:B------:R-:W-:Y:S02]  /*d820*/  IMAD.MOV.U32 R13, RZ, RZ, R2 ;  /* 0x000000ffff0d7224 */ /* 0x000fe400078e0002 */
[----:B------:R-:W-:Y:S01]  /*d830*/  IMAD.MOV.U32 R12, RZ, RZ, 0x5 ;  /* 0x00000005ff0c7424 */ /* 0x000fe200078e00ff */
[----:B------:R-:W-:-:S07]  /*d840*/  MOV R6, R14 ;  /* 0x0000000e00067202 */ /* 0x000fce0000000f00 */
[----:B------:R-:W-:Y:S05]  /*d850*/  WARPSYNC.COLLECTIVE R15, `(.L_x_145) ;  /* 0x000000000f087348 */ /* 0x000fea0003c00000 */
[----:B------:R0:W1:Y:S02]  /*d860*/  SHFL.IDX P6, R14, R13, R12, R11 ;  /* 0x0000000c0d0e7389 */ /* 0x00006400000c000b */
[----:B01----:R-:W-:Y:S01]  /*d870*/  ENDCOLLECTIVE ;  /* 0x000000000000791b */ /* 0x003fe20003800000 */
.L_x_145:
[----:B------:R-:W-:-:S05]  /*d880*/  @!P3 LEA R6, P4, R9, R6, 0x1 ;  /* 0x000000060906b211 */ /* 0x000fca00078808ff */
[----:B------:R-:W-:-:S04]  /*d890*/  @!P3 IMAD.X R5, RZ, RZ, R5, P4 ;  /* 0x000000ffff05b224 */ /* 0x000fc800020e0605 */
[----:B------:R-:W-:Y:S02]  /*d8a0*/  @!P3 IMAD.MOV.U32 R7, RZ, RZ, R5 ;  /* 0x000000ffff07b224 */ /* 0x000fe400078e0005 */
[----:B------:R-:W-:Y:S02]  /*d8b0*/  VIADD R5, R4, 0x50 ;  /* 0x0000005004057836 */ /* 0x000fe40000000000 */
[----:B------:R-:W-:Y:S01]  /*d8c0*/  IMAD.MOV.U32 R13, RZ, RZ, R0 ;  /* 0x000000ffff0d7224 */ /* 0x000fe200078e0000 */
[----:B------:R-:W-:Y:S01]  /*d8d0*/  @!PT LDS RZ, [RZ] ;  /* 0x00000000fffff984 */ /* 0x000fe20000000800 */
[----:B------:R-:W-:Y:S01]  /*d8e0*/  @!PT LDS RZ, [RZ] ;  /* 0x00000000fffff984 */ /* 0x000fe20000000800 */
[----:B------:R-:W-:Y:S01]  /*d8f0*/  @!PT LDS RZ, [RZ] ;  /* 0x00000000fffff984 */ /* 0x000fe20000000800 */
[----:B------:R0:W-:Y:S04]  /*d900*/  @!P3 LDGSTS.E.BYPASS.LTC128B.128 [R10+0x12400], desc[UR60][R6.64], !P0 ;  /* 0x12400000060abfae */ /* 0x0001e8000c101d7c */
[----:B------:R0:W-:Y:S04]  /*d910*/  @!P3 LDGSTS.E.BYPASS.LTC128B.128 [R10+0x16400], desc[UR60][R6.64+0x80], !P1 ;  /* 0x16400080060abfae */ /* 0x0001e8000c901d7c */
[----:B------:R0:W-:Y:S01]  /*d920*/  @!P3 LDGSTS.E.BYPASS.LTC128B.128 [R10+0x1a400], desc[UR60][R6.64+0x100], !P2 ;  /* 0x1a400100060abfae */ /* 0x0001e2000d101d7c */
[----:B------:R-:W-:-:S02]  /*d930*/  ISETP.GE.AND P3, PT, R5, R3, PT ;  /* 0x000000030500720c */ /* 0x000fc40003f66270 */
[----:B------:R-:W-:-:S11]  /*d940*/  MOV R5, R14 ;  /* 0x0000000e00057202 */ /* 0x000fd60000000f00 */
[----:B0-----:R-:W-:Y:S05]  /*d950*/  WARPSYNC.COLLECTIVE R15, `(.L_x_146) ;  /* 0x000000000f087348 */ /* 0x001fea0003c00000 */
[----:B------:R1:W2:Y:S02]  /*d960*/  SHFL.IDX P6, R14, R13, R12, R11 ;  /* 0x0000000c0d0e7389 */ /* 0x0002a400000c000b */
[----:B012---:R-:W-:Y:S01]  /*d970*/  ENDCOLLECTIVE ;  /* 0x000000000000791b */ /* 0x007fe20003800000 */
.L_x_146:
[----:B------:R-:W-:Y:S01]  /*d980*/  IMAD.MOV.U32 R13, RZ, RZ, R2 ;  /* 0x000000ffff0d7224 */ /* 0x000fe200078e0002 */
[----:B------:R-:W-:Y:S01]  /*d990*/  MOV R12, 0x6 ;  /* 0x00000006000c7802 */ /* 0x000fe20000000f00 */
[----:B------:R-:W-:-:S07]  /*d9a0*/  IMAD.MOV.U32 R6, RZ, RZ, R14 ;  /* 0x000000ffff067224 */ /* 0x000fce00078e000e */
[----:B------:R-:W-:Y:S05]  /*d9b0*/  WARPSYNC.COLLECTIVE R15, `(.L_x_147) ;  /* 0x000000000f087348 */ /* 0x000fea0003c00000 */
[----:B------:R0:W1:Y:S02]  /*d9c0*/  SHFL.IDX P6, R14, R13, R12, R11 ;  /* 0x0000000c0d0e7389 */ /* 0x00006400000c000b */
[----:B01----:R-:W-:Y:S01]  /*d9d0*/  ENDCOLLECTIVE ;  /* 0x000000000000791b */ /* 0x003fe20003800000 */
.L_x_147:
[----:B------:R-:W-:-:S05]  /*d9e0*/  @!P3 LEA R6, P4, R9, R6, 0x1 ;  /* 0x000000060906b211 */ /* 0x000fca00078808ff */
[----:B------:R-:W-:Y:S01]  /*d9f0*/  @!P3 IMAD.X R5, RZ, RZ, R5, P4 ;  /* 0x000000ffff05b224 */ /* 0x000fe200020e0605 */
[----:B------:R-:W-:-:S03]  /*da00*/  ISETP.GE.AND P4, PT, R8, R3, PT ;  /* 0x000000030800720c */ /* 0x000fc60003f86270 */
[----:B------:R-:W-:Y:S02]  /*da10*/  @!P3 IMAD.MOV.U32 R7, RZ, RZ, R5 ;  /* 0x000000ffff07b224 */ /* 0x000fe400078e0005 */
[----:B------:R-:W-:-:S03]  /*da20*/  IMAD.MOV.U32 R13, RZ, RZ, R0 ;  /* 0x000000ffff0d7224 */ /* 0x000fc600078e0000 */
[----:B------:R-:W-:Y:S01]  /*da30*/  @!PT LDS RZ, [RZ] ;  /* 0x00000000fffff984 */ /* 0x000fe20000000800 */
[----:B------:R-:W-:Y:S01]  /*da40*/  @!PT LDS RZ, [RZ] ;  /* 0x00000000fffff984 */ /* 0x000fe20000000800 */
[----:B------:R-:W-:Y:S01]  /*da50*/  @!PT LDS RZ, [RZ] ;  /* 0x00000000fffff984 */ /* 0x000fe20000000800 */
[----:B------:R0:W-:Y:S04]  /*da60*/  @!P3 LDGSTS.E.BYPASS.LTC128B.128 [R10+0x12c00], desc[UR60][R6.64], !P0 ;  /* 0x12c00000060abfae */ /* 0x0001e8000c101d7c */
[----:B------:R0:W-:Y:S01]  /*da70*/  @!P3 LDGSTS.E.BYPASS.LTC128B.128 [R10+0x16c00], desc[UR60][R6.64+0x80], !P1 ;  /* 0x16c00080060abfae */ /* 0x0001e2000c901d7c */
[----:B------:R-:W-:-:S03]  /*da80*/  IMAD.MOV.U32 R5, RZ, RZ, R14 ;  /* 0x000000ffff057224 */ /* 0x000fc600078e000e */
[----:B------:R0:W-:Y:S04]  /*da90*/  @!P3 LDGSTS.E.BYPASS.LTC128B.128 [R10+0x1ac00], desc[UR60][R6.64+0x100], !P2 ;  /* 0x1ac00100060abfae */ /* 0x0001e8000d101d7c */
[----:B0-----:R-:W-:Y:S05]  /*daa0*/  WARPSYNC.COLLECTIVE R15, `(.L_x_148) ;  /* 0x000000000f087348 */ /* 0x001fea0003c00000 */
[----:B------:R1:W2:Y:S02]  /*dab0*/  SHFL.IDX P6, R14, R13, R12, R11 ;  /* 0x0000000c0d0e7389 */ /* 0x0002a400000c000b */
[----:B012---:R-:W-:Y:S01]  /*dac0*/  ENDCOLLECTIVE ;  /* 0x000000000000791b */ /* 0x007fe20003800000 */
.L_x_148:
[----:B------:R-:W-:Y:S02]  /*dad0*/  IMAD.MOV.U32 R13, RZ, RZ, R2 ;  /* 0x000000ffff0d7224 */ /* 0x000fe400078e0002 */
[----:B------:R-:W-:Y:S02]  /*dae0*/  IMAD.MOV.U32 R12, RZ, RZ, 0x7 ;  /* 0x00000007ff0c7424 */ /* 0x000fe400078e00ff */
[----:B------:R-:W-:-:S07]  /*daf0*/  IMAD.MOV.U32 R6, RZ, RZ, R14 ;  /* 0x000000ffff067224 */ /* 0x000fce00078e000e */
[----:B------:R-:W-:Y:S05]  /*db00*/  WARPSYNC.COLLECTIVE R15, `(.L_x_149) ;  /* 0x000000000f087348 */ /* 0x000fea0003c00000 */
[----:B------:R0:W1:Y:S02]  /*db10*/  SHFL.IDX P6, R14, R13, R12, R11 ;  /* 0x0000000c0d0e7389 */ /* 0x00006400000c000b */
[----:B01----:R-:W-:Y:S01]  /*db20*/  ENDCOLLECTIVE ;  /* 0x000000000000791b */ /* 0x003fe20003800000 */
.L_x_149:
[----:B------:R-:W-:-:S05]  /*db30*/  @!P4 LEA R6, P3, R9, R6, 0x1 ;  /* 0x000000060906c211 */ /* 0x000fca00078608ff */
[----:B------:R-:W-:-:S05]  /*db40*/  @!P4 IMAD.X R5, RZ, RZ, R5, P3 ;  /* 0x000000ffff05c224 */ /* 0x000fca00018e0605 */
[----:B------:R-:W-:Y:S01]  /*db50*/  @!P4 MOV R7, R5 ;  /* 0x000000050007c202 */ /* 0x000fe20000000f00 */
[----:B------:R-:W-:-:S04]  /*db60*/  IMAD.MOV.U32 R13, RZ, RZ, R0 ;  /* 0x000000ffff0d7224 */ /* 0x000fc800078e0000 */
[----:B------:R-:W-:Y:S01]  /*db70*/  @!PT LDS RZ, [RZ] ;  /* 0x00000000fffff984 */ /* 0x000fe20000000800 */
[----:B------:R-:W-:Y:S01]  /*db80*/  @!PT LDS RZ, [RZ] ;  /* 0x00000000fffff984 */ /* 0x000fe20000000800 */
[----:B------:R-:W-:Y:S01]  /*db90*/  @!PT LDS RZ, [RZ] ;  /* 0x00000000fffff984 */ /* 0x000fe20000000800 */
[----:B------:R0:W-:Y:S04]  /*dba0*/  @!P4 LDGSTS.E.BYPASS.LTC128B.128 [R10+0x13400], desc[UR60][R6.64], !P0 ;  /* 0x13400000060acfae */ /* 0x0001e8000c101d7c */
[----:B------:R0:W-:Y:S01]  /*dbb0*/  @!P4 LDGSTS.E.BYPASS.LTC128B.128 [R10+0x17400], desc[UR60][R6.64+0x80], !P1 ;  /* 0x17400080060acfae */ /* 0x0001e2000c901d7c */
[----:B------:R-:W-:-:S07]  /*dbc0*/  IMAD.MOV.U32 R5, RZ, RZ, R14 ;  /* 0x000000ffff057224 */ /* 0x000fce00078e000e */
[----:B0-----:R-:W-:Y:S05]  /*dbd0*/  WARPSYNC.COLLECTIVE R15, `(.L_x_150) ;  /* 0x000000000f087348 */ /* 0x001fea0003c00000 */
[----:B------:R1:W2:Y:S02]  /*dbe0*/  SHFL.IDX P6, R14, R13, R12, R11 ;  /* 0x0000000c0d0e7389 */ /* 0x0002a400000c000b */
[----:B012---:R-:W-:Y:S01]  /*dbf0*/  ENDCOLLECTIVE ;  /* 0x000000000000791b */ /* 0x007fe20003800000 */
.L_x_150:
[----:B------:R-:W-:Y:S01]  /*dc00*/  @!PT LDS RZ, [RZ] ;  /* 0x00000000fffff984 */ /* 0x000fe20000000800 */
[----:B------:R-:W-:Y:S01]  /*dc10*/  @!PT LDS RZ, [RZ] ;  /* 0x00000000fffff984 */ /* 0x000fe20000000800 */
[----:B------:R-:W-:Y:S01]  /*dc20*/  @!PT LDS RZ, [RZ] ;  /* 0x00000000fffff984 */ /* 0x000fe20000000800 */
[----:B------:R0:W-:Y:S01]  /*dc30*/  @!P4 LDGSTS.E.BYPASS.LTC128B.128 [R10+0x1b400], desc[UR60][R6.64+0x100], !P2 ;  /* 0x1b400100060acfae */ /* 0x0001e2000d101d7c */
[----:B------:R-:W-:Y:S01]  /*dc40*/  IMAD.MOV.U32 R0, RZ, RZ, R14 ;  /* 0x000000ffff007224 */ /* 0x000fe200078e000e */
[----:B------:R-:W-:Y:S06]  /*dc50*/  BRA `(.L_x_151) ;  /* 0xffffffc400a07947 */ /* 0x000fec000383ffff */
.L_x_53:
[----:B-1----:R1:W2:Y:S02]  /*dc60*/  SYNCS.PHASECHK.TRANS64.TRYWAIT P0, [R15+URZ+0x34820], R0 ;  /* 0x034820000f0075a7 */ /* 0x0022a4000800017f */
[----:B--2---:R-:W-:Y:S05]  /*dc70*/  @!P0 NANOSLEEP.SYNCS 0x989680 ;  /* 0x009896800000895d */ /* 0x004fea0003900000 */
[----:B------:R-:W2:Y:S02]  /*dc80*/  @!P0 SYNCS.PHASECHK.TRANS64 P0, [R15+URZ+0x34820], R0 ;  /* 0x034820000f0085a7 */ /* 0x000ea4000800007f */
[----:B--2---:R-:W-:Y:S05]  /*dc90*/  @!P0 BRA `(.L_x_53) ;  /* 0xfffffffc00f08947 */ /* 0x004fea000383ffff */
[----:B------:R-:W-:Y:S05]  /*dca0*/  BRA `(.L_x_152) ;  /* 0xffffffc800047947 */ /* 0x000fea000383ffff */
.L_x_60:
[----:B-1----:R1:W2:Y:S02]  /*dcb0*/  SYNCS.PHASECHK.TRANS64.TRYWAIT P0, [R3+URZ+0x34840], R2 ;  /* 0x03484002030075a7 */ /* 0x0022a4000800017f */
[----:B--2---:R-:W-:Y:S05]  /*dcc0*/  @!P0 NANOSLEEP.SYNCS 0x989680 ;  /* 0x009896800000895d */ /* 0x004fea0003900000 */
[----:B------:R-:W2:Y:S02]  /*dcd0*/  @!P0 SYNCS.PHASECHK.TRANS64 P0, [R3+URZ+0x34840], R2 ;  /* 0x03484002030085a7 */ /* 0x000ea4000800007f */
[----:B--2---:R-:W-:Y:S05]  /*dce0*/  @!P0 BRA `(.L_x_60) ;  /* 0xfffffffc00f08947 */ /* 0x004fea000383ffff */
[----:B------:R-:W-:Y:S05]  /*dcf0*/  BRA `(.L_x_153) ;  /* 0xffffffc800b87947 */ /* 0x000fea000383ffff */
.L_x_67:
[----:B0-----:R0:W1:Y:S02]  /*dd00*/  SYNCS.PHASECHK.TRANS64.TRYWAIT P0, [R3+URZ+0x60], R2 ;  /* 0x00006002030075a7 */ /* 0x001064000800017f */
[----:B-1----:R-:W-:Y:S05]  /*dd10*/  @!P0 NANOSLEEP.SYNCS 0x989680 ;  /* 0x009896800000895d */ /* 0x002fea0003900000 */
[----:B------:R-:W1:Y:S02]  /*dd20*/  @!P0 SYNCS.PHASECHK.TRANS64 P0, [R3+URZ+0x60], R2 ;  /* 0x00006002030085a7 */ /* 0x000e64000800007f */
[----:B-1----:R-:W-:Y:S05]  /*dd30*/  @!P0 BRA `(.L_x_67) ;  /* 0xfffffffc00f08947 */ /* 0x002fea000383ffff */
[----:B------:R-:W-:Y:S05]  /*dd40*/  BRA `(.L_x_154) ;  /* 0xffffffcc00c47947 */ /* 0x000fea000383ffff */
.L_x_77:
[----:B-1----:R1:W2:Y:S02]  /*dd50*/  SYNCS.PHASECHK.TRANS64.TRYWAIT P0, [R3+URZ+0x34840], R2 ;  /* 0x03484002030075a7 */ /* 0x0022a4000800017f */
[----:B--2---:R-:W-:Y:S05]  /*dd60*/  @!P0 NANOSLEEP.SYNCS 0x989680 ;  /* 0x009896800000895d */ /* 0x004fea0003900000 */
[----:B------:R-:W2:Y:S02]  /*dd70*/  @!P0 SYNCS.PHASECHK.TRANS64 P0, [R3+URZ+0x34840], R2 ;  /* 0x03484002030085a7 */ /* 0x000ea4000800007f */
[----:B--2---:R-:W-:Y:S05]  /*dd80*/  @!P0 BRA `(.L_x_77) ;  /* 0xfffffffc00f08947 */ /* 0x004fea000383ffff */
[----:B------:R-:W-:Y:S05]  /*dd90*/  BRA `(.L_x_155) ;  /* 0xffffffd400487947 */ /* 0x000fea000383ffff */
.L_x_84:
[----:B0-----:R0:W1:Y:S02]  /*dda0*/  SYNCS.PHASECHK.TRANS64.TRYWAIT P0, [R2+URZ+0x60], R3 ;  /* 0x00006003020075a7 */ /* 0x001064000800017f */
[----:B-1----:R-:W-:Y:S05]  /*ddb0*/  @!P0 NANOSLEEP.SYNCS 0x989680 ;  /* 0x009896800000895d */ /* 0x002fea0003900000 */
[----:B------:R-:W1:Y:S02]  /*ddc0*/  @!P0 SYNCS.PHASECHK.TRANS64 P0, [R2+URZ+0x60], R3 ;  /* 0x00006003020085a7 */ /* 0x000e64000800007f */
[----:B-1----:R-:W-:Y:S05]  /*ddd0*/  @!P0 BRA `(.L_x_84) ;  /* 0xfffffffc00f08947 */ /* 0x002fea000383ffff */
[----:B------:R-:W-:Y:S05]  /*dde0*/  BRA `(.L_x_156) ;  /* 0xffffffd800547947 */ /* 0x000fea000383ffff */
.L_x_93:
[----:B--2---:R2:W4:Y:S02]  /*ddf0*/  SYNCS.PHASECHK.TRANS64.TRYWAIT P0, [R2+URZ+0x34840], R3 ;  /* 0x03484003020075a7 */ /* 0x004524000800017f */
[----:B----4-:R-:W-:Y:S05]  /*de00*/  @!P0 NANOSLEEP.SYNCS 0x989680 ;  /* 0x009896800000895d */ /* 0x010fea0003900000 */
[----:B------:R-:W4:Y:S02]  /*de10*/  @!P0 SYNCS.PHASECHK.TRANS64 P0, [R2+URZ+0x34840], R3 ;  /* 0x03484003020085a7 */ /* 0x000f24000800007f */
[----:B----4-:R-:W-:Y:S05]  /*de20*/  @!P0 BRA `(.L_x_93) ;  /* 0xfffffffc00f08947 */ /* 0x010fea000383ffff */
[----:B------:R-:W-:Y:S05]  /*de30*/  BRA `(.L_x_157) ;  /* 0xffffffdc00a87947 */ /* 0x000fea000383ffff */
.L_x_100:
[----:B0-----:R0:W1:Y:S02]  /*de40*/  SYNCS.PHASECHK.TRANS64.TRYWAIT P0, [R2+URZ+0x60], R7 ;  /* 0x00006007020075a7 */ /* 0x001064000800017f */
[----:B-1----:R-:W-:Y:S05]  /*de50*/  @!P0 NANOSLEEP.SYNCS 0x989680 ;  /* 0x009896800000895d */ /* 0x002fea0003900000 */
[----:B------:R-:W1:Y:S02]  /*de60*/  @!P0 SYNCS.PHASECHK.TRANS64 P0, [R2+URZ+0x60], R7 ;  /* 0x00006007020085a7 */ /* 0x000e64000800007f */
[----:B-1----:R-:W-:Y:S05]  /*de70*/  @!P0 BRA `(.L_x_100) ;  /* 0xfffffffc00f08947 */ /* 0x002fea000383ffff */
[----:B------:R-:W-:Y:S05]  /*de80*/  BRA `(.L_x_158) ;  /* 0xffffffe000b47947 */ /* 0x000fea000383ffff */
.L_x_109:
[----:B-1----:R1:W4:Y:S02]  /*de90*/  SYNCS.PHASECHK.TRANS64.TRYWAIT P0, [R3+URZ+0x34860], R0 ;  /* 0x03486000030075a7 */ /* 0x002324000800017f */
[----:B----4-:R-:W-:Y:S05]  /*dea0*/  @!P0 NANOSLEEP.SYNCS 0x989680 ;  /* 0x009896800000895d */ /* 0x010fea0003900000 */
[----:B------:R-:W4:Y:S02]  /*deb0*/  @!P0 SYNCS.PHASECHK.TRANS64 P0, [R3+URZ+0x34860], R0 ;  /* 0x03486000030085a7 */ /* 0x000f24000800007f */
[----:B----4-:R-:W-:Y:S05]  /*dec0*/  @!P0 BRA `(.L_x_109) ;  /* 0xfffffffc00f08947 */ /* 0x010fea000383ffff */
[----:B------:R-:W-:Y:S05]  /*ded0*/  BRA `(.L_x_159) ;  /* 0xffffffe400b47947 */ /* 0x000fea000383ffff */
.L_x_116:
[----:B0-----:R0:W3:Y:S02]  /*dee0*/  SYNCS.PHASECHK.TRANS64.TRYWAIT P0, [R0+URZ+0x34820], R3 ;  /* 0x03482003000075a7 */ /* 0x0010e4000800017f */
[----:B---3--:R-:W-:Y:S05]  /*def0*/  @!P0 NANOSLEEP.SYNCS 0x989680 ;  /* 0x009896800000895d */ /* 0x008fea0003900000 */
[----:B------:R-:W3:Y:S02]  /*df00*/  @!P0 SYNCS.PHASECHK.TRANS64 P0, [R0+URZ+0x34820], R3 ;  /* 0x03482003000085a7 */ /* 0x000ee4000800007f */
[----:B---3--:R-:W-:Y:S05]  /*df10*/  @!P0 BRA `(.L_x_116) ;  /* 0xfffffffc00f08947 */ /* 0x008fea000383ffff */
[----:B------:R-:W-:Y:S05]  /*df20*/  BRA `(.L_x_160) ;  /* 0xffffffe800c07947 */ /* 0x000fea000383ffff */
.L_x_117:
[----:B------:R-:W3:Y:S01]  /*df30*/  S2R R2, SR_TID.X ;  /* 0x0000000000027919 */ /* 0x000ee20000002100 */
[----:B------:R-:W-:Y:S01]  /*df40*/  BSSY B0, `(.L_x_161) ;  /* 0x000000a000007945 */ /* 0x000fe20003800000 */
[----:B------:R-:W-:Y:S02]  /*df50*/  IMAD.MOV.U32 R12, RZ, RZ, RZ ;  /* 0x000000ffff0c7224 */ /* 0x000fe400078e00ff */
[----:B------:R-:W-:Y:S02]  /*df60*/  IMAD.MOV.U32 R11, RZ, RZ, 0x1f ;  /* 0x0000001fff0b7424 */ /* 0x000fe400078e00ff */
[----:B------:R-:W-:Y:S01]  /*df70*/  IMAD.MOV.U32 R15, RZ, RZ, -0x1 ;  /* 0xffffffffff0f7424 */ /* 0x000fe200078e00ff */
[----:B---3--:R-:W-:-:S04]  /*df80*/  SHF.R.U32.HI R2, RZ, 0x5, R2 ;  /* 0x00000005ff027819 */ /* 0x008fc80000011602 */
[----:B------:R-:W-:-:S04]  /*df90*/  LOP3.LUT R2, R2, 0x3, RZ, 0xc0, !PT ;  /* 0x0000000302027812 */ /* 0x000fc800078ec0ff */
[----:B------:R-:W-:-:S07]  /*dfa0*/  MOV R13, R2 ;  /* 0x00000002000d7202 */ /* 0x000fce0000000f00 */
[----:B012---:R-:W-:Y:S05]  /*dfb0*/  WARPSYNC.COLLECTIVE R15, `(.L_x_162) ;  /* 0x000000000f087348 */ /* 0x007fea0003c00000 */
[----:B------:R3:W4:Y:S02]  /*dfc0*/  SHFL.IDX P6, R14, R13, R12, R11 ;  /* 0x0000000c0d0e7389 */ /* 0x00072400000c000b */
[----:B01234-:R-:W-:Y:S01]  /*dfd0*/  ENDCOLLECTIVE ;  /* 0x000000000000791b */ /* 0x01ffe20003800000 */
.L_x_162:
[----:B------:R-:W-:Y:S05]  /*dfe0*/  BSYNC B0 ;  /* 0x0000000000007941 */ /* 0x000fea0003800000 */
.L_x_161:
[----:B------:R-:W-:Y:S05]  /*dff0*/  BRA `(.L_x_163) ;  /* 0xffffffe800a87947 */ /* 0x000fea000383ffff */
.L_x_120:
[----:B------:R-:W-:Y:S01]  /*e000*/  BSSY B1, `(.L_x_164) ;  /* 0x0000006000017945 */ /* 0x000fe20003800000 */
[----:B------:R-:W-:-:S07]  /*e010*/  IMAD.MOV.U32 R15, RZ, RZ, -0x1 ;  /* 0xffffffffff0f7424 */ /* 0x000fce00078e00ff */
[----:B0123--:R-:W-:Y:S05]  /*e020*/  WARPSYNC.COLLECTIVE R15, `(.L_x_165) ;  /* 0x000000000f0c7348 */ /* 0x00ffea0003c00000 */
[----:B------:R-:W-:Y:S02]  /*e030*/  ELECT P6, UR62, PT ;  /* 0x00000000003e782f */ /* 0x000fe400038c0000 */
[----:B------:R-:W-:Y:S01]  /*e040*/  MOV R14, UR62 ;  /* 0x0000003e000e7c02 */ /* 0x000fe20008000f00 */
[----:B0123--:R-:W-:Y:S10]  /*e050*/  ENDCOLLECTIVE ;  /* 0x000000000000791b */ /* 0x00fff40003800000 */
.L_x_165:
[----:B------:R-:W-:Y:S05]  /*e060*/  BSYNC B1 ;  /* 0x0000000000017941 */ /* 0x000fea0003800000 */
.L_x_164:
[----:B------:R-:W-:Y:S05]  /*e070*/  BRA `(.L_x_166) ;  /* 0xffffffe800a07947 */ /* 0x000fea000383ffff */
.L_x_122:
[----:B0-----:R0:W1:Y:S02]  /*e080*/  SYNCS.PHASECHK.TRANS64.TRYWAIT P0, [R6+URZ], R5 ;  /* 0x00000005060075a7 */ /* 0x001064000800017f */
[----:B-1----:R-:W-:Y:S05]  /*e090*/  @!P0 NANOSLEEP.SYNCS 0x989680 ;  /* 0x009896800000895d */ /* 0x002fea0003900000 */
[----:B------:R-:W1:Y:S02]  /*e0a0*/  @!P0 SYNCS.PHASECHK.TRANS64 P0, [R6+URZ], R5 ;  /* 0x00000005060085a7 */ /* 0x000e64000800007f */
[----:B-1----:R-:W-:Y:S05]  /*e0b0*/  @!P0 BRA `(.L_x_122) ;  /* 0xfffffffc00f08947 */ /* 0x002fea000383ffff */
[----:B------:R-:W-:Y:S05]  /*e0c0*/  BRA `(.L_x_167) ;  /* 0xffffffe800d87947 */ /* 0x000fea000383ffff */
.L_x_123:
[----:B-1----:R1:W3:Y:S02]  /*e0d0*/  SYNCS.PHASECHK.TRANS64.TRYWAIT P0, [R3+URZ], R2 ;  /* 0x00000002030075a7 */ /* 0x0022e4000800017f */
[----:B---3--:R-:W-:Y:S05]  /*e0e0*/  @!P0 NANOSLEEP.SYNCS 0x989680 ;  /* 0x009896800000895d */ /* 0x008fea0003900000 */
[----:B------:R-:W3:Y:S02]  /*e0f0*/  @!P0 SYNCS.PHASECHK.TRANS64 P0, [R3+URZ], R2 ;  /* 0x00000002030085a7 */ /* 0x000ee4000800007f */
[----:B---3--:R-:W-:Y:S05]  /*e100*/  @!P0 BRA `(.L_x_123) ;  /* 0xfffffffc00f08947 */ /* 0x008fea000383ffff */
[----:B------:R-:W-:Y:S05]  /*e110*/  BRA `(.L_x_168) ;  /* 0xffffffe800cc7947 */ /* 0x000fea000383ffff */
.L_x_125:
[----:B-1----:R1:W3:Y:S02]  /*e120*/  SYNCS.PHASECHK.TRANS64.TRYWAIT P0, [R18+URZ], R5 ;  /* 0x00000005120075a7 */ /* 0x0022e4000800017f */
[----:B---3--:R-:W-:Y:S05]  /*e130*/  @!P0 NANOSLEEP.SYNCS 0x989680 ;  /* 0x009896800000895d */ /* 0x008fea0003900000 */
[----:B------:R-:W3:Y:S02]  /*e140*/  @!P0 SYNCS.PHASECHK.TRANS64 P0, [R18+URZ], R5 ;  /* 0x00000005120085a7 */ /* 0x000ee4000800007f */
[----:B---3--:R-:W-:Y:S05]  /*e150*/  @!P0 BRA `(.L_x_125) ;  /* 0xfffffffc00f08947 */ /* 0x008fea000383ffff */
[----:B------:R-:W-:Y:S05]  /*e160*/  BRA `(.L_x_169) ;  /* 0xffffffe800d07947 */ /* 0x000fea000383ffff */
.L_x_170:
[----:B------:R-:W-:-:S00]  /*e170*/  BRA `(.L_x_170) ;  /* 0xfffffffc00fc7947 */ /* 0x000fc0000383ffff */
[----:B------:R-:W-:-:S00]  /*e180*/  NOP ;  /* 0x0000000000007918 */ /* 0x000fc00000000000 */
[----:B------:R-:W-:-:S00]  /*e190*/  NOP ;  /* 0x0000000000007918 */ /* 0x000fc00000000000 */
[----:B------:R-:W-:-:S00]  /*e1a0*/  NOP ;  /* 0x0000000000007918 */ /* 0x000fc00000000000 */
[----:B------:R-:W-:-:S00]  /*e1b0*/  NOP ;  /* 0x0000000000007918 */ /* 0x000fc00000000000 */
[----:B------:R-:W-:-:S00]  /*e1c0*/  NOP ;  /* 0x0000000000007918 */ /* 0x000fc00000000000 */
[----:B------:R-:W-:-:S00]  /*e1d0*/  NOP ;  /* 0x0000000000007918 */ /* 0x000fc00000000000 */
[----:B------:R-:W-:-:S00]  /*e1e0*/  NOP ;  /* 0x0000000000007918 */ /* 0x000fc00000000000 */
[----:B------:R-:W-:-:S00]  /*e1f0*/  NOP ;  /* 0x0000000000007918 */ /* 0x000fc00000000000 */
.L_x_15274:


//--------------------- .text._ZN7cutlass13device_kernelIN5flash11enable_sm90INS1_16FlashAttnFwdSm90INS1_25CollectiveMainloopFwdSm90ILi2EN4cute5tupleIJNS5_1CILi2EEENS7_ILi1EEES9_EEENS6_IJNS7_ILi128EEESB_NS7_ILi192EEEEEELi128ENS_10bfloat16_tEfNS_4arch4Sm90ELb0ELb0ELb1ELb0ELb0ELb0ELb0ELb1ELb1ELb1ELb0ELb0EEENS1_21CollectiveEpilogueFwdINS6_IJSB_SB_SB_EEESA_SE_SG_Li256ELb0ELb1ELb0ELb0EEENS1_29StaticPersistentTileSchedulerILb0EEEEEEEEEvNT_6ParamsE --------------------------
	.section	.text._ZN7cutlass13device_kernelIN5flash11enable_sm90INS1_16FlashAttnFwdSm90INS1_25CollectiveMainloopFwdSm90ILi2EN4cute5tupleIJNS5_1CILi2EEENS7_ILi1EEES9_EEENS6_IJNS7_ILi128EEESB_NS7_ILi192EEEEEELi128ENS_10bfloat16_tEfNS_4arch4Sm90ELb0ELb0ELb1ELb0ELb0ELb0ELb0ELb1ELb1ELb1ELb0ELb0EEENS1_21CollectiveEpilogueFwdINS6_IJSB_SB_SB_EEESA_SE_SG_Li256ELb0ELb1ELb0ELb0EEENS1_29StaticPersistentTileSchedulerILb0EEEEEEEEEvNT_6ParamsE,"ax",@progbits
	.align	128
.text._ZN7cutlass13device_kernelIN5flash11enable_sm90INS1_16FlashAttnFwdSm90INS1_25CollectiveMainloopFwdSm90ILi2EN4cute5tupleIJNS5_1CILi2EEENS7_ILi1EEES9_EEENS6_IJNS7_ILi128EEESB_NS7_ILi192EEEEEELi128ENS_10bfloat16_tEfNS_4arch4Sm90ELb0ELb0ELb1ELb0ELb0ELb0ELb0ELb1ELb1ELb1ELb0ELb0EEENS1_21CollectiveEpilogueFwdINS6_IJSB_SB_SB_EEESA_SE_SG_Li256ELb0ELb1ELb0ELb0EEENS1_29StaticPersistentTileSchedulerILb0EEEEEEEEEvNT_6ParamsE:
        .type           _ZN7cutlass13device_kernelIN5flash11enable_sm90INS1_16FlashAttnFwdSm90INS1_25CollectiveMainloopFwdSm90ILi2EN4cute5tupleIJNS5_1CILi2EEENS7_ILi1EEES9_EEENS6_IJNS7_ILi128EEESB_NS7_ILi192EEEEEELi128ENS_10bfloat16_tEfNS_4arch4Sm90ELb0ELb0ELb1ELb0ELb0ELb0ELb0ELb1ELb1ELb1ELb0ELb0EEENS1_21CollectiveEpilogueFwdINS6_IJSB_SB_SB_EEESA_SE_SG_Li256ELb0ELb1ELb0ELb0EEENS1_29StaticPersistentTileSchedulerILb0EEEEEEEEEvNT_6ParamsE,@function
        .size           _ZN7cutlass13device_kernelIN5flash11enable_sm90INS1_16FlashAttnFwdSm90INS1_25CollectiveMainloopFwdSm90ILi2EN4cute5tupleIJNS5_1CILi2EEENS7_ILi1EEES9_EEENS6_IJNS7_ILi128EEESB_NS7_ILi192EEEEEELi128ENS_10bfloat16_tEfNS_4arch4Sm90ELb0ELb0ELb1ELb0ELb0ELb0ELb0ELb1ELb1ELb1ELb0ELb0EEENS1_21CollectiveEpilogueFwdINS6_IJSB_SB_SB_EEESA_SE_SG_Li256ELb0ELb1ELb0ELb0EEENS1_29StaticPersistentTileSchedulerILb0EEEEEEEEEvNT_6ParamsE,(.L_x_15275 - _ZN7cutlass13device_kernelIN5flash11enable_sm90INS1_16FlashAttnFwdSm90INS1_25CollectiveMainloopFwdSm90ILi2EN4cute5tupleIJNS5_1CILi2EEENS7_ILi1EEES9_EEENS6_IJNS7_ILi128EEESB_NS7_ILi192EEEEEELi128ENS_10bfloat16_tEfNS_4arch4Sm90ELb0ELb0ELb1ELb0ELb0ELb0ELb0ELb1ELb1ELb1ELb0ELb0EEENS1_21CollectiveEpilogueFwdINS6_IJSB_SB_SB_EEESA_SE_SG_Li256ELb0ELb1ELb0ELb0EEENS1_29StaticPersistentTileSchedulerILb0EEEEEEEEEvNT_6ParamsE)
        .other          _ZN7cutlass13device_kernelIN5flash11enable_sm90INS1_16FlashAttnFwdSm90INS1_25CollectiveMainloopFwdSm90ILi2EN4cute5tupleIJNS5_1CILi2EEENS7_ILi1EEES9_EEENS6_IJNS7_ILi128EEESB_NS7_ILi192EEEEEELi128ENS_10bfloat16_tEfNS_4arch4Sm90ELb0ELb0ELb1ELb0ELb0ELb0ELb0ELb1ELb1ELb1ELb0ELb0EEENS1_21CollectiveEpilogueFwdINS6_IJSB_SB_SB_EEESA_SE_SG_Li256ELb0ELb1ELb0ELb0EEENS1_29StaticPersistentTileSchedulerILb0EEEEEEEEEvNT_6ParamsE,@"STO_CUDA_ENTRY STV_DEFAULT"
_ZN7cutlass13device_kernelIN5flash11enable_sm90INS1_16FlashAttnFwdSm90INS1_25CollectiveMainloopFwdSm90ILi2EN4cute5tupleIJNS5_1CILi2EEENS7_ILi1EEES9_EEENS6_IJNS7_ILi128EEESB_NS7_ILi192EEEEEELi128ENS_10bfloat16_tEfNS_4arch4Sm90ELb0ELb0ELb1ELb0ELb0ELb0ELb0ELb1ELb1ELb1ELb0ELb0EEENS1_21CollectiveEpilogueFwdINS6_IJSB_SB_SB_EEESA_SE_SG_Li256ELb0ELb1ELb0ELb0EEENS1_29StaticPersistentTileSchedulerILb0EEEEEEEEEvNT_6ParamsE:
[----:B------:R-:W0:Y:S02]  /*0000*/  LDC R1, c[0x0][0x28] ;  /* 0x00000a00ff017b82 */ /* 0x000e240000000800 */
[----:B0-----:R-:W-:Y:S01]  /*0010*/  VIADD R1, R1, 0xffffffc8 ;  /* 0xffffffc801017836 */ /* 0x001fe20000000000 */
[----:B------:R-:W0:Y:S01]  /*0020*/  S2R R0, SR_TID.X ;  /* 0x0000000000007919 */ /* 0x000e220000002100 */
[----:B------:R-:W-:Y:S01]  /*0030*/  ELECT P0, URZ, PT ;  /* 0x00000000003f782f */ /* 0x000fe20003800000 */
[----:B------:R-:W-:Y:S01]  /*0040*/  BSSY B0, `(.L_x_171) ;  /* 0x000000e000007945 */ /* 0x000fe20003800000 */
[----:B0-----:R-:W-:-:S05]  /*0050*/  SHF.R.U32.HI R3, RZ, 0x5, R0 ;  /* 0x00000005ff037819 */ /* 0x001fca0000011600 */
[----:B------:R-:W0:Y:S02]  /*0060*/  SHFL.IDX PT, R2, R3, RZ, 0x1f ;  /* 0x00001fff03027589 */ /* 0x000e2400000e0000 */
[----:B0-----:R-:W-:Y:S02]  /*0070*/  ISETP.EQ.AND P0, PT, R2, RZ, P0 ;  /* 0x000000ff0200720c */ /* 0x001fe40000702270 */
[----:B------:R-:W-:-:S11]  /*0080*/  SHF.R.U32.HI R2, RZ, 0x7, R0 ;  /* 0x00000007ff027819 */ /* 0x000fd60000011600 */
        /* <DEDUP_REMOVED lines=9> */
.L_x_172:
[----:B------:R-:W-:Y:S05]  /*0120*/  BSYNC B0 ;  /* 0x0000000000007941 */ /* 0x000fea0003800000 */
.L_x_171:
[----:B------:R-:W-:Y:S01]  /*0130*/  VOTEU.ANY UP0, P0 ;  /* 0x00000000003f7886 */ /* 0x000fe20000000100 */
[----:B------:R-:W0:Y:S01]  /*0140*/  SHFL.IDX PT, R2, R2, RZ, 0x1f ;  /* 0x00001fff02027589 */ /* 0x000e2200000e0000 */
[----:B------:R-:W-:Y:S01]  /*0150*/  UMOV UR4, 0x80 ;  /* 0x0000008000047882 */ /* 0x000fe20000000000 */
[----:B------:R-:W-:Y:S01]  /*0160*/  UMOV UR7, 0x200 ;  /* 0x0000020000077882 */ /* 0x000fe20000000000 */
[----:B------:R-:W-:Y:S01]  /*0170*/  VOTEU.ANY UP1, P0 ;  /* 0x00000000003f7886 */ /* 0x000fe20000020100 */
[----:B------:R-:W1:Y:S01]  /*0180*/  @UP0 S2UR UR8, SR_CgaCtaId ;  /* 0x00000000000809c3 */ /* 0x000e620000008800 */
[----:B------:R-:W2:Y:S01]  /*0190*/  SHFL.IDX PT, R4, R3, RZ, 0x1f ;  /* 0x00001fff03047589 */ /* 0x000ea200000e0000 */
[----:B------:R-:W-:Y:S01]  /*01a0*/  @UP0 UMOV UR6, 0x400 ;  /* 0x0000040000060882 */ /* 0x000fe20000000000 */
[----:B------:R-:W-:-:S04]  /*01b0*/  @UP0 UIADD3 UR4, -UR4, 0x100000, URZ ;  /* 0x0010000004040890 */ /* 0x000fc8000fffe13f */
[----:B------:R-:W-:Y:S02]  /*01c0*/  @UP0 USHF.L.U32 UR5, UR4, 0xb, URZ ;  /* 0x0000000b04050899 */ /* 0x000fe4000800063f */
[----:B------:R-:W-:Y:S01]  /*01d0*/  @UP0 USHF.L.U32 UR4, UR4, 0x1, URZ ;  /* 0x0000000104040899 */ /* 0x000fe2000800063f */
[----:B------:R-:W-:Y:S01]  /*01e0*/  VOTEU.ANY UP2, P0 ;  /* 0x00000000003f7886 */ /* 0x000fe20000040100 */
[----:B0-----:R-:W-:Y:S01]  /*01f0*/  R2UR UR9, R2 ;  /* 0x00000000020972ca */ /* 0x001fe200000e0000 */
[----:B-1----:R-:W-:Y:S01]  /*0200*/  @UP0 ULEA UR8, UR8, UR6, 0x18 ;  /* 0x0000000608080291 */ /* 0x002fe2000f8ec03f */
[----:B--2---:R-:W-:Y:S01]  /*0210*/  ISETP.NE.AND P1, PT, R4, RZ, PT ;  /* 0x000000ff0400720c */ /* 0x004fe20003f25270 */
[----:B------:R-:W-:-:S04]  /*0220*/  @UP0 UIADD3 UR6, -UR7, 0x100000, URZ ;  /* 0x0010000007060890 */ /* 0x000fc8000fffe13f */
[----:B------:R-:W-:Y:S02]  /*0230*/  @UP0 USHF.L.U32 UR7, UR6, 0xb, URZ ;  /* 0x0000000b06070899 */ /* 0x000fe4000800063f */
[----:B------:R-:W-:-:S04]  /*0240*/  @UP0 USHF.L.U32 UR6, UR6, 0x1, URZ ;  /* 0x0000000106060899 */ /* 0x000fc8000800063f */
[----:B------:R-:W-:Y:S01]  /*0250*/  UISETP.NE.AND UP0, UPT, UR9, URZ, UPT ;  /* 0x0000003f0900728c */ /* 0x000fe2000bf05270 */
[----:B------:R-:W0:Y:S02]  /*0260*/  FENCE.VIEW.ASYNC.S ;  /* 0x00000000000073c6 */ /* 0x000e240000000000 */
[----:B0-----:R0:W1:Y:S05]  /*0270*/  @UP1 SYNCS.EXCH.64 URZ, [UR8+0x34800], UR4 ;  /* 0x03480004083f15b2 */ /* 0x00106a0008000100 */
[----:B------:R0:W2:Y:S01]  /*0280*/  @UP2 SYNCS.EXCH.64 URZ, [UR8+0x34820], UR6 ;  /* 0x03482006083f25b2 */ /* 0x0000a20008000100 */
[----:B------:R-:W-:Y:S05]  /*0290*/  @P1 BRA `(.L_x_173) ;  /* 0x0000000000481947 */ /* 0x000fea0003800000 */
[----:B0-----:R-:W0:Y:S01]  /*02a0*/  S2UR UR5, SR_CgaCtaId ;  /* 0x00000000000579c3 */ /* 0x001e220000008800 */
[----:B------:R-:W-:Y:S01]  /*02b0*/  UMOV UR4, 0x400 ;  /* 0x0000040000047882 */ /* 0x000fe20000000000 */
[----:B------:R-:W-:Y:S01]  /*02c0*/  UMOV UR6, 0x1 ;  /* 0x0000000100067882 */ /* 0x000fe20000000000 */
[----:B------:R-:W-:Y:S01]  /*02d0*/  UMOV UR7, 0x4 ;  /* 0x0000000400077882 */ /* 0x000fe20000000000 */
[----:B------:R-:W-:Y:S01]  /*02e0*/  ELECT P0, URZ, PT ;  /* 0x00000000003f782f */ /* 0x000fe20003800000 */
[----:B0-----:R-:W-:Y:S02]  /*02f0*/  ULEA UR8, UR5, UR4, 0x18 ;  /* 0x0000000405087291 */ /* 0x001fe4000f8ec03f */
[----:B------:R-:W-:-:S04]  /*0300*/  UIADD3 UR4, -UR6, 0x100000, URZ ;  /* 0x0010000006047890 */ /* 0x000fc8000fffe13f */
[----:B------:R-:W-:Y:S02]  /*0310*/  USHF.L.U32 UR5, UR4, 0xb, URZ ;  /* 0x0000000b04057899 */ /* 0x000fe4000800063f */
[----:B------:R-:W-:Y:S02]  /*0320*/  USHF.L.U32 UR4, UR4, 0x1, URZ ;  /* 0x0000000104047899 */ /* 0x000fe4000800063f */
[----:B------:R-:W-:-:S04]  /*0330*/  UIADD3 UR6, -UR7, 0x100000, URZ ;  /* 0x0010000007067890 */ /* 0x000fc8000fffe13f */
[----:B------:R-:W-:Y:S02]  /*0340*/  USHF.L.U32 UR7, UR6, 0xb, URZ ;  /* 0x0000000b06077899 */ /* 0x000fe4000800063f */
[----:B------:R-:W-:Y:S01]  /*0350*/  USHF.L.U32 UR6, UR6, 0x1, URZ ;  /* 0x0000000106067899 */ /* 0x000fe2000800063f */
[----:B------:R-:W0:Y:S03]  /*0360*/  FENCE.VIEW.ASYNC.S ;  /* 0x00000000000073c6 */ /* 0x000e260000000000 */
[----:B0-----:R3:W4:Y:S08]  /*0370*/  SYNCS.EXCH.64 URZ, [UR8+0x34830], UR4 ;  /* 0x03483004083f75b2 */ /* 0x0017300008000100 */
[----:B------:R3:W0:Y:S01]  /*0380*/  SYNCS.EXCH.64 URZ, [UR8+0x34840], UR6 ;  /* 0x03484006083f75b2 */ /* 0x0006220008000100 */
[----:B------:R3:W0:Y:S01]  /*0390*/  SYNCS.EXCH.64 URZ, [UR8+0x34838], UR4 ;  /* 0x03483804083f75b2 */ /* 0x0006220008000100 */
[----:B------:R3:W0:Y:S02]  /*03a0*/  SYNCS.EXCH.64 URZ, [UR8+0x34848], UR6 ;  /* 0x03484806083f75b2 */ /* 0x0006240008000100 */
[----:B---3--:R-:W-:Y:S01]  /*03b0*/  NOP ;  /* 0x0000000000007918 */ /* 0x008fe20000000000 */
.L_x_173:
[----:B0-----:R-:W0:Y:S01]  /*03c0*/  S2UR UR4, SR_CTAID.Y ;  /* 0x00000000000479c3 */ /* 0x001e220000002600 */
[----:B------:R-:W3:Y:S01]  /*03d0*/  SHFL.IDX PT, R8, R3, RZ, 0x1f ;  /* 0x00001fff03087589 */ /* 0x000ee200000e0000 */
[----:B------:R-:W-:Y:S01]  /*03e0*/  ULDC UR5, c[0x0][0x154] ;  /* 0x0000550000057ab9 */ /* 0x000fe20000000800 */
[----:B------:R-:W-:Y:S01]  /*03f0*/  SHF.R.S32.HI R5, RZ, 0x1f, R0 ;  /* 0x0000001fff057819 */ /* 0x000fe20000011400 */
[----:B------:R-:W-:-:S03]  /*0400*/  NOP ;  /* 0x0000000000007918 */ /* 0x000fc60000000000 */
[----:B------:R-:W-:Y:S01]  /*0410*/  LEA.HI R5, R5, R0, RZ, 0x7 ;  /* 0x0000000005057211 */ /* 0x000fe200078f38ff */
[----:B------:R-:W5:Y:S08]  /*0420*/  S2UR UR6, SR_CTAID.X ;  /* 0x00000000000679c3 */ /* 0x000f700000002500 */
[----:B------:R-:W1:Y:S01]  /*0430*/  LDC R7, c[0x0][0x148] ;  /* 0x00005200ff077b82 */ /* 0x000e620000000800 */
[----:B0-----:R-:W-:-:S02]  /*0440*/  I2FP.F32.U32 R2, UR4 ;  /* 0x0000000400027c45 */ /* 0x001fc40008201000 */
[----:B---3--:R-:W-:-:S03]  /*0450*/  ISETP.NE.AND P0, PT, R8, RZ, PT ;  /* 0x000000ff0800720c */ /* 0x008fc60003f05270 */
[----:B------:R-:W-:Y:S01]  /*0460*/  FMUL R6, R2, UR5 ;  /* 0x0000000502067c20 */ /* 0x000fe20008400000 */
[----:B-----5:R-:W-:-:S05]  /*0470*/  I2FP.F32.U32 R2, UR6 ;  /* 0x0000000600027c45 */ /* 0x020fca0008201000 */
[----:B------:R-:W0:Y:S02]  /*0480*/  F2I.U32.TRUNC.NTZ R6, R6 ;  /* 0x0000000600067305 */ /* 0x000e24000020f000 */
[----:B0-----:R-:W-:-:S04]  /*0490*/  IMAD.MOV R10, RZ, RZ, -R6 ;  /* 0x000000ffff0a7224 */ /* 0x001fc800078e0a06 */
[----:B-1----:R-:W-:Y:S01]  /*04a0*/  IMAD R13, R7, R10, UR4 ;  /* 0x00000004070d7e24 */ /* 0x002fe2000f8e020a */
[----:B------:R-:W-:Y:S02]  /*04b0*/  ULDC UR4, c[0x0][0x150] ;  /* 0x0000540000047ab9 */ /* 0x000fe40000000800 */
[----:B------:R-:W-:Y:S01]  /*04c0*/  FMUL R10, R2, UR4 ;  /* 0x00000004020a7c20 */ /* 0x000fe20008400000 */
[----:B------:R-:W-:Y:S06]  /*04d0*/  @P0 BRA `(.L_x_174) ;  /* 0x0000000000480947 */ /* 0x000fec0003800000 */
[----:B------:R-:W0:Y:S01]  /*04e0*/  S2UR UR5, SR_CgaCtaId ;  /* 0x00000000000579c3 */ /* 0x000e220000008800 */
        /* <DEDUP_REMOVED lines=12> */
[----:B0-----:R0:W1:Y:S08]  /*05b0*/  SYNCS.EXCH.64 URZ, [UR8+0x34850], UR4 ;  /* 0x03485004083f75b2 */ /* 0x0010700008000100 */
[----:B------:R0:W3:Y:S01]  /*05c0*/  SYNCS.EXCH.64 URZ, [UR8+0x34860], UR6 ;  /* 0x03486006083f75b2 */ /* 0x0000e20008000100 */
[----:B------:R0:W0:Y:S01]  /*05d0*/  SYNCS.EXCH.64 URZ, [UR8+0x34858], UR4 ;  /* 0x03485804083f75b2 */ /* 0x0000220008000100 */
[----:B------:R0:W0:Y:S01]  /*05e0*/  SYNCS.EXCH.64 URZ, [UR8+0x34868], UR6 ;  /* 0x03486806083f75b2 */ /* 0x0000220008000100 */
[----:B------:R-:W-:Y:S01]  /*05f0*/  NOP ;  /* 0x0000000000007918 */ /* 0x000fe20000000000 */
.L_x_174:
[----:B------:R-:W5:Y:S01]  /*0600*/  SHFL.IDX PT, R9, R3, RZ, 0x1f ;  /* 0x00001fff03097589 */ /* 0x000f6200000e0000 */
[----:B------:R-:W-:Y:S01]  /*0610*/  LOP3.LUT R5, R5, 0xffffff80, RZ, 0xc0, !PT ;  /* 0xffffff8005057812 */ /* 0x000fe200078ec0ff */
[----:B------:R-:W0:Y:S01]  /*0620*/  LDC R12, c[0x0][0x144] ;  /* 0x00005100ff0c7b82 */ /* 0x000e220000000800 */
[----:B------:R-:W0:Y:S01]  /*0630*/  F2I.U32.TRUNC.NTZ R10, R10 ;  /* 0x0000000a000a7305 */ /* 0x000e22000020f000 */
[----:B------:R-:W-:Y:S01]  /*0640*/  SHF.R.S32.HI R11, RZ, 0x1f, R8 ;  /* 0x0000001fff0b7819 */ /* 0x000fe20000011408 */
[----:B------:R-:W-:Y:S01]  /*0650*/  NOP ;  /* 0x0000000000007918 */ /* 0x000fe20000000000 */
[----:B------:R-:W-:-:S05]  /*0660*/  IMAD.IADD R5, R0, 0x1, -R5 ;  /* 0x0000000100057824 */ /* 0x000fca00078e0a05 */
[----:B------:R-:W-:-:S04]  /*0670*/  SHF.R.S32.HI R2, RZ, 0x1f, R5 ;  /* 0x0000001fff027819 */ /* 0x000fc80000011405 */
[----:B------:R-:W-:-:S04]  /*0680*/  LEA.HI R2, R2, R5, RZ, 0x3 ;  /* 0x0000000502027211 */ /* 0x000fc800078f18ff */
[--C-:B------:R-:W-:Y:S02]  /*0690*/  SHF.R.S32.HI R6, RZ, 0x3, R2.reuse ;  /* 0x00000003ff067819 */ /* 0x100fe40000011402 */
[----:B------:R-:W-:Y:S02]  /*06a0*/  SHF.R.S32.HI R7, RZ, 0x1f, R2 ;  /* 0x0000001fff077819 */ /* 0x000fe40000011402 */
[----:B-----5:R-:W-:Y:S02]  /*06b0*/  ISETP.NE.AND P0, PT, R9, RZ, PT ;  /* 0x000000ff0900720c */ /* 0x020fe40003f05270 */
[----:B------:R-:W-:Y:S02]  /*06c0*/  LEA.HI R7, R7, R6, RZ, 0x2 ;  /* 0x0000000607077211 */ /* 0x000fe400078f10ff */
[----:B------:R-:W-:Y:S02]  /*06d0*/  SHF.R.S32.HI R9, RZ, 0x1f, R4 ;  /* 0x0000001fff097819 */ /* 0x000fe40000011404 */
[----:B------:R-:W-:-:S02]  /*06e0*/  LOP3.LUT R7, R7, 0xfffffffc, RZ, 0xc0, !PT ;  /* 0xfffffffc07077812 */ /* 0x000fc400078ec0ff */
[----:B------:R-:W-:-:S05]  /*06f0*/  LEA.HI R9, R9, R4, RZ, 0x2 ;  /* 0x0000000409097211 */ /* 0x000fca00078f10ff */
[----:B------:R-:W-:Y:S05]  /*0700*/  @P0 BRA `(.L_x_175) ;  /* 0x0000000000480947 */ /* 0x000fea0003800000 */
[----:B0-----:R-:W0:Y:S01]  /*0710*/  S2UR UR5, SR_CgaCtaId ;  /* 0x00000000000579c3 */ /* 0x001e220000008800 */
[----:B------:R-:W-:Y:S01]  /*0720*/  UMOV UR4, 0x400 ;  /* 0x0000040000047882 */ /* 0x000fe20000000000 */
[----:B------:R-:W-:Y:S01]  /*0730*/  UMOV UR6, 0x1 ;  /* 0x0000000100067882 */ /* 0x000fe20000000000 */
[----:B------:R-:W-:Y:S01]  /*0740*/  UMOV UR9, 0x2 ;  /* 0x0000000200097882 */ /* 0x000fe20000000000 */
[----:B------:R-:W-:-:S04]  /*0750*/  UIADD3 UR6, -UR6, 0x100000, URZ ;  /* 0x0010000006067890 */ /* 0x000fc8000fffe13f */
[----:B------:R-:W-:Y:S02]  /*0760*/  USHF.L.U32 UR7, UR6, 0xb, URZ ;  /* 0x0000000b06077899 */ /* 0x000fe4000800063f */
[----:B------:R-:W-:Y:S01]  /*0770*/  USHF.L.U32 UR6, UR6, 0x1, URZ ;  /* 0x0000000106067899 */ /* 0x000fe2000800063f */
[----:B------:R-:W-:Y:S01]  /*0780*/  ELECT P0, URZ, PT ;  /* 0x00000000003f782f */ /* 0x000fe20003800000 */
[----:B0-----:R-:W-:Y:S02]  /*0790*/  ULEA UR8, UR5, UR4, 0x18 ;  /* 0x0000000405087291 */ /* 0x001fe4000f8ec03f */
[----:B------:R-:W-:-:S04]  /*07a0*/  UIADD3 UR4, -UR9, 0x100000, URZ ;  /* 0x0010000009047890 */ /* 0x000fc8000fffe13f */
[----:B------:R-:W-:Y:S02]  /*07b0*/  USHF.L.U32 UR5, UR4, 0xb, URZ ;  /* 0x0000000b04057899 */ /* 0x000fe4000800063f */
[----:B------:R-:W-:Y:S01]  /*07c0*/  USHF.L.U32 UR4, UR4, 0x1, URZ ;  /* 0x0000000104047899 */ /* 0x000fe2000800063f */
[----:B------:R-:W0:Y:S03]  /*07d0*/  FENCE.VIEW.ASYNC.S ;  /* 0x00000000000073c6 */ /* 0x000e260000000000 */
[----:B0-----:R0:W0:Y:S08]  /*07e0*/  SYNCS.EXCH.64 URZ, [UR8+0x34870], UR6 ;  /* 0x03487006083f75b2 */ /* 0x0010300008000100 */
[----:B------:R0:W0:Y:S01]  /*07f0*/  SYNCS.EXCH.64 URZ, [UR8+0x34880], UR4 ;  /* 0x03488004083f75b2 */ /* 0x0000220008000100 */
[----:B------:R0:W0:Y:S01]  /*0800*/  SYNCS.EXCH.64 URZ, [UR8+0x34878], UR6 ;  /* 0x03487806083f75b2 */ /* 0x0000220008000100 */
[----:B------:R0:W0:Y:S01]  /*0810*/  SYNCS.EXCH.64 URZ, [UR8+0x34888], UR4 ;  /* 0x03488804083f75b2 */ /* 0x0000220008000100 */
[----:B------:R-:W-:Y:S01]  /*0820*/  NOP ;  /* 0x0000000000007918 */ /* 0x000fe20000000000 */
.L_x_175:
[----:B------:R-:W5:Y:S01]  /*0830*/  SHFL.IDX PT, R14, R3, RZ, 0x1f ;  /* 0x00001fff030e7589 */ /* 0x000f6200000e0000 */
[----:B0-----:R-:W0:Y:S01]  /*0840*/  S2UR UR4, SR_CTAID.X ;  /* 0x00000000000479c3 */ /* 0x001e220000002500 */
[----:B------:R-:W-:Y:S01]  /*0850*/  LOP3.LUT R9, R9, 0x3ffffffc, RZ, 0xc0, !PT ;  /* 0x3ffffffc09097812 */ /* 0x000fe200078ec0ff */
[----:B------:R-:W-:Y:S01]  /*0860*/  IMAD.IADD R7, R6, 0x1, -R7 ;  /* 0x0000000106077824 */ /* 0x000fe200078e0a07 */
[----:B------:R-:W-:Y:S01]  /*0870*/  LEA.HI R11, R11, R8, RZ, 0x2 ;  /* 0x000000080b0b7211 */ /* 0x000fe200078f10ff */
[----:B------:R-:W-:Y:S02]  /*0880*/  NOP ;  /* 0x0000000000007918 */ /* 0x000fe40000000000 */
[----:B------:R-:W-:Y:S01]  /*0890*/  IMAD.IADD R4, R4, 0x1, -R9 ;  /* 0x0000000104047824 */ /* 0x000fe200078e0a09 */
[----:B------:R-:W-:Y:S01]  /*08a0*/  LOP3.LUT R11, R11, 0x3ffffffc, RZ, 0xc0, !PT ;  /* 0x3ffffffc0b0b7812 */ /* 0x000fe200078ec0ff */
[----:B------:R-:W1:Y:S02]  /*08b0*/  LDC R6, c[0x0][0x140] ;  /* 0x00005000ff067b82 */ /* 0x000e640000000800 */
[----:B------:R-:W-:-:S02]  /*08c0*/  IMAD R4, R4, 0x4, R7 ;  /* 0x0000000404047824 */ /* 0x000fc400078e0207 */
[----:B------:R-:W-:Y:S02]  /*08d0*/  IMAD.IADD R8, R8, 0x1, -R11 ;  /* 0x0000000108087824 */ /* 0x000fe400078e0a0b */
[----:B------:R-:W-:Y:S01]  /*08e0*/  IMAD.MOV R11, RZ, RZ, -R10 ;  /* 0x000000ffff0b7224 */ /* 0x000fe200078e0a0a */
[----:B------:R-:W-:Y:S01]  /*08f0*/  LEA.HI R2, R4, R4, RZ, 0x1 ;  /* 0x0000000404027211 */ /* 0x000fe200078f08ff */
[----:B------:R-:W-:-:S03]  /*0900*/  IMAD R8, R8, 0x4, R7 ;  /* 0x0000000408087824 */ /* 0x000fc600078e0207 */
[----:B------:R-:W-:Y:S02]  /*0910*/  LOP3.LUT R9, R2, 0xfffffffe, RZ, 0xc0, !PT ;  /* 0xfffffffe02097812 */ /* 0x000fe400078ec0ff */
[----:B------:R-:W-:Y:S02]  /*0920*/  LEA.HI R2, R8, R8, RZ, 0x1 ;  /* 0x0000000808027211 */ /* 0x000fe400078f08ff */
[----:B-----5:R-:W-:Y:S01]  /*0930*/  ISETP.NE.AND P0, PT, R14, RZ, PT ;  /* 0x000000ff0e00720c */ /* 0x020fe20003f05270 */
[----:B0-----:R-:W-:Y:S01]  /*0940*/  IMAD R12, R12, R11, UR4 ;  /* 0x000000040c0c7e24 */ /* 0x001fe2000f8e020b */
[----:B------:R-:W-:Y:S01]  /*0950*/  LOP3.LUT R7, R2, 0xfffffffe, RZ, 0xc0, !PT ;  /* 0xfffffffe02077812 */ /* 0x000fe200078ec0ff */
[----:B------:R-:W-:-:S04]  /*0960*/  IMAD.IADD R9, R4, 0x1, -R9 ;  /* 0x0000000104097824 */ /* 0x000fc800078e0a09 */
[----:B------:R-:W-:Y:S01]  /*0970*/  IMAD.IADD R7, R8, 0x1, -R7 ;  /* 0x0000000108077824 */ /* 0x000fe200078e0a07 */
[----:B------:R-:W-:-:S05]  /*0980*/  ISETP.NE.AND P5, PT, R9, R12, PT ;  /* 0x0000000c0900720c */ /* 0x000fca0003fa5270 */
[----:B------:R-:W-:Y:S08]  /*0990*/  @P0 BRA `(.L_x_176) ;  /* 0x0000000000480947 */ /* 0x000ff00003800000 */
        /* <DEDUP_REMOVED lines=18> */
.L_x_176:
[----:B------:R-:W5:Y:S01]  /*0ac0*/  SHFL.IDX PT, R9, R3, RZ, 0x1f ;  /* 0x00001fff03097589 */ /* 0x000f6200000e0000 */
[----:B------:R-:W-:Y:S01]  /*0ad0*/  ISETP.NE.AND P2, PT, R7, R12, PT ;  /* 0x0000000c0700720c */ /* 0x000fe20003f45270 */
[----:B------:R-:W-:Y:S01]  /*0ae0*/  IMAD.SHL.U32 R7, R4, 0x4, RZ ;  /* 0x0000000404077824 */ /* 0x000fe200078e00ff */
[----:B------:R-:W-:Y:S01]  /*0af0*/  LOP3.LUT P0, RZ, R5, 0x7, RZ, 0xc0, !PT ;  /* 0x0000000705ff7812 */ /* 0x000fe2000780c0ff */
[----:B------:R-:W-:Y:S01]  /*0b00*/  IMAD.SHL.U32 R17, R8, 0x4, RZ ;  /* 0x0000000408117824 */ /* 0x000fe200078e00ff */
[----:B-1----:R-:W-:Y:S01]  /*0b10*/  ISETP.EQ.U32.AND P1, PT, R6, 0x1, PT ;  /* 0x000000010600780c */ /* 0x002fe20003f22070 */
[----:B------:R-:W-:Y:S01]  /*0b20*/  IMAD.MOV.U32 R16, RZ, RZ, 0x1 ;  /* 0x00000001ff107424 */ /* 0x000fe200078e00ff */
[----:B------:R-:W-:Y:S01]  /*0b30*/  LOP3.LUT R18, R4, 0xc, R7, 0x78, !PT ;  /* 0x0000000c04127812 */ /* 0x000fe200078e7807 */
[----:B------:R-:W-:Y:S01]  /*0b40*/  NOP ;  /* 0x0000000000007918 */ /* 0x000fe20000000000 */
[----:B------:R-:W-:Y:S02]  /*0b50*/  LOP3.LUT R17, R8, 0xc, R17, 0x78, !PT ;  /* 0x0000000c08117812 */ /* 0x000fe400078e7811 */
[----:B------:R-:W-:-:S02]  /*0b60*/  ISETP.LT.U32.AND P4, PT, R18, 0x2, !P0 ;  /* 0x000000021200780c */ /* 0x000fc40004781070 */
[----:B------:R-:W-:Y:S02]  /*0b70*/  @P5 LEA.HI R2, R18, R18, RZ, 0x1 ;  /* 0x0000001212025211 */ /* 0x000fe400078f08ff */
[----:B------:R-:W-:Y:S02]  /*0b80*/  SEL R5, RZ, 0x1, !P4 ;  /* 0x00000001ff057807 */ /* 0x000fe40006000000 */
[----:B------:R-:W-:Y:S02]  /*0b90*/  @P5 SHF.R.S32.HI R2, RZ, 0x1, R2 ;  /* 0x00000001ff025819 */ /* 0x000fe40000011402 */
[----:B------:R-:W-:Y:S02]  /*0ba0*/  @P2 LEA.HI R4, R17, R17, RZ, 0x1 ;  /* 0x0000001111042211 */ /* 0x000fe400078f08ff */
[----:B------:R-:W-:Y:S01]  /*0bb0*/  @P5 ISETP.NE.AND P6, PT, R2, R13, PT ;  /* 0x0000000d0200520c */ /* 0x000fe20003fc5270 */
[----:B------:R-:W-:Y:S01]  /*0bc0*/  IMAD.MOV.U32 R2, RZ, RZ, 0x1 ;  /* 0x00000001ff027424 */ /* 0x000fe200078e00ff */
[----:B------:R-:W-:-:S02]  /*0bd0*/  @P2 SHF.R.S32.HI R4, RZ, 0x1, R4 ;  /* 0x00000001ff042819 */ /* 0x000fc40000011404 */
[----:B-----5:R-:W-:Y:S02]  /*0be0*/  ISETP.NE.AND P4, PT, R9, RZ, PT ;  /* 0x000000ff0900720c */ /* 0x020fe40003f85270 */
[----:B------:R-:W-:Y:S02]  /*0bf0*/  @P5 SEL R16, RZ, 0x1, P6 ;  /* 0x00000001ff105807 */ /* 0x000fe40003000000 */
[----:B------:R-:W-:Y:S02]  /*0c00*/  @P2 ISETP.NE.AND P3, PT, R4, R13, PT ;  /* 0x0000000d0400220c */ /* 0x000fe40003f65270 */
[----:B------:R-:W-:Y:S02]  /*0c10*/  ISETP.LT.U32.AND P0, PT, R17, 0x2, !P0 ;  /* 0x000000021100780c */ /* 0x000fe40004701070 */
[----:B------:R-:W-:Y:S02]  /*0c20*/  LOP3.LUT R16, R16, R5, RZ, 0xc0, !PT ;  /* 0x0000000510107212 */ /* 0x000fe400078ec0ff */
[----:B------:R-:W-:-:S02]  /*0c30*/  SEL R5, RZ, 0x1, !P0 ;  /* 0x00000001ff057807 */ /* 0x000fc40004000000 */
[----:B------:R-:W-:Y:S01]  /*0c40*/  @P2 SEL R2, RZ, 0x1, P3 ;  /* 0x00000001ff022807 */ /* 0x000fe20001800000 */
[----:B------:R-:W-:Y:S06]  /*0c50*/  @P4 BRA `(.L_x_177) ;  /* 0x0000000000484947 */ /* 0x000fec0003800000 */
        /* <DEDUP_REMOVED lines=16> */
[----:B------:R1:W0:Y:S02]  /*0d60*/  SYNCS.EXCH.64 URZ, [UR8+0x348c8], UR6 ;  /* 0x0348c806083f75b2 */ /* 0x0002240008000100 */
[----:B-1----:R-:W-:Y:S01]  /*0d70*/  NOP ;  /* 0x0000000000007918 */ /* 0x002fe20000000000 */
.L_x_177:
[----:B------:R-:W-:Y:S01]  /*0d80*/  LOP3.LUT R2, R2, R5, RZ, 0xc0, !PT ;  /* 0x0000000502027212 */ /* 0x000fe200078ec0ff */
[----:B------:R-:W-:Y:S01]  /*0d90*/  NOP ;  /* 0x0000000000007918 */ /* 0x000fe20000000000 */
[----:B------:R-:W-:Y:S05]  /*0da0*/  @!P1 BRA `(.L_x_178) ;  /* 0x0000000000089947 */ /* 0x000fea0003800000 */
[----:B0-234-:R-:W-:Y:S01]  /*0db0*/  UCGABAR_ARV ;  /* 0x00000000000079c7 */ /* 0x01dfe20008000000 */
[----:B------:R-:W-:Y:S05]  /*0dc0*/  BRA `(.L_x_179) ;  /* 0x0000000000047947 */ /* 0x000fea0003800000 */
.L_x_178:
[----:B0-234-:R-:W-:Y:S01]  /*0dd0*/  NOP ;  /* 0x0000000000007918 */ /* 0x01dfe20000000000 */
.L_x_179:
[----:B------:R-:W-:Y:S05]  /*0de0*/  @!P1 BRA `(.L_x_180) ;  /* 0x00000000000c9947 */ /* 0x000fea0003800000 */
[----:B------:R-:W-:Y:S01]  /*0df0*/  UCGABAR_WAIT ;  /* 0x0000000000007dc7 */ /* 0x000fe20008000000 */
[----:B------:R-:W-:Y:S01]  /*0e00*/  CCTL.IVALL ;  /* 0x00000000ff00798f */ /* 0x000fe20002000000 */
[----:B------:R-:W-:Y:S05]  /*0e10*/  BRA `(.L_x_181) ;  /* 0x0000000000047947 */ /* 0x000fea0003800000 */
.L_x_180:
[----:B------:R-:W-:Y:S06]  /*0e20*/  BAR.SYNC.DEFER_BLOCKING 0x0 ;  /* 0x0000000000007b1d */ /* 0x000fec0000010000 */
.L_x_181:
[----:B------:R-:W-:Y:S01]  /*0e30*/  UMOV UR4, 0x1 ;  /* 0x0000000100047882 */ /* 0x000fe20000000000 */
[----:B------:R-:W-:Y:S01]  /*0e40*/  PLOP3.LUT P0, PT, PT, PT, UP0, 0x80, 0x0 ;  /* 0x000000000000781c */ /* 0x000fe20003f0f008 */
[----:B------:R-:W-:Y:S01]  /*0e50*/  USEL UR4, UR4, 0x2, !UP0 ;  /* 0x0000000204047887 */ /* 0x000fe2000c000000 */
[----:B------:R-:W-:-:S05]  /*0e60*/  ULDC.64 UR60, c[0x0][0x208] ;  /* 0x00008200003c7ab9 */ /* 0x000fca0000000a00 */
[----:B------:R-:W-:-:S05]  /*0e70*/  IMAD.U32 R4, RZ, RZ, UR4 ;  /* 0x00000004ff047e24 */ /* 0x000fca000f8e00ff */
[----:B------:R0:W-:Y:S01]  /*0e80*/  STL [R1+0x30], R4 ;  /* 0x0000300401007387 */ /* 0x0001e20000100800 */
[----:B------:R-:W-:Y:S05]  /*0e90*/  @!P0 BRA `(.L_x_182) ;  /* 0x0000007c00948947 */ /* 0x000fea0003800000 */
.L_x_183:
        /* <DEDUP_REMOVED lines=9> */
[----:B0-----:R-:W2:Y:S01]  /*0f30*/  LDL R4, [R1+0x30] ;  /* 0x0000300001047983 */ /* 0x001ea20000100800 */
[----:B------:R-:W-:Y:S01]  /*0f40*/  VIADD R0, R0, 0xffffff80 ;  /* 0xffffff8000007836 */ /* 0x000fe20000000000 */
[----:B------:R-:W-:Y:S01]  /*0f50*/  UMOV UR37, URZ ;  /* 0x0000003f00257c82 */ /* 0x000fe20008000000 */
[----:B------:R-:W-:Y:S01]  /*0f60*/  IMAD.MOV.U32 R192, RZ, RZ, -0x2 ;  /* 0xfffffffeffc07424 */ /* 0x000fe200078e00ff */
[----:B------:R-:W-:Y:S01]  /*0f70*/  UMOV UR36, URZ ;  /* 0x0000003f00247c82 */ /* 0x000fe20008000000 */
[----:B------:R-:W-:Y:S01]  /*0f80*/  IMAD.MOV.U32 R184, RZ, RZ, RZ ;  /* 0x000000ffffb87224 */ /* 0x000fe200078e00ff */
[----:B------:R-:W-:-:S04]  /*0f90*/  SHF.R.S32.HI R3, RZ, 0x1f, R0 ;  /* 0x0000001fff037819 */ /* 0x000fc80000011400 */
[CC--:B------:R-:W-:Y:S02]  /*0fa0*/  LEA.HI R5, R3.reuse, R0.reuse, RZ, 0x7 ;  /* 0x0000000003057211 */ /* 0x0c0fe400078f38ff */
[-C--:B------:R-:W-:Y:S02]  /*0fb0*/  LEA.HI R6, R3, R0.reuse, RZ, 0x4 ;  /* 0x0000000003067211 */ /* 0x080fe400078f20ff */
[----:B------:R-:W-:Y:S02]  /*0fc0*/  LOP3.LUT R7, R5, 0xffffff80, RZ, 0xc0, !PT ;  /* 0xffffff8005077812 */ /* 0x000fe400078ec0ff */
[----:B------:R-:W-:Y:S02]  /*0fd0*/  LOP3.LUT R9, R6, 0x3fffff0, RZ, 0xc0, !PT ;  /* 0x03fffff006097812 */ /* 0x000fe400078ec0ff */
[----:B------:R-:W-:Y:S01]  /*0fe0*/  SHF.R.S32.HI R11, RZ, 0x4, R6 ;  /* 0x00000004ff0b7819 */ /* 0x000fe20000011406 */
[C---:B------:R-:W-:Y:S01]  /*0ff0*/  IMAD.IADD R186, R0.reuse, 0x1, -R7 ;  /* 0x0000000100ba7824 */ /* 0x040fe200078e0a07 */
[CC--:B------:R-:W-:Y:S01]  /*1000*/  LEA.HI R10, R3.reuse, R0.reuse, RZ, 0x2 ;  /* 0x00000000030a7211 */ /* 0x0c0fe200078f10ff */
[----:B------:R-:W-:Y:S01]  /*1010*/  IMAD.IADD R9, R0, 0x1, -R9 ;  /* 0x0000000100097824 */ /* 0x000fe200078e0a09 */
[----:B------:R-:W-:-:S02]  /*1020*/  LEA.HI R185, R3, R0, RZ, 0x3 ;  /* 0x0000000003b97211 */ /* 0x000fc400078f18ff */
[----:B------:R-:W-:Y:S02]  /*1030*/  SHF.R.S32.HI R7, RZ, 0x1f, R186 ;  /* 0x0000001fff077819 */ /* 0x000fe400000114ba */
[----:B------:R-:W-:Y:S02]  /*1040*/  LEA.HI R6, R6, R11, RZ, 0x1 ;  /* 0x0000000b06067211 */ /* 0x000fe400078f08ff */
[----:B------:R-:W-:Y:S02]  /*1050*/  SHF.R.S32.HI R188, RZ, 0x7, R5 ;  /* 0x00000007ffbc7819 */ /* 0x000fe40000011405 */
[----:B------:R-:W-:Y:S02]  /*1060*/  LOP3.LUT R6, R6, 0x1ffffffe, RZ, 0xc0, !PT ;  /* 0x1ffffffe06067812 */ /* 0x000fe400078ec0ff */
[----:B------:R-:W-:Y:S02]  /*1070*/  LOP3.LUT R23, R185, 0xfffffff8, RZ, 0xc0, !PT ;  /* 0xfffffff8b9177812 */ /* 0x000fe400078ec0ff */
[----:B------:R-:W-:Y:S01]  /*1080*/  LEA.HI R5, R5, R188, RZ, 0x1 ;  /* 0x000000bc05057211 */ /* 0x000fe200078f08ff */
[----:B------:R-:W-:Y:S01]  /*1090*/  IMAD.IADD R6, R11, 0x1, -R6 ;  /* 0x000000010b067824 */ /* 0x000fe200078e0a06 */
[----:B------:R-:W-:Y:S01]  /*10a0*/  SHF.R.S32.HI R185, RZ, 0x3, R185 ;  /* 0x00000003ffb97819 */ /* 0x000fe200000114b9 */
[----:B------:R-:W-:Y:S01]  /*10b0*/  IMAD.IADD R23, R0, 0x1, -R23 ;  /* 0x0000000100177824 */ /* 0x000fe200078e0a17 */
[----:B------:R-:W-:-:S03]  /*10c0*/  LOP3.LUT R5, R5, 0x3fffffe, RZ, 0xc0, !PT ;  /* 0x03fffffe05057812 */ /* 0x000fc600078ec0ff */
[----:B------:R-:W-:Y:S02]  /*10d0*/  IMAD.SHL.U32 R19, R23, 0x8, RZ ;  /* 0x0000000817137824 */ /* 0x000fe400078e00ff */
[----:B------:R-:W-:Y:S02]  /*10e0*/  IMAD.IADD R5, R188, 0x1, -R5 ;  /* 0x00000001bc057824 */ /* 0x000fe400078e0a05 */
[----:B------:R-:W-:-:S05]  /*10f0*/  VIADD R22, R19, 0x40 ;  /* 0x0000004013167836 */ /* 0x000fca0000000000 */
[----:B------:R-:W-:Y:S02]  /*1100*/  SHF.R.S32.HI R194, RZ, 0x1f, R22 ;  /* 0x0000001fffc27819 */ /* 0x000fe40000011416 */
[----:B--2---:R-:W-:Y:S02]  /*1110*/  R2UR UR4, R4 ;  /* 0x00000000040472ca */ /* 0x004fe400000e0000 */
[----:B------:R-:W-:Y:S02]  /*1120*/  LEA.HI R4, R3, R0, RZ, 0x5 ;  /* 0x0000000003047211 */ /* 0x000fe400078f28ff */
[----:B------:R-:W-:-:S03]  /*1130*/  LOP3.LUT R3, R10, 0xfffffffc, RZ, 0xc0, !PT ;  /* 0xfffffffc0a037812 */ /* 0x000fc600078ec0ff */
[----:B------:R-:W-:Y:S02]  /*1140*/  IMAD.SHL.U32 R4, R4, 0x20, RZ ;  /* 0x0000002004047824 */ /* 0x000fe400078e00ff */
[----:B------:R-:W-:-:S03]  /*1150*/  IMAD.IADD R10, R0, 0x1, -R3 ;  /* 0x00000001000a7824 */ /* 0x000fc600078e0a03 */
[----:B------:R-:W-:Y:S01]  /*1160*/  LOP3.LUT R8, R4, 0xfffffc00, RZ, 0xc0, !PT ;  /* 0xfffffc0004087812 */ /* 0x000fe200078ec0ff */
[----:B------:R-:W-:Y:S01]  /*1170*/  ULOP3.LUT UR4, UR4, 0x1, URZ, 0xfc, !UPT ;  /* 0x0000000104047892 */ /* 0x000fe2000f8efc3f */
[CC--:B------:R-:W-:Y:S02]  /*1180*/  LEA.HI R4, R7.reuse, R186.reuse, RZ, 0x2 ;  /* 0x000000ba07047211 */ /* 0x0c0fe400078f10ff */
[----:B------:R-:W-:Y:S01]  /*1190*/  LEA.HI R7, R7, R186, RZ, 0x5 ;  /* 0x000000ba07077211 */ /* 0x000fe200078f28ff */
[----:B------:R-:W-:Y:S01]  /*11a0*/  IMAD R9, R9, 0x40, R8 ;  /* 0x0000004009097824 */ /* 0x000fe200078e0208 */
[--C-:B------:R-:W-:Y:S01]  /*11b0*/  SHF.R.S32.HI R8, RZ, 0x2, R4.reuse ;  /* 0x00000002ff087819 */ /* 0x100fe20000011404 */
[----:B------:R-:W-:Y:S01]  /*11c0*/  IMAD.U32 R193, RZ, RZ, UR4 ;  /* 0x00000004ffc17e24 */ /* 0x000fe2000f8e00ff */
[----:B------:R-:W-:Y:S01]  /*11d0*/  SHF.R.S32.HI R13, RZ, 0x1f, R4 ;  /* 0x0000001fff0d7819 */ /* 0x000fe20000011404 */
[----:B------:R-:W-:Y:S01]  /*11e0*/  IMAD R191, R6, 0x8, R9 ;  /* 0x0000000806bf7824 */ /* 0x000fe200078e0209 */
[----:B------:R-:W-:-:S02]  /*11f0*/  LEA.HI R0, R10, R10, RZ, 0x1 ;  /* 0x0000000a0a007211 */ /* 0x000fc400078f08ff */
[----:B------:R-:W-:Y:S02]  /*1200*/  LEA.HI R13, R13, R8, RZ, 0x3 ;  /* 0x000000080d0d7211 */ /* 0x000fe400078f18ff */
[----:B------:R-:W-:Y:S02]  /*1210*/  SHF.R.S32.HI R7, RZ, 0x5, R7 ;  /* 0x00000005ff077819 */ /* 0x000fe40000011407 */
[----:B------:R-:W-:Y:S02]  /*1220*/  LOP3.LUT R13, R13, 0xfffffff8, RZ, 0xc0, !PT ;  /* 0xfffffff80d0d7812 */ /* 0x000fe400078ec0ff */
[----:B------:R-:W-:Y:S02]  /*1230*/  LOP3.LUT R3, R4, 0x7ffffffc, RZ, 0xc0, !PT ;  /* 0x7ffffffc04037812 */ /* 0x000fe400078ec0ff */
[----:B------:R-:W-:Y:S01]  /*1240*/  LOP3.LUT R9, R0, 0x1ffffffe, RZ, 0xc0, !PT ;  /* 0x1ffffffe00097812 */ /* 0x000fe200078ec0ff */
[----:B------:R-:W-:Y:S02]  /*1250*/  IMAD.IADD R8, R8, 0x1, -R13 ;  /* 0x0000000108087824 */ /* 0x000fe400078e0a0d */
[----:B------:R-:W-:-:S02]  /*1260*/  IMAD.IADD R3, R186, 0x1, -R3 ;  /* 0x00000001ba037824 */ /* 0x000fc400078e0a03 */
[----:B------:R-:W-:Y:S02]  /*1270*/  IMAD R8, R7, 0x10, R8 ;  /* 0x0000001007087824 */ /* 0x000fe400078e0208 */
[----:B------:R-:W-:Y:S02]  /*1280*/  IMAD.IADD R190, R10, 0x1, -R9 ;  /* 0x000000010abe7824 */ /* 0x000fe400078e0a09 */
[----:B------:R-:W-:Y:S02]  /*1290*/  IMAD R189, R5, 0x40, R8 ;  /* 0x0000004005bd7824 */ /* 0x000fe400078e0208 */
[----:B------:R-:W-:Y:S02]  /*12a0*/  IMAD R192, R3, R192, 0x80 ;  /* 0x0000008003c07424 */ /* 0x000fe400078e02c0 */
[----:B------:R-:W-:-:S07]  /*12b0*/  IMAD R190, R190, 0x8, R189 ;  /* 0x00000008bebe7824 */ /* 0x000fce00078e02bd */
.L_x_216:
[----:B0-----:R-:W0:Y:S01]  /*12c0*/  SHFL.IDX PT, R0, R188, RZ, 0x1f ;  /* 0x00001fffbc007589 */ /* 0x001e2200000e0000 */
[----:B------:R-:W1:Y:S01]  /*12d0*/  S2UR UR4, SR_CgaCtaId ;  /* 0x00000000000479c3 */ /* 0x000e620000008800 */
[----:B------:R-:W-:Y:S01]  /*12e0*/  ULDC.64 UR8, c[0x0][0x418] ;  /* 0x0001060000087ab9 */ /* 0x000fe20000000a00 */
[----:B------:R-:W-:Y:S01]  /*12f0*/  UMOV UR40, 0x400 ;  /* 0x0000040000287882 */ /* 0x000fe20000000000 */
[----:B------:R-:W-:Y:S01]  /*1300*/  UISETP.NE.U32.AND UP0, UPT, UR8, URZ, UPT ;  /* 0x0000003f0800728c */ /* 0x000fe2000bf05070 */
[----:B------:R-:W-:Y:S01]  /*1310*/  ULDC UR5, c[0x0][0xc38] ;  /* 0x00030e0000057ab9 */ /* 0x000fe20000000800 */
[----:B------:R-:W-:Y:S01]  /*1320*/  ULDC UR6, c[0x0][0x424] ;  /* 0x0001090000067ab9 */ /* 0x000fe20000000800 */
[----:B------:R-:W-:Y:S02]  /*1330*/  UISETP.NE.AND UP1, UPT, UR5, 0x1, UPT ;  /* 0x000000010500788c */ /* 0x000fe4000bf25270 */
[----:B--2---:R-:W2:Y:S01]  /*1340*/  LDC R89, c[0x0][0x2f0] ;  /* 0x0000bc00ff597b82 */ /* 0x004ea20000000800 */
        /* <DEDUP_REMOVED lines=19> */
[----:B----4-:R-:W-:Y:S01]  /*1480*/  SHF.R.S32.HI R3, RZ, 0x1f, R0 ;  /* 0x0000001fff037819 */ /* 0x010fe20000011400 */
        /* <DEDUP_REMOVED lines=10> */
[----:B---3-5:R-:W-:Y:S11]  /*1530*/  @!P0 BRA `(.L_x_184) ;  /* 0x0000000000408947 */ /* 0x028ff60003800000 */
[----:B------:R-:W-:Y:S01]  /*1540*/  MOV R0, 0x0 ;  /* 0x0000000000007802 */ /* 0x000fe20000000f00 */
[----:B------:R-:W-:Y:S01]  /*1550*/  ULDC.64 UR4, c[0x4][0x118] ;  /* 0x0100460000047ab9 */ /* 0x000fe20000000a00 */
[----:B------:R-:W-:Y:S01]  /*1560*/  ULDC.64 UR6, c[0x4][0x98] ;  /* 0x0100260000067ab9 */ /* 0x000fe20000000a00 */
[----:B------:R-:W-:Y:S01]  /*1570*/  IMAD.U32 R4, RZ, RZ, UR4 ;  /* 0x00000004ff047e24 */ /* 0x000fe2000f8e00ff */
[----:B------:R0:W1:Y:S01]  /*1580*/  LDC.64 R14, c[0x4][R0] ;  /* 0x01000000000e7b82 */ /* 0x0000620000000a00 */
[----:B------:R-:W-:Y:S01]  /*1590*/  IMAD.U32 R5, RZ, RZ, UR5 ;  /* 0x00000005ff057e24 */ /* 0x000fe2000f8e00ff */
[----:B------:R-:W-:Y:S01]  /*15a0*/  ULDC.64 UR4, c[0x4][0x120] ;  /* 0x0100480000047ab9 */ /* 0x000fe20000000a00 */
        /* <DEDUP_REMOVED lines=8> */
[----:B-1----:R-:W-:Y:S05]  /*1630*/  CALL.ABS.NOINC R14 ;  /* 0x000000000e007343 */ /* 0x002fea0003c00000 */
.L_x_184:
[----:B------:R-:W-:Y:S02]  /*1640*/  LOP3.LUT R0, R184, 0x1, RZ, 0xc0, !PT ;  /* 0x00000001b8007812 */ /* 0x000fe400078ec0ff */
[----:B------:R-:W-:Y:S02]  /*1650*/  R2UR UR4, R193 ;  /* 0x00000000c10472ca */ /* 0x000fe400000e0000 */
[----:B------:R-:W-:-:S04]  /*1660*/  SHF.L.U32 R0, R0, 0x1f, RZ ;  /* 0x0000001f00007819 */ /* 0x000fc800000006ff */
[----:B------:R-:W0:Y:S07]  /*1670*/  SYNCS.PHASECHK.TRANS64.TRYWAIT P1, [UR40+0x34800], R0 ;  /* 0x03480000ff0075a7 */ /* 0x000e2e0008020168 */
[----:B------:R-:W-:-:S05]  /*1680*/  IMAD.U32 R3, RZ, RZ, UR4 ;  /* 0x00000004ff037e24 */ /* 0x000fca000f8e00ff */
[----:B------:R-:W-:Y:S01]  /*1690*/  ISETP.NE.AND P0, PT, R3, 0x3, PT ;  /* 0x000000030300780c */ /* 0x000fe20003f05270 */
[----:B0-----:R-:W-:-:S12]  /*16a0*/  @!P1 BRA `(.L_x_185) ;  /* 0x000000bc00c49947 */ /* 0x001fd80003800000 */
.L_x_314:
[----:B------:R-:W-:Y:S05]  /*16b0*/  @!P0 BRA `(.L_x_186) ;  /* 0x0000000000048947 */ /* 0x000fea0003800000 */
[----:B------:R-:W-:Y:S01]  /*16c0*/  BPT.TRAP 0x1 ;  /* 0x000000040000795c */ /* 0x000fe20000300000 */
.L_x_186:
[----:B0-----:R-:W-:Y:S02]  /*16d0*/  IMAD.U32 R0, RZ, RZ, UR36 ;  /* 0x00000024ff007e24 */ /* 0x001fe4000f8e00ff */
[----:B------:R-:W-:-:S03]  /*16e0*/  IMAD.U32 R3, RZ, RZ, UR37 ;  /* 0x00000025ff037e24 */ /* 0x000fc6000f8e00ff */
[----:B------:R-:W-:Y:S02]  /*16f0*/  LEA R0, R0, UR40, 0x3 ;  /* 0x0000002800007c11 */ /* 0x000fe4000f8e18ff */
[----:B------:R-:W-:-:S04]  /*1700*/  SHF.L.U32 R3, R3, 0x1f, RZ ;  /* 0x0000001f03037819 */ /* 0x000fc800000006ff */
[----:B------:R0:W1:Y:S01]  /*1710*/  SYNCS.PHASECHK.TRANS64.TRYWAIT P1, [R0+URZ+0x34830], R3 ;  /* 0x03483003000075a7 */ /* 0x000062000802017f */
[----:B------:R-:W-:Y:S05]  /*1720*/  @!P0 BRA `(.L_x_187) ;  /* 0x0000000000048947 */ /* 0x000fea0003800000 */
[----:B------:R-:W-:Y:S01]  /*1730*/  BPT.TRAP 0x1 ;  /* 0x000000040000795c */ /* 0x000fe20000300000 */
.L_x_187:
[----:B-1----:R-:W-:Y:S05]  /*1740*/  @P1 BRA `(.L_x_188) ;  /* 0x0000000000081947 */ /* 0x002fea0003800000 */
[----:B------:R-:W1:Y:S02]  /*1750*/  SYNCS.PHASECHK.TRANS64.TRYWAIT P1, [R0+URZ+0x34830], R3 ;  /* 0x03483003000075a7 */ /* 0x000e64000802017f */
[----:B-1----:R-:W-:Y:S05]  /*1760*/  @!P1 BRA `(.L_x_189) ;  /* 0x000000bc00ac9947 */ /* 0x002fea0003800000 */
.L_x_188:
[----:B------:R-:W-:Y:S05]  /*1770*/  WARPSYNC.ALL ;  /* 0x0000000000007948 */ /* 0x000fea0003800000 */
[----:B------:R-:W-:Y:S01]  /*1780*/  UIADD3 UR40, UR40, 0x1c400, URZ ;  /* 0x0001c40028287890 */ /* 0x000fe2000fffe03f */
[----:B------:R-:W-:Y:S01]  /*1790*/  WARPGROUP.ARRIVE ;  /* 0x00000000000079c5 */ /* 0x000fe20000000000 */
[----:B------:R-:W-:Y:S02]  /*17a0*/  ULOP3.LUT UR4, UR41, 0x10000, URZ, 0xfc, !UPT ;  /* 0x0001000029047892 */ /* 0x000fe4000f8efc3f */
[----:B------:R-:W-:Y:S01]  /*17b0*/  USHF.R.U32.HI UR40, URZ, 0x4, UR40 ;  /* 0x000000043f287899 */ /* 0x000fe20008011628 */
[----:B------:R-:W-:Y:S01]  /*17c0*/  UMOV UR13, 0x40000040 ;  /* 0x40000040000d7882 */ /* 0x000fe20000000000 */
[----:B------:R-:W-:-:S02]  /*17d0*/  UMOV UR15, 0x40000040 ;  /* 0x40000040000f7882 */ /* 0x000fc40000000000 */
[----:B------:R-:W-:Y:S01]  /*17e0*/  ULOP3.LUT UR10, UR40, 0x3fff, URZ, 0xc0, !UPT ;  /* 0x00003fff280a7892 */ /* 0x000fe2000f8ec03f */
[----:B------:R-:W-:Y:S01]  /*17f0*/  IMAD.U32 R5, RZ, RZ, UR13 ;  /* 0x0000000dff057e24 */ /* 0x000fe2000f8e00ff */
[----:B------:R-:W-:Y:S01]  /*1800*/  UMOV UR12, UR4 ;  /* 0x00000004000c7c82 */ /* 0x000fe20008000000 */
[----:B------:R-:W-:Y:S01]  /*1810*/  UIADD3 UR6, UR4, 0x2, URZ ;  /* 0x0000000204067890 */ /* 0x000fe2000fffe03f */
[----:B------:R-:W-:Y:S01]  /*1820*/  IMAD.U32 R4, RZ, RZ, UR12 ;  /* 0x0000000cff047e24 */ /* 0x000fe2000f8e00ff */
[----:B------:R-:W-:Y:S02]  /*1830*/  ULOP3.LUT UR10, UR10, 0x10000, URZ, 0xfc, !UPT ;  /* 0x000100000a0a7892 */ /* 0x000fe4000f8efc3f */
[----:B------:R-:W-:Y:S02]  /*1840*/  UIADD3 UR56, UR4, 0x4, URZ ;  /* 0x0000000404387890 */ /* 0x000fe4000fffe03f */
[----:B------:R-:W-:Y:S01]  /*1850*/  UIMAD UR5, UR36, 0xc00, UR10 ;  /* 0x00000c00240578a4 */ /* 0x000fe2000f8e020a */
[----:B------:R-:W-:Y:S01]  /*1860*/  UMOV UR57, 0x40000040 ;  /* 0x4000004000397882 */ /* 0x000fe20000000000 */
[----:B------:R-:W-:-:S02]  /*1870*/  UMOV UR59, 0x40000040 ;  /* 0x40000040003b7882 */ /* 0x000fc40000000000 */
[----:B------:R-:W-:Y:S02]  /*1880*/  UIADD3 UR7, UR5, 0x2, URZ ;  /* 0x0000000205077890 */ /* 0x000fe4000fffe03f */
[----:B------:R-:W-:Y:S02]  /*1890*/  UIADD3 UR58, UR5, 0x4, URZ ;  /* 0x00000004053a7890 */ /* 0x000fe4000fffe03f */
        /* <DEDUP_REMOVED lines=12> */
[----:B------:R-:W-:-:S02]  /*1960*/  UIADD3 UR16, UR4, 0x402, URZ ;  /* 0x0000040204107890 */ /* 0x000fc4000fffe03f */
[----:B------:R-:W-:Y:S01]  /*1970*/  UIADD3 UR18, UR5, 0x402, URZ ;  /* 0x0000040205127890 */ /* 0x000fe2000fffe03f */
[----:B------:R-:W-:Y:S01]  /*1980*/  UMOV UR17, 0x40000040 ;  /* 0x4000004000117882 */ /* 0x000fe20000000000 */
[----:B------:R-:W-:Y:S01]  /*1990*/  UMOV UR19, 0x40000040 ;  /* 0x4000004000137882 */ /* 0x000fe20000000000 */
[----:B------:R-:W-:Y:S02]  /*19a0*/  UIADD3 UR20, UR4, 0x404, URZ ;  /* 0x0000040404147890 */ /* 0x000fe4000fffe03f */
[----:B------:R-:W-:Y:S01]  /*19b0*/  UIADD3 UR22, UR5, 0x404, URZ ;  /* 0x0000040405167890 */ /* 0x000fe2000fffe03f */
[----:B------:R-:W-:Y:S01]  /*19c0*/  UMOV UR21, 0x40000040 ;  /* 0x4000004000157882 */ /* 0x000fe20000000000 */
[----:B------:R-:W-:Y:S01]  /*19d0*/  UMOV UR23, 0x40000040 ;  /* 0x4000004000177882 */ /* 0x000fe20000000000 */
[----:B------:R-:W-:Y:S02]  /*19e0*/  UIADD3 UR24, UR4, 0x406, URZ ;  /* 0x0000040604187890 */ /* 0x000fe4000fffe03f */
[----:B------:R-:W-:Y:S01]  /*19f0*/  UIADD3 UR26, UR5, 0x406, URZ ;  /* 0x00000406051a7890 */ /* 0x000fe2000fffe03f */
[----:B------:R-:W-:Y:S01]  /*1a00*/  UMOV UR25, 0x40000040 ;  /* 0x4000004000197882 */ /* 0x000fe20000000000 */
[----:B------:R-:W-:Y:S01]  /*1a10*/  UMOV UR27, 0x40000040 ;  /* 0x40000040001b7882 */ /* 0x000fe20000000000 */
        /* <DEDUP_REMOVED lines=16> */
[----:B------:R-:W-:Y:S02]  /*1b20*/  WARPGROUP.DEPBAR.LE gsb0, 0x0 ;  /* 0x00008000000079c5 */ /* 0x000fe40000010000 */
[----:B------:R-:W-:-:S06]  /*1b30*/  WARPGROUP.ARRIVE ;  /* 0x00000000000079c5 */ /* 0x000fcc0000000000 */
[----:B------:R-:W-:Y:S01]  /*1b40*/  HGMMA.64x128x16.F32.BF16 R24, gdesc[UR12], R24, gsb0 ;  /* 0x01e000000c1879f0 */ /* 0x000fe20008001818 */
[----:B------:R-:W-:Y:S02]  /*1b50*/  UIADD3 UR12, UR4, 0x400, URZ ;  /* 0x00000400040c7890 */ /* 0x000fe4000fffe03f */
[----:B------:R-:W-:Y:S01]  /*1b60*/  UIADD3 UR14, UR5, 0x400, URZ ;  /* 0x00000400050e7890 */ /* 0x000fe2000fffe03f */
[----:B------:R-:W-:Y:S01]  /*1b70*/  UMOV UR13, 0x40000040 ;  /* 0x40000040000d7882 */ /* 0x000fe20000000000 */
        /* <DEDUP_REMOVED lines=34> */
.L_x_190:
[----:B------:R-:W-:Y:S01]  /*1da0*/  ULDC UR4, c[0x0][0x9d8] ;  /* 0x0002760000047ab9 */ /* 0x000fe20000000800 */
[----:B------:R-:W-:Y:S02]  /*1db0*/  IMAD.IADD R12, R192, 0x1, R89 ;  /* 0x00000001c00c7824 */ /* 0x000fe400078e0259 */
[----:B------:R-:W-:Y:S01]  /*1dc0*/  FMUL.FTZ R24, R24, UR4 ;  /* 0x0000000418187c20 */ /* 0x000fe20008410000 */
[----:B------:R-:W-:Y:S01]  /*1dd0*/  FMUL.FTZ R25, R25, UR4 ;  /* 0x0000000419197c20 */ /* 0x000fe20008410000 */
[----:B------:R-:W-:Y:S01]  /*1de0*/  FMUL.FTZ R28, R28, UR4 ;  /* 0x000000041c1c7c20 */ /* 0x000fe20008410000 */
[----:B------:R-:W-:Y:S01]  /*1df0*/  FMUL.FTZ R29, R29, UR4 ;  /* 0x000000041d1d7c20 */ /* 0x000fe20008410000 */
[----:B------:R-:W-:Y:S01]  /*1e00*/  FMUL.FTZ R32, R32, UR4 ;  /* 0x0000000420207c20 */ /* 0x000fe20008410000 */
[----:B------:R-:W-:Y:S01]  /*1e10*/  IMAD R12, R195, -0x80, R12 ;  /* 0xffffff80c30c7824 */ /* 0x000fe200078e020c */
[----:B------:R-:W2:Y:S01]  /*1e20*/  MUFU.TANH R24, R24 ;  /* 0x0000001800187308 */ /* 0x000ea20000002400 */
[----:B------:R-:W-:Y:S01]  /*1e30*/  FMUL.FTZ R33, R33, UR4 ;  /* 0x0000000421217c20 */ /* 0x000fe20008410000 */
[----:B------:R-:W-:Y:S01]  /*1e40*/  FMUL.FTZ R26, R26, UR4 ;  /* 0x000000041a1a7c20 */ /* 0x000fe20008410000 */
[----:B------:R-:W-:Y:S01]  /*1e50*/  FMUL.FTZ R36, R36, UR4 ;  /* 0x0000000424247c20 */ /* 0x000fe20008410000 */
[C---:B------:R-:W-:Y:S01]  /*1e60*/  ISETP.GT.AND P2, PT, R12.reuse, RZ, PT ;  /* 0x000000ff0c00720c */ /* 0x040fe20003f44270 */
[----:B------:R-:W-:Y:S01]  /*1e70*/  FMUL.FTZ R27, R27, UR4 ;  /* 0x000000041b1b7c20 */ /* 0x000fe20008410000 */
[C---:B------:R-:W-:Y:S01]  /*1e80*/  ISETP.GT.AND P1, PT, R12.reuse, 0x1, PT ;  /* 0x000000010c00780c */ /* 0x040fe20003f24270 */
[----:B------:R-:W-:Y:S01]  /*1e90*/  FMUL.FTZ R37, R37, UR4 ;  /* 0x0000000425257c20 */ /* 0x000fe20008410000 */
[----:B------:R-:W3:Y:S01]  /*1ea0*/  MUFU.TANH R25, R25 ;  /* 0x0000001900197308 */ /* 0x000ee20000002400 */
[----:B------:R-:W-:Y:S01]  /*1eb0*/  ISETP.GT.AND P6, PT, R12, 0x8, PT ;  /* 0x000000080c00780c */ /* 0x000fe20003fc4270 */
[----:B------:R-:W-:Y:S01]  /*1ec0*/  FMUL.FTZ R30, R30, UR4 ;  /* 0x000000041e1e7c20 */ /* 0x000fe20008410000 */
[----:B------:R-:W-:Y:S01]  /*1ed0*/  ISETP.GT.AND P5, PT, R12, 0x9, PT ;  /* 0x000000090c00780c */ /* 0x000fe20003fa4270 */
[----:B------:R-:W-:Y:S01]  /*1ee0*/  FMUL.FTZ R40, R40, UR4 ;  /* 0x0000000428287c20 */ /* 0x000fe20008410000 */
[----:B------:R-:W-:Y:S01]  /*1ef0*/  FMUL.FTZ R31, R31, UR4 ;  /* 0x000000041f1f7c20 */ /* 0x000fe20008410000 */
[----:B------:R-:W-:Y:S01]  /*1f00*/  FMUL.FTZ R34, R34, UR4 ;  /* 0x0000000422227c20 */ /* 0x000fe20008410000 */
[----:B------:R-:W-:Y:S01]  /*1f10*/  ISETP.GT.AND P4, PT, R12, 0x10, PT ;  /* 0x000000100c00780c */ /* 0x000fe20003f84270 */
[----:B------:R-:W4:Y:S01]  /*1f20*/  MUFU.TANH R28, R28 ;  /* 0x0000001c001c7308 */ /* 0x000f220000002400 */
[----:B--2---:R-:W-:Y:S01]  /*1f30*/  FSEL R14, R24, -INF , P2 ;  /* 0xff800000180e7808 */ /* 0x004fe20001000000 */
[----:B------:R-:W-:Y:S01]  /*1f40*/  FMUL.FTZ R41, R41, UR4 ;  /* 0x0000000429297c20 */ /* 0x000fe20008410000 */
[----:B------:R-:W-:Y:S01]  /*1f50*/  ISETP.GT.AND P3, PT, R12, 0x11, PT ;  /* 0x000000110c00780c */ /* 0x000fe20003f64270 */
[----:B------:R-:W-:Y:S01]  /*1f60*/  FMUL.FTZ R44, R44, UR4 ;  /* 0x000000042c2c7c20 */ /* 0x000fe20008410000 */
[----:B------:R-:W-:Y:S01]  /*1f70*/  FMUL.FTZ R35, R35, UR4 ;  /* 0x0000000423237c20 */ /* 0x000fe20008410000 */
[----:B------:R-:W-:Y:S01]  /*1f80*/  FMUL.FTZ R38, R38, UR4 ;  /* 0x0000000426267c20 */ /* 0x000fe20008410000 */
[----:B------:R-:W-:Y:S01]  /*1f90*/  FMUL.FTZ R45, R45, UR4 ;  /* 0x000000042d2d7c20 */ /* 0x000fe20008410000 */
[----:B------:R-:W2:Y:S01]  /*1fa0*/  MUFU.TANH R29, R29 ;  /* 0x0000001d001d7308 */ /* 0x000ea20000002400 */
[----:B---3--:R-:W-:Y:S01]  /*1fb0*/  FSEL R25, R25, -INF , P1 ;  /* 0xff80000019197808 */ /* 0x008fe20000800000 */
[----:B------:R-:W-:Y:S01]  /*1fc0*/  FMUL.FTZ R48, R48, UR4 ;  /* 0x0000000430307c20 */ /* 0x000fe20008410000 */
[----:B------:R-:W-:Y:S01]  /*1fd0*/  FMUL.FTZ R39, R39, UR4 ;  /* 0x0000000427277c20 */ /* 0x000fe20008410000 */
[----:B------:R-:W-:Y:S01]  /*1fe0*/  FMUL.FTZ R42, R42, UR4 ;  /* 0x000000042a2a7c20 */ /* 0x000fe20008410000 */
[----:B------:R-:W-:Y:S01]  /*1ff0*/  FMNMX.FTZ R9, R14, R25, !PT ;  /* 0x000000190e097209 */ /* 0x000fe20007810000 */
[----:B------:R-:W-:Y:S01]  /*2000*/  FMUL.FTZ R49, R49, UR4 ;  /* 0x0000000431317c20 */ /* 0x000fe20008410000 */
[----:B------:R-:W-:Y:S01]  /*2010*/  FMUL.FTZ R43, R43, UR4 ;  /* 0x000000042b2b7c20 */ /* 0x000fe20008410000 */
[----:B------:R-:W3:Y:S01]  /*2020*/  MUFU.TANH R32, R32 ;  /* 0x0000002000207308 */ /* 0x000ee20000002400 */
[----:B----4-:R-:W-:Y:S01]  /*2030*/  FSEL R88, R28, -INF , P6 ;  /* 0xff8000001c587808 */ /* 0x010fe20003000000 */
[----:B------:R-:W-:Y:S01]  /*2040*/  FMUL.FTZ R52, R52, UR4 ;  /* 0x0000000434347c20 */ /* 0x000fe20008410000 */
[----:B------:R-:W-:Y:S01]  /*2050*/  FMUL.FTZ R46, R46, UR4 ;  /* 0x000000042e2e7c20 */ /* 0x000fe20008410000 */
[----:B------:R-:W-:Y:S01]  /*2060*/  FMUL.FTZ R53, R53, UR4 ;  /* 0x0000000435357c20 */ /* 0x000fe20008410000 */
[----:B------:R-:W-:Y:S01]  /*2070*/  FMNMX.FTZ R9, R88, R9, !PT ;  /* 0x0000000958097209 */ /* 0x000fe20007810000 */
[----:B------:R-:W-:Y:S01]  /*2080*/  FMUL.FTZ R47, R47, UR4 ;  /* 0x000000042f2f7c20 */ /* 0x000fe20008410000 */
[----:B------:R-:W-:Y:S01]  /*2090*/  FMUL.FTZ R56, R56, UR4 ;  /* 0x0000000438387c20 */ /* 0x000fe20008410000 */
[----:B------:R-:W4:Y:S01]  /*20a0*/  MUFU.TANH R8, R26 ;  /* 0x0000001a00087308 */ /* 0x000f220000002400 */
        /* <DEDUP_REMOVED lines=15> */
[----:B01----:R-:W0:Y:S01]  /*21a0*/  MUFU.TANH R3, R27 ;  /* 0x0000001b00037308 */ /* 0x003e220000002400 */
[----:B----4-:R-:W-:Y:S01]  /*21b0*/  FSEL R8, R8, -INF , P2 ;  /* 0xff80000008087808 */ /* 0x010fe20001000000 */
        /* <DEDUP_REMOVED lines=29> */
[----:B------:R-:W-:Y:S01]  /*2390*/  ULDC UR5, c[0x0][0x988] ;  /* 0x0002620000057ab9 */ /* 0x000fe20000000800 */
[----:B------:R-:W1:Y:S01]  /*23a0*/  MUFU.TANH R20, R31 ;  /* 0x0000001f00147308 */ /* 0x000e620000002400 */
[----:B--2---:R-:W-:Y:S01]  /*23b0*/  FSEL R10, R10, -INF , P6 ;  /* 0xff8000000a0a7808 */ /* 0x004fe20003000000 */
[----:B------:R-:W-:Y:S01]  /*23c0*/  FMUL.FTZ R78, R78, UR4 ;  /* 0x000000044e4e7c20 */ /* 0x000fe20008410000 */
[----:B------:R-:W-:Y:S01]  /*23d0*/  ISETP.GT.AND P6, PT, R12, 0x20, PT ;  /* 0x000000200c00780c */ /* 0x000fe20003fc4270 */
[----:B------:R-:W-:Y:S01]  /*23e0*/  FMUL.FTZ R79, R79, UR4 ;  /* 0x000000044f4f7c20 */ /* 0x000fe20008410000 */
[----:B------:R-:W-:Y:S01]  /*23f0*/  P2R R11, PR, RZ, 0x1 ;  /* 0x00000001ff0b7803 */ /* 0x000fe20000000000 */
[----:B------:R-:W-:Y:S01]  /*2400*/  FMUL.FTZ R82, R82, UR4 ;  /* 0x0000000452527c20 */ /* 0x000fe20008410000 */
[----:B------:R-:W-:Y:S01]  /*2410*/  FMUL.FTZ R83, R83, UR4 ;  /* 0x0000000453537c20 */ /* 0x000fe20008410000 */
[----:B------:R-:W2:Y:S01]  /*2420*/  MUFU.TANH R40, R40 ;  /* 0x0000002800287308 */ /* 0x000ea20000002400 */
[----:B0-----:R-:W-:Y:S01]  /*2430*/  FSEL R98, R37, -INF , P1 ;  /* 0xff80000025627808 */ /* 0x001fe20000800000 */
[----:B------:R-:W-:Y:S01]  /*2440*/  FMUL.FTZ R86, R86, UR4 ;  /* 0x0000000456567c20 */ /* 0x000fe20008410000 */
[----:B------:R-:W-:Y:S01]  /*2450*/  FMUL.FTZ R87, R87, UR4 ;  /* 0x0000000457577c20 */ /* 0x000fe20008410000 */
[----:B------:R-:W-:-:S02]  /*2460*/  CS2R R150, SRZ ;  /* 0x0000000000967805 */ /* 0x000fc4000001ff00 */
[----:B------:R-:W-:Y:S02]  /*2470*/  FMNMX.FTZ R9, R98, R9, !PT ;  /* 0x0000000962097209 */ /* 0x000fe40007810000 */
[----:B------:R-:W-:Y:S02]  /*2480*/  CS2R R148, SRZ ;  /* 0x0000000000947805 */ /* 0x000fe4000001ff00 */
[----:B------:R-:W-:Y:S01]  /*2490*/  CS2R R146, SRZ ;  /* 0x0000000000927805 */ /* 0x000fe2000001ff00 */
[----:B------:R-:W0:Y:S01]  /*24a0*/  MUFU.TANH R34, R34 ;  /* 0x0000002200227308 */ /* 0x000e220000002400 */
[----:B-1----:R-:W-:Y:S02]  /*24b0*/  FSEL R20, R20, -INF , P5 ;  /* 0xff80000014147808 */ /* 0x002fe40002800000 */
[----:B------:R-:W-:Y:S02]  /*24c0*/  CS2R R144, SRZ ;  /* 0x0000000000907805 */ /* 0x000fe4000001ff00 */
[----:B------:R-:W-:-:S02]  /*24d0*/  ISETP.GT.AND P5, PT, R12, 0x21, PT ;  /* 0x000000210c00780c */ /* 0x000fc40003fa4270 */
[----:B------:R-:W-:Y:S02]  /*24e0*/  CS2R R142, SRZ ;  /* 0x00000000008e7805 */ /* 0x000fe4000001ff00 */
[----:B------:R-:W-:Y:S02]  /*24f0*/  CS2R R140, SRZ ;  /* 0x00000000008c7805 */ /* 0x000fe4000001ff00 */
[----:B------:R-:W-:Y:S01]  /*2500*/  CS2R R138, SRZ ;  /* 0x00000000008a7805 */ /* 0x000fe2000001ff00 */
[----:B------:R-:W1:Y:S01]  /*2510*/  MUFU.TANH R41, R41 ;  /* 0x0000002900297308 */ /* 0x000e620000002400 */
[----:B--2---:R-:W-:-:S04]  /*2520*/  FSEL R100, R40, -INF , P6 ;  /* 0xff80000028647808 */ /* 0x004fc80003000000 */
[----:B------:R-:W-:-:S03]  /*2530*/  FMNMX.FTZ R9, R100, R9, !PT ;  /* 0x0000000964097209 */ /* 0x000fc60007810000 */
[----:B------:R-:W2:Y:S01]  /*2540*/  MUFU.TANH R26, R35 ;  /* 0x00000023001a7308 */ /* 0x000ea20000002400 */
[----:B0-----:R-:W-:Y:S02]  /*2550*/  FSEL R24, R34, -INF , P4 ;  /* 0xff80000022187808 */ /* 0x001fe40002000000 */
[----:B------:R-:W-:-:S05]  /*2560*/  ISETP.GT.AND P4, PT, R12, 0x28, PT ;  /* 0x000000280c00780c */ /* 0x000fca0003f84270 */
[----:B------:R-:W0:Y:S01]  /*2570*/  MUFU.TANH R44, R44 ;  /* 0x0000002c002c7308 */ /* 0x000e220000002400 */
[----:B-1----:R-:W-:-:S04]  /*2580*/  FSEL R102, R41, -INF , P5 ;  /* 0xff80000029667808 */ /* 0x002fc80002800000 */
[----:B------:R-:W-:-:S03]  /*2590*/  FMNMX.FTZ R9, R102, R9, !PT ;  /* 0x0000000966097209 */ /* 0x000fc60007810000 */
[----:B------:R-:W1:Y:S01]  /*25a0*/  MUFU.TANH R38, R38 ;  /* 0x0000002600267308 */ /* 0x000e620000002400 */
[----:B--2---:R-:W-:Y:S02]  /*25b0*/  FSEL R26, R26, -INF , P3 ;  /* 0xff8000001a1a7808 */ /* 0x004fe40001800000 */
[----:B------:R-:W-:-:S05]  /*25c0*/  ISETP.GT.AND P3, PT, R12, 0x29, PT ;  /* 0x000000290c00780c */ /* 0x000fca0003f64270 */
[----:B------:R-:W2:Y:S01]  /*25d0*/  MUFU.TANH R45, R45 ;  /* 0x0000002d002d7308 */ /* 0x000ea20000002400 */
[----:B0-----:R-:W-:-:S04]  /*25e0*/  FSEL R104, R44, -INF , P4 ;  /* 0xff8000002c687808 */ /* 0x001fc80002000000 */
[----:B------:R-:W-:-:S03]  /*25f0*/  FMNMX.FTZ R9, R104, R9, !PT ;  /* 0x0000000968097209 */ /* 0x000fc60007810000 */
[----:B------:R-:W0:Y:S01]  /*2600*/  MUFU.TANH R30, R39 ;  /* 0x00000027001e7308 */ /* 0x000e220000002400 */
[----:B-1----:R-:W-:Y:S02]  /*2610*/  FSEL R28, R38, -INF , P2 ;  /* 0xff800000261c7808 */ /* 0x002fe40001000000 */
[----:B------:R-:W-:-:S05]  /*2620*/  ISETP.GT.AND P2, PT, R12, 0x30, PT ;  /* 0x000000300c00780c */ /* 0x000fca0003f44270 */
        /* <DEDUP_REMOVED lines=118> */
[----:B--2---:R-:W-:-:S04]  /*2d90*/  FSEL R136, R85, -INF , P1 ;  /* 0xff80000055887808 */ /* 0x004fc80000800000 */
[----:B------:R-:W-:Y:S01]  /*2da0*/  FMNMX.FTZ R13, R136, R9, !PT ;  /* 0x00000009880d7209 */ /* 0x000fe20007810000 */
[----:B------:R-:W-:Y:S02]  /*2db0*/  IMAD.U32 R9, RZ, RZ, UR5 ;  /* 0x00000005ff097e24 */ /* 0x000fe4000f8e00ff */
[----:B------:R-:W2:Y:S01]  /*2dc0*/  MUFU.TANH R82, R82 ;  /* 0x0000005200527308 */ /* 0x000ea20000002400 */
[----:B0-----:R-:W-:Y:S01]  /*2dd0*/  FSEL R78, R78, -INF , P6 ;  /* 0xff8000004e4e7808 */ /* 0x001fe20003000000 */
[----:B------:R-:W0:Y:S06]  /*2de0*/  SHFL.BFLY PT, R12, R13, 0x2, 0x1f ;  /* 0x0c401f000d0c7f89 */ /* 0x000e2c00000e0000 */
[----:B------:R-:W3:Y:S01]  /*2df0*/  MUFU.TANH R83, R83 ;  /* 0x0000005300537308 */ /* 0x000ee20000002400 */
[----:B-1----:R-:W-:-:S07]  /*2e00*/  FSEL R70, R79, -INF , P5 ;  /* 0xff8000004f467808 */ /* 0x002fce0002800000 */
[----:B------:R-:W1:Y:S01]  /*2e10*/  MUFU.TANH R86, R86 ;  /* 0x0000005600567308 */ /* 0x000e620000002400 */
[----:B--2---:R-:W-:-:S07]  /*2e20*/  FSEL R82, R82, -INF , P4 ;  /* 0xff80000052527808 */ /* 0x004fce0002000000 */
[----:B------:R-:W2:Y:S01]  /*2e30*/  MUFU.TANH R87, R87 ;  /* 0x0000005700577308 */ /* 0x000ea20000002400 */
[----:B---3--:R-:W-:Y:S02]  /*2e40*/  FSEL R74, R83, -INF , P3 ;  /* 0xff800000534a7808 */ /* 0x008fe40001800000 */
[----:B0-----:R-:W-:-:S05]  /*2e50*/  FMNMX.FTZ R15, R13, R12, !PT ;  /* 0x0000000c0d0f7209 */ /* 0x001fca0007810000 */
[----:B------:R-:W0:Y:S01]  /*2e60*/  SHFL.BFLY PT, R12, R15, 0x1, 0x1f ;  /* 0x0c201f000f0c7f89 */ /* 0x000e2200000e0000 */
[----:B-1----:R-:W-:Y:S02]  /*2e70*/  FSEL R86, R86, -INF , P2 ;  /* 0xff80000056567808 */ /* 0x002fe40001000000 */
[----:B------:R-:W-:Y:S02]  /*2e80*/  ISETP.GE.AND P2, PT, R89, 0x81, PT ;  /* 0x000000815900780c */ /* 0x000fe40003f46270 */
[----:B0-----:R-:W-:Y:S02]  /*2e90*/  FMNMX.FTZ R12, R15, R12, !PT ;  /* 0x0000000c0f0c7209 */ /* 0x001fe40007810000 */
        /* <DEDUP_REMOVED lines=11> */
[----:B--2---:R-:W-:Y:S01]  /*2f50*/  FSEL R88, R87, -INF , P1 ;  /* 0xff80000057587808 */ /* 0x004fe20000800000 */
        /* <DEDUP_REMOVED lines=26> */
[----:B------:R-:W2:Y:S01]  /*3100*/  MUFU.EX2 R13, R13 ;  /* 0x0000000d000d7308 */ /* 0x000ea20000000800 */
        /* <DEDUP_REMOVED lines=15> */
[----:B------:R4:W5:Y:S01]  /*3200*/  MUFU.EX2 R15, R94 ;  /* 0x0000005e000f7308 */ /* 0x0009620000000800 */
[----:B------:R-:W-:Y:S01]  /*3210*/  FFMA.FTZ R84, R84, R9, -R45 ;  /* 0x0000000954547223 */ /* 0x000fe2000001082d */
[----:B------:R-:W-:-:S02]  /*3220*/  CS2R R128, SRZ ;  /* 0x0000000000807805 */ /* 0x000fc4000001ff00 */
[----:B------:R-:W-:Y:S02]  /*3230*/  FMNMX.FTZ R29, R50, R27, !PT ;  /* 0x0000001b321d7209 */ /* 0x000fe40007810000 */
[----:B------:R-:W-:Y:S02]  /*3240*/  CS2R R126, SRZ ;  /* 0x00000000007e7805 */ /* 0x000fe4000001ff00 */
[----:B------:R-:W-:Y:S02]  /*3250*/  CS2R R124, SRZ ;  /* 0x00000000007c7805 */ /* 0x000fe4000001ff00 */
[----:B------:R-:W-:Y:S02]  /*3260*/  CS2R R120, SRZ ;  /* 0x0000000000787805 */ /* 0x000fe4000001ff00 */
[----:B------:R-:W-:Y:S01]  /*3270*/  FMNMX.FTZ R29, R52, R29, !PT ;  /* 0x0000001d341d7209 */ /* 0x000fe20007810000 */
[----:B------:R-:W5:Y:S01]  /*3280*/  MUFU.EX2 R178, R178 ;  /* 0x000000b200b27308 */ /* 0x000f620000000800 */
[----:B------:R-:W-:-:S02]  /*3290*/  CS2R R116, SRZ ;  /* 0x0000000000747805 */ /* 0x000fc4000001ff00 */
[----:B------:R-:W-:Y:S02]  /*32a0*/  CS2R R112, SRZ ;  /* 0x0000000000707805 */ /* 0x000fe4000001ff00 */
[----:B------:R-:W-:Y:S02]  /*32b0*/  FMNMX.FTZ R29, R54, R29, !PT ;  /* 0x0000001d361d7209 */ /* 0x000fe40007810000 */
[----:B------:R-:W-:Y:S02]  /*32c0*/  CS2R R108, SRZ ;  /* 0x00000000006c7805 */ /* 0x000fe4000001ff00 */
[----:B------:R-:W-:Y:S02]  /*32d0*/  CS2R R104, SRZ ;  /* 0x0000000000687805 */ /* 0x000fe4000001ff00 */
[----:B------:R-:W-:Y:S02]  /*32e0*/  CS2R R100, SRZ ;  /* 0x0000000000647805 */ /* 0x000fe4000001ff00 */
[----:B------:R-:W-:Y:S01]  /*32f0*/  FMNMX.FTZ R29, R56, R29, !PT ;  /* 0x0000001d381d7209 */ /* 0x000fe20007810000 */
[----:B------:R0:W-:Y:S01]  /*3300*/  MUFU.EX2 R21, R98 ;  /* 0x0000006200157308 */ /* 0x0001e20000000800 */
[----:B------:R-:W-:-:S02]  /*3310*/  CS2R R96, SRZ ;  /* 0x0000000000607805 */ /* 0x000fc4000001ff00 */
[----:B----4-:R-:W-:Y:S02]  /*3320*/  CS2R R94, SRZ ;  /* 0x00000000005e7805 */ /* 0x010fe4000001ff00 */
[----:B------:R-:W-:Y:S02]  /*3330*/  FMNMX.FTZ R31, R58, R29, !PT ;  /* 0x0000001d3a1f7209 */ /* 0x000fe40007810000 */
[----:B------:R-:W-:Y:S02]  /*3340*/  CS2R R92, SRZ ;  /* 0x00000000005c7805 */ /* 0x000fe4000001ff00 */
[----:B------:R-:W-:Y:S02]  /*3350*/  CS2R R90, SRZ ;  /* 0x00000000005a7805 */ /* 0x000fe4000001ff00 */
[----:B------:R-:W-:Y:S01]  /*3360*/  FMNMX.FTZ R31, R60, R31, !PT ;  /* 0x0000001f3c1f7209 */ /* 0x000fe20007810000 */
[----:B------:R-:W-:Y:S01]  /*3370*/  MUFU.EX2 R172, R172 ;  /* 0x000000ac00ac7308 */ /* 0x000fe20000000800 */
[----:B0-----:R-:W-:-:S02]  /*3380*/  CS2R R98, SRZ ;  /* 0x0000000000627805 */ /* 0x001fc4000001ff00 */
[----:B------:R-:W-:-:S04]  /*3390*/  FMNMX.FTZ R31, R62, R31, !PT ;  /* 0x0000001f3e1f7209 */ /* 0x000fc80007810000 */
[----:B------:R-:W-:Y:S01]  /*33a0*/  FMNMX.FTZ R31, R64, R31, !PT ;  /* 0x0000001f401f7209 */ /* 0x000fe20007810000 */
[----:B------:R0:W-:Y:S03]  /*33b0*/  MUFU.EX2 R25, R102 ;  /* 0x0000006600197308 */ /* 0x0001e60000000800 */
[----:B------:R-:W-:-:S04]  /*33c0*/  FMNMX.FTZ R33, R66, R31, !PT ;  /* 0x0000001f42217209 */ /* 0x000fc80007810000 */
[----:B------:R-:W-:Y:S01]  /*33d0*/  FMNMX.FTZ R33, R78, R33, !PT ;  /* 0x000000214e217209 */ /* 0x000fe20007810000 */
[----:B------:R-:W-:Y:S01]  /*33e0*/  MUFU.EX2 R174, R174 ;  /* 0x000000ae00ae7308 */ /* 0x000fe20000000800 */
[----:B0-----:R-:W-:Y:S02]  /*33f0*/  CS2R R102, SRZ ;  /* 0x0000000000667805 */ /* 0x001fe4000001ff00 */
[----:B------:R-:W-:-:S04]  /*3400*/  FMNMX.FTZ R33, R70, R33, !PT ;  /* 0x0000002146217209 */ /* 0x000fc80007810000 */
[----:B------:R-:W-:Y:S01]  /*3410*/  FMNMX.FTZ R33, R82, R33, !PT ;  /* 0x0000002152217209 */ /* 0x000fe20007810000 */
[----:B------:R0:W-:Y:S03]  /*3420*/  MUFU.EX2 R27, R106 ;  /* 0x0000006a001b7308 */ /* 0x0001e60000000800 */
[----:B------:R-:W-:-:S04]  /*3430*/  FMNMX.FTZ R35, R74, R33, !PT ;  /* 0x000000214a237209 */ /* 0x000fc80007810000 */
[----:B------:R-:W-:Y:S01]  /*3440*/  FMNMX.FTZ R35, R86, R35, !PT ;  /* 0x0000002356237209 */ /* 0x000fe20007810000 */
[----:B------:R-:W-:Y:S01]  /*3450*/  MUFU.EX2 R168, R168 ;  /* 0x000000a800a87308 */ /* 0x000fe20000000800 */
[----:B0-----:R-:W-:Y:S02]  /*3460*/  CS2R R106, SRZ ;  /* 0x00000000006a7805 */ /* 0x001fe4000001ff00 */
[----:B------:R-:W-:Y:S01]  /*3470*/  FMNMX.FTZ R14, R88, R35, !PT ;  /* 0x00000023580e7209 */ /* 0x000fe20007810000 */
[----:B------:R-:W-:Y:S01]  /*3480*/  FFMA.FTZ R35, R122, R9, -R45 ;  /* 0x000000097a237223 */ /* 0x000fe2000001082d */
[----:B------:R-:W-:-:S03]  /*3490*/  CS2R R122, SRZ ;  /* 0x00000000007a7805 */ /* 0x000fc6000001ff00 */
[----:B------:R-:W0:Y:S01]  /*34a0*/  SHFL.BFLY PT, R41, R14, 0x2, 0x1f ;  /* 0x0c401f000e297f89 */ /* 0x000e2200000e0000 */
[----:B------:R4:W-:Y:S08]  /*34b0*/  MUFU.EX2 R29, R110 ;  /* 0x0000006e001d7308 */ /* 0x0009f00000000800 */
[----:B------:R-:W-:Y:S01]  /*34c0*/  MUFU.EX2 R170, R170 ;  /* 0x000000aa00aa7308 */ /* 0x000fe20000000800 */
[----:B----4-:R-:W-:-:S07]  /*34d0*/  CS2R R110, SRZ ;  /* 0x00000000006e7805 */ /* 0x010fce000001ff00 */
[----:B------:R4:W-:Y:S01]  /*34e0*/  MUFU.EX2 R31, R114 ;  /* 0x00000072001f7308 */ /* 0x0009e20000000800 */
[----:B0-----:R-:W-:-:S07]  /*34f0*/  FMNMX.FTZ R43, R14, R41, !PT ;  /* 0x000000290e2b7209 */ /* 0x001fce0007810000 */
[----:B------:R-:W-:Y:S01]  /*3500*/  MUFU.EX2 R152, R152 ;  /* 0x0000009800987308 */ /* 0x000fe20000000800 */
[-CC-:B------:R-:W-:Y:S01]  /*3510*/  FFMA.FTZ R41, R130, R9.reuse, -R45.reuse ;  /* 0x0000000982297223 */ /* 0x180fe2000001082d */
[----:B------:R-:W-:Y:S01]  /*3520*/  FFMA.FTZ R45, R136, R9, -R45 ;  /* 0x00000009882d7223 */ /* 0x000fe2000001082d */
[----:B------:R-:W-:Y:S01]  /*3530*/  CS2R R136, SRZ ;  /* 0x0000000000887805 */ /* 0x000fe2000001ff00 */
[----:B------:R-:W0:Y:S01]  /*3540*/  SHFL.BFLY PT, R14, R43, 0x1, 0x1f ;  /* 0x0c201f002b0e7f89 */ /* 0x000e2200000e0000 */
[----:B------:R-:W-:Y:S02]  /*3550*/  CS2R R130, SRZ ;  /* 0x0000000000827805 */ /* 0x000fe4000001ff00 */
[----:B----4-:R-:W-:Y:S01]  /*3560*/  CS2R R114, SRZ ;  /* 0x0000000000727805 */ /* 0x010fe2000001ff00 */
[----:B------:R4:W-:Y:S08]  /*3570*/  MUFU.EX2 R33, R118 ;  /* 0x0000007600217308 */ /* 0x0009f00000000800 */
[----:B------:R-:W-:Y:S01]  /*3580*/  MUFU.EX2 R154, R154 ;  /* 0x0000009a009a7308 */ /* 0x000fe20000000800 */
[----:B----4-:R-:W-:-:S07]  /*3590*/  CS2R R118, SRZ ;  /* 0x0000000000767805 */ /* 0x010fce000001ff00 */
[----:B------:R-:W-:Y:S01]  /*35a0*/  MUFU.EX2 R35, R35 ;  /* 0x0000002300237308 */ /* 0x000fe20000000800 */
[----:B0-----:R-:W-:-:S04]  /*35b0*/  FMNMX.FTZ R14, R43, R14, !PT ;  /* 0x0000000e2b0e7209 */ /* 0x001fc80007810000 */
[C---:B------:R-:W-:Y:S01]  /*35c0*/  FSETP.NEU.FTZ.AND P1, PT, R14.reuse, -INF , PT ;  /* 0xff8000000e00780b */ /* 0x040fe20003f3d000 */
[----:B------:R-:W-:Y:S02]  /*35d0*/  FMUL.FTZ R49, R14, R9 ;  /* 0x000000090e317220 */ /* 0x000fe40000410000 */
[----:B------:R-:W-:Y:S03]  /*35e0*/  MUFU.EX2 R156, R156 ;  /* 0x0000009c009c7308 */ /* 0x000fe60000000800 */
[----:B------:R-:W-:Y:S02]  /*35f0*/  FSEL R49, R49, RZ, P1 ;  /* 0x000000ff31317208 */ /* 0x000fe40000800000 */
[----:B------:R-:W-:-:S03]  /*3600*/  ISETP.NE.AND P1, PT, R16, RZ, PT ;  /* 0x000000ff1000720c */ /* 0x000fc60003f25270 */
        /* <DEDUP_REMOVED lines=29> */
[----:B--2---:R-:W-:Y:S01]  /*37e0*/  FADD.FTZ R3, R13, R20 ;  /* 0x000000140d037221 */ /* 0x004fe20000010000 */
[----:B------:R-:W-:Y:S01]  /*37f0*/  F2FP.BF16.F32.PACK_AB R180, R11, R180 ;  /* 0x000000b40bb4723e */ /* 0x000fe200000010ff */
[-C--:B------:R-:W-:Y:S01]  /*3800*/  FFMA.FTZ R62, R62, R9.reuse, -R49 ;  /* 0x000000093e3e7223 */ /* 0x080fe20000010831 */
[----:B------:R-:W1:Y:S01]  /*3810*/  MUFU.EX2 R10, R10 ;  /* 0x0000000a000a7308 */ /* 0x000e620000000800 */
[----:B---3--:R-:W-:Y:S01]  /*3820*/  FADD.FTZ R20, R176, R3 ;  /* 0x00000003b0147221 */ /* 0x008fe20000010000 */
[-CC-:B------:R-:W-:Y:S01]  /*3830*/  FFMA.FTZ R64, R64, R9.reuse, -R49.reuse ;  /* 0x0000000940407223 */ /* 0x180fe20000010831 */
[-CC-:B------:R-:W-:Y:S01]  /*3840*/  FFMA.FTZ R66, R66, R9.reuse, -R49.reuse ;  /* 0x0000000942427223 */ /* 0x180fe20000010831 */
[-CC-:B------:R-:W-:Y:S01]  /*3850*/  FFMA.FTZ R78, R78, R9.reuse, -R49.reuse ;  /* 0x000000094e4e7223 */ /* 0x180fe20000010831 */
[----:B-----5:R-:W-:Y:S01]  /*3860*/  FADD.FTZ R3, R15, R20 ;  /* 0x000000140f037221 */ /* 0x020fe20000010000 */
[-CC-:B------:R-:W-:Y:S01]  /*3870*/  FFMA.FTZ R70, R70, R9.reuse, -R49.reuse ;  /* 0x0000000946467223 */ /* 0x180fe20000010831 */
[-C--:B------:R-:W-:Y:S01]  /*3880*/  FFMA.FTZ R82, R82, R9.reuse, -R49 ;  /* 0x0000000952527223 */ /* 0x080fe20000010831 */
[----:B------:R-:W2:Y:S01]  /*3890*/  MUFU.EX2 R24, R24 ;  /* 0x0000001800187308 */ /* 0x000ea20000000800 */
[----:B------:R-:W-:Y:S01]  /*38a0*/  FADD.FTZ R20, R178, R3 ;  /* 0x00000003b2147221 */ /* 0x000fe20000010000 */
[----:B0-----:R-:W-:Y:S01]  /*38b0*/  FADD.FTZ R3, R8, R181 ;  /* 0x000000b508037221 */ /* 0x001fe20000010000 */
[-CC-:B------:R-:W-:Y:S01]  /*38c0*/  FFMA.FTZ R74, R74, R9.reuse, -R49.reuse ;  /* 0x000000094a4a7223 */ /* 0x180fe20000010831 */
[-CC-:B------:R-:W-:Y:S01]  /*38d0*/  FFMA.FTZ R86, R86, R9.reuse, -R49.reuse ;  /* 0x0000000956567223 */ /* 0x180fe20000010831 */
[----:B------:R-:W-:Y:S01]  /*38e0*/  FADD.FTZ R51, R21, R20 ;  /* 0x0000001415337221 */ /* 0x000fe20000010000 */
[----:B------:R-:W-:Y:S01]  /*38f0*/  FFMA.FTZ R49, R88, R9, -R49 ;  /* 0x0000000958317223 */ /* 0x000fe20000010831 */
[----:B------:R-:W-:Y:S01]  /*3900*/  F2FP.BF16.F32.PACK_AB R181, R181, R8 ;  /* 0x00000008b5b5723e */ /* 0x000fe200000010ff */
[----:B------:R0:W3:Y:S01]  /*3910*/  MUFU.EX2 R177, R26 ;  /* 0x0000001a00b17308 */ /* 0x0000e20000000800 */
        /* <DEDUP_REMOVED lines=9> */
[----:B--2---:R-:W-:Y:S01]  /*39b0*/  FADD.FTZ R20, R24, R3 ;  /* 0x0000000318147221 */ /* 0x004fe20000010000 */
[----:B------:R-:W-:-:S02]  /*39c0*/  F2FP.BF16.F32.PACK_AB R178, R21, R178 ;  /* 0x000000b215b2723e */ /* 0x000fc400000010ff */
[----:B------:R-:W-:Y:S01]  /*39d0*/  CS2R R88, SRZ ;  /* 0x0000000000587805 */ /* 0x000fe2000001ff00 */
[C---:B------:R-:W-:Y:S01]  /*39e0*/  FADD.FTZ R51, R25.reuse, R26 ;  /* 0x0000001a19337221 */ /* 0x040fe20000010000 */
[----:B------:R-:W-:Y:S01]  /*39f0*/  F2FP.BF16.F32.PACK_AB R172, R25, R172 ;  /* 0x000000ac19ac723e */ /* 0x000fe200000010ff */
[----:B------:R-:W0:Y:S02]  /*3a00*/  MUFU.EX2 R179, R30 ;  /* 0x0000001e00b37308 */ /* 0x000e240000000800 */
[----:B------:R-:W-:Y:S01]  /*3a10*/  FADD.FTZ R26, R174, R51 ;  /* 0x00000033ae1a7221 */ /* 0x000fe20000010000 */
[----:B---3--:R-:W-:Y:S01]  /*3a20*/  FADD.FTZ R3, R177, R20 ;  /* 0x00000014b1037221 */ /* 0x008fe20000010000 */
[C---:B------:R-:W-:Y:S02]  /*3a30*/  F2FP.BF16.F32.PACK_AB R174, R27.reuse, R174 ;  /* 0x000000ae1bae723e */ /* 0x040fe400000010ff */
[----:B------:R-:W-:Y:S01]  /*3a40*/  FADD.FTZ R51, R27, R26 ;  /* 0x0000001a1b337221 */ /* 0x000fe20000010000 */
[----:B------:R-:W-:Y:S01]  /*3a50*/  F2FP.BF16.F32.PACK_AB R177, R177, R24 ;  /* 0x00000018b1b1723e */ /* 0x000fe200000010ff */
[----:B------:R-:W2:Y:S01]  /*3a60*/  MUFU.EX2 R32, R32 ;  /* 0x0000002000207308 */ /* 0x000ea20000000800 */
[----:B-1----:R-:W-:Y:S01]  /*3a70*/  FADD.FTZ R20, R28, R3 ;  /* 0x000000031c147221 */ /* 0x002fe20000010000 */
[----:B------:R-:W-:-:S02]  /*3a80*/  @P1 VIADD R3, R0, 0x34840 ;  /* 0x0003484000031836 */ /* 0x000fc40000000000 */
[----:B------:R-:W-:Y:S01]  /*3a90*/  FADD.FTZ R26, R168, R51 ;  /* 0x00000033a81a7221 */ /* 0x000fe20000010000 */
[----:B------:R-:W-:-:S03]  /*3aa0*/  F2FP.BF16.F32.PACK_AB R168, R29, R168 ;  /* 0x000000a81da8723e */ /* 0x000fc600000010ff */
[----:B------:R-:W-:Y:S01]  /*3ab0*/  FADD.FTZ R53, R29, R26 ;  /* 0x0000001a1d357221 */ /* 0x000fe20000010000 */
[----:B------:R-:W1:Y:S01]  /*3ac0*/  MUFU.EX2 R173, R34 ;  /* 0x0000002200ad7308 */ /* 0x000e620000000800 */
[----:B0-----:R-:W-:Y:S01]  /*3ad0*/  FADD.FTZ R51, R179, R20 ;  /* 0x00000014b3337221 */ /* 0x001fe20000010000 */
[----:B------:R-:W-:Y:S01]  /*3ae0*/  @P1 PRMT R3, R18, 0x654, R3 ;  /* 0x0000065412031816 */ /* 0x000fe20000000003 */
[----:B------:R-:W-:Y:S01]  /*3af0*/  FADD.FTZ R20, R170, R53 ;  /* 0x00000035aa147221 */ /* 0x000fe20000010000 */
[----:B------:R-:W-:Y:S02]  /*3b00*/  F2FP.BF16.F32.PACK_AB R170, R31, R170 ;  /* 0x000000aa1faa723e */ /* 0x000fe400000010ff */
[----:B------:R1:W-:Y:S01]  /*3b10*/  @P1 SYNCS.ARRIVE.TRANS64.RED.A1T0 RZ, [R3+URZ], RZ ;  /* 0x000000ff03ff19a7 */ /* 0x0003e2000810043f */
[----:B------:R-:W-:Y:S01]  /*3b20*/  F2FP.BF16.F32.PACK_AB R179, R179, R28 ;  /* 0x0000001cb3b3723e */ /* 0x000fe200000010ff */
[----:B------:R-:W0:Y:S01]  /*3b30*/  MUFU.EX2 R36, R36 ;  /* 0x0000002400247308 */ /* 0x000e220000000800 */
[----:B--2---:R-:W-:Y:S01]  /*3b40*/  FADD.FTZ R0, R32, R51 ;  /* 0x0000003320007221 */ /* 0x004fe20000010000 */
[----:B------:R-:W-:-:S04]  /*3b50*/  FADD.FTZ R51, R31, R20 ;  /* 0x000000141f337221 */ /* 0x000fc80000010000 */
[----:B------:R-:W-:Y:S01]  /*3b60*/  FADD.FTZ R20, R152, R51 ;  /* 0x0000003398147221 */ /* 0x000fe20000010000 */
[----:B------:R-:W-:Y:S01]  /*3b70*/  F2FP.BF16.F32.PACK_AB R152, R33, R152 ;  /* 0x000000982198723e */ /* 0x000fe200000010ff */
[----:B------:R-:W2:Y:S01]  /*3b80*/  MUFU.EX2 R175, R38 ;  /* 0x0000002600af7308 */ /* 0x000ea20000000800 */
[----:B-1----:R-:W-:Y:S01]  /*3b90*/  FADD.FTZ R3, R173, R0 ;  /* 0x00000000ad037221 */ /* 0x002fe20000010000 */
[----:B------:R-:W-:Y:S01]  /*3ba0*/  FADD.FTZ R51, R33, R20 ;  /* 0x0000001421337221 */ /* 0x000fe20000010000 */
[----:B------:R-:W-:-:S03]  /*3bb0*/  F2FP.BF16.F32.PACK_AB R173, R173, R32 ;  /* 0x00000020adad723e */ /* 0x000fc600000010ff */
[----:B------:R-:W-:Y:S01]  /*3bc0*/  FADD.FTZ R20, R154, R51 ;  /* 0x000000339a147221 */ /* 0x000fe20000010000 */
[C---:B------:R-:W-:Y:S01]  /*3bd0*/  F2FP.BF16.F32.PACK_AB R154, R35.reuse, R154 ;  /* 0x0000009a239a723e */ /* 0x040fe200000010ff */
[----:B------:R-:W1:Y:S01]  /*3be0*/  MUFU.EX2 R40, R40 ;  /* 0x0000002800287308 */ /* 0x000e620000000800 */
[----:B0-----:R-:W-:Y:S01]  /*3bf0*/  FADD.FTZ R0, R36, R3 ;  /* 0x0000000324007221 */ /* 0x001fe20000010000 */
[----:B------:R-:W-:-:S04]  /*3c00*/  FADD.FTZ R51, R35, R20 ;  /* 0x0000001423337221 */ /* 0x000fc80000010000 */
[----:B------:R-:W-:Y:S01]  /*3c10*/  FADD.FTZ R20, R156, R51 ;  /* 0x000000339c147221 */ /* 0x000fe20000010000 */
[----:B------:R-:W-:Y:S01]  /*3c20*/  F2FP.BF16.F32.PACK_AB R156, R37, R156 ;  /* 0x0000009c259c723e */ /* 0x000fe200000010ff */
[----:B------:R-:W0:Y:S01]  /*3c30*/  MUFU.EX2 R169, R42 ;  /* 0x0000002a00a97308 */ /* 0x000e220000000800 */
[----:B--2---:R-:W-:Y:S01]  /*3c40*/  FADD.FTZ R3, R175, R0 ;  /* 0x00000000af037221 */ /* 0x004fe20000010000 */
[----:B------:R-:W-:Y:S01]  /*3c50*/  FADD.FTZ R51, R37, R20 ;  /* 0x0000001425337221 */ /* 0x000fe20000010000 */
[----:B------:R-:W-:-:S05]  /*3c60*/  F2FP.BF16.F32.PACK_AB R175, R175, R36 ;  /* 0x00000024afaf723e */ /* 0x000fca00000010ff */
        /* <DEDUP_REMOVED lines=12> */
[----:B------:R-:W0:Y:S01]  /*3d30*/  MUFU.EX2 R39, R39 ;  /* 0x0000002700277308 */ /* 0x000e220000000800 */
[----:B--2---:R-:W-:-:S07]  /*3d40*/  FADD.FTZ R20, R158, R51 ;  /* 0x000000339e147221 */ /* 0x004fce0000010000 */
[----:B------:R-:W2:Y:S01]  /*3d50*/  MUFU.EX2 R52, R52 ;  /* 0x0000003400347308 */ /* 0x000ea20000000800 */
[C---:B-1----:R-:W-:Y:S01]  /*3d60*/  FADD.FTZ R3, R153.reuse, R0 ;  /* 0x0000000099037221 */ /* 0x042fe20000010000 */
[----:B------:R-:W-:-:S06]  /*3d70*/  F2FP.BF16.F32.PACK_AB R153, R153, R48 ;  /* 0x000000309999723e */ /* 0x000fcc00000010ff */
[----:B------:R-:W1:Y:S01]  /*3d80*/  MUFU.EX2 R160, R160 ;  /* 0x000000a000a07308 */ /* 0x000e620000000800 */
[C---:B0-----:R-:W-:Y:S01]  /*3d90*/  FADD.FTZ R11, R39.reuse, R20 ;  /* 0x00000014270b7221 */ /* 0x041fe20000010000 */
[----:B------:R-:W-:-:S06]  /*3da0*/  F2FP.BF16.F32.PACK_AB R158, R39, R158 ;  /* 0x0000009e279e723e */ /* 0x000fcc00000010ff */
[----:B------:R-:W0:Y:S01]  /*3db0*/  MUFU.EX2 R155, R54 ;  /* 0x00000036009b7308 */ /* 0x000e220000000800 */
[----:B--2---:R-:W-:-:S07]  /*3dc0*/  FADD.FTZ R0, R52, R3 ;  /* 0x0000000334007221 */ /* 0x004fce0000010000 */
[----:B------:R-:W2:Y:S01]  /*3dd0*/  MUFU.EX2 R41, R41 ;  /* 0x0000002900297308 */ /* 0x000ea20000000800 */
[----:B-1----:R-:W-:-:S07]  /*3de0*/  FADD.FTZ R20, R160, R11 ;  /* 0x0000000ba0147221 */ /* 0x002fce0000010000 */
[----:B------:R-:W1:Y:S01]  /*3df0*/  MUFU.EX2 R56, R56 ;  /* 0x0000003800387308 */ /* 0x000e620000000800 */
[C---:B0-----:R-:W-:Y:S01]  /*3e00*/  FADD.FTZ R3, R155.reuse, R0 ;  /* 0x000000009b037221 */ /* 0x041fe20000010000 */
[----:B------:R-:W-:-:S06]  /*3e10*/  F2FP.BF16.F32.PACK_AB R155, R155, R52 ;  /* 0x000000349b9b723e */ /* 0x000fcc00000010ff */
[----:B------:R-:W0:Y:S01]  /*3e20*/  MUFU.EX2 R76, R76 ;  /* 0x0000004c004c7308 */ /* 0x000e220000000800 */
[C---:B--2---:R-:W-:Y:S01]  /*3e30*/  FADD.FTZ R11, R41.reuse, R20 ;  /* 0x00000014290b7221 */ /* 0x044fe20000010000 */
[----:B------:R-:W-:-:S06]  /*3e40*/  F2FP.BF16.F32.PACK_AB R160, R41, R160 ;  /* 0x000000a029a0723e */ /* 0x000fcc00000010ff */
[----:B------:R-:W2:Y:S01]  /*3e50*/  MUFU.EX2 R157, R58 ;  /* 0x0000003a009d7308 */ /* 0x000ea20000000800 */
[----:B-1----:R-:W-:-:S07]  /*3e60*/  FADD.FTZ R0, R56, R3 ;  /* 0x0000000338007221 */ /* 0x002fce0000010000 */
[----:B------:R1:W3:Y:S01]  /*3e70*/  MUFU.EX2 R47, R132 ;  /* 0x00000084002f7308 */ /* 0x0002e20000000800 */
[----:B0-----:R-:W-:-:S07]  /*3e80*/  FADD.FTZ R20, R76, R11 ;  /* 0x0000000b4c147221 */ /* 0x001fce0000010000 */
[----:B------:R-:W0:Y:S01]  /*3e90*/  MUFU.EX2 R60, R60 ;  /* 0x0000003c003c7308 */ /* 0x000e220000000800 */
[C---:B--2---:R-:W-:Y:S01]  /*3ea0*/  FADD.FTZ R3, R157.reuse, R0 ;  /* 0x000000009d037221 */ /* 0x044fe20000010000 */
[----:B------:R-:W-:Y:S02]  /*3eb0*/  F2FP.BF16.F32.PACK_AB R157, R157, R56 ;  /* 0x000000389d9d723e */ /* 0x000fe400000010ff */
[----:B-1----:R-:W-:-:S04]  /*3ec0*/  CS2R R132, SRZ ;  /* 0x0000000000847805 */ /* 0x002fc8000001ff00 */
[----:B------:R-:W1:Y:S01]  /*3ed0*/  MUFU.EX2 R80, R80 ;  /* 0x0000005000507308 */ /* 0x000e620000000800 */
[C---:B---3--:R-:W-:Y:S01]  /*3ee0*/  FADD.FTZ R11, R47.reuse, R20 ;  /* 0x000000142f0b7221 */ /* 0x048fe20000010000 */
[----:B------:R-:W-:-:S06]  /*3ef0*/  F2FP.BF16.F32.PACK_AB R162, R47, R76 ;  /* 0x0000004c2fa2723e */ /* 0x000fcc00000010ff */
[----:B------:R-:W2:Y:S01]  /*3f00*/  MUFU.EX2 R159, R62 ;  /* 0x0000003e009f7308 */ /* 0x000ea20000000800 */
[----:B0-----:R-:W-:-:S07]  /*3f10*/  FADD.FTZ R0, R60, R3 ;  /* 0x000000033c007221 */ /* 0x001fce0000010000 */
[----:B------:R0:W3:Y:S01]  /*3f20*/  MUFU.EX2 R43, R134 ;  /* 0x00000086002b7308 */ /* 0x0000e20000000800 */
[----:B-1----:R-:W-:-:S07]  /*3f30*/  FADD.FTZ R20, R80, R11 ;  /* 0x0000000b50147221 */ /* 0x002fce0000010000 */
[----:B------:R-:W1:Y:S01]  /*3f40*/  MUFU.EX2 R64, R64 ;  /* 0x0000004000407308 */ /* 0x000e620000000800 */
[C---:B--2---:R-:W-:Y:S01]  /*3f50*/  FADD.FTZ R3, R159.reuse, R0 ;  /* 0x000000009f037221 */ /* 0x044fe20000010000 */
[----:B------:R-:W-:Y:S02]  /*3f60*/  F2FP.BF16.F32.PACK_AB R159, R159, R60 ;  /* 0x0000003c9f9f723e */ /* 0x000fe400000010ff */
[----:B0-----:R-:W-:-:S04]  /*3f70*/  CS2R R134, SRZ ;  /* 0x0000000000867805 */ /* 0x001fc8000001ff00 */
[----:B------:R-:W0:Y:S01]  /*3f80*/  MUFU.EX2 R84, R84 ;  /* 0x0000005400547308 */ /* 0x000e220000000800 */
[C---:B---3--:R-:W-:Y:S01]  /*3f90*/  FADD.FTZ R11, R43.reuse, R20 ;  /* 0x000000142b0b7221 */ /* 0x048fe20000010000 */
[----:B------:R-:W-:-:S06]  /*3fa0*/  F2FP.BF16.F32.PACK_AB R164, R43, R80 ;  /* 0x000000502ba4723e */ /* 0x000fcc00000010ff */
[----:B------:R-:W2:Y:S01]  /*3fb0*/  MUFU.EX2 R161, R66 ;  /* 0x0000004200a17308 */ /* 0x000ea20000000800 */
[----:B-1----:R-:W-:-:S07]  /*3fc0*/  FADD.FTZ R0, R64, R3 ;  /* 0x0000000340007221 */ /* 0x002fce0000010000 */
[----:B------:R-:W1:Y:S01]  /*3fd0*/  MUFU.EX2 R78, R78 ;  /* 0x0000004e004e7308 */ /* 0x000e620000000800 */
[----:B0-----:R-:W-:-:S07]  /*3fe0*/  FADD.FTZ R20, R84, R11 ;  /* 0x0000000b54147221 */ /* 0x001fce0000010000 */
[----:B------:R-:W0:Y:S01]  /*3ff0*/  MUFU.EX2 R163, R70 ;  /* 0x0000004600a37308 */ /* 0x000e220000000800 */
[C---:B--2---:R-:W-:Y:S01]  /*4000*/  FADD.FTZ R11, R161.reuse, R0 ;  /* 0x00000000a10b7221 */ /* 0x044fe20000010000 */
[----:B------:R-:W-:-:S06]  /*4010*/  F2FP.BF16.F32.PACK_AB R161, R161, R64 ;  /* 0x00000040a1a1723e */ /* 0x000fcc00000010ff */
        /* <DEDUP_REMOVED lines=11> */
[----:B0-----:R-:W-:Y:S01]  /*40d0*/  FADD.FTZ R0, R86, R11 ;  /* 0x0000000b56007221 */ /* 0x001fe20000010000 */
[C---:B--2---:R-:W-:Y:S01]  /*40e0*/  FADD.FTZ R3, R45.reuse, R20 ;  /* 0x000000142d037221 */ /* 0x044fe20000010000 */
[----:B------:R-:W-:Y:S02]  /*40f0*/  F2FP.BF16.F32.PACK_AB R166, R45, R84 ;  /* 0x000000542da6723e */ /* 0x000fe400000010ff */
[C---:B-1----:R-:W-:Y:S01]  /*4100*/  FADD.FTZ R0, R49.reuse, R0 ;  /* 0x0000000031007221 */ /* 0x042fe20000010000 */
[----:B------:R-:W-:Y:S01]  /*4110*/  F2FP.BF16.F32.PACK_AB R167, R49, R86 ;  /* 0x0000005631a7723e */ /* 0x000fe200000010ff */
[----:B------:R-:W-:Y:S06]  /*4120*/  @!P2 BRA `(.L_x_191) ;  /* 0x000000280080a947 */ /* 0x000fec0003800000 */
[----:B------:R-:W-:Y:S01]  /*4130*/  VIADD R195, R195, 0xfffffffe ;  /* 0xfffffffec3c37836 */ /* 0x000fe20000000000 */
[----:B------:R-:W-:Y:S01]  /*4140*/  UMOV UR4, UR37 ;  /* 0x0000002500047c82 */ /* 0x000fe20008000000 */
[----:B------:R-:W-:Y:S01]  /*4150*/  IMAD.MOV.U32 R13, RZ, RZ, R14 ;  /* 0x000000ffff0d7224 */ /* 0x000fe200078e000e */
[----:B------:R-:W-:Y:S01]  /*4160*/  UMOV UR5, UR36 ;  /* 0x0000002400057c82 */ /* 0x000fe20008000000 */
[----:B------:R-:W-:Y:S01]  /*4170*/  IMAD.MOV.U32 R11, RZ, RZ, R12 ;  /* 0x000000ffff0b7224 */ /* 0x000fe200078e000c */
[----:B------:R-:W-:Y:S01]  /*4180*/  ULDC UR6, c[0x0][0x9d8] ;  /* 0x0002760000067ab9 */ /* 0x000fe20000000800 */
[----:B------:R-:W-:Y:S02]  /*4190*/  IMAD.MOV.U32 R8, RZ, RZ, 0x3f800000 ;  /* 0x3f800000ff087424 */ /* 0x000fe400078e00ff */
[----:B------:R-:W-:-:S07]  /*41a0*/  IMAD.MOV.U32 R151, RZ, RZ, RZ ;  /* 0x000000ffff977224 */ /* 0x000fce00078e00ff */
.L_x_202:
[----:B------:R-:W-:-:S04]  /*41b0*/  UIADD3 UR7, UR5, 0x1, URZ ;  /* 0x0000000105077890 */ /* 0x000fc8000fffe03f */
[----:B------:R-:W-:-:S04]  /*41c0*/  UISETP.NE.AND UP0, UPT, UR7, 0x2, UPT ;  /* 0x000000020700788c */ /* 0x000fc8000bf05270 */
[----:B------:R-:W-:Y:S02]  /*41d0*/  USEL UR37, URZ, 0x1, UP0 ;  /* 0x000000013f257887 */ /* 0x000fe40008000000 */
[----:B------:R-:W-:Y:S02]  /*41e0*/  USEL UR36, UR7, URZ, UP0 ;  /* 0x0000003f07247287 */ /* 0x000fe40008000000 */
[----:B------:R-:W-:Y:S01]  /*41f0*/  ULOP3.LUT UR37, UR4, UR37, URZ, 0x3c, !UPT ;  /* 0x0000002504257292 */ /* 0x000fe2000f8e3c3f */
[----:B------:R-:W-:Y:S11]  /*4200*/  @!P0 BRA `(.L_x_192) ;  /* 0x0000000000048947 */ /* 0x000ff60003800000 */
[----:B------:R-:W-:Y:S01]  /*4210*/  BPT.TRAP 0x1 ;  /* 0x000000040000795c */ /* 0x000fe20000300000 */
.L_x_192:
        /* <DEDUP_REMOVED lines=9> */
.L_x_193:
[----:B-1----:R-:W-:Y:S05]  /*42b0*/  @P1 BRA `(.L_x_194) ;  /* 0x0000000000081947 */ /* 0x002fea0003800000 */
[----:B------:R-:W1:Y:S02]  /*42c0*/  SYNCS.PHASECHK.TRANS64.TRYWAIT P1, [UR8+0x34830], R9 ;  /* 0x03483009ff0075a7 */ /* 0x000e640008020148 */
[----:B-1----:R-:W-:Y:S05]  /*42d0*/  @!P1 BRA `(.L_x_195) ;  /* 0x0000009000e49947 */ /* 0x002fea0003800000 */
.L_x_194:
        /* <DEDUP_REMOVED lines=137> */
.L_x_196:
[----:B------:R-:W-:Y:S01]  /*4b70*/  ULEA UR9, UR5, UR7, 0x3 ;  /* 0x0000000705097291 */ /* 0x000fe2000f8e183f */
[----:B------:R-:W-:-:S05]  /*4b80*/  IMAD.U32 R8, RZ, RZ, UR4 ;  /* 0x00000004ff087e24 */ /* 0x000fca000f8e00ff */
[----:B------:R-:W-:-:S04]  /*4b90*/  SHF.L.U32 R8, R8, 0x1f, RZ ;  /* 0x0000001f08087819 */ /* 0x000fc800000006ff */
[----:B------:R2:W3:Y:S01]  /*4ba0*/  SYNCS.PHASECHK.TRANS64.TRYWAIT P1, [UR9+0x34850], R8 ;  /* 0x03485008ff0075a7 */ /* 0x0004e20008020149 */
[----:B------:R-:W-:Y:S05]  /*4bb0*/  @!P0 BRA `(.L_x_197) ;  /* 0x0000000000048947 */ /* 0x000fea0003800000 */
[----:B------:R-:W-:Y:S01]  /*4bc0*/  BPT.TRAP 0x1 ;  /* 0x000000040000795c */ /* 0x000fe20000300000 */
.L_x_197:
[----:B---3--:R-:W-:Y:S05]  /*4bd0*/  @P1 BRA `(.L_x_198) ;  /* 0x0000000000081947 */ /* 0x008fea0003800000 */
[----:B------:R-:W3:Y:S02]  /*4be0*/  SYNCS.PHASECHK.TRANS64.TRYWAIT P1, [UR9+0x34850], R8 ;  /* 0x03485008ff0075a7 */ /* 0x000ee40008020149 */
[----:B---3--:R-:W-:Y:S05]  /*4bf0*/  @!P1 BRA `(.L_x_199) ;  /* 0x0000008800b49947 */ /* 0x008fea0003800000 */
.L_x_198:
[----:B------:R-:W-:Y:S01]  /*4c00*/  UIADD3 UR7, UR7, 0x400, URZ ;  /* 0x0000040007077890 */ /* 0x000fe2000fffe03f */
[----:B------:R-:W-:Y:S01]  /*4c10*/  WARPGROUP.ARRIVE ;  /* 0x00000000000079c5 */ /* 0x000fe20000000000 */
[----:B------:R-:W-:Y:S02]  /*4c20*/  UMOV UR15, 0x40000040 ;  /* 0x40000040000f7882 */ /* 0x000fe40000000000 */
[----:B------:R-:W-:-:S04]  /*4c30*/  USHF.R.U32.HI UR7, URZ, 0x4, UR7 ;  /* 0x000000043f077899 */ /* 0x000fc80008011607 */
[----:B------:R-:W-:-:S04]  /*4c40*/  ULOP3.LUT UR7, UR7, 0x3fff, URZ, 0xc0, !UPT ;  /* 0x00003fff07077892 */ /* 0x000fc8000f8ec03f */
[----:B------:R-:W-:-:S04]  /*4c50*/  ULOP3.LUT UR4, UR7, 0x4000000, URZ, 0xfc, !UPT ;  /* 0x0400000007047892 */ /* 0x000fc8000f8efc3f */
[----:B------:R-:W-:-:S07]  /*4c60*/  ULEA UR4, UR5, UR4, 0xb ;  /* 0x0000000405047291 */ /* 0x000fce000f8e583f */
[----:B------:R-:W-:Y:S02]  /*4c70*/  UMOV UR14, UR4 ;  /* 0x00000004000e7c82 */ /* 0x000fe40008000000 */
        /* <DEDUP_REMOVED lines=35> */
[----:B------:R-:W-:Y:S03]  /*4eb0*/  HGMMA.64x128x16.F32.BF16 R88, R164, gdesc[UR12].tnspB, R88, gsb0 ;  /* 0x41e0000ca4587df0 */ /* 0x000fe60008001858 */
[----:B------:R-:W-:Y:S02]  /*4ec0*/  WARPGROUP.DEPBAR.LE gsb0, 0x0 ;  /* 0x00008000000079c5 */ /* 0x000fe40000010000 */
[----:B------:R-:W-:Y:S05]  /*4ed0*/  @!P0 BRA `(.L_x_200) ;  /* 0x0000000000048947 */ /* 0x000fea0003800000 */
[----:B------:R-:W-:Y:S01]  /*4ee0*/  BPT.TRAP 0x1 ;  /* 0x000000040000795c */ /* 0x000fe20000300000 */
.L_x_200:
        /* <DEDUP_REMOVED lines=14> */
[----:B------:R-:W3:Y:S01]  /*4fd0*/  MUFU.TANH R154, R154 ;  /* 0x0000009a009a7308 */ /* 0x000ee20000002400 */
[----:B------:R-:W-:Y:S01]  /*4fe0*/  FMUL.FTZ R166, R37, UR6 ;  /* 0x0000000625a67c20 */ /* 0x000fe20008410000 */
[----:B------:R-:W-:Y:S01]  /*4ff0*/  FMUL.FTZ R34, R38, UR6 ;  /* 0x0000000626227c20 */ /* 0x000fe20008410000 */
[----:B------:R-:W-:Y:S01]  /*5000*/  FMUL.FTZ R36, R39, UR6 ;  /* 0x0000000627247c20 */ /* 0x000fe20008410000 */
[----:B------:R-:W-:Y:S01]  /*5010*/  FMUL.FTZ R168, R40, UR6 ;  /* 0x0000000628a87c20 */ /* 0x000fe20008410000 */
[----:B------:R-:W-:Y:S01]  /*5020*/  FMUL.FTZ R170, R41, UR6 ;  /* 0x0000000629aa7c20 */ /* 0x000fe20008410000 */
[----:B------:R-:W-:Y:S01]  /*5030*/  FMUL.FTZ R38, R42, UR6 ;  /* 0x000000062a267c20 */ /* 0x000fe20008410000 */
[----:B------:R-:W-:Y:S01]  /*5040*/  FMUL.FTZ R40, R43, UR6 ;  /* 0x000000062b287c20 */ /* 0x000fe20008410000 */
[----:B------:R-:W4:Y:S01]  /*5050*/  MUFU.TANH R20, R20 ;  /* 0x0000001400147308 */ /* 0x000f220000002400 */
[----:B01----:R-:W-:Y:S01]  /*5060*/  FMNMX.FTZ R9, R152, R11, !PT ;  /* 0x0000000b98097209 */ /* 0x003fe20007810000 */
[----:B------:R-:W-:Y:S01]  /*5070*/  FMUL.FTZ R172, R44, UR6 ;  /* 0x000000062cac7c20 */ /* 0x000fe20008410000 */
[----:B------:R-:W-:Y:S01]  /*5080*/  FMUL.FTZ R174, R45, UR6 ;  /* 0x000000062dae7c20 */ /* 0x000fe20008410000 */
[----:B------:R-:W-:Y:S01]  /*5090*/  FMUL.FTZ R42, R46, UR6 ;  /* 0x000000062e2a7c20 */ /* 0x000fe20008410000 */
[----:B------:R-:W-:Y:S01]  /*50a0*/  FMUL.FTZ R44, R47, UR6 ;  /* 0x000000062f2c7c20 */ /* 0x000fe20008410000 */
[----:B------:R-:W-:Y:S01]  /*50b0*/  FMUL.FTZ R176, R48, UR6 ;  /* 0x0000000630b07c20 */ /* 0x000fe20008410000 */
[----:B------:R-:W-:Y:S01]  /*50c0*/  FMUL.FTZ R178, R49, UR6 ;  /* 0x0000000631b27c20 */ /* 0x000fe20008410000 */
[----:B------:R-:W0:Y:S01]  /*50d0*/  MUFU.TANH R24, R24 ;  /* 0x0000001800187308 */ /* 0x000e220000002400 */
[----:B---3--:R-:W-:Y:S01]  /*50e0*/  FMNMX.FTZ R9, R154, R9, !PT ;  /* 0x000000099a097209 */ /* 0x008fe20007810000 */
[----:B------:R-:W-:Y:S01]  /*50f0*/  FMUL.FTZ R46, R50, UR6 ;  /* 0x00000006322e7c20 */ /* 0x000fe20008410000 */
[----:B------:R-:W-:Y:S01]  /*5100*/  FMUL.FTZ R48, R51, UR6 ;  /* 0x0000000633307c20 */ /* 0x000fe20008410000 */
[----:B------:R-:W-:Y:S01]  /*5110*/  FMUL.FTZ R180, R52, UR6 ;  /* 0x0000000634b47c20 */ /* 0x000fe20008410000 */
[----:B------:R-:W-:Y:S01]  /*5120*/  FMUL.FTZ R182, R53, UR6 ;  /* 0x0000000635b67c20 */ /* 0x000fe20008410000 */
[----:B------:R-:W-:Y:S01]  /*5130*/  FMUL.FTZ R50, R54, UR6 ;  /* 0x0000000636327c20 */ /* 0x000fe20008410000 */
[----:B------:R-:W-:Y:S01]  /*5140*/  FMUL.FTZ R52, R55, UR6 ;  /* 0x0000000637347c20 */ /* 0x000fe20008410000 */
[----:B------:R-:W1:Y:S01]  /*5150*/  MUFU.TANH R156, R156 ;  /* 0x0000009c009c7308 */ /* 0x000e620000002400 */
[----:B----4-:R-:W-:Y:S01]  /*5160*/  FMNMX.FTZ R15, R20, R13, !PT ;  /* 0x0000000d140f7209 */ /* 0x010fe20007810000 */
[----:B------:R-:W-:Y:S01]  /*5170*/  FMUL.FTZ R196, R56, UR6 ;  /* 0x0000000638c47c20 */ /* 0x000fe20008410000 */
[----:B------:R-:W-:Y:S01]  /*5180*/  FMUL.FTZ R198, R57, UR6 ;  /* 0x0000000639c67c20 */ /* 0x000fe20008410000 */
[----:B------:R-:W-:Y:S01]  /*5190*/  FMUL.FTZ R54, R58, UR6 ;  /* 0x000000063a367c20 */ /* 0x000fe20008410000 */
[----:B------:R-:W-:Y:S01]  /*51a0*/  FMUL.FTZ R56, R59, UR6 ;  /* 0x000000063b387c20 */ /* 0x000fe20008410000 */
[----:B------:R-:W-:Y:S01]  /*51b0*/  FMUL.FTZ R200, R60, UR6 ;  /* 0x000000063cc87c20 */ /* 0x000fe20008410000 */
[----:B------:R-:W-:Y:S01]  /*51c0*/  FMUL.FTZ R202, R61, UR6 ;  /* 0x000000063dca7c20 */ /* 0x000fe20008410000 */
[----:B------:R-:W3:Y:S01]  /*51d0*/  MUFU.TANH R158, R158 ;  /* 0x0000009e009e7308 */ /* 0x000ee20000002400 */
[----:B0-----:R-:W-:Y:S01]  /*51e0*/  FMNMX.FTZ R15, R24, R15, !PT ;  /* 0x0000000f180f7209 */ /* 0x001fe20007810000 */
[----:B------:R-:W-:Y:S01]  /*51f0*/  FMUL.FTZ R58, R62, UR6 ;  /* 0x000000063e3a7c20 */ /* 0x000fe20008410000 */
[----:B------:R-:W-:Y:S01]  /*5200*/  FMUL.FTZ R60, R63, UR6 ;  /* 0x000000063f3c7c20 */ /* 0x000fe20008410000 */
[----:B------:R-:W-:Y:S01]  /*5210*/  FMUL.FTZ R204, R64, UR6 ;  /* 0x0000000640cc7c20 */ /* 0x000fe20008410000 */
[----:B------:R-:W-:Y:S01]  /*5220*/  FMUL.FTZ R206, R65, UR6 ;  /* 0x0000000641ce7c20 */ /* 0x000fe20008410000 */
[----:B------:R-:W-:Y:S01]  /*5230*/  FMUL.FTZ R62, R66, UR6 ;  /* 0x00000006423e7c20 */ /* 0x000fe20008410000 */
[----:B------:R-:W-:Y:S01]  /*5240*/  FMUL.FTZ R64, R67, UR6 ;  /* 0x0000000643407c20 */ /* 0x000fe20008410000 */
[----:B------:R-:W0:Y:S01]  /*5250*/  MUFU.TANH R26, R26 ;  /* 0x0000001a001a7308 */ /* 0x000e220000002400 */
[----:B-1----:R-:W-:Y:S01]  /*5260*/  FMNMX.FTZ R9, R156, R9, !PT ;  /* 0x000000099c097209 */ /* 0x002fe20007810000 */
[----:B------:R-:W-:Y:S01]  /*5270*/  FMUL.FTZ R208, R68, UR6 ;  /* 0x0000000644d07c20 */ /* 0x000fe20008410000 */
[----:B------:R-:W-:Y:S01]  /*5280*/  FMUL.FTZ R210, R69, UR6 ;  /* 0x0000000645d27c20 */ /* 0x000fe20008410000 */
[----:B------:R-:W-:Y:S01]  /*5290*/  FMUL.FTZ R66, R70, UR6 ;  /* 0x0000000646427c20 */ /* 0x000fe20008410000 */
[----:B------:R-:W-:Y:S01]  /*52a0*/  FMUL.FTZ R68, R71, UR6 ;  /* 0x0000000647447c20 */ /* 0x000fe20008410000 */
[----:B------:R-:W-:Y:S01]  /*52b0*/  FMUL.FTZ R212, R72, UR6 ;  /* 0x0000000648d47c20 */ /* 0x000fe20008410000 */
[----:B------:R-:W-:Y:S01]  /*52c0*/  FMUL.FTZ R214, R73, UR6 ;  /* 0x0000000649d67c20 */ /* 0x000fe20008410000 */
[----:B------:R-:W1:Y:S01]  /*52d0*/  MUFU.TANH R28, R28 ;  /* 0x0000001c001c7308 */ /* 0x000e620000002400 */
[----:B---3--:R-:W-:Y:S01]  /*52e0*/  FMNMX.FTZ R9, R158, R9, !PT ;  /* 0x000000099e097209 */ /* 0x008fe20007810000 */
        /* <DEDUP_REMOVED lines=18> */
[----:B------:R-:W-:-:S04]  /*5410*/  ISETP.NE.AND P1, PT, R16, RZ, PT ;  /* 0x000000ff1000720c */ /* 0x000fc80003f25270 */
[----:B------:R-:W1:Y:S01]  /*5420*/  MUFU.TANH R30, R30 ;  /* 0x0000001e001e7308 */ /* 0x000e620000002400 */
[----:B---3--:R-:W-:-:S07]  /*5430*/  FMNMX.FTZ R9, R160, R9, !PT ;  /* 0x00000009a0097209 */ /* 0x008fce0007810000 */
[----:B------:R-:W3:Y:S01]  /*5440*/  MUFU.TANH R32, R32 ;  /* 0x0000002000207308 */ /* 0x000ee20000002400 */
[----:B0-----:R-:W-:-:S07]  /*5450*/  FMNMX.FTZ R9, R162, R9, !PT ;  /* 0x00000009a2097209 */ /* 0x001fce0007810000 */
[----:B------:R-:W0:Y:S01]  /*5460*/  MUFU.TANH R164, R164 ;  /* 0x000000a400a47308 */ /* 0x000e220000002400 */
[----:B-1----:R-:W-:-:S07]  /*5470*/  FMNMX.FTZ R15, R30, R15, !PT ;  /* 0x0000000f1e0f7209 */ /* 0x002fce0007810000 */
        /* <DEDUP_REMOVED lines=96> */
[----:B------:R-:W2:Y:S01]  /*5a80*/  MUFU.TANH R226, R226 ;  /* 0x000000e200e27308 */ /* 0x000ea20000002400 */
[----:B---3--:R-:W-:-:S07]  /*5a90*/  FMNMX.FTZ R15, R80, R15, !PT ;  /* 0x0000000f500f7209 */ /* 0x008fce0007810000 */
[----:B------:R-:W1:Y:S01]  /*5aa0*/  MUFU.TANH R82, R82 ;  /* 0x0000005200527308 */ /* 0x000e620000002400 */
[----:B0-----:R-:W-:-:S07]  /*5ab0*/  FMNMX.FTZ R9, R224, R9, !PT ;  /* 0x00000009e0097209 */ /* 0x001fce0007810000 */
[----:B------:R-:W0:Y:S01]  /*5ac0*/  MUFU.TANH R84, R84 ;  /* 0x0000005400547308 */ /* 0x000e220000002400 */
[----:B--2---:R-:W-:-:S05]  /*5ad0*/  FMNMX.FTZ R8, R226, R9, !PT ;  /* 0x00000009e2087209 */ /* 0x004fca0007810000 */
[----:B------:R-:W2:Y:S01]  /*5ae0*/  SHFL.BFLY PT, R9, R8, 0x2, 0x1f ;  /* 0x0c401f0008097f89 */ /* 0x000ea200000e0000 */
[----:B-1----:R-:W-:-:S04]  /*5af0*/  FMNMX.FTZ R15, R82, R15, !PT ;  /* 0x0000000f520f7209 */ /* 0x002fc80007810000 */
[----:B0-----:R-:W-:-:S05]  /*5b00*/  FMNMX.FTZ R15, R84, R15, !PT ;  /* 0x0000000f540f7209 */ /* 0x001fca0007810000 */
[----:B------:R-:W0:Y:S01]  /*5b10*/  SHFL.BFLY PT, R10, R15, 0x2, 0x1f ;  /* 0x0c401f000f0a7f89 */ /* 0x000e2200000e0000 */
[----:B--2---:R-:W-:Y:S02]  /*5b20*/  FMNMX.FTZ R21, R8, R9, !PT ;  /* 0x0000000908157209 */ /* 0x004fe40007810000 */
[----:B------:R-:W1:Y:S03]  /*5b30*/  LDC R9, c[0x0][0x988] ;  /* 0x00026200ff097b82 */ /* 0x000e660000000800 */
[----:B------:R-:W2:Y:S01]  /*5b40*/  SHFL.BFLY PT, R12, R21, 0x1, 0x1f ;  /* 0x0c201f00150c7f89 */ /* 0x000ea200000e0000 */
[----:B0-----:R-:W-:-:S05]  /*5b50*/  FMNMX.FTZ R25, R15, R10, !PT ;  /* 0x0000000a0f197209 */ /* 0x001fca0007810000 */
[----:B------:R-:W0:Y:S01]  /*5b60*/  SHFL.BFLY PT, R14, R25, 0x1, 0x1f ;  /* 0x0c201f00190e7f89 */ /* 0x000e2200000e0000 */
[----:B--2---:R-:W-:-:S05]  /*5b70*/  FMNMX.FTZ R12, R21, R12, !PT ;  /* 0x0000000c150c7209 */ /* 0x004fca0007810000 */
[C---:B-1----:R-:W-:Y:S01]  /*5b80*/  FMUL.FTZ R49, R12.reuse, R9 ;  /* 0x000000090c317220 */ /* 0x042fe20000410000 */
[----:B------:R-:W-:-:S03]  /*5b90*/  FADD.FTZ R10, -R12, R11 ;  /* 0x0000000b0c0a7221 */ /* 0x000fc60000010100 */
[-CC-:B------:R-:W-:Y:S01]  /*5ba0*/  FFMA.FTZ R11, R152, R9.reuse, -R49.reuse ;  /* 0x00000009980b7223 */ /* 0x180fe20000010831 */
[-CC-:B------:R-:W-:Y:S01]  /*5bb0*/  FFMA.FTZ R86, R154, R9.reuse, -R49.reuse ;  /* 0x000000099a567223 */ /* 0x180fe20000010831 */
[-CC-:B------:R-:W-:Y:S01]  /*5bc0*/  FFMA.FTZ R152, R158, R9.reuse, -R49.reuse ;  /* 0x000000099e987223 */ /* 0x180fe20000010831 */
[-CC-:B------:R-:W-:Y:S01]  /*5bd0*/  FFMA.FTZ R15, R160, R9.reuse, -R49.reuse ;  /* 0x00000009a00f7223 */ /* 0x180fe20000010831 */
[-CC-:B------:R-:W-:Y:S01]  /*5be0*/  FFMA.FTZ R154, R162, R9.reuse, -R49.reuse ;  /* 0x00000009a29a7223 */ /* 0x180fe20000010831 */
[-CC-:B------:R-:W-:Y:S01]  /*5bf0*/  FFMA.FTZ R21, R164, R9.reuse, -R49.reuse ;  /* 0x00000009a4157223 */ /* 0x180fe20000010831 */
[-CC-:B------:R-:W-:Y:S01]  /*5c00*/  FFMA.FTZ R158, R170, R9.reuse, -R49.reuse ;  /* 0x00000009aa9e7223 */ /* 0x180fe20000010831 */
[----:B0-----:R-:W-:Y:S01]  /*5c10*/  FMNMX.FTZ R14, R25, R14, !PT ;  /* 0x0000000e190e7209 */ /* 0x001fe20007810000 */
[-CC-:B------:R-:W-:Y:S01]  /*5c20*/  FFMA.FTZ R25, R168, R9.reuse, -R49.reuse ;  /* 0x00000009a8197223 */ /* 0x180fe20000010831 */
[-CC-:B------:R-:W-:Y:S01]  /*5c30*/  FFMA.FTZ R33, R196, R9.reuse, -R49.reuse ;  /* 0x00000009c4217223 */ /* 0x180fe20000010831 */
[-CC-:B------:R-:W-:Y:S01]  /*5c40*/  FFMA.FTZ R160, R198, R9.reuse, -R49.reuse ;  /* 0x00000009c6a07223 */ /* 0x180fe20000010831 */
[-C--:B------:R-:W-:Y:S01]  /*5c50*/  FFMA.FTZ R35, R200, R9.reuse, -R49 ;  /* 0x00000009c8237223 */ /* 0x080fe20000010831 */
[----:B------:R-:W-:Y:S01]  /*5c60*/  FADD.FTZ R8, -R14, R13 ;  /* 0x0000000d0e087221 */ /* 0x000fe20000010100 */
[-CC-:B------:R-:W-:Y:S01]  /*5c70*/  FFMA.FTZ R13, R156, R9.reuse, -R49.reuse ;  /* 0x000000099c0d7223 */ /* 0x180fe20000010831 */
        /* <DEDUP_REMOVED lines=19> */
[-C--:B------:R-:W-:Y:S01]  /*5db0*/  FFMA.FTZ R202, R226, R9.reuse, -R49 ;  /* 0x00000009e2ca7223 */ /* 0x080fe20000010831 */
[-C--:B------:R-:W-:Y:S01]  /*5dc0*/  FMUL.FTZ R49, R14, R9.reuse ;  /* 0x000000090e317220 */ /* 0x080fe20000410000 */
[-C--:B------:R-:W-:Y:S01]  /*5dd0*/  FMUL.FTZ R10, R10, R9.reuse ;  /* 0x000000090a0a7220 */ /* 0x080fe20000410000 */
[-C--:B------:R-:W-:Y:S01]  /*5de0*/  FMUL.FTZ R8, R8, R9.reuse ;  /* 0x0000000908087220 */ /* 0x080fe20000410000 */
        /* <DEDUP_REMOVED lines=8> */
[----:B------:R-:W0:Y:S01]  /*5e70*/  MUFU.EX2 R10, R10 ;  /* 0x0000000a000a7308 */ /* 0x000e220000000800 */
        /* <DEDUP_REMOVED lines=14> */
[----:B------:R-:W-:Y:S01]  /*5f60*/  FFMA.FTZ R157, R62, R9, -R49 ;  /* 0x000000093e9d7223 */ /* 0x000fe20000010831 */
[----:B------:R-:W1:Y:S01]  /*5f70*/  MUFU.EX2 R181, R181 ;  /* 0x000000b500b57308 */ /* 0x000e620000000800 */
[----:B0-----:R-:W-:Y:S01]  /*5f80*/  FFMA.FTZ R3, R10, R3, R11 ;  /* 0x000000030a037223 */ /* 0x001fe2000001000b */
        /* <DEDUP_REMOVED lines=8> */
[----:B------:R-:W-:-:S06]  /*6010*/  FFMA.FTZ R82, R82, R9, -R49 ;  /* 0x0000000952527223 */ /* 0x000fcc0000010831 */
[----:B------:R-:W2:Y:S01]  /*6020*/  MUFU.EX2 R20, R20 ;  /* 0x0000001400147308 */ /* 0x000ea20000000800 */
[----:B-1----:R-:W-:-:S07]  /*6030*/  FFMA.FTZ R51, R8, R0, R181 ;  /* 0x0000000008337223 */ /* 0x002fce00000100b5 */
[----:B------:R-:W1:Y:S01]  /*6040*/  MUFU.EX2 R13, R13 ;  /* 0x0000000d000d7308 */ /* 0x000e620000000800 */
[----:B0-----:R-:W-:-:S07]  /*6050*/  FADD.FTZ R0, R86, R3 ;  /* 0x0000000356007221 */ /* 0x001fce0000010000 */
[----:B------:R-:W0:Y:S01]  /*6060*/  MUFU.EX2 R183, R183 ;  /* 0x000000b700b77308 */ /* 0x000e220000000800 */
[----:B--2---:R-:W-:-:S07]  /*6070*/  FADD.FTZ R42, R20, R51 ;  /* 0x00000033142a7221 */ /* 0x004fce0000010000 */
[----:B------:R-:W2:Y:S01]  /*6080*/  MUFU.EX2 R152, R152 ;  /* 0x0000009800987308 */ /* 0x000ea20000000800 */
[----:B-1----:R-:W-:-:S07]  /*6090*/  FADD.FTZ R3, R13, R0 ;  /* 0x000000000d037221 */ /* 0x002fce0000010000 */
        /* <DEDUP_REMOVED lines=9> */
[----:B--2---:R-:W-:Y:S01]  /*6130*/  FADD.FTZ R51, R177, R42 ;  /* 0x0000002ab1337221 */ /* 0x004fe20000010000 */
[----:B------:R-:W-:-:S06]  /*6140*/  FFMA.FTZ R42, R64, R9, -R49 ;  /* 0x00000009402a7223 */ /* 0x000fcc0000010831 */
        /* <DEDUP_REMOVED lines=15> */
[----:B0-----:R-:W-:Y:S01]  /*6240*/  FADD.FTZ R51, R173, R44 ;  /* 0x0000002cad337221 */ /* 0x001fe20000010000 */
[-CC-:B------:R-:W-:Y:S01]  /*6250*/  FFMA.FTZ R44, R68, R9.reuse, -R49.reuse ;  /* 0x00000009442c7223 */ /* 0x180fe20000010831 */
[----:B------:R-:W-:-:S05]  /*6260*/  FFMA.FTZ R49, R84, R9, -R49 ;  /* 0x0000000954317223 */ /* 0x000fca0000010831 */
        /* <DEDUP_REMOVED lines=57> */
[----:B-1----:R-:W-:Y:S01]  /*6600*/  FADD.FTZ R0, R166, R3 ;  /* 0x00000003a6007221 */ /* 0x002fe20000010000 */
[----:B------:R-:W-:-:S04]  /*6610*/  IMAD.U32 R3, RZ, RZ, UR8 ;  /* 0x00000008ff037e24 */ /* 0x000fc8000f8e00ff */
[----:B------:R-:W-:Y:S02]  /*6620*/  @P1 VIADD R3, R3, 0x34840 ;  /* 0x0003484003031836 */ /* 0x000fe40000000000 */
[----:B------:R-:W1:Y:S01]  /*6630*/  MUFU.EX2 R161, R161 ;  /* 0x000000a100a17308 */ /* 0x000e620000000800 */
[----:B0-----:R-:W-:Y:S02]  /*6640*/  FADD.FTZ R46, R44, R51 ;  /* 0x000000332c2e7221 */ /* 0x001fe40000010000 */
[----:B------:R-:W-:-:S04]  /*6650*/  @P1 PRMT R3, R18, 0x654, R3 ;  /* 0x0000065412031816 */ /* 0x000fc80000000003 */
[----:B------:R0:W-:Y:S01]  /*6660*/  @P1 SYNCS.ARRIVE.TRANS64.RED.A1T0 RZ, [R3+URZ], RZ ;  /* 0x000000ff03ff19a7 */ /* 0x0001e2000810043f */
[----:B------:R-:W3:Y:S01]  /*6670*/  MUFU.EX2 R196, R196 ;  /* 0x000000c400c47308 */ /* 0x000ee20000000800 */
[----:B--2---:R-:W-:-:S07]  /*6680*/  FADD.FTZ R51, R41, R0 ;  /* 0x0000000029337221 */ /* 0x004fce0000010000 */
[----:B------:R-:W2:Y:S01]  /*6690*/  MUFU.EX2 R72, R72 ;  /* 0x0000004800487308 */ /* 0x000ea20000000800 */
[----:B-1----:R-:W-:-:S07]  /*66a0*/  FADD.FTZ R46, R161, R46 ;  /* 0x0000002ea12e7221 */ /* 0x002fce0000010000 */
[----:B------:R-:W1:Y:S01]  /*66b0*/  MUFU.EX2 R43, R43 ;  /* 0x0000002b002b7308 */ /* 0x000e620000000800 */
[----:B---3--:R-:W-:-:S07]  /*66c0*/  FADD.FTZ R0, R196, R51 ;  /* 0x00000033c4007221 */ /* 0x008fce0000010000 */
[----:B------:R-:W3:Y:S01]  /*66d0*/  MUFU.EX2 R163, R74 ;  /* 0x0000004a00a37308 */ /* 0x000ee20000000800 */
[----:B--2---:R-:W-:-:S07]  /*66e0*/  FADD.FTZ R46, R72, R46 ;  /* 0x0000002e482e7221 */ /* 0x004fce0000010000 */
[----:B------:R-:W2:Y:S01]  /*66f0*/  MUFU.EX2 R198, R198 ;  /* 0x000000c600c67308 */ /* 0x000ea20000000800 */
[----:B-1----:R-:W-:-:S07]  /*6700*/  FADD.FTZ R51, R43, R0 ;  /* 0x000000002b337221 */ /* 0x002fce0000010000 */
[----:B------:R-:W1:Y:S01]  /*6710*/  MUFU.EX2 R76, R76 ;  /* 0x0000004c004c7308 */ /* 0x000e620000000800 */
[----:B---3--:R-:W-:-:S07]  /*6720*/  FADD.FTZ R46, R163, R46 ;  /* 0x0000002ea32e7221 */ /* 0x008fce0000010000 */
        /* <DEDUP_REMOVED lines=16> */
[----:B0-----:R-:W-:-:S03]  /*6830*/  FADD.FTZ R3, R202, R3 ;  /* 0x00000003ca037221 */ /* 0x001fc60000010000 */
[----:B--2---:R-:W-:Y:S01]  /*6840*/  FADD.FTZ R0, R49, R46 ;  /* 0x0000002e31007221 */ /* 0x004fe20000010000 */
[----:B------:R-:W-:Y:S06]  /*6850*/  @!P0 BRA `(.L_x_201) ;  /* 0x0000000000048947 */ /* 0x000fec0003800000 */
[----:B------:R-:W-:Y:S01]  /*6860*/  BPT.TRAP 0x1 ;  /* 0x000000040000795c */ /* 0x000fe20000300000 */
.L_x_201:
[----:B------:R-:W-:Y:S01]  /*6870*/  ISETP.NE.AND P1, PT, R2, RZ, PT ;  /* 0x000000ff0200720c */ /* 0x000fe20003f25270 */
[----:B------:R-:W-:Y:S01]  /*6880*/  IMAD.U32 R46, RZ, RZ, UR9 ;  /* 0x00000009ff2e7e24 */ /* 0x000fe2000f8e00ff */
[----:B------:R-:W-:Y:S01]  /*6890*/  UMOV UR4, UR37 ;  /* 0x0000002500047c82 */ /* 0x000fe20008000000 */
[----:B------:R-:W-:Y:S01]  /*68a0*/  UMOV UR5, UR36 ;  /* 0x0000002400057c82 */ /* 0x000fe20008000000 */
[----:B------:R-:W-:Y:S01]  /*68b0*/  F2FP.BF16.F32.PACK_AB R182, R152, R13 ;  /* 0x0000000d98b6723e */ /* 0x000fe200000010ff */
[----:B------:R-:W-:Y:S01]  /*68c0*/  IMAD.MOV.U32 R13, RZ, RZ, R14 ;  /* 0x000000ffff0d7224 */ /* 0x000fe200078e000e */
[----:B------:R-:W-:Y:S02]  /*68d0*/  F2FP.BF16.F32.PACK_AB R176, R154, R15 ;  /* 0x0000000f9ab0723e */ /* 0x000fe400000010ff */
[----:B------:R-:W-:Y:S02]  /*68e0*/  F2FP.BF16.F32.PACK_AB R178, R156, R21 ;  /* 0x000000159cb2723e */ /* 0x000fe400000010ff */
[----:B------:R-:W-:-:S02]  /*68f0*/  F2FP.BF16.F32.PACK_AB R172, R158, R25 ;  /* 0x000000199eac723e */ /* 0x000fc400000010ff */
[----:B------:R-:W-:Y:S01]  /*6900*/  F2FP.BF16.F32.PACK_AB R180, R86, R11 ;  /* 0x0000000b56b4723e */ /* 0x000fe200000010ff */
[----:B------:R-:W-:Y:S01]  /*6910*/  @P1 VIADD R46, R46, 0x34860 ;  /* 0x000348602e2e1836 */ /* 0x000fe20000000000 */
[----:B------:R-:W-:Y:S01]  /*6920*/  F2FP.BF16.F32.PACK_AB R152, R160, R33 ;  /* 0x00000021a098723e */ /* 0x000fe200000010ff */
[----:B------:R-:W-:Y:S01]  /*6930*/  IMAD.MOV.U32 R11, RZ, RZ, R12 ;  /* 0x000000ffff0b7224 */ /* 0x000fe200078e000c */
[----:B------:R-:W-:Y:S02]  /*6940*/  F2FP.BF16.F32.PACK_AB R154, R162, R35 ;  /* 0x00000023a29a723e */ /* 0x000fe400000010ff */
[----:B------:R-:W-:Y:S02]  /*6950*/  @P1 PRMT R46, R17, 0x654, R46 ;  /* 0x00000654112e1816 */ /* 0x000fe4000000002e */
[----:B------:R-:W-:Y:S02]  /*6960*/  F2FP.BF16.F32.PACK_AB R156, R164, R37 ;  /* 0x00000025a49c723e */ /* 0x000fe400000010ff */
[----:B------:R0:W-:Y:S01]  /*6970*/  @P1 SYNCS.ARRIVE.TRANS64.RED.A1T0 RZ, [R46+URZ], RZ ;  /* 0x000000ff2eff19a7 */ /* 0x0001e2000810043f */
[C---:B------:R-:W-:Y:S01]  /*6980*/  ISETP.GT.AND P1, PT, R195.reuse, RZ, PT ;  /* 0x000000ffc300720c */ /* 0x040fe20003f24270 */
[----:B------:R-:W-:Y:S01]  /*6990*/  VIADD R195, R195, 0xffffffff ;  /* 0xffffffffc3c37836 */ /* 0x000fe20000000000 */
[----:B------:R-:W-:-:S02]  /*69a0*/  F2FP.BF16.F32.PACK_AB R158, R166, R39 ;  /* 0x00000027a69e723e */ /* 0x000fc400000010ff */
[----:B------:R-:W-:Y:S02]  /*69b0*/  F2FP.BF16.F32.PACK_AB R181, R20, R181 ;  /* 0x000000b514b5723e */ /* 0x000fe400000010ff */
[----:B------:R-:W-:Y:S02]  /*69c0*/  F2FP.BF16.F32.PACK_AB R183, R24, R183 ;  /* 0x000000b718b7723e */ /* 0x000fe400000010ff */
[----:B------:R-:W-:Y:S02]  /*69d0*/  F2FP.BF16.F32.PACK_AB R177, R26, R177 ;  /* 0x000000b11ab1723e */ /* 0x000fe400000010ff */
[----:B------:R-:W-:Y:S02]  /*69e0*/  F2FP.BF16.F32.PACK_AB R179, R28, R179 ;  /* 0x000000b31cb3723e */ /* 0x000fe400000010ff */
[----:B------:R-:W-:Y:S02]  /*69f0*/  F2FP.BF16.F32.PACK_AB R173, R30, R173 ;  /* 0x000000ad1ead723e */ /* 0x000fe400000010ff */
        /* <DEDUP_REMOVED lines=17> */
[----:B------:R-:W-:Y:S01]  /*6b10*/  F2FP.BF16.F32.PACK_AB R167, R49, R167 ;  /* 0x000000a731a7723e */ /* 0x000fe200000010ff */
[----:B0-----:R-:W-:Y:S06]  /*6b20*/  @P1 BRA `(.L_x_202) ;  /* 0xffffffd400a01947 */ /* 0x001fec000383ffff */
.L_x_191:
        /* <DEDUP_REMOVED lines=67> */
.L_x_203:
        /* <DEDUP_REMOVED lines=9> */
.L_x_204:
[----:B-1----:R-:W-:Y:S05]  /*6ff0*/  @P1 BRA `(.L_x_205) ;  /* 0x0000000000081947 */ /* 0x002fea0003800000 */
[----:B------:R-:W1:Y:S02]  /*7000*/  SYNCS.PHASECHK.TRANS64.TRYWAIT P1, [UR9+0x34850], R4 ;  /* 0x03485004ff0075a7 */ /* 0x000e640008020149 */
[----:B-1----:R-:W-:Y:S05]  /*7010*/  @!P1 BRA `(.L_x_206) ;  /* 0x0000006400c49947 */ /* 0x002fea0003800000 */
.L_x_205:
[----:B------:R-:W-:Y:S01]  /*7020*/  UIADD3 UR5, UR4, 0x400, URZ ;  /* 0x0000040004057890 */ /* 0x000fe2000fffe03f */
[----:B------:R-:W-:Y:S01]  /*7030*/  WARPGROUP.ARRIVE ;  /* 0x00000000000079c5 */ /* 0x000fe20000000000 */
[----:B------:R-:W-:Y:S01]  /*7040*/  UMOV UR7, 0x40000040 ;  /* 0x4000004000077882 */ /* 0x000fe20000000000 */
[----:B------:R-:W-:Y:S01]  /*7050*/  UMOV UR11, 0x40000040 ;  /* 0x40000040000b7882 */ /* 0x000fe20000000000 */
[----:B------:R-:W-:Y:S01]  /*7060*/  USHF.R.U32.HI UR5, URZ, 0x4, UR5 ;  /* 0x000000043f057899 */ /* 0x000fe20008011605 */
[----:B01----:R-:W0:Y:S01]  /*7070*/  SHFL.BFLY PT, R4, R3, 0x2, 0x1f ;  /* 0x0c401f0003047f89 */ /* 0x003e2200000e0000 */
[----:B------:R-:W-:Y:S02]  /*7080*/  IMAD.MOV.U32 R10, RZ, RZ, RZ ;  /* 0x000000ffff0a7224 */ /* 0x000fe400078e00ff */
[----:B------:R-:W-:Y:S01]  /*7090*/  ULOP3.LUT UR5, UR5, 0x3fff, URZ, 0xc0, !UPT ;  /* 0x00003fff05057892 */ /* 0x000fe2000f8ec03f */
[----:B------:R-:W1:Y:S03]  /*70a0*/  SHFL.BFLY PT, R5, R0, 0x2, 0x1f ;  /* 0x0c401f0000057f89 */ /* 0x000e6600000e0000 */
[----:B------:R-:W-:-:S04]  /*70b0*/  ULOP3.LUT UR5, UR5, 0x4000000, URZ, 0xfc, !UPT ;  /* 0x0400000005057892 */ /* 0x000fc8000f8efc3f */
[----:B------:R-:W-:-:S04]  /*70c0*/  ULEA UR6, UR36, UR5, 0xb ;  /* 0x0000000524067291 */ /* 0x000fc8000f8e583f */
[----:B------:R-:W-:-:S05]  /*70d0*/  UIADD3 UR8, UR6, 0x80, URZ ;  /* 0x0000008006087890 */ /* 0x000fca000fffe03f */
[----:B------:R-:W-:Y:S01]  /*70e0*/  HGMMA.64x128x16.F32.BF16 R24, R180, gdesc[UR4].tnspB, R24, gsb0 ;  /* 0x41e00004b4187df0 */ /* 0x000fe20008001818 */
[----:B------:R-:W-:Y:S01]  /*70f0*/  UMOV UR7, 0x40000040 ;  /* 0x4000004000077882 */ /* 0x000fe20000000000 */
[----:B------:R-:W-:Y:S01]  /*7100*/  UMOV UR10, UR8 ;  /* 0x00000008000a7c82 */ /* 0x000fe20008000000 */
[----:B------:R-:W-:Y:S01]  /*7110*/  UIADD3 UR8, UR6, 0x100, URZ ;  /* 0x0000010006087890 */ /* 0x000fe2000fffe03f */
[----:B0-----:R-:W-:Y:S01]  /*7120*/  FADD.FTZ R4, R4, R3 ;  /* 0x0000000304047221 */ /* 0x001fe20000010000 */
[----:B------:R-:W-:Y:S02]  /*7130*/  IMAD.MOV.U32 R3, RZ, RZ, -0x800000 ;  /* 0xff800000ff037424 */ /* 0x000fe400078e00ff */
[----:B-1----:R-:W-:Y:S01]  /*7140*/  FADD.FTZ R6, R5, R0 ;  /* 0x0000000005067221 */ /* 0x002fe20000010000 */
[----:B------:R-:W-:Y:S01]  /*7150*/  IMAD.MOV.U32 R0, RZ, RZ, -0x800000 ;  /* 0xff800000ff007424 */ /* 0x000fe200078e00ff */
[----:B------:R-:W0:Y:S04]  /*7160*/  SHFL.BFLY PT, R5, R4, 0x1, 0x1f ;  /* 0x0c201f0004057f89 */ /* 0x000e2800000e0000 */
[----:B------:R-:W1:Y:S01]  /*7170*/  SHFL.BFLY PT, R7, R6, 0x1, 0x1f ;  /* 0x0c201f0006077f89 */ /* 0x000e6200000e0000 */
[----:B0-----:R-:W-:Y:S01]  /*7180*/  FADD.FTZ R13, R4, R5 ;  /* 0x00000005040d7221 */ /* 0x001fe20000010000 */
[----:B------:R-:W-:-:S02]  /*7190*/  IMAD.MOV.U32 R5, RZ, RZ, RZ ;  /* 0x000000ffff057224 */ /* 0x000fc400078e00ff */
[----:B-1----:R-:W-:Y:S02]  /*71a0*/  FADD.FTZ R15, R6, R7 ;  /* 0x00000007060f7221 */ /* 0x002fe40000010000 */
[----:B------:R-:W-:-:S03]  /*71b0*/  FSETP.NE.FTZ.AND P1, PT, R13, RZ, PT ;  /* 0x000000ff0d00720b */ /* 0x000fc60003f35000 */
[----:B------:R-:W-:-:S10]  /*71c0*/  FSETP.NE.FTZ.AND P2, PT, R15, RZ, PT ;  /* 0x000000ff0f00720b */ /* 0x000fd40003f55000 */
[----:B------:R-:W0:Y:S01]  /*71d0*/  @P1 MUFU.LG2 R8, R13 ;  /* 0x0000000d00081308 */ /* 0x000e220000000c00 */
[C---:B------:R-:W-:Y:S02]  /*71e0*/  @P1 FMUL.FTZ R7, R9.reuse, 0.69314718246459960938 ;  /* 0x3f31721809071820 */ /* 0x040fe40000410000 */
[----:B------:R-:W-:-:S05]  /*71f0*/  @P2 FMUL.FTZ R4, R9, 0.69314718246459960938 ;  /* 0x3f31721809042820 */ /* 0x000fca0000410000 */
[----:B------:R-:W1:Y:S08]  /*7200*/  @P2 MUFU.LG2 R11, R15 ;  /* 0x0000000f000b2308 */ /* 0x000e700000000c00 */
[----:B------:R2:W3:Y:S01]  /*7210*/  @P1 MUFU.RCP R5, R13 ;  /* 0x0000000d00051308 */ /* 0x0004e20000001000 */
[----:B0-----:R-:W-:-:S04]  /*7220*/  @P1 FMUL.FTZ R8, R8, 0.69314718246459960938 ;  /* 0x3f31721808081820 */ /* 0x001fc80000410000 */
[----:B------:R-:W-:-:S03]  /*7230*/  @P1 FFMA.FTZ R3, R7, R12, R8 ;  /* 0x0000000c07031223 */ /* 0x000fc60000010008 */
[----:B------:R2:W0:Y:S01]  /*7240*/  @P2 MUFU.RCP R10, R15 ;  /* 0x0000000f000a2308 */ /* 0x0004220000001000 */
[----:B-1----:R-:W-:-:S04]  /*7250*/  @P2 FMUL.FTZ R11, R11, 0.69314718246459960938 ;  /* 0x3f3172180b0b2820 */ /* 0x002fc80000410000 */
[----:B------:R-:W-:Y:S01]  /*7260*/  @P2 FFMA.FTZ R0, R4, R14, R11 ;  /* 0x0000000e04002223 */ /* 0x000fe2000001000b */
[----:B------:R-:W-:Y:S02]  /*7270*/  WARPGROUP.DEPBAR.LE gsb0, 0x0 ;  /* 0x00008000000079c5 */ /* 0x000fe40000010000 */
[----:B------:R-:W-:-:S06]  /*7280*/  WARPGROUP.ARRIVE ;  /* 0x00000000000079c5 */ /* 0x000fcc0000000000 */
[----:B------:R-:W-:Y:S01]  /*7290*/  HGMMA.64x128x16.F32.BF16 R24, R176, gdesc[UR8].tnspB, R24, gsb0 ;  /* 0x41e00008b0187df0 */ /* 0x000fe20008001818 */
[----:B------:R-:W-:Y:S01]  /*72a0*/  UMOV UR10, UR8 ;  /* 0x00000008000a7c82 */ /* 0x000fe20008000000 */
[----:B------:R-:W-:Y:S01]  /*72b0*/  UMOV UR11, 0x40000040 ;  /* 0x40000040000b7882 */ /* 0x000fe20000000000 */
[----:B------:R-:W-:Y:S01]  /*72c0*/  UIADD3 UR8, UR6, 0x180, URZ ;  /* 0x0000018006087890 */ /* 0x000fe2000fffe03f */
        /* <DEDUP_REMOVED lines=17> */
[----:B------:R-:W-:Y:S02]  /*73e0*/  UIADD3 UR8, UR6, 0x300, URZ ;  /* 0x0000030006087890 */ /* 0x000fe4000fffe03f */
[----:B------:R-:W-:Y:S01]  /*73f0*/  UIADD3 UR6, UR6, 0x380, URZ ;  /* 0x0000038006067890 */ /* 0x000fe2000fffe03f */
[----:B------:R-:W-:Y:S02]  /*7400*/  WARPGROUP.DEPBAR.LE gsb0, 0x0 ;  /* 0x00008000000079c5 */ /* 0x000fe40000010000 */
[----:B------:R-:W-:-:S06]  /*7410*/  WARPGROUP.ARRIVE ;  /* 0x00000000000079c5 */ /* 0x000fcc0000000000 */
[----:B------:R-:W-:Y:S01]  /*7420*/  HGMMA.64x128x16.F32.BF16 R24, R156, gdesc[UR8].tnspB, R24, gsb0 ;  /* 0x41e000089c187df0 */ /* 0x000fe20008001818 */
[----:B------:R-:W-:Y:S01]  /*7430*/  UMOV UR10, UR8 ;  /* 0x00000008000a7c82 */ /* 0x000fe20008000000 */
[----:B------:R-:W-:Y:S01]  /*7440*/  UMOV UR11, 0x40000040 ;  /* 0x40000040000b7882 */ /* 0x000fe20000000000 */
[----:B------:R-:W-:Y:S02]  /*7450*/  WARPGROUP.DEPBAR.LE gsb0, 0x0 ;  /* 0x00008000000079c5 */ /* 0x000fe40000010000 */
[----:B------:R-:W-:-:S07]  /*7460*/  WARPGROUP.ARRIVE ;  /* 0x00000000000079c5 */ /* 0x000fce0000000000 */
[----:B------:R-:W-:Y:S03]  /*7470*/  HGMMA.64x128x16.F32.BF16 R24, R160, gdesc[UR8].tnspB, R24, gsb0 ;  /* 0x41e00008a0187df0 */ /* 0x000fe60008001818 */
[----:B------:R-:W-:Y:S02]  /*7480*/  WARPGROUP.DEPBAR.LE gsb0, 0x0 ;  /* 0x00008000000079c5 */ /* 0x000fe40000010000 */
[----:B------:R-:W-:-:S07]  /*7490*/  WARPGROUP.ARRIVE ;  /* 0x00000000000079c5 */ /* 0x000fce0000000000 */
[----:B------:R-:W-:Y:S03]  /*74a0*/  HGMMA.64x128x16.F32.BF16 R24, R164, gdesc[UR4].tnspB, R24, gsb0 ;  /* 0x41e00004a4187df0 */ /* 0x000fe60008001818 */
[----:B------:R-:W-:Y:S02]  /*74b0*/  WARPGROUP.DEPBAR.LE gsb0, 0x0 ;  /* 0x00008000000079c5 */ /* 0x000fe40000010000 */
[----:B0-23--:R-:W-:Y:S05]  /*74c0*/  @!P0 BRA `(.L_x_207) ;  /* 0x0000000000048947 */ /* 0x00dfea0003800000 */
[----:B------:R-:W-:Y:S01]  /*74d0*/  BPT.TRAP 0x1 ;  /* 0x000000040000795c */ /* 0x000fe20000300000 */
.L_x_207:
[----:B------:R-:W0:Y:S01]  /*74e0*/  S2UR UR5, SR_SWINHI ;  /* 0x00000000000579c3 */ /* 0x000e220000002f00 */
[----:B------:R-:W-:Y:S01]  /*74f0*/  ISETP.NE.AND P1, PT, R2, RZ, PT ;  /* 0x000000ff0200720c */ /* 0x000fe20003f25270 */
[----:B------:R-:W-:Y:S01]  /*7500*/  FMUL.FTZ R98, R46, R10 ;  /* 0x0000000a2e627220 */ /* 0x000fe20000410000 */
[----:B------:R-:W-:Y:S02]  /*7510*/  IMAD.U32 R6, RZ, RZ, UR9 ;  /* 0x00000009ff067e24 */ /* 0x000fe4000f8e00ff */
[-C--:B------:R-:W-:Y:S01]  /*7520*/  FMUL.FTZ R92, R37, R5.reuse ;  /* 0x00000005255c7220 */ /* 0x080fe20000410000 */
[-C--:B------:R-:W-:Y:S01]  /*7530*/  FMUL.FTZ R93, R36, R5.reuse ;  /* 0x00000005245d7220 */ /* 0x080fe20000410000 */
[-C--:B------:R-:W-:Y:S01]  /*7540*/  FMUL.FTZ R25, R25, R5.reuse ;  /* 0x0000000519197220 */ /* 0x080fe20000410000 */
[-C--:B------:R-:W-:Y:S01]  /*7550*/  FMUL.FTZ R20, R24, R5.reuse ;  /* 0x0000000518147220 */ /* 0x080fe20000410000 */
[----:B------:R-:W1:Y:S01]  /*7560*/  LDC R46, c[0x0][0xbe8] ;  /* 0x0002fa00ff2e7b82 */ /* 0x000e620000000800 */
[-C--:B------:R-:W-:Y:S01]  /*7570*/  FMUL.FTZ R29, R29, R5.reuse ;  /* 0x000000051d1d7220 */ /* 0x080fe20000410000 */
[-C--:B------:R-:W-:Y:S01]  /*7580*/  FMUL.FTZ R104, R28, R5.reuse ;  /* 0x000000051c687220 */ /* 0x080fe20000410000 */
[-C--:B------:R-:W-:Y:S01]  /*7590*/  FMUL.FTZ R94, R33, R5.reuse ;  /* 0x00000005215e7220 */ /* 0x080fe20000410000 */
[-C--:B------:R-:W-:Y:S01]  /*75a0*/  FMUL.FTZ R95, R32, R5.reuse ;  /* 0x00000005205f7220 */ /* 0x080fe20000410000 */
[----:B------:R-:W-:Y:S01]  /*75b0*/  FMUL.FTZ R88, R41, R5 ;  /* 0x0000000529587220 */ /* 0x000fe20000410000 */
[----:B------:R-:W-:-:S02]  /*75c0*/  @P1 VIADD R6, R6, 0x34860 ;  /* 0x0003486006061836 */ /* 0x000fc40000000000 */
        /* <DEDUP_REMOVED lines=9> */
[----:B------:R-:W-:Y:S01]  /*7660*/  UMOV UR6, UR4 ;  /* 0x0000000400067c82 */ /* 0x000fe20008000000 */
[----:B0-----:R-:W-:Y:S01]  /*7670*/  UMOV UR7, UR5 ;  /* 0x0000000500077c82 */ /* 0x001fe20008000000 */
[----:B------:R-:W-:Y:S01]  /*7680*/  FMUL.FTZ R61, R61, R5 ;  /* 0x000000053d3d7220 */ /* 0x000fe20000410000 */
[----:B------:R-:W-:-:S02]  /*7690*/  IMAD.U32 R36, RZ, RZ, UR6 ;  /* 0x00000006ff247e24 */ /* 0x000fc4000f8e00ff */
[-C--:B------:R-:W-:Y:S01]  /*76a0*/  FMUL.FTZ R60, R60, R5.reuse ;  /* 0x000000053c3c7220 */ /* 0x080fe20000410000 */
[----:B------:R-:W-:Y:S02]  /*76b0*/  IMAD.U32 R37, RZ, RZ, UR7 ;  /* 0x00000007ff257e24 */ /* 0x000fe4000f8e00ff */
        /* <DEDUP_REMOVED lines=12> */
[----:B------:R-:W-:Y:S01]  /*7780*/  IMAD.WIDE R4, R191, 0x2, R36 ;  /* 0x00000002bf047825 */ /* 0x000fe200078e0224 */
[----:B------:R-:W-:-:S03]  /*7790*/  @P1 PRMT R6, R17, 0x654, R6 ;  /* 0x0000065411061816 */ /* 0x000fc60000000006 */
[-C--:B------:R-:W-:Y:S01]  /*77a0*/  FMUL.FTZ R96, R43, R10.reuse ;  /* 0x0000000a2b607220 */ /* 0x080fe20000410000 */
[-C--:B------:R-:W-:Y:S01]  /*77b0*/  FMUL.FTZ R97, R42, R10.reuse ;  /* 0x0000000a2a617220 */ /* 0x080fe20000410000 */
[-C--:B------:R-:W-:Y:S01]  /*77c0*/  FMUL.FTZ R7, R31, R10.reuse ;  /* 0x0000000a1f077220 */ /* 0x080fe20000410000 */
[----:B------:R0:W-:Y:S01]  /*77d0*/  @P1 SYNCS.ARRIVE.TRANS64.RED.A1T0 RZ, [R6+URZ], RZ ;  /* 0x000000ff06ff19a7 */ /* 0x0001e2000810043f */
[----:B------:R-:W-:Y:S01]  /*77e0*/  IADD3 R103, P1, R4, 0x4040, RZ ;  /* 0x0000404004677810 */ /* 0x000fe20007f3e0ff */
[-C--:B------:R-:W-:Y:S01]  /*77f0*/  FMUL.FTZ R106, R30, R10.reuse ;  /* 0x0000000a1e6a7220 */ /* 0x080fe20000410000 */
[----:B------:R-:W-:Y:S01]  /*7800*/  IMAD R9, R185, 0x40, R19 ;  /* 0x00000040b9097824 */ /* 0x000fe200078e0213 */
[----:B------:R-:W-:Y:S01]  /*7810*/  R2UR UR12, R187 ;  /* 0x00000000bb0c72ca */ /* 0x000fe200000e0000 */
[----:B------:R-:W-:Y:S01]  /*7820*/  FMUL.FTZ R99, R35, R10 ;  /* 0x0000000a23637220 */ /* 0x000fe20000410000 */
[----:B------:R-:W-:Y:S01]  /*7830*/  IMAD.X R43, RZ, RZ, R5, P1 ;  /* 0x000000ffff2b7224 */ /* 0x000fe200008e0605 */
[----:B-1----:R-:W-:Y:S01]  /*7840*/  ISETP.NE.AND P1, PT, R46, 0x1, PT ;  /* 0x000000012e00780c */ /* 0x002fe20003f25270 */
[----:B------:R-:W-:Y:S01]  /*7850*/  IMAD.WIDE R36, R9, 0x2, R36 ;  /* 0x0000000209247825 */ /* 0x000fe200078e0224 */
[----:B0-----:R-:W-:-:S03]  /*7860*/  LOP3.LUT R6, R103, 0x380, RZ, 0xc0, !PT ;  /* 0x0000038067067812 */ /* 0x001fc600078ec0ff */
[-C--:B------:R-:W-:Y:S01]  /*7870*/  FMUL.FTZ R27, R27, R10.reuse ;  /* 0x0000000a1b1b7220 */ /* 0x080fe20000410000 */
[----:B------:R-:W-:Y:S01]  /*7880*/  IADD3 R45, P0, R4, 0x4060, RZ ;  /* 0x00004060042d7810 */ /* 0x000fe20007f1e0ff */
[-C--:B------:R-:W-:Y:S01]  /*7890*/  FMUL.FTZ R102, R26, R10.reuse ;  /* 0x0000000a1a667220 */ /* 0x080fe20000410000 */
[----:B------:R-:W-:Y:S01]  /*78a0*/  SHF.R.U64 R6, R6, 0x3, RZ ;  /* 0x0000000306067819 */ /* 0x000fe200000012ff */
[----:B------:R-:W-:Y:S01]  /*78b0*/  UIADD3 UR5, -UR38, URZ, URZ ;  /* 0x0000003f26057290 */ /* 0x000fe2000fffe13f */
[----:B------:R-:W-:Y:S01]  /*78c0*/  IADD3 R33, P3, R4, 0x4000, RZ ;  /* 0x0000400004217810 */ /* 0x000fe20007f7e0ff */
[----:B------:R-:W-:Y:S01]  /*78d0*/  FMUL.FTZ R108, R34, R10 ;  /* 0x0000000a226c7220 */ /* 0x000fe20000410000 */
[----:B------:R-:W-:Y:S01]  /*78e0*/  LOP3.LUT R42, R6, R103, RZ, 0x3c, !PT ;  /* 0x00000067062a7212 */ /* 0x000fe200078e3cff */
[----:B------:R-:W-:Y:S01]  /*78f0*/  IMAD R100, RZ, RZ, -UR12 ;  /* 0x8000000cff647e24 */ /* 0x000fe2000f8e02ff */
[----:B------:R-:W0:Y:S01]  /*7900*/  LDC R103, c[0x0][0xc38] ;  /* 0x00030e00ff677b82 */ /* 0x000e220000000800 */
[----:B------:R-:W-:Y:S01]  /*7910*/  F2FP.BF16.F32.PACK_AB R7, R7, R106 ;  /* 0x0000006a0707723e */ /* 0x000fe200000010ff */
[-C--:B------:R-:W-:Y:S01]  /*7920*/  FMUL.FTZ R101, R39, R10.reuse ;  /* 0x0000000a27657220 */ /* 0x080fe20000410000 */
[----:B------:R-:W-:Y:S01]  /*7930*/  LOP3.LUT R9, R4, 0x380, RZ, 0xc0, !PT ;  /* 0x0000038004097812 */ /* 0x000fe200078ec0ff */
[-C--:B------:R-:W-:Y:S01]  /*7940*/  FMUL.FTZ R110, R38, R10.reuse ;  /* 0x0000000a266e7220 */ /* 0x080fe20000410000 */
[----:B------:R-:W-:Y:S01]  /*7950*/  IADD3 R13, P6, R4, 0x20, RZ ;  /* 0x00000020040d7810 */ /* 0x000fe20007fde0ff */
[-C--:B------:R-:W-:Y:S01]  /*7960*/  FMUL.FTZ R47, R47, R10.reuse ;  /* 0x0000000a2f2f7220 */ /* 0x080fe20000410000 */
[----:B------:R-:W-:Y:S01]  /*7970*/  LOP3.LUT R44, R45, 0x380, RZ, 0xc0, !PT ;  /* 0x000003802d2c7812 */ /* 0x000fe200078ec0ff */
[----:B------:R-:W1:Y:S01]  /*7980*/  @P1 LDC R106, c[0x0][0xbec] ;  /* 0x0002fb00ff6a1b82 */ /* 0x000e620000000800 */
[----:B------:R-:W-:Y:S01]  /*7990*/  LOP3.LUT R8, R33, 0x380, RZ, 0xc0, !PT ;  /* 0x0000038021087812 */ /* 0x000fe200078ec0ff */
[-C--:B------:R-:W-:Y:S01]  /*79a0*/  FMUL.FTZ R51, R51, R10.reuse ;  /* 0x0000000a33337220 */ /* 0x080fe20000410000 */
[----:B------:R-:W-:Y:S01]  /*79b0*/  SHF.R.U64 R9, R9, 0x3, RZ ;  /* 0x0000000309097819 */ /* 0x000fe200000012ff */
[-C--:B------:R-:W-:Y:S01]  /*79c0*/  FMUL.FTZ R50, R50, R10.reuse ;  /* 0x0000000a32327220 */ /* 0x080fe20000410000 */
[----:B------:R-:W-:Y:S01]  /*79d0*/  LOP3.LUT R6, R13, 0x380, RZ, 0xc0, !PT ;  /* 0x000003800d067812 */ /* 0x000fe200078ec0ff */
[-C--:B------:R-:W-:Y:S01]  /*79e0*/  FMUL.FTZ R55, R55, R10.reuse ;  /* 0x0000000a37377220 */ /* 0x080fe20000410000 */
[----:B------:R-:W-:Y:S01]  /*79f0*/  SHF.R.U64 R44, R44, 0x3, RZ ;  /* 0x000000032c2c7819 */ /* 0x000fe200000012ff */
[----:B------:R-:W2:Y:S01]  /*7a00*/  @P1 LDC R107, c[0x0][0xbf0] ;  /* 0x0002fc00ff6b1b82 */ /* 0x000ea20000000800 */
[----:B------:R-:W-:Y:S01]  /*7a10*/  IADD3 R35, P2, R4, 0x4020, RZ ;  /* 0x0000402004237810 */ /* 0x000fe20007f5e0ff */
[-C--:B------:R-:W-:Y:S01]  /*7a20*/  FMUL.FTZ R54, R54, R10.reuse ;  /* 0x0000000a36367220 */ /* 0x080fe20000410000 */
[C---:B------:R-:W-:Y:S01]  /*7a30*/  IADD3 R31, P4, R4.reuse, 0x60, RZ ;  /* 0x00000060041f7810 */ /* 0x040fe20007f9e0ff */
[-C--:B------:R-:W-:Y:S01]  /*7a40*/  FMUL.FTZ R59, R59, R10.reuse ;  /* 0x0000000a3b3b7220 */ /* 0x080fe20000410000 */
[----:B------:R-:W-:Y:S01]  /*7a50*/  IADD3 R21, P5, R4, 0x40, RZ ;  /* 0x0000004004157810 */ /* 0x000fe20007fbe0ff */
[-C--:B------:R-:W-:Y:S01]  /*7a60*/  FMUL.FTZ R58, R58, R10.reuse ;  /* 0x0000000a3a3a7220 */ /* 0x080fe20000410000 */
[----:B------:R-:W-:Y:S01]  /*7a70*/  SHF.R.U64 R8, R8, 0x3, RZ ;  /* 0x0000000308087819 */ /* 0x000fe200000012ff */
[----:B------:R-:W-:Y:S01]  /*7a80*/  FMUL.FTZ R63, R63, R10 ;  /* 0x0000000a3f3f7220 */ /* 0x000fe20000410000 */
[----:B------:R-:W-:Y:S01]  /*7a90*/  LOP3.LUT R4, R9, R4, RZ, 0x3c, !PT ;  /* 0x0000000409047212 */ /* 0x000fe200078e3cff */
[-C--:B------:R-:W-:Y:S01]  /*7aa0*/  FMUL.FTZ R62, R62, R10.reuse ;  /* 0x0000000a3e3e7220 */ /* 0x080fe20000410000 */
[----:B------:R-:W-:Y:S01]  /*7ab0*/  SHF.R.U64 R6, R6, 0x3, RZ ;  /* 0x0000000306067819 */ /* 0x000fe200000012ff */
        /* <DEDUP_REMOVED lines=12> */
[----:B------:R-:W-:Y:S01]  /*7b80*/  ULDC UR10, c[0x0][0xc44] ;  /* 0x00031100000a7ab9 */ /* 0x000fe20000000800 */
[----:B------:R-:W-:Y:S01]  /*7b90*/  LOP3.LUT R44, R44, R45, RZ, 0x3c, !PT ;  /* 0x0000002d2c2c7212 */ /* 0x000fe200078e3cff */
[--C-:B------:R-:W-:Y:S01]  /*7ba0*/  IMAD.X R45, RZ, RZ, R5.reuse, P0 ;  /* 0x000000ffff2d7224 */ /* 0x100fe200000e0605 */
[----:B------:R-:W-:Y:S01]  /*7bb0*/  LOP3.LUT R10, R35, 0x380, RZ, 0xc0, !PT ;  /* 0x00000380230a7812 */ /* 0x000fe200078ec0ff */
[--C-:B------:R-:W-:Y:S01]  /*7bc0*/  IMAD.X R41, RZ, RZ, R5.reuse, P2 ;  /* 0x000000ffff297224 */ /* 0x100fe200010e0605 */
[----:B------:R-:W-:Y:S01]  /*7bd0*/  LOP3.LUT R38, R8, R33, RZ, 0x3c, !PT ;  /* 0x0000002108267212 */ /* 0x000fe200078e3cff */
[--C-:B------:R-:W-:Y:S01]  /*7be0*/  IMAD.X R39, RZ, RZ, R5.reuse, P3 ;  /* 0x000000ffff277224 */ /* 0x100fe200018e0605 */
[----:B------:R-:W-:Y:S01]  /*7bf0*/  UIMAD UR10, UR10, UR5, UR12 ;  /* 0x000000050a0a72a4 */ /* 0x000fe2000f8e020c */
[--C-:B------:R-:W-:Y:S01]  /*7c00*/  IMAD.X R15, RZ, RZ, R5.reuse, P6 ;  /* 0x000000ffff0f7224 */ /* 0x100fe200030e0605 */
[----:B------:R-:W-:Y:S01]  /*7c10*/  LOP3.LUT R14, R6, R13, RZ, 0x3c, !PT ;  /* 0x0000000d060e7212 */ /* 0x000fe200078e3cff */
[--C-:B------:R-:W-:Y:S01]  /*7c20*/  IMAD.X R11, RZ, RZ, R5.reuse, P4 ;  /* 0x000000ffff0b7224 */ /* 0x100fe200020e0605 */
[----:B------:R-:W-:Y:S01]  /*7c30*/  LOP3.LUT R8, R31, 0x380, RZ, 0xc0, !PT ;  /* 0x000003801f087812 */ /* 0x000fe200078ec0ff */
[----:B------:R-:W-:Y:S01]  /*7c40*/  IMAD.X R9, RZ, RZ, R5, P5 ;  /* 0x000000ffff097224 */ /* 0x000fe200028e0605 */
[----:B------:R-:W-:Y:S01]  /*7c50*/  MOV R109, R4 ;  /* 0x00000004006d7202 */ /* 0x000fe20000000f00 */
[----:B0-----:R-:W-:Y:S01]  /*7c60*/  IMAD R100, R103, R100, UR39 ;  /* 0x0000002767647e24 */ /* 0x001fe2000f8e0264 */
[----:B------:R-:W-:Y:S01]  /*7c70*/  LOP3.LUT R6, R21, 0x380, RZ, 0xc0, !PT ;  /* 0x0000038015067812 */ /* 0x000fe200078ec0ff */
[----:B------:R-:W-:Y:S01]  /*7c80*/  USHF.R.S32.HI UR11, URZ, 0x1f, UR10 ;  /* 0x0000001f3f0b7899 */ /* 0x000fe2000801140a */
[----:B------:R-:W-:Y:S01]  /*7c90*/  F2FP.BF16.F32.PACK_AB R5, R27, R102 ;  /* 0x000000661b05723e */ /* 0x000fe200000010ff */
[----:B------:R-:W-:Y:S01]  /*7ca0*/  ULDC.64 UR8, c[0x0][0xb90] ;  /* 0x0002e40000087ab9 */ /* 0x000fe20000000a00 */
[----:B------:R-:W0:Y:S01]  /*7cb0*/  LDC.64 R102, c[0x0][0xb98] ;  /* 0x0002e600ff667b82 */ /* 0x000e220000000a00 */
[----:B------:R-:W-:Y:S01]  /*7cc0*/  SHF.R.U64 R10, R10, 0x3, RZ ;  /* 0x000000030a0a7819 */ /* 0x000fe200000012ff */
[----:B------:R-:W-:Y:S01]  /*7cd0*/  UIMAD UR5, UR11, UR8, URZ ;  /* 0x000000080b0572a4 */ /* 0x000fe2000f8e023f */
[----:B------:R-:W-:Y:S01]  /*7ce0*/  SHF.R.U64 R8, R8, 0x3, RZ ;  /* 0x0000000308087819 */ /* 0x000fe200000012ff */
[----:B------:R-:W-:Y:S01]  /*7cf0*/  IMAD R111, R100, 0x80, R190 ;  /* 0x00000080646f7824 */ /* 0x000fe200078e02be */
[----:B------:R-:W-:Y:S01]  /*7d00*/  SHF.R.U64 R6, R6, 0x3, RZ ;  /* 0x0000000306067819 */ /* 0x000fe200000012ff */
[----:B------:R-:W-:Y:S01]  /*7d10*/  UIMAD.WIDE.U32 UR6, UR10, UR8, URZ ;  /* 0x000000080a0672a5 */ /* 0x000fe2000f8e003f */
[----:B------:R-:W-:Y:S01]  /*7d20*/  LOP3.LUT R40, R10, R35, RZ, 0x3c, !PT ;  /* 0x000000230a287212 */ /* 0x000fe200078e3cff */
[----:B------:R-:W-:Y:S01]  /*7d30*/  UIMAD UR5, UR10, UR9, UR5 ;  /* 0x000000090a0572a4 */ /* 0x000fe2000f8e0205 */
[----:B------:R-:W-:Y:S01]  /*7d40*/  LOP3.LUT R10, R8, R31, RZ, 0x3c, !PT ;  /* 0x0000001f080a7212 */ /* 0x000fe200078e3cff */
[----:B------:R-:W-:Y:S01]  /*7d50*/  USHF.R.S32.HI UR12, URZ, 0x1f, UR38 ;  /* 0x0000001f3f0c7899 */ /* 0x000fe20008011426 */
[----:B------:R-:W-:Y:S01]  /*7d60*/  LOP3.LUT R8, R6, R21, RZ, 0x3c, !PT ;  /* 0x0000001506087212 */ /* 0x000fe200078e3cff */
[----:B------:R-:W-:Y:S01]  /*7d70*/  UIADD3 UR5, UR7, UR5, URZ ;  /* 0x0000000507057290 */ /* 0x000fe2000fffe03f */
[----:B------:R-:W-:Y:S01]  /*7d80*/  F2FP.BF16.F32.PACK_AB R6, R29, R104 ;  /* 0x000000681d06723e */ /* 0x000fe200000010ff */
[----:B------:R-:W-:Y:S01]  /*7d90*/  IMAD.U32 R13, RZ, RZ, UR7 ;  /* 0x00000007ff0d7e24 */ /* 0x000fe2000f8e00ff */
[----:B------:R-:W-:Y:S01]  /*7da0*/  MOV R104, R44 ;  /* 0x0000002c00687202 */ /* 0x000fe20000000f00 */
[----:B-1----:R-:W-:Y:S01]  /*7db0*/  @P1 IMAD.HI.U32 R44, R111, R106, RZ ;  /* 0x0000006a6f2c1227 */ /* 0x002fe200078e00ff */
[----:B------:R-:W-:Y:S01]  /*7dc0*/  IADD3 R21, P6, R36, 0x1000, RZ ;  /* 0x0000100024157810 */ /* 0x000fe20007fde0ff */
[----:B------:R-:W-:Y:S01]  /*7dd0*/  ULDC.64 UR8, c[0x0][0xae8] ;  /* 0x0002ba0000087ab9 */ /* 0x000fe20000000a00 */
[----:B------:R-:W-:Y:S01]  /*7de0*/  F2FP.BF16.F32.PACK_AB R4, R25, R20 ;  /* 0x000000141904723e */ /* 0x000fe200000010ff */
[----:B------:R-:W-:Y:S01]  /*7df0*/  BAR.SYNC.DEFER_BLOCKING 0x1, 0x100 ;  /* 0x0044000000007b1d */ /* 0x000fe20000010000 */
[----:B------:R-:W-:Y:S01]  /*7e00*/  LOP3.LUT R34, R21, 0x380, RZ, 0xc0, !PT ;  /* 0x0000038015227812 */ /* 0x000fe200078ec0ff */
[----:B------:R-:W-:Y:S01]  /*7e10*/  IMAD.MOV.U32 R45, RZ, RZ, R111 ;  /* 0x000000ffff2d7224 */ /* 0x000fe200078e006f */
[----:B--2---:R-:W-:Y:S01]  /*7e20*/  @P1 SHF.R.U32.HI R45, RZ, R107, R44 ;  /* 0x0000006bff2d1219 */ /* 0x004fe2000001162c */
[----:B------:R-:W-:Y:S01]  /*7e30*/  IMAD.U32 R12, RZ, RZ, UR6 ;  /* 0x00000006ff0c7e24 */ /* 0x000fe2000f8e00ff */
[----:B------:R-:W-:Y:S01]  /*7e40*/  SHF.R.U64 R34, R34, 0x3, RZ ;  /* 0x0000000322227819 */ /* 0x000fe200000012ff */
[----:B------:R-:W-:Y:S01]  /*7e50*/  IMAD.U32 R13, RZ, RZ, UR5 ;  /* 0x00000005ff0d7e24 */ /* 0x000fe2000f8e00ff */
[----:B------:R-:W-:Y:S01]  /*7e60*/  MOV R107, R38 ;  /* 0x00000026006b7202 */ /* 0x000fe20000000f00 */
[----:B------:R-:W-:Y:S01]  /*7e70*/  IMAD.MOV R39, RZ, RZ, -R45 ;  /* 0x000000ffff277224 */ /* 0x000fe200078e0a2d */
[----:B------:R-:W-:Y:S01]  /*7e80*/  LOP3.LUT R34, R34, R21, RZ, 0x3c, !PT ;  /* 0x0000001522227212 */ /* 0x000fe200078e3cff */
[----:B0-----:R-:W-:Y:S01]  /*7e90*/  IMAD.WIDE.U32 R12, R102, UR38, R12 ;  /* 0x00000026660c7c25 */ /* 0x001fe2000f8e000c */
[C---:B------:R-:W-:Y:S01]  /*7ea0*/  IADD3 R21, P0, R36.reuse, 0x6000, RZ ;  /* 0x0000600024157810 */ /* 0x040fe20007f1e0ff */
[----:B------:R-:W-:Y:S01]  /*7eb0*/  ULDC.64 UR6, c[0x0][0xb88] ;  /* 0x0002e20000067ab9 */ /* 0x000fe20000000a00 */
[C---:B------:R-:W-:Y:S01]  /*7ec0*/  IADD3 R33, P5, R36.reuse, 0x2000, RZ ;  /* 0x0000200024217810 */ /* 0x040fe20007fbe0ff */
[----:B------:R-:W-:Y:S01]  /*7ed0*/  ULDC UR5, c[0x0][0xa88] ;  /* 0x0002a20000057ab9 */ /* 0x000fe20000000800 */
[----:B------:R-:W-:Y:S01]  /*7ee0*/  IADD3 R35, P4, R36, 0x3000, RZ ;  /* 0x0000300024237810 */ /* 0x000fe20007f9e0ff */
[----:B------:R-:W-:Y:S01]  /*7ef0*/  IMAD.X R25, RZ, RZ, R37, P0 ;  /* 0x000000ffff197224 */ /* 0x000fe200000e0625 */
[----:B------:R-:W-:-:S02]  /*7f00*/  LOP3.LUT R32, R33, 0x380, RZ, 0xc0, !PT ;  /* 0x0000038021207812 */ /* 0x000fc400078ec0ff */
[----:B------:R-:W-:Y:S02]  /*7f10*/  LOP3.LUT R30, R35, 0x380, RZ, 0xc0, !PT ;  /* 0x00000380231e7812 */ /* 0x000fe400078ec0ff */
[----:B------:R-:W-:Y:S02]  /*7f20*/  IADD3 R12, P0, R45, R12, RZ ;  /* 0x0000000c2d0c7210 */ /* 0x000fe40007f1e0ff */
[----:B------:R-:W-:Y:S01]  /*7f30*/  SHF.R.U64 R32, R32, 0x3, RZ ;  /* 0x0000000320207819 */ /* 0x000fe200000012ff */
[----:B------:R0:W-:Y:S01]  /*7f40*/  STSM.16.M88.4 [R109], R4 ;  /* 0x000000046d007844 */ /* 0x0001e20000000200 */
[----:B------:R-:W-:Y:S02]  /*7f50*/  SHF.R.U64 R30, R30, 0x3, RZ ;  /* 0x000000031e1e7819 */ /* 0x000fe400000012ff */
[----:B------:R-:W-:Y:S02]  /*7f60*/  LOP3.LUT R32, R32, R33, RZ, 0x3c, !PT ;  /* 0x0000002120207212 */ /* 0x000fe400078e3cff */
[----:B------:R-:W-:Y:S01]  /*7f70*/  LOP3.LUT R30, R30, R35, RZ, 0x3c, !PT ;  /* 0x000000231e1e7212 */ /* 0x000fe200078e3cff */
[----:B------:R-:W-:Y:S01]  /*7f80*/  IMAD.X R35, RZ, RZ, R37, P6 ;  /* 0x000000ffff237224 */ /* 0x000fe200030e0625 */
[----:B------:R-:W-:-:S02]  /*7f90*/  MOV R15, R14 ;  /* 0x0000000e000f7202 */ /* 0x000fc40000000f00 */
[----:B------:R-:W-:Y:S02]  /*7fa0*/  IADD3 R33, P3, R36, 0x4000, RZ ;  /* 0x0000400024217810 */ /* 0x000fe40007f7e0ff */
[----:B------:R-:W-:Y:S01]  /*7fb0*/  MOV R106, R40 ;  /* 0x00000028006a7202 */ /* 0x000fe20000000f00 */
[----:B------:R-:W-:Y:S01]  /*7fc0*/  IMAD R40, R100, 0x80, R189 ;  /* 0x0000008064287824 */ /* 0x000fe200078e02bd */
[C---:B------:R-:W-:Y:S01]  /*7fd0*/  IADD3 R105, P6, R36.reuse, 0x7000, RZ ;  /* 0x0000700024697810 */ /* 0x040fe20007fde0ff */
[----:B------:R-:W-:Y:S01]  /*7fe0*/  IMAD.X R29, RZ, RZ, R37, P3 ;  /* 0x000000ffff1d7224 */ /* 0x000fe200018e0625 */
[----:B------:R-:W-:Y:S01]  /*7ff0*/  IADD3 R31, P2, R36, 0x5000, RZ ;  /* 0x00005000241f7810 */ /* 0x000fe20007f5e0ff */
[----:B0-----:R-:W-:Y:S01]  /*8000*/  IMAD R4, R102, UR12, RZ ;  /* 0x0000000c66047c24 */ /* 0x001fe2000f8e02ff */
[----:B------:R-:W-:Y:S01]  /*8010*/  MOV R109, R10 ;  /* 0x0000000a006d7202 */ /* 0x000fe20000000f00 */
[----:B------:R-:W-:Y:S01]  /*8020*/  IMAD R11, R46, R39, R111 ;  /* 0x000000272e0b7224 */ /* 0x000fe200078e026f */
[----:B------:R-:W-:Y:S01]  /*8030*/  SHF.R.S32.HI R39, RZ, 0x1f, R45 ;  /* 0x0000001fff277819 */ /* 0x000fe2000001142d */
[----:B------:R-:W-:Y:S01]  /*8040*/  IMAD R103, R103, UR38, R4 ;  /* 0x0000002667677c24 */ /* 0x000fe2000f8e0204 */
[----:B------:R-:W-:Y:S01]  /*8050*/  F2FP.BF16.F32.PACK_AB R4, R94, R95 ;  /* 0x0000005f5e04723e */ /* 0x000fe200000010ff */
[----:B------:R-:W-:Y:S01]  /*8060*/  IMAD.X R27, RZ, RZ, R37, P2 ;  /* 0x000000ffff1b7224 */ /* 0x000fe200010e0625 */
[----:B------:R-:W-:-:S02]  /*8070*/  SHF.R.S32.HI R10, RZ, 0x1f, R11 ;  /* 0x0000001fff0a7819 */ /* 0x000fc4000001140b */
[----:B------:R-:W-:Y:S02]  /*8080*/  IADD3.X R13, R39, R13, R103, P0, !PT ;  /* 0x0000000d270d7210 */ /* 0x000fe400007fe467 */
[----:B------:R-:W-:Y:S01]  /*8090*/  F2FP.BF16.F32.PACK_AB R5, R99, R108 ;  /* 0x0000006c6305723e */ /* 0x000fe200000010ff */
[----:B------:R-:W-:Y:S01]  /*80a0*/  IMAD R10, R10, UR6, RZ ;  /* 0x000000060a0a7c24 */ /* 0x000fe2000f8e02ff */
[----:B------:R-:W-:Y:S01]  /*80b0*/  F2FP.BF16.F32.PACK_AB R6, R92, R93 ;  /* 0x0000005d5c06723e */ /* 0x000fe200000010ff */
[----:B------:R-:W-:Y:S01]  /*80c0*/  IMAD.WIDE.U32 R12, R11, UR6, R12 ;  /* 0x000000060b0c7c25 */ /* 0x000fe2000f8e000c */
[----:B------:R-:W-:Y:S02]  /*80d0*/  F2FP.BF16.F32.PACK_AB R7, R101, R110 ;  /* 0x0000006e6507723e */ /* 0x000fe400000010ff */
[----:B------:R-:W-:Y:S01]  /*80e0*/  LOP3.LUT R20, R105, 0x380, RZ, 0xc0, !PT ;  /* 0x0000038069147812 */ /* 0x000fe200078ec0ff */
[----:B------:R-:W-:Y:S01]  /*80f0*/  IMAD R39, R11, UR7, R10 ;  /* 0x000000070b277c24 */ /* 0x000fe2000f8e020a */
[----:B------:R-:W-:Y:S01]  /*8100*/  F2FP.BF16.F32.PACK_AB R11, R47, R98 ;  /* 0x000000622f0b723e */ /* 0x000fe200000010ff */
[----:B------:R0:W-:Y:S01]  /*8110*/  STSM.16.M88.4 [R15], R4 ;  /* 0x000000040f007844 */ /* 0x0001e20000000200 */
[----:B------:R-:W-:Y:S01]  /*8120*/  ULDC.64 UR6, c[0x0][0xb50] ;  /* 0x0002d40000067ab9 */ /* 0x000fe20000000a00 */
[----:B------:R-:W-:Y:S01]  /*8130*/  IMAD R47, R46, UR5, RZ ;  /* 0x000000052e2f7c24 */ /* 0x000fe2000f8e02ff */
[----:B------:R-:W-:-:S02]  /*8140*/  MOV R14, R8 ;  /* 0x00000008000e7202 */ /* 0x000fc40000000f00 */
[----:B------:R-:W-:Y:S02]  /*8150*/  LOP3.LUT P0, RZ, R186, 0x3, RZ, 0xc0, !PT ;  /* 0x00000003baff7812 */ /* 0x000fe4000780c0ff */
[----:B------:R-:W-:Y:S02]  /*8160*/  F2FP.BF16.F32.PACK_AB R8, R88, R91 ;  /* 0x0000005b5808723e */ /* 0x000fe400000010ff */
[----:B------:R-:W-:Y:S02]  /*8170*/  F2FP.BF16.F32.PACK_AB R9, R96, R97 ;  /* 0x000000616009723e */ /* 0x000fe400000010ff */
[----:B------:R-:W-:Y:S02]  /*8180*/  F2FP.BF16.F32.PACK_AB R10, R89, R90 ;  /* 0x0000005a590a723e */ /* 0x000fe400000010ff */
[----:B------:R-:W-:Y:S02]  /*8190*/  LEA R38, P3, R12, UR6, 0x2 ;  /* 0x000000060c267c11 */ /* 0x000fe4000f8610ff */
[----:B------:R-:W-:Y:S01]  /*81a0*/  SHF.R.U64 R20, R20, 0x3, RZ ;  /* 0x0000000314147819 */ /* 0x000fe200000012ff */
[C---:B0-----:R-:W-:Y:S01]  /*81b0*/  VIADD R4, R40.reuse, 0x8 ;  /* 0x0000000828047836 */ /* 0x041fe20000000000 */
[----:B------:R-:W-:Y:S01]  /*81c0*/  ISETP.GE.OR P2, PT, R40, R47, P0 ;  /* 0x0000002f2800720c */ /* 0x000fe20000746670 */
[----:B------:R-:W-:Y:S01]  /*81d0*/  IMAD.IADD R5, R13, 0x1, R39 ;  /* 0x000000010d057824 */ /* 0x000fe200078e0227 */
[----:B------:R0:W-:Y:S01]  /*81e0*/  STSM.16.M88.4 [R14], R8 ;  /* 0x000000080e007844 */ /* 0x0001e20000000200 */
[----:B------:R-:W-:-:S02]  /*81f0*/  F2FP.BF16.F32.PACK_AB R6, R53, R52 ;  /* 0x000000343506723e */ /* 0x000fc400000010ff */
[----:B------:R-:W-:Y:S01]  /*8200*/  ISETP.GE.OR P0, PT, R4, R47, P0 ;  /* 0x0000002f0400720c */ /* 0x000fe20000706670 */
[----:B------:R-:W-:Y:S01]  /*8210*/  SHFL.IDX PT, R44, R38, RZ, 0x1c1f ;  /* 0x001c1fff262c7589 */ /* 0x000fe200000e0000 */
[----:B------:R-:W-:Y:S02]  /*8220*/  LEA.HI.X R39, R12, UR7, R5, 0x2, P3 ;  /* 0x000000070c277c11 */ /* 0x000fe400098f1405 */
[----:B------:R-:W-:Y:S01]  /*8230*/  F2FP.BF16.F32.PACK_AB R4, R49, R48 ;  /* 0x000000303104723e */ /* 0x000fe200000010ff */
[----:B------:R-:W-:Y:S01]  /*8240*/  SHFL.IDX PT, R88, R38, 0x1, 0x1c1f ;  /* 0x003c1f0026587f89 */ /* 0x000fe200000e0000 */
[----:B------:R-:W-:Y:S02]  /*8250*/  F2FP.BF16.F32.PACK_AB R5, R51, R50 ;  /* 0x000000323305723e */ /* 0x000fe400000010ff */
[----:B------:R-:W-:Y:S01]  /*8260*/  F2FP.BF16.F32.PACK_AB R7, R55, R54 ;  /* 0x000000363707723e */ /* 0x000fe200000010ff */
[----:B------:R-:W1:Y:S01]  /*8270*/  SHFL.IDX PT, R45, R39, RZ, 0x1c1f ;  /* 0x001c1fff272d7589 */ /* 0x000e6200000e0000 */
[----:B------:R-:W-:-:S02]  /*8280*/  F2FP.BF16.F32.PACK_AB R12, R57, R56 ;  /* 0x00000038390c723e */ /* 0x000fc400000010ff */
[----:B------:R-:W-:Y:S01]  /*8290*/  F2FP.BF16.F32.PACK_AB R13, R59, R58 ;  /* 0x0000003a3b0d723e */ /* 0x000fe200000010ff */
[----:B------:R-:W-:Y:S01]  /*82a0*/  STSM.16.M88.4 [R109], R4 ;  /* 0x000000046d007844 */ /* 0x000fe20000000200 */
[----:B0-----:R-:W-:Y:S02]  /*82b0*/  F2FP.BF16.F32.PACK_AB R14, R61, R60 ;  /* 0x0000003c3d0e723e */ /* 0x001fe400000010ff */
[----:B------:R-:W-:Y:S01]  /*82c0*/  F2FP.BF16.F32.PACK_AB R15, R63, R62 ;  /* 0x0000003e3f0f723e */ /* 0x000fe200000010ff */
[----:B------:R-:W0:Y:S01]  /*82d0*/  SHFL.IDX PT, R89, R39, 0x1, 0x1c1f ;  /* 0x003c1f0027597f89 */ /* 0x000e2200000e0000 */
[----:B------:R-:W-:Y:S01]  /*82e0*/  F2FP.BF16.F32.PACK_AB R72, R73, R72 ;  /* 0x000000484948723e */ /* 0x000fe200000010ff */
[----:B------:R-:W2:Y:S01]  /*82f0*/  @P1 LDC R61, c[0x0][0xbec] ;  /* 0x0002fb00ff3d1b82 */ /* 0x000ea20000000800 */
[----:B------:R-:W-:Y:S01]  /*8300*/  LOP3.LUT R20, R20, R105, RZ, 0x3c, !PT ;  /* 0x0000006914147212 */ /* 0x000fe200078e3cff */
[----:B------:R-:W-:Y:S01]  /*8310*/  STSM.16.M88.4 [R107], R12 ;  /* 0x0000000c6b007844 */ /* 0x000fe20000000200 */
[----:B------:R-:W-:-:S02]  /*8320*/  F2FP.BF16.F32.PACK_AB R8, R65, R64 ;  /* 0x000000404108723e */ /* 0x000fc400000010ff */
[----:B------:R-:W-:Y:S02]  /*8330*/  F2FP.BF16.F32.PACK_AB R9, R67, R66 ;  /* 0x000000424309723e */ /* 0x000fe400000010ff */
[----:B------:R-:W-:Y:S02]  /*8340*/  F2FP.BF16.F32.PACK_AB R10, R69, R68 ;  /* 0x00000044450a723e */ /* 0x000fe400000010ff */
[----:B------:R-:W-:Y:S02]  /*8350*/  F2FP.BF16.F32.PACK_AB R11, R71, R70 ;  /* 0x00000046470b723e */ /* 0x000fe400000010ff */
[----:B------:R-:W-:Y:S02]  /*8360*/  F2FP.BF16.F32.PACK_AB R73, R75, R74 ;  /* 0x0000004a4b49723e */ /* 0x000fe400000010ff */
[----:B------:R-:W-:Y:S01]  /*8370*/  F2FP.BF16.F32.PACK_AB R80, R81, R80 ;  /* 0x000000505150723e */ /* 0x000fe200000010ff */
[----:B------:R-:W-:Y:S01]  /*8380*/  STSM.16.M88.4 [R106], R8 ;  /* 0x000000086a007844 */ /* 0x000fe20000000200 */
[----:B------:R-:W-:-:S02]  /*8390*/  MOV R105, R42 ;  /* 0x0000002a00697202 */ /* 0x000fc40000000f00 */
[----:B------:R-:W-:Y:S02]  /*83a0*/  F2FP.BF16.F32.PACK_AB R74, R77, R76 ;  /* 0x0000004c4d4a723e */ /* 0x000fe400000010ff */
[----:B------:R-:W-:Y:S02]  /*83b0*/  F2FP.BF16.F32.PACK_AB R75, R79, R78 ;  /* 0x0000004e4f4b723e */ /* 0x000fe400000010ff */
[----:B------:R-:W-:Y:S02]  /*83c0*/  F2FP.BF16.F32.PACK_AB R81, R83, R82 ;  /* 0x000000525351723e */ /* 0x000fe400000010ff */
[----:B------:R-:W-:Y:S01]  /*83d0*/  F2FP.BF16.F32.PACK_AB R82, R85, R84 ;  /* 0x000000545552723e */ /* 0x000fe200000010ff */
[----:B------:R-:W-:Y:S01]  /*83e0*/  STSM.16.M88.4 [R105], R72 ;  /* 0x0000004869007844 */ /* 0x000fe20000000200 */
[----:B------:R-:W-:Y:S02]  /*83f0*/  F2FP.BF16.F32.PACK_AB R83, R87, R86 ;  /* 0x000000565753723e */ /* 0x000fe400000010ff */
[----:B------:R-:W-:-:S02]  /*8400*/  LOP3.LUT R28, R33, 0x380, RZ, 0xc0, !PT ;  /* 0x00000380211c7812 */ /* 0x000fc400078ec0ff */
[----:B------:R-:W-:Y:S01]  /*8410*/  LOP3.LUT R24, R21, 0x380, RZ, 0xc0, !PT ;  /* 0x0000038015187812 */ /* 0x000fe200078ec0ff */
[----:B------:R-:W-:Y:S01]  /*8420*/  STSM.16.M88.4 [R104], R80 ;  /* 0x0000005068007844 */ /* 0x000fe20000000200 */
[----:B------:R-:W-:Y:S01]  /*8430*/  SHF.R.U64 R28, R28, 0x3, RZ ;  /* 0x000000031c1c7819 */ /* 0x000fe200000012ff */
[----:B------:R-:W-:Y:S01]  /*8440*/  UIMAD UR5, UR11, UR8, URZ ;  /* 0x000000080b0572a4 */ /* 0x000fe2000f8e023f */
[----:B------:R-:W-:Y:S01]  /*8450*/  LOP3.LUT R26, R31, 0x380, RZ, 0xc0, !PT ;  /* 0x000003801f1a7812 */ /* 0x000fe200078ec0ff */
[----:B------:R-:W-:Y:S01]  /*8460*/  BAR.SYNC.DEFER_BLOCKING 0x1, 0x100 ;  /* 0x0044000000007b1d */ /* 0x000fe20000010000 */
[----:B------:R-:W-:Y:S02]  /*8470*/  LOP3.LUT R28, R28, R33, RZ, 0x3c, !PT ;  /* 0x000000211c1c7212 */ /* 0x000fe400078e3cff */
[----:B------:R-:W-:Y:S01]  /*8480*/  SHF.R.U64 R24, R24, 0x3, RZ ;  /* 0x0000000318187819 */ /* 0x000fe200000012ff */
[----:B------:R-:W-:Y:S01]  /*8490*/  UIMAD.WIDE.U32 UR6, UR10, UR8, URZ ;  /* 0x000000080a0672a5 */ /* 0x000fe2000f8e003f */
[----:B------:R-:W-:Y:S01]  /*84a0*/  SHF.R.U64 R26, R26, 0x3, RZ ;  /* 0x000000031a1a7819 */ /* 0x000fe200000012ff */
[----:B------:R-:W-:Y:S01]  /*84b0*/  UIMAD UR5, UR10, UR9, UR5 ;  /* 0x000000090a0572a4 */ /* 0x000fe2000f8e0205 */
[----:B------:R-:W-:Y:S01]  /*84c0*/  LOP3.LUT R24, R24, R21, RZ, 0x3c, !PT ;  /* 0x0000001518187212 */ /* 0x000fe200078e3cff */
[--C-:B------:R-:W-:Y:S01]  /*84d0*/  IMAD.X R33, RZ, RZ, R37.reuse, P5 ;  /* 0x000000ffff217224 */ /* 0x100fe200028e0625 */
[----:B------:R-:W-:Y:S01]  /*84e0*/  LOP3.LUT R21, R36, 0x380, RZ, 0xc0, !PT ;  /* 0x0000038024157812 */ /* 0x000fe200078ec0ff */
[----:B------:R-:W-:Y:S01]  /*84f0*/  ULDC.64 UR8, c[0x0][0xaf0] ;  /* 0x0002bc0000087ab9 */ /* 0x000fe20000000a00 */
[----:B-1----:R1:W-:Y:S01]  /*8500*/  @!P2 ST.E desc[UR60][R44.64], R3 ;  /* 0x000000032c00a985 */ /* 0x0023e2000c10193c */
[----:B------:R-:W-:Y:S01]  /*8510*/  UIADD3 UR7, UR7, UR5, URZ ;  /* 0x0000000507077290 */ /* 0x000fe2000fffe03f */
[----:B------:R-:W-:Y:S01]  /*8520*/  LOP3.LUT R26, R26, R31, RZ, 0x3c, !PT ;  /* 0x0000001f1a1a7212 */ /* 0x000fe200078e3cff */
[----:B------:R-:W-:Y:S01]  /*8530*/  UIADD3 UR4, UR4, 0x34820, URZ ;  /* 0x0003482004047890 */ /* 0x000fe2000fffe03f */
[----:B0-----:R0:W-:Y:S01]  /*8540*/  @!P0 ST.E desc[UR60][R88.64], R0 ;  /* 0x0000000058008985 */ /* 0x0011e2000c10193c */
[----:B------:R-:W-:Y:S01]  /*8550*/  SHF.R.U64 R21, R21, 0x3, RZ ;  /* 0x0000000315157819 */ /* 0x000fe200000012ff */
[----:B------:R-:W-:Y:S01]  /*8560*/  UIADD3 UR36, UR36, 0x1, URZ ;  /* 0x0000000124247890 */ /* 0x000fe2000fffe03f */
[----:B------:R-:W-:Y:S01]  /*8570*/  IMAD.X R31, RZ, RZ, R37, P4 ;  /* 0x000000ffff1f7224 */ /* 0x000fe200020e0625 */
[----:B------:R3:W5:Y:S01]  /*8580*/  LD.E.128 R48, desc[UR60][R34.64] ;  /* 0x0000003c22307980 */ /* 0x000762000c101d00 */
[----:B------:R-:W-:Y:S01]  /*8590*/  ULDC.64 UR10, c[0x0][0xa80] ;  /* 0x0002a000000a7ab9 */ /* 0x000fe20000000a00 */
[----:B-1----:R-:W1:Y:S01]  /*85a0*/  @P1 LDC R44, c[0x0][0xbf0] ;  /* 0x0002fc00ff2c1b82 */ /* 0x002e620000000800 */
[----:B------:R-:W-:Y:S01]  /*85b0*/  IMAD R3, R23, 0x20, R185 ;  /* 0x0000002017037824 */ /* 0x000fe200078e02b9 */
[----:B------:R4:W5:Y:S01]  /*85c0*/  LD.E.128 R56, desc[UR60][R28.64] ;  /* 0x0000003c1c387980 */ /* 0x000962000c101d00 */
[----:B------:R-:W-:Y:S01]  /*85d0*/  UIMAD UR5, UR12, UR8, URZ ;  /* 0x000000080c0572a4 */ /* 0x000fe2000f8e023f */
[----:B------:R-:W-:Y:S01]  /*85e0*/  LOP3.LUT R36, R21, R36, RZ, 0x3c, !PT ;  /* 0x0000002415247212 */ /* 0x000fe200078e3cff */
[----:B------:R-:W-:Y:S01]  /*85f0*/  UIMAD.WIDE.U32 UR6, UR38, UR8, UR6 ;  /* 0x00000008260672a5 */ /* 0x000fe2000f8e0006 */
[----:B------:R1:W5:Y:S02]  /*8600*/  LD.E.128 R52, desc[UR60][R26.64] ;  /* 0x0000003c1a347980 */ /* 0x000364000c101d00 */
[----:B---3--:R-:W3:Y:S02]  /*8610*/  LDC.64 R34, c[0x0][0xae0] ;  /* 0x0002b800ff227b82 */ /* 0x008ee40000000a00 */
[----:B------:R3:W5:Y:S01]  /*8620*/  LD.E.128 R12, desc[UR60][R24.64] ;  /* 0x0000003c180c7980 */ /* 0x000762000c101d00 */
[----:B----4-:R-:W-:Y:S01]  /*8630*/  IMAD R28, R100, 0x80, R3 ;  /* 0x00000080641c7824 */ /* 0x010fe200078e0203 */
[----:B------:R-:W-:Y:S01]  /*8640*/  UIMAD UR5, UR38, UR9, UR5 ;  /* 0x00000009260572a4 */ /* 0x000fe2000f8e0205 */
[----:B------:R-:W-:Y:S01]  /*8650*/  IMAD.X R21, RZ, RZ, R37, P6 ;  /* 0x000000ffff157224 */ /* 0x000fe200030e0625 */
[----:B------:R-:W5:Y:S01]  /*8660*/  LD.E.128 R40, desc[UR60][R32.64] ;  /* 0x0000003c20287980 */ /* 0x000f62000c101d00 */
[----:B--2---:R-:W-:-:S03]  /*8670*/  @P1 IMAD.HI.U32 R3, R28, R61, RZ ;  /* 0x0000003d1c031227 */ /* 0x004fc600078e00ff */
[----:B------:R-:W5:Y:S01]  /*8680*/  LD.E.128 R4, desc[UR60][R30.64] ;  /* 0x0000003c1e047980 */ /* 0x000f62000c101d00 */
[----:B0-----:R-:W-:Y:S01]  /*8690*/  IMAD.MOV.U32 R0, RZ, RZ, R28 ;  /* 0x000000ffff007224 */ /* 0x001fe200078e001c */
[----:B------:R-:W-:Y:S02]  /*86a0*/  UIADD3 UR7, UR7, UR5, URZ ;  /* 0x0000000507077290 */ /* 0x000fe4000fffe03f */
[----:B------:R-:W5:Y:S01]  /*86b0*/  LD.E.128 R36, desc[UR60][R36.64] ;  /* 0x0000003c24247980 */ /* 0x000f62000c101d00 */
[----:B-1----:R-:W-:Y:S01]  /*86c0*/  @P1 SHF.R.U32.HI R0, RZ, R44, R3 ;  /* 0x0000002cff001219 */ /* 0x002fe20000011603 */
[----:B------:R-:W-:Y:S02]  /*86d0*/  ULDC.64 UR8, c[0x0][0xad8] ;  /* 0x0002b60000087ab9 */ /* 0x000fe40000000a00 */
[----:B------:R0:W5:Y:S01]  /*86e0*/  LD.E.128 R8, desc[UR60][R20.64] ;  /* 0x0000003c14087980 */ /* 0x000162000c101d00 */
[--C-:B------:R-:W-:Y:S01]  /*86f0*/  SHF.R.S32.HI R3, RZ, 0x1f, R0.reuse ;  /* 0x0000001fff037819 */ /* 0x100fe20000011400 */
[----:B------:R-:W-:Y:S01]  /*8700*/  IMAD.MOV R27, RZ, RZ, -R0 ;  /* 0x000000ffff1b7224 */ /* 0x000fe200078e0a00 */
[----:B------:R-:W-:Y:S01]  /*8710*/  @!PT LDS RZ, [RZ] ;  /* 0x00000000fffff984 */ /* 0x000fe20000000800 */
[----:B------:R-:W-:Y:S01]  /*8720*/  @!PT LDS RZ, [RZ] ;  /* 0x00000000fffff984 */ /* 0x000fe20000000800 */
[----:B------:R-:W-:Y:S01]  /*8730*/  @!PT LDS RZ, [RZ] ;  /* 0x00000000fffff984 */ /* 0x000fe20000000800 */
[----:B------:R-:W-:Y:S01]  /*8740*/  @!PT LDS RZ, [RZ] ;  /* 0x00000000fffff984 */ /* 0x000fe20000000800 */
[----:B------:R1:W-:Y:S06]  /*8750*/  MEMBAR.ALL.CTA ;  /* 0x0000000000007992 */ /* 0x0003ec0000008000 */
[----:B-1----:R-:W1:Y:S01]  /*8760*/  FENCE.VIEW.ASYNC.S ;  /* 0x00000000000073c6 */ /* 0x002e620000000000 */
[----:B---3--:R-:W-:-:S04]  /*8770*/  IMAD R3, R3, R34, RZ ;  /* 0x0000002203037224 */ /* 0x008fc800078e02ff */
[----:B------:R-:W-:Y:S02]  /*8780*/  IMAD R25, R0, R35, R3 ;  /* 0x0000002300197224 */ /* 0x000fe400078e0203 */
[----:B------:R-:W-:Y:S02]  /*8790*/  IMAD R3, R46, R27, R28 ;  /* 0x0000001b2e037224 */ /* 0x000fe400078e021c */
[----:B0-----:R-:W-:-:S03]  /*87a0*/  IMAD.WIDE.U32 R20, R0, R34, UR6 ;  /* 0x0000000600147e25 */ /* 0x001fc6000f8e0022 */
[----:B------:R-:W-:Y:S01]  /*87b0*/  SHF.R.S32.HI R0, RZ, 0x1f, R3 ;  /* 0x0000001fff007819 */ /* 0x000fe20000011403 */
[----:B------:R-:W-:Y:S02]  /*87c0*/  IMAD.IADD R21, R21, 0x1, R25 ;  /* 0x0000000115157824 */ /* 0x000fe400078e0219 */
[----:B------:R-:W-:Y:S02]  /*87d0*/  IMAD R100, R100, 0x80, R185 ;  /* 0x0000008064647824 */ /* 0x000fe400078e02b9 */
[----:B------:R-:W-:Y:S01]  /*87e0*/  IMAD R0, R0, UR8, RZ ;  /* 0x0000000800007c24 */ /* 0x000fe2000f8e02ff */
[----:B------:R-:W-:Y:S01]  /*87f0*/  ULDC UR5, c[0x0][0xc] ;  /* 0x0000030000057ab9 */ /* 0x000fe20000000800 */
[----:B------:R-:W-:Y:S01]  /*8800*/  IMAD.WIDE.U32 R20, R3, UR8, R20 ;  /* 0x0000000803147c25 */ /* 0x000fe2000f8e0014 */
[----:B------:R-:W-:-:S03]  /*8810*/  ISETP.GE.AND P1, PT, R100, R47, PT ;  /* 0x0000002f6400720c */ /* 0x000fc60003f26270 */
[----:B------:R-:W-:Y:S01]  /*8820*/  IMAD R25, R3, UR9, R0 ;  /* 0x0000000903197c24 */ /* 0x000fe2000f8e0200 */
[----:B------:R-:W-:Y:S01]  /*8830*/  UMOV UR6, 0x1 ;  /* 0x0000000100067882 */ /* 0x000fe20000000000 */
[----:B------:R-:W-:Y:S01]  /*8840*/  UIADD3 UR39, UR5, UR39, URZ ;  /* 0x0000002705277290 */ /* 0x000fe2000fffe03f */
[----:B------:R-:W-:Y:S01]  /*8850*/  LEA R28, P0, R20, UR10, 0x1 ;  /* 0x0000000a141c7c11 */ /* 0x000fe2000f8008ff */
[----:B------:R-:W-:Y:S01]  /*8860*/  UPRMT UR5, URZ, 0x654, UR4 ;  /* 0x000006543f057896 */ /* 0x000fe20008000004 */
[----:B------:R-:W-:Y:S01]  /*8870*/  IMAD.IADD R3, R21, 0x1, R25 ;  /* 0x0000000115037824 */ /* 0x000fe200078e0219 */
[----:B------:R-:W-:Y:S01]  /*8880*/  UPRMT UR4, UR6, 0x654, UR4 ;  /* 0x0000065406047896 */ /* 0x000fe20008000004 */
[----:B------:R-:W-:Y:S01]  /*8890*/  VIADD R0, R100, 0x20 ;  /* 0x0000002064007836 */ /* 0x000fe20000000000 */
[----:B------:R-:W-:Y:S02]  /*88a0*/  UISETP.NE.AND UP0, UPT, UR36, 0x2, UPT ;  /* 0x000000022400788c */ /* 0x000fe4000bf05270 */
[----:B------:R-:W-:-:S02]  /*88b0*/  LEA.HI.X R3, R20, UR11, R3, 0x1, P0 ;  /* 0x0000000b14037c11 */ /* 0x000fc400080f0c03 */
[----:B------:R-:W-:Y:S01]  /*88c0*/  USEL UR6, URZ, 0x1, UP0 ;  /* 0x000000013f067887 */ /* 0x000fe20008000000 */
[-C--:B------:R-:W-:Y:S01]  /*88d0*/  ISETP.GE.AND P3, PT, R0, R47.reuse, PT ;  /* 0x0000002f0000720c */ /* 0x080fe20003f66270 */
[----:B------:R-:W-:Y:S01]  /*88e0*/  VIADD R0, R100, 0x40 ;  /* 0x0000004064007836 */ /* 0x000fe20000000000 */
[----:B-1----:R-:W-:Y:S01]  /*88f0*/  SYNCS.ARRIVE.TRANS64.RED.A1T0 RZ, [UR5], RZ ;  /* 0x000000ffffff79a7 */ /* 0x002fe20008100405 */
[----:B------:R-:W-:Y:S01]  /*8900*/  USEL UR36, UR36, URZ, UP0 ;  /* 0x0000003f24247287 */ /* 0x000fe20008000000 */
[----:B------:R0:W1:Y:S01]  /*8910*/  SHFL.IDX PT, R26, R28, RZ, 0x181f ;  /* 0x00181fff1c1a7589 */ /* 0x00006200000e0000 */
[----:B------:R-:W-:Y:S01]  /*8920*/  ULOP3.LUT UR37, UR37, UR6, URZ, 0x3c, !UPT ;  /* 0x0000000625257292 */ /* 0x000fe2000f8e3c3f */
[----:B------:R-:W-:Y:S02]  /*8930*/  BSSY B0, `(.L_x_208) ;  /* 0x000000d000007945 */ /* 0x000fe40003800000 */
[----:B------:R0:W2:Y:S01]  /*8940*/  SHFL.IDX PT, R27, R3, RZ, 0x181f ;  /* 0x00181fff031b7589 */ /* 0x0000a200000e0000 */
[----:B------:R-:W-:Y:S01]  /*8950*/  SYNCS.ARRIVE.TRANS64.RED.A1T0 RZ, [UR4], RZ ;  /* 0x000000ffffff79a7 */ /* 0x000fe20008100404 */
[----:B------:R-:W-:Y:S01]  /*8960*/  ISETP.GE.AND P0, PT, R0, R47, PT ;  /* 0x0000002f0000720c */ /* 0x000fe20003f06270 */
[----:B------:R-:W-:-:S12]  /*8970*/  @P1 BRA `(.L_x_209) ;  /* 0x0000000000201947 */ /* 0x000fd80003800000 */
        /* <DEDUP_REMOVED lines=8> */
.L_x_209:
[----:B------:R-:W-:Y:S05]  /*8a00*/  BSYNC B0 ;  /* 0x0000000000007941 */ /* 0x000fea0003800000 */
.L_x_208:
        /* <DEDUP_REMOVED lines=12> */
.L_x_211:
[----:B------:R-:W-:Y:S05]  /*8ad0*/  BSYNC B0 ;  /* 0x0000000000007941 */ /* 0x000fea0003800000 */
.L_x_210:
        /* <DEDUP_REMOVED lines=12> */
.L_x_213:
[----:B------:R-:W-:Y:S05]  /*8ba0*/  BSYNC B0 ;  /* 0x0000000000007941 */ /* 0x000fea0003800000 */
.L_x_212:
[----:B------:R-:W-:Y:S01]  /*8bb0*/  VIADD R0, R100, 0x60 ;  /* 0x0000006064007836 */ /* 0x000fe20000000000 */
[----:B0--3--:R0:W3:Y:S01]  /*8bc0*/  SHFL.IDX PT, R21, R3, 0x3, 0x181f ;  /* 0x00781f0003157f89 */ /* 0x0090e200000e0000 */
[----:B------:R-:W-:Y:S01]  /*8bd0*/  BSSY B0, `(.L_x_214) ;  /* 0x000000d000007945 */ /* 0x000fe20003800000 */
[----:B------:R-:W-:Y:S02]  /*8be0*/  VIADD R184, R184, 0x1 ;  /* 0x00000001b8b87836 */ /* 0x000fe40000000000 */
[----:B------:R-:W-:Y:S01]  /*8bf0*/  ISETP.GE.AND P0, PT, R0, R47, PT ;  /* 0x0000002f0000720c */ /* 0x000fe20003f06270 */
[----:B------:R0:W0:-:S12]  /*8c00*/  SHFL.IDX PT, R20, R28, 0x3, 0x181f ;  /* 0x00781f001c147f89 */ /* 0x00001800000e0000 */
[----:B------:R-:W-:Y:S05]  /*8c10*/  @P0 BRA `(.L_x_215) ;  /* 0x0000000000200947 */ /* 0x000fea0003800000 */
[----:B------:R-:W-:Y:S02]  /*8c20*/  ULDC UR4, c[0x0][0xac8] ;  /* 0x0002b20000047ab9 */ /* 0x000fe40000000800 */
[----:B------:R-:W-:Y:S02]  /*8c30*/  ISETP.GE.AND P2, PT, R22, UR4, PT ;  /* 0x0000000416007c0c */ /* 0x000fe4000bf46270 */
[----:B------:R-:W-:-:S11]  /*8c40*/  ISETP.GE.AND P1, PT, R19, UR4, PT ;  /* 0x0000000413007c0c */ /* 0x000fd6000bf26270 */
[C---:B0----5:R-:W-:Y:S02]  /*8c50*/  @!P2 LEA R14, P0, R22.reuse, R20, 0x1 ;  /* 0x00000014160ea211 */ /* 0x061fe400078008ff */
[----:B---3--:R-:W-:Y:S02]  /*8c60*/  @!P1 IMAD.WIDE R12, R19, 0x2, R20 ;  /* 0x00000002130c9825 */ /* 0x008fe400078e0214 */
[----:B------:R-:W-:-:S03]  /*8c70*/  @!P2 LEA.HI.X R15, R22, R21, R194, 0x1, P0 ;  /* 0x00000015160fa211 */ /* 0x000fc600000f0cc2 */
[----:B------:R0:W-:Y:S04]  /*8c80*/  @!P1 ST.E.128 desc[UR60][R12.64], R4 ;  /* 0x000000040c009985 */ /* 0x0001e8000c101d3c */
[----:B------:R0:W-:Y:S02]  /*8c90*/  @!P2 ST.E.128 desc[UR60][R14.64], R8 ;  /* 0x000000080e00a985 */ /* 0x0001e4000c101d3c */
.L_x_215:
[----:B------:R-:W-:Y:S05]  /*8ca0*/  BSYNC B0 ;  /* 0x0000000000007941 */ /* 0x000fea0003800000 */
.L_x_214:
[----:B------:R-:W1:Y:S02]  /*8cb0*/  LDC R0, c[0x0][0xc34] ;  /* 0x00030d00ff007b82 */ /* 0x000e640000000800 */
[----:B-1----:R-:W-:-:S13]  /*8cc0*/  ISETP.LE.AND P0, PT, R0, UR39, PT ;  /* 0x0000002700007c0c */ /* 0x002fda000bf03270 */
[----:B------:R-:W-:Y:S05]  /*8cd0*/  @!P0 BRA `(.L_x_216) ;  /* 0xffffff8400788947 */ /* 0x000fea000383ffff */
[----:B------:R-:W-:Y:S05]  /*8ce0*/  EXIT ;  /* 0x000000000000794d */ /* 0x000fea0003800000 */
.L_x_182:
[----:B------:R-:W-:-:S08]  /*8cf0*/  NOP ;  /* 0x0000000000007918 */ /* 0x000fd00000000000 */
[----:B0-----:R-:W0:-:S00]  /*8d00*/  USETMAXREG.DEALLOC.CTAPOOL 0x18 ;  /* 0x00000018000079c8 */ /* 0x001e0000080e0500 */
[----:B------:R-:W1:Y:S01]  /*8d10*/  S2UR UR4, SR_CTAID.X ;  /* 0x00000000000479c3 */ /* 0x000e620000002500 */
[----:B0-----:R-:W-:Y:S02]  /*8d20*/  IMAD.MOV.U32 R3, RZ, RZ, 0x1 ;  /* 0x00000001ff037424 */ /* 0x001fe400078e00ff */
[----:B------:R-:W-:-:S03]  /*8d30*/  IMAD.MOV.U32 R19, RZ, RZ, RZ ;  /* 0x000000ffff137224 */ /* 0x000fc600078e00ff */
[----:B------:R0:W-:Y:S02]  /*8d40*/  STL [R1], R3 ;  /* 0x0000000301007387 */ /* 0x0001e40000100800 */
[----:B------:R-:W1:Y:S02]  /*8d50*/  LDC R2, c[0x0][0xc34] ;  /* 0x00030d00ff027b82 */ /* 0x000e640000000800 */
[----:B-1----:R-:W-:Y:S01]  /*8d60*/  ISETP.LE.AND P0, PT, R2, UR4, PT ;  /* 0x0000000402007c0c */ /* 0x002fe2000bf03270 */
[----:B------:R-:W-:-:S12]  /*8d70*/  IMAD.MOV.U32 R2, RZ, RZ, 0x1 ;  /* 0x00000001ff027424 */ /* 0x000fd800078e00ff */
[----:B0-----:R-:W-:Y:S05]  /*8d80*/  @P0 BRA `(.L_x_217) ;  /* 0x00000044002c0947 */ /* 0x001fea0003800000 */
[----:B------:R-:W2:Y:S01]  /*8d90*/  LDL R4, [R1+0x30] ;  /* 0x0000300001047983 */ /* 0x000ea20000100800 */
[----:B------:R-:W0:Y:S01]  /*8da0*/  S2UR UR4, SR_CgaCtaId ;  /* 0x00000000000479c3 */ /* 0x000e220000008800 */
[C---:B------:R-:W-:Y:S01]  /*8db0*/  IMAD.SHL.U32 R2, R0.reuse, 0x8, RZ ;  /* 0x0000000800027824 */ /* 0x040fe200078e00ff */
[C---:B------:R-:W-:Y:S01]  /*8dc0*/  LOP3.LUT R5, R0.reuse, 0x7f, RZ, 0xc0, !PT ;  /* 0x0000007f00057812 */ /* 0x040fe200078ec0ff */
[----:B------:R-:W-:Y:S01]  /*8dd0*/  UMOV UR36, 0x400 ;  /* 0x0000040000247882 */ /* 0x000fe20000000000 */
[----:B------:R-:W-:Y:S01]  /*8de0*/  LOP3.LUT P0, RZ, R0, 0x1f, RZ, 0xc0, !PT ;  /* 0x0000001f00ff7812 */ /* 0x000fe2000780c0ff */
[----:B------:R-:W-:Y:S01]  /*8df0*/  IMAD.MOV.U32 R19, RZ, RZ, RZ ;  /* 0x000000ffff137224 */ /* 0x000fe200078e00ff */
[----:B------:R-:W-:Y:S01]  /*8e00*/  LOP3.LUT R3, R2, 0x1f8, RZ, 0xc0, !PT ;  /* 0x000001f802037812 */ /* 0x000fe200078ec0ff */
[----:B------:R-:W-:Y:S01]  /*8e10*/  ULDC.64 UR38, c[0x0][0x198] ;  /* 0x0000660000267ab9 */ /* 0x000fe20000000a00 */
[C---:B------:R-:W-:Y:S01]  /*8e20*/  ISETP.NE.AND P1, PT, R5.reuse, RZ, PT ;  /* 0x000000ff0500720c */ /* 0x040fe20003f25270 */
[----:B------:R-:W-:Y:S01]  /*8e30*/  ULDC UR40, c[0x0][0xc] ;  /* 0x0000030000287ab9 */ /* 0x000fe20000000800 */
[----:B------:R-:W-:-:S02]  /*8e40*/  ISETP.NE.OR P0, PT, R5, RZ, !P0 ;  /* 0x000000ff0500720c */ /* 0x000fc40004705670 */
[----:B------:R-:W-:Y:S02]  /*8e50*/  LOP3.LUT R18, R18, 0xfffffffe, RZ, 0xc0, !PT ;  /* 0xfffffffe12127812 */ /* 0x000fe400078ec0ff */
[----:B------:R-:W-:-:S07]  /*8e60*/  LOP3.LUT R2, R2, 0x38, RZ, 0xc0, !PT ;  /* 0x0000003802027812 */ /* 0x000fce00078ec0ff */
[----:B------:R-:W-:Y:S01]  /*8e70*/  @P1 LOP3.LUT R18, R18, 0x1, RZ, 0xfc, !PT ;  /* 0x0000000112121812 */ /* 0x000fe200078efcff */
[----:B0-----:R-:W-:-:S03]  /*8e80*/  ULEA UR36, UR4, UR36, 0x18 ;  /* 0x0000002404247291 */ /* 0x001fc6000f8ec03f */
[----:B------:R-:W-:-:S04]  /*8e90*/  LOP3.LUT R18, R18, 0xfffffffd, RZ, 0xc0, !PT ;  /* 0xfffffffd12127812 */ /* 0x000fc800078ec0ff */
[----:B------:R-:W-:Y:S02]  /*8ea0*/  @P0 LOP3.LUT R18, R18, 0x2, RZ, 0xfc, !PT ;  /* 0x0000000212120812 */ /* 0x000fe400078efcff */
[----:B--2---:R-:W-:Y:S02]  /*8eb0*/  R2UR UR5, R4 ;  /* 0x00000000040572ca */ /* 0x004fe400000e0000 */
[----:B------:R-:W-:Y:S01]  /*8ec0*/  LOP3.LUT R4, R3, 0x38, R0, 0x78, !PT ;  /* 0x0000003803047812 */ /* 0x000fe200078e7800 */
[----:B------:R-:W-:Y:S02]  /*8ed0*/  IMAD.SHL.U32 R3, R5, 0x8, RZ ;  /* 0x0000000805037824 */ /* 0x000fe400078e00ff */
[----:B------:R-:W-:-:S03]  /*8ee0*/  IMAD.SHL.U32 R0, R0, 0x10, RZ ;  /* 0x0000001000007824 */ /* 0x000fc600078e00ff */
[----:B------:R-:W-:Y:S02]  /*8ef0*/  LOP3.LUT R3, R4, 0x200, R3, 0xf8, !PT ;  /* 0x0000020004037812 */ /* 0x000fe400078ef803 */
[----:B------:R-:W-:-:S03]  /*8f00*/  SHF.R.U32.HI R4, RZ, 0x3, R5 ;  /* 0x00000003ff047819 */ /* 0x000fc60000011605 */
[----:B------:R-:W-:Y:S01]  /*8f10*/  ULOP3.LUT UR37, UR5, 0x2, URZ, 0xfc, !UPT ;  /* 0x0000000205257892 */ /* 0x000fe2000f8efc3f */
[----:B------:R-:W0:Y:S01]  /*8f20*/  S2UR UR5, SR_CTAID.X ;  /* 0x00000000000579c3 */ /* 0x000e220000002500 */
[----:B------:R-:W-:Y:S02]  /*8f30*/  LOP3.LUT R4, R4, 0x70, R0, 0xf8, !PT ;  /* 0x0000007004047812 */ /* 0x000fe400078ef800 */
[----:B------:R-:W-:-:S05]  /*8f40*/  LEA R0, R3, UR36, 0x1 ;  /* 0x0000002403007c11 */ /* 0x000fca000f8e08ff */
[----:B------:R1:W-:Y:S02]  /*8f50*/  STL [R1+0x10], R0 ;  /* 0x0000100001007387 */ /* 0x0003e40000100800 */
[----:B-1----:R-:W-:Y:S02]  /*8f60*/  IMAD.MOV.U32 R0, RZ, RZ, 0x1 ;  /* 0x00000001ff007424 */ /* 0x002fe400078e00ff */
[----:B0-----:R-:W-:-:S05]  /*8f70*/  IMAD.U32 R3, RZ, RZ, UR5 ;  /* 0x00000005ff037e24 */ /* 0x001fca000f8e00ff */
[----:B------:R0:W-:Y:S04]  /*8f80*/  STL [R1+0x24], R3 ;  /* 0x0000240301007387 */ /* 0x0001e80000100800 */
[----:B------:R-:W-:Y:S04]  /*8f90*/  STL [R1+0x2c], RZ ;  /* 0x00002cff01007387 */ /* 0x000fe80000100800 */
[----:B------:R1:W-:Y:S01]  /*8fa0*/  STL [R1], R0 ;  /* 0x0000000001007387 */ /* 0x0003e20000100800 */
[C---:B0-----:R-:W-:Y:S02]  /*8fb0*/  LOP3.LUT R3, R2.reuse, 0x40, RZ, 0xfc, !PT ;  /* 0x0000004002037812 */ /* 0x041fe400078efcff */
[----:B-1----:R-:W-:-:S07]  /*8fc0*/  LOP3.LUT R0, R2, 0x80, RZ, 0xfc, !PT ;  /* 0x0000008002007812 */ /* 0x002fce00078efcff */
.L_x_301:
[----:B0-----:R-:W2:Y:S01]  /*8fd0*/  LDL R4, [R1+0x24] ;  /* 0x0000240001047983 */ /* 0x001ea20000100800 */
[----:B------:R-:W0:Y:S01]  /*8fe0*/  LDC R0, c[0x0][0xc38] ;  /* 0x00030e00ff007b82 */ /* 0x000e220000000800 */
[----:B------:R-:W-:Y:S05]  /*8ff0*/  YIELD ;  /* 0x0000000000007946 */ /* 0x000fea0003800000 */
[----:B------:R-:W-:Y:S02]  /*9000*/  ULDC.64 UR4, c[0x0][0x418] ;  /* 0x0001060000047ab9 */ /* 0x000fe40000000a00 */
[----:B------:R-:W1:Y:S01]  /*9010*/  LDC R16, c[0x0][0xc44] ;  /* 0x00031100ff107b82 */ /* 0x000e620000000800 */
[----:B------:R-:W-:-:S03]  /*9020*/  UISETP.NE.U32.AND UP0, UPT, UR4, URZ, UPT ;  /* 0x0000003f0400728c */ /* 0x000fc6000bf05070 */
[----:B------:R-:W-:Y:S01]  /*9030*/  ULDC UR4, c[0x0][0x424] ;  /* 0x0001090000047ab9 */ /* 0x000fe20000000800 */
[----:B------:R-:W-:Y:S02]  /*9040*/  UISETP.NE.AND.EX UP0, UPT, UR5, URZ, UPT, UP0 ;  /* 0x0000003f0500728c */ /* 0x000fe4000bf05300 */
[----:B------:R-:W-:Y:S02]  /*9050*/  UIADD3 UR5, UR36, 0x1c400, URZ ;  /* 0x0001c40024057890 */ /* 0x000fe4000fffe03f */
[----:B------:R-:W-:Y:S02]  /*9060*/  USEL UR4, UR4, 0x1, UP0 ;  /* 0x0000000104047887 */ /* 0x000fe40008000000 */
[----:B------:R-:W-:Y:S01]  /*9070*/  ULOP3.LUT UP0, URZ, UR5, 0x3ff, URZ, 0xc0, !UPT ;  /* 0x000003ff053f7892 */ /* 0x000fe2000f80c03f */
[----:B0-----:R-:W-:Y:S02]  /*9080*/  ISETP.NE.AND P0, PT, R0, 0x1, PT ;  /* 0x000000010000780c */ /* 0x001fe40003f05270 */
[----:B-1----:R-:W-:-:S11]  /*9090*/  ISETP.NE.AND P1, PT, R16, 0x1, PT ;  /* 0x000000011000780c */ /* 0x002fd60003f25270 */
[----:B------:R-:W2:Y:S08]  /*90a0*/  @P0 LDC R5, c[0x0][0xc3c] ;  /* 0x00030f00ff050b82 */ /* 0x000eb00000000800 */
[----:B------:R-:W0:Y:S08]  /*90b0*/  @P0 LDC R0, c[0x0][0xc40] ;  /* 0x00031000ff000b82 */ /* 0x000e300000000800 */
[----:B------:R-:W1:Y:S01]  /*90c0*/  @P1 LDC.64 R2, c[0x0][0xc48] ;  /* 0x00031200ff021b82 */ /* 0x000e620000000a00 */
[----:B--2---:R-:W-:-:S05]  /*90d0*/  @P0 IMAD.HI.U32 R5, R4, R5, RZ ;  /* 0x0000000504050227 */ /* 0x004fca00078e00ff */
[----:B0-----:R-:W-:Y:S02]  /*90e0*/  @P0 SHF.R.U32.HI R4, RZ, R0, R5 ;  /* 0x00000000ff040219 */ /* 0x001fe40000011605 */
[----:B------:R-:W0:Y:S01]  /*90f0*/  LDC R0, c[0x0][0x2f0] ;  /* 0x0000bc00ff007b82 */ /* 0x000e220000000800 */
[----:B------:R-:W-:Y:S02]  /*9100*/  PLOP3.LUT P0, PT, PT, PT, UP0, 0x80, 0x0 ;  /* 0x000000000000781c */ /* 0x000fe40003f0f008 */
[----:B-1----:R-:W-:Y:S01]  /*9110*/  @P1 IMAD.HI.U32 R2, R4, R2, RZ ;  /* 0x0000000204021227 */ /* 0x002fe200078e00ff */
[----:B------:R-:W-:Y:S03]  /*9120*/  STL [R1+0x1c], R4 ;  /* 0x00001c0401007387 */ /* 0x000fe60000100800 */
[----:B------:R-:W-:Y:S01]  /*9130*/  IMAD.MOV.U32 R6, RZ, RZ, R4 ;  /* 0x000000ffff067224 */ /* 0x000fe200078e0004 */
[----:B------:R-:W-:-:S05]  /*9140*/  @P1 SHF.R.U32.HI R6, RZ, R3, R2 ;  /* 0x00000003ff061219 */ /* 0x000fca0000011602 */
[----:B------:R-:W-:Y:S01]  /*9150*/  STL [R1+0x14], R6 ;  /* 0x0000140601007387 */ /* 0x000fe20000100800 */
[----:B------:R-:W-:-:S04]  /*9160*/  IMAD.MOV R3, RZ, RZ, -R6 ;  /* 0x000000ffff037224 */ /* 0x000fc800078e0a06 */
[----:B------:R-:W-:Y:S02]  /*9170*/  IMAD R16, R16, R3, R4 ;  /* 0x0000000310107224 */ /* 0x000fe400078e0204 */
[----:B0-----:R-:W-:-:S05]  /*9180*/  IMAD R0, R0, UR4, RZ ;  /* 0x0000000400007c24 */ /* 0x001fca000f8e02ff */
[----:B------:R0:W-:Y:S02]  /*9190*/  STL [R1+0x28], R0 ;  /* 0x0000280001007387 */ /* 0x0001e40000100800 */
[----:B0-----:R-:W-:-:S05]  /*91a0*/  VIADD R0, R0, 0x7f ;  /* 0x0000007f00007836 */ /* 0x001fca0000000000 */
[----:B------:R-:W-:-:S04]  /*91b0*/  SHF.R.S32.HI R3, RZ, 0x1f, R0 ;  /* 0x0000001fff037819 */ /* 0x000fc80000011400 */
[----:B------:R-:W-:-:S04]  /*91c0*/  LEA.HI R3, R3, R0, RZ, 0x7 ;  /* 0x0000000003037211 */ /* 0x000fc800078f38ff */
[----:B------:R-:W-:-:S05]  /*91d0*/  SHF.R.S32.HI R0, RZ, 0x7, R3 ;  /* 0x00000007ff007819 */ /* 0x000fca0000011403 */
[----:B------:R0:W-:Y:S01]  /*91e0*/  STL [R1+0x20], R0 ;  /* 0x0000200001007387 */ /* 0x0001e20000100800 */
[----:B------:R-:W-:Y:S05]  /*91f0*/  @!P0 BRA `(.L_x_218) ;  /* 0x0000000000408947 */ /* 0x000fea0003800000 */
[----:B------:R-:W-:Y:S01]  /*9200*/  MOV R2, 0x0 ;  /* 0x0000000000027802 */ /* 0x000fe20000000f00 */
[----:B------:R-:W-:Y:S01]  /*9210*/  ULDC.64 UR6, c[0x4][0x118] ;  /* 0x0100460000067ab9 */ /* 0x000fe20000000a00 */
[----:B------:R-:W-:Y:S01]  /*9220*/  ULDC.64 UR8, c[0x4][0x120] ;  /* 0x0100480000087ab9 */ /* 0x000fe20000000a00 */
[----:B------:R-:W-:Y:S01]  /*9230*/  ULDC.64 UR4, c[0x4][0x70] ;  /* 0x01001c0000047ab9 */ /* 0x000fe20000000a00 */
[----:B------:R-:W-:Y:S02]  /*9240*/  IMAD.U32 R4, RZ, RZ, UR6 ;  /* 0x00000006ff047e24 */ /* 0x000fe4000f8e00ff */
[----:B------:R-:W1:Y:S01]  /*9250*/  LDC.64 R2, c[0x4][R2] ;  /* 0x0100000002027b82 */ /* 0x000e620000000a00 */
[----:B------:R-:W-:Y:S02]  /*9260*/  IMAD.U32 R5, RZ, RZ, UR7 ;  /* 0x00000007ff057e24 */ /* 0x000fe4000f8e00ff */
[----:B------:R-:W-:Y:S02]  /*9270*/  IMAD.U32 R6, RZ, RZ, UR8 ;  /* 0x00000008ff067e24 */ /* 0x000fe4000f8e00ff */
[----:B------:R-:W-:-:S02]  /*9280*/  IMAD.U32 R7, RZ, RZ, UR9 ;  /* 0x00000009ff077e24 */ /* 0x000fc4000f8e00ff */
[----:B------:R-:W-:Y:S02]  /*9290*/  IMAD.U32 R10, RZ, RZ, UR4 ;  /* 0x00000004ff0a7e24 */ /* 0x000fe4000f8e00ff */
[----:B------:R-:W-:Y:S02]  /*92a0*/  IMAD.U32 R11, RZ, RZ, UR5 ;  /* 0x00000005ff0b7e24 */ /* 0x000fe4000f8e00ff */
[----:B------:R-:W-:Y:S02]  /*92b0*/  IMAD.MOV.U32 R8, RZ, RZ, 0x70 ;  /* 0x00000070ff087424 */ /* 0x000fe400078e00ff */
[----:B------:R-:W-:Y:S02]  /*92c0*/  IMAD.MOV.U32 R12, RZ, RZ, 0x1 ;  /* 0x00000001ff0c7424 */ /* 0x000fe400078e00ff */
[----:B------:R-:W-:-:S07]  /*92d0*/  IMAD.MOV.U32 R13, RZ, RZ, RZ ;  /* 0x000000ffff0d7224 */ /* 0x000fce00078e00ff */
[----:B------:R-:W-:-:S07]  /*92e0*/  LEPC R20, `(.L_x_218) ;  /* 0x000000001014794e */ /* 0x000fce0000000000 */
[----:B01----:R-:W-:Y:S05]  /*92f0*/  CALL.ABS.NOINC R2 ;  /* 0x0000000002007343 */ /* 0x003fea0003c00000 */
.L_x_218:
        /* <DEDUP_REMOVED lines=8> */
[----:B------:R1:W2:Y:S01]  /*9380*/  LDC.64 R2, c[0x4][R17] ;  /* 0x0100000011027b82 */ /* 0x0002a20000000a00 */
[----:B------:R-:W-:Y:S02]  /*9390*/  IMAD.U32 R4, RZ, RZ, UR6 ;  /* 0x00000006ff047e24 */ /* 0x000fe4000f8e00ff */
[----:B------:R-:W-:Y:S02]  /*93a0*/  IMAD.U32 R5, RZ, RZ, UR7 ;  /* 0x00000007ff057e24 */ /* 0x000fe4000f8e00ff */
[----:B------:R-:W-:Y:S02]  /*93b0*/  IMAD.U32 R6, RZ, RZ, UR8 ;  /* 0x00000008ff067e24 */ /* 0x000fe4000f8e00ff */
[----:B------:R-:W-:-:S02]  /*93c0*/  IMAD.U32 R7, RZ, RZ, UR9 ;  /* 0x00000009ff077e24 */ /* 0x000fc4000f8e00ff */
[----:B------:R-:W-:Y:S02]  /*93d0*/  IMAD.U32 R10, RZ, RZ, UR4 ;  /* 0x00000004ff0a7e24 */ /* 0x000fe4000f8e00ff */
[----:B------:R-:W-:Y:S02]  /*93e0*/  IMAD.U32 R11, RZ, RZ, UR5 ;  /* 0x00000005ff0b7e24 */ /* 0x000fe4000f8e00ff */
[----:B------:R-:W-:Y:S02]  /*93f0*/  IMAD.MOV.U32 R8, RZ, RZ, 0x70 ;  /* 0x00000070ff087424 */ /* 0x000fe400078e00ff */
[----:B------:R-:W-:Y:S02]  /*9400*/  IMAD.MOV.U32 R12, RZ, RZ, 0x1 ;  /* 0x00000001ff0c7424 */ /* 0x000fe400078e00ff */
[----:B-1----:R-:W-:-:S07]  /*9410*/  IMAD.MOV.U32 R13, RZ, RZ, RZ ;  /* 0x000000ffff0d7224 */ /* 0x002fce00078e00ff */
[----:B------:R-:W-:-:S07]  /*9420*/  LEPC R20, `(.L_x_220) ;  /* 0x000000001014794e */ /* 0x000fce0000000000 */
[----:B0-2---:R-:W-:Y:S05]  /*9430*/  CALL.ABS.NOINC R2 ;  /* 0x0000000002007343 */ /* 0x005fea0003c00000 */
.L_x_220:
[----:B------:R0:W1:Y:S01]  /*9440*/  LDC.64 R2, c[0x4][R17] ;  /* 0x0100000011027b82 */ /* 0x0000620000000a00 */
[----:B------:R-:W-:Y:S01]  /*9450*/  ULDC.64 UR6, c[0x4][0x118] ;  /* 0x0100460000067ab9 */ /* 0x000fe20000000a00 */
[----:B------:R-:W-:Y:S01]  /*9460*/  ULDC.64 UR8, c[0x4][0x120] ;  /* 0x0100480000087ab9 */ /* 0x000fe20000000a00 */
[----:B------:R-:W-:Y:S01]  /*9470*/  ULDC.64 UR4, c[0x4][0x80] ;  /* 0x0100200000047ab9 */ /* 0x000fe20000000a00 */
        /* <DEDUP_REMOVED lines=8> */
[----:B0-----:R-:W-:-:S07]  /*9500*/  IMAD.MOV.U32 R13, RZ, RZ, RZ ;  /* 0x000000ffff0d7224 */ /* 0x001fce00078e00ff */
[----:B------:R-:W-:-:S07]  /*9510*/  LEPC R20, `(.L_x_219) ;  /* 0x000000001014794e */ /* 0x000fce0000000000 */
[----:B-1----:R-:W-:Y:S05]  /*9520*/  CALL.ABS.NOINC R2 ;  /* 0x0000000002007343 */ /* 0x002fea0003c00000 */
.L_x_219:
[----:B------:R-:W2:Y:S01]  /*9530*/  LDL R2, [R1+0x20] ;  /* 0x0000200001027983 */ /* 0x000ea20000100800 */
[----:B------:R-:W-:-:S03]  /*9540*/  ULDC.64 UR4, c[0x0][0x9f8] ;  /* 0x00027e0000047ab9 */ /* 0x000fc60000000a00 */
[----:B0-----:R-:W3:Y:S01]  /*9550*/  LDL R0, [R1+0x14] ;  /* 0x0000140001007983 */ /* 0x001ee20000100800 */
[----:B------:R-:W-:-:S04]  /*9560*/  ISETP.NE.U32.AND P0, PT, RZ, UR4, PT ;  /* 0x00000004ff007c0c */ /* 0x000fc8000bf05070 */
[----:B------:R-:W-:Y:S01]  /*9570*/  ISETP.NE.AND.EX P0, PT, RZ, UR5, PT, P0 ;  /* 0x00000005ff007c0c */ /* 0x000fe2000bf05300 */
[----:B--2---:R-:W-:-:S12]  /*9580*/  IMAD.MOV.U32 R17, RZ, RZ, R2 ;  /* 0x000000ffff117224 */ /* 0x004fd800078e0002 */
[----:B------:R-:W3:Y:S02]  /*9590*/  @P0 LDC.64 R2, c[0x0][0x9f8] ;  /* 0x00027e00ff020b82 */ /* 0x000ee40000000a00 */
[----:B---3--:R-:W-:-:S05]  /*95a0*/  @P0 IMAD.WIDE R2, R0, 0x4, R2 ;  /* 0x0000000400020825 */ /* 0x008fca00078e0202 */
[----:B------:R0:W2:Y:S01]  /*95b0*/  @P0 LDG.E R0, desc[UR60][R2.64] ;  /* 0x0000003c02000981 */ /* 0x0000a2000c1e1900 */
[----:B------:R-:W-:Y:S01]  /*95c0*/  VIADD R9, R17, 0xffffffff ;  /* 0xffffffff11097836 */ /* 0x000fe20000000000 */
[----:B------:R-:W-:Y:S01]  /*95d0*/  UMOV UR4, 0xffffffff ;  /* 0xffffffff00047882 */ /* 0x000fe20000000000 */
[----:B------:R-:W-:-:S03]  /*95e0*/  LOP3.LUT R18, R18, 0xfffffffb, RZ, 0xc0, !PT ;  /* 0xfffffffb12127812 */ /* 0x000fc600078ec0ff */
[----:B------:R1:W-:Y:S01]  /*95f0*/  STL [R1+0x18], R9 ;  /* 0x0000180901007387 */ /* 0x0003e20000100800 */
[----:B0-----:R-:W0:Y:S02]  /*9600*/  LDC.64 R2, c[0x0][0x418] ;  /* 0x00010600ff027b82 */ /* 0x001e240000000a00 */
[----:B0-----:R-:W-:-:S04]  /*9610*/  ISETP.NE.U32.AND P0, PT, R2, RZ, PT ;  /* 0x000000ff0200720c */ /* 0x001fc80003f05070 */
[----:B------:R-:W-:-:S13]  /*9620*/  ISETP.NE.AND.EX P1, PT, R3, RZ, PT, P0 ;  /* 0x000000ff0300720c */ /* 0x000fda0003f25300 */
[----:B------:R-:W-:Y:S02]  /*9630*/  @P1 LOP3.LUT R18, R18, 0x4, RZ, 0xfc, !PT ;  /* 0x0000000412121812 */ /* 0x000fe400078efcff */
[----:B--2---:R-:W-:Y:S01]  /*9640*/  SHF.R.S32.HI R8, RZ, 0x1f, R0 ;  /* 0x0000001fff087819 */ /* 0x004fe20000011400 */
[----:B------:R1:W-:Y:S01]  /*9650*/  STL [R1+0x8], R0 ;  /* 0x0000080001007387 */ /* 0x0003e20000100800 */
[----:B------:R-:W-:-:S03]  /*9660*/  SEL R17, R0, RZ, !P1 ;  /* 0x000000ff00117207 */ /* 0x000fc60004800000 */
[----:B------:R1:W-:Y:S01]  /*9670*/  STL [R1+0xc], R8 ;  /* 0x00000c0801007387 */ /* 0x0003e20000100800 */
[----:B------:R-:W-:Y:S05]  /*9680*/  BRA.DIV UR4, `(.L_x_221) ;  /* 0x0000004204407947 */ /* 0x000fea000b800000 */
[----:B------:R-:W0:Y:S02]  /*9690*/  S2R R4, SR_TID.X ;  /* 0x0000000000047919 */ /* 0x000e240000002100 */
[----:B0-----:R-:W-:-:S04]  /*96a0*/  SHF.R.U32.HI R4, RZ, 0x5, R4 ;  /* 0x00000005ff047819 */ /* 0x001fc80000011604 */
[----:B------:R-:W-:-:S05]  /*96b0*/  LOP3.LUT R4, R4, 0x3, RZ, 0xc0, !PT ;  /* 0x0000000304047812 */ /* 0x000fca00078ec0ff */
[----:B------:R0:W2:Y:S02]  /*96c0*/  SHFL.IDX PT, R14, R4, RZ, 0x1f ;  /* 0x00001fff040e7589 */ /* 0x0000a400000e0000 */
.L_x_317:
[----:B--2---:R-:W-:Y:S02]  /*96d0*/  ISETP.NE.AND P0, PT, R14, RZ, PT ;  /* 0x000000ff0e00720c */ /* 0x004fe40003f05270 */
[----:B------:R-:W-:Y:S02]  /*96e0*/  PLOP3.LUT P2, PT, PT, PT, PT, 0x8, 0x0 ;  /* 0x000000000000781c */ /* 0x000fe40003f4e170 */
[----:B------:R-:W-:-:S11]  /*96f0*/  LOP3.LUT R18, R18, 0xfffffff7, RZ, 0xc0, !PT ;  /* 0xfffffff712127812 */ /* 0x000fd600078ec0ff */
[----:B------:R-:W-:Y:S01]  /*9700*/  @P2 LOP3.LUT R18, R18, 0x8, RZ, 0xfc, !PT ;  /* 0x0000000812122812 */ /* 0x000fe200078efcff */
[----:B------:R-:W-:Y:S06]  /*9710*/  @P0 BRA `(.L_x_222) ;  /* 0x00000004004c0947 */ /* 0x000fec0003800000 */
[----:B------:R-:W-:-:S03]  /*9720*/  UMOV UR4, 0xffffffff ;  /* 0xffffffff00047882 */ /* 0x000fc60000000000 */
[----:B------:R-:W-:Y:S05]  /*9730*/  BRA.DIV UR4, `(.L_x_223) ;  /* 0x0000004204487947 */ /* 0x000fea000b800000 */
[----:B------:R-:W-:-:S13]  /*9740*/  ELECT P6, URZ, PT ;  /* 0x00000000003f782f */ /* 0x000fda00038c0000 */
.L_x_320:
[----:B------:R-:W-:Y:S05]  /*9750*/  @!P6 BRA `(.L_x_222) ;  /* 0x00000004003ce947 */ /* 0x000fea0003800000 */
[----:B------:R2:W-:Y:S01]  /*9760*/  STL [R1+0x4], R9 ;  /* 0x0000040901007387 */ /* 0x0005e20000100800 */
[----:B------:R-:W-:Y:S05]  /*9770*/  @!P1 BRA `(.L_x_224) ;  /* 0x0000000000489947 */ /* 0x000fea0003800000 */
[----:B------:R-:W3:Y:S01]  /*9780*/  LDC R7, c[0x0][0x43c] ;  /* 0x00010f00ff077b82 */ /* 0x000ee20000000800 */
[----:B------:R-:W-:Y:S01]  /*9790*/  ULDC.64 UR4, c[0x0][0x428] ;  /* 0x00010a0000047ab9 */ /* 0x000fe20000000a00 */
[----:B---3--:R-:W-:-:S13]  /*97a0*/  ISETP.NE.AND P0, PT, R7, 0x1, PT ;  /* 0x000000010700780c */ /* 0x008fda0003f05270 */
[----:B0-----:R-:W0:Y:S02]  /*97b0*/  @P0 LDC.64 R4, c[0x0][0x440] ;  /* 0x00011000ff040b82 */ /* 0x001e240000000a00 */
[----:B0-----:R-:W-:-:S04]  /*97c0*/  @P0 IMAD.HI.U32 R6, R9, R4, RZ ;  /* 0x0000000409060227 */ /* 0x001fc800078e00ff */
[----:B------:R-:W-:Y:S01]  /*97d0*/  IMAD.MOV.U32 R4, RZ, RZ, R9 ;  /* 0x000000ffff047224 */ /* 0x000fe200078e0009 */
[----:B------:R-:W-:-:S05]  /*97e0*/  @P0 SHF.R.U32.HI R4, RZ, R5, R6 ;  /* 0x00000005ff040219 */ /* 0x000fca0000011606 */
[----:B------:R-:W-:-:S04]  /*97f0*/  IMAD.MOV R5, RZ, RZ, -R4 ;  /* 0x000000ffff057224 */ /* 0x000fc800078e0a04 */
[----:B------:R-:W-:Y:S01]  /*9800*/  IMAD R6, R7, R5, R9 ;  /* 0x0000000507067224 */ /* 0x000fe200078e0209 */
[----:B------:R-:W-:-:S04]  /*9810*/  SHF.R.S32.HI R5, RZ, 0x1f, R4 ;  /* 0x0000001fff057819 */ /* 0x000fc80000011404 */
[----:B------:R0:W-:Y:S01]  /*9820*/  STL [R1+0x4], R6 ;  /* 0x0000040601007387 */ /* 0x0001e20000100800 */
[----:B------:R-:W-:-:S03]  /*9830*/  IMAD.WIDE.U32 R4, R0, UR4, R4 ;  /* 0x0000000400047c25 */ /* 0x000fc6000f8e0004 */
[----:B------:R-:W-:Y:S01]  /*9840*/  LEA R2, P0, R4, R2, 0x2 ;  /* 0x0000000204027211 */ /* 0x000fe200078010ff */
[----:B0-----:R-:W-:-:S04]  /*9850*/  IMAD R6, R8, UR4, RZ ;  /* 0x0000000408067c24 */ /* 0x001fc8000f8e02ff */
[----:B-1----:R-:W-:-:S04]  /*9860*/  IMAD R0, R0, UR5, R6 ;  /* 0x0000000500007c24 */ /* 0x002fc8000f8e0206 */
[----:B------:R-:W-:-:S05]  /*9870*/  IMAD.IADD R0, R5, 0x1, R0 ;  /* 0x0000000105007824 */ /* 0x000fca00078e0200 */
[----:B------:R-:W-:-:S05]  /*9880*/  LEA.HI.X R3, R4, R3, R0, 0x2, P0 ;  /* 0x0000000304037211 */ /* 0x000fca00000f1400 */
[----:B------:R3:W5:Y:S02]  /*9890*/  LDG.E R0, desc[UR60][R2.64] ;  /* 0x0000003c02007981 */ /* 0x000764000c1e1900 */
.L_x_224:
[----:B---3--:R-:W3:Y:S01]  /*98a0*/  LDL R3, [R1] ;  /* 0x0000000001037983 */ /* 0x008ee20000100800 */
[----:B------:R-:W-:Y:S02]  /*98b0*/  LEA R2, R19, UR36, 0x3 ;  /* 0x0000002413027c11 */ /* 0x000fe4000f8e18ff */
[----:B---3--:R-:W-:-:S04]  /*98c0*/  SHF.L.U32 R3, R3, 0x1f, RZ ;  /* 0x0000001f03037819 */ /* 0x008fc800000006ff */
[----:B------:R-:W3:Y:S02]  /*98d0*/  SYNCS.PHASECHK.TRANS64.TRYWAIT P0, [R2+URZ+0x34840], R3 ;  /* 0x03484003020075a7 */ /* 0x000ee4000800017f */
[----:B---3--:R-:W-:Y:S05]  /*98e0*/  @!P0 BRA `(.L_x_225) ;  /* 0x0000003c00fc8947 */ /* 0x008fea0003800000 */
.L_x_321:
[----:B0-----:R-:W0:Y:S01]  /*98f0*/  S2R R4, SR_TID.X ;  /* 0x0000000000047919 */ /* 0x001e220000002100 */
[----:B------:R-:W-:-:S04]  /*9900*/  UPRMT UR4, UR37, 0x9910, URZ ;  /* 0x0000991025047896 */ /* 0x000fc8000800003f */
[----:B------:R-:W-:Y:S01]  /*9910*/  UISETP.NE.AND UP0, UPT, UR4, 0x2, UPT ;  /* 0x000000020400788c */ /* 0x000fe2000bf05270 */
[----:B0-----:R-:W-:-:S04]  /*9920*/  LOP3.LUT R4, R4, 0x7f, RZ, 0xc0, !PT ;  /* 0x0000007f04047812 */ /* 0x001fc800078ec0ff */
[----:B------:R-:W-:-:S13]  /*9930*/  ISETP.NE.AND P0, PT, R4, RZ, PT ;  /* 0x000000ff0400720c */ /* 0x000fda0003f05270 */
[----:B---3--:R-:W-:-:S04]  /*9940*/  @!P0 IMAD.MOV.U32 R3, RZ, RZ, 0xc000 ;  /* 0x0000c000ff038424 */ /* 0x008fc800078e00ff */
[----:B------:R0:W-:Y:S01]  /*9950*/  @!P0 SYNCS.ARRIVE.TRANS64 RZ, [R2+URZ+0x34830], R3 ;  /* 0x0348300302ff89a7 */ /* 0x0001e2000800003f */
[----:B------:R-:W-:-:S13]  /*9960*/  PLOP3.LUT P0, PT, PT, PT, UP0, 0x80, 0x0 ;  /* 0x000000000000781c */ /* 0x000fda0003f0f008 */
[----:B0-----:R-:W-:Y:S05]  /*9970*/  @P0 BRA `(.L_x_226) ;  /* 0x0000000000040947 */ /* 0x001fea0003800000 */
[----:B------:R-:W-:Y:S01]  /*9980*/  BPT.TRAP 0x1 ;  /* 0x000000040000795c */ /* 0x000fe20000300000 */
.L_x_226:
[----:B------:R-:W-:-:S13]  /*9990*/  LOP3.LUT P0, RZ, R18, 0x2, RZ, 0xc0, !PT ;  /* 0x0000000212ff7812 */ /* 0x000fda000780c0ff */
[----:B------:R-:W-:Y:S05]  /*99a0*/  @P0 BRA `(.L_x_227) ;  /* 0x0000000000040947 */ /* 0x000fea0003800000 */
[----:B------:R-:W-:Y:S01]  /*99b0*/  BPT.TRAP 0x1 ;  /* 0x000000040000795c */ /* 0x000fe20000300000 */
.L_x_227:
[----:B------:R-:W3:Y:S01]  /*99c0*/  LDL R4, [R1+0x4] ;  /* 0x0000040001047983 */ /* 0x000ee20000100800 */
[----:B------:R-:W-:Y:S01]  /*99d0*/  R2UR UR14, R2 ;  /* 0x00000000020e72ca */ /* 0x000fe200000e0000 */
[----:B------:R-:W-:Y:S01]  /*99e0*/  UIADD3 UR4, UP0, UR38, 0x370, URZ ;  /* 0x0000037026047890 */ /* 0x000fe2000ff1e03f */
[----:B------:R-:W-:Y:S01]  /*99f0*/  R2UR UR12, R16 ;  /* 0x00000000100c72ca */ /* 0x000fe200000e0000 */
[----:B------:R-:W0:Y:S01]  /*9a00*/  S2R R5, SR_CgaCtaId ;  /* 0x0000000000057919 */ /* 0x000e220000008800 */
[----:B-----5:R-:W-:Y:S01]  /*9a10*/  R2UR UR13, R0 ;  /* 0x00000000000d72ca */ /* 0x020fe200000e0000 */
[----:B------:R-:W-:Y:S01]  /*9a20*/  UMOV UR10, URZ ;  /* 0x0000003f000a7c82 */ /* 0x000fe20008000000 */
[----:B------:R-:W-:Y:S01]  /*9a30*/  UMOV UR18, 0x30000 ;  /* 0x0003000000127882 */ /* 0x000fe20000000000 */
[----:B------:R-:W4:Y:S01]  /*9a40*/  S2R R3, SR_CgaCtaId ;  /* 0x0000000000037919 */ /* 0x000f220000008800 */
[----:B------:R-:W-:Y:S01]  /*9a50*/  UMOV UR6, 0x0 ;  /* 0x0000000000067882 */ /* 0x000fe20000000000 */
[----:B------:R-:W-:Y:S01]  /*9a60*/  UMOV UR7, 0x14f00000 ;  /* 0x14f0000000077882 */ /* 0x000fe20000000000 */
[----:B------:R-:W-:Y:S01]  /*9a70*/  UMOV UR16, 0x40 ;  /* 0x0000004000107882 */ /* 0x000fe20000000000 */
[----:B------:R-:W-:Y:S01]  /*9a80*/  PLOP3.LUT P0, PT, PT, PT, PT, 0x80, 0x0 ;  /* 0x000000000000781c */ /* 0x000fe20003f0f070 */
[----:B------:R-:W-:Y:S01]  /*9a90*/  IMAD.MOV.U32 R17, RZ, RZ, R0 ;  /* 0x000000ffff117224 */ /* 0x000fe200078e0000 */
[----:B------:R-:W-:-:S11]  /*9aa0*/  LOP3.LUT R18, R18, 0xfffffff7, RZ, 0xc0, !PT ;  /* 0xfffffff712127812 */ /* 0x000fd600078ec0ff */
[----:B------:R-:W-:Y:S01]  /*9ab0*/  @P0 LOP3.LUT R18, R18, 0x8, RZ, 0xfc, !PT ;  /* 0x0000000812120812 */ /* 0x000fe200078efcff */
[----:B0-----:R-:W-:Y:S02]  /*9ac0*/  IMAD.SHL.U32 R5, R5, 0x1000, RZ ;  /* 0x0000100005057824 */ /* 0x001fe400078e00ff */
[----:B----4-:R-:W-:-:S03]  /*9ad0*/  IMAD.SHL.U32 R3, R3, 0x40, RZ ;  /* 0x0000004003037824 */ /* 0x010fc600078e00ff */
[----:B------:R-:W-:Y:S02]  /*9ae0*/  LOP3.LUT R5, R5, 0x1000, RZ, 0xc0, !PT ;  /* 0x0000100005057812 */ /* 0x000fe400078ec0ff */
[----:B------:R-:W-:-:S03]  /*9af0*/  LOP3.LUT R3, R3, 0x40, RZ, 0xc0, !PT ;  /* 0x0000004003037812 */ /* 0x000fc600078ec0ff */
[----:B------:R-:W-:Y:S01]  /*9b00*/  IMAD R2, R19, 0x6000, R5 ;  /* 0x0000600013027824 */ /* 0x000fe200078e0205 */
[----:B------:R-:W-:-:S04]  /*9b10*/  R2UR UR9, R3 ;  /* 0x00000000030972ca */ /* 0x000fc800000e0000 */
[----:B------:R-:W-:-:S13]  /*9b20*/  R2UR UR5, R2 ;  /* 0x00000000020572ca */ /* 0x000fda00000e0000 */
[----:B------:R-:W-:Y:S02]  /*9b30*/  ULEA UR8, UR5, UR36, 0x1 ;  /* 0x0000002405087291 */ /* 0x000fe4000f8e083f */
[----:B------:R-:W-:Y:S02]  /*9b40*/  UIADD3.X UR5, URZ, UR39, URZ, UP0, !UPT ;  /* 0x000000273f057290 */ /* 0x000fe400087fe43f */
[----:B------:R-:W-:Y:S02]  /*9b50*/  UIADD3 UR15, UR8, 0x20400, URZ ;  /* 0x00020400080f7890 */ /* 0x000fe4000fffe03f */
[----:B------:R-:W-:Y:S01]  /*9b60*/  UIADD3 UR17, UR8, 0x24400, URZ ;  /* 0x0002440008117890 */ /* 0x000fe2000fffe03f */
[----:B---3--:R-:W-:-:S13]  /*9b70*/  R2UR UR11, R4 ;  /* 0x00000000040b72ca */ /* 0x008fda00000e0000 */
[----:B------:R-:W-:Y:S02]  /*9b80*/  ULEA UR11, UR11, UR9, 0x7 ;  /* 0x000000090b0b7291 */ /* 0x000fe4000f8e383f */
[----:B------:R-:W-:Y:S02]  /*9b90*/  UIADD3 UR9, UR14, 0x34830, URZ ;  /* 0x000348300e097890 */ /* 0x000fe4000fffe03f */
[----:B------:R-:W-:-:S07]  /*9ba0*/  UIADD3 UR14, UR8, 0x1c400, URZ ;  /* 0x0001c400080e7890 */ /* 0x000fce000fffe03f */
[----:B------:R-:W-:Y:S01]  /*9bb0*/  UMOV UR8, UR14 ;  /* 0x0000000e00087c82 */ /* 0x000fe20008000000 */
[----:B------:R-:W-:Y:S01]  /*9bc0*/  UMOV UR14, 0x80 ;  /* 0x00000080000e7882 */ /* 0x000fe20000000000 */
[----:B------:R0:W-:Y:S02]  /*9bd0*/  UTMALDG.4D.MULTICAST [UR8], [UR4], UR18, desc[UR6] ;  /* 0x00000608040073b4 */ /* 0x0001e40008019812 */
[----:B0-----:R-:W-:Y:S01]  /*9be0*/  UMOV UR8, UR15 ;  /* 0x0000000f00087c82 */ /* 0x001fe20008000000 */
[----:B------:R-:W-:Y:S02]  /*9bf0*/  UMOV UR10, UR16 ;  /* 0x00000010000a7c82 */ /* 0x000fe40008000000 */
[----:B------:R0:W-:Y:S02]  /*9c00*/  UTMALDG.4D.MULTICAST [UR8], [UR4], UR18, desc[UR6] ;  /* 0x00000608040073b4 */ /* 0x0001e40008019812 */
[----:B0-----:R-:W-:Y:S01]  /*9c10*/  UMOV UR8, UR17 ;  /* 0x0000001100087c82 */ /* 0x001fe20008000000 */
[----:B------:R-:W-:-:S02]  /*9c20*/  UMOV UR10, UR14 ;  /* 0x0000000e000a7c82 */ /* 0x000fc40008000000 */
[----:B------:R3:W-:Y:S02]  /*9c30*/  UTMALDG.4D.MULTICAST [UR8], [UR4], UR18, desc[UR6] ;  /* 0x00000608040073b4 */ /* 0x0007e40008019812 */
[----:B---3--:R-:W-:Y:S01]  /*9c40*/  NOP ;  /* 0x0000000000007918 */ /* 0x008fe20000000000 */
.L_x_222:
        /* <DEDUP_REMOVED lines=10> */
[----:B0-----:R-:W-:Y:S02]  /*9cf0*/  IMAD.U32 R4, RZ, RZ, UR6 ;  /* 0x00000006ff047e24 */ /* 0x001fe4000f8e00ff */
[----:B------:R-:W0:Y:S01]  /*9d00*/  LDC.64 R2, c[0x4][R2] ;  /* 0x0100000002027b82 */ /* 0x000e220000000a00 */
[----:B------:R-:W-:Y:S02]  /*9d10*/  IMAD.U32 R5, RZ, RZ, UR7 ;  /* 0x00000007ff057e24 */ /* 0x000fe4000f8e00ff */
[----:B------:R-:W-:Y:S02]  /*9d20*/  IMAD.U32 R6, RZ, RZ, UR8 ;  /* 0x00000008ff067e24 */ /* 0x000fe4000f8e00ff */
[----:B------:R-:W-:-:S02]  /*9d30*/  IMAD.U32 R7, RZ, RZ, UR9 ;  /* 0x00000009ff077e24 */ /* 0x000fc4000f8e00ff */
[----:B------:R-:W-:Y:S02]  /*9d40*/  IMAD.U32 R10, RZ, RZ, UR4 ;  /* 0x00000004ff0a7e24 */ /* 0x000fe4000f8e00ff */
[----:B------:R-:W-:Y:S02]  /*9d50*/  IMAD.U32 R11, RZ, RZ, UR5 ;  /* 0x00000005ff0b7e24 */ /* 0x000fe4000f8e00ff */
[----:B-1----:R-:W-:Y:S02]  /*9d60*/  IMAD.MOV.U32 R8, RZ, RZ, 0x70 ;  /* 0x00000070ff087424 */ /* 0x002fe400078e00ff */
[----:B------:R-:W-:Y:S02]  /*9d70*/  IMAD.MOV.U32 R12, RZ, RZ, 0x1 ;  /* 0x00000001ff0c7424 */ /* 0x000fe400078e00ff */
[----:B------:R-:W-:-:S07]  /*9d80*/  IMAD.MOV.U32 R13, RZ, RZ, RZ ;  /* 0x000000ffff0d7224 */ /* 0x000fce00078e00ff */
[----:B------:R-:W-:-:S07]  /*9d90*/  LEPC R20, `(.L_x_228) ;  /* 0x000000001014794e */ /* 0x000fce0000000000 */
[----:B0-2---:R-:W-:Y:S05]  /*9da0*/  CALL.ABS.NOINC R2 ;  /* 0x0000000002007343 */ /* 0x005fea0003c00000 */
.L_x_228:
[----:B------:R-:W3:Y:S01]  /*9db0*/  LDL.LU R5, [R1+0x14] ;  /* 0x0000140001057983 */ /* 0x000ee20000300800 */
[----:B-1----:R-:W-:Y:S01]  /*9dc0*/  SHF.R.S32.HI R0, RZ, 0x1f, R16 ;  /* 0x0000001fff007819 */ /* 0x002fe20000011410 */
[----:B------:R-:W-:Y:S01]  /*9dd0*/  ULDC.64 UR4, c[0x0][0x2d8] ;  /* 0x0000b60000047ab9 */ /* 0x000fe20000000a00 */
[----:B------:R-:W1:Y:S01]  /*9de0*/  LDC R8, c[0x0][0x448] ;  /* 0x00011200ff087b82 */ /* 0x000e620000000800 */
[----:B------:R-:W4:Y:S04]  /*9df0*/  LDL.LU R7, [R1+0x1c] ;  /* 0x00001c0001077983 */ /* 0x000f280000300800 */
[----:B0-----:R-:W2:Y:S01]  /*9e00*/  LDL R4, [R1+0x24] ;  /* 0x0000240001047983 */ /* 0x001ea20000100800 */
[----:B------:R-:W-:Y:S02]  /*9e10*/  IMAD R0, R0, UR4, RZ ;  /* 0x0000000400007c24 */ /* 0x000fe4000f8e02ff */
[C---:B------:R-:W-:Y:S01]  /*9e20*/  IMAD.WIDE.U32 R2, R16.reuse, UR4, RZ ;  /* 0x0000000410027c25 */ /* 0x040fe2000f8e00ff */
[----:B------:R-:W0:Y:S03]  /*9e30*/  S2R R10, SR_TID.X ;  /* 0x00000000000a7919 */ /* 0x000e260000002100 */
[----:B------:R-:W-:Y:S01]  /*9e40*/  IMAD R0, R16, UR5, R0 ;  /* 0x0000000510007c24 */ /* 0x000fe2000f8e0200 */
[----:B------:R-:W-:-:S03]  /*9e50*/  ULDC.64 UR4, c[0x0][0x2e0] ;  /* 0x0000b80000047ab9 */ /* 0x000fc60000000a00 */
[----:B------:R-:W-:Y:S01]  /*9e60*/  IMAD.IADD R3, R3, 0x1, R0 ;  /* 0x0000000103037824 */ /* 0x000fe200078e0200 */
[----:B-1----:R-:W-:-:S13]  /*9e70*/  ISETP.NE.AND P0, PT, R8, 0x1, PT ;  /* 0x000000010800780c */ /* 0x002fda0003f05270 */
[----:B------:R-:W1:Y:S01]  /*9e80*/  @P0 LDC R6, c[0x0][0x44c] ;  /* 0x00011300ff060b82 */ /* 0x000e620000000800 */
[----:B0-----:R-:W-:-:S05]  /*9e90*/  IMAD.SHL.U32 R10, R10, 0x8, RZ ;  /* 0x000000080a0a7824 */ /* 0x001fca00078e00ff */
[----:B------:R-:W-:Y:S02]  /*9ea0*/  LOP3.LUT R10, R10, 0x38, RZ, 0xc0, !PT ;  /* 0x000000380a0a7812 */ /* 0x000fe400078ec0ff */
[----:B---3--:R-:W-:Y:S01]  /*9eb0*/  SHF.R.S32.HI R0, RZ, 0x1f, R5 ;  /* 0x0000001fff007819 */ /* 0x008fe20000011405 */
[----:B------:R-:W-:-:S04]  /*9ec0*/  IMAD.WIDE.U32 R2, R5, UR4, R2 ;  /* 0x0000000405027c25 */ /* 0x000fc8000f8e0002 */
[----:B------:R-:W-:Y:S01]  /*9ed0*/  IMAD R0, R0, UR4, RZ ;  /* 0x0000000400007c24 */ /* 0x000fe2000f8e02ff */
[----:B------:R-:W-:-:S03]  /*9ee0*/  ULDC UR4, c[0x0][0xc38] ;  /* 0x00030e0000047ab9 */ /* 0x000fc60000000800 */
[----:B------:R-:W-:Y:S02]  /*9ef0*/  IMAD R0, R5, UR5, R0 ;  /* 0x0000000505007c24 */ /* 0x000fe4000f8e0200 */
[----:B------:R-:W0:Y:S02]  /*9f00*/  S2R R5, SR_TID.X ;  /* 0x0000000000057919 */ /* 0x000e240000002100 */
[----:B------:R-:W-:Y:S02]  /*9f10*/  IMAD.IADD R3, R3, 0x1, R0 ;  /* 0x0000000103037824 */ /* 0x000fe400078e0200 */
[----:B----4-:R-:W-:Y:S02]  /*9f20*/  IMAD.MOV R0, RZ, RZ, -R7 ;  /* 0x000000ffff007224 */ /* 0x010fe400078e0a07 */
[----:B------:R-:W3:Y:S02]  /*9f30*/  @P0 LDC R7, c[0x0][0x450] ;  /* 0x00011400ff070b82 */ /* 0x000ee40000000800 */
[----:B--2---:R-:W-:Y:S01]  /*9f40*/  IMAD R0, R0, UR4, R4 ;  /* 0x0000000400007c24 */ /* 0x004fe2000f8e0204 */
[----:B------:R-:W-:-:S03]  /*9f50*/  ULDC.64 UR4, c[0x0][0x2d0] ;  /* 0x0000b40000047ab9 */ /* 0x000fc60000000a00 */
[----:B------:R-:W-:Y:S01]  /*9f60*/  IMAD.SHL.U32 R4, R0, 0x80, RZ ;  /* 0x0000008000047824 */ /* 0x000fe200078e00ff */
[----:B0-----:R-:W-:-:S04]  /*9f70*/  LOP3.LUT R5, R5, 0x7f, RZ, 0xc0, !PT ;  /* 0x0000007f05057812 */ /* 0x001fc800078ec0ff */
[----:B------:R-:W-:Y:S02]  /*9f80*/  SHF.R.U32.HI R9, RZ, 0x3, R5 ;  /* 0x00000003ff097819 */ /* 0x000fe40000011605 */
[----:B------:R-:W0:Y:S02]  /*9f90*/  S2R R5, SR_TID.X ;  /* 0x0000000000057919 */ /* 0x000e240000002100 */
[----:B0-----:R-:W-:-:S05]  /*9fa0*/  IMAD.SHL.U32 R5, R5, 0x10, RZ ;  /* 0x0000001005057824 */ /* 0x001fca00078e00ff */
[----:B------:R-:W-:Y:S02]  /*9fb0*/  LOP3.LUT R5, R9, 0x70, R5, 0xf8, !PT ;  /* 0x0000007009057812 */ /* 0x000fe400078ef805 */
[----:B------:R-:W0:Y:S02]  /*9fc0*/  S2R R9, SR_TID.X ;  /* 0x0000000000097919 */ /* 0x000e240000002100 */
[----:B------:R-:W-:-:S05]  /*9fd0*/  LOP3.LUT R0, R5, R4, RZ, 0xfc, !PT ;  /* 0x0000000405007212 */ /* 0x000fca00078efcff */
[----:B-1----:R-:W-:-:S04]  /*9fe0*/  @P0 IMAD.HI.U32 R6, R0, R6, RZ ;  /* 0x0000000600060227 */ /* 0x002fc800078e00ff */
[----:B------:R-:W-:Y:S01]  /*9ff0*/  IMAD.MOV.U32 R5, RZ, RZ, R0 ;  /* 0x000000ffff057224 */ /* 0x000fe200078e0000 */
[----:B---3--:R-:W-:-:S05]  /*a000*/  @P0 SHF.R.U32.HI R5, RZ, R7, R6 ;  /* 0x00000007ff050219 */ /* 0x008fca0000011606 */
[----:B------:R-:W-:Y:S02]  /*a010*/  IMAD.MOV R6, RZ, RZ, -R5 ;  /* 0x000000ffff067224 */ /* 0x000fe400078e0a05 */
[----:B------:R-:W-:-:S04]  /*a020*/  IMAD.WIDE.U32 R2, R5, UR4, R2 ;  /* 0x0000000405027c25 */ /* 0x000fc8000f8e0002 */
[----:B------:R-:W-:Y:S01]  /*a030*/  IMAD R0, R8, R6, R0 ;  /* 0x0000000608007224 */ /* 0x000fe200078e0200 */
[----:B------:R-:W-:-:S05]  /*a040*/  SHF.R.S32.HI R6, RZ, 0x1f, R5 ;  /* 0x0000001fff067819 */ /* 0x000fca0000011405 */
[----:B------:R-:W-:Y:S02]  /*a050*/  IMAD R6, R6, UR4, RZ ;  /* 0x0000000406067c24 */ /* 0x000fe4000f8e02ff */
[----:B0-----:R-:W-:Y:S02]  /*a060*/  IMAD.SHL.U32 R9, R9, 0x8, RZ ;  /* 0x0000000809097824 */ /* 0x001fe400078e00ff */
[----:B------:R-:W-:Y:S01]  /*a070*/  IMAD R6, R5, UR5, R6 ;  /* 0x0000000505067c24 */ /* 0x000fe2000f8e0206 */
[----:B------:R-:W-:Y:S01]  /*a080*/  SHF.R.S32.HI R5, RZ, 0x1f, R0 ;  /* 0x0000001fff057819 */ /* 0x000fe20000011400 */
[----:B------:R-:W-:Y:S01]  /*a090*/  ULDC.64 UR4, c[0x0][0x2c8] ;  /* 0x0000b20000047ab9 */ /* 0x000fe20000000a00 */
[----:B------:R-:W-:Y:S01]  /*a0a0*/  LOP3.LUT R9, R9, 0x38, RZ, 0xc0, !PT ;  /* 0x0000003809097812 */ /* 0x000fe200078ec0ff */
[----:B------:R-:W-:Y:S02]  /*a0b0*/  IMAD.IADD R3, R3, 0x1, R6 ;  /* 0x0000000103037824 */ /* 0x000fe400078e0206 */
[----:B------:R-:W-:Y:S01]  /*a0c0*/  IMAD R5, R5, UR4, RZ ;  /* 0x0000000405057c24 */ /* 0x000fe2000f8e02ff */
[C---:B------:R-:W-:Y:S01]  /*a0d0*/  LOP3.LUT R11, R9.reuse, 0x40, RZ, 0xfc, !PT ;  /* 0x00000040090b7812 */ /* 0x040fe200078efcff */
[----:B------:R-:W-:Y:S01]  /*a0e0*/  IMAD.WIDE.U32 R2, R0, UR4, R2 ;  /* 0x0000000400027c25 */ /* 0x000fe2000f8e0002 */
[----:B------:R-:W-:-:S03]  /*a0f0*/  LOP3.LUT R9, R9, 0x80, RZ, 0xfc, !PT ;  /* 0x0000008009097812 */ /* 0x000fc600078efcff */
[----:B------:R-:W-:Y:S01]  /*a100*/  IMAD R5, R0, UR5, R5 ;  /* 0x0000000500057c24 */ /* 0x000fe2000f8e0205 */
[----:B------:R-:W-:Y:S02]  /*a110*/  ULDC.64 UR4, c[0x0][0x280] ;  /* 0x0000a00000047ab9 */ /* 0x000fe40000000a00 */
[----:B------:R-:W-:Y:S01]  /*a120*/  LEA R0, P0, R2, UR4, 0x1 ;  /* 0x0000000402007c11 */ /* 0x000fe2000f8008ff */
[----:B------:R-:W-:Y:S01]  /*a130*/  ULDC UR4, c[0x0][0x2b8] ;  /* 0x0000ae0000047ab9 */ /* 0x000fe20000000800 */
[----:B------:R-:W-:Y:S01]  /*a140*/  IMAD.IADD R3, R3, 0x1, R5 ;  /* 0x0000000103037824 */ /* 0x000fe200078e0205 */
[----:B------:R-:W-:Y:S02]  /*a150*/  ISETP.GE.AND P1, PT, R9, UR4, PT ;  /* 0x0000000409007c0c */ /* 0x000fe4000bf26270 */
[----:B------:R0:W5:Y:S01]  /*a160*/  LDL R9, [R1+0x10] ;  /* 0x0000100001097983 */ /* 0x0001620000100800 */
[----:B------:R-:W-:Y:S02]  /*a170*/  ISETP.GE.AND P3, PT, R10, UR4, PT ;  /* 0x000000040a007c0c */ /* 0x000fe4000bf66270 */
[----:B------:R-:W-:-:S02]  /*a180*/  LEA.HI.X R2, R2, UR5, R3, 0x1, P0 ;  /* 0x0000000502027c11 */ /* 0x000fc400080f0c03 */
[----:B------:R-:W-:Y:S01]  /*a190*/  ISETP.GE.AND P0, PT, R11, UR4, PT ;  /* 0x000000040b007c0c */ /* 0x000fe2000bf06270 */
[----:B------:R-:W-:-:S03]  /*a1a0*/  UMOV UR4, 0xffffffff ;  /* 0xffffffff00047882 */ /* 0x000fc60000000000 */
[----:B0-----:R-:W-:Y:S09]  /*a1b0*/  BRA.DIV UR4, `(.L_x_229) ;  /* 0x0000003604dc7947 */ /* 0x001ff2000b800000 */
[----:B------:R-:W0:Y:S01]  /*a1c0*/  S2R R6, SR_TID.X ;  /* 0x0000000000067919 */ /* 0x000e220000002100 */
[----:B------:R-:W-:Y:S02]  /*a1d0*/  ULDC UR4, c[0x0][0x288] ;  /* 0x0000a20000047ab9 */ /* 0x000fe40000000800 */
[----:B------:R-:W-:Y:S01]  /*a1e0*/  IMAD R3, R8, UR4, RZ ;  /* 0x0000000408037c24 */ /* 0x000fe2000f8e02ff */
[----:B------:R-:W1:Y:S01]  /*a1f0*/  SHFL.IDX PT, R7, R0, RZ, 0x181f ;  /* 0x00181fff00077589 */ /* 0x000e6200000e0000 */
[----:B0-----:R-:W-:-:S04]  /*a200*/  LOP3.LUT R6, R6, 0x7f, RZ, 0xc0, !PT ;  /* 0x0000007f06067812 */ /* 0x001fc800078ec0ff */
[----:B------:R-:W-:Y:S02]  /*a210*/  SHF.R.U32.HI R11, RZ, 0x3, R6 ;  /* 0x00000003ff0b7819 */ /* 0x000fe40000011606 */
[----:B------:R-:W0:Y:S03]  /*a220*/  SHFL.IDX PT, R6, R2, RZ, 0x181f ;  /* 0x00181fff02067589 */ /* 0x000e2600000e0000 */
[----:B------:R-:W-:-:S04]  /*a230*/  IMAD.IADD R4, R11, 0x1, R4 ;  /* 0x000000010b047824 */ /* 0x000fc800078e0204 */
[C---:B------:R-:W-:Y:S01]  /*a240*/  VIADD R5, R4.reuse, 0x10 ;  /* 0x0000001004057836 */ /* 0x040fe20000000000 */
[----:B------:R-:W-:-:S13]  /*a250*/  ISETP.GE.AND P2, PT, R4, R3, PT ;  /* 0x000000030400720c */ /* 0x000fda0003f46270 */
[----:B-1----:R-:W-:-:S05]  /*a260*/  @!P2 LEA R7, P4, R10, R7, 0x1 ;  /* 0x000000070a07a211 */ /* 0x002fca00078808ff */
[----:B0-----:R-:W-:-:S05]  /*a270*/  @!P2 IMAD.X R6, RZ, RZ, R6, P4 ;  /* 0x000000ffff06a224 */ /* 0x001fca00020e0606 */
[----:B------:R-:W-:-:S04]  /*a280*/  @!P2 LOP3.LUT R7, R7, R6, RZ, 0x3c, !PT ;  /* 0x000000060707a212 */ /* 0x000fc800078e3cff */
[----:B------:R-:W-:-:S04]  /*a290*/  @!P2 LOP3.LUT R6, R7, R6, RZ, 0x3c, !PT ;  /* 0x000000060706a212 */ /* 0x000fc800078e3cff */
[----:B------:R-:W-:-:S05]  /*a2a0*/  @!P2 LOP3.LUT R7, R7, R6, RZ, 0x3c, !PT ;  /* 0x000000060707a212 */ /* 0x000fca00078e3cff */
[----:B------:R-:W-:Y:S01]  /*a2b0*/  @!PT LDS RZ, [RZ] ;  /* 0x00000000fffff984 */ /* 0x000fe20000000800 */
[----:B-----5:R-:W-:Y:S04]  /*a2c0*/  @!P2 LDGSTS.E.BYPASS.LTC128B.128 [R9+0x10400], desc[UR60][R6.64], !P3 ;  /* 0x104000000609afae */ /* 0x020fe8000d901d7c */
[----:B------:R-:W-:Y:S04]  /*a2d0*/  @!P2 LDGSTS.E.BYPASS.LTC128B.128 [R9+0x14400], desc[UR60][R6.64+0x80], !P0 ;  /* 0x144000800609afae */ /* 0x000fe8000c101d7c */
[----:B------:R0:W-:Y:S01]  /*a2e0*/  @!P2 LDGSTS.E.BYPASS.LTC128B.128 [R9+0x18400], desc[UR60][R6.64+0x100], !P1 ;  /* 0x184001000609afae */ /* 0x0001e2000c901d7c */
[----:B------:R-:W-:Y:S01]  /*a2f0*/  ISETP.GE.AND P2, PT, R5, R3, PT ;  /* 0x000000030500720c */ /* 0x000fe20003f46270 */
[----:B------:R-:W-:-:S02]  /*a300*/  VIADD R5, R4, 0x20 ;  /* 0x0000002004057836 */ /* 0x000fc40000000000 */
[----:B0-----:R-:W0:Y:S04]  /*a310*/  SHFL.IDX PT, R7, R0, 0x1, 0x181f ;  /* 0x00381f0000077f89 */ /* 0x001e2800000e0000 */
[----:B------:R-:W1:Y:S06]  /*a320*/  SHFL.IDX PT, R6, R2, 0x1, 0x181f ;  /* 0x00381f0002067f89 */ /* 0x000e6c00000e0000 */
[----:B0-----:R-:W-:-:S05]  /*a330*/  @!P2 LEA R7, P4, R10, R7, 0x1 ;  /* 0x000000070a07a211 */ /* 0x001fca00078808ff */
[----:B-1----:R-:W-:-:S05]  /*a340*/  @!P2 IMAD.X R6, RZ, RZ, R6, P4 ;  /* 0x000000ffff06a224 */ /* 0x002fca00020e0606 */
[----:B------:R-:W-:-:S04]  /*a350*/  @!P2 LOP3.LUT R7, R7, R6, RZ, 0x3c, !PT ;  /* 0x000000060707a212 */ /* 0x000fc800078e3cff */
[----:B------:R-:W-:-:S04]  /*a360*/  @!P2 LOP3.LUT R6, R7, R6, RZ, 0x3c, !PT ;  /* 0x000000060706a212 */ /* 0x000fc800078e3cff */
[----:B------:R-:W-:-:S05]  /*a370*/  @!P2 LOP3.LUT R7, R7, R6, RZ, 0x3c, !PT ;  /* 0x000000060707a212 */ /* 0x000fca00078e3cff */
[----:B------:R-:W-:Y:S04]  /*a380*/  @!P2 LDGSTS.E.BYPASS.LTC128B.128 [R9+0x10c00], desc[UR60][R6.64], !P3 ;  /* 0x10c000000609afae */ /* 0x000fe8000d901d7c */
        /* <DEDUP_REMOVED lines=50> */
[----:B------:R-:W-:-:S03]  /*a6b0*/  ISETP.GE.AND P2, PT, R5, R3, PT ;  /* 0x000000030500720c */ /* 0x000fc60003f46270 */
[----:B------:R-:W-:Y:S04]  /*a6c0*/  SHFL.IDX PT, R5, R2, 0x7, 0x181f ;  /* 0x00f81f0002057f89 */ /* 0x000fe800000e0000 */
[----:B0-----:R-:W0:Y:S04]  /*a6d0*/  SHFL.IDX PT, R7, R0, 0x6, 0x181f ;  /* 0x00d81f0000077f89 */ /* 0x001e2800000e0000 */
[----:B------:R-:W1:Y:S04]  /*a6e0*/  SHFL.IDX PT, R6, R2, 0x6, 0x181f ;  /* 0x00d81f0002067f89 */ /* 0x000e6800000e0000 */
[----:B------:R-:W2:Y:S01]  /*a6f0*/  SHFL.IDX PT, R0, R0, 0x7, 0x181f ;  /* 0x00f81f0000007f89 */ /* 0x000ea200000e0000 */
[----:B0-----:R-:W-:-:S05]  /*a700*/  @!P2 LEA R7, P4, R10, R7, 0x1 ;  /* 0x000000070a07a211 */ /* 0x001fca00078808ff */
[----:B-1----:R-:W-:-:S05]  /*a710*/  @!P2 IMAD.X R6, RZ, RZ, R6, P4 ;  /* 0x000000ffff06a224 */ /* 0x002fca00020e0606 */
[----:B------:R-:W-:-:S04]  /*a720*/  @!P2 LOP3.LUT R7, R7, R6, RZ, 0x3c, !PT ;  /* 0x000000060707a212 */ /* 0x000fc800078e3cff */
[----:B------:R-:W-:-:S04]  /*a730*/  @!P2 LOP3.LUT R6, R7, R6, RZ, 0x3c, !PT ;  /* 0x000000060706a212 */ /* 0x000fc800078e3cff */
[----:B------:R-:W-:-:S05]  /*a740*/  @!P2 LOP3.LUT R7, R7, R6, RZ, 0x3c, !PT ;  /* 0x000000060707a212 */ /* 0x000fca00078e3cff */
[----:B------:R1:W-:Y:S04]  /*a750*/  @!P2 LDGSTS.E.BYPASS.LTC128B.128 [R9+0x13400], desc[UR60][R6.64], !P3 ;  /* 0x134000000609afae */ /* 0x0003e8000d901d7c */
[----:B------:R1:W-:Y:S04]  /*a760*/  @!P2 LDGSTS.E.BYPASS.LTC128B.128 [R9+0x17400], desc[UR60][R6.64+0x80], !P0 ;  /* 0x174000800609afae */ /* 0x0003e8000c101d7c */
[----:B--2---:R1:W-:Y:S02]  /*a770*/  @!P2 LDGSTS.E.BYPASS.LTC128B.128 [R9+0x1b400], desc[UR60][R6.64+0x100], !P1 ;  /* 0x1b4001000609afae */ /* 0x0043e4000c901d7c */
.L_x_338:
[----:B------:R-:W-:Y:S01]  /*a780*/  VIADD R4, R4, 0x70 ;  /* 0x0000007004047836 */ /* 0x000fe20000000000 */
[----:B------:R-:W-:Y:S04]  /*a790*/  BSSY B0, `(.L_x_230) ;  /* 0x000000b000007945 */ /* 0x000fe80003800000 */
[----:B------:R-:W-:-:S13]  /*a7a0*/  ISETP.GE.AND P2, PT, R4, R3, PT ;  /* 0x000000030400720c */ /* 0x000fda0003f46270 */
[----:B------:R-:W-:Y:S05]  /*a7b0*/  @P2 BRA `(.L_x_231) ;  /* 0x0000000000202947 */ /* 0x000fea0003800000 */
[----:B------:R-:W-:-:S05]  /*a7c0*/  LEA R2, P2, R10, R0, 0x1 ;  /* 0x000000000a027211 */ /* 0x000fca00078408ff */
[----:B------:R-:W-:-:S05]  /*a7d0*/  IMAD.X R3, RZ, RZ, R5, P2 ;  /* 0x000000ffff037224 */ /* 0x000fca00010e0605 */
[----:B------:R-:W-:Y:S01]  /*a7e0*/  @!PT LDS RZ, [RZ] ;  /* 0x00000000fffff984 */ /* 0x000fe20000000800 */
[----:B------:R-:W-:Y:S01]  /*a7f0*/  @!PT LDS RZ, [RZ] ;  /* 0x00000000fffff984 */ /* 0x000fe20000000800 */
[----:B------:R-:W-:Y:S01]  /*a800*/  @!PT LDS RZ, [RZ] ;  /* 0x00000000fffff984 */ /* 0x000fe20000000800 */
[----:B------:R2:W-:Y:S04]  /*a810*/  LDGSTS.E.BYPASS.LTC128B.128 [R9+0x13c00], desc[UR60][R2.64], !P3 ;  /* 0x13c0000002097fae */ /* 0x0005e8000d901d7c */
[----:B------:R2:W-:Y:S04]  /*a820*/  LDGSTS.E.BYPASS.LTC128B.128 [R9+0x17c00], desc[UR60][R2.64+0x80], !P0 ;  /* 0x17c0008002097fae */ /* 0x0005e8000c101d7c */
[----:B------:R2:W-:Y:S02]  /*a830*/  LDGSTS.E.BYPASS.LTC128B.128 [R9+0x1bc00], desc[UR60][R2.64+0x100], !P1 ;  /* 0x1bc0010002097fae */ /* 0x0005e4000c901d7c */
.L_x_231:
[----:B------:R-:W-:Y:S05]  /*a840*/  BSYNC B0 ;  /* 0x0000000000007941 */ /* 0x000fea0003800000 */
.L_x_230:
[----:B--2---:R-:W2:Y:S01]  /*a850*/  LDL R2, [R1+0x2c] ;  /* 0x00002c0001027983 */ /* 0x004ea20000100800 */
        /* <DEDUP_REMOVED lines=9> */
[----:B------:R-:W3:Y:S01]  /*a8f0*/  SYNCS.PHASECHK.TRANS64.TRYWAIT P0, [UR36+0x34820], R0 ;  /* 0x03482000ff0075a7 */ /* 0x000ee20008000164 */
[----:B--2---:R-:W-:Y:S02]  /*a900*/  ISETP.GE.AND P1, PT, R2, 0x81, PT ;  /* 0x000000810200780c */ /* 0x004fe40003f26270 */
[----:B---3--:R-:W-:Y:S11]  /*a910*/  @!P0 BRA `(.L_x_233) ;  /* 0x0000003800f08947 */ /* 0x008ff60003800000 */
.L_x_339:
[----:B------:R-:W-:Y:S05]  /*a920*/  BSYNC B0 ;  /* 0x0000000000007941 */ /* 0x000fea0003800000 */
.L_x_232:
[----:B------:R-:W-:Y:S05]  /*a930*/  @!P1 BRA `(.L_x_234) ;  /* 0x0000002000e09947 */ /* 0x000fea0003800000 */
[----:B------:R-:W0:Y:S01]  /*a940*/  LDL R2, [R1+0x20] ;  /* 0x0000200001027983 */ /* 0x000e220000100800 */
[----:B--2---:R-:W-:Y:S02]  /*a950*/  IMAD.MOV.U32 R0, RZ, RZ, 0x1 ;  /* 0x00000001ff007424 */ /* 0x004fe400078e00ff */
[----:B01----:R-:W-:-:S05]  /*a960*/  IMAD.MOV R9, RZ, RZ, -R2 ;  /* 0x000000ffff097224 */ /* 0x003fca00078e0a02 */
[----:B------:R-:W-:-:S05]  /*a970*/  VIADDMNMX R9, R9, R0, 0xffffffff, !PT ;  /* 0xffffffff09097446 */ /* 0x000fca0007800100 */
[----:B------:R-:W-:-:S05]  /*a980*/  IMAD.IADD R0, R2, 0x1, R9 ;  /* 0x0000000102007824 */ /* 0x000fca00078e0209 */
[----:B------:R-:W-:-:S04]  /*a990*/  LOP3.LUT R0, R0, 0x1, RZ, 0xc0, !PT ;  /* 0x0000000100007812 */ /* 0x000fc800078ec0ff */
[----:B------:R-:W-:Y:S01]  /*a9a0*/  ISETP.NE.U32.AND P0, PT, R0, 0x1, PT ;  /* 0x000000010000780c */ /* 0x000fe20003f05070 */
[----:B------:R-:W-:-:S12]  /*a9b0*/  VIADD R0, R2, 0xfffffffe ;  /* 0xfffffffe02007836 */ /* 0x000fd80000000000 */
[----:B------:R-:W-:Y:S05]  /*a9c0*/  @P0 BRA `(.L_x_235) ;  /* 0x0000000800e80947 */ /* 0x000fea0003800000 */
[----:B------:R-:W2:Y:S01]  /*a9d0*/  LDL R2, [R1] ;  /* 0x0000000001027983 */ /* 0x000ea20000100800 */
[----:B------:R-:W-:Y:S01]  /*a9e0*/  LOP3.LUT P2, RZ, R18, 0x8, RZ, 0xc0, !PT ;  /* 0x0000000812ff7812 */ /* 0x000fe2000784c0ff */
[----:B------:R-:W-:Y:S01]  /*a9f0*/  VIADD R4, R19, 0x1 ;  /* 0x0000000113047836 */ /* 0x000fe20000000000 */
[----:B------:R-:W-:Y:S04]  /*aa00*/  BSSY B0, `(.L_x_236) ;  /* 0x00000b2000007945 */ /* 0x000fe80003800000 */
[----:B------:R-:W-:-:S04]  /*aa10*/  ISETP.NE.AND P0, PT, R4, 0x2, PT ;  /* 0x000000020400780c */ /* 0x000fc80003f05270 */
[----:B------:R-:W-:Y:S02]  /*aa20*/  SEL R8, RZ, 0x1, P0 ;  /* 0x00000001ff087807 */ /* 0x000fe40000000000 */
[----:B------:R-:W-:Y:S02]  /*aa30*/  SEL R4, R4, RZ, P0 ;  /* 0x000000ff04047207 */ /* 0x000fe40000000000 */
[----:B--2---:R-:W-:Y:S01]  /*aa40*/  LOP3.LUT R8, R2, R8, RZ, 0x3c, !PT ;  /* 0x0000000802087212 */ /* 0x004fe200078e3cff */
[----:B------:R-:W-:Y:S06]  /*aa50*/  @!P2 BRA `(.L_x_237) ;  /* 0x0000000800b0a947 */ /* 0x000fec0003800000 */
[----:B------:R-:W-:Y:S01]  /*aa60*/  LOP3.LUT P2, RZ, R18, 0x4, RZ, 0xc0, !PT ;  /* 0x0000000412ff7812 */ /* 0x000fe2000784c0ff */
[----:B------:R-:W-:-:S12]  /*aa70*/  IMAD.MOV.U32 R6, RZ, RZ, R17 ;  /* 0x000000ffff067224 */ /* 0x000fd800078e0011 */
[----:B------:R-:W-:Y:S05]  /*aa80*/  @!P2 BRA `(.L_x_238) ;  /* 0x000000000050a947 */ /* 0x000fea0003800000 */
[----:B------:R-:W2:Y:S01]  /*aa90*/  LDL R10, [R1+0xc] ;  /* 0x00000c00010a7983 */ /* 0x000ea20000100800 */
[----:B------:R-:W0:Y:S01]  /*aaa0*/  LDC R6, c[0x0][0x43c] ;  /* 0x00010f00ff067b82 */ /* 0x000e220000000800 */
[----:B------:R-:W-:Y:S02]  /*aab0*/  ULDC.64 UR4, c[0x0][0x428] ;  /* 0x00010a0000047ab9 */ /* 0x000fe40000000a00 */
[----:B------:R-:W3:Y:S01]  /*aac0*/  LDL R7, [R1+0x8] ;  /* 0x0000080001077983 */ /* 0x000ee20000100800 */
[----:B0-----:R-:W-:-:S13]  /*aad0*/  ISETP.NE.AND P0, PT, R6, 0x1, PT ;  /* 0x000000010600780c */ /* 0x001fda0003f05270 */
[----:B------:R-:W0:Y:S02]  /*aae0*/  @P0 LDC.64 R2, c[0x0][0x440] ;  /* 0x00011000ff020b82 */ /* 0x000e240000000a00 */
[----:B0-----:R-:W-:-:S04]  /*aaf0*/  @P0 IMAD.HI.U32 R5, R0, R2, RZ ;  /* 0x0000000200050227 */ /* 0x001fc800078e00ff */
[----:B------:R-:W-:Y:S01]  /*ab00*/  IMAD.MOV.U32 R2, RZ, RZ, R0 ;  /* 0x000000ffff027224 */ /* 0x000fe200078e0000 */
[----:B------:R-:W-:-:S05]  /*ab10*/  @P0 SHF.R.U32.HI R2, RZ, R3, R5 ;  /* 0x00000003ff020219 */ /* 0x000fca0000011605 */
[----:B------:R-:W-:-:S04]  /*ab20*/  IMAD.MOV R3, RZ, RZ, -R2 ;  /* 0x000000ffff037224 */ /* 0x000fc800078e0a02 */
[----:B------:R-:W-:Y:S01]  /*ab30*/  IMAD R0, R6, R3, R0 ;  /* 0x0000000306007224 */ /* 0x000fe200078e0200 */
[----:B------:R-:W-:Y:S01]  /*ab40*/  SHF.R.S32.HI R3, RZ, 0x1f, R2 ;  /* 0x0000001fff037819 */ /* 0x000fe20000011402 */
[----:B--2---:R-:W-:-:S04]  /*ab50*/  IMAD R5, R10, UR4, RZ ;  /* 0x000000040a057c24 */ /* 0x004fc8000f8e02ff */
[C---:B---3--:R-:W-:Y:S02]  /*ab60*/  IMAD R5, R7.reuse, UR5, R5 ;  /* 0x0000000507057c24 */ /* 0x048fe4000f8e0205 */
[----:B------:R-:W-:Y:S01]  /*ab70*/  IMAD.WIDE.U32 R2, R7, UR4, R2 ;  /* 0x0000000407027c25 */ /* 0x000fe2000f8e0002 */
[----:B------:R-:W-:-:S03]  /*ab80*/  ULDC.64 UR4, c[0x0][0x418] ;  /* 0x0001060000047ab9 */ /* 0x000fc60000000a00 */
[----:B------:R-:W-:Y:S01]  /*ab90*/  IMAD.IADD R3, R5, 0x1, R3 ;  /* 0x0000000105037824 */ /* 0x000fe200078e0203 */
[----:B------:R-:W-:-:S04]  /*aba0*/  LEA R6, P0, R2, UR4, 0x2 ;  /* 0x0000000402067c11 */ /* 0x000fc8000f8010ff */
[----:B------:R-:W-:-:S05]  /*abb0*/  LEA.HI.X R7, R2, UR5, R3, 0x2, P0 ;  /* 0x0000000502077c11 */ /* 0x000fca00080f1403 */
[----:B------:R0:W5:Y:S04]  /*abc0*/  LDG.E R6, desc[UR60][R6.64] ;  /* 0x0000003c06067981 */ /* 0x000168000c1e1900 */
.L_x_238:
[----:B------:R-:W-:Y:S01]  /*abd0*/  LEA R3, R4, UR36, 0x3 ;  /* 0x0000002404037c11 */ /* 0x000fe2000f8e18ff */
[----:B------:R-:W-:Y:S01]  /*abe0*/  BSSY B1, `(.L_x_239) ;  /* 0x0000004000017945 */ /* 0x000fe20003800000 */
[----:B------:R-:W-:-:S04]  /*abf0*/  SHF.L.U32 R2, R8, 0x1f, RZ ;  /* 0x0000001f08027819 */ /* 0x000fc800000006ff */
[----:B------:R-:W1:Y:S02]  /*ac00*/  SYNCS.PHASECHK.TRANS64.TRYWAIT P0, [R3+URZ+0x34840], R2 ;  /* 0x03484002030075a7 */ /* 0x000e64000800017f */
[----:B-1----:R-:W-:Y:S05]  /*ac10*/  @!P0 BRA `(.L_x_240) ;  /* 0x0000003800488947 */ /* 0x002fea0003800000 */
.L_x_340:
[----:B------:R-:W-:Y:S05]  /*ac20*/  BSYNC B1 ;  /* 0x0000000000017941 */ /* 0x000fea0003800000 */
.L_x_239:
[----:B------:R-:W2:Y:S01]  /*ac30*/  S2R R5, SR_TID.X ;  /* 0x0000000000057919 */ /* 0x000ea20000002100 */
[----:B------:R-:W-:Y:S01]  /*ac40*/  UPRMT UR4, UR37, 0x9910, URZ ;  /* 0x0000991025047896 */ /* 0x000fe2000800003f */
[----:B--2---:R-:W-:-:S04]  /*ac50*/  LOP3.LUT R5, R5, 0x7f, RZ, 0xc0, !PT ;  /* 0x0000007f05057812 */ /* 0x004fc800078ec0ff */
[----:B------:R-:W-:-:S13]  /*ac60*/  ISETP.NE.AND P0, PT, R5, RZ, PT ;  /* 0x000000ff0500720c */ /* 0x000fda0003f05270 */
[----:B-1----:R-:W-:-:S04]  /*ac70*/  @!P0 IMAD.MOV.U32 R2, RZ, RZ, 0xc000 ;  /* 0x0000c000ff028424 */ /* 0x002fc800078e00ff */
[----:B------:R1:W-:Y:S02]  /*ac80*/  @!P0 SYNCS.ARRIVE.TRANS64 RZ, [R3+URZ+0x34830], R2 ;  /* 0x0348300203ff89a7 */ /* 0x0003e4000800003f */
[----:B-1----:R-:W-:-:S05]  /*ac90*/  IMAD.U32 R2, RZ, RZ, UR4 ;  /* 0x00000004ff027e24 */ /* 0x002fca000f8e00ff */
[----:B------:R-:W-:-:S13]  /*aca0*/  ISETP.NE.AND P1, PT, R2, 0x2, PT ;  /* 0x000000020200780c */ /* 0x000fda0003f25270 */
[----:B------:R-:W-:Y:S05]  /*acb0*/  @P1 BRA `(.L_x_241) ;  /* 0x0000000000041947 */ /* 0x000fea0003800000 */
[----:B------:R-:W-:Y:S01]  /*acc0*/  BPT.TRAP 0x1 ;  /* 0x000000040000795c */ /* 0x000fe20000300000 */
.L_x_241:
[----:B------:R-:W-:Y:S01]  /*acd0*/  LOP3.LUT P0, RZ, R18, 0x2, RZ, 0xc0, !PT ;  /* 0x0000000212ff7812 */ /* 0x000fe2000780c0ff */
[----:B------:R-:W-:-:S12]  /*ace0*/  BSSY B1, `(.L_x_242) ;  /* 0x0000003000017945 */ /* 0x000fd80003800000 */
[----:B------:R-:W-:Y:S05]  /*acf0*/  @P0 BRA `(.L_x_243) ;  /* 0x0000000000040947 */ /* 0x000fea0003800000 */
[----:B------:R-:W-:Y:S01]  /*ad00*/  BPT.TRAP 0x1 ;  /* 0x000000040000795c */ /* 0x000fe20000300000 */
.L_x_243:
[----:B------:R-:W-:Y:S05]  /*ad10*/  BSYNC B1 ;  /* 0x0000000000017941 */ /* 0x000fea0003800000 */
.L_x_242:
[----:B------:R-:W1:Y:S01]  /*ad20*/  S2R R2, SR_CgaCtaId ;  /* 0x0000000000027919 */ /* 0x000e620000008800 */
[----:B------:R-:W-:Y:S01]  /*ad30*/  IMAD.MOV.U32 R10, RZ, RZ, RZ ;  /* 0x000000ffff0a7224 */ /* 0x000fe200078e00ff */
[----:B------:R-:W-:Y:S01]  /*ad40*/  UIADD3 UR4, UP0, UR38, 0x370, URZ ;  /* 0x0000037026047890 */ /* 0x000fe2000ff1e03f */
[----:B------:R-:W-:Y:S01]  /*ad50*/  PLOP3.LUT P0, PT, PT, PT, PT, 0x80, 0x0 ;  /* 0x000000000000781c */ /* 0x000fe20003f0f070 */
[----:B------:R-:W-:Y:S01]  /*ad60*/  VIADD R3, R3, 0x34830 ;  /* 0x0003483003037836 */ /* 0x000fe20000000000 */
[----:B------:R-:W-:Y:S01]  /*ad70*/  UMOV UR6, 0x30000 ;  /* 0x0003000000067882 */ /* 0x000fe20000000000 */
[----:B------:R-:W-:Y:S01]  /*ad80*/  R2UR UR10, R10 ;  /* 0x000000000a0a72ca */ /* 0x000fe200000e0000 */
[----:B------:R-:W-:Y:S01]  /*ad90*/  UIADD3.X UR5, URZ, UR39, URZ, UP0, !UPT ;  /* 0x000000273f057290 */ /* 0x000fe200087fe43f */
[----:B------:R-:W-:Y:S01]  /*ada0*/  UMOV UR14, 0x0 ;  /* 0x00000000000e7882 */ /* 0x000fe20000000000 */
[----:B------:R-:W-:Y:S01]  /*adb0*/  UMOV UR15, 0x14f00000 ;  /* 0x14f00000000f7882 */ /* 0x000fe20000000000 */
[----:B-1----:R-:W-:-:S05]  /*adc0*/  IMAD.SHL.U32 R2, R2, 0x1000, RZ ;  /* 0x0000100002027824 */ /* 0x002fca00078e00ff */
[----:B------:R-:W-:-:S05]  /*add0*/  LOP3.LUT R2, R2, 0x1000, RZ, 0xc0, !PT ;  /* 0x0000100002027812 */ /* 0x000fca00078ec0ff */
[----:B------:R-:W-:Y:S02]  /*ade0*/  IMAD R5, R4, 0x6000, R2 ;  /* 0x0000600004057824 */ /* 0x000fe400078e0202 */
[----:B------:R-:W1:Y:S03]  /*adf0*/  S2R R2, SR_CgaCtaId ;  /* 0x0000000000027919 */ /* 0x000e660000008800 */
[----:B------:R-:W-:-:S05]  /*ae00*/  LEA R5, R5, UR36, 0x1 ;  /* 0x0000002405057c11 */ /* 0x000fca000f8e08ff */
[----:B0-----:R-:W-:Y:S02]  /*ae10*/  VIADD R7, R5, 0x1c400 ;  /* 0x0001c40005077836 */ /* 0x001fe40000000000 */
[----:B-1----:R-:W-:-:S05]  /*ae20*/  IMAD.SHL.U32 R2, R2, 0x40, RZ ;  /* 0x0000004002027824 */ /* 0x002fca00078e00ff */
[----:B------:R-:W-:-:S05]  /*ae30*/  LOP3.LUT R2, R2, 0x40, RZ, 0xc0, !PT ;  /* 0x0000004002027812 */ /* 0x000fca00078ec0ff */
[----:B------:R-:W-:-:S07]  /*ae40*/  IMAD R2, R0, 0x80, R2 ;  /* 0x0000008000027824 */ /* 0x000fce00078e0202 */
.L_x_244:
        /* <DEDUP_REMOVED lines=8> */
[----:B------:R0:W-:Y:S02]  /*aed0*/  UTMALDG.4D.MULTICAST [UR8], [UR4], UR6, desc[UR14] ;  /* 0x00000e08040073b4 */ /* 0x0001e40008019806 */
[----:B0-----:R-:W-:Y:S05]  /*aee0*/  @P0 BRA.U.ANY `(.L_x_244) ;  /* 0xfffffffd00d80947 */ /* 0x001fea000393ffff */
[----:B------:R-:W-:Y:S01]  /*aef0*/  IMAD.MOV.U32 R11, RZ, RZ, 0x40 ;  /* 0x00000040ff0b7424 */ /* 0x000fe200078e00ff */
[----:B------:R-:W-:Y:S01]  /*af00*/  PLOP3.LUT P0, PT, PT, PT, PT, 0x80, 0x0 ;  /* 0x000000000000781c */ /* 0x000fe20003f0f070 */
[----:B------:R-:W-:Y:S01]  /*af10*/  VIADD R7, R5, 0x20400 ;  /* 0x0002040005077836 */ /* 0x000fe20000000000 */
[----:B------:R-:W-:Y:S01]  /*af20*/  UMOV UR6, 0x30000 ;  /* 0x0003000000067882 */ /* 0x000fe20000000000 */
[----:B------:R-:W-:Y:S01]  /*af30*/  UMOV UR14, 0x0 ;  /* 0x00000000000e7882 */ /* 0x000fe20000000000 */
[----:B------:R-:W-:Y:S01]  /*af40*/  R2UR UR10, R11 ;  /* 0x000000000b0a72ca */ /* 0x000fe200000e0000 */
[----:B------:R-:W-:-:S14]  /*af50*/  UMOV UR15, 0x14f00000 ;  /* 0x14f00000000f7882 */ /* 0x000fdc0000000000 */
.L_x_245:
        /* <DEDUP_REMOVED lines=10> */
[----:B------:R-:W-:Y:S01]  /*b000*/  PLOP3.LUT P0, PT, PT, PT, PT, 0x80, 0x0 ;  /* 0x000000000000781c */ /* 0x000fe20003f0f070 */
[----:B------:R-:W-:Y:S01]  /*b010*/  VIADD R5, R5, 0x24400 ;  /* 0x0002440005057836 */ /* 0x000fe20000000000 */
[----:B------:R-:W-:Y:S01]  /*b020*/  UMOV UR6, 0x30000 ;  /* 0x0003000000067882 */ /* 0x000fe20000000000 */
[----:B------:R-:W-:Y:S01]  /*b030*/  UMOV UR14, 0x0 ;  /* 0x00000000000e7882 */ /* 0x000fe20000000000 */
[----:B------:R-:W-:Y:S01]  /*b040*/  UMOV UR15, 0x14f00000 ;  /* 0x14f00000000f7882 */ /* 0x000fe20000000000 */
[----:B------:R-:W-:-:S08]  /*b050*/  UMOV UR10, 0x80 ;  /* 0x00000080000a7882 */ /* 0x000fd00000000000 */
.L_x_246:
        /* <DEDUP_REMOVED lines=10> */
[----:B------:R-:W2:Y:S01]  /*b100*/  LDL.LU R7, [R1] ;  /* 0x0000000001077983 */ /* 0x000ea20000300800 */
[----:B------:R-:W-:Y:S01]  /*b110*/  LEA R2, R19, UR36, 0x3 ;  /* 0x0000002413027c11 */ /* 0x000fe2000f8e18ff */
[----:B------:R-:W-:Y:S01]  /*b120*/  BSSY B1, `(.L_x_247) ;  /* 0x0000004000017945 */ /* 0x000fe20003800000 */
[----:B--2---:R-:W-:-:S04]  /*b130*/  SHF.L.U32 R3, R7, 0x1f, RZ ;  /* 0x0000001f07037819 */ /* 0x004fc800000006ff */
[----:B------:R-:W0:Y:S02]  /*b140*/  SYNCS.PHASECHK.TRANS64.TRYWAIT P0, [R2+URZ+0x34860], R3 ;  /* 0x03486003020075a7 */ /* 0x000e24000800017f */
[----:B0-----:R-:W-:Y:S05]  /*b150*/  @!P0 BRA `(.L_x_248) ;  /* 0x00000034000c8947 */ /* 0x001fea0003800000 */
.L_x_341:
[----:B------:R-:W-:Y:S05]  /*b160*/  BSYNC B1 ;  /* 0x0000000000017941 */ /* 0x000fea0003800000 */
.L_x_247:
[----:B------:R-:W1:Y:S02]  /*b170*/  S2R R5, SR_TID.X ;  /* 0x0000000000057919 */ /* 0x000e640000002100 */
[----:B-1----:R-:W-:-:S04]  /*b180*/  LOP3.LUT R5, R5, 0x7f, RZ, 0xc0, !PT ;  /* 0x0000007f05057812 */ /* 0x002fc800078ec0ff */
[----:B------:R-:W-:-:S13]  /*b190*/  ISETP.NE.AND P0, PT, R5, RZ, PT ;  /* 0x000000ff0500720c */ /* 0x000fda0003f05270 */
[----:B0-----:R-:W-:-:S04]  /*b1a0*/  @!P0 IMAD.MOV.U32 R3, RZ, RZ, 0x8000 ;  /* 0x00008000ff038424 */ /* 0x001fc800078e00ff */
[----:B------:R0:W-:Y:S01]  /*b1b0*/  @!P0 SYNCS.ARRIVE.TRANS64 RZ, [R2+URZ+0x34850], R3 ;  /* 0x0348500302ff89a7 */ /* 0x0001e2000800003f */
[----:B------:R-:W-:Y:S05]  /*b1c0*/  @P1 BRA `(.L_x_249) ;  /* 0x0000000000041947 */ /* 0x000fea0003800000 */
[----:B------:R-:W-:Y:S01]  /*b1d0*/  BPT.TRAP 0x1 ;  /* 0x000000040000795c */ /* 0x000fe20000300000 */
.L_x_249:
[----:B------:R-:W-:Y:S01]  /*b1e0*/  LOP3.LUT P0, RZ, R18, 0x2, RZ, 0xc0, !PT ;  /* 0x0000000212ff7812 */ /* 0x000fe2000780c0ff */
[----:B------:R-:W-:-:S12]  /*b1f0*/  BSSY B1, `(.L_x_250) ;  /* 0x0000003000017945 */ /* 0x000fd80003800000 */
[----:B------:R-:W-:Y:S05]  /*b200*/  @P0 BRA `(.L_x_251) ;  /* 0x0000000000040947 */ /* 0x000fea0003800000 */
[----:B------:R-:W-:Y:S01]  /*b210*/  BPT.TRAP 0x1 ;  /* 0x000000040000795c */ /* 0x000fe20000300000 */
.L_x_251:
[----:B------:R-:W-:Y:S05]  /*b220*/  BSYNC B1 ;  /* 0x0000000000017941 */ /* 0x000fea0003800000 */
.L_x_250:
[----:B------:R-:W2:Y:S01]  /*b230*/  LDL.LU R5, [R1+0x4] ;  /* 0x0000040001057983 */ /* 0x000ea20000300800 */
[----:B0-----:R-:W0:Y:S01]  /*b240*/  S2R R3, SR_CgaCtaId ;  /* 0x0000000000037919 */ /* 0x001e220000008800 */
[----:B------:R-:W1:Y:S01]  /*b250*/  S2R R7, SR_CgaCtaId ;  /* 0x0000000000077919 */ /* 0x000e620000008800 */
[----:B------:R-:W-:Y:S01]  /*b260*/  R2UR UR10, R10 ;  /* 0x000000000a0a72ca */ /* 0x000fe200000e0000 */
[----:B------:R-:W-:Y:S01]  /*b270*/  UIADD3 UR4, UP0, UR38, 0x470, URZ ;  /* 0x0000047026047890 */ /* 0x000fe2000ff1e03f */
[----:B------:R-:W-:Y:S01]  /*b280*/  PLOP3.LUT P0, PT, PT, PT, PT, 0x80, 0x0 ;  /* 0x000000000000781c */ /* 0x000fe20003f0f070 */
[----:B------:R-:W-:Y:S01]  /*b290*/  VIADD R2, R2, 0x34850 ;  /* 0x0003485002027836 */ /* 0x000fe20000000000 */
[----:B------:R-:W-:Y:S01]  /*b2a0*/  UMOV UR6, 0x30000 ;  /* 0x0003000000067882 */ /* 0x000fe20000000000 */
[----:B0-----:R-:W-:-:S05]  /*b2b0*/  IMAD.SHL.U32 R3, R3, 0x1000, RZ ;  /* 0x0000100003037824 */ /* 0x001fca00078e00ff */
[----:B------:R-:W-:Y:S01]  /*b2c0*/  LOP3.LUT R3, R3, 0x1000, RZ, 0xc0, !PT ;  /* 0x0000100003037812 */ /* 0x000fe200078ec0ff */
[----:B-1----:R-:W-:-:S04]  /*b2d0*/  IMAD.SHL.U32 R7, R7, 0x40, RZ ;  /* 0x0000004007077824 */ /* 0x002fc800078e00ff */
[----:B------:R-:W-:Y:S01]  /*b2e0*/  IMAD R3, R19, 0x4000, R3 ;  /* 0x0000400013037824 */ /* 0x000fe200078e0203 */
[----:B------:R-:W-:-:S04]  /*b2f0*/  LOP3.LUT R7, R7, 0x40, RZ, 0xc0, !PT ;  /* 0x0000004007077812 */ /* 0x000fc800078ec0ff */
[----:B------:R-:W-:Y:S01]  /*b300*/  LEA R3, R3, UR36, 0x1 ;  /* 0x0000002403037c11 */ /* 0x000fe2000f8e08ff */
[----:B------:R-:W-:Y:S01]  /*b310*/  UIADD3.X UR5, URZ, UR39, URZ, UP0, !UPT ;  /* 0x000000273f057290 */ /* 0x000fe200087fe43f */
[----:B------:R-:W-:Y:S01]  /*b320*/  UMOV UR14, 0x0 ;  /* 0x00000000000e7882 */ /* 0x000fe20000000000 */
[----:B------:R-:W-:Y:S01]  /*b330*/  UMOV UR15, 0x14f00000 ;  /* 0x14f00000000f7882 */ /* 0x000fe20000000000 */
[----:B--2---:R-:W-:Y:S02]  /*b340*/  IMAD R5, R5, 0x80, R7 ;  /* 0x0000008005057824 */ /* 0x004fe400078e0207 */
[----:B------:R-:W-:-:S07]  /*b350*/  VIADD R7, R3, 0x400 ;  /* 0x0000040003077836 */ /* 0x000fce0000000000 */
.L_x_252:
        /* <DEDUP_REMOVED lines=10> */
[----:B------:R-:W-:Y:S01]  /*b400*/  R2UR UR10, R11 ;  /* 0x000000000b0a72ca */ /* 0x000fe200000e0000 */
[----:B------:R-:W-:Y:S01]  /*b410*/  VIADD R3, R3, 0x4400 ;  /* 0x0000440003037836 */ /* 0x000fe20000000000 */
[----:B------:R-:W-:Y:S01]  /*b420*/  PLOP3.LUT P0, PT, PT, PT, PT, 0x80, 0x0 ;  /* 0x000000000000781c */ /* 0x000fe20003f0f070 */
[----:B------:R-:W-:Y:S01]  /*b430*/  UMOV UR6, 0x30000 ;  /* 0x0003000000067882 */ /* 0x000fe20000000000 */
[----:B------:R-:W-:Y:S01]  /*b440*/  UMOV UR14, 0x0 ;  /* 0x00000000000e7882 */ /* 0x000fe20000000000 */
[----:B------:R-:W-:-:S10]  /*b450*/  UMOV UR15, 0x14f00000 ;  /* 0x14f00000000f7882 */ /* 0x000fd40000000000 */
.L_x_253:
        /* <DEDUP_REMOVED lines=10> */
[----:B------:R0:W-:Y:S01]  /*b500*/  STL [R1+0x4], R0 ;  /* 0x0000040001007387 */ /* 0x0001e20000100800 */
[----:B------:R-:W-:-:S07]  /*b510*/  IMAD.MOV.U32 R17, RZ, RZ, R6 ;  /* 0x000000ffff117224 */ /* 0x000fce00078e0006 */
.L_x_237:
[----:B------:R-:W-:Y:S05]  /*b520*/  BSYNC B0 ;  /* 0x0000000000007941 */ /* 0x000fea0003800000 */
.L_x_236:
[----:B0-----:R-:W2:Y:S01]  /*b530*/  LDL.LU R0, [R1+0x20] ;  /* 0x0000200001007983 */ /* 0x001ea20000300800 */
[----:B------:R-:W-:-:S03]  /*b540*/  IMAD.MOV.U32 R19, RZ, RZ, R4 ;  /* 0x000000ffff137224 */ /* 0x000fc600078e0004 */
[----:B------:R0:W-:Y:S02]  /*b550*/  STL [R1], R8 ;  /* 0x0000000801007387 */ /* 0x0001e40000100800 */
[----:B0-2---:R-:W-:-:S07]  /*b560*/  VIADD R0, R0, 0xfffffffd ;  /* 0xfffffffd00007836 */ /* 0x005fce0000000000 */
.L_x_235:
[----:B------:R-:W2:Y:S01]  /*b570*/  LDL.LU R2, [R1+0x18] ;  /* 0x0000180001027983 */ /* 0x000ea20000300800 */
[----:B------:R-:W-:Y:S01]  /*b580*/  IMAD.MOV R9, RZ, RZ, -R9 ;  /* 0x000000ffff097224 */ /* 0x000fe200078e0a09 */
[----:B------:R-:W-:Y:S04]  /*b590*/  BSSY B0, `(.L_x_234) ;  /* 0x0000172000007945 */ /* 0x000fe80003800000 */
[----:B--2---:R-:W-:-:S13]  /*b5a0*/  ISETP.NE.AND P0, PT, R2, R9, PT ;  /* 0x000000090200720c */ /* 0x004fda0003f05270 */
[----:B------:R-:W-:Y:S05]  /*b5b0*/  @!P0 BRA `(.L_x_254) ;  /* 0x0000001400bc8947 */ /* 0x000fea0003800000 */
[----:B------:R-:W-:-:S07]  /*b5c0*/  IMAD.MOV.U32 R6, RZ, RZ, R17 ;  /* 0x000000ffff067224 */ /* 0x000fce00078e0011 */
.L_x_291:
[----:B--2---:R-:W2:Y:S01]  /*b5d0*/  LDL R2, [R1] ;  /* 0x0000000001027983 */ /* 0x004ea20000100800 */
[----:B------:R-:W-:Y:S01]  /*b5e0*/  LOP3.LUT P1, RZ, R18, 0x8, RZ, 0xc0, !PT ;  /* 0x0000000812ff7812 */ /* 0x000fe2000782c0ff */
[----:B------:R-:W-:Y:S01]  /*b5f0*/  VIADD R4, R19, 0x1 ;  /* 0x0000000113047836 */ /* 0x000fe20000000000 */
[----:B------:R-:W-:Y:S04]  /*b600*/  BSSY B1, `(.L_x_255) ;  /* 0x00000b2000017945 */ /* 0x000fe80003800000 */
[----:B------:R-:W-:-:S04]  /*b610*/  ISETP.NE.AND P0, PT, R4, 0x2, PT ;  /* 0x000000020400780c */ /* 0x000fc80003f05270 */
[----:B------:R-:W-:Y:S02]  /*b620*/  SEL R5, RZ, 0x1, P0 ;  /* 0x00000001ff057807 */ /* 0x000fe40000000000 */
[----:B------:R-:W-:Y:S02]  /*b630*/  SEL R4, R4, RZ, P0 ;  /* 0x000000ff04047207 */ /* 0x000fe40000000000 */
[----:B--2---:R-:W-:Y:S01]  /*b640*/  LOP3.LUT R5, R2, R5, RZ, 0x3c, !PT ;  /* 0x0000000502057212 */ /* 0x004fe200078e3cff */
[----:B01----:R-:W-:Y:S06]  /*b650*/  @!P1 BRA `(.L_x_256) ;  /* 0x0000000800b09947 */ /* 0x003fec0003800000 */
        /* <DEDUP_REMOVED lines=23> */
.L_x_257:
[----:B------:R-:W-:Y:S01]  /*b7d0*/  LEA R3, R4, UR36, 0x3 ;  /* 0x0000002404037c11 */ /* 0x000fe2000f8e18ff */
[----:B------:R-:W-:Y:S01]  /*b7e0*/  BSSY B2, `(.L_x_258) ;  /* 0x0000004000027945 */ /* 0x000fe20003800000 */
[----:B------:R-:W-:-:S04]  /*b7f0*/  SHF.L.U32 R2, R5, 0x1f, RZ ;  /* 0x0000001f05027819 */ /* 0x000fc800000006ff */
[----:B------:R-:W1:Y:S02]  /*b800*/  SYNCS.PHASECHK.TRANS64.TRYWAIT P0, [R3+URZ+0x34840], R2 ;  /* 0x03484002030075a7 */ /* 0x000e64000800017f */
[----:B-1----:R-:W-:Y:S05]  /*b810*/  @!P0 BRA `(.L_x_259) ;  /* 0x0000002c00708947 */ /* 0x002fea0003800000 */
.L_x_342:
[----:B------:R-:W-:Y:S05]  /*b820*/  BSYNC B2 ;  /* 0x0000000000027941 */ /* 0x000fea0003800000 */
.L_x_258:
[----:B0-----:R-:W0:Y:S01]  /*b830*/  S2R R7, SR_TID.X ;  /* 0x0000000000077919 */ /* 0x001e220000002100 */
[----:B------:R-:W-:Y:S01]  /*b840*/  UPRMT UR4, UR37, 0x9910, URZ ;  /* 0x0000991025047896 */ /* 0x000fe2000800003f */
[----:B0-----:R-:W-:-:S04]  /*b850*/  LOP3.LUT R7, R7, 0x7f, RZ, 0xc0, !PT ;  /* 0x0000007f07077812 */ /* 0x001fc800078ec0ff */
[----:B------:R-:W-:-:S13]  /*b860*/  ISETP.NE.AND P0, PT, R7, RZ, PT ;  /* 0x000000ff0700720c */ /* 0x000fda0003f05270 */
[----:B-1----:R-:W-:-:S04]  /*b870*/  @!P0 IMAD.MOV.U32 R2, RZ, RZ, 0xc000 ;  /* 0x0000c000ff028424 */ /* 0x002fc800078e00ff */
[----:B------:R0:W-:Y:S02]  /*b880*/  @!P0 SYNCS.ARRIVE.TRANS64 RZ, [R3+URZ+0x34830], R2 ;  /* 0x0348300203ff89a7 */ /* 0x0001e4000800003f */
[----:B0-----:R-:W-:-:S05]  /*b890*/  IMAD.U32 R2, RZ, RZ, UR4 ;  /* 0x00000004ff027e24 */ /* 0x001fca000f8e00ff */
[----:B------:R-:W-:-:S13]  /*b8a0*/  ISETP.NE.AND P1, PT, R2, 0x2, PT ;  /* 0x000000020200780c */ /* 0x000fda0003f25270 */
[----:B------:R-:W-:Y:S05]  /*b8b0*/  @P1 BRA `(.L_x_260) ;  /* 0x0000000000041947 */ /* 0x000fea0003800000 */
[----:B------:R-:W-:Y:S01]  /*b8c0*/  BPT.TRAP 0x1 ;  /* 0x000000040000795c */ /* 0x000fe20000300000 */
.L_x_260:
[----:B------:R-:W-:Y:S01]  /*b8d0*/  LOP3.LUT P0, RZ, R18, 0x2, RZ, 0xc0, !PT ;  /* 0x0000000212ff7812 */ /* 0x000fe2000780c0ff */
[----:B------:R-:W-:-:S12]  /*b8e0*/  BSSY B2, `(.L_x_261) ;  /* 0x0000003000027945 */ /* 0x000fd80003800000 */
[----:B------:R-:W-:Y:S05]  /*b8f0*/  @P0 BRA `(.L_x_262) ;  /* 0x0000000000040947 */ /* 0x000fea0003800000 */
[----:B------:R-:W-:Y:S01]  /*b900*/  BPT.TRAP 0x1 ;  /* 0x000000040000795c */ /* 0x000fe20000300000 */
.L_x_262:
[----:B------:R-:W-:Y:S05]  /*b910*/  BSYNC B2 ;  /* 0x0000000000027941 */ /* 0x000fea0003800000 */
.L_x_261:
[----:B------:R-:W0:Y:S01]  /*b920*/  S2R R2, SR_CgaCtaId ;  /* 0x0000000000027919 */ /* 0x000e220000008800 */
        /* <DEDUP_REMOVED lines=9> */
[----:B0-----:R-:W-:-:S05]  /*b9c0*/  IMAD.SHL.U32 R2, R2, 0x1000, RZ ;  /* 0x0000100002027824 */ /* 0x001fca00078e00ff */
[----:B------:R-:W-:-:S05]  /*b9d0*/  LOP3.LUT R2, R2, 0x1000, RZ, 0xc0, !PT ;  /* 0x0000100002027812 */ /* 0x000fca00078ec0ff */
[----:B------:R-:W-:Y:S02]  /*b9e0*/  IMAD R7, R4, 0x6000, R2 ;  /* 0x0000600004077824 */ /* 0x000fe400078e0202 */
[----:B------:R-:W0:Y:S03]  /*b9f0*/  S2R R2, SR_CgaCtaId ;  /* 0x0000000000027919 */ /* 0x000e260000008800 */
[----:B------:R-:W-:-:S05]  /*ba00*/  LEA R7, R7, UR36, 0x1 ;  /* 0x0000002407077c11 */ /* 0x000fca000f8e08ff */
[----:B------:R-:W-:Y:S02]  /*ba10*/  VIADD R9, R7, 0x1c400 ;  /* 0x0001c40007097836 */ /* 0x000fe40000000000 */
[----:B0-----:R-:W-:-:S05]  /*ba20*/  IMAD.SHL.U32 R2, R2, 0x40, RZ ;  /* 0x0000004002027824 */ /* 0x001fca00078e00ff */
[----:B------:R-:W-:-:S05]  /*ba30*/  LOP3.LUT R2, R2, 0x40, RZ, 0xc0, !PT ;  /* 0x0000004002027812 */ /* 0x000fca00078ec0ff */
[----:B------:R-:W-:-:S07]  /*ba40*/  IMAD R2, R8, 0x80, R2 ;  /* 0x0000008008027824 */ /* 0x000fce00078e0202 */
.L_x_263:
        /* <DEDUP_REMOVED lines=17> */
.L_x_264:
        /* <DEDUP_REMOVED lines=16> */
.L_x_265:
        /* <DEDUP_REMOVED lines=16> */
.L_x_343:
[----:B------:R-:W-:Y:S05]  /*bd60*/  BSYNC B2 ;  /* 0x0000000000027941 */ /* 0x000fea0003800000 */
.L_x_266:
[----:B------:R-:W1:Y:S02]  /*bd70*/  S2R R7, SR_TID.X ;  /* 0x0000000000077919 */ /* 0x000e640000002100 */
[----:B-1----:R-:W-:-:S04]  /*bd80*/  LOP3.LUT R7, R7, 0x7f, RZ, 0xc0, !PT ;  /* 0x0000007f07077812 */ /* 0x002fc800078ec0ff */
[----:B------:R-:W-:-:S13]  /*bd90*/  ISETP.NE.AND P0, PT, R7, RZ, PT ;  /* 0x000000ff0700720c */ /* 0x000fda0003f05270 */
[----:B0-----:R-:W-:-:S04]  /*bda0*/  @!P0 IMAD.MOV.U32 R3, RZ, RZ, 0x8000 ;  /* 0x00008000ff038424 */ /* 0x001fc800078e00ff */
[----:B------:R0:W-:Y:S01]  /*bdb0*/  @!P0 SYNCS.ARRIVE.TRANS64 RZ, [R2+URZ+0x34850], R3 ;  /* 0x0348500302ff89a7 */ /* 0x0001e2000800003f */
[----:B------:R-:W-:Y:S05]  /*bdc0*/  @P1 BRA `(.L_x_268) ;  /* 0x0000000000041947 */ /* 0x000fea0003800000 */
[----:B------:R-:W-:Y:S01]  /*bdd0*/  BPT.TRAP 0x1 ;  /* 0x000000040000795c */ /* 0x000fe20000300000 */
.L_x_268:
[----:B------:R-:W-:Y:S01]  /*bde0*/  LOP3.LUT P0, RZ, R18, 0x2, RZ, 0xc0, !PT ;  /* 0x0000000212ff7812 */ /* 0x000fe2000780c0ff */
[----:B------:R-:W-:-:S12]  /*bdf0*/  BSSY B2, `(.L_x_269) ;  /* 0x0000003000027945 */ /* 0x000fd80003800000 */
[----:B------:R-:W-:Y:S05]  /*be00*/  @P0 BRA `(.L_x_270) ;  /* 0x0000000000040947 */ /* 0x000fea0003800000 */
[----:B------:R-:W-:Y:S01]  /*be10*/  BPT.TRAP 0x1 ;  /* 0x000000040000795c */ /* 0x000fe20000300000 */
.L_x_270:
[----:B------:R-:W-:Y:S05]  /*be20*/  BSYNC B2 ;  /* 0x0000000000027941 */ /* 0x000fea0003800000 */
.L_x_269:
        /* <DEDUP_REMOVED lines=19> */
.L_x_271:
        /* <DEDUP_REMOVED lines=16> */
.L_x_272:
        /* <DEDUP_REMOVED lines=12> */
.L_x_256:
[----:B------:R-:W-:Y:S05]  /*c120*/  BSYNC B1 ;  /* 0x0000000000017941 */ /* 0x000fea0003800000 */
.L_x_255:
[----:B------:R-:W-:Y:S01]  /*c130*/  VIADD R19, R4, 0x1 ;  /* 0x0000000104137836 */ /* 0x000fe20000000000 */
[----:B------:R-:W-:Y:S01]  /*c140*/  LOP3.LUT P1, RZ, R18, 0x8, RZ, 0xc0, !PT ;  /* 0x0000000812ff7812 */ /* 0x000fe2000782c0ff */
[----:B------:R-:W-:Y:S03]  /*c150*/  BSSY B1, `(.L_x_273) ;  /* 0x00000b2000017945 */ /* 0x000fe60003800000 */
[----:B------:R-:W-:-:S04]  /*c160*/  ISETP.NE.AND P0, PT, R19, 0x2, PT ;  /* 0x000000021300780c */ /* 0x000fc80003f05270 */
[----:B------:R-:W-:Y:S02]  /*c170*/  SEL R2, RZ, 0x1, P0 ;  /* 0x00000001ff027807 */ /* 0x000fe40000000000 */
[----:B------:R-:W-:Y:S02]  /*c180*/  SEL R19, R19, RZ, P0 ;  /* 0x000000ff13137207 */ /* 0x000fe40000000000 */
[----:B------:R-:W-:-:S05]  /*c190*/  LOP3.LUT R9, R5, R2, RZ, 0x3c, !PT ;  /* 0x0000000205097212 */ /* 0x000fca00078e3cff */
[----:B------:R1:W-:Y:S01]  /*c1a0*/  STL [R1], R9 ;  /* 0x0000000901007387 */ /* 0x0003e20000100800 */
[----:B------:R-:W-:Y:S05]  /*c1b0*/  @!P1 BRA `(.L_x_274) ;  /* 0x0000000800ac9947 */ /* 0x000fea0003800000 */
[----:B------:R-:W-:Y:S01]  /*c1c0*/  LOP3.LUT P1, RZ, R18, 0x4, RZ, 0xc0, !PT ;  /* 0x0000000412ff7812 */ /* 0x000fe2000782c0ff */
[----:B0-----:R-:W-:-:S12]  /*c1d0*/  VIADD R8, R0, 0xffffffff ;  /* 0xffffffff00087836 */ /* 0x001fd80000000000 */
        /* <DEDUP_REMOVED lines=21> */
.L_x_275:
[----:B------:R-:W-:Y:S01]  /*c330*/  LEA R3, R19, UR36, 0x3 ;  /* 0x0000002413037c11 */ /* 0x000fe2000f8e18ff */
[----:B------:R-:W-:Y:S01]  /*c340*/  BSSY B2, `(.L_x_276) ;  /* 0x0000004000027945 */ /* 0x000fe20003800000 */
[----:B------:R-:W-:-:S04]  /*c350*/  SHF.L.U32 R2, R9, 0x1f, RZ ;  /* 0x0000001f09027819 */ /* 0x000fc800000006ff */
[----:B------:R-:W2:Y:S02]  /*c360*/  SYNCS.PHASECHK.TRANS64.TRYWAIT P0, [R3+URZ+0x34840], R2 ;  /* 0x03484002030075a7 */ /* 0x000ea4000800017f */
[----:B--2---:R-:W-:Y:S05]  /*c370*/  @!P0 BRA `(.L_x_277) ;  /* 0x0000002000c08947 */ /* 0x004fea0003800000 */
.L_x_344:
[----:B------:R-:W-:Y:S05]  /*c380*/  BSYNC B2 ;  /* 0x0000000000027941 */ /* 0x000fea0003800000 */
.L_x_276:
[----:B0-----:R-:W0:Y:S01]  /*c390*/  S2R R7, SR_TID.X ;  /* 0x0000000000077919 */ /* 0x001e220000002100 */
[----:B------:R-:W-:Y:S01]  /*c3a0*/  UPRMT UR4, UR37, 0x9910, URZ ;  /* 0x0000991025047896 */ /* 0x000fe2000800003f */
[----:B0-----:R-:W-:-:S04]  /*c3b0*/  LOP3.LUT R7, R7, 0x7f, RZ, 0xc0, !PT ;  /* 0x0000007f07077812 */ /* 0x001fc800078ec0ff */
[----:B------:R-:W-:-:S13]  /*c3c0*/  ISETP.NE.AND P0, PT, R7, RZ, PT ;  /* 0x000000ff0700720c */ /* 0x000fda0003f05270 */
[----:B--2---:R-:W-:-:S04]  /*c3d0*/  @!P0 IMAD.MOV.U32 R2, RZ, RZ, 0xc000 ;  /* 0x0000c000ff028424 */ /* 0x004fc800078e00ff */
[----:B------:R0:W-:Y:S02]  /*c3e0*/  @!P0 SYNCS.ARRIVE.TRANS64 RZ, [R3+URZ+0x34830], R2 ;  /* 0x0348300203ff89a7 */ /* 0x0001e4000800003f */
[----:B0-----:R-:W-:-:S05]  /*c3f0*/  IMAD.U32 R2, RZ, RZ, UR4 ;  /* 0x00000004ff027e24 */ /* 0x001fca000f8e00ff */
[----:B------:R-:W-:-:S13]  /*c400*/  ISETP.NE.AND P1, PT, R2, 0x2, PT ;  /* 0x000000020200780c */ /* 0x000fda0003f25270 */
[----:B------:R-:W-:Y:S05]  /*c410*/  @P1 BRA `(.L_x_278) ;  /* 0x0000000000041947 */ /* 0x000fea0003800000 */
[----:B------:R-:W-:Y:S01]  /*c420*/  BPT.TRAP 0x1 ;  /* 0x000000040000795c */ /* 0x000fe20000300000 */
.L_x_278:
[----:B------:R-:W-:Y:S01]  /*c430*/  LOP3.LUT P0, RZ, R18, 0x2, RZ, 0xc0, !PT ;  /* 0x0000000212ff7812 */ /* 0x000fe2000780c0ff */
[----:B------:R-:W-:-:S12]  /*c440*/  BSSY B2, `(.L_x_279) ;  /* 0x0000003000027945 */ /* 0x000fd80003800000 */
[----:B------:R-:W-:Y:S05]  /*c450*/  @P0 BRA `(.L_x_280) ;  /* 0x0000000000040947 */ /* 0x000fea0003800000 */
[----:B------:R-:W-:Y:S01]  /*c460*/  BPT.TRAP 0x1 ;  /* 0x000000040000795c */ /* 0x000fe20000300000 */
.L_x_280:
[----:B------:R-:W-:Y:S05]  /*c470*/  BSYNC B2 ;  /* 0x0000000000027941 */ /* 0x000fea0003800000 */
.L_x_279:
        /* <DEDUP_REMOVED lines=15> */
[----:B-1----:R-:W-:Y:S02]  /*c570*/  VIADD R9, R7, 0x1c400 ;  /* 0x0001c40007097836 */ /* 0x002fe40000000000 */
[----:B0-----:R-:W-:-:S05]  /*c580*/  IMAD.SHL.U32 R2, R2, 0x40, RZ ;  /* 0x0000004002027824 */ /* 0x001fca00078e00ff */
[----:B------:R-:W-:-:S05]  /*c590*/  LOP3.LUT R2, R2, 0x40, RZ, 0xc0, !PT ;  /* 0x0000004002027812 */ /* 0x000fca00078ec0ff */
[----:B------:R-:W-:-:S07]  /*c5a0*/  IMAD R2, R8, 0x80, R2 ;  /* 0x0000008008027824 */ /* 0x000fce00078e0202 */
.L_x_281:
        /* <DEDUP_REMOVED lines=17> */
.L_x_282:
        /* <DEDUP_REMOVED lines=16> */
.L_x_283:
        /* <DEDUP_REMOVED lines=10> */
[----:B------:R-:W-:Y:S01]  /*c860*/  SHF.L.U32 R5, R5, 0x1f, RZ ;  /* 0x0000001f05057819 */ /* 0x000fe200000006ff */
[----:B------:R-:W-:Y:S01]  /*c870*/  BSSY B2, `(.L_x_284) ;  /* 0x0000004000027945 */ /* 0x000fe20003800000 */
[----:B------:R-:W-:-:S04]  /*c880*/  LEA R2, R4, UR36, 0x3 ;  /* 0x0000002404027c11 */ /* 0x000fc8000f8e18ff */
[----:B------:R-:W0:Y:S02]  /*c890*/  SYNCS.PHASECHK.TRANS64.TRYWAIT P0, [R2+URZ+0x34860], R5 ;  /* 0x03486005020075a7 */ /* 0x000e24000800017f */
[----:B0-----:R-:W-:Y:S05]  /*c8a0*/  @!P0 BRA `(.L_x_285) ;  /* 0x0000001c00888947 */ /* 0x001fea0003800000 */
.L_x_345:
[----:B------:R-:W-:Y:S05]  /*c8b0*/  BSYNC B2 ;  /* 0x0000000000027941 */ /* 0x000fea0003800000 */
.L_x_284:
[----:B------:R-:W1:Y:S02]  /*c8c0*/  S2R R3, SR_TID.X ;  /* 0x0000000000037919 */ /* 0x000e640000002100 */
[----:B-1----:R-:W-:-:S04]  /*c8d0*/  LOP3.LUT R3, R3, 0x7f, RZ, 0xc0, !PT ;  /* 0x0000007f03037812 */ /* 0x002fc800078ec0ff */
[----:B------:R-:W-:-:S13]  /*c8e0*/  ISETP.NE.AND P0, PT, R3, RZ, PT ;  /* 0x000000ff0300720c */ /* 0x000fda0003f05270 */
[----:B------:R-:W-:-:S04]  /*c8f0*/  @!P0 IMAD.MOV.U32 R3, RZ, RZ, 0x8000 ;  /* 0x00008000ff038424 */ /* 0x000fc800078e00ff */
[----:B------:R1:W-:Y:S01]  /*c900*/  @!P0 SYNCS.ARRIVE.TRANS64 RZ, [R2+URZ+0x34850], R3 ;  /* 0x0348500302ff89a7 */ /* 0x0003e2000800003f */
[----:B------:R-:W-:Y:S05]  /*c910*/  @P1 BRA `(.L_x_286) ;  /* 0x0000000000041947 */ /* 0x000fea0003800000 */
[----:B------:R-:W-:Y:S01]  /*c920*/  BPT.TRAP 0x1 ;  /* 0x000000040000795c */ /* 0x000fe20000300000 */
.L_x_286:
[----:B------:R-:W-:Y:S01]  /*c930*/  LOP3.LUT P0, RZ, R18, 0x2, RZ, 0xc0, !PT ;  /* 0x0000000212ff7812 */ /* 0x000fe2000780c0ff */
[----:B------:R-:W-:-:S12]  /*c940*/  BSSY B2, `(.L_x_287) ;  /* 0x0000003000027945 */ /* 0x000fd80003800000 */
[----:B------:R-:W-:Y:S05]  /*c950*/  @P0 BRA `(.L_x_288) ;  /* 0x0000000000040947 */ /* 0x000fea0003800000 */
[----:B------:R-:W-:Y:S01]  /*c960*/  BPT.TRAP 0x1 ;  /* 0x000000040000795c */ /* 0x000fe20000300000 */
.L_x_288:
[----:B------:R-:W-:Y:S05]  /*c970*/  BSYNC B2 ;  /* 0x0000000000027941 */ /* 0x000fea0003800000 */
.L_x_287:
[----:B0-----:R-:W2:Y:S01]  /*c980*/  LDL.LU R5, [R1+0x4] ;  /* 0x0000040001057983 */ /* 0x001ea20000300800 */
[----:B-1----:R-:W0:Y:S01]  /*c990*/  S2R R3, SR_CgaCtaId ;  /* 0x0000000000037919 */ /* 0x002e220000008800 */
        /* <DEDUP_REMOVED lines=17> */
.L_x_289:
        /* <DEDUP_REMOVED lines=16> */
.L_x_290:
        /* <DEDUP_REMOVED lines=12> */
.L_x_274:
[----:B------:R-:W-:Y:S05]  /*cc70*/  BSYNC B1 ;  /* 0x0000000000017941 */ /* 0x000fea0003800000 */
.L_x_273:
[C---:B------:R-:W-:Y:S01]  /*cc80*/  ISETP.GT.AND P0, PT, R0.reuse, 0x1, PT ;  /* 0x000000010000780c */ /* 0x040fe20003f04270 */
[----:B------:R-:W-:-:S12]  /*cc90*/  VIADD R0, R0, 0xfffffffe ;  /* 0xfffffffe00007836 */ /* 0x000fd80000000000 */
[----:B------:R-:W-:Y:S05]  /*cca0*/  @P0 BRA `(.L_x_291) ;  /* 0xffffffe800480947 */ /* 0x000fea000383ffff */
.L_x_254:
[----:B------:R-:W-:Y:S05]  /*ccb0*/  BSYNC B0 ;  /* 0x0000000000007941 */ /* 0x000fea0003800000 */
.L_x_234:
[----:B------:R-:W-:Y:S01]  /*ccc0*/  LOP3.LUT P0, RZ, R18, 0x8, RZ, 0xc0, !PT ;  /* 0x0000000812ff7812 */ /* 0x000fe2000780c0ff */
[----:B------:R-:W-:-:S12]  /*ccd0*/  BSSY B0, `(.L_x_292) ;  /* 0x0000045000007945 */ /* 0x000fd80003800000 */
[----:B------:R-:W-:Y:S05]  /*cce0*/  @!P0 BRA `(.L_x_293) ;  /* 0x00000004000c8947 */ /* 0x000fea0003800000 */
[----:B------:R-:W3:Y:S01]  /*ccf0*/  LDL R2, [R1] ;  /* 0x0000000001027983 */ /* 0x000ee20000100800 */
[----:B--2---:R-:W-:Y:S01]  /*cd00*/  LEA R0, R19, UR36, 0x3 ;  /* 0x0000002413007c11 */ /* 0x004fe2000f8e18ff */
[----:B------:R-:W-:Y:S01]  /*cd10*/  BSSY B1, `(.L_x_294) ;  /* 0x0000004000017945 */ /* 0x000fe20003800000 */
[----:B---3--:R-:W-:-:S04]  /*cd20*/  SHF.L.U32 R3, R2, 0x1f, RZ ;  /* 0x0000001f02037819 */ /* 0x008fc800000006ff */
[----:B------:R-:W2:Y:S02]  /*cd30*/  SYNCS.PHASECHK.TRANS64.TRYWAIT P0, [R0+URZ+0x34860], R3 ;  /* 0x03486003000075a7 */ /* 0x000ea4000800017f */
[----:B--2---:R-:W-:Y:S05]  /*cd40*/  @!P0 BRA `(.L_x_295) ;  /* 0x0000001800748947 */ /* 0x004fea0003800000 */
.L_x_346:
[----:B------:R-:W-:Y:S05]  /*cd50*/  BSYNC B1 ;  /* 0x0000000000017941 */ /* 0x000fea0003800000 */
.L_x_294:
[----:B------:R-:W3:Y:S01]  /*cd60*/  S2R R2, SR_TID.X ;  /* 0x0000000000027919 */ /* 0x000ee20000002100 */
[----:B------:R-:W-:-:S04]  /*cd70*/  UPRMT UR4, UR37, 0x9910, URZ ;  /* 0x0000991025047896 */ /* 0x000fc8000800003f */
[----:B------:R-:W-:Y:S01]  /*cd80*/  UISETP.NE.AND UP0, UPT, UR4, 0x2, UPT ;  /* 0x000000020400788c */ /* 0x000fe2000bf05270 */
[----:B---3--:R-:W-:-:S04]  /*cd90*/  LOP3.LUT R2, R2, 0x7f, RZ, 0xc0, !PT ;  /* 0x0000007f02027812 */ /* 0x008fc800078ec0ff */
[----:B------:R-:W-:-:S13]  /*cda0*/  ISETP.NE.AND P0, PT, R2, RZ, PT ;  /* 0x000000ff0200720c */ /* 0x000fda0003f05270 */
[----:B--2---:R-:W-:-:S04]  /*cdb0*/  @!P0 IMAD.MOV.U32 R3, RZ, RZ, 0x8000 ;  /* 0x00008000ff038424 */ /* 0x004fc800078e00ff */
[----:B------:R2:W-:Y:S01]  /*cdc0*/  @!P0 SYNCS.ARRIVE.TRANS64 RZ, [R0+URZ+0x34850], R3 ;  /* 0x0348500300ff89a7 */ /* 0x0005e2000800003f */
[----:B------:R-:W-:-:S13]  /*cdd0*/  PLOP3.LUT P0, PT, PT, PT, UP0, 0x80, 0x0 ;  /* 0x000000000000781c */ /* 0x000fda0003f0f008 */
[----:B--2---:R-:W-:Y:S05]  /*cde0*/  @P0 BRA `(.L_x_296) ;  /* 0x0000000000040947 */ /* 0x004fea0003800000 */
[----:B------:R-:W-:Y:S01]  /*cdf0*/  BPT.TRAP 0x1 ;  /* 0x000000040000795c */ /* 0x000fe20000300000 */
.L_x_296:
[----:B------:R-:W-:Y:S01]  /*ce00*/  LOP3.LUT P0, RZ, R18, 0x2, RZ, 0xc0, !PT ;  /* 0x0000000212ff7812 */ /* 0x000fe2000780c0ff */
[----:B------:R-:W-:-:S12]  /*ce10*/  BSSY B1, `(.L_x_297) ;  /* 0x0000003000017945 */ /* 0x000fd80003800000 */
[----:B------:R-:W-:Y:S05]  /*ce20*/  @P0 BRA `(.L_x_298) ;  /* 0x0000000000040947 */ /* 0x000fea0003800000 */
[----:B------:R-:W-:Y:S01]  /*ce30*/  BPT.TRAP 0x1 ;  /* 0x000000040000795c */ /* 0x000fe20000300000 */
.L_x_298:
[----:B------:R-:W-:Y:S05]  /*ce40*/  BSYNC B1 ;  /* 0x0000000000017941 */ /* 0x000fea0003800000 */
.L_x_297:
[----:B------:R-:W2:Y:S01]  /*ce50*/  LDL R2, [R1+0x4] ;  /* 0x0000040001027983 */ /* 0x000ea20000100800 */
[----:B------:R-:W3:Y:S01]  /*ce60*/  S2R R3, SR_CgaCtaId ;  /* 0x0000000000037919 */ /* 0x000ee20000008800 */
[----:B------:R-:W4:Y:S01]  /*ce70*/  S2R R4, SR_CgaCtaId ;  /* 0x0000000000047919 */ /* 0x000f220000008800 */
[----:B------:R-:W-:Y:S01]  /*ce80*/  UIADD3 UR4, UP0, UR38, 0x470, URZ ;  /* 0x0000047026047890 */ /* 0x000fe2000ff1e03f */
[----:B------:R-:W-:Y:S01]  /*ce90*/  PLOP3.LUT P0, PT, PT, PT, PT, 0x80, 0x0 ;  /* 0x000000000000781c */ /* 0x000fe20003f0f070 */
[----:B------:R-:W-:Y:S01]  /*cea0*/  VIADD R0, R0, 0x34850 ;  /* 0x0003485000007836 */ /* 0x000fe20000000000 */
[----:B------:R-:W-:Y:S01]  /*ceb0*/  UMOV UR6, 0x30000 ;  /* 0x0003000000067882 */ /* 0x000fe20000000000 */
[----:B------:R-:W-:Y:S01]  /*cec0*/  UIADD3.X UR5, URZ, UR39, URZ, UP0, !UPT ;  /* 0x000000273f057290 */ /* 0x000fe200087fe43f */
[----:B---3--:R-:W-:Y:S02]  /*ced0*/  IMAD.SHL.U32 R3, R3, 0x1000, RZ ;  /* 0x0000100003037824 */ /* 0x008fe400078e00ff */
[----:B----4-:R-:W-:-:S03]  /*cee0*/  IMAD.SHL.U32 R4, R4, 0x40, RZ ;  /* 0x0000004004047824 */ /* 0x010fc600078e00ff */
[----:B------:R-:W-:Y:S02]  /*cef0*/  LOP3.LUT R3, R3, 0x1000, RZ, 0xc0, !PT ;  /* 0x0000100003037812 */ /* 0x000fe400078ec0ff */
[----:B------:R-:W-:-:S03]  /*cf00*/  LOP3.LUT R4, R4, 0x40, RZ, 0xc0, !PT ;  /* 0x0000004004047812 */ /* 0x000fc600078ec0ff */
[----:B------:R-:W-:-:S05]  /*cf10*/  IMAD R3, R19, 0x4000, R3 ;  /* 0x0000400013037824 */ /* 0x000fca00078e0203 */
[----:B------:R-:W-:Y:S01]  /*cf20*/  LEA R3, R3, UR36, 0x1 ;  /* 0x0000002403037c11 */ /* 0x000fe2000f8e08ff */
[----:B------:R-:W-:Y:S01]  /*cf30*/  UMOV UR14, 0x0 ;  /* 0x00000000000e7882 */ /* 0x000fe20000000000 */
[----:B------:R-:W-:Y:S01]  /*cf40*/  UMOV UR15, 0x14f00000 ;  /* 0x14f00000000f7882 */ /* 0x000fe20000000000 */
[----:B------:R-:W-:Y:S01]  /*cf50*/  UMOV UR10, URZ ;  /* 0x0000003f000a7c82 */ /* 0x000fe20008000000 */
[----:B--2---:R-:W-:Y:S02]  /*cf60*/  IMAD R2, R2, 0x80, R4 ;  /* 0x0000008002027824 */ /* 0x004fe400078e0204 */
[----:B------:R-:W-:-:S07]  /*cf70*/  VIADD R4, R3, 0x400 ;  /* 0x0000040003047836 */ /* 0x000fce0000000000 */
.L_x_299:
        /* <DEDUP_REMOVED lines=9> */
[----:B--2---:R-:W-:Y:S05]  /*d010*/  @P0 BRA.U.ANY `(.L_x_299) ;  /* 0xfffffffd00d80947 */ /* 0x004fea000393ffff */
[----:B------:R-:W-:Y:S01]  /*d020*/  PLOP3.LUT P0, PT, PT, PT, PT, 0x80, 0x0 ;  /* 0x000000000000781c */ /* 0x000fe20003f0f070 */
[----:B------:R-:W-:Y:S01]  /*d030*/  VIADD R3, R3, 0x4400 ;  /* 0x0000440003037836 */ /* 0x000fe20000000000 */
[----:B------:R-:W-:Y:S01]  /*d040*/  UMOV UR6, 0x30000 ;  /* 0x0003000000067882 */ /* 0x000fe20000000000 */
[----:B------:R-:W-:Y:S01]  /*d050*/  UMOV UR14, 0x0 ;  /* 0x00000000000e7882 */ /* 0x000fe20000000000 */
[----:B------:R-:W-:Y:S01]  /*d060*/  UMOV UR15, 0x14f00000 ;  /* 0x14f00000000f7882 */ /* 0x000fe20000000000 */
[----:B------:R-:W-:-:S08]  /*d070*/  UMOV UR10, 0x40 ;  /* 0x00000040000a7882 */ /* 0x000fd00000000000 */
.L_x_300:
        /* <DEDUP_REMOVED lines=9> */
[----:B---3--:R-:W-:Y:S05]  /*d110*/  @P0 BRA.U.ANY `(.L_x_300) ;  /* 0xfffffffd00d80947 */ /* 0x008fea000393ffff */
.L_x_293:
[----:B------:R-:W-:Y:S05]  /*d120*/  BSYNC B0 ;  /* 0x0000000000007941 */ /* 0x000fea0003800000 */
.L_x_292:
[----:B01----:R-:W3:Y:S01]  /*d130*/  LDL.LU R6, [R1+0x24] ;  /* 0x0000240001067983 */ /* 0x003ee20000300800 */
[----:B------:R-:W-:Y:S01]  /*d140*/  VIADD R19, R19, 0x1 ;  /* 0x0000000113137836 */ /* 0x000fe20000000000 */
[----:B------:R-:W-:Y:S02]  /*d150*/  ULDC UR4, c[0x0][0xc34] ;  /* 0x00030d0000047ab9 */ /* 0x000fe40000000800 */
[----:B------:R-:W4:Y:S04]  /*d160*/  LDL.LU R5, [R1] ;  /* 0x0000000001057983 */ /* 0x000f280000300800 */
[----:B------:R-:W5:Y:S01]  /*d170*/  LDL.LU R4, [R1+0x2c] ;  /* 0x00002c0001047983 */ /* 0x000f620000300800 */
[----:B------:R-:W-:-:S04]  /*d180*/  ISETP.NE.AND P0, PT, R19, 0x2, PT ;  /* 0x000000021300780c */ /* 0x000fc80003f05270 */
[----:B--2---:R-:W-:Y:S02]  /*d190*/  SEL R0, RZ, 0x1, P0 ;  /* 0x00000001ff007807 */ /* 0x004fe40000000000 */
[----:B------:R-:W-:Y:S01]  /*d1a0*/  SEL R19, R19, RZ, P0 ;  /* 0x000000ff13137207 */ /* 0x000fe20000000000 */
[----:B---3--:R-:W-:Y:S01]  /*d1b0*/  VIADD R6, R6, UR40 ;  /* 0x0000002806067c36 */ /* 0x008fe20008000000 */
[----:B----4-:R-:W-:-:S04]  /*d1c0*/  LOP3.LUT R5, R5, R0, RZ, 0x3c, !PT ;  /* 0x0000000005057212 */ /* 0x010fc800078e3cff */
[----:B------:R0:W-:Y:S01]  /*d1d0*/  STL [R1+0x24], R6 ;  /* 0x0000240601007387 */ /* 0x0001e20000100800 */
[----:B------:R-:W-:Y:S01]  /*d1e0*/  ISETP.GE.AND P1, PT, R6, UR4, PT ;  /* 0x0000000406007c0c */ /* 0x000fe2000bf26270 */
[----:B-----5:R-:W-:-:S05]  /*d1f0*/  VIADD R4, R4, 0x1 ;  /* 0x0000000104047836 */ /* 0x020fca0000000000 */
[----:B------:R0:W-:Y:S04]  /*d200*/  STL [R1+0x2c], R4 ;  /* 0x00002c0401007387 */ /* 0x0001e80000100800 */
[----:B------:R0:W-:Y:S03]  /*d210*/  STL [R1], R5 ;  /* 0x0000000501007387 */ /* 0x0001e60000100800 */
[----:B------:R-:W-:Y:S05]  /*d220*/  @!P1 BRA `(.L_x_301) ;  /* 0xffffffbc00689947 */ /* 0x000fea000383ffff */
[----:B------:R-:W-:-:S07]  /*d230*/  LOP3.LUT R2, R4, 0x1, RZ, 0xc, !PT ;  /* 0x0000000104027812 */ /* 0x000fce00078e0cff */
.L_x_217:
[----:B------:R-:W1:Y:S01]  /*d240*/  S2R R3, SR_CgaCtaId ;  /* 0x0000000000037919 */ /* 0x000e620000008800 */
[----:B------:R-:W-:Y:S01]  /*d250*/  MOV R0, 0x400 ;  /* 0x0000040000007802 */ /* 0x000fe20000000f00 */
[----:B------:R-:W-:Y:S03]  /*d260*/  BSSY B0, `(.L_x_302) ;  /* 0x0000005000007945 */ /* 0x000fe60003800000 */
[----:B-1----:R-:W-:Y:S02]  /*d270*/  LEA R0, R3, R0, 0x18 ;  /* 0x0000000003007211 */ /* 0x002fe400078ec0ff */
[----:B------:R-:W-:-:S04]  /*d280*/  SHF.L.U32 R3, R2, 0x1f, RZ ;  /* 0x0000001f02037819 */ /* 0x000fc800000006ff */
[----:B------:R-:W1:Y:S02]  /*d290*/  SYNCS.PHASECHK.TRANS64.TRYWAIT P0, [R0+URZ+0x34820], R3 ;  /* 0x03482003000075a7 */ /* 0x000e64000800017f */
[----:B-1----:R-:W-:Y:S05]  /*d2a0*/  @!P0 BRA `(.L_x_303) ;  /* 0x0000001400308947 */ /* 0x002fea0003800000 */
.L_x_347:
[----:B------:R-:W-:Y:S05]  /*d2b0*/  BSYNC B0 ;  /* 0x0000000000007941 */ /* 0x000fea0003800000 */
.L_x_302:
[----:B------:R-:W-:-:S03]  /*d2c0*/  UMOV UR4, 0xffffffff ;  /* 0xffffffff00047882 */ /* 0x000fc60000000000 */
[----:B------:R-:W-:Y:S05]  /*d2d0*/  BRA.DIV UR4, `(.L_x_304) ;  /* 0x0000001604387947 */ /* 0x000fea000b800000 */
[----:B------:R-:W2:Y:S02]  /*d2e0*/  S2R R2, SR_TID.X ;  /* 0x0000000000027919 */ /* 0x000ea40000002100 */
[----:B--2---:R-:W-:-:S04]  /*d2f0*/  SHF.R.U32.HI R2, RZ, 0x5, R2 ;  /* 0x00000005ff027819 */ /* 0x004fc80000011602 */
[----:B------:R-:W-:-:S05]  /*d300*/  LOP3.LUT R2, R2, 0x3, RZ, 0xc0, !PT ;  /* 0x0000000302027812 */ /* 0x000fca00078ec0ff */
[----:B------:R2:W3:Y:S02]  /*d310*/  SHFL.IDX PT, R14, R2, RZ, 0x1f ;  /* 0x00001fff020e7589 */ /* 0x0004e400000e0000 */
.L_x_350:
[----:B---3--:R-:W-:Y:S01]  /*d320*/  ISETP.NE.AND P0, PT, R14, RZ, PT ;  /* 0x000000ff0e00720c */ /* 0x008fe20003f05270 */
[----:B------:R-:W-:-:S12]  /*d330*/  BSSY B0, `(.L_x_305) ;  /* 0x0000027000007945 */ /* 0x000fd80003800000 */
[----:B------:R-:W-:Y:S05]  /*d340*/  @P0 BRA `(.L_x_306) ;  /* 0x0000000000940947 */ /* 0x000fea0003800000 */
[----:B------:R-:W-:-:S03]  /*d350*/  UMOV UR4, 0xffffffff ;  /* 0xffffffff00047882 */ /* 0x000fc60000000000 */
[----:B------:R-:W-:Y:S05]  /*d360*/  BRA.DIV UR4, `(.L_x_307) ;  /* 0x0000001604487947 */ /* 0x000fea000b800000 */
[----:B------:R-:W-:-:S13]  /*d370*/  ELECT P6, URZ, PT ;  /* 0x00000000003f782f */ /* 0x000fda00038c0000 */
.L_x_353:
[----:B------:R-:W-:Y:S05]  /*d380*/  @!P6 BRA `(.L_x_306) ;  /* 0x000000000084e947 */ /* 0x000fea0003800000 */
[----:B--2---:R-:W2:Y:S02]  /*d390*/  LDL R2, [R1+0x30] ;  /* 0x0000300001027983 */ /* 0x004ea40000100800 */
[----:B--2---:R-:W-:-:S13]  /*d3a0*/  R2UR UR4, R2 ;  /* 0x00000000020472ca */ /* 0x004fda00000e0000 */
[----:B------:R-:W-:-:S06]  /*d3b0*/  ULOP3.LUT UR4, UR4, 0x2, URZ, 0xfc, !UPT ;  /* 0x0000000204047892 */ /* 0x000fcc000f8efc3f */
[----:B------:R-:W-:-:S05]  /*d3c0*/  IMAD.U32 R2, RZ, RZ, UR4 ;  /* 0x00000004ff027e24 */ /* 0x000fca000f8e00ff */
[----:B------:R-:W-:-:S13]  /*d3d0*/  ISETP.NE.AND P2, PT, R2, 0x3, PT ;  /* 0x000000030200780c */ /* 0x000fda0003f45270 */
[----:B------:R-:W-:Y:S05]  /*d3e0*/  @!P2 BRA `(.L_x_308) ;  /* 0x000000000004a947 */ /* 0x000fea0003800000 */
[----:B------:R-:W-:Y:S01]  /*d3f0*/  BPT.TRAP 0x1 ;  /* 0x000000040000795c */ /* 0x000fe20000300000 */
.L_x_308:
[----:B------:R-:W2:Y:S01]  /*d400*/  LDL.LU R7, [R1] ;  /* 0x0000000001077983 */ /* 0x000ea20000300800 */
[----:B------:R-:W-:Y:S02]  /*d410*/  VIADD R2, R0, 0x34840 ;  /* 0x0003484000027836 */ /* 0x000fe40000000000 */
[C---:B-1----:R-:W-:Y:S02]  /*d420*/  VIADD R3, R19.reuse, 0x1 ;  /* 0x0000000113037836 */ /* 0x042fe40000000000 */
[----:B0-----:R-:W-:-:S03]  /*d430*/  IMAD R6, R19, 0x8, R2 ;  /* 0x0000000813067824 */ /* 0x001fc600078e0202 */
[----:B------:R-:W-:-:S04]  /*d440*/  ISETP.NE.AND P1, PT, R3, 0x2, PT ;  /* 0x000000020300780c */ /* 0x000fc80003f25270 */
[----:B------:R-:W-:Y:S02]  /*d450*/  SEL R4, RZ, 0x1, P1 ;  /* 0x00000001ff047807 */ /* 0x000fe40000800000 */
[----:B------:R-:W-:Y:S02]  /*d460*/  SEL R3, R3, RZ, P1 ;  /* 0x000000ff03037207 */ /* 0x000fe40000800000 */
[C---:B--2---:R-:W-:Y:S02]  /*d470*/  SHF.L.U32 R5, R7.reuse, 0x1f, RZ ;  /* 0x0000001f07057819 */ /* 0x044fe400000006ff */
[----:B------:R-:W-:Y:S01]  /*d480*/  LOP3.LUT R4, R7, R4, RZ, 0x3c, !PT ;  /* 0x0000000407047212 */ /* 0x000fe200078e3cff */
[----:B------:R-:W-:Y:S01]  /*d490*/  IMAD R7, R3, 0x8, R2 ;  /* 0x0000000803077824 */ /* 0x000fe200078e0202 */
[----:B------:R-:W0:Y:S02]  /*d4a0*/  SYNCS.PHASECHK.TRANS64.TRYWAIT P0, [R6+URZ], R5 ;  /* 0x00000005060075a7 */ /* 0x000e24000800017f */
[----:B------:R-:W-:Y:S01]  /*d4b0*/  SHF.L.U32 R2, R4, 0x1f, RZ ;  /* 0x0000001f04027819 */ /* 0x000fe200000006ff */
[----:B0-----:R-:W-:Y:S06]  /*d4c0*/  @!P0 BRA `(.L_x_309) ;  /* 0x0000001400108947 */ /* 0x001fec0003800000 */
.L_x_354:
[----:B------:R-:W1:Y:S02]  /*d4d0*/  SYNCS.PHASECHK.TRANS64.TRYWAIT P0, [R7+URZ], R2 ;  /* 0x00000002070075a7 */ /* 0x000e64000800017f */
[----:B-1----:R-:W-:Y:S05]  /*d4e0*/  @!P0 BRA `(.L_x_310) ;  /* 0x00000014001c8947 */ /* 0x002fea0003800000 */
.L_x_355:
[----:B------:R-:W-:Y:S05]  /*d4f0*/  @!P2 BRA `(.L_x_311) ;  /* 0x000000000004a947 */ /* 0x000fea0003800000 */
[----:B------:R-:W-:Y:S01]  /*d500*/  BPT.TRAP 0x1 ;  /* 0x000000040000795c */ /* 0x000fe20000300000 */
.L_x_311:
[----:B------:R-:W-:-:S04]  /*d510*/  VIADD R0, R0, 0x34860 ;  /* 0x0003486000007836 */ /* 0x000fc80000000000 */
[----:B------:R-:W-:-:S04]  /*d520*/  IMAD R4, R19, 0x8, R0 ;  /* 0x0000000813047824 */ /* 0x000fc800078e0200 */
[----:B------:R-:W2:Y:S02]  /*d530*/  SYNCS.PHASECHK.TRANS64.TRYWAIT P0, [R4+URZ], R5 ;  /* 0x00000005040075a7 */ /* 0x000ea4000800017f */
[----:B--2---:R-:W-:Y:S05]  /*d540*/  @!P0 BRA `(.L_x_312) ;  /* 0x0000001400188947 */ /* 0x004fea0003800000 */
.L_x_356:
[----:B------:R-:W-:-:S07]  /*d550*/  IMAD R3, R3, 0x8, R0 ;  /* 0x0000000803037824 */ /* 0x000fce00078e0200 */
.L_x_313:
[----:B---3--:R3:W4:Y:S02]  /*d560*/  SYNCS.PHASECHK.TRANS64.TRYWAIT P0, [R3+URZ], R2 ;  /* 0x00000002030075a7 */ /* 0x008724000800017f */
[----:B----4-:R-:W-:Y:S05]  /*d570*/  @!P0 NANOSLEEP.SYNCS 0x989680 ;  /* 0x009896800000895d */ /* 0x010fea0003900000 */
[----:B------:R-:W4:Y:S02]  /*d580*/  @!P0 SYNCS.PHASECHK.TRANS64 P0, [R3+URZ], R2 ;  /* 0x00000002030085a7 */ /* 0x000f24000800007f */
[----:B----4-:R-:W-:Y:S05]  /*d590*/  @!P0 BRA `(.L_x_313) ;  /* 0xfffffffc00f08947 */ /* 0x010fea000383ffff */
.L_x_306:
[----:B------:R-:W-:Y:S05]  /*d5a0*/  BSYNC B0 ;  /* 0x0000000000007941 */ /* 0x000fea0003800000 */
.L_x_305:
[----:B------:R-:W-:Y:S05]  /*d5b0*/  EXIT ;  /* 0x000000000000794d */ /* 0x000fea0003800000 */
.L_x_185:
[----:B0-----:R-:W-:-:S04]  /*d5c0*/  IMAD.U32 R3, RZ, RZ, UR40 ;  /* 0x00000028ff037e24 */ /* 0x001fc8000f8e00ff */
[----:B------:R0:W1:Y:S03]  /*d5d0*/  SYNCS.PHASECHK.TRANS64.TRYWAIT P1, [R3+URZ+0x34800], R0 ;  /* 0x03480000030075a7 */ /* 0x000066000802017f */
[----:B-1----:R-:W-:Y:S05]  /*d5e0*/  @!P1 NANOSLEEP.SYNCS 0x989680 ;  /* 0x009896800000995d */ /* 0x002fea0003900000 */
[----:B------:R-:W1:Y:S02]  /*d5f0*/  @!P1 SYNCS.PHASECHK.TRANS64 P1, [R3+URZ+0x34800], R0 ;  /* 0x03480000030095a7 */ /* 0x000e64000802007f */
[----:B-1----:R-:W-:Y:S05]  /*d600*/  @!P1 BRA `(.L_x_185) ;  /* 0xfffffffc00ec9947 */ /* 0x002fea000383ffff */
[----:B------:R-:W-:Y:S05]  /*d610*/  BRA `(.L_x_314) ;  /* 0xffffff4000247947 */ /* 0x000fea000383ffff */
.L_x_189:
[----:B-1----:R1:W2:Y:S02]  /*d620*/  SYNCS.PHASECHK.TRANS64.TRYWAIT P1, [R0+URZ+0x34830], R3 ;  /* 0x03483003000075a7 */ /* 0x0022a4000802017f */
[----:B--2---:R-:W-:Y:S05]  /*d630*/  @!P1 NANOSLEEP.SYNCS 0x989680 ;  /* 0x009896800000995d */ /* 0x004fea0003900000 */
[----:B------:R-:W2:Y:S02]  /*d640*/  @!P1 SYNCS.PHASECHK.TRANS64 P1, [R0+URZ+0x34830], R3 ;  /* 0x03483003000095a7 */ /* 0x000ea4000802007f */
[----:B--2---:R-:W-:Y:S05]  /*d650*/  @!P1 BRA `(.L_x_189) ;  /* 0xfffffffc00f09947 */ /* 0x004fea000383ffff */
[----:B------:R-:W-:Y:S05]  /*d660*/  BRA `(.L_x_188) ;  /* 0xffffff4000407947 */ /* 0x000fea000383ffff */
.L_x_195:
[----:B-1----:R-:W-:-:S04]  /*d670*/  IMAD.U32 R12, RZ, RZ, UR8 ;  /* 0x00000008ff0c7e24 */ /* 0x002fc8000f8e00ff */
[----:B------:R1:W2:Y:S03]  /*d680*/  SYNCS.PHASECHK.TRANS64.TRYWAIT P1, [R12+URZ+0x34830], R9 ;  /* 0x034830090c0075a7 */ /* 0x0002a6000802017f */
[----:B--2---:R-:W-:Y:S05]  /*d690*/  @!P1 NANOSLEEP.SYNCS 0x989680 ;  /* 0x009896800000995d */ /* 0x004fea0003900000 */
[----:B------:R-:W2:Y:S02]  /*d6a0*/  @!P1 SYNCS.PHASECHK.TRANS64 P1, [R12+URZ+0x34830], R9 ;  /* 0x034830090c0095a7 */ /* 0x000ea4000802007f */
[----:B--2---:R-:W-:Y:S05]  /*d6b0*/  @!P1 BRA `(.L_x_195) ;  /* 0xfffffffc00ec9947 */ /* 0x004fea000383ffff */
[----:B------:R-:W-:Y:S05]  /*d6c0*/  BRA `(.L_x_194) ;  /* 0xffffff6c00047947 */ /* 0x000fea000383ffff */
.L_x_199:
[----:B01----:R-:W-:-:S04]  /*d6d0*/  IMAD.U32 R9, RZ, RZ, UR9 ;  /* 0x00000009ff097e24 */ /* 0x003fc8000f8e00ff */
[----:B------:R0:W1:Y:S03]  /*d6e0*/  SYNCS.PHASECHK.TRANS64.TRYWAIT P1, [R9+URZ+0x34850], R8 ;  /* 0x03485008090075a7 */ /* 0x000066000802017f */
[----:B-1----:R-:W-:Y:S05]  /*d6f0*/  @!P1 NANOSLEEP.SYNCS 0x989680 ;  /* 0x009896800000995d */ /* 0x002fea0003900000 */
[----:B------:R-:W1:Y:S02]  /*d700*/  @!P1 SYNCS.PHASECHK.TRANS64 P1, [R9+URZ+0x34850], R8 ;  /* 0x03485008090095a7 */ /* 0x000e64000802007f */
[----:B-1----:R-:W-:Y:S05]  /*d710*/  @!P1 BRA `(.L_x_199) ;  /* 0xfffffffc00ec9947 */ /* 0x002fea000383ffff */
[----:B------:R-:W-:Y:S05]  /*d720*/  BRA `(.L_x_198) ;  /* 0xffffff7400347947 */ /* 0x000fea000383ffff */
.L_x_206:
[----:B-1----:R-:W-:-:S04]  /*d730*/  IMAD.U32 R5, RZ, RZ, UR9 ;  /* 0x00000009ff057e24 */ /* 0x002fc8000f8e00ff */
[----:B------:R1:W2:Y:S03]  /*d740*/  SYNCS.PHASECHK.TRANS64.TRYWAIT P1, [R5+URZ+0x34850], R4 ;  /* 0x03485004050075a7 */ /* 0x0002a6000802017f */
[----:B--2---:R-:W-:Y:S05]  /*d750*/  @!P1 NANOSLEEP.SYNCS 0x989680 ;  /* 0x009896800000995d */ /* 0x004fea0003900000 */
[----:B------:R-:W2:Y:S02]  /*d760*/  @!P1 SYNCS.PHASECHK.TRANS64 P1, [R5+URZ+0x34850], R4 ;  /* 0x03485004050095a7 */ /* 0x000ea4000802007f */
[----:B--2---:R-:W-:Y:S05]  /*d770*/  @!P1 BRA `(.L_x_206) ;  /* 0xfffffffc00ec9947 */ /* 0x004fea000383ffff */
[----:B------:R-:W-:Y:S05]  /*d780*/  BRA `(.L_x_205) ;  /* 0xffffff9800247947 */ /* 0x000fea000383ffff */
.L_x_221:
[----:B------:R-:W0:Y:S01]  /*d790*/  S2R R6, SR_TID.X ;  /* 0x0000000000067919 */ /* 0x000e220000002100 */
[----:B------:R-:W-:Y:S01]  /*d7a0*/  BSSY B0, `(.L_x_315) ;  /* 0x000000a000007945 */ /* 0x000fe20003800000 */
[----:B------:R-:W-:Y:S02]  /*d7b0*/  IMAD.MOV.U32 R12, RZ, RZ, RZ ;  /* 0x000000ffff0c7224 */ /* 0x000fe400078e00ff */
[----:B------:R-:W-:Y:S02]  /*d7c0*/  IMAD.MOV.U32 R11, RZ, RZ, 0x1f ;  /* 0x0000001fff0b7424 */ /* 0x000fe400078e00ff */
[----:B------:R-:W-:Y:S01]  /*d7d0*/  IMAD.MOV.U32 R15, RZ, RZ, -0x1 ;  /* 0xffffffffff0f7424 */ /* 0x000fe200078e00ff */
[----:B0-----:R-:W-:-:S04]  /*d7e0*/  SHF.R.U32.HI R6, RZ, 0x5, R6 ;  /* 0x00000005ff067819 */ /* 0x001fc80000011606 */
[----:B------:R-:W-:-:S05]  /*d7f0*/  LOP3.LUT R6, R6, 0x3, RZ, 0xc0, !PT ;  /* 0x0000000306067812 */ /* 0x000fca00078ec0ff */
[----:B------:R-:W-:-:S07]  /*d800*/  IMAD.MOV.U32 R13, RZ, RZ, R6 ;  /* 0x000000ffff0d7224 */ /* 0x000fce00078e0006 */
[----:B-1----:R-:W-:Y:S05]  /*d810*/  WARPSYNC.COLLECTIVE R15, `(.L_x_316) ;  /* 0x000000000f087348 */ /* 0x002fea0003c00000 */
[----:B------:R0:W2:Y:S02]  /*d820*/  SHFL.IDX P6, R14, R13, R12, R11 ;  /* 0x0000000c0d0e7389 */ /* 0x0000a400000c000b */
[----:B012---:R-:W-:Y:S01]  /*d830*/  ENDCOLLECTIVE ;  /* 0x000000000000791b */ /* 0x007fe20003800000 */
.L_x_316:
[----:B------:R-:W-:Y:S05]  /*d840*/  BSYNC B0 ;  /* 0x0000000000007941 */ /* 0x000fea0003800000 */
.L_x_315:
[----:B------:R-:W-:Y:S05]  /*d850*/  BRA `(.L_x_317) ;  /* 0xffffffbc009c7947 */ /* 0x000fea000383ffff */
.L_x_223:
[----:B------:R-:W-:Y:S01]  /*d860*/  BSSY B0, `(.L_x_318) ;  /* 0x0000006000007945 */ /* 0x000fe20003800000 */
[----:B------:R-:W-:-:S07]  /*d870*/  IMAD.MOV.U32 R15, RZ, RZ, -0x1 ;  /* 0xffffffffff0f7424 */ /* 0x000fce00078e00ff */
[----:B01----:R-:W-:Y:S05]  /*d880*/  WARPSYNC.COLLECTIVE R15, `(.L_x_319) ;  /* 0x000000000f0c7348 */ /* 0x003fea0003c00000 */
[----:B------:R-:W-:Y:S02]  /*d890*/  ELECT P6, UR62, PT ;  /* 0x00000000003e782f */ /* 0x000fe400038c0000 */
[----:B------:R-:W-:Y:S01]  /*d8a0*/  MOV R14, UR62 ;  /* 0x0000003e000e7c02 */ /* 0x000fe20008000f00 */
[----:B01----:R-:W-:Y:S10]  /*d8b0*/  ENDCOLLECTIVE ;  /* 0x000000000000791b */ /* 0x003ff40003800000 */
.L_x_319:
[----:B------:R-:W-:Y:S05]  /*d8c0*/  BSYNC B0 ;  /* 0x0000000000007941 */ /* 0x000fea0003800000 */
.L_x_318:
[----:B------:R-:W-:Y:S05]  /*d8d0*/  BRA `(.L_x_320) ;  /* 0xffffffbc009c7947 */ /* 0x000fea000383ffff */
.L_x_225:
[----:B---3--:R3:W4:Y:S02]  /*d8e0*/  SYNCS.PHASECHK.TRANS64.TRYWAIT P0, [R2+URZ+0x34840], R3 ;  /* 0x03484003020075a7 */ /* 0x008724000800017f */
[----:B----4-:R-:W-:Y:S05]  /*d8f0*/  @!P0 NANOSLEEP.SYNCS 0x989680 ;  /* 0x009896800000895d */ /* 0x010fea0003900000 */
[----:B------:R-:W4:Y:S02]  /*d900*/  @!P0 SYNCS.PHASECHK.TRANS64 P0, [R2+URZ+0x34840], R3 ;  /* 0x03484003020085a7 */ /* 0x000f24000800007f */
[----:B----4-:R-:W-:Y:S05]  /*d910*/  @!P0 BRA `(.L_x_225) ;  /* 0xfffffffc00f08947 */ /* 0x010fea000383ffff */
[----:B------:R-:W-:Y:S05]  /*d920*/  BRA `(.L_x_321) ;  /* 0xffffffbc00f07947 */ /* 0x000fea000383ffff */
.L_x_229:
[----:B------:R-:W-:Y:S01]  /*d930*/  IMAD.MOV.U32 R13, RZ, RZ, R2 ;  /* 0x000000ffff0d7224 */ /* 0x000fe200078e0002 */
[----:B------:R-:W0:Y:S01]  /*d940*/  S2R R7, SR_TID.X ;  /* 0x0000000000077919 */ /* 0x000e220000002100 */
[----:B------:R-:W-:Y:S02]  /*d950*/  IMAD.MOV.U32 R12, RZ, RZ, RZ ;  /* 0x000000ffff0c7224 */ /* 0x000fe400078e00ff */
[----:B------:R-:W-:Y:S02]  /*d960*/  IMAD.MOV.U32 R11, RZ, RZ, 0x181f ;  /* 0x0000181fff0b7424 */ /* 0x000fe400078e00ff */
[----:B------:R-:W-:-:S07]  /*d970*/  IMAD.MOV.U32 R15, RZ, RZ, -0x1 ;  /* 0xffffffffff0f7424 */ /* 0x000fce00078e00ff */
[----:B0----5:R-:W-:Y:S05]  /*d980*/  WARPSYNC.COLLECTIVE R15, `(.L_x_322) ;  /* 0x000000000f087348 */ /* 0x021fea0003c00000 */
[----:B------:R1:W2:Y:S02]  /*d990*/  SHFL.IDX P6, R14, R13, R12, R11 ;  /* 0x0000000c0d0e7389 */ /* 0x0002a400000c000b */
[----:B012--5:R-:W-:Y:S01]  /*d9a0*/  ENDCOLLECTIVE ;  /* 0x000000000000791b */ /* 0x027fe20003800000 */
.L_x_322:
[----:B------:R-:W-:Y:S01]  /*d9b0*/  IMAD.MOV.U32 R13, RZ, RZ, R0 ;  /* 0x000000ffff0d7224 */ /* 0x000fe200078e0000 */
[----:B------:R-:W-:Y:S01]  /*d9c0*/  LOP3.LUT R7, R7, 0x7f, RZ, 0xc0, !PT ;  /* 0x0000007f07077812 */ /* 0x000fe200078ec0ff */
[----:B------:R-:W-:-:S07]  /*d9d0*/  IMAD.MOV.U32 R6, RZ, RZ, R14 ;  /* 0x000000ffff067224 */ /* 0x000fce00078e000e */
[----:B------:R-:W-:Y:S05]  /*d9e0*/  WARPSYNC.COLLECTIVE R15, `(.L_x_323) ;  /* 0x000000000f087348 */ /* 0x000fea0003c00000 */
[----:B------:R0:W1:Y:S02]  /*d9f0*/  SHFL.IDX P6, R14, R13, R12, R11 ;  /* 0x0000000c0d0e7389 */ /* 0x00006400000c000b */
[----:B01----:R-:W-:Y:S01]  /*da00*/  ENDCOLLECTIVE ;  /* 0x000000000000791b */ /* 0x003fe20003800000 */
.L_x_323:
[----:B------:R-:W-:Y:S01]  /*da10*/  SHF.R.U32.HI R5, RZ, 0x3, R7 ;  /* 0x00000003ff057819 */ /* 0x000fe20000011607 */
[----:B------:R-:W-:Y:S02]  /*da20*/  ULDC UR4, c[0x0][0x288] ;  /* 0x0000a20000047ab9 */ /* 0x000fe40000000800 */
[----:B------:R-:W-:Y:S02]  /*da30*/  IMAD R3, R8, UR4, RZ ;  /* 0x0000000408037c24 */ /* 0x000fe4000f8e02ff */
[----:B------:R-:W-:-:S04]  /*da40*/  IMAD.IADD R4, R5, 0x1, R4 ;  /* 0x0000000105047824 */ /* 0x000fc800078e0204 */
[C---:B------:R-:W-:Y:S01]  /*da50*/  VIADD R5, R4.reuse, 0x10 ;  /* 0x0000001004057836 */ /* 0x040fe20000000000 */
[----:B------:R-:W-:Y:S01]  /*da60*/  ISETP.GE.AND P2, PT, R4, R3, PT ;  /* 0x000000030400720c */ /* 0x000fe20003f46270 */
[----:B------:R-:W-:Y:S02]  /*da70*/  IMAD.MOV.U32 R13, RZ, RZ, R2 ;  /* 0x000000ffff0d7224 */ /* 0x000fe400078e0002 */
[----:B------:R-:W-:Y:S02]  /*da80*/  IMAD.MOV.U32 R12, RZ, RZ, 0x1 ;  /* 0x00000001ff0c7424 */ /* 0x000fe400078e00ff */
[----:B------:R-:W-:-:S08]  /*da90*/  IMAD.MOV.U32 R7, RZ, RZ, R14 ;  /* 0x000000ffff077224 */ /* 0x000fd000078e000e */
[----:B------:R-:W-:Y:S05]  /*daa0*/  WARPSYNC.COLLECTIVE R15, `(.L_x_324) ;  /* 0x000000000f087348 */ /* 0x000fea0003c00000 */
[----:B------:R0:W1:Y:S02]  /*dab0*/  SHFL.IDX P6, R14, R13, R12, R11 ;  /* 0x0000000c0d0e7389 */ /* 0x00006400000c000b */
[----:B01----:R-:W-:Y:S01]  /*dac0*/  ENDCOLLECTIVE ;  /* 0x000000000000791b */ /* 0x003fe20003800000 */
.L_x_324:
[----:B------:R-:W-:-:S05]  /*dad0*/  @!P2 LEA R7, P4, R10, R7, 0x1 ;  /* 0x000000070a07a211 */ /* 0x000fca00078808ff */
[----:B------:R-:W-:-:S05]  /*dae0*/  @!P2 IMAD.X R6, RZ, RZ, R6, P4 ;  /* 0x000000ffff06a224 */ /* 0x000fca00020e0606 */
[----:B------:R-:W-:Y:S01]  /*daf0*/  @!P2 LOP3.LUT R7, R7, R6, RZ, 0x3c, !PT ;  /* 0x000000060707a212 */ /* 0x000fe200078e3cff */
[----:B------:R-:W-:-:S03]  /*db00*/  IMAD.MOV.U32 R13, RZ, RZ, R0 ;  /* 0x000000ffff0d7224 */ /* 0x000fc600078e0000 */
[----:B------:R-:W-:-:S04]  /*db10*/  @!P2 LOP3.LUT R6, R7, R6, RZ, 0x3c, !PT ;  /* 0x000000060706a212 */ /* 0x000fc800078e3cff */
[----:B------:R-:W-:-:S05]  /*db20*/  @!P2 LOP3.LUT R7, R7, R6, RZ, 0x3c, !PT ;  /* 0x000000060707a212 */ /* 0x000fca00078e3cff */
[----:B------:R-:W-:Y:S01]  /*db30*/  @!PT LDS RZ, [RZ] ;  /* 0x00000000fffff984 */ /* 0x000fe20000000800 */
[----:B------:R-:W-:Y:S01]  /*db40*/  @!PT LDS RZ, [RZ] ;  /* 0x00000000fffff984 */ /* 0x000fe20000000800 */
[----:B------:R-:W-:Y:S01]  /*db50*/  @!PT LDS RZ, [RZ] ;  /* 0x00000000fffff984 */ /* 0x000fe20000000800 */
[----:B------:R-:W-:Y:S04]  /*db60*/  @!P2 LDGSTS.E.BYPASS.LTC128B.128 [R9+0x10400], desc[UR60][R6.64], !P3 ;  /* 0x104000000609afae */ /* 0x000fe8000d901d7c */
[----:B------:R-:W-:Y:S04]  /*db70*/  @!P2 LDGSTS.E.BYPASS.LTC128B.128 [R9+0x14400], desc[UR60][R6.64+0x80], !P0 ;  /* 0x144000800609afae */ /* 0x000fe8000c101d7c */
[----:B------:R0:W-:Y:S01]  /*db80*/  @!P2 LDGSTS.E.BYPASS.LTC128B.128 [R9+0x18400], desc[UR60][R6.64+0x100], !P1 ;  /* 0x184001000609afae */ /* 0x0001e2000c901d7c */
[----:B------:R-:W-:Y:S01]  /*db90*/  ISETP.GE.AND P2, PT, R5, R3, PT ;  /* 0x000000030500720c */ /* 0x000fe20003f46270 */
[----:B------:R-:W-:-:S02]  /*dba0*/  VIADD R5, R4, 0x20 ;  /* 0x0000002004057836 */ /* 0x000fc40000000000 */
[----:B0-----:R-:W-:-:S10]  /*dbb0*/  IMAD.MOV.U32 R6, RZ, RZ, R14 ;  /* 0x000000ffff067224 */ /* 0x001fd400078e000e */
[----:B------:R-:W-:Y:S05]  /*dbc0*/  WARPSYNC.COLLECTIVE R15, `(.L_x_325) ;  /* 0x000000000f087348 */ /* 0x000fea0003c00000 */
[----:B------:R0:W1:Y:S02]  /*dbd0*/  SHFL.IDX P6, R14, R13, R12, R11 ;  /* 0x0000000c0d0e7389 */ /* 0x00006400000c000b */
[----:B01----:R-:W-:Y:S01]  /*dbe0*/  ENDCOLLECTIVE ;  /* 0x000000000000791b */ /* 0x003fe20003800000 */
.L_x_325:
[----:B------:R-:W-:Y:S02]  /*dbf0*/  IMAD.MOV.U32 R13, RZ, RZ, R2 ;  /* 0x000000ffff0d7224 */ /* 0x000fe400078e0002 */
[----:B------:R-:W-:Y:S02]  /*dc00*/  IMAD.MOV.U32 R12, RZ, RZ, 0x2 ;  /* 0x00000002ff0c7424 */ /* 0x000fe400078e00ff */
[----:B------:R-:W-:-:S07]  /*dc10*/  IMAD.MOV.U32 R7, RZ, RZ, R14 ;  /* 0x000000ffff077224 */ /* 0x000fce00078e000e */
[----:B------:R-:W-:Y:S05]  /*dc20*/  WARPSYNC.COLLECTIVE R15, `(.L_x_326) ;  /* 0x000000000f087348 */ /* 0x000fea0003c00000 */
[----:B------:R0:W1:Y:S02]  /*dc30*/  SHFL.IDX P6, R14, R13, R12, R11 ;  /* 0x0000000c0d0e7389 */ /* 0x00006400000c000b */
[----:B01----:R-:W-:Y:S01]  /*dc40*/  ENDCOLLECTIVE ;  /* 0x000000000000791b */ /* 0x003fe20003800000 */
.L_x_326:
        /* <DEDUP_REMOVED lines=18> */
.L_x_327:
[----:B------:R-:W-:Y:S02]  /*dd70*/  IMAD.MOV.U32 R13, RZ, RZ, R2 ;  /* 0x000000ffff0d7224 */ /* 0x000fe400078e0002 */
[----:B------:R-:W-:Y:S02]  /*dd80*/  IMAD.MOV.U32 R12, RZ, RZ, 0x3 ;  /* 0x00000003ff0c7424 */ /* 0x000fe400078e00ff */
[----:B------:R-:W-:-:S07]  /*dd90*/  IMAD.MOV.U32 R7, RZ, RZ, R14 ;  /* 0x000000ffff077224 */ /* 0x000fce00078e000e */
[----:B------:R-:W-:Y:S05]  /*dda0*/  WARPSYNC.COLLECTIVE R15, `(.L_x_328) ;  /* 0x000000000f087348 */ /* 0x000fea0003c00000 */
[----:B------:R0:W1:Y:S02]  /*ddb0*/  SHFL.IDX P6, R14, R13, R12, R11 ;  /* 0x0000000c0d0e7389 */ /* 0x00006400000c000b */
[----:B01----:R-:W-:Y:S01]  /*ddc0*/  ENDCOLLECTIVE ;  /* 0x000000000000791b */ /* 0x003fe20003800000 */
.L_x_328:
        /* <DEDUP_REMOVED lines=18> */
.L_x_329:
[----:B------:R-:W-:Y:S02]  /*def0*/  IMAD.MOV.U32 R13, RZ, RZ, R2 ;  /* 0x000000ffff0d7224 */ /* 0x000fe400078e0002 */
[----:B------:R-:W-:Y:S02]  /*df00*/  IMAD.MOV.U32 R12, RZ, RZ, 0x4 ;  /* 0x00000004ff0c7424 */ /* 0x000fe400078e00ff */
[----:B------:R-:W-:-:S07]  /*df10*/  IMAD.MOV.U32 R7, RZ, RZ, R14 ;  /* 0x000000ffff077224 */ /* 0x000fce00078e000e */
[----:B------:R-:W-:Y:S05]  /*df20*/  WARPSYNC.COLLECTIVE R15, `(.L_x_330) ;  /* 0x000000000f087348 */ /* 0x000fea0003c00000 */
[----:B------:R0:W1:Y:S02]  /*df30*/  SHFL.IDX P6, R14, R13, R12, R11 ;  /* 0x0000000c0d0e7389 */ /* 0x00006400000c000b */
[----:B01----:R-:W-:Y:S01]  /*df40*/  ENDCOLLECTIVE ;  /* 0x000000000000791b */ /* 0x003fe20003800000 */
.L_x_330:
        /* <DEDUP_REMOVED lines=18> */
.L_x_331:
[----:B------:R-:W-:Y:S02]  /*e070*/  IMAD.MOV.U32 R13, RZ, RZ, R2 ;  /* 0x000000ffff0d7224 */ /* 0x000fe400078e0002 */
[----:B------:R-:W-:Y:S02]  /*e080*/  IMAD.MOV.U32 R12, RZ, RZ, 0x5 ;  /* 0x00000005ff0c7424 */ /* 0x000fe400078e00ff */
[----:B------:R-:W-:-:S07]  /*e090*/  IMAD.MOV.U32 R7, RZ, RZ, R14 ;  /* 0x000000ffff077224 */ /* 0x000fce00078e000e */
[----:B------:R-:W-:Y:S05]  /*e0a0*/  WARPSYNC.COLLECTIVE R15, `(.L_x_332) ;  /* 0x000000000f087348 */ /* 0x000fea0003c00000 */
[----:B------:R0:W1:Y:S02]  /*e0b0*/  SHFL.IDX P6, R14, R13, R12, R11 ;  /* 0x0000000c0d0e7389 */ /* 0x00006400000c000b */
[----:B01----:R-:W-:Y:S01]  /*e0c0*/  ENDCOLLECTIVE ;  /* 0x000000000000791b */ /* 0x003fe20003800000 */
.L_x_332:
        /* <DEDUP_REMOVED lines=18> */
.L_x_333:
[----:B------:R-:W-:Y:S02]  /*e1f0*/  IMAD.MOV.U32 R13, RZ, RZ, R2 ;  /* 0x000000ffff0d7224 */ /* 0x000fe400078e0002 */
[----:B------:R-:W-:Y:S02]  /*e200*/  IMAD.MOV.U32 R12, RZ, RZ, 0x6 ;  /* 0x00000006ff0c7424 */ /* 0x000fe400078e00ff */
[----:B------:R-:W-:-:S07]  /*e210*/  IMAD.MOV.U32 R7, RZ, RZ, R14 ;  /* 0x000000ffff077224 */ /* 0x000fce00078e000e */
[----:B------:R-:W-:Y:S05]  /*e220*/  WARPSYNC.COLLECTIVE R15, `(.L_x_334) ;  /* 0x000000000f087348 */ /* 0x000fea0003c00000 */
[----:B------:R0:W1:Y:S02]  /*e230*/  SHFL.IDX P6, R14, R13, R12, R11 ;  /* 0x0000000c0d0e7389 */ /* 0x00006400000c000b */
[----:B01----:R-:W-:Y:S01]  /*e240*/  ENDCOLLECTIVE ;  /* 0x000000000000791b */ /* 0x003fe20003800000 */
.L_x_334:
        /* <DEDUP_REMOVED lines=13> */
[----:B0-----:R-:W-:-:S12]  /*e320*/  IMAD.MOV.U32 R6, RZ, RZ, R14 ;  /* 0x000000ffff067224 */ /* 0x001fd800078e000e */
[----:B------:R-:W-:Y:S05]  /*e330*/  WARPSYNC.COLLECTIVE R15, `(.L_x_335) ;  /* 0x000000000f087348 */ /* 0x000fea0003c00000 */
[----:B------:R0:W1:Y:S02]  /*e340*/  SHFL.IDX P6, R14, R13, R12, R11 ;  /* 0x0000000c0d0e7389 */ /* 0x00006400000c000b */
[----:B01----:R-:W-:Y:S01]  /*e350*/  ENDCOLLECTIVE ;  /* 0x000000000000791b */ /* 0x003fe20003800000 */
.L_x_335:
[----:B------:R-:W-:Y:S02]  /*e360*/  IMAD.MOV.U32 R13, RZ, RZ, R2 ;  /* 0x000000ffff0d7224 */ /* 0x000fe400078e0002 */
[----:B------:R-:W-:Y:S02]  /*e370*/  IMAD.MOV.U32 R12, RZ, RZ, 0x7 ;  /* 0x00000007ff0c7424 */ /* 0x000fe400078e00ff */
[----:B------:R-:W-:-:S07]  /*e380*/  IMAD.MOV.U32 R7, RZ, RZ, R14 ;  /* 0x000000ffff077224 */ /* 0x000fce00078e000e */
[----:B------:R-:W-:Y:S05]  /*e390*/  WARPSYNC.COLLECTIVE R15, `(.L_x_336) ;  /* 0x000000000f087348 */ /* 0x000fea0003c00000 */
[----:B------:R0:W1:Y:S02]  /*e3a0*/  SHFL.IDX P6, R14, R13, R12, R11 ;  /* 0x0000000c0d0e7389 */ /* 0x00006400000c000b */
[----:B01----:R-:W-:Y:S01]  /*e3b0*/  ENDCOLLECTIVE ;  /* 0x000000000000791b */ /* 0x003fe20003800000 */
.L_x_336:
[----:B------:R-:W-:-:S05]  /*e3c0*/  @!P2 LEA R7, P4, R10, R7, 0x1 ;  /* 0x000000070a07a211 */ /* 0x000fca00078808ff */
[----:B------:R-:W-:-:S05]  /*e3d0*/  @!P2 IMAD.X R6, RZ, RZ, R6, P4 ;  /* 0x000000ffff06a224 */ /* 0x000fca00020e0606 */
[----:B------:R-:W-:Y:S01]  /*e3e0*/  @!P2 LOP3.LUT R7, R7, R6, RZ, 0x3c, !PT ;  /* 0x000000060707a212 */ /* 0x000fe200078e3cff */
[----:B------:R-:W-:-:S03]  /*e3f0*/  IMAD.MOV.U32 R13, RZ, RZ, R0 ;  /* 0x000000ffff0d7224 */ /* 0x000fc600078e0000 */
[----:B------:R-:W-:-:S04]  /*e400*/  @!P2 LOP3.LUT R6, R7, R6, RZ, 0x3c, !PT ;  /* 0x000000060706a212 */ /* 0x000fc800078e3cff */
[----:B------:R-:W-:Y:S01]  /*e410*/  @!P2 LOP3.LUT R7, R7, R6, RZ, 0x3c, !PT ;  /* 0x000000060707a212 */ /* 0x000fe200078e3cff */
[----:B------:R-:W-:-:S07]  /*e420*/  IMAD.MOV.U32 R5, RZ, RZ, R14 ;  /* 0x000000ffff057224 */ /* 0x000fce00078e000e */
[----:B------:R-:W-:Y:S05]  /*e430*/  WARPSYNC.COLLECTIVE R15, `(.L_x_337) ;  /* 0x000000000f087348 */ /* 0x000fea0003c00000 */
[----:B------:R0:W1:Y:S02]  /*e440*/  SHFL.IDX P6, R14, R13, R12, R11 ;  /* 0x0000000c0d0e7389 */ /* 0x00006400000c000b */
[----:B01----:R-:W-:Y:S01]  /*e450*/  ENDCOLLECTIVE ;  /* 0x000000000000791b */ /* 0x003fe20003800000 */
.L_x_337:
[----:B------:R-:W-:Y:S01]  /*e460*/  @!PT LDS RZ, [RZ] ;  /* 0x00000000fffff984 */ /* 0x000fe20000000800 */
[----:B------:R-:W-:Y:S01]  /*e470*/  @!PT LDS RZ, [RZ] ;  /* 0x00000000fffff984 */ /* 0x000fe20000000800 */
[----:B------:R-:W-:Y:S01]  /*e480*/  @!PT LDS RZ, [RZ] ;  /* 0x00000000fffff984 */ /* 0x000fe20000000800 */
[----:B------:R0:W-:Y:S04]  /*e490*/  @!P2 LDGSTS.E.BYPASS.LTC128B.128 [R9+0x13400], desc[UR60][R6.64], !P3 ;  /* 0x134000000609afae */ /* 0x0001e8000d901d7c */
[----:B------:R0:W-:Y:S04]  /*e4a0*/  @!P2 LDGSTS.E.BYPASS.LTC128B.128 [R9+0x17400], desc[UR60][R6.64+0x80], !P0 ;  /* 0x174000800609afae */ /* 0x0001e8000c101d7c */
[----:B------:R0:W-:Y:S01]  /*e4b0*/  @!P2 LDGSTS.E.BYPASS.LTC128B.128 [R9+0x1b400], desc[UR60][R6.64+0x100], !P1 ;  /* 0x1b4001000609afae */ /* 0x0001e2000c901d7c */
[----:B------:R-:W-:Y:S01]  /*e4c0*/  IMAD.MOV.U32 R0, RZ, RZ, R14 ;  /* 0x000000ffff007224 */ /* 0x000fe200078e000e */
[----:B------:R-:W-:Y:S06]  /*e4d0*/  BRA `(.L_x_338) ;  /* 0xffffffc000a87947 */ /* 0x000fec000383ffff */
.L_x_233:
[----:B--2---:R-:W-:-:S04]  /*e4e0*/  IMAD.U32 R3, RZ, RZ, UR36 ;  /* 0x00000024ff037e24 */ /* 0x004fc8000f8e00ff */
[----:B------:R2:W3:Y:S03]  /*e4f0*/  SYNCS.PHASECHK.TRANS64.TRYWAIT P0, [R3+URZ+0x34820], R0 ;  /* 0x03482000030075a7 */ /* 0x0004e6000800017f */
[----:B---3--:R-:W-:Y:S05]  /*e500*/  @!P0 NANOSLEEP.SYNCS 0x989680 ;  /* 0x009896800000895d */ /* 0x008fea0003900000 */
[----:B------:R-:W3:Y:S02]  /*e510*/  @!P0 SYNCS.PHASECHK.TRANS64 P0, [R3+URZ+0x34820], R0 ;  /* 0x03482000030085a7 */ /* 0x000ee4000800007f */
[----:B---3--:R-:W-:Y:S05]  /*e520*/  @!P0 BRA `(.L_x_233) ;  /* 0xfffffffc00ec8947 */ /* 0x008fea000383ffff */
[----:B------:R-:W-:Y:S05]  /*e530*/  BRA `(.L_x_339) ;  /* 0xffffffc000f87947 */ /* 0x000fea000383ffff */
.L_x_240:
[----:B-1----:R1:W2:Y:S02]  /*e540*/  SYNCS.PHASECHK.TRANS64.TRYWAIT P0, [R3+URZ+0x34840], R2 ;  /* 0x03484002030075a7 */ /* 0x0022a4000800017f */
[----:B--2---:R-:W-:Y:S05]  /*e550*/  @!P0 NANOSLEEP.SYNCS 0x989680 ;  /* 0x009896800000895d */ /* 0x004fea0003900000 */
[----:B------:R-:W2:Y:S02]  /*e560*/  @!P0 SYNCS.PHASECHK.TRANS64 P0, [R3+URZ+0x34840], R2 ;  /* 0x03484002030085a7 */ /* 0x000ea4000800007f */
[----:B--2---:R-:W-:Y:S05]  /*e570*/  @!P0 BRA `(.L_x_240) ;  /* 0xfffffffc00f08947 */ /* 0x004fea000383ffff */
[----:B------:R-:W-:Y:S05]  /*e580*/  BRA `(.L_x_340) ;  /* 0xffffffc400a47947 */ /* 0x000fea000383ffff */
.L_x_248:
[----:B0-----:R0:W1:Y:S02]  /*e590*/  SYNCS.PHASECHK.TRANS64.TRYWAIT P0, [R2+URZ+0x34860], R3 ;  /* 0x03486003020075a7 */ /* 0x001064000800017f */
[----:B-1----:R-:W-:Y:S05]  /*e5a0*/  @!P0 NANOSLEEP.SYNCS 0x989680 ;  /* 0x009896800000895d */ /* 0x002fea0003900000 */
[----:B------:R-:W1:Y:S02]  /*e5b0*/  @!P0 SYNCS.PHASECHK.TRANS64 P0, [R2+URZ+0x34860], R3 ;  /* 0x03486003020085a7 */ /* 0x000e64000800007f */
[----:B-1----:R-:W-:Y:S05]  /*e5c0*/  @!P0 BRA `(.L_x_248) ;  /* 0xfffffffc00f08947 */ /* 0x002fea000383ffff */
[----:B------:R-:W-:Y:S05]  /*e5d0*/  BRA `(.L_x_341) ;  /* 0xffffffc800e07947 */ /* 0x000fea000383ffff */
.L_x_259:
[----:B-1----:R1:W2:Y:S02]  /*e5e0*/  SYNCS.PHASECHK.TRANS64.TRYWAIT P0, [R3+URZ+0x34840], R2 ;  /* 0x03484002030075a7 */ /* 0x0022a4000800017f */
[----:B--2---:R-:W-:Y:S05]  /*e5f0*/  @!P0 NANOSLEEP.SYNCS 0x989680 ;  /* 0x009896800000895d */ /* 0x004fea0003900000 */
[----:B------:R-:W2:Y:S02]  /*e600*/  @!P0 SYNCS.PHASECHK.TRANS64 P0, [R3+URZ+0x34840], R2 ;  /* 0x03484002030085a7 */ /* 0x000ea4000800007f */
[----:B--2---:R-:W-:Y:S05]  /*e610*/  @!P0 BRA `(.L_x_259) ;  /* 0xfffffffc00f08947 */ /* 0x004fea000383ffff */
[----:B------:R-:W-:Y:S05]  /*e620*/  BRA `(.L_x_342) ;  /* 0xffffffd0007c7947 */ /* 0x000fea000383ffff */
.L_x_267:
[----:B0-----:R0:W1:Y:S02]  /*e630*/  SYNCS.PHASECHK.TRANS64.TRYWAIT P0, [R2+URZ+0x34860], R3 ;  /* 0x03486003020075a7 */ /* 0x001064000800017f */
[----:B-1----:R-:W-:Y:S05]  /*e640*/  @!P0 NANOSLEEP.SYNCS 0x989680 ;  /* 0x009896800000895d */ /* 0x002fea0003900000 */
[----:B------:R-:W1:Y:S02]  /*e650*/  @!P0 SYNCS.PHASECHK.TRANS64 P0, [R2+URZ+0x34860], R3 ;  /* 0x03486003020085a7 */ /* 0x000e64000800007f */
[----:B-1----:R-:W-:Y:S05]  /*e660*/  @!P0 BRA `(.L_x_267) ;  /* 0xfffffffc00f08947 */ /* 0x002fea000383ffff */
[----:B------:R-:W-:Y:S05]  /*e670*/  BRA `(.L_x_343) ;  /* 0xffffffd400b87947 */ /* 0x000fea000383ffff */
.L_x_277:
[----:B--2---:R2:W3:Y:S02]  /*e680*/  SYNCS.PHASECHK.TRANS64.TRYWAIT P0, [R3+URZ+0x34840], R2 ;  /* 0x03484002030075a7 */ /* 0x0044e4000800017f */
[----:B---3--:R-:W-:Y:S05]  /*e690*/  @!P0 NANOSLEEP.SYNCS 0x989680 ;  /* 0x009896800000895d */ /* 0x008fea0003900000 */
[----:B------:R-:W3:Y:S02]  /*e6a0*/  @!P0 SYNCS.PHASECHK.TRANS64 P0, [R3+URZ+0x34840], R2 ;  /* 0x03484002030085a7 */ /* 0x000ee4000800007f */
[----:B---3--:R-:W-:Y:S05]  /*e6b0*/  @!P0 BRA `(.L_x_277) ;  /* 0xfffffffc00f08947 */ /* 0x008fea000383ffff */
[----:B------:R-:W-:Y:S05]  /*e6c0*/  BRA `(.L_x_344) ;  /* 0xffffffdc002c7947 */ /* 0x000fea000383ffff */
.L_x_285:
[----:B0-----:R0:W1:Y:S02]  /*e6d0*/  SYNCS.PHASECHK.TRANS64.TRYWAIT P0, [R2+URZ+0x34860], R5 ;  /* 0x03486005020075a7 */ /* 0x001064000800017f */
[----:B-1----:R-:W-:Y:S05]  /*e6e0*/  @!P0 NANOSLEEP.SYNCS 0x989680 ;  /* 0x009896800000895d */ /* 0x002fea0003900000 */
[----:B------:R-:W1:Y:S02]  /*e6f0*/  @!P0 SYNCS.PHASECHK.TRANS64 P0, [R2+URZ+0x34860], R5 ;  /* 0x03486005020085a7 */ /* 0x000e64000800007f */
[----:B-1----:R-:W-:Y:S05]  /*e700*/  @!P0 BRA `(.L_x_285) ;  /* 0xfffffffc00f08947 */ /* 0x002fea000383ffff */
[----:B------:R-:W-:Y:S05]  /*e710*/  BRA `(.L_x_345) ;  /* 0xffffffe000647947 */ /* 0x000fea000383ffff */
.L_x_295:
[----:B--2---:R2:W3:Y:S02]  /*e720*/  SYNCS.PHASECHK.TRANS64.TRYWAIT P0, [R0+URZ+0x34860], R3 ;  /* 0x03486003000075a7 */ /* 0x0044e4000800017f */
[----:B---3--:R-:W-:Y:S05]  /*e730*/  @!P0 NANOSLEEP.SYNCS 0x989680 ;  /* 0x009896800000895d */ /* 0x008fea0003900000 */
[----:B------:R-:W3:Y:S02]  /*e740*/  @!P0 SYNCS.PHASECHK.TRANS64 P0, [R0+URZ+0x34860], R3 ;  /* 0x03486003000085a7 */ /* 0x000ee4000800007f */
[----:B---3--:R-:W-:Y:S05]  /*e750*/  @!P0 BRA `(.L_x_295) ;  /* 0xfffffffc00f08947 */ /* 0x008fea000383ffff */
[----:B------:R-:W-:Y:S05]  /*e760*/  BRA `(.L_x_346) ;  /* 0xffffffe400787947 */ /* 0x000fea000383ffff */
.L_x_303:
[----:B-1----:R1:W2:Y:S02]  /*e770*/  SYNCS.PHASECHK.TRANS64.TRYWAIT P0, [R0+URZ+0x34820], R3 ;  /* 0x03482003000075a7 */ /* 0x0022a4000800017f */
[----:B--2---:R-:W-:Y:S05]  /*e780*/  @!P0 NANOSLEEP.SYNCS 0x989680 ;  /* 0x009896800000895d */ /* 0x004fea0003900000 */
[----:B------:R-:W2:Y:S02]  /*e790*/  @!P0 SYNCS.PHASECHK.TRANS64 P0, [R0+URZ+0x34820], R3 ;  /* 0x03482003000085a7 */ /* 0x000ea4000800007f */
[----:B--2---:R-:W-:Y:S05]  /*e7a0*/  @!P0 BRA `(.L_x_303) ;  /* 0xfffffffc00f08947 */ /* 0x004fea000383ffff */
[----:B------:R-:W-:Y:S05]  /*e7b0*/  BRA `(.L_x_347) ;  /* 0xffffffe800bc7947 */ /* 0x000fea000383ffff */
.L_x_304:
[----:B------:R-:W2:Y:S01]  /*e7c0*/  S2R R2, SR_TID.X ;  /* 0x0000000000027919 */ /* 0x000ea20000002100 */
[----:B------:R-:W-:Y:S01]  /*e7d0*/  BSSY B0, `(.L_x_348) ;  /* 0x000000a000007945 */ /* 0x000fe20003800000 */
[----:B------:R-:W-:Y:S02]  /*e7e0*/  IMAD.MOV.U32 R12, RZ, RZ, RZ ;  /* 0x000000ffff0c7224 */ /* 0x000fe400078e00ff */
[----:B------:R-:W-:Y:S02]  /*e7f0*/  IMAD.MOV.U32 R11, RZ, RZ, 0x1f ;  /* 0x0000001fff0b7424 */ /* 0x000fe400078e00ff */
[----:B------:R-:W-:Y:S01]  /*e800*/  IMAD.MOV.U32 R15, RZ, RZ, -0x1 ;  /* 0xffffffffff0f7424 */ /* 0x000fe200078e00ff */
[----:B--2---:R-:W-:-:S04]  /*e810*/  SHF.R.U32.HI R2, RZ, 0x5, R2 ;  /* 0x00000005ff027819 */ /* 0x004fc80000011602 */
[----:B------:R-:W-:-:S05]  /*e820*/  LOP3.LUT R2, R2, 0x3, RZ, 0xc0, !PT ;  /* 0x0000000302027812 */ /* 0x000fca00078ec0ff */
[----:B------:R-:W-:-:S07]  /*e830*/  IMAD.MOV.U32 R13, RZ, RZ, R2 ;  /* 0x000000ffff0d7224 */ /* 0x000fce00078e0002 */
[----:B01----:R-:W-:Y:S05]  /*e840*/  WARPSYNC.COLLECTIVE R15, `(.L_x_349) ;  /* 0x000000000f087348 */ /* 0x003fea0003c00000 */
[----:B------:R2:W3:Y:S02]  /*e850*/  SHFL.IDX P6, R14, R13, R12, R11 ;  /* 0x0000000c0d0e7389 */ /* 0x0004e400000c000b */
[----:B0123--:R-:W-:Y:S01]  /*e860*/  ENDCOLLECTIVE ;  /* 0x000000000000791b */ /* 0x00ffe20003800000 */
.L_x_349:
[----:B------:R-:W-:Y:S05]  /*e870*/  BSYNC B0 ;  /* 0x0000000000007941 */ /* 0x000fea0003800000 */
.L_x_348:
[----:B------:R-:W-:Y:S05]  /*e880*/  BRA `(.L_x_350) ;  /* 0xffffffe800a47947 */ /* 0x000fea000383ffff */
.L_x_307:
[----:B------:R-:W-:Y:S01]  /*e890*/  BSSY B1, `(.L_x_351) ;  /* 0x0000006000017945 */ /* 0x000fe20003800000 */
[----:B------:R-:W-:-:S07]  /*e8a0*/  IMAD.MOV.U32 R15, RZ, RZ, -0x1 ;  /* 0xffffffffff0f7424 */ /* 0x000fce00078e00ff */
[----:B012---:R-:W-:Y:S05]  /*e8b0*/  WARPSYNC.COLLECTIVE R15, `(.L_x_352) ;  /* 0x000000000f0c7348 */ /* 0x007fea0003c00000 */
[----:B------:R-:W-:Y:S02]  /*e8c0*/  ELECT P6, UR62, PT ;  /* 0x00000000003e782f */ /* 0x000fe400038c0000 */
[----:B------:R-:W-:Y:S01]  /*e8d0*/  MOV R14, UR62 ;  /* 0x0000003e000e7c02 */ /* 0x000fe20008000f00 */
[----:B012---:R-:W-:Y:S10]  /*e8e0*/  ENDCOLLECTIVE ;  /* 0x000000000000791b */ /* 0x007ff40003800000 */
.L_x_352:
[----:B------:R-:W-:Y:S05]  /*e8f0*/  BSYNC B1 ;  /* 0x0000000000017941 */ /* 0x000fea0003800000 */
.L_x_351:
[----:B------:R-:W-:Y:S05]  /*e900*/  BRA `(.L_x_353) ;  /* 0xffffffe8009c7947 */ /* 0x000fea000383ffff */
.L_x_309:
[----:B0-----:R0:W1:Y:S02]  /*e910*/  SYNCS.PHASECHK.TRANS64.TRYWAIT P0, [R6+URZ], R5 ;  /* 0x00000005060075a7 */ /* 0x001064000800017f */
[----:B-1----:R-:W-:Y:S05]  /*e920*/  @!P0 NANOSLEEP.SYNCS 0x989680 ;  /* 0x009896800000895d */ /* 0x002fea0003900000 */
[----:B------:R-:W1:Y:S02]  /*e930*/  @!P0 SYNCS.PHASECHK.TRANS64 P0, [R6+URZ], R5 ;  /* 0x00000005060085a7 */ /* 0x000e64000800007f */
[----:B-1----:R-:W-:Y:S05]  /*e940*/  @!P0 BRA `(.L_x_309) ;  /* 0xfffffffc00f08947 */ /* 0x002fea000383ffff */
[----:B------:R-:W-:Y:S05]  /*e950*/  BRA `(.L_x_354) ;  /* 0xffffffe800dc7947 */ /* 0x000fea000383ffff */
.L_x_310:
[----:B-1----:R1:W2:Y:S02]  /*e960*/  SYNCS.PHASECHK.TRANS64.TRYWAIT P0, [R7+URZ], R2 ;  /* 0x00000002070075a7 */ /* 0x0022a4000800017f */
[----:B--2---:R-:W-:Y:S05]  /*e970*/  @!P0 NANOSLEEP.SYNCS 0x989680 ;  /* 0x009896800000895d */ /* 0x004fea0003900000 */
[----:B------:R-:W2:Y:S02]  /*e980*/  @!P0 SYNCS.PHASECHK.TRANS64 P0, [R7+URZ], R2 ;  /* 0x00000002070085a7 */ /* 0x000ea4000800007f */
[----:B--2---:R-:W-:Y:S05]  /*e990*/  @!P0 BRA `(.L_x_310) ;  /* 0xfffffffc00f08947 */ /* 0x004fea000383ffff */
[----:B------:R-:W-:Y:S05]  /*e9a0*/  BRA `(.L_x_355) ;  /* 0xffffffe800d07947 */ /* 0x000fea000383ffff */
.L_x_312:
[----:B--2---:R2:W3:Y:S02]  /*e9b0*/  SYNCS.PHASECHK.TRANS64.TRYWAIT P0, [R4+URZ], R5 ;  /* 0x00000005040075a7 */ /* 0x0044e4000800017f */
[----:B---3--:R-:W-:Y:S05]  /*e9c0*/  @!P0 NANOSLEEP.SYNCS 0x989680 ;  /* 0x009896800000895d */ /* 0x008fea0003900000 */
[----:B------:R-:W3:Y:S02]  /*e9d0*/  @!P0 SYNCS.PHASECHK.TRANS64 P0, [R4+URZ], R5 ;  /* 0x00000005040085a7 */ /* 0x000ee4000800007f */
[----:B---3--:R-:W-:Y:S05]  /*e9e0*/  @!P0 BRA `(.L_x_312) ;  /* 0xfffffffc00f08947 */ /* 0x008fea000383ffff */
[----:B------:R-:W-:Y:S05]  /*e9f0*/  BRA `(.L_x_356) ;  /* 0xffffffe800d47947 */ /* 0x000fea000383ffff */
.L_x_357:
        /* <DEDUP_REMOVED lines=16> */
.L_x_15275:


//--------------------- .text._ZN7cutlass13device_kernelIN5flash11enable_sm90INS1_16FlashAttnFwdSm90INS1_25CollectiveMainloopFwdSm90ILi2EN4cute5tupleIJNS5_1CILi1EEES8_S8_EEENS6_IJNS7_ILi128EEESA_NS7_ILi192EEEEEELi128ENS_10bfloat16_tEfNS_4arch4Sm90ELb0ELb0ELb1ELb1ELb0ELb0ELb0ELb1ELb1ELb1ELb0ELb0EEENS1_21CollectiveEpilogueFwdINS6_IJSA_SA_SA_EEES9_SD_SF_Li256ELb1ELb1ELb0ELb0EEENS1_36VarlenDynamicPersistentTileSchedulerILi128ELi128ELi256ELi128ELb0ELb1ELb1ELb0ELb1ELb1EEEEEEEEEvNT_6ParamsE --------------------------
	.section	.text._ZN7cutlass13device_kernelIN5flash11enable_sm90INS1_16FlashAttnFwdSm90INS1_25CollectiveMainloopFwdSm90ILi2EN4cute5tupleIJNS5_1CILi1EEES8_S8_EEENS6_IJNS7_ILi128EEESA_NS7_ILi192EEEEEELi128ENS_10bfloat16_tEfNS_4arch4Sm90ELb0ELb0ELb1ELb1ELb0ELb0ELb0ELb1ELb1ELb1ELb0ELb0EEENS1_21CollectiveEpilogueFwdINS6_IJSA_SA_SA_EEES9_SD_SF_Li256ELb1ELb1ELb0ELb0EEENS1_36VarlenDynamicPersistentTileSchedulerILi128ELi128ELi256ELi128ELb0ELb1ELb1ELb0ELb1ELb1EEEEEEEEEvNT_6ParamsE,"ax",@progbits
	.align	128
.text._ZN7cutlass13device_kernelIN5flash11enable_sm90INS1_16FlashAttnFwdSm90INS1_25CollectiveMainloopFwdSm90ILi2EN4cute5tupleIJNS5_1CILi1EEES8_S8_EEENS6_IJNS7_ILi128EEESA_NS7_ILi192EEEEEELi128ENS_10bfloat16_tEfNS_4arch4Sm90ELb0ELb0ELb1ELb1ELb0ELb0ELb0ELb1ELb1ELb1ELb0ELb0EEENS1_21CollectiveEpilogueFwdINS6_IJSA_SA_SA_EEES9_SD_SF_Li256ELb1ELb1ELb0ELb0EEENS1_36VarlenDynamicPersistentTileSchedulerILi128ELi128ELi256ELi128ELb0ELb1ELb1ELb0ELb1ELb1EEEEEEEEEvNT_6ParamsE:
        .type           _ZN7cutlass13device_kernelIN5flash11enable_sm90INS1_16FlashAttnFwdSm90INS1_25CollectiveMainloopFwdSm90ILi2EN4cute5tupleIJNS5_1CILi1EEES8_S8_EEENS6_IJNS7_ILi128EEESA_NS7_ILi192EEEEEELi128ENS_10bfloat16_tEfNS_4arch4Sm90ELb0ELb0ELb1ELb1ELb0ELb0ELb0ELb1ELb1ELb1ELb0ELb0EEENS1_21CollectiveEpilogueFwdINS6_IJSA_SA_SA_EEES9_SD_SF_Li256ELb1ELb1ELb0ELb0EEENS1_36VarlenDynamicPersistentTileSchedulerILi128ELi128ELi256ELi128ELb0ELb1ELb1ELb0ELb1ELb1EEEEEEEEEvNT_6ParamsE,@function
        .size           _ZN7cutlass13device_kernelIN5flash11enable_sm90INS1_16FlashAttnFwdSm90INS1_25CollectiveMainloopFwdSm90ILi2EN4cute5tupleIJNS5_1CILi1EEES8_S8_EEENS6_IJNS7_ILi128EEESA_NS7_ILi192EEEEEELi128ENS_10bfloat16_tEfNS_4arch4Sm90ELb0ELb0ELb1ELb1ELb0ELb0ELb0ELb1ELb1ELb1ELb0ELb0EEENS1_21CollectiveEpilogueFwdINS6_IJSA_SA_SA_EEES9_SD_SF_Li256ELb1ELb1ELb0ELb0EEENS1_36VarlenDynamicPersistentTileSchedulerILi128ELi128ELi256ELi128ELb0ELb1ELb1ELb0ELb1ELb1EEEEEEEEEvNT_6ParamsE,(.L_x_15276 - _ZN7cutlass13device_kernelIN5flash11enable_sm90INS1_16FlashAttnFwdSm90INS1_25CollectiveMainloopFwdSm90ILi2EN4cute5tupleIJNS5_1CILi1EEES8_S8_EEENS6_IJNS7_ILi128EEESA_NS7_ILi192EEEEEELi128ENS_10bfloat16_tEfNS_4arch4Sm90ELb0ELb0ELb1ELb1ELb0ELb0ELb0ELb1ELb1ELb1ELb0ELb0EEENS1_21CollectiveEpilogueFwdINS6_IJSA_SA_SA_EEES9_SD_SF_Li256ELb1ELb1ELb0ELb0EEENS1_36VarlenDynamicPersistentTileSchedulerILi128ELi128ELi256ELi128ELb0ELb1ELb1ELb0ELb1ELb1EEEEEEEEEvNT_6ParamsE)
        .other          _ZN7cutlass13device_kernelIN5flash11enable_sm90INS1_16FlashAttnFwdSm90INS1_25CollectiveMainloopFwdSm90ILi2EN4cute5tupleIJNS5_1CILi1EEES8_S8_EEENS6_IJNS7_ILi128EEESA_NS7_ILi192EEEEEELi128ENS_10bfloat16_tEfNS_4arch4Sm90ELb0ELb0ELb1ELb1ELb0ELb0ELb0ELb1ELb1ELb1ELb0ELb0EEENS1_21CollectiveEpilogueFwdINS6_IJSA_SA_SA_EEES9_SD_SF_Li256ELb1ELb1ELb0ELb0EEENS1_36VarlenDynamicPersistentTileSchedulerILi128ELi128ELi256ELi128ELb0ELb1ELb1ELb0ELb1ELb1EEEEEEEEEvNT_6ParamsE,@"STO_CUDA_ENTRY STV_DEFAULT"
_ZN7cutlass13device_kernelIN5flash11enable_sm90INS1_16FlashAttnFwdSm90INS1_25CollectiveMainloopFwdSm90ILi2EN4cute5tupleIJNS5_1CILi1EEES8_S8_EEENS6_IJNS7_ILi128EEESA_NS7_ILi192EEEEEELi128ENS_10bfloat16_tEfNS_4arch4Sm90ELb0ELb0ELb1ELb1ELb0ELb0ELb0ELb1ELb1ELb1ELb0ELb0EEENS1_21CollectiveEpilogueFwdINS6_IJSA_SA_SA_EEES9_SD_SF_Li256ELb1ELb1ELb0ELb0EEENS1_36VarlenDynamicPersistentTileSchedulerILi128ELi128ELi256ELi128ELb0ELb1ELb1ELb0ELb1ELb1EEEEEEEEEvNT_6ParamsE:
        /* <DEDUP_REMOVED lines=18> */
.L_x_359:
[----:B------:R-:W-:Y:S05]  /*0120*/  BSYNC B0 ;  /* 0x0000000000007941 */ /* 0x000fea0003800000 */
.L_x_358:
        /* <DEDUP_REMOVED lines=41> */
.L_x_360:
[----:B------:R-:W3:Y:S01]  /*03c0*/  SHFL.IDX PT, R2, R0, RZ, 0x1f ;  /* 0x00001fff00027589 */ /* 0x000ee200000e0000 */
[----:B------:R-:W-:Y:S01]  /*03d0*/  NOP ;  /* 0x0000000000007918 */ /* 0x000fe20000000000 */
[----:B---3--:R-:W-:-:S13]  /*03e0*/  ISETP.NE.AND P0, PT, R2, RZ, PT ;  /* 0x000000ff0200720c */ /* 0x008fda0003f05270 */
        /* <DEDUP_REMOVED lines=18> */
[----:B---3--:R-:W-:Y:S01]  /*0510*/  NOP ;  /* 0x0000000000007918 */ /* 0x008fe20000000000 */
.L_x_361:
[----:B------:R-:W3:Y:S01]  /*0520*/  SHFL.IDX PT, R2, R0, RZ, 0x1f ;  /* 0x00001fff00027589 */ /* 0x000ee200000e0000 */
[----:B------:R-:W-:Y:S01]  /*0530*/  NOP ;  /* 0x0000000000007918 */ /* 0x000fe20000000000 */
[----:B---3--:R-:W-:-:S13]  /*0540*/  ISETP.NE.AND P0, PT, R2, RZ, PT ;  /* 0x000000ff0200720c */ /* 0x008fda0003f05270 */
[----:B------:R-:W-:Y:S05]  /*0550*/  @P0 BRA `(.L_x_362) ;  /* 0x0000000000380947 */ /* 0x000fea0003800000 */
[----:B0-----:R-:W0:Y:S01]  /*0560*/  S2UR UR5, SR_CgaCtaId ;  /* 0x00000000000579c3 */ /* 0x001e220000008800 */
[----:B------:R-:W-:Y:S01]  /*0570*/  UMOV UR4, 0x400 ;  /* 0x0000040000047882 */ /* 0x000fe20000000000 */
[----:B------:R-:W-:Y:S01]  /*0580*/  UMOV UR7, 0x1 ;  /* 0x0000000100077882 */ /* 0x000fe20000000000 */
[----:B------:R-:W-:Y:S01]  /*0590*/  ELECT P0, URZ, PT ;  /* 0x00000000003f782f */ /* 0x000fe20003800000 */
[----:B0-----:R-:W-:Y:S02]  /*05a0*/  ULEA UR6, UR5, UR4, 0x18 ;  /* 0x0000000405067291 */ /* 0x001fe4000f8ec03f */
[----:B------:R-:W-:-:S04]  /*05b0*/  UIADD3 UR4, -UR7, 0x100000, URZ ;  /* 0x0010000007047890 */ /* 0x000fc8000fffe13f */
[----:B------:R-:W-:Y:S02]  /*05c0*/  USHF.L.U32 UR5, UR4, 0xb, URZ ;  /* 0x0000000b04057899 */ /* 0x000fe4000800063f */
[----:B------:R-:W-:Y:S01]  /*05d0*/  USHF.L.U32 UR4, UR4, 0x1, URZ ;  /* 0x0000000104047899 */ /* 0x000fe2000800063f */
[----:B------:R-:W0:Y:S11]  /*05e0*/  FENCE.VIEW.ASYNC.S ;  /* 0x00000000000073c6 */ /* 0x000e360000000000 */
[----:B0-----:R3:W0:Y:S01]  /*05f0*/  SYNCS.EXCH.64 URZ, [UR6+0x34870], UR4 ;  /* 0x03487004063f75b2 */ /* 0x0016220008000100 */
[----:B------:R3:W0:Y:S01]  /*0600*/  SYNCS.EXCH.64 URZ, [UR6+0x34880], UR4 ;  /* 0x03488004063f75b2 */ /* 0x0006220008000100 */
[----:B------:R3:W0:Y:S01]  /*0610*/  SYNCS.EXCH.64 URZ, [UR6+0x34878], UR4 ;  /* 0x03487804063f75b2 */ /* 0x0006220008000100 */
[----:B------:R3:W0:Y:S02]  /*0620*/  SYNCS.EXCH.64 URZ, [UR6+0x34888], UR4 ;  /* 0x03488804063f75b2 */ /* 0x0006240008000100 */
[----:B---3--:R-:W-:Y:S01]  /*0630*/  NOP ;  /* 0x0000000000007918 */ /* 0x008fe20000000000 */
.L_x_362:
        /* <DEDUP_REMOVED lines=22> */
.L_x_363:
        /* <DEDUP_REMOVED lines=22> */
.L_x_364:
[----:B0-----:R-:W-:Y:S01]  /*0900*/  UMOV UR4, 0x1 ;  /* 0x0000000100047882 */ /* 0x001fe20000000000 */
[----:B------:R-:W-:Y:S01]  /*0910*/  PLOP3.LUT P0, PT, PT, PT, UP0, 0x80, 0x0 ;  /* 0x000000000000781c */ /* 0x000fe20003f0f008 */
[----:B------:R-:W-:Y:S01]  /*0920*/  USEL UR4, UR4, 0x2, !UP0 ;  /* 0x0000000204047887 */ /* 0x000fe2000c000000 */
[----:B------:R-:W-:-:S05]  /*0930*/  NOP ;  /* 0x0000000000007918 */ /* 0x000fca0000000000 */
[----:B------:R-:W-:-:S05]  /*0940*/  IMAD.U32 R2, RZ, RZ, UR4 ;  /* 0x00000004ff027e24 */ /* 0x000fca000f8e00ff */
[----:B------:R0:W-:Y:S01]  /*0950*/  STL [R1+0x5c], R2 ;  /* 0x00005c0201007387 */ /* 0x0001e20000100800 */
[----:B-12-4-:R-:W-:Y:S06]  /*0960*/  BAR.SYNC.DEFER_BLOCKING 0x0 ;  /* 0x0000000000007b1d */ /* 0x016fec0000010000 */
[----:B------:R-:W-:Y:S05]  /*0970*/  @!P0 BRA `(.L_x_365) ;  /* 0x0000009400d88947 */ /* 0x000fea0003800000 */
.L_x_366:
[----:B------:R-:W-:-:S08]  /*0980*/  NOP ;  /* 0x0000000000007918 */ /* 0x000fd00000000000 */
[----:B------:R-:W1:Y:S02]  /*0990*/  USETMAXREG.TRY_ALLOC.CTAPOOL UP0, 0xf0 ;  /* 0x000000f0000079c8 */ /* 0x000e640008000600 */
[----:B-1----:R-:W-:-:S13]  /*09a0*/  PLOP3.LUT P0, PT, PT, PT, UP0, 0x80, 0x0 ;  /* 0x000000000000781c */ /* 0x002fda0003f0f008 */
[----:B------:R-:W-:Y:S05]  /*09b0*/  @!P0 BRA `(.L_x_366) ;  /* 0xfffffffc00f08947 */ /* 0x000fea000383ffff */
[----:B------:R-:W1:Y:S08]  /*09c0*/  S2UR UR5, SR_CgaCtaId ;  /* 0x00000000000579c3 */ /* 0x000e700000008800 */
[----:B------:R-:W-:Y:S06]  /*09d0*/  BAR.ARV 0x8, 0x180 ;  /* 0x0206000000007b1d */ /* 0x000fec0000002000 */
[----:B------:R-:W-:-:S02]  /*09e0*/  UMOV UR4, 0x400 ;  /* 0x0000040000047882 */ /* 0x000fc40000000000 */
[----:B------:R-:W-:Y:S01]  /*09f0*/  BAR.SYNC.DEFER_BLOCKING 0x5, 0x180 ;  /* 0x0146000000007b1d */ /* 0x000fe20000010000 */
[----:B-1----:R-:W-:-:S09]  /*0a00*/  ULEA UR4, UR5, UR4, 0x18 ;  /* 0x0000000405047291 */ /* 0x002fd2000f8ec03f */
[----:B------:R-:W1:Y:S01]  /*0a10*/  LDS.128 R44, [UR4+0x348d0] ;  /* 0x0348d004ff2c7984 */ /* 0x000e620008000c00 */
[----:B------:R-:W-:Y:S01]  /*0a20*/  ULDC UR4, c[0x0][0xc3c] ;  /* 0x00030f0000047ab9 */ /* 0x000fe20000000800 */
[----:B------:R-:W-:Y:S06]  /*0a30*/  BAR.ARV 0x4, 0x180 ;  /* 0x0106000000007b1d */ /* 0x000fec0000002000 */
[----:B-1----:R-:W-:-:S13]  /*0a40*/  ISETP.GE.AND P0, PT, R47, UR4, PT ;  /* 0x000000042f007c0c */ /* 0x002fda000bf06270 */
[----:B------:R-:W-:Y:S05]  /*0a50*/  @P0 EXIT ;  /* 0x000000000000094d */ /* 0x000fea0003800000 */
[----:B0-----:R-:W2:Y:S01]  /*0a60*/  LDL R2, [R1+0x5c] ;  /* 0x00005c0001027983 */ /* 0x001ea20000100800 */
[----:B------:R-:W-:Y:S01]  /*0a70*/  R2UR UR6, R45 ;  /* 0x000000002d0672ca */ /* 0x000fe200000e0000 */
[----:B------:R-:W-:Y:S01]  /*0a80*/  IMAD.MOV.U32 R16, RZ, RZ, RZ ;  /* 0x000000ffff107224 */ /* 0x000fe200078e00ff */
[----:B------:R-:W-:Y:S01]  /*0a90*/  R2UR UR5, R46 ;  /* 0x000000002e0572ca */ /* 0x000fe200000e0000 */
[----:B------:R-:W0:Y:S01]  /*0aa0*/  S2R R0, SR_TID.X ;  /* 0x0000000000007919 */ /* 0x000e220000002100 */
[----:B------:R-:W-:Y:S01]  /*0ab0*/  MOV R186, RZ ;  /* 0x000000ff00ba7202 */ /* 0x000fe20000000f00 */
[----:B0-----:R-:W-:-:S05]  /*0ac0*/  VIADD R196, R0, 0xffffff80 ;  /* 0xffffff8000c47836 */ /* 0x001fca0000000000 */
[----:B------:R-:W-:-:S04]  /*0ad0*/  SHF.R.S32.HI R3, RZ, 0x1f, R196 ;  /* 0x0000001fff037819 */ /* 0x000fc800000114c4 */
[CC--:B------:R-:W-:Y:S02]  /*0ae0*/  LEA.HI R5, R3.reuse, R196.reuse, RZ, 0x7 ;  /* 0x000000c403057211 */ /* 0x0c0fe400078f38ff */
[----:B------:R-:W-:Y:S02]  /*0af0*/  LEA.HI R0, R3, R196, RZ, 0x4 ;  /* 0x000000c403007211 */ /* 0x000fe400078f20ff */
[----:B------:R-:W-:Y:S02]  /*0b00*/  LOP3.LUT R187, R5, 0xffffff80, RZ, 0xc0, !PT ;  /* 0xffffff8005bb7812 */ /* 0x000fe400078ec0ff */
[----:B------:R-:W-:Y:S02]  /*0b10*/  SHF.R.S32.HI R9, RZ, 0x4, R0 ;  /* 0x00000004ff097819 */ /* 0x000fe40000011400 */
[----:B------:R-:W-:Y:S01]  /*0b20*/  LOP3.LUT R7, R0, 0x3fffff0, RZ, 0xc0, !PT ;  /* 0x03fffff000077812 */ /* 0x000fe200078ec0ff */
[----:B------:R-:W-:Y:S01]  /*0b30*/  IMAD.IADD R187, R196, 0x1, -R187 ;  /* 0x00000001c4bb7824 */ /* 0x000fe200078e0abb */
[----:B------:R-:W-:-:S02]  /*0b40*/  LEA.HI R0, R0, R9, RZ, 0x1 ;  /* 0x0000000900007211 */ /* 0x000fc400078f08ff */
[----:B------:R-:W-:Y:S01]  /*0b50*/  SHF.R.S32.HI R188, RZ, 0x7, R5 ;  /* 0x00000007ffbc7819 */ /* 0x000fe20000011405 */
[----:B------:R-:W-:Y:S01]  /*0b60*/  IMAD.IADD R7, R196, 0x1, -R7 ;  /* 0x00000001c4077824 */ /* 0x000fe200078e0a07 */
[----:B------:R-:W-:Y:S02]  /*0b70*/  SHF.R.S32.HI R4, RZ, 0x1f, R187 ;  /* 0x0000001fff047819 */ /* 0x000fe400000114bb */
[----:B------:R-:W-:Y:S02]  /*0b80*/  LOP3.LUT R0, R0, 0x1ffffffe, RZ, 0xc0, !PT ;  /* 0x1ffffffe00007812 */ /* 0x000fe400078ec0ff */
[CC--:B------:R-:W-:Y:S02]  /*0b90*/  LEA.HI R6, R4.reuse, R187.reuse, RZ, 0x2 ;  /* 0x000000bb04067211 */ /* 0x0c0fe400078f10ff */
[----:B------:R-:W-:Y:S01]  /*0ba0*/  LEA.HI R4, R4, R187, RZ, 0x5 ;  /* 0x000000bb04047211 */ /* 0x000fe200078f28ff */
[----:B------:R-:W-:Y:S01]  /*0bb0*/  IMAD.IADD R0, R9, 0x1, -R0 ;  /* 0x0000000109007824 */ /* 0x000fe200078e0a00 */
[--C-:B------:R-:W-:Y:S01]  /*0bc0*/  SHF.R.S32.HI R8, RZ, 0x2, R6.reuse ;  /* 0x00000002ff087819 */ /* 0x100fe20000011406 */
[----:B------:R-:W-:Y:S01]  /*0bd0*/  IMAD.MOV.U32 R9, RZ, RZ, -0x2 ;  /* 0xfffffffeff097424 */ /* 0x000fe200078e00ff */
[----:B------:R-:W-:-:S02]  /*0be0*/  SHF.R.S32.HI R11, RZ, 0x1f, R6 ;  /* 0x0000001fff0b7819 */ /* 0x000fc40000011406 */
[----:B------:R-:W-:Y:S02]  /*0bf0*/  LEA.HI R5, R5, R188, RZ, 0x1 ;  /* 0x000000bc05057211 */ /* 0x000fe400078f08ff */
[----:B------:R-:W-:Y:S02]  /*0c00*/  LEA.HI R11, R11, R8, RZ, 0x3 ;  /* 0x000000080b0b7211 */ /* 0x000fe400078f18ff */
[----:B------:R-:W-:Y:S02]  /*0c10*/  SHF.R.S32.HI R4, RZ, 0x5, R4 ;  /* 0x00000005ff047819 */ /* 0x000fe40000011404 */
[----:B------:R-:W-:Y:S02]  /*0c20*/  LOP3.LUT R11, R11, 0xfffffff8, RZ, 0xc0, !PT ;  /* 0xfffffff80b0b7812 */ /* 0x000fe400078ec0ff */
[----:B------:R-:W-:Y:S02]  /*0c30*/  LOP3.LUT R5, R5, 0x3fffffe, RZ, 0xc0, !PT ;  /* 0x03fffffe05057812 */ /* 0x000fe400078ec0ff */
[----:B------:R-:W-:-:S02]  /*0c40*/  IADD3 R11, R8, -R11, RZ ;  /* 0x8000000b080b7210 */ /* 0x000fc40007ffe0ff */
[----:B------:R-:W-:Y:S01]  /*0c50*/  LOP3.LUT R6, R6, 0x7ffffffc, RZ, 0xc0, !PT ;  /* 0x7ffffffc06067812 */ /* 0x000fe200078ec0ff */
[----:B------:R-:W-:Y:S02]  /*0c60*/  IMAD.IADD R5, R188, 0x1, -R5 ;  /* 0x00000001bc057824 */ /* 0x000fe400078e0a05 */
[----:B------:R-:W-:Y:S02]  /*0c70*/  IMAD R4, R4, 0x10, R11 ;  /* 0x0000001004047824 */ /* 0x000fe400078e020b */
[----:B------:R-:W-:Y:S02]  /*0c80*/  IMAD.IADD R6, R187, 0x1, -R6 ;  /* 0x00000001bb067824 */ /* 0x000fe400078e0a06 */
[----:B------:R-:W-:Y:S02]  /*0c90*/  IMAD R189, R5, 0x40, R4 ;  /* 0x0000004005bd7824 */ /* 0x000fe400078e0204 */
[----:B------:R-:W-:Y:S01]  /*0ca0*/  IMAD R190, R6, R9, 0x80 ;  /* 0x0000008006be7424 */ /* 0x000fe200078e0209 */
[----:B--2---:R-:W-:-:S02]  /*0cb0*/  R2UR UR4, R2 ;  /* 0x00000000020472ca */ /* 0x004fc400000e0000 */
[----:B------:R-:W-:-:S05]  /*0cc0*/  LEA.HI R2, R3, R196, RZ, 0x5 ;  /* 0x000000c403027211 */ /* 0x000fca00078f28ff */
[----:B------:R-:W-:-:S05]  /*0cd0*/  IMAD.SHL.U32 R2, R2, 0x20, RZ ;  /* 0x0000002002027824 */ /* 0x000fca00078e00ff */
[----:B------:R-:W-:Y:S01]  /*0ce0*/  LOP3.LUT R2, R2, 0xfffffc00, RZ, 0xc0, !PT ;  /* 0xfffffc0002027812 */ /* 0x000fe200078ec0ff */
[----:B------:R-:W-:-:S04]  /*0cf0*/  ULOP3.LUT UR4, UR4, 0x1, URZ, 0xfc, !UPT ;  /* 0x0000000104047892 */ /* 0x000fc8000f8efc3f */
[----:B------:R-:W-:Y:S01]  /*0d00*/  IMAD R7, R7, 0x40, R2 ;  /* 0x0000004007077824 */ /* 0x000fe200078e0202 */
[CC--:B------:R-:W-:Y:S01]  /*0d10*/  LEA.HI R2, R3.reuse, R196.reuse, RZ, 0x2 ;  /* 0x000000c403027211 */ /* 0x0c0fe200078f10ff */
[----:B------:R-:W-:Y:S01]  /*0d20*/  IMAD.U32 R193, RZ, RZ, UR4 ;  /* 0x00000004ffc17e24 */ /* 0x000fe2000f8e00ff */
[----:B------:R-:W-:Y:S01]  /*0d30*/  LEA.HI R3, R3, R196, RZ, 0x3 ;  /* 0x000000c403037211 */ /* 0x000fe200078f18ff */
[----:B------:R-:W-:Y:S01]  /*0d40*/  IMAD R192, R0, 0x8, R7 ;  /* 0x0000000800c07824 */ /* 0x000fe200078e0207 */
[----:B------:R-:W-:Y:S01]  /*0d50*/  LOP3.LUT R7, R2, 0xfffffffc, RZ, 0xc0, !PT ;  /* 0xfffffffc02077812 */ /* 0x000fe200078ec0ff */
[----:B------:R-:W-:Y:S01]  /*0d60*/  IMAD.MOV.U32 R2, RZ, RZ, RZ ;  /* 0x000000ffff027224 */ /* 0x000fe200078e00ff */
[----:B------:R-:W-:Y:S02]  /*0d70*/  LOP3.LUT R19, R3, 0xfffffff8, RZ, 0xc0, !PT ;  /* 0xfffffff803137812 */ /* 0x000fe400078ec0ff */
[----:B------:R-:W-:Y:S01]  /*0d80*/  SHF.R.S32.HI R184, RZ, 0x3, R3 ;  /* 0x00000003ffb87819 */ /* 0x000fe20000011403 */
[----:B------:R-:W-:-:S02]  /*0d90*/  IMAD.IADD R7, R196, 0x1, -R7 ;  /* 0x00000001c4077824 */ /* 0x000fc400078e0a07 */
[----:B------:R-:W-:-:S03]  /*0da0*/  IMAD.IADD R19, R196, 0x1, -R19 ;  /* 0x00000001c4137824 */ /* 0x000fc600078e0a13 */
[----:B------:R-:W-:Y:S01]  /*0db0*/  LEA.HI R0, R7, R7, RZ, 0x1 ;  /* 0x0000000707007211 */ /* 0x000fe200078f08ff */
[----:B------:R-:W-:-:S03]  /*0dc0*/  IMAD.SHL.U32 R17, R19, 0x8, RZ ;  /* 0x0000000813117824 */ /* 0x000fc600078e00ff */
[----:B------:R-:W-:Y:S01]  /*0dd0*/  LOP3.LUT R0, R0, 0x1ffffffe, RZ, 0xc0, !PT ;  /* 0x1ffffffe00007812 */ /* 0x000fe200078ec0ff */
[----:B------:R-:W-:Y:S01]  /*0de0*/  VIADD R18, R17, 0x40 ;  /* 0x0000004011127836 */ /* 0x000fe20000000000 */
[----:B------:R-:W-:-:S03]  /*0df0*/  SHF.R.S32.HI R195, RZ, 0x1f, R17 ;  /* 0x0000001fffc37819 */ /* 0x000fc60000011411 */
[----:B------:R-:W-:Y:S01]  /*0e00*/  IMAD.IADD R0, R7, 0x1, -R0 ;  /* 0x0000000107007824 */ /* 0x000fe200078e0a00 */
[----:B------:R-:W-:-:S03]  /*0e10*/  SHF.R.S32.HI R194, RZ, 0x1f, R18 ;  /* 0x0000001fffc27819 */ /* 0x000fc60000011412 */
[----:B------:R-:W-:-:S07]  /*0e20*/  IMAD R191, R0, 0x8, R189 ;  /* 0x0000000800bf7824 */ /* 0x000fce00078e02bd */
.L_x_409:
[----:B0-2-4-:R-:W0:Y:S01]  /*0e30*/  LDC.64 R4, c[0x0][0xc88] ;  /* 0x00032200ff047b82 */ /* 0x015e220000000a00 */
[----:B------:R-:W-:Y:S01]  /*0e40*/  ULDC.64 UR12, c[0x0][0x208] ;  /* 0x00008200000c7ab9 */ /* 0x000fe20000000a00 */
[----:B------:R-:W-:Y:S01]  /*0e50*/  ULDC.64 UR8, c[0x0][0xa28] ;  /* 0x00028a0000087ab9 */ /* 0x000fe20000000a00 */
[----:B------:R-:W-:Y:S01]  /*0e60*/  ULDC.64 UR10, c[0x0][0xa20] ;  /* 0x00028800000a7ab9 */ /* 0x000fe20000000a00 */
[----:B0-----:R-:W-:-:S06]  /*0e70*/  IMAD.WIDE R4, R47, 0x4, R4 ;  /* 0x000000042f047825 */ /* 0x001fcc00078e0204 */
[----:B------:R-:W2:Y:S01]  /*0e80*/  LDG.E R4, desc[UR12][R4.64] ;  /* 0x0000000c04047981 */ /* 0x000ea2000c1e1900 */
[----:B------:R-:W-:Y:S02]  /*0e90*/  UISETP.NE.U32.AND UP0, UPT, UR8, URZ, UPT ;  /* 0x0000003f0800728c */ /* 0x000fe4000bf05070 */
[----:B------:R-:W-:Y:S02]  /*0ea0*/  UISETP.NE.U32.AND UP1, UPT, UR10, URZ, UPT ;  /* 0x0000003f0a00728c */ /* 0x000fe4000bf25070 */
[----:B------:R-:W-:Y:S02]  /*0eb0*/  UISETP.NE.AND.EX UP0, UPT, UR9, URZ, UPT, UP0 ;  /* 0x0000003f0900728c */ /* 0x000fe4000bf05300 */
[----:B------:R-:W-:-:S04]  /*0ec0*/  UISETP.NE.AND.EX UP1, UPT, UR11, URZ, UPT, UP1 ;  /* 0x0000003f0b00728c */ /* 0x000fc8000bf25310 */
[----:B------:R-:W-:Y:S02]  /*0ed0*/  PLOP3.LUT P0, PT, PT, PT, UP0, 0x80, 0x0 ;  /* 0x000000000000781c */ /* 0x000fe40003f0f008 */
[----:B------:R-:W-:Y:S02]  /*0ee0*/  PLOP3.LUT P1, PT, PT, PT, UP1, 0x80, 0x0 ;  /* 0x000000000000781c */ /* 0x000fe40003f2f018 */
[----:B--2---:R-:W-:-:S13]  /*0ef0*/  R2UR UR61, R4 ;  /* 0x00000000043d72ca */ /* 0x004fda00000e0000 */
[----:B------:R-:W-:Y:S02]  /*0f00*/  USHF.R.S32.HI UR4, URZ, 0x1f, UR61 ;  /* 0x0000001f3f047899 */ /* 0x000fe4000801143d */
[----:B------:R-:W-:Y:S02]  /*0f10*/  @UP0 ULEA UR8, UP2, UR61, UR8, 0x2 ;  /* 0x000000083d080291 */ /* 0x000fe4000f84103f */
[----:B------:R-:W-:Y:S02]  /*0f20*/  @UP1 ULEA UR10, UP3, UR61, UR10, 0x2 ;  /* 0x0000000a3d0a1291 */ /* 0x000fe4000f86103f */
[----:B------:R-:W-:Y:S02]  /*0f30*/  @UP0 ULEA.HI.X UR9, UR61, UR9, UR4, 0x2, UP2 ;  /* 0x000000093d090291 */ /* 0x000fe400090f1404 */
[----:B------:R-:W-:Y:S01]  /*0f40*/  IMAD.U32 R185, RZ, RZ, UR4 ;  /* 0x00000004ffb97e24 */ /* 0x000fe2000f8e00ff */
[----:B------:R-:W-:Y:S01]  /*0f50*/  @UP1 ULEA.HI.X UR11, UR61, UR11, UR4, 0x2, UP3 ;  /* 0x0000000b3d0b1291 */ /* 0x000fe200098f1404 */
[----:B------:R-:W-:-:S02]  /*0f60*/  IMAD.U32 R4, RZ, RZ, UR8 ;  /* 0x00000008ff047e24 */ /* 0x000fc4000f8e00ff */
[----:B------:R-:W-:Y:S01]  /*0f70*/  IMAD.U32 R6, RZ, RZ, UR10 ;  /* 0x0000000aff067e24 */ /* 0x000fe2000f8e00ff */
[----:B------:R-:W-:Y:S01]  /*0f80*/  ULDC UR4, c[0x0][0x424] ;  /* 0x0001090000047ab9 */ /* 0x000fe20000000800 */
[----:B------:R-:W-:Y:S01]  /*0f90*/  IMAD.U32 R5, RZ, RZ, UR9 ;  /* 0x00000009ff057e24 */ /* 0x000fe2000f8e00ff */
[----:B------:R-:W-:Y:S01]  /*0fa0*/  MOV R7, UR11 ;  /* 0x0000000b00077c02 */ /* 0x000fe20008000f00 */
[----:B------:R-:W-:-:S03]  /*0fb0*/  ULDC.64 UR8, c[0x0][0x418] ;  /* 0x0001060000087ab9 */ /* 0x000fc60000000a00 */
[----:B------:R-:W2:Y:S04]  /*0fc0*/  @P0 LDG.E R4, desc[UR12][R4.64] ;  /* 0x0000000c04040981 */ /* 0x000ea8000c1e1900 */
[----:B---3--:R-:W3:Y:S01]  /*0fd0*/  @P1 LDG.E R6, desc[UR12][R6.64] ;  /* 0x0000000c06061981 */ /* 0x008ee2000c1e1900 */
[----:B------:R-:W-:Y:S01]  /*0fe0*/  UISETP.NE.U32.AND UP0, UPT, UR8, URZ, UPT ;  /* 0x0000003f0800728c */ /* 0x000fe2000bf05070 */
[----:B------:R-:W-:Y:S01]  /*0ff0*/  IMAD.U32 R23, RZ, RZ, UR6 ;  /* 0x00000006ff177e24 */ /* 0x000fe2000f8e00ff */
[----:B------:R-:W-:Y:S01]  /*1000*/  ULDC UR6, c[0x0][0x2f0] ;  /* 0x0000bc0000067ab9 */ /* 0x000fe20000000800 */
[----:B------:R-:W-:Y:S01]  /*1010*/  UMOV UR44, URZ ;  /* 0x0000003f002c7c82 */ /* 0x000fe20008000000 */
[----:B------:R-:W-:Y:S01]  /*1020*/  UISETP.NE.AND.EX UP0, UPT, UR9, URZ, UPT, UP0 ;  /* 0x0000003f0900728c */ /* 0x000fe2000bf05300 */
[----:B------:R-:W-:Y:S01]  /*1030*/  IMAD.MOV.U32 R0, RZ, RZ, RZ ;  /* 0x000000ffff007224 */ /* 0x000fe200078e00ff */
[----:B------:R-:W-:Y:S01]  /*1040*/  CS2R R86, SRZ ;  /* 0x0000000000567805 */ /* 0x000fe2000001ff00 */
[----:B------:R-:W-:Y:S01]  /*1050*/  IMAD.MOV.U32 R3, RZ, RZ, RZ ;  /* 0x000000ffff037224 */ /* 0x000fe200078e00ff */
[----:B------:R-:W-:Y:S01]  /*1060*/  USEL UR4, UR4, 0x1, UP0 ;  /* 0x0000000104047887 */ /* 0x000fe20008000000 */
[----:B------:R-:W-:-:S02]  /*1070*/  CS2R R84, SRZ ;  /* 0x0000000000547805 */ /* 0x000fc4000001ff00 */
[----:B------:R-:W-:Y:S02]  /*1080*/  CS2R R82, SRZ ;  /* 0x0000000000527805 */ /* 0x000fe4000001ff00 */
[----:B------:R-:W-:Y:S01]  /*1090*/  CS2R R80, SRZ ;  /* 0x0000000000507805 */ /* 0x000fe2000001ff00 */
[----:B------:R-:W-:Y:S01]  /*10a0*/  UIMAD UR4, UR4, UR6, URZ ;  /* 0x00000006040472a4 */ /* 0x000fe2000f8e023f */
        /* <DEDUP_REMOVED lines=15> */
[----:B------:R-:W-:Y:S01]  /*11a0*/  CS2R R48, SRZ ;  /* 0x0000000000307805 */ /* 0x000fe2000001ff00 */
[----:B------:R-:W-:Y:S01]  /*11b0*/  IMAD.MOV.U32 R29, RZ, RZ, RZ ;  /* 0x000000ffff1d7224 */ /* 0x000fe200078e00ff */
[----:B------:R-:W-:-:S02]  /*11c0*/  CS2R R32, SRZ ;  /* 0x0000000000207805 */ /* 0x000fc4000001ff00 */
[----:B------:R-:W-:Y:S02]  /*11d0*/  CS2R R36, SRZ ;  /* 0x0000000000247805 */ /* 0x000fe4000001ff00 */
[----:B------:R-:W-:Y:S02]  /*11e0*/  CS2R R42, SRZ ;  /* 0x00000000002a7805 */ /* 0x000fe4000001ff00 */
[----:B------:R-:W-:Y:S02]  /*11f0*/  CS2R R40, SRZ ;  /* 0x0000000000287805 */ /* 0x000fe4000001ff00 */
[----:B------:R-:W-:Y:S01]  /*1200*/  CS2R R38, SRZ ;  /* 0x0000000000267805 */ /* 0x000fe2000001ff00 */
[----:B------:R-:W-:Y:S01]  /*1210*/  IMAD.U32 R22, RZ, RZ, UR5 ;  /* 0x00000005ff167e24 */ /* 0x000fe2000f8e00ff */
[----:B--2---:R-:W-:Y:S02]  /*1220*/  @P0 R2UR UR44, R4 ;  /* 0x00000000042c02ca */ /* 0x004fe400000e0000 */
[----:B------:R-:W-:-:S02]  /*1230*/  PLOP3.LUT P0, PT, PT, PT, PT, 0x80, 0x0 ;  /* 0x000000000000781c */ /* 0x000fc40003f0f070 */
[----:B---3--:R-:W-:Y:S01]  /*1240*/  @P1 R2UR UR4, R6 ;  /* 0x00000000060412ca */ /* 0x008fe200000e0000 */
[----:B-1----:R-:W-:-:S14]  /*1250*/  @P1 BRA `(.L_x_367) ;  /* 0x0000000000381947 */ /* 0x002fdc0003800000 */
[----:B------:R-:W-:Y:S02]  /*1260*/  ULDC.64 UR6, c[0x0][0xa08] ;  /* 0x0002820000067ab9 */ /* 0x000fe40000000a00 */
[----:B------:R-:W-:-:S04]  /*1270*/  ISETP.NE.U32.AND P1, PT, RZ, UR6, PT ;  /* 0x00000006ff007c0c */ /* 0x000fc8000bf25070 */
[----:B------:R-:W-:-:S13]  /*1280*/  ISETP.NE.AND.EX P1, PT, RZ, UR7, PT, P1 ;  /* 0x00000007ff007c0c */ /* 0x000fda000bf25310 */
[----:B------:R-:W-:Y:S05]  /*1290*/  @!P1 BRA `(.L_x_367) ;  /* 0x0000000000289947 */ /* 0x000fea0003800000 */
[----:B------:R-:W-:Y:S01]  /*12a0*/  ULDC.64 UR4, c[0x0][0xa08] ;  /* 0x0002820000047ab9 */ /* 0x000fe20000000a00 */
[----:B------:R-:W-:Y:S01]  /*12b0*/  ULDC.64 UR6, c[0x0][0x208] ;  /* 0x0000820000067ab9 */ /* 0x000fe20000000a00 */
[----:B------:R-:W-:-:S06]  /*12c0*/  UIMAD.WIDE UR4, UR61, 0x4, UR4 ;  /* 0x000000043d0478a5 */ /* 0x000fcc000f8e0204 */
[----:B------:R-:W-:Y:S02]  /*12d0*/  IMAD.U32 R4, RZ, RZ, UR4 ;  /* 0x00000004ff047e24 */ /* 0x000fe4000f8e00ff */
[----:B------:R-:W-:-:S05]  /*12e0*/  IMAD.U32 R5, RZ, RZ, UR5 ;  /* 0x00000005ff057e24 */ /* 0x000fca000f8e00ff */
[----:B------:R-:W2:Y:S04]  /*12f0*/  LDG.E R7, desc[UR6][R4.64] ;  /* 0x0000000604077981 */ /* 0x000ea8000c1e1900 */
[----:B------:R-:W3:Y:S01]  /*1300*/  LDG.E R6, desc[UR6][R4.64+0x4] ;  /* 0x0000040604067981 */ /* 0x000ee2000c1e1900 */
[----:B--2---:R-:W-:Y:S02]  /*1310*/  R2UR UR4, R7 ;  /* 0x00000000070472ca */ /* 0x004fe400000e0000 */
[----:B---3--:R-:W-:-:S13]  /*1320*/  R2UR UR5, R6 ;  /* 0x00000000060572ca */ /* 0x008fda00000e0000 */
[----:B------:R-:W-:-:S12]  /*1330*/  UIADD3 UR4, -UR4, UR5, URZ ;  /* 0x0000000504047290 */ /* 0x000fd8000fffe13f */
.L_x_367:
[----:B------:R-:W-:Y:S01]  /*1340*/  UIADD3 UR44, -UR44, UR4, URZ ;  /* 0x000000042c2c7290 */ /* 0x000fe2000fffe13f */
[----:B------:R-:W-:Y:S02]  /*1350*/  CS2R R88, SRZ ;  /* 0x0000000000587805 */ /* 0x000fe4000001ff00 */
[----:B------:R-:W-:Y:S02]  /*1360*/  CS2R R34, SRZ ;  /* 0x0000000000227805 */ /* 0x000fe4000001ff00 */
[----:B------:R-:W-:Y:S01]  /*1370*/  CS2R R90, SRZ ;  /* 0x00000000005a7805 */ /* 0x000fe2000001ff00 */
[----:B------:R-:W-:Y:S01]  /*1380*/  UISETP.GE.AND UP0, UPT, UR44, 0x1, UPT ;  /* 0x000000012c00788c */ /* 0x000fe2000bf06270 */
[----:B------:R-:W-:Y:S01]  /*1390*/  CS2R R6, SRZ ;  /* 0x0000000000067805 */ /* 0x000fe2000001ff00 */
[----:B------:R-:W-:Y:S01]  /*13a0*/  UIADD3 UR4, UR44, 0x7f, URZ ;  /* 0x0000007f2c047890 */ /* 0x000fe2000fffe03f */
[----:B------:R-:W-:Y:S01]  /*13b0*/  IMAD.MOV.U32 R8, RZ, RZ, RZ ;  /* 0x000000ffff087224 */ /* 0x000fe200078e00ff */
[----:B------:R-:W-:Y:S01]  /*13c0*/  MOV R93, RZ ;  /* 0x000000ff005d7202 */ /* 0x000fe20000000f00 */
[----:B------:R-:W-:Y:S01]  /*13d0*/  IMAD.MOV.U32 R10, RZ, RZ, RZ ;  /* 0x000000ffff0a7224 */ /* 0x000fe200078e00ff */
[----:B------:R-:W-:Y:S01]  /*13e0*/  PLOP3.LUT P1, PT, PT, PT, UP0, 0x80, 0x0 ;  /* 0x000000000000781c */ /* 0x000fe20003f2f008 */
[----:B------:R-:W-:Y:S01]  /*13f0*/  USHF.R.S32.HI UR5, URZ, 0x1f, UR4 ;  /* 0x0000001f3f057899 */ /* 0x000fe20008011404 */
[----:B------:R-:W-:-:S02]  /*1400*/  IMAD.MOV.U32 R24, RZ, RZ, RZ ;  /* 0x000000ffff187224 */ /* 0x000fc400078e00ff */
[----:B------:R-:W-:Y:S01]  /*1410*/  IMAD.MOV.U32 R95, RZ, RZ, RZ ;  /* 0x000000ffff5f7224 */ /* 0x000fe200078e00ff */
[----:B------:R-:W-:-:S08]  /*1420*/  ULEA.HI UR5, UR5, UR4, URZ, 0x7 ;  /* 0x0000000405057291 */ /* 0x000fd0000f8f383f */
[----:B------:R-:W-:Y:S05]  /*1430*/  @!P1 BRA `(.L_x_368) ;  /* 0x0000006800549947 */ /* 0x000fea0003800000 */
[----:B------:R-:W0:Y:S01]  /*1440*/  SHFL.IDX PT, R0, R188, RZ, 0x1f ;  /* 0x00001fffbc007589 */ /* 0x000e2200000e0000 */
[----:B------:R-:W1:Y:S01]  /*1450*/  S2UR UR8, SR_CgaCtaId ;  /* 0x00000000000879c3 */ /* 0x000e620000008800 */
[----:B------:R-:W-:Y:S01]  /*1460*/  UMOV UR7, 0x400 ;  /* 0x0000040000077882 */ /* 0x000fe20000000000 */
[----:B------:R-:W-:Y:S01]  /*1470*/  USHF.R.S32.HI UR45, URZ, 0x7, UR5 ;  /* 0x000000073f2d7899 */ /* 0x000fe20008011405 */
[----:B0-----:R-:W-:Y:S01]  /*1480*/  R2UR UR4, R0 ;  /* 0x00000000000472ca */ /* 0x001fe200000e0000 */
[----:B-1----:R-:W-:-:S04]  /*1490*/  ULEA UR7, UR8, UR7, 0x18 ;  /* 0x0000000708077291 */ /* 0x002fc8000f8ec03f */
[----:B------:R-:W-:-:S04]  /*14a0*/  UIADD3 UR7, UR7, 0x10400, URZ ;  /* 0x0001040007077890 */ /* 0x000fc8000fffe03f */
[----:B------:R-:W-:-:S04]  /*14b0*/  ULOP3.LUT UP0, URZ, UR7, 0x3ff, URZ, 0xc0, !UPT ;  /* 0x000003ff073f7892 */ /* 0x000fc8000f80c03f */
[----:B------:R-:W-:Y:S02]  /*14c0*/  ULEA.HI UR6, UR4, UR4, URZ, 0x1 ;  /* 0x0000000404067291 */ /* 0x000fe4000f8f083f */
[----:B------:R-:W-:Y:S02]  /*14d0*/  PLOP3.LUT P0, PT, PT, PT, UP0, 0x80, 0x0 ;  /* 0x000000000000781c */ /* 0x000fe40003f0f008 */
[----:B------:R-:W-:-:S04]  /*14e0*/  ULOP3.LUT UR6, UR6, 0x1e, URZ, 0xc0, !UPT ;  /* 0x0000001e06067892 */ /* 0x000fc8000f8ec03f */
[----:B------:R-:W-:-:S04]  /*14f0*/  UIADD3 UR6, UR4, -UR6, URZ ;  /* 0x8000000604067290 */ /* 0x000fc8000fffe03f */
[----:B------:R-:W-:-:S04]  /*1500*/  ULEA UR6, UR6, UR7, 0xd ;  /* 0x0000000706067291 */ /* 0x000fc8000f8e683f */
[----:B------:R-:W-:-:S04]  /*1510*/  USHF.R.U32.HI UR6, URZ, 0x4, UR6 ;  /* 0x000000043f067899 */ /* 0x000fc80008011606 */
        /* <DEDUP_REMOVED lines=10> */
[----:B------:R-:W-:Y:S01]  /*15c0*/  MOV R12, 0x1 ;  /* 0x00000001000c7802 */ /* 0x000fe20000000f00 */
[----:B------:R-:W-:Y:S02]  /*15d0*/  IMAD.U32 R6, RZ, RZ, UR4 ;  /* 0x00000004ff067e24 */ /* 0x000fe4000f8e00ff */
[----:B------:R-:W-:-:S02]  /*15e0*/  IMAD.U32 R7, RZ, RZ, UR5 ;  /* 0x00000005ff077e24 */ /* 0x000fc4000f8e00ff */
[----:B------:R-:W-:Y:S02]  /*15f0*/  IMAD.U32 R11, RZ, RZ, UR7 ;  /* 0x00000007ff0b7e24 */ /* 0x000fe4000f8e00ff */
[----:B------:R-:W-:Y:S02]  /*1600*/  IMAD.MOV.U32 R8, RZ, RZ, 0x70 ;  /* 0x00000070ff087424 */ /* 0x000fe400078e00ff */
[----:B0-----:R-:W-:-:S07]  /*1610*/  IMAD.MOV.U32 R13, RZ, RZ, RZ ;  /* 0x000000ffff0d7224 */ /* 0x001fce00078e00ff */
[----:B------:R-:W-:-:S07]  /*1620*/  LEPC R20, `(.L_x_369) ;  /* 0x000000001014794e */ /* 0x000fce0000000000 */
[----:B-1----:R-:W-:Y:S05]  /*1630*/  CALL.ABS.NOINC R14 ;  /* 0x000000000e007343 */ /* 0x002fea0003c00000 */
.L_x_369:
[----:B------:R-:W0:Y:S01]  /*1640*/  S2UR UR5, SR_CgaCtaId ;  /* 0x00000000000579c3 */ /* 0x000e220000008800 */
[----:B------:R-:W-:Y:S01]  /*1650*/  LEA.HI R0, R186, R186, RZ, 0x1 ;  /* 0x000000baba007211 */ /* 0x000fe200078f08ff */
[----:B------:R-:W-:Y:S01]  /*1660*/  UMOV UR4, 0x400 ;  /* 0x0000040000047882 */ /* 0x000fe20000000000 */
[----:B------:R-:W-:Y:S01]  /*1670*/  R2UR UR6, R193 ;  /* 0x00000000c10672ca */ /* 0x000fe200000e0000 */
[----:B------:R-:W-:Y:S01]  /*1680*/  BSSY B0, `(.L_x_370) ;  /* 0x000000a000007945 */ /* 0x000fe20003800000 */
[----:B------:R-:W-:-:S05]  /*1690*/  LOP3.LUT R3, R0, 0xfffffffe, RZ, 0xc0, !PT ;  /* 0xfffffffe00037812 */ /* 0x000fca00078ec0ff */
[----:B------:R-:W-:-:S05]  /*16a0*/  IMAD.IADD R3, R186, 0x1, -R3 ;  /* 0x00000001ba037824 */ /* 0x000fca00078e0a03 */
[----:B------:R-:W-:Y:S01]  /*16b0*/  SHF.L.U32 R3, R3, 0x1f, RZ ;  /* 0x0000001f03037819 */ /* 0x000fe200000006ff */
[----:B------:R-:W-:-:S05]  /*16c0*/  IMAD.U32 R4, RZ, RZ, UR6 ;  /* 0x00000006ff047e24 */ /* 0x000fca000f8e00ff */
[----:B------:R-:W-:Y:S01]  /*16d0*/  ISETP.NE.AND P0, PT, R4, 0x3, PT ;  /* 0x000000030400780c */ /* 0x000fe20003f05270 */
[----:B0-----:R-:W-:-:S06]  /*16e0*/  ULEA UR4, UR5, UR4, 0x18 ;  /* 0x0000000405047291 */ /* 0x001fcc000f8ec03f */
[----:B------:R-:W-:-:S04]  /*16f0*/  IMAD.U32 R0, RZ, RZ, UR4 ;  /* 0x00000004ff007e24 */ /* 0x000fc8000f8e00ff */
[----:B------:R-:W0:Y:S02]  /*1700*/  SYNCS.PHASECHK.TRANS64.TRYWAIT P1, [R0+URZ+0x34800], R3 ;  /* 0x03480003000075a7 */ /* 0x000e24000802017f */
[----:B0-----:R-:W-:Y:S05]  /*1710*/  @!P1 BRA `(.L_x_371) ;  /* 0x000000e800f09947 */ /* 0x001fea0003800000 */
.L_x_534:
[----:B------:R-:W-:Y:S05]  /*1720*/  BSYNC B0 ;  /* 0x0000000000007941 */ /* 0x000fea0003800000 */
.L_x_370:
[----:B------:R-:W-:Y:S05]  /*1730*/  @!P0 BRA `(.L_x_372) ;  /* 0x0000000000048947 */ /* 0x000fea0003800000 */
[----:B------:R-:W-:Y:S01]  /*1740*/  BPT.TRAP 0x1 ;  /* 0x000000040000795c */ /* 0x000fe20000300000 */
.L_x_372:
[----:B0-----:R-:W-:Y:S01]  /*1750*/  IMAD R3, R2, 0x8, R0 ;  /* 0x0000000802037824 */ /* 0x001fe200078e0200 */
[----:B------:R-:W-:-:S04]  /*1760*/  SHF.L.U32 R4, R16, 0x1f, RZ ;  /* 0x0000001f10047819 */ /* 0x000fc800000006ff */
[----:B------:R0:W1:Y:S01]  /*1770*/  SYNCS.PHASECHK.TRANS64.TRYWAIT P2, [R3+URZ+0x34830], R4 ;  /* 0x03483004030075a7 */ /* 0x000062000804017f */
[----:B------:R-:W-:Y:S05]  /*1780*/  @!P0 BRA `(.L_x_373) ;  /* 0x0000000000048947 */ /* 0x000fea0003800000 */
[----:B------:R-:W-:Y:S01]  /*1790*/  BPT.TRAP 0x1 ;  /* 0x000000040000795c */ /* 0x000fe20000300000 */
.L_x_373:
[----:B------:R-:W2:Y:S01]  /*17a0*/  S2R R5, SR_TID.X ;  /* 0x0000000000057919 */ /* 0x000ea20000002100 */
[----:B------:R-:W-:Y:S01]  /*17b0*/  IMAD.MOV.U32 R151, RZ, RZ, RZ ;  /* 0x000000ffff977224 */ /* 0x000fe200078e00ff */
[----:B--2---:R-:W-:Y:S01]  /*17c0*/  LOP3.LUT P1, RZ, R5, 0x7f, RZ, 0xc0, !PT ;  /* 0x0000007f05ff7812 */ /* 0x004fe2000782c0ff */
[----:B-1----:R-:W-:-:S12]  /*17d0*/  @P2 BRA `(.L_x_374) ;  /* 0x0000000000082947 */ /* 0x002fd80003800000 */
[----:B------:R-:W1:Y:S02]  /*17e0*/  SYNCS.PHASECHK.TRANS64.TRYWAIT P2, [R3+URZ+0x34830], R4 ;  /* 0x03483004030075a7 */ /* 0x000e64000804017f */
[----:B-1----:R-:W-:Y:S05]  /*17f0*/  @!P2 BRA `(.L_x_375) ;  /* 0x000000e800cca947 */ /* 0x002fea0003800000 */
.L_x_374:
[----:B------:R-:W-:Y:S05]  /*1800*/  WARPSYNC.ALL ;  /* 0x0000000000007948 */ /* 0x000fea0003800000 */
[----:B------:R-:W-:Y:S01]  /*1810*/  R2UR UR4, R0 ;  /* 0x00000000000472ca */ /* 0x000fe200000e0000 */
[----:B------:R-:W-:Y:S01]  /*1820*/  ULOP3.LUT UR56, UR56, 0x10000, URZ, 0xfc, !UPT ;  /* 0x0001000038387892 */ /* 0x000fe2000f8efc3f */
[----:B------:R-:W-:Y:S01]  /*1830*/  R2UR UR58, R2 ;  /* 0x00000000023a72ca */ /* 0x000fe200000e0000 */
[----:B------:R-:W-:Y:S01]  /*1840*/  WARPGROUP.ARRIVE ;  /* 0x00000000000079c5 */ /* 0x000fe20000000000 */
[----:B------:R-:W-:Y:S01]  /*1850*/  UMOV UR57, 0x40000040 ;  /* 0x4000004000397882 */ /* 0x000fe20000000000 */
[----:B------:R-:W-:Y:S01]  /*1860*/  UMOV UR59, 0x40000040 ;  /* 0x40000040003b7882 */ /* 0x000fe20000000000 */
[----:B------:R-:W-:Y:S01]  /*1870*/  UIADD3 UR52, UR56, 0x2, URZ ;  /* 0x0000000238347890 */ /* 0x000fe2000fffe03f */
[----:B------:R-:W-:Y:S01]  /*1880*/  VIADD R6, R190, UR44 ;  /* 0x0000002cbe067c36 */ /* 0x000fe20008000000 */
[----:B------:R-:W-:Y:S01]  /*1890*/  UMOV UR53, 0x40000040 ;  /* 0x4000004000357882 */ /* 0x000fe20000000000 */
[----:B------:R-:W-:Y:S01]  /*18a0*/  UMOV UR55, 0x40000040 ;  /* 0x4000004000377882 */ /* 0x000fe20000000000 */
[----:B------:R-:W-:Y:S01]  /*18b0*/  UIADD3 UR8, UR56, 0x4, URZ ;  /* 0x0000000438087890 */ /* 0x000fe2000fffe03f */
[----:B------:R-:W-:Y:S01]  /*18c0*/  IMAD.U32 R9, RZ, RZ, UR45 ;  /* 0x0000002dff097e24 */ /* 0x000fe2000f8e00ff */
[----:B------:R-:W-:Y:S01]  /*18d0*/  UMOV UR9, 0x40000040 ;  /* 0x4000004000097882 */ /* 0x000fe20000000000 */
[----:B------:R-:W-:Y:S01]  /*18e0*/  UIADD3 UR4, UR4, 0x1c400, URZ ;  /* 0x0001c40004047890 */ /* 0x000fe2000fffe03f */
[----:B------:R-:W-:Y:S01]  /*18f0*/  P2R R8, PR, RZ, 0x1 ;  /* 0x00000001ff087803 */ /* 0x000fe20000000000 */
[----:B------:R-:W-:Y:S01]  /*1900*/  UMOV UR11, 0x40000040 ;  /* 0x40000040000b7882 */ /* 0x000fe20000000000 */
[----:B------:R-:W-:Y:S01]  /*1910*/  UIADD3 UR12, UR56, 0x6, URZ ;  /* 0x00000006380c7890 */ /* 0x000fe2000fffe03f */
[----:B------:R-:W-:Y:S01]  /*1920*/  IMAD R6, R9, -0x80, R6 ;  /* 0xffffff8009067824 */ /* 0x000fe200078e0206 */
[----:B------:R-:W-:Y:S01]  /*1930*/  USHF.R.U32.HI UR4, URZ, 0x4, UR4 ;  /* 0x000000043f047899 */ /* 0x000fe20008011604 */
[----:B01----:R-:W-:Y:S01]  /*1940*/  @!P1 IADD3 R3, R3, 0x34840, RZ ;  /* 0x0003484003039810 */ /* 0x003fe20007ffe0ff */
[----:B------:R-:W-:Y:S01]  /*1950*/  UMOV UR13, 0x40000040 ;  /* 0x40000040000d7882 */ /* 0x000fe20000000000 */
[----:B------:R-:W-:Y:S01]  /*1960*/  UMOV UR15, 0x40000040 ;  /* 0x40000040000f7882 */ /* 0x000fe20000000000 */
[----:B------:R-:W-:Y:S01]  /*1970*/  ULOP3.LUT UR4, UR4, 0x3fff, URZ, 0xc0, !UPT ;  /* 0x00003fff04047892 */ /* 0x000fe2000f8ec03f */
[C---:B------:R-:W-:Y:S01]  /*1980*/  ISETP.GT.AND P2, PT, R6.reuse, RZ, PT ;  /* 0x000000ff0600720c */ /* 0x040fe20003f44270 */
[----:B------:R-:W-:Y:S01]  /*1990*/  UIADD3 UR16, UR56, 0x400, URZ ;  /* 0x0000040038107890 */ /* 0x000fe2000fffe03f */
[C---:B------:R-:W-:Y:S01]  /*19a0*/  ISETP.GT.AND P3, PT, R6.reuse, 0x1, PT ;  /* 0x000000010600780c */ /* 0x040fe20003f64270 */
[----:B------:R-:W-:Y:S01]  /*19b0*/  ULOP3.LUT UR60, UR4, 0x10000, URZ, 0xfc, !UPT ;  /* 0x00010000043c7892 */ /* 0x000fe2000f8efc3f */
[C---:B------:R-:W-:Y:S01]  /*19c0*/  ISETP.GT.AND P6, PT, R6.reuse, 0x8, PT ;  /* 0x000000080600780c */ /* 0x040fe20003fc4270 */
[----:B------:R-:W-:Y:S01]  /*19d0*/  UMOV UR17, 0x40000040 ;  /* 0x4000004000117882 */ /* 0x000fe20000000000 */
[----:B------:R-:W-:Y:S01]  /*19e0*/  UMOV UR19, 0x40000040 ;  /* 0x4000004000137882 */ /* 0x000fe20000000000 */
[----:B------:R-:W-:Y:S01]  /*19f0*/  UIMAD UR58, UR58, 0xc00, UR60 ;  /* 0x00000c003a3a78a4 */ /* 0x000fe2000f8e023c */
[C---:B------:R-:W-:Y:S01]  /*1a00*/  ISETP.GT.AND P5, PT, R6.reuse, 0x9, PT ;  /* 0x000000090600780c */ /* 0x040fe20003fa4270 */
[----:B------:R-:W-:Y:S01]  /*1a10*/  UIADD3 UR20, UR56, 0x402, URZ ;  /* 0x0000040238147890 */ /* 0x000fe2000fffe03f */
[----:B------:R-:W-:Y:S01]  /*1a20*/  ISETP.GT.AND P4, PT, R6, 0x10, PT ;  /* 0x000000100600780c */ /* 0x000fe20003f84270 */
[----:B------:R-:W-:Y:S01]  /*1a30*/  UIADD3 UR54, UR58, 0x2, URZ ;  /* 0x000000023a367890 */ /* 0x000fe2000fffe03f */
[----:B------:R-:W-:Y:S01]  /*1a40*/  @!P1 PRMT R3, RZ, 0x654, R3 ;  /* 0x00000654ff039816 */ /* 0x000fe20000000003 */
[----:B------:R-:W-:Y:S01]  /*1a50*/  UIADD3 UR10, UR58, 0x4, URZ ;  /* 0x000000043a0a7890 */ /* 0x000fe2000fffe03f */
[----:B------:R-:W-:Y:S01]  /*1a60*/  IMAD.MOV.U32 R150, RZ, RZ, R151 ;  /* 0x000000ffff967224 */ /* 0x000fe200078e0097 */
[----:B------:R-:W-:-:S02]  /*1a70*/  UIADD3 UR14, UR58, 0x6, URZ ;  /* 0x000000063a0e7890 */ /* 0x000fc4000fffe03f */
[----:B------:R-:W-:Y:S01]  /*1a80*/  HGMMA.64x128x16.F32.BF16 R24, gdesc[UR56], RZ, !UPT, gsb0 ;  /* 0x01e00000381879f0 */ /* 0x000fe2000c0018ff */
        /* <DEDUP_REMOVED lines=42> */
[----:B------:R-:W-:Y:S01]  /*1d30*/  ULDC UR4, c[0x0][0x9d8] ;  /* 0x0002760000047ab9 */ /* 0x000fe20000000800 */
[----:B------:R-:W-:Y:S01]  /*1d40*/  ULDC UR5, c[0x0][0x988] ;  /* 0x0002620000057ab9 */ /* 0x000fe20000000800 */
[----:B------:R-:W-:Y:S01]  /*1d50*/  UISETP.GE.AND UP0, UPT, UR44, 0x81, UPT ;  /* 0x000000812c00788c */ /* 0x000fe2000bf06270 */
        /* <DEDUP_REMOVED lines=17> */
[----:B------:R-:W-:Y:S01]  /*1e70*/  IMAD.MOV.U32 R88, RZ, RZ, R151 ;  /* 0x000000ffff587224 */ /* 0x000fe200078e0097 */
        /* <DEDUP_REMOVED lines=270> */
[----:B------:R-:W-:Y:S01]  /*2f60*/  ISETP.GT.AND P2, PT, R6, 0x79, PT ;  /* 0x000000790600780c */ /* 0x000fe20003f44270 */
[----:B------:R-:W-:-:S04]  /*2f70*/  IMAD.U32 R6, RZ, RZ, UR5 ;  /* 0x00000005ff067e24 */ /* 0x000fc8000f8e00ff */
[----:B------:R-:W3:Y:S01]  /*2f80*/  MUFU.TANH R82, R82 ;  /* 0x0000005200527308 */ /* 0x000ee20000002400 */
[----:B0-----:R-:W-:-:S04]  /*2f90*/  FSEL R145, R84, -INF , P3 ;  /* 0xff80000054917808 */ /* 0x001fc80001800000 */
[----:B------:R-:W-:-:S03]  /*2fa0*/  FMNMX.FTZ R12, R145, R12, !PT ;  /* 0x0000000c910c7209 */ /* 0x000fc60007810000 */
[----:B------:R-:W0:Y:S01]  /*2fb0*/  MUFU.TANH R83, R83 ;  /* 0x0000005300537308 */ /* 0x000e220000002400 */
[----:B-1----:R-:W-:-:S04]  /*2fc0*/  FSEL R147, R85, -INF , P2 ;  /* 0xff80000055937808 */ /* 0x002fc80001000000 */
[----:B------:R-:W-:-:S03]  /*2fd0*/  FMNMX.FTZ R12, R147, R12, !PT ;  /* 0x0000000c930c7209 */ /* 0x000fc60007810000 */
[----:B------:R-:W1:Y:S02]  /*2fe0*/  MUFU.TANH R86, R86 ;  /* 0x0000005600567308 */ /* 0x000e640000002400 */
[----:B------:R-:W4:Y:S06]  /*2ff0*/  SHFL.BFLY PT, R9, R12, 0x2, 0x1f ;  /* 0x0c401f000c097f89 */ /* 0x000f2c00000e0000 */
[----:B------:R-:W-:Y:S01]  /*3000*/  MUFU.TANH R87, R87 ;  /* 0x0000005700577308 */ /* 0x000fe20000002400 */
[----:B----4-:R-:W-:-:S05]  /*3010*/  FMNMX.FTZ R14, R12, R9, !PT ;  /* 0x000000090c0e7209 */ /* 0x010fca0007810000 */
[----:B------:R-:W4:Y:S02]  /*3020*/  SHFL.BFLY PT, R9, R14, 0x1, 0x1f ;  /* 0x0c201f000e097f89 */ /* 0x000f2400000e0000 */
[----:B----4-:R-:W-:-:S04]  /*3030*/  FMNMX.FTZ R9, R14, R9, !PT ;  /* 0x000000090e097209 */ /* 0x010fc80007810000 */
[C---:B------:R-:W-:Y:S01]  /*3040*/  FSETP.NEU.FTZ.AND P0, PT, R9.reuse, -INF , PT ;  /* 0xff8000000900780b */ /* 0x040fe20003f1d000 */
[----:B------:R-:W-:-:S05]  /*3050*/  FMUL.FTZ R20, R9, R6 ;  /* 0x0000000609147220 */ /* 0x000fca0000410000 */
[----:B------:R-:W-:Y:S02]  /*3060*/  FSEL R20, R20, RZ, P0 ;  /* 0x000000ff14147208 */ /* 0x000fe40000000000 */
[----:B------:R-:W-:Y:S02]  /*3070*/  ISETP.NE.AND P0, PT, R8, RZ, PT ;  /* 0x000000ff0800720c */ /* 0x000fe40003f05270 */
[----:B------:R-:W4:Y:S01]  /*3080*/  MUFU.TANH R8, R79 ;  /* 0x0000004f00087308 */ /* 0x000f220000002400 */
[--C-:B------:R-:W-:Y:S01]  /*3090*/  FFMA.FTZ R67, R10, R6, -R20.reuse ;  /* 0x000000060a437223 */ /* 0x100fe20000010814 */
[----:B------:R-:W-:Y:S01]  /*30a0*/  FMNMX.FTZ R10, R5, R4, !PT ;  /* 0x00000004050a7209 */ /* 0x000fe20007810000 */
[-CC-:B------:R-:W-:Y:S01]  /*30b0*/  FFMA.FTZ R69, R91, R6.reuse, -R20.reuse ;  /* 0x000000065b457223 */ /* 0x180fe20000010814 */
[-CC-:B------:R-:W-:Y:S01]  /*30c0*/  FFMA.FTZ R176, R93, R6.reuse, -R20.reuse ;  /* 0x000000065db07223 */ /* 0x180fe20000010814 */
[----:B---3--:R-:W-:Y:S01]  /*30d0*/  FSEL R93, R82, -INF , P5 ;  /* 0xff800000525d7808 */ /* 0x008fe20002800000 */
[--C-:B------:R-:W-:Y:S01]  /*30e0*/  FFMA.FTZ R71, R95, R6, -R20.reuse ;  /* 0x000000065f477223 */ /* 0x100fe20000010814 */
[----:B------:R-:W-:Y:S01]  /*30f0*/  FMNMX.FTZ R10, R7, R10, !PT ;  /* 0x0000000a070a7209 */ /* 0x000fe20007810000 */
[-CC-:B------:R-:W-:Y:S01]  /*3100*/  FFMA.FTZ R178, R97, R6.reuse, -R20.reuse ;  /* 0x0000000661b27223 */ /* 0x180fe20000010814 */
[----:B0-----:R-:W-:Y:S01]  /*3110*/  FSEL R95, R83, -INF , P4 ;  /* 0xff800000535f7808 */ /* 0x001fe20002000000 */
[--C-:B------:R-:W-:Y:S01]  /*3120*/  FFMA.FTZ R73, R99, R6, -R20.reuse ;  /* 0x0000000663497223 */ /* 0x100fe20000010814 */
[----:B------:R-:W-:Y:S01]  /*3130*/  FMNMX.FTZ R10, R13, R10, !PT ;  /* 0x0000000a0d0a7209 */ /* 0x000fe20007810000 */
[-CC-:B------:R-:W-:Y:S01]  /*3140*/  FFMA.FTZ R180, R11, R6.reuse, -R20.reuse ;  /* 0x000000060bb47223 */ /* 0x180fe20000010814 */
[----:B-1----:R-:W-:Y:S01]  /*3150*/  FSEL R97, R86, -INF , P3 ;  /* 0xff80000056617808 */ /* 0x002fe20001800000 */
[--C-:B------:R-:W-:Y:S01]  /*3160*/  FFMA.FTZ R182, R89, R6, -R20.reuse ;  /* 0x0000000659b67223 */ /* 0x100fe20000010814 */
[----:B------:R-:W-:Y:S01]  /*3170*/  FMNMX.FTZ R10, R15, R10, !PT ;  /* 0x0000000a0f0a7209 */ /* 0x000fe20007810000 */
[----:B------:R-:W-:Y:S01]  /*3180*/  MUFU.EX2 R67, R67 ;  /* 0x0000004300437308 */ /* 0x000fe20000000800 */
[----:B----4-:R-:W-:Y:S01]  /*3190*/  FSEL R91, R8, -INF , P6 ;  /* 0xff800000085b7808 */ /* 0x010fe20003000000 */
[--C-:B------:R-:W-:Y:S01]  /*31a0*/  FFMA.FTZ R172, R101, R6, -R20.reuse ;  /* 0x0000000665ac7223 */ /* 0x100fe20000010814 */
[----:B------:R-:W-:Y:S01]  /*31b0*/  FMNMX.FTZ R10, R21, R10, !PT ;  /* 0x0000000a150a7209 */ /* 0x000fe20007810000 */
[-CC-:B------:R-:W-:Y:S01]  /*31c0*/  FFMA.FTZ R75, R103, R6.reuse, -R20.reuse ;  /* 0x00000006674b7223 */ /* 0x180fe20000010814 */
[----:B------:R-:W-:Y:S01]  /*31d0*/  FSEL R99, R87, -INF , P2 ;  /* 0xff80000057637808 */ /* 0x000fe20001000000 */
        /* <DEDUP_REMOVED lines=35> */
[----:B------:R-:W-:Y:S01]  /*3410*/  FFMA.FTZ R20, R147, R6, -R20 ;  /* 0x0000000693147223 */ /* 0x000fe20000010814 */
[--C-:B------:R-:W-:Y:S01]  /*3420*/  IMAD.MOV.U32 R147, RZ, RZ, R151.reuse ;  /* 0x000000ffff937224 */ /* 0x100fe200078e0097 */
[----:B------:R-:W-:Y:S01]  /*3430*/  FMNMX.FTZ R10, R43, R10, !PT ;  /* 0x0000000a2b0a7209 */ /* 0x000fe20007810000 */
[--C-:B------:R-:W-:Y:S01]  /*3440*/  IMAD.MOV.U32 R131, RZ, RZ, R151.reuse ;  /* 0x000000ffff837224 */ /* 0x100fe200078e0097 */
[-C--:B------:R-:W-:Y:S01]  /*3450*/  MOV R133, R151.reuse ;  /* 0x0000009700857202 */ /* 0x080fe20000000f00 */
[--C-:B------:R-:W-:Y:S01]  /*3460*/  IMAD.MOV.U32 R129, RZ, RZ, R151.reuse ;  /* 0x000000ffff817224 */ /* 0x100fe200078e0097 */
[----:B------:R-:W-:Y:S01]  /*3470*/  FMNMX.FTZ R10, R45, R10, !PT ;  /* 0x0000000a2d0a7209 */ /* 0x000fe20007810000 */
[----:B------:R-:W2:Y:S01]  /*3480*/  MUFU.EX2 R178, R178 ;  /* 0x000000b200b27308 */ /* 0x000ea20000000800 */
[--C-:B------:R-:W-:Y:S01]  /*3490*/  IMAD.MOV.U32 R127, RZ, RZ, R151.reuse ;  /* 0x000000ffff7f7224 */ /* 0x100fe200078e0097 */
[-C--:B------:R-:W-:Y:S01]  /*34a0*/  MOV R123, R151.reuse ;  /* 0x00000097007b7202 */ /* 0x080fe20000000f00 */
[--C-:B------:R-:W-:Y:S01]  /*34b0*/  IMAD.MOV.U32 R125, RZ, RZ, R151.reuse ;  /* 0x000000ffff7d7224 */ /* 0x100fe200078e0097 */
[----:B------:R-:W-:Y:S01]  /*34c0*/  FMNMX.FTZ R10, R47, R10, !PT ;  /* 0x0000000a2f0a7209 */ /* 0x000fe20007810000 */
[--C-:B------:R-:W-:Y:S01]  /*34d0*/  IMAD.MOV.U32 R121, RZ, RZ, R151.reuse ;  /* 0x000000ffff797224 */ /* 0x100fe200078e0097 */
[-C--:B------:R-:W-:Y:S01]  /*34e0*/  MOV R113, R151.reuse ;  /* 0x0000009700717202 */ /* 0x080fe20000000f00 */
[--C-:B------:R-:W-:Y:S01]  /*34f0*/  IMAD.MOV.U32 R119, RZ, RZ, R151.reuse ;  /* 0x000000ffff777224 */ /* 0x100fe200078e0097 */
[----:B------:R-:W-:Y:S01]  /*3500*/  FMNMX.FTZ R10, R49, R10, !PT ;  /* 0x0000000a310a7209 */ /* 0x000fe20007810000 */
[----:B------:R-:W-:Y:S01]  /*3510*/  MUFU.EX2 R73, R73 ;  /* 0x0000004900497308 */ /* 0x000fe20000000800 */
[--C-:B------:R-:W-:Y:S01]  /*3520*/  IMAD.MOV.U32 R117, RZ, RZ, R151.reuse ;  /* 0x000000ffff757224 */ /* 0x100fe200078e0097 */
[----:B------:R-:W-:Y:S01]  /*3530*/  MOV R103, R151 ;  /* 0x0000009700677202 */ /* 0x000fe20000000f00 */
[--C-:B------:R-:W-:Y:S01]  /*3540*/  IMAD.MOV.U32 R115, RZ, RZ, R151.reuse ;  /* 0x000000ffff737224 */ /* 0x100fe200078e0097 */
[----:B------:R-:W-:Y:S01]  /*3550*/  FMNMX.FTZ R10, R51, R10, !PT ;  /* 0x0000000a330a7209 */ /* 0x000fe20007810000 */
[----:B------:R-:W-:-:S02]  /*3560*/  IMAD.MOV.U32 R111, RZ, RZ, R151 ;  /* 0x000000ffff6f7224 */ /* 0x000fc400078e0097 */
[--C-:B------:R-:W-:Y:S01]  /*3570*/  IMAD.MOV.U32 R109, RZ, RZ, R151.reuse ;  /* 0x000000ffff6d7224 */ /* 0x100fe200078e0097 */
[----:B------:R-:W-:Y:S01]  /*3580*/  FMNMX.FTZ R10, R53, R10, !PT ;  /* 0x0000000a350a7209 */ /* 0x000fe20007810000 */
[----:B------:R-:W-:Y:S01]  /*3590*/  MUFU.EX2 R172, R172 ;  /* 0x000000ac00ac7308 */ /* 0x000fe20000000800 */
[--C-:B------:R-:W-:Y:S02]  /*35a0*/  IMAD.MOV.U32 R107, RZ, RZ, R151.reuse ;  /* 0x000000ffff6b7224 */ /* 0x100fe400078e0097 */
[----:B------:R-:W-:Y:S01]  /*35b0*/  FMNMX.FTZ R10, R55, R10, !PT ;  /* 0x0000000a370a7209 */ /* 0x000fe20007810000 */
[--C-:B------:R-:W-:Y:S02]  /*35c0*/  IMAD.MOV.U32 R105, RZ, RZ, R151.reuse ;  /* 0x000000ffff697224 */ /* 0x100fe400078e0097 */
[----:B------:R-:W-:Y:S01]  /*35d0*/  IMAD.MOV.U32 R101, RZ, RZ, R151 ;  /* 0x000000ffff657224 */ /* 0x000fe200078e0097 */
[----:B------:R-:W-:Y:S01]  /*35e0*/  FMNMX.FTZ R10, R57, R10, !PT ;  /* 0x0000000a390a7209 */ /* 0x000fe20007810000 */
[----:B------:R-:W-:Y:S03]  /*35f0*/  MUFU.EX2 R75, R75 ;  /* 0x0000004b004b7308 */ /* 0x000fe60000000800 */
[----:B------:R-:W-:-:S04]  /*3600*/  FMNMX.FTZ R10, R59, R10, !PT ;  /* 0x0000000a3b0a7209 */ /* 0x000fc80007810000 */
        /* <DEDUP_REMOVED lines=11> */
[----:B------:R-:W-:-:S05]  /*36c0*/  FMNMX.FTZ R10, R99, R10, !PT ;  /* 0x0000000a630a7209 */ /* 0x000fca0007810000 */
[----:B------:R-:W0:Y:S01]  /*36d0*/  SHFL.BFLY PT, R11, R10, 0x2, 0x1f ;  /* 0x0c401f000a0b7f89 */ /* 0x000e2200000e0000 */
[----:B------:R-:W-:Y:S08]  /*36e0*/  MUFU.EX2 R170, R170 ;  /* 0x000000aa00aa7308 */ /* 0x000ff00000000800 */
[----:B------:R-:W-:Y:S08]  /*36f0*/  MUFU.EX2 R81, R81 ;  /* 0x0000005100517308 */ /* 0x000ff00000000800 */
[----:B------:R-:W-:Y:S01]  /*3700*/  MUFU.EX2 R152, R152 ;  /* 0x0000009800987308 */ /* 0x000fe20000000800 */
[----:B0-----:R-:W-:-:S07]  /*3710*/  FMNMX.FTZ R8, R10, R11, !PT ;  /* 0x0000000b0a087209 */ /* 0x001fce0007810000 */
[----:B------:R-:W-:Y:S01]  /*3720*/  MUFU.EX2 R83, R83 ;  /* 0x0000005300537308 */ /* 0x000fe20000000800 */
[----:B------:R-:W0:Y:S07]  /*3730*/  SHFL.BFLY PT, R11, R8, 0x1, 0x1f ;  /* 0x0c201f00080b7f89 */ /* 0x000e2e00000e0000 */
[----:B------:R-:W-:Y:S08]  /*3740*/  MUFU.EX2 R154, R154 ;  /* 0x0000009a009a7308 */ /* 0x000ff00000000800 */
[----:B------:R-:W-:Y:S08]  /*3750*/  MUFU.EX2 R85, R85 ;  /* 0x0000005500557308 */ /* 0x000ff00000000800 */
[----:B------:R-:W-:Y:S01]  /*3760*/  MUFU.EX2 R156, R156 ;  /* 0x0000009c009c7308 */ /* 0x000fe20000000800 */
[----:B0-----:R-:W-:-:S04]  /*3770*/  FMNMX.FTZ R11, R8, R11, !PT ;  /* 0x0000000b080b7209 */ /* 0x001fc80007810000 */
[C---:B------:R-:W-:Y:S01]  /*3780*/  FSETP.NEU.FTZ.AND P2, PT, R11.reuse, -INF , PT ;  /* 0xff8000000b00780b */ /* 0x040fe20003f5d000 */
[----:B------:R-:W-:Y:S02]  /*3790*/  FMUL.FTZ R8, R11, R6 ;  /* 0x000000060b087220 */ /* 0x000fe40000410000 */
[----:B------:R-:W-:Y:S03]  /*37a0*/  MUFU.EX2 R87, R87 ;  /* 0x0000005700577308 */ /* 0x000fe60000000800 */
[----:B------:R-:W-:Y:S02]  /*37b0*/  FSEL R8, R8, RZ, P2 ;  /* 0x000000ff08087208 */ /* 0x000fe40001000000 */
[----:B------:R-:W-:-:S03]  /*37c0*/  PLOP3.LUT P2, PT, PT, PT, UP0, 0x80, 0x0 ;  /* 0x000000000000781c */ /* 0x000fc60003f4f008 */
        /* <DEDUP_REMOVED lines=17> */
[----:B0-----:R-:W-:Y:S01]  /*38e0*/  FADD.FTZ R13, R180, R67 ;  /* 0x00000043b40d7221 */ /* 0x001fe20000010000 */
[-CC-:B------:R-:W-:Y:S01]  /*38f0*/  FFMA.FTZ R41, R41, R6.reuse, -R8.reuse ;  /* 0x0000000629297223 */ /* 0x180fe20000010808 */
[-CC-:B------:R-:W-:Y:S01]  /*3900*/  FFMA.FTZ R43, R43, R6.reuse, -R8.reuse ;  /* 0x000000062b2b7223 */ /* 0x180fe20000010808 */
[-CC-:B------:R-:W-:Y:S01]  /*3910*/  FFMA.FTZ R45, R45, R6.reuse, -R8.reuse ;  /* 0x000000062d2d7223 */ /* 0x180fe20000010808 */
[-CC-:B------:R-:W-:Y:S01]  /*3920*/  FFMA.FTZ R47, R47, R6.reuse, -R8.reuse ;  /* 0x000000062f2f7223 */ /* 0x180fe20000010808 */
[-CC-:B------:R-:W-:Y:S01]  /*3930*/  FFMA.FTZ R49, R49, R6.reuse, -R8.reuse ;  /* 0x0000000631317223 */ /* 0x180fe20000010808 */
[-CC-:B------:R-:W-:Y:S01]  /*3940*/  FFMA.FTZ R51, R51, R6.reuse, -R8.reuse ;  /* 0x0000000633337223 */ /* 0x180fe20000010808 */
[----:B------:R-:W0:Y:S01]  /*3950*/  MUFU.EX2 R5, R5 ;  /* 0x0000000500057308 */ /* 0x000e220000000800 */
[----:B-1----:R-:W-:Y:S01]  /*3960*/  FADD.FTZ R4, R182, R13 ;  /* 0x0000000db6047221 */ /* 0x002fe20000010000 */
[-CC-:B------:R-:W-:Y:S01]  /*3970*/  FFMA.FTZ R53, R53, R6.reuse, -R8.reuse ;  /* 0x0000000635357223 */ /* 0x180fe20000010808 */
[-CC-:B------:R-:W-:Y:S01]  /*3980*/  FFMA.FTZ R55, R55, R6.reuse, -R8.reuse ;  /* 0x0000000637377223 */ /* 0x180fe20000010808 */
[-C--:B------:R-:W-:Y:S01]  /*3990*/  FFMA.FTZ R57, R57, R6.reuse, -R8 ;  /* 0x0000000639397223 */ /* 0x080fe20000010808 */
[----:B---3--:R-:W-:Y:S01]  /*39a0*/  FADD.FTZ R13, R69, R4 ;  /* 0x00000004450d7221 */ /* 0x008fe20000010000 */
[-CC-:B------:R-:W-:Y:S01]  /*39b0*/  FFMA.FTZ R59, R59, R6.reuse, -R8.reuse ;  /* 0x000000063b3b7223 */ /* 0x180fe20000010808 */
[-CC-:B------:R-:W-:Y:S01]  /*39c0*/  FFMA.FTZ R61, R61, R6.reuse, -R8.reuse ;  /* 0x000000063d3d7223 */ /* 0x180fe20000010808 */
[----:B------:R-:W1:Y:S01]  /*39d0*/  MUFU.EX2 R7, R7 ;  /* 0x0000000700077308 */ /* 0x000e620000000800 */
[----:B----4-:R-:W-:Y:S01]  /*39e0*/  FADD.FTZ R4, R176, R13 ;  /* 0x0000000db0047221 */ /* 0x010fe20000010000 */
[-CC-:B------:R-:W-:Y:S01]  /*39f0*/  FFMA.FTZ R63, R63, R6.reuse, -R8.reuse ;  /* 0x000000063f3f7223 */ /* 0x180fe20000010808 */
[-CC-:B------:R-:W-:Y:S01]  /*3a00*/  FFMA.FTZ R65, R65, R6.reuse, -R8.reuse ;  /* 0x0000000641417223 */ /* 0x180fe20000010808 */
[-C--:B------:R-:W-:Y:S01]  /*3a10*/  FFMA.FTZ R91, R91, R6.reuse, -R8 ;  /* 0x000000065b5b7223 */ /* 0x080fe20000010808 */
[----:B-----5:R-:W-:Y:S01]  /*3a20*/  FADD.FTZ R13, R71, R4 ;  /* 0x00000004470d7221 */ /* 0x020fe20000010000 */
[-CC-:B------:R-:W-:Y:S01]  /*3a30*/  FFMA.FTZ R93, R93, R6.reuse, -R8.reuse ;  /* 0x000000065d5d7223 */ /* 0x180fe20000010808 */
[-C--:B------:R-:W-:Y:S01]  /*3a40*/  FFMA.FTZ R95, R95, R6.reuse, -R8 ;  /* 0x000000065f5f7223 */ /* 0x080fe20000010808 */
[----:B------:R-:W3:Y:S01]  /*3a50*/  MUFU.EX2 R15, R15 ;  /* 0x0000000f000f7308 */ /* 0x000ee20000000800 */
[----:B--2---:R-:W-:Y:S01]  /*3a60*/  FADD.FTZ R36, R178, R13 ;  /* 0x0000000db2247221 */ /* 0x004fe20000010000 */
[----:B0-----:R-:W-:Y:S01]  /*3a70*/  FADD.FTZ R4, R5, R10 ;  /* 0x0000000a05047221 */ /* 0x001fe20000010000 */
[-CC-:B------:R-:W-:Y:S01]  /*3a80*/  FFMA.FTZ R97, R97, R6.reuse, -R8.reuse ;  /* 0x0000000661617223 */ /* 0x180fe20000010808 */
[----:B------:R-:W-:Y:S01]  /*3a90*/  FFMA.FTZ R99, R99, R6, -R8 ;  /* 0x0000000663637223 */ /* 0x000fe20000010808 */
[----:B------:R-:W-:Y:S01]  /*3aa0*/  F2FP.BF16.F32.PACK_AB R181, R10, R5 ;  /* 0x000000050ab5723e */ /* 0x000fe200000010ff */
[----:B------:R-:W-:Y:S01]  /*3ab0*/  IMAD.MOV.U32 R5, RZ, RZ, 0x3f800000 ;  /* 0x3f800000ff057424 */ /* 0x000fe200078e00ff */
[----:B------:R-:W-:Y:S01]  /*3ac0*/  F2FP.BF16.F32.PACK_AB R180, R67, R180 ;  /* 0x000000b443b4723e */ /* 0x000fe200000010ff */
[----:B------:R0:W2:Y:S01]  /*3ad0*/  MUFU.EX2 R14, R21 ;  /* 0x00000015000e7308 */ /* 0x0000a20000000800 */
[----:B-1----:R-:W-:Y:S01]  /*3ae0*/  FADD.FTZ R13, R7, R4 ;  /* 0x00000004070d7221 */ /* 0x002fe20000010000 */
[C---:B------:R-:W-:Y:S01]  /*3af0*/  F2FP.BF16.F32.PACK_AB R183, R12.reuse, R7 ;  /* 0x000000070cb7723e */ /* 0x040fe200000010ff */
[----:B------:R-:W-:Y:S01]  /*3b00*/  IMAD.MOV.U32 R7, RZ, RZ, 0x3f800000 ;  /* 0x3f800000ff077424 */ /* 0x000fe200078e00ff */
[----:B------:R-:W-:Y:S01]  /*3b10*/  F2FP.BF16.F32.PACK_AB R182, R69, R182 ;  /* 0x000000b645b6723e */ /* 0x000fe200000010ff */
[----:B------:R-:W-:Y:S01]  /*3b20*/  FADD.FTZ R4, R12, R13 ;  /* 0x0000000d0c047221 */ /* 0x000fe20000010000 */
[----:B------:R-:W-:-:S02]  /*3b30*/  F2FP.BF16.F32.PACK_AB R176, R71, R176 ;  /* 0x000000b047b0723e */ /* 0x000fc400000010ff */
[----:B------:R-:W1:Y:S01]  /*3b40*/  MUFU.EX2 R25, R25 ;  /* 0x0000001900197308 */ /* 0x000e620000000800 */
[----:B0-----:R-:W-:Y:S01]  /*3b50*/  FADD.FTZ R21, R73, R36 ;  /* 0x0000002449157221 */ /* 0x001fe20000010000 */
[----:B---3--:R-:W-:Y:S01]  /*3b60*/  FADD.FTZ R13, R15, R4 ;  /* 0x000000040f0d7221 */ /* 0x008fe20000010000 */
[----:B------:R-:W-:Y:S02]  /*3b70*/  F2FP.BF16.F32.PACK_AB R178, R73, R178 ;  /* 0x000000b249b2723e */ /* 0x000fe400000010ff */
[----:B------:R-:W-:Y:S01]  /*3b80*/  FADD.FTZ R38, R172, R21 ;  /* 0x00000015ac267221 */ /* 0x000fe20000010000 */
[C---:B------:R-:W-:Y:S02]  /*3b90*/  F2FP.BF16.F32.PACK_AB R172, R75.reuse, R172 ;  /* 0x000000ac4bac723e */ /* 0x040fe400000010ff */
[----:B------:R-:W0:Y:S01]  /*3ba0*/  MUFU.EX2 R24, R27 ;  /* 0x0000001b00187308 */ /* 0x000e220000000800 */
[----:B------:R-:W-:Y:S01]  /*3bb0*/  FADD.FTZ R21, R75, R38 ;  /* 0x000000264b157221 */ /* 0x000fe20000010000 */
[C---:B--2---:R-:W-:Y:S01]  /*3bc0*/  FADD.FTZ R4, R14.reuse, R13 ;  /* 0x0000000d0e047221 */ /* 0x044fe20000010000 */
[----:B------:R-:W-:-:S02]  /*3bd0*/  F2FP.BF16.F32.PACK_AB R177, R14, R15 ;  /* 0x0000000f0eb1723e */ /* 0x000fc400000010ff */
[----:B------:R-:W-:Y:S01]  /*3be0*/  FADD.FTZ R38, R174, R21 ;  /* 0x00000015ae267221 */ /* 0x000fe20000010000 */
[C---:B------:R-:W-:Y:S02]  /*3bf0*/  F2FP.BF16.F32.PACK_AB R174, R77.reuse, R174 ;  /* 0x000000ae4dae723e */ /* 0x040fe400000010ff */
[----:B------:R-:W2:Y:S01]  /*3c00*/  MUFU.EX2 R29, R29 ;  /* 0x0000001d001d7308 */ /* 0x000ea20000000800 */
[----:B------:R-:W-:Y:S01]  /*3c10*/  FADD.FTZ R21, R77, R38 ;  /* 0x000000264d157221 */ /* 0x000fe20000010000 */
[----:B-1----:R-:W-:-:S03]  /*3c20*/  FADD.FTZ R13, R25, R4 ;  /* 0x00000004190d7221 */ /* 0x002fc60000010000 */
[----:B------:R-:W-:Y:S01]  /*3c30*/  FADD.FTZ R40, R168, R21 ;  /* 0x00000015a8287221 */ /* 0x000fe20000010000 */
[C---:B------:R-:W-:Y:S02]  /*3c40*/  F2FP.BF16.F32.PACK_AB R168, R79.reuse, R168 ;  /* 0x000000a84fa8723e */ /* 0x040fe400000010ff */
[----:B------:R-:W1:Y:S01]  /*3c50*/  MUFU.EX2 R26, R31 ;  /* 0x0000001f001a7308 */ /* 0x000e620000000800 */
[C---:B0-----:R-:W-:Y:S01]  /*3c60*/  FADD.FTZ R4, R24.reuse, R13 ;  /* 0x0000000d18047221 */ /* 0x041fe20000010000 */
[----:B------:R-:W-:Y:S01]  /*3c70*/  FADD.FTZ R21, R79, R40 ;  /* 0x000000284f157221 */ /* 0x000fe20000010000 */
[----:B------:R-:W-:-:S03]  /*3c80*/  F2FP.BF16.F32.PACK_AB R179, R24, R25 ;  /* 0x0000001918b3723e */ /* 0x000fc600000010ff */
[----:B------:R-:W-:Y:S01]  /*3c90*/  FADD.FTZ R40, R170, R21 ;  /* 0x00000015aa287221 */ /* 0x000fe20000010000 */
[----:B------:R-:W-:Y:S01]  /*3ca0*/  F2FP.BF16.F32.PACK_AB R170, R81, R170 ;  /* 0x000000aa51aa723e */ /* 0x000fe200000010ff */
[----:B------:R-:W0:Y:S01]  /*3cb0*/  MUFU.EX2 R33, R33 ;  /* 0x0000002100217308 */ /* 0x000e220000000800 */
[----:B--2---:R-:W-:-:S07]  /*3cc0*/  FADD.FTZ R13, R29, R4 ;  /* 0x000000041d0d7221 */ /* 0x004fce0000010000 */
[----:B------:R-:W2:Y:S01]  /*3cd0*/  MUFU.EX2 R28, R35 ;  /* 0x00000023001c7308 */ /* 0x000ea20000000800 */
[C---:B-1----:R-:W-:Y:S01]  /*3ce0*/  FADD.FTZ R4, R26.reuse, R13 ;  /* 0x0000000d1a047221 */ /* 0x042fe20000010000 */
[----:B------:R-:W-:Y:S01]  /*3cf0*/  FADD.FTZ R13, R81, R40 ;  /* 0x00000028510d7221 */ /* 0x000fe20000010000 */
[----:B------:R-:W-:-:S03]  /*3d00*/  F2FP.BF16.F32.PACK_AB R173, R26, R29 ;  /* 0x0000001d1aad723e */ /* 0x000fc600000010ff */
[----:B------:R-:W-:Y:S01]  /*3d10*/  FADD.FTZ R42, R152, R13 ;  /* 0x0000000d982a7221 */ /* 0x000fe20000010000 */
[----:B------:R-:W-:Y:S01]  /*3d20*/  F2FP.BF16.F32.PACK_AB R152, R83, R152 ;  /* 0x000000985398723e */ /* 0x000fe200000010ff */
[----:B------:R-:W1:Y:S01]  /*3d30*/  MUFU.EX2 R37, R37 ;  /* 0x0000002500257308 */ /* 0x000e620000000800 */
[----:B0-----:R-:W-:Y:S01]  /*3d40*/  FADD.FTZ R3, R33, R4 ;  /* 0x0000000421037221 */ /* 0x001fe20000010000 */
[----:B------:R-:W-:-:S04]  /*3d50*/  FADD.FTZ R13, R83, R42 ;  /* 0x0000002a530d7221 */ /* 0x000fc80000010000 */
[----:B------:R-:W-:Y:S01]  /*3d60*/  FADD.FTZ R42, R154, R13 ;  /* 0x0000000d9a2a7221 */ /* 0x000fe20000010000 */
[C---:B------:R-:W-:Y:S01]  /*3d70*/  F2FP.BF16.F32.PACK_AB R154, R85.reuse, R154 ;  /* 0x0000009a559a723e */ /* 0x040fe200000010ff */
[----:B------:R-:W0:Y:S01]  /*3d80*/  MUFU.EX2 R30, R39 ;  /* 0x00000027001e7308 */ /* 0x000e220000000800 */
[C---:B--2---:R-:W-:Y:S01]  /*3d90*/  FADD.FTZ R4, R28.reuse, R3 ;  /* 0x000000031c047221 */ /* 0x044fe20000010000 */
[----:B------:R-:W-:Y:S01]  /*3da0*/  FADD.FTZ R13, R85, R42 ;  /* 0x0000002a550d7221 */ /* 0x000fe20000010000 */
[----:B------:R-:W-:-:S03]  /*3db0*/  F2FP.BF16.F32.PACK_AB R175, R28, R33 ;  /* 0x000000211caf723e */ /* 0x000fc600000010ff */
[----:B------:R-:W-:Y:S01]  /*3dc0*/  FADD.FTZ R42, R156, R13 ;  /* 0x0000000d9c2a7221 */ /* 0x000fe20000010000 */
[----:B------:R-:W-:Y:S01]  /*3dd0*/  F2FP.BF16.F32.PACK_AB R156, R87, R156 ;  /* 0x0000009c579c723e */ /* 0x000fe200000010ff */
[----:B------:R-:W2:Y:S01]  /*3de0*/  MUFU.EX2 R41, R41 ;  /* 0x0000002900297308 */ /* 0x000ea20000000800 */
[----:B-1----:R-:W-:Y:S01]  /*3df0*/  FADD.FTZ R3, R37, R4 ;  /* 0x0000000425037221 */ /* 0x002fe20000010000 */
[----:B------:R-:W-:-:S04]  /*3e00*/  FADD.FTZ R13, R87, R42 ;  /* 0x0000002a570d7221 */ /* 0x000fc80000010000 */
[----:B------:R-:W-:Y:S02]  /*3e10*/  FADD.FTZ R42, R158, R13 ;  /* 0x0000000d9e2a7221 */ /* 0x000fe40000010000 */
        /* <DEDUP_REMOVED lines=11> */
[C---:B--2---:R-:W-:Y:S01]  /*3ed0*/  FADD.FTZ R4, R34.reuse, R3 ;  /* 0x0000000322047221 */ /* 0x044fe20000010000 */
[----:B------:R-:W-:-:S06]  /*3ee0*/  F2FP.BF16.F32.PACK_AB R153, R34, R45 ;  /* 0x0000002d2299723e */ /* 0x000fcc00000010ff */
[----:B------:R-:W2:Y:S01]  /*3ef0*/  MUFU.EX2 R160, R160 ;  /* 0x000000a000a07308 */ /* 0x000ea20000000800 */
[C---:B-1----:R-:W-:Y:S01]  /*3f00*/  FADD.FTZ R13, R89.reuse, R42 ;  /* 0x0000002a590d7221 */ /* 0x042fe20000010000 */
[----:B------:R-:W-:Y:S01]  /*3f10*/  F2FP.BF16.F32.PACK_AB R158, R89, R158 ;  /* 0x0000009e599e723e */ /* 0x000fe200000010ff */
[----:B------:R-:W-:-:S05]  /*3f20*/  IMAD.MOV.U32 R89, RZ, RZ, R151 ;  /* 0x000000ffff597224 */ /* 0x000fca00078e0097 */
        /* <DEDUP_REMOVED lines=9> */
[----:B------:R-:W-:Y:S01]  /*3fc0*/  F2FP.BF16.F32.PACK_AB R160, R135, R160 ;  /* 0x000000a087a0723e */ /* 0x000fe200000010ff */
[----:B------:R-:W-:-:S05]  /*3fd0*/  IMAD.MOV.U32 R135, RZ, RZ, R151 ;  /* 0x000000ffff877224 */ /* 0x000fca00078e0097 */
[----:B------:R-:W0:Y:S01]  /*3fe0*/  MUFU.EX2 R38, R55 ;  /* 0x0000003700267308 */ /* 0x000e220000000800 */
[----:B--2---:R-:W-:-:S07]  /*3ff0*/  FADD.FTZ R3, R53, R4 ;  /* 0x0000000435037221 */ /* 0x004fce0000010000 */
[----:B------:R2:W3:Y:S01]  /*4000*/  MUFU.EX2 R162, R139 ;  /* 0x0000008b00a27308 */ /* 0x0004e20000000800 */
[----:B-1----:R-:W-:-:S07]  /*4010*/  FADD.FTZ R13, R137, R44 ;  /* 0x0000002c890d7221 */ /* 0x002fce0000010000 */
[----:B------:R-:W1:Y:S01]  /*4020*/  MUFU.EX2 R57, R57 ;  /* 0x0000003900397308 */ /* 0x000e620000000800 */
[C---:B0-----:R-:W-:Y:S01]  /*4030*/  FADD.FTZ R4, R38.reuse, R3 ;  /* 0x0000000326047221 */ /* 0x041fe20000010000 */
[----:B------:R-:W-:Y:S01]  /*4040*/  F2FP.BF16.F32.PACK_AB R157, R38, R53 ;  /* 0x00000035269d723e */ /* 0x000fe200000010ff */
[----:B--2---:R-:W-:-:S05]  /*4050*/  IMAD.MOV.U32 R139, RZ, RZ, R151 ;  /* 0x000000ffff8b7224 */ /* 0x004fca00078e0097 */
[----:B------:R-:W0:Y:S01]  /*4060*/  MUFU.EX2 R141, R141 ;  /* 0x0000008d008d7308 */ /* 0x000e220000000800 */
[C---:B---3--:R-:W-:Y:S01]  /*4070*/  FADD.FTZ R44, R162.reuse, R13 ;  /* 0x0000000da22c7221 */ /* 0x048fe20000010000 */
[----:B------:R-:W-:Y:S01]  /*4080*/  F2FP.BF16.F32.PACK_AB R162, R162, R137 ;  /* 0x00000089a2a2723e */ /* 0x000fe200000010ff */
[----:B------:R-:W-:-:S05]  /*4090*/  IMAD.MOV.U32 R137, RZ, RZ, R151 ;  /* 0x000000ffff897224 */ /* 0x000fca00078e0097 */
[----:B------:R-:W2:Y:S01]  /*40a0*/  MUFU.EX2 R40, R59 ;  /* 0x0000003b00287308 */ /* 0x000ea20000000800 */
[----:B-1----:R-:W-:-:S07]  /*40b0*/  FADD.FTZ R3, R57, R4 ;  /* 0x0000000439037221 */ /* 0x002fce0000010000 */
[----:B------:R1:W3:Y:S01]  /*40c0*/  MUFU.EX2 R164, R143 ;  /* 0x0000008f00a47308 */ /* 0x0002e20000000800 */
[----:B0-----:R-:W-:-:S07]  /*40d0*/  FADD.FTZ R13, R141, R44 ;  /* 0x0000002c8d0d7221 */ /* 0x001fce0000010000 */
[----:B------:R-:W0:Y:S01]  /*40e0*/  MUFU.EX2 R61, R61 ;  /* 0x0000003d003d7308 */ /* 0x000e220000000800 */
[C---:B--2---:R-:W-:Y:S01]  /*40f0*/  FADD.FTZ R4, R40.reuse, R3 ;  /* 0x0000000328047221 */ /* 0x044fe20000010000 */
[----:B------:R-:W-:Y:S02]  /*4100*/  F2FP.BF16.F32.PACK_AB R159, R40, R57 ;  /* 0x00000039289f723e */ /* 0x000fe400000010ff */
[----:B-1----:R-:W-:-:S04]  /*4110*/  MOV R143, R151 ;  /* 0x00000097008f7202 */ /* 0x002fc80000000f00 */
[----:B------:R-:W1:Y:S01]  /*4120*/  MUFU.EX2 R145, R145 ;  /* 0x0000009100917308 */ /* 0x000e620000000800 */
[C---:B---3--:R-:W-:Y:S01]  /*4130*/  FADD.FTZ R46, R164.reuse, R13 ;  /* 0x0000000da42e7221 */ /* 0x048fe20000010000 */
[----:B------:R-:W-:Y:S01]  /*4140*/  F2FP.BF16.F32.PACK_AB R164, R164, R141 ;  /* 0x0000008da4a4723e */ /* 0x000fe200000010ff */
[----:B------:R-:W-:-:S05]  /*4150*/  IMAD.MOV.U32 R141, RZ, RZ, R151 ;  /* 0x000000ffff8d7224 */ /* 0x000fca00078e0097 */
[----:B------:R-:W2:Y:S01]  /*4160*/  MUFU.EX2 R8, R63 ;  /* 0x0000003f00087308 */ /* 0x000ea20000000800 */
[----:B0-----:R-:W-:-:S07]  /*4170*/  FADD.FTZ R3, R61, R4 ;  /* 0x000000043d037221 */ /* 0x001fce0000010000 */
[----:B------:R-:W0:Y:S01]  /*4180*/  MUFU.EX2 R65, R65 ;  /* 0x0000004100417308 */ /* 0x000e220000000800 */
[----:B-1----:R-:W-:-:S07]  /*4190*/  FADD.FTZ R13, R145, R46 ;  /* 0x0000002e910d7221 */ /* 0x002fce0000010000 */
[----:B------:R1:W3:Y:S01]  /*41a0*/  MUFU.EX2 R42, R91 ;  /* 0x0000005b002a7308 */ /* 0x0002e20000000800 */
[C---:B--2---:R-:W-:Y:S01]  /*41b0*/  FADD.FTZ R46, R8.reuse, R3 ;  /* 0x00000003082e7221 */ /* 0x044fe20000010000 */
[----:B------:R-:W-:-:S06]  /*41c0*/  F2FP.BF16.F32.PACK_AB R161, R8, R61 ;  /* 0x0000003d08a1723e */ /* 0x000fcc00000010ff */
[----:B------:R-:W2:Y:S01]  /*41d0*/  MUFU.EX2 R93, R93 ;  /* 0x0000005d005d7308 */ /* 0x000ea20000000800 */
[----:B0-----:R-:W-:Y:S01]  /*41e0*/  FADD.FTZ R3, R65, R46 ;  /* 0x0000002e41037221 */ /* 0x001fe20000010000 */
[----:B-1----:R-:W-:-:S06]  /*41f0*/  IMAD.MOV.U32 R91, RZ, RZ, R151 ;  /* 0x000000ffff5b7224 */ /* 0x002fcc00078e0097 */
[----:B------:R0:W1:Y:S01]  /*4200*/  MUFU.EX2 R44, R95 ;  /* 0x0000005f002c7308 */ /* 0x0000620000000800 */
[C---:B---3--:R-:W-:Y:S01]  /*4210*/  FADD.FTZ R12, R42.reuse, R3 ;  /* 0x000000032a0c7221 */ /* 0x048fe20000010000 */
[----:B------:R-:W-:-:S06]  /*4220*/  F2FP.BF16.F32.PACK_AB R163, R42, R65 ;  /* 0x000000412aa3723e */ /* 0x000fcc00000010ff */
[----:B------:R-:W3:Y:S01]  /*4230*/  MUFU.EX2 R97, R97 ;  /* 0x0000006100617308 */ /* 0x000ee20000000800 */
[----:B--2---:R-:W-:Y:S01]  /*4240*/  FADD.FTZ R3, R93, R12 ;  /* 0x0000000c5d037221 */ /* 0x004fe20000010000 */
[----:B0-----:R-:W-:-:S06]  /*4250*/  IMAD.MOV.U32 R95, RZ, RZ, R151 ;  /* 0x000000ffff5f7224 */ /* 0x001fcc00078e0097 */
[----:B------:R-:W0:Y:S01]  /*4260*/  MUFU.EX2 R20, R20 ;  /* 0x0000001400147308 */ /* 0x000e220000000800 */
[C---:B-1----:R-:W-:Y:S01]  /*4270*/  FADD.FTZ R12, R44.reuse, R3 ;  /* 0x000000032c0c7221 */ /* 0x042fe20000010000 */
[----:B------:R-:W-:Y:S02]  /*4280*/  F2FP.BF16.F32.PACK_AB R165, R44, R93 ;  /* 0x0000005d2ca5723e */ /* 0x000fe400000010ff */
[----:B------:R-:W-:-:S04]  /*4290*/  MOV R93, R151 ;  /* 0x00000097005d7202 */ /* 0x000fc80000000f00 */
[----:B------:R1:W2:Y:S01]  /*42a0*/  MUFU.EX2 R10, R99 ;  /* 0x00000063000a7308 */ /* 0x0002a20000000800 */
[----:B---3--:R-:W-:Y:S01]  /*42b0*/  FADD.FTZ R3, R97, R12 ;  /* 0x0000000c61037221 */ /* 0x008fe20000010000 */
[C---:B0-----:R-:W-:Y:S01]  /*42c0*/  F2FP.BF16.F32.PACK_AB R166, R20.reuse, R145 ;  /* 0x0000009114a6723e */ /* 0x041fe200000010ff */
[----:B------:R-:W-:Y:S01]  /*42d0*/  FADD.FTZ R4, R20, R13 ;  /* 0x0000000d14047221 */ /* 0x000fe20000010000 */
[--C-:B------:R-:W-:Y:S02]  /*42e0*/  IMAD.MOV.U32 R145, RZ, RZ, R151.reuse ;  /* 0x000000ffff917224 */ /* 0x100fe400078e0097 */
[----:B-1----:R-:W-:Y:S01]  /*42f0*/  IMAD.MOV.U32 R99, RZ, RZ, R151 ;  /* 0x000000ffff637224 */ /* 0x002fe200078e0097 */
[C---:B--2---:R-:W-:Y:S01]  /*4300*/  F2FP.BF16.F32.PACK_AB R167, R10.reuse, R97 ;  /* 0x000000610aa7723e */ /* 0x044fe200000010ff */
[----:B------:R-:W-:Y:S01]  /*4310*/  FADD.FTZ R3, R10, R3 ;  /* 0x000000030a037221 */ /* 0x000fe20000010000 */
[----:B------:R-:W-:Y:S01]  /*4320*/  IMAD.MOV.U32 R97, RZ, RZ, R151 ;  /* 0x000000ffff617224 */ /* 0x000fe200078e0097 */
[----:B------:R-:W-:Y:S06]  /*4330*/  @!P2 BRA `(.L_x_376) ;  /* 0x0000002800eca947 */ /* 0x000fec0003800000 */
[----:B------:R-:W-:Y:S01]  /*4340*/  R2UR UR4, R2 ;  /* 0x00000000020472ca */ /* 0x000fe200000e0000 */
[----:B------:R-:W-:Y:S01]  /*4350*/  IMAD.MOV.U32 R8, RZ, RZ, R11 ;  /* 0x000000ffff087224 */ /* 0x000fe200078e000b */
[----:B------:R-:W-:Y:S01]  /*4360*/  CS2R R150, SRZ ;  /* 0x0000000000967805 */ /* 0x000fe2000001ff00 */
[----:B------:R-:W-:Y:S01]  /*4370*/  IMAD.MOV.U32 R12, RZ, RZ, R9 ;  /* 0x000000ffff0c7224 */ /* 0x000fe200078e0009 */
[----:B------:R-:W-:Y:S01]  /*4380*/  CS2R R146, SRZ ;  /* 0x0000000000927805 */ /* 0x000fe2000001ff00 */
[----:B------:R-:W-:Y:S01]  /*4390*/  IMAD.MOV.U32 R10, RZ, RZ, R16 ;  /* 0x000000ffff0a7224 */ /* 0x000fe200078e0010 */
[----:B------:R-:W-:Y:S01]  /*43a0*/  CS2R R142, SRZ ;  /* 0x00000000008e7805 */ /* 0x000fe2000001ff00 */
[----:B------:R-:W-:Y:S01]  /*43b0*/  IMAD.MOV.U32 R5, RZ, RZ, 0x3f800000 ;  /* 0x3f800000ff057424 */ /* 0x000fe200078e00ff */
        /* <DEDUP_REMOVED lines=29> */
[----:B------:R-:W-:Y:S01]  /*4590*/  UIADD3 UR5, UR45, -0x2, URZ ;  /* 0xfffffffe2d057890 */ /* 0x000fe2000fffe03f */
[----:B------:R-:W-:-:S11]  /*45a0*/  ULDC UR6, c[0x0][0x9d8] ;  /* 0x0002760000067ab9 */ /* 0x000fd60000000800 */
.L_x_385:
[----:B------:R-:W-:-:S04]  /*45b0*/  UIADD3 UR7, UR4, 0x1, URZ ;  /* 0x0000000104077890 */ /* 0x000fc8000fffe03f */
[----:B------:R-:W-:-:S04]  /*45c0*/  UISETP.NE.AND UP0, UPT, UR7, 0x2, UPT ;  /* 0x000000020700788c */ /* 0x000fc8000bf05270 */
[----:B------:R-:W-:Y:S02]  /*45d0*/  USEL UR10, URZ, 0x1, UP0 ;  /* 0x000000013f0a7887 */ /* 0x000fe40008000000 */
[----:B------:R-:W-:-:S04]  /*45e0*/  USEL UR7, UR7, URZ, UP0 ;  /* 0x0000003f07077287 */ /* 0x000fc80008000000 */
[----:B------:R-:W-:Y:S02]  /*45f0*/  LOP3.LUT R16, R10, UR10, RZ, 0x3c, !PT ;  /* 0x0000000a0a107c12 */ /* 0x000fe4000f8e3cff */
[----:B------:R-:W-:Y:S01]  /*4600*/  MOV R2, UR7 ;  /* 0x0000000700027c02 */ /* 0x000fe20008000f00 */
[----:B------:R-:W-:Y:S06]  /*4610*/  @!P0 BRA `(.L_x_377) ;  /* 0x0000000000048947 */ /* 0x000fec0003800000 */
[----:B------:R-:W-:Y:S01]  /*4620*/  BPT.TRAP 0x1 ;  /* 0x000000040000795c */ /* 0x000fe20000300000 */
.L_x_377:
[----:B------:R-:W0:Y:S01]  /*4630*/  S2UR UR11, SR_CgaCtaId ;  /* 0x00000000000b79c3 */ /* 0x000e220000008800 */
[----:B------:R-:W-:Y:S01]  /*4640*/  UMOV UR10, 0x400 ;  /* 0x00000400000a7882 */ /* 0x000fe20000000000 */
[----:B------:R-:W-:Y:S01]  /*4650*/  SHF.L.U32 R6, R16, 0x1f, RZ ;  /* 0x0000001f10067819 */ /* 0x000fe200000006ff */
[----:B0-----:R-:W-:-:S06]  /*4660*/  ULEA UR10, UR11, UR10, 0x18 ;  /* 0x0000000a0b0a7291 */ /* 0x001fcc000f8ec03f */
[----:B------:R-:W-:-:S05]  /*4670*/  IMAD.U32 R0, RZ, RZ, UR10 ;  /* 0x0000000aff007e24 */ /* 0x000fca000f8e00ff */
[----:B------:R-:W-:-:S13]  /*4680*/  R2UR UR10, R0 ;  /* 0x00000000000a72ca */ /* 0x000fda00000e0000 */
[----:B------:R-:W-:-:S09]  /*4690*/  ULEA UR7, UR7, UR10, 0x3 ;  /* 0x0000000a07077291 */ /* 0x000fd2000f8e183f */
[----:B------:R0:W1:Y:S01]  /*46a0*/  SYNCS.PHASECHK.TRANS64.TRYWAIT P2, [UR7+0x34830], R6 ;  /* 0x03483006ff0075a7 */ /* 0x0000620008040147 */
[----:B------:R-:W-:Y:S05]  /*46b0*/  @!P0 BRA `(.L_x_378) ;  /* 0x0000000000048947 */ /* 0x000fea0003800000 */
[----:B------:R-:W-:Y:S01]  /*46c0*/  BPT.TRAP 0x1 ;  /* 0x000000040000795c */ /* 0x000fe20000300000 */
.L_x_378:
[----:B-1----:R-:W-:Y:S05]  /*46d0*/  @P2 BRA `(.L_x_379) ;  /* 0x0000000000082947 */ /* 0x002fea0003800000 */
[----:B------:R-:W1:Y:S02]  /*46e0*/  SYNCS.PHASECHK.TRANS64.TRYWAIT P2, [UR7+0x34830], R6 ;  /* 0x03483006ff0075a7 */ /* 0x000e640008040147 */
[----:B-1----:R-:W-:Y:S05]  /*46f0*/  @!P2 BRA `(.L_x_380) ;  /* 0x000000bc0020a947 */ /* 0x002fea0003800000 */
.L_x_379:
[----:B------:R-:W-:Y:S01]  /*4700*/  R2UR UR10, R2 ;  /* 0x00000000020a72ca */ /* 0x000fe200000e0000 */
[----:B------:R-:W-:Y:S01]  /*4710*/  WARPGROUP.ARRIVE ;  /* 0x00000000000079c5 */ /* 0x000fe20000000000 */
[----:B------:R-:W-:Y:S01]  /*4720*/  UMOV UR44, UR56 ;  /* 0x00000038002c7c82 */ /* 0x000fe20008000000 */
[----:B------:R-:W-:Y:S01]  /*4730*/  UMOV UR45, UR57 ;  /* 0x00000039002d7c82 */ /* 0x000fe20008000000 */
[----:B------:R-:W-:Y:S01]  /*4740*/  UMOV UR47, 0x40000040 ;  /* 0x40000040002f7882 */ /* 0x000fe20000000000 */
        /* <DEDUP_REMOVED lines=8> */
[----:B------:R-:W-:Y:S01]  /*47d0*/  UIMAD UR10, UR10, 0xc00, UR60 ;  /* 0x00000c000a0a78a4 */ /* 0x000fe2000f8e023c */
[-C--:B------:R-:W-:Y:S01]  /*47e0*/  FMUL.FTZ R88, R88, R7.reuse ;  /* 0x0000000758587220 */ /* 0x080fe20000410000 */
[-C--:B------:R-:W-:Y:S01]  /*47f0*/  FMUL.FTZ R89, R89, R7.reuse ;  /* 0x0000000759597220 */ /* 0x080fe20000410000 */
[-C--:B------:R-:W-:Y:S01]  /*4800*/  FMUL.FTZ R92, R92, R7.reuse ;  /* 0x000000075c5c7220 */ /* 0x080fe20000410000 */
[----:B------:R-:W-:Y:S01]  /*4810*/  UIADD3 UR14, UR10, 0x6, URZ ;  /* 0x000000060a0e7890 */ /* 0x000fe2000fffe03f */
[-C--:B------:R-:W-:Y:S01]  /*4820*/  FMUL.FTZ R93, R93, R7.reuse ;  /* 0x000000075d5d7220 */ /* 0x080fe20000410000 */
[----:B------:R-:W-:Y:S01]  /*4830*/  UIADD3 UR18, UR10, 0x400, URZ ;  /* 0x000004000a127890 */ /* 0x000fe2000fffe03f */
[-C--:B------:R-:W-:Y:S01]  /*4840*/  FMUL.FTZ R96, R96, R7.reuse ;  /* 0x0000000760607220 */ /* 0x080fe20000410000 */
[----:B------:R-:W-:Y:S01]  /*4850*/  UMOV UR46, UR10 ;  /* 0x0000000a002e7c82 */ /* 0x000fe20008000000 */
[----:B------:R-:W-:Y:S01]  /*4860*/  UIADD3 UR22, UR10, 0x402, URZ ;  /* 0x000004020a167890 */ /* 0x000fe2000fffe03f */
[----:B------:R-:W-:Y:S01]  /*4870*/  HGMMA.64x128x16.F32.BF16 R24, gdesc[UR44], RZ, !UPT, gsb0 ;  /* 0x01e000002c1879f0 */ /* 0x000fe2000c0018ff */
[----:B------:R-:W-:Y:S01]  /*4880*/  UIADD3 UR46, UR10, 0x2, URZ ;  /* 0x000000020a2e7890 */ /* 0x000fe2000fffe03f */
[-C--:B------:R-:W-:Y:S01]  /*4890*/  FMUL.FTZ R97, R97, R7.reuse ;  /* 0x0000000761617220 */ /* 0x080fe20000410000 */
[----:B------:R-:W-:Y:S01]  /*48a0*/  UMOV UR44, UR52 ;  /* 0x00000034002c7c82 */ /* 0x000fe20008000000 */
[----:B------:R-:W-:Y:S01]  /*48b0*/  UMOV UR45, UR53 ;  /* 0x00000035002d7c82 */ /* 0x000fe20008000000 */
[----:B------:R-:W-:Y:S01]  /*48c0*/  UMOV UR47, 0x40000040 ;  /* 0x40000040002f7882 */ /* 0x000fe20000000000 */
[----:B------:R-:W-:Y:S01]  /*48d0*/  UIADD3 UR26, UR10, 0x404, URZ ;  /* 0x000004040a1a7890 */ /* 0x000fe2000fffe03f */
[-C--:B------:R-:W-:Y:S01]  /*48e0*/  FMUL.FTZ R100, R100, R7.reuse ;  /* 0x0000000764647220 */ /* 0x080fe20000410000 */
        /* <DEDUP_REMOVED lines=105> */
.L_x_381:
[----:B------:R-:W-:Y:S01]  /*4f80*/  IMAD.U32 R7, RZ, RZ, UR4 ;  /* 0x00000004ff077e24 */ /* 0x000fe2000f8e00ff */
[----:B------:R-:W-:-:S03]  /*4f90*/  SHF.L.U32 R5, R10, 0x1f, RZ ;  /* 0x0000001f0a057819 */ /* 0x000fc600000006ff */
[----:B------:R-:W-:-:S04]  /*4fa0*/  IMAD R10, R7, 0x8, R0 ;  /* 0x00000008070a7824 */ /* 0x000fc800078e0200 */
[----:B------:R2:W3:Y:S01]  /*4fb0*/  SYNCS.PHASECHK.TRANS64.TRYWAIT P2, [R10+URZ+0x34850], R5 ;  /* 0x034850050a0075a7 */ /* 0x0004e2000804017f */
[----:B------:R-:W-:Y:S05]  /*4fc0*/  @!P0 BRA `(.L_x_382) ;  /* 0x0000000000048947 */ /* 0x000fea0003800000 */
[----:B------:R-:W-:Y:S01]  /*4fd0*/  BPT.TRAP 0x1 ;  /* 0x000000040000795c */ /* 0x000fe20000300000 */
.L_x_382:
[----:B---3--:R-:W-:Y:S05]  /*4fe0*/  @P2 BRA `(.L_x_383) ;  /* 0x0000000000082947 */ /* 0x008fea0003800000 */
[----:B------:R-:W3:Y:S02]  /*4ff0*/  SYNCS.PHASECHK.TRANS64.TRYWAIT P2, [R10+URZ+0x34850], R5 ;  /* 0x034850050a0075a7 */ /* 0x000ee4000804017f */
[----:B---3--:R-:W-:Y:S05]  /*5000*/  @!P2 BRA `(.L_x_384) ;  /* 0x000000b000f4a947 */ /* 0x008fea0003800000 */
.L_x_383:
[----:B------:R-:W-:Y:S01]  /*5010*/  R2UR UR10, R0 ;  /* 0x00000000000a72ca */ /* 0x000fe200000e0000 */
[----:B------:R-:W-:Y:S01]  /*5020*/  WARPGROUP.ARRIVE ;  /* 0x00000000000079c5 */ /* 0x000fe20000000000 */
[----:B------:R-:W-:Y:S01]  /*5030*/  UMOV UR11, 0x40000040 ;  /* 0x40000040000b7882 */ /* 0x000fe20000000000 */
[----:B--23--:R-:W-:Y:S01]  /*5040*/  FMUL.FTZ R5, R24, UR6 ;  /* 0x0000000618057c20 */ /* 0x00cfe20008410000 */
        /* <DEDUP_REMOVED lines=9> */
[----:B------:R-:W-:Y:S01]  /*50e0*/  UIADD3 UR10, UR10, 0x400, URZ ;  /* 0x000004000a0a7890 */ /* 0x000fe2000fffe03f */
[----:B------:R-:W-:Y:S01]  /*50f0*/  FMUL.FTZ R45, R45, UR6 ;  /* 0x000000062d2d7c20 */ /* 0x000fe20008410000 */
[----:B------:R-:W-:Y:S01]  /*5100*/  FMUL.FTZ R205, R49, UR6 ;  /* 0x0000000631cd7c20 */ /* 0x000fe20008410000 */
[----:B------:R-:W-:Y:S01]  /*5110*/  FMUL.FTZ R207, R52, UR6 ;  /* 0x0000000634cf7c20 */ /* 0x000fe20008410000 */
[----:B------:R-:W-:Y:S01]  /*5120*/  USHF.R.U32.HI UR10, URZ, 0x4, UR10 ;  /* 0x000000043f0a7899 */ /* 0x000fe2000801160a */
[----:B------:R-:W2:Y:S01]  /*5130*/  MUFU.TANH R11, R11 ;  /* 0x0000000b000b7308 */ /* 0x000ea20000002400 */
[----:B------:R-:W-:Y:S01]  /*5140*/  FMUL.FTZ R209, R53, UR6 ;  /* 0x0000000635d17c20 */ /* 0x000fe20008410000 */
[----:B------:R-:W-:Y:S01]  /*5150*/  FMUL.FTZ R211, R56, UR6 ;  /* 0x0000000638d37c20 */ /* 0x000fe20008410000 */
[----:B------:R-:W-:Y:S01]  /*5160*/  ULOP3.LUT UR10, UR10, 0x3fff, URZ, 0xc0, !UPT ;  /* 0x00003fff0a0a7892 */ /* 0x000fe2000f8ec03f */
[----:B------:R-:W-:Y:S01]  /*5170*/  FMUL.FTZ R213, R57, UR6 ;  /* 0x0000000639d57c20 */ /* 0x000fe20008410000 */
[----:B------:R-:W-:Y:S01]  /*5180*/  FMUL.FTZ R215, R60, UR6 ;  /* 0x000000063cd77c20 */ /* 0x000fe20008410000 */
[----:B------:R-:W-:Y:S01]  /*5190*/  FMUL.FTZ R217, R61, UR6 ;  /* 0x000000063dd97c20 */ /* 0x000fe20008410000 */
[----:B------:R-:W-:Y:S01]  /*51a0*/  ULOP3.LUT UR10, UR10, 0x4000000, URZ, 0xfc, !UPT ;  /* 0x040000000a0a7892 */ /* 0x000fe2000f8efc3f */
[----:B------:R-:W3:Y:S01]  /*51b0*/  MUFU.TANH R21, R21 ;  /* 0x0000001500157308 */ /* 0x000ee20000002400 */
[----:B01----:R-:W-:Y:S01]  /*51c0*/  FMNMX.FTZ R6, R5, R12, !PT ;  /* 0x0000000c05067209 */ /* 0x003fe20007810000 */
[----:B------:R-:W-:Y:S01]  /*51d0*/  FMUL.FTZ R219, R64, UR6 ;  /* 0x0000000640db7c20 */ /* 0x000fe20008410000 */
[----:B------:R-:W-:Y:S01]  /*51e0*/  ULEA UR4, UR4, UR10, 0xb ;  /* 0x0000000a04047291 */ /* 0x000fe2000f8e583f */
[----:B------:R-:W-:Y:S01]  /*51f0*/  FMUL.FTZ R221, R69, UR6 ;  /* 0x0000000645dd7c20 */ /* 0x000fe20008410000 */
[----:B------:R-:W-:Y:S01]  /*5200*/  FMUL.FTZ R223, R72, UR6 ;  /* 0x0000000648df7c20 */ /* 0x000fe20008410000 */
[----:B------:R-:W-:Y:S01]  /*5210*/  FMUL.FTZ R225, R73, UR6 ;  /* 0x0000000649e17c20 */ /* 0x000fe20008410000 */
[----:B------:R-:W-:Y:S01]  /*5220*/  FMUL.FTZ R227, R76, UR6 ;  /* 0x000000064ce37c20 */ /* 0x000fe20008410000 */
[----:B------:R-:W0:Y:S01]  /*5230*/  MUFU.TANH R29, R29 ;  /* 0x0000001d001d7308 */ /* 0x000e220000002400 */
[----:B--2---:R-:W-:Y:S01]  /*5240*/  FMNMX.FTZ R6, R11, R6, !PT ;  /* 0x000000060b067209 */ /* 0x004fe20007810000 */
[----:B------:R-:W-:Y:S01]  /*5250*/  UMOV UR10, UR4 ;  /* 0x00000004000a7c82 */ /* 0x000fe20008000000 */
[----:B------:R-:W-:Y:S01]  /*5260*/  FMUL.FTZ R229, R77, UR6 ;  /* 0x000000064de57c20 */ /* 0x000fe20008410000 */
[----:B------:R-:W-:Y:S01]  /*5270*/  HGMMA.64x128x16.F32.BF16 R88, R180, gdesc[UR8].tnspB, R88, gsb0 ;  /* 0x41e00008b4587df0 */ /* 0x000fe20008001858 */
[----:B------:R-:W-:Y:S01]  /*5280*/  UIADD3 UR10, UR4, 0x80, URZ ;  /* 0x00000080040a7890 */ /* 0x000fe2000fffe03f */
[----:B------:R-:W-:Y:S01]  /*5290*/  FMUL.FTZ R231, R80, UR6 ;  /* 0x0000000650e77c20 */ /* 0x000fe20008410000 */
[----:B------:R-:W-:Y:S01]  /*52a0*/  UMOV UR11, 0x40000040 ;  /* 0x40000040000b7882 */ /* 0x000fe20000000000 */
[----:B------:R-:W-:Y:S01]  /*52b0*/  MUFU.TANH R33, R33 ;  /* 0x0000002100217308 */ /* 0x000fe20000002400 */
[----:B---3--:R-:W-:Y:S01]  /*52c0*/  FMNMX.FTZ R6, R21, R6, !PT ;  /* 0x0000000615067209 */ /* 0x008fe20007810000 */
[----:B------:R-:W-:Y:S01]  /*52d0*/  FMUL.FTZ R233, R81, UR6 ;  /* 0x0000000651e97c20 */ /* 0x000fe20008410000 */
[----:B------:R-:W-:Y:S01]  /*52e0*/  FMUL.FTZ R235, R84, UR6 ;  /* 0x0000000654eb7c20 */ /* 0x000fe20008410000 */
[----:B------:R-:W-:Y:S01]  /*52f0*/  FMUL.FTZ R85, R85, UR6 ;  /* 0x0000000655557c20 */ /* 0x000fe20008410000 */
[----:B------:R-:W-:Y:S01]  /*5300*/  FMUL.FTZ R13, R26, UR6 ;  /* 0x000000061a0d7c20 */ /* 0x000fe20008410000 */
[----:B------:R-:W-:Y:S01]  /*5310*/  FMUL.FTZ R15, R27, UR6 ;  /* 0x000000061b0f7c20 */ /* 0x000fe20008410000 */
[----:B------:R-:W-:Y:S01]  /*5320*/  FMUL.FTZ R25, R30, UR6 ;  /* 0x000000061e197c20 */ /* 0x000fe20008410000 */
[----:B------:R-:W-:Y:S01]  /*5330*/  MUFU.TANH R197, R197 ;  /* 0x000000c500c57308 */ /* 0x000fe20000002400 */
[----:B0-----:R-:W-:Y:S01]  /*5340*/  FMNMX.FTZ R6, R29, R6, !PT ;  /* 0x000000061d067209 */ /* 0x001fe20007810000 */
        /* <DEDUP_REMOVED lines=29> */
[----:B------:R-:W-:Y:S01]  /*5520*/  ISETP.LT.AND P2, PT, RZ, UR5, PT ;  /* 0x00000005ff007c0c */ /* 0x000fe2000bf41270 */
[----:B------:R-:W-:Y:S01]  /*5530*/  MUFU.TANH R45, R45 ;  /* 0x0000002d002d7308 */ /* 0x000fe20000002400 */
[----:B------:R-:W-:-:S07]  /*5540*/  UIADD3 UR5, UR5, -0x1, URZ ;  /* 0xffffffff05057890 */ /* 0x000fce000fffe03f */
[----:B------:R-:W-:Y:S08]  /*5550*/  MUFU.TANH R205, R205 ;  /* 0x000000cd00cd7308 */ /* 0x000ff00000002400 */
        /* <DEDUP_REMOVED lines=10> */
[----:B------:R-:W-:Y:S01]  /*5600*/  MUFU.TANH R227, R227 ;  /* 0x000000e300e37308 */ /* 0x000fe20000002400 */
[----:B------:R-:W-:-:S02]  /*5610*/  WARPGROUP.DEPBAR.LE gsb0, 0x0 ;  /* 0x00008000000079c5 */ /* 0x000fc40000010000 */
[----:B------:R-:W-:Y:S01]  /*5620*/  WARPGROUP.ARRIVE ;  /* 0x00000000000079c5 */ /* 0x000fe20000000000 */
[----:B------:R-:W-:Y:S01]  /*5630*/  FMUL.FTZ R181, R32, UR6 ;  /* 0x0000000620b57c20 */ /* 0x000fe20008410000 */
[----:B------:R-:W-:-:S03]  /*5640*/  FMUL.FTZ R183, R36, UR6 ;  /* 0x0000000624b77c20 */ /* 0x000fc60008410000 */
[----:B------:R-:W-:Y:S01]  /*5650*/  MUFU.TANH R229, R229 ;  /* 0x000000e500e57308 */ /* 0x000fe20000002400 */
[----:B------:R-:W-:Y:S01]  /*5660*/  HGMMA.64x128x16.F32.BF16 R88, R176, gdesc[UR8].tnspB, R88, gsb0 ;  /* 0x41e00008b0587df0 */ /* 0x000fe20008001858 */
[----:B------:R-:W-:Y:S01]  /*5670*/  UIADD3 UR10, UR4, 0x100, URZ ;  /* 0x00000100040a7890 */ /* 0x000fe2000fffe03f */
[----:B------:R-:W-:-:S05]  /*5680*/  UMOV UR11, 0x40000040 ;  /* 0x40000040000b7882 */ /* 0x000fca0000000000 */
[----:B------:R-:W0:Y:S08]  /*5690*/  MUFU.TANH R181, R181 ;  /* 0x000000b500b57308 */ /* 0x000e300000002400 */
[----:B------:R-:W1:Y:S08]  /*56a0*/  MUFU.TANH R183, R183 ;  /* 0x000000b700b77308 */ /* 0x000e700000002400 */
[----:B------:R-:W-:Y:S01]  /*56b0*/  MUFU.TANH R231, R231 ;  /* 0x000000e700e77308 */ /* 0x000fe20000002400 */
[----:B0-----:R-:W-:-:S04]  /*56c0*/  FMNMX.FTZ R6, R181, R6, !PT ;  /* 0x00000006b5067209 */ /* 0x001fc80007810000 */
[----:B------:R-:W-:-:S03]  /*56d0*/  FMNMX.FTZ R6, R33, R6, !PT ;  /* 0x0000000621067209 */ /* 0x000fc60007810000 */
[----:B------:R-:W-:Y:S01]  /*56e0*/  MUFU.TANH R233, R233 ;  /* 0x000000e900e97308 */ /* 0x000fe20000002400 */
[----:B-1----:R-:W-:-:S04]  /*56f0*/  FMNMX.FTZ R6, R183, R6, !PT ;  /* 0x00000006b7067209 */ /* 0x002fc80007810000 */
[----:B------:R-:W-:-:S03]  /*5700*/  FMNMX.FTZ R6, R197, R6, !PT ;  /* 0x00000006c5067209 */ /* 0x000fc60007810000 */
[----:B------:R-:W-:Y:S01]  /*5710*/  MUFU.TANH R235, R235 ;  /* 0x000000eb00eb7308 */ /* 0x000fe20000002400 */
[----:B------:R-:W-:-:S04]  /*5720*/  FMNMX.FTZ R6, R199, R6, !PT ;  /* 0x00000006c7067209 */ /* 0x000fc80007810000 */
[----:B------:R-:W-:-:S03]  /*5730*/  FMNMX.FTZ R6, R201, R6, !PT ;  /* 0x00000006c9067209 */ /* 0x000fc60007810000 */
[----:B------:R-:W-:Y:S01]  /*5740*/  MUFU.TANH R85, R85 ;  /* 0x0000005500557308 */ /* 0x000fe20000002400 */
[----:B------:R-:W-:-:S04]  /*5750*/  FMNMX.FTZ R6, R203, R6, !PT ;  /* 0x00000006cb067209 */ /* 0x000fc80007810000 */
[----:B------:R-:W-:-:S03]  /*5760*/  FMNMX.FTZ R6, R45, R6, !PT ;  /* 0x000000062d067209 */ /* 0x000fc60007810000 */
        /* <DEDUP_REMOVED lines=20> */
[----:B------:R-:W-:Y:S08]  /*58b0*/  MUFU.TANH R177, R177 ;  /* 0x000000b100b17308 */ /* 0x000ff00000002400 */
[----:B------:R-:W-:Y:S01]  /*58c0*/  MUFU.TANH R51, R51 ;  /* 0x0000003300337308 */ /* 0x000fe20000002400 */
[----:B0-----:R-:W-:-:S04]  /*58d0*/  FMNMX.FTZ R6, R179, R6, !PT ;  /* 0x00000006b3067209 */ /* 0x001fc80007810000 */
[----:B------:R-:W-:-:S03]  /*58e0*/  FMNMX.FTZ R6, R205, R6, !PT ;  /* 0x00000006cd067209 */ /* 0x000fc60007810000 */
[----:B------:R-:W-:Y:S01]  /*58f0*/  MUFU.TANH R53, R53 ;  /* 0x0000003500357308 */ /* 0x000fe20000002400 */
[----:B------:R-:W-:-:S04]  /*5900*/  FMNMX.FTZ R6, R207, R6, !PT ;  /* 0x00000006cf067209 */ /* 0x000fc80007810000 */
        /* <DEDUP_REMOVED lines=8> */
[----:B------:R-:W-:-:S07]  /*5990*/  FMNMX.FTZ R6, R219, R6, !PT ;  /* 0x00000006db067209 */ /* 0x000fce0007810000 */
        /* <DEDUP_REMOVED lines=14> */
[----:B------:R-:W-:Y:S01]  /*5a80*/  FMUL.FTZ R175, R68, UR6 ;  /* 0x0000000644af7c20 */ /* 0x000fe20008410000 */
[----:B------:R-:W-:Y:S02]  /*5a90*/  FMUL.FTZ R65, R66, UR6 ;  /* 0x0000000642417c20 */ /* 0x000fe40008410000 */
        /* <DEDUP_REMOVED lines=8> */
[----:B-1----:R-:W-:-:S04]  /*5b20*/  FMNMX.FTZ R6, R175, R6, !PT ;  /* 0x00000006af067209 */ /* 0x002fc80007810000 */
[----:B------:R-:W-:-:S04]  /*5b30*/  FMNMX.FTZ R6, R221, R6, !PT ;  /* 0x00000006dd067209 */ /* 0x000fc80007810000 */
[----:B------:R-:W-:-:S04]  /*5b40*/  FMNMX.FTZ R6, R223, R6, !PT ;  /* 0x00000006df067209 */ /* 0x000fc80007810000 */
[----:B------:R-:W-:-:S04]  /*5b50*/  FMNMX.FTZ R6, R225, R6, !PT ;  /* 0x00000006e1067209 */ /* 0x000fc80007810000 */
[----:B------:R-:W-:-:S04]  /*5b60*/  FMNMX.FTZ R6, R227, R6, !PT ;  /* 0x00000006e3067209 */ /* 0x000fc80007810000 */
[----:B------:R-:W-:-:S04]  /*5b70*/  FMNMX.FTZ R6, R229, R6, !PT ;  /* 0x00000006e5067209 */ /* 0x000fc80007810000 */
[----:B------:R-:W-:-:S04]  /*5b80*/  FMNMX.FTZ R6, R231, R6, !PT ;  /* 0x00000006e7067209 */ /* 0x000fc80007810000 */
[----:B------:R-:W-:-:S04]  /*5b90*/  FMNMX.FTZ R6, R233, R6, !PT ;  /* 0x00000006e9067209 */ /* 0x000fc80007810000 */
[----:B------:R-:W-:-:S04]  /*5ba0*/  FMNMX.FTZ R6, R235, R6, !PT ;  /* 0x00000006eb067209 */ /* 0x000fc80007810000 */
[----:B------:R-:W-:-:S05]  /*5bb0*/  FMNMX.FTZ R6, R85, R6, !PT ;  /* 0x0000000655067209 */ /* 0x000fca0007810000 */
[----:B------:R-:W0:Y:S02]  /*5bc0*/  SHFL.BFLY PT, R7, R6, 0x2, 0x1f ;  /* 0x0c401f0006077f89 */ /* 0x000e2400000e0000 */
[----:B0-----:R-:W-:Y:S02]  /*5bd0*/  FMNMX.FTZ R7, R6, R7, !PT ;  /* 0x0000000706077209 */ /* 0x001fe40007810000 */
[----:B------:R-:W0:Y:S03]  /*5be0*/  LDC R6, c[0x0][0x988] ;  /* 0x00026200ff067b82 */ /* 0x000e260000000800 */
[----:B------:R-:W1:Y:S02]  /*5bf0*/  SHFL.BFLY PT, R14, R7, 0x1, 0x1f ;  /* 0x0c201f00070e7f89 */ /* 0x000e6400000e0000 */
[----:B-1----:R-:W-:Y:S02]  /*5c00*/  FMNMX.FTZ R9, R7, R14, !PT ;  /* 0x0000000e07097209 */ /* 0x002fe40007810000 */
[----:B------:R-:W-:-:S03]  /*5c10*/  FMNMX.FTZ R14, R13, R8, !PT ;  /* 0x000000080d0e7209 */ /* 0x000fc60007810000 */
[----:B------:R-:W-:Y:S01]  /*5c20*/  FADD.FTZ R7, -R9, R12 ;  /* 0x0000000c09077221 */ /* 0x000fe20000010100 */
[----:B------:R-:W-:Y:S01]  /*5c30*/  FMNMX.FTZ R14, R15, R14, !PT ;  /* 0x0000000e0f0e7209 */ /* 0x000fe20007810000 */
[-C--:B0-----:R-:W-:Y:S02]  /*5c40*/  FMUL.FTZ R12, R9, R6.reuse ;  /* 0x00000006090c7220 */ /* 0x081fe40000410000 */
[----:B------:R-:W-:Y:S01]  /*5c50*/  FMUL.FTZ R7, R7, R6 ;  /* 0x0000000607077220 */ /* 0x000fe20000410000 */
[----:B------:R-:W-:Y:S01]  /*5c60*/  FMNMX.FTZ R14, R25, R14, !PT ;  /* 0x0000000e190e7209 */ /* 0x000fe20007810000 */
[-CC-:B------:R-:W-:Y:S01]  /*5c70*/  FFMA.FTZ R180, R5, R6.reuse, -R12.reuse ;  /* 0x0000000605b47223 */ /* 0x180fe2000001080c */
[-CC-:B------:R-:W-:Y:S01]  /*5c80*/  FFMA.FTZ R182, R21, R6.reuse, -R12.reuse ;  /* 0x0000000615b67223 */ /* 0x180fe2000001080c */
[--C-:B------:R-:W-:Y:S01]  /*5c90*/  FFMA.FTZ R21, R29, R6, -R12.reuse ;  /* 0x000000061d157223 */ /* 0x100fe2000001080c */
[----:B------:R-:W-:Y:S01]  /*5ca0*/  FMNMX.FTZ R14, R27, R14, !PT ;  /* 0x0000000e1b0e7209 */ /* 0x000fe20007810000 */
[----:B------:R-:W-:Y:S01]  /*5cb0*/  FFMA.FTZ R29, R33, R6, -R12 ;  /* 0x00000006211d7223 */ /* 0x000fe2000001080c */
[----:B------:R-:W-:-:S02]  /*5cc0*/  WARPGROUP.DEPBAR.LE gsb0, 0x0 ;  /* 0x00008000000079c5 */ /* 0x000fc40000010000 */
[----:B------:R-:W-:Y:S01]  /*5cd0*/  WARPGROUP.ARRIVE ;  /* 0x00000000000079c5 */ /* 0x000fe20000000000 */
[----:B------:R-:W-:Y:S01]  /*5ce0*/  FMNMX.FTZ R14, R31, R14, !PT ;  /* 0x0000000e1f0e7209 */ /* 0x000fe20007810000 */
[----:B------:R-:W-:Y:S01]  /*5cf0*/  FMUL.FTZ R169, R86, UR6 ;  /* 0x0000000656a97c20 */ /* 0x000fe20008410000 */
[-CC-:B------:R-:W-:Y:S01]  /*5d00*/  FFMA.FTZ R171, R11, R6.reuse, -R12.reuse ;  /* 0x000000060bab7223 */ /* 0x180fe2000001080c */
[--C-:B------:R-:W-:Y:S01]  /*5d10*/  FFMA.FTZ R33, R197, R6, -R12.reuse ;  /* 0x00000006c5217223 */ /* 0x100fe2000001080c */
[----:B------:R-:W-:Y:S01]  /*5d20*/  FMNMX.FTZ R14, R35, R14, !PT ;  /* 0x0000000e230e7209 */ /* 0x000fe20007810000 */
[----:B------:R-:W-:Y:S01]  /*5d30*/  HGMMA.64x128x16.F32.BF16 R88, R152, gdesc[UR8].tnspB, R88, gsb0 ;  /* 0x41e0000898587df0 */ /* 0x000fe20008001858 */
[----:B------:R-:W-:Y:S01]  /*5d40*/  UIADD3 UR10, UR4, 0x280, URZ ;  /* 0x00000280040a7890 */ /* 0x000fe2000fffe03f */
[----:B------:R-:W-:Y:S01]  /*5d50*/  MUFU.TANH R169, R169 ;  /* 0x000000a900a97308 */ /* 0x000fe20000002400 */
[----:B------:R-:W-:Y:S01]  /*5d60*/  UMOV UR11, 0x40000040 ;  /* 0x40000040000b7882 */ /* 0x000fe20000000000 */
[----:B------:R-:W-:Y:S01]  /*5d70*/  FMNMX.FTZ R14, R37, R14, !PT ;  /* 0x0000000e250e7209 */ /* 0x000fe20007810000 */
[-CC-:B------:R-:W-:Y:S01]  /*5d80*/  FFMA.FTZ R172, R199, R6.reuse, -R12.reuse ;  /* 0x00000006c7ac7223 */ /* 0x180fe2000001080c */
[-CC-:B------:R-:W-:Y:S01]  /*5d90*/  FFMA.FTZ R174, R203, R6.reuse, -R12.reuse ;  /* 0x00000006cbae7223 */ /* 0x180fe2000001080c */
[--C-:B------:R-:W-:Y:S01]  /*5da0*/  FFMA.FTZ R170, R207, R6, -R12.reuse ;  /* 0x00000006cfaa7223 */ /* 0x100fe2000001080c */
        /* <DEDUP_REMOVED lines=14> */
[----:B------:R-:W-:Y:S01]  /*5e90*/  FFMA.FTZ R85, R85, R6, -R12 ;  /* 0x0000000655557223 */ /* 0x000fe2000001080c */
[----:B------:R-:W-:Y:S01]  /*5ea0*/  MUFU.EX2 R7, R7 ;  /* 0x0000000700077308 */ /* 0x000fe20000000800 */
[----:B------:R-:W-:-:S04]  /*5eb0*/  FMNMX.FTZ R14, R47, R14, !PT ;  /* 0x0000000e2f0e7209 */ /* 0x000fc80007810000 */
[----:B------:R-:W-:-:S03]  /*5ec0*/  FMNMX.FTZ R14, R49, R14, !PT ;  /* 0x0000000e310e7209 */ /* 0x000fc60007810000 */
[----:B------:R-:W0:Y:S01]  /*5ed0*/  MUFU.EX2 R180, R180 ;  /* 0x000000b400b47308 */ /* 0x000e220000000800 */
[----:B------:R-:W-:-:S04]  /*5ee0*/  FMNMX.FTZ R14, R51, R14, !PT ;  /* 0x0000000e330e7209 */ /* 0x000fc80007810000 */
[----:B------:R-:W-:-:S03]  /*5ef0*/  FMNMX.FTZ R14, R53, R14, !PT ;  /* 0x0000000e350e7209 */ /* 0x000fc60007810000 */
[----:B------:R-:W1:Y:S01]  /*5f00*/  MUFU.EX2 R171, R171 ;  /* 0x000000ab00ab7308 */ /* 0x000e620000000800 */
[----:B------:R-:W-:-:S04]  /*5f10*/  FMNMX.FTZ R14, R55, R14, !PT ;  /* 0x0000000e370e7209 */ /* 0x000fc80007810000 */
[----:B------:R-:W-:-:S03]  /*5f20*/  FMNMX.FTZ R14, R57, R14, !PT ;  /* 0x0000000e390e7209 */ /* 0x000fc60007810000 */
[----:B------:R-:W-:Y:S01]  /*5f30*/  MUFU.EX2 R182, R182 ;  /* 0x000000b600b67308 */ /* 0x000fe20000000800 */
[----:B------:R-:W-:Y:S01]  /*5f40*/  FMNMX.FTZ R14, R59, R14, !PT ;  /* 0x0000000e3b0e7209 */ /* 0x000fe20007810000 */
[----:B0-----:R-:W-:-:S03]  /*5f50*/  FFMA.FTZ R4, R7, R4, R180 ;  /* 0x0000000407047223 */ /* 0x001fc600000100b4 */
[----:B------:R-:W-:-:S03]  /*5f60*/  FMNMX.FTZ R14, R61, R14, !PT ;  /* 0x0000000e3d0e7209 */ /* 0x000fc60007810000 */
[----:B------:R-:W-:Y:S01]  /*5f70*/  MUFU.EX2 R21, R21 ;  /* 0x0000001500157308 */ /* 0x000fe20000000800 */
[----:B------:R-:W-:Y:S02]  /*5f80*/  FMNMX.FTZ R14, R63, R14, !PT ;  /* 0x0000000e3f0e7209 */ /* 0x000fe40007810000 */
[----:B-1----:R-:W-:Y:S02]  /*5f90*/  F2FP.BF16.F32.PACK_AB R180, R171, R180 ;  /* 0x000000b4abb4723e */ /* 0x002fe400000010ff */
[----:B------:R-:W-:-:S03]  /*5fa0*/  FMNMX.FTZ R14, R65, R14, !PT ;  /* 0x0000000e410e7209 */ /* 0x000fc60007810000 */
[----:B------:R-:W-:Y:S01]  /*5fb0*/  MUFU.EX2 R176, R176 ;  /* 0x000000b000b07308 */ /* 0x000fe20000000800 */
[----:B------:R-:W-:-:S04]  /*5fc0*/  FMNMX.FTZ R14, R67, R14, !PT ;  /* 0x0000000e430e7209 */ /* 0x000fc80007810000 */
        /* <DEDUP_REMOVED lines=14> */
[----:B------:R-:W-:Y:S01]  /*60b0*/  FMNMX.FTZ R5, R87, R14, !PT ;  /* 0x0000000e57057209 */ /* 0x000fe20007810000 */
[----:B------:R-:W-:-:S04]  /*60c0*/  FFMA.FTZ R14, R223, R6, -R12 ;  /* 0x00000006df0e7223 */ /* 0x000fc8000001080c */
[----:B------:R-:W0:Y:S02]  /*60d0*/  SHFL.BFLY PT, R20, R5, 0x2, 0x1f ;  /* 0x0c401f0005147f89 */ /* 0x000e2400000e0000 */
[----:B------:R-:W-:Y:S08]  /*60e0*/  MUFU.EX2 R45, R45 ;  /* 0x0000002d002d7308 */ /* 0x000ff00000000800 */
[----:B------:R-:W-:Y:S08]  /*60f0*/  MUFU.EX2 R168, R168 ;  /* 0x000000a800a87308 */ /* 0x000ff00000000800 */
[----:B------:R-:W-:Y:S01]  /*6100*/  MUFU.EX2 R170, R170 ;  /* 0x000000aa00aa7308 */ /* 0x000fe20000000800 */
[----:B0-----:R-:W-:Y:S01]  /*6110*/  FMNMX.FTZ R28, R5, R20, !PT ;  /* 0x00000014051c7209 */ /* 0x001fe20007810000 */
[----:B------:R-:W-:-:S06]  /*6120*/  FFMA.FTZ R20, R227, R6, -R12 ;  /* 0x00000006e3147223 */ /* 0x000fcc000001080c */
[----:B------:R-:W-:Y:S01]  /*6130*/  MUFU.EX2 R197, R197 ;  /* 0x000000c500c57308 */ /* 0x000fe20000000800 */
[----:B------:R-:W0:Y:S01]  /*6140*/  SHFL.BFLY PT, R11, R28, 0x1, 0x1f ;  /* 0x0c201f001c0b7f89 */ /* 0x000e2200000e0000 */
[----:B------:R-:W-:Y:S02]  /*6150*/  WARPGROUP.DEPBAR.LE gsb0, 0x0 ;  /* 0x00008000000079c5 */ /* 0x000fe40000010000 */
[----:B------:R-:W-:Y:S01]  /*6160*/  WARPGROUP.ARRIVE ;  /* 0x00000000000079c5 */ /* 0x000fe20000000000 */
[-CC-:B------:R-:W-:Y:S01]  /*6170*/  FFMA.FTZ R153, R201, R6.reuse, -R12.reuse ;  /* 0x00000006c9997223 */ /* 0x180fe2000001080c */
[-CC-:B------:R-:W-:Y:S01]  /*6180*/  FFMA.FTZ R155, R205, R6.reuse, -R12.reuse ;  /* 0x00000006cd9b7223 */ /* 0x180fe2000001080c */
[-CC-:B------:R-:W-:Y:S01]  /*6190*/  FFMA.FTZ R152, R211, R6.reuse, -R12.reuse ;  /* 0x00000006d3987223 */ /* 0x180fe2000001080c */
[-CC-:B------:R-:W-:Y:S01]  /*61a0*/  FFMA.FTZ R154, R215, R6.reuse, -R12.reuse ;  /* 0x00000006d79a7223 */ /* 0x180fe2000001080c */
[-CC-:B------:R-:W-:Y:S01]  /*61b0*/  FFMA.FTZ R201, R221, R6.reuse, -R12.reuse ;  /* 0x00000006ddc97223 */ /* 0x180fe2000001080c */
[----:B------:R-:W-:Y:S01]  /*61c0*/  HGMMA.64x128x16.F32.BF16 R88, R156, gdesc[UR8].tnspB, R88, gsb0 ;  /* 0x41e000089c587df0 */ /* 0x000fe20008001858 */
[----:B------:R-:W-:Y:S01]  /*61d0*/  UIADD3 UR10, UR4, 0x300, URZ ;  /* 0x00000300040a7890 */ /* 0x000fe2000fffe03f */
[----:B------:R-:W-:Y:S01]  /*61e0*/  FFMA.FTZ R205, R229, R6, -R12 ;  /* 0x00000006e5cd7223 */ /* 0x000fe2000001080c */
[----:B------:R-:W-:Y:S01]  /*61f0*/  UMOV UR11, 0x40000040 ;  /* 0x40000040000b7882 */ /* 0x000fe20000000000 */
[----:B------:R-:W-:Y:S01]  /*6200*/  UIADD3 UR4, UR4, 0x380, URZ ;  /* 0x0000038004047890 */ /* 0x000fe2000fffe03f */
[----:B------:R-:W-:Y:S01]  /*6210*/  MUFU.EX2 R153, R153 ;  /* 0x0000009900997308 */ /* 0x000fe20000000800 */
[----:B0-----:R-:W-:-:S07]  /*6220*/  FMNMX.FTZ R11, R28, R11, !PT ;  /* 0x0000000b1c0b7209 */ /* 0x001fce0007810000 */
[----:B------:R-:W-:Y:S01]  /*6230*/  MUFU.EX2 R155, R155 ;  /* 0x0000009b009b7308 */ /* 0x000fe20000000800 */
[----:B------:R-:W-:-:S04]  /*6240*/  FADD.FTZ R5, -R11, R8 ;  /* 0x000000080b057221 */ /* 0x000fc80000010100 */
[----:B------:R-:W-:-:S03]  /*6250*/  FMUL.FTZ R5, R5, R6 ;  /* 0x0000000605057220 */ /* 0x000fc60000410000 */
        /* <DEDUP_REMOVED lines=17> */
[-CC-:B------:R-:W-:Y:S01]  /*6370*/  FFMA.FTZ R156, R219, R6.reuse, -R12.reuse ;  /* 0x00000006db9c7223 */ /* 0x180fe2000001080c */
[-C--:B------:R-:W-:Y:S01]  /*6380*/  FFMA.FTZ R158, R175, R6.reuse, -R12 ;  /* 0x00000006af9e7223 */ /* 0x080fe2000001080c */
[-C--:B------:R-:W-:Y:S01]  /*6390*/  FMUL.FTZ R12, R11, R6.reuse ;  /* 0x000000060b0c7220 */ /* 0x080fe20000410000 */
[----:B------:R-:W-:Y:S01]  /*63a0*/  HGMMA.64x128x16.F32.BF16 R88, R160, gdesc[UR8].tnspB, R88, gsb0 ;  /* 0x41e00008a0587df0 */ /* 0x000fe20008001858 */
[----:B------:R-:W-:Y:S01]  /*63b0*/  UMOV UR10, UR4 ;  /* 0x00000004000a7c82 */ /* 0x000fe20008000000 */
[----:B------:R-:W-:Y:S01]  /*63c0*/  UMOV UR11, 0x40000040 ;  /* 0x40000040000b7882 */ /* 0x000fe20000000000 */
[-CC-:B------:R-:W-:Y:S01]  /*63d0*/  FFMA.FTZ R8, R13, R6.reuse, -R12.reuse ;  /* 0x000000060d087223 */ /* 0x180fe2000001080c */
[-CC-:B------:R-:W-:Y:S01]  /*63e0*/  FFMA.FTZ R181, R15, R6.reuse, -R12.reuse ;  /* 0x000000060fb57223 */ /* 0x180fe2000001080c */
[-CC-:B------:R-:W-:Y:S01]  /*63f0*/  FFMA.FTZ R183, R25, R6.reuse, -R12.reuse ;  /* 0x0000000619b77223 */ /* 0x180fe2000001080c */
[-CC-:B------:R-:W-:Y:S01]  /*6400*/  FFMA.FTZ R13, R31, R6.reuse, -R12.reuse ;  /* 0x000000061f0d7223 */ /* 0x180fe2000001080c */
[-CC-:B------:R-:W-:Y:S01]  /*6410*/  FFMA.FTZ R28, R27, R6.reuse, -R12.reuse ;  /* 0x000000061b1c7223 */ /* 0x180fe2000001080c */
[----:B------:R-:W-:Y:S01]  /*6420*/  IMAD.U32 R31, RZ, RZ, UR7 ;  /* 0x00000007ff1f7e24 */ /* 0x000fe2000f8e00ff */
[----:B------:R-:W0:Y:S01]  /*6430*/  MUFU.EX2 R8, R8 ;  /* 0x0000000800087308 */ /* 0x000e220000000800 */
[----:B------:R-:W-:Y:S01]  /*6440*/  FFMA.FTZ R30, R35, R6, -R12 ;  /* 0x00000006231e7223 */ /* 0x000fe2000001080c */
[----:B------:R-:W-:-:S02]  /*6450*/  @!P1 VIADD R35, R10, 0x34860 ;  /* 0x000348600a239836 */ /* 0x000fc40000000000 */
[-CC-:B------:R-:W-:Y:S01]  /*6460*/  FFMA.FTZ R179, R37, R6.reuse, -R12.reuse ;  /* 0x0000000625b37223 */ /* 0x180fe2000001080c */
[----:B------:R-:W-:Y:S02]  /*6470*/  @!P1 VIADD R31, R31, 0x34840 ;  /* 0x000348401f1f9836 */ /* 0x000fe40000000000 */
[-CC-:B------:R-:W-:Y:S01]  /*6480*/  FFMA.FTZ R32, R39, R6.reuse, -R12.reuse ;  /* 0x0000000627207223 */ /* 0x180fe2000001080c */
[-CC-:B------:R-:W-:Y:S01]  /*6490*/  FFMA.FTZ R173, R41, R6.reuse, -R12.reuse ;  /* 0x0000000629ad7223 */ /* 0x180fe2000001080c */
[----:B------:R-:W-:Y:S01]  /*64a0*/  @!P1 PRMT R35, RZ, 0x654, R35 ;  /* 0x00000654ff239816 */ /* 0x000fe20000000023 */
[----:B------:R-:W1:Y:S01]  /*64b0*/  MUFU.EX2 R181, R181 ;  /* 0x000000b500b57308 */ /* 0x000e620000000800 */
[----:B------:R-:W-:Y:S01]  /*64c0*/  @!P1 PRMT R31, RZ, 0x654, R31 ;  /* 0x00000654ff1f9816 */ /* 0x000fe2000000001f */
[-CC-:B------:R-:W-:Y:S01]  /*64d0*/  FFMA.FTZ R34, R43, R6.reuse, -R12.reuse ;  /* 0x000000062b227223 */ /* 0x180fe2000001080c */
[-CC-:B------:R-:W-:Y:S01]  /*64e0*/  FFMA.FTZ R175, R177, R6.reuse, -R12.reuse ;  /* 0x00000006b1af7223 */ /* 0x180fe2000001080c */
[-CC-:B------:R-:W-:Y:S01]  /*64f0*/  FFMA.FTZ R36, R47, R6.reuse, -R12.reuse ;  /* 0x000000062f247223 */ /* 0x180fe2000001080c */
[-CC-:B------:R-:W-:Y:S01]  /*6500*/  FFMA.FTZ R15, R49, R6.reuse, -R12.reuse ;  /* 0x00000006310f7223 */ /* 0x180fe2000001080c */
[-CC-:B------:R-:W-:Y:S01]  /*6510*/  FFMA.FTZ R38, R51, R6.reuse, -R12.reuse ;  /* 0x0000000633267223 */ /* 0x180fe2000001080c */
[-C--:B------:R-:W-:Y:S01]  /*6520*/  FFMA.FTZ R25, R53, R6.reuse, -R12 ;  /* 0x0000000635197223 */ /* 0x080fe2000001080c */
[----:B------:R-:W-:Y:S01]  /*6530*/  MUFU.EX2 R183, R183 ;  /* 0x000000b700b77308 */ /* 0x000fe20000000800 */
[----:B0-----:R-:W-:Y:S01]  /*6540*/  FFMA.FTZ R10, R5, R3, R8 ;  /* 0x00000003050a7223 */ /* 0x001fe20000010008 */
[-CC-:B------:R-:W-:Y:S01]  /*6550*/  FFMA.FTZ R40, R55, R6.reuse, -R12.reuse ;  /* 0x0000000637287223 */ /* 0x180fe2000001080c */
[-CC-:B------:R-:W-:Y:S01]  /*6560*/  FFMA.FTZ R27, R57, R6.reuse, -R12.reuse ;  /* 0x00000006391b7223 */ /* 0x180fe2000001080c */
[-CC-:B------:R-:W-:Y:S01]  /*6570*/  FFMA.FTZ R42, R59, R6.reuse, -R12.reuse ;  /* 0x000000063b2a7223 */ /* 0x180fe2000001080c */
[-CC-:B------:R-:W-:Y:S01]  /*6580*/  FFMA.FTZ R61, R61, R6.reuse, -R12.reuse ;  /* 0x000000063d3d7223 */ /* 0x180fe2000001080c */
[-CC-:B------:R-:W-:Y:S01]  /*6590*/  FFMA.FTZ R65, R65, R6.reuse, -R12.reuse ;  /* 0x0000000641417223 */ /* 0x180fe2000001080c */
[----:B------:R-:W-:Y:S01]  /*65a0*/  FFMA.FTZ R67, R67, R6, -R12 ;  /* 0x0000000643437223 */ /* 0x000fe2000001080c */
[----:B------:R-:W-:Y:S01]  /*65b0*/  MUFU.EX2 R28, R28 ;  /* 0x0000001c001c7308 */ /* 0x000fe20000000800 */
[C---:B-1----:R-:W-:Y:S01]  /*65c0*/  FADD.FTZ R10, R181.reuse, R10 ;  /* 0x0000000ab50a7221 */ /* 0x042fe20000010000 */
[----:B------:R-:W-:Y:S01]  /*65d0*/  F2FP.BF16.F32.PACK_AB R181, R181, R8 ;  /* 0x00000008b5b5723e */ /* 0x000fe200000010ff */
        /* <DEDUP_REMOVED lines=8> */
[----:B------:R-:W-:Y:S01]  /*6660*/  FFMA.FTZ R83, R83, R6, -R12 ;  /* 0x0000000653537223 */ /* 0x000fe2000001080c */
[----:B------:R-:W-:-:S04]  /*6670*/  R2UR UR4, R2 ;  /* 0x00000000020472ca */ /* 0x000fc800000e0000 */
[----:B------:R-:W0:Y:S08]  /*6680*/  MUFU.EX2 R30, R30 ;  /* 0x0000001e001e7308 */ /* 0x000e300000000800 */
[----:B------:R-:W-:Y:S08]  /*6690*/  MUFU.EX2 R179, R179 ;  /* 0x000000b300b37308 */ /* 0x000ff00000000800 */
        /* <DEDUP_REMOVED lines=8> */
[----:B------:R-:W-:Y:S08]  /*6720*/  MUFU.EX2 R25, R25 ;  /* 0x0000001900197308 */ /* 0x000ff00000000800 */
[----:B------:R-:W0:Y:S08]  /*6730*/  MUFU.EX2 R40, R40 ;  /* 0x0000002800287308 */ /* 0x000e300000000800 */
[----:B------:R-:W-:Y:S01]  /*6740*/  MUFU.EX2 R27, R27 ;  /* 0x0000001b001b7308 */ /* 0x000fe20000000800 */
[----:B------:R-:W-:-:S02]  /*6750*/  WARPGROUP.DEPBAR.LE gsb0, 0x0 ;  /* 0x00008000000079c5 */ /* 0x000fc40000010000 */
[----:B------:R-:W-:-:S05]  /*6760*/  WARPGROUP.ARRIVE ;  /* 0x00000000000079c5 */ /* 0x000fca0000000000 */
[----:B------:R-:W-:Y:S01]  /*6770*/  MUFU.EX2 R42, R42 ;  /* 0x0000002a002a7308 */ /* 0x000fe20000000800 */
[----:B------:R-:W-:Y:S02]  /*6780*/  F2FP.BF16.F32.PACK_AB R160, R203, R14 ;  /* 0x0000000ecba0723e */ /* 0x000fe400000010ff */
[----:B------:R-:W-:Y:S01]  /*6790*/  F2FP.BF16.F32.PACK_AB R162, R205, R20 ;  /* 0x00000014cda2723e */ /* 0x000fe200000010ff */
[----:B------:R-:W-:Y:S04]  /*67a0*/  HGMMA.64x128x16.F32.BF16 R88, R164, gdesc[UR8].tnspB, R88, gsb0 ;  /* 0x41e00008a4587df0 */ /* 0x000fe80008001858 */
        /* <DEDUP_REMOVED lines=13> */
[----:B------:R1:W-:Y:S01]  /*6880*/  @!P1 SYNCS.ARRIVE.TRANS64.RED.A1T0 RZ, [R31+URZ], RZ ;  /* 0x000000ff1fff99a7 */ /* 0x0003e2000810043f */
[----:B------:R-:W-:Y:S02]  /*6890*/  F2FP.BF16.F32.PACK_AB R164, R207, R24 ;  /* 0x00000018cfa4723e */ /* 0x000fe400000010ff */
[----:B------:R-:W-:Y:S01]  /*68a0*/  F2FP.BF16.F32.PACK_AB R166, R85, R26 ;  /* 0x0000001a55a6723e */ /* 0x000fe200000010ff */
[----:B-1----:R-:W-:Y:S01]  /*68b0*/  FADD.FTZ R31, R171, R4 ;  /* 0x00000004ab1f7221 */ /* 0x002fe20000010000 */
[----:B------:R1:W-:Y:S01]  /*68c0*/  @!P1 SYNCS.ARRIVE.TRANS64.RED.A1T0 RZ, [R35+URZ], RZ ;  /* 0x000000ff23ff99a7 */ /* 0x0003e2000810043f */
[----:B------:R-:W-:Y:S01]  /*68d0*/  FFMA.FTZ R4, R63, R6, -R12 ;  /* 0x000000063f047223 */ /* 0x000fe2000001080c */
[----:B0-----:R-:W-:Y:S01]  /*68e0*/  F2FP.BF16.F32.PACK_AB R171, R40, R25 ;  /* 0x0000001928ab723e */ /* 0x001fe200000010ff */
[----:B------:R-:W-:Y:S01]  /*68f0*/  FADD.FTZ R44, R182, R31 ;  /* 0x0000001fb62c7221 */ /* 0x000fe20000010000 */
[----:B------:R-:W-:Y:S01]  /*6900*/  FADD.FTZ R31, R183, R10 ;  /* 0x0000000ab71f7221 */ /* 0x000fe20000010000 */
[----:B------:R-:W-:-:S02]  /*6910*/  F2FP.BF16.F32.PACK_AB R182, R21, R182 ;  /* 0x000000b615b6723e */ /* 0x000fc400000010ff */
[----:B------:R-:W0:Y:S01]  /*6920*/  MUFU.EX2 R4, R4 ;  /* 0x0000000400047308 */ /* 0x000e220000000800 */
[----:B-1----:R-:W-:Y:S01]  /*6930*/  FADD.FTZ R35, R21, R44 ;  /* 0x0000002c15237221 */ /* 0x002fe20000010000 */
[C---:B------:R-:W-:Y:S01]  /*6940*/  FADD.FTZ R10, R28.reuse, R31 ;  /* 0x0000001f1c0a7221 */ /* 0x040fe20000010000 */
[----:B------:R-:W-:Y:S02]  /*6950*/  F2FP.BF16.F32.PACK_AB R183, R28, R183 ;  /* 0x000000b71cb7723e */ /* 0x000fe400000010ff */
[----:B------:R-:W-:Y:S01]  /*6960*/  FADD.FTZ R44, R176, R35 ;  /* 0x00000023b02c7221 */ /* 0x000fe20000010000 */
[----:B------:R-:W-:Y:S01]  /*6970*/  FADD.FTZ R31, R13, R10 ;  /* 0x0000000a0d1f7221 */ /* 0x000fe20000010000 */
[C---:B------:R-:W-:Y:S02]  /*6980*/  F2FP.BF16.F32.PACK_AB R176, R29.reuse, R176 ;  /* 0x000000b01db0723e */ /* 0x040fe400000010ff */
[----:B------:R-:W-:Y:S01]  /*6990*/  FADD.FTZ R35, R29, R44 ;  /* 0x0000002c1d237221 */ /* 0x000fe20000010000 */
[----:B------:R-:W-:-:S02]  /*69a0*/  FADD.FTZ R10, R30, R31 ;  /* 0x0000001f1e0a7221 */ /* 0x000fc40000010000 */
[----:B------:R-:W-:Y:S01]  /*69b0*/  MUFU.EX2 R30, R77 ;  /* 0x0000004d001e7308 */ /* 0x000fe20000000800 */
[----:B------:R-:W-:Y:S01]  /*69c0*/  FADD.FTZ R44, R178, R35 ;  /* 0x00000023b22c7221 */ /* 0x000fe20000010000 */
[----:B------:R-:W-:Y:S01]  /*69d0*/  FADD.FTZ R31, R179, R10 ;  /* 0x0000000ab31f7221 */ /* 0x000fe20000010000 */
[C---:B------:R-:W-:Y:S02]  /*69e0*/  F2FP.BF16.F32.PACK_AB R178, R33.reuse, R178 ;  /* 0x000000b221b2723e */ /* 0x040fe400000010ff */
[----:B------:R-:W-:Y:S01]  /*69f0*/  FADD.FTZ R35, R33, R44 ;  /* 0x0000002c21237221 */ /* 0x000fe20000010000 */
[C---:B------:R-:W-:Y:S01]  /*6a00*/  FADD.FTZ R10, R32.reuse, R31 ;  /* 0x0000001f200a7221 */ /* 0x040fe20000010000 */
[----:B------:R-:W-:Y:S02]  /*6a10*/  F2FP.BF16.F32.PACK_AB R179, R32, R179 ;  /* 0x000000b320b3723e */ /* 0x000fe400000010ff */
[----:B------:R-:W-:Y:S01]  /*6a20*/  FADD.FTZ R44, R172, R35 ;  /* 0x00000023ac2c7221 */ /* 0x000fe20000010000 */
[----:B------:R-:W-:Y:S01]  /*6a30*/  FADD.FTZ R31, R173, R10 ;  /* 0x0000000aad1f7221 */ /* 0x000fe20000010000 */
[-C--:B------:R-:W-:Y:S01]  /*6a40*/  FFMA.FTZ R10, R169, R6.reuse, -R12 ;  /* 0x00000006a90a7223 */ /* 0x080fe2000001080c */
[----:B------:R-:W-:Y:S01]  /*6a50*/  F2FP.BF16.F32.PACK_AB R169, R38, R15 ;  /* 0x0000000f26a9723e */ /* 0x000fe200000010ff */
[----:B------:R-:W-:Y:S01]  /*6a60*/  FADD.FTZ R35, R153, R44 ;  /* 0x0000002c99237221 */ /* 0x000fe20000010000 */
[----:B------:R-:W-:Y:S01]  /*6a70*/  FADD.FTZ R44, R34, R31 ;  /* 0x0000001f222c7221 */ /* 0x000fe20000010000 */
[----:B------:R-:W-:Y:S01]  /*6a80*/  FFMA.FTZ R12, R87, R6, -R12 ;  /* 0x00000006570c7223 */ /* 0x000fe2000001080c */
[----:B------:R-:W-:Y:S01]  /*6a90*/  F2FP.BF16.F32.PACK_AB R172, R153, R172 ;  /* 0x000000ac99ac723e */ /* 0x000fe200000010ff */
[----:B------:R-:W-:Y:S01]  /*6aa0*/  FADD.FTZ R46, R174, R35 ;  /* 0x00000023ae2e7221 */ /* 0x000fe20000010000 */
[----:B------:R-:W-:Y:S01]  /*6ab0*/  FADD.FTZ R31, R175, R44 ;  /* 0x0000002caf1f7221 */ /* 0x000fe20000010000 */
[----:B------:R-:W-:Y:S01]  /*6ac0*/  MUFU.EX2 R10, R10 ;  /* 0x0000000a000a7308 */ /* 0x000fe20000000800 */
[----:B------:R-:W-:Y:S01]  /*6ad0*/  F2FP.BF16.F32.PACK_AB R173, R34, R173 ;  /* 0x000000ad22ad723e */ /* 0x000fe200000010ff */
[C---:B------:R-:W-:Y:S01]  /*6ae0*/  FADD.FTZ R35, R45.reuse, R46 ;  /* 0x0000002e2d237221 */ /* 0x040fe20000010000 */
[----:B------:R-:W-:Y:S01]  /*6af0*/  FADD.FTZ R44, R36, R31 ;  /* 0x0000001f242c7221 */ /* 0x000fe20000010000 */
[----:B------:R-:W-:-:S02]  /*6b00*/  F2FP.BF16.F32.PACK_AB R174, R45, R174 ;  /* 0x000000ae2dae723e */ /* 0x000fc400000010ff */
[----:B------:R-:W-:Y:S01]  /*6b10*/  FADD.FTZ R46, R168, R35 ;  /* 0x00000023a82e7221 */ /* 0x000fe20000010000 */
[----:B------:R-:W-:Y:S01]  /*6b20*/  FADD.FTZ R21, R15, R44 ;  /* 0x0000002c0f157221 */ /* 0x000fe20000010000 */
[C---:B------:R-:W-:Y:S01]  /*6b30*/  F2FP.BF16.F32.PACK_AB R168, R155.reuse, R168 ;  /* 0x000000a89ba8723e */ /* 0x040fe200000010ff */
[----:B------:R-:W1:Y:S01]  /*6b40*/  MUFU.EX2 R12, R12 ;  /* 0x0000000c000c7308 */ /* 0x000e620000000800 */
[----:B------:R-:W-:Y:S01]  /*6b50*/  FADD.FTZ R29, R155, R46 ;  /* 0x0000002e9b1d7221 */ /* 0x000fe20000010000 */
[----:B------:R-:W-:Y:S01]  /*6b60*/  FADD.FTZ R8, R38, R21 ;  /* 0x0000001526087221 */ /* 0x000fe20000010000 */
[----:B0-----:R-:W-:Y:S02]  /*6b70*/  F2FP.BF16.F32.PACK_AB R155, R4, R3 ;  /* 0x00000003049b723e */ /* 0x001fe400000010ff */
[----:B------:R-:W-:Y:S01]  /*6b80*/  FADD.FTZ R44, R170, R29 ;  /* 0x0000001daa2c7221 */ /* 0x000fe20000010000 */
[----:B------:R-:W-:Y:S01]  /*6b90*/  FADD.FTZ R13, R25, R8 ;  /* 0x00000008190d7221 */ /* 0x000fe20000010000 */
[----:B------:R-:W-:Y:S01]  /*6ba0*/  F2FP.BF16.F32.PACK_AB R175, R36, R175 ;  /* 0x000000af24af723e */ /* 0x000fe200000010ff */
[----:B------:R-:W0:Y:S01]  /*6bb0*/  MUFU.EX2 R46, R73 ;  /* 0x00000049002e7308 */ /* 0x000e220000000800 */
[C---:B------:R-:W-:Y:S01]  /*6bc0*/  FADD.FTZ R21, R197.reuse, R44 ;  /* 0x0000002cc5157221 */ /* 0x040fe20000010000 */
[----:B------:R-:W-:Y:S01]  /*6bd0*/  FADD.FTZ R8, R40, R13 ;  /* 0x0000000d28087221 */ /* 0x000fe20000010000 */
[----:B------:R-:W-:-:S02]  /*6be0*/  F2FP.BF16.F32.PACK_AB R170, R197, R170 ;  /* 0x000000aac5aa723e */ /* 0x000fc400000010ff */
[----:B------:R-:W-:Y:S01]  /*6bf0*/  FADD.FTZ R28, R152, R21 ;  /* 0x00000015981c7221 */ /* 0x000fe20000010000 */
[----:B------:R-:W-:Y:S01]  /*6c00*/  FADD.FTZ R13, R27, R8 ;  /* 0x000000081b0d7221 */ /* 0x000fe20000010000 */
[C---:B------:R-:W-:Y:S02]  /*6c10*/  F2FP.BF16.F32.PACK_AB R152, R157.reuse, R152 ;  /* 0x000000989d98723e */ /* 0x040fe400000010ff */
[----:B------:R-:W-:Y:S01]  /*6c20*/  FADD.FTZ R21, R157, R28 ;  /* 0x0000001c9d157221 */ /* 0x000fe20000010000 */
[----:B------:R-:W-:Y:S01]  /*6c30*/  FADD.FTZ R8, R42, R13 ;  /* 0x0000000d2a087221 */ /* 0x000fe20000010000 */
[----:B-1----:R-:W-:Y:S02]  /*6c40*/  F2FP.BF16.F32.PACK_AB R167, R12, R10 ;  /* 0x0000000a0ca7723e */ /* 0x002fe400000010ff */
[----:B------:R-:W-:Y:S01]  /*6c50*/  FADD.FTZ R28, R154, R21 ;  /* 0x000000159a1c7221 */ /* 0x000fe20000010000 */
[----:B------:R-:W-:Y:S01]  /*6c60*/  FADD.FTZ R13, R3, R8 ;  /* 0x00000008030d7221 */ /* 0x000fe20000010000 */
[----:B------:R-:W-:-:S02]  /*6c70*/  F2FP.BF16.F32.PACK_AB R154, R159, R154 ;  /* 0x0000009a9f9a723e */ /* 0x000fc400000010ff */
[----:B------:R-:W-:Y:S01]  /*6c80*/  FADD.FTZ R21, R159, R28 ;  /* 0x0000001c9f157221 */ /* 0x000fe20000010000 */
[----:B------:R-:W-:Y:S01]  /*6c90*/  FADD.FTZ R13, R4, R13 ;  /* 0x0000000d040d7221 */ /* 0x000fe20000010000 */
[----:B------:R-:W1:Y:S01]  /*6ca0*/  MUFU.EX2 R28, R81 ;  /* 0x00000051001c7308 */ /* 0x000e620000000800 */
[----:B------:R-:W-:Y:S01]  /*6cb0*/  F2FP.BF16.F32.PACK_AB R153, R42, R27 ;  /* 0x0000001b2a99723e */ /* 0x000fe200000010ff */
[----:B------:R-:W-:Y:S01]  /*6cc0*/  FADD.FTZ R8, R156, R21 ;  /* 0x000000159c087221 */ /* 0x000fe20000010000 */
[----:B------:R-:W-:Y:S01]  /*6cd0*/  FADD.FTZ R13, R48, R13 ;  /* 0x0000000d300d7221 */ /* 0x000fe20000010000 */
[C---:B------:R-:W-:Y:S02]  /*6ce0*/  F2FP.BF16.F32.PACK_AB R156, R199.reuse, R156 ;  /* 0x0000009cc79c723e */ /* 0x040fe400000010ff */
[----:B------:R-:W-:Y:S01]  /*6cf0*/  FADD.FTZ R15, R199, R8 ;  /* 0x00000008c70f7221 */ /* 0x000fe20000010000 */
[C---:B------:R-:W-:Y:S01]  /*6d00*/  FADD.FTZ R13, R67.reuse, R13 ;  /* 0x0000000d430d7221 */ /* 0x040fe20000010000 */
[----:B------:R-:W-:-:S02]  /*6d10*/  F2FP.BF16.F32.PACK_AB R157, R67, R48 ;  /* 0x00000030439d723e */ /* 0x000fc400000010ff */
[----:B------:R-:W-:Y:S01]  /*6d20*/  FADD.FTZ R8, R158, R15 ;  /* 0x0000000f9e087221 */ /* 0x000fe20000010000 */
[----:B------:R-:W-:Y:S01]  /*6d30*/  FADD.FTZ R13, R50, R13 ;  /* 0x0000000d320d7221 */ /* 0x000fe20000010000 */
[C---:B------:R-:W-:Y:S02]  /*6d40*/  F2FP.BF16.F32.PACK_AB R158, R201.reuse, R158 ;  /* 0x0000009ec99e723e */ /* 0x040fe400000010ff */
[----:B------:R-:W-:Y:S01]  /*6d50*/  FADD.FTZ R15, R201, R8 ;  /* 0x00000008c90f7221 */ /* 0x000fe20000010000 */
[C---:B------:R-:W-:Y:S01]  /*6d60*/  FADD.FTZ R13, R71.reuse, R13 ;  /* 0x0000000d470d7221 */ /* 0x040fe20000010000 */
[----:B------:R-:W-:Y:S02]  /*6d70*/  F2FP.BF16.F32.PACK_AB R159, R71, R50 ;  /* 0x00000032479f723e */ /* 0x000fe400000010ff */
[----:B------:R-:W-:Y:S01]  /*6d80*/  FADD.FTZ R8, R14, R15 ;  /* 0x0000000f0e087221 */ /* 0x000fe20000010000 */
[----:B0-----:R-:W-:Y:S01]  /*6d90*/  FADD.FTZ R13, R46, R13 ;  /* 0x0000000d2e0d7221 */ /* 0x001fe20000010000 */
[----:B------:R-:W-:-:S02]  /*6da0*/  F2FP.BF16.F32.PACK_AB R161, R75, R46 ;  /* 0x0000002e4ba1723e */ /* 0x000fc400000010ff */
[----:B------:R-:W-:Y:S01]  /*6db0*/  FADD.FTZ R3, R203, R8 ;  /* 0x00000008cb037221 */ /* 0x000fe20000010000 */
[----:B------:R-:W-:Y:S01]  /*6dc0*/  FADD.FTZ R13, R75, R13 ;  /* 0x0000000d4b0d7221 */ /* 0x000fe20000010000 */
[----:B------:R-:W-:Y:S01]  /*6dd0*/  F2FP.BF16.F32.PACK_AB R163, R79, R30 ;  /* 0x0000001e4fa3723e */ /* 0x000fe200000010ff */
[----:B------:R-:W-:Y:S02]  /*6de0*/  IMAD.MOV.U32 R8, RZ, RZ, R11 ;  /* 0x000000ffff087224 */ /* 0x000fe400078e000b */
[----:B------:R-:W-:Y:S01]  /*6df0*/  FADD.FTZ R4, R20, R3 ;  /* 0x0000000314047221 */ /* 0x000fe20000010000 */
[----:B------:R-:W-:Y:S01]  /*6e00*/  FADD.FTZ R13, R30, R13 ;  /* 0x0000000d1e0d7221 */ /* 0x000fe20000010000 */
[----:B-1----:R-:W-:Y:S02]  /*6e10*/  F2FP.BF16.F32.PACK_AB R165, R83, R28 ;  /* 0x0000001c53a5723e */ /* 0x002fe400000010ff */
[----:B------:R-:W-:Y:S01]  /*6e20*/  FADD.FTZ R3, R205, R4 ;  /* 0x00000004cd037221 */ /* 0x000fe20000010000 */
[----:B------:R-:W-:-:S03]  /*6e30*/  FADD.FTZ R13, R79, R13 ;  /* 0x0000000d4f0d7221 */ /* 0x000fc60000010000 */
[----:B------:R-:W-:Y:S01]  /*6e40*/  FADD.FTZ R4, R24, R3 ;  /* 0x0000000318047221 */ /* 0x000fe20000010000 */
[----:B------:R-:W-:-:S03]  /*6e50*/  FADD.FTZ R13, R28, R13 ;  /* 0x0000000d1c0d7221 */ /* 0x000fc60000010000 */
[----:B------:R-:W-:Y:S01]  /*6e60*/  FADD.FTZ R3, R207, R4 ;  /* 0x00000004cf037221 */ /* 0x000fe20000010000 */
[----:B------:R-:W-:-:S03]  /*6e70*/  FADD.FTZ R13, R83, R13 ;  /* 0x0000000d530d7221 */ /* 0x000fc60000010000 */
[----:B------:R-:W-:Y:S01]  /*6e80*/  FADD.FTZ R4, R26, R3 ;  /* 0x000000031a047221 */ /* 0x000fe20000010000 */
[----:B------:R-:W-:Y:S01]  /*6e90*/  FADD.FTZ R13, R10, R13 ;  /* 0x0000000d0a0d7221 */ /* 0x000fe20000010000 */
[----:B------:R-:W-:Y:S02]  /*6ea0*/  IMAD.MOV.U32 R10, RZ, RZ, R16 ;  /* 0x000000ffff0a7224 */ /* 0x000fe400078e0010 */
[----:B------:R-:W-:Y:S01]  /*6eb0*/  FADD.FTZ R4, R85, R4 ;  /* 0x0000000455047221 */ /* 0x000fe20000010000 */
[----:B------:R-:W-:Y:S01]  /*6ec0*/  FADD.FTZ R3, R12, R13 ;  /* 0x0000000d0c037221 */ /* 0x000fe20000010000 */
[----:B------:R-:W-:Y:S01]  /*6ed0*/  IMAD.MOV.U32 R12, RZ, RZ, R9 ;  /* 0x000000ffff0c7224 */ /* 0x000fe200078e0009 */
[----:B------:R-:W-:Y:S06]  /*6ee0*/  @P2 BRA `(.L_x_385) ;  /* 0xffffffd400b02947 */ /* 0x000fec000383ffff */
.L_x_376:
        /* <DEDUP_REMOVED lines=67> */
.L_x_386:
[----:B------:R-:W-:Y:S02]  /*7320*/  LEA R14, R2, R0, 0x3 ;  /* 0x00000000020e7211 */ /* 0x000fe400078e18ff */
[----:B------:R-:W-:-:S04]  /*7330*/  SHF.L.U32 R5, R16, 0x1f, RZ ;  /* 0x0000001f10057819 */ /* 0x000fc800000006ff */
[----:B------:R0:W1:Y:S01]  /*7340*/  SYNCS.PHASECHK.TRANS64.TRYWAIT P2, [R14+URZ+0x34850], R5 ;  /* 0x034850050e0075a7 */ /* 0x000062000804017f */
[----:B------:R-:W-:Y:S05]  /*7350*/  @!P0 BRA `(.L_x_387) ;  /* 0x0000000000048947 */ /* 0x000fea0003800000 */
[----:B------:R-:W-:Y:S01]  /*7360*/  BPT.TRAP 0x1 ;  /* 0x000000040000795c */ /* 0x000fe20000300000 */
.L_x_387:
[----:B-1----:R-:W-:Y:S05]  /*7370*/  @P2 BRA `(.L_x_388) ;  /* 0x0000000000082947 */ /* 0x002fea0003800000 */
[----:B------:R-:W1:Y:S02]  /*7380*/  SYNCS.PHASECHK.TRANS64.TRYWAIT P0, [R14+URZ+0x34850], R5 ;  /* 0x034850050e0075a7 */ /* 0x000e64000800017f */
[----:B-1----:R-:W-:Y:S05]  /*7390*/  @!P0 BRA `(.L_x_389) ;  /* 0x0000009000248947 */ /* 0x002fea0003800000 */
.L_x_388:
[----:B------:R-:W-:Y:S05]  /*73a0*/  WARPSYNC.ALL ;  /* 0x0000000000007948 */ /* 0x000fea0003800000 */
[----:B------:R-:W-:Y:S01]  /*73b0*/  VIADD R0, R0, 0x400 ;  /* 0x0000040000007836 */ /* 0x000fe20000000000 */
[----:B------:R-:W-:Y:S01]  /*73c0*/  WARPGROUP.ARRIVE ;  /* 0x00000000000079c5 */ /* 0x000fe20000000000 */
[----:B------:R-:W-:Y:S01]  /*73d0*/  IMAD.MOV.U32 R21, RZ, RZ, 0x40000040 ;  /* 0x40000040ff157424 */ /* 0x000fe200078e00ff */
[----:B01----:R-:W0:Y:S01]  /*73e0*/  SHFL.BFLY PT, R5, R4, 0x2, 0x1f ;  /* 0x0c401f0004057f89 */ /* 0x003e2200000e0000 */
[----:B------:R-:W-:Y:S01]  /*73f0*/  VIADD R186, R186, 0x1 ;  /* 0x00000001baba7836 */ /* 0x000fe20000000000 */
[----:B------:R-:W-:-:S04]  /*7400*/  SHF.R.U32.HI R0, RZ, 0x4, R0 ;  /* 0x00000004ff007819 */ /* 0x000fc80000011600 */
[----:B------:R-:W-:-:S04]  /*7410*/  LOP3.LUT R0, R0, 0x3fff, RZ, 0xc0, !PT ;  /* 0x00003fff00007812 */ /* 0x000fc800078ec0ff */
[----:B------:R-:W-:Y:S02]  /*7420*/  LOP3.LUT R13, R0, 0x4000000, RZ, 0xfc, !PT ;  /* 0x04000000000d7812 */ /* 0x000fe400078efcff */
[----:B------:R-:W1:Y:S03]  /*7430*/  SHFL.BFLY PT, R0, R3, 0x2, 0x1f ;  /* 0x0c401f0003007f89 */ /* 0x000e6600000e0000 */
[----:B------:R-:W-:Y:S02]  /*7440*/  IMAD R12, R2, 0x800, R13 ;  /* 0x00000800020c7824 */ /* 0x000fe400078e020d */
[----:B------:R-:W-:Y:S02]  /*7450*/  IMAD.MOV.U32 R13, RZ, RZ, 0x40000040 ;  /* 0x40000040ff0d7424 */ /* 0x000fe400078e00ff */
[C---:B------:R-:W-:Y:S01]  /*7460*/  VIADD R20, R12.reuse, 0x80 ;  /* 0x000000800c147836 */ /* 0x040fe20000000000 */
[----:B------:R-:W-:-:S02]  /*7470*/  R2UR UR6, R12 ;  /* 0x000000000c0672ca */ /* 0x000fc400000e0000 */
[----:B------:R-:W-:Y:S01]  /*7480*/  R2UR UR7, R13 ;  /* 0x000000000d0772ca */ /* 0x000fe200000e0000 */
[----:B------:R-:W-:Y:S02]  /*7490*/  IMAD.MOV.U32 R13, RZ, RZ, 0x40000040 ;  /* 0x40000040ff0d7424 */ /* 0x000fe400078e00ff */
[----:B0-----:R-:W-:-:S10]  /*74a0*/  FADD.FTZ R5, R5, R4 ;  /* 0x0000000405057221 */ /* 0x001fd40000010000 */
[----:B------:R-:W-:Y:S01]  /*74b0*/  HGMMA.64x128x16.F32.BF16 R24, R180, gdesc[UR4].tnspB, R24, gsb0 ;  /* 0x41e00004b4187df0 */ /* 0x000fe20008001818 */
[----:B------:R-:W-:Y:S01]  /*74c0*/  R2UR UR6, R20 ;  /* 0x00000000140672ca */ /* 0x000fe200000e0000 */
[----:B------:R-:W-:Y:S01]  /*74d0*/  VIADD R20, R12, 0x100 ;  /* 0x000001000c147836 */ /* 0x000fe20000000000 */
[----:B------:R-:W-:Y:S01]  /*74e0*/  R2UR UR7, R21 ;  /* 0x00000000150772ca */ /* 0x000fe200000e0000 */
[----:B------:R-:W-:Y:S02]  /*74f0*/  IMAD.MOV.U32 R21, RZ, RZ, 0x40000040 ;  /* 0x40000040ff157424 */ /* 0x000fe400078e00ff */
[----:B-1----:R-:W-:Y:S02]  /*7500*/  FADD.FTZ R7, R0, R3 ;  /* 0x0000000300077221 */ /* 0x002fe40000010000 */
[----:B------:R-:W0:Y:S04]  /*7510*/  SHFL.BFLY PT, R0, R5, 0x1, 0x1f ;  /* 0x0c201f0005007f89 */ /* 0x000e2800000e0000 */
[----:B------:R-:W1:Y:S01]  /*7520*/  SHFL.BFLY PT, R8, R7, 0x1, 0x1f ;  /* 0x0c201f0007087f89 */ /* 0x000e6200000e0000 */
[----:B0-----:R-:W-:Y:S01]  /*7530*/  FADD.FTZ R15, R5, R0 ;  /* 0x00000000050f7221 */ /* 0x001fe20000010000 */
[----:B------:R-:W-:-:S04]  /*7540*/  IMAD.MOV.U32 R0, RZ, RZ, -0x800000 ;  /* 0xff800000ff007424 */ /* 0x000fc800078e00ff */
[----:B------:R-:W-:-:S13]  /*7550*/  FSETP.NE.FTZ.AND P0, PT, R15, RZ, PT ;  /* 0x000000ff0f00720b */ /* 0x000fda0003f15000 */
[----:B------:R-:W-:Y:S01]  /*7560*/  @P0 FMUL.FTZ R4, R6, 0.69314718246459960938 ;  /* 0x3f31721806040820 */ /* 0x000fe20000410000 */
[----:B------:R-:W-:Y:S02]  /*7570*/  WARPGROUP.DEPBAR.LE gsb0, 0x0 ;  /* 0x00008000000079c5 */ /* 0x000fe40000010000 */
[----:B------:R-:W-:-:S06]  /*7580*/  WARPGROUP.ARRIVE ;  /* 0x00000000000079c5 */ /* 0x000fcc0000000000 */
[----:B------:R-:W-:Y:S01]  /*7590*/  HGMMA.64x128x16.F32.BF16 R24, R176, gdesc[UR4].tnspB, R24, gsb0 ;  /* 0x41e00004b0187df0 */ /* 0x000fe20008001818 */
[----:B------:R-:W-:Y:S01]  /*75a0*/  R2UR UR6, R20 ;  /* 0x00000000140672ca */ /* 0x000fe200000e0000 */
[----:B------:R-:W-:Y:S01]  /*75b0*/  VIADD R20, R12, 0x180 ;  /* 0x000001800c147836 */ /* 0x000fe20000000000 */
[----:B------:R-:W-:Y:S01]  /*75c0*/  R2UR UR7, R21 ;  /* 0x00000000150772ca */ /* 0x000fe200000e0000 */
[----:B------:R-:W-:Y:S01]  /*75d0*/  IMAD.MOV.U32 R21, RZ, RZ, 0x40000040 ;  /* 0x40000040ff157424 */ /* 0x000fe200078e00ff */
[----:B------:R-:W-:Y:S02]  /*75e0*/  WARPGROUP.DEPBAR.LE gsb0, 0x0 ;  /* 0x00008000000079c5 */ /* 0x000fe40000010000 */
[----:B------:R-:W-:-:S09]  /*75f0*/  WARPGROUP.ARRIVE ;  /* 0x00000000000079c5 */ /* 0x000fd20000000000 */
[----:B------:R-:W-:Y:S01]  /*7600*/  HGMMA.64x128x16.F32.BF16 R24, R172, gdesc[UR4].tnspB, R24, gsb0 ;  /* 0x41e00004ac187df0 */ /* 0x000fe20008001818 */
[----:B------:R-:W-:Y:S02]  /*7610*/  R2UR UR6, R20 ;  /* 0x00000000140672ca */ /* 0x000fe400000e0000 */
[----:B------:R-:W-:Y:S01]  /*7620*/  R2UR UR7, R21 ;  /* 0x00000000150772ca */ /* 0x000fe200000e0000 */
[----:B------:R-:W-:Y:S01]  /*7630*/  IMAD.MOV.U32 R21, RZ, RZ, 0x40000040 ;  /* 0x40000040ff157424 */ /* 0x000fe200078e00ff */
[----:B------:R-:W-:Y:S01]  /*7640*/  IADD3 R20, R12, 0x200, RZ ;  /* 0x000002000c147810 */ /* 0x000fe20007ffe0ff */
[----:B------:R-:W-:Y:S02]  /*7650*/  WARPGROUP.DEPBAR.LE gsb0, 0x0 ;  /* 0x00008000000079c5 */ /* 0x000fe40000010000 */
[----:B------:R-:W-:-:S08]  /*7660*/  WARPGROUP.ARRIVE ;  /* 0x00000000000079c5 */ /* 0x000fd00000000000 */
        /* <DEDUP_REMOVED lines=8> */
[----:B------:R-:W-:Y:S01]  /*76f0*/  R2UR UR6, R20 ;  /* 0x00000000140672ca */ /* 0x000fe200000e0000 */
[C---:B------:R-:W-:Y:S01]  /*7700*/  VIADD R20, R12.reuse, 0x300 ;  /* 0x000003000c147836 */ /* 0x040fe20000000000 */
[----:B------:R-:W-:Y:S01]  /*7710*/  R2UR UR7, R21 ;  /* 0x00000000150772ca */ /* 0x000fe200000e0000 */
[----:B------:R-:W-:Y:S02]  /*7720*/  IMAD.MOV.U32 R21, RZ, RZ, 0x40000040 ;  /* 0x40000040ff157424 */ /* 0x000fe400078e00ff */
[----:B------:R-:W-:Y:S01]  /*7730*/  VIADD R12, R12, 0x380 ;  /* 0x000003800c0c7836 */ /* 0x000fe20000000000 */
[----:B------:R-:W-:Y:S02]  /*7740*/  WARPGROUP.DEPBAR.LE gsb0, 0x0 ;  /* 0x00008000000079c5 */ /* 0x000fe40000010000 */
[----:B------:R-:W-:-:S07]  /*7750*/  WARPGROUP.ARRIVE ;  /* 0x00000000000079c5 */ /* 0x000fce0000000000 */
[----:B------:R-:W-:Y:S01]  /*7760*/  HGMMA.64x128x16.F32.BF16 R24, R156, gdesc[UR4].tnspB, R24, gsb0 ;  /* 0x41e000049c187df0 */ /* 0x000fe20008001818 */
[----:B------:R-:W-:Y:S01]  /*7770*/  R2UR UR6, R20 ;  /* 0x00000000140672ca */ /* 0x000fe200000e0000 */
[----:B-1----:R-:W-:Y:S01]  /*7780*/  FADD.FTZ R20, R7, R8 ;  /* 0x0000000807147221 */ /* 0x002fe20000010000 */
[----:B------:R-:W-:Y:S01]  /*7790*/  R2UR UR7, R21 ;  /* 0x00000000150772ca */ /* 0x000fe200000e0000 */
[----:B------:R-:W0:Y:S01]  /*77a0*/  @P0 MUFU.LG2 R8, R15 ;  /* 0x0000000f00080308 */ /* 0x000e220000000c00 */
[----:B------:R-:W-:Y:S02]  /*77b0*/  @!P1 IADD3 R7, R14, 0x34860, RZ ;  /* 0x000348600e079810 */ /* 0x000fe40007ffe0ff */
[----:B------:R-:W-:Y:S02]  /*77c0*/  FSETP.NE.FTZ.AND P3, PT, R20, RZ, PT ;  /* 0x000000ff1400720b */ /* 0x000fe40003f75000 */
[----:B------:R-:W-:-:S11]  /*77d0*/  @!P1 PRMT R7, RZ, 0x654, R7 ;  /* 0x00000654ff079816 */ /* 0x000fd60000000007 */
[----:B------:R-:W1:Y:S01]  /*77e0*/  @P3 MUFU.LG2 R10, R20 ;  /* 0x00000014000a3308 */ /* 0x000e620000000c00 */
[----:B------:R-:W-:Y:S01]  /*77f0*/  @P3 FMUL.FTZ R21, R6, 0.69314718246459960938 ;  /* 0x3f31721806153820 */ /* 0x000fe20000410000 */
[----:B0-----:R-:W-:Y:S01]  /*7800*/  @P0 FMUL.FTZ R5, R8, 0.69314718246459960938 ;  /* 0x3f31721808050820 */ /* 0x001fe20000410000 */
[----:B-1----:R-:W-:-:S04]  /*7810*/  @P3 FMUL.FTZ R10, R10, 0.69314718246459960938 ;  /* 0x3f3172180a0a3820 */ /* 0x002fc80000410000 */
[----:B------:R-:W-:Y:S01]  /*7820*/  @P3 FFMA.FTZ R0, R21, R11, R10 ;  /* 0x0000000b15003223 */ /* 0x000fe2000001000a */
[----:B------:R-:W-:Y:S02]  /*7830*/  WARPGROUP.DEPBAR.LE gsb0, 0x0 ;  /* 0x00008000000079c5 */ /* 0x000fe40000010000 */
[----:B------:R-:W-:-:S06]  /*7840*/  WARPGROUP.ARRIVE ;  /* 0x00000000000079c5 */ /* 0x000fcc0000000000 */
[----:B------:R-:W-:Y:S01]  /*7850*/  HGMMA.64x128x16.F32.BF16 R24, R160, gdesc[UR4].tnspB, R24, gsb0 ;  /* 0x41e00004a0187df0 */ /* 0x000fe20008001818 */
[----:B------:R-:W-:Y:S01]  /*7860*/  R2UR UR6, R12 ;  /* 0x000000000c0672ca */ /* 0x000fe200000e0000 */
[----:B------:R-:W-:Y:S01]  /*7870*/  IMAD.MOV.U32 R12, RZ, RZ, RZ ;  /* 0x000000ffff0c7224 */ /* 0x000fe200078e00ff */
[----:B------:R-:W-:Y:S01]  /*7880*/  R2UR UR7, R13 ;  /* 0x000000000d0772ca */ /* 0x000fe200000e0000 */
[----:B------:R-:W-:Y:S02]  /*7890*/  VIADD R13, R2, 0x1 ;  /* 0x00000001020d7836 */ /* 0x000fe40000000000 */
[----:B------:R-:W-:Y:S02]  /*78a0*/  IMAD.MOV.U32 R2, RZ, RZ, RZ ;  /* 0x000000ffff027224 */ /* 0x000fe400078e00ff */
[----:B------:R-:W-:Y:S01]  /*78b0*/  @P3 MUFU.RCP R12, R20 ;  /* 0x00000014000c3308 */ /* 0x000fe20000001000 */
[----:B------:R-:W-:-:S04]  /*78c0*/  ISETP.NE.AND P2, PT, R13, 0x2, PT ;  /* 0x000000020d00780c */ /* 0x000fc80003f45270 */
[----:B------:R-:W-:-:S03]  /*78d0*/  SEL R3, RZ, 0x1, P2 ;  /* 0x00000001ff037807 */ /* 0x000fc60001000000 */
[----:B------:R-:W0:Y:S01]  /*78e0*/  @P0 MUFU.RCP R2, R15 ;  /* 0x0000000f00020308 */ /* 0x000e220000001000 */
[----:B------:R-:W-:Y:S01]  /*78f0*/  LOP3.LUT R16, R16, R3, RZ, 0x3c, !PT ;  /* 0x0000000310107212 */ /* 0x000fe200078e3cff */
[----:B------:R-:W-:Y:S02]  /*7900*/  IMAD.MOV.U32 R3, RZ, RZ, -0x800000 ;  /* 0xff800000ff037424 */ /* 0x000fe400078e00ff */
[----:B------:R-:W-:Y:S01]  /*7910*/  @P0 FFMA.FTZ R3, R4, R9, R5 ;  /* 0x0000000904030223 */ /* 0x000fe20000010005 */
[----:B------:R-:W-:Y:S01]  /*7920*/  PLOP3.LUT P0, PT, PT, PT, PT, 0x8, 0x0 ;  /* 0x000000000000781c */ /* 0x000fe20003f0e170 */
[----:B------:R-:W-:Y:S02]  /*7930*/  WARPGROUP.DEPBAR.LE gsb0, 0x0 ;  /* 0x00008000000079c5 */ /* 0x000fe40000010000 */
[----:B------:R-:W-:-:S06]  /*7940*/  WARPGROUP.ARRIVE ;  /* 0x00000000000079c5 */ /* 0x000fcc0000000000 */
[----:B------:R-:W-:Y:S03]  /*7950*/  HGMMA.64x128x16.F32.BF16 R24, R164, gdesc[UR4].tnspB, R24, gsb0 ;  /* 0x41e00004a4187df0 */ /* 0x000fe60008001818 */
[----:B------:R-:W-:Y:S02]  /*7960*/  WARPGROUP.DEPBAR.LE gsb0, 0x0 ;  /* 0x00008000000079c5 */ /* 0x000fe40000010000 */
[-C--:B0-----:R-:W-:Y:S01]  /*7970*/  FMUL.FTZ R95, R24, R2.reuse ;  /* 0x00000002185f7220 */ /* 0x081fe20000410000 */
[-C--:B------:R-:W-:Y:S01]  /*7980*/  FMUL.FTZ R89, R33, R2.reuse ;  /* 0x0000000221597220 */ /* 0x080fe20000410000 */
[-C--:B------:R-:W-:Y:S01]  /*7990*/  FMUL.FTZ R88, R36, R2.reuse ;  /* 0x0000000224587220 */ /* 0x080fe20000410000 */
[----:B------:R0:W-:Y:S01]  /*79a0*/  @!P1 SYNCS.ARRIVE.TRANS64.RED.A1T0 RZ, [R7+URZ], RZ ;  /* 0x000000ff07ff99a7 */ /* 0x0001e2000810043f */
        /* <DEDUP_REMOVED lines=32> */
[-C--:B0-----:R-:W-:Y:S01]  /*7bb0*/  FMUL.FTZ R7, R31, R12.reuse ;  /* 0x0000000c1f077220 */ /* 0x081fe20000410000 */
        /* <DEDUP_REMOVED lines=28> */
[----:B------:R-:W-:-:S07]  /*7d80*/  SEL R2, R13, RZ, P2 ;  /* 0x000000ff0d027207 */ /* 0x000fce0001000000 */
.L_x_368:
[----:B------:R-:W0:Y:S01]  /*7d90*/  S2R R5, SR_CgaCtaId ;  /* 0x0000000000057919 */ /* 0x000e220000008800 */
[----:B------:R-:W-:Y:S01]  /*7da0*/  MOV R28, 0x400 ;  /* 0x00000400001c7802 */ /* 0x000fe20000000f00 */
[----:B------:R-:W-:Y:S01]  /*7db0*/  BSSY B0, `(.L_x_390) ;  /* 0x000022e000007945 */ /* 0x000fe20003800000 */
[----:B------:R-:W-:Y:S02]  /*7dc0*/  BAR.SYNC.DEFER_BLOCKING 0x5, 0x180 ;  /* 0x0146000000007b1d */ /* 0x000fe40000010000 */
[----:B0-----:R-:W-:-:S05]  /*7dd0*/  LEA R28, R5, R28, 0x18 ;  /* 0x0000001c051c7211 */ /* 0x001fca00078ec0ff */
[----:B------:R-:W0:Y:S02]  /*7de0*/  LDS.128 R44, [R28+0x348d0] ;  /* 0x0348d0001c2c7984 */ /* 0x000e240000000c00 */
[----:B0-----:R-:W-:Y:S02]  /*7df0*/  R2UR UR6, R45 ;  /* 0x000000002d0672ca */ /* 0x001fe400000e0000 */
[----:B------:R-:W-:Y:S01]  /*7e00*/  R2UR UR5, R46 ;  /* 0x000000002e0572ca */ /* 0x000fe200000e0000 */
[----:B------:R-:W-:Y:S06]  /*7e10*/  BAR.ARV 0x4, 0x180 ;  /* 0x0106000000007b1d */ /* 0x000fec0000002000 */
[----:B------:R-:W-:Y:S08]  /*7e20*/  @P0 BRA `(.L_x_391) ;  /* 0x0000001400700947 */ /* 0x000ff00003800000 */
[----:B------:R-:W0:Y:S01]  /*7e30*/  S2R R5, SR_SWINHI ;  /* 0x0000000000057919 */ /* 0x000e220000002f00 */
[----:B------:R-:W-:Y:S01]  /*7e40*/  F2FP.BF16.F32.PACK_AB R7, R7, R8 ;  /* 0x000000080707723e */ /* 0x000fe200000010ff */
[----:B------:R-:W-:Y:S01]  /*7e50*/  ULDC.64 UR8, c[0x0][0xc00] ;  /* 0x0003000000087ab9 */ /* 0x000fe20000000a00 */
[----:B------:R-:W-:Y:S01]  /*7e60*/  F2FP.BF16.F32.PACK_AB R6, R6, R91 ;  /* 0x0000005b0606723e */ /* 0x000fe200000010ff */
[----:B------:R-:W-:Y:S01]  /*7e70*/  UISETP.NE.U32.AND UP0, UPT, UR8, URZ, UPT ;  /* 0x0000003f0800728c */ /* 0x000fe2000bf05070 */
[----:B------:R-:W-:Y:S01]  /*7e80*/  F2FP.BF16.F32.PACK_AB R64, R65, R64 ;  /* 0x000000404140723e */ /* 0x000fe200000010ff */
[----:B------:R-:W-:Y:S01]  /*7e90*/  ULDC.64 UR10, c[0x0][0x208] ;  /* 0x00008200000a7ab9 */ /* 0x000fe20000000a00 */
[----:B------:R-:W-:Y:S01]  /*7ea0*/  F2FP.BF16.F32.PACK_AB R65, R67, R66 ;  /* 0x000000424341723e */ /* 0x000fe200000010ff */
[----:B------:R-:W-:Y:S01]  /*7eb0*/  UISETP.NE.AND.EX UP0, UPT, UR9, URZ, UPT, UP0 ;  /* 0x0000003f0900728c */ /* 0x000fe2000bf05300 */
[----:B------:R-:W-:Y:S02]  /*7ec0*/  F2FP.BF16.F32.PACK_AB R72, R73, R72 ;  /* 0x000000484948723e */ /* 0x000fe400000010ff */
[----:B------:R-:W-:Y:S01]  /*7ed0*/  F2FP.BF16.F32.PACK_AB R66, R69, R68 ;  /* 0x000000444542723e */ /* 0x000fe200000010ff */
[----:B------:R-:W-:Y:S01]  /*7ee0*/  ULDC.64 UR8, c[0x0][0xc00] ;  /* 0x0003000000087ab9 */ /* 0x000fe20000000a00 */
[----:B------:R-:W-:Y:S01]  /*7ef0*/  F2FP.BF16.F32.PACK_AB R67, R71, R70 ;  /* 0x000000464743723e */ /* 0x000fe200000010ff */
[----:B------:R-:W-:Y:S01]  /*7f00*/  UIMAD.WIDE UR8, UR61, 0x4, UR8 ;  /* 0x000000043d0878a5 */ /* 0x000fe2000f8e0208 */
[----:B------:R-:W-:-:S02]  /*7f10*/  F2FP.BF16.F32.PACK_AB R73, R75, R74 ;  /* 0x0000004a4b49723e */ /* 0x000fc400000010ff */
[----:B------:R-:W-:Y:S02]  /*7f20*/  F2FP.BF16.F32.PACK_AB R80, R81, R80 ;  /* 0x000000505150723e */ /* 0x000fe400000010ff */
[----:B------:R-:W-:Y:S02]  /*7f30*/  F2FP.BF16.F32.PACK_AB R74, R77, R76 ;  /* 0x0000004c4d4a723e */ /* 0x000fe400000010ff */
[----:B------:R-:W-:Y:S02]  /*7f40*/  F2FP.BF16.F32.PACK_AB R75, R79, R78 ;  /* 0x0000004e4f4b723e */ /* 0x000fe400000010ff */
[----:B------:R-:W-:Y:S02]  /*7f50*/  F2FP.BF16.F32.PACK_AB R81, R83, R82 ;  /* 0x000000525351723e */ /* 0x000fe400000010ff */
[----:B------:R-:W-:Y:S02]  /*7f60*/  F2FP.BF16.F32.PACK_AB R82, R85, R84 ;  /* 0x000000545552723e */ /* 0x000fe400000010ff */
[----:B------:R-:W-:-:S02]  /*7f70*/  F2FP.BF16.F32.PACK_AB R83, R87, R86 ;  /* 0x000000565753723e */ /* 0x000fc400000010ff */
[----:B------:R-:W-:Y:S02]  /*7f80*/  R2UR UR4, R185 ;  /* 0x00000000b90472ca */ /* 0x000fe400000e0000 */
[----:B------:R-:W-:Y:S02]  /*7f90*/  R2UR UR12, R23 ;  /* 0x00000000170c72ca */ /* 0x000fe400000e0000 */
[----:B------:R-:W-:Y:S02]  /*7fa0*/  MOV R20, R28 ;  /* 0x0000001c00147202 */ /* 0x000fe40000000f00 */
[----:B0-----:R-:W-:-:S03]  /*7fb0*/  MOV R21, R5 ;  /* 0x0000000500157202 */ /* 0x001fc60000000f00 */
[----:B------:R-:W-:-:S03]  /*7fc0*/  IMAD.WIDE R4, R192, 0x2, R20 ;  /* 0x00000002c0047825 */ /* 0x000fc600078e0214 */
[C---:B------:R-:W-:Y:S02]  /*7fd0*/  LOP3.LUT R9, R4.reuse, 0x380, RZ, 0xc0, !PT ;  /* 0x0000038004097812 */ /* 0x040fe400078ec0ff */
[C---:B------:R-:W-:Y:S02]  /*7fe0*/  IADD3 R97, P5, R4.reuse, 0x40, RZ ;  /* 0x0000004004617810 */ /* 0x040fe40007fbe0ff */
[C---:B------:R-:W-:Y:S02]  /*7ff0*/  IADD3 R99, P4, R4.reuse, 0x60, RZ ;  /* 0x0000006004637810 */ /* 0x040fe40007f9e0ff */
[----:B------:R-:W-:Y:S01]  /*8000*/  SHF.R.U64 R9, R9, 0x3, RZ ;  /* 0x0000000309097819 */ /* 0x000fe200000012ff */
[--C-:B------:R-:W-:Y:S01]  /*8010*/  IMAD.X R27, RZ, RZ, R5.reuse, P5 ;  /* 0x000000ffff1b7224 */ /* 0x100fe200028e0605 */
[C---:B------:R-:W-:Y:S01]  /*8020*/  IADD3 R45, P6, R4.reuse, 0x20, RZ ;  /* 0x00000020042d7810 */ /* 0x040fe20007fde0ff */
[----:B------:R-:W-:Y:S01]  /*8030*/  IMAD.X R15, RZ, RZ, R5, P4 ;  /* 0x000000ffff0f7224 */ /* 0x000fe200020e0605 */
[----:B------:R-:W-:-:S02]  /*8040*/  IADD3 R101, P3, R4, 0x4000, RZ ;  /* 0x0000400004657810 */ /* 0x000fc40007f7e0ff */
[C---:B------:R-:W-:Y:S01]  /*8050*/  IADD3 R103, P2, R4.reuse, 0x4020, RZ ;  /* 0x0000402004677810 */ /* 0x040fe20007f5e0ff */
[--C-:B------:R-:W-:Y:S01]  /*8060*/  IMAD.X R31, RZ, RZ, R5.reuse, P6 ;  /* 0x000000ffff1f7224 */ /* 0x100fe200030e0605 */
[C---:B------:R-:W-:Y:S01]  /*8070*/  IADD3 R105, P1, R4.reuse, 0x4040, RZ ;  /* 0x0000404004697810 */ /* 0x040fe20007f3e0ff */
[--C-:B------:R-:W-:Y:S01]  /*8080*/  IMAD.X R13, RZ, RZ, R5.reuse, P3 ;  /* 0x000000ffff0d7224 */ /* 0x100fe200018e0605 */
[----:B------:R-:W-:Y:S01]  /*8090*/  BAR.SYNC.DEFER_BLOCKING 0x1, 0x100 ;  /* 0x0044000000007b1d */ /* 0x000fe20000010000 */
[----:B------:R-:W-:Y:S01]  /*80a0*/  IADD3 R107, P0, R4, 0x4060, RZ ;  /* 0x00004060046b7810 */ /* 0x000fe20007f1e0ff */
[--C-:B------:R-:W-:Y:S01]  /*80b0*/  IMAD.X R11, RZ, RZ, R5.reuse, P2 ;  /* 0x000000ffff0b7224 */ /* 0x100fe200010e0605 */
[----:B------:R-:W-:Y:S02]  /*80c0*/  LOP3.LUT R14, R97, 0x380, RZ, 0xc0, !PT ;  /* 0x00000380610e7812 */ /* 0x000fe400078ec0ff */
[----:B------:R-:W-:Y:S01]  /*80d0*/  LOP3.LUT R4, R9, R4, RZ, 0x3c, !PT ;  /* 0x0000000409047212 */ /* 0x000fe200078e3cff */
[----:B------:R-:W-:Y:S01]  /*80e0*/  IMAD.X R25, RZ, RZ, R5, P0 ;  /* 0x000000ffff197224 */ /* 0x000fe200000e0605 */
[----:B------:R-:W-:-:S02]  /*80f0*/  LOP3.LUT R44, R99, 0x380, RZ, 0xc0, !PT ;  /* 0x00000380632c7812 */ /* 0x000fc400078ec0ff */
[----:B------:R-:W-:Y:S02]  /*8100*/  SHF.R.U64 R14, R14, 0x3, RZ ;  /* 0x000000030e0e7819 */ /* 0x000fe400000012ff */
[-C--:B------:R-:W-:Y:S02]  /*8110*/  IADD3.X R9, RZ, R5.reuse, RZ, P1, !PT ;  /* 0x00000005ff097210 */ /* 0x080fe40000ffe4ff */
[----:B------:R-:W-:Y:S02]  /*8120*/  SHF.R.U64 R44, R44, 0x3, RZ ;  /* 0x000000032c2c7819 */ /* 0x000fe400000012ff */
[----:B------:R-:W-:Y:S02]  /*8130*/  MOV R92, R4 ;  /* 0x00000004005c7202 */ /* 0x000fe40000000f00 */
[----:B------:R-:W-:Y:S02]  /*8140*/  LOP3.LUT R12, R45, 0x380, RZ, 0xc0, !PT ;  /* 0x000003802d0c7812 */ /* 0x000fe400078ec0ff */
[----:B------:R-:W-:-:S02]  /*8150*/  F2FP.BF16.F32.PACK_AB R4, R24, R95 ;  /* 0x0000005f1804723e */ /* 0x000fc400000010ff */
[----:B------:R-:W-:Y:S02]  /*8160*/  F2FP.BF16.F32.PACK_AB R5, R10, R93 ;  /* 0x0000005d0a05723e */ /* 0x000fe400000010ff */
[----:B------:R-:W-:Y:S02]  /*8170*/  LOP3.LUT R10, R103, 0x380, RZ, 0xc0, !PT ;  /* 0x00000380670a7812 */ /* 0x000fe400078ec0ff */
[----:B------:R-:W-:Y:S01]  /*8180*/  LOP3.LUT R24, R105, 0x380, RZ, 0xc0, !PT ;  /* 0x0000038069187812 */ /* 0x000fe200078ec0ff */
[----:B------:R0:W-:Y:S01]  /*8190*/  STSM.16.M88.4 [R92], R4 ;  /* 0x000000045c007844 */ /* 0x0001e20000000200 */
[----:B------:R-:W-:Y:S02]  /*81a0*/  LOP3.LUT R26, R14, R97, RZ, 0x3c, !PT ;  /* 0x000000610e1a7212 */ /* 0x000fe400078e3cff */
[----:B------:R-:W-:Y:S02]  /*81b0*/  LOP3.LUT R46, R101, 0x380, RZ, 0xc0, !PT ;  /* 0x00000380652e7812 */ /* 0x000fe400078ec0ff */
[----:B------:R-:W-:-:S02]  /*81c0*/  LOP3.LUT R14, R44, R99, RZ, 0x3c, !PT ;  /* 0x000000632c0e7212 */ /* 0x000fc400078e3cff */
[----:B------:R-:W-:Y:S02]  /*81d0*/  SHF.R.U64 R12, R12, 0x3, RZ ;  /* 0x000000030c0c7819 */ /* 0x000fe400000012ff */
[----:B------:R-:W-:Y:S02]  /*81e0*/  LOP3.LUT R44, R107, 0x380, RZ, 0xc0, !PT ;  /* 0x000003806b2c7812 */ /* 0x000fe400078ec0ff */
[----:B------:R-:W-:Y:S02]  /*81f0*/  SHF.R.U64 R10, R10, 0x3, RZ ;  /* 0x000000030a0a7819 */ /* 0x000fe400000012ff */
[----:B------:R-:W-:Y:S02]  /*8200*/  SHF.R.U64 R24, R24, 0x3, RZ ;  /* 0x0000000318187819 */ /* 0x000fe400000012ff */
[----:B------:R-:W-:Y:S02]  /*8210*/  SHF.R.U64 R46, R46, 0x3, RZ ;  /* 0x000000032e2e7819 */ /* 0x000fe400000012ff */
[----:B------:R-:W-:-:S02]  /*8220*/  LOP3.LUT R30, R12, R45, RZ, 0x3c, !PT ;  /* 0x0000002d0c1e7212 */ /* 0x000fc400078e3cff */
[----:B------:R-:W-:Y:S02]  /*8230*/  SHF.R.U64 R44, R44, 0x3, RZ ;  /* 0x000000032c2c7819 */ /* 0x000fe400000012ff */
[----:B------:R-:W-:Y:S02]  /*8240*/  LOP3.LUT R10, R10, R103, RZ, 0x3c, !PT ;  /* 0x000000670a0a7212 */ /* 0x000fe400078e3cff */
[----:B------:R-:W-:Y:S02]  /*8250*/  LOP3.LUT R8, R24, R105, RZ, 0x3c, !PT ;  /* 0x0000006918087212 */ /* 0x000fe400078e3cff */
[----:B------:R-:W-:Y:S02]  /*8260*/  LOP3.LUT R12, R46, R101, RZ, 0x3c, !PT ;  /* 0x000000652e0c7212 */ /* 0x000fe400078e3cff */
[----:B------:R-:W-:Y:S02]  /*8270*/  LOP3.LUT R24, R44, R107, RZ, 0x3c, !PT ;  /* 0x0000006b2c187212 */ /* 0x000fe400078e3cff */
[----:B------:R-:W-:-:S02]  /*8280*/  MOV R91, R30 ;  /* 0x0000001e005b7202 */ /* 0x000fc40000000f00 */
[----:B------:R-:W-:Y:S02]  /*8290*/  MOV R31, R10 ;  /* 0x0000000a001f7202 */ /* 0x000fe40000000f00 */
[----:B------:R-:W-:Y:S02]  /*82a0*/  MOV R30, R8 ;  /* 0x00000008001e7202 */ /* 0x000fe40000000f00 */
[----:B------:R-:W-:Y:S02]  /*82b0*/  F2FP.BF16.F32.PACK_AB R8, R89, R90 ;  /* 0x0000005a5908723e */ /* 0x000fe400000010ff */
[----:B------:R-:W-:Y:S02]  /*82c0*/  F2FP.BF16.F32.PACK_AB R9, R35, R34 ;  /* 0x000000222309723e */ /* 0x000fe400000010ff */
[----:B------:R-:W-:Y:S02]  /*82d0*/  F2FP.BF16.F32.PACK_AB R10, R37, R88 ;  /* 0x00000058250a723e */ /* 0x000fe400000010ff */
[----:B------:R-:W-:-:S02]  /*82e0*/  F2FP.BF16.F32.PACK_AB R11, R39, R38 ;  /* 0x00000026270b723e */ /* 0x000fc400000010ff */
[----:B------:R-:W-:Y:S02]  /*82f0*/  MOV R46, R26 ;  /* 0x0000001a002e7202 */ /* 0x000fe40000000f00 */
[----:B------:R-:W-:Y:S01]  /*8300*/  MOV R45, R14 ;  /* 0x0000000e002d7202 */ /* 0x000fe20000000f00 */
[----:B------:R-:W-:Y:S01]  /*8310*/  STSM.16.M88.4 [R91], R8 ;  /* 0x000000085b007844 */ /* 0x000fe20000000200 */
[----:B------:R-:W-:Y:S02]  /*8320*/  MOV R44, R12 ;  /* 0x0000000c002c7202 */ /* 0x000fe40000000f00 */
[----:B0-----:R-:W-:Y:S02]  /*8330*/  F2FP.BF16.F32.PACK_AB R4, R41, R40 ;  /* 0x000000282904723e */ /* 0x001fe400000010ff */
[----:B------:R-:W-:Y:S02]  /*8340*/  F2FP.BF16.F32.PACK_AB R5, R43, R42 ;  /* 0x0000002a2b05723e */ /* 0x000fe400000010ff */
[----:B------:R-:W-:-:S02]  /*8350*/  F2FP.BF16.F32.PACK_AB R6, R33, R36 ;  /* 0x000000242106723e */ /* 0x000fc400000010ff */
[----:B------:R-:W-:Y:S02]  /*8360*/  F2FP.BF16.F32.PACK_AB R7, R29, R32 ;  /* 0x000000201d07723e */ /* 0x000fe400000010ff */
[----:B------:R-:W-:Y:S02]  /*8370*/  F2FP.BF16.F32.PACK_AB R12, R49, R48 ;  /* 0x00000030310c723e */ /* 0x000fe400000010ff */
[----:B------:R-:W-:Y:S01]  /*8380*/  F2FP.BF16.F32.PACK_AB R13, R51, R50 ;  /* 0x00000032330d723e */ /* 0x000fe200000010ff */
[----:B------:R0:W-:Y:S01]  /*8390*/  STSM.16.M88.4 [R46], R4 ;  /* 0x000000042e007844 */ /* 0x0001e20000000200 */
[----:B------:R-:W-:Y:S02]  /*83a0*/  F2FP.BF16.F32.PACK_AB R14, R53, R52 ;  /* 0x00000034350e723e */ /* 0x000fe400000010ff */
[----:B------:R-:W-:Y:S02]  /*83b0*/  F2FP.BF16.F32.PACK_AB R15, R55, R54 ;  /* 0x00000036370f723e */ /* 0x000fe400000010ff */
[----:B------:R-:W-:-:S02]  /*83c0*/  MOV R29, R24 ;  /* 0x00000018001d7202 */ /* 0x000fc40000000f00 */
[----:B------:R-:W-:Y:S01]  /*83d0*/  F2FP.BF16.F32.PACK_AB R24, R57, R56 ;  /* 0x000000383918723e */ /* 0x000fe200000010ff */
[----:B------:R1:W-:Y:S01]  /*83e0*/  STSM.16.M88.4 [R45], R12 ;  /* 0x0000000c2d007844 */ /* 0x0003e20000000200 */
[----:B------:R-:W-:Y:S02]  /*83f0*/  F2FP.BF16.F32.PACK_AB R25, R59, R58 ;  /* 0x0000003a3b19723e */ /* 0x000fe400000010ff */
[----:B------:R-:W-:Y:S02]  /*8400*/  F2FP.BF16.F32.PACK_AB R26, R61, R60 ;  /* 0x0000003c3d1a723e */ /* 0x000fe400000010ff */
[----:B------:R-:W-:Y:S02]  /*8410*/  F2FP.BF16.F32.PACK_AB R27, R63, R62 ;  /* 0x0000003e3f1b723e */ /* 0x000fe400000010ff */
[----:B------:R-:W-:Y:S01]  /*8420*/  PLOP3.LUT P0, PT, PT, PT, UP0, 0x80, 0x0 ;  /* 0x000000000000781c */ /* 0x000fe20003f0f008 */
[----:B0-----:R-:W-:Y:S01]  /*8430*/  IMAD.U32 R4, RZ, RZ, UR8 ;  /* 0x00000008ff047e24 */ /* 0x001fe2000f8e00ff */
[----:B------:R-:W0:Y:S01]  /*8440*/  LDC R46, c[0x0][0xbe8] ;  /* 0x0002fa00ff2e7b82 */ /* 0x000e220000000800 */
[----:B------:R2:W-:Y:S01]  /*8450*/  STSM.16.M88.4 [R44], R24 ;  /* 0x000000182c007844 */ /* 0x0005e20000000200 */
[----:B------:R-:W-:Y:S01]  /*8460*/  IMAD.U32 R5, RZ, RZ, UR9 ;  /* 0x00000009ff057e24 */ /* 0x000fe2000f8e00ff */
[----:B------:R-:W-:-:S02]  /*8470*/  ULDC.64 UR8, c[0x0][0xc08] ;  /* 0x0003020000087ab9 */ /* 0x000fc40000000a00 */
[----:B------:R2:W-:Y:S04]  /*8480*/  STSM.16.M88.4 [R31], R64 ;  /* 0x000000401f007844 */ /* 0x0005e80000000200 */
[----:B------:R2:W-:Y:S04]  /*8490*/  STSM.16.M88.4 [R30], R72 ;  /* 0x000000481e007844 */ /* 0x0005e80000000200 */
[----:B------:R2:W-:Y:S01]  /*84a0*/  STSM.16.M88.4 [R29], R80 ;  /* 0x000000501d007844 */ /* 0x0005e20000000200 */
[----:B------:R-:W-:Y:S06]  /*84b0*/  BAR.SYNC.DEFER_BLOCKING 0x1, 0x100 ;  /* 0x0044000000007b1d */ /* 0x000fec0000010000 */
[----:B------:R-:W3:Y:S01]  /*84c0*/  @P0 LDG.E R6, desc[UR10][R4.64] ;  /* 0x0000000a04060981 */ /* 0x000ee2000c1e1900 */
[----:B0-----:R-:W-:Y:S01]  /*84d0*/  ISETP.NE.AND P1, PT, R46, 0x1, PT ;  /* 0x000000012e00780c */ /* 0x001fe20003f25270 */
[----:B------:R-:W-:Y:S01]  /*84e0*/  UISETP.NE.U32.AND UP1, UPT, UR8, URZ, UPT ;  /* 0x0000003f0800728c */ /* 0x000fe2000bf25070 */
[----:B-1----:R-:W-:Y:S01]  /*84f0*/  IMAD.U32 R12, RZ, RZ, UR12 ;  /* 0x0000000cff0c7e24 */ /* 0x002fe2000f8e00ff */
[----:B------:R-:W-:-:S02]  /*8500*/  ULDC UR7, c[0x0][0xa88] ;  /* 0x0002a20000077ab9 */ /* 0x000fc40000000800 */
[----:B------:R-:W-:Y:S01]  /*8510*/  UISETP.NE.AND.EX UP1, UPT, UR9, URZ, UPT, UP1 ;  /* 0x0000003f0900728c */ /* 0x000fe2000bf25310 */
[----:B------:R-:W-:-:S05]  /*8520*/  IMAD.U32 R7, RZ, RZ, UR7 ;  /* 0x00000007ff077e24 */ /* 0x000fca000f8e00ff */
[----:B------:R-:W-:Y:S02]  /*8530*/  PLOP3.LUT P2, PT, PT, PT, UP1, 0x80, 0x0 ;  /* 0x000000000000781c */ /* 0x000fe40003f4f018 */
[----:B------:R-:W0:Y:S03]  /*8540*/  @P1 LDC R8, c[0x0][0xbec] ;  /* 0x0002fb00ff081b82 */ /* 0x000e260000000800 */
[----:B------:R-:W-:-:S04]  /*8550*/  @UP1 ULEA UR8, UP2, UR61, UR8, 0x2 ;  /* 0x000000083d081291 */ /* 0x000fc8000f84103f */
[----:B------:R-:W-:Y:S01]  /*8560*/  @UP1 ULEA.HI.X UR9, UR61, UR9, UR4, 0x2, UP2 ;  /* 0x000000093d091291 */ /* 0x000fe200090f1404 */
[----:B------:R-:W1:Y:S01]  /*8570*/  @P1 LDC R10, c[0x0][0xbf0] ;  /* 0x0002fc00ff0a1b82 */ /* 0x000e620000000800 */
[----:B------:R-:W-:Y:S01]  /*8580*/  IMAD.U32 R14, RZ, RZ, UR8 ;  /* 0x00000008ff0e7e24 */ /* 0x000fe2000f8e00ff */
[----:B------:R-:W-:-:S03]  /*8590*/  UMOV UR4, URZ ;  /* 0x0000003f00047c82 */ /* 0x000fc60008000000 */
[----:B------:R-:W-:-:S05]  /*85a0*/  IMAD.U32 R15, RZ, RZ, UR9 ;  /* 0x00000009ff0f7e24 */ /* 0x000fca000f8e00ff */
[----:B------:R2:W5:Y:S01]  /*85b0*/  @P2 LDG.E R7, desc[UR10][R14.64] ;  /* 0x0000000a0e072981 */ /* 0x000562000c1e1900 */
[----:B---3--:R-:W-:Y:S01]  /*85c0*/  @P0 R2UR UR4, R6 ;  /* 0x00000000060402ca */ /* 0x008fe200000e0000 */
[----:B012---:R-:W-:-:S14]  /*85d0*/  @P2 BRA `(.L_x_392) ;  /* 0x0000000000142947 */ /* 0x007fdc0003800000 */
[----:B------:R-:W-:Y:S05]  /*85e0*/  @!P0 BRA `(.L_x_392) ;  /* 0x0000000000108947 */ /* 0x000fea0003800000 */
[----:B------:R-:W-:Y:S02]  /*85f0*/  ULDC.64 UR8, c[0x0][0x208] ;  /* 0x0000820000087ab9 */ /* 0x000fe40000000a00 */
[----:B------:R-:W2:Y:S04]  /*8600*/  LDG.E R6, desc[UR8][R4.64] ;  /* 0x0000000804067981 */ /* 0x000ea8000c1e1900 */
[----:B-----5:R-:W2:Y:S02]  /*8610*/  LDG.E R7, desc[UR8][R4.64+0x4] ;  /* 0x0000040804077981 */ /* 0x020ea4000c1e1900 */
[----:B--2---:R-:W-:-:S07]  /*8620*/  IMAD.IADD R7, R7, 0x1, -R6 ;  /* 0x0000000107077824 */ /* 0x004fce00078e0a06 */
.L_x_392:
[----:B------:R-:W-:Y:S01]  /*8630*/  R2UR UR17, R22 ;  /* 0x00000000161172ca */ /* 0x000fe200000e0000 */
[----:B------:R-:W-:Y:S01]  /*8640*/  ULDC.64 UR12, c[0x0][0xb90] ;  /* 0x0002e400000c7ab9 */ /* 0x000fe20000000a00 */
[----:B------:R-:W-:Y:S01]  /*8650*/  R2UR UR15, R185 ;  /* 0x00000000b90f72ca */ /* 0x000fe200000e0000 */
[----:B------:R-:W-:Y:S01]  /*8660*/  USHF.R.S32.HI UR11, URZ, 0x1f, UR4 ;  /* 0x0000001f3f0b7899 */ /* 0x000fe20008011404 */
[----:B------:R-:W-:Y:S01]  /*8670*/  IMAD R11, R12, 0x80, R191 ;  /* 0x000000800c0b7824 */ /* 0x000fe200078e02bf */
[----:B------:R-:W-:Y:S01]  /*8680*/  UMOV UR10, UR4 ;  /* 0x00000004000a7c82 */ /* 0x000fe20008000000 */
[----:B------:R-:W-:Y:S01]  /*8690*/  USEL UR61, UR61, URZ, !UP0 ;  /* 0x0000003f3d3d7287 */ /* 0x000fe2000c000000 */
[----:B------:R-:W-:Y:S01]  /*86a0*/  R2UR UR16, R23 ;  /* 0x00000000171072ca */ /* 0x000fe200000e0000 */
[----:B------:R-:W-:Y:S01]  /*86b0*/  @P1 IMAD.HI.U32 R5, R11, R8, RZ ;  /* 0x000000080b051227 */ /* 0x000fe200078e00ff */
[----:B------:R-:W-:Y:S01]  /*86c0*/  MOV R4, R11 ;  /* 0x0000000b00047202 */ /* 0x000fe20000000f00 */
[----:B------:R-:W0:Y:S01]  /*86d0*/  @P1 LDC R29, c[0x0][0xbec] ;  /* 0x0002fb00ff1d1b82 */ /* 0x000e220000000800 */
[----:B------:R-:W-:Y:S01]  /*86e0*/  ULDC.64 UR18, c[0x0][0x208] ;  /* 0x0000820000127ab9 */ /* 0x000fe20000000a00 */
[----:B-----5:R-:W-:Y:S01]  /*86f0*/  IMAD R49, R7, R46, RZ ;  /* 0x0000002e07317224 */ /* 0x020fe200078e02ff */
[----:B------:R-:W-:Y:S01]  /*8700*/  USHF.R.S32.HI UR14, URZ, 0x1f, UR17 ;  /* 0x0000001f3f0e7899 */ /* 0x000fe20008011411 */
[----:B------:R-:W-:Y:S01]  /*8710*/  @P1 SHF.R.U32.HI R4, RZ, R10, R5 ;  /* 0x0000000aff041219 */ /* 0x000fe20000011605 */
[----:B------:R-:W-:Y:S01]  /*8720*/  UIMAD.WIDE.U32 UR8, UR17, UR12, UR10 ;  /* 0x0000000c110872a5 */ /* 0x000fe2000f8e000a */
[----:B------:R-:W-:Y:S01]  /*8730*/  IMAD R5, R184, 0x40, R17 ;  /* 0x00000040b8057824 */ /* 0x000fe200078e0211 */
[----:B------:R-:W-:-:S02]  /*8740*/  UIMAD UR7, UR14, UR12, URZ ;  /* 0x0000000c0e0772a4 */ /* 0x000fc4000f8e023f */
[----:B------:R-:W-:Y:S01]  /*8750*/  USEL UR15, UR15, URZ, !UP0 ;  /* 0x0000003f0f0f7287 */ /* 0x000fe2000c000000 */
[----:B------:R-:W-:Y:S01]  /*8760*/  IMAD.MOV R9, RZ, RZ, -R4 ;  /* 0x000000ffff097224 */ /* 0x000fe200078e0a04 */
[----:B------:R-:W-:Y:S01]  /*8770*/  UIMAD UR7, UR17, UR13, UR7 ;  /* 0x0000000d110772a4 */ /* 0x000fe2000f8e0207 */
[----:B------:R-:W-:Y:S01]  /*8780*/  IMAD.WIDE R20, R5, 0x2, R20 ;  /* 0x0000000205147825 */ /* 0x000fe200078e0214 */
[----:B------:R-:W-:Y:S01]  /*8790*/  SHF.R.S32.HI R5, RZ, 0x1f, R4 ;  /* 0x0000001fff057819 */ /* 0x000fe20000011404 */
[----:B------:R-:W-:Y:S01]  /*87a0*/  ULDC.64 UR12, c[0x0][0xb98] ;  /* 0x0002e600000c7ab9 */ /* 0x000fe20000000a00 */
[----:B------:R-:W-:Y:S01]  /*87b0*/  UIADD3 UR9, UR9, UR7, URZ ;  /* 0x0000000709097290 */ /* 0x000fe2000fffe03f */
[----:B------:R-:W-:Y:S01]  /*87c0*/  IMAD R9, R46, R9, R11 ;  /* 0x000000092e097224 */ /* 0x000fe200078e020b */
[----:B------:R-:W-:Y:S01]  /*87d0*/  UIMAD UR7, UR15, UR12, URZ ;  /* 0x0000000c0f0772a4 */ /* 0x000fe2000f8e023f */
[C---:B------:R-:W-:Y:S01]  /*87e0*/  IADD3 R13, P3, R20.reuse, 0x2000, RZ ;  /* 0x00002000140d7810 */ /* 0x040fe20007f7e0ff */
[----:B------:R-:W-:Y:S01]  /*87f0*/  UIMAD.WIDE.U32 UR8, UR61, UR12, UR8 ;  /* 0x0000000c3d0872a5 */ /* 0x000fe2000f8e0008 */
[----:B------:R-:W-:Y:S01]  /*8800*/  IADD3 R15, P0, R20, 0x1000, RZ ;  /* 0x00001000140f7810 */ /* 0x000fe20007f1e0ff */
[----:B------:R-:W-:Y:S01]  /*8810*/  UIMAD UR7, UR61, UR13, UR7 ;  /* 0x0000000d3d0772a4 */ /* 0x000fe2000f8e0207 */
[----:B------:R-:W-:Y:S01]  /*8820*/  LOP3.LUT R8, R13, 0x380, RZ, 0xc0, !PT ;  /* 0x000003800d087812 */ /* 0x000fe200078ec0ff */
[----:B------:R-:W-:Y:S01]  /*8830*/  IMAD.U32 R22, RZ, RZ, UR16 ;  /* 0x00000010ff167e24 */ /* 0x000fe2000f8e00ff */
[----:B------:R-:W-:Y:S01]  /*8840*/  ULDC.64 UR12, c[0x0][0xaa0] ;  /* 0x0002a800000c7ab9 */ /* 0x000fe20000000a00 */
[----:B------:R-:W-:-:S02]  /*8850*/  IADD3 R4, P2, R4, UR8, RZ ;  /* 0x0000000804047c10 */ /* 0x000fc4000ff5e0ff */
[----:B------:R-:W-:Y:S01]  /*8860*/  IMAD.U32 R6, RZ, RZ, UR7 ;  /* 0x00000007ff067e24 */ /* 0x000fe2000f8e00ff */
[----:B------:R-:W-:Y:S01]  /*8870*/  SHF.R.U64 R8, R8, 0x3, RZ ;  /* 0x0000000308087819 */ /* 0x000fe200000012ff */
[----:B------:R-:W-:Y:S01]  /*8880*/  IMAD R22, R22, 0x80, R189 ;  /* 0x0000008016167824 */ /* 0x000fe200078e02bd */
[----:B------:R-:W-:Y:S02]  /*8890*/  IADD3 R41, P6, R20, 0x4000, RZ ;  /* 0x0000400014297810 */ /* 0x000fe40007fde0ff */
[----:B------:R-:W-:Y:S01]  /*88a0*/  IADD3.X R5, R5, UR9, R6, P2, !PT ;  /* 0x0000000905057c10 */ /* 0x000fe200097fe406 */
[----:B------:R-:W-:Y:S01]  /*88b0*/  ULDC.64 UR8, c[0x0][0xb88] ;  /* 0x0002e20000087ab9 */ /* 0x000fe20000000a00 */
[----:B------:R-:W-:Y:S02]  /*88c0*/  SHF.R.S32.HI R6, RZ, 0x1f, R9 ;  /* 0x0000001fff067819 */ /* 0x000fe40000011409 */
[----:B------:R-:W-:Y:S01]  /*88d0*/  LOP3.LUT R8, R8, R13, RZ, 0x3c, !PT ;  /* 0x0000000d08087212 */ /* 0x000fe200078e3cff */
[----:B------:R-:W-:Y:S01]  /*88e0*/  IMAD.WIDE.U32 R4, R9, UR8, R4 ;  /* 0x0000000809047c25 */ /* 0x000fe2000f8e0004 */
[C---:B------:R-:W-:Y:S01]  /*88f0*/  IADD3 R11, P2, R20.reuse, 0x3000, RZ ;  /* 0x00003000140b7810 */ /* 0x040fe20007f5e0ff */
[----:B------:R-:W-:Y:S01]  /*8900*/  UIMAD UR7, UR11, UR12, URZ ;  /* 0x0000000c0b0772a4 */ /* 0x000fe2000f8e023f */
[----:B------:R-:W-:Y:S01]  /*8910*/  IADD3 R37, P5, R20, 0x5000, RZ ;  /* 0x0000500014257810 */ /* 0x000fe20007fbe0ff */
[----:B------:R-:W-:Y:S01]  /*8920*/  IMAD R10, R6, UR8, RZ ;  /* 0x00000008060a7c24 */ /* 0x000fe2000f8e02ff */
[----:B------:R-:W-:Y:S01]  /*8930*/  IADD3.X R7, RZ, R21, RZ, P2, !PT ;  /* 0x00000015ff077210 */ /* 0x000fe200017fe4ff */
[----:B------:R-:W-:Y:S01]  /*8940*/  UIMAD UR7, UR4, UR13, UR7 ;  /* 0x0000000d040772a4 */ /* 0x000fe2000f8e0207 */
[----:B------:R-:W-:Y:S01]  /*8950*/  LOP3.LUT R6, R11, 0x380, RZ, 0xc0, !PT ;  /* 0x000003800b067812 */ /* 0x000fe200078ec0ff */
[----:B------:R-:W-:Y:S01]  /*8960*/  IMAD R13, R9, UR9, R10 ;  /* 0x00000009090d7c24 */ /* 0x000fe2000f8e020a */
[----:B------:R-:W-:Y:S01]  /*8970*/  ULDC.64 UR8, c[0x0][0xb50] ;  /* 0x0002d40000087ab9 */ /* 0x000fe20000000a00 */
[----:B------:R-:W-:Y:S01]  /*8980*/  ULDC.64 UR10, c[0x0][0xae8] ;  /* 0x0002ba00000a7ab9 */ /* 0x000fe20000000a00 */
[----:B------:R-:W-:Y:S01]  /*8990*/  LEA R10, P4, R4, UR8, 0x2 ;  /* 0x00000008040a7c11 */ /* 0x000fe2000f8810ff */
[----:B------:R-:W-:Y:S01]  /*89a0*/  IMAD.IADD R5, R5, 0x1, R13 ;  /* 0x0000000105057824 */ /* 0x000fe200078e020d */
[----:B------:R-:W-:Y:S01]  /*89b0*/  SHF.R.U64 R6, R6, 0x3, RZ ;  /* 0x0000000306067819 */ /* 0x000fe200000012ff */
[----:B------:R-:W-:Y:S01]  /*89c0*/  IMAD.X R13, RZ, RZ, R21, P0 ;  /* 0x000000ffff0d7224 */ /* 0x000fe200000e0615 */
[----:B------:R-:W-:Y:S01]  /*89d0*/  LOP3.LUT P0, RZ, R187, 0x3, RZ, 0xc0, !PT ;  /* 0x00000003bbff7812 */ /* 0x000fe2000780c0ff */
[----:B------:R-:W-:Y:S01]  /*89e0*/  SHFL.IDX PT, R30, R10, RZ, 0x1c1f ;  /* 0x001c1fff0a1e7589 */ /* 0x000fe200000e0000 */
[----:B------:R-:W-:Y:S01]  /*89f0*/  LEA.HI.X R14, R4, UR9, R5, 0x2, P4 ;  /* 0x00000009040e7c11 */ /* 0x000fe2000a0f1405 */
[C---:B------:R-:W-:Y:S01]  /*8a00*/  VIADD R4, R22.reuse, 0x8 ;  /* 0x0000000816047836 */ /* 0x040fe20000000000 */
[-C--:B------:R-:W-:Y:S01]  /*8a10*/  ISETP.GE.OR P2, PT, R22, R49.reuse, P0 ;  /* 0x000000311600720c */ /* 0x080fe20000746670 */
[----:B------:R-:W-:Y:S01]  /*8a20*/  SHFL.IDX PT, R44, R10, 0x1, 0x1c1f ;  /* 0x003c1f000a2c7f89 */ /* 0x000fe200000e0000 */
[----:B------:R-:W-:Y:S01]  /*8a30*/  UIMAD.WIDE.U32 UR8, UR4, UR12, URZ ;  /* 0x0000000c040872a5 */ /* 0x000fe2000f8e003f */
[----:B------:R-:W-:Y:S01]  /*8a40*/  IADD3 R33, P4, R20, 0x6000, RZ ;  /* 0x0000600014217810 */ /* 0x000fe20007f9e0ff */
[----:B------:R-:W-:Y:S01]  /*8a50*/  IMAD.X R9, RZ, RZ, R21, P3 ;  /* 0x000000ffff097224 */ /* 0x000fe200018e0615 */
[----:B------:R-:W1:Y:S01]  /*8a60*/  SHFL.IDX PT, R31, R14, RZ, 0x1c1f ;  /* 0x001c1fff0e1f7589 */ /* 0x000e6200000e0000 */
[----:B------:R-:W-:-:S02]  /*8a70*/  ISETP.GE.OR P0, PT, R4, R49, P0 ;  /* 0x000000310400720c */ /* 0x000fc40000706670 */
[----:B------:R-:W-:Y:S01]  /*8a80*/  LOP3.LUT R6, R6, R11, RZ, 0x3c, !PT ;  /* 0x0000000b06067212 */ /* 0x000fe200078e3cff */
[----:B------:R-:W2:Y:S01]  /*8a90*/  SHFL.IDX PT, R45, R14, 0x1, 0x1c1f ;  /* 0x003c1f000e2d7f89 */ /* 0x000ea200000e0000 */
[----:B------:R-:W-:Y:S01]  /*8aa0*/  UIADD3 UR9, UR9, UR7, URZ ;  /* 0x0000000709097290 */ /* 0x000fe2000fffe03f */
[C---:B------:R-:W-:Y:S01]  /*8ab0*/  IADD3 R5, P3, R20.reuse, 0x7000, RZ ;  /* 0x0000700014057810 */ /* 0x040fe20007f7e0ff */
[----:B------:R-:W-:Y:S01]  /*8ac0*/  UIMAD UR4, UR14, UR10, URZ ;  /* 0x0000000a0e0472a4 */ /* 0x000fe2000f8e023f */
[----:B------:R-:W-:Y:S02]  /*8ad0*/  LOP3.LUT R40, R41, 0x380, RZ, 0xc0, !PT ;  /* 0x0000038029287812 */ /* 0x000fe400078ec0ff */
[----:B------:R-:W-:Y:S02]  /*8ae0*/  LOP3.LUT R36, R37, 0x380, RZ, 0xc0, !PT ;  /* 0x0000038025247812 */ /* 0x000fe400078ec0ff */
[----:B------:R-:W-:Y:S02]  /*8af0*/  LOP3.LUT R32, R33, 0x380, RZ, 0xc0, !PT ;  /* 0x0000038021207812 */ /* 0x000fe400078ec0ff */
[----:B------:R-:W-:Y:S01]  /*8b00*/  LOP3.LUT R12, R15, 0x380, RZ, 0xc0, !PT ;  /* 0x000003800f0c7812 */ /* 0x000fe200078ec0ff */
[----:B-1----:R1:W-:Y:S01]  /*8b10*/  @!P2 ST.E desc[UR18][R30.64], R3 ;  /* 0x000000031e00a985 */ /* 0x0023e2000c101912 */
[----:B------:R-:W-:Y:S01]  /*8b20*/  UIMAD UR4, UR17, UR11, UR4 ;  /* 0x0000000b110472a4 */ /* 0x000fe2000f8e0204 */
[----:B------:R-:W-:Y:S01]  /*8b30*/  LOP3.LUT R11, R20, 0x380, RZ, 0xc0, !PT ;  /* 0x00000380140b7812 */ /* 0x000fe200078ec0ff */
[----:B------:R-:W-:Y:S01]  /*8b40*/  UIMAD.WIDE.U32 UR8, UR17, UR10, UR8 ;  /* 0x0000000a110872a5 */ /* 0x000fe2000f8e0008 */
[----:B--2---:R2:W-:Y:S01]  /*8b50*/  @!P0 ST.E desc[UR18][R44.64], R0 ;  /* 0x000000002c008985 */ /* 0x0045e2000c101912 */
[----:B------:R-:W-:Y:S01]  /*8b60*/  LOP3.LUT R4, R5, 0x380, RZ, 0xc0, !PT ;  /* 0x0000038005047812 */ /* 0x000fe200078ec0ff */
[----:B------:R-:W-:Y:S01]  /*8b70*/  ULDC.64 UR10, c[0x0][0xaf0] ;  /* 0x0002bc00000a7ab9 */ /* 0x000fe20000000a00 */
[----:B------:R-:W-:Y:S01]  /*8b80*/  SHF.R.U64 R40, R40, 0x3, RZ ;  /* 0x0000000328287819 */ /* 0x000fe200000012ff */
[----:B------:R-:W-:Y:S01]  /*8b90*/  IMAD.X R25, RZ, RZ, R21, P3 ;  /* 0x000000ffff197224 */ /* 0x000fe200018e0615 */
[----:B------:R-:W-:-:S02]  /*8ba0*/  SHF.R.U64 R36, R36, 0x3, RZ ;  /* 0x0000000324247819 */ /* 0x000fc400000012ff */
[----:B------:R-:W-:Y:S01]  /*8bb0*/  SHF.R.U64 R32, R32, 0x3, RZ ;  /* 0x0000000320207819 */ /* 0x000fe200000012ff */
[----:B-1----:R-:W1:Y:S01]  /*8bc0*/  @P1 LDC R31, c[0x0][0xbf0] ;  /* 0x0002fc00ff1f1b82 */ /* 0x002e620000000800 */
[----:B------:R-:W-:Y:S01]  /*8bd0*/  IMAD.U32 R3, RZ, RZ, UR16 ;  /* 0x00000010ff037e24 */ /* 0x000fe2000f8e00ff */
[----:B------:R-:W-:Y:S01]  /*8be0*/  UIADD3 UR9, UR9, UR4, URZ ;  /* 0x0000000409097290 */ /* 0x000fe2000fffe03f */
[----:B------:R-:W-:Y:S01]  /*8bf0*/  SHF.R.U64 R12, R12, 0x3, RZ ;  /* 0x000000030c0c7819 */ /* 0x000fe200000012ff */
[----:B--2---:R-:W-:Y:S01]  /*8c00*/  IMAD R0, R19, 0x20, R184 ;  /* 0x0000002013007824 */ /* 0x004fe200078e02b8 */
[----:B------:R-:W-:Y:S01]  /*8c10*/  UIMAD UR4, UR15, UR10, URZ ;  /* 0x0000000a0f0472a4 */ /* 0x000fe2000f8e023f */
[----:B------:R-:W-:Y:S02]  /*8c20*/  SHF.R.U64 R11, R11, 0x3, RZ ;  /* 0x000000030b0b7819 */ /* 0x000fe400000012ff */
[----:B------:R-:W-:Y:S01]  /*8c30*/  IMAD R44, R3, 0x80, R0 ;  /* 0x00000080032c7824 */ /* 0x000fe200078e0200 */
[----:B------:R-:W-:Y:S01]  /*8c40*/  UIMAD.WIDE.U32 UR8, UR61, UR10, UR8 ;  /* 0x0000000a3d0872a5 */ /* 0x000fe2000f8e0008 */
[----:B------:R-:W-:-:S02]  /*8c50*/  SHF.R.U64 R4, R4, 0x3, RZ ;  /* 0x0000000304047819 */ /* 0x000fc400000012ff */
[----:B0-----:R-:W-:Y:S01]  /*8c60*/  @P1 IMAD.HI.U32 R0, R44, R29, RZ ;  /* 0x0000001d2c001227 */ /* 0x001fe200078e00ff */
[----:B------:R-:W-:Y:S01]  /*8c70*/  UIMAD UR4, UR61, UR11, UR4 ;  /* 0x0000000b3d0472a4 */ /* 0x000fe2000f8e0204 */
[----:B------:R-:W-:Y:S02]  /*8c80*/  LOP3.LUT R40, R40, R41, RZ, 0x3c, !PT ;  /* 0x0000002928287212 */ /* 0x000fe400078e3cff */
[----:B------:R-:W-:Y:S01]  /*8c90*/  IMAD.MOV.U32 R3, RZ, RZ, R44 ;  /* 0x000000ffff037224 */ /* 0x000fe200078e002c */
[----:B------:R-:W-:Y:S01]  /*8ca0*/  LOP3.LUT R36, R36, R37, RZ, 0x3c, !PT ;  /* 0x0000002524247212 */ /* 0x000fe200078e3cff */
[----:B------:R-:W-:Y:S01]  /*8cb0*/  UIADD3 UR4, UR9, UR4, URZ ;  /* 0x0000000409047290 */ /* 0x000fe2000fffe03f */
[----:B------:R-:W-:Y:S01]  /*8cc0*/  LOP3.LUT R32, R32, R33, RZ, 0x3c, !PT ;  /* 0x0000002120207212 */ /* 0x000fe200078e3cff */
[--C-:B------:R-:W-:Y:S01]  /*8cd0*/  IMAD.X R41, RZ, RZ, R21.reuse, P6 ;  /* 0x000000ffff297224 */ /* 0x100fe200030e0615 */
[----:B------:R-:W-:Y:S01]  /*8ce0*/  LOP3.LUT R12, R12, R15, RZ, 0x3c, !PT ;  /* 0x0000000f0c0c7212 */ /* 0x000fe200078e3cff */
[--C-:B------:R-:W-:Y:S01]  /*8cf0*/  IMAD.X R37, RZ, RZ, R21.reuse, P5 ;  /* 0x000000ffff257224 */ /* 0x100fe200028e0615 */
[----:B------:R-:W-:Y:S01]  /*8d00*/  LOP3.LUT R20, R11, R20, RZ, 0x3c, !PT ;  /* 0x000000140b147212 */ /* 0x000fe200078e3cff */
[----:B------:R-:W-:Y:S01]  /*8d10*/  IMAD.X R33, RZ, RZ, R21, P4 ;  /* 0x000000ffff217224 */ /* 0x000fe200020e0615 */
[----:B-1----:R-:W-:Y:S01]  /*8d20*/  @P1 SHF.R.U32.HI R3, RZ, R31, R0 ;  /* 0x0000001fff031219 */ /* 0x002fe20000011600 */
[----:B------:R-:W-:Y:S01]  /*8d30*/  IMAD.U32 R30, RZ, RZ, UR8 ;  /* 0x00000008ff1e7e24 */ /* 0x000fe2000f8e00ff */
[----:B------:R-:W-:Y:S01]  /*8d40*/  LOP3.LUT R24, R4, R5, RZ, 0x3c, !PT ;  /* 0x0000000504187212 */ /* 0x000fe200078e3cff */
[----:B------:R-:W5:Y:S01]  /*8d50*/  LD.E.128 R12, desc[UR18][R12.64] ;  /* 0x000000120c0c7980 */ /* 0x000f62000c101d00 */
[--C-:B------:R-:W-:Y:S01]  /*8d60*/  SHF.R.S32.HI R0, RZ, 0x1f, R3.reuse ;  /* 0x0000001fff007819 */ /* 0x100fe20000011403 */
[----:B------:R-:W-:Y:S01]  /*8d70*/  IMAD.MOV R29, RZ, RZ, -R3 ;  /* 0x000000ffff1d7224 */ /* 0x000fe200078e0a03 */
[----:B------:R-:W-:Y:S01]  /*8d80*/  MOV R31, UR9 ;  /* 0x00000009001f7c02 */ /* 0x000fe20008000f00 */
[----:B------:R-:W-:Y:S01]  /*8d90*/  ULDC.64 UR8, c[0x0][0xae0] ;  /* 0x0002b80000087ab9 */ /* 0x000fe20000000a00 */
[----:B------:R-:W5:Y:S01]  /*8da0*/  LD.E.128 R20, desc[UR18][R20.64] ;  /* 0x0000001214147980 */ /* 0x000f62000c101d00 */
[----:B------:R-:W-:-:S02]  /*8db0*/  IMAD R0, R0, UR8, RZ ;  /* 0x0000000800007c24 */ /* 0x000fc4000f8e02ff */
[----:B------:R-:W-:Y:S01]  /*8dc0*/  IMAD R29, R46, R29, R44 ;  /* 0x0000001d2e1d7224 */ /* 0x000fe200078e022c */
[----:B------:R-:W5:Y:S01]  /*8dd0*/  LD.E.128 R8, desc[UR18][R8.64] ;  /* 0x0000001208087980 */ /* 0x000f62000c101d00 */
[----:B------:R-:W-:Y:S02]  /*8de0*/  IMAD.U32 R31, RZ, RZ, UR4 ;  /* 0x00000004ff1f7e24 */ /* 0x000fe4000f8e00ff */
[----:B------:R-:W-:Y:S01]  /*8df0*/  IMAD R45, R3, UR9, R0 ;  /* 0x00000009032d7c24 */ /* 0x000fe2000f8e0200 */
[----:B------:R-:W5:Y:S01]  /*8e00*/  LD.E.128 R4, desc[UR18][R6.64] ;  /* 0x0000001206047980 */ /* 0x000f62000c101d00 */
[----:B------:R-:W-:-:S03]  /*8e10*/  SHF.R.S32.HI R0, RZ, 0x1f, R29 ;  /* 0x0000001fff007819 */ /* 0x000fc6000001141d */
[----:B------:R-:W5:Y:S01]  /*8e20*/  LD.E.128 R40, desc[UR18][R40.64] ;  /* 0x0000001228287980 */ /* 0x000f62000c101d00 */
[----:B------:R-:W-:Y:S01]  /*8e30*/  IMAD.WIDE.U32 R30, R3, UR8, R30 ;  /* 0x00000008031e7c25 */ /* 0x000fe2000f8e001e */
[----:B------:R-:W-:Y:S02]  /*8e40*/  ULDC.64 UR8, c[0x0][0xad8] ;  /* 0x0002b60000087ab9 */ /* 0x000fe40000000a00 */
[----:B------:R-:W5:Y:S04]  /*8e50*/  LD.E.128 R36, desc[UR18][R36.64] ;  /* 0x0000001224247980 */ /* 0x000f68000c101d00 */
[----:B------:R-:W5:Y:S04]  /*8e60*/  LD.E.128 R32, desc[UR18][R32.64] ;  /* 0x0000001220207980 */ /* 0x000f68000c101d00 */
[----:B------:R-:W5:Y:S01]  /*8e70*/  LD.E.128 R24, desc[UR18][R24.64] ;  /* 0x0000001218187980 */ /* 0x000f62000c101d00 */
[----:B------:R-:W-:Y:S01]  /*8e80*/  IMAD.U32 R51, RZ, RZ, UR16 ;  /* 0x00000010ff337e24 */ /* 0x000fe2000f8e00ff */
[----:B------:R-:W-:Y:S01]  /*8e90*/  @!PT LDS RZ, [RZ] ;  /* 0x00000000fffff984 */ /* 0x000fe20000000800 */
[----:B------:R-:W-:Y:S01]  /*8ea0*/  @!PT LDS RZ, [RZ] ;  /* 0x00000000fffff984 */ /* 0x000fe20000000800 */
[----:B------:R-:W-:Y:S01]  /*8eb0*/  @!PT LDS RZ, [RZ] ;  /* 0x00000000fffff984 */ /* 0x000fe20000000800 */
[----:B------:R-:W-:Y:S01]  /*8ec0*/  @!PT LDS RZ, [RZ] ;  /* 0x00000000fffff984 */ /* 0x000fe20000000800 */
[----:B------:R0:W-:Y:S06]  /*8ed0*/  MEMBAR.ALL.CTA ;  /* 0x0000000000007992 */ /* 0x0001ec0000008000 */
[----:B0-----:R-:W0:Y:S01]  /*8ee0*/  FENCE.VIEW.ASYNC.S ;  /* 0x00000000000073c6 */ /* 0x001e220000000000 */
[----:B------:R-:W-:-:S02]  /*8ef0*/  IMAD.IADD R31, R31, 0x1, R45 ;  /* 0x000000011f1f7824 */ /* 0x000fc400078e022d */
[----:B------:R-:W-:Y:S02]  /*8f00*/  IMAD R44, R0, UR8, RZ ;  /* 0x00000008002c7c24 */ /* 0x000fe4000f8e02ff */
[----:B------:R-:W-:Y:S02]  /*8f10*/  IMAD R46, R51, 0x80, R184 ;  /* 0x00000080332e7824 */ /* 0x000fe400078e02b8 */
[C---:B------:R-:W-:Y:S02]  /*8f20*/  IMAD R3, R29.reuse, UR9, R44 ;  /* 0x000000091d037c24 */ /* 0x040fe4000f8e022c */
[----:B------:R-:W-:Y:S01]  /*8f30*/  IMAD.WIDE.U32 R30, R29, UR8, R30 ;  /* 0x000000081d1e7c25 */ /* 0x000fe2000f8e001e */
[C---:B------:R-:W-:Y:S01]  /*8f40*/  ISETP.GE.AND P2, PT, R46.reuse, R49, PT ;  /* 0x000000312e00720c */ /* 0x040fe20003f46270 */
[----:B------:R-:W-:Y:S02]  /*8f50*/  ULDC.64 UR8, c[0x0][0xa80] ;  /* 0x0002a00000087ab9 */ /* 0x000fe40000000a00 */
[----:B------:R-:W-:Y:S01]  /*8f60*/  VIADD R0, R46, 0x20 ;  /* 0x000000202e007836 */ /* 0x000fe20000000000 */
[----:B------:R-:W-:Y:S01]  /*8f70*/  LEA R44, P3, R30, UR8, 0x1 ;  /* 0x000000081e2c7c11 */ /* 0x000fe2000f8608ff */
[----:B------:R-:W-:-:S02]  /*8f80*/  IMAD.IADD R3, R31, 0x1, R3 ;  /* 0x000000011f037824 */ /* 0x000fc400078e0203 */
[----:B------:R-:W-:Y:S01]  /*8f90*/  VIADD R28, R28, 0x34820 ;  /* 0x000348201c1c7836 */ /* 0x000fe20000000000 */
[-C--:B------:R-:W-:Y:S01]  /*8fa0*/  ISETP.GE.AND P0, PT, R0, R49.reuse, PT ;  /* 0x000000310000720c */ /* 0x080fe20003f06270 */
[----:B------:R-:W-:Y:S01]  /*8fb0*/  VIADD R0, R46, 0x40 ;  /* 0x000000402e007836 */ /* 0x000fe20000000000 */
[----:B------:R-:W-:Y:S02]  /*8fc0*/  LEA.HI.X R3, R30, UR9, R3, 0x1, P3 ;  /* 0x000000091e037c11 */ /* 0x000fe400098f0c03 */
[----:B------:R-:W-:Y:S01]  /*8fd0*/  PRMT R28, RZ, 0x654, R28 ;  /* 0x00000654ff1c7816 */ /* 0x000fe2000000001c */
[----:B0-----:R0:W1:Y:S01]  /*8fe0*/  SHFL.IDX PT, R30, R44, RZ, 0x181f ;  /* 0x00181fff2c1e7589 */ /* 0x00106200000e0000 */
[----:B------:R-:W-:Y:S01]  /*8ff0*/  ISETP.GE.AND P1, PT, R0, R49, PT ;  /* 0x000000310000720c */ /* 0x000fe20003f26270 */
[----:B------:R-:W-:Y:S01]  /*9000*/  BSSY B1, `(.L_x_393) ;  /* 0x000000e000017945 */ /* 0x000fe20003800000 */
[----:B------:R0:W-:Y:S01]  /*9010*/  SYNCS.ARRIVE.TRANS64.RED.A1T0 RZ, [R28+URZ], RZ ;  /* 0x000000ff1cff79a7 */ /* 0x0001e2000810043f */
[----:B------:R0:W2:Y:S02]  /*9020*/  SHFL.IDX PT, R0, R3, RZ, 0x181f ;  /* 0x00181fff03007589 */ /* 0x0000a400000e0000 */
[----:B------:R-:W-:Y:S08]  /*9030*/  @P2 BRA `(.L_x_394) ;  /* 0x0000000000282947 */ /* 0x000ff00003800000 */
[----:B------:R-:W-:Y:S01]  /*9040*/  ULDC UR4, c[0x0][0xac8] ;  /* 0x0002b20000047ab9 */ /* 0x000fe20000000800 */
[----:B------:R-:W-:Y:S01]  /*9050*/  ULDC.64 UR8, c[0x0][0x208] ;  /* 0x0000820000087ab9 */ /* 0x000fe20000000a00 */
[----:B------:R-:W-:Y:S02]  /*9060*/  ISETP.GE.AND P2, PT, R17, UR4, PT ;  /* 0x0000000411007c0c */ /* 0x000fe4000bf46270 */
[----:B------:R-:W-:-:S11]  /*9070*/  ISETP.GE.AND P3, PT, R18, UR4, PT ;  /* 0x0000000412007c0c */ /* 0x000fd6000bf66270 */
[CC--:B01----:R-:W-:Y:S02]  /*9080*/  @!P2 LEA R28, P4, R17.reuse, R30.reuse, 0x1 ;  /* 0x0000001e111ca211 */ /* 0x0c3fe400078808ff */
[C---:B------:R-:W-:Y:S02]  /*9090*/  @!P3 LEA R30, P5, R18.reuse, R30, 0x1 ;  /* 0x0000001e121eb211 */ /* 0x040fe400078a08ff */
[-C--:B--2---:R-:W-:Y:S02]  /*90a0*/  @!P2 LEA.HI.X R29, R17, R0.reuse, R195, 0x1, P4 ;  /* 0x00000000111da211 */ /* 0x084fe400020f0cc3 */
[----:B------:R-:W-:-:S03]  /*90b0*/  @!P3 LEA.HI.X R31, R18, R0, R194, 0x1, P5 ;  /* 0x00000000121fb211 */ /* 0x000fc600028f0cc2 */
[----:B-----5:R3:W-:Y:S04]  /*90c0*/  @!P2 ST.E.128 desc[UR8][R28.64], R20 ;  /* 0x000000141c00a985 */ /* 0x0207e8000c101d08 */
[----:B------:R3:W-:Y:S02]  /*90d0*/  @!P3 ST.E.128 desc[UR8][R30.64], R40 ;  /* 0x000000281e00b985 */ /* 0x0007e4000c101d08 */
.L_x_394:
[----:B------:R-:W-:Y:S05]  /*90e0*/  BSYNC B1 ;  /* 0x0000000000017941 */ /* 0x000fea0003800000 */
.L_x_393:
[----:B--2---:R2:W4:Y:S01]  /*90f0*/  SHFL.IDX PT, R0, R3, 0x1, 0x181f ;  /* 0x00381f0003007f89 */ /* 0x00452200000e0000 */
[----:B------:R-:W-:Y:S03]  /*9100*/  BSSY B1, `(.L_x_395) ;  /* 0x000000d000017945 */ /* 0x000fe60003800000 */
[----:B---3-5:R2:W3:Y:S01]  /*9110*/  SHFL.IDX PT, R22, R44, 0x1, 0x181f ;  /* 0x00381f002c167f89 */ /* 0x0284e200000e0000 */
[----:B------:R-:W-:Y:S05]  /*9120*/  @P0 BRA `(.L_x_396) ;  /* 0x0000000000280947 */ /* 0x000fea0003800000 */
[----:B------:R-:W-:Y:S01]  /*9130*/  ULDC UR4, c[0x0][0xac8] ;  /* 0x0002b20000047ab9 */ /* 0x000fe20000000800 */
[----:B------:R-:W-:Y:S01]  /*9140*/  ULDC.64 UR8, c[0x0][0x208] ;  /* 0x0000820000087ab9 */ /* 0x000fe20000000a00 */
[----:B------:R-:W-:Y:S02]  /*9150*/  ISETP.GE.AND P3, PT, R17, UR4, PT ;  /* 0x0000000411007c0c */ /* 0x000fe4000bf66270 */
[----:B------:R-:W-:-:S11]  /*9160*/  ISETP.GE.AND P4, PT, R18, UR4, PT ;  /* 0x0000000412007c0c */ /* 0x000fd6000bf86270 */
[CC--:B---3--:R-:W-:Y:S02]  /*9170*/  @!P3 LEA R20, P0, R17.reuse, R22.reuse, 0x1 ;  /* 0x000000161114b211 */ /* 0x0c8fe400078008ff */
[C---:B------:R-:W-:Y:S02]  /*9180*/  @!P4 LEA R22, P2, R18.reuse, R22, 0x1 ;  /* 0x000000161216c211 */ /* 0x040fe400078408ff */
[-C--:B----4-:R-:W-:Y:S02]  /*9190*/  @!P3 LEA.HI.X R21, R17, R0.reuse, R195, 0x1, P0 ;  /* 0x000000001115b211 */ /* 0x090fe400000f0cc3 */
[----:B------:R-:W-:-:S03]  /*91a0*/  @!P4 LEA.HI.X R23, R18, R0, R194, 0x1, P2 ;  /* 0x000000001217c211 */ /* 0x000fc600010f0cc2 */
[----:B------:R3:W-:Y:S04]  /*91b0*/  @!P3 ST.E.128 desc[UR8][R20.64], R12 ;  /* 0x0000000c1400b985 */ /* 0x0007e8000c101d08 */
[----:B------:R3:W-:Y:S02]  /*91c0*/  @!P4 ST.E.128 desc[UR8][R22.64], R36 ;  /* 0x000000241600c985 */ /* 0x0007e4000c101d08 */
.L_x_396:
[----:B------:R-:W-:Y:S05]  /*91d0*/  BSYNC B1 ;  /* 0x0000000000017941 */ /* 0x000fea0003800000 */
.L_x_395:
[----:B----4-:R4:W0:Y:S01]  /*91e0*/  SHFL.IDX PT, R0, R3, 0x2, 0x181f ;  /* 0x00581f0003007f89 */ /* 0x01082200000e0000 */
[----:B------:R-:W-:Y:S03]  /*91f0*/  BSSY B1, `(.L_x_397) ;  /* 0x000000d000017945 */ /* 0x000fe60003800000 */
[----:B---3--:R4:W3:Y:S01]  /*9200*/  SHFL.IDX PT, R14, R44, 0x2, 0x181f ;  /* 0x00581f002c0e7f89 */ /* 0x0088e200000e0000 */
[----:B------:R-:W-:Y:S05]  /*9210*/  @P1 BRA `(.L_x_398) ;  /* 0x0000000000281947 */ /* 0x000fea0003800000 */
[----:B------:R-:W-:Y:S01]  /*9220*/  ULDC UR4, c[0x0][0xac8] ;  /* 0x0002b20000047ab9 */ /* 0x000fe20000000800 */
[----:B------:R-:W-:Y:S01]  /*9230*/  ULDC.64 UR8, c[0x0][0x208] ;  /* 0x0000820000087ab9 */ /* 0x000fe20000000a00 */
[----:B------:R-:W-:Y:S02]  /*9240*/  ISETP.GE.AND P2, PT, R17, UR4, PT ;  /* 0x0000000411007c0c */ /* 0x000fe4000bf46270 */
[----:B------:R-:W-:-:S11]  /*9250*/  ISETP.GE.AND P3, PT, R18, UR4, PT ;  /* 0x0000000412007c0c */ /* 0x000fd6000bf66270 */
[CC--:B---3--:R-:W-:Y:S02]  /*9260*/  @!P2 LEA R12, P0, R17.reuse, R14.reuse, 0x1 ;  /* 0x0000000e110ca211 */ /* 0x0c8fe400078008ff */
[C---:B------:R-:W-:Y:S02]  /*9270*/  @!P3 LEA R14, P1, R18.reuse, R14, 0x1 ;  /* 0x0000000e120eb211 */ /* 0x040fe400078208ff */
[-C--:B0-----:R-:W-:Y:S02]  /*9280*/  @!P2 LEA.HI.X R13, R17, R0.reuse, R195, 0x1, P0 ;  /* 0x00000000110da211 */ /* 0x081fe400000f0cc3 */
[----:B------:R-:W-:-:S03]  /*9290*/  @!P3 LEA.HI.X R15, R18, R0, R194, 0x1, P1 ;  /* 0x00000000120fb211 */ /* 0x000fc600008f0cc2 */
[----:B------:R0:W-:Y:S04]  /*92a0*/  @!P2 ST.E.128 desc[UR8][R12.64], R8 ;  /* 0x000000080c00a985 */ /* 0x0001e8000c101d08 */
[----:B------:R0:W-:Y:S02]  /*92b0*/  @!P3 ST.E.128 desc[UR8][R14.64], R32 ;  /* 0x000000200e00b985 */ /* 0x0001e4000c101d08 */
.L_x_398:
[----:B------:R-:W-:Y:S05]  /*92c0*/  BSYNC B1 ;  /* 0x0000000000017941 */ /* 0x000fea0003800000 */
.L_x_397:
[----:B0-----:R-:W-:Y:S01]  /*92d0*/  IADD3 R0, R46, 0x60, RZ ;  /* 0x000000602e007810 */ /* 0x001fe20007ffe0ff */
[----:B--2-4-:R-:W0:Y:S03]  /*92e0*/  SHFL.IDX PT, R3, R3, 0x3, 0x181f ;  /* 0x00781f0003037f89 */ /* 0x014e2600000e0000 */
[----:B------:R-:W-:Y:S01]  /*92f0*/  ISETP.GE.AND P0, PT, R0, R49, PT ;  /* 0x000000310000720c */ /* 0x000fe20003f06270 */
[----:B------:R-:W2:-:S12]  /*9300*/  SHFL.IDX PT, R44, R44, 0x3, 0x181f ;  /* 0x00781f002c2c7f89 */ /* 0x000e9800000e0000 */
[----:B------:R-:W-:Y:S05]  /*9310*/  @P0 BRA `(.L_x_399) ;  /* 0x0000000c005c0947 */ /* 0x000fea0003800000 */
[----:B------:R-:W-:Y:S01]  /*9320*/  ULDC UR4, c[0x0][0xac8] ;  /* 0x0002b20000047ab9 */ /* 0x000fe20000000800 */
[----:B------:R-:W-:Y:S01]  /*9330*/  ULDC.64 UR8, c[0x0][0x208] ;  /* 0x0000820000087ab9 */ /* 0x000fe20000000a00 */
[----:B------:R-:W-:-:S13]  /*9340*/  ISETP.GE.AND P1, PT, R17, UR4, PT ;  /* 0x0000000411007c0c */ /* 0x000fda000bf26270 */
[----:B--2---:R-:W-:-:S04]  /*9350*/  @!P1 LEA R8, P0, R17, R44, 0x1 ;  /* 0x0000002c11089211 */ /* 0x004fc800078008ff */
[----:B0-----:R-:W-:Y:S02]  /*9360*/  @!P1 LEA.HI.X R9, R17, R3, R195, 0x1, P0 ;  /* 0x0000000311099211 */ /* 0x001fe400000f0cc3 */
[----:B------:R-:W-:-:S03]  /*9370*/  ISETP.GE.AND P0, PT, R18, UR4, PT ;  /* 0x0000000412007c0c */ /* 0x000fc6000bf06270 */
[----:B------:R4:W-:Y:S10]  /*9380*/  @!P1 ST.E.128 desc[UR8][R8.64], R4 ;  /* 0x0000000408009985 */ /* 0x0009f4000c101d08 */
[----:B------:R-:W-:Y:S05]  /*9390*/  @P0 BRA `(.L_x_399) ;  /* 0x0000000c003c0947 */ /* 0x000fea0003800000 */
[----:B----4-:R-:W-:Y:S01]  /*93a0*/  LEA R4, P0, R18, R44, 0x1 ;  /* 0x0000002c12047211 */ /* 0x010fe200078008ff */
[----:B------:R-:W-:-:S03]  /*93b0*/  ULDC.64 UR8, c[0x0][0x208] ;  /* 0x0000820000087ab9 */ /* 0x000fc60000000a00 */
[----:B------:R-:W-:-:S05]  /*93c0*/  LEA.HI.X R5, R18, R3, R194, 0x1, P0 ;  /* 0x0000000312057211 */ /* 0x000fca00000f0cc2 */
[----:B------:R0:W-:Y:S01]  /*93d0*/  ST.E.128 desc[UR8][R4.64], R24 ;  /* 0x0000001804007985 */ /* 0x0001e2000c101d08 */
[----:B------:R-:W-:Y:S05]  /*93e0*/  BRA `(.L_x_399) ;  /* 0x0000000c00287947 */ /* 0x000fea0003800000 */
.L_x_391:
[----:B------:R-:W-:Y:S01]  /*93f0*/  R2UR UR4, R185 ;  /* 0x00000000b90472ca */ /* 0x000fe200000e0000 */
[----:B------:R-:W-:Y:S01]  /*9400*/  ULDC.64 UR10, c[0x0][0xc00] ;  /* 0x00030000000a7ab9 */ /* 0x000fe20000000a00 */
[----:B------:R-:W-:Y:S01]  /*9410*/  USHF.L.U32 UR8, UR61, 0x2, URZ ;  /* 0x000000023d087899 */ /* 0x000fe2000800063f */
[----:B------:R-:W0:Y:S01]  /*9420*/  LDC R11, c[0x0][0xbe8] ;  /* 0x0002fa00ff0b7b82 */ /* 0x000e220000000800 */
[----:B------:R-:W-:Y:S01]  /*9430*/  UISETP.NE.U32.AND UP0, UPT, UR10, URZ, UPT ;  /* 0x0000003f0a00728c */ /* 0x000fe2000bf05070 */
[----:B------:R-:W-:Y:S01]  /*9440*/  R2UR UR12, R22 ;  /* 0x00000000160c72ca */ /* 0x000fe200000e0000 */
[----:B------:R-:W-:Y:S02]  /*9450*/  ULDC.64 UR14, c[0x0][0x208] ;  /* 0x00008200000e7ab9 */ /* 0x000fe40000000a00 */
[----:B------:R-:W-:-:S05]  /*9460*/  UISETP.NE.AND.EX UP0, UPT, UR11, URZ, UPT, UP0 ;  /* 0x0000003f0b00728c */ /* 0x000fca000bf05300 */
[----:B------:R-:W-:Y:S01]  /*9470*/  USHF.L.U64.HI UR9, UR61, 0x2, UR4 ;  /* 0x000000023d097899 */ /* 0x000fe20008010204 */
[----:B------:R-:W-:Y:S01]  /*9480*/  PLOP3.LUT P2, PT, PT, PT, UP0, 0x80, 0x0 ;  /* 0x000000000000781c */ /* 0x000fe20003f4f008 */
[----:B------:R-:W-:-:S04]  /*9490*/  UIADD3 UR4, UP1, UR8, UR10, URZ ;  /* 0x0000000a08047290 */ /* 0x000fc8000ff3e03f */
[----:B------:R-:W-:Y:S02]  /*94a0*/  UIADD3.X UR7, UR9, UR11, URZ, UP1, !UPT ;  /* 0x0000000b09077290 */ /* 0x000fe40008ffe43f */
[----:B------:R-:W-:Y:S01]  /*94b0*/  IMAD.U32 R4, RZ, RZ, UR4 ;  /* 0x00000004ff047e24 */ /* 0x000fe2000f8e00ff */
[----:B------:R-:W-:-:S03]  /*94c0*/  ULDC.64 UR10, c[0x0][0xc08] ;  /* 0x00030200000a7ab9 */ /* 0x000fc60000000a00 */
[----:B------:R-:W-:-:S05]  /*94d0*/  IMAD.U32 R5, RZ, RZ, UR7 ;  /* 0x00000007ff057e24 */ /* 0x000fca000f8e00ff */
[----:B------:R-:W2:Y:S01]  /*94e0*/  @P2 LDG.E R3, desc[UR14][R4.64] ;  /* 0x0000000e04032981 */ /* 0x000ea2000c1e1900 */
[----:B------:R-:W-:Y:S01]  /*94f0*/  UISETP.NE.U32.AND UP1, UPT, UR10, URZ, UPT ;  /* 0x0000003f0a00728c */ /* 0x000fe2000bf25070 */
[----:B0-----:R-:W-:Y:S01]  /*9500*/  ISETP.NE.AND P0, PT, R11, 0x1, PT ;  /* 0x000000010b00780c */ /* 0x001fe20003f05270 */
[----:B------:R-:W-:Y:S02]  /*9510*/  ULDC UR4, c[0x0][0xa88] ;  /* 0x0002a20000047ab9 */ /* 0x000fe40000000800 */
[----:B------:R-:W-:Y:S01]  /*9520*/  UISETP.NE.AND.EX UP1, UPT, UR11, URZ, UPT, UP1 ;  /* 0x0000003f0b00728c */ /* 0x000fe2000bf25310 */
[----:B------:R-:W-:Y:S01]  /*9530*/  IMAD.U32 R0, RZ, RZ, UR4 ;  /* 0x00000004ff007e24 */ /* 0x000fe2000f8e00ff */
[----:B------:R-:W-:-:S04]  /*9540*/  UMOV UR4, URZ ;  /* 0x0000003f00047c82 */ /* 0x000fc80008000000 */
[----:B------:R-:W-:-:S04]  /*9550*/  PLOP3.LUT P3, PT, PT, PT, UP1, 0x80, 0x0 ;  /* 0x000000000000781c */ /* 0x000fc80003f6f018 */
[----:B------:R-:W0:Y:S01]  /*9560*/  @P0 LDC R9, c[0x0][0xbec] ;  /* 0x0002fb00ff090b82 */ /* 0x000e220000000800 */
[----:B------:R-:W-:-:S04]  /*9570*/  @UP1 UIADD3 UR8, UP2, UR8, UR10, URZ ;  /* 0x0000000a08081290 */ /* 0x000fc8000ff5e03f */
[----:B------:R-:W-:Y:S02]  /*9580*/  @UP1 UIADD3.X UR9, UR9, UR11, URZ, UP2, !UPT ;  /* 0x0000000b09091290 */ /* 0x000fe400097fe43f */
[----:B------:R-:W-:-:S04]  /*9590*/  IMAD.U32 R6, RZ, RZ, UR8 ;  /* 0x00000008ff067e24 */ /* 0x000fc8000f8e00ff */
[----:B------:R-:W-:Y:S01]  /*95a0*/  IMAD.U32 R7, RZ, RZ, UR9 ;  /* 0x00000009ff077e24 */ /* 0x000fe2000f8e00ff */
[----:B------:R-:W-:Y:S01]  /*95b0*/  USHF.R.S32.HI UR11, URZ, 0x1f, UR12 ;  /* 0x0000001f3f0b7899 */ /* 0x000fe2000801140c */
[----:B------:R-:W-:-:S03]  /*95c0*/  ISETP.GE.AND P1, PT, R196, 0x80, PT ;  /* 0x00000080c400780c */ /* 0x000fc60003f26270 */
[----:B------:R1:W5:Y:S01]  /*95d0*/  @P3 LDG.E R0, desc[UR14][R6.64] ;  /* 0x0000000e06003981 */ /* 0x000362000c1e1900 */
[----:B--2---:R-:W-:-:S13]  /*95e0*/  @P2 R2UR UR4, R3 ;  /* 0x00000000030422ca */ /* 0x004fda00000e0000 */
[----:B------:R-:W-:Y:S01]  /*95f0*/  USHF.R.S32.HI UR10, URZ, 0x1f, UR4 ;  /* 0x0000001f3f0a7899 */ /* 0x000fe20008011404 */
[----:B01----:R-:W-:Y:S11]  /*9600*/  @P3 BRA `(.L_x_400) ;  /* 0x0000000000143947 */ /* 0x003ff60003800000 */
[----:B------:R-:W-:Y:S05]  /*9610*/  @!P2 BRA `(.L_x_400) ;  /* 0x000000000010a947 */ /* 0x000fea0003800000 */
[----:B------:R-:W-:Y:S02]  /*9620*/  ULDC.64 UR8, c[0x0][0x208] ;  /* 0x0000820000087ab9 */ /* 0x000fe40000000a00 */
[----:B------:R-:W2:Y:S04]  /*9630*/  LDG.E R3, desc[UR8][R4.64] ;  /* 0x0000000804037981 */ /* 0x000ea8000c1e1900 */
[----:B-----5:R-:W2:Y:S02]  /*9640*/  LDG.E R0, desc[UR8][R4.64+0x4] ;  /* 0x0000040804007981 */ /* 0x020ea4000c1e1900 */
[----:B--2---:R-:W-:-:S07]  /*9650*/  IMAD.IADD R0, R0, 0x1, -R3 ;  /* 0x0000000100007824 */ /* 0x004fce00078e0a03 */
.L_x_400:
[----:B------:R-:W-:Y:S01]  /*9660*/  R2UR UR7, R185 ;  /* 0x00000000b90772ca */ /* 0x000fe200000e0000 */
[----:B------:R-:W-:Y:S01]  /*9670*/  USEL UR61, UR61, URZ, !UP0 ;  /* 0x0000003f3d3d7287 */ /* 0x000fe2000c000000 */
[----:B------:R-:W-:Y:S11]  /*9680*/  BSSY B1, `(.L_x_401) ;  /* 0x0000030000017945 */ /* 0x000ff60003800000 */
[----:B------:R-:W-:Y:S01]  /*9690*/  USEL UR12, UR7, URZ, !UP0 ;  /* 0x0000003f070c7287 */ /* 0x000fe2000c000000 */
[----:B------:R-:W-:Y:S11]  /*96a0*/  @P1 BRA `(.L_x_402) ;  /* 0x0000000000b41947 */ /* 0x000ff60003800000 */
[----:B------:R-:W0:Y:S01]  /*96b0*/  S2R R4, SR_TID.X ;  /* 0x0000000000047919 */ /* 0x000e220000002100 */
[----:B------:R-:W1:Y:S01]  /*96c0*/  LDC R6, c[0x0][0xbe8] ;  /* 0x0002fa00ff067b82 */ /* 0x000e620000000800 */
[----:B------:R-:W-:-:S13]  /*96d0*/  R2UR UR7, R23 ;  /* 0x00000000170772ca */ /* 0x000fda00000e0000 */
[----:B------:R-:W-:-:S04]  /*96e0*/  IMAD.U32 R3, RZ, RZ, UR7 ;  /* 0x00000007ff037e24 */ /* 0x000fc8000f8e00ff */
[----:B0-----:R-:W-:Y:S02]  /*96f0*/  IMAD R3, R3, 0x80, R4 ;  /* 0x0000008003037824 */ /* 0x001fe400078e0204 */
[----:B-1---5:R-:W-:Y:S02]  /*9700*/  IMAD R4, R0, R6, RZ ;  /* 0x0000000600047224 */ /* 0x022fe400078e02ff */
[----:B------:R-:W-:-:S05]  /*9710*/  VIADD R5, R3, 0xffffff80 ;  /* 0xffffff8003057836 */ /* 0x000fca0000000000 */
[----:B------:R-:W-:-:S13]  /*9720*/  ISETP.GE.AND P1, PT, R5, R4, PT ;  /* 0x000000040500720c */ /* 0x000fda0003f26270 */
[----:B------:R-:W-:Y:S05]  /*9730*/  @P1 BRA `(.L_x_402) ;  /* 0x0000000000901947 */ /* 0x000fea0003800000 */
[----:B------:R-:W-:Y:S01]  /*9740*/  ISETP.NE.AND P1, PT, R6, 0x1, PT ;  /* 0x000000010600780c */ /* 0x000fe20003f25270 */
[----:B------:R-:W-:Y:S01]  /*9750*/  ULDC.64 UR14, c[0x0][0xb90] ;  /* 0x0002e400000e7ab9 */ /* 0x000fe20000000a00 */
[----:B------:R-:W-:Y:S01]  /*9760*/  R2UR UR13, R22 ;  /* 0x00000000160d72ca */ /* 0x000fe200000e0000 */
[----:B------:R-:W-:Y:S01]  /*9770*/  UIMAD UR7, UR11, UR14, URZ ;  /* 0x0000000e0b0772a4 */ /* 0x000fe2000f8e023f */
[----:B------:R-:W-:Y:S01]  /*9780*/  UMOV UR8, UR4 ;  /* 0x0000000400087c82 */ /* 0x000fe20008000000 */
[----:B------:R-:W-:Y:S01]  /*9790*/  UMOV UR9, UR10 ;  /* 0x0000000a00097c82 */ /* 0x000fe20008000000 */
[----:B------:R-:W-:-:S07]  /*97a0*/  ULDC.64 UR16, c[0x0][0x208] ;  /* 0x0000820000107ab9 */ /* 0x000fce0000000a00 */
[----:B------:R-:W0:Y:S02]  /*97b0*/  @P1 LDC R4, c[0x0][0xbec] ;  /* 0x0002fb00ff041b82 */ /* 0x000e240000000800 */
[----:B------:R-:W-:Y:S02]  /*97c0*/  UIMAD.WIDE.U32 UR8, UR13, UR14, UR8 ;  /* 0x0000000e0d0872a5 */ /* 0x000fe4000f8e0008 */
[----:B------:R-:W-:-:S03]  /*97d0*/  UIMAD UR7, UR13, UR15, UR7 ;  /* 0x0000000f0d0772a4 */ /* 0x000fc6000f8e0207 */
[----:B------:R-:W-:Y:S01]  /*97e0*/  ULDC.64 UR14, c[0x0][0xb98] ;  /* 0x0002e600000e7ab9 */ /* 0x000fe20000000a00 */
[----:B------:R-:W1:Y:S01]  /*97f0*/  @P1 LDC R8, c[0x0][0xbf0] ;  /* 0x0002fc00ff081b82 */ /* 0x000e620000000800 */
[----:B------:R-:W-:Y:S02]  /*9800*/  UIADD3 UR9, UR9, UR7, URZ ;  /* 0x0000000709097290 */ /* 0x000fe4000fffe03f */
[----:B------:R-:W-:Y:S02]  /*9810*/  UIMAD UR7, UR12, UR14, URZ ;  /* 0x0000000e0c0772a4 */ /* 0x000fe4000f8e023f */
[----:B------:R-:W-:Y:S02]  /*9820*/  UIMAD.WIDE.U32 UR8, UR61, UR14, UR8 ;  /* 0x0000000e3d0872a5 */ /* 0x000fe4000f8e0008 */
[----:B------:R-:W-:-:S03]  /*9830*/  UIMAD UR7, UR61, UR15, UR7 ;  /* 0x0000000f3d0772a4 */ /* 0x000fc6000f8e0207 */
[----:B------:R-:W-:Y:S01]  /*9840*/  ULDC.64 UR14, c[0x0][0xb88] ;  /* 0x0002e200000e7ab9 */ /* 0x000fe20000000a00 */
[----:B0-----:R-:W-:Y:S01]  /*9850*/  @P1 IMAD.HI.U32 R3, R5, R4, RZ ;  /* 0x0000000405031227 */ /* 0x001fe200078e00ff */
[----:B------:R-:W-:-:S04]  /*9860*/  MOV R4, R5 ;  /* 0x0000000500047202 */ /* 0x000fc80000000f00 */
[----:B-1----:R-:W-:Y:S01]  /*9870*/  @P1 SHF.R.U32.HI R4, RZ, R8, R3 ;  /* 0x00000008ff041219 */ /* 0x002fe20000011603 */
[----:B------:R-:W-:-:S04]  /*9880*/  IMAD.U32 R8, RZ, RZ, UR7 ;  /* 0x00000007ff087e24 */ /* 0x000fc8000f8e00ff */
[----:B------:R-:W-:-:S04]  /*9890*/  IMAD.MOV R3, RZ, RZ, -R4 ;  /* 0x000000ffff037224 */ /* 0x000fc800078e0a04 */
[----:B------:R-:W-:Y:S01]  /*98a0*/  IMAD R3, R6, R3, R5 ;  /* 0x0000000306037224 */ /* 0x000fe200078e0205 */
[----:B------:R-:W-:Y:S02]  /*98b0*/  SHF.R.S32.HI R5, RZ, 0x1f, R4 ;  /* 0x0000001fff057819 */ /* 0x000fe40000011404 */
[----:B------:R-:W-:Y:S02]  /*98c0*/  IADD3 R4, P1, R4, UR8, RZ ;  /* 0x0000000804047c10 */ /* 0x000fe4000ff3e0ff */
[----:B------:R-:W-:Y:S02]  /*98d0*/  SHF.R.S32.HI R6, RZ, 0x1f, R3 ;  /* 0x0000001fff067819 */ /* 0x000fe40000011403 */
[----:B------:R-:W-:Y:S01]  /*98e0*/  IADD3.X R5, R5, UR9, R8, P1, !PT ;  /* 0x0000000905057c10 */ /* 0x000fe20008ffe408 */
[----:B------:R-:W-:Y:S02]  /*98f0*/  ULDC.64 UR8, c[0x0][0xb50] ;  /* 0x0002d40000087ab9 */ /* 0x000fe40000000a00 */
[----:B------:R-:W-:-:S02]  /*9900*/  IMAD R6, R6, UR14, RZ ;  /* 0x0000000e06067c24 */ /* 0x000fc4000f8e02ff */
[----:B------:R-:W-:-:S04]  /*9910*/  IMAD.WIDE.U32 R4, R3, UR14, R4 ;  /* 0x0000000e03047c25 */ /* 0x000fc8000f8e0004 */
[----:B------:R-:W-:Y:S01]  /*9920*/  IMAD R7, R3, UR15, R6 ;  /* 0x0000000f03077c24 */ /* 0x000fe2000f8e0206 */
[----:B------:R-:W-:-:S03]  /*9930*/  LEA R6, P1, R4, UR8, 0x2 ;  /* 0x0000000804067c11 */ /* 0x000fc6000f8210ff */
[----:B------:R-:W-:-:S05]  /*9940*/  IMAD.IADD R3, R5, 0x1, R7 ;  /* 0x0000000105037824 */ /* 0x000fca00078e0207 */
[----:B------:R-:W-:Y:S01]  /*9950*/  LEA.HI.X R7, R4, UR9, R3, 0x2, P1 ;  /* 0x0000000904077c11 */ /* 0x000fe200088f1403 */
[----:B------:R-:W-:-:S05]  /*9960*/  IMAD.MOV.U32 R3, RZ, RZ, -0x800000 ;  /* 0xff800000ff037424 */ /* 0x000fca00078e00ff */
[----:B------:R0:W-:Y:S02]  /*9970*/  STG.E desc[UR16][R6.64], R3 ;  /* 0x0000000306007986 */ /* 0x0001e4000c101910 */
.L_x_402:
[----:B------:R-:W-:Y:S05]  /*9980*/  BSYNC B1 ;  /* 0x0000000000017941 */ /* 0x000fea0003800000 */
.L_x_401:
[----:B------:R-:W-:Y:S01]  /*9990*/  R2UR UR13, R23 ;  /* 0x00000000170d72ca */ /* 0x000fe200000e0000 */
[----:B------:R-:W1:Y:S01]  /*99a0*/  @P0 LDC R5, c[0x0][0xbf0] ;  /* 0x0002fc00ff050b82 */ /* 0x000e620000000800 */
[----:B------:R-:W-:Y:S01]  /*99b0*/  ULDC.64 UR14, c[0x0][0xaa0] ;  /* 0x0002a800000e7ab9 */ /* 0x000fe20000000a00 */
[----:B------:R-:W-:Y:S01]  /*99c0*/  R2UR UR16, R22 ;  /* 0x00000000161072ca */ /* 0x000fe200000e0000 */
[----:B------:R-:W-:Y:S01]  /*99d0*/  UIMAD UR7, UR10, UR14, URZ ;  /* 0x0000000e0a0772a4 */ /* 0x000fe2000f8e023f */
[----:B0-----:R-:W-:Y:S01]  /*99e0*/  IMAD R3, R19, 0x20, R184 ;  /* 0x0000002013037824 */ /* 0x001fe200078e02b8 */
[----:B------:R-:W-:Y:S01]  /*99f0*/  UIMAD.WIDE.U32 UR8, UR4, UR14, URZ ;  /* 0x0000000e040872a5 */ /* 0x000fe2000f8e003f */
[----:B------:R-:W-:Y:S01]  /*9a00*/  BSSY B1, `(.L_x_403) ;  /* 0x000003b000017945 */ /* 0x000fe20003800000 */
[----:B------:R-:W-:-:S03]  /*9a10*/  UIMAD UR7, UR4, UR15, UR7 ;  /* 0x0000000f040772a4 */ /* 0x000fc6000f8e0207 */
[----:B------:R-:W-:Y:S01]  /*9a20*/  ULDC.64 UR14, c[0x0][0xae8] ;  /* 0x0002ba00000e7ab9 */ /* 0x000fe20000000a00 */
[----:B------:R-:W-:Y:S01]  /*9a30*/  UIADD3 UR9, UR9, UR7, URZ ;  /* 0x0000000709097290 */ /* 0x000fe2000fffe03f */
[----:B------:R-:W-:Y:S01]  /*9a40*/  IMAD.U32 R8, RZ, RZ, UR13 ;  /* 0x0000000dff087e24 */ /* 0x000fe2000f8e00ff */
[----:B------:R-:W-:Y:S01]  /*9a50*/  UIMAD UR4, UR11, UR14, URZ ;  /* 0x0000000e0b0472a4 */ /* 0x000fe2000f8e023f */
[----:B------:R-:W-:Y:S01]  /*9a60*/  IMAD.U32 R13, RZ, RZ, UR13 ;  /* 0x0000000dff0d7e24 */ /* 0x000fe2000f8e00ff */
[----:B------:R-:W-:Y:S01]  /*9a70*/  UIMAD.WIDE.U32 UR8, UR16, UR14, UR8 ;  /* 0x0000000e100872a5 */ /* 0x000fe2000f8e0008 */
[----:B------:R-:W-:Y:S01]  /*9a80*/  IMAD R8, R8, 0x80, R3 ;  /* 0x0000008008087824 */ /* 0x000fe200078e0203 */
[----:B------:R-:W-:Y:S01]  /*9a90*/  UIMAD UR4, UR16, UR15, UR4 ;  /* 0x0000000f100472a4 */ /* 0x000fe2000f8e0204 */
[----:B------:R-:W-:Y:S02]  /*9aa0*/  ULDC.64 UR10, c[0x0][0xaf0] ;  /* 0x0002bc00000a7ab9 */ /* 0x000fe40000000a00 */
[----:B------:R-:W-:Y:S01]  /*9ab0*/  @P0 IMAD.HI.U32 R4, R8, R9, RZ ;  /* 0x0000000908040227 */ /* 0x000fe200078e00ff */
[----:B------:R-:W-:-:S02]  /*9ac0*/  UIADD3 UR9, UR9, UR4, URZ ;  /* 0x0000000409097290 */ /* 0x000fc4000fffe03f */
[----:B------:R-:W-:Y:S01]  /*9ad0*/  UIMAD UR4, UR12, UR10, URZ ;  /* 0x0000000a0c0472a4 */ /* 0x000fe2000f8e023f */
[----:B------:R-:W-:Y:S01]  /*9ae0*/  IMAD.MOV.U32 R3, RZ, RZ, R8 ;  /* 0x000000ffff037224 */ /* 0x000fe200078e0008 */
[----:B-1----:R-:W-:Y:S01]  /*9af0*/  @P0 SHF.R.U32.HI R3, RZ, R5, R4 ;  /* 0x00000005ff030219 */ /* 0x002fe20000011604 */
[----:B------:R-:W-:Y:S02]  /*9b00*/  UIMAD.WIDE.U32 UR8, UR61, UR10, UR8 ;  /* 0x0000000a3d0872a5 */ /* 0x000fe4000f8e0008 */
[----:B------:R-:W-:Y:S01]  /*9b10*/  UIMAD UR4, UR61, UR11, UR4 ;  /* 0x0000000b3d0472a4 */ /* 0x000fe2000f8e0204 */
[--C-:B------:R-:W-:Y:S01]  /*9b20*/  SHF.R.S32.HI R4, RZ, 0x1f, R3.reuse ;  /* 0x0000001fff047819 */ /* 0x100fe20000011403 */
[----:B------:R-:W-:Y:S01]  /*9b30*/  IMAD.MOV R7, RZ, RZ, -R3 ;  /* 0x000000ffff077224 */ /* 0x000fe200078e0a03 */
[----:B------:R-:W-:Y:S01]  /*9b40*/  ULDC.64 UR10, c[0x0][0xae0] ;  /* 0x0002b800000a7ab9 */ /* 0x000fe20000000a00 */
[----:B------:R-:W-:Y:S02]  /*9b50*/  UIADD3 UR4, UR9, UR4, URZ ;  /* 0x0000000409047290 */ /* 0x000fe4000fffe03f */
[----:B------:R-:W-:-:S02]  /*9b60*/  IMAD.U32 R5, RZ, RZ, UR9 ;  /* 0x00000009ff057e24 */ /* 0x000fc4000f8e00ff */
[----:B------:R-:W-:Y:S01]  /*9b70*/  IMAD R6, R4, UR10, RZ ;  /* 0x0000000a04067c24 */ /* 0x000fe2000f8e02ff */
[----:B------:R-:W-:Y:S01]  /*9b80*/  MOV R4, UR8 ;  /* 0x0000000800047c02 */ /* 0x000fe20008000f00 */
[----:B------:R-:W-:Y:S01]  /*9b90*/  IMAD R7, R11, R7, R8 ;  /* 0x000000070b077224 */ /* 0x000fe200078e0208 */
[----:B------:R-:W-:Y:S01]  /*9ba0*/  ULDC.64 UR8, c[0x0][0xad8] ;  /* 0x0002b60000087ab9 */ /* 0x000fe20000000a00 */
[----:B------:R-:W-:Y:S02]  /*9bb0*/  IMAD.U32 R5, RZ, RZ, UR4 ;  /* 0x00000004ff057e24 */ /* 0x000fe4000f8e00ff */
[C---:B------:R-:W-:Y:S02]  /*9bc0*/  IMAD R9, R3.reuse, UR11, R6 ;  /* 0x0000000b03097c24 */ /* 0x040fe4000f8e0206 */
[----:B------:R-:W-:Y:S01]  /*9bd0*/  IMAD.WIDE.U32 R4, R3, UR10, R4 ;  /* 0x0000000a03047c25 */ /* 0x000fe2000f8e0004 */
[----:B------:R-:W-:-:S03]  /*9be0*/  SHF.R.S32.HI R3, RZ, 0x1f, R7 ;  /* 0x0000001fff037819 */ /* 0x000fc60000011407 */
[----:B------:R-:W-:Y:S02]  /*9bf0*/  IMAD.IADD R5, R5, 0x1, R9 ;  /* 0x0000000105057824 */ /* 0x000fe400078e0209 */
[----:B------:R-:W-:Y:S02]  /*9c00*/  IMAD R6, R3, UR8, RZ ;  /* 0x0000000803067c24 */ /* 0x000fe4000f8e02ff */
[----:B------:R-:W-:Y:S02]  /*9c10*/  IMAD R8, R13, 0x80, R184 ;  /* 0x000000800d087824 */ /* 0x000fe400078e02b8 */
[----:B-----5:R-:W-:Y:S02]  /*9c20*/  IMAD R11, R0, R11, RZ ;  /* 0x0000000b000b7224 */ /* 0x020fe400078e02ff */
[C---:B------:R-:W-:Y:S02]  /*9c30*/  IMAD R3, R7.reuse, UR9, R6 ;  /* 0x0000000907037c24 */ /* 0x040fe4000f8e0206 */
[----:B------:R-:W-:Y:S01]  /*9c40*/  IMAD.WIDE.U32 R4, R7, UR8, R4 ;  /* 0x0000000807047c25 */ /* 0x000fe2000f8e0004 */
[----:B------:R-:W-:Y:S01]  /*9c50*/  ISETP.GE.AND P2, PT, R8, R11, PT ;  /* 0x0000000b0800720c */ /* 0x000fe20003f46270 */
[----:B------:R-:W-:-:S02]  /*9c60*/  ULDC.64 UR8, c[0x0][0xa80] ;  /* 0x0002a00000087ab9 */ /* 0x000fc40000000a00 */
[----:B------:R-:W-:Y:S01]  /*9c70*/  VIADD R0, R8, 0x20 ;  /* 0x0000002008007836 */ /* 0x000fe20000000000 */
[----:B------:R-:W-:Y:S01]  /*9c80*/  LEA R6, P3, R4, UR8, 0x1 ;  /* 0x0000000804067c11 */ /* 0x000fe2000f8608ff */
[----:B------:R-:W-:-:S03]  /*9c90*/  IMAD.IADD R3, R5, 0x1, R3 ;  /* 0x0000000105037824 */ /* 0x000fc600078e0203 */
[-C--:B------:R-:W-:Y:S01]  /*9ca0*/  ISETP.GE.AND P1, PT, R0, R11.reuse, PT ;  /* 0x0000000b0000720c */ /* 0x080fe20003f26270 */
[----:B------:R-:W-:Y:S01]  /*9cb0*/  VIADD R0, R8, 0x40 ;  /* 0x0000004008007836 */ /* 0x000fe20000000000 */
[----:B------:R-:W-:Y:S02]  /*9cc0*/  LEA.HI.X R3, R4, UR9, R3, 0x1, P3 ;  /* 0x0000000904037c11 */ /* 0x000fe400098f0c03 */
[----:B------:R0:W1:Y:S02]  /*9cd0*/  SHFL.IDX PT, R4, R6, RZ, 0x181f ;  /* 0x00181fff06047589 */ /* 0x00006400000e0000 */
[----:B------:R-:W-:Y:S02]  /*9ce0*/  ISETP.GE.AND P0, PT, R0, R11, PT ;  /* 0x0000000b0000720c */ /* 0x000fe40003f06270 */
[----:B------:R0:W2:Y:S01]  /*9cf0*/  SHFL.IDX PT, R0, R3, RZ, 0x181f ;  /* 0x00181fff03007589 */ /* 0x0000a200000e0000 */
[----:B------:R-:W-:Y:S10]  /*9d00*/  @P2 BRA `(.L_x_404) ;  /* 0x0000000000282947 */ /* 0x000ff40003800000 */
[----:B------:R-:W-:Y:S01]  /*9d10*/  ULDC UR4, c[0x0][0xac8] ;  /* 0x0002b20000047ab9 */ /* 0x000fe20000000800 */
[----:B------:R-:W-:Y:S01]  /*9d20*/  ULDC.64 UR8, c[0x0][0x208] ;  /* 0x0000820000087ab9 */ /* 0x000fe20000000a00 */
[----:B------:R-:W-:Y:S02]  /*9d30*/  ISETP.GE.AND P4, PT, R17, UR4, PT ;  /* 0x0000000411007c0c */ /* 0x000fe4000bf86270 */
[----:B------:R-:W-:-:S11]  /*9d40*/  ISETP.GE.AND P5, PT, R18, UR4, PT ;  /* 0x0000000412007c0c */ /* 0x000fd6000bfa6270 */
[CC--:B-1----:R-:W-:Y:S02]  /*9d50*/  @!P4 LEA R12, P2, R17.reuse, R4.reuse, 0x1 ;  /* 0x00000004110cc211 */ /* 0x0c2fe400078408ff */
[C---:B------:R-:W-:Y:S02]  /*9d60*/  @!P5 LEA R4, P3, R18.reuse, R4, 0x1 ;  /* 0x000000041204d211 */ /* 0x040fe400078608ff */
[-C--:B--2---:R-:W-:Y:S02]  /*9d70*/  @!P4 LEA.HI.X R13, R17, R0.reuse, R195, 0x1, P2 ;  /* 0x00000000110dc211 */ /* 0x084fe400010f0cc3 */
[----:B------:R-:W-:-:S03]  /*9d80*/  @!P5 LEA.HI.X R5, R18, R0, R194, 0x1, P3 ;  /* 0x000000001205d211 */ /* 0x000fc600018f0cc2 */
[----:B------:R3:W-:Y:S04]  /*9d90*/  @!P4 ST.E.128 desc[UR8][R12.64], RZ ;  /* 0x000000ff0c00c985 */ /* 0x0007e8000c101d08 */
[----:B------:R3:W-:Y:S02]  /*9da0*/  @!P5 ST.E.128 desc[UR8][R4.64], RZ ;  /* 0x000000ff0400d985 */ /* 0x0007e4000c101d08 */
.L_x_404:
[----:B------:R-:W-:Y:S05]  /*9db0*/  BSYNC B1 ;  /* 0x0000000000017941 */ /* 0x000fea0003800000 */
.L_x_403:
[----:B--2---:R2:W4:Y:S01]  /*9dc0*/  SHFL.IDX PT, R0, R3, 0x1, 0x181f ;  /* 0x00381f0003007f89 */ /* 0x00452200000e0000 */
[----:B------:R-:W-:Y:S03]  /*9dd0*/  BSSY B1, `(.L_x_405) ;  /* 0x000000d000017945 */ /* 0x000fe60003800000 */
[----:B-1-3--:R2:W1:Y:S01]  /*9de0*/  SHFL.IDX PT, R4, R6, 0x1, 0x181f ;  /* 0x00381f0006047f89 */ /* 0x00a46200000e0000 */
[----:B------:R-:W-:Y:S05]  /*9df0*/  @P1 BRA `(.L_x_406) ;  /* 0x0000000000281947 */ /* 0x000fea0003800000 */
[----:B------:R-:W-:Y:S01]  /*9e00*/  ULDC UR4, c[0x0][0xac8] ;  /* 0x0002b20000047ab9 */ /* 0x000fe20000000800 */
[----:B------:R-:W-:Y:S01]  /*9e10*/  ULDC.64 UR8, c[0x0][0x208] ;  /* 0x0000820000087ab9 */ /* 0x000fe20000000a00 */
[----:B------:R-:W-:Y:S02]  /*9e20*/  ISETP.GE.AND P3, PT, R17, UR4, PT ;  /* 0x0000000411007c0c */ /* 0x000fe4000bf66270 */
[----:B------:R-:W-:-:S11]  /*9e30*/  ISETP.GE.AND P4, PT, R18, UR4, PT ;  /* 0x0000000412007c0c */ /* 0x000fd6000bf86270 */
[CC--:B-1----:R-:W-:Y:S02]  /*9e40*/  @!P3 LEA R12, P1, R17.reuse, R4.reuse, 0x1 ;  /* 0x00000004110cb211 */ /* 0x0c2fe400078208ff */
[C---:B------:R-:W-:Y:S02]  /*9e50*/  @!P4 LEA R4, P2, R18.reuse, R4, 0x1 ;  /* 0x000000041204c211 */ /* 0x040fe400078408ff */
[-C--:B----4-:R-:W-:Y:S02]  /*9e60*/  @!P3 LEA.HI.X R13, R17, R0.reuse, R195, 0x1, P1 ;  /* 0x00000000110db211 */ /* 0x090fe400008f0cc3 */
[----:B------:R-:W-:-:S03]  /*9e70*/  @!P4 LEA.HI.X R5, R18, R0, R194, 0x1, P2 ;  /* 0x000000001205c211 */ /* 0x000fc600010f0cc2 */
[----:B------:R3:W-:Y:S04]  /*9e80*/  @!P3 ST.E.128 desc[UR8][R12.64], RZ ;  /* 0x000000ff0c00b985 */ /* 0x0007e8000c101d08 */
[----:B------:R3:W-:Y:S02]  /*9e90*/  @!P4 ST.E.128 desc[UR8][R4.64], RZ ;  /* 0x000000ff0400c985 */ /* 0x0007e4000c101d08 */
.L_x_406:
[----:B------:R-:W-:Y:S05]  /*9ea0*/  BSYNC B1 ;  /* 0x0000000000017941 */ /* 0x000fea0003800000 */
.L_x_405:
[----:B----4-:R4:W0:Y:S01]  /*9eb0*/  SHFL.IDX PT, R0, R3, 0x2, 0x181f ;  /* 0x00581f0003007f89 */ /* 0x01082200000e0000 */
        /* <DEDUP_REMOVED lines=9> */
[-C--:B0-----:R-:W-:Y:S02]  /*9f50*/  @!P2 LEA.HI.X R13, R17, R0.reuse, R195, 0x1, P0 ;  /* 0x00000000110da211 */ /* 0x081fe400000f0cc3 */
[----:B------:R-:W-:-:S03]  /*9f60*/  @!P3 LEA.HI.X R5, R18, R0, R194, 0x1, P1 ;  /* 0x000000001205b211 */ /* 0x000fc600008f0cc2 */
[----:B------:R3:W-:Y:S04]  /*9f70*/  @!P2 ST.E.128 desc[UR8][R12.64], RZ ;  /* 0x000000ff0c00a985 */ /* 0x0007e8000c101d08 */
[----:B------:R3:W-:Y:S02]  /*9f80*/  @!P3 ST.E.128 desc[UR8][R4.64], RZ ;  /* 0x000000ff0400b985 */ /* 0x0007e4000c101d08 */
.L_x_408:
[----:B------:R-:W-:Y:S05]  /*9f90*/  BSYNC B1 ;  /* 0x0000000000017941 */ /* 0x000fea0003800000 */
.L_x_407:
[----:B0-----:R-:W-:Y:S01]  /*9fa0*/  VIADD R0, R8, 0x60 ;  /* 0x0000006008007836 */ /* 0x001fe20000000000 */
[----:B--2-4-:R-:W0:Y:S04]  /*9fb0*/  SHFL.IDX PT, R3, R3, 0x3, 0x181f ;  /* 0x00781f0003037f89 */ /* 0x014e2800000e0000 */
[----:B------:R-:W-:Y:S01]  /*9fc0*/  ISETP.GE.AND P0, PT, R0, R11, PT ;  /* 0x0000000b0000720c */ /* 0x000fe20003f06270 */
[----:B-1-3--:R1:W2:-:S12]  /*9fd0*/  SHFL.IDX PT, R4, R6, 0x3, 0x181f ;  /* 0x00781f0006047f89 */ /* 0x00a29800000e0000 */
[----:B-1----:R-:W-:Y:S05]  /*9fe0*/  @P0 BRA `(.L_x_399) ;  /* 0x0000000000280947 */ /* 0x002fea0003800000 */
[----:B------:R-:W-:Y:S01]  /*9ff0*/  ULDC UR4, c[0x0][0xac8] ;  /* 0x0002b20000047ab9 */ /* 0x000fe20000000800 */
[----:B------:R-:W-:Y:S01]  /*a000*/  ULDC.64 UR8, c[0x0][0x208] ;  /* 0x0000820000087ab9 */ /* 0x000fe20000000a00 */
[----:B------:R-:W-:Y:S02]  /*a010*/  ISETP.GE.AND P2, PT, R17, UR4, PT ;  /* 0x0000000411007c0c */ /* 0x000fe4000bf46270 */
[----:B------:R-:W-:-:S11]  /*a020*/  ISETP.GE.AND P3, PT, R18, UR4, PT ;  /* 0x0000000412007c0c */ /* 0x000fd6000bf66270 */
[CC--:B--2---:R-:W-:Y:S02]  /*a030*/  @!P2 LEA R6, P0, R17.reuse, R4.reuse, 0x1 ;  /* 0x000000041106a211 */ /* 0x0c4fe400078008ff */
[C---:B------:R-:W-:Y:S02]  /*a040*/  @!P3 LEA R4, P1, R18.reuse, R4, 0x1 ;  /* 0x000000041204b211 */ /* 0x040fe400078208ff */
[-C--:B0-----:R-:W-:Y:S02]  /*a050*/  @!P2 LEA.HI.X R7, R17, R3.reuse, R195, 0x1, P0 ;  /* 0x000000031107a211 */ /* 0x081fe400000f0cc3 */
[----:B------:R-:W-:-:S03]  /*a060*/  @!P3 LEA.HI.X R5, R18, R3, R194, 0x1, P1 ;  /* 0x000000031205b211 */ /* 0x000fc600008f0cc2 */
[----:B------:R0:W-:Y:S04]  /*a070*/  @!P2 ST.E.128 desc[UR8][R6.64], RZ ;  /* 0x000000ff0600a985 */ /* 0x0001e8000c101d08 */
[----:B------:R0:W-:Y:S02]  /*a080*/  @!P3 ST.E.128 desc[UR8][R4.64], RZ ;  /* 0x000000ff0400b985 */ /* 0x0001e4000c101d08 */
.L_x_399:
[----:B------:R-:W-:Y:S05]  /*a090*/  BSYNC B0 ;  /* 0x0000000000007941 */ /* 0x000fea0003800000 */
.L_x_390:
[----:B------:R-:W-:Y:S02]  /*a0a0*/  ULDC UR4, c[0x0][0xc3c] ;  /* 0x00030f0000047ab9 */ /* 0x000fe40000000800 */
[----:B------:R-:W-:-:S13]  /*a0b0*/  ISETP.GE.AND P0, PT, R47, UR4, PT ;  /* 0x000000042f007c0c */ /* 0x000fda000bf06270 */
[----:B------:R-:W-:Y:S05]  /*a0c0*/  @!P0 BRA `(.L_x_409) ;  /* 0xffffff6c00588947 */ /* 0x000fea000383ffff */
[----:B------:R-:W-:Y:S05]  /*a0d0*/  EXIT ;  /* 0x000000000000794d */ /* 0x000fea0003800000 */
.L_x_365:
[----:B------:R-:W-:-:S08]  /*a0e0*/  NOP ;  /* 0x0000000000007918 */ /* 0x000fd00000000000 */
[----:B0-----:R-:W0:-:S00]  /*a0f0*/  USETMAXREG.DEALLOC.CTAPOOL 0x18 ;  /* 0x00000018000079c8 */ /* 0x001e0000080e0500 */
[----:B0-----:R-:W-:-:S06]  /*a100*/  LOP3.LUT R0, R0, 0x3, RZ, 0xc0, !PT ;  /* 0x0000000300007812 */ /* 0x001fcc00078ec0ff */
[----:B------:R-:W0:Y:S02]  /*a110*/  SHFL.IDX PT, R0, R0, RZ, 0x1f ;  /* 0x00001fff00007589 */ /* 0x000e2400000e0000 */
[----:B0-----:R-:W-:Y:S02]  /*a120*/  ISETP.NE.AND P0, PT, R0, RZ, PT ;  /* 0x000000ff0000720c */ /* 0x001fe40003f05270 */
[----:B------:R-:W-:Y:S02]  /*a130*/  MOV R0, RZ ;  /* 0x000000ff00007202 */ /* 0x000fe40000000f00 */
[----:B------:R-:W-:-:S05]  /*a140*/  P2R R2, PR, RZ, 0x1 ;  /* 0x00000001ff027803 */ /* 0x000fca0000000000 */
[----:B------:R0:W-:Y:S04]  /*a150*/  STL [R1+0x58], R2 ;  /* 0x0000580201007387 */ /* 0x0001e80000100800 */
[----:B------:R-:W-:Y:S05]  /*a160*/  @!P0 BRA `(.L_x_410) ;  /* 0x00000000001c8947 */ /* 0x000fea0003800000 */
[----:B------:R-:W1:Y:S08]  /*a170*/  S2UR UR5, SR_CgaCtaId ;  /* 0x00000000000579c3 */ /* 0x000e700000008800 */
[----:B------:R-:W-:Y:S06]  /*a180*/  BAR.SYNC.DEFER_BLOCKING 0x5, 0x180 ;  /* 0x0146000000007b1d */ /* 0x000fec0000010000 */
[----:B------:R-:W-:-:S02]  /*a190*/  UMOV UR4, 0x400 ;  /* 0x0000040000047882 */ /* 0x000fc40000000000 */
[----:B-1----:R-:W-:-:S09]  /*a1a0*/  ULEA UR4, UR5, UR4, 0x18 ;  /* 0x0000000405047291 */ /* 0x002fd2000f8ec03f */
[----:B------:R-:W1:Y:S01]  /*a1b0*/  LDS.128 R16, [UR4+0x348d0] ;  /* 0x0348d004ff107984 */ /* 0x000e620008000c00 */
[----:B------:R-:W-:Y:S06]  /*a1c0*/  BAR.ARV 0x4, 0x180 ;  /* 0x0106000000007b1d */ /* 0x000fec0000002000 */
[----:B------:R-:W-:Y:S05]  /*a1d0*/  BRA `(.L_x_411) ;  /* 0x0000000800047947 */ /* 0x000fea0003800000 */
.L_x_410:
[----:B0-----:R-:W0:Y:S01]  /*a1e0*/  S2R R2, SR_TID.X ;  /* 0x0000000000027919 */ /* 0x001e220000002100 */
[----:B------:R-:W-:Y:S01]  /*a1f0*/  ULDC UR4, c[0x0][0xc3c] ;  /* 0x00030f0000047ab9 */ /* 0x000fe20000000800 */
[----:B------:R-:W-:Y:S01]  /*a200*/  ULDC.64 UR6, c[0x0][0x208] ;  /* 0x0000820000067ab9 */ /* 0x000fe20000000a00 */
[----:B------:R-:W-:Y:S01]  /*a210*/  ULDC UR5, c[0x0][0xc38] ;  /* 0x00030e0000057ab9 */ /* 0x000fe20000000800 */
[----:B0-----:R-:W-:-:S04]  /*a220*/  LOP3.LUT R5, R2, 0x1f, RZ, 0xc0, !PT ;  /* 0x0000001f02057812 */ /* 0x001fc800078ec0ff */
[----:B------:R-:W-:-:S04]  /*a230*/  ISETP.NE.AND P0, PT, R5, 0x1f, PT ;  /* 0x0000001f0500780c */ /* 0x000fc80003f05270 */
[----:B------:R-:W-:-:S13]  /*a240*/  ISETP.GE.OR P1, PT, R5, UR4, !P0 ;  /* 0x0000000405007c0c */ /* 0x000fda000c726670 */
[----:B------:R-:W0:Y:S02]  /*a250*/  @!P1 LDC.64 R2, c[0x0][0xc80] ;  /* 0x00032000ff029b82 */ /* 0x000e240000000a00 */
[----:B0-----:R-:W-:-:S05]  /*a260*/  @!P1 IMAD.WIDE.U32 R2, R5, 0x4, R2 ;  /* 0x0000000405029825 */ /* 0x001fca00078e0002 */
[----:B------:R-:W2:Y:S01]  /*a270*/  @!P1 LDG.E R0, desc[UR6][R2.64] ;  /* 0x0000000602009981 */ /* 0x000ea2000c1e1900 */
[C---:B------:R-:W-:Y:S01]  /*a280*/  ISETP.NE.AND P1, PT, R5.reuse, RZ, PT ;  /* 0x000000ff0500720c */ /* 0x040fe20003f25270 */
[----:B------:R-:W0:Y:S01]  /*a290*/  S2UR UR6, SR_CTAID.X ;  /* 0x00000000000679c3 */ /* 0x000e220000002500 */
[C---:B------:R-:W-:Y:S01]  /*a2a0*/  ISETP.GE.U32.AND P2, PT, R5.reuse, 0x2, PT ;  /* 0x000000020500780c */ /* 0x040fe20003f46070 */
[----:B------:R-:W-:Y:S01]  /*a2b0*/  UMOV UR4, URZ ;  /* 0x0000003f00047c82 */ /* 0x000fe20008000000 */
[C---:B------:R-:W-:Y:S01]  /*a2c0*/  ISETP.GE.U32.AND P3, PT, R5.reuse, 0x4, PT ;  /* 0x000000040500780c */ /* 0x040fe20003f66070 */
[----:B------:R-:W-:Y:S01]  /*a2d0*/  IMAD.MOV.U32 R16, RZ, RZ, RZ ;  /* 0x000000ffff107224 */ /* 0x000fe200078e00ff */
[C---:B------:R-:W-:Y:S02]  /*a2e0*/  ISETP.GE.U32.AND P4, PT, R5.reuse, 0x8, PT ;  /* 0x000000080500780c */ /* 0x040fe40003f86070 */
[----:B------:R-:W-:Y:S01]  /*a2f0*/  ISETP.GE.U32.AND P5, PT, R5, 0x10, PT ;  /* 0x000000100500780c */ /* 0x000fe20003fa6070 */
[----:B--2---:R-:W1:Y:S02]  /*a300*/  SHFL.UP PT, R4, R0, 0x1, RZ ;  /* 0x0420000000047989 */ /* 0x004e6400000e00ff */
[----:B-1----:R-:W-:-:S05]  /*a310*/  SEL R7, R4, RZ, P1 ;  /* 0x000000ff04077207 */ /* 0x002fca0000800000 */
[----:B------:R-:W-:-:S05]  /*a320*/  IMAD.IADD R7, R0, 0x1, R7 ;  /* 0x0000000100077824 */ /* 0x000fca00078e0207 */
[----:B------:R-:W1:Y:S02]  /*a330*/  SHFL.UP PT, R4, R7, 0x2, RZ ;  /* 0x0440000007047989 */ /* 0x000e6400000e00ff */
        /* <DEDUP_REMOVED lines=11> */
[----:B------:R-:W1:Y:S02]  /*a3f0*/  SHFL.IDX PT, R4, R2, 0x1f, 0x1f ;  /* 0x03e01f0002047f89 */ /* 0x000e6400000e0000 */
[----:B-1----:R-:W-:-:S04]  /*a400*/  IMAD R4, R4, UR5, RZ ;  /* 0x0000000504047c24 */ /* 0x002fc8000f8e02ff */
[----:B------:R-:W-:Y:S01]  /*a410*/  IMAD.MOV.U32 R7, RZ, RZ, R4 ;  /* 0x000000ffff077224 */ /* 0x000fe200078e0004 */
[----:B0-----:R-:W-:-:S13]  /*a420*/  ISETP.GT.AND P6, PT, R4, UR6, PT ;  /* 0x0000000604007c0c */ /* 0x001fda000bfc4270 */
[----:B------:R-:W-:Y:S05]  /*a430*/  @P6 BRA `(.L_x_412) ;  /* 0x0000000000a46947 */ /* 0x000fea0003800000 */
[----:B------:R-:W0:Y:S01]  /*a440*/  LDC R6, c[0x0][0xc3c] ;  /* 0x00030f00ff067b82 */ /* 0x000e220000000800 */
[----:B------:R-:W-:Y:S01]  /*a450*/  IMAD.MOV.U32 R4, RZ, RZ, R7 ;  /* 0x000000ffff047224 */ /* 0x000fe200078e0007 */
[----:B------:R-:W-:Y:S01]  /*a460*/  UMOV UR4, URZ ;  /* 0x0000003f00047c82 */ /* 0x000fe20008000000 */
[----:B------:R-:W-:Y:S01]  /*a470*/  ULDC UR7, c[0x0][0xc3c] ;  /* 0x00030f0000077ab9 */ /* 0x000fe20000000800 */
[----:B------:R-:W-:-:S05]  /*a480*/  ULDC UR5, c[0x0][0xc38] ;  /* 0x00030e0000057ab9 */ /* 0x000fca0000000800 */
.L_x_416:
[----:B------:R-:W-:Y:S01]  /*a490*/  UIADD3 UR4, UR4, 0x1f, URZ ;  /* 0x0000001f04047890 */ /* 0x000fe2000fffe03f */
[----:B------:R-:W-:-:S05]  /*a4a0*/  IMAD.U32 R19, RZ, RZ, UR7 ;  /* 0x00000007ff137e24 */ /* 0x000fca000f8e00ff */
[----:B0-----:R-:W-:-:S13]  /*a4b0*/  ISETP.LE.AND P6, PT, R6, UR4, PT ;  /* 0x0000000406007c0c */ /* 0x001fda000bfc3270 */
[----:B------:R-:W-:Y:S05]  /*a4c0*/  @P6 BRA `(.L_x_413) ;  /* 0x0000000400246947 */ /* 0x000fea0003800000 */
[----:B------:R-:W-:Y:S01]  /*a4d0*/  IADD3 R7, R5, UR4, RZ ;  /* 0x0000000405077c10 */ /* 0x000fe2000fffe0ff */
[----:B------:R-:W-:Y:S01]  /*a4e0*/  BSSY B0, `(.L_x_414) ;  /* 0x0000008000007945 */ /* 0x000fe20003800000 */
[----:B------:R-:W-:Y:S02]  /*a4f0*/  IMAD.MOV.U32 R0, RZ, RZ, RZ ;  /* 0x000000ffff007224 */ /* 0x000fe400078e00ff */
[----:B------:R-:W-:-:S13]  /*a500*/  ISETP.GE.OR P6, PT, R7, R6, !P0 ;  /* 0x000000060700720c */ /* 0x000fda00047c6670 */
[----:B------:R-:W-:Y:S05]  /*a510*/  @P6 BRA `(.L_x_415) ;  /* 0x0000000000106947 */ /* 0x000fea0003800000 */
[----:B------:R-:W0:Y:S01]  /*a520*/  LDC.64 R2, c[0x0][0xc80] ;  /* 0x00032000ff027b82 */ /* 0x000e220000000a00 */
[----:B------:R-:W-:Y:S01]  /*a530*/  ULDC.64 UR8, c[0x0][0x208] ;  /* 0x0000820000087ab9 */ /* 0x000fe20000000a00 */
[----:B0-----:R-:W-:-:S05]  /*a540*/  IMAD.WIDE R2, R7, 0x4, R2 ;  /* 0x0000000407027825 */ /* 0x001fca00078e0202 */
[----:B------:R0:W5:Y:S02]  /*a550*/  LDG.E R0, desc[UR8][R2.64] ;  /* 0x0000000802007981 */ /* 0x000164000c1e1900 */
.L_x_415:
[----:B------:R-:W-:Y:S05]  /*a560*/  BSYNC B0 ;  /* 0x0000000000007941 */ /* 0x000fea0003800000 */
.L_x_414:
[----:B0----5:R-:W0:Y:S02]  /*a570*/  SHFL.UP PT, R2, R0, 0x1, RZ ;  /* 0x0420000000027989 */ /* 0x021e2400000e00ff */
[----:B0-----:R-:W-:-:S05]  /*a580*/  SEL R3, R2, RZ, P1 ;  /* 0x000000ff02037207 */ /* 0x001fca0000800000 */
[----:B------:R-:W-:-:S05]  /*a590*/  IMAD.IADD R3, R0, 0x1, R3 ;  /* 0x0000000100037824 */ /* 0x000fca00078e0203 */
[----:B------:R-:W0:Y:S02]  /*a5a0*/  SHFL.UP PT, R2, R3, 0x2, RZ ;  /* 0x0440000003027989 */ /* 0x000e2400000e00ff */
        /* <DEDUP_REMOVED lines=11> */
[----:B------:R-:W0:Y:S02]  /*a660*/  SHFL.IDX PT, R3, R9, 0x1f, 0x1f ;  /* 0x03e01f0009037f89 */ /* 0x000e2400000e0000 */
[----:B0-----:R-:W-:-:S04]  /*a670*/  IMAD R3, R3, UR5, RZ ;  /* 0x0000000503037c24 */ /* 0x001fc8000f8e02ff */
[----:B------:R-:W-:-:S05]  /*a680*/  IMAD.IADD R4, R3, 0x1, R4 ;  /* 0x0000000103047824 */ /* 0x000fca00078e0204 */
[----:B------:R-:W-:-:S13]  /*a690*/  ISETP.GT.AND P6, PT, R4, UR6, PT ;  /* 0x0000000604007c0c */ /* 0x000fda000bfc4270 */
[----:B------:R-:W-:Y:S05]  /*a6a0*/  @!P6 BRA `(.L_x_416) ;  /* 0xfffffffc0078e947 */ /* 0x000fea000383ffff */
[----:B------:R-:W-:Y:S02]  /*a6b0*/  IMAD.MOV.U32 R2, RZ, RZ, R9 ;  /* 0x000000ffff027224 */ /* 0x000fe400078e0009 */
[----:B------:R-:W-:-:S07]  /*a6c0*/  IMAD.MOV.U32 R7, RZ, RZ, R3 ;  /* 0x000000ffff077224 */ /* 0x000fce00078e0003 */
.L_x_412:
[----:B------:R-:W-:-:S05]  /*a6d0*/  IADD3 R7, -R7, R4, RZ ;  /* 0x0000000407077210 */ /* 0x000fca0007ffe1ff */
[----:B------:R-:W-:-:S05]  /*a6e0*/  IMAD R3, R2, UR5, R7 ;  /* 0x0000000502037c24 */ /* 0x000fca000f8e0207 */
[----:B------:R-:W-:-:S13]  /*a6f0*/  ISETP.GT.AND P0, PT, R3, UR6, PT ;  /* 0x0000000603007c0c */ /* 0x000fda000bf04270 */
[----:B------:R-:W-:-:S04]  /*a700*/  VOTE.ANY R6, PT, !P0 ;  /* 0x0000000000067806 */ /* 0x000fc800040e0100 */
[----:B------:R-:W0:Y:S01]  /*a710*/  POPC R19, R6 ;  /* 0x0000000600137309 */ /* 0x000e220000000000 */
[----:B------:R-:W-:Y:S01]  /*a720*/  ISETP.NE.AND P0, PT, R6, RZ, PT ;  /* 0x000000ff0600720c */ /* 0x000fe20003f05270 */
[----:B0-----:R-:W0:Y:S02]  /*a730*/  SHFL.IDX PT, R0, R0, R19, 0x1f ;  /* 0x00001f1300007589 */ /* 0x001e2400000e0000 */
[----:B0-----:R-:W-:-:S04]  /*a740*/  IABS R4, R0 ;  /* 0x0000000000047213 */ /* 0x001fc80000000000 */
[----:B------:R-:W0:Y:S08]  /*a750*/  I2F.RP R8, R4 ;  /* 0x0000000400087306 */ /* 0x000e300000209400 */
[----:B0-----:R-:W0:Y:S02]  /*a760*/  MUFU.RCP R8, R8 ;  /* 0x0000000800087308 */ /* 0x001e240000001000 */
[----:B0-----:R-:W-:-:S06]  /*a770*/  VIADD R3, R8, 0xffffffe ;  /* 0x0ffffffe08037836 */ /* 0x001fcc0000000000 */
[----:B------:R-:W0:Y:S02]  /*a780*/  F2I.FTZ.U32.TRUNC.NTZ R3, R3 ;  /* 0x0000000300037305 */ /* 0x000e24000021f000 */
[----:B0-----:R-:W-:Y:S01]  /*a790*/  IMAD.MOV R11, RZ, RZ, -R3 ;  /* 0x000000ffff0b7224 */ /* 0x001fe200078e0a03 */
[----:B------:R-:W-:Y:S06]  /*a7a0*/  @!P0 BRA `(.L_x_417) ;  /* 0x0000000000088947 */ /* 0x000fec0003800000 */
[----:B------:R-:W-:-:S05]  /*a7b0*/  VIADD R9, R19, 0xffffffff ;  /* 0xffffffff13097836 */ /* 0x000fca0000000000 */
[----:B------:R0:W1:Y:S02]  /*a7c0*/  SHFL.IDX PT, R16, R2, R9, 0x1f ;  /* 0x00001f0902107589 */ /* 0x00006400000e0000 */
.L_x_417:
[----:B-1----:R-:W-:Y:S01]  /*a7d0*/  IMAD R16, R16, UR5, R7 ;  /* 0x0000000510107c24 */ /* 0x002fe2000f8e0207 */
[----:B------:R-:W-:Y:S01]  /*a7e0*/  IABS R6, R0 ;  /* 0x0000000000067213 */ /* 0x000fe20000000000 */
[----:B------:R-:W-:Y:S02]  /*a7f0*/  IMAD R7, R11, R4, RZ ;  /* 0x000000040b077224 */ /* 0x000fe400078e02ff */
[----:B0-----:R-:W-:Y:S01]  /*a800*/  IMAD.MOV.U32 R2, RZ, RZ, RZ ;  /* 0x000000ffff027224 */ /* 0x001fe200078e00ff */
[----:B------:R-:W-:Y:S01]  /*a810*/  IADD3 R17, -R16, UR6, RZ ;  /* 0x0000000610117c10 */ /* 0x000fe2000fffe1ff */
[----:B------:R-:W-:Y:S02]  /*a820*/  IMAD.MOV R6, RZ, RZ, -R6 ;  /* 0x000000ffff067224 */ /* 0x000fe400078e0a06 */
[----:B------:R-:W-:Y:S01]  /*a830*/  IMAD.HI.U32 R2, R3, R7, R2 ;  /* 0x0000000703027227 */ /* 0x000fe200078e0002 */
[----:B------:R-:W-:-:S03]  /*a840*/  IABS R3, R17 ;  /* 0x0000001100037213 */ /* 0x000fc60000000000 */
[----:B------:R-:W-:Y:S02]  /*a850*/  VIADD R19, R19, UR4 ;  /* 0x0000000413137c36 */ /* 0x000fe40008000000 */
[----:B------:R-:W-:-:S04]  /*a860*/  IMAD.HI.U32 R2, R2, R3, RZ ;  /* 0x0000000302027227 */ /* 0x000fc800078e00ff */
[----:B------:R-:W-:-:S05]  /*a870*/  IMAD R3, R2, R6, R3 ;  /* 0x0000000602037224 */ /* 0x000fca00078e0203 */
[----:B------:R-:W-:-:S13]  /*a880*/  ISETP.GT.U32.AND P1, PT, R4, R3, PT ;  /* 0x000000030400720c */ /* 0x000fda0003f24070 */
[----:B------:R-:W-:Y:S02]  /*a890*/  @!P1 IMAD.IADD R3, R3, 0x1, -R4 ;  /* 0x0000000103039824 */ /* 0x000fe400078e0a04 */
[----:B------:R-:W-:Y:S01]  /*a8a0*/  @!P1 VIADD R2, R2, 0x1 ;  /* 0x0000000102029836 */ /* 0x000fe20000000000 */
[----:B------:R-:W-:Y:S02]  /*a8b0*/  ISETP.NE.AND P1, PT, R0, RZ, PT ;  /* 0x000000ff0000720c */ /* 0x000fe40003f25270 */
[----:B------:R-:W-:Y:S02]  /*a8c0*/  ISETP.GE.U32.AND P0, PT, R3, R4, PT ;  /* 0x000000040300720c */ /* 0x000fe40003f06070 */
[----:B------:R-:W-:-:S04]  /*a8d0*/  LOP3.LUT R3, R17, R0, RZ, 0x3c, !PT ;  /* 0x0000000011037212 */ /* 0x000fc800078e3cff */
[----:B------:R-:W-:-:S07]  /*a8e0*/  ISETP.GE.AND P2, PT, R3, RZ, PT ;  /* 0x000000ff0300720c */ /* 0x000fce0003f46270 */
[----:B------:R-:W-:-:S06]  /*a8f0*/  @P0 VIADD R2, R2, 0x1 ;  /* 0x0000000102020836 */ /* 0x000fcc0000000000 */
[----:B------:R-:W-:Y:S01]  /*a900*/  @!P2 IMAD.MOV R2, RZ, RZ, -R2 ;  /* 0x000000ffff02a224 */ /* 0x000fe200078e0a02 */
[----:B------:R-:W-:-:S04]  /*a910*/  @!P1 LOP3.LUT R2, RZ, R0, RZ, 0x33, !PT ;  /* 0x00000000ff029212 */ /* 0x000fc800078e33ff */
[----:B------:R-:W-:Y:S01]  /*a920*/  IADD3 R3, -R2, RZ, RZ ;  /* 0x000000ff02037210 */ /* 0x000fe20007ffe1ff */
[----:B------:R-:W-:-:S04]  /*a930*/  IMAD.MOV.U32 R18, RZ, RZ, R2 ;  /* 0x000000ffff127224 */ /* 0x000fc800078e0002 */
[----:B------:R-:W-:Y:S01]  /*a940*/  IMAD R17, R0, R3, R17 ;  /* 0x0000000300117224 */ /* 0x000fe200078e0211 */
[----:B------:R-:W-:Y:S06]  /*a950*/  BRA `(.L_x_418) ;  /* 0x00000000000c7947 */ /* 0x000fec0003800000 */
.L_x_413:
[----:B------:R-:W-:Y:S02]  /*a960*/  IMAD.MOV.U32 R17, RZ, RZ, RZ ;  /* 0x000000ffff117224 */ /* 0x000fe400078e00ff */
[----:B------:R-:W-:Y:S02]  /*a970*/  IMAD.U32 R16, RZ, RZ, UR6 ;  /* 0x00000006ff107e24 */ /* 0x000fe4000f8e00ff */
[----:B------:R-:W-:-:S07]  /*a980*/  IMAD.MOV.U32 R18, RZ, RZ, RZ ;  /* 0x000000ffff127224 */ /* 0x000fce00078e00ff */
.L_x_418:
[----:B------:R-:W-:-:S13]  /*a990*/  ISETP.NE.AND P0, PT, R5, RZ, PT ;  /* 0x000000ff0500720c */ /* 0x000fda0003f05270 */
[----:B------:R-:W0:Y:S01]  /*a9a0*/  @!P0 S2R R3, SR_CgaCtaId ;  /* 0x0000000000038919 */ /* 0x000e220000008800 */
[----:B------:R-:W-:-:S04]  /*a9b0*/  @!P0 MOV R0, 0x400 ;  /* 0x0000040000008802 */ /* 0x000fc80000000f00 */
[----:B0-----:R-:W-:-:S05]  /*a9c0*/  @!P0 LEA R0, R3, R0, 0x18 ;  /* 0x0000000003008211 */ /* 0x001fca00078ec0ff */
[----:B------:R0:W-:Y:S01]  /*a9d0*/  @!P0 STS.128 [R0+0x348d0], R16 ;  /* 0x0348d01000008388 */ /* 0x0001e20000000c00 */
[----:B------:R-:W-:Y:S06]  /*a9e0*/  BAR.ARV 0x5, 0x180 ;  /* 0x0146000000007b1d */ /* 0x000fec0000002000 */
.L_x_411:
[----:B0-----:R-:W-:Y:S01]  /*a9f0*/  IMAD.MOV.U32 R0, RZ, RZ, 0x1 ;  /* 0x00000001ff007424 */ /* 0x001fe200078e00ff */
[----:B------:R0:W-:Y:S01]  /*aa00*/  STL [R1+0x50], RZ ;  /* 0x000050ff01007387 */ /* 0x0001e20000100800 */
[----:B------:R-:W-:Y:S02]  /*aa10*/  ULDC UR4, c[0x0][0xc3c] ;  /* 0x00030f0000047ab9 */ /* 0x000fe40000000800 */
[----:B-1----:R-:W-:Y:S01]  /*aa20*/  ISETP.GE.AND P0, PT, R19, UR4, PT ;  /* 0x0000000413007c0c */ /* 0x002fe2000bf06270 */
[----:B------:R0:W-:Y:S04]  /*aa30*/  STL [R1+0x10], R0 ;  /* 0x0000100001007387 */ /* 0x0001e80000100800 */
[----:B------:R0:W-:Y:S08]  /*aa40*/  STL [R1+0x8], RZ ;  /* 0x000008ff01007387 */ /* 0x0001f00000100800 */
[----:B0-----:R-:W-:Y:S05]  /*aa50*/  @P0 BRA `(.L_x_419) ;  /* 0x0000005400240947 */ /* 0x001fea0003800000 */
[----:B------:R-:W0:Y:S01]  /*aa60*/  S2R R5, SR_TID.X ;  /* 0x0000000000057919 */ /* 0x000e220000002100 */
[----:B------:R-:W1:Y:S01]  /*aa70*/  S2UR UR5, SR_CgaCtaId ;  /* 0x00000000000579c3 */ /* 0x000e620000008800 */
[----:B------:R-:W-:Y:S01]  /*aa80*/  UMOV UR4, 0x400 ;  /* 0x0000040000047882 */ /* 0x000fe20000000000 */
[----:B------:R-:W-:Y:S01]  /*aa90*/  BSSY B8, `(.L_x_419) ;  /* 0x0000545000087945 */ /* 0x000fe20003800000 */
[----:B------:R-:W-:Y:S01]  /*aaa0*/  ULDC UR38, c[0x0][0xc] ;  /* 0x0000030000267ab9 */ /* 0x000fe20000000800 */
[----:B------:R-:W-:Y:S01]  /*aab0*/  ULDC.64 UR36, c[0x0][0x198] ;  /* 0x0000660000247ab9 */ /* 0x000fe20000000a00 */
[----:B-1----:R-:W-:Y:S01]  /*aac0*/  ULEA UR4, UR5, UR4, 0x18 ;  /* 0x0000000405047291 */ /* 0x002fe2000f8ec03f */
[C---:B0-----:R-:W-:Y:S01]  /*aad0*/  IMAD.SHL.U32 R0, R5.reuse, 0x8, RZ ;  /* 0x0000000805007824 */ /* 0x041fe200078e00ff */
[----:B------:R-:W-:-:S04]  /*aae0*/  LOP3.LUT R4, R5, 0x7f, RZ, 0xc0, !PT ;  /* 0x0000007f05047812 */ /* 0x000fc800078ec0ff */
[C---:B------:R-:W-:Y:S02]  /*aaf0*/  LOP3.LUT R2, R0.reuse, 0x1f8, RZ, 0xc0, !PT ;  /* 0x000001f800027812 */ /* 0x040fe400078ec0ff */
[----:B------:R-:W-:Y:S02]  /*ab00*/  LOP3.LUT R0, R0, 0x38, RZ, 0xc0, !PT ;  /* 0x0000003800007812 */ /* 0x000fe400078ec0ff */
[----:B------:R-:W-:Y:S01]  /*ab10*/  LOP3.LUT R3, R2, 0x38, R5, 0x78, !PT ;  /* 0x0000003802037812 */ /* 0x000fe200078e7805 */
[----:B------:R-:W-:-:S05]  /*ab20*/  IMAD.SHL.U32 R2, R4, 0x8, RZ ;  /* 0x0000000804027824 */ /* 0x000fca00078e00ff */
[----:B------:R-:W-:Y:S01]  /*ab30*/  LOP3.LUT R3, R3, 0x200, R2, 0xf8, !PT ;  /* 0x0000020003037812 */ /* 0x000fe200078ef802 */
[----:B------:R-:W-:Y:S01]  /*ab40*/  IMAD.SHL.U32 R2, R5, 0x10, RZ ;  /* 0x0000001005027824 */ /* 0x000fe200078e00ff */
[----:B------:R-:W-:Y:S02]  /*ab50*/  SHF.R.U32.HI R5, RZ, 0x3, R4 ;  /* 0x00000003ff057819 */ /* 0x000fe40000011604 */
[----:B------:R-:W-:Y:S02]  /*ab60*/  MOV R4, UR4 ;  /* 0x0000000400047c02 */ /* 0x000fe40008000f00 */
[----:B------:R-:W-:Y:S01]  /*ab70*/  LOP3.LUT R2, R5, 0x70, R2, 0xf8, !PT ;  /* 0x0000007005027812 */ /* 0x000fe200078ef802 */
[----:B------:R-:W-:Y:S02]  /*ab80*/  IMAD.MOV.U32 R2, RZ, RZ, 0x1 ;  /* 0x00000001ff027424 */ /* 0x000fe400078e00ff */
[----:B------:R-:W-:Y:S01]  /*ab90*/  IMAD R3, R3, 0x2, R4 ;  /* 0x0000000203037824 */ /* 0x000fe200078e0204 */
[----:B------:R-:W-:Y:S04]  /*aba0*/  STL [R1+0x4], R4 ;  /* 0x0000040401007387 */ /* 0x000fe80000100800 */
[----:B------:R-:W-:Y:S04]  /*abb0*/  STL [R1+0x24], R3 ;  /* 0x0000240301007387 */ /* 0x000fe80000100800 */
[----:B------:R-:W-:Y:S04]  /*abc0*/  STL [R1+0x8], RZ ;  /* 0x000008ff01007387 */ /* 0x000fe80000100800 */
[----:B------:R0:W-:Y:S04]  /*abd0*/  STL [R1+0x10], R2 ;  /* 0x0000100201007387 */ /* 0x0001e80000100800 */
[----:B------:R1:W-:Y:S01]  /*abe0*/  STL [R1+0x50], RZ ;  /* 0x000050ff01007387 */ /* 0x0003e20000100800 */
[----:B0-----:R-:W-:-:S02]  /*abf0*/  LOP3.LUT R2, R0, 0x40, RZ, 0xfc, !PT ;  /* 0x0000004000027812 */ /* 0x001fc400078efcff */
[----:B-1----:R-:W-:-:S07]  /*ac00*/  LOP3.LUT R0, R0, 0x80, RZ, 0xfc, !PT ;  /* 0x0000008000007812 */ /* 0x002fce00078efcff */
.L_x_521:
[----:B0--3--:R-:W0:Y:S01]  /*ac10*/  LDC.64 R2, c[0x0][0xc88] ;  /* 0x00032200ff027b82 */ /* 0x009e220000000a00 */
[----:B------:R-:W-:Y:S01]  /*ac20*/  ULDC.64 UR4, c[0x0][0x208] ;  /* 0x0000820000047ab9 */ /* 0x000fe20000000a00 */
[----:B0-----:R-:W-:-:S05]  /*ac30*/  IMAD.WIDE R2, R19, 0x4, R2 ;  /* 0x0000000413027825 */ /* 0x001fca00078e0202 */
[----:B------:R-:W2:Y:S01]  /*ac40*/  LDG.E R11, desc[UR4][R2.64] ;  /* 0x00000004020b7981 */ /* 0x000ea2000c1e1900 */
[----:B------:R-:W-:Y:S05]  /*ac50*/  YIELD ;  /* 0x0000000000007946 */ /* 0x000fea0003800000 */
[----:B------:R-:W-:Y:S01]  /*ac60*/  ULDC.64 UR4, c[0x0][0xa28] ;  /* 0x00028a0000047ab9 */ /* 0x000fe20000000a00 */
[----:B------:R-:W-:Y:S01]  /*ac70*/  IMAD.MOV.U32 R0, RZ, RZ, RZ ;  /* 0x000000ffff007224 */ /* 0x000fe200078e00ff */
[----:B------:R-:W-:Y:S01]  /*ac80*/  ISETP.NE.U32.AND P0, PT, RZ, UR4, PT ;  /* 0x00000004ff007c0c */ /* 0x000fe2000bf05070 */
[----:B------:R-:W-:Y:S01]  /*ac90*/  ULDC.64 UR10, c[0x0][0x208] ;  /* 0x00008200000a7ab9 */ /* 0x000fe20000000a00 */
[----:B------:R-:W-:Y:S01]  /*aca0*/  IMAD.MOV.U32 R6, RZ, RZ, RZ ;  /* 0x000000ffff067224 */ /* 0x000fe200078e00ff */
[----:B------:R-:W-:Y:S01]  /*acb0*/  ULDC.64 UR6, c[0x0][0xa18] ;  /* 0x0002860000067ab9 */ /* 0x000fe20000000a00 */
[----:B------:R-:W-:Y:S01]  /*acc0*/  ISETP.NE.AND.EX P0, PT, RZ, UR5, PT, P0 ;  /* 0x00000005ff007c0c */ /* 0x000fe2000bf05300 */
[----:B------:R-:W-:Y:S01]  /*acd0*/  ULDC.64 UR8, c[0x0][0xa08] ;  /* 0x0002820000087ab9 */ /* 0x000fe20000000a00 */
[----:B--2---:R-:W-:Y:S01]  /*ace0*/  SHF.R.S32.HI R4, RZ, 0x1f, R11 ;  /* 0x0000001fff047819 */ /* 0x004fe2000001140b */
[----:B------:R-:W-:-:S10]  /*acf0*/  IMAD.SHL.U32 R10, R11, 0x4, RZ ;  /* 0x000000040b0a7824 */ /* 0x000fd400078e00ff */
[C---:B------:R-:W-:Y:S01]  /*ad00*/  @P0 LEA R2, P1, R11.reuse, UR4, 0x2 ;  /* 0x000000040b020c11 */ /* 0x040fe2000f8210ff */
[----:B------:R-:W-:Y:S03]  /*ad10*/  STL [R1+0x28], R11 ;  /* 0x0000280b01007387 */ /* 0x000fe60000100800 */
[C-C-:B------:R-:W-:Y:S01]  /*ad20*/  @P0 LEA.HI.X R3, R11.reuse, UR5, R4.reuse, 0x2, P1 ;  /* 0x000000050b030c11 */ /* 0x140fe200088f1404 */
[----:B------:R-:W-:Y:S01]  /*ad30*/  ULDC.64 UR4, c[0x0][0xa00] ;  /* 0x0002800000047ab9 */ /* 0x000fe20000000a00 */
[----:B------:R-:W-:Y:S01]  /*ad40*/  SHF.L.U64.HI R9, R11, 0x2, R4 ;  /* 0x000000020b097819 */ /* 0x000fe20000010204 */
[----:B------:R0:W-:Y:S01]  /*ad50*/  STL [R1+0x38], R4 ;  /* 0x0000380401007387 */ /* 0x0001e20000100800 */
[----:B------:R-:W-:-:S03]  /*ad60*/  ISETP.NE.U32.AND P1, PT, RZ, UR4, PT ;  /* 0x00000004ff007c0c */ /* 0x000fc6000bf25070 */
[----:B-1---5:R1:W5:Y:S01]  /*ad70*/  @P0 LDG.E R0, desc[UR10][R2.64] ;  /* 0x0000000a02000981 */ /* 0x022362000c1e1900 */
[----:B------:R-:W-:Y:S01]  /*ad80*/  ISETP.NE.AND.EX P1, PT, RZ, UR5, PT, P1 ;  /* 0x00000005ff007c0c */ /* 0x000fe2000bf25310 */
[----:B----4-:R-:W-:Y:S01]  /*ad90*/  IMAD.MOV.U32 R8, RZ, RZ, RZ ;  /* 0x000000ffff087224 */ /* 0x010fe200078e00ff */
[----:B------:R-:W-:Y:S01]  /*ada0*/  ISETP.NE.U32.AND P2, PT, RZ, UR6, PT ;  /* 0x00000006ff007c0c */ /* 0x000fe2000bf45070 */
[----:B------:R-:W-:Y:S01]  /*adb0*/  STL [R1], R10 ;  /* 0x0000000a01007387 */ /* 0x000fe20000100800 */
[----:B------:R-:W-:Y:S02]  /*adc0*/  ISETP.NE.U32.AND P0, PT, RZ, UR8, PT ;  /* 0x00000008ff007c0c */ /* 0x000fe4000bf05070 */
[----:B------:R-:W-:Y:S01]  /*add0*/  ISETP.NE.AND.EX P2, PT, RZ, UR7, PT, P2 ;  /* 0x00000007ff007c0c */ /* 0x000fe2000bf45320 */
[----:B------:R-:W-:Y:S01]  /*ade0*/  STL [R1+0x1c], R9 ;  /* 0x00001c0901007387 */ /* 0x000fe20000100800 */
[----:B------:R-:W-:Y:S02]  /*adf0*/  ISETP.NE.AND.EX P0, PT, RZ, UR9, PT, P0 ;  /* 0x00000009ff007c0c */ /* 0x000fe4000bf05300 */
[----:B-1----:R-:W-:-:S02]  /*ae00*/  IADD3 R2, P3, R10, UR4, RZ ;  /* 0x000000040a027c10 */ /* 0x002fc4000ff7e0ff */
[----:B0-----:R-:W-:Y:S02]  /*ae10*/  IADD3 R4, P4, R10, UR8, RZ ;  /* 0x000000080a047c10 */ /* 0x001fe4000ff9e0ff */
[C---:B------:R-:W-:Y:S01]  /*ae20*/  IADD3.X R3, R9.reuse, UR5, RZ, P3, !PT ;  /* 0x0000000509037c10 */ /* 0x040fe20009ffe4ff */
[----:B------:R-:W-:Y:S01]  /*ae30*/  ULDC UR4, c[0x0][0x288] ;  /* 0x0000a20000047ab9 */ /* 0x000fe20000000800 */
[----:B------:R-:W-:-:S03]  /*ae40*/  IADD3.X R5, R9, UR9, RZ, P4, !PT ;  /* 0x0000000909057c10 */ /* 0x000fc6000a7fe4ff */
[----:B------:R-:W2:Y:S01]  /*ae50*/  @P1 LDG.E R6, desc[UR10][R2.64] ;  /* 0x0000000a02061981 */ /* 0x000ea2000c1e1900 */
[----:B------:R-:W-:Y:S01]  /*ae60*/  IMAD.U32 R12, RZ, RZ, UR4 ;  /* 0x00000004ff0c7e24 */ /* 0x000fe2000f8e00ff */
[----:B------:R-:W-:Y:S02]  /*ae70*/  ULDC.64 UR4, c[0x0][0x418] ;  /* 0x0001060000047ab9 */ /* 0x000fe40000000a00 */
[----:B------:R-:W5:Y:S04]  /*ae80*/  @P0 LDG.E R8, desc[UR10][R4.64] ;  /* 0x0000000a04080981 */ /* 0x000f68000c1e1900 */
[----:B--2---:R0:W-:Y:S02]  /*ae90*/  STL [R1+0x34], R6 ;  /* 0x0000340601007387 */ /* 0x0041e40000100800 */
[----:B0-----:R-:W-:-:S04]  /*aea0*/  @P2 IADD3 R6, P3, R10, UR6, RZ ;  /* 0x000000060a062c10 */ /* 0x001fc8000ff7e0ff */
[----:B------:R-:W-:-:S05]  /*aeb0*/  @P2 IADD3.X R7, R9, UR7, RZ, P3, !PT ;  /* 0x0000000709072c10 */ /* 0x000fca0009ffe4ff */
[----:B------:R0:W2:Y:S01]  /*aec0*/  @P2 LDG.E R12, desc[UR10][R6.64] ;  /* 0x0000000a060c2981 */ /* 0x0000a2000c1e1900 */
[----:B------:R-:W-:-:S03]  /*aed0*/  UISETP.NE.U32.AND UP0, UPT, UR4, URZ, UPT ;  /* 0x0000003f0400728c */ /* 0x000fc6000bf05070 */
[----:B------:R-:W-:Y:S01]  /*aee0*/  ULDC UR4, c[0x0][0x424] ;  /* 0x0001090000047ab9 */ /* 0x000fe20000000800 */
[----:B------:R-:W-:-:S03]  /*aef0*/  UISETP.NE.AND.EX UP0, UPT, UR5, URZ, UPT, UP0 ;  /* 0x0000003f0500728c */ /* 0x000fc6000bf05300 */
[----:B------:R-:W-:Y:S01]  /*af00*/  ULDC UR5, c[0x0][0x2f0] ;  /* 0x0000bc0000057ab9 */ /* 0x000fe20000000800 */
[----:B------:R-:W-:-:S04]  /*af10*/  USEL UR4, UR4, 0x1, UP0 ;  /* 0x0000000104047887 */ /* 0x000fc80008000000 */
[----:B------:R-:W-:-:S06]  /*af20*/  UIMAD UR4, UR4, UR5, URZ ;  /* 0x00000005040472a4 */ /* 0x000fcc000f8e023f */
[----:B0-----:R-:W-:Y:S01]  /*af30*/  IMAD.U32 R6, RZ, RZ, UR4 ;  /* 0x00000004ff067e24 */ /* 0x001fe2000f8e00ff */
[----:B--2---:R0:W-:Y:S01]  /*af40*/  STL [R1+0x40], R12 ;  /* 0x0000400c01007387 */ /* 0x0041e20000100800 */
[----:B------:R-:W-:Y:S05]  /*af50*/  @P2 BRA `(.L_x_420) ;  /* 0x0000000000182947 */ /* 0x000fea0003800000 */
[----:B------:R-:W-:Y:S05]  /*af60*/  @!P1 BRA `(.L_x_420) ;  /* 0x0000000000149947 */ /* 0x000fea0003800000 */
[----:B------:R-:W-:Y:S02]  /*af70*/  ULDC.64 UR4, c[0x0][0x208] ;  /* 0x0000820000047ab9 */ /* 0x000fe40000000a00 */
[----:B------:R-:W2:Y:S04]  /*af80*/  LDG.E R7, desc[UR4][R2.64] ;  /* 0x0000000402077981 */ /* 0x000ea8000c1e1900 */
[----:B------:R-:W2:Y:S02]  /*af90*/  LDG.E R2, desc[UR4][R2.64+0x4] ;  /* 0x0000040402027981 */ /* 0x000ea4000c1e1900 */
[----:B--2---:R-:W-:-:S05]  /*afa0*/  IMAD.IADD R2, R2, 0x1, -R7 ;  /* 0x0000000102027824 */ /* 0x004fca00078e0a07 */
[----:B------:R1:W-:Y:S02]  /*afb0*/  STL [R1+0x40], R2 ;  /* 0x0000400201007387 */ /* 0x0003e40000100800 */
.L_x_420:
[----:B-1----:R-:W-:Y:S01]  /*afc0*/  IMAD.MOV.U32 R2, RZ, RZ, R11 ;  /* 0x000000ffff027224 */ /* 0x002fe200078e000b */
[----:B-----5:R-:W-:Y:S01]  /*afd0*/  IADD3 R3, R8, R0, RZ ;  /* 0x0000000008037210 */ /* 0x020fe20007ffe0ff */
[----:B------:R-:W-:Y:S02]  /*afe0*/  ULDC.64 UR4, c[0x0][0xa20] ;  /* 0x0002880000047ab9 */ /* 0x000fe40000000a00 */
[----:B------:R-:W-:Y:S01]  /*aff0*/  ISETP.NE.U32.AND P1, PT, RZ, UR4, PT ;  /* 0x00000004ff007c0c */ /* 0x000fe2000bf25070 */
[----:B------:R1:W-:Y:S03]  /*b000*/  STL [R1+0xc], R2 ;  /* 0x00000c0201007387 */ /* 0x0003e60000100800 */
[----:B------:R-:W-:Y:S01]  /*b010*/  ISETP.NE.AND.EX P1, PT, RZ, UR5, PT, P1 ;  /* 0x00000005ff007c0c */ /* 0x000fe2000bf25310 */
[----:B------:R1:W-:-:S12]  /*b020*/  STL [R1+0x18], R3 ;  /* 0x0000180301007387 */ /* 0x0003d80000100800 */
[----:B-1----:R-:W-:Y:S05]  /*b030*/  @!P1 BRA `(.L_x_421) ;  /* 0x0000000000149947 */ /* 0x002fea0003800000 */
[----:B------:R-:W-:Y:S01]  /*b040*/  IADD3 R6, P0, R10, UR4, RZ ;  /* 0x000000040a067c10 */ /* 0x000fe2000ff1e0ff */
[----:B------:R-:W-:-:S03]  /*b050*/  ULDC.64 UR6, c[0x0][0x208] ;  /* 0x0000820000067ab9 */ /* 0x000fc60000000a00 */
[----:B------:R-:W-:-:S05]  /*b060*/  IADD3.X R7, R9, UR5, RZ, P0, !PT ;  /* 0x0000000509077c10 */ /* 0x000fca00087fe4ff */
[----:B------:R1:W5:Y:S01]  /*b070*/  LDG.E R6, desc[UR6][R6.64] ;  /* 0x0000000606067981 */ /* 0x000362000c1e1900 */
[----:B------:R-:W-:Y:S05]  /*b080*/  BRA `(.L_x_422) ;  /* 0x0000000000147947 */ /* 0x000fea0003800000 */
.L_x_421:
[----:B------:R-:W-:Y:S05]  /*b090*/  @!P0 BRA `(.L_x_422) ;  /* 0x0000000000108947 */ /* 0x000fea0003800000 */
[----:B------:R-:W-:Y:S02]  /*b0a0*/  ULDC.64 UR4, c[0x0][0x208] ;  /* 0x0000820000047ab9 */ /* 0x000fe40000000a00 */
[----:B------:R-:W2:Y:S04]  /*b0b0*/  LDG.E R6, desc[UR4][R4.64] ;  /* 0x0000000404067981 */ /* 0x000ea8000c1e1900 */
[----:B------:R-:W2:Y:S02]  /*b0c0*/  LDG.E R4, desc[UR4][R4.64+0x4] ;  /* 0x0000040404047981 */ /* 0x000ea4000c1e1900 */
[----:B--2---:R-:W-:-:S07]  /*b0d0*/  IMAD.IADD R6, R4, 0x1, -R6 ;  /* 0x0000000104067824 */ /* 0x004fce00078e0a06 */
.L_x_422:
[----:B-----5:R-:W-:Y:S01]  /*b0e0*/  IMAD.IADD R3, R6, 0x1, -R0 ;  /* 0x0000000106037824 */ /* 0x020fe200078e0a00 */
[----:B------:R-:W-:Y:S03]  /*b0f0*/  BSSY B7, `(.L_x_423) ;  /* 0x000043a000077945 */ /* 0x000fe60003800000 */
[C---:B------:R-:W-:Y:S01]  /*b100*/  VIADD R0, R3.reuse, 0x7f ;  /* 0x0000007f03007836 */ /* 0x040fe20000000000 */
[----:B------:R2:W-:Y:S01]  /*b110*/  STL [R1+0x3c], R3 ;  /* 0x00003c0301007387 */ /* 0x0005e20000100800 */
[----:B------:R-:W-:-:S03]  /*b120*/  ISETP.GT.AND P0, PT, R3, RZ, PT ;  /* 0x000000ff0300720c */ /* 0x000fc60003f04270 */
[----:B------:R-:W-:-:S04]  /*b130*/  SHF.R.S32.HI R2, RZ, 0x1f, R0 ;  /* 0x0000001fff027819 */ /* 0x000fc80000011400 */
[----:B------:R-:W-:-:S04]  /*b140*/  LEA.HI R2, R2, R0, RZ, 0x7 ;  /* 0x0000000002027211 */ /* 0x000fc800078f38ff */
[----:B------:R-:W-:-:S05]  /*b150*/  SHF.R.S32.HI R0, RZ, 0x7, R2 ;  /* 0x00000007ff007819 */ /* 0x000fca0000011402 */
[----:B------:R2:W-:Y:S01]  /*b160*/  STL [R1+0x30], R0 ;  /* 0x0000300001007387 */ /* 0x0005e20000100800 */
[----:B------:R-:W-:Y:S05]  /*b170*/  @P0 BRA `(.L_x_424) ;  /* 0x0000000000480947 */ /* 0x000fea0003800000 */
[----:B--2---:R-:W2:Y:S02]  /*b180*/  S2R R3, SR_TID.X ;  /* 0x0000000000037919 */ /* 0x004ea40000002100 */
[----:B--2---:R-:W-:-:S04]  /*b190*/  LOP3.LUT R3, R3, 0x7f, RZ, 0xc0, !PT ;  /* 0x0000007f03037812 */ /* 0x004fc800078ec0ff */
[----:B------:R-:W-:-:S13]  /*b1a0*/  ISETP.NE.AND P0, PT, R3, RZ, PT ;  /* 0x000000ff0300720c */ /* 0x000fda0003f05270 */
[----:B------:R-:W-:Y:S05]  /*b1b0*/  @P0 BRA `(.L_x_425) ;  /* 0x0000004000b40947 */ /* 0x000fea0003800000 */
[----:B------:R-:W2:Y:S01]  /*b1c0*/  S2R R3, SR_LANEID ;  /* 0x0000000000037919 */ /* 0x000ea20000000000 */
[----:B------:R-:W-:Y:S01]  /*b1d0*/  VOTEU.ANY UR4, UPT, PT ;  /* 0x0000000000047886 */ /* 0x000fe200038e0100 */
[----:B------:R-:W-:Y:S01]  /*b1e0*/  ULDC.64 UR6, c[0x0][0x208] ;  /* 0x0000820000067ab9 */ /* 0x000fe20000000a00 */
[----:B------:R-:W2:Y:S08]  /*b1f0*/  FLO.U32 R0, UR4 ;  /* 0x0000000400007d00 */ /* 0x000eb000080e0000 */
[----:B------:R-:W3:Y:S01]  /*b200*/  POPC R5, UR4 ;  /* 0x0000000400057d09 */ /* 0x000ee20008000000 */
[----:B--2---:R-:W-:-:S02]  /*b210*/  ISETP.EQ.U32.AND P0, PT, R0, R3, PT ;  /* 0x000000030000720c */ /* 0x004fc40003f02070 */
[----:B------:R-:W3:Y:S11]  /*b220*/  LDC.64 R2, c[0x0][0xc60] ;  /* 0x00031800ff027b82 */ /* 0x000ef60000000a00 */
[----:B---3--:R-:W2:Y:S01]  /*b230*/  @P0 ATOMG.E.ADD.STRONG.GPU PT, R3, desc[UR6][R2.64], R5 ;  /* 0x00000005020309a8 */ /* 0x008ea200081ee1c6 */
[----:B------:R-:W3:Y:S02]  /*b240*/  S2R R4, SR_LTMASK ;  /* 0x0000000000047919 */ /* 0x000ee40000003900 */
[----:B---3--:R-:W-:-:S04]  /*b250*/  LOP3.LUT R4, R4, UR4, RZ, 0xc0, !PT ;  /* 0x0000000404047c12 */ /* 0x008fc8000f8ec0ff */
[----:B-1----:R-:W1:Y:S01]  /*b260*/  POPC R7, R4 ;  /* 0x0000000400077309 */ /* 0x002e620000000000 */
[----:B--2---:R-:W1:Y:S02]  /*b270*/  SHFL.IDX PT, R0, R3, R0, 0x1f ;  /* 0x00001f0003007589 */ /* 0x004e6400000e0000 */
[----:B-1----:R-:W-:Y:S01]  /*b280*/  IADD3 R16, R0, UR38, R7 ;  /* 0x0000002600107c10 */ /* 0x002fe2000fffe007 */
[----:B------:R-:W-:Y:S06]  /*b290*/  BRA `(.L_x_425) ;  /* 0x00000040007c7947 */ /* 0x000fec0003800000 */
.L_x_424:
[----:B--2---:R-:W2:Y:S01]  /*b2a0*/  LDL R0, [R1+0x4] ;  /* 0x0000040001007983 */ /* 0x004ea20000100800 */
[----:B------:R-:W-:Y:S01]  /*b2b0*/  BSSY B6, `(.L_x_426) ;  /* 0x0000014000067945 */ /* 0x000fe20003800000 */
[----:B--2---:R-:W-:-:S05]  /*b2c0*/  VIADD R0, R0, 0x1c400 ;  /* 0x0001c40000007836 */ /* 0x004fca0000000000 */
[----:B------:R-:W-:-:S13]  /*b2d0*/  LOP3.LUT P0, RZ, R0, 0x3ff, RZ, 0xc0, !PT ;  /* 0x000003ff00ff7812 */ /* 0x000fda000780c0ff */
[----:B------:R-:W-:Y:S05]  /*b2e0*/  @!P0 BRA `(.L_x_427) ;  /* 0x0000000000408947 */ /* 0x000fea0003800000 */
[----:B------:R-:W-:Y:S01]  /*b2f0*/  MOV R2, 0x0 ;  /* 0x0000000000027802 */ /* 0x000fe20000000f00 */
[----:B------:R-:W-:Y:S01]  /*b300*/  ULDC.64 UR6, c[0x4][0x118] ;  /* 0x0100460000067ab9 */ /* 0x000fe20000000a00 */
[----:B------:R-:W-:Y:S01]  /*b310*/  ULDC.64 UR8, c[0x4][0x120] ;  /* 0x0100480000087ab9 */ /* 0x000fe20000000a00 */
[----:B------:R-:W-:Y:S01]  /*b320*/  ULDC.64 UR4, c[0x4][0x70] ;  /* 0x01001c0000047ab9 */ /* 0x000fe20000000a00 */
[----:B------:R-:W-:Y:S01]  /*b330*/  IMAD.U32 R4, RZ, RZ, UR6 ;  /* 0x00000006ff047e24 */ /* 0x000fe2000f8e00ff */
[----:B------:R-:W-:Y:S01]  /*b340*/  MOV R10, UR4 ;  /* 0x00000004000a7c02 */ /* 0x000fe20008000f00 */
[----:B------:R-:W2:Y:S01]  /*b350*/  LDC.64 R2, c[0x4][R2] ;  /* 0x0100000002027b82 */ /* 0x000ea20000000a00 */
[----:B------:R-:W-:Y:S02]  /*b360*/  IMAD.U32 R5, RZ, RZ, UR7 ;  /* 0x00000007ff057e24 */ /* 0x000fe4000f8e00ff */
[----:B------:R-:W-:Y:S02]  /*b370*/  IMAD.U32 R6, RZ, RZ, UR8 ;  /* 0x00000008ff067e24 */ /* 0x000fe4000f8e00ff */
[----:B-1----:R-:W-:-:S02]  /*b380*/  IMAD.U32 R7, RZ, RZ, UR9 ;  /* 0x00000009ff077e24 */ /* 0x002fc4000f8e00ff */
[----:B------:R-:W-:Y:S02]  /*b390*/  IMAD.U32 R11, RZ, RZ, UR5 ;  /* 0x00000005ff0b7e24 */ /* 0x000fe4000f8e00ff */
[----:B------:R-:W-:Y:S02]  /*b3a0*/  IMAD.MOV.U32 R8, RZ, RZ, 0x70 ;  /* 0x00000070ff087424 */ /* 0x000fe400078e00ff */
[----:B0-----:R-:W-:Y:S02]  /*b3b0*/  IMAD.MOV.U32 R12, RZ, RZ, 0x1 ;  /* 0x00000001ff0c7424 */ /* 0x001fe400078e00ff */
[----:B------:R-:W-:-:S07]  /*b3c0*/  IMAD.MOV.U32 R13, RZ, RZ, RZ ;  /* 0x000000ffff0d7224 */ /* 0x000fce00078e00ff */
[----:B------:R-:W-:-:S07]  /*b3d0*/  LEPC R20, `(.L_x_427) ;  /* 0x000000001014794e */ /* 0x000fce0000000000 */
[----:B--2---:R-:W-:Y:S05]  /*b3e0*/  CALL.ABS.NOINC R2 ;  /* 0x0000000002007343 */ /* 0x004fea0003c00000 */
.L_x_427:
[----:B------:R-:W-:Y:S05]  /*b3f0*/  BSYNC B6 ;  /* 0x0000000000067941 */ /* 0x000fea0003800000 */
.L_x_426:
[----:B------:R-:W2:Y:S01]  /*b400*/  LDL R2, [R1+0x4] ;  /* 0x0000040001027983 */ /* 0x000ea20000100800 */
        /* <DEDUP_REMOVED lines=8> */
[----:B------:R2:W3:Y:S01]  /*b490*/  LDC.64 R2, c[0x4][R0] ;  /* 0x0100000000027b82 */ /* 0x0004e20000000a00 */
[----:B------:R-:W-:Y:S01]  /*b4a0*/  IMAD.U32 R4, RZ, RZ, UR6 ;  /* 0x00000006ff047e24 */ /* 0x000fe2000f8e00ff */
[----:B------:R-:W-:Y:S01]  /*b4b0*/  MOV R10, UR4 ;  /* 0x00000004000a7c02 */ /* 0x000fe20008000f00 */
[----:B------:R-:W-:Y:S02]  /*b4c0*/  IMAD.U32 R5, RZ, RZ, UR7 ;  /* 0x00000007ff057e24 */ /* 0x000fe4000f8e00ff */
[----:B------:R-:W-:Y:S02]  /*b4d0*/  IMAD.U32 R6, RZ, RZ, UR8 ;  /* 0x00000008ff067e24 */ /* 0x000fe4000f8e00ff */
[----:B-1----:R-:W-:-:S02]  /*b4e0*/  IMAD.U32 R7, RZ, RZ, UR9 ;  /* 0x00000009ff077e24 */ /* 0x002fc4000f8e00ff */
[----:B------:R-:W-:Y:S02]  /*b4f0*/  IMAD.U32 R11, RZ, RZ, UR5 ;  /* 0x00000005ff0b7e24 */ /* 0x000fe4000f8e00ff */
[----:B------:R-:W-:Y:S02]  /*b500*/  IMAD.MOV.U32 R8, RZ, RZ, 0x70 ;  /* 0x00000070ff087424 */ /* 0x000fe400078e00ff */
[----:B0-----:R-:W-:Y:S02]  /*b510*/  IMAD.MOV.U32 R12, RZ, RZ, 0x1 ;  /* 0x00000001ff0c7424 */ /* 0x001fe400078e00ff */
[----:B--2---:R-:W-:-:S07]  /*b520*/  IMAD.MOV.U32 R13, RZ, RZ, RZ ;  /* 0x000000ffff0d7224 */ /* 0x004fce00078e00ff */
[----:B------:R-:W-:-:S07]  /*b530*/  LEPC R20, `(.L_x_430) ;  /* 0x000000001014794e */ /* 0x000fce0000000000 */
[----:B---3--:R-:W-:Y:S05]  /*b540*/  CALL.ABS.NOINC R2 ;  /* 0x0000000002007343 */ /* 0x008fea0003c00000 */
.L_x_430:
[----:B------:R-:W-:Y:S01]  /*b550*/  MOV R2, 0x0 ;  /* 0x0000000000027802 */ /* 0x000fe20000000f00 */
[----:B------:R-:W-:Y:S01]  /*b560*/  ULDC.64 UR6, c[0x4][0x118] ;  /* 0x0100460000067ab9 */ /* 0x000fe20000000a00 */
[----:B------:R-:W-:Y:S01]  /*b570*/  ULDC.64 UR8, c[0x4][0x120] ;  /* 0x0100480000087ab9 */ /* 0x000fe20000000a00 */
[----:B------:R-:W-:Y:S01]  /*b580*/  ULDC.64 UR4, c[0x4][0x80] ;  /* 0x0100200000047ab9 */ /* 0x000fe20000000a00 */
[----:B------:R-:W-:Y:S01]  /*b590*/  IMAD.U32 R4, RZ, RZ, UR6 ;  /* 0x00000006ff047e24 */ /* 0x000fe2000f8e00ff */
[----:B------:R-:W-:Y:S01]  /*b5a0*/  MOV R11, UR5 ;  /* 0x00000005000b7c02 */ /* 0x000fe20008000f00 */
[----:B------:R-:W0:Y:S01]  /*b5b0*/  LDC.64 R2, c[0x4][R2] ;  /* 0x0100000002027b82 */ /* 0x000e220000000a00 */
[----:B------:R-:W-:Y:S02]  /*b5c0*/  IMAD.U32 R5, RZ, RZ, UR7 ;  /* 0x00000007ff057e24 */ /* 0x000fe4000f8e00ff */
[----:B------:R-:W-:Y:S02]  /*b5d0*/  IMAD.U32 R6, RZ, RZ, UR8 ;  /* 0x00000008ff067e24 */ /* 0x000fe4000f8e00ff */
[----:B------:R-:W-:-:S02]  /*b5e0*/  IMAD.U32 R7, RZ, RZ, UR9 ;  /* 0x00000009ff077e24 */ /* 0x000fc4000f8e00ff */
[----:B------:R-:W-:Y:S02]  /*b5f0*/  IMAD.U32 R10, RZ, RZ, UR4 ;  /* 0x00000004ff0a7e24 */ /* 0x000fe4000f8e00ff */
[----:B------:R-:W-:Y:S02]  /*b600*/  IMAD.MOV.U32 R8, RZ, RZ, 0x70 ;  /* 0x00000070ff087424 */ /* 0x000fe400078e00ff */
[----:B------:R-:W-:Y:S02]  /*b610*/  IMAD.MOV.U32 R12, RZ, RZ, 0x1 ;  /* 0x00000001ff0c7424 */ /* 0x000fe400078e00ff */
[----:B------:R-:W-:-:S07]  /*b620*/  IMAD.MOV.U32 R13, RZ, RZ, RZ ;  /* 0x000000ffff0d7224 */ /* 0x000fce00078e00ff */
[----:B------:R-:W-:-:S07]  /*b630*/  LEPC R20, `(.L_x_429) ;  /* 0x000000001014794e */ /* 0x000fce0000000000 */
[----:B0-----:R-:W-:Y:S05]  /*b640*/  CALL.ABS.NOINC R2 ;  /* 0x0000000002007343 */ /* 0x001fea0003c00000 */
.L_x_429:
[----:B------:R-:W-:Y:S05]  /*b650*/  BSYNC B6 ;  /* 0x0000000000067941 */ /* 0x000fea0003800000 */
.L_x_428:
[----:B------:R-:W2:Y:S01]  /*b660*/  LDL.LU R2, [R1] ;  /* 0x0000000001027983 */ /* 0x000ea20000300800 */
[----:B------:R-:W-:-:S03]  /*b670*/  ULDC.64 UR4, c[0x0][0x9f8] ;  /* 0x00027e0000047ab9 */ /* 0x000fc60000000a00 */
[----:B------:R-:W3:Y:S04]  /*b680*/  LDL.LU R4, [R1+0x1c] ;  /* 0x00001c0001047983 */ /* 0x000ee80000300800 */
[----:B-1----:R-:W4:Y:S01]  /*b690*/  LDL R7, [R1+0xc] ;  /* 0x00000c0001077983 */ /* 0x002f220000100800 */
[----:B------:R-:W-:Y:S01]  /*b6a0*/  ISETP.NE.U32.AND P0, PT, RZ, UR4, PT ;  /* 0x00000004ff007c0c */ /* 0x000fe2000bf05070 */
[----:B------:R-:W-:Y:S02]  /*b6b0*/  ULDC.64 UR6, c[0x0][0x208] ;  /* 0x0000820000067ab9 */ /* 0x000fe40000000a00 */
[----:B------:R-:W5:Y:S01]  /*b6c0*/  LDL R0, [R1+0x30] ;  /* 0x0000300001007983 */ /* 0x000f620000100800 */
[----:B------:R-:W-:-:S13]  /*b6d0*/  ISETP.NE.AND.EX P0, PT, RZ, UR5, PT, P0 ;  /* 0x00000005ff007c0c */ /* 0x000fda000bf05300 */
[----:B--2---:R-:W-:-:S04]  /*b6e0*/  @P0 IADD3 R2, P1, R2, UR4, RZ ;  /* 0x0000000402020c10 */ /* 0x004fc8000ff3e0ff */
[----:B---3--:R-:W-:Y:S01]  /*b6f0*/  @P0 IADD3.X R3, R4, UR5, RZ, P1, !PT ;  /* 0x0000000504030c10 */ /* 0x008fe20008ffe4ff */
[----:B------:R-:W-:-:S04]  /*b700*/  ULDC.64 UR4, c[0x0][0xa08] ;  /* 0x0002820000047ab9 */ /* 0x000fc80000000a00 */
[----:B----4-:R1:W2:Y:S01]  /*b710*/  @P0 LDG.E R7, desc[UR6][R2.64] ;  /* 0x0000000602070981 */ /* 0x0102a2000c1e1900 */
[----:B-----5:R-:W-:Y:S01]  /*b720*/  VIADD R9, R0, 0xffffffff ;  /* 0xffffffff00097836 */ /* 0x020fe20000000000 */
[----:B-1----:R-:W1:Y:S01]  /*b730*/  LDC.64 R2, c[0x0][0x418] ;  /* 0x00010600ff027b82 */ /* 0x002e620000000a00 */
[----:B--2---:R-:W-:Y:S01]  /*b740*/  SHF.R.S32.HI R8, RZ, 0x1f, R7 ;  /* 0x0000001fff087819 */ /* 0x004fe20000011407 */
[----:B------:R2:W-:Y:S04]  /*b750*/  @P0 STL [R1+0xc], R7 ;  /* 0x00000c0701000387 */ /* 0x0005e80000100800 */
[----:B------:R2:W-:Y:S04]  /*b760*/  STL [R1+0x2c], R9 ;  /* 0x00002c0901007387 */ /* 0x0005e80000100800 */
[----:B------:R2:W-:Y:S01]  /*b770*/  STL [R1+0x1c], R8 ;  /* 0x00001c0801007387 */ /* 0x0005e20000100800 */
[----:B-1----:R-:W-:Y:S01]  /*b780*/  LOP3.LUT P0, RZ, R2, UR4, RZ, 0xfc, !PT ;  /* 0x0000000402ff7c12 */ /* 0x002fe2000f80fcff */
[----:B------:R-:W-:-:S03]  /*b790*/  UMOV UR4, 0xffffffff ;  /* 0xffffffff00047882 */ /* 0x000fc60000000000 */
[----:B------:R-:W-:-:S04]  /*b7a0*/  LOP3.LUT P0, RZ, R3, UR5, RZ, 0xfc, P0 ;  /* 0x0000000503ff7c12 */ /* 0x000fc8000800fcff */
[----:B------:R-:W-:Y:S01]  /*b7b0*/  SEL R0, R7, RZ, !P0 ;  /* 0x000000ff07007207 */ /* 0x000fe20004000000 */
[----:B--2---:R-:W-:Y:S08]  /*b7c0*/  BRA.DIV UR4, `(.L_x_431) ;  /* 0x0000004e042c7947 */ /* 0x004ff0000b800000 */
[----:B------:R-:W1:Y:S02]  /*b7d0*/  S2R R4, SR_TID.X ;  /* 0x0000000000047919 */ /* 0x000e640000002100 */
[----:B-1----:R-:W-:-:S04]  /*b7e0*/  SHF.R.U32.HI R4, RZ, 0x5, R4 ;  /* 0x00000005ff047819 */ /* 0x002fc80000011604 */
[----:B------:R-:W-:-:S05]  /*b7f0*/  LOP3.LUT R4, R4, 0x3, RZ, 0xc0, !PT ;  /* 0x0000000304047812 */ /* 0x000fca00078ec0ff */
[----:B------:R1:W2:Y:S02]  /*b800*/  SHFL.IDX PT, R14, R4, RZ, 0x1f ;  /* 0x00001fff040e7589 */ /* 0x0002a400000e0000 */
.L_x_537:
[----:B------:R-:W-:Y:S01]  /*b810*/  PLOP3.LUT P1, PT, PT, PT, PT, 0x8, 0x0 ;  /* 0x000000000000781c */ /* 0x000fe20003f2e170 */
[----:B------:R3:W-:Y:S01]  /*b820*/  STL [R1], R0 ;  /* 0x0000000001007387 */ /* 0x0007e20000100800 */
[----:B--2---:R-:W-:Y:S02]  /*b830*/  ISETP.NE.AND P0, PT, R14, RZ, PT ;  /* 0x000000ff0e00720c */ /* 0x004fe40003f05270 */
[----:B---3--:R-:W-:-:S05]  /*b840*/  P2R R0, PR, RZ, 0x2 ;  /* 0x00000002ff007803 */ /* 0x008fca0000000000 */
[----:B------:R2:W-:Y:S06]  /*b850*/  STL [R1+0x20], R0 ;  /* 0x0000200001007387 */ /* 0x0005ec0000100800 */
[----:B------:R-:W-:Y:S05]  /*b860*/  @P0 BRA `(.L_x_432) ;  /* 0x00000004004c0947 */ /* 0x000fea0003800000 */
[----:B------:R-:W-:-:S03]  /*b870*/  UMOV UR4, 0xffffffff ;  /* 0xffffffff00047882 */ /* 0x000fc60000000000 */
[----:B------:R-:W-:Y:S05]  /*b880*/  BRA.DIV UR4, `(.L_x_433) ;  /* 0x0000004e04307947 */ /* 0x000fea000b800000 */
[----:B------:R-:W-:-:S13]  /*b890*/  ELECT P6, URZ, PT ;  /* 0x00000000003f782f */ /* 0x000fda00038c0000 */
.L_x_540:
[----:B------:R-:W-:Y:S05]  /*b8a0*/  @!P6 BRA `(.L_x_432) ;  /* 0x00000004003ce947 */ /* 0x000fea0003800000 */
[----:B------:R3:W-:Y:S01]  /*b8b0*/  STL [R1+0x14], R9 ;  /* 0x0000140901007387 */ /* 0x0007e20000100800 */
[----:B------:R-:W-:-:S04]  /*b8c0*/  ISETP.NE.U32.AND P0, PT, R2, RZ, PT ;  /* 0x000000ff0200720c */ /* 0x000fc80003f05070 */
[----:B------:R-:W-:-:S13]  /*b8d0*/  ISETP.NE.AND.EX P0, PT, R3, RZ, PT, P0 ;  /* 0x000000ff0300720c */ /* 0x000fda0003f05300 */
[----:B---3--:R-:W-:Y:S05]  /*b8e0*/  @!P0 BRA `(.L_x_434) ;  /* 0x0000000000548947 */ /* 0x008fea0003800000 */
[----:B------:R-:W3:Y:S01]  /*b8f0*/  LDC R6, c[0x0][0x43c] ;  /* 0x00010f00ff067b82 */ /* 0x000ee20000000800 */
[----:B--2---:R-:W-:Y:S01]  /*b900*/  IMAD.MOV.U32 R0, RZ, RZ, R9 ;  /* 0x000000ffff007224 */ /* 0x004fe200078e0009 */
[----:B------:R-:W-:Y:S01]  /*b910*/  ULDC.64 UR4, c[0x0][0x428] ;  /* 0x00010a0000047ab9 */ /* 0x000fe20000000a00 */
[----:B------:R-:W-:Y:S01]  /*b920*/  ULDC.64 UR6, c[0x0][0x208] ;  /* 0x0000820000067ab9 */ /* 0x000fe20000000a00 */
[----:B---3--:R-:W-:-:S13]  /*b930*/  ISETP.NE.AND P0, PT, R6, 0x1, PT ;  /* 0x000000010600780c */ /* 0x008fda0003f05270 */
[----:B-1----:R-:W1:Y:S02]  /*b940*/  @P0 LDC.64 R4, c[0x0][0x440] ;  /* 0x00011000ff040b82 */ /* 0x002e640000000a00 */
[----:B-1----:R-:W-:-:S05]  /*b950*/  @P0 IMAD.HI.U32 R4, R9, R4, RZ ;  /* 0x0000000409040227 */ /* 0x002fca00078e00ff */
        /* <DEDUP_REMOVED lines=8> */
[----:B-1----:R-:W-:-:S04]  /*b9e0*/  IMAD R6, R8, UR4, RZ ;  /* 0x0000000408067c24 */ /* 0x002fc8000f8e02ff */
[----:B------:R-:W-:-:S04]  /*b9f0*/  IMAD R0, R7, UR5, R6 ;  /* 0x0000000507007c24 */ /* 0x000fc8000f8e0206 */
[----:B------:R-:W-:-:S05]  /*ba00*/  IMAD.IADD R0, R5, 0x1, R0 ;  /* 0x0000000105007824 */ /* 0x000fca00078e0200 */
[----:B------:R-:W-:-:S05]  /*ba10*/  LEA.HI.X R3, R4, R3, R0, 0x2, P0 ;  /* 0x0000000304037211 */ /* 0x000fca00000f1400 */
[----:B------:R-:W2:Y:S04]  /*ba20*/  LDG.E R0, desc[UR6][R2.64] ;  /* 0x0000000602007981 */ /* 0x000ea8000c1e1900 */
[----:B--2---:R3:W-:Y:S02]  /*ba30*/  STL [R1], R0 ;  /* 0x0000000001007387 */ /* 0x0047e40000100800 */
.L_x_434:
[----:B------:R-:W4:Y:S04]  /*ba40*/  LDL R7, [R1+0x4] ;  /* 0x0000040001077983 */ /* 0x000f280000100800 */
[----:B--23--:R-:W4:Y:S04]  /*ba50*/  LDL R0, [R1+0x8] ;  /* 0x0000080001007983 */ /* 0x00cf280000100800 */
[----:B------:R-:W2:Y:S01]  /*ba60*/  LDL R2, [R1+0x10] ;  /* 0x0000100001027983 */ /* 0x000ea20000100800 */
[----:B----4-:R-:W-:Y:S01]  /*ba70*/  IMAD R0, R0, 0x8, R7 ;  /* 0x0000000800007824 */ /* 0x010fe200078e0207 */
[----:B--2---:R-:W-:-:S04]  /*ba80*/  SHF.L.U32 R2, R2, 0x1f, RZ ;  /* 0x0000001f02027819 */ /* 0x004fc800000006ff */
[----:B------:R-:W2:Y:S02]  /*ba90*/  SYNCS.PHASECHK.TRANS64.TRYWAIT P0, [R0+URZ+0x34840], R2 ;  /* 0x03484002000075a7 */ /* 0x000ea4000800017f */
[----:B--2---:R-:W-:Y:S05]  /*baa0*/  @!P0 BRA `(.L_x_435) ;  /* 0x0000004800c88947 */ /* 0x004fea0003800000 */
.L_x_541:
[----:B------:R-:W3:Y:S02]  /*bab0*/  S2R R3, SR_TID.X ;  /* 0x0000000000037919 */ /* 0x000ee40000002100 */
[----:B---3--:R-:W-:-:S04]  /*bac0*/  LOP3.LUT R3, R3, 0x7f, RZ, 0xc0, !PT ;  /* 0x0000007f03037812 */ /* 0x008fc800078ec0ff */
[----:B------:R-:W-:-:S13]  /*bad0*/  ISETP.NE.AND P0, PT, R3, RZ, PT ;  /* 0x000000ff0300720c */ /* 0x000fda0003f05270 */
[----:B------:R-:W-:Y:S05]  /*bae0*/  @P0 BRA `(.L_x_436) ;  /* 0x00000000001c0947 */ /* 0x000fea0003800000 */
[----:B------:R-:W3:Y:S01]  /*baf0*/  S2R R3, SR_TID.X ;  /* 0x0000000000037919 */ /* 0x000ee20000002100 */
[----:B--2---:R-:W-:-:S04]  /*bb00*/  MOV R2, 0xc000 ;  /* 0x0000c00000027802 */ /* 0x004fc80000000f00 */
[----:B------:R4:W-:Y:S01]  /*bb10*/  SYNCS.ARRIVE.TRANS64 RZ, [R0+URZ+0x34830], R2 ;  /* 0x0348300200ff79a7 */ /* 0x0009e2000800003f */
[----:B---3--:R-:W-:-:S04]  /*bb20*/  LOP3.LUT R3, R3, 0x1f, RZ, 0xc0, !PT ;  /* 0x0000001f03037812 */ /* 0x008fc800078ec0ff */
[----:B------:R-:W-:-:S13]  /*bb30*/  ISETP.NE.AND P0, PT, R3, RZ, PT ;  /* 0x000000ff0300720c */ /* 0x000fda0003f05270 */
[----:B----4-:R-:W-:Y:S05]  /*bb40*/  @!P0 BRA `(.L_x_436) ;  /* 0x0000000000048947 */ /* 0x010fea0003800000 */
[----:B------:R-:W-:Y:S01]  /*bb50*/  BPT.TRAP 0x1 ;  /* 0x000000040000795c */ /* 0x000fe20000300000 */
.L_x_436:
[----:B------:R-:W3:Y:S04]  /*bb60*/  LDL R6, [R1+0x4] ;  /* 0x0000040001067983 */ /* 0x000ee80000100800 */
[----:B------:R-:W3:Y:S04]  /*bb70*/  LDL R5, [R1+0x8] ;  /* 0x0000080001057983 */ /* 0x000ee80000100800 */
[----:B-1----:R-:W4:Y:S04]  /*bb80*/  LDL R4, [R1+0x14] ;  /* 0x0000140001047983 */ /* 0x002f280000100800 */
[----:B------:R-:W5:Y:S04]  /*bb90*/  LDL R3, [R1+0x18] ;  /* 0x0000180001037983 */ /* 0x000f680000100800 */
[----:B--2---:R-:W2:Y:S01]  /*bba0*/  LDL R2, [R1] ;  /* 0x0000000001027983 */ /* 0x004ea20000100800 */
[----:B------:R-:W-:Y:S01]  /*bbb0*/  R2UR UR9, R0 ;  /* 0x00000000000972ca */ /* 0x000fe200000e0000 */
[----:B------:R-:W-:Y:S01]  /*bbc0*/  UIADD3 UR4, UP0, UR36, 0x370, URZ ;  /* 0x0000037024047890 */ /* 0x000fe2000ff1e03f */
[----:B------:R-:W-:Y:S01]  /*bbd0*/  R2UR UR12, R18 ;  /* 0x00000000120c72ca */ /* 0x000fe200000e0000 */
[----:B------:R-:W-:Y:S01]  /*bbe0*/  UMOV UR10, URZ ;  /* 0x0000003f000a7c82 */ /* 0x000fe20008000000 */
[----:B------:R-:W-:Y:S01]  /*bbf0*/  PLOP3.LUT P0, PT, PT, PT, PT, 0x80, 0x0 ;  /* 0x000000000000781c */ /* 0x000fe20003f0f070 */
[----:B------:R-:W-:Y:S01]  /*bc00*/  UMOV UR6, 0x0 ;  /* 0x0000000000067882 */ /* 0x000fe20000000000 */
[----:B------:R-:W-:Y:S01]  /*bc10*/  UMOV UR7, 0x14f00000 ;  /* 0x14f0000000077882 */ /* 0x000fe20000000000 */
[----:B------:R-:W-:-:S06]  /*bc20*/  UMOV UR16, 0x40 ;  /* 0x0000004000107882 */ /* 0x000fcc0000000000 */
[----:B------:R-:W-:Y:S01]  /*bc30*/  UIADD3 UR9, UR9, 0x34830, URZ ;  /* 0x0003483009097890 */ /* 0x000fe2000fffe03f */
[----:B---3--:R-:W-:Y:S01]  /*bc40*/  IMAD R0, R5, 0xc000, R6 ;  /* 0x0000c00005007824 */ /* 0x008fe200078e0206 */
[----:B----4-:R-:W-:-:S04]  /*bc50*/  R2UR UR11, R4 ;  /* 0x00000000040b72ca */ /* 0x010fc800000e0000 */
[----:B------:R-:W-:Y:S02]  /*bc60*/  R2UR UR8, R0 ;  /* 0x00000000000872ca */ /* 0x000fe400000e0000 */
[----:B-----5:R-:W-:Y:S02]  /*bc70*/  R2UR UR5, R3 ;  /* 0x00000000030572ca */ /* 0x020fe400000e0000 */
[----:B------:R-:W-:Y:S02]  /*bc80*/  P2R R0, PR, RZ, 0x1 ;  /* 0x00000001ff007803 */ /* 0x000fe40000000000 */
[----:B--2---:R-:W-:-:S03]  /*bc90*/  R2UR UR13, R2 ;  /* 0x00000000020d72ca */ /* 0x004fc600000e0000 */
[----:B------:R3:W-:Y:S04]  /*bca0*/  STL [R1+0x20], R0 ;  /* 0x0000200001007387 */ /* 0x0007e80000100800 */
[----:B------:R-:W-:Y:S02]  /*bcb0*/  UIADD3 UR14, UR8, 0x1c400, URZ ;  /* 0x0001c400080e7890 */ /* 0x000fe4000fffe03f */
[----:B------:R-:W-:Y:S02]  /*bcc0*/  ULEA UR11, UR11, UR5, 0x7 ;  /* 0x000000050b0b7291 */ /* 0x000fe4000f8e383f */
[----:B------:R-:W-:Y:S02]  /*bcd0*/  UIADD3.X UR5, URZ, UR37, URZ, UP0, !UPT ;  /* 0x000000253f057290 */ /* 0x000fe400087fe43f */
[----:B------:R-:W-:-:S02]  /*bce0*/  UIADD3 UR15, UR8, 0x20400, URZ ;  /* 0x00020400080f7890 */ /* 0x000fc4000fffe03f */
[----:B------:R-:W-:-:S03]  /*bcf0*/  UIADD3 UR17, UR8, 0x24400, URZ ;  /* 0x0002440008117890 */ /* 0x000fc6000fffe03f */
[----:B------:R-:W-:Y:S01]  /*bd00*/  UMOV UR8, UR14 ;  /* 0x0000000e00087c82 */ /* 0x000fe20008000000 */
[----:B------:R-:W-:Y:S01]  /*bd10*/  UMOV UR14, 0x80 ;  /* 0x00000080000e7882 */ /* 0x000fe20000000000 */
[----:B------:R1:W-:Y:S02]  /*bd20*/  UTMALDG.4D [UR8], [UR4], desc[UR6] ;  /* 0x00000608040075b4 */ /* 0x0003e40008019000 */
[----:B-1----:R-:W-:Y:S01]  /*bd30*/  UMOV UR8, UR15 ;  /* 0x0000000f00087c82 */ /* 0x002fe20008000000 */
[----:B------:R-:W-:Y:S02]  /*bd40*/  UMOV UR10, UR16 ;  /* 0x00000010000a7c82 */ /* 0x000fe40008000000 */
[----:B------:R1:W-:Y:S02]  /*bd50*/  UTMALDG.4D [UR8], [UR4], desc[UR6] ;  /* 0x00000608040075b4 */ /* 0x0003e40008019000 */
[----:B-1----:R-:W-:Y:S01]  /*bd60*/  UMOV UR8, UR17 ;  /* 0x0000001100087c82 */ /* 0x002fe20008000000 */
[----:B------:R-:W-:-:S02]  /*bd70*/  UMOV UR10, UR14 ;  /* 0x0000000e000a7c82 */ /* 0x000fc40008000000 */
[----:B------:R3:W-:Y:S02]  /*bd80*/  UTMALDG.4D [UR8], [UR4], desc[UR6] ;  /* 0x00000608040075b4 */ /* 0x0007e40008019000 */
[----:B---3--:R-:W-:Y:S01]  /*bd90*/  NOP ;  /* 0x0000000000007918 */ /* 0x008fe20000000000 */
.L_x_432:
[----:B------:R-:W3:Y:S04]  /*bda0*/  LDL R2, [R1+0x4] ;  /* 0x0000040001027983 */ /* 0x000ee80000100800 */
[----:B------:R-:W2:Y:S04]  /*bdb0*/  LDL.LU R3, [R1+0x34] ;  /* 0x0000340001037983 */ /* 0x000ea80000300800 */
[----:B------:R-:W4:Y:S04]  /*bdc0*/  LDL.LU R5, [R1+0x28] ;  /* 0x0000280001057983 */ /* 0x000f280000300800 */
[----:B-1----:R-:W5:Y:S01]  /*bdd0*/  LDL.LU R4, [R1+0x38] ;  /* 0x0000380001047983 */ /* 0x002f620000300800 */
[----:B------:R-:W-:Y:S05]  /*bde0*/  WARPSYNC.ALL ;  /* 0x0000000000007948 */ /* 0x000fea0003800000 */
[----:B------:R-:W-:Y:S01]  /*bdf0*/  ULDC.64 UR4, c[0x0][0x298] ;  /* 0x0000a60000047ab9 */ /* 0x000fe20000000a00 */
[----:B------:R-:W-:Y:S01]  /*be00*/  ULDC.64 UR6, c[0x0][0xa00] ;  /* 0x0002800000067ab9 */ /* 0x000fe20000000a00 */
[----:B------:R-:W-:Y:S01]  /*be10*/  BSSY B6, `(.L_x_437) ;  /* 0x0000024000067945 */ /* 0x000fe20003800000 */
[----:B------:R-:W-:Y:S01]  /*be20*/  BAR.SYNC.DEFER_BLOCKING 0x8, 0x180 ;  /* 0x0206000000007b1d */ /* 0x000fe20000010000 */
[----:B------:R-:W-:-:S04]  /*be30*/  ISETP.NE.U32.AND P0, PT, RZ, UR6, PT ;  /* 0x00000006ff007c0c */ /* 0x000fc8000bf05070 */
[----:B------:R-:W-:Y:S01]  /*be40*/  ISETP.NE.AND.EX P0, PT, RZ, UR7, PT, P0 ;  /* 0x00000007ff007c0c */ /* 0x000fe2000bf05300 */
[----:B---3--:R-:W-:Y:S01]  /*be50*/  VIADD R2, R2, 0x10400 ;  /* 0x0001040002027836 */ /* 0x008fe20000000000 */
[----:B--2---:R-:W-:-:S04]  /*be60*/  SHF.R.S32.HI R0, RZ, 0x1f, R3 ;  /* 0x0000001fff007819 */ /* 0x004fc80000011403 */
[----:B------:R-:W-:Y:S02]  /*be70*/  LOP3.LUT P1, RZ, R2, 0x3ff, RZ, 0xc0, !PT ;  /* 0x000003ff02ff7812 */ /* 0x000fe4000782c0ff */
[----:B----4-:R-:W-:Y:S01]  /*be80*/  SEL R5, R5, RZ, !P0 ;  /* 0x000000ff05057207 */ /* 0x010fe20004000000 */
[----:B------:R-:W-:Y:S01]  /*be90*/  IMAD R0, R0, UR4, RZ ;  /* 0x0000000400007c24 */ /* 0x000fe2000f8e02ff */
[----:B-----5:R-:W-:-:S03]  /*bea0*/  SEL R4, R4, RZ, !P0 ;  /* 0x000000ff04047207 */ /* 0x020fc60004000000 */
[C---:B------:R-:W-:Y:S02]  /*beb0*/  IMAD R0, R3.reuse, UR5, R0 ;  /* 0x0000000503007c24 */ /* 0x040fe4000f8e0200 */
[----:B------:R-:W-:-:S05]  /*bec0*/  IMAD.WIDE.U32 R2, R3, UR4, RZ ;  /* 0x0000000403027c25 */ /* 0x000fca000f8e00ff */
[----:B------:R1:W-:Y:S04]  /*bed0*/  STL.64 [R1+0x48], R2 ;  /* 0x0000480201007387 */ /* 0x0003e80000100a00 */
[----:B------:R2:W-:Y:S04]  /*bee0*/  STL [R1+0x28], R5 ;  /* 0x0000280501007387 */ /* 0x0005e80000100800 */
[----:B------:R2:W-:Y:S01]  /*bef0*/  STL [R1+0x54], R4 ;  /* 0x0000540401007387 */ /* 0x0005e20000100800 */
[----:B-1----:R-:W-:Y:S01]  /*bf00*/  IMAD.IADD R2, R3, 0x1, R0 ;  /* 0x0000000103027824 */ /* 0x002fe200078e0200 */
[----:B------:R-:W-:-:S05]  /*bf10*/  SHF.R.S32.HI R0, RZ, 0x1f, R18 ;  /* 0x0000001fff007819 */ /* 0x000fca0000011412 */
[----:B------:R2:W-:Y:S04]  /*bf20*/  STL [R1+0x38], R0 ;  /* 0x0000380001007387 */ /* 0x0005e80000100800 */
[----:B------:R2:W-:Y:S01]  /*bf30*/  STL [R1+0x34], R2 ;  /* 0x0000340201007387 */ /* 0x0005e20000100800 */
[----:B------:R-:W-:Y:S05]  /*bf40*/  @!P1 BRA `(.L_x_438) ;  /* 0x0000000000409947 */ /* 0x000fea0003800000 */
[----:B--2---:R-:W-:Y:S01]  /*bf50*/  MOV R2, 0x0 ;  /* 0x0000000000027802 */ /* 0x004fe20000000f00 */
[----:B------:R-:W-:Y:S01]  /*bf60*/  ULDC.64 UR6, c[0x4][0x118] ;  /* 0x0100460000067ab9 */ /* 0x000fe20000000a00 */
[----:B------:R-:W-:Y:S01]  /*bf70*/  ULDC.64 UR8, c[0x4][0x120] ;  /* 0x0100480000087ab9 */ /* 0x000fe20000000a00 */
[----:B------:R-:W-:Y:S01]  /*bf80*/  ULDC.64 UR4, c[0x4][0x88] ;  /* 0x0100220000047ab9 */ /* 0x000fe20000000a00 */
[----:B------:R-:W-:Y:S01]  /*bf90*/  IMAD.U32 R4, RZ, RZ, UR6 ;  /* 0x00000006ff047e24 */ /* 0x000fe2000f8e00ff */
[----:B0-----:R-:W-:Y:S01]  /*bfa0*/  MOV R12, 0x1 ;  /* 0x00000001000c7802 */ /* 0x001fe20000000f00 */
[----:B------:R-:W0:Y:S01]  /*bfb0*/  LDC.64 R2, c[0x4][R2] ;  /* 0x0100000002027b82 */ /* 0x000e220000000a00 */
[----:B------:R-:W-:Y:S02]  /*bfc0*/  IMAD.U32 R5, RZ, RZ, UR7 ;  /* 0x00000007ff057e24 */ /* 0x000fe4000f8e00ff */
[----:B------:R-:W-:Y:S02]  /*bfd0*/  IMAD.U32 R6, RZ, RZ, UR8 ;  /* 0x00000008ff067e24 */ /* 0x000fe4000f8e00ff */
[----:B------:R-:W-:-:S02]  /*bfe0*/  IMAD.U32 R7, RZ, RZ, UR9 ;  /* 0x00000009ff077e24 */ /* 0x000fc4000f8e00ff */
[----:B------:R-:W-:Y:S02]  /*bff0*/  IMAD.U32 R10, RZ, RZ, UR4 ;  /* 0x00000004ff0a7e24 */ /* 0x000fe4000f8e00ff */
[----:B------:R-:W-:Y:S02]  /*c000*/  IMAD.U32 R11, RZ, RZ, UR5 ;  /* 0x00000005ff0b7e24 */ /* 0x000fe4000f8e00ff */
[----:B------:R-:W-:Y:S02]  /*c010*/  IMAD.MOV.U32 R8, RZ, RZ, 0x70 ;  /* 0x00000070ff087424 */ /* 0x000fe400078e00ff */
[----:B------:R-:W-:-:S07]  /*c020*/  IMAD.MOV.U32 R13, RZ, RZ, RZ ;  /* 0x000000ffff0d7224 */ /* 0x000fce00078e00ff */
[----:B------:R-:W-:-:S07]  /*c030*/  LEPC R20, `(.L_x_438) ;  /* 0x000000001014794e */ /* 0x000fce0000000000 */
[----:B0-----:R-:W-:Y:S05]  /*c040*/  CALL.ABS.NOINC R2 ;  /* 0x0000000002007343 */ /* 0x001fea0003c00000 */
.L_x_438:
[----:B------:R-:W-:Y:S05]  /*c050*/  BSYNC B6 ;  /* 0x0000000000067941 */ /* 0x000fea0003800000 */
.L_x_437:
[----:B--2---:R-:W2:Y:S01]  /*c060*/  LDL.LU R4, [R1+0x34] ;  /* 0x0000340001047983 */ /* 0x004ea20000300800 */
[----:B------:R-:W1:Y:S01]  /*c070*/  LDC R7, c[0x0][0x448] ;  /* 0x00011200ff077b82 */ /* 0x000e620000000800 */
[----:B------:R-:W-:Y:S01]  /*c080*/  ULDC.64 UR4, c[0x0][0x2d8] ;  /* 0x0000b60000047ab9 */ /* 0x000fe20000000a00 */
[----:B------:R-:W-:Y:S01]  /*c090*/  IMAD.SHL.U32 R17, R17, 0x80, RZ ;  /* 0x0000008011117824 */ /* 0x000fe200078e00ff */
[----:B------:R-:W2:Y:S01]  /*c0a0*/  LDL.LU.64 R2, [R1+0x48] ;  /* 0x0000480001027983 */ /* 0x000ea20000300a00 */
[----:B------:R-:W-:-:S03]  /*c0b0*/  ULDC.64 UR6, c[0x0][0x280] ;  /* 0x0000a00000067ab9 */ /* 0x000fc60000000a00 */
[----:B------:R-:W3:Y:S04]  /*c0c0*/  LDL.LU R0, [R1+0x38] ;  /* 0x0000380001007983 */ /* 0x000ee80000300800 */
[----:B------:R-:W4:Y:S04]  /*c0d0*/  LDL.LU R6, [R1+0x54] ;  /* 0x0000540001067983 */ /* 0x000f280000300800 */
[----:B------:R-:W4:Y:S01]  /*c0e0*/  LDL.LU R5, [R1+0x28] ;  /* 0x0000280001057983 */ /* 0x000f220000300800 */
[----:B------:R-:W0:Y:S01]  /*c0f0*/  S2R R8, SR_TID.X ;  /* 0x0000000000087919 */ /* 0x000e220000002100 */
[----:B-1----:R-:W-:-:S02]  /*c100*/  ISETP.NE.AND P0, PT, R7, 0x1, PT ;  /* 0x000000010700780c */ /* 0x002fc40003f05270 */
[----:B0-----:R-:W-:-:S04]  /*c110*/  SHF.L.U32 R10, R8, 0x3, RZ ;  /* 0x00000003080a7819 */ /* 0x001fc800000006ff */
[----:B------:R-:W-:-:S04]  /*c120*/  LOP3.LUT R10, R10, 0x38, RZ, 0xc0, !PT ;  /* 0x000000380a0a7812 */ /* 0x000fc800078ec0ff */
[C---:B------:R-:W-:Y:S02]  /*c130*/  LOP3.LUT R9, R10.reuse, 0x40, RZ, 0xfc, !PT ;  /* 0x000000400a097812 */ /* 0x040fe400078efcff */
[----:B------:R-:W-:Y:S01]  /*c140*/  LOP3.LUT R8, R10, 0x80, RZ, 0xfc, !PT ;  /* 0x000000800a087812 */ /* 0x000fe200078efcff */
[----:B--2---:R-:W-:Y:S02]  /*c150*/  IMAD.MOV.U32 R3, RZ, RZ, R4 ;  /* 0x000000ffff037224 */ /* 0x004fe400078e0004 */
[----:B------:R-:W0:Y:S01]  /*c160*/  S2R R4, SR_TID.X ;  /* 0x0000000000047919 */ /* 0x000e220000002100 */
[----:B---3--:R-:W-:Y:S02]  /*c170*/  IMAD R0, R0, UR4, RZ ;  /* 0x0000000400007c24 */ /* 0x008fe4000f8e02ff */
[----:B------:R-:W-:-:S04]  /*c180*/  IMAD.WIDE.U32 R2, R18, UR4, R2 ;  /* 0x0000000412027c25 */ /* 0x000fc8000f8e0002 */
[----:B------:R-:W-:Y:S01]  /*c190*/  IMAD R0, R18, UR5, R0 ;  /* 0x0000000512007c24 */ /* 0x000fe2000f8e0200 */
[----:B------:R-:W-:-:S03]  /*c1a0*/  ULDC.64 UR4, c[0x0][0x2e0] ;  /* 0x0000b80000047ab9 */ /* 0x000fc60000000a00 */
[----:B------:R-:W-:Y:S02]  /*c1b0*/  IMAD.IADD R3, R3, 0x1, R0 ;  /* 0x0000000103037824 */ /* 0x000fe400078e0200 */
[----:B----4-:R-:W-:Y:S02]  /*c1c0*/  IMAD R0, R6, UR4, RZ ;  /* 0x0000000406007c24 */ /* 0x010fe4000f8e02ff */
[C---:B------:R-:W-:Y:S01]  /*c1d0*/  IMAD.WIDE.U32 R2, R5.reuse, UR4, R2 ;  /* 0x0000000405027c25 */ /* 0x040fe2000f8e0002 */
[----:B------:R-:W1:Y:S03]  /*c1e0*/  @P0 LDC R6, c[0x0][0x450] ;  /* 0x00011400ff060b82 */ /* 0x000e660000000800 */
[----:B------:R-:W-:Y:S01]  /*c1f0*/  IMAD R0, R5, UR5, R0 ;  /* 0x0000000505007c24 */ /* 0x000fe2000f8e0200 */
[----:B------:R-:W-:-:S03]  /*c200*/  ULDC.64 UR4, c[0x0][0x2d0] ;  /* 0x0000b40000047ab9 */ /* 0x000fc60000000a00 */
[----:B------:R-:W-:Y:S01]  /*c210*/  IMAD.IADD R3, R3, 0x1, R0 ;  /* 0x0000000103037824 */ /* 0x000fe200078e0200 */
[C---:B0-----:R-:W-:Y:S01]  /*c220*/  LOP3.LUT R5, R4.reuse, 0x7f, RZ, 0xc0, !PT ;  /* 0x0000007f04057812 */ /* 0x041fe200078ec0ff */
[----:B------:R-:W-:-:S03]  /*c230*/  IMAD.SHL.U32 R4, R4, 0x10, RZ ;  /* 0x0000001004047824 */ /* 0x000fc600078e00ff */
[----:B------:R-:W-:-:S04]  /*c240*/  SHF.R.U32.HI R5, RZ, 0x3, R5 ;  /* 0x00000003ff057819 */ /* 0x000fc80000011605 */
[----:B------:R-:W-:Y:S02]  /*c250*/  LOP3.LUT R4, R5, 0x70, R4, 0xf8, !PT ;  /* 0x0000007005047812 */ /* 0x000fe400078ef804 */
[----:B------:R-:W0:Y:S02]  /*c260*/  @P0 LDC R5, c[0x0][0x44c] ;  /* 0x00011300ff050b82 */ /* 0x000e240000000800 */
[----:B------:R-:W-:-:S05]  /*c270*/  LOP3.LUT R0, R4, R17, RZ, 0xfc, !PT ;  /* 0x0000001104007212 */ /* 0x000fca00078efcff */
[----:B------:R-:W-:Y:S02]  /*c280*/  IMAD.MOV.U32 R4, RZ, RZ, R0 ;  /* 0x000000ffff047224 */ /* 0x000fe400078e0000 */
[----:B0-----:R-:W-:-:S05]  /*c290*/  @P0 IMAD.HI.U32 R5, R0, R5, RZ ;  /* 0x0000000500050227 */ /* 0x001fca00078e00ff */
[----:B-1----:R-:W-:-:S05]  /*c2a0*/  @P0 SHF.R.U32.HI R4, RZ, R6, R5 ;  /* 0x00000006ff040219 */ /* 0x002fca0000011605 */
[----:B------:R-:W-:Y:S02]  /*c2b0*/  IMAD.MOV R5, RZ, RZ, -R4 ;  /* 0x000000ffff057224 */ /* 0x000fe400078e0a04 */
[----:B------:R-:W-:-:S04]  /*c2c0*/  IMAD.WIDE.U32 R2, R4, UR4, R2 ;  /* 0x0000000404027c25 */ /* 0x000fc8000f8e0002 */
[----:B------:R-:W-:Y:S01]  /*c2d0*/  IMAD R0, R7, R5, R0 ;  /* 0x0000000507007224 */ /* 0x000fe200078e0200 */
[----:B------:R-:W-:-:S05]  /*c2e0*/  SHF.R.S32.HI R5, RZ, 0x1f, R4 ;  /* 0x0000001fff057819 */ /* 0x000fca0000011404 */
[----:B------:R-:W-:-:S04]  /*c2f0*/  IMAD R5, R5, UR4, RZ ;  /* 0x0000000405057c24 */ /* 0x000fc8000f8e02ff */
[----:B------:R-:W-:Y:S01]  /*c300*/  IMAD R4, R4, UR5, R5 ;  /* 0x0000000504047c24 */ /* 0x000fe2000f8e0205 */
[----:B------:R-:W-:-:S03]  /*c310*/  ULDC.64 UR4, c[0x0][0x2c8] ;  /* 0x0000b20000047ab9 */ /* 0x000fc60000000a00 */
[----:B------:R-:W-:Y:S01]  /*c320*/  IMAD.IADD R3, R3, 0x1, R4 ;  /* 0x0000000103037824 */ /* 0x000fe200078e0204 */
[----:B------:R-:W-:Y:S01]  /*c330*/  SHF.R.S32.HI R4, RZ, 0x1f, R0 ;  /* 0x0000001fff047819 */ /* 0x000fe20000011400 */
[----:B------:R-:W-:-:S04]  /*c340*/  IMAD.WIDE.U32 R2, R0, UR4, R2 ;  /* 0x0000000400027c25 */ /* 0x000fc8000f8e0002 */
[----:B------:R-:W-:Y:S01]  /*c350*/  IMAD R4, R4, UR4, RZ ;  /* 0x0000000404047c24 */ /* 0x000fe2000f8e02ff */
[----:B------:R-:W-:Y:S02]  /*c360*/  ULDC UR4, c[0x0][0x2b8] ;  /* 0x0000ae0000047ab9 */ /* 0x000fe40000000800 */
[----:B------:R-:W-:Y:S01]  /*c370*/  ISETP.GE.AND P2, PT, R10, UR4, PT ;  /* 0x000000040a007c0c */ /* 0x000fe2000bf46270 */
[----:B------:R-:W-:Y:S01]  /*c380*/  IMAD R0, R0, UR5, R4 ;  /* 0x0000000500007c24 */ /* 0x000fe2000f8e0204 */
[----:B------:R0:W5:Y:S01]  /*c390*/  LDL R10, [R1+0x24] ;  /* 0x00002400010a7983 */ /* 0x0001620000100800 */
[----:B------:R-:W-:Y:S02]  /*c3a0*/  LEA R4, P3, R2, UR6, 0x1 ;  /* 0x0000000602047c11 */ /* 0x000fe4000f8608ff */
[----:B------:R-:W-:Y:S01]  /*c3b0*/  IMAD.IADD R0, R3, 0x1, R0 ;  /* 0x0000000103007824 */ /* 0x000fe200078e0200 */
[----:B------:R-:W-:Y:S02]  /*c3c0*/  ISETP.GE.AND P1, PT, R9, UR4, PT ;  /* 0x0000000409007c0c */ /* 0x000fe4000bf26270 */
[----:B------:R-:W-:Y:S01]  /*c3d0*/  ISETP.GE.AND P0, PT, R8, UR4, PT ;  /* 0x0000000408007c0c */ /* 0x000fe2000bf06270 */
[----:B------:R-:W-:Y:S01]  /*c3e0*/  UMOV UR4, 0xffffffff ;  /* 0xffffffff00047882 */ /* 0x000fe20000000000 */
[----:B------:R-:W-:-:S02]  /*c3f0*/  LEA.HI.X R0, R2, UR7, R0, 0x1, P3 ;  /* 0x0000000702007c11 */ /* 0x000fc400098f0c00 */
[----:B0-----:R-:W-:Y:S09]  /*c400*/  BRA.DIV UR4, `(.L_x_439) ;  /* 0x0000004204847947 */ /* 0x001ff2000b800000 */
[----:B------:R-:W0:Y:S02]  /*c410*/  S2R R5, SR_TID.X ;  /* 0x0000000000057919 */ /* 0x000e240000002100 */
[----:B0-----:R-:W-:-:S04]  /*c420*/  LOP3.LUT R5, R5, 0x7f, RZ, 0xc0, !PT ;  /* 0x0000007f05057812 */ /* 0x001fc800078ec0ff */
[----:B------:R-:W-:Y:S02]  /*c430*/  SHF.R.U32.HI R6, RZ, 0x3, R5 ;  /* 0x00000003ff067819 */ /* 0x000fe40000011605 */
[----:B------:R-:W2:Y:S01]  /*c440*/  LDL.LU R5, [R1+0x40] ;  /* 0x0000400001057983 */ /* 0x000ea20000300800 */
[----:B------:R-:W-:Y:S02]  /*c450*/  ULDC.64 UR4, c[0x0][0x208] ;  /* 0x0000820000047ab9 */ /* 0x000fe40000000a00 */
[----:B------:R-:W-:Y:S01]  /*c460*/  IMAD.IADD R2, R6, 0x1, R17 ;  /* 0x0000000106027824 */ /* 0x000fe200078e0211 */
[----:B------:R-:W-:Y:S01]  /*c470*/  SHFL.IDX PT, R9, R0, 0x1, 0x181f ;  /* 0x00381f0000097f89 */ /* 0x000fe200000e0000 */
[----:B------:R-:W0:Y:S02]  /*c480*/  S2R R6, SR_TID.X ;  /* 0x0000000000067919 */ /* 0x000e240000002100 */
[----:B0-----:R-:W-:Y:S02]  /*c490*/  IMAD.SHL.U32 R11, R6, 0x8, RZ ;  /* 0x00000008060b7824 */ /* 0x001fe400078e00ff */
[----:B------:R-:W-:Y:S03]  /*c4a0*/  SHFL.IDX PT, R6, R0, RZ, 0x181f ;  /* 0x00181fff00067589 */ /* 0x000fe600000e0000 */
[----:B------:R-:W-:Y:S01]  /*c4b0*/  LOP3.LUT R11, R11, 0x38, RZ, 0xc0, !PT ;  /* 0x000000380b0b7812 */ /* 0x000fe200078ec0ff */
[----:B--2---:R-:W-:-:S02]  /*c4c0*/  IMAD R3, R5, R7, RZ ;  /* 0x0000000705037224 */ /* 0x004fc400078e02ff */
[----:B------:R-:W0:Y:S01]  /*c4d0*/  SHFL.IDX PT, R7, R4, RZ, 0x181f ;  /* 0x00181fff04077589 */ /* 0x000e2200000e0000 */
[C---:B------:R-:W-:Y:S02]  /*c4e0*/  VIADD R5, R2.reuse, 0x10 ;  /* 0x0000001002057836 */ /* 0x040fe40000000000 */
[----:B------:R-:W-:-:S03]  /*c4f0*/  ISETP.GE.AND P4, PT, R2, R3, PT ;  /* 0x000000030200720c */ /* 0x000fc60003f86270 */
[----:B------:R-:W-:Y:S02]  /*c500*/  ISETP.GE.AND P3, PT, R5, R3, PT ;  /* 0x000000030500720c */ /* 0x000fe40003f66270 */
[----:B------:R-:W1:Y:S08]  /*c510*/  SHFL.IDX PT, R5, R4, 0x1, 0x181f ;  /* 0x00381f0004057f89 */ /* 0x000e7000000e0000 */
[----:B0-----:R-:W-:-:S05]  /*c520*/  @!P4 LEA R7, P5, R11, R7, 0x1 ;  /* 0x000000070b07c211 */ /* 0x001fca00078a08ff */
[----:B------:R-:W-:Y:S01]  /*c530*/  @!P4 IMAD.X R6, RZ, RZ, R6, P5 ;  /* 0x000000ffff06c224 */ /* 0x000fe200028e0606 */
[----:B-1----:R-:W-:-:S04]  /*c540*/  @!P3 LEA R8, P5, R11, R5, 0x1 ;  /* 0x000000050b08b211 */ /* 0x002fc800078a08ff */
[----:B------:R-:W-:Y:S01]  /*c550*/  @!P4 LOP3.LUT R7, R7, R6, RZ, 0x3c, !PT ;  /* 0x000000060707c212 */ /* 0x000fe200078e3cff */
[----:B------:R-:W-:-:S03]  /*c560*/  @!P3 IMAD.X R5, RZ, RZ, R9, P5 ;  /* 0x000000ffff05b224 */ /* 0x000fc600028e0609 */
[----:B------:R-:W-:-:S04]  /*c570*/  @!P4 LOP3.LUT R6, R7, R6, RZ, 0x3c, !PT ;  /* 0x000000060706c212 */ /* 0x000fc800078e3cff */
[----:B------:R-:W-:-:S05]  /*c580*/  @!P4 LOP3.LUT R7, R7, R6, RZ, 0x3c, !PT ;  /* 0x000000060707c212 */ /* 0x000fca00078e3cff */
[----:B-----5:R-:W-:Y:S04]  /*c590*/  @!P4 LDGSTS.E.BYPASS.LTC128B.128 [R10+0x10400], desc[UR4][R6.64], !P2 ;  /* 0x10400000060acfae */ /* 0x020fe8000d101d44 */
[----:B------:R-:W-:Y:S04]  /*c5a0*/  @!P4 LDGSTS.E.BYPASS.LTC128B.128 [R10+0x14400], desc[UR4][R6.64+0x80], !P1 ;  /* 0x14400080060acfae */ /* 0x000fe8000c901d44 */
[----:B------:R0:W-:Y:S02]  /*c5b0*/  @!P4 LDGSTS.E.BYPASS.LTC128B.128 [R10+0x18400], desc[UR4][R6.64+0x100], !P0 ;  /* 0x18400100060acfae */ /* 0x0001e4000c101d44 */
[----:B0-----:R-:W-:-:S02]  /*c5c0*/  @!P3 IMAD.MOV.U32 R6, RZ, RZ, R8 ;  /* 0x000000ffff06b224 */ /* 0x001fc400078e0008 */
[----:B------:R-:W-:Y:S01]  /*c5d0*/  @!P3 IMAD.MOV.U32 R7, RZ, RZ, R5 ;  /* 0x000000ffff07b224 */ /* 0x000fe200078e0005 */
[----:B------:R-:W-:Y:S01]  /*c5e0*/  SHFL.IDX PT, R8, R0, 0x2, 0x181f ;  /* 0x00581f0000087f89 */ /* 0x000fe200000e0000 */
[----:B------:R-:W-:-:S03]  /*c5f0*/  VIADD R5, R2, 0x20 ;  /* 0x0000002002057836 */ /* 0x000fc60000000000 */
[----:B------:R-:W-:Y:S04]  /*c600*/  @!P3 LDGSTS.E.BYPASS.LTC128B.128 [R10+0x10c00], desc[UR4][R6.64], !P2 ;  /* 0x10c00000060abfae */ /* 0x000fe8000d101d44 */
[----:B------:R-:W-:Y:S04]  /*c610*/  @!P3 LDGSTS.E.BYPASS.LTC128B.128 [R10+0x14c00], desc[UR4][R6.64+0x80], !P1 ;  /* 0x14c00080060abfae */ /* 0x000fe8000c901d44 */
[----:B------:R0:W-:Y:S01]  /*c620*/  @!P3 LDGSTS.E.BYPASS.LTC128B.128 [R10+0x18c00], desc[UR4][R6.64+0x100], !P0 ;  /* 0x18c00100060abfae */ /* 0x0001e2000c101d44 */
[----:B------:R-:W-:-:S03]  /*c630*/  ISETP.GE.AND P3, PT, R5, R3, PT ;  /* 0x000000030500720c */ /* 0x000fc60003f66270 */
[----:B------:R-:W1:Y:S10]  /*c640*/  SHFL.IDX PT, R5, R4, 0x2, 0x181f ;  /* 0x00581f0004057f89 */ /* 0x000e7400000e0000 */
[----:B-1----:R-:W-:-:S04]  /*c650*/  @!P3 LEA R5, P4, R11, R5, 0x1 ;  /* 0x000000050b05b211 */ /* 0x002fc800078808ff */
[----:B0-----:R-:W-:-:S05]  /*c660*/  @!P3 IADD3.X R6, RZ, R8, RZ, P4, !PT ;  /* 0x00000008ff06b210 */ /* 0x001fca00027fe4ff */
[----:B------:R-:W-:Y:S02]  /*c670*/  @!P3 IMAD.MOV.U32 R7, RZ, RZ, R6 ;  /* 0x000000ffff07b224 */ /* 0x000fe400078e0006 */
[----:B------:R-:W-:Y:S02]  /*c680*/  @!P3 IMAD.MOV.U32 R6, RZ, RZ, R5 ;  /* 0x000000ffff06b224 */ /* 0x000fe400078e0005 */
[----:B------:R-:W-:-:S03]  /*c690*/  VIADD R5, R2, 0x30 ;  /* 0x0000003002057836 */ /* 0x000fc60000000000 */
[----:B------:R-:W-:Y:S04]  /*c6a0*/  @!P3 LDGSTS.E.BYPASS.LTC128B.128 [R10+0x11400], desc[UR4][R6.64], !P2 ;  /* 0x11400000060abfae */ /* 0x000fe8000d101d44 */
[----:B------:R-:W-:Y:S04]  /*c6b0*/  @!P3 LDGSTS.E.BYPASS.LTC128B.128 [R10+0x15400], desc[UR4][R6.64+0x80], !P1 ;  /* 0x15400080060abfae */ /* 0x000fe8000c901d44 */
[----:B------:R0:W-:Y:S01]  /*c6c0*/  @!P3 LDGSTS.E.BYPASS.LTC128B.128 [R10+0x19400], desc[UR4][R6.64+0x100], !P0 ;  /* 0x19400100060abfae */ /* 0x0001e2000c101d44 */
[----:B------:R-:W-:-:S03]  /*c6d0*/  ISETP.GE.AND P3, PT, R5, R3, PT ;  /* 0x000000030500720c */ /* 0x000fc60003f66270 */
[----:B------:R-:W1:Y:S04]  /*c6e0*/  SHFL.IDX PT, R5, R4, 0x3, 0x181f ;  /* 0x00781f0004057f89 */ /* 0x000e6800000e0000 */
[----:B0-----:R-:W0:Y:S06]  /*c6f0*/  SHFL.IDX PT, R6, R0, 0x3, 0x181f ;  /* 0x00781f0000067f89 */ /* 0x001e2c00000e0000 */
[----:B-1----:R-:W-:-:S05]  /*c700*/  @!P3 LEA R5, P4, R11, R5, 0x1 ;  /* 0x000000050b05b211 */ /* 0x002fca00078808ff */
[----:B0-----:R-:W-:-:S04]  /*c710*/  @!P3 IMAD.X R6, RZ, RZ, R6, P4 ;  /* 0x000000ffff06b224 */ /* 0x001fc800020e0606 */
        /* <DEDUP_REMOVED lines=11> */
[----:B------:R-:W-:Y:S01]  /*c7d0*/  @!P3 IMAD.MOV.U32 R7, RZ, RZ, R6 ;  /* 0x000000ffff07b224 */ /* 0x000fe200078e0006 */
[----:B------:R-:W-:Y:S01]  /*c7e0*/  @!P3 MOV R6, R5 ;  /* 0x000000050006b202 */ /* 0x000fe20000000f00 */
[----:B------:R-:W-:-:S04]  /*c7f0*/  VIADD R5, R2, 0x50 ;  /* 0x0000005002057836 */ /* 0x000fc80000000000 */
        /* <DEDUP_REMOVED lines=11> */
[----:B------:R-:W-:Y:S02]  /*c8b0*/  @!P3 LDGSTS.E.BYPASS.LTC128B.128 [R10+0x12c00], desc[UR4][R6.64], !P2 ;  /* 0x12c00000060abfae */ /* 0x000fe4000d101d44 */
[----:B------:R-:W-:Y:S02]  /*c8c0*/  ISETP.GE.AND P4, PT, R5, R3, PT ;  /* 0x000000030500720c */ /* 0x000fe40003f86270 */
[----:B------:R-:W0:Y:S04]  /*c8d0*/  SHFL.IDX PT, R5, R4, 0x6, 0x181f ;  /* 0x00d81f0004057f89 */ /* 0x000e2800000e0000 */
[----:B------:R-:W-:Y:S04]  /*c8e0*/  @!P3 LDGSTS.E.BYPASS.LTC128B.128 [R10+0x16c00], desc[UR4][R6.64+0x80], !P1 ;  /* 0x16c00080060abfae */ /* 0x000fe8000c901d44 */
[----:B------:R1:W-:Y:S04]  /*c8f0*/  @!P3 LDGSTS.E.BYPASS.LTC128B.128 [R10+0x1ac00], desc[UR4][R6.64+0x100], !P0 ;  /* 0x1ac00100060abfae */ /* 0x0003e8000c101d44 */
[----:B------:R-:W-:Y:S04]  /*c900*/  SHFL.IDX PT, R4, R4, 0x7, 0x181f ;  /* 0x00f81f0004047f89 */ /* 0x000fe800000e0000 */
[----:B-1----:R-:W1:Y:S01]  /*c910*/  SHFL.IDX PT, R6, R0, 0x6, 0x181f ;  /* 0x00d81f0000067f89 */ /* 0x002e6200000e0000 */
[----:B0-----:R-:W-:-:S03]  /*c920*/  @!P4 LEA R5, P3, R11, R5, 0x1 ;  /* 0x000000050b05c211 */ /* 0x001fc600078608ff */
[----:B------:R-:W0:Y:S02]  /*c930*/  SHFL.IDX PT, R0, R0, 0x7, 0x181f ;  /* 0x00f81f0000007f89 */ /* 0x000e2400000e0000 */
[----:B-1----:R-:W-:-:S04]  /*c940*/  @!P4 IMAD.X R6, RZ, RZ, R6, P3 ;  /* 0x000000ffff06c224 */ /* 0x002fc800018e0606 */
[----:B------:R-:W-:Y:S02]  /*c950*/  @!P4 IMAD.MOV.U32 R7, RZ, RZ, R6 ;  /* 0x000000ffff07c224 */ /* 0x000fe400078e0006 */
[----:B------:R-:W-:-:S05]  /*c960*/  @!P4 IMAD.MOV.U32 R6, RZ, RZ, R5 ;  /* 0x000000ffff06c224 */ /* 0x000fca00078e0005 */
[----:B------:R1:W-:Y:S04]  /*c970*/  @!P4 LDGSTS.E.BYPASS.LTC128B.128 [R10+0x13400], desc[UR4][R6.64], !P2 ;  /* 0x13400000060acfae */ /* 0x0003e8000d101d44 */
[----:B------:R1:W-:Y:S04]  /*c980*/  @!P4 LDGSTS.E.BYPASS.LTC128B.128 [R10+0x17400], desc[UR4][R6.64+0x80], !P1 ;  /* 0x17400080060acfae */ /* 0x0003e8000c901d44 */
[----:B0-----:R1:W-:Y:S02]  /*c990*/  @!P4 LDGSTS.E.BYPASS.LTC128B.128 [R10+0x1b400], desc[UR4][R6.64+0x100], !P0 ;  /* 0x1b400100060acfae */ /* 0x0013e4000c101d44 */
.L_x_558:
[----:B------:R-:W-:Y:S01]  /*c9a0*/  VIADD R2, R2, 0x70 ;  /* 0x0000007002027836 */ /* 0x000fe20000000000 */
[----:B------:R-:W-:Y:S04]  /*c9b0*/  BSSY B0, `(.L_x_440) ;  /* 0x000000f000007945 */ /* 0x000fe80003800000 */
[----:B------:R-:W-:-:S13]  /*c9c0*/  ISETP.GE.AND P3, PT, R2, R3, PT ;  /* 0x000000030200720c */ /* 0x000fda0003f66270 */
[----:B------:R-:W-:Y:S05]  /*c9d0*/  @P3 BRA `(.L_x_441) ;  /* 0x0000000000303947 */ /* 0x000fea0003800000 */
[----:B------:R-:W0:Y:S01]  /*c9e0*/  S2R R5, SR_TID.X ;  /* 0x0000000000057919 */ /* 0x000e220000002100 */
[----:B------:R-:W-:Y:S01]  /*c9f0*/  ULDC.64 UR4, c[0x0][0x208] ;  /* 0x0000820000047ab9 */ /* 0x000fe20000000a00 */
[----:B0-----:R-:W-:-:S04]  /*ca00*/  SHF.L.U32 R5, R5, 0x3, RZ ;  /* 0x0000000305057819 */ /* 0x001fc800000006ff */
[----:B------:R-:W-:-:S04]  /*ca10*/  LOP3.LUT R5, R5, 0x38, RZ, 0xc0, !PT ;  /* 0x0000003805057812 */ /* 0x000fc800078ec0ff */
        /* <DEDUP_REMOVED lines=8> */
.L_x_441:
[----:B------:R-:W-:Y:S05]  /*caa0*/  BSYNC B0 ;  /* 0x0000000000007941 */ /* 0x000fea0003800000 */
.L_x_440:
[----:B01----:R-:W2:Y:S01]  /*cab0*/  LDL R10, [R1+0x4] ;  /* 0x00000400010a7983 */ /* 0x003ea20000100800 */
[----:B------:R-:W-:Y:S01]  /*cac0*/  PLOP3.LUT P0, PT, PT, PT, PT, 0x80, 0x0 ;  /* 0x000000000000781c */ /* 0x000fe20003f0f070 */
[----:B------:R-:W-:Y:S01]  /*cad0*/  NOP ;  /* 0x0000000000007918 */ /* 0x000fe20000000000 */
[----:B--2---:R-:W-:-:S11]  /*cae0*/  VIADD R6, R10, 0x34800 ;  /* 0x000348000a067836 */ /* 0x004fd60000000000 */
.L_x_442:
[----:B------:R-:W2:Y:S01]  /*caf0*/  LDL R2, [R1+0x4] ;  /* 0x0000040001027983 */ /* 0x000ea20000100800 */
[----:B------:R-:W-:Y:S02]  /*cb00*/  PLOP3.LUT P1, PT, P1, P0, PT, 0xa2, 0x0 ;  /* 0x000000000000781c */ /* 0x000fe40000f21472 */
[----:B--2---:R-:W-:-:S08]  /*cb10*/  @P0 R2UR P1, UR4, R2 ;  /* 0x00000000020402ca */ /* 0x004fd00000020000 */
[----:B------:R-:W-:-:S05]  /*cb20*/  @P0 PLOP3.LUT P0, PT, P1, PT, PT, 0x80, 0x0 ;  /* 0x000000000000081c */ /* 0x000fca0000f0f070 */
[----:B------:R-:W-:Y:S01]  /*cb30*/  @!P1 SYNCS.ARRIVE.TRANS64.RED.A0T1 RZ, [UR4+0x34800], RZ ;  /* 0x034800ffffff99a7 */ /* 0x000fe20008200404 */
[----:B------:R-:W-:Y:S07]  /*cb40*/  @!P1 ARRIVES.LDGSTSBAR.64.TRANSCNT [UR4+0x34800] ;  /* 0x03480000ff0099b0 */ /* 0x000fee0008000a84 */
[----:B------:R-:W-:Y:S05]  /*cb50*/  @P0 BRA.U.ANY `(.L_x_442) ;  /* 0xfffffffd00e40947 */ /* 0x000fea000393ffff */
[----:B------:R-:W2:Y:S02]  /*cb60*/  LDL.LU R3, [R1+0x50] ;  /* 0x0000500001037983 */ /* 0x000ea40000300800 */
[----:B--2---:R-:W-:-:S05]  /*cb70*/  VIADD R3, R3, 0x1 ;  /* 0x0000000103037836 */ /* 0x004fca0000000000 */
[----:B------:R0:W-:Y:S01]  /*cb80*/  STL [R1+0x50], R3 ;  /* 0x0000500301007387 */ /* 0x0001e20000100800 */
[----:B------:R-:W-:-:S04]  /*cb90*/  LEA.HI R0, R3, R3, RZ, 0x1 ;  /* 0x0000000303007211 */ /* 0x000fc800078f08ff */
[----:B------:R-:W-:-:S05]  /*cba0*/  LOP3.LUT R0, R0, 0xfffffffe, RZ, 0xc0, !PT ;  /* 0xfffffffe00007812 */ /* 0x000fca00078ec0ff */
[----:B------:R-:W-:-:S05]  /*cbb0*/  IMAD.IADD R0, R3, 0x1, -R0 ;  /* 0x0000000103007824 */ /* 0x000fca00078e0a00 */
[----:B------:R-:W-:Y:S01]  /*cbc0*/  SHF.L.U32 R0, R0, 0x1f, RZ ;  /* 0x0000001f00007819 */ /* 0x000fe200000006ff */
[----:B------:R-:W-:Y:S01]  /*cbd0*/  NOP ;  /* 0x0000000000007918 */ /* 0x000fe20000000000 */
[----:B------:R0:W-:Y:S01]  /*cbe0*/  SYNCS.ARRIVE.TRANS64.A1T0 RZ, [R2+URZ+0x34800], RZ ;  /* 0x034800ff02ff79a7 */ /* 0x0001e2000810003f */
[----:B------:R-:W-:Y:S01]  /*cbf0*/  BSSY B0, `(.L_x_443) ;  /* 0x0000003000007945 */ /* 0x000fe20003800000 */
[----:B------:R-:W1:Y:S03]  /*cc00*/  SYNCS.PHASECHK.TRANS64.TRYWAIT P0, [R2+URZ+0x34820], R0 ;  /* 0x03482000020075a7 */ /* 0x000e66000800017f */
[----:B01----:R-:W-:Y:S05]  /*cc10*/  @!P0 BRA `(.L_x_444) ;  /* 0x00000044007c8947 */ /* 0x003fea0003800000 */
.L_x_559:
[----:B------:R-:W-:Y:S05]  /*cc20*/  BSYNC B0 ;  /* 0x0000000000007941 */ /* 0x000fea0003800000 */
.L_x_443:
[----:B0-----:R-:W2:Y:S01]  /*cc30*/  LDL.LU R2, [R1+0x3c] ;  /* 0x00003c0001027983 */ /* 0x001ea20000300800 */
[----:B------:R-:W-:Y:S01]  /*cc40*/  BSSY B0, `(.L_x_445) ;  /* 0x0000226000007945 */ /* 0x000fe20003800000 */
[----:B--2---:R-:W-:-:S13]  /*cc50*/  ISETP.GE.AND P0, PT, R2, 0x81, PT ;  /* 0x000000810200780c */ /* 0x004fda0003f06270 */
[----:B------:R-:W-:Y:S05]  /*cc60*/  @!P0 BRA `(.L_x_446) ;  /* 0x00000020008c8947 */ /* 0x000fea0003800000 */
[----:B------:R-:W2:Y:S01]  /*cc70*/  LDL R2, [R1+0x30] ;  /* 0x0000300001027983 */ /* 0x000ea20000100800 */
[----:B------:R-:W-:Y:S01]  /*cc80*/  IMAD.MOV.U32 R0, RZ, RZ, 0x1 ;  /* 0x00000001ff007424 */ /* 0x000fe200078e00ff */
[----:B------:R-:W-:Y:S01]  /*cc90*/  BSSY B2, `(.L_x_447) ;  /* 0x00000bc000027945 */ /* 0x000fe20003800000 */
        /* <DEDUP_REMOVED lines=8> */
[----:B------:R-:W3:Y:S04]  /*cd20*/  LDL R3, [R1+0x8] ;  /* 0x0000080001037983 */ /* 0x000ee80000100800 */
[----:B------:R-:W4:Y:S01]  /*cd30*/  LDL R2, [R1+0x10] ;  /* 0x0000100001027983 */ /* 0x000f220000100800 */
[----:B------:R-:W-:Y:S01]  /*cd40*/  BSSY B1, `(.L_x_449) ;  /* 0x00000ac000017945 */ /* 0x000fe20003800000 */
[----:B--2---:R-:W-:-:S02]  /*cd50*/  ISETP.NE.AND P1, PT, R4, RZ, PT ;  /* 0x000000ff0400720c */ /* 0x004fc40003f25270 */
[----:B---3--:R-:W-:-:S04]  /*cd60*/  IADD3 R8, R3, 0x1, RZ ;  /* 0x0000000103087810 */ /* 0x008fc80007ffe0ff */
[----:B------:R-:W-:-:S04]  /*cd70*/  ISETP.NE.AND P0, PT, R8, 0x2, PT ;  /* 0x000000020800780c */ /* 0x000fc80003f05270 */
[----:B------:R-:W-:Y:S02]  /*cd80*/  SEL R10, RZ, 0x1, P0 ;  /* 0x00000001ff0a7807 */ /* 0x000fe40000000000 */
[----:B------:R-:W-:Y:S02]  /*cd90*/  SEL R8, R8, RZ, P0 ;  /* 0x000000ff08087207 */ /* 0x000fe40000000000 */
[----:B----4-:R-:W-:Y:S01]  /*cda0*/  LOP3.LUT R10, R2, R10, RZ, 0x3c, !PT ;  /* 0x0000000a020a7212 */ /* 0x010fe200078e3cff */
[----:B------:R-:W-:Y:S06]  /*cdb0*/  @!P1 BRA `(.L_x_450) ;  /* 0x0000000800909947 */ /* 0x000fec0003800000 */
[----:B------:R0:W5:Y:S01]  /*cdc0*/  LDL R4, [R1] ;  /* 0x0000000001047983 */ /* 0x0001620000100800 */
[----:B------:R-:W-:Y:S02]  /*cdd0*/  ULDC.64 UR4, c[0x0][0x418] ;  /* 0x0001060000047ab9 */ /* 0x000fe40000000a00 */
[----:B------:R-:W-:-:S04]  /*cde0*/  ISETP.NE.U32.AND P0, PT, RZ, UR4, PT ;  /* 0x00000004ff007c0c */ /* 0x000fc8000bf05070 */
[----:B------:R-:W-:-:S13]  /*cdf0*/  ISETP.NE.AND.EX P0, PT, RZ, UR5, PT, P0 ;  /* 0x00000005ff007c0c */ /* 0x000fda000bf05300 */
[----:B0-----:R-:W-:Y:S05]  /*ce00*/  @!P0 BRA `(.L_x_451) ;  /* 0x0000000000508947 */ /* 0x001fea0003800000 */
[----:B------:R-:W2:Y:S01]  /*ce10*/  LDL R11, [R1+0x1c] ;  /* 0x00001c00010b7983 */ /* 0x000ea20000100800 */
[----:B------:R-:W0:Y:S01]  /*ce20*/  LDC R5, c[0x0][0x43c] ;  /* 0x00010f00ff057b82 */ /* 0x000e220000000800 */
[----:B------:R-:W-:Y:S02]  /*ce30*/  ULDC.64 UR6, c[0x0][0x428] ;  /* 0x00010a0000067ab9 */ /* 0x000fe40000000a00 */
[----:B------:R-:W3:Y:S01]  /*ce40*/  LDL R7, [R1+0xc] ;  /* 0x00000c0001077983 */ /* 0x000ee20000100800 */
[----:B------:R-:W-:Y:S01]  /*ce50*/  ULDC.64 UR8, c[0x0][0x208] ;  /* 0x0000820000087ab9 */ /* 0x000fe20000000a00 */
[----:B0-----:R-:W-:-:S13]  /*ce60*/  ISETP.NE.AND P0, PT, R5, 0x1, PT ;  /* 0x000000010500780c */ /* 0x001fda0003f05270 */
[----:B------:R-:W0:Y:S02]  /*ce70*/  @P0 LDC.64 R2, c[0x0][0x440] ;  /* 0x00011000ff020b82 */ /* 0x000e240000000a00 */
[----:B0----5:R-:W-:-:S04]  /*ce80*/  @P0 IMAD.HI.U32 R4, R0, R2, RZ ;  /* 0x0000000200040227 */ /* 0x021fc800078e00ff */
[----:B------:R-:W-:Y:S01]  /*ce90*/  IMAD.MOV.U32 R2, RZ, RZ, R0 ;  /* 0x000000ffff027224 */ /* 0x000fe200078e0000 */
[----:B------:R-:W-:-:S05]  /*cea0*/  @P0 SHF.R.U32.HI R2, RZ, R3, R4 ;  /* 0x00000003ff020219 */ /* 0x000fca0000011604 */
[----:B------:R-:W-:-:S04]  /*ceb0*/  IMAD.MOV R3, RZ, RZ, -R2 ;  /* 0x000000ffff037224 */ /* 0x000fc800078e0a02 */
[----:B------:R-:W-:Y:S01]  /*cec0*/  IMAD R0, R5, R3, R0 ;  /* 0x0000000305007224 */ /* 0x000fe200078e0200 */
[----:B------:R-:W-:Y:S01]  /*ced0*/  SHF.R.S32.HI R3, RZ, 0x1f, R2 ;  /* 0x0000001fff037819 */ /* 0x000fe20000011402 */
[----:B--2---:R-:W-:-:S04]  /*cee0*/  IMAD R4, R11, UR6, RZ ;  /* 0x000000060b047c24 */ /* 0x004fc8000f8e02ff */
[C---:B---3--:R-:W-:Y:S02]  /*cef0*/  IMAD R4, R7.reuse, UR7, R4 ;  /* 0x0000000707047c24 */ /* 0x048fe4000f8e0204 */
[----:B------:R-:W-:-:S04]  /*cf00*/  IMAD.WIDE.U32 R2, R7, UR6, R2 ;  /* 0x0000000607027c25 */ /* 0x000fc8000f8e0002 */
[----:B------:R-:W-:Y:S01]  /*cf10*/  IMAD.IADD R3, R4, 0x1, R3 ;  /* 0x0000000104037824 */ /* 0x000fe200078e0203 */
[----:B------:R-:W-:-:S04]  /*cf20*/  LEA R4, P0, R2, UR4, 0x2 ;  /* 0x0000000402047c11 */ /* 0x000fc8000f8010ff */
[----:B------:R-:W-:-:S05]  /*cf30*/  LEA.HI.X R5, R2, UR5, R3, 0x2, P0 ;  /* 0x0000000502057c11 */ /* 0x000fca00080f1403 */
[----:B------:R0:W5:Y:S04]  /*cf40*/  LDG.E R4, desc[UR8][R4.64] ;  /* 0x0000000804047981 */ /* 0x000168000c1e1900 */
.L_x_451:
[----:B------:R-:W2:Y:S01]  /*cf50*/  LDL R2, [R1+0x4] ;  /* 0x0000040001027983 */ /* 0x000ea20000100800 */
[----:B------:R-:W-:Y:S01]  /*cf60*/  BSSY B3, `(.L_x_452) ;  /* 0x0000005000037945 */ /* 0x000fe20003800000 */
[----:B--2---:R-:W-:Y:S01]  /*cf70*/  IMAD R3, R8, 0x8, R2 ;  /* 0x0000000808037824 */ /* 0x004fe200078e0202 */
[----:B------:R-:W-:-:S04]  /*cf80*/  SHF.L.U32 R2, R10, 0x1f, RZ ;  /* 0x0000001f0a027819 */ /* 0x000fc800000006ff */
[----:B------:R-:W1:Y:S02]  /*cf90*/  SYNCS.PHASECHK.TRANS64.TRYWAIT P0, [R3+URZ+0x34840], R2 ;  /* 0x03484002030075a7 */ /* 0x000e64000800017f */
[----:B-1----:R-:W-:Y:S05]  /*cfa0*/  @!P0 BRA `(.L_x_453) ;  /* 0x0000004000b08947 */ /* 0x002fea0003800000 */
.L_x_560:
[----:B------:R-:W-:Y:S05]  /*cfb0*/  BSYNC B3 ;  /* 0x0000000000037941 */ /* 0x000fea0003800000 */
.L_x_452:
[----:B0-----:R-:W0:Y:S01]  /*cfc0*/  S2R R5, SR_TID.X ;  /* 0x0000000000057919 */ /* 0x001e220000002100 */
[----:B------:R-:W-:Y:S01]  /*cfd0*/  BSSY B3, `(.L_x_454) ;  /* 0x000000b000037945 */ /* 0x000fe20003800000 */
[----:B0-----:R-:W-:-:S04]  /*cfe0*/  LOP3.LUT R5, R5, 0x7f, RZ, 0xc0, !PT ;  /* 0x0000007f05057812 */ /* 0x001fc800078ec0ff */
[----:B------:R-:W-:-:S13]  /*cff0*/  ISETP.NE.AND P1, PT, R5, RZ, PT ;  /* 0x000000ff0500720c */ /* 0x000fda0003f25270 */
[----:B------:R-:W-:Y:S05]  /*d000*/  @P1 BRA `(.L_x_455) ;  /* 0x00000000001c1947 */ /* 0x000fea0003800000 */
[----:B------:R-:W0:Y:S01]  /*d010*/  S2R R5, SR_TID.X ;  /* 0x0000000000057919 */ /* 0x000e220000002100 */
[----:B-1----:R-:W-:-:S04]  /*d020*/  IMAD.MOV.U32 R2, RZ, RZ, 0xc000 ;  /* 0x0000c000ff027424 */ /* 0x002fc800078e00ff */
[----:B------:R2:W-:Y:S01]  /*d030*/  SYNCS.ARRIVE.TRANS64 RZ, [R3+URZ+0x34830], R2 ;  /* 0x0348300203ff79a7 */ /* 0x0005e2000800003f */
[----:B0-----:R-:W-:-:S04]  /*d040*/  LOP3.LUT R5, R5, 0x1f, RZ, 0xc0, !PT ;  /* 0x0000001f05057812 */ /* 0x001fc800078ec0ff */
[----:B------:R-:W-:-:S13]  /*d050*/  ISETP.NE.AND P0, PT, R5, RZ, PT ;  /* 0x000000ff0500720c */ /* 0x000fda0003f05270 */
[----:B--2---:R-:W-:Y:S05]  /*d060*/  @!P0 BRA `(.L_x_455) ;  /* 0x0000000000048947 */ /* 0x004fea0003800000 */
[----:B------:R-:W-:Y:S01]  /*d070*/  BPT.TRAP 0x1 ;  /* 0x000000040000795c */ /* 0x000fe20000300000 */
.L_x_455:
[----:B------:R-:W-:Y:S05]  /*d080*/  BSYNC B3 ;  /* 0x0000000000037941 */ /* 0x000fea0003800000 */
.L_x_454:
[----:B------:R-:W2:Y:S04]  /*d090*/  LDL R5, [R1+0x4] ;  /* 0x0000040001057983 */ /* 0x000ea80000100800 */
[----:B-1----:R-:W3:Y:S01]  /*d0a0*/  LDL R2, [R1+0x18] ;  /* 0x0000180001027983 */ /* 0x002ee20000100800 */
        /* <DEDUP_REMOVED lines=8> */
[----:B--2---:R-:W-:-:S02]  /*d130*/  IMAD R7, R8, 0xc000, R5 ;  /* 0x0000c00008077824 */ /* 0x004fc400078e0205 */
[----:B---3--:R-:W-:-:S03]  /*d140*/  IMAD R2, R0, 0x80, R2 ;  /* 0x0000008000027824 */ /* 0x008fc600078e0202 */
[----:B------:R-:W-:-:S07]  /*d150*/  IADD3 R5, R7, 0x1c400, RZ ;  /* 0x0001c40007057810 */ /* 0x000fce0007ffe0ff */
.L_x_456:
        /* <DEDUP_REMOVED lines=16> */
.L_x_457:
        /* <DEDUP_REMOVED lines=15> */
.L_x_458:
        /* <DEDUP_REMOVED lines=10> */
[----:B------:R-:W2:Y:S04]  /*d3f0*/  LDL.LU R12, [R1+0x10] ;  /* 0x00001000010c7983 */ /* 0x000ea80000300800 */
[----:B------:R-:W3:Y:S01]  /*d400*/  LDL R7, [R1+0x8] ;  /* 0x0000080001077983 */ /* 0x000ee20000100800 */
[----:B------:R-:W-:Y:S01]  /*d410*/  BSSY B3, `(.L_x_459) ;  /* 0x0000005000037945 */ /* 0x000fe20003800000 */
[----:B--2---:R-:W-:Y:S01]  /*d420*/  SHF.L.U32 R2, R12, 0x1f, RZ ;  /* 0x0000001f0c027819 */ /* 0x004fe200000006ff */
[----:B---3--:R-:W-:-:S04]  /*d430*/  IMAD R3, R7, 0x8, R6 ;  /* 0x0000000807037824 */ /* 0x008fc800078e0206 */
[----:B------:R-:W0:Y:S02]  /*d440*/  SYNCS.PHASECHK.TRANS64.TRYWAIT P0, [R3+URZ+0x60], R2 ;  /* 0x00006002030075a7 */ /* 0x000e24000800017f */
[----:B0-----:R-:W-:Y:S05]  /*d450*/  @!P0 BRA `(.L_x_460) ;  /* 0x0000003c00988947 */ /* 0x001fea0003800000 */
.L_x_561:
[----:B------:R-:W-:Y:S05]  /*d460*/  BSYNC B3 ;  /* 0x0000000000037941 */ /* 0x000fea0003800000 */
.L_x_459:
[----:B------:R1:W5:Y:S04]  /*d470*/  LDL R17, [R1+0x4] ;  /* 0x0000040001117983 */ /* 0x0003680000100800 */
[----:B------:R1:W5:Y:S01]  /*d480*/  LDL R15, [R1+0x8] ;  /* 0x00000800010f7983 */ /* 0x0003620000100800 */
[----:B------:R-:W-:Y:S01]  /*d490*/  BSSY B3, `(.L_x_461) ;  /* 0x000000c000037945 */ /* 0x000fe20003800000 */
[----:B------:R-:W-:Y:S02]  /*d4a0*/  IMAD.MOV.U32 R12, RZ, RZ, 0x0 ;  /* 0x00000000ff0c7424 */ /* 0x000fe400078e00ff */
[----:B------:R-:W-:Y:S01]  /*d4b0*/  IMAD.MOV.U32 R13, RZ, RZ, 0x14f00000 ;  /* 0x14f00000ff0d7424 */ /* 0x000fe200078e00ff */
[----:B------:R-:W-:Y:S06]  /*d4c0*/  @P1 BRA `(.L_x_462) ;  /* 0x0000000000201947 */ /* 0x000fec0003800000 */
[----:B------:R-:W2:Y:S01]  /*d4d0*/  S2R R5, SR_TID.X ;  /* 0x0000000000057919 */ /* 0x000ea20000002100 */
[----:B0----5:R-:W-:Y:S02]  /*d4e0*/  IMAD R2, R15, 0x8, R17 ;  /* 0x000000080f027824 */ /* 0x021fe400078e0211 */
[----:B------:R-:W-:-:S04]  /*d4f0*/  IMAD.MOV.U32 R3, RZ, RZ, 0x8000 ;  /* 0x00008000ff037424 */ /* 0x000fc800078e00ff */
[----:B------:R3:W-:Y:S01]  /*d500*/  SYNCS.ARRIVE.TRANS64 RZ, [R2+URZ+0x34850], R3 ;  /* 0x0348500302ff79a7 */ /* 0x0007e2000800003f */
[----:B--2---:R-:W-:-:S04]  /*d510*/  LOP3.LUT R5, R5, 0x1f, RZ, 0xc0, !PT ;  /* 0x0000001f05057812 */ /* 0x004fc800078ec0ff */
[----:B------:R-:W-:-:S13]  /*d520*/  ISETP.NE.AND P0, PT, R5, RZ, PT ;  /* 0x000000ff0500720c */ /* 0x000fda0003f05270 */
[----:B---3--:R-:W-:Y:S05]  /*d530*/  @!P0 BRA `(.L_x_462) ;  /* 0x0000000000048947 */ /* 0x008fea0003800000 */
[----:B------:R-:W-:Y:S01]  /*d540*/  BPT.TRAP 0x1 ;  /* 0x000000040000795c */ /* 0x000fe20000300000 */
.L_x_462:
[----:B------:R-:W-:Y:S05]  /*d550*/  BSYNC B3 ;  /* 0x0000000000037941 */ /* 0x000fea0003800000 */
.L_x_461:
[----:B------:R-:W2:Y:S04]  /*d560*/  LDL R7, [R1+0x18] ;  /* 0x0000180001077983 */ /* 0x000ea80000100800 */
[----:B0-----:R-:W2:Y:S01]  /*d570*/  LDL.LU R3, [R1+0x14] ;  /* 0x0000140001037983 */ /* 0x001ea20000300800 */
[----:B------:R-:W-:Y:S01]  /*d580*/  R2UR UR10, R11 ;  /* 0x000000000b0a72ca */ /* 0x000fe200000e0000 */
[----:B-----5:R-:W-:Y:S01]  /*d590*/  IMAD R2, R15, 0x8000, R17 ;  /* 0x000080000f027824 */ /* 0x020fe200078e0211 */
[----:B------:R-:W-:Y:S01]  /*d5a0*/  R2UR UR6, R12 ;  /* 0x000000000c0672ca */ /* 0x000fe200000e0000 */
[----:B------:R-:W-:Y:S01]  /*d5b0*/  UIADD3 UR4, UP0, UR36, 0x470, URZ ;  /* 0x0000047024047890 */ /* 0x000fe2000ff1e03f */
[----:B------:R-:W-:Y:S02]  /*d5c0*/  R2UR UR7, R13 ;  /* 0x000000000d0772ca */ /* 0x000fe400000e0000 */
[----:B------:R-:W-:Y:S01]  /*d5d0*/  LEA R5, R15, R17, 0x3 ;  /* 0x000000110f057211 */ /* 0x000fe200078e18ff */
[----:B------:R-:W-:Y:S01]  /*d5e0*/  UIADD3.X UR5, URZ, UR37, URZ, UP0, !UPT ;  /* 0x000000253f057290 */ /* 0x000fe200087fe43f */
[----:B------:R-:W-:-:S03]  /*d5f0*/  PLOP3.LUT P0, PT, PT, PT, PT, 0x80, 0x0 ;  /* 0x000000000000781c */ /* 0x000fc60003f0f070 */
[----:B------:R-:W-:Y:S02]  /*d600*/  VIADD R5, R5, 0x34850 ;  /* 0x0003485005057836 */ /* 0x000fe40000000000 */
[----:B--2---:R-:W-:Y:S02]  /*d610*/  IMAD R3, R3, 0x80, R7 ;  /* 0x0000008003037824 */ /* 0x004fe400078e0207 */
[----:B------:R-:W-:-:S07]  /*d620*/  VIADD R7, R2, 0x400 ;  /* 0x0000040002077836 */ /* 0x000fce0000000000 */
.L_x_463:
[----:B------:R-:W2:Y:S01]  /*d630*/  LDL R11, [R1] ;  /* 0x00000000010b7983 */ /* 0x000ea20000100800 */
[----:B------:R-:W-:-:S13]  /*d640*/  @P0 ELECT P1, URZ, PT ;  /* 0x00000000003f082f */ /* 0x000fda0003820000 */
[----:B------:R-:W-:Y:S02]  /*d650*/  @P1 R2UR UR12, R18 ;  /* 0x00000000120c12ca */ /* 0x000fe400000e0000 */
[----:B------:R-:W-:Y:S02]  /*d660*/  @P1 R2UR UR11, R3 ;  /* 0x00000000030b12ca */ /* 0x000fe400000e0000 */
[----:B------:R-:W-:Y:S02]  /*d670*/  @P1 R2UR UR9, R5 ;  /* 0x00000000050912ca */ /* 0x000fe400000e0000 */
[----:B------:R-:W-:Y:S02]  /*d680*/  @P1 R2UR UR8, R7 ;  /* 0x00000000070812ca */ /* 0x000fe400000e0000 */
[----:B------:R-:W-:Y:S02]  /*d690*/  @P1 PLOP3.LUT P0, PT, P1, PT, PT, 0x8, 0x0 ;  /* 0x000000000000181c */ /* 0x000fe40000f0e170 */
[----:B--2---:R-:W-:-:S02]  /*d6a0*/  @P1 R2UR UR13, R11 ;  /* 0x000000000b0d12ca */ /* 0x004fc400000e0000 */
[----:B------:R-:W-:-:S11]  /*d6b0*/  PLOP3.LUT P1, PT, PT, PT, PT, 0x8, 0x0 ;  /* 0x000000000000781c */ /* 0x000fd60003f2e170 */
[----:B------:R0:W-:Y:S02]  /*d6c0*/  UTMALDG.4D [UR8], [UR4], desc[UR6] ;  /* 0x00000608040075b4 */ /* 0x0001e40008019000 */
[----:B0-----:R-:W-:Y:S05]  /*d6d0*/  @P0 BRA.U.ANY `(.L_x_463) ;  /* 0xfffffffd00d40947 */ /* 0x001fea000393ffff */
[----:B------:R-:W-:Y:S01]  /*d6e0*/  R2UR UR10, R14 ;  /* 0x000000000e0a72ca */ /* 0x000fe200000e0000 */
[----:B------:R-:W-:Y:S01]  /*d6f0*/  VIADD R2, R2, 0x4400 ;  /* 0x0000440002027836 */ /* 0x000fe20000000000 */
[----:B------:R-:W-:Y:S02]  /*d700*/  R2UR UR6, R12 ;  /* 0x000000000c0672ca */ /* 0x000fe400000e0000 */
[----:B------:R-:W-:Y:S02]  /*d710*/  R2UR UR7, R13 ;  /* 0x000000000d0772ca */ /* 0x000fe400000e0000 */
[----:B------:R-:W-:-:S13]  /*d720*/  PLOP3.LUT P0, PT, PT, PT, PT, 0x80, 0x0 ;  /* 0x000000000000781c */ /* 0x000fda0003f0f070 */
.L_x_464:
        /* <DEDUP_REMOVED lines=11> */
[----:B------:R0:W-:Y:S04]  /*d7e0*/  STL [R1], R4 ;  /* 0x0000000401007387 */ /* 0x0001e80000100800 */
[----:B------:R0:W-:Y:S02]  /*d7f0*/  STL [R1+0x14], R0 ;  /* 0x0000140001007387 */ /* 0x0001e40000100800 */
.L_x_450:
[----:B------:R-:W-:Y:S05]  /*d800*/  BSYNC B1 ;  /* 0x0000000000017941 */ /* 0x000fea0003800000 */
.L_x_449:
[----:B0-----:R-:W2:Y:S04]  /*d810*/  LDL.LU R0, [R1+0x30] ;  /* 0x0000300001007983 */ /* 0x001ea80000300800 */
[----:B------:R0:W-:Y:S04]  /*d820*/  STL [R1+0x8], R8 ;  /* 0x0000080801007387 */ /* 0x0001e80000100800 */
[----:B------:R0:W-:Y:S02]  /*d830*/  STL [R1+0x10], R10 ;  /* 0x0000100a01007387 */ /* 0x0001e40000100800 */
[----:B0-2---:R-:W-:-:S07]  /*d840*/  VIADD R0, R0, 0xfffffffd ;  /* 0xfffffffd00007836 */ /* 0x005fce0000000000 */
.L_x_448:
[----:B------:R-:W-:Y:S05]  /*d850*/  BSYNC B2 ;  /* 0x0000000000027941 */ /* 0x000fea0003800000 */
.L_x_447:
[----:B------:R-:W2:Y:S01]  /*d860*/  LDL.LU R2, [R1+0x2c] ;  /* 0x00002c0001027983 */ /* 0x000ea20000300800 */
[----:B------:R-:W-:-:S05]  /*d870*/  IMAD.MOV R9, RZ, RZ, -R9 ;  /* 0x000000ffff097224 */ /* 0x000fca00078e0a09 */
[----:B--2---:R-:W-:-:S13]  /*d880*/  ISETP.NE.AND P0, PT, R2, R9, PT ;  /* 0x000000090200720c */ /* 0x004fda0003f05270 */
[----:B------:R-:W-:Y:S05]  /*d890*/  @!P0 BRA `(.L_x_446) ;  /* 0x0000001400808947 */ /* 0x000fea0003800000 */
[----:B------:R0:W5:Y:S02]  /*d8a0*/  LDL R8, [R1] ;  /* 0x0000000001087983 */ /* 0x0001640000100800 */
.L_x_497:
[----:B--2---:R-:W2:Y:S04]  /*d8b0*/  LDL R4, [R1+0x20] ;  /* 0x0000200001047983 */ /* 0x004ea80000100800 */
[----:B---3--:R-:W3:Y:S04]  /*d8c0*/  LDL R3, [R1+0x8] ;  /* 0x0000080001037983 */ /* 0x008ee80000100800 */
[----:B----4-:R-:W4:Y:S01]  /*d8d0*/  LDL R2, [R1+0x10] ;  /* 0x0000100001027983 */ /* 0x010f220000100800 */
[----:B------:R-:W-:Y:S05]  /*d8e0*/  YIELD ;  /* 0x0000000000007946 */ /* 0x000fea0003800000 */
[----:B------:R-:W-:Y:S01]  /*d8f0*/  BSSY B1, `(.L_x_465) ;  /* 0x00000aa000017945 */ /* 0x000fe20003800000 */
[----:B--2---:R-:W-:Y:S01]  /*d900*/  ISETP.NE.AND P1, PT, R4, RZ, PT ;  /* 0x000000ff0400720c */ /* 0x004fe20003f25270 */
[----:B---3--:R-:W-:-:S05]  /*d910*/  VIADD R4, R3, 0x1 ;  /* 0x0000000103047836 */ /* 0x008fca0000000000 */
[----:B------:R-:W-:-:S04]  /*d920*/  ISETP.NE.AND P0, PT, R4, 0x2, PT ;  /* 0x000000020400780c */ /* 0x000fc80003f05270 */
[----:B------:R-:W-:Y:S02]  /*d930*/  SEL R5, RZ, 0x1, P0 ;  /* 0x00000001ff057807 */ /* 0x000fe40000000000 */
[----:B------:R-:W-:Y:S02]  /*d940*/  SEL R4, R4, RZ, P0 ;  /* 0x000000ff04047207 */ /* 0x000fe40000000000 */
[----:B----4-:R-:W-:Y:S01]  /*d950*/  LOP3.LUT R5, R2, R5, RZ, 0x3c, !PT ;  /* 0x0000000502057212 */ /* 0x010fe200078e3cff */
[----:B------:R-:W-:Y:S06]  /*d960*/  @!P1 BRA `(.L_x_466) ;  /* 0x0000000800889947 */ /* 0x000fec0003800000 */
[----:B------:R-:W-:Y:S01]  /*d970*/  ULDC.64 UR4, c[0x0][0x418] ;  /* 0x0001060000047ab9 */ /* 0x000fe20000000a00 */
[----:B------:R-:W-:Y:S02]  /*d980*/  MOV R7, R0 ;  /* 0x0000000000077202 */ /* 0x000fe40000000f00 */
[----:B------:R-:W-:-:S04]  /*d990*/  ISETP.NE.U32.AND P0, PT, RZ, UR4, PT ;  /* 0x00000004ff007c0c */ /* 0x000fc8000bf05070 */
[----:B------:R-:W-:-:S13]  /*d9a0*/  ISETP.NE.AND.EX P0, PT, RZ, UR5, PT, P0 ;  /* 0x00000005ff007c0c */ /* 0x000fda000bf05300 */
[----:B------:R-:W-:Y:S05]  /*d9b0*/  @!P0 BRA `(.L_x_467) ;  /* 0x0000000000508947 */ /* 0x000fea0003800000 */
[----:B------:R-:W2:Y:S01]  /*d9c0*/  LDL R10, [R1+0x1c] ;  /* 0x00001c00010a7983 */ /* 0x000ea20000100800 */
[----:B-----5:R-:W3:Y:S01]  /*d9d0*/  LDC R8, c[0x0][0x43c] ;  /* 0x00010f00ff087b82 */ /* 0x020ee20000000800 */
[----:B------:R-:W-:Y:S02]  /*d9e0*/  ULDC.64 UR6, c[0x0][0x428] ;  /* 0x00010a0000067ab9 */ /* 0x000fe40000000a00 */
[----:B------:R-:W4:Y:S01]  /*d9f0*/  LDL R9, [R1+0xc] ;  /* 0x00000c0001097983 */ /* 0x000f220000100800 */
[----:B------:R-:W-:Y:S01]  /*da00*/  ULDC.64 UR8, c[0x0][0x208] ;  /* 0x0000820000087ab9 */ /* 0x000fe20000000a00 */
[----:B---3--:R-:W-:-:S13]  /*da10*/  ISETP.NE.AND P0, PT, R8, 0x1, PT ;  /* 0x000000010800780c */ /* 0x008fda0003f05270 */
[----:B------:R-:W3:Y:S02]  /*da20*/  @P0 LDC.64 R2, c[0x0][0x440] ;  /* 0x00011000ff020b82 */ /* 0x000ee40000000a00 */
[----:B---3--:R-:W-:-:S04]  /*da30*/  @P0 IMAD.HI.U32 R7, R0, R2, RZ ;  /* 0x0000000200070227 */ /* 0x008fc800078e00ff */
[----:B------:R-:W-:Y:S01]  /*da40*/  IMAD.MOV.U32 R2, RZ, RZ, R0 ;  /* 0x000000ffff027224 */ /* 0x000fe200078e0000 */
[----:B------:R-:W-:-:S04]  /*da50*/  @P0 SHF.R.U32.HI R2, RZ, R3, R7 ;  /* 0x00000003ff020219 */ /* 0x000fc80000011607 */
[--C-:B------:R-:W-:Y:S01]  /*da60*/  SHF.R.S32.HI R3, RZ, 0x1f, R2.reuse ;  /* 0x0000001fff037819 */ /* 0x100fe20000011402 */
[----:B------:R-:W-:-:S04]  /*da70*/  IMAD.MOV R7, RZ, RZ, -R2 ;  /* 0x000000ffff077224 */ /* 0x000fc800078e0a02 */
[----:B------:R-:W-:Y:S02]  /*da80*/  IMAD R7, R8, R7, R0 ;  /* 0x0000000708077224 */ /* 0x000fe400078e0200 */
[----:B--2---:R-:W-:-:S04]  /*da90*/  IMAD R8, R10, UR6, RZ ;  /* 0x000000060a087c24 */ /* 0x004fc8000f8e02ff */
[C---:B----4-:R-:W-:Y:S02]  /*daa0*/  IMAD R8, R9.reuse, UR7, R8 ;  /* 0x0000000709087c24 */ /* 0x050fe4000f8e0208 */
[----:B------:R-:W-:-:S04]  /*dab0*/  IMAD.WIDE.U32 R2, R9, UR6, R2 ;  /* 0x0000000609027c25 */ /* 0x000fc8000f8e0002 */
[----:B------:R-:W-:Y:S01]  /*dac0*/  IMAD.IADD R3, R8, 0x1, R3 ;  /* 0x0000000108037824 */ /* 0x000fe200078e0203 */
[----:B------:R-:W-:-:S04]  /*dad0*/  LEA R8, P0, R2, UR4, 0x2 ;  /* 0x0000000402087c11 */ /* 0x000fc8000f8010ff */
[----:B------:R-:W-:-:S05]  /*dae0*/  LEA.HI.X R9, R2, UR5, R3, 0x2, P0 ;  /* 0x0000000502097c11 */ /* 0x000fca00080f1403 */
[----:B------:R2:W5:Y:S04]  /*daf0*/  LDG.E R8, desc[UR8][R8.64] ;  /* 0x0000000808087981 */ /* 0x000568000c1e1900 */
.L_x_467:
[----:B------:R-:W3:Y:S01]  /*db00*/  LDL R2, [R1+0x4] ;  /* 0x0000040001027983 */ /* 0x000ee20000100800 */
[----:B------:R-:W-:Y:S01]  /*db10*/  BSSY B2, `(.L_x_468) ;  /* 0x0000005000027945 */ /* 0x000fe20003800000 */
[----:B---3--:R-:W-:Y:S01]  /*db20*/  IMAD R3, R4, 0x8, R2 ;  /* 0x0000000804037824 */ /* 0x008fe200078e0202 */
[----:B------:R-:W-:-:S04]  /*db30*/  SHF.L.U32 R2, R5, 0x1f, RZ ;  /* 0x0000001f05027819 */ /* 0x000fc800000006ff */
[----:B------:R-:W3:Y:S02]  /*db40*/  SYNCS.PHASECHK.TRANS64.TRYWAIT P0, [R3+URZ+0x34840], R2 ;  /* 0x03484002030075a7 */ /* 0x000ee4000800017f */
[----:B---3--:R-:W-:Y:S05]  /*db50*/  @!P0 BRA `(.L_x_469) ;  /* 0x0000003400ec8947 */ /* 0x008fea0003800000 */
.L_x_562:
[----:B------:R-:W-:Y:S05]  /*db60*/  BSYNC B2 ;  /* 0x0000000000027941 */ /* 0x000fea0003800000 */
.L_x_468:
[----:B--2---:R-:W2:Y:S01]  /*db70*/  S2R R9, SR_TID.X ;  /* 0x0000000000097919 */ /* 0x004ea20000002100 */
[----:B------:R-:W-:Y:S01]  /*db80*/  BSSY B2, `(.L_x_470) ;  /* 0x000000b000027945 */ /* 0x000fe20003800000 */
[----:B--2---:R-:W-:-:S04]  /*db90*/  LOP3.LUT R9, R9, 0x7f, RZ, 0xc0, !PT ;  /* 0x0000007f09097812 */ /* 0x004fc800078ec0ff */
[----:B------:R-:W-:-:S13]  /*dba0*/  ISETP.NE.AND P1, PT, R9, RZ, PT ;  /* 0x000000ff0900720c */ /* 0x000fda0003f25270 */
[----:B------:R-:W-:Y:S05]  /*dbb0*/  @P1 BRA `(.L_x_471) ;  /* 0x00000000001c1947 */ /* 0x000fea0003800000 */
[----:B------:R-:W2:Y:S01]  /*dbc0*/  S2R R9, SR_TID.X ;  /* 0x0000000000097919 */ /* 0x000ea20000002100 */
[----:B---3--:R-:W-:-:S04]  /*dbd0*/  IMAD.MOV.U32 R2, RZ, RZ, 0xc000 ;  /* 0x0000c000ff027424 */ /* 0x008fc800078e00ff */
[----:B------:R4:W-:Y:S01]  /*dbe0*/  SYNCS.ARRIVE.TRANS64 RZ, [R3+URZ+0x34830], R2 ;  /* 0x0348300203ff79a7 */ /* 0x0009e2000800003f */
[----:B--2---:R-:W-:-:S04]  /*dbf0*/  LOP3.LUT R9, R9, 0x1f, RZ, 0xc0, !PT ;  /* 0x0000001f09097812 */ /* 0x004fc800078ec0ff */
[----:B------:R-:W-:-:S13]  /*dc00*/  ISETP.NE.AND P0, PT, R9, RZ, PT ;  /* 0x000000ff0900720c */ /* 0x000fda0003f05270 */
[----:B----4-:R-:W-:Y:S05]  /*dc10*/  @!P0 BRA `(.L_x_471) ;  /* 0x0000000000048947 */ /* 0x010fea0003800000 */
[----:B------:R-:W-:Y:S01]  /*dc20*/  BPT.TRAP 0x1 ;  /* 0x000000040000795c */ /* 0x000fe20000300000 */
.L_x_471:
[----:B------:R-:W-:Y:S05]  /*dc30*/  BSYNC B2 ;  /* 0x0000000000027941 */ /* 0x000fea0003800000 */
.L_x_470:
[----:B------:R-:W2:Y:S04]  /*dc40*/  LDL R9, [R1+0x4] ;  /* 0x0000040001097983 */ /* 0x000ea80000100800 */
[----:B---3--:R-:W3:Y:S01]  /*dc50*/  LDL R2, [R1+0x18] ;  /* 0x0000180001027983 */ /* 0x008ee20000100800 */
        /* <DEDUP_REMOVED lines=11> */
.L_x_472:
        /* <DEDUP_REMOVED lines=9> */
[----:B--2---:R-:W-:Y:S05]  /*dda0*/  @P0 BRA.U.ANY `(.L_x_472) ;  /* 0xfffffffd00d80947 */ /* 0x004fea000393ffff */
[----:B------:R-:W-:Y:S01]  /*ddb0*/  IMAD.MOV.U32 R14, RZ, RZ, 0x40 ;  /* 0x00000040ff0e7424 */ /* 0x000fe200078e00ff */
[----:B------:R-:W-:Y:S01]  /*ddc0*/  PLOP3.LUT P0, PT, PT, PT, PT, 0x80, 0x0 ;  /* 0x000000000000781c */ /* 0x000fe20003f0f070 */
[----:B------:R-:W-:Y:S01]  /*ddd0*/  VIADD R10, R9, 0x20400 ;  /* 0x00020400090a7836 */ /* 0x000fe20000000000 */
[----:B------:R-:W-:Y:S01]  /*dde0*/  UMOV UR6, 0x0 ;  /* 0x0000000000067882 */ /* 0x000fe20000000000 */
[----:B------:R-:W-:Y:S01]  /*ddf0*/  UMOV UR7, 0x14f00000 ;  /* 0x14f0000000077882 */ /* 0x000fe20000000000 */
[----:B------:R-:W-:-:S15]  /*de00*/  R2UR UR10, R14 ;  /* 0x000000000e0a72ca */ /* 0x000fde00000e0000 */
.L_x_473:
        /* <DEDUP_REMOVED lines=10> */
[----:B------:R-:W-:Y:S01]  /*deb0*/  PLOP3.LUT P0, PT, PT, PT, PT, 0x80, 0x0 ;  /* 0x000000000000781c */ /* 0x000fe20003f0f070 */
[----:B------:R-:W-:Y:S01]  /*dec0*/  VIADD R9, R9, 0x24400 ;  /* 0x0002440009097836 */ /* 0x000fe20000000000 */
[----:B------:R-:W-:Y:S01]  /*ded0*/  UMOV UR6, 0x0 ;  /* 0x0000000000067882 */ /* 0x000fe20000000000 */
[----:B------:R-:W-:Y:S01]  /*dee0*/  UMOV UR7, 0x14f00000 ;  /* 0x14f0000000077882 */ /* 0x000fe20000000000 */
[----:B------:R-:W-:-:S09]  /*def0*/  UMOV UR10, 0x80 ;  /* 0x00000080000a7882 */ /* 0x000fd20000000000 */
.L_x_474:
        /* <DEDUP_REMOVED lines=10> */
[----:B------:R-:W2:Y:S04]  /*dfa0*/  LDL.LU R12, [R1+0x10] ;  /* 0x00001000010c7983 */ /* 0x000ea80000300800 */
[----:B------:R-:W3:Y:S01]  /*dfb0*/  LDL R10, [R1+0x8] ;  /* 0x00000800010a7983 */ /* 0x000ee20000100800 */
[----:B------:R-:W-:Y:S01]  /*dfc0*/  BSSY B2, `(.L_x_475) ;  /* 0x0000005000027945 */ /* 0x000fe20003800000 */
[----:B--2---:R-:W-:Y:S01]  /*dfd0*/  SHF.L.U32 R3, R12, 0x1f, RZ ;  /* 0x0000001f0c037819 */ /* 0x004fe200000006ff */
[----:B---3--:R-:W-:-:S04]  /*dfe0*/  IMAD R2, R10, 0x8, R6 ;  /* 0x000000080a027824 */ /* 0x008fc800078e0206 */
[----:B------:R-:W2:Y:S02]  /*dff0*/  SYNCS.PHASECHK.TRANS64.TRYWAIT P0, [R2+URZ+0x60], R3 ;  /* 0x00006003020075a7 */ /* 0x000ea4000800017f */
[----:B--2---:R-:W-:Y:S05]  /*e000*/  @!P0 BRA `(.L_x_476) ;  /* 0x0000003000d48947 */ /* 0x004fea0003800000 */
.L_x_563:
[----:B------:R-:W-:Y:S05]  /*e010*/  BSYNC B2 ;  /* 0x0000000000027941 */ /* 0x000fea0003800000 */
.L_x_475:
[----:B------:R-:W-:Y:S01]  /*e020*/  BSSY B2, `(.L_x_477) ;  /* 0x000000b000027945 */ /* 0x000fe20003800000 */
[----:B------:R-:W-:Y:S02]  /*e030*/  IMAD.MOV.U32 R12, RZ, RZ, 0x0 ;  /* 0x00000000ff0c7424 */ /* 0x000fe400078e00ff */
[----:B------:R-:W-:Y:S01]  /*e040*/  IMAD.MOV.U32 R13, RZ, RZ, 0x14f00000 ;  /* 0x14f00000ff0d7424 */ /* 0x000fe200078e00ff */
[----:B------:R-:W-:Y:S06]  /*e050*/  @P1 BRA `(.L_x_478) ;  /* 0x00000000001c1947 */ /* 0x000fec0003800000 */
[----:B------:R-:W3:Y:S01]  /*e060*/  S2R R9, SR_TID.X ;  /* 0x0000000000097919 */ /* 0x000ee20000002100 */
[----:B--2---:R-:W-:-:S04]  /*e070*/  IMAD.MOV.U32 R3, RZ, RZ, 0x8000 ;  /* 0x00008000ff037424 */ /* 0x004fc800078e00ff */
[----:B------:R4:W-:Y:S01]  /*e080*/  SYNCS.ARRIVE.TRANS64 RZ, [R2+URZ+0x50], R3 ;  /* 0x0000500302ff79a7 */ /* 0x0009e2000800003f */
[----:B---3--:R-:W-:-:S04]  /*e090*/  LOP3.LUT R9, R9, 0x1f, RZ, 0xc0, !PT ;  /* 0x0000001f09097812 */ /* 0x008fc800078ec0ff */
[----:B------:R-:W-:-:S13]  /*e0a0*/  ISETP.NE.AND P0, PT, R9, RZ, PT ;  /* 0x000000ff0900720c */ /* 0x000fda0003f05270 */
[----:B----4-:R-:W-:Y:S05]  /*e0b0*/  @!P0 BRA `(.L_x_478) ;  /* 0x0000000000048947 */ /* 0x010fea0003800000 */
[----:B------:R-:W-:Y:S01]  /*e0c0*/  BPT.TRAP 0x1 ;  /* 0x000000040000795c */ /* 0x000fe20000300000 */
.L_x_478:
[----:B------:R-:W-:Y:S05]  /*e0d0*/  BSYNC B2 ;  /* 0x0000000000027941 */ /* 0x000fea0003800000 */
.L_x_477:
[----:B------:R-:W3:Y:S04]  /*e0e0*/  LDL R15, [R1+0x4] ;  /* 0x00000400010f7983 */ /* 0x000ee80000100800 */
[----:B--2---:R-:W3:Y:S04]  /*e0f0*/  LDL.LU R3, [R1+0x8] ;  /* 0x0000080001037983 */ /* 0x004ee80000300800 */
[----:B------:R-:W2:Y:S04]  /*e100*/  LDL R10, [R1+0x18] ;  /* 0x00001800010a7983 */ /* 0x000ea80000100800 */
[----:B------:R-:W2:Y:S01]  /*e110*/  LDL.LU R9, [R1+0x14] ;  /* 0x0000140001097983 */ /* 0x000ea20000300800 */
[----:B------:R-:W-:Y:S01]  /*e120*/  R2UR UR10, R11 ;  /* 0x000000000b0a72ca */ /* 0x000fe200000e0000 */
[----:B------:R-:W-:Y:S01]  /*e130*/  UIADD3 UR4, UP0, UR36, 0x470, URZ ;  /* 0x0000047024047890 */ /* 0x000fe2000ff1e03f */
[----:B------:R-:W-:Y:S01]  /*e140*/  R2UR UR6, R12 ;  /* 0x000000000c0672ca */ /* 0x000fe200000e0000 */
[----:B------:R-:W-:Y:S01]  /*e150*/  VIADD R2, R2, 0x50 ;  /* 0x0000005002027836 */ /* 0x000fe20000000000 */
[----:B------:R-:W-:Y:S01]  /*e160*/  R2UR UR7, R13 ;  /* 0x000000000d0772ca */ /* 0x000fe200000e0000 */
[----:B------:R-:W-:Y:S01]  /*e170*/  UIADD3.X UR5, URZ, UR37, URZ, UP0, !UPT ;  /* 0x000000253f057290 */ /* 0x000fe200087fe43f */
[----:B------:R-:W-:Y:S01]  /*e180*/  PLOP3.LUT P0, PT, PT, PT, PT, 0x80, 0x0 ;  /* 0x000000000000781c */ /* 0x000fe20003f0f070 */
[----:B---3--:R-:W-:Y:S01]  /*e190*/  IMAD R3, R3, 0x8000, R15 ;  /* 0x0000800003037824 */ /* 0x008fe200078e020f */
[----:B--2---:R-:W-:-:S03]  /*e1a0*/  LEA R9, R9, R10, 0x7 ;  /* 0x0000000a09097211 */ /* 0x004fc600078e38ff */
[----:B------:R-:W-:-:S08]  /*e1b0*/  VIADD R10, R3, 0x400 ;  /* 0x00000400030a7836 */ /* 0x000fd00000000000 */
.L_x_479:
        /* <DEDUP_REMOVED lines=10> */
[----:B--2---:R-:W-:Y:S05]  /*e260*/  @P0 BRA.U.ANY `(.L_x_479) ;  /* 0xfffffffd00d40947 */ /* 0x004fea000393ffff */
[----:B------:R-:W-:Y:S01]  /*e270*/  R2UR UR10, R14 ;  /* 0x000000000e0a72ca */ /* 0x000fe200000e0000 */
[----:B------:R-:W-:Y:S01]  /*e280*/  VIADD R3, R3, 0x4400 ;  /* 0x0000440003037836 */ /* 0x000fe20000000000 */
[----:B------:R-:W-:Y:S02]  /*e290*/  R2UR UR6, R12 ;  /* 0x000000000c0672ca */ /* 0x000fe400000e0000 */
[----:B------:R-:W-:Y:S02]  /*e2a0*/  R2UR UR7, R13 ;  /* 0x000000000d0772ca */ /* 0x000fe400000e0000 */
[----:B------:R-:W-:-:S13]  /*e2b0*/  PLOP3.LUT P0, PT, PT, PT, PT, 0x80, 0x0 ;  /* 0x000000000000781c */ /* 0x000fda0003f0f070 */
.L_x_480:
        /* <DEDUP_REMOVED lines=11> */
[----:B------:R2:W-:Y:S04]  /*e370*/  STL [R1+0x14], R7 ;  /* 0x0000140701007387 */ /* 0x0005e80000100800 */
[----:B------:R2:W-:Y:S02]  /*e380*/  STL [R1], R8 ;  /* 0x0000000801007387 */ /* 0x0005e40000100800 */
.L_x_466:
[----:B------:R-:W-:Y:S05]  /*e390*/  BSYNC B1 ;  /* 0x0000000000017941 */ /* 0x000fea0003800000 */
.L_x_465:
[----:B------:R-:W3:Y:S01]  /*e3a0*/  LDL R2, [R1+0x20] ;  /* 0x0000200001027983 */ /* 0x000ee20000100800 */
[----:B------:R-:W-:Y:S01]  /*e3b0*/  VIADD R3, R4, 0x1 ;  /* 0x0000000104037836 */ /* 0x000fe20000000000 */
[----:B------:R-:W-:Y:S04]  /*e3c0*/  BSSY B1, `(.L_x_481) ;  /* 0x00000aa000017945 */ /* 0x000fe80003800000 */
[----:B------:R-:W-:-:S04]  /*e3d0*/  ISETP.NE.AND P0, PT, R3, 0x2, PT ;  /* 0x000000020300780c */ /* 0x000fc80003f05270 */
[----:B------:R-:W-:Y:S02]  /*e3e0*/  SEL R11, R3, RZ, P0 ;  /* 0x000000ff030b7207 */ /* 0x000fe40000000000 */
[----:B---3--:R-:W-:Y:S02]  /*e3f0*/  ISETP.NE.AND P1, PT, R2, RZ, PT ;  /* 0x000000ff0200720c */ /* 0x008fe40003f25270 */
[----:B------:R-:W-:-:S04]  /*e400*/  SEL R2, RZ, 0x1, P0 ;  /* 0x00000001ff027807 */ /* 0x000fc80000000000 */
[----:B------:R-:W-:-:S05]  /*e410*/  LOP3.LUT R10, R5, R2, RZ, 0x3c, !PT ;  /* 0x00000002050a7212 */ /* 0x000fca00078e3cff */
[----:B------:R3:W-:Y:S04]  /*e420*/  STL [R1+0x10], R10 ;  /* 0x0000100a01007387 */ /* 0x0007e80000100800 */
[----:B------:R3:W-:Y:S01]  /*e430*/  STL [R1+0x8], R11 ;  /* 0x0000080b01007387 */ /* 0x0007e20000100800 */
[----:B------:R-:W-:Y:S05]  /*e440*/  @!P1 BRA `(.L_x_482) ;  /* 0x0000000800849947 */ /* 0x000fea0003800000 */
[----:B------:R-:W-:Y:S01]  /*e450*/  ULDC.64 UR4, c[0x0][0x418] ;  /* 0x0001060000047ab9 */ /* 0x000fe20000000a00 */
[----:B--2---:R-:W-:Y:S01]  /*e460*/  VIADD R7, R0, 0xffffffff ;  /* 0xffffffff00077836 */ /* 0x004fe20000000000 */
[----:B------:R-:W-:-:S04]  /*e470*/  ISETP.NE.U32.AND P0, PT, RZ, UR4, PT ;  /* 0x00000004ff007c0c */ /* 0x000fc8000bf05070 */
[----:B------:R-:W-:-:S13]  /*e480*/  ISETP.NE.AND.EX P0, PT, RZ, UR5, PT, P0 ;  /* 0x00000005ff007c0c */ /* 0x000fda000bf05300 */
[----:B------:R-:W-:Y:S05]  /*e490*/  @!P0 BRA `(.L_x_483) ;  /* 0x0000000000508947 */ /* 0x000fea0003800000 */
[----:B------:R-:W2:Y:S01]  /*e4a0*/  LDL R13, [R1+0x1c] ;  /* 0x00001c00010d7983 */ /* 0x000ea20000100800 */
[----:B------:R-:W4:Y:S01]  /*e4b0*/  LDC R9, c[0x0][0x43c] ;  /* 0x00010f00ff097b82 */ /* 0x000f220000000800 */
[----:B------:R-:W-:Y:S02]  /*e4c0*/  ULDC.64 UR6, c[0x0][0x428] ;  /* 0x00010a0000067ab9 */ /* 0x000fe40000000a00 */
[----:B------:R-:W3:Y:S01]  /*e4d0*/  LDL R12, [R1+0xc] ;  /* 0x00000c00010c7983 */ /* 0x000ee20000100800 */
[----:B------:R-:W-:Y:S01]  /*e4e0*/  ULDC.64 UR8, c[0x0][0x208] ;  /* 0x0000820000087ab9 */ /* 0x000fe20000000a00 */
[----:B----4-:R-:W-:-:S13]  /*e4f0*/  ISETP.NE.AND P0, PT, R9, 0x1, PT ;  /* 0x000000010900780c */ /* 0x010fda0003f05270 */
[----:B------:R-:W4:Y:S02]  /*e500*/  @P0 LDC.64 R2, c[0x0][0x440] ;  /* 0x00011000ff020b82 */ /* 0x000f240000000a00 */
[----:B----45:R-:W-:-:S04]  /*e510*/  @P0 IMAD.HI.U32 R8, R7, R2, RZ ;  /* 0x0000000207080227 */ /* 0x030fc800078e00ff */
        /* <DEDUP_REMOVED lines=12> */
.L_x_483:
[----:B------:R-:W4:Y:S01]  /*e5e0*/  LDL R2, [R1+0x4] ;  /* 0x0000040001027983 */ /* 0x000f220000100800 */
[----:B------:R-:W-:Y:S01]  /*e5f0*/  SHF.L.U32 R3, R10, 0x1f, RZ ;  /* 0x0000001f0a037819 */ /* 0x000fe200000006ff */
[----:B------:R-:W-:Y:S01]  /*e600*/  BSSY B2, `(.L_x_484) ;  /* 0x0000004000027945 */ /* 0x000fe20003800000 */
[----:B----4-:R-:W-:-:S04]  /*e610*/  LEA R2, R11, R2, 0x3 ;  /* 0x000000020b027211 */ /* 0x010fc800078e18ff */
[----:B------:R-:W4:Y:S02]  /*e620*/  SYNCS.PHASECHK.TRANS64.TRYWAIT P0, [R2+URZ+0x34840], R3 ;  /* 0x03484003020075a7 */ /* 0x000f24000800017f */
[----:B----4-:R-:W-:Y:S05]  /*e630*/  @!P0 BRA `(.L_x_485) ;  /* 0x0000002c005c8947 */ /* 0x010fea0003800000 */
.L_x_564:
[----:B------:R-:W-:Y:S05]  /*e640*/  BSYNC B2 ;  /* 0x0000000000027941 */ /* 0x000fea0003800000 */
.L_x_484:
[----:B--2---:R-:W2:Y:S01]  /*e650*/  S2R R9, SR_TID.X ;  /* 0x0000000000097919 */ /* 0x004ea20000002100 */
[----:B------:R-:W-:Y:S01]  /*e660*/  BSSY B2, `(.L_x_486) ;  /* 0x000000b000027945 */ /* 0x000fe20003800000 */
[----:B--2---:R-:W-:-:S04]  /*e670*/  LOP3.LUT R9, R9, 0x7f, RZ, 0xc0, !PT ;  /* 0x0000007f09097812 */ /* 0x004fc800078ec0ff */
[----:B------:R-:W-:-:S13]  /*e680*/  ISETP.NE.AND P1, PT, R9, RZ, PT ;  /* 0x000000ff0900720c */ /* 0x000fda0003f25270 */
[----:B------:R-:W-:Y:S05]  /*e690*/  @P1 BRA `(.L_x_487) ;  /* 0x00000000001c1947 */ /* 0x000fea0003800000 */
[----:B------:R-:W2:Y:S01]  /*e6a0*/  S2R R9, SR_TID.X ;  /* 0x0000000000097919 */ /* 0x000ea20000002100 */
[----:B----4-:R-:W-:-:S04]  /*e6b0*/  IMAD.MOV.U32 R3, RZ, RZ, 0xc000 ;  /* 0x0000c000ff037424 */ /* 0x010fc800078e00ff */
[----:B------:R4:W-:Y:S01]  /*e6c0*/  SYNCS.ARRIVE.TRANS64 RZ, [R2+URZ+0x34830], R3 ;  /* 0x0348300302ff79a7 */ /* 0x0009e2000800003f */
[----:B--2---:R-:W-:-:S04]  /*e6d0*/  LOP3.LUT R9, R9, 0x1f, RZ, 0xc0, !PT ;  /* 0x0000001f09097812 */ /* 0x004fc800078ec0ff */
[----:B------:R-:W-:-:S13]  /*e6e0*/  ISETP.NE.AND P0, PT, R9, RZ, PT ;  /* 0x000000ff0900720c */ /* 0x000fda0003f05270 */
[----:B----4-:R-:W-:Y:S05]  /*e6f0*/  @!P0 BRA `(.L_x_487) ;  /* 0x0000000000048947 */ /* 0x010fea0003800000 */
[----:B------:R-:W-:Y:S01]  /*e700*/  BPT.TRAP 0x1 ;  /* 0x000000040000795c */ /* 0x000fe20000300000 */
.L_x_487:
[----:B------:R-:W-:Y:S05]  /*e710*/  BSYNC B2 ;  /* 0x0000000000027941 */ /* 0x000fea0003800000 */
.L_x_486:
[----:B------:R-:W2:Y:S04]  /*e720*/  LDL R9, [R1+0x8] ;  /* 0x0000080001097983 */ /* 0x000ea80000100800 */
[----:B---3--:R-:W3:Y:S04]  /*e730*/  LDL R10, [R1+0x4] ;  /* 0x00000400010a7983 */ /* 0x008ee80000100800 */
[----:B----4-:R-:W4:Y:S01]  /*e740*/  LDL R2, [R1+0x18] ;  /* 0x0000180001027983 */ /* 0x010f220000100800 */
[----:B------:R-:W-:-:S05]  /*e750*/  IMAD.MOV.U32 R12, RZ, RZ, RZ ;  /* 0x000000ffff0c7224 */ /* 0x000fca00078e00ff */
[----:B------:R-:W-:Y:S01]  /*e760*/  R2UR UR10, R12 ;  /* 0x000000000c0a72ca */ /* 0x000fe200000e0000 */
[----:B------:R-:W-:Y:S01]  /*e770*/  UIADD3 UR4, UP0, UR36, 0x370, URZ ;  /* 0x0000037024047890 */ /* 0x000fe2000ff1e03f */
[----:B------:R-:W-:Y:S01]  /*e780*/  PLOP3.LUT P0, PT, PT, PT, PT, 0x80, 0x0 ;  /* 0x000000000000781c */ /* 0x000fe20003f0f070 */
[----:B------:R-:W-:Y:S01]  /*e790*/  UMOV UR6, 0x0 ;  /* 0x0000000000067882 */ /* 0x000fe20000000000 */
[----:B------:R-:W-:Y:S01]  /*e7a0*/  UMOV UR7, 0x14f00000 ;  /* 0x14f0000000077882 */ /* 0x000fe20000000000 */
[----:B------:R-:W-:Y:S01]  /*e7b0*/  UIADD3.X UR5, URZ, UR37, URZ, UP0, !UPT ;  /* 0x000000253f057290 */ /* 0x000fe200087fe43f */
[C---:B--2---:R-:W-:Y:S02]  /*e7c0*/  IMAD R3, R9.reuse, 0x8, R6 ;  /* 0x0000000809037824 */ /* 0x044fe400078e0206 */
[----:B---3--:R-:W-:Y:S02]  /*e7d0*/  IMAD R9, R9, 0xc000, R10 ;  /* 0x0000c00009097824 */ /* 0x008fe400078e020a */
[----:B------:R-:W-:-:S02]  /*e7e0*/  VIADD R3, R3, 0x30 ;  /* 0x0000003003037836 */ /* 0x000fc40000000000 */
[----:B----4-:R-:W-:Y:S02]  /*e7f0*/  IMAD R2, R7, 0x80, R2 ;  /* 0x0000008007027824 */ /* 0x010fe400078e0202 */
[----:B------:R-:W-:-:S07]  /*e800*/  VIADD R10, R9, 0x1c400 ;  /* 0x0001c400090a7836 */ /* 0x000fce0000000000 */
.L_x_488:
        /* <DEDUP_REMOVED lines=16> */
.L_x_489:
        /* <DEDUP_REMOVED lines=11> */
[----:B------:R-:W-:Y:S01]  /*e9c0*/  UMOV UR6, 0x0 ;  /* 0x0000000000067882 */ /* 0x000fe20000000000 */
[----:B------:R-:W-:Y:S01]  /*e9d0*/  IADD3 R9, R9, 0x24400, RZ ;  /* 0x0002440009097810 */ /* 0x000fe20007ffe0ff */
[----:B------:R-:W-:Y:S01]  /*e9e0*/  UMOV UR7, 0x14f00000 ;  /* 0x14f0000000077882 */ /* 0x000fe20000000000 */
[----:B------:R-:W-:-:S09]  /*e9f0*/  UMOV UR10, 0x80 ;  /* 0x00000080000a7882 */ /* 0x000fd20000000000 */
.L_x_490:
        /* <DEDUP_REMOVED lines=10> */
[----:B------:R-:W-:Y:S01]  /*eaa0*/  SHF.L.U32 R5, R5, 0x1f, RZ ;  /* 0x0000001f05057819 */ /* 0x000fe200000006ff */
[----:B------:R-:W-:Y:S01]  /*eab0*/  IMAD R2, R4, 0x8, R6 ;  /* 0x0000000804027824 */ /* 0x000fe200078e0206 */
[----:B------:R-:W-:Y:S03]  /*eac0*/  BSSY B2, `(.L_x_491) ;  /* 0x0000003000027945 */ /* 0x000fe60003800000 */
[----:B------:R-:W2:Y:S02]  /*ead0*/  SYNCS.PHASECHK.TRANS64.TRYWAIT P0, [R2+URZ+0x60], R5 ;  /* 0x00006005020075a7 */ /* 0x000ea4000800017f */
[----:B--2---:R-:W-:Y:S05]  /*eae0*/  @!P0 BRA `(.L_x_492) ;  /* 0x0000002800448947 */ /* 0x004fea0003800000 */
.L_x_565:
[----:B------:R-:W-:Y:S05]  /*eaf0*/  BSYNC B2 ;  /* 0x0000000000027941 */ /* 0x000fea0003800000 */
.L_x_491:
[----:B------:R-:W-:Y:S01]  /*eb00*/  BSSY B2, `(.L_x_493) ;  /* 0x000000b000027945 */ /* 0x000fe20003800000 */
[----:B------:R-:W-:Y:S02]  /*eb10*/  IMAD.MOV.U32 R10, RZ, RZ, 0x0 ;  /* 0x00000000ff0a7424 */ /* 0x000fe400078e00ff */
[----:B------:R-:W-:Y:S01]  /*eb20*/  IMAD.MOV.U32 R11, RZ, RZ, 0x14f00000 ;  /* 0x14f00000ff0b7424 */ /* 0x000fe200078e00ff */
[----:B------:R-:W-:Y:S06]  /*eb30*/  @P1 BRA `(.L_x_494) ;  /* 0x00000000001c1947 */ /* 0x000fec0003800000 */
[----:B------:R-:W3:Y:S02]  /*eb40*/  S2R R3, SR_TID.X ;  /* 0x0000000000037919 */ /* 0x000ee40000002100 */
[----:B---3--:R-:W-:Y:S01]  /*eb50*/  LOP3.LUT R9, R3, 0x1f, RZ, 0xc0, !PT ;  /* 0x0000001f03097812 */ /* 0x008fe200078ec0ff */
[----:B------:R-:W-:-:S03]  /*eb60*/  IMAD.MOV.U32 R3, RZ, RZ, 0x8000 ;  /* 0x00008000ff037424 */ /* 0x000fc600078e00ff */
[----:B------:R-:W-:Y:S01]  /*eb70*/  ISETP.NE.AND P0, PT, R9, RZ, PT ;  /* 0x000000ff0900720c */ /* 0x000fe20003f05270 */
[----:B------:R3:W-:-:S12]  /*eb80*/  SYNCS.ARRIVE.TRANS64 RZ, [R2+URZ+0x50], R3 ;  /* 0x0000500302ff79a7 */ /* 0x0007d8000800003f */
[----:B---3--:R-:W-:Y:S05]  /*eb90*/  @!P0 BRA `(.L_x_494) ;  /* 0x0000000000048947 */ /* 0x008fea0003800000 */
[----:B------:R-:W-:Y:S01]  /*eba0*/  BPT.TRAP 0x1 ;  /* 0x000000040000795c */ /* 0x000fe20000300000 */
.L_x_494:
[----:B------:R-:W-:Y:S05]  /*ebb0*/  BSYNC B2 ;  /* 0x0000000000027941 */ /* 0x000fea0003800000 */
.L_x_493:
[----:B------:R-:W3:Y:S04]  /*ebc0*/  LDL R9, [R1+0x4] ;  /* 0x0000040001097983 */ /* 0x000ee80000100800 */
[----:B--2---:R-:W2:Y:S04]  /*ebd0*/  LDL R5, [R1+0x18] ;  /* 0x0000180001057983 */ /* 0x004ea80000100800 */
        /* <DEDUP_REMOVED lines=8> */
[----:B---3--:R-:W-:-:S02]  /*ec60*/  IMAD R4, R4, 0x8000, R9 ;  /* 0x0000800004047824 */ /* 0x008fc400078e0209 */
[----:B--2---:R-:W-:Y:S02]  /*ec70*/  IMAD R3, R3, 0x80, R5 ;  /* 0x0000008003037824 */ /* 0x004fe400078e0205 */
[----:B------:R-:W-:-:S08]  /*ec80*/  VIADD R5, R4, 0x400 ;  /* 0x0000040004057836 */ /* 0x000fd00000000000 */
.L_x_495:
        /* <DEDUP_REMOVED lines=11> */
[----:B------:R-:W-:Y:S02]  /*ed40*/  R2UR UR10, R13 ;  /* 0x000000000d0a72ca */ /* 0x000fe400000e0000 */
[----:B------:R-:W-:Y:S02]  /*ed50*/  R2UR UR6, R10 ;  /* 0x000000000a0672ca */ /* 0x000fe400000e0000 */
[----:B------:R-:W-:Y:S02]  /*ed60*/  R2UR UR7, R11 ;  /* 0x000000000b0772ca */ /* 0x000fe400000e0000 */
[----:B------:R-:W-:Y:S02]  /*ed70*/  PLOP3.LUT P0, PT, PT, PT, PT, 0x80, 0x0 ;  /* 0x000000000000781c */ /* 0x000fe40003f0f070 */
[----:B------:R-:W-:-:S11]  /*ed80*/  IADD3 R4, R4, 0x4400, RZ ;  /* 0x0000440004047810 */ /* 0x000fd60007ffe0ff */
.L_x_496:
        /* <DEDUP_REMOVED lines=13> */
.L_x_482:
[----:B------:R-:W-:Y:S05]  /*ee60*/  BSYNC B1 ;  /* 0x0000000000017941 */ /* 0x000fea0003800000 */
.L_x_481:
[C---:B------:R-:W-:Y:S01]  /*ee70*/  ISETP.GT.AND P0, PT, R0.reuse, 0x1, PT ;  /* 0x000000010000780c */ /* 0x040fe20003f04270 */
[----:B------:R-:W-:-:S12]  /*ee80*/  VIADD R0, R0, 0xfffffffe ;  /* 0xfffffffe00007836 */ /* 0x000fd80000000000 */
[----:B------:R-:W-:Y:S05]  /*ee90*/  @P0 BRA `(.L_x_497) ;  /* 0xffffffe800840947 */ /* 0x000fea000383ffff */
.L_x_446:
[----:B------:R-:W-:Y:S05]  /*eea0*/  BSYNC B0 ;  /* 0x0000000000007941 */ /* 0x000fea0003800000 */
.L_x_445:
[----:B------:R-:W0:Y:S01]  /*eeb0*/  S2R R2, SR_TID.X ;  /* 0x0000000000027919 */ /* 0x000e220000002100 */
[----:B------:R-:W-:Y:S01]  /*eec0*/  BSSY B0, `(.L_x_498) ;  /* 0x0000011000007945 */ /* 0x000fe20003800000 */
[----:B0-----:R-:W-:-:S04]  /*eed0*/  LOP3.LUT R3, R2, 0x7f, RZ, 0xc0, !PT ;  /* 0x0000007f02037812 */ /* 0x001fc800078ec0ff */
[----:B------:R-:W-:-:S13]  /*eee0*/  ISETP.NE.AND P0, PT, R3, RZ, PT ;  /* 0x000000ff0300720c */ /* 0x000fda0003f05270 */
[----:B------:R-:W-:Y:S05]  /*eef0*/  @P0 BRA `(.L_x_499) ;  /* 0x0000000000340947 */ /* 0x000fea0003800000 */
[----:B------:R-:W0:Y:S01]  /*ef00*/  S2R R2, SR_LANEID ;  /* 0x0000000000027919 */ /* 0x000e220000000000 */
[----:B------:R-:W-:Y:S01]  /*ef10*/  VOTEU.ANY UR4, UPT, PT ;  /* 0x0000000000047886 */ /* 0x000fe200038e0100 */
[----:B------:R-:W1:Y:S01]  /*ef20*/  LDC.64 R4, c[0x0][0xc60] ;  /* 0x00031800ff047b82 */ /* 0x000e620000000a00 */
[----:B------:R-:W0:Y:S01]  /*ef30*/  FLO.U32 R0, UR4 ;  /* 0x0000000400007d00 */ /* 0x000e2200080e0000 */
[----:B------:R-:W-:Y:S01]  /*ef40*/  ULDC.64 UR6, c[0x0][0x208] ;  /* 0x0000820000067ab9 */ /* 0x000fe20000000a00 */
[----:B0-----:R-:W-:-:S06]  /*ef50*/  ISETP.EQ.U32.AND P0, PT, R0, R2, PT ;  /* 0x000000020000720c */ /* 0x001fcc0003f02070 */
[----:B------:R-:W1:Y:S07]  /*ef60*/  POPC R2, UR4 ;  /* 0x0000000400027d09 */ /* 0x000e6e0008000000 */
[----:B-1----:R-:W2:Y:S04]  /*ef70*/  @P0 ATOMG.E.ADD.STRONG.GPU PT, R2, desc[UR6][R4.64], R2 ;  /* 0x00000002040209a8 */ /* 0x002ea800081ee1c6 */
[----:B--2---:R0:W1:Y:S02]  /*ef80*/  SHFL.IDX PT, R2, R2, R0, 0x1f ;  /* 0x00001f0002027589 */ /* 0x00406400000e0000 */
[----:B0-----:R-:W0:Y:S02]  /*ef90*/  S2R R0, SR_LTMASK ;  /* 0x0000000000007919 */ /* 0x001e240000003900 */
[----:B0-----:R-:W-:-:S06]  /*efa0*/  LOP3.LUT R0, R0, UR4, RZ, 0xc0, !PT ;  /* 0x0000000400007c12 */ /* 0x001fcc000f8ec0ff */
[----:B------:R-:W1:Y:S02]  /*efb0*/  POPC R0, R0 ;  /* 0x0000000000007309 */ /* 0x000e640000000000 */
[----:B-1----:R-:W-:-:S07]  /*efc0*/  IADD3 R16, R2, UR38, R0 ;  /* 0x0000002602107c10 */ /* 0x002fce000fffe000 */
.L_x_499:
[----:B------:R-:W-:Y:S05]  /*efd0*/  BSYNC B0 ;  /* 0x0000000000007941 */ /* 0x000fea0003800000 */
.L_x_498:
[----:B------:R-:W2:Y:S01]  /*efe0*/  LDL.LU R0, [R1+0x20] ;  /* 0x0000200001007983 */ /* 0x000ea20000300800 */
[----:B------:R-:W-:Y:S01]  /*eff0*/  BSSY B0, `(.L_x_500) ;  /* 0x0000040000007945 */ /* 0x000fe20003800000 */
[----:B--2---:R-:W-:-:S13]  /*f000*/  ISETP.NE.AND P0, PT, R0, RZ, PT ;  /* 0x000000ff0000720c */ /* 0x004fda0003f05270 */
[----:B------:R-:W-:Y:S05]  /*f010*/  @!P0 BRA `(.L_x_501) ;  /* 0x0000000000f48947 */ /* 0x000fea0003800000 */
[----:B------:R-:W2:Y:S04]  /*f020*/  LDL R4, [R1+0x4] ;  /* 0x0000040001047983 */ /* 0x000ea80000100800 */
[----:B------:R-:W2:Y:S04]  /*f030*/  LDL R0, [R1+0x8] ;  /* 0x0000080001007983 */ /* 0x000ea80000100800 */
[----:B------:R-:W3:Y:S01]  /*f040*/  LDL R2, [R1+0x10] ;  /* 0x0000100001027983 */ /* 0x000ee20000100800 */
[----:B------:R-:W-:Y:S01]  /*f050*/  BSSY B1, `(.L_x_502) ;  /* 0x0000006000017945 */ /* 0x000fe20003800000 */
[----:B------:R-:W-:Y:S01]  /*f060*/  ISETP.NE.AND P1, PT, R3, RZ, PT ;  /* 0x000000ff0300720c */ /* 0x000fe20003f25270 */
[----:B--2---:R-:W-:Y:S01]  /*f070*/  IMAD R0, R0, 0x8, R4 ;  /* 0x0000000800007824 */ /* 0x004fe200078e0204 */
[----:B---3--:R-:W-:-:S04]  /*f080*/  SHF.L.U32 R2, R2, 0x1f, RZ ;  /* 0x0000001f02027819 */ /* 0x008fc800000006ff */
[----:B------:R-:W0:Y:S02]  /*f090*/  SYNCS.PHASECHK.TRANS64.TRYWAIT P0, [R0+URZ+0x34860], R2 ;  /* 0x03486002000075a7 */ /* 0x000e24000800017f */
[----:B0-----:R-:W-:Y:S05]  /*f0a0*/  @!P0 BRA `(.L_x_503) ;  /* 0x0000002000e88947 */ /* 0x001fea0003800000 */
.L_x_566:
[----:B------:R-:W-:Y:S05]  /*f0b0*/  BSYNC B1 ;  /* 0x0000000000017941 */ /* 0x000fea0003800000 */
.L_x_502:
[----:B------:R-:W-:Y:S04]  /*f0c0*/  BSSY B1, `(.L_x_504) ;  /* 0x0000009000017945 */ /* 0x000fe80003800000 */
[----:B------:R-:W-:Y:S05]  /*f0d0*/  @P1 BRA `(.L_x_505) ;  /* 0x00000000001c1947 */ /* 0x000fea0003800000 */
[----:B------:R-:W2:Y:S01]  /*f0e0*/  S2R R3, SR_TID.X ;  /* 0x0000000000037919 */ /* 0x000ea20000002100 */
[----:B0-----:R-:W-:-:S04]  /*f0f0*/  IMAD.MOV.U32 R2, RZ, RZ, 0x8000 ;  /* 0x00008000ff027424 */ /* 0x001fc800078e00ff */
[----:B------:R3:W-:Y:S01]  /*f100*/  SYNCS.ARRIVE.TRANS64 RZ, [R0+URZ+0x34850], R2 ;  /* 0x0348500200ff79a7 */ /* 0x0007e2000800003f */
[----:B--2---:R-:W-:-:S04]  /*f110*/  LOP3.LUT R3, R3, 0x1f, RZ, 0xc0, !PT ;  /* 0x0000001f03037812 */ /* 0x004fc800078ec0ff */
[----:B------:R-:W-:-:S13]  /*f120*/  ISETP.NE.AND P0, PT, R3, RZ, PT ;  /* 0x000000ff0300720c */ /* 0x000fda0003f05270 */
[----:B---3--:R-:W-:Y:S05]  /*f130*/  @!P0 BRA `(.L_x_505) ;  /* 0x0000000000048947 */ /* 0x008fea0003800000 */
[----:B------:R-:W-:Y:S01]  /*f140*/  BPT.TRAP 0x1 ;  /* 0x000000040000795c */ /* 0x000fe20000300000 */
.L_x_505:
[----:B------:R-:W-:Y:S05]  /*f150*/  BSYNC B1 ;  /* 0x0000000000017941 */ /* 0x000fea0003800000 */
.L_x_504:
[----:B------:R-:W2:Y:S04]  /*f160*/  LDL.LU R5, [R1+0x18] ;  /* 0x0000180001057983 */ /* 0x000ea80000300800 */
[----:B------:R-:W3:Y:S04]  /*f170*/  LDL R4, [R1+0x4] ;  /* 0x0000040001047983 */ /* 0x000ee80000100800 */
[----:B0-----:R-:W3:Y:S04]  /*f180*/  LDL R2, [R1+0x8] ;  /* 0x0000080001027983 */ /* 0x001ee80000100800 */
[----:B------:R-:W2:Y:S01]  /*f190*/  LDL R3, [R1+0x14] ;  /* 0x0000140001037983 */ /* 0x000ea20000100800 */
[----:B------:R-:W-:Y:S01]  /*f1a0*/  UIADD3 UR4, UP0, UR36, 0x470, URZ ;  /* 0x0000047024047890 */ /* 0x000fe2000ff1e03f */
[----:B------:R-:W-:Y:S01]  /*f1b0*/  PLOP3.LUT P0, PT, PT, PT, PT, 0x80, 0x0 ;  /* 0x000000000000781c */ /* 0x000fe20003f0f070 */
[----:B------:R-:W-:Y:S01]  /*f1c0*/  VIADD R0, R0, 0x34850 ;  /* 0x0003485000007836 */ /* 0x000fe20000000000 */
[----:B------:R-:W-:Y:S01]  /*f1d0*/  UMOV UR6, 0x0 ;  /* 0x0000000000067882 */ /* 0x000fe20000000000 */
[----:B------:R-:W-:Y:S01]  /*f1e0*/  UIADD3.X UR5, URZ, UR37, URZ, UP0, !UPT ;  /* 0x000000253f057290 */ /* 0x000fe200087fe43f */
[----:B------:R-:W-:Y:S01]  /*f1f0*/  UMOV UR7, 0x14f00000 ;  /* 0x14f0000000077882 */ /* 0x000fe20000000000 */
[----:B------:R-:W-:Y:S01]  /*f200*/  UMOV UR10, URZ ;  /* 0x0000003f000a7c82 */ /* 0x000fe20008000000 */
[----:B---3--:R-:W-:-:S02]  /*f210*/  IMAD R2, R2, 0x8000, R4 ;  /* 0x0000800002027824 */ /* 0x008fc400078e0204 */
[----:B--2---:R-:W-:Y:S02]  /*f220*/  IMAD R3, R3, 0x80, R5 ;  /* 0x0000008003037824 */ /* 0x004fe400078e0205 */
[----:B------:R-:W-:-:S07]  /*f230*/  VIADD R4, R2, 0x400 ;  /* 0x0000040002047836 */ /* 0x000fce0000000000 */
.L_x_506:
        /* <DEDUP_REMOVED lines=11> */
[----:B------:R-:W-:Y:S01]  /*f2f0*/  PLOP3.LUT P0, PT, PT, PT, PT, 0x80, 0x0 ;  /* 0x000000000000781c */ /* 0x000fe20003f0f070 */
[----:B------:R-:W-:Y:S01]  /*f300*/  VIADD R2, R2, 0x4400 ;  /* 0x0000440002027836 */ /* 0x000fe20000000000 */
[----:B------:R-:W-:Y:S01]  /*f310*/  UMOV UR6, 0x0 ;  /* 0x0000000000067882 */ /* 0x000fe20000000000 */
[----:B------:R-:W-:Y:S01]  /*f320*/  UMOV UR7, 0x14f00000 ;  /* 0x14f0000000077882 */ /* 0x000fe20000000000 */
[----:B------:R-:W-:-:S09]  /*f330*/  UMOV UR10, 0x40 ;  /* 0x00000040000a7882 */ /* 0x000fd20000000000 */
.L_x_507:
        /* <DEDUP_REMOVED lines=11> */
.L_x_501:
[----:B------:R-:W-:Y:S05]  /*f3f0*/  BSYNC B0 ;  /* 0x0000000000007941 */ /* 0x000fea0003800000 */
.L_x_500:
[----:B------:R-:W2:Y:S04]  /*f400*/  LDL.LU R5, [R1+0x8] ;  /* 0x0000080001057983 */ /* 0x000ea80000300800 */
[----:B------:R-:W3:Y:S01]  /*f410*/  LDL.LU R4, [R1+0x10] ;  /* 0x0000100001047983 */ /* 0x000ee20000300800 */
[----:B--2---:R-:W-:-:S04]  /*f420*/  IADD3 R0, R5, 0x1, RZ ;  /* 0x0000000105007810 */ /* 0x004fc80007ffe0ff */
[----:B------:R-:W-:-:S04]  /*f430*/  ISETP.NE.AND P0, PT, R0, 0x2, PT ;  /* 0x000000020000780c */ /* 0x000fc80003f05270 */
[----:B------:R-:W-:Y:S02]  /*f440*/  SEL R2, RZ, 0x1, P0 ;  /* 0x00000001ff027807 */ /* 0x000fe40000000000 */
[----:B------:R-:W-:Y:S02]  /*f450*/  SEL R0, R0, RZ, P0 ;  /* 0x000000ff00007207 */ /* 0x000fe40000000000 */
[----:B---3--:R-:W-:-:S03]  /*f460*/  LOP3.LUT R4, R4, R2, RZ, 0x3c, !PT ;  /* 0x0000000204047212 */ /* 0x008fc600078e3cff */
[----:B------:R0:W-:Y:S04]  /*f470*/  STL [R1+0x8], R0 ;  /* 0x0000080001007387 */ /* 0x0001e80000100800 */
[----:B------:R0:W-:Y:S02]  /*f480*/  STL [R1+0x10], R4 ;  /* 0x0000100401007387 */ /* 0x0001e40000100800 */
.L_x_425:
[----:B------:R-:W-:Y:S05]  /*f490*/  BSYNC B7 ;  /* 0x0000000000077941 */ /* 0x000fea0003800000 */
.L_x_423:
[----:B0-----:R-:W2:Y:S02]  /*f4a0*/  LDL R0, [R1+0x58] ;  /* 0x0000580001007983 */ /* 0x001ea40000100800 */
[----:B--2---:R-:W-:-:S13]  /*f4b0*/  ISETP.NE.AND P0, PT, R0, RZ, PT ;  /* 0x000000ff0000720c */ /* 0x004fda0003f05270 */
[----:B------:R-:W-:Y:S05]  /*f4c0*/  @!P0 BRA `(.L_x_508) ;  /* 0x0000000000288947 */ /* 0x000fea0003800000 */
[----:B------:R-:W-:Y:S05]  /*f4d0*/  WARPSYNC.ALL ;  /* 0x0000000000007948 */ /* 0x000fea0003800000 */
[----:B------:R-:W0:Y:S08]  /*f4e0*/  S2UR UR5, SR_CgaCtaId ;  /* 0x00000000000579c3 */ /* 0x000e300000008800 */
[----:B------:R-:W-:Y:S06]  /*f4f0*/  BAR.SYNC.DEFER_BLOCKING 0x5, 0x180 ;  /* 0x0146000000007b1d */ /* 0x000fec0000010000 */
[----:B------:R-:W-:-:S02]  /*f500*/  UMOV UR4, 0x400 ;  /* 0x0000040000047882 */ /* 0x000fc40000000000 */
[----:B0-----:R-:W-:-:S06]  /*f510*/  ULEA UR4, UR5, UR4, 0x18 ;  /* 0x0000000405047291 */ /* 0x001fcc000f8ec03f */
[----:B------:R-:W-:-:S05]  /*f520*/  IMAD.U32 R0, RZ, RZ, UR4 ;  /* 0x00000004ff007e24 */ /* 0x000fca000f8e00ff */
[----:B------:R0:W2:Y:S04]  /*f530*/  LDS.128 R16, [R0+0x348d0] ;  /* 0x0348d00000107984 */ /* 0x0000a80000000c00 */
[----:B------:R0:W-:Y:S01]  /*f540*/  STL [R1+0x4], R0 ;  /* 0x0000040001007387 */ /* 0x0001e20000100800 */
[----:B------:R-:W-:Y:S06]  /*f550*/  BAR.ARV 0x4, 0x180 ;  /* 0x0106000000007b1d */ /* 0x000fec0000002000 */
[----:B------:R-:W-:Y:S05]  /*f560*/  BRA `(.L_x_509) ;  /* 0x0000000800507947 */ /* 0x000fea0003800000 */
.L_x_508:
[----:B------:R-:W1:Y:S01]  /*f570*/  S2R R0, SR_TID.X ;  /* 0x0000000000007919 */ /* 0x000e620000002100 */
[----:B------:R-:W-:Y:S01]  /*f580*/  UMOV UR4, 0xffffffff ;  /* 0xffffffff00047882 */ /* 0x000fe20000000000 */
[----:B-1--4-:R-:W-:-:S04]  /*f590*/  LOP3.LUT R7, R0, 0x1f, RZ, 0xc0, !PT ;  /* 0x0000001f00077812 */ /* 0x012fc800078ec0ff */
[----:B------:R-:W-:Y:S01]  /*f5a0*/  ISETP.NE.AND P0, PT, R7, 0x1f, PT ;  /* 0x0000001f0700780c */ /* 0x000fe20003f05270 */
[----:B------:R-:W-:-:S12]  /*f5b0*/  BRA.DIV UR4, `(.L_x_510) ;  /* 0x0000001e04b87947 */ /* 0x000fd8000b800000 */
[----:B------:R-:W-:Y:S01]  /*f5c0*/  IMAD.IADD R5, R19, 0x1, R7 ;  /* 0x0000000113057824 */ /* 0x000fe200078e0207 */
[----:B------:R-:W-:Y:S01]  /*f5d0*/  ULDC UR4, c[0x0][0xc3c] ;  /* 0x00030f0000047ab9 */ /* 0x000fe20000000800 */
[----:B------:R-:W-:-:S03]  /*f5e0*/  ULDC.64 UR6, c[0x0][0x208] ;  /* 0x0000820000067ab9 */ /* 0x000fc60000000a00 */
[----:B------:R-:W-:-:S13]  /*f5f0*/  ISETP.GE.OR P1, PT, R5, UR4, !P0 ;  /* 0x0000000405007c0c */ /* 0x000fda000c726670 */
[----:B------:R-:W0:Y:S02]  /*f600*/  @!P1 LDC.64 R2, c[0x0][0xc80] ;  /* 0x00032000ff029b82 */ /* 0x000e240000000a00 */
[----:B0-----:R-:W-:-:S06]  /*f610*/  @!P1 IMAD.WIDE R2, R5, 0x4, R2 ;  /* 0x0000000405029825 */ /* 0x001fcc00078e0202 */
[----:B------:R0:W2:Y:S01]  /*f620*/  @!P1 LDG.E R3, desc[UR6][R2.64] ;  /* 0x0000000602039981 */ /* 0x0000a2000c1e1900 */
[C---:B------:R-:W-:Y:S02]  /*f630*/  ISETP.GE.U32.AND P2, PT, R7.reuse, 0x2, PT ;  /* 0x000000020700780c */ /* 0x040fe40003f46070 */
[C---:B------:R-:W-:Y:S01]  /*f640*/  ISETP.GE.U32.AND P3, PT, R7.reuse, 0x4, PT ;  /* 0x000000040700780c */ /* 0x040fe20003f66070 */
[----:B------:R-:W-:Y:S01]  /*f650*/  SHFL.IDX PT, R4, R16, 0x1, 0x1f ;  /* 0x00201f0010047f89 */ /* 0x000fe200000e0000 */
[C---:B------:R-:W-:Y:S02]  /*f660*/  ISETP.GE.U32.AND P4, PT, R7.reuse, 0x8, PT ;  /* 0x000000080700780c */ /* 0x040fe40003f86070 */
[C---:B------:R-:W-:Y:S01]  /*f670*/  ISETP.GE.U32.AND P5, PT, R7.reuse, 0x10, PT ;  /* 0x000000100700780c */ /* 0x040fe20003fa6070 */
[----:B0-----:R-:W-:Y:S02]  /*f680*/  IMAD.MOV.U32 R2, RZ, RZ, RZ ;  /* 0x000000ffff027224 */ /* 0x001fe400078e00ff */
[----:B--2---:R-:W-:Y:S01]  /*f690*/  @!P1 IMAD.MOV.U32 R2, RZ, RZ, R3 ;  /* 0x000000ffff029224 */ /* 0x004fe200078e0003 */
[----:B------:R-:W-:-:S04]  /*f6a0*/  ISETP.NE.AND P1, PT, R7, RZ, PT ;  /* 0x000000ff0700720c */ /* 0x000fc80003f25270 */
        /* <DEDUP_REMOVED lines=13> */
[----:B0-----:R-:W-:-:S04]  /*f780*/  SEL R0, R5, RZ, P5 ;  /* 0x000000ff05007207 */ /* 0x001fc80002800000 */
[----:B------:R-:W-:Y:S02]  /*f790*/  IADD3 R3, R3, R0, RZ ;  /* 0x0000000003037210 */ /* 0x000fe40007ffe0ff */
[----:B------:R0:W1:Y:S04]  /*f7a0*/  SHFL.IDX PT, R0, R16, RZ, 0x1f ;  /* 0x00001fff10007589 */ /* 0x00006800000e0000 */
[----:B------:R0:W2:Y:S02]  /*f7b0*/  SHFL.IDX PT, R6, R3, 0x1f, 0x1f ;  /* 0x03e01f0003067f89 */ /* 0x0000a400000e0000 */
.L_x_576:
[----:B------:R-:W-:Y:S02]  /*f7c0*/  ULDC UR4, c[0x0][0xc38] ;  /* 0x00030e0000047ab9 */ /* 0x000fe40000000800 */
[----:B0-----:R-:W-:-:S04]  /*f7d0*/  IMAD.U32 R16, RZ, RZ, UR4 ;  /* 0x00000004ff107e24 */ /* 0x001fc8000f8e00ff */
[----:B--2---:R-:W-:-:S04]  /*f7e0*/  IMAD R6, R6, R16, RZ ;  /* 0x0000001006067224 */ /* 0x004fc800078e02ff */
[----:B------:R-:W-:-:S05]  /*f7f0*/  IMAD.IADD R4, R4, 0x1, R6 ;  /* 0x0000000104047824 */ /* 0x000fca00078e0206 */
[----:B-1----:R-:W-:-:S13]  /*f800*/  ISETP.GT.AND P6, PT, R4, R0, PT ;  /* 0x000000000400720c */ /* 0x002fda0003fc4270 */
[----:B------:R-:W-:Y:S05]  /*f810*/  @P6 BRA `(.L_x_511) ;  /* 0x0000000000a06947 */ /* 0x000fea0003800000 */
.L_x_516:
[----:B0-----:R-:W0:Y:S01]  /*f820*/  LDC R2, c[0x0][0xc3c] ;  /* 0x00030f00ff027b82 */ /* 0x001e220000000800 */
[----:B------:R-:W-:-:S05]  /*f830*/  VIADD R19, R19, 0x1f ;  /* 0x0000001f13137836 */ /* 0x000fca0000000000 */
[----:B0-----:R-:W-:-:S13]  /*f840*/  ISETP.GE.AND P6, PT, R19, R2, PT ;  /* 0x000000021300720c */ /* 0x001fda0003fc6270 */
[----:B------:R-:W-:Y:S05]  /*f850*/  @P6 BRA `(.L_x_512) ;  /* 0x0000000400486947 */ /* 0x000fea0003800000 */
[----:B------:R-:W0:Y:S01]  /*f860*/  S2R R3, SR_TID.X ;  /* 0x0000000000037919 */ /* 0x000e220000002100 */
[----:B------:R-:W-:Y:S01]  /*f870*/  BSSY B0, `(.L_x_513) ;  /* 0x000000a000007945 */ /* 0x000fe20003800000 */
[----:B0-----:R-:W-:-:S05]  /*f880*/  LOP3.LUT R3, R3, 0x1f, RZ, 0xc0, !PT ;  /* 0x0000001f03037812 */ /* 0x001fca00078ec0ff */
[----:B------:R-:W-:-:S05]  /*f890*/  IMAD.IADD R5, R19, 0x1, R3 ;  /* 0x0000000113057824 */ /* 0x000fca00078e0203 */
[----:B------:R-:W-:Y:S01]  /*f8a0*/  ISETP.GE.OR P6, PT, R5, R2, !P0 ;  /* 0x000000020500720c */ /* 0x000fe200047c6670 */
[----:B------:R-:W-:-:S12]  /*f8b0*/  IMAD.MOV.U32 R2, RZ, RZ, RZ ;  /* 0x000000ffff027224 */ /* 0x000fd800078e00ff */
[----:B------:R-:W-:Y:S05]  /*f8c0*/  @P6 BRA `(.L_x_514) ;  /* 0x0000000000106947 */ /* 0x000fea0003800000 */
[----:B------:R-:W0:Y:S01]  /*f8d0*/  LDC.64 R2, c[0x0][0xc80] ;  /* 0x00032000ff027b82 */ /* 0x000e220000000a00 */
[----:B------:R-:W-:Y:S01]  /*f8e0*/  ULDC.64 UR4, c[0x0][0x208] ;  /* 0x0000820000047ab9 */ /* 0x000fe20000000a00 */
[----:B0-----:R-:W-:-:S06]  /*f8f0*/  IMAD.WIDE R2, R5, 0x4, R2 ;  /* 0x0000000405027825 */ /* 0x001fcc00078e0202 */
[----:B------:R0:W5:Y:S02]  /*f900*/  LDG.E R2, desc[UR4][R2.64] ;  /* 0x0000000402027981 */ /* 0x000164000c1e1900 */
.L_x_514:
[----:B------:R-:W-:Y:S05]  /*f910*/  BSYNC B0 ;  /* 0x0000000000007941 */ /* 0x000fea0003800000 */
.L_x_513:
[----:B------:R-:W-:-:S03]  /*f920*/  UMOV UR4, 0xffffffff ;  /* 0xffffffff00047882 */ /* 0x000fc60000000000 */
[----:B------:R-:W-:Y:S05]  /*f930*/  BRA.DIV UR4, `(.L_x_515) ;  /* 0x0000002204187947 */ /* 0x000fea000b800000 */
[----:B-----5:R-:W0:Y:S02]  /*f940*/  SHFL.UP PT, R14, R2, 0x1, RZ ;  /* 0x04200000020e7989 */ /* 0x020e2400000e00ff */
        /* <DEDUP_REMOVED lines=10> */
[----:B------:R-:W-:-:S05]  /*f9f0*/  IADD3 R3, R3, R5, RZ ;  /* 0x0000000503037210 */ /* 0x000fca0007ffe0ff */
[----:B------:R-:W0:Y:S02]  /*fa00*/  SHFL.UP PT, R5, R3, 0x10, RZ ;  /* 0x0600000003057989 */ /* 0x000e2400000e00ff */
[----:B0-----:R-:W-:-:S05]  /*fa10*/  SEL R5, R5, RZ, P5 ;  /* 0x000000ff05057207 */ /* 0x001fca0002800000 */
[----:B------:R-:W-:-:S05]  /*fa20*/  IMAD.IADD R3, R3, 0x1, R5 ;  /* 0x0000000103037824 */ /* 0x000fca00078e0205 */
[----:B------:R0:W1:Y:S02]  /*fa30*/  SHFL.IDX PT, R6, R3, 0x1f, 0x1f ;  /* 0x03e01f0003067f89 */ /* 0x00006400000e0000 */
.L_x_584:
[----:B------:R-:W-:Y:S02]  /*fa40*/  ULDC UR4, c[0x0][0xc38] ;  /* 0x00030e0000047ab9 */ /* 0x000fe40000000800 */
[----:B------:R-:W-:-:S04]  /*fa50*/  IMAD.U32 R16, RZ, RZ, UR4 ;  /* 0x00000004ff107e24 */ /* 0x000fc8000f8e00ff */
[----:B-1----:R-:W-:-:S04]  /*fa60*/  IMAD R6, R6, R16, RZ ;  /* 0x0000001006067224 */ /* 0x002fc800078e02ff */
[----:B------:R-:W-:-:S05]  /*fa70*/  IMAD.IADD R4, R6, 0x1, R4 ;  /* 0x0000000106047824 */ /* 0x000fca00078e0204 */
[----:B------:R-:W-:-:S13]  /*fa80*/  ISETP.GT.AND P6, PT, R4, R0, PT ;  /* 0x000000000400720c */ /* 0x000fda0003fc4270 */
[----:B------:R-:W-:Y:S05]  /*fa90*/  @!P6 BRA `(.L_x_516) ;  /* 0xfffffffc0060e947 */ /* 0x000fea000383ffff */
.L_x_511:
[----:B------:R-:W-:Y:S01]  /*faa0*/  IMAD.IADD R6, R4, 0x1, -R6 ;  /* 0x0000000104067824 */ /* 0x000fe200078e0a06 */
[----:B------:R-:W-:-:S03]  /*fab0*/  UMOV UR4, 0xffffffff ;  /* 0xffffffff00047882 */ /* 0x000fc60000000000 */
[----:B------:R-:W-:-:S05]  /*fac0*/  IMAD R4, R3, R16, R6 ;  /* 0x0000001003047224 */ /* 0x000fca00078e0206 */
[----:B------:R-:W-:Y:S01]  /*fad0*/  ISETP.GT.AND P6, PT, R4, R0, PT ;  /* 0x000000000400720c */ /* 0x000fe20003fc4270 */
[----:B------:R-:W-:-:S12]  /*fae0*/  BRA.DIV UR4, `(.L_x_517) ;  /* 0x0000002204807947 */ /* 0x000fd8000b800000 */
[----:B------:R-:W-:-:S04]  /*faf0*/  VOTE.ANY R5, PT, !P6 ;  /* 0x0000000000057806 */ /* 0x000fc800070e0100 */
[----:B------:R-:W1:Y:S02]  /*fb00*/  POPC R4, R5 ;  /* 0x0000000500047309 */ /* 0x000e640000000000 */
[----:B-1----:R1:W2:Y:S02]  /*fb10*/  SHFL.IDX PT, R17, R2, R4, 0x1f ;  /* 0x00001f0402117589 */ /* 0x0022a400000e0000 */
.L_x_588:
[----:B------:R-:W-:Y:S01]  /*fb20*/  ISETP.NE.AND P0, PT, R5, RZ, PT ;  /* 0x000000ff0500720c */ /* 0x000fe20003f05270 */
[----:B-1----:R-:W-:-:S12]  /*fb30*/  IMAD.MOV.U32 R2, RZ, RZ, RZ ;  /* 0x000000ffff027224 */ /* 0x002fd800078e00ff */
[----:B------:R-:W-:Y:S05]  /*fb40*/  @!P0 BRA `(.L_x_518) ;  /* 0x0000000000108947 */ /* 0x000fea0003800000 */
[----:B------:R-:W-:Y:S01]  /*fb50*/  UMOV UR4, 0xffffffff ;  /* 0xffffffff00047882 */ /* 0x000fe20000000000 */
[----:B------:R-:W-:Y:S02]  /*fb60*/  VIADD R12, R4, 0xffffffff ;  /* 0xffffffff040c7836 */ /* 0x000fe40000000000 */
[----:B------:R-:W-:Y:S05]  /*fb70*/  BRA.DIV UR4, `(.L_x_519) ;  /* 0x0000002204a47947 */ /* 0x000fea000b800000 */
[----:B------:R1:W3:Y:S02]  /*fb80*/  SHFL.IDX PT, R2, R3, R12, 0x1f ;  /* 0x00001f0c03027589 */ /* 0x0002e400000e0000 */
.L_x_518:
[----:B--2---:R-:W-:Y:S01]  /*fb90*/  IABS R5, R17 ;  /* 0x0000001100057213 */ /* 0x004fe20000000000 */
[----:B---3--:R-:W-:Y:S02]  /*fba0*/  IMAD R16, R2, R16, R6 ;  /* 0x0000001002107224 */ /* 0x008fe400078e0206 */
[----:B------:R-:W-:Y:S01]  /*fbb0*/  IMAD.IADD R19, R4, 0x1, R19 ;  /* 0x0000000104137824 */ /* 0x000fe200078e0213 */
[----:B------:R-:W2:Y:S01]  /*fbc0*/  I2F.RP R2, R5 ;  /* 0x0000000500027306 */ /* 0x000ea20000209400 */
[----:B------:R-:W-:-:S07]  /*fbd0*/  IMAD.IADD R0, R0, 0x1, -R16 ;  /* 0x0000000100007824 */ /* 0x000fce00078e0a10 */
[----:B--2---:R-:W2:Y:S02]  /*fbe0*/  MUFU.RCP R2, R2 ;  /* 0x0000000200027308 */ /* 0x004ea40000001000 */
[----:B--2---:R-:W-:-:S06]  /*fbf0*/  VIADD R2, R2, 0xffffffe ;  /* 0x0ffffffe02027836 */ /* 0x004fcc0000000000 */
[----:B01----:R-:W0:Y:S02]  /*fc00*/  F2I.FTZ.U32.TRUNC.NTZ R3, R2 ;  /* 0x0000000200037305 */ /* 0x003e24000021f000 */
[----:B0-----:R-:W-:-:S04]  /*fc10*/  IMAD.MOV R2, RZ, RZ, -R3 ;  /* 0x000000ffff027224 */ /* 0x001fc800078e0a03 */
[----:B------:R-:W-:Y:S01]  /*fc20*/  IMAD R6, R2, R5, RZ ;  /* 0x0000000502067224 */ /* 0x000fe200078e02ff */
[----:B------:R-:W-:-:S05]  /*fc30*/  MOV R2, RZ ;  /* 0x000000ff00027202 */ /* 0x000fca0000000f00 */
[----:B------:R-:W-:Y:S01]  /*fc40*/  IMAD.HI.U32 R2, R3, R6, R2 ;  /* 0x0000000603027227 */ /* 0x000fe200078e0002 */
[----:B------:R-:W-:Y:S02]  /*fc50*/  IABS R6, R17 ;  /* 0x0000001100067213 */ /* 0x000fe40000000000 */
[----:B------:R-:W-:-:S03]  /*fc60*/  IABS R3, R0 ;  /* 0x0000000000037213 */ /* 0x000fc60000000000 */
[----:B------:R-:W-:Y:S02]  /*fc70*/  IMAD.MOV R6, RZ, RZ, -R6 ;  /* 0x000000ffff067224 */ /* 0x000fe400078e0a06 */
        /* <DEDUP_REMOVED lines=12> */
[----:B------:R-:W-:Y:S01]  /*fd40*/  MOV R18, R2 ;  /* 0x0000000200127202 */ /* 0x000fe20000000f00 */
[----:B------:R-:W-:-:S04]  /*fd50*/  IMAD.MOV R3, RZ, RZ, -R2 ;  /* 0x000000ffff037224 */ /* 0x000fc800078e0a02 */
[----:B------:R-:W-:Y:S01]  /*fd60*/  IMAD R17, R17, R3, R0 ;  /* 0x0000000311117224 */ /* 0x000fe200078e0200 */
[----:B------:R-:W-:Y:S06]  /*fd70*/  BRA `(.L_x_520) ;  /* 0x00000000001c7947 */ /* 0x000fec0003800000 */
.L_x_512:
[----:B------:R-:W-:Y:S01]  /*fd80*/  UMOV UR4, URZ ;  /* 0x0000003f00047c82 */ /* 0x000fe20008000000 */
[----:B------:R-:W-:Y:S01]  /*fd90*/  UMOV UR5, URZ ;  /* 0x0000003f00057c82 */ /* 0x000fe20008000000 */
[----:B------:R-:W-:Y:S01]  /*fda0*/  ULDC UR6, c[0x0][0xc3c] ;  /* 0x00030f0000067ab9 */ /* 0x000fe20000000800 */
[----:B------:R-:W-:Y:S02]  /*fdb0*/  IMAD.MOV.U32 R16, RZ, RZ, R0 ;  /* 0x000000ffff107224 */ /* 0x000fe400078e0000 */
[----:B------:R-:W-:Y:S02]  /*fdc0*/  IMAD.U32 R17, RZ, RZ, UR4 ;  /* 0x00000004ff117e24 */ /* 0x000fe4000f8e00ff */
[----:B------:R-:W-:Y:S02]  /*fdd0*/  IMAD.U32 R18, RZ, RZ, UR5 ;  /* 0x00000005ff127e24 */ /* 0x000fe4000f8e00ff */
[----:B------:R-:W-:-:S07]  /*fde0*/  IMAD.U32 R19, RZ, RZ, UR6 ;  /* 0x00000006ff137e24 */ /* 0x000fce000f8e00ff */
.L_x_520:
[----:B------:R3:W2:Y:S01]  /*fdf0*/  LDL R3, [R1+0x4] ;  /* 0x0000040001037983 */ /* 0x0006a20000100800 */
[----:B------:R-:W0:Y:S01]  /*fe00*/  S2R R0, SR_TID.X ;  /* 0x0000000000007919 */ /* 0x000e220000002100 */
[----:B------:R-:W-:Y:S05]  /*fe10*/  WARPSYNC.ALL ;  /* 0x0000000000007948 */ /* 0x000fea0003800000 */
[----:B0-----:R-:W-:Y:S01]  /*fe20*/  LOP3.LUT R0, R0, 0x1f, RZ, 0xc0, !PT ;  /* 0x0000001f00007812 */ /* 0x001fe200078ec0ff */
[----:B------:R-:W-:Y:S03]  /*fe30*/  BAR.SYNC.DEFER_BLOCKING 0x4, 0x180 ;  /* 0x0106000000007b1d */ /* 0x000fe60000010000 */
[----:B------:R-:W-:-:S13]  /*fe40*/  ISETP.NE.AND P0, PT, R0, RZ, PT ;  /* 0x000000ff0000720c */ /* 0x000fda0003f05270 */
[----:B------:R-:W2:Y:S01]  /*fe50*/  @!P0 S2R R0, SR_CgaCtaId ;  /* 0x0000000000008919 */ /* 0x000ea20000008800 */
[----:B------:R-:W-:-:S04]  /*fe60*/  @!P0 MOV R2, 0x400 ;  /* 0x0000040000028802 */ /* 0x000fc80000000f00 */
[----:B--2---:R-:W-:-:S05]  /*fe70*/  @!P0 LEA R3, R0, R2, 0x18 ;  /* 0x0000000200038211 */ /* 0x004fca00078ec0ff */
[----:B------:R3:W-:Y:S04]  /*fe80*/  @!P0 STS.128 [R3+0x348d0], R16 ;  /* 0x0348d01003008388 */ /* 0x0007e80000000c00 */
[----:B------:R3:W-:Y:S01]  /*fe90*/  @!P0 STL [R1+0x4], R3 ;  /* 0x0000040301008387 */ /* 0x0007e20000100800 */
[----:B------:R-:W-:Y:S06]  /*fea0*/  BAR.ARV 0x5, 0x180 ;  /* 0x0146000000007b1d */ /* 0x000fec0000002000 */
.L_x_509:
[----:B------:R-:W-:Y:S02]  /*feb0*/  ULDC UR4, c[0x0][0xc3c] ;  /* 0x00030f0000047ab9 */ /* 0x000fe40000000800 */
[----:B--2---:R-:W-:-:S13]  /*fec0*/  ISETP.GE.AND P0, PT, R19, UR4, PT ;  /* 0x0000000413007c0c */ /* 0x004fda000bf06270 */
[----:B------:R-:W-:Y:S05]  /*fed0*/  @!P0 BRA `(.L_x_521) ;  /* 0xffffffac004c8947 */ /* 0x000fea000383ffff */
[----:B------:R-:W-:Y:S05]  /*fee0*/  BSYNC B8 ;  /* 0x0000000000087941 */ /* 0x000fea0003800000 */
.L_x_419:
[----:B0-----:R-:W2:Y:S01]  /*fef0*/  LDL.LU R0, [R1+0x50] ;  /* 0x0000500001007983 */ /* 0x001ea20000300800 */
[----:B------:R-:W-:Y:S01]  /*ff00*/  BSSY B0, `(.L_x_522) ;  /* 0x000000b000007945 */ /* 0x000fe20003800000 */
[----:B------:R-:W0:Y:S01]  /*ff10*/  S2R R5, SR_CgaCtaId ;  /* 0x0000000000057919 */ /* 0x000e220000008800 */
[----:B--2---:R-:W-:-:S05]  /*ff20*/  VIADD R0, R0, 0x1 ;  /* 0x0000000100007836 */ /* 0x004fca0000000000 */
[----:B------:R-:W-:-:S04]  /*ff30*/  LEA.HI R2, R0, R0, RZ, 0x1 ;  /* 0x0000000000027211 */ /* 0x000fc800078f08ff */
[----:B---3--:R-:W-:-:S05]  /*ff40*/  LOP3.LUT R3, R2, 0xfffffffe, RZ, 0xc0, !PT ;  /* 0xfffffffe02037812 */ /* 0x008fca00078ec0ff */
[----:B------:R-:W-:Y:S01]  /*ff50*/  IMAD.IADD R3, R0, 0x1, -R3 ;  /* 0x0000000100037824 */ /* 0x000fe200078e0a03 */
[----:B------:R-:W-:-:S04]  /*ff60*/  MOV R0, 0x400 ;  /* 0x0000040000007802 */ /* 0x000fc80000000f00 */
[----:B0-----:R-:W-:Y:S02]  /*ff70*/  LEA R0, R5, R0, 0x18 ;  /* 0x0000000005007211 */ /* 0x001fe400078ec0ff */
[----:B------:R-:W-:-:S04]  /*ff80*/  SHF.L.U32 R3, R3, 0x1f, RZ ;  /* 0x0000001f03037819 */ /* 0x000fc800000006ff */
[----:B------:R-:W0:Y:S02]  /*ff90*/  SYNCS.PHASECHK.TRANS64.TRYWAIT P0, [R0+URZ+0x34820], R3 ;  /* 0x03482003000075a7 */ /* 0x000e24000800017f */
[----:B0-----:R-:W-:Y:S05]  /*ffa0*/  @!P0 BRA `(.L_x_523) ;  /* 0x0000001c00c08947 */ /* 0x001fea0003800000 */
.L_x_591:
[----:B------:R-:W-:Y:S05]  /*ffb0*/  BSYNC B0 ;  /* 0x0000000000007941 */ /* 0x000fea0003800000 */
.L_x_522:
[----:B------:R-:W-:-:S03]  /*ffc0*/  UMOV UR4, 0xffffffff ;  /* 0xffffffff00047882 */ /* 0x000fc60000000000 */
[----:B------:R-:W-:Y:S05]  /*ffd0*/  BRA.DIV UR4, `(.L_x_524) ;  /* 0x0000001e04c87947 */ /* 0x000fea000b800000 */
[----:B------:R-:W2:Y:S02]  /*ffe0*/  S2R R2, SR_TID.X ;  /* 0x0000000000027919 */ /* 0x000ea40000002100 */
[----:B--2---:R-:W-:-:S04]  /*fff0*/  SHF.R.U32.HI R2, RZ, 0x5, R2 ;  /* 0x00000005ff027819 */ /* 0x004fc80000011602 */
[----:B------:R-:W-:-:S05]  /*10000*/  LOP3.LUT R2, R2, 0x3, RZ, 0xc0, !PT ;  /* 0x0000000302027812 */ /* 0x000fca00078ec0ff */
[----:B------:R2:W3:Y:S02]  /*10010*/  SHFL.IDX PT, R14, R2, RZ, 0x1f ;  /* 0x00001fff020e7589 */ /* 0x0004e400000e0000 */
.L_x_594:
[----:B---3--:R-:W-:Y:S01]  /*10020*/  ISETP.NE.AND P0, PT, R14, RZ, PT ;  /* 0x000000ff0e00720c */ /* 0x008fe20003f05270 */
[----:B------:R-:W-:-:S12]  /*10030*/  BSSY B0, `(.L_x_525) ;  /* 0x0000029000007945 */ /* 0x000fd80003800000 */
[----:B------:R-:W-:Y:S05]  /*10040*/  @P0 BRA `(.L_x_526) ;  /* 0x00000000009c0947 */ /* 0x000fea0003800000 */
[----:B------:R-:W-:-:S03]  /*10050*/  UMOV UR4, 0xffffffff ;  /* 0xffffffff00047882 */ /* 0x000fc60000000000 */
[----:B------:R-:W-:Y:S05]  /*10060*/  BRA.DIV UR4, `(.L_x_527) ;  /* 0x0000001e04d87947 */ /* 0x000fea000b800000 */
[----:B------:R-:W-:-:S13]  /*10070*/  ELECT P6, URZ, PT ;  /* 0x00000000003f782f */ /* 0x000fda00038c0000 */
.L_x_597:
        /* <DEDUP_REMOVED lines=8> */
.L_x_528:
[----:B0-----:R-:W2:Y:S04]  /*10100*/  LDL R3, [R1+0x8] ;  /* 0x0000080001037983 */ /* 0x001ea80000100800 */
[----:B-1--4-:R-:W3:Y:S01]  /*10110*/  LDL.LU R7, [R1+0x10] ;  /* 0x0000100001077983 */ /* 0x012ee20000300800 */
[----:B------:R-:W-:-:S05]  /*10120*/  VIADD R2, R0, 0x34840 ;  /* 0x0003484000027836 */ /* 0x000fca0000000000 */
[C---:B--2---:R-:W-:Y:S01]  /*10130*/  LEA R6, R3.reuse, R2, 0x3 ;  /* 0x0000000203067211 */ /* 0x044fe200078e18ff */
[----:B------:R-:W-:Y:S01]  /*10140*/  VIADD R3, R3, 0x1 ;  /* 0x0000000103037836 */ /* 0x000fe20000000000 */
[----:B---3--:R-:W-:-:S04]  /*10150*/  SHF.L.U32 R5, R7, 0x1f, RZ ;  /* 0x0000001f07057819 */ /* 0x008fc800000006ff */
[C---:B------:R-:W-:Y:S01]  /*10160*/  ISETP.NE.AND P1, PT, R3.reuse, 0x2, PT ;  /* 0x000000020300780c */ /* 0x040fe20003f25270 */
[----:B------:R-:W0:Y:S03]  /*10170*/  SYNCS.PHASECHK.TRANS64.TRYWAIT P0, [R6+URZ], R5 ;  /* 0x00000005060075a7 */ /* 0x000e26000800017f */
[----:B------:R-:W-:Y:S02]  /*10180*/  SEL R4, RZ, 0x1, P1 ;  /* 0x00000001ff047807 */ /* 0x000fe40000800000 */
[----:B------:R-:W-:Y:S02]  /*10190*/  SEL R3, R3, RZ, P1 ;  /* 0x000000ff03037207 */ /* 0x000fe40000800000 */
[----:B------:R-:W-:-:S03]  /*101a0*/  LOP3.LUT R4, R7, R4, RZ, 0x3c, !PT ;  /* 0x0000000407047212 */ /* 0x000fc600078e3cff */
[----:B------:R-:W-:Y:S01]  /*101b0*/  IMAD R7, R3, 0x8, R2 ;  /* 0x0000000803077824 */ /* 0x000fe200078e0202 */
[----:B------:R-:W-:Y:S01]  /*101c0*/  SHF.L.U32 R2, R4, 0x1f, RZ ;  /* 0x0000001f04027819 */ /* 0x000fe200000006ff */
[----:B0-----:R-:W-:Y:S06]  /*101d0*/  @!P0 BRA `(.L_x_529) ;  /* 0x0000001c009c8947 */ /* 0x001fec0003800000 */
.L_x_598:
[----:B------:R-:W1:Y:S02]  /*101e0*/  SYNCS.PHASECHK.TRANS64.TRYWAIT P0, [R7+URZ], R2 ;  /* 0x00000002070075a7 */ /* 0x000e64000800017f */
[----:B-1----:R-:W-:Y:S05]  /*101f0*/  @!P0 BRA `(.L_x_530) ;  /* 0x0000001c00a88947 */ /* 0x002fea0003800000 */
.L_x_599:
[----:B------:R-:W-:Y:S05]  /*10200*/  @!P2 BRA `(.L_x_531) ;  /* 0x000000000004a947 */ /* 0x000fea0003800000 */
[----:B------:R-:W-:Y:S01]  /*10210*/  BPT.TRAP 0x1 ;  /* 0x000000040000795c */ /* 0x000fe20000300000 */
.L_x_531:
[----:B------:R-:W2:Y:S01]  /*10220*/  LDL.LU R4, [R1+0x8] ;  /* 0x0000080001047983 */ /* 0x000ea20000300800 */
[----:B------:R-:W-:-:S04]  /*10230*/  VIADD R0, R0, 0x34860 ;  /* 0x0003486000007836 */ /* 0x000fc80000000000 */
[----:B--2---:R-:W-:-:S04]  /*10240*/  IMAD R4, R4, 0x8, R0 ;  /* 0x0000000804047824 */ /* 0x004fc800078e0200 */
[----:B------:R-:W2:Y:S02]  /*10250*/  SYNCS.PHASECHK.TRANS64.TRYWAIT P0, [R4+URZ], R5 ;  /* 0x00000005040075a7 */ /* 0x000ea4000800017f */
[----:B--2---:R-:W-:Y:S05]  /*10260*/  @!P0 BRA `(.L_x_532) ;  /* 0x0000001c00a08947 */ /* 0x004fea0003800000 */
.L_x_600:
[----:B------:R-:W-:-:S07]  /*10270*/  IMAD R3, R3, 0x8, R0 ;  /* 0x0000000803037824 */ /* 0x000fce00078e0200 */
.L_x_533:
[----:B---3--:R3:W4:Y:S02]  /*10280*/  SYNCS.PHASECHK.TRANS64.TRYWAIT P0, [R3+URZ], R2 ;  /* 0x00000002030075a7 */ /* 0x008724000800017f */
[----:B----4-:R-:W-:Y:S05]  /*10290*/  @!P0 NANOSLEEP.SYNCS 0x989680 ;  /* 0x009896800000895d */ /* 0x010fea0003900000 */
[----:B------:R-:W4:Y:S02]  /*102a0*/  @!P0 SYNCS.PHASECHK.TRANS64 P0, [R3+URZ], R2 ;  /* 0x00000002030085a7 */ /* 0x000f24000800007f */
[----:B----4-:R-:W-:Y:S05]  /*102b0*/  @!P0 BRA `(.L_x_533) ;  /* 0xfffffffc00f08947 */ /* 0x010fea000383ffff */
.L_x_526:
[----:B------:R-:W-:Y:S05]  /*102c0*/  BSYNC B0 ;  /* 0x0000000000007941 */ /* 0x000fea0003800000 */
.L_x_525:
[----:B------:R-:W-:Y:S05]  /*102d0*/  EXIT ;  /* 0x000000000000794d */ /* 0x000fea0003800000 */
.L_x_371:
[----:B0-----:R0:W1:Y:S02]  /*102e0*/  SYNCS.PHASECHK.TRANS64.TRYWAIT P1, [R0+URZ+0x34800], R3 ;  /* 0x03480003000075a7 */ /* 0x001064000802017f */
[----:B-1----:R-:W-:Y:S05]  /*102f0*/  @!P1 NANOSLEEP.SYNCS 0x989680 ;  /* 0x009896800000995d */ /* 0x002fea0003900000 */
[----:B------:R-:W1:Y:S02]  /*10300*/  @!P1 SYNCS.PHASECHK.TRANS64 P1, [R0+URZ+0x34800], R3 ;  /* 0x03480003000095a7 */ /* 0x000e64000802007f */
[----:B-1----:R-:W-:Y:S05]  /*10310*/  @!P1 BRA `(.L_x_371) ;  /* 0xfffffffc00f09947 */ /* 0x002fea000383ffff */
[----:B------:R-:W-:Y:S05]  /*10320*/  BRA `(.L_x_534) ;  /* 0xffffff1000fc7947 */ /* 0x000fea000383ffff */
.L_x_375:
[----:B-1----:R1:W2:Y:S02]  /*10330*/  SYNCS.PHASECHK.TRANS64.TRYWAIT P2, [R3+URZ+0x34830], R4 ;  /* 0x03483004030075a7 */ /* 0x0022a4000804017f */
[----:B--2---:R-:W-:Y:S05]  /*10340*/  @!P2 NANOSLEEP.SYNCS 0x989680 ;  /* 0x009896800000a95d */ /* 0x004fea0003900000 */
[----:B------:R-:W2:Y:S02]  /*10350*/  @!P2 SYNCS.PHASECHK.TRANS64 P2, [R3+URZ+0x34830], R4 ;  /* 0x034830040300a5a7 */ /* 0x000ea4000804007f */
[----:B--2---:R-:W-:Y:S05]  /*10360*/  @!P2 BRA `(.L_x_375) ;  /* 0xfffffffc00f0a947 */ /* 0x004fea000383ffff */
[----:B------:R-:W-:Y:S05]  /*10370*/  BRA `(.L_x_374) ;  /* 0xffffff1400207947 */ /* 0x000fea000383ffff */
.L_x_380:
[----:B-1----:R-:W-:-:S04]  /*10380*/  IMAD.U32 R9, RZ, RZ, UR7 ;  /* 0x00000007ff097e24 */ /* 0x002fc8000f8e00ff */
[----:B------:R1:W2:Y:S03]  /*10390*/  SYNCS.PHASECHK.TRANS64.TRYWAIT P2, [R9+URZ+0x34830], R6 ;  /* 0x03483006090075a7 */ /* 0x0002a6000804017f */
[----:B--2---:R-:W-:Y:S05]  /*103a0*/  @!P2 NANOSLEEP.SYNCS 0x989680 ;  /* 0x009896800000a95d */ /* 0x004fea0003900000 */
[----:B------:R-:W2:Y:S02]  /*103b0*/  @!P2 SYNCS.PHASECHK.TRANS64 P2, [R9+URZ+0x34830], R6 ;  /* 0x034830060900a5a7 */ /* 0x000ea4000804007f */
[----:B--2---:R-:W-:Y:S05]  /*103c0*/  @!P2 BRA `(.L_x_380) ;  /* 0xfffffffc00eca947 */ /* 0x004fea000383ffff */
[----:B------:R-:W-:Y:S05]  /*103d0*/  BRA `(.L_x_379) ;  /* 0xffffff4000c87947 */ /* 0x000fea000383ffff */
.L_x_384:
[----:B---3--:R3:W4:Y:S02]  /*103e0*/  SYNCS.PHASECHK.TRANS64.TRYWAIT P2, [R10+URZ+0x34850], R5 ;  /* 0x034850050a0075a7 */ /* 0x008724000804017f */
[----:B----4-:R-:W-:Y:S05]  /*103f0*/  @!P2 NANOSLEEP.SYNCS 0x989680 ;  /* 0x009896800000a95d */ /* 0x010fea0003900000 */
[----:B------:R-:W4:Y:S02]  /*10400*/  @!P2 SYNCS.PHASECHK.TRANS64 P2, [R10+URZ+0x34850], R5 ;  /* 0x034850050a00a5a7 */ /* 0x000f24000804007f */
[----:B----4-:R-:W-:Y:S05]  /*10410*/  @!P2 BRA `(.L_x_384) ;  /* 0xfffffffc00f0a947 */ /* 0x010fea000383ffff */
[----:B------:R-:W-:Y:S05]  /*10420*/  BRA `(.L_x_383) ;  /* 0xffffff4800f87947 */ /* 0x000fea000383ffff */
.L_x_389:
[----:B-1----:R1:W2:Y:S02]  /*10430*/  SYNCS.PHASECHK.TRANS64.TRYWAIT P0, [R14+URZ+0x34850], R5 ;  /* 0x034850050e0075a7 */ /* 0x0022a4000800017f */
[----:B--2---:R-:W-:Y:S05]  /*10440*/  @!P0 NANOSLEEP.SYNCS 0x989680 ;  /* 0x009896800000895d */ /* 0x004fea0003900000 */
[----:B------:R-:W2:Y:S02]  /*10450*/  @!P0 SYNCS.PHASECHK.TRANS64 P0, [R14+URZ+0x34850], R5 ;  /* 0x034850050e0085a7 */ /* 0x000ea4000800007f */
[----:B--2---:R-:W-:Y:S05]  /*10460*/  @!P0 BRA `(.L_x_389) ;  /* 0xfffffffc00f08947 */ /* 0x004fea000383ffff */
[----:B------:R-:W-:Y:S05]  /*10470*/  BRA `(.L_x_388) ;  /* 0xffffff6c00c87947 */ /* 0x000fea000383ffff */
.L_x_431:
[----:B------:R-:W1:Y:S01]  /*10480*/  S2R R4, SR_TID.X ;  /* 0x0000000000047919 */ /* 0x000e620000002100 */
[----:B------:R-:W-:Y:S01]  /*10490*/  BSSY B0, `(.L_x_535) ;  /* 0x000000a000007945 */ /* 0x000fe20003800000 */
[----:B0-----:R-:W-:Y:S01]  /*104a0*/  IMAD.MOV.U32 R12, RZ, RZ, RZ ;  /* 0x000000ffff0c7224 */ /* 0x001fe200078e00ff */
[----:B------:R-:W-:Y:S01]  /*104b0*/  MOV R11, 0x1f ;  /* 0x0000001f000b7802 */ /* 0x000fe20000000f00 */
[----:B------:R-:W-:Y:S01]  /*104c0*/  IMAD.MOV.U32 R15, RZ, RZ, -0x1 ;  /* 0xffffffffff0f7424 */ /* 0x000fe200078e00ff */
[----:B-1----:R-:W-:-:S04]  /*104d0*/  SHF.R.U32.HI R4, RZ, 0x5, R4 ;  /* 0x00000005ff047819 */ /* 0x002fc80000011604 */
[----:B------:R-:W-:-:S05]  /*104e0*/  LOP3.LUT R4, R4, 0x3, RZ, 0xc0, !PT ;  /* 0x0000000304047812 */ /* 0x000fca00078ec0ff */
[----:B------:R-:W-:-:S07]  /*104f0*/  IMAD.MOV.U32 R13, RZ, RZ, R4 ;  /* 0x000000ffff0d7224 */ /* 0x000fce00078e0004 */
[----:B------:R-:W-:Y:S05]  /*10500*/  WARPSYNC.COLLECTIVE R15, `(.L_x_536) ;  /* 0x000000000f087348 */ /* 0x000fea0003c00000 */
[----:B------:R0:W1:Y:S02]  /*10510*/  SHFL.IDX P6, R14, R13, R12, R11 ;  /* 0x0000000c0d0e7389 */ /* 0x00006400000c000b */
[----:B01----:R-:W-:Y:S01]  /*10520*/  ENDCOLLECTIVE ;  /* 0x000000000000791b */ /* 0x003fe20003800000 */
.L_x_536:
[----:B------:R-:W-:Y:S05]  /*10530*/  BSYNC B0 ;  /* 0x0000000000007941 */ /* 0x000fea0003800000 */
.L_x_535:
[----:B------:R-:W-:Y:S05]  /*10540*/  BRA `(.L_x_537) ;  /* 0xffffffb000b07947 */ /* 0x000fea000383ffff */
.L_x_433:
[----:B------:R-:W-:Y:S01]  /*10550*/  BSSY B0, `(.L_x_538) ;  /* 0x0000006000007945 */ /* 0x000fe20003800000 */
[----:B------:R-:W-:-:S07]  /*10560*/  IMAD.MOV.U32 R15, RZ, RZ, -0x1 ;  /* 0xffffffffff0f7424 */ /* 0x000fce00078e00ff */
[----:B012---:R-:W-:Y:S05]  /*10570*/  WARPSYNC.COLLECTIVE R15, `(.L_x_539) ;  /* 0x000000000f0c7348 */ /* 0x007fea0003c00000 */
[----:B------:R-:W-:Y:S02]  /*10580*/  ELECT P6, UR62, PT ;  /* 0x00000000003e782f */ /* 0x000fe400038c0000 */
[----:B------:R-:W-:Y:S01]  /*10590*/  MOV R14, UR62 ;  /* 0x0000003e000e7c02 */ /* 0x000fe20008000f00 */
[----:B012---:R-:W-:Y:S10]  /*105a0*/  ENDCOLLECTIVE ;  /* 0x000000000000791b */ /* 0x007ff40003800000 */
.L_x_539:
[----:B------:R-:W-:Y:S05]  /*105b0*/  BSYNC B0 ;  /* 0x0000000000007941 */ /* 0x000fea0003800000 */
.L_x_538:
[----:B------:R-:W-:Y:S05]  /*105c0*/  BRA `(.L_x_540) ;  /* 0xffffffb000b47947 */ /* 0x000fea000383ffff */
.L_x_435:
[----:B--2---:R2:W3:Y:S02]  /*105d0*/  SYNCS.PHASECHK.TRANS64.TRYWAIT P0, [R0+URZ+0x34840], R2 ;  /* 0x03484002000075a7 */ /* 0x0044e4000800017f */
[----:B---3--:R-:W-:Y:S05]  /*105e0*/  @!P0 NANOSLEEP.SYNCS 0x989680 ;  /* 0x009896800000895d */ /* 0x008fea0003900000 */
[----:B------:R-:W3:Y:S02]  /*105f0*/  @!P0 SYNCS.PHASECHK.TRANS64 P0, [R0+URZ+0x34840], R2 ;  /* 0x03484002000085a7 */ /* 0x000ee4000800007f */
[----:B---3--:R-:W-:Y:S05]  /*10600*/  @!P0 BRA `(.L_x_435) ;  /* 0xfffffffc00f08947 */ /* 0x008fea000383ffff */
[----:B------:R-:W-:Y:S05]  /*10610*/  BRA `(.L_x_541) ;  /* 0xffffffb400247947 */ /* 0x000fea000383ffff */
.L_x_439:
[----:B------:R0:W5:Y:S01]  /*10620*/  LDL.LU R8, [R1+0x40] ;  /* 0x0000400001087983 */ /* 0x0001620000300800 */
[----:B------:R-:W-:Y:S02]  /*10630*/  IMAD.MOV.U32 R13, RZ, RZ, R0 ;  /* 0x000000ffff0d7224 */ /* 0x000fe400078e0000 */
[----:B------:R-:W-:Y:S01]  /*10640*/  IMAD.MOV.U32 R12, RZ, RZ, RZ ;  /* 0x000000ffff0c7224 */ /* 0x000fe200078e00ff */
[----:B------:R-:W1:Y:S01]  /*10650*/  S2R R5, SR_TID.X ;  /* 0x0000000000057919 */ /* 0x000e620000002100 */
[----:B------:R-:W-:Y:S02]  /*10660*/  IMAD.MOV.U32 R11, RZ, RZ, 0x181f ;  /* 0x0000181fff0b7424 */ /* 0x000fe400078e00ff */
[----:B------:R-:W-:-:S07]  /*10670*/  IMAD.MOV.U32 R15, RZ, RZ, -0x1 ;  /* 0xffffffffff0f7424 */ /* 0x000fce00078e00ff */
[----:B01---5:R-:W-:Y:S05]  /*10680*/  WARPSYNC.COLLECTIVE R15, `(.L_x_542) ;  /* 0x000000000f087348 */ /* 0x023fea0003c00000 */
[----:B------:R2:W3:Y:S02]  /*10690*/  SHFL.IDX P6, R14, R13, R12, R11 ;  /* 0x0000000c0d0e7389 */ /* 0x0004e400000c000b */
[----:B0123-5:R-:W-:Y:S01]  /*106a0*/  ENDCOLLECTIVE ;  /* 0x000000000000791b */ /* 0x02ffe20003800000 */
.L_x_542:
[----:B------:R-:W-:Y:S02]  /*106b0*/  IMAD.MOV.U32 R13, RZ, RZ, R4 ;  /* 0x000000ffff0d7224 */ /* 0x000fe400078e0004 */
[----:B------:R-:W-:-:S07]  /*106c0*/  IMAD.MOV.U32 R6, RZ, RZ, R14 ;  /* 0x000000ffff067224 */ /* 0x000fce00078e000e */
[----:B------:R-:W-:Y:S05]  /*106d0*/  WARPSYNC.COLLECTIVE R15, `(.L_x_543) ;  /* 0x000000000f087348 */ /* 0x000fea0003c00000 */
[----:B------:R0:W1:Y:S02]  /*106e0*/  SHFL.IDX P6, R14, R13, R12, R11 ;  /* 0x0000000c0d0e7389 */ /* 0x00006400000c000b */
[----:B01----:R-:W-:Y:S01]  /*106f0*/  ENDCOLLECTIVE ;  /* 0x000000000000791b */ /* 0x003fe20003800000 */
.L_x_543:
[----:B------:R-:W-:Y:S01]  /*10700*/  ULDC.64 UR4, c[0x0][0x208] ;  /* 0x0000820000047ab9 */ /* 0x000fe20000000a00 */
[----:B------:R-:W-:Y:S02]  /*10710*/  IMAD.MOV.U32 R13, RZ, RZ, R0 ;  /* 0x000000ffff0d7224 */ /* 0x000fe400078e0000 */
[----:B------:R-:W-:Y:S02]  /*10720*/  IMAD.MOV.U32 R12, RZ, RZ, 0x1 ;  /* 0x00000001ff0c7424 */ /* 0x000fe400078e00ff */
[----:B------:R-:W-:Y:S01]  /*10730*/  IMAD R3, R8, R7, RZ ;  /* 0x0000000708037224 */ /* 0x000fe200078e02ff */
[----:B------:R-:W-:Y:S01]  /*10740*/  MOV R7, R14 ;  /* 0x0000000e00077202 */ /* 0x000fe20000000f00 */
[----:B------:R-:W0:Y:S02]  /*10750*/  S2R R8, SR_TID.X ;  /* 0x0000000000087919 */ /* 0x000e240000002100 */
[----:B0-----:R-:W-:-:S04]  /*10760*/  LOP3.LUT R8, R8, 0x7f, RZ, 0xc0, !PT ;  /* 0x0000007f08087812 */ /* 0x001fc800078ec0ff */
[----:B------:R-:W-:-:S05]  /*10770*/  SHF.R.U32.HI R8, RZ, 0x3, R8 ;  /* 0x00000003ff087819 */ /* 0x000fca0000011608 */
[----:B------:R-:W-:Y:S02]  /*10780*/  IMAD.IADD R2, R8, 0x1, R17 ;  /* 0x0000000108027824 */ /* 0x000fe400078e0211 */
[----:B------:R-:W-:Y:S02]  /*10790*/  IMAD.SHL.U32 R17, R5, 0x8, RZ ;  /* 0x0000000805117824 */ /* 0x000fe400078e00ff */
[C---:B------:R-:W-:Y:S01]  /*107a0*/  VIADD R5, R2.reuse, 0x10 ;  /* 0x0000001002057836 */ /* 0x040fe20000000000 */
[----:B------:R-:W-:Y:S02]  /*107b0*/  ISETP.GE.AND P3, PT, R2, R3, PT ;  /* 0x000000030200720c */ /* 0x000fe40003f66270 */
[----:B------:R-:W-:-:S11]  /*107c0*/  LOP3.LUT R17, R17, 0x38, RZ, 0xc0, !PT ;  /* 0x0000003811117812 */ /* 0x000fd600078ec0ff */
[----:B------:R-:W-:-:S05]  /*107d0*/  @!P3 LEA R7, P5, R17, R7, 0x1 ;  /* 0x000000071107b211 */ /* 0x000fca00078a08ff */
[----:B------:R-:W-:-:S05]  /*107e0*/  @!P3 IMAD.X R6, RZ, RZ, R6, P5 ;  /* 0x000000ffff06b224 */ /* 0x000fca00028e0606 */
[----:B------:R-:W-:-:S04]  /*107f0*/  @!P3 LOP3.LUT R7, R7, R6, RZ, 0x3c, !PT ;  /* 0x000000060707b212 */ /* 0x000fc800078e3cff */
[----:B------:R-:W-:-:S04]  /*10800*/  @!P3 LOP3.LUT R6, R7, R6, RZ, 0x3c, !PT ;  /* 0x000000060706b212 */ /* 0x000fc800078e3cff */
[----:B------:R-:W-:-:S05]  /*10810*/  @!P3 LOP3.LUT R7, R7, R6, RZ, 0x3c, !PT ;  /* 0x000000060707b212 */ /* 0x000fca00078e3cff */
[----:B------:R-:W-:Y:S01]  /*10820*/  @!PT LDS RZ, [RZ] ;  /* 0x00000000fffff984 */ /* 0x000fe20000000800 */
[----:B------:R-:W-:Y:S01]  /*10830*/  @!PT LDS RZ, [RZ] ;  /* 0x00000000fffff984 */ /* 0x000fe20000000800 */
[----:B------:R-:W-:Y:S01]  /*10840*/  @!PT LDS RZ, [RZ] ;  /* 0x00000000fffff984 */ /* 0x000fe20000000800 */
[----:B------:R0:W-:Y:S04]  /*10850*/  @!P3 LDGSTS.E.BYPASS.LTC128B.128 [R10+0x10400], desc[UR4][R6.64], !P2 ;  /* 0x10400000060abfae */ /* 0x0001e8000d101d44 */
[----:B------:R0:W-:Y:S04]  /*10860*/  @!P3 LDGSTS.E.BYPASS.LTC128B.128 [R10+0x14400], desc[UR4][R6.64+0x80], !P1 ;  /* 0x14400080060abfae */ /* 0x0001e8000c901d44 */
[----:B------:R0:W-:Y:S01]  /*10870*/  @!P3 LDGSTS.E.BYPASS.LTC128B.128 [R10+0x18400], desc[UR4][R6.64+0x100], !P0 ;  /* 0x18400100060abfae */ /* 0x0001e2000c101d44 */
[----:B------:R-:W-:-:S13]  /*10880*/  ISETP.GE.AND P3, PT, R5, R3, PT ;  /* 0x000000030500720c */ /* 0x000fda0003f66270 */
[----:B0-----:R-:W-:Y:S05]  /*10890*/  WARPSYNC.COLLECTIVE R15, `(.L_x_544) ;  /* 0x000000000f087348 */ /* 0x001fea0003c00000 */
[----:B------:R1:W2:Y:S02]  /*108a0*/  SHFL.IDX P6, R14, R13, R12, R11 ;  /* 0x0000000c0d0e7389 */ /* 0x0002a400000c000b */
[----:B012---:R-:W-:Y:S01]  /*108b0*/  ENDCOLLECTIVE ;  /* 0x000000000000791b */ /* 0x007fe20003800000 */
.L_x_544:
[----:B------:R-:W-:Y:S02]  /*108c0*/  IMAD.MOV.U32 R13, RZ, RZ, R4 ;  /* 0x000000ffff0d7224 */ /* 0x000fe400078e0004 */
[----:B------:R-:W-:-:S07]  /*108d0*/  IMAD.MOV.U32 R9, RZ, RZ, R14 ;  /* 0x000000ffff097224 */ /* 0x000fce00078e000e */
[----:B------:R-:W-:Y:S05]  /*108e0*/  WARPSYNC.COLLECTIVE R15, `(.L_x_545) ;  /* 0x000000000f087348 */ /* 0x000fea0003c00000 */
[----:B------:R0:W1:Y:S02]  /*108f0*/  SHFL.IDX P6, R14, R13, R12, R11 ;  /* 0x0000000c0d0e7389 */ /* 0x00006400000c000b */
[----:B01----:R-:W-:Y:S01]  /*10900*/  ENDCOLLECTIVE ;  /* 0x000000000000791b */ /* 0x003fe20003800000 */
.L_x_545:
[----:B------:R-:W-:Y:S01]  /*10910*/  ULDC.64 UR4, c[0x0][0x208] ;  /* 0x0000820000047ab9 */ /* 0x000fe20000000a00 */
[----:B------:R-:W-:Y:S02]  /*10920*/  IMAD.MOV.U32 R13, RZ, RZ, R0 ;  /* 0x000000ffff0d7224 */ /* 0x000fe400078e0000 */
[----:B------:R-:W-:Y:S01]  /*10930*/  IMAD.MOV.U32 R12, RZ, RZ, 0x2 ;  /* 0x00000002ff0c7424 */ /* 0x000fe200078e00ff */
[----:B------:R-:W-:-:S04]  /*10940*/  MOV R5, R14 ;  /* 0x0000000e00057202 */ /* 0x000fc80000000f00 */
[----:B------:R-:W-:-:S05]  /*10950*/  @!P3 LEA R8, P5, R17, R5, 0x1 ;  /* 0x000000051108b211 */ /* 0x000fca00078a08ff */
[----:B------:R-:W-:Y:S02]  /*10960*/  @!P3 IMAD.X R5, RZ, RZ, R9, P5 ;  /* 0x000000ffff05b224 */ /* 0x000fe400028e0609 */
[----:B------:R-:W-:Y:S02]  /*10970*/  @!P3 IMAD.MOV.U32 R6, RZ, RZ, R8 ;  /* 0x000000ffff06b224 */ /* 0x000fe400078e0008 */
[----:B------:R-:W-:Y:S02]  /*10980*/  @!P3 IMAD.MOV.U32 R7, RZ, RZ, R5 ;  /* 0x000000ffff07b224 */ /* 0x000fe400078e0005 */
[----:B------:R-:W-:-:S03]  /*10990*/  VIADD R5, R2, 0x20 ;  /* 0x0000002002057836 */ /* 0x000fc60000000000 */
        /* <DEDUP_REMOVED lines=10> */
.L_x_546:
[----:B------:R-:W-:Y:S02]  /*10a40*/  IMAD.MOV.U32 R13, RZ, RZ, R4 ;  /* 0x000000ffff0d7224 */ /* 0x000fe400078e0004 */
[----:B------:R-:W-:-:S07]  /*10a50*/  IMAD.MOV.U32 R8, RZ, RZ, R14 ;  /* 0x000000ffff087224 */ /* 0x000fce00078e000e */
[----:B------:R-:W-:Y:S05]  /*10a60*/  WARPSYNC.COLLECTIVE R15, `(.L_x_547) ;  /* 0x000000000f087348 */ /* 0x000fea0003c00000 */
[----:B------:R0:W1:Y:S02]  /*10a70*/  SHFL.IDX P6, R14, R13, R12, R11 ;  /* 0x0000000c0d0e7389 */ /* 0x00006400000c000b */
[----:B01----:R-:W-:Y:S01]  /*10a80*/  ENDCOLLECTIVE ;  /* 0x000000000000791b */ /* 0x003fe20003800000 */
.L_x_547:
[----:B------:R-:W-:Y:S01]  /*10a90*/  ULDC.64 UR4, c[0x0][0x208] ;  /* 0x0000820000047ab9 */ /* 0x000fe20000000a00 */
[----:B------:R-:W-:Y:S02]  /*10aa0*/  IMAD.MOV.U32 R13, RZ, RZ, R0 ;  /* 0x000000ffff0d7224 */ /* 0x000fe400078e0000 */
[----:B------:R-:W-:Y:S01]  /*10ab0*/  IMAD.MOV.U32 R12, RZ, RZ, 0x3 ;  /* 0x00000003ff0c7424 */ /* 0x000fe200078e00ff */
[----:B------:R-:W-:-:S04]  /*10ac0*/  MOV R5, R14 ;  /* 0x0000000e00057202 */ /* 0x000fc80000000f00 */
[----:B------:R-:W-:-:S05]  /*10ad0*/  @!P3 LEA R5, P4, R17, R5, 0x1 ;  /* 0x000000051105b211 */ /* 0x000fca00078808ff */
[----:B------:R-:W-:Y:S01]  /*10ae0*/  @!P3 IMAD.X R6, RZ, RZ, R8, P4 ;  /* 0x000000ffff06b224 */ /* 0x000fe200020e0608 */
[----:B------:R-:W-:-:S03]  /*10af0*/  IADD3 R8, R2, 0x60, RZ ;  /* 0x0000006002087810 */ /* 0x000fc60007ffe0ff */
        /* <DEDUP_REMOVED lines=13> */
.L_x_548:
[----:B------:R-:W-:Y:S02]  /*10bd0*/  IMAD.MOV.U32 R13, RZ, RZ, R4 ;  /* 0x000000ffff0d7224 */ /* 0x000fe400078e0004 */
[----:B------:R-:W-:-:S07]  /*10be0*/  IMAD.MOV.U32 R6, RZ, RZ, R14 ;  /* 0x000000ffff067224 */ /* 0x000fce00078e000e */
[----:B------:R-:W-:Y:S05]  /*10bf0*/  WARPSYNC.COLLECTIVE R15, `(.L_x_549) ;  /* 0x000000000f087348 */ /* 0x000fea0003c00000 */
[----:B------:R0:W1:Y:S02]  /*10c00*/  SHFL.IDX P6, R14, R13, R12, R11 ;  /* 0x0000000c0d0e7389 */ /* 0x00006400000c000b */
[----:B01----:R-:W-:Y:S01]  /*10c10*/  ENDCOLLECTIVE ;  /* 0x000000000000791b */ /* 0x003fe20003800000 */
.L_x_549:
[----:B------:R-:W-:Y:S01]  /*10c20*/  ULDC.64 UR4, c[0x0][0x208] ;  /* 0x0000820000047ab9 */ /* 0x000fe20000000a00 */
[----:B------:R-:W-:Y:S02]  /*10c30*/  IMAD.MOV.U32 R13, RZ, RZ, R0 ;  /* 0x000000ffff0d7224 */ /* 0x000fe400078e0000 */
[----:B------:R-:W-:Y:S01]  /*10c40*/  IMAD.MOV.U32 R12, RZ, RZ, 0x4 ;  /* 0x00000004ff0c7424 */ /* 0x000fe200078e00ff */
[----:B------:R-:W-:-:S04]  /*10c50*/  MOV R5, R14 ;  /* 0x0000000e00057202 */ /* 0x000fc80000000f00 */
[----:B------:R-:W-:-:S05]  /*10c60*/  @!P3 LEA R5, P4, R17, R5, 0x1 ;  /* 0x000000051105b211 */ /* 0x000fca00078808ff */
[----:B------:R-:W-:-:S04]  /*10c70*/  @!P3 IMAD.X R6, RZ, RZ, R6, P4 ;  /* 0x000000ffff06b224 */ /* 0x000fc800020e0606 */
        /* <DEDUP_REMOVED lines=13> */
.L_x_550:
[----:B------:R-:W-:Y:S02]  /*10d50*/  IMAD.MOV.U32 R13, RZ, RZ, R4 ;  /* 0x000000ffff0d7224 */ /* 0x000fe400078e0004 */
[----:B------:R-:W-:-:S07]  /*10d60*/  IMAD.MOV.U32 R6, RZ, RZ, R14 ;  /* 0x000000ffff067224 */ /* 0x000fce00078e000e */
[----:B------:R-:W-:Y:S05]  /*10d70*/  WARPSYNC.COLLECTIVE R15, `(.L_x_551) ;  /* 0x000000000f087348 */ /* 0x000fea0003c00000 */
[----:B------:R0:W1:Y:S02]  /*10d80*/  SHFL.IDX P6, R14, R13, R12, R11 ;  /* 0x0000000c0d0e7389 */ /* 0x00006400000c000b */
[----:B01----:R-:W-:Y:S01]  /*10d90*/  ENDCOLLECTIVE ;  /* 0x000000000000791b */ /* 0x003fe20003800000 */
.L_x_551:
        /* <DEDUP_REMOVED lines=19> */
.L_x_552:
[----:B------:R-:W-:Y:S02]  /*10ed0*/  IMAD.MOV.U32 R13, RZ, RZ, R4 ;  /* 0x000000ffff0d7224 */ /* 0x000fe400078e0004 */
[----:B------:R-:W-:-:S07]  /*10ee0*/  IMAD.MOV.U32 R6, RZ, RZ, R14 ;  /* 0x000000ffff067224 */ /* 0x000fce00078e000e */
[----:B------:R-:W-:Y:S05]  /*10ef0*/  WARPSYNC.COLLECTIVE R15, `(.L_x_553) ;  /* 0x000000000f087348 */ /* 0x000fea0003c00000 */
[----:B------:R0:W1:Y:S02]  /*10f00*/  SHFL.IDX P6, R14, R13, R12, R11 ;  /* 0x0000000c0d0e7389 */ /* 0x00006400000c000b */
[----:B01----:R-:W-:Y:S01]  /*10f10*/  ENDCOLLECTIVE ;  /* 0x000000000000791b */ /* 0x003fe20003800000 */
.L_x_553:
[----:B------:R-:W-:Y:S01]  /*10f20*/  ULDC.64 UR4, c[0x0][0x208] ;  /* 0x0000820000047ab9 */ /* 0x000fe20000000a00 */
[----:B------:R-:W-:Y:S02]  /*10f30*/  IMAD.MOV.U32 R13, RZ, RZ, R0 ;  /* 0x000000ffff0d7224 */ /* 0x000fe400078e0000 */
[----:B------:R-:W-:Y:S01]  /*10f40*/  IMAD.MOV.U32 R12, RZ, RZ, 0x6 ;  /* 0x00000006ff0c7424 */ /* 0x000fe200078e00ff */
[----:B------:R-:W-:-:S04]  /*10f50*/  MOV R5, R14 ;  /* 0x0000000e00057202 */ /* 0x000fc80000000f00 */
[----:B------:R-:W-:-:S05]  /*10f60*/  @!P3 LEA R5, P4, R17, R5, 0x1 ;  /* 0x000000051105b211 */ /* 0x000fca00078808ff */
[----:B------:R-:W-:Y:S01]  /*10f70*/  @!P3 IMAD.X R6, RZ, RZ, R6, P4 ;  /* 0x000000ffff06b224 */ /* 0x000fe200020e0606 */
[----:B------:R-:W-:-:S03]  /*10f80*/  ISETP.GE.AND P4, PT, R8, R3, PT ;  /* 0x000000030800720c */ /* 0x000fc60003f86270 */
[----:B------:R-:W-:Y:S02]  /*10f90*/  @!P3 IMAD.MOV.U32 R7, RZ, RZ, R6 ;  /* 0x000000ffff07b224 */ /* 0x000fe400078e0006 */
[----:B------:R-:W-:-:S05]  /*10fa0*/  @!P3 IMAD.MOV.U32 R6, RZ, RZ, R5 ;  /* 0x000000ffff06b224 */ /* 0x000fca00078e0005 */
[----:B------:R-:W-:Y:S01]  /*10fb0*/  @!PT LDS RZ, [RZ] ;  /* 0x00000000fffff984 */ /* 0x000fe20000000800 */
[----:B------:R-:W-:Y:S01]  /*10fc0*/  @!PT LDS RZ, [RZ] ;  /* 0x00000000fffff984 */ /* 0x000fe20000000800 */
[----:B------:R-:W-:Y:S01]  /*10fd0*/  @!PT LDS RZ, [RZ] ;  /* 0x00000000fffff984 */ /* 0x000fe20000000800 */
[----:B------:R0:W-:Y:S04]  /*10fe0*/  @!P3 LDGSTS.E.BYPASS.LTC128B.128 [R10+0x12c00], desc[UR4][R6.64], !P2 ;  /* 0x12c00000060abfae */ /* 0x0001e8000d101d44 */
[----:B------:R0:W-:Y:S04]  /*10ff0*/  @!P3 LDGSTS.E.BYPASS.LTC128B.128 [R10+0x16c00], desc[UR4][R6.64+0x80], !P1 ;  /* 0x16c00080060abfae */ /* 0x0001e8000c901d44 */
[----:B------:R0:W-:Y:S02]  /*11000*/  @!P3 LDGSTS.E.BYPASS.LTC128B.128 [R10+0x1ac00], desc[UR4][R6.64+0x100], !P0 ;  /* 0x1ac00100060abfae */ /* 0x0001e4000c101d44 */
[----:B0-----:R-:W-:Y:S05]  /*11010*/  WARPSYNC.COLLECTIVE R15, `(.L_x_554) ;  /* 0x000000000f087348 */ /* 0x001fea0003c00000 */
[----:B------:R1:W2:Y:S02]  /*11020*/  SHFL.IDX P6, R14, R13, R12, R11 ;  /* 0x0000000c0d0e7389 */ /* 0x0002a400000c000b */
[----:B012---:R-:W-:Y:S01]  /*11030*/  ENDCOLLECTIVE ;  /* 0x000000000000791b */ /* 0x007fe20003800000 */
.L_x_554:
[----:B------:R-:W-:Y:S02]  /*11040*/  IMAD.MOV.U32 R13, RZ, RZ, R4 ;  /* 0x000000ffff0d7224 */ /* 0x000fe400078e0004 */
[----:B------:R-:W-:-:S07]  /*11050*/  IMAD.MOV.U32 R6, RZ, RZ, R14 ;  /* 0x000000ffff067224 */ /* 0x000fce00078e000e */
[----:B------:R-:W-:Y:S05]  /*11060*/  WARPSYNC.COLLECTIVE R15, `(.L_x_555) ;  /* 0x000000000f087348 */ /* 0x000fea0003c00000 */
[----:B------:R0:W1:Y:S02]  /*11070*/  SHFL.IDX P6, R14, R13, R12, R11 ;  /* 0x0000000c0d0e7389 */ /* 0x00006400000c000b */
[----:B01----:R-:W-:Y:S01]  /*11080*/  ENDCOLLECTIVE ;  /* 0x000000000000791b */ /* 0x003fe20003800000 */
.L_x_555:
[----:B------:R-:W-:Y:S01]  /*11090*/  ULDC.64 UR4, c[0x0][0x208] ;  /* 0x0000820000047ab9 */ /* 0x000fe20000000a00 */
[----:B------:R-:W-:Y:S02]  /*110a0*/  IMAD.MOV.U32 R13, RZ, RZ, R0 ;  /* 0x000000ffff0d7224 */ /* 0x000fe400078e0000 */
[----:B------:R-:W-:Y:S02]  /*110b0*/  IMAD.MOV.U32 R12, RZ, RZ, 0x7 ;  /* 0x00000007ff0c7424 */ /* 0x000fe400078e00ff */
[----:B------:R-:W-:-:S05]  /*110c0*/  IMAD.MOV.U32 R5, RZ, RZ, R14 ;  /* 0x000000ffff057224 */ /* 0x000fca00078e000e */
[----:B------:R-:W-:-:S05]  /*110d0*/  @!P4 LEA R5, P3, R17, R5, 0x1 ;  /* 0x000000051105c211 */ /* 0x000fca00078608ff */
[----:B------:R-:W-:-:S04]  /*110e0*/  @!P4 IMAD.X R6, RZ, RZ, R6, P3 ;  /* 0x000000ffff06c224 */ /* 0x000fc800018e0606 */
        /* <DEDUP_REMOVED lines=11> */
.L_x_556:
[----:B------:R-:W-:Y:S02]  /*111a0*/  IMAD.MOV.U32 R13, RZ, RZ, R4 ;  /* 0x000000ffff0d7224 */ /* 0x000fe400078e0004 */
[----:B------:R-:W-:-:S07]  /*111b0*/  IMAD.MOV.U32 R0, RZ, RZ, R14 ;  /* 0x000000ffff007224 */ /* 0x000fce00078e000e */
[----:B------:R-:W-:Y:S05]  /*111c0*/  WARPSYNC.COLLECTIVE R15, `(.L_x_557) ;  /* 0x000000000f087348 */ /* 0x000fea0003c00000 */
[----:B------:R0:W1:Y:S02]  /*111d0*/  SHFL.IDX P6, R14, R13, R12, R11 ;  /* 0x0000000c0d0e7389 */ /* 0x00006400000c000b */
[----:B01----:R-:W-:Y:S01]  /*111e0*/  ENDCOLLECTIVE ;  /* 0x000000000000791b */ /* 0x003fe20003800000 */
.L_x_557:
[----:B------:R-:W-:Y:S01]  /*111f0*/  IMAD.MOV.U32 R4, RZ, RZ, R14 ;  /* 0x000000ffff047224 */ /* 0x000fe200078e000e */
[----:B------:R-:W-:Y:S06]  /*11200*/  BRA `(.L_x_558) ;  /* 0xffffffb400e47947 */ /* 0x000fec000383ffff */
.L_x_444:
[----:B0-----:R-:W2:Y:S02]  /*11210*/  LDL R2, [R1+0x4] ;  /* 0x0000040001027983 */ /* 0x001ea40000100800 */
[----:B--2---:R0:W1:Y:S02]  /*11220*/  SYNCS.PHASECHK.TRANS64.TRYWAIT P0, [R2+URZ+0x34820], R0 ;  /* 0x03482000020075a7 */ /* 0x004064000800017f */
[----:B-1----:R-:W-:Y:S05]  /*11230*/  @!P0 NANOSLEEP.SYNCS 0x989680 ;  /* 0x009896800000895d */ /* 0x002fea0003900000 */
[----:B------:R-:W1:Y:S02]  /*11240*/  @!P0 SYNCS.PHASECHK.TRANS64 P0, [R2+URZ+0x34820], R0 ;  /* 0x03482000020085a7 */ /* 0x000e64000800007f */
[----:B-1----:R-:W-:Y:S05]  /*11250*/  @!P0 BRA `(.L_x_444) ;  /* 0xfffffffc00ec8947 */ /* 0x002fea000383ffff */
[----:B------:R-:W-:Y:S05]  /*11260*/  BRA `(.L_x_559) ;  /* 0xffffffb8006c7947 */ /* 0x000fea000383ffff */
.L_x_453:
[----:B-1----:R1:W2:Y:S02]  /*11270*/  SYNCS.PHASECHK.TRANS64.TRYWAIT P0, [R3+URZ+0x34840], R2 ;  /* 0x03484002030075a7 */ /* 0x0022a4000800017f */
[----:B--2---:R-:W-:Y:S05]  /*11280*/  @!P0 NANOSLEEP.SYNCS 0x989680 ;  /* 0x009896800000895d */ /* 0x004fea0003900000 */
[----:B------:R-:W2:Y:S02]  /*11290*/  @!P0 SYNCS.PHASECHK.TRANS64 P0, [R3+URZ+0x34840], R2 ;  /* 0x03484002030085a7 */ /* 0x000ea4000800007f */
[----:B--2---:R-:W-:Y:S05]  /*112a0*/  @!P0 BRA `(.L_x_453) ;  /* 0xfffffffc00f08947 */ /* 0x004fea000383ffff */
[----:B------:R-:W-:Y:S05]  /*112b0*/  BRA `(.L_x_560) ;  /* 0xffffffbc003c7947 */ /* 0x000fea000383ffff */
.L_x_460:
[----:B0-----:R0:W1:Y:S02]  /*112c0*/  SYNCS.PHASECHK.TRANS64.TRYWAIT P0, [R3+URZ+0x60], R2 ;  /* 0x00006002030075a7 */ /* 0x001064000800017f */
[----:B-1----:R-:W-:Y:S05]  /*112d0*/  @!P0 NANOSLEEP.SYNCS 0x989680 ;  /* 0x009896800000895d */ /* 0x002fea0003900000 */
[----:B------:R-:W1:Y:S02]  /*112e0*/  @!P0 SYNCS.PHASECHK.TRANS64 P0, [R3+URZ+0x60], R2 ;  /* 0x00006002030085a7 */ /* 0x000e64000800007f */
[----:B-1----:R-:W-:Y:S05]  /*112f0*/  @!P0 BRA `(.L_x_460) ;  /* 0xfffffffc00f08947 */ /* 0x002fea000383ffff */
[----:B------:R-:W-:Y:S05]  /*11300*/  BRA `(.L_x_561) ;  /* 0xffffffc000547947 */ /* 0x000fea000383ffff */
.L_x_469:
[----:B---3--:R3:W4:Y:S02]  /*11310*/  SYNCS.PHASECHK.TRANS64.TRYWAIT P0, [R3+URZ+0x34840], R2 ;  /* 0x03484002030075a7 */ /* 0x008724000800017f */
[----:B----4-:R-:W-:Y:S05]  /*11320*/  @!P0 NANOSLEEP.SYNCS 0x989680 ;  /* 0x009896800000895d */ /* 0x010fea0003900000 */
[----:B------:R-:W4:Y:S02]  /*11330*/  @!P0 SYNCS.PHASECHK.TRANS64 P0, [R3+URZ+0x34840], R2 ;  /* 0x03484002030085a7 */ /* 0x000f24000800007f */
[----:B----4-:R-:W-:Y:S05]  /*11340*/  @!P0 BRA `(.L_x_469) ;  /* 0xfffffffc00f08947 */ /* 0x010fea000383ffff */
[----:B------:R-:W-:Y:S05]  /*11350*/  BRA `(.L_x_562) ;  /* 0xffffffc800007947 */ /* 0x000fea000383ffff */
.L_x_476:
[----:B--2---:R2:W3:Y:S02]  /*11360*/  SYNCS.PHASECHK.TRANS64.TRYWAIT P0, [R2+URZ+0x60], R3 ;  /* 0x00006003020075a7 */ /* 0x0044e4000800017f */
[----:B---3--:R-:W-:Y:S05]  /*11370*/  @!P0 NANOSLEEP.SYNCS 0x989680 ;  /* 0x009896800000895d */ /* 0x008fea0003900000 */
[----:B------:R-:W3:Y:S02]  /*11380*/  @!P0 SYNCS.PHASECHK.TRANS64 P0, [R2+URZ+0x60], R3 ;  /* 0x00006003020085a7 */ /* 0x000ee4000800007f */
[----:B---3--:R-:W-:Y:S05]  /*11390*/  @!P0 BRA `(.L_x_476) ;  /* 0xfffffffc00f08947 */ /* 0x008fea000383ffff */
[----:B------:R-:W-:Y:S05]  /*113a0*/  BRA `(.L_x_563) ;  /* 0xffffffcc00187947 */ /* 0x000fea000383ffff */
.L_x_485:
[----:B----4-:R4:W0:Y:S02]  /*113b0*/  SYNCS.PHASECHK.TRANS64.TRYWAIT P0, [R2+URZ+0x34840], R3 ;  /* 0x03484003020075a7 */ /* 0x010824000800017f */
[----:B0-----:R-:W-:Y:S05]  /*113c0*/  @!P0 NANOSLEEP.SYNCS 0x989680 ;  /* 0x009896800000895d */ /* 0x001fea0003900000 */
[----:B------:R-:W0:Y:S02]  /*113d0*/  @!P0 SYNCS.PHASECHK.TRANS64 P0, [R2+URZ+0x34840], R3 ;  /* 0x03484003020085a7 */ /* 0x000e24000800007f */
[----:B0-----:R-:W-:Y:S05]  /*113e0*/  @!P0 BRA `(.L_x_485) ;  /* 0xfffffffc00f08947 */ /* 0x001fea000383ffff */
[----:B------:R-:W-:Y:S05]  /*113f0*/  BRA `(.L_x_564) ;  /* 0xffffffd000907947 */ /* 0x000fea000383ffff */
.L_x_492:
[----:B--2---:R2:W3:Y:S02]  /*11400*/  SYNCS.PHASECHK.TRANS64.TRYWAIT P0, [R2+URZ+0x60], R5 ;  /* 0x00006005020075a7 */ /* 0x0044e4000800017f */
[----:B---3--:R-:W-:Y:S05]  /*11410*/  @!P0 NANOSLEEP.SYNCS 0x989680 ;  /* 0x009896800000895d */ /* 0x008fea0003900000 */
[----:B------:R-:W3:Y:S02]  /*11420*/  @!P0 SYNCS.PHASECHK.TRANS64 P0, [R2+URZ+0x60], R5 ;  /* 0x00006005020085a7 */ /* 0x000ee4000800007f */
[----:B---3--:R-:W-:Y:S05]  /*11430*/  @!P0 BRA `(.L_x_492) ;  /* 0xfffffffc00f08947 */ /* 0x008fea000383ffff */
[----:B------:R-:W-:Y:S05]  /*11440*/  BRA `(.L_x_565) ;  /* 0xffffffd400a87947 */ /* 0x000fea000383ffff */
.L_x_503:
[----:B0-----:R0:W2:Y:S02]  /*11450*/  SYNCS.PHASECHK.TRANS64.TRYWAIT P0, [R0+URZ+0x34860], R2 ;  /* 0x03486002000075a7 */ /* 0x0010a4000800017f */
[----:B--2---:R-:W-:Y:S05]  /*11460*/  @!P0 NANOSLEEP.SYNCS 0x989680 ;  /* 0x009896800000895d */ /* 0x004fea0003900000 */
[----:B------:R-:W2:Y:S02]  /*11470*/  @!P0 SYNCS.PHASECHK.TRANS64 P0, [R0+URZ+0x34860], R2 ;  /* 0x03486002000085a7 */ /* 0x000ea4000800007f */
[----:B--2---:R-:W-:Y:S05]  /*11480*/  @!P0 BRA `(.L_x_503) ;  /* 0xfffffffc00f08947 */ /* 0x004fea000383ffff */
[----:B------:R-:W-:Y:S05]  /*11490*/  BRA `(.L_x_566) ;  /* 0xffffffdc00047947 */ /* 0x000fea000383ffff */
.L_x_510:
[----:B------:R-:W-:Y:S01]  /*114a0*/  BSSY B0, `(.L_x_567) ;  /* 0x0000008000007945 */ /* 0x000fe20003800000 */
[----:B------:R-:W-:Y:S01]  /*114b0*/  MOV R13, R16 ;  /* 0x00000010000d7202 */ /* 0x000fe20000000f00 */
[----:B------:R-:W-:Y:S02]  /*114c0*/  IMAD.MOV.U32 R12, RZ, RZ, RZ ;  /* 0x000000ffff0c7224 */ /* 0x000fe400078e00ff */
[----:B------:R-:W-:Y:S02]  /*114d0*/  IMAD.MOV.U32 R11, RZ, RZ, 0x1f ;  /* 0x0000001fff0b7424 */ /* 0x000fe400078e00ff */
[----:B------:R-:W-:-:S07]  /*114e0*/  IMAD.MOV.U32 R15, RZ, RZ, -0x1 ;  /* 0xffffffffff0f7424 */ /* 0x000fce00078e00ff */
[----:B-----5:R-:W-:Y:S05]  /*114f0*/  WARPSYNC.COLLECTIVE R15, `(.L_x_568) ;  /* 0x000000000f087348 */ /* 0x020fea0003c00000 */
[----:B------:R0:W1:Y:S02]  /*11500*/  SHFL.IDX P6, R14, R13, R12, R11 ;  /* 0x0000000c0d0e7389 */ /* 0x00006400000c000b */
[----:B01---5:R-:W-:Y:S01]  /*11510*/  ENDCOLLECTIVE ;  /* 0x000000000000791b */ /* 0x023fe20003800000 */
.L_x_568:
[----:B------:R-:W-:Y:S05]  /*11520*/  BSYNC B0 ;  /* 0x0000000000007941 */ /* 0x000fea0003800000 */
.L_x_567:
[----:B------:R-:W-:Y:S02]  /*11530*/  IMAD.MOV.U32 R13, RZ, RZ, R16 ;  /* 0x000000ffff0d7224 */ /* 0x000fe400078e0010 */
[----:B------:R-:W-:Y:S02]  /*11540*/  IMAD.MOV.U32 R12, RZ, RZ, 0x1 ;  /* 0x00000001ff0c7424 */ /* 0x000fe400078e00ff */
[----:B------:R-:W-:Y:S02]  /*11550*/  IMAD.MOV.U32 R11, RZ, RZ, 0x1f ;  /* 0x0000001fff0b7424 */ /* 0x000fe400078e00ff */
[----:B------:R-:W-:Y:S02]  /*11560*/  IMAD.MOV.U32 R15, RZ, RZ, -0x1 ;  /* 0xffffffffff0f7424 */ /* 0x000fe400078e00ff */
[----:B------:R-:W-:Y:S02]  /*11570*/  IMAD.IADD R5, R19, 0x1, R7 ;  /* 0x0000000113057824 */ /* 0x000fe400078e0207 */
[----:B------:R-:W-:-:S07]  /*11580*/  IMAD.MOV.U32 R0, RZ, RZ, R14 ;  /* 0x000000ffff007224 */ /* 0x000fce00078e000e */
[----:B------:R-:W-:Y:S05]  /*11590*/  WARPSYNC.COLLECTIVE R15, `(.L_x_569) ;  /* 0x000000000f087348 */ /* 0x000fea0003c00000 */
[----:B------:R0:W1:Y:S02]  /*115a0*/  SHFL.IDX P6, R14, R13, R12, R11 ;  /* 0x0000000c0d0e7389 */ /* 0x00006400000c000b */
[----:B01----:R-:W-:Y:S01]  /*115b0*/  ENDCOLLECTIVE ;  /* 0x000000000000791b */ /* 0x003fe20003800000 */
.L_x_569:
[----:B------:R-:W-:Y:S01]  /*115c0*/  ULDC UR4, c[0x0][0xc3c] ;  /* 0x00030f0000047ab9 */ /* 0x000fe20000000800 */
[----:B------:R-:W-:Y:S01]  /*115d0*/  ULDC.64 UR6, c[0x0][0x208] ;  /* 0x0000820000067ab9 */ /* 0x000fe20000000a00 */
[----:B------:R-:W-:-:S13]  /*115e0*/  ISETP.GE.OR P1, PT, R5, UR4, !P0 ;  /* 0x0000000405007c0c */ /* 0x000fda000c726670 */
[----:B------:R-:W0:Y:S01]  /*115f0*/  @!P1 LDC.64 R2, c[0x0][0xc80] ;  /* 0x00032000ff029b82 */ /* 0x000e220000000a00 */
[----:B------:R-:W-:Y:S01]  /*11600*/  IMAD.MOV.U32 R11, RZ, RZ, RZ ;  /* 0x000000ffff0b7224 */ /* 0x000fe200078e00ff */
[----:B------:R-:W-:Y:S01]  /*11610*/  MOV R4, R14 ;  /* 0x0000000e00047202 */ /* 0x000fe20000000f00 */
[----:B0-----:R-:W-:-:S06]  /*11620*/  @!P1 IMAD.WIDE R2, R5, 0x4, R2 ;  /* 0x0000000405029825 */ /* 0x001fcc00078e0202 */
[----:B------:R0:W2:Y:S01]  /*11630*/  @!P1 LDG.E R3, desc[UR6][R2.64] ;  /* 0x0000000602039981 */ /* 0x0000a2000c1e1900 */
[C---:B------:R-:W-:Y:S02]  /*11640*/  ISETP.GE.U32.AND P2, PT, R7.reuse, 0x2, PT ;  /* 0x000000020700780c */ /* 0x040fe40003f46070 */
[C---:B------:R-:W-:Y:S02]  /*11650*/  ISETP.GE.U32.AND P3, PT, R7.reuse, 0x4, PT ;  /* 0x000000040700780c */ /* 0x040fe40003f66070 */
[C---:B------:R-:W-:Y:S02]  /*11660*/  ISETP.GE.U32.AND P4, PT, R7.reuse, 0x8, PT ;  /* 0x000000080700780c */ /* 0x040fe40003f86070 */
[C---:B------:R-:W-:Y:S01]  /*11670*/  ISETP.GE.U32.AND P5, PT, R7.reuse, 0x10, PT ;  /* 0x000000100700780c */ /* 0x040fe20003fa6070 */
[----:B0-----:R-:W-:Y:S02]  /*11680*/  IMAD.MOV.U32 R2, RZ, RZ, RZ ;  /* 0x000000ffff027224 */ /* 0x001fe400078e00ff */
[----:B--2---:R-:W-:Y:S01]  /*11690*/  @!P1 IMAD.MOV.U32 R2, RZ, RZ, R3 ;  /* 0x000000ffff029224 */ /* 0x004fe200078e0003 */
[----:B------:R-:W-:-:S03]  /*116a0*/  ISETP.NE.AND P1, PT, R7, RZ, PT ;  /* 0x000000ff0700720c */ /* 0x000fc60003f25270 */
[----:B------:R-:W-:-:S10]  /*116b0*/  IMAD.MOV.U32 R13, RZ, RZ, R2 ;  /* 0x000000ffff0d7224 */ /* 0x000fd400078e0002 */
[----:B------:R-:W-:Y:S05]  /*116c0*/  WARPSYNC.COLLECTIVE R15, `(.L_x_570) ;  /* 0x000000000f087348 */ /* 0x000fea0003c00000 */
[----:B------:R0:W1:Y:S02]  /*116d0*/  SHFL.UP P6, R14, R13, R12, R11 ;  /* 0x0400000c0d0e7389 */ /* 0x00006400000c000b */
[----:B01----:R-:W-:Y:S01]  /*116e0*/  ENDCOLLECTIVE ;  /* 0x000000000000791b */ /* 0x003fe20003800000 */
.L_x_570:
[----:B------:R-:W-:Y:S01]  /*116f0*/  MOV R12, 0x2 ;  /* 0x00000002000c7802 */ /* 0x000fe20000000f00 */
[----:B------:R-:W-:-:S05]  /*11700*/  IMAD.MOV.U32 R3, RZ, RZ, R14 ;  /* 0x000000ffff037224 */ /* 0x000fca00078e000e */
[----:B------:R-:W-:-:S05]  /*11710*/  SEL R5, R3, RZ, P1 ;  /* 0x000000ff03057207 */ /* 0x000fca0000800000 */
[----:B------:R-:W-:-:S04]  /*11720*/  IMAD.IADD R3, R2, 0x1, R5 ;  /* 0x0000000102037824 */ /* 0x000fc800078e0205 */
[----:B------:R-:W-:-:S07]  /*11730*/  IMAD.MOV.U32 R13, RZ, RZ, R3 ;  /* 0x000000ffff0d7224 */ /* 0x000fce00078e0003 */
[----:B------:R-:W-:Y:S05]  /*11740*/  WARPSYNC.COLLECTIVE R15, `(.L_x_571) ;  /* 0x000000000f087348 */ /* 0x000fea0003c00000 */
[----:B------:R0:W1:Y:S02]  /*11750*/  SHFL.UP P6, R14, R13, R12, R11 ;  /* 0x0400000c0d0e7389 */ /* 0x00006400000c000b */
[----:B01----:R-:W-:Y:S01]  /*11760*/  ENDCOLLECTIVE ;  /* 0x000000000000791b */ /* 0x003fe20003800000 */
.L_x_571:
[----:B------:R-:W-:Y:S02]  /*11770*/  IMAD.MOV.U32 R12, RZ, RZ, 0x4 ;  /* 0x00000004ff0c7424 */ /* 0x000fe400078e00ff */
[----:B------:R-:W-:-:S05]  /*11780*/  IMAD.MOV.U32 R5, RZ, RZ, R14 ;  /* 0x000000ffff057224 */ /* 0x000fca00078e000e */
[----:B------:R-:W-:-:S05]  /*11790*/  SEL R5, R5, RZ, P2 ;  /* 0x000000ff05057207 */ /* 0x000fca0001000000 */
[----:B------:R-:W-:-:S04]  /*117a0*/  IMAD.IADD R3, R3, 0x1, R5 ;  /* 0x0000000103037824 */ /* 0x000fc800078e0205 */
[----:B------:R-:W-:-:S07]  /*117b0*/  IMAD.MOV.U32 R13, RZ, RZ, R3 ;  /* 0x000000ffff0d7224 */ /* 0x000fce00078e0003 */
[----:B------:R-:W-:Y:S05]  /*117c0*/  WARPSYNC.COLLECTIVE R15, `(.L_x_572) ;  /* 0x000000000f087348 */ /* 0x000fea0003c00000 */
[----:B------:R0:W1:Y:S02]  /*117d0*/  SHFL.UP P6, R14, R13, R12, R11 ;  /* 0x0400000c0d0e7389 */ /* 0x00006400000c000b */
[----:B01----:R-:W-:Y:S01]  /*117e0*/  ENDCOLLECTIVE ;  /* 0x000000000000791b */ /* 0x003fe20003800000 */
.L_x_572:
        /* <DEDUP_REMOVED lines=8> */
.L_x_573:
[----:B------:R-:W-:Y:S01]  /*11870*/  IMAD.MOV.U32 R12, RZ, RZ, 0x10 ;  /* 0x00000010ff0c7424 */ /* 0x000fe200078e00ff */
[----:B------:R-:W-:-:S04]  /*11880*/  MOV R5, R14 ;  /* 0x0000000e00057202 */ /* 0x000fc80000000f00 */
[----:B------:R-:W-:-:S05]  /*11890*/  SEL R5, R5, RZ, P4 ;  /* 0x000000ff05057207 */ /* 0x000fca0002000000 */
[----:B------:R-:W-:-:S04]  /*118a0*/  IMAD.IADD R3, R3, 0x1, R5 ;  /* 0x0000000103037824 */ /* 0x000fc800078e0205 */
[----:B------:R-:W-:-:S07]  /*118b0*/  IMAD.MOV.U32 R13, RZ, RZ, R3 ;  /* 0x000000ffff0d7224 */ /* 0x000fce00078e0003 */
[----:B------:R-:W-:Y:S05]  /*118c0*/  WARPSYNC.COLLECTIVE R15, `(.L_x_574) ;  /* 0x000000000f087348 */ /* 0x000fea0003c00000 */
[----:B------:R0:W1:Y:S02]  /*118d0*/  SHFL.UP P6, R14, R13, R12, R11 ;  /* 0x0400000c0d0e7389 */ /* 0x00006400000c000b */
[----:B01----:R-:W-:Y:S01]  /*118e0*/  ENDCOLLECTIVE ;  /* 0x000000000000791b */ /* 0x003fe20003800000 */
.L_x_574:
[----:B------:R-:W-:Y:S02]  /*118f0*/  IMAD.MOV.U32 R12, RZ, RZ, 0x1f ;  /* 0x0000001fff0c7424 */ /* 0x000fe400078e00ff */
[----:B------:R-:W-:Y:S02]  /*11900*/  IMAD.MOV.U32 R11, RZ, RZ, 0x1f ;  /* 0x0000001fff0b7424 */ /* 0x000fe400078e00ff */
[----:B------:R-:W-:-:S05]  /*11910*/  IMAD.MOV.U32 R5, RZ, RZ, R14 ;  /* 0x000000ffff057224 */ /* 0x000fca00078e000e */
[----:B------:R-:W-:-:S05]  /*11920*/  SEL R5, R5, RZ, P5 ;  /* 0x000000ff05057207 */ /* 0x000fca0002800000 */
[----:B------:R-:W-:-:S04]  /*11930*/  IMAD.IADD R3, R3, 0x1, R5 ;  /* 0x0000000103037824 */ /* 0x000fc800078e0205 */
[----:B------:R-:W-:-:S07]  /*11940*/  IMAD.MOV.U32 R13, RZ, RZ, R3 ;  /* 0x000000ffff0d7224 */ /* 0x000fce00078e0003 */
[----:B------:R-:W-:Y:S05]  /*11950*/  WARPSYNC.COLLECTIVE R15, `(.L_x_575) ;  /* 0x000000000f087348 */ /* 0x000fea0003c00000 */
[----:B------:R0:W1:Y:S02]  /*11960*/  SHFL.IDX P6, R14, R13, R12, R11 ;  /* 0x0000000c0d0e7389 */ /* 0x00006400000c000b */
[----:B01----:R-:W-:Y:S01]  /*11970*/  ENDCOLLECTIVE ;  /* 0x000000000000791b */ /* 0x003fe20003800000 */
.L_x_575:
[----:B------:R-:W-:Y:S01]  /*11980*/  MOV R6, R14 ;  /* 0x0000000e00067202 */ /* 0x000fe20000000f00 */
[----:B------:R-:W-:Y:S06]  /*11990*/  BRA `(.L_x_576) ;  /* 0xffffffdc00887947 */ /* 0x000fec000383ffff */
.L_x_515:
[----:B------:R-:W-:Y:S01]  /*119a0*/  BSSY B0, `(.L_x_577) ;  /* 0x0000008000007945 */ /* 0x000fe20003800000 */
[----:B-----5:R-:W-:Y:S02]  /*119b0*/  IMAD.MOV.U32 R13, RZ, RZ, R2 ;  /* 0x000000ffff0d7224 */ /* 0x020fe400078e0002 */
[----:B------:R-:W-:Y:S02]  /*119c0*/  IMAD.MOV.U32 R12, RZ, RZ, 0x1 ;  /* 0x00000001ff0c7424 */ /* 0x000fe400078e00ff */
[----:B------:R-:W-:Y:S02]  /*119d0*/  IMAD.MOV.U32 R11, RZ, RZ, RZ ;  /* 0x000000ffff0b7224 */ /* 0x000fe400078e00ff */
[----:B------:R-:W-:-:S07]  /*119e0*/  IMAD.MOV.U32 R15, RZ, RZ, -0x1 ;  /* 0xffffffffff0f7424 */ /* 0x000fce00078e00ff */
[----:B0-----:R-:W-:Y:S05]  /*119f0*/  WARPSYNC.COLLECTIVE R15, `(.L_x_578) ;  /* 0x000000000f087348 */ /* 0x001fea0003c00000 */
[----:B------:R1:W2:Y:S02]  /*11a00*/  SHFL.UP P6, R14, R13, R12, R11 ;  /* 0x0400000c0d0e7389 */ /* 0x0002a400000c000b */
[----:B012---:R-:W-:Y:S01]  /*11a10*/  ENDCOLLECTIVE ;  /* 0x000000000000791b */ /* 0x007fe20003800000 */
.L_x_578:
[----:B------:R-:W-:Y:S05]  /*11a20*/  BSYNC B0 ;  /* 0x0000000000007941 */ /* 0x000fea0003800000 */
.L_x_577:
[----:B------:R-:W-:Y:S01]  /*11a30*/  SEL R3, R14, RZ, P1 ;  /* 0x000000ff0e037207 */ /* 0x000fe20000800000 */
[----:B------:R-:W-:Y:S01]  /*11a40*/  IMAD.MOV.U32 R12, RZ, RZ, 0x2 ;  /* 0x00000002ff0c7424 */ /* 0x000fe200078e00ff */
[----:B------:R-:W-:Y:S01]  /*11a50*/  MOV R15, 0xffffffff ;  /* 0xffffffff000f7802 */ /* 0x000fe20000000f00 */
[----:B------:R-:W-:Y:S02]  /*11a60*/  IMAD.MOV.U32 R11, RZ, RZ, RZ ;  /* 0x000000ffff0b7224 */ /* 0x000fe400078e00ff */
[----:B------:R-:W-:-:S04]  /*11a70*/  IMAD.IADD R3, R2, 0x1, R3 ;  /* 0x0000000102037824 */ /* 0x000fc800078e0203 */
[----:B------:R-:W-:-:S07]  /*11a80*/  IMAD.MOV.U32 R13, RZ, RZ, R3 ;  /* 0x000000ffff0d7224 */ /* 0x000fce00078e0003 */
[----:B------:R-:W-:Y:S05]  /*11a90*/  WARPSYNC.COLLECTIVE R15, `(.L_x_579) ;  /* 0x000000000f087348 */ /* 0x000fea0003c00000 */
[----:B------:R0:W1:Y:S02]  /*11aa0*/  SHFL.UP P6, R14, R13, R12, R11 ;  /* 0x0400000c0d0e7389 */ /* 0x00006400000c000b */
[----:B01----:R-:W-:Y:S01]  /*11ab0*/  ENDCOLLECTIVE ;  /* 0x000000000000791b */ /* 0x003fe20003800000 */
.L_x_579:
        /* <DEDUP_REMOVED lines=8> */
.L_x_580:
        /* <DEDUP_REMOVED lines=8> */
.L_x_581:
        /* <DEDUP_REMOVED lines=8> */
.L_x_582:
        /* <DEDUP_REMOVED lines=9> */
.L_x_583:
[----:B------:R-:W-:Y:S01]  /*11cd0*/  MOV R6, R14 ;  /* 0x0000000e00067202 */ /* 0x000fe20000000f00 */
[----:B------:R-:W-:Y:S06]  /*11ce0*/  BRA `(.L_x_584) ;  /* 0xffffffdc00547947 */ /* 0x000fec000383ffff */
.L_x_517:
[----:B------:R-:W-:Y:S01]  /*11cf0*/  BSSY B0, `(.L_x_585) ;  /* 0x0000006000007945 */ /* 0x000fe20003800000 */
[----:B------:R-:W-:Y:S01]  /*11d00*/  PLOP3.LUT P6, PT, P6, PT, PT, 0x8, 0x0 ;  /* 0x000000000000781c */ /* 0x000fe200037ce170 */
[----:B------:R-:W-:-:S12]  /*11d10*/  IMAD.MOV.U32 R15, RZ, RZ, -0x1 ;  /* 0xffffffffff0f7424 */ /* 0x000fd800078e00ff */
[----:B0----5:R-:W-:Y:S05]  /*11d20*/  WARPSYNC.COLLECTIVE R15, `(.L_x_586) ;  /* 0x000000000f087348 */ /* 0x021fea0003c00000 */
[----:B------:R-:W-:Y:S01]  /*11d30*/  VOTE.ANY R14, PT, P6 ;  /* 0x00000000000e7806 */ /* 0x000fe200030e0100 */
[----:B0----5:R-:W-:Y:S06]  /*11d40*/  ENDCOLLECTIVE ;  /* 0x000000000000791b */ /* 0x021fec0003800000 */
.L_x_586:
[----:B------:R-:W-:Y:S05]  /*11d50*/  BSYNC B0 ;  /* 0x0000000000007941 */ /* 0x000fea0003800000 */
.L_x_585:
[----:B------:R-:W-:Y:S02]  /*11d60*/  IMAD.MOV.U32 R5, RZ, RZ, R14 ;  /* 0x000000ffff057224 */ /* 0x000fe400078e000e */
[----:B------:R-:W-:Y:S02]  /*11d70*/  IMAD.MOV.U32 R13, RZ, RZ, R2 ;  /* 0x000000ffff0d7224 */ /* 0x000fe400078e0002 */
[----:B------:R-:W0:Y:S01]  /*11d80*/  POPC R4, R5 ;  /* 0x0000000500047309 */ /* 0x000e220000000000 */
[----:B------:R-:W-:Y:S02]  /*11d90*/  IMAD.MOV.U32 R11, RZ, RZ, 0x1f ;  /* 0x0000001fff0b7424 */ /* 0x000fe400078e00ff */
[----:B------:R-:W-:Y:S02]  /*11da0*/  IMAD.MOV.U32 R15, RZ, RZ, -0x1 ;  /* 0xffffffffff0f7424 */ /* 0x000fe400078e00ff */
[----:B0-----:R-:W-:-:S07]  /*11db0*/  IMAD.MOV.U32 R12, RZ, RZ, R4 ;  /* 0x000000ffff0c7224 */ /* 0x001fce00078e0004 */
[----:B------:R-:W-:Y:S05]  /*11dc0*/  WARPSYNC.COLLECTIVE R15, `(.L_x_587) ;  /* 0x000000000f087348 */ /* 0x000fea0003c00000 */
[----:B------:R0:W1:Y:S02]  /*11dd0*/  SHFL.IDX P6, R14, R13, R12, R11 ;  /* 0x0000000c0d0e7389 */ /* 0x00006400000c000b */
[----:B01----:R-:W-:Y:S01]  /*11de0*/  ENDCOLLECTIVE ;  /* 0x000000000000791b */ /* 0x003fe20003800000 */
.L_x_587:
[----:B------:R-:W-:Y:S01]  /*11df0*/  IMAD.MOV.U32 R17, RZ, RZ, R14 ;  /* 0x000000ffff117224 */ /* 0x000fe200078e000e */
[----:B------:R-:W-:Y:S06]  /*11e00*/  BRA `(.L_x_588) ;  /* 0xffffffdc00447947 */ /* 0x000fec000383ffff */
.L_x_519:
[----:B------:R-:W-:Y:S01]  /*11e10*/  BSSY B0, `(.L_x_589) ;  /* 0x0000007000007945 */ /* 0x000fe20003800000 */
[----:B------:R-:W-:Y:S01]  /*11e20*/  IMAD.MOV.U32 R13, RZ, RZ, R3 ;  /* 0x000000ffff0d7224 */ /* 0x000fe200078e0003 */
[----:B------:R-:W-:Y:S01]  /*11e30*/  MOV R11, 0x1f ;  /* 0x0000001f000b7802 */ /* 0x000fe20000000f00 */
[----:B------:R-:W-:-:S07]  /*11e40*/  IMAD.MOV.U32 R15, RZ, RZ, -0x1 ;  /* 0xffffffffff0f7424 */ /* 0x000fce00078e00ff */
[----:B0-2--5:R-:W-:Y:S05]  /*11e50*/  WARPSYNC.COLLECTIVE R15, `(.L_x_590) ;  /* 0x000000000f087348 */ /* 0x025fea0003c00000 */
[----:B------:R1:W3:Y:S02]  /*11e60*/  SHFL.IDX P6, R14, R13, R12, R11 ;  /* 0x0000000c0d0e7389 */ /* 0x0002e400000c000b */
[----:B0123-5:R-:W-:Y:S01]  /*11e70*/  ENDCOLLECTIVE ;  /* 0x000000000000791b */ /* 0x02ffe20003800000 */
.L_x_590:
[----:B------:R-:W-:Y:S05]  /*11e80*/  BSYNC B0 ;  /* 0x0000000000007941 */ /* 0x000fea0003800000 */
.L_x_589:
[----:B------:R-:W-:Y:S01]  /*11e90*/  IMAD.MOV.U32 R2, RZ, RZ, R14 ;  /* 0x000000ffff027224 */ /* 0x000fe200078e000e */
[----:B------:R-:W-:Y:S06]  /*11ea0*/  BRA `(.L_x_518) ;  /* 0xffffffdc00387947 */ /* 0x000fec000383ffff */
.L_x_523:
[----:B0-----:R0:W2:Y:S02]  /*11eb0*/  SYNCS.PHASECHK.TRANS64.TRYWAIT P0, [R0+URZ+0x34820], R3 ;  /* 0x03482003000075a7 */ /* 0x0010a4000800017f */
[----:B--2---:R-:W-:Y:S05]  /*11ec0*/  @!P0 NANOSLEEP.SYNCS 0x989680 ;  /* 0x009896800000895d */ /* 0x004fea0003900000 */
[----:B------:R-:W2:Y:S02]  /*11ed0*/  @!P0 SYNCS.PHASECHK.TRANS64 P0, [R0+URZ+0x34820], R3 ;  /* 0x03482003000085a7 */ /* 0x000ea4000800007f */
[----:B--2---:R-:W-:Y:S05]  /*11ee0*/  @!P0 BRA `(.L_x_523) ;  /* 0xfffffffc00f08947 */ /* 0x004fea000383ffff */
[----:B------:R-:W-:Y:S05]  /*11ef0*/  BRA `(.L_x_591) ;  /* 0xffffffe0002c7947 */ /* 0x000fea000383ffff */
.L_x_524:
        /* <DEDUP_REMOVED lines=8> */
[----:B01--45:R-:W-:Y:S05]  /*11f80*/  WARPSYNC.COLLECTIVE R15, `(.L_x_593) ;  /* 0x000000000f087348 */ /* 0x033fea0003c00000 */
[----:B------:R2:W3:Y:S02]  /*11f90*/  SHFL.IDX P6, R14, R13, R12, R11 ;  /* 0x0000000c0d0e7389 */ /* 0x0004e400000c000b */
[----:B012345:R-:W-:Y:S01]  /*11fa0*/  ENDCOLLECTIVE ;  /* 0x000000000000791b */ /* 0x03ffe20003800000 */
.L_x_593:
[----:B------:R-:W-:Y:S05]  /*11fb0*/  BSYNC B0 ;  /* 0x0000000000007941 */ /* 0x000fea0003800000 */
.L_x_592:
[----:B------:R-:W-:Y:S05]  /*11fc0*/  BRA `(.L_x_594) ;  /* 0xffffffe000147947 */ /* 0x000fea000383ffff */
.L_x_527:
[----:B------:R-:W-:Y:S01]  /*11fd0*/  BSSY B1, `(.L_x_595) ;  /* 0x0000006000017945 */ /* 0x000fe20003800000 */
[----:B------:R-:W-:-:S07]  /*11fe0*/  IMAD.MOV.U32 R15, RZ, RZ, -0x1 ;  /* 0xffffffffff0f7424 */ /* 0x000fce00078e00ff */
[----:B012-45:R-:W-:Y:S05]  /*11ff0*/  WARPSYNC.COLLECTIVE R15, `(.L_x_596) ;  /* 0x000000000f0c7348 */ /* 0x037fea0003c00000 */
[----:B------:R-:W-:Y:S02]  /*12000*/  ELECT P6, UR62, PT ;  /* 0x00000000003e782f */ /* 0x000fe400038c0000 */
[----:B------:R-:W-:Y:S01]  /*12010*/  MOV R14, UR62 ;  /* 0x0000003e000e7c02 */ /* 0x000fe20008000f00 */
[----:B012-45:R-:W-:Y:S10]  /*12020*/  ENDCOLLECTIVE ;  /* 0x000000000000791b */ /* 0x037ff40003800000 */
.L_x_596:
[----:B------:R-:W-:Y:S05]  /*12030*/  BSYNC B1 ;  /* 0x0000000000017941 */ /* 0x000fea0003800000 */
.L_x_595:
[----:B------:R-:W-:Y:S05]  /*12040*/  BRA `(.L_x_597) ;  /* 0xffffffe0000c7947 */ /* 0x000fea000383ffff */
.L_x_529:
[----:B0-----:R0:W1:Y:S02]  /*12050*/  SYNCS.PHASECHK.TRANS64.TRYWAIT P0, [R6+URZ], R5 ;  /* 0x00000005060075a7 */ /* 0x001064000800017f */
[----:B-1----:R-:W-:Y:S05]  /*12060*/  @!P0 NANOSLEEP.SYNCS 0x989680 ;  /* 0x009896800000895d */ /* 0x002fea0003900000 */
[----:B------:R-:W1:Y:S02]  /*12070*/  @!P0 SYNCS.PHASECHK.TRANS64 P0, [R6+URZ], R5 ;  /* 0x00000005060085a7 */ /* 0x000e64000800007f */
[----:B-1----:R-:W-:Y:S05]  /*12080*/  @!P0 BRA `(.L_x_529) ;  /* 0xfffffffc00f08947 */ /* 0x002fea000383ffff */
[----:B------:R-:W-:Y:S05]  /*12090*/  BRA `(.L_x_598) ;  /* 0xffffffe000507947 */ /* 0x000fea000383ffff */
.L_x_530:
[----:B-1----:R1:W2:Y:S02]  /*120a0*/  SYNCS.PHASECHK.TRANS64.TRYWAIT P0, [R7+URZ], R2 ;  /* 0x00000002070075a7 */ /* 0x0022a4000800017f */
[----:B--2---:R-:W-:Y:S05]  /*120b0*/  @!P0 NANOSLEEP.SYNCS 0x989680 ;  /* 0x009896800000895d */ /* 0x004fea0003900000 */
[----:B------:R-:W2:Y:S02]  /*120c0*/  @!P0 SYNCS.PHASECHK.TRANS64 P0, [R7+URZ], R2 ;  /* 0x00000002070085a7 */ /* 0x000ea4000800007f */
[----:B--2---:R-:W-:Y:S05]  /*120d0*/  @!P0 BRA `(.L_x_530) ;  /* 0xfffffffc00f08947 */ /* 0x004fea000383ffff */
[----:B------:R-:W-:Y:S05]  /*120e0*/  BRA `(.L_x_599) ;  /* 0xffffffe000447947 */ /* 0x000fea000383ffff */
.L_x_532:
[----:B--2---:R2:W3:Y:S02]  /*120f0*/  SYNCS.PHASECHK.TRANS64.TRYWAIT P0, [R4+URZ], R5 ;  /* 0x00000005040075a7 */ /* 0x0044e4000800017f */
[----:B---3--:R-:W-:Y:S05]  /*12100*/  @!P0 NANOSLEEP.SYNCS 0x989680 ;  /* 0x009896800000895d */ /* 0x008fea0003900000 */
[----:B------:R-:W3:Y:S02]  /*12110*/  @!P0 SYNCS.PHASECHK.TRANS64 P0, [R4+URZ], R5 ;  /* 0x00000005040085a7 */ /* 0x000ee4000800007f */
[----:B---3--:R-:W-:Y:S05]  /*12120*/  @!P0 BRA `(.L_x_532) ;  /* 0xfffffffc00f08947 */ /* 0x008fea000383ffff */
[----:B------:R-:W-:Y:S05]  /*12130*/  BRA `(.L_x_600) ;  /* 0xffffffe0004c7947 */ /* 0x000fea000383ffff */
.L_x_601:
        /* <DEDUP_REMOVED lines=12> */
.L_x_15276:


//--------------------- .text._ZN7cutlass13device_kernelIN5flash11enable_sm90INS1_16FlashAttnFwdSm90INS1_25CollectiveMainloopFwdSm90ILi2EN4cute5tupleIJNS5_1CILi1EEES8_S8_EEENS6_IJNS7_ILi128EEESA_NS7_ILi192EEEEEELi128ENS_10bfloat16_tEfNS_4arch4Sm90ELb0ELb0ELb1ELb1ELb0ELb1ELb0ELb1ELb1ELb1ELb0ELb0EEENS1_21CollectiveEpilogueFwdINS6_IJSA_SA_SA_EEES9_SD_SF_Li256ELb1ELb1ELb0ELb0EEENS1_36VarlenDynamicPersistentTileSchedulerILi128ELi128ELi256ELi128ELb0ELb1ELb1ELb0ELb1ELb1EEEEEEEEEvNT_6ParamsE --------------------------
	.section	.text._ZN7cutlass13device_kernelIN5flash11enable_sm90INS1_16FlashAttnFwdSm90INS1_25CollectiveMainloopFwdSm90ILi2EN4cute5tupleIJNS5_1CILi1EEES8_S8_EEENS6_IJNS7_ILi128EEESA_NS7_ILi192EEEEEELi128ENS_10bfloat16_tEfNS_4arch4Sm90ELb0ELb0ELb1ELb1ELb0ELb1ELb0ELb1ELb1ELb1ELb0ELb0EEENS1_21CollectiveEpilogueFwdINS6_IJSA_SA_SA_EEES9_SD_SF_Li256ELb1ELb1ELb0ELb0EEENS1_36VarlenDynamicPersistentTileSchedulerILi128ELi128ELi256ELi128ELb0ELb1ELb1ELb0ELb1ELb1EEEEEEEEEvNT_6ParamsE,"ax",@progbits
	.align	128
.text._ZN7cutlass13device_kernelIN5flash11enable_sm90INS1_16FlashAttnFwdSm90INS1_25CollectiveMainloopFwdSm90ILi2EN4cute5tupleIJNS5_1CILi1EEES8_S8_EEENS6_IJNS7_ILi128EEESA_NS7_ILi192EEEEEELi128ENS_10bfloat16_tEfNS_4arch4Sm90ELb0ELb0ELb1ELb1ELb0ELb1ELb0ELb1ELb1ELb1ELb0ELb0EEENS1_21CollectiveEpilogueFwdINS6_IJSA_SA_SA_EEES9_SD_SF_Li256ELb1ELb1ELb0ELb0EEENS1_36VarlenDynamicPersistentTileSchedulerILi128ELi128ELi256ELi128ELb0ELb1ELb1ELb0ELb1ELb1EEEEEEEEEvNT_6ParamsE:
        .type           _ZN7cutlass13device_kernelIN5flash11enable_sm90INS1_16FlashAttnFwdSm90INS1_25CollectiveMainloopFwdSm90ILi2EN4cute5tupleIJNS5_1CILi1EEES8_S8_EEENS6_IJNS7_ILi128EEESA_NS7_ILi192EEEEEELi128ENS_10bfloat16_tEfNS_4arch4Sm90ELb0ELb0ELb1ELb1ELb0ELb1ELb0ELb1ELb1ELb1ELb0ELb0EEENS1_21CollectiveEpilogueFwdINS6_IJSA_SA_SA_EEES9_SD_SF_Li256ELb1ELb1ELb0ELb0EEENS1_36VarlenDynamicPersistentTileSchedulerILi128ELi128ELi256ELi128ELb0ELb1ELb1ELb0ELb1ELb1EEEEEEEEEvNT_6ParamsE,@function
        .size           _ZN7cutlass13device_kernelIN5flash11enable_sm90INS1_16FlashAttnFwdSm90INS1_25CollectiveMainloopFwdSm90ILi2EN4cute5tupleIJNS5_1CILi1EEES8_S8_EEENS6_IJNS7_ILi128EEESA_NS7_ILi192EEEEEELi128ENS_10bfloat16_tEfNS_4arch4Sm90ELb0ELb0ELb1ELb1ELb0ELb1ELb0ELb1ELb1ELb1ELb0ELb0EEENS1_21CollectiveEpilogueFwdINS6_IJSA_SA_SA_EEES9_SD_SF_Li256ELb1ELb1ELb0ELb0EEENS1_36VarlenDynamicPersistentTileSchedulerILi128ELi128ELi256ELi128ELb0ELb1ELb1ELb0ELb1ELb1EEEEEEEEEvNT_6ParamsE,(.L_x_15277 - _ZN7cutlass13device_kernelIN5flash11enable_sm90INS1_16FlashAttnFwdSm90INS1_25CollectiveMainloopFwdSm90ILi2EN4cute5tupleIJNS5_1CILi1EEES8_S8_EEENS6_IJNS7_ILi128EEESA_NS7_ILi192EEEEEELi128ENS_10bfloat16_tEfNS_4arch4Sm90ELb0ELb0ELb1ELb1ELb0ELb1ELb0ELb1ELb1ELb1ELb0ELb0EEENS1_21CollectiveEpilogueFwdINS6_IJSA_SA_SA_EEES9_SD_SF_Li256ELb1ELb1ELb0ELb0EEENS1_36VarlenDynamicPersistentTileSchedulerILi128ELi128ELi256ELi128ELb0ELb1ELb1ELb0ELb1ELb1EEEEEEEEEvNT_6ParamsE)
        .other          _ZN7cutlass13device_kernelIN5flash11enable_sm90INS1_16FlashAttnFwdSm90INS1_25CollectiveMainloopFwdSm90ILi2EN4cute5tupleIJNS5_1CILi1EEES8_S8_EEENS6_IJNS7_ILi128EEESA_NS7_ILi192EEEEEELi128ENS_10bfloat16_tEfNS_4arch4Sm90ELb0ELb0ELb1ELb1ELb0ELb1ELb0ELb1ELb1ELb1ELb0ELb0EEENS1_21CollectiveEpilogueFwdINS6_IJSA_SA_SA_EEES9_SD_SF_Li256ELb1ELb1ELb0ELb0EEENS1_36VarlenDynamicPersistentTileSchedulerILi128ELi128ELi256ELi128ELb0ELb1ELb1ELb0ELb1ELb1EEEEEEEEEvNT_6ParamsE,@"STO_CUDA_ENTRY STV_DEFAULT"
_ZN7cutlass13device_kernelIN5flash11enable_sm90INS1_16FlashAttnFwdSm90INS1_25CollectiveMainloopFwdSm90ILi2EN4cute5tupleIJNS5_1CILi1EEES8_S8_EEENS6_IJNS7_ILi128EEESA_NS7_ILi192EEEEEELi128ENS_10bfloat16_tEfNS_4arch4Sm90ELb0ELb0ELb1ELb1ELb0ELb1ELb0ELb1ELb1ELb1ELb0ELb0EEENS1_21CollectiveEpilogueFwdINS6_IJSA_SA_SA_EEES9_SD_SF_Li256ELb1ELb1ELb0ELb0EEENS1_36VarlenDynamicPersistentTileSchedulerILi128ELi128ELi256ELi128ELb0ELb1ELb1ELb0ELb1ELb1EEEEEEEEEvNT_6ParamsE:
[----:B------:R-:W0:Y:S02]  /*0000*/  LDC R1, c[0x0][0x28] ;  /* 0x00000a00ff017b82 */ /* 0x000e240000000800 */
[----:B0-----:R-:W-:Y:S01]  /*0010*/  VIADD R1, R1, 0xffffff70 ;  /* 0xffffff7001017836 */ /* 0x001fe20000000000 */
[----:B------:R-:W0:Y:S01]  /*0020*/  S2R R0, SR_TID.X ;  /* 0x0000000000007919 */ /* 0x000e220000002100 */
[----:B------:R-:W-:Y:S01]  /*0030*/  ELECT P0, URZ, PT ;  /* 0x00000000003f782f */ /* 0x000fe20003800000 */
[----:B------:R-:W-:Y:S01]  /*0040*/  BSSY B0, `(.L_x_602) ;  /* 0x0000014000007945 */ /* 0x000fe20003800000 */
[--C-:B0-----:R-:W-:Y:S02]  /*0050*/  SHF.R.U32.HI R2, RZ, 0x5, R0.reuse ;  /* 0x00000005ff027819 */ /* 0x101fe40000011600 */
[----:B------:R-:W-:-:S03]  /*0060*/  SHF.R.U32.HI R4, RZ, 0x7, R0 ;  /* 0x00000007ff047819 */ /* 0x000fc60000011600 */
[----:B------:R-:W0:Y:S02]  /*0070*/  SHFL.IDX PT, R3, R2, RZ, 0x1f ;  /* 0x00001fff02037589 */ /* 0x000e2400000e0000 */
[----:B0-----:R-:W-:-:S13]  /*0080*/  ISETP.EQ.AND P0, PT, R3, RZ, P0 ;  /* 0x000000ff0300720c */ /* 0x001fda0000702270 */
[----:B------:R-:W-:Y:S05]  /*0090*/  @!P0 BRA `(.L_x_603) ;  /* 0x0000000000388947 */ /* 0x000fea0003800000 */
[----:B------:R-:W-:Y:S02]  /*00a0*/  ULDC.64 UR4, c[0x0][0x198] ;  /* 0x0000660000047ab9 */ /* 0x000fe40000000a00 */
[----:B------:R-:W-:Y:S02]  /*00b0*/  UIADD3 UR6, UP0, UR4, 0x370, URZ ;  /* 0x0000037004067890 */ /* 0x000fe4000ff1e03f */
[----:B------:R-:W-:Y:S02]  /*00c0*/  UIADD3 UR8, UP1, UR4, 0x470, URZ ;  /* 0x0000047004087890 */ /* 0x000fe4000ff3e03f */
[----:B------:R-:W-:Y:S02]  /*00d0*/  UIADD3 UR10, UP2, UR4, 0x570, URZ ;  /* 0x00000570040a7890 */ /* 0x000fe4000ff5e03f */
[----:B------:R-:W-:Y:S02]  /*00e0*/  UIADD3 UR4, UP3, UR4, 0x670, URZ ;  /* 0x0000067004047890 */ /* 0x000fe4000ff7e03f */
[----:B------:R-:W-:-:S02]  /*00f0*/  UIADD3.X UR7, URZ, UR5, URZ, UP0, !UPT ;  /* 0x000000053f077290 */ /* 0x000fc400087fe43f */
[----:B------:R-:W-:Y:S02]  /*0100*/  UIADD3.X UR9, URZ, UR5, URZ, UP1, !UPT ;  /* 0x000000053f097290 */ /* 0x000fe40008ffe43f */
[----:B------:R-:W-:Y:S02]  /*0110*/  UIADD3.X UR11, URZ, UR5, URZ, UP2, !UPT ;  /* 0x000000053f0b7290 */ /* 0x000fe400097fe43f */
[----:B------:R-:W-:-:S03]  /*0120*/  UIADD3.X UR5, URZ, UR5, URZ, UP3, !UPT ;  /* 0x000000053f057290 */ /* 0x000fc60009ffe43f */
[----:B------:R0:W-:Y:S02]  /*0130*/  UTMACCTL.PF [UR6] ;  /* 0x00000000060079b9 */ /* 0x0001e40008040000 */
[----:B------:R0:W-:Y:S02]  /*0140*/  UTMACCTL.PF [UR8] ;  /* 0x00000000080079b9 */ /* 0x0001e40008040000 */
[----:B------:R0:W-:Y:S02]  /*0150*/  UTMACCTL.PF [UR10] ;  /* 0x000000000a0079b9 */ /* 0x0001e40008040000 */
[----:B------:R0:W-:Y:S02]  /*0160*/  UTMACCTL.PF [UR4] ;  /* 0x00000000040079b9 */ /* 0x0001e40008040000 */
[----:B0-----:R-:W-:Y:S01]  /*0170*/  NOP ;  /* 0x0000000000007918 */ /* 0x001fe20000000000 */
.L_x_603:
[----:B------:R-:W-:Y:S05]  /*0180*/  BSYNC B0 ;  /* 0x0000000000007941 */ /* 0x000fea0003800000 */
.L_x_602:
        /* <DEDUP_REMOVED lines=41> */
.L_x_604:
        /* <DEDUP_REMOVED lines=22> */
.L_x_605:
        /* <DEDUP_REMOVED lines=18> */
.L_x_606:
        /* <DEDUP_REMOVED lines=22> */
.L_x_607:
        /* <DEDUP_REMOVED lines=22> */
.L_x_608:
[----:B0-----:R-:W-:Y:S01]  /*0960*/  UMOV UR4, 0x1 ;  /* 0x0000000100047882 */ /* 0x001fe20000000000 */
[----:B------:R-:W-:Y:S01]  /*0970*/  PLOP3.LUT P0, PT, PT, PT, UP0, 0x80, 0x0 ;  /* 0x000000000000781c */ /* 0x000fe20003f0f008 */
[----:B------:R-:W-:Y:S01]  /*0980*/  USEL UR4, UR4, 0x2, !UP0 ;  /* 0x0000000204047887 */ /* 0x000fe2000c000000 */
[----:B------:R-:W-:Y:S01]  /*0990*/  NOP ;  /* 0x0000000000007918 */ /* 0x000fe20000000000 */
[----:B------:R-:W-:Y:S01]  /*09a0*/  ULDC.64 UR42, c[0x0][0x208] ;  /* 0x00008200002a7ab9 */ /* 0x000fe20000000a00 */
[----:B------:R-:W-:Y:S03]  /*09b0*/  BSSY B9, `(.L_x_609) ;  /* 0x000203c000097945 */ /* 0x000fe60003800000 */
[----:B------:R-:W-:-:S05]  /*09c0*/  IMAD.U32 R3, RZ, RZ, UR4 ;  /* 0x00000004ff037e24 */ /* 0x000fca000f8e00ff */
[----:B------:R0:W-:Y:S01]  /*09d0*/  STL [R1+0x60], R3 ;  /* 0x0000600301007387 */ /* 0x0001e20000100800 */
[----:B-12-4-:R-:W-:Y:S06]  /*09e0*/  BAR.SYNC.DEFER_BLOCKING 0x0 ;  /* 0x0000000000007b1d */ /* 0x016fec0000010000 */
[----:B------:R-:W-:Y:S05]  /*09f0*/  @!P0 BRA `(.L_x_610) ;  /* 0x0000018800d88947 */ /* 0x000fea0003800000 */
.L_x_611:
        /* <DEDUP_REMOVED lines=8> */
[----:B-1----:R-:W-:-:S06]  /*0a80*/  ULEA UR4, UR5, UR4, 0x18 ;  /* 0x0000000405047291 */ /* 0x002fcc000f8ec03f */
[----:B------:R-:W-:Y:S01]  /*0a90*/  IMAD.U32 R2, RZ, RZ, UR4 ;  /* 0x00000004ff027e24 */ /* 0x000fe2000f8e00ff */
[----:B------:R-:W-:-:S04]  /*0aa0*/  ULDC UR4, c[0x0][0xc3c] ;  /* 0x00030f0000047ab9 */ /* 0x000fc80000000800 */
[----:B------:R-:W1:Y:S01]  /*0ab0*/  LDS.128 R124, [R2+0x348d0] ;  /* 0x0348d000027c7984 */ /* 0x000e620000000c00 */
[----:B------:R-:W-:Y:S06]  /*0ac0*/  BAR.ARV 0x4, 0x180 ;  /* 0x0106000000007b1d */ /* 0x000fec0000002000 */
[----:B-1----:R-:W-:-:S13]  /*0ad0*/  ISETP.GE.AND P0, PT, R127, UR4, PT ;  /* 0x000000047f007c0c */ /* 0x002fda000bf06270 */
[----:B------:R-:W-:Y:S05]  /*0ae0*/  @P0 BRA `(.L_x_612) ;  /* 0x0000020000a00947 */ /* 0x000fea0003800000 */
[----:B0-----:R-:W2:Y:S01]  /*0af0*/  LDL R3, [R1+0x60] ;  /* 0x0000600001037983 */ /* 0x001ea20000100800 */
[----:B------:R-:W-:Y:S01]  /*0b00*/  VIADD R11, R0, 0xffffff80 ;  /* 0xffffff80000b7836 */ /* 0x000fe20000000000 */
[----:B------:R-:W-:Y:S01]  /*0b10*/  R2UR UR61, R2 ;  /* 0x00000000023d72ca */ /* 0x000fe200000e0000 */
[----:B------:R-:W-:Y:S01]  /*0b20*/  IMAD.MOV.U32 R14, RZ, RZ, -0x2 ;  /* 0xfffffffeff0e7424 */ /* 0x000fe200078e00ff */
[----:B------:R-:W-:Y:S01]  /*0b30*/  MOV R196, RZ ;  /* 0x000000ff00c47202 */ /* 0x000fe20000000f00 */
[----:B------:R-:W-:Y:S01]  /*0b40*/  IMAD.MOV.U32 R204, RZ, RZ, RZ ;  /* 0x000000ffffcc7224 */ /* 0x000fe200078e00ff */
[----:B------:R-:W-:Y:S01]  /*0b50*/  SHF.R.S32.HI R0, RZ, 0x1f, R11 ;  /* 0x0000001fff007819 */ /* 0x000fe2000001140b */
[----:B------:R-:W-:Y:S02]  /*0b60*/  IMAD.MOV.U32 R16, RZ, RZ, RZ ;  /* 0x000000ffff107224 */ /* 0x000fe400078e00ff */
[----:B------:R-:W-:Y:S01]  /*0b70*/  IMAD.MOV.U32 R184, RZ, RZ, RZ ;  /* 0x000000ffffb87224 */ /* 0x000fe200078e00ff */
[CC--:B------:R-:W-:Y:S01]  /*0b80*/  LEA.HI R4, R0.reuse, R11.reuse, RZ, 0x7 ;  /* 0x0000000b00047211 */ /* 0x0c0fe200078f38ff */
[----:B------:R-:W-:Y:S01]  /*0b90*/  IMAD.MOV.U32 R194, RZ, RZ, RZ ;  /* 0x000000ffffc27224 */ /* 0x000fe200078e00ff */
[----:B------:R-:W-:-:S02]  /*0ba0*/  LEA.HI R8, R0, R11, RZ, 0x2 ;  /* 0x0000000b00087211 */ /* 0x000fc400078f10ff */
[----:B------:R-:W-:Y:S01]  /*0bb0*/  LOP3.LUT R214, R4, 0xffffff80, RZ, 0xc0, !PT ;  /* 0xffffff8004d67812 */ /* 0x000fe200078ec0ff */
[----:B------:R-:W-:Y:S01]  /*0bc0*/  UIADD3 UR61, UR61, 0x10400, URZ ;  /* 0x000104003d3d7890 */ /* 0x000fe2000fffe03f */
[----:B------:R-:W-:Y:S02]  /*0bd0*/  LEA.HI R192, R0, R11, RZ, 0x5 ;  /* 0x0000000b00c07211 */ /* 0x000fe400078f28ff */
[----:B------:R-:W-:Y:S01]  /*0be0*/  LOP3.LUT R209, R8, 0xfffffffc, RZ, 0xc0, !PT ;  /* 0xfffffffc08d17812 */ /* 0x000fe200078ec0ff */
[C---:B------:R-:W-:Y:S01]  /*0bf0*/  IMAD.IADD R214, R11.reuse, 0x1, -R214 ;  /* 0x000000010bd67824 */ /* 0x040fe200078e0ad6 */
[----:B------:R-:W-:Y:S02]  /*0c00*/  SHF.R.S32.HI R192, RZ, 0x5, R192 ;  /* 0x00000005ffc07819 */ /* 0x000fe400000114c0 */
[----:B------:R-:W-:Y:S01]  /*0c10*/  SHF.R.S32.HI R17, RZ, 0x2, R8 ;  /* 0x00000002ff117819 */ /* 0x000fe20000011408 */
[----:B------:R-:W-:Y:S01]  /*0c20*/  IMAD.IADD R209, R11, 0x1, -R209 ;  /* 0x000000010bd17824 */ /* 0x000fe200078e0ad1 */
[----:B------:R-:W-:-:S02]  /*0c30*/  SHF.R.S32.HI R7, RZ, 0x1f, R214 ;  /* 0x0000001fff077819 */ /* 0x000fc400000114d6 */
[----:B------:R-:W-:Y:S01]  /*0c40*/  SHF.R.S32.HI R8, RZ, 0x1f, R8 ;  /* 0x0000001fff087819 */ /* 0x000fe20000011408 */
[----:B------:R-:W-:Y:S01]  /*0c50*/  IMAD.SHL.U32 R22, R209, 0x4, RZ ;  /* 0x00000004d1167824 */ /* 0x000fe200078e00ff */
[----:B------:R-:W-:Y:S01]  /*0c60*/  SHF.R.S32.HI R231, RZ, 0x7, R4 ;  /* 0x00000007ffe77819 */ /* 0x000fe20000011404 */
[----:B------:R-:W-:Y:S01]  /*0c70*/  VIADD R205, R17, 0x40 ;  /* 0x0000004011cd7836 */ /* 0x000fe20000000000 */
[----:B------:R-:W-:Y:S01]  /*0c80*/  LEA.HI R8, R8, R17, RZ, 0x3 ;  /* 0x0000001108087211 */ /* 0x000fe200078f18ff */
[----:B------:R-:W-:Y:S01]  /*0c90*/  VIADD R186, R22, 0x20 ;  /* 0x0000002016ba7836 */ /* 0x000fe20000000000 */
[----:B------:R-:W-:Y:S01]  /*0ca0*/  LEA.HI R4, R4, R231, RZ, 0x1 ;  /* 0x000000e704047211 */ /* 0x000fe200078f08ff */
[----:B------:R-:W-:Y:S01]  /*0cb0*/  VIADD R188, R22, 0x40 ;  /* 0x0000004016bc7836 */ /* 0x000fe20000000000 */
[----:B------:R-:W-:Y:S01]  /*0cc0*/  LOP3.LUT R8, R8, 0xfffffff8, RZ, 0xc0, !PT ;  /* 0xfffffff808087812 */ /* 0x000fe200078ec0ff */
[--C-:B------:R-:W-:Y:S01]  /*0cd0*/  IMAD.IADD R10, R22, 0x1, R186.reuse ;  /* 0x00000001160a7824 */ /* 0x100fe200078e02ba */
[----:B------:R-:W-:Y:S01]  /*0ce0*/  LOP3.LUT R4, R4, 0x3fffffe, RZ, 0xc0, !PT ;  /* 0x03fffffe04047812 */ /* 0x000fe200078ec0ff */
[----:B------:R-:W-:Y:S01]  /*0cf0*/  IMAD.SHL.U32 R185, R205, 0x40, RZ ;  /* 0x00000040cdb97824 */ /* 0x000fe200078e00ff */
[----:B------:R-:W-:Y:S01]  /*0d00*/  SHF.R.S32.HI R217, RZ, 0x1f, R186 ;  /* 0x0000001fffd97819 */ /* 0x000fe200000114ba */
[----:B------:R-:W-:Y:S01]  /*0d10*/  IMAD.IADD R213, R17, 0x1, -R8 ;  /* 0x0000000111d57824 */ /* 0x000fe200078e0a08 */
[----:B------:R-:W-:Y:S01]  /*0d20*/  SHF.R.S32.HI R221, RZ, 0x1f, R188 ;  /* 0x0000001fffdd7819 */ /* 0x000fe200000114bc */
[----:B------:R-:W-:Y:S01]  /*0d30*/  IMAD.IADD R4, R231, 0x1, -R4 ;  /* 0x00000001e7047824 */ /* 0x000fe200078e0a04 */
[----:B------:R-:W-:Y:S01]  /*0d40*/  LOP3.LUT R185, R185, 0x1c0, RZ, 0xc0, !PT ;  /* 0x000001c0b9b97812 */ /* 0x000fe200078ec0ff */
[----:B------:R-:W-:Y:S01]  /*0d50*/  IMAD.SHL.U32 R191, R213, 0x40, RZ ;  /* 0x00000040d5bf7824 */ /* 0x000fe200078e00ff */
[----:B------:R-:W-:Y:S01]  /*0d60*/  SHF.L.U64.HI R217, R186, 0x1, R217 ;  /* 0x00000001bad97819 */ /* 0x000fe200000102d9 */
[----:B------:R-:W-:Y:S01]  /*0d70*/  IMAD.SHL.U32 R18, R209, 0x8, RZ ;  /* 0x00000008d1127824 */ /* 0x000fe200078e00ff */
[----:B------:R-:W-:Y:S01]  /*0d80*/  SHF.R.U32.HI R230, RZ, 0x3, R185 ;  /* 0x00000003ffe67819 */ /* 0x000fe200000116b9 */
[C---:B------:R-:W-:Y:S01]  /*0d90*/  VIADD R187, R22.reuse, 0x10 ;  /* 0x0000001016bb7836 */ /* 0x040fe20000000000 */
[----:B------:R-:W-:Y:S01]  /*0da0*/  LOP3.LUT R191, R191, 0x1c0, RZ, 0xc0, !PT ;  /* 0x000001c0bfbf7812 */ /* 0x000fe200078ec0ff */
[----:B------:R-:W-:Y:S01]  /*0db0*/  VIADD R189, R22, 0x30 ;  /* 0x0000003016bd7836 */ /* 0x000fe20000000000 */
[----:B------:R-:W-:Y:S01]  /*0dc0*/  SHF.L.U64.HI R221, R188, 0x1, R221 ;  /* 0x00000001bcdd7819 */ /* 0x000fe200000102dd */
[----:B------:R-:W-:Y:S01]  /*0dd0*/  VIADD R190, R22, 0x50 ;  /* 0x0000005016be7836 */ /* 0x000fe20000000000 */
[----:B------:R-:W-:Y:S01]  /*0de0*/  SHF.R.U32.HI R193, RZ, 0x3, R191 ;  /* 0x00000003ffc17819 */ /* 0x000fe200000116bf */
[----:B------:R-:W-:Y:S01]  /*0df0*/  IMAD.SHL.U32 R216, R187, 0x2, RZ ;  /* 0x00000002bbd87824 */ /* 0x000fe200078e00ff */
[----:B------:R-:W-:Y:S01]  /*0e00*/  SHF.R.S32.HI R20, RZ, 0x1f, R189 ;  /* 0x0000001fff147819 */ /* 0x000fe200000114bd */
[----:B------:R-:W-:Y:S01]  /*0e10*/  IMAD.SHL.U32 R218, R186, 0x2, RZ ;  /* 0x00000002bada7824 */ /* 0x000fe200078e00ff */
[----:B------:R-:W-:Y:S01]  /*0e20*/  SHF.R.S32.HI R223, RZ, 0x1f, R190 ;  /* 0x0000001fffdf7819 */ /* 0x000fe200000114be */
[C---:B------:R-:W-:Y:S01]  /*0e30*/  IMAD.SHL.U32 R220, R189.reuse, 0x2, RZ ;  /* 0x00000002bddc7824 */ /* 0x040fe200078e00ff */
[----:B------:R-:W-:Y:S01]  /*0e40*/  SHF.L.U64.HI R219, R189, 0x1, R20 ;  /* 0x00000001bddb7819 */ /* 0x000fe20000010214 */
[----:B------:R-:W-:Y:S01]  /*0e50*/  IMAD.SHL.U32 R222, R188, 0x2, RZ ;  /* 0x00000002bcde7824 */ /* 0x000fe200078e00ff */
[C---:B------:R-:W-:Y:S01]  /*0e60*/  SHF.L.U64.HI R223, R190.reuse, 0x1, R223 ;  /* 0x00000001bedf7819 */ /* 0x040fe200000102df */
[----:B------:R-:W-:Y:S01]  /*0e70*/  IMAD.SHL.U32 R224, R190, 0x2, RZ ;  /* 0x00000002bee07824 */ /* 0x000fe200078e00ff */
[----:B--2---:R-:W-:-:S02]  /*0e80*/  R2UR UR4, R3 ;  /* 0x00000000030472ca */ /* 0x004fc400000e0000 */
[CC--:B------:R-:W-:Y:S02]  /*0e90*/  LEA.HI R3, R0.reuse, R11.reuse, RZ, 0x4 ;  /* 0x0000000b00037211 */ /* 0x0c0fe400078f20ff */
[----:B------:R-:W-:Y:S02]  /*0ea0*/  LEA.HI R0, R0, R11, RZ, 0x3 ;  /* 0x0000000b00007211 */ /* 0x000fe400078f18ff */
[----:B------:R-:W-:Y:S02]  /*0eb0*/  SHF.R.S32.HI R6, RZ, 0x4, R3 ;  /* 0x00000004ff067819 */ /* 0x000fe40000011403 */
[----:B------:R-:W-:Y:S02]  /*0ec0*/  LOP3.LUT R199, R0, 0xfffffff8, RZ, 0xc0, !PT ;  /* 0xfffffff800c77812 */ /* 0x000fe400078ec0ff */
[C---:B------:R-:W-:Y:S02]  /*0ed0*/  LEA.HI R5, R3.reuse, R6, RZ, 0x1 ;  /* 0x0000000603057211 */ /* 0x040fe400078f08ff */
[----:B------:R-:W-:Y:S01]  /*0ee0*/  LOP3.LUT R3, R3, 0x3fffff0, RZ, 0xc0, !PT ;  /* 0x03fffff003037812 */ /* 0x000fe200078ec0ff */
[----:B------:R-:W-:Y:S01]  /*0ef0*/  IMAD.IADD R199, R11, 0x1, -R199 ;  /* 0x000000010bc77824 */ /* 0x000fe200078e0ac7 */
[----:B------:R-:W-:Y:S01]  /*0f00*/  LOP3.LUT R5, R5, 0x1ffffffe, RZ, 0xc0, !PT ;  /* 0x1ffffffe05057812 */ /* 0x000fe200078ec0ff */
[----:B------:R-:W-:Y:S01]  /*0f10*/  ULOP3.LUT UR37, UR4, 0x1, URZ, 0xfc, !UPT ;  /* 0x0000000104257892 */ /* 0x000fe2000f8efc3f */
[----:B------:R-:W-:Y:S01]  /*0f20*/  SHF.R.S32.HI R207, RZ, 0x3, R0 ;  /* 0x00000003ffcf7819 */ /* 0x000fe20000011400 */
[----:B------:R-:W-:-:S02]  /*0f30*/  IMAD.IADD R3, R11, 0x1, -R3 ;  /* 0x000000010b037824 */ /* 0x000fc400078e0a03 */
[----:B------:R-:W-:Y:S01]  /*0f40*/  IMAD.IADD R5, R6, 0x1, -R5 ;  /* 0x0000000106057824 */ /* 0x000fe200078e0a05 */
[CC--:B------:R-:W-:Y:S01]  /*0f50*/  LEA.HI R6, R7.reuse, R214.reuse, RZ, 0x2 ;  /* 0x000000d607067211 */ /* 0x0c0fe200078f10ff */
[----:B------:R-:W-:Y:S01]  /*0f60*/  IMAD R12, R192, 0x10, R3 ;  /* 0x00000010c00c7824 */ /* 0x000fe200078e0203 */
[----:B------:R-:W-:Y:S01]  /*0f70*/  LEA.HI R7, R7, R214, RZ, 0x5 ;  /* 0x000000d607077211 */ /* 0x000fe200078f28ff */
[----:B------:R-:W-:Y:S01]  /*0f80*/  IMAD.SHL.U32 R197, R199, 0x8, RZ ;  /* 0x00000008c7c57824 */ /* 0x000fe200078e00ff */
[----:B------:R-:W-:Y:S01]  /*0f90*/  LOP3.LUT R9, R6, 0x7ffffffc, RZ, 0xc0, !PT ;  /* 0x7ffffffc06097812 */ /* 0x000fe200078ec0ff */
[----:B------:R-:W-:Y:S01]  /*0fa0*/  IMAD R235, R12, 0x8, R5 ;  /* 0x000000080ceb7824 */ /* 0x000fe200078e0205 */
[----:B------:R-:W-:Y:S01]  /*0fb0*/  SHF.R.S32.HI R3, RZ, 0x2, R6 ;  /* 0x00000002ff037819 */ /* 0x000fe20000011406 */
[----:B------:R-:W-:Y:S01]  /*0fc0*/  IMAD.IADD R5, R22, 0x1, R188 ;  /* 0x0000000116057824 */ /* 0x000fe200078e02bc */
[----:B------:R-:W-:Y:S01]  /*0fd0*/  SHF.R.S32.HI R6, RZ, 0x1f, R6 ;  /* 0x0000001fff067819 */ /* 0x000fe20000011406 */
[----:B------:R-:W-:Y:S01]  /*0fe0*/  IMAD.IADD R9, R214, 0x1, -R9 ;  /* 0x00000001d6097824 */ /* 0x000fe200078e0a09 */
[----:B------:R-:W-:Y:S01]  /*0ff0*/  SHF.R.S32.HI R7, RZ, 0x5, R7 ;  /* 0x00000005ff077819 */ /* 0x000fe20000011407 */
[----:B------:R-:W-:Y:S01]  /*1000*/  VIADD R198, R197, 0x40 ;  /* 0x00000040c5c67836 */ /* 0x000fe20000000000 */
[----:B------:R-:W-:Y:S01]  /*1010*/  LEA.HI R6, R6, R3, RZ, 0x3 ;  /* 0x0000000306067211 */ /* 0x000fe200078f18ff */
[----:B------:R-:W-:Y:S01]  /*1020*/  IMAD R233, R9, R14, 0x80 ;  /* 0x0000008009e97424 */ /* 0x000fe200078e020e */
[----:B------:R-:W-:Y:S01]  /*1030*/  SHF.R.S32.HI R9, RZ, 0x1f, R10 ;  /* 0x0000001fff097819 */ /* 0x000fe2000001140a */
[----:B------:R-:W-:Y:S01]  /*1040*/  IMAD.SHL.U32 R235, R235, 0x8, RZ ;  /* 0x00000008ebeb7824 */ /* 0x000fe200078e00ff */
[----:B------:R-:W-:-:S02]  /*1050*/  LOP3.LUT R6, R6, 0xfffffff8, RZ, 0xc0, !PT ;  /* 0xfffffff806067812 */ /* 0x000fc400078ec0ff */
[CC--:B------:R-:W-:Y:S02]  /*1060*/  LEA.HI R12, R9.reuse, R10.reuse, RZ, 0x3 ;  /* 0x0000000a090c7211 */ /* 0x0c0fe400078f18ff */
[----:B------:R-:W-:Y:S01]  /*1070*/  LEA.HI R9, R9, R10, RZ, 0x6 ;  /* 0x0000000a09097211 */ /* 0x000fe200078f30ff */
[----:B------:R-:W-:Y:S01]  /*1080*/  IMAD.IADD R6, R3, 0x1, -R6 ;  /* 0x0000000103067824 */ /* 0x000fe200078e0a06 */
[----:B------:R-:W-:Y:S02]  /*1090*/  SHF.R.S32.HI R10, RZ, 0x1f, R5 ;  /* 0x0000001fff0a7819 */ /* 0x000fe40000011405 */
[----:B------:R-:W-:Y:S01]  /*10a0*/  LOP3.LUT R3, R185, 0x38, R12, 0xf8, !PT ;  /* 0x00000038b9037812 */ /* 0x000fe200078ef80c */
[----:B------:R-:W-:Y:S01]  /*10b0*/  IMAD R7, R7, 0x10, R6 ;  /* 0x0000001007077824 */ /* 0x000fe200078e0206 */
[----:B------:R-:W-:Y:S01]  /*10c0*/  SHF.R.S32.HI R6, RZ, 0x1f, R205 ;  /* 0x0000001fff067819 */ /* 0x000fe200000114cd */
[----:B------:R-:W-:Y:S01]  /*10d0*/  IMAD.SHL.U32 R9, R9, 0x80, RZ ;  /* 0x0000008009097824 */ /* 0x000fe200078e00ff */
[----:B------:R-:W-:Y:S01]  /*10e0*/  LEA.HI R212, R10, R5, RZ, 0x3 ;  /* 0x000000050ad47211 */ /* 0x000fe200078f18ff */
[----:B------:R-:W-:Y:S01]  /*10f0*/  IMAD R232, R4, 0x40, R7 ;  /* 0x0000004004e87824 */ /* 0x000fe200078e0207 */
[----:B------:R-:W-:-:S02]  /*1100*/  LEA.HI R6, R6, R205, RZ, 0x3 ;  /* 0x000000cd06067211 */ /* 0x000fc400078f18ff */
[----:B------:R-:W-:Y:S02]  /*1110*/  LEA.HI R5, R10, R5, RZ, 0x6 ;  /* 0x000000050a057211 */ /* 0x000fe400078f30ff */
[----:B------:R-:W-:Y:S01]  /*1120*/  LOP3.LUT R8, R3, R230, RZ, 0x3c, !PT ;  /* 0x000000e603087212 */ /* 0x000fe200078e3cff */
[----:B------:R-:W-:Y:S01]  /*1130*/  IMAD.SHL.U32 R6, R6, 0x40, RZ ;  /* 0x0000004006067824 */ /* 0x000fe200078e00ff */
[----:B------:R-:W-:Y:S01]  /*1140*/  LOP3.LUT R4, R191, 0x38, R12, 0xf8, !PT ;  /* 0x00000038bf047812 */ /* 0x000fe200078ef80c */
[----:B------:R-:W-:Y:S01]  /*1150*/  IMAD.SHL.U32 R5, R5, 0x80, RZ ;  /* 0x0000008005057824 */ /* 0x000fe200078e00ff */
[----:B------:R-:W-:Y:S02]  /*1160*/  LOP3.LUT R9, R9, 0xffffe000, RZ, 0xc0, !PT ;  /* 0xffffe00009097812 */ /* 0x000fe400078ec0ff */
[----:B------:R-:W-:Y:S02]  /*1170*/  LOP3.LUT R195, R6, 0xfffffe00, RZ, 0xc0, !PT ;  /* 0xfffffe0006c37812 */ /* 0x000fe400078ec0ff */
[----:B------:R-:W-:-:S02]  /*1180*/  LOP3.LUT R6, R191, 0x38, R212, 0xf8, !PT ;  /* 0x00000038bf067812 */ /* 0x000fc400078ef8d4 */
[----:B------:R-:W-:Y:S02]  /*1190*/  LOP3.LUT R5, R5, 0xffffe000, RZ, 0xc0, !PT ;  /* 0xffffe00005057812 */ /* 0x000fe400078ec0ff */
[-C--:B------:R-:W-:Y:S02]  /*11a0*/  LOP3.LUT R6, R6, R193.reuse, RZ, 0x3c, !PT ;  /* 0x000000c106067212 */ /* 0x080fe400078e3cff */
[----:B------:R-:W-:Y:S01]  /*11b0*/  LOP3.LUT R7, R185, 0x38, R212, 0xf8, !PT ;  /* 0x00000038b9077812 */ /* 0x000fe200078ef8d4 */
[----:B------:R-:W-:Y:S01]  /*11c0*/  IMAD R3, R192, 0x200, R5 ;  /* 0x00000200c0037824 */ /* 0x000fe200078e0205 */
[----:B------:R-:W-:Y:S02]  /*11d0*/  LOP3.LUT R4, R4, R193, RZ, 0x3c, !PT ;  /* 0x000000c104047212 */ /* 0x000fe400078e3cff */
[----:B------:R-:W-:Y:S01]  /*11e0*/  IADD3 R8, R8, R9, R195 ;  /* 0x0000000908087210 */ /* 0x000fe20007ffe0c3 */
[----:B------:R-:W-:Y:S01]  /*11f0*/  IMAD.IADD R6, R3, 0x1, R6 ;  /* 0x0000000103067824 */ /* 0x000fe200078e0206 */
[----:B------:R-:W-:Y:S01]  /*1200*/  LEA.HI R3, R209, R209, RZ, 0x1 ;  /* 0x000000d1d1037211 */ /* 0x000fe200078f08ff */
[----:B------:R-:W-:Y:S01]  /*1210*/  IMAD R9, R192, 0x200, R9 ;  /* 0x00000200c0097824 */ /* 0x000fe200078e0209 */
[----:B------:R-:W-:-:S02]  /*1220*/  LOP3.LUT R10, R7, R230, RZ, 0x3c, !PT ;  /* 0x000000e6070a7212 */ /* 0x000fc400078e3cff */
[----:B------:R-:W-:Y:S01]  /*1230*/  LOP3.LUT R0, R3, 0x1ffffffe, RZ, 0xc0, !PT ;  /* 0x1ffffffe03007812 */ /* 0x000fe200078ec0ff */
[----:B------:R-:W-:Y:S01]  /*1240*/  IMAD.IADD R4, R9, 0x1, R4 ;  /* 0x0000000109047824 */ /* 0x000fe200078e0204 */
[----:B------:R-:W-:Y:S02]  /*1250*/  IADD3 R10, R10, R5, R195 ;  /* 0x000000050a0a7210 */ /* 0x000fe40007ffe0c3 */
[----:B------:R-:W-:Y:S01]  /*1260*/  SHF.R.S32.HI R14, RZ, 0x1f, R187 ;  /* 0x0000001fff0e7819 */ /* 0x000fe200000114bb */
[----:B------:R-:W-:Y:S01]  /*1270*/  IMAD.IADD R3, R209, 0x1, -R0 ;  /* 0x00000001d1037824 */ /* 0x000fe200078e0a00 */
[----:B------:R-:W-:Y:S02]  /*1280*/  LOP3.LUT R0, R185, 0x38, R18, 0xf8, !PT ;  /* 0x00000038b9007812 */ /* 0x000fe400078ef812 */
[----:B------:R-:W-:Y:S01]  /*1290*/  SHF.R.S32.HI R237, RZ, 0x1f, R197 ;  /* 0x0000001fffed7819 */ /* 0x000fe200000114c5 */
[----:B------:R-:W-:Y:S01]  /*12a0*/  IMAD R234, R3, 0x8, R232 ;  /* 0x0000000803ea7824 */ /* 0x000fe200078e02e8 */
[----:B------:R-:W-:-:S02]  /*12b0*/  LOP3.LUT R0, R195, R0, R230, 0xf6, !PT ;  /* 0x00000000c3007212 */ /* 0x000fc400078ef6e6 */
[----:B------:R-:W-:Y:S02]  /*12c0*/  SHF.R.S32.HI R236, RZ, 0x1f, R198 ;  /* 0x0000001fffec7819 */ /* 0x000fe400000114c6 */
[----:B------:R-:W-:Y:S02]  /*12d0*/  SHF.L.U64.HI R215, R187, 0x1, R14 ;  /* 0x00000001bbd77819 */ /* 0x000fe4000001020e */
[----:B------:R-:W-:Y:S02]  /*12e0*/  SHF.R.S32.HI R211, RZ, 0x3, R12 ;  /* 0x00000003ffd37819 */ /* 0x000fe4000001140c */
[----:B------:R-:W-:Y:S02]  /*12f0*/  SHF.R.S32.HI R212, RZ, 0x3, R212 ;  /* 0x00000003ffd47819 */ /* 0x000fe400000114d4 */
[----:B------:R-:W-:Y:S02]  /*1300*/  LEA R228, R0, UR61, 0x1 ;  /* 0x0000003d00e47c11 */ /* 0x000fe4000f8e08ff */
[----:B------:R-:W-:-:S02]  /*1310*/  LEA R226, R8, UR61, 0x1 ;  /* 0x0000003d08e27c11 */ /* 0x000fc4000f8e08ff */
[----:B------:R-:W-:Y:S02]  /*1320*/  LEA R225, R10, UR61, 0x1 ;  /* 0x0000003d0ae17c11 */ /* 0x000fe4000f8e08ff */
[----:B------:R-:W-:Y:S02]  /*1330*/  LEA R229, R4, UR61, 0x1 ;  /* 0x0000003d04e57c11 */ /* 0x000fe4000f8e08ff */
[----:B------:R-:W-:-:S07]  /*1340*/  LEA R227, R6, UR61, 0x1 ;  /* 0x0000003d06e37c11 */ /* 0x000fce000f8e08ff */
.L_x_817:
[----:B0--34-:R-:W0:Y:S01]  /*1350*/  LDC.64 R4, c[0x0][0xc88] ;  /* 0x00032200ff047b82 */ /* 0x019e220000000a00 */
[----:B------:R-:W-:Y:S01]  /*1360*/  ULDC.64 UR4, c[0x0][0xa28] ;  /* 0x00028a0000047ab9 */ /* 0x000fe20000000a00 */
[----:B------:R-:W-:Y:S01]  /*1370*/  ULDC.64 UR8, c[0x0][0xa18] ;  /* 0x0002860000087ab9 */ /* 0x000fe20000000a00 */
[----:B------:R-:W-:Y:S01]  /*1380*/  ULDC.64 UR6, c[0x0][0xa08] ;  /* 0x0002820000067ab9 */ /* 0x000fe20000000a00 */
[----:B0-----:R-:W-:-:S05]  /*1390*/  IMAD.WIDE R4, R127, 0x4, R4 ;  /* 0x000000047f047825 */ /* 0x001fca00078e0204 */
[----:B--2---:R-:W2:Y:S01]  /*13a0*/  LDG.E R203, desc[UR42][R4.64] ;  /* 0x0000002a04cb7981 */ /* 0x004ea2000c1e1900 */
[----:B------:R-:W-:Y:S01]  /*13b0*/  ISETP.NE.U32.AND P2, PT, RZ, UR4, PT ;  /* 0x00000004ff007c0c */ /* 0x000fe2000bf45070 */
[----:B------:R-:W-:Y:S01]  /*13c0*/  IMAD.MOV.U32 R3, RZ, RZ, RZ ;  /* 0x000000ffff037224 */ /* 0x000fe200078e00ff */
[----:B------:R-:W-:Y:S01]  /*13d0*/  ISETP.NE.U32.AND P1, PT, RZ, UR8, PT ;  /* 0x00000008ff007c0c */ /* 0x000fe2000bf25070 */
[----:B------:R-:W-:Y:S01]  /*13e0*/  IMAD.MOV.U32 R29, RZ, RZ, RZ ;  /* 0x000000ffff1d7224 */ /* 0x000fe200078e00ff */
[----:B------:R-:W-:Y:S02]  /*13f0*/  ISETP.NE.AND.EX P2, PT, RZ, UR5, PT, P2 ;  /* 0x00000005ff007c0c */ /* 0x000fe4000bf45320 */
[----:B------:R-:W-:Y:S02]  /*1400*/  ISETP.NE.AND.EX P1, PT, RZ, UR9, PT, P1 ;  /* 0x00000009ff007c0c */ /* 0x000fe4000bf25310 */
[----:B------:R-:W-:-:S04]  /*1410*/  ISETP.NE.U32.AND P0, PT, RZ, UR6, PT ;  /* 0x00000006ff007c0c */ /* 0x000fc8000bf05070 */
[----:B------:R-:W-:Y:S02]  /*1420*/  ISETP.NE.AND.EX P0, PT, RZ, UR7, PT, P0 ;  /* 0x00000007ff007c0c */ /* 0x000fe4000bf05300 */
[----:B--2---:R-:W-:Y:S01]  /*1430*/  SHF.R.S32.HI R208, RZ, 0x1f, R203 ;  /* 0x0000001fffd07819 */ /* 0x004fe200000114cb */
[C---:B------:R-:W-:Y:S02]  /*1440*/  IMAD.SHL.U32 R201, R203.reuse, 0x4, RZ ;  /* 0x00000004cbc97824 */ /* 0x040fe400078e00ff */
[C---:B------:R-:W-:Y:S02]  /*1450*/  @P2 LEA R4, P3, R203.reuse, UR4, 0x2 ;  /* 0x00000004cb042c11 */ /* 0x040fe4000f8610ff */
[C-C-:B------:R-:W-:Y:S02]  /*1460*/  SHF.L.U64.HI R202, R203.reuse, 0x2, R208.reuse ;  /* 0x00000002cbca7819 */ /* 0x140fe400000102d0 */
[----:B------:R-:W-:Y:S01]  /*1470*/  @P2 LEA.HI.X R5, R203, UR5, R208, 0x2, P3 ;  /* 0x00000005cb052c11 */ /* 0x000fe200098f14d0 */
[----:B------:R-:W-:Y:S01]  /*1480*/  ULDC UR4, c[0x0][0x288] ;  /* 0x0000a20000047ab9 */ /* 0x000fe20000000800 */
[----:B------:R-:W-:-:S03]  /*1490*/  IADD3 R8, P4, R201, UR6, RZ ;  /* 0x00000006c9087c10 */ /* 0x000fc6000ff9e0ff */
[----:B------:R0:W5:Y:S01]  /*14a0*/  @P2 LDG.E R3, desc[UR42][R4.64] ;  /* 0x0000002a04032981 */ /* 0x000162000c1e1900 */
[----:B------:R-:W-:Y:S01]  /*14b0*/  @P1 IADD3 R6, P2, R201, UR8, RZ ;  /* 0x00000008c9061c10 */ /* 0x000fe2000ff5e0ff */
[----:B------:R-:W-:Y:S01]  /*14c0*/  IMAD.U32 R149, RZ, RZ, UR4 ;  /* 0x00000004ff957e24 */ /* 0x000fe2000f8e00ff */
[C---:B------:R-:W-:Y:S01]  /*14d0*/  IADD3.X R9, R202.reuse, UR7, RZ, P4, !PT ;  /* 0x00000007ca097c10 */ /* 0x040fe2000a7fe4ff */
[----:B------:R-:W-:Y:S01]  /*14e0*/  ULDC.64 UR4, c[0x0][0x418] ;  /* 0x0001060000047ab9 */ /* 0x000fe20000000a00 */
[----:B------:R-:W-:-:S03]  /*14f0*/  @P1 IADD3.X R7, R202, UR9, RZ, P2, !PT ;  /* 0x00000009ca071c10 */ /* 0x000fc600097fe4ff */
[----:B------:R0:W5:Y:S01]  /*1500*/  @P0 LDG.E R29, desc[UR42][R8.64] ;  /* 0x0000002a081d0981 */ /* 0x000162000c1e1900 */
[----:B------:R-:W-:Y:S01]  /*1510*/  UISETP.NE.U32.AND UP0, UPT, UR4, URZ, UPT ;  /* 0x0000003f0400728c */ /* 0x000fe2000bf05070 */
[----:B------:R-:W-:Y:S02]  /*1520*/  ULDC.64 UR8, c[0x0][0xa20] ;  /* 0x0002880000087ab9 */ /* 0x000fe40000000a00 */
[----:B------:R0:W5:Y:S01]  /*1530*/  @P1 LDG.E R149, desc[UR42][R6.64] ;  /* 0x0000002a06951981 */ /* 0x000162000c1e1900 */
[----:B------:R-:W-:Y:S01]  /*1540*/  UISETP.NE.AND.EX UP0, UPT, UR5, URZ, UPT, UP0 ;  /* 0x0000003f0500728c */ /* 0x000fe2000bf05300 */
[----:B------:R-:W-:Y:S01]  /*1550*/  ULDC UR4, c[0x0][0x424] ;  /* 0x0001090000047ab9 */ /* 0x000fe20000000800 */
[----:B------:R-:W-:Y:S02]  /*1560*/  ISETP.NE.U32.AND P2, PT, RZ, UR8, PT ;  /* 0x00000008ff007c0c */ /* 0x000fe4000bf45070 */
[----:B------:R-:W-:Y:S01]  /*1570*/  USEL UR4, UR4, 0x1, UP0 ;  /* 0x0000000104047887 */ /* 0x000fe20008000000 */
[----:B------:R-:W-:Y:S01]  /*1580*/  ULDC UR5, c[0x0][0x2f0] ;  /* 0x0000bc0000057ab9 */ /* 0x000fe20000000800 */
[----:B------:R-:W-:-:S02]  /*1590*/  ISETP.NE.AND.EX P2, PT, RZ, UR9, PT, P2 ;  /* 0x00000009ff007c0c */ /* 0x000fc4000bf45320 */
[----:B------:R-:W-:-:S03]  /*15a0*/  UIMAD UR4, UR4, UR5, URZ ;  /* 0x00000005040472a4 */ /* 0x000fc6000f8e023f */
[----:B------:R-:W-:Y:S01]  /*15b0*/  ULDC UR5, c[0x0][0x348] ;  /* 0x0000d20000057ab9 */ /* 0x000fe20000000800 */
[----:B------:R-:W-:Y:S02]  /*15c0*/  IMAD.MOV.U32 R206, RZ, RZ, R125 ;  /* 0x000000ffffce7224 */ /* 0x000fe400078e007d */
[----:B------:R-:W-:Y:S02]  /*15d0*/  IMAD.MOV.U32 R200, RZ, RZ, R126 ;  /* 0x000000ffffc87224 */ /* 0x000fe400078e007e */
[----:B------:R-:W-:Y:S01]  /*15e0*/  IMAD.MOV.U32 R27, RZ, RZ, R203 ;  /* 0x000000ffff1b7224 */ /* 0x000fe200078e00cb */
[----:B0-----:R-:W-:Y:S06]  /*15f0*/  @P1 BRA `(.L_x_613) ;  /* 0x0000000000241947 */ /* 0x001fec0003800000 */
[----:B------:R-:W-:Y:S02]  /*1600*/  ULDC.64 UR6, c[0x0][0xa00] ;  /* 0x0002800000067ab9 */ /* 0x000fe40000000a00 */
[----:B------:R-:W-:-:S04]  /*1610*/  ISETP.NE.U32.AND P1, PT, RZ, UR6, PT ;  /* 0x00000006ff007c0c */ /* 0x000fc8000bf25070 */
[----:B------:R-:W-:-:S13]  /*1620*/  ISETP.NE.AND.EX P1, PT, RZ, UR7, PT, P1 ;  /* 0x00000007ff007c0c */ /* 0x000fda000bf25310 */
[----:B------:R-:W-:Y:S05]  /*1630*/  @!P1 BRA `(.L_x_613) ;  /* 0x0000000000149947 */ /* 0x000fea0003800000 */
[----:B------:R-:W0:Y:S02]  /*1640*/  LDC.64 R4, c[0x0][0xa00] ;  /* 0x00028000ff047b82 */ /* 0x000e240000000a00 */
[----:B0-----:R-:W-:-:S05]  /*1650*/  IMAD.WIDE R4, R27, 0x4, R4 ;  /* 0x000000041b047825 */ /* 0x001fca00078e0204 */
[----:B-----5:R-:W2:Y:S04]  /*1660*/  LDG.E R149, desc[UR42][R4.64] ;  /* 0x0000002a04957981 */ /* 0x020ea8000c1e1900 */
[----:B------:R-:W2:Y:S02]  /*1670*/  LDG.E R0, desc[UR42][R4.64+0x4] ;  /* 0x0000042a04007981 */ /* 0x000ea4000c1e1900 */
[----:B--2---:R-:W-:-:S07]  /*1680*/  IMAD.IADD R149, R0, 0x1, -R149 ;  /* 0x0000000100957824 */ /* 0x004fce00078e0a95 */
.L_x_613:
[----:B------:R-:W-:Y:S02]  /*1690*/  IMAD.U32 R25, RZ, RZ, UR5 ;  /* 0x00000005ff197e24 */ /* 0x000fe4000f8e00ff */
[----:B------:R-:W-:Y:S01]  /*16a0*/  IMAD.U32 R26, RZ, RZ, UR4 ;  /* 0x00000004ff1a7e24 */ /* 0x000fe2000f8e00ff */
[----:B------:R-:W-:Y:S06]  /*16b0*/  @!P2 BRA `(.L_x_614) ;  /* 0x000000000010a947 */ /* 0x000fec0003800000 */
[----:B------:R-:W-:-:S04]  /*16c0*/  IADD3 R4, P0, R201, UR8, RZ ;  /* 0x00000008c9047c10 */ /* 0x000fc8000ff1e0ff */
[----:B------:R-:W-:-:S05]  /*16d0*/  IADD3.X R5, R202, UR9, RZ, P0, !PT ;  /* 0x00000009ca057c10 */ /* 0x000fca00087fe4ff */
[----:B------:R0:W5:Y:S01]  /*16e0*/  LDG.E R26, desc[UR42][R4.64] ;  /* 0x0000002a041a7981 */ /* 0x000162000c1e1900 */
[----:B------:R-:W-:Y:S05]  /*16f0*/  BRA `(.L_x_615) ;  /* 0x0000000000107947 */ /* 0x000fea0003800000 */
.L_x_614:
[----:B------:R-:W-:Y:S05]  /*1700*/  @!P0 BRA `(.L_x_615) ;  /* 0x00000000000c8947 */ /* 0x000fea0003800000 */
[----:B------:R-:W2:Y:S04]  /*1710*/  LDG.E R5, desc[UR42][R8.64] ;  /* 0x0000002a08057981 */ /* 0x000ea8000c1e1900 */
[----:B------:R-:W2:Y:S02]  /*1720*/  LDG.E R26, desc[UR42][R8.64+0x4] ;  /* 0x0000042a081a7981 */ /* 0x000ea4000c1e1900 */
[----:B--2---:R-:W-:-:S07]  /*1730*/  IMAD.IADD R26, R26, 0x1, -R5 ;  /* 0x000000011a1a7824 */ /* 0x004fce00078e0a05 */
.L_x_615:
[----:B------:R-:W-:Y:S02]  /*1740*/  ULDC.64 UR4, c[0x0][0xa10] ;  /* 0x0002840000047ab9 */ /* 0x000fe40000000a00 */
[----:B------:R-:W-:-:S04]  /*1750*/  ISETP.NE.U32.AND P0, PT, RZ, UR4, PT ;  /* 0x00000004ff007c0c */ /* 0x000fc8000bf05070 */
[----:B------:R-:W-:Y:S01]  /*1760*/  ISETP.NE.AND.EX P0, PT, RZ, UR5, PT, P0 ;  /* 0x00000005ff007c0c */ /* 0x000fe2000bf05300 */
[----:B------:R-:W-:-:S12]  /*1770*/  ULDC.64 UR4, c[0x0][0xa30] ;  /* 0x00028c0000047ab9 */ /* 0x000fd80000000a00 */
[----:B0-----:R-:W0:Y:S02]  /*1780*/  @P0 LDC.64 R4, c[0x0][0xa10] ;  /* 0x00028400ff040b82 */ /* 0x001e240000000a00 */
[----:B0-----:R-:W-:-:S05]  /*1790*/  @P0 IMAD.WIDE R4, R27, 0x4, R4 ;  /* 0x000000041b040825 */ /* 0x001fca00078e0204 */
[----:B------:R-:W2:Y:S04]  /*17a0*/  @P0 LDG.E R0, desc[UR42][R4.64] ;  /* 0x0000002a04000981 */ /* 0x000ea8000c1e1900 */
[----:B------:R-:W2:Y:S01]  /*17b0*/  @P0 LDG.E R9, desc[UR42][R4.64+0x4] ;  /* 0x0000042a04090981 */ /* 0x000ea2000c1e1900 */
[----:B------:R-:W-:Y:S01]  /*17c0*/  ISETP.NE.U32.AND P1, PT, RZ, UR4, PT ;  /* 0x00000004ff007c0c */ /* 0x000fe2000bf25070 */
[----:B-----5:R-:W-:-:S03]  /*17d0*/  IMAD.MOV.U32 R144, RZ, RZ, R26 ;  /* 0x000000ffff907224 */ /* 0x020fc600078e001a */
[----:B------:R-:W-:-:S13]  /*17e0*/  ISETP.NE.AND.EX P1, PT, RZ, UR5, PT, P1 ;  /* 0x00000005ff007c0c */ /* 0x000fda000bf25310 */
[----:B------:R-:W-:-:S04]  /*17f0*/  @P1 IADD3 R6, P2, R201, UR4, RZ ;  /* 0x00000004c9061c10 */ /* 0x000fc8000ff5e0ff */
[----:B------:R-:W-:-:S05]  /*1800*/  @P1 IADD3.X R7, R202, UR5, RZ, P2, !PT ;  /* 0x00000005ca071c10 */ /* 0x000fca00097fe4ff */
[----:B------:R0:W5:Y:S01]  /*1810*/  @P1 LDG.E R144, desc[UR42][R6.64] ;  /* 0x0000002a06901981 */ /* 0x000162000c1e1900 */
[----:B------:R-:W-:Y:S01]  /*1820*/  IMAD.IADD R8, R26, 0x1, -R3 ;  /* 0x000000011a087824 */ /* 0x000fe200078e0a03 */
[----:B------:R-:W-:-:S03]  /*1830*/  PLOP3.LUT P2, PT, PT, PT, PT, 0x80, 0x0 ;  /* 0x000000000000781c */ /* 0x000fc60003f4f070 */
[----:B------:R-:W-:-:S05]  /*1840*/  IMAD.MOV R123, RZ, RZ, -R8 ;  /* 0x000000ffff7b7224 */ /* 0x000fca00078e0a08 */
[----:B------:R-:W-:Y:S01]  /*1850*/  VIMNMX R123, RZ, R123, !PT ;  /* 0x0000007bff7b7248 */ /* 0x000fe20007fe0100 */
[----:B--2---:R-:W-:-:S04]  /*1860*/  @P0 IMAD.IADD R25, R9, 0x1, -R0 ;  /* 0x0000000109190824 */ /* 0x004fc800078e0a00 */
[----:B------:R-:W-:-:S04]  /*1870*/  IMAD.IADD R150, R8, 0x1, R25 ;  /* 0x0000000108967824 */ /* 0x000fc800078e0219 */
[----:B------:R-:W-:-:S05]  /*1880*/  VIADD R0, R150, 0x7f ;  /* 0x0000007f96007836 */ /* 0x000fca0000000000 */
[----:B------:R-:W-:-:S04]  /*1890*/  SHF.R.S32.HI R3, RZ, 0x1f, R0 ;  /* 0x0000001fff037819 */ /* 0x000fc80000011400 */
[----:B------:R-:W-:-:S04]  /*18a0*/  LEA.HI R3, R3, R0, RZ, 0x7 ;  /* 0x0000000003037211 */ /* 0x000fc800078f38ff */
[----:B------:R-:W-:Y:S02]  /*18b0*/  LOP3.LUT R0, R3, 0xffffff80, RZ, 0xc0, !PT ;  /* 0xffffff8003007812 */ /* 0x000fe400078ec0ff */
[----:B------:R-:W-:Y:S02]  /*18c0*/  SHF.R.S32.HI R210, RZ, 0x7, R3 ;  /* 0x00000007ffd27819 */ /* 0x000fe40000011403 */
[----:B------:R-:W-:-:S04]  /*18d0*/  VIADDMNMX R0, R0, -R8, R25, PT ;  /* 0x8000000800007246 */ /* 0x000fc80003800119 */
[----:B------:R-:W-:Y:S02]  /*18e0*/  ISETP.GT.AND P0, PT, R0, R123, PT ;  /* 0x0000007b0000720c */ /* 0x000fe40003f04270 */
[----:B------:R-:W-:-:S05]  /*18f0*/  SHF.R.U32.HI R123, RZ, 0x7, R123 ;  /* 0x00000007ff7b7819 */ /* 0x000fca000001167b */
[----:B------:R-:W-:-:S06]  /*1900*/  IMAD.MOV.U32 R24, RZ, RZ, R123 ;  /* 0x000000ffff187224 */ /* 0x000fcc00078e007b */
[----:B------:R-:W-:-:S05]  /*1910*/  @P0 VIADD R0, R0, 0x7f ;  /* 0x0000007f00000836 */ /* 0x000fca0000000000 */
[----:B------:R-:W-:-:S04]  /*1920*/  @P0 SHF.R.S32.HI R5, RZ, 0x1f, R0 ;  /* 0x0000001fff050819 */ /* 0x000fc80000011400 */
[----:B------:R-:W-:-:S04]  /*1930*/  @P0 LEA.HI R5, R5, R0, RZ, 0x7 ;  /* 0x0000000005050211 */ /* 0x000fc800078f38ff */
[----:B------:R-:W-:-:S04]  /*1940*/  @P0 SHF.R.S32.HI R24, RZ, 0x7, R5 ;  /* 0x00000007ff180819 */ /* 0x000fc80000011405 */
[----:B------:R-:W-:-:S13]  /*1950*/  ISETP.GT.AND P0, PT, R24, R123, PT ;  /* 0x0000007b1800720c */ /* 0x000fda0003f04270 */
[----:B0-----:R-:W-:Y:S05]  /*1960*/  @!P0 BRA `(.L_x_616) ;  /* 0x0000009000008947 */ /* 0x001fea0003800000 */
[----:B------:R-:W-:Y:S01]  /*1970*/  IADD3 R116, R2, 0x1c400, RZ ;  /* 0x0001c40002747810 */ /* 0x000fe20007ffe0ff */
[----:B------:R-:W-:Y:S03]  /*1980*/  BSSY B6, `(.L_x_617) ;  /* 0x0000013000067945 */ /* 0x000fe60003800000 */
[----:B------:R-:W-:-:S13]  /*1990*/  LOP3.LUT P0, RZ, R116, 0x3ff, RZ, 0xc0, !PT ;  /* 0x000003ff74ff7812 */ /* 0x000fda000780c0ff */
[----:B------:R-:W-:Y:S05]  /*19a0*/  @!P0 BRA `(.L_x_618) ;  /* 0x0000000000408947 */ /* 0x000fea0003800000 */
        /* <DEDUP_REMOVED lines=15> */
[----:B-1---5:R-:W-:Y:S05]  /*1aa0*/  CALL.ABS.NOINC R14 ;  /* 0x000000000e007343 */ /* 0x022fea0003c00000 */
.L_x_618:
[----:B------:R-:W-:Y:S05]  /*1ab0*/  BSYNC B6 ;  /* 0x0000000000067941 */ /* 0x000fea0003800000 */
.L_x_617:
[----:B------:R-:W-:Y:S01]  /*1ac0*/  VIADD R115, R2, 0x400 ;  /* 0x0000040002737836 */ /* 0x000fe20000000000 */
[----:B------:R-:W-:Y:S04]  /*1ad0*/  BSSY B6, `(.L_x_619) ;  /* 0x0000013000067945 */ /* 0x000fe80003800000 */
        /* <DEDUP_REMOVED lines=18> */
.L_x_620:
[----:B------:R-:W-:Y:S05]  /*1c00*/  BSYNC B6 ;  /* 0x0000000000067941 */ /* 0x000fea0003800000 */
.L_x_619:
[----:B------:R-:W-:Y:S01]  /*1c10*/  ULDC.64 UR4, c[0x0][0x9f8] ;  /* 0x00027e0000047ab9 */ /* 0x000fe20000000a00 */
[----:B------:R-:W2:Y:S01]  /*1c20*/  LDL.LU R20, [R1+0x8] ;  /* 0x0000080001147983 */ /* 0x000ea20000300800 */
[----:B------:R-:W-:Y:S01]  /*1c30*/  ISETP.NE.U32.AND P0, PT, RZ, UR4, PT ;  /* 0x00000004ff007c0c */ /* 0x000fe2000bf05070 */
[----:B------:R-:W0:Y:S01]  /*1c40*/  LDC.64 R134, c[0x0][0x300] ;  /* 0x0000c000ff867b82 */ /* 0x000e220000000a00 */
[----:B------:R-:W-:Y:S01]  /*1c50*/  SHF.R.S32.HI R8, RZ, 0x1f, R126 ;  /* 0x0000001fff087819 */ /* 0x000fe2000001147e */
[C---:B------:R-:W-:Y:S01]  /*1c60*/  VIADD R0, R18.reuse, 0x80 ;  /* 0x0000008012007836 */ /* 0x040fe20000000000 */
[----:B------:R-:W-:Y:S01]  /*1c70*/  ISETP.NE.AND.EX P0, PT, RZ, UR5, PT, P0 ;  /* 0x00000005ff007c0c */ /* 0x000fe2000bf05300 */
[C---:B------:R-:W-:Y:S01]  /*1c80*/  VIADD R101, R18.reuse, 0x20 ;  /* 0x0000002012657836 */ /* 0x040fe20000000000 */
[----:B------:R-:W-:Y:S01]  /*1c90*/  ULDC.64 UR6, c[0x0][0x330] ;  /* 0x0000cc0000067ab9 */ /* 0x000fe20000000a00 */
[----:B------:R-:W-:Y:S01]  /*1ca0*/  SHF.R.S32.HI R19, RZ, 0x1f, R18 ;  /* 0x0000001fff137819 */ /* 0x000fe20000011412 */
[----:B------:R-:W-:Y:S01]  /*1cb0*/  IMAD.IADD R118, R29, 0x1, R26 ;  /* 0x000000011d767824 */ /* 0x000fe200078e021a */
[----:B------:R-:W1:Y:S08]  /*1cc0*/  LDC R21, c[0x0][0x3f4] ;  /* 0x0000fd00ff157b82 */ /* 0x000e700000000800 */
[----:B------:R-:W-:Y:S01]  /*1cd0*/  @P0 IADD3 R4, P1, R201, UR4, RZ ;  /* 0x00000004c9040c10 */ /* 0x000fe2000ff3e0ff */
[----:B------:R-:W-:Y:S01]  /*1ce0*/  ULDC UR4, c[0x0][0x2f4] ;  /* 0x0000bd0000047ab9 */ /* 0x000fe20000000800 */
[----:B------:R-:W-:Y:S01]  /*1cf0*/  VIADD R100, R18, 0x40 ;  /* 0x0000004012647836 */ /* 0x000fe20000000000 */
[----:B------:R-:W3:Y:S01]  /*1d00*/  LDC.64 R36, c[0x0][0x408] ;  /* 0x00010200ff247b82 */ /* 0x000ee20000000a00 */
[----:B------:R-:W-:-:S05]  /*1d10*/  @P0 IADD3.X R5, R202, UR5, RZ, P1, !PT ;  /* 0x00000005ca050c10 */ /* 0x000fca0008ffe4ff */
[----:B------:R4:W2:Y:S01]  /*1d20*/  @P0 LDG.E R27, desc[UR42][R4.64] ;  /* 0x0000002a041b0981 */ /* 0x0008a2000c1e1900 */
[----:B------:R-:W-:Y:S01]  /*1d30*/  IMAD R3, R8, UR6, RZ ;  /* 0x0000000608037c24 */ /* 0x000fe2000f8e02ff */
[----:B------:R-:W-:Y:S01]  /*1d40*/  ISETP.GE.AND P1, PT, R101, UR4, PT ;  /* 0x0000000465007c0c */ /* 0x000fe2000bf26270 */
[----:B------:R-:W-:Y:S01]  /*1d50*/  IMAD.WIDE.U32 R104, R126, UR6, R18 ;  /* 0x000000067e687c25 */ /* 0x000fe2000f8e0012 */
[----:B------:R-:W-:Y:S02]  /*1d60*/  ISETP.GE.AND P3, PT, R0, UR4, PT ;  /* 0x0000000400007c0c */ /* 0x000fe4000bf66270 */
[C---:B------:R-:W-:Y:S01]  /*1d70*/  ISETP.GE.AND P0, PT, R18.reuse, UR4, PT ;  /* 0x0000000412007c0c */ /* 0x040fe2000bf06270 */
[----:B------:R-:W-:Y:S01]  /*1d80*/  VIADD R0, R18, 0xa0 ;  /* 0x000000a012007836 */ /* 0x000fe20000000000 */
[----:B------:R-:W-:Y:S01]  /*1d90*/  SEL R14, RZ, 0x10, P3 ;  /* 0x00000010ff0e7807 */ /* 0x000fe20001800000 */
[----:B------:R-:W-:Y:S01]  /*1da0*/  IMAD R3, R126, UR7, R3 ;  /* 0x000000077e037c24 */ /* 0x000fe2000f8e0203 */
[----:B----4-:R-:W-:Y:S01]  /*1db0*/  SEL R4, RZ, 0xffffffff, P1 ;  /* 0xffffffffff047807 */ /* 0x010fe20000800000 */
[----:B------:R-:W-:Y:S01]  /*1dc0*/  VIADD R99, R18, 0x60 ;  /* 0x0000006012637836 */ /* 0x000fe20000000000 */
[----:B------:R-:W-:Y:S01]  /*1dd0*/  ISETP.GE.AND P2, PT, R0, UR4, PT ;  /* 0x0000000400007c0c */ /* 0x000fe2000bf46270 */
[----:B------:R-:W-:Y:S01]  /*1de0*/  IMAD.IADD R105, R105, 0x1, R3 ;  /* 0x0000000169697824 */ /* 0x000fe200078e0203 */
[----:B------:R-:W-:Y:S01]  /*1df0*/  SHF.R.S32.HI R0, RZ, 0x1f, R118 ;  /* 0x0000001fff007819 */ /* 0x000fe20000011476 */
[----:B------:R-:W-:Y:S01]  /*1e00*/  IMAD.SHL.U32 R4, R4, 0x2, RZ ;  /* 0x0000000204047824 */ /* 0x000fe200078e00ff */
[----:B------:R-:W-:Y:S01]  /*1e10*/  SEL R3, RZ, 0x1, P0 ;  /* 0x00000001ff037807 */ /* 0x000fe20000000000 */
[----:B------:R-:W-:Y:S01]  /*1e20*/  ULDC.64 UR6, c[0x0][0xa08] ;  /* 0x0002820000067ab9 */ /* 0x000fe20000000a00 */
[----:B------:R-:W-:Y:S01]  /*1e30*/  ISETP.GE.AND P0, PT, R100, UR4, PT ;  /* 0x0000000464007c0c */ /* 0x000fe2000bf06270 */
[-C--:B0-----:R-:W-:Y:S01]  /*1e40*/  IMAD R9, R0, R134.reuse, RZ ;  /* 0x0000008600097224 */ /* 0x081fe200078e02ff */
[----:B------:R-:W-:Y:S01]  /*1e50*/  ISETP.GE.AND P1, PT, R99, UR4, PT ;  /* 0x0000000463007c0c */ /* 0x000fe2000bf26270 */
[----:B------:R-:W-:Y:S01]  /*1e60*/  ULDC.64 UR4, c[0x0][0x308] ;  /* 0x0000c20000047ab9 */ /* 0x000fe20000000a00 */
[----:B------:R-:W-:Y:S01]  /*1e70*/  LOP3.LUT R3, R4, 0x2, R3, 0xe2, !PT ;  /* 0x0000000204037812 */ /* 0x000fe200078ee203 */
[----:B------:R-:W-:Y:S01]  /*1e80*/  IMAD.WIDE.U32 R4, R118, R134, RZ ;  /* 0x0000008676047225 */ /* 0x000fe200078e00ff */
[----:B------:R-:W-:-:S02]  /*1e90*/  SEL R6, RZ, 0x4, P0 ;  /* 0x00000004ff067807 */ /* 0x000fc40000000000 */
[----:B------:R-:W-:Y:S01]  /*1ea0*/  SEL R7, RZ, 0x8, P1 ;  /* 0x00000008ff077807 */ /* 0x000fe20000800000 */
[----:B------:R-:W-:Y:S01]  /*1eb0*/  IMAD R9, R118, R135, R9 ;  /* 0x0000008776097224 */ /* 0x000fe200078e0209 */
[----:B------:R-:W-:Y:S01]  /*1ec0*/  ISETP.NE.U32.AND P0, PT, RZ, UR6, PT ;  /* 0x00000006ff007c0c */ /* 0x000fe2000bf05070 */
[----:B---3--:R-:W-:Y:S01]  /*1ed0*/  IMAD.WIDE.U32 R108, R17, R36, R18 ;  /* 0x00000024116c7225 */ /* 0x008fe200078e0012 */
[----:B------:R-:W-:Y:S02]  /*1ee0*/  LOP3.LUT R3, R7, R3, R6, 0xfe, !PT ;  /* 0x0000000307037212 */ /* 0x000fe400078efe06 */
[----:B------:R-:W-:Y:S01]  /*1ef0*/  ISETP.NE.AND.EX P0, PT, RZ, UR7, PT, P0 ;  /* 0x00000007ff007c0c */ /* 0x000fe2000bf05300 */
[----:B------:R-:W-:Y:S01]  /*1f00*/  IMAD.IADD R5, R5, 0x1, R9 ;  /* 0x0000000105057824 */ /* 0x000fe200078e0209 */
[----:B------:R-:W-:Y:S01]  /*1f10*/  LOP3.LUT R14, R3, R14, RZ, 0xfc, !PT ;  /* 0x0000000e030e7212 */ /* 0x000fe200078efcff */
[----:B------:R-:W-:Y:S01]  /*1f20*/  IMAD R7, R8, UR4, RZ ;  /* 0x0000000408077c24 */ /* 0x000fe2000f8e02ff */
[----:B------:R-:W-:Y:S01]  /*1f30*/  SHF.R.S32.HI R145, RZ, 0x1f, R17 ;  /* 0x0000001fff917819 */ /* 0x000fe20000011411 */
[----:B------:R-:W-:Y:S01]  /*1f40*/  IMAD.MOV.U32 R124, RZ, RZ, 0x20 ;  /* 0x00000020ff7c7424 */ /* 0x000fe200078e00ff */
[----:B------:R-:W-:Y:S01]  /*1f50*/  SHF.R.S32.HI R23, RZ, 0x1f, R22 ;  /* 0x0000001fff177819 */ /* 0x000fe20000011416 */
[----:B------:R-:W-:Y:S01]  /*1f60*/  IMAD R9, R126, UR5, R7 ;  /* 0x000000057e097c24 */ /* 0x000fe2000f8e0207 */
[-C--:B-1----:R-:W-:Y:S01]  /*1f70*/  ISETP.GE.AND P4, PT, R100, R21.reuse, PT ;  /* 0x000000156400720c */ /* 0x082fe20003f86270 */
[----:B------:R-:W-:Y:S01]  /*1f80*/  IMAD.WIDE.U32 R6, R126, UR4, R4 ;  /* 0x000000047e067c25 */ /* 0x000fe2000f8e0004 */
[----:B------:R-:W-:Y:S01]  /*1f90*/  ULDC.64 UR4, c[0x0][0x310] ;  /* 0x0000c40000047ab9 */ /* 0x000fe20000000a00 */
[----:B------:R-:W0:Y:S01]  /*1fa0*/  LDC.64 R4, c[0x0][0x3f8] ;  /* 0x0000fe00ff047b82 */ /* 0x000e220000000a00 */
[----:B------:R-:W-:Y:S01]  /*1fb0*/  ISETP.GE.AND P1, PT, R101, R21, PT ;  /* 0x000000156500720c */ /* 0x000fe20003f26270 */
[----:B------:R-:W-:Y:S01]  /*1fc0*/  IMAD.IADD R7, R7, 0x1, R9 ;  /* 0x0000000107077824 */ /* 0x000fe200078e0209 */
[----:B------:R-:W-:Y:S01]  /*1fd0*/  LOP3.LUT P3, RZ, R213, 0x4, RZ, 0xc0, !PT ;  /* 0x00000004d5ff7812 */ /* 0x000fe2000786c0ff */
[-C--:B------:R-:W-:Y:S01]  /*1fe0*/  IMAD R10, R145, R36.reuse, RZ ;  /* 0x00000024910a7224 */ /* 0x080fe200078e02ff */
[----:B------:R-:W-:Y:S01]  /*1ff0*/  SHF.L.U64.HI R130, R134, 0x7, R135 ;  /* 0x0000000786827819 */ /* 0x000fe20000010287 */
[----:B------:R-:W-:Y:S01]  /*2000*/  IMAD.WIDE.U32 R106, R17, R36, R22 ;  /* 0x00000024116a7225 */ /* 0x000fe200078e0016 */
[----:B------:R-:W-:-:S02]  /*2010*/  SEL R124, R124, 0xffffffe0, !P3 ;  /* 0xffffffe07c7c7807 */ /* 0x000fc40005800000 */
[----:B------:R-:W-:Y:S01]  /*2020*/  SHF.L.U64.HI R38, R36, 0x6, R37 ;  /* 0x0000000624267819 */ /* 0x000fe20000010225 */
[----:B------:R-:W-:Y:S01]  /*2030*/  IMAD R9, R17, R37, R10 ;  /* 0x0000002511097224 */ /* 0x000fe200078e020a */
[----:B------:R-:W-:Y:S01]  /*2040*/  SHF.R.S32.HI R146, RZ, 0x1f, R205 ;  /* 0x0000001fff927819 */ /* 0x000fe200000114cd */
[----:B------:R-:W-:Y:S02]  /*2050*/  IMAD.SHL.U32 R122, R21, 0x2, RZ ;  /* 0x00000002157a7824 */ /* 0x000fe400078e00ff */
[----:B------:R-:W-:Y:S02]  /*2060*/  IMAD.IADD R107, R107, 0x1, R9 ;  /* 0x000000016b6b7824 */ /* 0x000fe400078e0209 */
[----:B------:R-:W-:Y:S01]  /*2070*/  IMAD.IADD R109, R9, 0x1, R109 ;  /* 0x00000001096d7824 */ /* 0x000fe200078e026d */
[----:B------:R-:W-:Y:S01]  /*2080*/  SEL R9, R21, RZ, P4 ;  /* 0x000000ff15097207 */ /* 0x000fe20002000000 */
[----:B-----5:R-:W-:-:S04]  /*2090*/  IMAD.WIDE.U32 R106, R144, R36, R106 ;  /* 0x00000024906a7225 */ /* 0x020fc800078e006a */
[----:B------:R-:W-:Y:S02]  /*20a0*/  IMAD.IADD R9, R100, 0x1, R9 ;  /* 0x0000000164097824 */ /* 0x000fe400078e0209 */
[CC--:B0-----:R-:W-:Y:S01]  /*20b0*/  IMAD.WIDE.U32 R110, R17.reuse, R4.reuse, R22 ;  /* 0x00000004116e7225 */ /* 0x0c1fe200078e0016 */
[C-C-:B------:R-:W-:Y:S02]  /*20c0*/  SHF.L.U64.HI R131, R4.reuse, 0x7, R5.reuse ;  /* 0x0000000704837819 */ /* 0x140fe40000010205 */
[----:B------:R-:W-:Y:S01]  /*20d0*/  SHF.L.U64.HI R35, R4, 0x6, R5 ;  /* 0x0000000604237819 */ /* 0x000fe20000010205 */
[----:B------:R-:W-:-:S04]  /*20e0*/  IMAD.WIDE.U32 R112, R17, R4, R18 ;  /* 0x0000000411707225 */ /* 0x000fc800078e0012 */
[C---:B------:R-:W-:Y:S02]  /*20f0*/  IMAD.SHL.U32 R34, R4.reuse, 0x80, RZ ;  /* 0x0000008004227824 */ /* 0x040fe400078e00ff */
[----:B------:R-:W-:Y:S02]  /*2100*/  IMAD.SHL.U32 R33, R4, 0x40, RZ ;  /* 0x0000004004217824 */ /* 0x000fe400078e00ff */
[----:B------:R-:W-:-:S04]  /*2110*/  IMAD.WIDE.U32 R108, R144, R36, R108 ;  /* 0x00000024906c7225 */ /* 0x000fc800078e006c */
[C---:B------:R-:W-:Y:S02]  /*2120*/  IMAD.SHL.U32 R39, R134.reuse, 0x80, RZ ;  /* 0x0000008086277824 */ /* 0x040fe400078e00ff */
[----:B------:R-:W-:Y:S01]  /*2130*/  IMAD.SHL.U32 R136, R134, 0x40, RZ ;  /* 0x0000004086887824 */ /* 0x000fe200078e00ff */
[----:B--2---:R-:W-:-:S04]  /*2140*/  LOP3.LUT R20, R20, 0xfffffffe, RZ, 0xc0, !PT ;  /* 0xfffffffe14147812 */ /* 0x004fc800078ec0ff */
[----:B------:R-:W-:Y:S02]  /*2150*/  @P4 LOP3.LUT R20, R20, 0x1, RZ, 0xfc, !PT ;  /* 0x0000000114144812 */ /* 0x000fe400078efcff */
[----:B------:R-:W-:-:S03]  /*2160*/  IADD3 R118, P4, R17, R118, RZ ;  /* 0x0000007611767210 */ /* 0x000fc60007f9e0ff */
[----:B------:R0:W-:Y:S02]  /*2170*/  STL [R1+0x8], R20 ;  /* 0x0000081401007387 */ /* 0x0001e40000100800 */
[----:B------:R-:W-:Y:S01]  /*2180*/  IMAD.X R119, R0, 0x1, R145, P4 ;  /* 0x0000000100777824 */ /* 0x000fe200020e0691 */
[----:B0-----:R-:W-:-:S04]  /*2190*/  SHF.R.S32.HI R20, RZ, 0x1f, R9 ;  /* 0x0000001fff147819 */ /* 0x001fc80000011409 */
[----:B------:R-:W-:Y:S02]  /*21a0*/  LEA.HI R40, R20, R9, RZ, 0x3 ;  /* 0x0000000914287211 */ /* 0x000fe400078f18ff */
[----:B------:R-:W-:Y:S02]  /*21b0*/  SHF.R.S32.HI R3, RZ, 0x1f, R27 ;  /* 0x0000001fff037819 */ /* 0x000fe4000001141b */
[--C-:B------:R-:W-:Y:S02]  /*21c0*/  LOP3.LUT R26, R191, 0x38, R40.reuse, 0xf8, !PT ;  /* 0x00000038bf1a7812 */ /* 0x100fe400078ef828 */
[----:B------:R-:W-:Y:S02]  /*21d0*/  SEL R8, R3, RZ, !P0 ;  /* 0x000000ff03087207 */ /* 0x000fe40004000000 */
[----:B------:R-:W-:Y:S02]  /*21e0*/  SEL R3, R27, RZ, !P0 ;  /* 0x000000ff1b037207 */ /* 0x000fe40004000000 */
[----:B------:R-:W0:Y:S01]  /*21f0*/  S2R R27, SR_TID.X ;  /* 0x00000000001b7919 */ /* 0x000e220000002100 */
[----:B------:R-:W-:Y:S01]  /*2200*/  IMAD R12, R8, UR4, RZ ;  /* 0x00000004080c7c24 */ /* 0x000fe2000f8e02ff */
[----:B------:R-:W-:Y:S01]  /*2210*/  LOP3.LUT R15, R185, 0x38, R40, 0xf8, !PT ;  /* 0x00000038b90f7812 */ /* 0x000fe200078ef828 */
[----:B------:R-:W-:-:S03]  /*2220*/  IMAD.WIDE.U32 R102, R3, UR4, R6 ;  /* 0x0000000403667c25 */ /* 0x000fc6000f8e0006 */
[----:B------:R-:W-:Y:S01]  /*2230*/  LOP3.LUT R138, R15, R230, RZ, 0x3c, !PT ;  /* 0x000000e60f8a7212 */ /* 0x000fe200078e3cff */
[----:B------:R-:W-:Y:S01]  /*2240*/  IMAD R97, R3, UR5, R12 ;  /* 0x0000000503617c24 */ /* 0x000fe2000f8e020c */
[----:B------:R-:W-:Y:S01]  /*2250*/  ULDC.64 UR4, c[0x0][0x338] ;  /* 0x0000ce0000047ab9 */ /* 0x000fe20000000a00 */
[-C--:B------:R-:W-:Y:S01]  /*2260*/  IMAD R12, R145, R134.reuse, RZ ;  /* 0x00000086910c7224 */ /* 0x080fe200078e02ff */
[----:B------:R-:W-:Y:S01]  /*2270*/  LOP3.LUT R15, R40, 0xfffffff8, RZ, 0xc0, !PT ;  /* 0xfffffff8280f7812 */ /* 0x000fe200078ec0ff */
[----:B------:R-:W-:-:S04]  /*2280*/  IMAD.WIDE.U32 R6, R17, R134, R18 ;  /* 0x0000008611067225 */ /* 0x000fc800078e0012 */
[----:B------:R-:W-:Y:S01]  /*2290*/  IMAD R12, R17, R135, R12 ;  /* 0x00000087110c7224 */ /* 0x000fe200078e020c */
[----:B------:R-:W-:Y:S01]  /*22a0*/  IADD3 R98, P0, R102, R6, RZ ;  /* 0x0000000666627210 */ /* 0x000fe20007f1e0ff */
[----:B------:R-:W-:Y:S01]  /*22b0*/  IMAD.IADD R97, R103, 0x1, R97 ;  /* 0x0000000167617824 */ /* 0x000fe200078e0261 */
[----:B------:R-:W-:Y:S01]  /*22c0*/  SHF.L.U64.HI R135, R134, 0x6, R135 ;  /* 0x0000000686877819 */ /* 0x000fe20000010287 */
[----:B------:R-:W-:Y:S01]  /*22d0*/  IMAD R8, R8, UR4, RZ ;  /* 0x0000000408087c24 */ /* 0x000fe2000f8e02ff */
[----:B------:R-:W-:Y:S01]  /*22e0*/  SHF.L.U64.HI R134, R36, 0x7, R37 ;  /* 0x0000000724867819 */ /* 0x000fe20000010225 */
[----:B------:R-:W-:Y:S01]  /*22f0*/  IMAD.WIDE.U32 R104, R3, UR4, R104 ;  /* 0x0000000403687c25 */ /* 0x000fe2000f8e0068 */
[----:B------:R-:W-:Y:S02]  /*2300*/  IADD3.X R96, R97, R7, R12, P0, !PT ;  /* 0x0000000761607210 */ /* 0x000fe400007fe40c */
[----:B------:R-:W-:Y:S01]  /*2310*/  ISETP.GE.AND P0, PT, R18, R21, PT ;  /* 0x000000151200720c */ /* 0x000fe20003f06270 */
[----:B------:R-:W-:-:S02]  /*2320*/  IMAD R41, R3, UR5, R8 ;  /* 0x0000000503297c24 */ /* 0x000fc4000f8e0208 */
[----:B------:R-:W-:Y:S01]  /*2330*/  IMAD R6, R145, R4, RZ ;  /* 0x0000000491067224 */ /* 0x000fe200078e02ff */
[----:B------:R-:W-:-:S03]  /*2340*/  SEL R3, R21, RZ, P0 ;  /* 0x000000ff15037207 */ /* 0x000fc60000000000 */
[----:B------:R-:W-:Y:S01]  /*2350*/  IMAD R7, R17, R5, R6 ;  /* 0x0000000511077224 */ /* 0x000fe200078e0206 */
[----:B------:R-:W-:Y:S01]  /*2360*/  SEL R6, R21, RZ, P1 ;  /* 0x000000ff15067207 */ /* 0x000fe20000800000 */
[----:B------:R-:W-:Y:S01]  /*2370*/  IMAD.IADD R3, R18, 0x1, R3 ;  /* 0x0000000112037824 */ /* 0x000fe200078e0203 */
[----:B0-----:R-:W-:Y:S01]  /*2380*/  SHF.R.U32.HI R27, RZ, 0x7, R27 ;  /* 0x00000007ff1b7819 */ /* 0x001fe2000001161b */
[----:B------:R-:W-:Y:S02]  /*2390*/  IMAD.IADD R111, R111, 0x1, R7 ;  /* 0x000000016f6f7824 */ /* 0x000fe400078e0207 */
[----:B------:R-:W-:Y:S01]  /*23a0*/  IMAD.IADD R113, R7, 0x1, R113 ;  /* 0x0000000107717824 */ /* 0x000fe200078e0271 */
[----:B------:R-:W-:Y:S01]  /*23b0*/  IADD3 R7, R101, R6, RZ ;  /* 0x0000000665077210 */ /* 0x000fe20007ffe0ff */
[CC--:B------:R-:W-:Y:S01]  /*23c0*/  IMAD.WIDE.U32 R110, R144.reuse, R4.reuse, R110 ;  /* 0x00000004906e7225 */ /* 0x0c0fe200078e006e */
[----:B------:R-:W-:Y:S02]  /*23d0*/  SHF.R.S32.HI R6, RZ, 0x1f, R3 ;  /* 0x0000001fff067819 */ /* 0x000fe40000011403 */
[----:B------:R-:W-:Y:S01]  /*23e0*/  SHF.R.S32.HI R10, RZ, 0x1f, R7 ;  /* 0x0000001fff0a7819 */ /* 0x000fe20000011407 */
[----:B------:R-:W-:Y:S01]  /*23f0*/  IMAD.WIDE.U32 R112, R144, R4, R112 ;  /* 0x0000000490707225 */ /* 0x000fe200078e0070 */
[----:B------:R-:W-:-:S02]  /*2400*/  LEA.HI R8, R6, R3, RZ, 0x3 ;  /* 0x0000000306087211 */ /* 0x000fc400078f18ff */
[----:B------:R-:W-:Y:S01]  /*2410*/  LEA.HI R3, R6, R3, RZ, 0x6 ;  /* 0x0000000306037211 */ /* 0x000fe200078f30ff */
[----:B------:R-:W-:Y:S01]  /*2420*/  VIADD R151, R27, 0x8 ;  /* 0x000000081b977836 */ /* 0x000fe20000000000 */
[----:B------:R-:W-:Y:S02]  /*2430*/  LEA.HI R6, R20, R9, RZ, 0x6 ;  /* 0x0000000914067211 */ /* 0x000fe400078f30ff */
[----:B------:R-:W-:Y:S01]  /*2440*/  LOP3.LUT R9, R185, 0x38, R8, 0xf8, !PT ;  /* 0x00000038b9097812 */ /* 0x000fe200078ef808 */
[----:B------:R-:W-:Y:S01]  /*2450*/  IMAD.SHL.U32 R3, R3, 0x80, RZ ;  /* 0x0000008003037824 */ /* 0x000fe200078e00ff */
[-C--:B------:R-:W-:Y:S01]  /*2460*/  LEA.HI R12, R10, R7.reuse, RZ, 0x3 ;  /* 0x000000070a0c7211 */ /* 0x080fe200078f18ff */
[----:B------:R-:W-:Y:S01]  /*2470*/  IMAD.SHL.U32 R11, R6, 0x80, RZ ;  /* 0x00000080060b7824 */ /* 0x000fe200078e00ff */
[----:B------:R-:W-:Y:S02]  /*2480*/  LEA.HI R7, R10, R7, RZ, 0x6 ;  /* 0x000000070a077211 */ /* 0x000fe400078f30ff */
[----:B------:R-:W-:-:S02]  /*2490*/  LOP3.LUT R3, R3, 0xffffe000, RZ, 0xc0, !PT ;  /* 0xffffe00003037812 */ /* 0x000fc400078ec0ff */
[----:B------:R-:W-:Y:S01]  /*24a0*/  LOP3.LUT R6, R191, 0x38, R8, 0xf8, !PT ;  /* 0x00000038bf067812 */ /* 0x000fe200078ef808 */
[----:B------:R-:W-:Y:S01]  /*24b0*/  IMAD.SHL.U32 R7, R7, 0x80, RZ ;  /* 0x0000008007077824 */ /* 0x000fe200078e00ff */
[----:B------:R-:W-:Y:S01]  /*24c0*/  LOP3.LUT R20, R9, R230, RZ, 0x3c, !PT ;  /* 0x000000e609147212 */ /* 0x000fe200078e3cff */
[----:B------:R-:W-:Y:S01]  /*24d0*/  IMAD R143, R192, 0x200, R3 ;  /* 0x00000200c08f7824 */ /* 0x000fe200078e0203 */
[----:B------:R-:W-:Y:S02]  /*24e0*/  LOP3.LUT R6, R6, R193, RZ, 0x3c, !PT ;  /* 0x000000c106067212 */ /* 0x000fe400078e3cff */
[----:B------:R-:W-:Y:S02]  /*24f0*/  IADD3 R141, R20, R3, R195 ;  /* 0x00000003148d7210 */ /* 0x000fe40007ffe0c3 */
[----:B------:R-:W-:Y:S01]  /*2500*/  LOP3.LUT R10, R191, 0x38, R12, 0xf8, !PT ;  /* 0x00000038bf0a7812 */ /* 0x000fe200078ef80c */
[----:B------:R-:W-:Y:S01]  /*2510*/  IMAD.IADD R143, R143, 0x1, R6 ;  /* 0x000000018f8f7824 */ /* 0x000fe200078e0206 */
[----:B------:R-:W-:-:S02]  /*2520*/  SHF.R.S32.HI R3, RZ, 0x1f, R144 ;  /* 0x0000001fff037819 */ /* 0x000fc40000011490 */
[----:B------:R-:W-:Y:S02]  /*2530*/  LOP3.LUT R13, R185, 0x38, R12, 0xf8, !PT ;  /* 0x00000038b90d7812 */ /* 0x000fe400078ef80c */
[----:B------:R-:W-:Y:S01]  /*2540*/  LOP3.LUT R7, R7, 0xffffe000, RZ, 0xc0, !PT ;  /* 0xffffe00007077812 */ /* 0x000fe200078ec0ff */
[C---:B------:R-:W-:Y:S01]  /*2550*/  IMAD R6, R3.reuse, R36, RZ ;  /* 0x0000002403067224 */ /* 0x040fe200078e02ff */
[----:B------:R-:W-:Y:S01]  /*2560*/  LOP3.LUT R9, R10, R193, RZ, 0x3c, !PT ;  /* 0x000000c10a097212 */ /* 0x000fe200078e3cff */
[----:B------:R-:W-:Y:S01]  /*2570*/  IMAD R3, R3, R4, RZ ;  /* 0x0000000403037224 */ /* 0x000fe200078e02ff */
[----:B------:R-:W-:Y:S01]  /*2580*/  LOP3.LUT R10, R13, R230, RZ, 0x3c, !PT ;  /* 0x000000e60d0a7212 */ /* 0x000fe200078e3cff */
[----:B------:R-:W-:Y:S01]  /*2590*/  IMAD R142, R192, 0x200, R7 ;  /* 0x00000200c08e7824 */ /* 0x000fe200078e0207 */
[----:B------:R-:W-:Y:S02]  /*25a0*/  LOP3.LUT R4, R191, 0x18, R18, 0xf8, !PT ;  /* 0x00000018bf047812 */ /* 0x000fe400078ef812 */
[----:B------:R-:W-:Y:S01]  /*25b0*/  IADD3 R139, R10, R7, R195 ;  /* 0x000000070a8b7210 */ /* 0x000fe20007ffe0c3 */
[----:B------:R-:W-:Y:S01]  /*25c0*/  IMAD R7, R144, R5, R3 ;  /* 0x0000000590077224 */ /* 0x000fe200078e0203 */
[----:B------:R-:W-:Y:S01]  /*25d0*/  LOP3.LUT R3, R4, R193, RZ, 0x3c, !PT ;  /* 0x000000c104037212 */ /* 0x000fe200078e3cff */
[----:B------:R-:W-:Y:S01]  /*25e0*/  IMAD.IADD R142, R142, 0x1, R9 ;  /* 0x000000018e8e7824 */ /* 0x000fe200078e0209 */
[----:B------:R-:W-:Y:S01]  /*25f0*/  LOP3.LUT R11, R11, 0xffffe000, RZ, 0xc0, !PT ;  /* 0xffffe0000b0b7812 */ /* 0x000fe200078ec0ff */
[----:B------:R-:W-:Y:S01]  /*2600*/  IMAD R9, R144, R37, R6 ;  /* 0x0000002590097224 */ /* 0x000fe200078e0206 */
[----:B------:R-:W-:Y:S01]  /*2610*/  LOP3.LUT R13, R26, R193, RZ, 0x3c, !PT ;  /* 0x000000c11a0d7212 */ /* 0x000fe200078e3cff */
[C---:B------:R-:W-:Y:S01]  /*2620*/  IMAD R32, R192.reuse, 0x200, R3 ;  /* 0x00000200c0207824 */ /* 0x040fe200078e0203 */
[----:B------:R-:W-:Y:S01]  /*2630*/  SEL R3, RZ, 0x20, P2 ;  /* 0x00000020ff037807 */ /* 0x000fe20001000000 */
[----:B------:R-:W-:Y:S01]  /*2640*/  IMAD R140, R192, 0x200, R11 ;  /* 0x00000200c08c7824 */ /* 0x000fe200078e020b */
[----:B------:R-:W-:Y:S01]  /*2650*/  LOP3.LUT R27, R8, 0xfffffff8, RZ, 0xc0, !PT ;  /* 0xfffffff8081b7812 */ /* 0x000fe200078ec0ff */
[----:B------:R-:W-:Y:S01]  /*2660*/  IMAD.SHL.U32 R37, R36, 0x80, RZ ;  /* 0x0000008024257824 */ /* 0x000fe200078e00ff */
[----:B------:R-:W-:Y:S01]  /*2670*/  LOP3.LUT R21, R12, 0xfffffff8, RZ, 0xc0, !PT ;  /* 0xfffffff80c157812 */ /* 0x000fe200078ec0ff */
[----:B------:R-:W-:Y:S01]  /*2680*/  IMAD.IADD R140, R140, 0x1, R13 ;  /* 0x000000018c8c7824 */ /* 0x000fe200078e020d */
[----:B------:R-:W-:Y:S01]  /*2690*/  LOP3.LUT R3, R14, R3, RZ, 0xfc, !PT ;  /* 0x000000030e037212 */ /* 0x000fe200078efcff */
[----:B------:R-:W-:Y:S01]  /*26a0*/  IMAD.IADD R31, R107, 0x1, R9 ;  /* 0x000000016b1f7824 */ /* 0x000fe200078e0209 */
[----:B------:R-:W-:Y:S01]  /*26b0*/  IADD3 R138, R138, R11, R195 ;  /* 0x0000000b8a8a7210 */ /* 0x000fe20007ffe0c3 */
[----:B------:R-:W-:Y:S01]  /*26c0*/  IMAD.IADD R30, R9, 0x1, R109 ;  /* 0x00000001091e7824 */ /* 0x000fe200078e026d */
[----:B------:R-:W-:Y:S01]  /*26d0*/  SHF.R.S32.HI R114, RZ, 0x3, R8 ;  /* 0x00000003ff727819 */ /* 0x000fe20000011408 */
[----:B------:R-:W-:Y:S01]  /*26e0*/  IMAD.IADD R29, R111, 0x1, R7 ;  /* 0x000000016f1d7824 */ /* 0x000fe200078e0207 */
[----:B------:R-:W-:Y:S01]  /*26f0*/  SHF.R.S32.HI R26, RZ, 0x3, R12 ;  /* 0x00000003ff1a7819 */ /* 0x000fe2000001140c */
[----:B------:R-:W-:Y:S01]  /*2700*/  IMAD.IADD R28, R7, 0x1, R113 ;  /* 0x00000001071c7824 */ /* 0x000fe200078e0271 */
[----:B------:R-:W-:Y:S01]  /*2710*/  SHF.R.S32.HI R20, RZ, 0x3, R40 ;  /* 0x00000003ff147819 */ /* 0x000fe20000011428 */
[----:B------:R-:W-:Y:S01]  /*2720*/  IMAD.SHL.U32 R36, R36, 0x40, RZ ;  /* 0x0000004024247824 */ /* 0x000fe200078e00ff */
[----:B------:R-:W-:Y:S01]  /*2730*/  LOP3.LUT R14, R14, 0x1, RZ, 0xc0, !PT ;  /* 0x000000010e0e7812 */ /* 0x000fe200078ec0ff */
[----:B------:R-:W-:Y:S01]  /*2740*/  IMAD.IADD R137, R124, 0x1, R32 ;  /* 0x000000017c897824 */ /* 0x000fe200078e0220 */
[----:B------:R-:W-:Y:S01]  /*2750*/  SHF.R.S32.HI R13, RZ, 0x1f, R27 ;  /* 0x0000001fff0d7819 */ /* 0x000fe2000001141b */
[----:B------:R-:W-:Y:S01]  /*2760*/  IMAD.IADD R5, R105, 0x1, R41 ;  /* 0x0000000169057824 */ /* 0x000fe200078e0229 */
[----:B------:R-:W-:-:S02]  /*2770*/  SHF.R.S32.HI R12, RZ, 0x1f, R21 ;  /* 0x0000001fff0c7819 */ /* 0x000fc40000011415 */
[----:B------:R-:W-:Y:S02]  /*2780*/  SHF.R.S32.HI R11, RZ, 0x1f, R15 ;  /* 0x0000001fff0b7819 */ /* 0x000fe4000001140f */
[C---:B------:R-:W-:Y:S02]  /*2790*/  LOP3.LUT R10, R3.reuse, 0x2, RZ, 0xc0, !PT ;  /* 0x00000002030a7812 */ /* 0x040fe400078ec0ff */
[C---:B------:R-:W-:Y:S02]  /*27a0*/  LOP3.LUT R9, R3.reuse, 0x4, RZ, 0xc0, !PT ;  /* 0x0000000403097812 */ /* 0x040fe400078ec0ff */
[C---:B------:R-:W-:Y:S02]  /*27b0*/  LOP3.LUT R8, R3.reuse, 0x8, RZ, 0xc0, !PT ;  /* 0x0000000803087812 */ /* 0x040fe400078ec0ff */
[C---:B------:R-:W-:Y:S02]  /*27c0*/  LOP3.LUT R7, R3.reuse, 0x10, RZ, 0xc0, !PT ;  /* 0x0000001003077812 */ /* 0x040fe400078ec0ff */
[----:B------:R-:W-:-:S07]  /*27d0*/  LOP3.LUT R6, R3, 0x20, RZ, 0xc0, !PT ;  /* 0x0000002003067812 */ /* 0x000fce00078ec0ff */
.L_x_720:
[----:B0-2---:R-:W2:Y:S01]  /*27e0*/  LDL.LU R42, [R1+0x8] ;  /* 0x00000800012a7983 */ /* 0x005ea20000300800 */
[----:B------:R-:W-:Y:S01]  /*27f0*/  VIADD R40, R24, 0xffffffff ;  /* 0xffffffff18287836 */ /* 0x000fe20000000000 */
[----:B------:R-:W0:Y:S01]  /*2800*/  LDC.64 R120, c[0x0][0x2e8] ;  /* 0x0000ba00ff787b82 */ /* 0x000e220000000a00 */
[----:B------:R-:W-:Y:S01]  /*2810*/  IMAD R51, R16, 0x6000, R32 ;  /* 0x0000600010337824 */ /* 0x000fe200078e0220 */
[----:B------:R-:W-:Y:S05]  /*2820*/  YIELD ;  /* 0x0000000000007946 */ /* 0x000fea0003800000 */
[----:B------:R-:W-:Y:S01]  /*2830*/  SHF.R.S32.HI R41, RZ, 0x1f, R40 ;  /* 0x0000001fff297819 */ /* 0x000fe20000011428 */
[-C--:B------:R-:W-:Y:S01]  /*2840*/  IMAD R0, R130, R40.reuse, RZ ;  /* 0x0000002882007224 */ /* 0x080fe200078e02ff */
[----:B------:R-:W1:Y:S01]  /*2850*/  LDC R117, c[0x0][0x3f4] ;  /* 0x0000fd00ff757b82 */ /* 0x000e620000000800 */
[----:B------:R-:W-:Y:S01]  /*2860*/  IMAD.WIDE.U32 R126, R39, R40, RZ ;  /* 0x00000028277e7225 */ /* 0x000fe200078e00ff */
[----:B------:R-:W-:Y:S03]  /*2870*/  BSSY B0, `(.L_x_621) ;  /* 0x00007ad000007945 */ /* 0x000fe60003800000 */
[----:B------:R-:W-:Y:S01]  /*2880*/  IMAD R3, R41, R39, R0 ;  /* 0x0000002729037224 */ /* 0x000fe200078e0200 */
[CC--:B------:R-:W-:Y:S01]  /*2890*/  IADD3 R0, P3, P4, R98.reuse, R126.reuse, R136 ;  /* 0x0000007e62007210 */ /* 0x0c0fe20007c7e088 */
[----:B------:R-:W-:Y:S01]  /*28a0*/  IMAD R51, R51, 0x2, R116 ;  /* 0x0000000233337824 */ /* 0x000fe200078e0274 */
[----:B------:R-:W-:Y:S01]  /*28b0*/  IADD3 R4, P5, R98, R126, RZ ;  /* 0x0000007e62047210 */ /* 0x000fe20007fbe0ff */
[----:B------:R-:W-:-:S04]  /*28c0*/  IMAD.IADD R92, R127, 0x1, R3 ;  /* 0x000000017f5c7824 */ /* 0x000fc800078e0203 */
[----:B------:R-:W-:Y:S01]  /*28d0*/  IMAD.X R24, R92, 0x1, R96, P5 ;  /* 0x000000015c187824 */ /* 0x000fe200028e0660 */
[----:B------:R-:W-:Y:S02]  /*28e0*/  IADD3.X R3, R96, R92, R135, P3, P4 ;  /* 0x0000005c60037210 */ /* 0x000fe40001fe8487 */
[----:B------:R-:W-:Y:S02]  /*28f0*/  ISETP.GT.AND P3, PT, R40, R123, PT ;  /* 0x0000007b2800720c */ /* 0x000fe40003f64270 */
[-C--:B0-----:R-:W-:Y:S02]  /*2900*/  LEA R52, P2, R4, R120.reuse, 0x1 ;  /* 0x0000007804347211 */ /* 0x081fe400078408ff */
[----:B------:R-:W-:Y:S02]  /*2910*/  LEA R48, P5, R0, R120, 0x1 ;  /* 0x0000007800307211 */ /* 0x000fe400078a08ff */
[----:B------:R-:W-:Y:S01]  /*2920*/  LEA.HI.X R53, R4, R121, R24, 0x1, P2 ;  /* 0x0000007904357211 */ /* 0x000fe200010f0c18 */
[----:B------:R-:W-:Y:S01]  /*2930*/  IMAD.MOV.U32 R24, RZ, RZ, R40 ;  /* 0x000000ffff187224 */ /* 0x000fe200078e0028 */
[----:B-1----:R-:W-:-:S02]  /*2940*/  ISETP.GE.AND P2, PT, R117, 0x1, PT ;  /* 0x000000017500780c */ /* 0x002fc40003f46270 */
[----:B------:R-:W-:Y:S01]  /*2950*/  LEA.HI.X R49, R0, R121, R3, 0x1, P5 ;  /* 0x0000007900317211 */ /* 0x000fe200028f0c03 */
[----:B------:R-:W-:-:S04]  /*2960*/  IMAD R3, R16, 0x6000, R137 ;  /* 0x0000600010037824 */ /* 0x000fc800078e0289 */
[----:B------:R-:W-:Y:S01]  /*2970*/  IMAD R50, R3, 0x2, R116 ;  /* 0x0000000203327824 */ /* 0x000fe200078e0274 */
[----:B--2---:R-:W-:-:S04]  /*2980*/  LOP3.LUT R42, R42, 0xfffffffd, RZ, 0xc0, !PT ;  /* 0xfffffffd2a2a7812 */ /* 0x004fc800078ec0ff */
[----:B------:R-:W-:-:S05]  /*2990*/  @P3 LOP3.LUT R42, R42, 0x2, RZ, 0xfc, !PT ;  /* 0x000000022a2a3812 */ /* 0x000fca00078efcff */
[----:B------:R0:W-:Y:S01]  /*29a0*/  STL [R1+0x8], R42 ;  /* 0x0000082a01007387 */ /* 0x0001e20000100800 */
[----:B------:R-:W-:Y:S05]  /*29b0*/  @!P2 BRA `(.L_x_622) ;  /* 0x000000740088a947 */ /* 0x000fea0003800000 */
[----:B------:R-:W-:Y:S01]  /*29c0*/  ULDC.U8 UR4, c[0x0][0x410] ;  /* 0x0001040000047ab9 */ /* 0x000fe20000000000 */
[-C--:B------:R-:W-:Y:S01]  /*29d0*/  IMAD R3, R131, R40.reuse, RZ ;  /* 0x0000002883037224 */ /* 0x080fe200078e02ff */
[----:B------:R-:W-:Y:S01]  /*29e0*/  ISETP.NE.AND P2, PT, RZ, UR4, PT ;  /* 0x00000004ff007c0c */ /* 0x000fe2000bf45270 */
[----:B------:R-:W-:Y:S02]  /*29f0*/  IMAD R0, R134, R40, RZ ;  /* 0x0000002886007224 */ /* 0x000fe400078e02ff */
[----:B------:R-:W-:Y:S02]  /*2a00*/  IMAD R3, R41, R34, R3 ;  /* 0x0000002229037224 */ /* 0x000fe400078e0203 */
[----:B------:R-:W-:Y:S02]  /*2a10*/  IMAD R4, R24, -0x80, R25 ;  /* 0xffffff8018047824 */ /* 0x000fe400078e0219 */
[----:B------:R-:W-:-:S03]  /*2a20*/  IMAD.WIDE.U32 R90, R34, R40, RZ ;  /* 0x00000028225a7225 */ /* 0x000fc600078e00ff */
[----:B------:R-:W-:Y:S01]  /*2a30*/  VIMNMX R4, R4, 0x80, PT ;  /* 0x0000008004047848 */ /* 0x000fe20003fe0100 */
[----:B------:R-:W-:Y:S02]  /*2a40*/  IMAD R41, R41, R37, R0 ;  /* 0x0000002529297224 */ /* 0x000fe400078e0200 */
[----:B------:R-:W-:-:S04]  /*2a50*/  IMAD.WIDE.U32 R88, R37, R40, RZ ;  /* 0x0000002825587225 */ /* 0x000fc800078e00ff */
[----:B------:R-:W-:Y:S02]  /*2a60*/  IMAD.IADD R0, R91, 0x1, R3 ;  /* 0x000000015b007824 */ /* 0x000fe400078e0203 */
[----:B------:R-:W-:Y:S01]  /*2a70*/  IMAD.IADD R3, R89, 0x1, R41 ;  /* 0x0000000159037824 */ /* 0x000fe200078e0229 */
[----:B------:R-:W-:Y:S06]  /*2a80*/  @!P2 BRA `(.L_x_623) ;  /* 0x0000003400cca947 */ /* 0x000fec0003800000 */
[----:B------:R-:W-:Y:S01]  /*2a90*/  ISETP.GE.AND P3, PT, R17, R4, PT ;  /* 0x000000041100720c */ /* 0x000fe20003f66270 */
[----:B------:R-:W-:Y:S01]  /*2aa0*/  BSSY B1, `(.L_x_624) ;  /* 0x0000037000017945 */ /* 0x000fe20003800000 */
        /* <DEDUP_REMOVED lines=12> */
[----:B------:R-:W-:Y:S01]  /*2b70*/  CS2R R128, SRZ ;  /* 0x0000000000807805 */ /* 0x000fe2000001ff00 */
[----:B------:R-:W-:Y:S06]  /*2b80*/  @P3 BRA `(.L_x_625) ;  /* 0x0000000000a03947 */ /* 0x000fec0003800000 */
[----:B------:R-:W-:Y:S01]  /*2b90*/  IADD3 R41, P4, R110, R90, RZ ;  /* 0x0000005a6e297210 */ /* 0x000fe20007f9e0ff */
[----:B------:R-:W-:Y:S01]  /*2ba0*/  ULDC.64 UR4, c[0x0][0x3e8] ;  /* 0x0000fa0000047ab9 */ /* 0x000fe20000000a00 */
[----:B------:R-:W-:Y:S01]  /*2bb0*/  IADD3 R43, P2, R106, R88, RZ ;  /* 0x000000586a2b7210 */ /* 0x000fe20007f5e0ff */
[----:B------:R-:W-:Y:S01]  /*2bc0*/  ULDC.64 UR6, c[0x0][0x400] ;  /* 0x0001000000067ab9 */ /* 0x000fe20000000a00 */
[----:B0-----:R-:W-:Y:S02]  /*2bd0*/  IADD3.X R42, R0, R29, RZ, P4, !PT ;  /* 0x0000001d002a7210 */ /* 0x001fe400027fe4ff */
[----:B------:R-:W-:Y:S02]  /*2be0*/  CS2R R126, SRZ ;  /* 0x00000000007e7805 */ /* 0x000fe4000001ff00 */
[----:B------:R-:W-:Y:S01]  /*2bf0*/  LEA R40, P4, R41, UR4, 0x1 ;  /* 0x0000000429287c11 */ /* 0x000fe2000f8808ff */
[----:B------:R-:W-:Y:S01]  /*2c00*/  IMAD.X R46, R3, 0x1, R31, P2 ;  /* 0x00000001032e7824 */ /* 0x000fe200010e061f */
[----:B------:R-:W-:-:S02]  /*2c10*/  ISETP.GE.AND P2, PT, R22, R117, PT ;  /* 0x000000751600720c */ /* 0x000fc40003f46270 */
[----:B------:R-:W-:Y:S02]  /*2c20*/  CS2R R94, SRZ ;  /* 0x00000000005e7805 */ /* 0x000fe4000001ff00 */
[----:B------:R-:W-:Y:S02]  /*2c30*/  LEA.HI.X R41, R41, UR5, R42, 0x1, P4 ;  /* 0x0000000529297c11 */ /* 0x000fe4000a0f0c2a */
[----:B------:R-:W-:Y:S02]  /*2c40*/  CS2R R128, SRZ ;  /* 0x0000000000807805 */ /* 0x000fe4000001ff00 */
[C---:B------:R-:W-:Y:S02]  /*2c50*/  LEA R42, P4, R43.reuse, UR6, 0x1 ;  /* 0x000000062b2a7c11 */ /* 0x040fe4000f8808ff */
[----:B------:R-:W-:Y:S02]  /*2c60*/  CS2R R120, SRZ ;  /* 0x0000000000787805 */ /* 0x000fe4000001ff00 */
[----:B------:R-:W-:-:S02]  /*2c70*/  LEA.HI.X R43, R43, UR7, R46, 0x1, P4 ;  /* 0x000000072b2b7c11 */ /* 0x000fc4000a0f0c2e */
[-C--:B------:R-:W-:Y:S01]  /*2c80*/  ISETP.GE.AND P4, PT, R187, R117.reuse, PT ;  /* 0x00000075bb00720c */ /* 0x080fe20003f86270 */
[----:B------:R1:W5:Y:S04]  /*2c90*/  @!P2 LDG.E.64 R126, desc[UR42][R40.64] ;  /* 0x0000002a287ea981 */ /* 0x000368000c1e1b00 */
[----:B------:R1:W5:Y:S01]  /*2ca0*/  @!P2 LDG.E.64 R128, desc[UR42][R42.64] ;  /* 0x0000002a2a80a981 */ /* 0x000362000c1e1b00 */
[----:B------:R-:W-:-:S07]  /*2cb0*/  ISETP.GE.AND P2, PT, R186, R117, PT ;  /* 0x00000075ba00720c */ /* 0x000fce0003f46270 */
[----:B------:R1:W5:Y:S04]  /*2cc0*/  @!P4 LDG.E.64 R94, desc[UR42][R40.64+0x20] ;  /* 0x0000202a285ec981 */ /* 0x000368000c1e1b00 */
[----:B------:R1:W5:Y:S01]  /*2cd0*/  @!P4 LDG.E.64 R120, desc[UR42][R42.64+0x20] ;  /* 0x0000202a2a78c981 */ /* 0x000362000c1e1b00 */
[----:B------:R-:W-:Y:S02]  /*2ce0*/  ISETP.GE.AND P4, PT, R189, R117, PT ;  /* 0x00000075bd00720c */ /* 0x000fe40003f86270 */
[----:B------:R-:W-:Y:S02]  /*2cf0*/  CS2R R86, SRZ ;  /* 0x0000000000567805 */ /* 0x000fe4000001ff00 */
[----:B------:R-:W-:Y:S02]  /*2d00*/  CS2R R92, SRZ ;  /* 0x00000000005c7805 */ /* 0x000fe4000001ff00 */
[----:B------:R-:W-:-:S02]  /*2d10*/  CS2R R82, SRZ ;  /* 0x0000000000527805 */ /* 0x000fc4000001ff00 */
[----:B------:R-:W-:Y:S01]  /*2d20*/  CS2R R84, SRZ ;  /* 0x0000000000547805 */ /* 0x000fe2000001ff00 */
[----:B------:R1:W5:Y:S04]  /*2d30*/  @!P2 LDG.E.64 R86, desc[UR42][R40.64+0x40] ;  /* 0x0000402a2856a981 */ /* 0x000368000c1e1b00 */
[----:B------:R1:W5:Y:S01]  /*2d40*/  @!P2 LDG.E.64 R92, desc[UR42][R42.64+0x40] ;  /* 0x0000402a2a5ca981 */ /* 0x000362000c1e1b00 */
[----:B------:R-:W-:-:S03]  /*2d50*/  ISETP.GE.AND P2, PT, R188, R117, PT ;  /* 0x00000075bc00720c */ /* 0x000fc60003f46270 */
        /* <DEDUP_REMOVED lines=8> */
[----:B------:R1:W5:Y:S04]  /*2de0*/  @!P2 LDG.E.64 R80, desc[UR42][R42.64+0x80] ;  /* 0x0000802a2a50a981 */ /* 0x000368000c1e1b00 */
[----:B------:R1:W5:Y:S04]  /*2df0*/  @!P4 LDG.E.64 R74, desc[UR42][R40.64+0xa0] ;  /* 0x0000a02a284ac981 */ /* 0x000368000c1e1b00 */
[----:B------:R1:W5:Y:S02]  /*2e00*/  @!P4 LDG.E.64 R76, desc[UR42][R42.64+0xa0] ;  /* 0x0000a02a2a4cc981 */ /* 0x000364000c1e1b00 */
.L_x_625:
[----:B------:R-:W-:Y:S05]  /*2e10*/  BSYNC B1 ;  /* 0x0000000000017941 */ /* 0x000fea0003800000 */
.L_x_624:
        /* <DEDUP_REMOVED lines=11> */
[----:B------:R-:W-:Y:S01]  /*2ed0*/  CS2R R68, SRZ ;  /* 0x0000000000447805 */ /* 0x000fe2000001ff00 */
[----:B-----5:R-:W-:Y:S01]  /*2ee0*/  IMAD.MOV.U32 R132, RZ, RZ, R74 ;  /* 0x000000ffff847224 */ /* 0x020fe200078e004a */
[----:B------:R-:W-:Y:S01]  /*2ef0*/  CS2R R72, SRZ ;  /* 0x0000000000487805 */ /* 0x000fe2000001ff00 */
[----:B------:R-:W-:Y:S01]  /*2f00*/  IMAD.MOV.U32 R133, RZ, RZ, R75 ;  /* 0x000000ffff857224 */ /* 0x000fe200078e004b */
[----:B------:R-:W-:Y:S06]  /*2f10*/  @P4 BRA `(.L_x_627) ;  /* 0x0000000000a04947 */ /* 0x000fec0003800000 */
[----:B------:R-:W-:Y:S01]  /*2f20*/  IADD3 R90, P2, P5, R110, R90, R33 ;  /* 0x0000005a6e5a7210 */ /* 0x000fe20007d5e021 */
[----:B------:R-:W-:Y:S01]  /*2f30*/  ULDC.64 UR4, c[0x0][0x3e8] ;  /* 0x0000fa0000047ab9 */ /* 0x000fe20000000a00 */
[----:B------:R-:W-:Y:S01]  /*2f40*/  ULDC.64 UR6, c[0x0][0x400] ;  /* 0x0001000000067ab9 */ /* 0x000fe20000000a00 */
[----:B------:R-:W-:Y:S02]  /*2f50*/  CS2R R70, SRZ ;  /* 0x0000000000467805 */ /* 0x000fe4000001ff00 */
[----:B-1----:R-:W-:Y:S02]  /*2f60*/  IADD3.X R41, R29, R0, R35, P2, P5 ;  /* 0x000000001d297210 */ /* 0x002fe400017ea423 */
[----:B------:R-:W-:Y:S02]  /*2f70*/  CS2R R72, SRZ ;  /* 0x0000000000487805 */ /* 0x000fe4000001ff00 */
[----:B------:R-:W-:-:S04]  /*2f80*/  IADD3 R88, P2, P5, R106, R88, R36 ;  /* 0x000000586a587210 */ /* 0x000fc80007d5e024 */
[----:B------:R-:W-:Y:S02]  /*2f90*/  IADD3.X R3, R31, R3, R38, P2, P5 ;  /* 0x000000031f037210 */ /* 0x000fe400017ea426 */
[----:B------:R-:W-:-:S04]  /*2fa0*/  LEA R40, P2, R90, UR4, 0x1 ;  /* 0x000000045a287c11 */ /* 0x000fc8000f8408ff */
[----:B------:R-:W-:Y:S02]  /*2fb0*/  LEA.HI.X R41, R90, UR5, R41, 0x1, P2 ;  /* 0x000000055a297c11 */ /* 0x000fe400090f0c29 */
[----:B0-----:R-:W-:-:S04]  /*2fc0*/  LEA R42, P2, R88, UR6, 0x1 ;  /* 0x00000006582a7c11 */ /* 0x001fc8000f8408ff */
[----:B------:R-:W-:Y:S02]  /*2fd0*/  LEA.HI.X R43, R88, UR7, R3, 0x1, P2 ;  /* 0x00000007582b7c11 */ /* 0x000fe400090f0c03 */
[----:B------:R-:W-:Y:S02]  /*2fe0*/  ISETP.GE.AND P2, PT, R22, R117, PT ;  /* 0x000000751600720c */ /* 0x000fe40003f46270 */
[----:B------:R-:W-:Y:S02]  /*2ff0*/  CS2R R66, SRZ ;  /* 0x0000000000427805 */ /* 0x000fe4000001ff00 */
[----:B------:R-:W-:-:S09]  /*3000*/  CS2R R68, SRZ ;  /* 0x0000000000447805 */ /* 0x000fd2000001ff00 */
[----:B------:R2:W5:Y:S04]  /*3010*/  @!P2 LDG.E.64 R70, desc[UR42][R40.64] ;  /* 0x0000002a2846a981 */ /* 0x000568000c1e1b00 */
[----:B------:R2:W5:Y:S01]  /*3020*/  @!P2 LDG.E.64 R72, desc[UR42][R42.64] ;  /* 0x0000002a2a48a981 */ /* 0x000562000c1e1b00 */
        /* <DEDUP_REMOVED lines=20> */
[----:B------:R-:W-:-:S13]  /*3170*/  ISETP.GE.AND P2, PT, R190, R117, PT ;  /* 0x00000075be00720c */ /* 0x000fda0003f46270 */
[----:B------:R2:W5:Y:S04]  /*3180*/  @!P2 LDG.E.64 R44, desc[UR42][R40.64+0xa0] ;  /* 0x0000a02a282ca981 */ /* 0x000568000c1e1b00 */
[----:B------:R2:W5:Y:S02]  /*3190*/  @!P2 LDG.E.64 R46, desc[UR42][R42.64+0xa0] ;  /* 0x0000a02a2a2ea981 */ /* 0x000564000c1e1b00 */
.L_x_627:
[----:B------:R-:W-:Y:S05]  /*31a0*/  BSYNC B1 ;  /* 0x0000000000017941 */ /* 0x000fea0003800000 */
.L_x_626:
[----:B------:R-:W-:Y:S01]  /*31b0*/  IMAD.MOV.U32 R0, RZ, RZ, R78 ;  /* 0x000000ffff007224 */ /* 0x000fe200078e004e */
[----:B------:R-:W-:Y:S01]  /*31c0*/  PRMT R172, R132, 0x7610, R172 ;  /* 0x0000761084ac7816 */ /* 0x000fe200000000ac */
[----:B------:R-:W-:Y:S01]  /*31d0*/  IMAD.MOV.U32 R3, RZ, RZ, R79 ;  /* 0x000000ffff037224 */ /* 0x000fe200078e004f */
[----:B------:R-:W-:Y:S01]  /*31e0*/  PRMT R173, R133, 0x7610, R173 ;  /* 0x0000761085ad7816 */ /* 0x000fe200000000ad */
[----:B-12---:R-:W-:Y:S01]  /*31f0*/  IMAD.MOV.U32 R40, RZ, RZ, R82 ;  /* 0x000000ffff287224 */ /* 0x006fe200078e0052 */
[----:B------:R-:W-:Y:S01]  /*3200*/  PRMT R180, R0, 0x7610, R180 ;  /* 0x0000761000b47816 */ /* 0x000fe200000000b4 */
[----:B------:R-:W-:Y:S01]  /*3210*/  IMAD.MOV.U32 R0, RZ, RZ, R83 ;  /* 0x000000ffff007224 */ /* 0x000fe200078e0053 */
        /* <DEDUP_REMOVED lines=33> */
[----:B-----5:R-:W-:Y:S01]  /*3430*/  IMAD.MOV.U32 R0, RZ, RZ, R44 ;  /* 0x000000ffff007224 */ /* 0x020fe200078e002c */
        /* <DEDUP_REMOVED lines=24> */
[----:B------:R-:W-:Y:S01]  /*35c0*/  MOV R40, R70 ;  /* 0x0000004600287202 */ /* 0x000fe20000000f00 */
[----:B------:R-:W-:Y:S01]  /*35d0*/  UISETP.NE.AND UP0, UPT, UR37, 0x3, UPT ;  /* 0x000000032500788c */ /* 0x000fe2000bf05270 */
        /* <DEDUP_REMOVED lines=8> */
[----:B------:R-:W-:-:S02]  /*3660*/  PLOP3.LUT P2, PT, PT, PT, UP0, 0x80, 0x0 ;  /* 0x000000000000781c */ /* 0x000fc40003f4f008 */
        /* <DEDUP_REMOVED lines=16> */
[----:B------:R-:W-:-:S02]  /*3770*/  PRMT R170, R41, 0x7610, R170 ;  /* 0x0000761029aa7816 */ /* 0x000fc400000000aa */
[----:B------:R-:W-:Y:S02]  /*3780*/  PRMT R171, R40, 0x7610, R171 ;  /* 0x0000761028ab7816 */ /* 0x000fe400000000ab */
[----:B------:R-:W-:Y:S02]  /*3790*/  PRMT R176, R0, 0x7610, R176 ;  /* 0x0000761000b07816 */ /* 0x000fe400000000b0 */
[----:B------:R-:W-:Y:S01]  /*37a0*/  PRMT R177, R3, 0x7610, R177 ;  /* 0x0000761003b17816 */ /* 0x000fe200000000b1 */
[----:B------:R-:W-:Y:S06]  /*37b0*/  @!P2 BRA `(.L_x_628) ;  /* 0x000000000004a947 */ /* 0x000fec0003800000 */
[----:B------:R-:W-:Y:S01]  /*37c0*/  BPT.TRAP 0x1 ;  /* 0x000000040000795c */ /* 0x000fe20000300000 */
.L_x_628:
[----:B------:R-:W-:Y:S01]  /*37d0*/  IMAD R3, R16, 0x8, R2 ;  /* 0x0000000810037824 */ /* 0x000fe200078e0202 */
[----:B------:R-:W-:Y:S01]  /*37e0*/  SHF.L.U32 R0, R184, 0x1f, RZ ;  /* 0x0000001fb8007819 */ /* 0x000fe200000006ff */
[----:B------:R-:W-:Y:S03]  /*37f0*/  BSSY B1, `(.L_x_629) ;  /* 0x0000003000017945 */ /* 0x000fe60003800000 */
[----:B------:R-:W1:Y:S02]  /*3800*/  SYNCS.PHASECHK.TRANS64.TRYWAIT P5, [R3+URZ+0x34890], R0 ;  /* 0x03489000030075a7 */ /* 0x000e6400080a017f */
[----:B-1----:R-:W-:Y:S05]  /*3810*/  @!P5 BRA `(.L_x_630) ;  /* 0x000001d4005cd947 */ /* 0x002fea0003800000 */
.L_x_982:
[----:B------:R-:W-:Y:S05]  /*3820*/  BSYNC B1 ;  /* 0x0000000000017941 */ /* 0x000fea0003800000 */
.L_x_629:
[----:B------:R-:W-:Y:S04]  /*3830*/  BSSY B1, `(.L_x_631) ;  /* 0x000014a000017945 */ /* 0x000fe80003800000 */
[----:B------:R-:W-:Y:S05]  /*3840*/  @P3 BRA `(.L_x_632) ;  /* 0x0000001400203947 */ /* 0x000fea0003800000 */
[----:B------:R-:W-:Y:S01]  /*3850*/  ISETP.NE.AND P3, PT, R14, RZ, PT ;  /* 0x000000ff0e00720c */ /* 0x000fe20003f65270 */
[----:B------:R-:W-:-:S12]  /*3860*/  BSSY B2, `(.L_x_633) ;  /* 0x0000035000027945 */ /* 0x000fd80003800000 */
[----:B------:R-:W-:Y:S05]  /*3870*/  @!P3 BRA `(.L_x_634) ;  /* 0x0000000000ccb947 */ /* 0x000fea0003800000 */
[----:B0-----:R0:W2:Y:S01]  /*3880*/  LDS.128 R40, [R51] ;  /* 0x0000000033287984 */ /* 0x0010a20000000c00 */
[----:B------:R-:W-:Y:S01]  /*3890*/  ISETP.GE.AND P3, PT, R22, R117, PT ;  /* 0x000000751600720c */ /* 0x000fe20003f66270 */
[----:B------:R-:W-:-:S12]  /*38a0*/  BSSY B3, `(.L_x_635) ;  /* 0x000002f000037945 */ /* 0x000fd80003800000 */
[----:B0-----:R-:W-:Y:S05]  /*38b0*/  @P3 BRA `(.L_x_636) ;  /* 0x0000000000b43947 */ /* 0x001fea0003800000 */
[--C-:B------:R-:W-:Y:S02]  /*38c0*/  SHF.R.U64 R126, R126, 0x10, R127.reuse ;  /* 0x000000107e7e7819 */ /* 0x100fe4000000127f */
[----:B------:R-:W-:Y:S02]  /*38d0*/  SHF.R.U32.HI R156, RZ, 0x10, R127 ;  /* 0x00000010ff9c7819 */ /* 0x000fe4000001167f */
[--C-:B------:R-:W-:Y:S02]  /*38e0*/  SHF.R.U64 R127, R128, 0x10, R129.reuse ;  /* 0x00000010807f7819 */ /* 0x100fe40000001281 */
[----:B------:R-:W-:Y:S02]  /*38f0*/  SHF.R.U32.HI R157, RZ, 0x10, R129 ;  /* 0x00000010ff9d7819 */ /* 0x000fe40000011681 */
[----:B------:R-:W-:Y:S01]  /*3900*/  PRMT R129, R158, 0x5410, R127 ;  /* 0x000054109e817816 */ /* 0x000fe2000000007f */
[----:B--2---:R-:W-:Y:S01]  /*3910*/  IMAD.U32 R127, R41, 0x10000, RZ ;  /* 0x00010000297f7824 */ /* 0x004fe200078e00ff */
[----:B------:R-:W-:-:S02]  /*3920*/  PRMT R126, R132, 0x5432, R126 ;  /* 0x00005432847e7816 */ /* 0x000fc4000000007e */
[----:B------:R-:W-:Y:S02]  /*3930*/  LOP3.LUT R159, R41, 0xffff0000, RZ, 0xc0, !PT ;  /* 0xffff0000299f7812 */ /* 0x000fe400078ec0ff */
[----:B------:R-:W-:Y:S02]  /*3940*/  LOP3.LUT R158, R129, 0xffff0000, RZ, 0xc0, !PT ;  /* 0xffff0000819e7812 */ /* 0x000fe400078ec0ff */
[C---:B------:R-:W-:Y:S01]  /*3950*/  LOP3.LUT R128, R126.reuse, 0xffff0000, RZ, 0xc0, !PT ;  /* 0xffff00007e807812 */ /* 0x040fe200078ec0ff */
[----:B------:R-:W-:Y:S02]  /*3960*/  IMAD.U32 R126, R126, 0x10000, RZ ;  /* 0x000100007e7e7824 */ /* 0x000fe400078e00ff */
[C---:B------:R-:W-:Y:S02]  /*3970*/  FMUL.FTZ R164, R159.reuse, R158 ;  /* 0x0000009e9fa47220 */ /* 0x040fe40000410000 */
[-C--:B------:R-:W-:Y:S02]  /*3980*/  FMUL.FTZ R41, R159, R128.reuse ;  /* 0x000000809f297220 */ /* 0x080fe40000410000 */
[----:B------:R-:W-:-:S02]  /*3990*/  FFMA.FTZ R128, R127, R128, -R164 ;  /* 0x000000807f807223 */ /* 0x000fc400000108a4 */
[----:B------:R-:W-:Y:S01]  /*39a0*/  FFMA.FTZ R127, R127, R158, R41 ;  /* 0x0000009e7f7f7223 */ /* 0x000fe20000010029 */
[----:B------:R-:W-:Y:S02]  /*39b0*/  PRMT R41, R133, 0x5432, R156 ;  /* 0x0000543285297816 */ /* 0x000fe4000000009c */
[----:B------:R-:W-:Y:S02]  /*39c0*/  PRMT R156, R161, 0x5410, R157 ;  /* 0x00005410a19c7816 */ /* 0x000fe4000000009d */
[----:B------:R-:W-:Y:S01]  /*39d0*/  LOP3.LUT R158, R42, 0xffff0000, RZ, 0xc0, !PT ;  /* 0xffff00002a9e7812 */ /* 0x000fe200078ec0ff */
[C---:B------:R-:W-:Y:S01]  /*39e0*/  IMAD.U32 R159, R41.reuse, 0x10000, RZ ;  /* 0x00010000299f7824 */ /* 0x040fe200078e00ff */
[----:B------:R-:W-:Y:S01]  /*39f0*/  LOP3.LUT R41, R41, 0xffff0000, RZ, 0xc0, !PT ;  /* 0xffff000029297812 */ /* 0x000fe200078ec0ff */
[----:B------:R-:W-:Y:S01]  /*3a00*/  IMAD.U32 R157, R156, 0x10000, RZ ;  /* 0x000100009c9d7824 */ /* 0x000fe200078e00ff */
[----:B------:R-:W-:Y:S01]  /*3a10*/  F2FP.BF16.F32.PACK_AB R127, R127, R128 ;  /* 0x000000807f7f723e */ /* 0x000fe200000010ff */
[----:B------:R-:W-:-:S02]  /*3a20*/  IMAD.U32 R42, R42, 0x10000, RZ ;  /* 0x000100002a2a7824 */ /* 0x000fc400078e00ff */
[C---:B------:R-:W-:Y:S01]  /*3a30*/  FMUL.FTZ R161, R158.reuse, R157 ;  /* 0x0000009d9ea17220 */ /* 0x040fe20000410000 */
[----:B------:R-:W-:-:S03]  /*3a40*/  FMUL.FTZ R158, R158, R159 ;  /* 0x0000009f9e9e7220 */ /* 0x000fc60000410000 */
[C---:B------:R-:W-:Y:S01]  /*3a50*/  FFMA.FTZ R161, R42.reuse, R159, -R161 ;  /* 0x0000009f2aa17223 */ /* 0x040fe200000108a1 */
[----:B------:R-:W-:Y:S01]  /*3a60*/  FFMA.FTZ R158, R42, R157, R158 ;  /* 0x0000009d2a9e7223 */ /* 0x000fe2000001009e */
[----:B------:R-:W-:Y:S01]  /*3a70*/  LOP3.LUT R157, R156, 0xffff0000, RZ, 0xc0, !PT ;  /* 0xffff00009c9d7812 */ /* 0x000fe200078ec0ff */
[C---:B------:R-:W-:Y:S01]  /*3a80*/  IMAD.U32 R156, R43.reuse, 0x10000, RZ ;  /* 0x000100002b9c7824 */ /* 0x040fe200078e00ff */
[----:B------:R-:W-:-:S05]  /*3a90*/  LOP3.LUT R42, R43, 0xffff0000, RZ, 0xc0, !PT ;  /* 0xffff00002b2a7812 */ /* 0x000fca00078ec0ff */
[C---:B------:R-:W-:Y:S01]  /*3aa0*/  FMUL.FTZ R43, R42.reuse, R157 ;  /* 0x0000009d2a2b7220 */ /* 0x040fe20000410000 */
[----:B------:R-:W-:-:S03]  /*3ab0*/  FMUL.FTZ R42, R42, R41 ;  /* 0x000000292a2a7220 */ /* 0x000fc60000410000 */
[C---:B------:R-:W-:Y:S01]  /*3ac0*/  FFMA.FTZ R43, R156.reuse, R41, -R43 ;  /* 0x000000299c2b7223 */ /* 0x040fe2000001082b */
[----:B------:R-:W-:Y:S01]  /*3ad0*/  FFMA.FTZ R42, R156, R157, R42 ;  /* 0x0000009d9c2a7223 */ /* 0x000fe2000001002a */
[C---:B------:R-:W-:Y:S01]  /*3ae0*/  LOP3.LUT R41, R40.reuse, 0xffff0000, RZ, 0xc0, !PT ;  /* 0xffff000028297812 */ /* 0x040fe200078ec0ff */
[----:B------:R-:W-:Y:S02]  /*3af0*/  IMAD.U32 R156, R129, 0x10000, RZ ;  /* 0x00010000819c7824 */ /* 0x000fe400078e00ff */
[----:B------:R-:W-:Y:S01]  /*3b00*/  IMAD.U32 R129, R40, 0x10000, RZ ;  /* 0x0001000028817824 */ /* 0x000fe200078e00ff */
[----:B------:R-:W-:Y:S01]  /*3b10*/  F2FP.BF16.F32.PACK_AB R43, R42, R43 ;  /* 0x0000002b2a2b723e */ /* 0x000fe200000010ff */
[C---:B------:R-:W-:Y:S01]  /*3b20*/  FMUL.FTZ R40, R41.reuse, R156 ;  /* 0x0000009c29287220 */ /* 0x040fe20000410000 */
[-C--:B------:R-:W-:Y:S01]  /*3b30*/  FMUL.FTZ R41, R41, R126.reuse ;  /* 0x0000007e29297220 */ /* 0x080fe20000410000 */
[----:B------:R-:W-:Y:S02]  /*3b40*/  F2FP.BF16.F32.PACK_AB R42, R158, R161 ;  /* 0x000000a19e2a723e */ /* 0x000fe400000010ff */
[C---:B------:R-:W-:Y:S01]  /*3b50*/  FFMA.FTZ R40, R129.reuse, R126, -R40 ;  /* 0x0000007e81287223 */ /* 0x040fe20000010828 */
[----:B------:R-:W-:-:S05]  /*3b60*/  FFMA.FTZ R41, R129, R156, R41 ;  /* 0x0000009c81297223 */ /* 0x000fca0000010029 */
[----:B------:R-:W-:Y:S01]  /*3b70*/  F2FP.BF16.F32.PACK_AB R40, R41, R40 ;  /* 0x000000282928723e */ /* 0x000fe200000010ff */
[----:B------:R-:W-:-:S07]  /*3b80*/  IMAD.MOV.U32 R41, RZ, RZ, R127 ;  /* 0x000000ffff297224 */ /* 0x000fce00078e007f */
.L_x_636:
[----:B------:R-:W-:Y:S05]  /*3b90*/  BSYNC B3 ;  /* 0x0000000000037941 */ /* 0x000fea0003800000 */
.L_x_635:
[----:B--2---:R2:W-:Y:S02]  /*3ba0*/  STG.E.128 desc[UR42][R52.64], R40 ;  /* 0x0000002834007986 */ /* 0x0045e4000c101d2a */
.L_x_634:
[----:B------:R-:W-:Y:S05]  /*3bb0*/  BSYNC B2 ;  /* 0x0000000000027941 */ /* 0x000fea0003800000 */
.L_x_633:
[----:B------:R-:W-:Y:S01]  /*3bc0*/  ISETP.NE.AND P3, PT, R10, RZ, PT ;  /* 0x000000ff0a00720c */ /* 0x000fe20003f65270 */
[----:B------:R-:W-:-:S12]  /*3bd0*/  BSSY B2, `(.L_x_637) ;  /* 0x0000035000027945 */ /* 0x000fd80003800000 */
[----:B------:R-:W-:Y:S05]  /*3be0*/  @!P3 BRA `(.L_x_638) ;  /* 0x0000000000ccb947 */ /* 0x000fea0003800000 */
[----:B0-2---:R0:W2:Y:S01]  /*3bf0*/  LDS.128 R40, [R50] ;  /* 0x0000000032287984 */ /* 0x0050a20000000c00 */
[----:B------:R-:W-:Y:S01]  /*3c00*/  ISETP.GE.AND P3, PT, R187, R117, PT ;  /* 0x00000075bb00720c */ /* 0x000fe20003f66270 */
[----:B------:R-:W-:-:S12]  /*3c10*/  BSSY B3, `(.L_x_639) ;  /* 0x000002f000037945 */ /* 0x000fd80003800000 */
[----:B0-----:R-:W-:Y:S05]  /*3c20*/  @P3 BRA `(.L_x_640) ;  /* 0x0000000000b43947 */ /* 0x001fea0003800000 */
[----:B------:R-:W-:Y:S01]  /*3c30*/  SHF.R.U64 R120, R120, 0x10, R121 ;  /* 0x0000001078787819 */ /* 0x000fe20000001279 */
[C---:B--2---:R-:W-:Y:S01]  /*3c40*/  IMAD.U32 R127, R41.reuse, 0x10000, RZ ;  /* 0x00010000297f7824 */ /* 0x044fe200078e00ff */
[--C-:B------:R-:W-:Y:S02]  /*3c50*/  SHF.R.U64 R94, R94, 0x10, R95.reuse ;  /* 0x000000105e5e7819 */ /* 0x100fe4000000125f */
[----:B------:R-:W-:Y:S02]  /*3c60*/  SHF.R.U32.HI R128, RZ, 0x10, R95 ;  /* 0x00000010ff807819 */ /* 0x000fe4000001165f */
[----:B------:R-:W-:Y:S02]  /*3c70*/  PRMT R95, R154, 0x5432, R120 ;  /* 0x000054329a5f7816 */ /* 0x000fe40000000078 */
[----:B------:R-:W-:Y:S02]  /*3c80*/  PRMT R94, R90, 0x5432, R94 ;  /* 0x000054325a5e7816 */ /* 0x000fe4000000005e */
[----:B------:R-:W-:-:S02]  /*3c90*/  LOP3.LUT R129, R41, 0xffff0000, RZ, 0xc0, !PT ;  /* 0xffff000029817812 */ /* 0x000fc400078ec0ff */
[C---:B------:R-:W-:Y:S01]  /*3ca0*/  LOP3.LUT R120, R95.reuse, 0xffff0000, RZ, 0xc0, !PT ;  /* 0xffff00005f787812 */ /* 0x040fe200078ec0ff */
[----:B------:R-:W-:Y:S01]  /*3cb0*/  IMAD.U32 R95, R95, 0x10000, RZ ;  /* 0x000100005f5f7824 */ /* 0x000fe200078e00ff */
[C---:B------:R-:W-:Y:S01]  /*3cc0*/  LOP3.LUT R126, R94.reuse, 0xffff0000, RZ, 0xc0, !PT ;  /* 0xffff00005e7e7812 */ /* 0x040fe200078ec0ff */
[----:B------:R-:W-:Y:S01]  /*3cd0*/  IMAD.U32 R94, R94, 0x10000, RZ ;  /* 0x000100005e5e7824 */ /* 0x000fe200078e00ff */
[----:B------:R-:W-:Y:S01]  /*3ce0*/  SHF.R.U32.HI R121, RZ, 0x10, R121 ;  /* 0x00000010ff797819 */ /* 0x000fe20000011679 */
[----:B------:R-:W-:Y:S01]  /*3cf0*/  FMUL.FTZ R156, R129, R120 ;  /* 0x00000078819c7220 */ /* 0x000fe20000410000 */
[----:B------:R-:W-:Y:S01]  /*3d00*/  PRMT R41, R91, 0x5432, R128 ;  /* 0x000054325b297816 */ /* 0x000fe20000000080 */
[-C--:B------:R-:W-:Y:S01]  /*3d10*/  FMUL.FTZ R129, R129, R126.reuse ;  /* 0x0000007e81817220 */ /* 0x080fe20000410000 */
[----:B------:R-:W-:Y:S01]  /*3d20*/  PRMT R121, R155, 0x5432, R121 ;  /* 0x000054329b797816 */ /* 0x000fe20000000079 */
[C---:B------:R-:W-:Y:S02]  /*3d30*/  FFMA.FTZ R126, R127.reuse, R126, -R156 ;  /* 0x0000007e7f7e7223 */ /* 0x040fe4000001089c */
[----:B------:R-:W-:Y:S01]  /*3d40*/  FFMA.FTZ R129, R127, R120, R129 ;  /* 0x000000787f817223 */ /* 0x000fe20000010081 */
[----:B------:R-:W-:Y:S01]  /*3d50*/  LOP3.LUT R120, R42, 0xffff0000, RZ, 0xc0, !PT ;  /* 0xffff00002a787812 */ /* 0x000fe200078ec0ff */
[C---:B------:R-:W-:Y:S01]  /*3d60*/  IMAD.U32 R127, R121.reuse, 0x10000, RZ ;  /* 0x00010000797f7824 */ /* 0x040fe200078e00ff */
[----:B------:R-:W-:Y:S01]  /*3d70*/  LOP3.LUT R121, R121, 0xffff0000, RZ, 0xc0, !PT ;  /* 0xffff000079797812 */ /* 0x000fe200078ec0ff */
[C---:B------:R-:W-:Y:S01]  /*3d80*/  IMAD.U32 R157, R41.reuse, 0x10000, RZ ;  /* 0x00010000299d7824 */ /* 0x040fe200078e00ff */
[----:B------:R-:W-:Y:S01]  /*3d90*/  LOP3.LUT R41, R41, 0xffff0000, RZ, 0xc0, !PT ;  /* 0xffff000029297812 */ /* 0x000fe200078ec0ff */
[----:B------:R-:W-:Y:S01]  /*3da0*/  FMUL.FTZ R159, R120, R127 ;  /* 0x0000007f789f7220 */ /* 0x000fe20000410000 */
[----:B------:R-:W-:-:S02]  /*3db0*/  IMAD.U32 R42, R42, 0x10000, RZ ;  /* 0x000100002a2a7824 */ /* 0x000fc400078e00ff */
[-C--:B------:R-:W-:Y:S01]  /*3dc0*/  FMUL.FTZ R120, R120, R157.reuse ;  /* 0x0000009d78787220 */ /* 0x080fe20000410000 */
[----:B------:R-:W-:Y:S01]  /*3dd0*/  F2FP.BF16.F32.PACK_AB R126, R129, R126 ;  /* 0x0000007e817e723e */ /* 0x000fe200000010ff */
[C---:B------:R-:W-:Y:S02]  /*3de0*/  FFMA.FTZ R159, R42.reuse, R157, -R159 ;  /* 0x0000009d2a9f7223 */ /* 0x040fe4000001089f */
[----:B------:R-:W-:Y:S01]  /*3df0*/  FFMA.FTZ R120, R42, R127, R120 ;  /* 0x0000007f2a787223 */ /* 0x000fe20000010078 */
[C---:B------:R-:W-:Y:S01]  /*3e00*/  LOP3.LUT R42, R43.reuse, 0xffff0000, RZ, 0xc0, !PT ;  /* 0xffff00002b2a7812 */ /* 0x040fe200078ec0ff */
[C---:B------:R-:W-:Y:S01]  /*3e10*/  IMAD.U32 R127, R40.reuse, 0x10000, RZ ;  /* 0x00010000287f7824 */ /* 0x040fe200078e00ff */
[----:B------:R-:W-:Y:S01]  /*3e20*/  LOP3.LUT R40, R40, 0xffff0000, RZ, 0xc0, !PT ;  /* 0xffff000028287812 */ /* 0x000fe200078ec0ff */
[----:B------:R-:W-:Y:S02]  /*3e30*/  IMAD.U32 R43, R43, 0x10000, RZ ;  /* 0x000100002b2b7824 */ /* 0x000fe400078e00ff */
[C---:B------:R-:W-:Y:S01]  /*3e40*/  FMUL.FTZ R128, R42.reuse, R121 ;  /* 0x000000792a807220 */ /* 0x040fe20000410000 */
[----:B------:R-:W-:-:S03]  /*3e50*/  FMUL.FTZ R42, R42, R41 ;  /* 0x000000292a2a7220 */ /* 0x000fc60000410000 */
[C---:B------:R-:W-:Y:S01]  /*3e60*/  FFMA.FTZ R41, R43.reuse, R41, -R128 ;  /* 0x000000292b297223 */ /* 0x040fe20000010880 */
[C---:B------:R-:W-:Y:S01]  /*3e70*/  FMUL.FTZ R128, R40.reuse, R95 ;  /* 0x0000005f28807220 */ /* 0x040fe20000410000 */
[-C--:B------:R-:W-:Y:S01]  /*3e80*/  FMUL.FTZ R40, R40, R94.reuse ;  /* 0x0000005e28287220 */ /* 0x080fe20000410000 */
[----:B------:R-:W-:Y:S02]  /*3e90*/  FFMA.FTZ R42, R43, R121, R42 ;  /* 0x000000792b2a7223 */ /* 0x000fe4000001002a */
[C---:B------:R-:W-:Y:S01]  /*3ea0*/  FFMA.FTZ R128, R127.reuse, R94, -R128 ;  /* 0x0000005e7f807223 */ /* 0x040fe20000010880 */
[----:B------:R-:W-:Y:S02]  /*3eb0*/  FFMA.FTZ R95, R127, R95, R40 ;  /* 0x0000005f7f5f7223 */ /* 0x000fe40000010028 */
[----:B------:R-:W-:Y:S01]  /*3ec0*/  F2FP.BF16.F32.PACK_AB R43, R42, R41 ;  /* 0x000000292a2b723e */ /* 0x000fe200000010ff */
[----:B------:R-:W-:Y:S01]  /*3ed0*/  IMAD.MOV.U32 R41, RZ, RZ, R126 ;  /* 0x000000ffff297224 */ /* 0x000fe200078e007e */
[----:B------:R-:W-:-:S02]  /*3ee0*/  F2FP.BF16.F32.PACK_AB R42, R120, R159 ;  /* 0x0000009f782a723e */ /* 0x000fc400000010ff */
[----:B------:R-:W-:-:S07]  /*3ef0*/  F2FP.BF16.F32.PACK_AB R40, R95, R128 ;  /* 0x000000805f28723e */ /* 0x000fce00000010ff */
.L_x_640:
[----:B------:R-:W-:Y:S05]  /*3f00*/  BSYNC B3 ;  /* 0x0000000000037941 */ /* 0x000fea0003800000 */
.L_x_639:
[----:B--2---:R3:W-:Y:S02]  /*3f10*/  STG.E.128 desc[UR42][R52.64+0x40], R40 ;  /* 0x0000402834007986 */ /* 0x0047e4000c101d2a */
.L_x_638:
[----:B------:R-:W-:Y:S05]  /*3f20*/  BSYNC B2 ;  /* 0x0000000000027941 */ /* 0x000fea0003800000 */
.L_x_637:
[----:B------:R-:W-:Y:S01]  /*3f30*/  ISETP.NE.AND P3, PT, R9, RZ, PT ;  /* 0x000000ff0900720c */ /* 0x000fe20003f65270 */
[----:B------:R-:W-:-:S12]  /*3f40*/  BSSY B2, `(.L_x_641) ;  /* 0x0000035000027945 */ /* 0x000fd80003800000 */
[----:B------:R-:W-:Y:S05]  /*3f50*/  @!P3 BRA `(.L_x_642) ;  /* 0x0000000000ccb947 */ /* 0x000fea0003800000 */
[----:B0-23--:R0:W2:Y:S01]  /*3f60*/  LDS.128 R40, [R51+0x4000] ;  /* 0x0040000033287984 */ /* 0x00d0a20000000c00 */
[----:B------:R-:W-:Y:S01]  /*3f70*/  ISETP.GE.AND P3, PT, R186, R117, PT ;  /* 0x00000075ba00720c */ /* 0x000fe20003f66270 */
[----:B------:R-:W-:-:S12]  /*3f80*/  BSSY B3, `(.L_x_643) ;  /* 0x000002f000037945 */ /* 0x000fd80003800000 */
[----:B0-----:R-:W-:Y:S05]  /*3f90*/  @P3 BRA `(.L_x_644) ;  /* 0x0000000000b43947 */ /* 0x001fea0003800000 */
[----:B------:R-:W-:Y:S01]  /*3fa0*/  SHF.R.U64 R94, R92, 0x10, R93 ;  /* 0x000000105c5e7819 */ /* 0x000fe2000000125d */
[----:B--2---:R-:W-:Y:S01]  /*3fb0*/  IMAD.U32 R120, R43, 0x10000, RZ ;  /* 0x000100002b787824 */ /* 0x004fe200078e00ff */
[----:B------:R-:W-:Y:S02]  /*3fc0*/  SHF.R.U64 R95, R86, 0x10, R87 ;  /* 0x00000010565f7819 */ /* 0x000fe40000001257 */
[----:B------:R-:W-:Y:S02]  /*3fd0*/  SHF.R.U32.HI R93, RZ, 0x10, R93 ;  /* 0x00000010ff5d7819 */ /* 0x000fe4000001165d */
[----:B------:R-:W-:Y:S02]  /*3fe0*/  PRMT R94, R152, 0x5432, R94 ;  /* 0x00005432985e7816 */ /* 0x000fe4000000005e */
[----:B------:R-:W-:Y:S01]  /*3ff0*/  SHF.R.U32.HI R121, RZ, 0x10, R87 ;  /* 0x00000010ff797819 */ /* 0x000fe20000011657 */
[----:B------:R-:W-:Y:S01]  /*4000*/  IMAD.U32 R87, R42, 0x10000, RZ ;  /* 0x000100002a577824 */ /* 0x000fe200078e00ff */
[----:B------:R-:W-:-:S02]  /*4010*/  PRMT R95, R183, 0x5410, R95 ;  /* 0x00005410b75f7816 */ /* 0x000fc4000000005f */
[----:B------:R-:W-:Y:S02]  /*4020*/  PRMT R93, R153, 0x5432, R93 ;  /* 0x00005432995d7816 */ /* 0x000fe4000000005d */
[----:B------:R-:W-:Y:S02]  /*4030*/  LOP3.LUT R129, R41, 0xffff0000, RZ, 0xc0, !PT ;  /* 0xffff000029817812 */ /* 0x000fe400078ec0ff */
[C---:B------:R-:W-:Y:S01]  /*4040*/  LOP3.LUT R126, R94.reuse, 0xffff0000, RZ, 0xc0, !PT ;  /* 0xffff00005e7e7812 */ /* 0x040fe200078ec0ff */
[----:B------:R-:W-:Y:S01]  /*4050*/  IMAD.U32 R94, R94, 0x10000, RZ ;  /* 0x000100005e5e7824 */ /* 0x000fe200078e00ff */
[----:B------:R-:W-:Y:S01]  /*4060*/  PRMT R92, R89, 0x5432, R121 ;  /* 0x00005432595c7816 */ /* 0x000fe20000000079 */
[----:B------:R-:W-:Y:S01]  /*4070*/  IMAD.U32 R121, R93, 0x10000, RZ ;  /* 0x000100005d797824 */ /* 0x000fe200078e00ff */
[----:B------:R-:W-:Y:S01]  /*4080*/  LOP3.LUT R128, R95, 0xffff0000, RZ, 0xc0, !PT ;  /* 0xffff00005f807812 */ /* 0x000fe200078ec0ff */
[----:B------:R-:W-:Y:S01]  /*4090*/  FMUL.FTZ R156, R129, R126 ;  /* 0x0000007e819c7220 */ /* 0x000fe20000410000 */
[----:B------:R-:W-:Y:S01]  /*40a0*/  LOP3.LUT R42, R42, 0xffff0000, RZ, 0xc0, !PT ;  /* 0xffff00002a2a7812 */ /* 0x000fe200078ec0ff */
[----:B------:R-:W-:Y:S01]  /*40b0*/  IMAD.U32 R127, R92, 0x10000, RZ ;  /* 0x000100005c7f7824 */ /* 0x000fe200078e00ff */
[----:B------:R-:W-:Y:S01]  /*40c0*/  LOP3.LUT R86, R43, 0xffff0000, RZ, 0xc0, !PT ;  /* 0xffff00002b567812 */ /* 0x000fe200078ec0ff */
[----:B------:R-:W-:-:S02]  /*40d0*/  IMAD.U32 R43, R41, 0x10000, RZ ;  /* 0x00010000292b7824 */ /* 0x000fc400078e00ff */
[-C--:B------:R-:W-:Y:S01]  /*40e0*/  FMUL.FTZ R129, R129, R128.reuse ;  /* 0x0000008081817220 */ /* 0x080fe20000410000 */
[----:B------:R-:W-:Y:S01]  /*40f0*/  SHF.L.U32 R41, R40, 0x10, RZ ;  /* 0x0000001028297819 */ /* 0x000fe200000006ff */
[----:B------:R-:W-:Y:S01]  /*4100*/  FMUL.FTZ R158, R42, R121 ;  /* 0x000000792a9e7220 */ /* 0x000fe20000410000 */
[----:B------:R-:W-:Y:S01]  /*4110*/  LOP3.LUT R40, R40, 0xffff0000, RZ, 0xc0, !PT ;  /* 0xffff000028287812 */ /* 0x000fe200078ec0ff */
[C---:B------:R-:W-:Y:S01]  /*4120*/  FFMA.FTZ R156, R43.reuse, R128, -R156 ;  /* 0x000000802b9c7223 */ /* 0x040fe2000001089c */
[----:B------:R-:W-:Y:S01]  /*4130*/  FFMA.FTZ R129, R43, R126, R129 ;  /* 0x0000007e2b817223 */ /* 0x000fe20000010081 */
[-C--:B------:R-:W-:Y:S01]  /*4140*/  FMUL.FTZ R42, R42, R127.reuse ;  /* 0x0000007f2a2a7220 */ /* 0x080fe20000410000 */
[----:B------:R-:W-:Y:S01]  /*4150*/  LOP3.LUT R93, R93, 0xffff0000, RZ, 0xc0, !PT ;  /* 0xffff00005d5d7812 */ /* 0x000fe200078ec0ff */
[----:B------:R-:W-:Y:S01]  /*4160*/  IMAD.U32 R95, R95, 0x10000, RZ ;  /* 0x000100005f5f7824 */ /* 0x000fe200078e00ff */
[----:B------:R-:W-:Y:S01]  /*4170*/  LOP3.LUT R43, R92, 0xffff0000, RZ, 0xc0, !PT ;  /* 0xffff00005c2b7812 */ /* 0x000fe200078ec0ff */
[C---:B------:R-:W-:Y:S01]  /*4180*/  FFMA.FTZ R158, R87.reuse, R127, -R158 ;  /* 0x0000007f579e7223 */ /* 0x040fe2000001089e */
[----:B------:R-:W-:Y:S01]  /*4190*/  FFMA.FTZ R87, R87, R121, R42 ;  /* 0x0000007957577223 */ /* 0x000fe2000001002a */
[----:B------:R-:W-:Y:S01]  /*41a0*/  FMUL.FTZ R121, R86, R93 ;  /* 0x0000005d56797220 */ /* 0x000fe20000410000 */
[CC--:B------:R-:W-:Y:S01]  /*41b0*/  FMUL.FTZ R42, R40.reuse, R94.reuse ;  /* 0x0000005e282a7220 */ /* 0x0c0fe20000410000 */
[----:B------:R-:W-:Y:S01]  /*41c0*/  FMUL.FTZ R127, R40, R95 ;  /* 0x0000005f287f7220 */ /* 0x000fe20000410000 */
[-C--:B------:R-:W-:Y:S01]  /*41d0*/  FMUL.FTZ R86, R86, R43.reuse ;  /* 0x0000002b56567220 */ /* 0x080fe20000410000 */
[C---:B------:R-:W-:Y:S01]  /*41e0*/  FFMA.FTZ R121, R120.reuse, R43, -R121 ;  /* 0x0000002b78797223 */ /* 0x040fe20000010879 */
[C---:B------:R-:W-:Y:S01]  /*41f0*/  FFMA.FTZ R42, R41.reuse, R95, -R42 ;  /* 0x0000005f292a7223 */ /* 0x040fe2000001082a */
[----:B------:R-:W-:Y:S01]  /*4200*/  FFMA.FTZ R127, R41, R94, R127 ;  /* 0x0000005e297f7223 */ /* 0x000fe2000001007f */
[----:B------:R-:W-:Y:S01]  /*4210*/  FFMA.FTZ R86, R120, R93, R86 ;  /* 0x0000005d78567223 */ /* 0x000fe20000010056 */
[----:B------:R-:W-:-:S02]  /*4220*/  F2FP.BF16.F32.PACK_AB R158, R87, R158 ;  /* 0x0000009e579e723e */ /* 0x000fc400000010ff */
[----:B------:R-:W-:Y:S02]  /*4230*/  F2FP.BF16.F32.PACK_AB R41, R129, R156 ;  /* 0x0000009c8129723e */ /* 0x000fe400000010ff */
[----:B------:R-:W-:Y:S01]  /*4240*/  F2FP.BF16.F32.PACK_AB R40, R127, R42 ;  /* 0x0000002a7f28723e */ /* 0x000fe200000010ff */
[----:B------:R-:W-:Y:S01]  /*4250*/  IMAD.MOV.U32 R42, RZ, RZ, R158 ;  /* 0x000000ffff2a7224 */ /* 0x000fe200078e009e */
[----:B------:R-:W-:-:S07]  /*4260*/  F2FP.BF16.F32.PACK_AB R43, R86, R121 ;  /* 0x00000079562b723e */ /* 0x000fce00000010ff */
.L_x_644:
[----:B------:R-:W-:Y:S05]  /*4270*/  BSYNC B3 ;  /* 0x0000000000037941 */ /* 0x000fea0003800000 */
.L_x_643:
[----:B--2---:R4:W-:Y:S02]  /*4280*/  STG.E.128 desc[UR42][R52.64+0x80], R40 ;  /* 0x0000802834007986 */ /* 0x0049e4000c101d2a */
.L_x_642:
[----:B------:R-:W-:Y:S05]  /*4290*/  BSYNC B2 ;  /* 0x0000000000027941 */ /* 0x000fea0003800000 */
.L_x_641:
[----:B------:R-:W-:Y:S01]  /*42a0*/  ISETP.NE.AND P3, PT, R8, RZ, PT ;  /* 0x000000ff0800720c */ /* 0x000fe20003f65270 */
[----:B------:R-:W-:-:S12]  /*42b0*/  BSSY B2, `(.L_x_645) ;  /* 0x0000035000027945 */ /* 0x000fd80003800000 */
[----:B------:R-:W-:Y:S05]  /*42c0*/  @!P3 BRA `(.L_x_646) ;  /* 0x0000000000ccb947 */ /* 0x000fea0003800000 */
[----:B0-234-:R0:W2:Y:S01]  /*42d0*/  LDS.128 R40, [R50+0x4000] ;  /* 0x0040000032287984 */ /* 0x01d0a20000000c00 */
        /* <DEDUP_REMOVED lines=24> */
[----:B------:R-:W-:Y:S02]  /*4460*/  IMAD.U32 R41, R40, 0x10000, RZ ;  /* 0x0001000028297824 */ /* 0x000fe400078e00ff */
        /* <DEDUP_REMOVED lines=23> */
.L_x_648:
[----:B------:R-:W-:Y:S05]  /*45e0*/  BSYNC B3 ;  /* 0x0000000000037941 */ /* 0x000fea0003800000 */
.L_x_647:
[----:B--2---:R0:W-:Y:S02]  /*45f0*/  STG.E.128 desc[UR42][R52.64+0xc0], R40 ;  /* 0x0000c02834007986 */ /* 0x0041e4000c101d2a */
.L_x_646:
[----:B------:R-:W-:Y:S05]  /*4600*/  BSYNC B2 ;  /* 0x0000000000027941 */ /* 0x000fea0003800000 */
.L_x_645:
        /* <DEDUP_REMOVED lines=52> */
.L_x_652:
[----:B------:R-:W-:Y:S05]  /*4950*/  BSYNC B3 ;  /* 0x0000000000037941 */ /* 0x000fea0003800000 */
.L_x_651:
[----:B--2---:R0:W-:Y:S02]  /*4960*/  STG.E.128 desc[UR42][R52.64+0x100], R40 ;  /* 0x0001002834007986 */ /* 0x0041e4000c101d2a */
.L_x_650:
[----:B------:R-:W-:Y:S05]  /*4970*/  BSYNC B2 ;  /* 0x0000000000027941 */ /* 0x000fea0003800000 */
.L_x_649:
[----:B------:R-:W-:-:S13]  /*4980*/  ISETP.NE.AND P3, PT, R6, RZ, PT ;  /* 0x000000ff0600720c */ /* 0x000fda0003f65270 */
[----:B------:R-:W-:Y:S05]  /*4990*/  @!P3 BRA `(.L_x_632) ;  /* 0x0000000000ccb947 */ /* 0x000fea0003800000 */
[----:B0-234-:R0:W2:Y:S01]  /*49a0*/  LDS.128 R40, [R50+0x8000] ;  /* 0x0080000032287984 */ /* 0x01d0a20000000c00 */
[----:B------:R-:W-:Y:S01]  /*49b0*/  ISETP.GE.AND P3, PT, R190, R117, PT ;  /* 0x00000075be00720c */ /* 0x000fe20003f66270 */
[----:B------:R-:W-:-:S12]  /*49c0*/  BSSY B2, `(.L_x_653) ;  /* 0x000002f000027945 */ /* 0x000fd80003800000 */
[----:B0-----:R-:W-:Y:S05]  /*49d0*/  @P3 BRA `(.L_x_654) ;  /* 0x0000000000b43947 */ /* 0x001fea0003800000 */
[--C-:B------:R-:W-:Y:S02]  /*49e0*/  SHF.R.U64 R79, R76, 0x10, R77.reuse ;  /* 0x000000104c4f7819 */ /* 0x100fe4000000124d */
[----:B------:R-:W-:Y:S02]  /*49f0*/  SHF.R.U32.HI R76, RZ, 0x10, R77 ;  /* 0x00000010ff4c7819 */ /* 0x000fe4000001164d */
[--C-:B------:R-:W-:Y:S01]  /*4a00*/  SHF.R.U64 R81, R74, 0x10, R75.reuse ;  /* 0x000000104a517819 */ /* 0x100fe2000000124b */
[----:B--2---:R-:W-:Y:S01]  /*4a10*/  IMAD.U32 R74, R42, 0x10000, RZ ;  /* 0x000100002a4a7824 */ /* 0x004fe200078e00ff */
[----:B------:R-:W-:Y:S02]  /*4a20*/  SHF.R.U32.HI R78, RZ, 0x10, R75 ;  /* 0x00000010ff4e7819 */ /* 0x000fe4000001164b */
[----:B------:R-:W-:Y:S02]  /*4a30*/  PRMT R175, R175, 0x5410, R76 ;  /* 0x00005410afaf7816 */ /* 0x000fe4000000004c */
[----:B------:R-:W-:-:S02]  /*4a40*/  PRMT R172, R172, 0x5410, R81 ;  /* 0x00005410acac7816 */ /* 0x000fc40000000051 */
[----:B------:R-:W-:Y:S01]  /*4a50*/  PRMT R173, R173, 0x5410, R78 ;  /* 0x00005410adad7816 */ /* 0x000fe2000000004e */
[----:B------:R-:W-:Y:S01]  /*4a60*/  IMAD.U32 R76, R175, 0x10000, RZ ;  /* 0x00010000af4c7824 */ /* 0x000fe200078e00ff */
[----:B------:R-:W-:Y:S01]  /*4a70*/  PRMT R174, R174, 0x5410, R79 ;  /* 0x00005410aeae7816 */ /* 0x000fe2000000004f */
[----:B------:R-:W-:Y:S01]  /*4a80*/  IMAD.U32 R79, R41, 0x10000, RZ ;  /* 0x00010000294f7824 */ /* 0x000fe200078e00ff */
[----:B------:R-:W-:Y:S01]  /*4a90*/  LOP3.LUT R75, R42, 0xffff0000, RZ, 0xc0, !PT ;  /* 0xffff00002a4b7812 */ /* 0x000fe200078ec0ff */
[----:B------:R-:W-:Y:S01]  /*4aa0*/  IMAD.U32 R78, R173, 0x10000, RZ ;  /* 0x00010000ad4e7824 */ /* 0x000fe200078e00ff */
[----:B------:R-:W-:Y:S01]  /*4ab0*/  LOP3.LUT R77, R41, 0xffff0000, RZ, 0xc0, !PT ;  /* 0xffff0000294d7812 */ /* 0x000fe200078ec0ff */
[----:B------:R-:W-:Y:S01]  /*4ac0*/  IMAD.U32 R41, R40, 0x10000, RZ ;  /* 0x0001000028297824 */ /* 0x000fe200078e00ff */
[----:B------:R-:W-:Y:S01]  /*4ad0*/  LOP3.LUT R82, R174, 0xffff0000, RZ, 0xc0, !PT ;  /* 0xffff0000ae527812 */ /* 0x000fe200078ec0ff */
[C---:B------:R-:W-:Y:S01]  /*4ae0*/  FMUL.FTZ R83, R75.reuse, R76 ;  /* 0x0000004c4b537220 */ /* 0x040fe20000410000 */
[----:B------:R-:W-:Y:S01]  /*4af0*/  LOP3.LUT R80, R172, 0xffff0000, RZ, 0xc0, !PT ;  /* 0xffff0000ac507812 */ /* 0x000fe200078ec0ff */
[----:B------:R-:W-:Y:S01]  /*4b00*/  FMUL.FTZ R75, R75, R78 ;  /* 0x0000004e4b4b7220 */ /* 0x000fe20000410000 */
[----:B------:R-:W-:Y:S01]  /*4b10*/  LOP3.LUT R42, R43, 0xffff0000, RZ, 0xc0, !PT ;  /* 0xffff00002b2a7812 */ /* 0x000fe200078ec0ff */
[----:B------:R-:W-:Y:S01]  /*4b20*/  FMUL.FTZ R84, R77, R82 ;  /* 0x000000524d547220 */ /* 0x000fe20000410000 */
[----:B------:R-:W-:Y:S01]  /*4b30*/  LOP3.LUT R175, R175, 0xffff0000, RZ, 0xc0, !PT ;  /* 0xffff0000afaf7812 */ /* 0x000fe200078ec0ff */
[----:B------:R-:W-:Y:S01]  /*4b40*/  FMUL.FTZ R81, R77, R80 ;  /* 0x000000504d517220 */ /* 0x000fe20000410000 */
[----:B------:R-:W-:Y:S01]  /*4b50*/  LOP3.LUT R173, R173, 0xffff0000, RZ, 0xc0, !PT ;  /* 0xffff0000adad7812 */ /* 0x000fe200078ec0ff */
[----:B------:R-:W-:Y:S01]  /*4b60*/  IMAD.U32 R174, R174, 0x10000, RZ ;  /* 0x00010000aeae7824 */ /* 0x000fe200078e00ff */
[----:B------:R-:W-:Y:S01]  /*4b70*/  LOP3.LUT R77, R40, 0xffff0000, RZ, 0xc0, !PT ;  /* 0xffff0000284d7812 */ /* 0x000fe200078ec0ff */
[----:B------:R-:W-:-:S02]  /*4b80*/  IMAD.U32 R172, R172, 0x10000, RZ ;  /* 0x00010000acac7824 */ /* 0x000fc400078e00ff */
[C---:B------:R-:W-:Y:S01]  /*4b90*/  FFMA.FTZ R78, R74.reuse, R78, -R83 ;  /* 0x0000004e4a4e7223 */ /* 0x040fe20000010853 */
[----:B------:R-:W-:Y:S01]  /*4ba0*/  FFMA.FTZ R75, R74, R76, R75 ;  /* 0x0000004c4a4b7223 */ /* 0x000fe2000001004b */
[C---:B------:R-:W-:Y:S01]  /*4bb0*/  FMUL.FTZ R74, R42.reuse, R175 ;  /* 0x000000af2a4a7220 */ /* 0x040fe20000410000 */
[-C--:B------:R-:W-:Y:S01]  /*4bc0*/  FMUL.FTZ R76, R42, R173.reuse ;  /* 0x000000ad2a4c7220 */ /* 0x080fe20000410000 */
[----:B------:R-:W-:Y:S01]  /*4bd0*/  FMUL.FTZ R42, R77, R174 ;  /* 0x000000ae4d2a7220 */ /* 0x000fe20000410000 */
[----:B------:R-:W-:Y:S02]  /*4be0*/  IMAD.U32 R43, R43, 0x10000, RZ ;  /* 0x000100002b2b7824 */ /* 0x000fe400078e00ff */
[----:B------:R-:W-:Y:S01]  /*4bf0*/  FMUL.FTZ R77, R77, R172 ;  /* 0x000000ac4d4d7220 */ /* 0x000fe20000410000 */
[C---:B------:R-:W-:Y:S01]  /*4c00*/  FFMA.FTZ R40, R79.reuse, R80, -R84 ;  /* 0x000000504f287223 */ /* 0x040fe20000010854 */
[----:B------:R-:W-:Y:S01]  /*4c10*/  FFMA.FTZ R79, R79, R82, R81 ;  /* 0x000000524f4f7223 */ /* 0x000fe20000010051 */
[----:B------:R-:W-:Y:S01]  /*4c20*/  FFMA.FTZ R74, R43, R173, -R74 ;  /* 0x000000ad2b4a7223 */ /* 0x000fe2000001084a */
        /* <DEDUP_REMOVED lines=8> */
.L_x_654:
[----:B------:R-:W-:Y:S05]  /*4cb0*/  BSYNC B2 ;  /* 0x0000000000027941 */ /* 0x000fea0003800000 */
.L_x_653:
[----:B--2---:R0:W-:Y:S02]  /*4cc0*/  STG.E.128 desc[UR42][R52.64+0x140], R40 ;  /* 0x0001402834007986 */ /* 0x0041e4000c101d2a */
.L_x_632:
[----:B------:R-:W-:Y:S05]  /*4cd0*/  BSYNC B1 ;  /* 0x0000000000017941 */ /* 0x000fea0003800000 */
.L_x_631:
[----:B------:R-:W-:Y:S05]  /*4ce0*/  @P4 BRA `(.L_x_655) ;  /* 0x0000005400944947 */ /* 0x000fea0003800000 */
        /* <DEDUP_REMOVED lines=11> */
[----:B------:R-:W-:Y:S02]  /*4da0*/  SHF.R.U32.HI R70, RZ, 0x10, R71 ;  /* 0x00000010ff467819 */ /* 0x000fe40000011647 */
[----:B------:R-:W-:Y:S01]  /*4db0*/  PRMT R176, R176, 0x5410, R53 ;  /* 0x00005410b0b07816 */ /* 0x000fe20000000035 */
[----:B------:R-:W-:Y:S01]  /*4dc0*/  IMAD.U32 R53, R41, 0x10000, RZ ;  /* 0x0001000029357824 */ /* 0x000fe200078e00ff */
[----:B------:R-:W-:-:S02]  /*4dd0*/  PRMT R168, R168, 0x5410, R75 ;  /* 0x00005410a8a87816 */ /* 0x000fc4000000004b */
[----:B------:R-:W-:Y:S02]  /*4de0*/  PRMT R177, R177, 0x5410, R72 ;  /* 0x00005410b1b17816 */ /* 0x000fe40000000048 */
[----:B------:R-:W-:Y:S02]  /*4df0*/  PRMT R169, R169, 0x5410, R70 ;  /* 0x00005410a9a97816 */ /* 0x000fe40000000046 */
[----:B------:R-:W-:Y:S01]  /*4e00*/  LOP3.LUT R70, R41, 0xffff0000, RZ, 0xc0, !PT ;  /* 0xffff000029467812 */ /* 0x000fe200078ec0ff */
[----:B------:R-:W-:Y:S01]  /*4e10*/  IMAD.U32 R75, R177, 0x10000, RZ ;  /* 0x00010000b14b7824 */ /* 0x000fe200078e00ff */
[----:B------:R-:W-:Y:S01]  /*4e20*/  LOP3.LUT R74, R176, 0xffff0000, RZ, 0xc0, !PT ;  /* 0xffff0000b04a7812 */ /* 0x000fe200078ec0ff */
[----:B------:R-:W-:Y:S01]  /*4e30*/  IMAD.U32 R73, R169, 0x10000, RZ ;  /* 0x00010000a9497824 */ /* 0x000fe200078e00ff */
[----:B------:R-:W-:Y:S01]  /*4e40*/  LOP3.LUT R71, R42, 0xffff0000, RZ, 0xc0, !PT ;  /* 0xffff00002a477812 */ /* 0x000fe200078ec0ff */
[----:B------:R-:W-:Y:S01]  /*4e50*/  IMAD.U32 R176, R176, 0x10000, RZ ;  /* 0x00010000b0b07824 */ /* 0x000fe200078e00ff */
[----:B------:R-:W-:Y:S01]  /*4e60*/  LOP3.LUT R72, R168, 0xffff0000, RZ, 0xc0, !PT ;  /* 0xffff0000a8487812 */ /* 0x000fe200078ec0ff */
[----:B------:R-:W-:Y:S01]  /*4e70*/  FMUL.FTZ R76, R70, R74 ;  /* 0x0000004a464c7220 */ /* 0x000fe20000410000 */
[----:B------:R-:W-:Y:S01]  /*4e80*/  LOP3.LUT R42, R43, 0xffff0000, RZ, 0xc0, !PT ;  /* 0xffff00002b2a7812 */ /* 0x000fe200078ec0ff */
[----:B------:R-:W-:Y:S01]  /*4e90*/  FMUL.FTZ R79, R71, R75 ;  /* 0x0000004b474f7220 */ /* 0x000fe20000410000 */
[----:B------:R-:W-:Y:S01]  /*4ea0*/  SHF.L.U32 R41, R40, 0x10, RZ ;  /* 0x0000001028297819 */ /* 0x000fe200000006ff */
[-C--:B------:R-:W-:Y:S01]  /*4eb0*/  FMUL.FTZ R77, R70, R72.reuse ;  /* 0x00000048464d7220 */ /* 0x080fe20000410000 */
[----:B------:R-:W-:Y:S01]  /*4ec0*/  LOP3.LUT R177, R177, 0xffff0000, RZ, 0xc0, !PT ;  /* 0xffff0000b1b17812 */ /* 0x000fe200078ec0ff */
[-C--:B------:R-:W-:Y:S01]  /*4ed0*/  FMUL.FTZ R71, R71, R73.reuse ;  /* 0x0000004947477220 */ /* 0x080fe20000410000 */
[----:B------:R-:W-:Y:S01]  /*4ee0*/  LOP3.LUT R169, R169, 0xffff0000, RZ, 0xc0, !PT ;  /* 0xffff0000a9a97812 */ /* 0x000fe200078ec0ff */
[----:B------:R-:W-:Y:S01]  /*4ef0*/  IMAD.U32 R168, R168, 0x10000, RZ ;  /* 0x00010000a8a87824 */ /* 0x000fe200078e00ff */
[----:B------:R-:W-:Y:S01]  /*4f00*/  LOP3.LUT R40, R40, 0xffff0000, RZ, 0xc0, !PT ;  /* 0xffff000028287812 */ /* 0x000fe200078ec0ff */
[C---:B------:R-:W-:Y:S01]  /*4f10*/  FFMA.FTZ R76, R53.reuse, R72, -R76 ;  /* 0x00000048354c7223 */ /* 0x040fe2000001084c */
[----:B------:R-:W-:Y:S01]  /*4f20*/  FFMA.FTZ R77, R53, R74, R77 ;  /* 0x0000004a354d7223 */ /* 0x000fe2000001004d */
[----:B------:R-:W-:Y:S01]  /*4f30*/  FFMA.FTZ R79, R52, R73, -R79 ;  /* 0x00000049344f7223 */ /* 0x000fe2000001084f */
[C---:B------:R-:W-:Y:S01]  /*4f40*/  FMUL.FTZ R70, R42.reuse, R177 ;  /* 0x000000b12a467220 */ /* 0x040fe20000410000 */
[----:B------:R-:W-:Y:S01]  /*4f50*/  FMUL.FTZ R72, R42, R169 ;  /* 0x000000a92a487220 */ /* 0x000fe20000410000 */
[----:B------:R-:W-:-:S02]  /*4f60*/  IMAD.U32 R43, R43, 0x10000, RZ ;  /* 0x000100002b2b7824 */ /* 0x000fc400078e00ff */
[----:B------:R-:W-:Y:S01]  /*4f70*/  FFMA.FTZ R52, R52, R75, R71 ;  /* 0x0000004b34347223 */ /* 0x000fe20000010047 */
[C---:B------:R-:W-:Y:S01]  /*4f80*/  FMUL.FTZ R42, R40.reuse, R176 ;  /* 0x000000b0282a7220 */ /* 0x040fe20000410000 */
[-C--:B------:R-:W-:Y:S01]  /*4f90*/  FMUL.FTZ R53, R40, R168.reuse ;  /* 0x000000a828357220 */ /* 0x080fe20000410000 */
[C---:B------:R-:W-:Y:S01]  /*4fa0*/  FFMA.FTZ R70, R43.reuse, R169, -R70 ;  /* 0x000000a92b467223 */ /* 0x040fe20000010846 */
[----:B------:R-:W-:Y:S01]  /*4fb0*/  FFMA.FTZ R43, R43, R177, R72 ;  /* 0x000000b12b2b7223 */ /* 0x000fe20000010048 */
[C---:B------:R-:W-:Y:S01]  /*4fc0*/  FFMA.FTZ R42, R41.reuse, R168, -R42 ;  /* 0x000000a8292a7223 */ /* 0x040fe2000001082a */
[----:B------:R-:W-:Y:S01]  /*4fd0*/  FFMA.FTZ R53, R41, R176, R53 ;  /* 0x000000b029357223 */ /* 0x000fe20000010035 */
[----:B------:R-:W-:Y:S02]  /*4fe0*/  F2FP.BF16.F32.PACK_AB R52, R52, R79 ;  /* 0x0000004f3434723e */ /* 0x000fe400000010ff */
[----:B------:R-:W-:Y:S02]  /*4ff0*/  F2FP.BF16.F32.PACK_AB R41, R77, R76 ;  /* 0x0000004c4d29723e */ /* 0x000fe400000010ff */
[----:B------:R-:W-:Y:S01]  /*5000*/  F2FP.BF16.F32.PACK_AB R40, R53, R42 ;  /* 0x0000002a3528723e */ /* 0x000fe200000010ff */
[----:B------:R-:W-:Y:S01]  /*5010*/  IMAD.MOV.U32 R42, RZ, RZ, R52 ;  /* 0x000000ffff2a7224 */ /* 0x000fe200078e0034 */
[----:B------:R-:W-:-:S07]  /*5020*/  F2FP.BF16.F32.PACK_AB R43, R43, R70 ;  /* 0x000000462b2b723e */ /* 0x000fce00000010ff */
.L_x_659:
[----:B------:R-:W-:Y:S05]  /*5030*/  BSYNC B2 ;  /* 0x0000000000027941 */ /* 0x000fea0003800000 */
.L_x_658:
[----:B--2---:R0:W-:Y:S02]  /*5040*/  STG.E.128 desc[UR42][R48.64], R40 ;  /* 0x0000002830007986 */ /* 0x0041e4000c101d2a */
.L_x_657:
[----:B------:R-:W-:Y:S05]  /*5050*/  BSYNC B1 ;  /* 0x0000000000017941 */ /* 0x000fea0003800000 */
.L_x_656:
        /* <DEDUP_REMOVED lines=9> */
[--C-:B------:R-:W-:Y:S02]  /*50f0*/  SHF.R.U64 R71, R68, 0x10, R69.reuse ;  /* 0x0000001044477819 */ /* 0x100fe40000001245 */
[----:B------:R-:W-:Y:S02]  /*5100*/  SHF.R.U32.HI R68, RZ, 0x10, R69 ;  /* 0x00000010ff447819 */ /* 0x000fe40000011645 */
[----:B------:R-:W-:Y:S02]  /*5110*/  SHF.R.U32.HI R52, RZ, 0x10, R67 ;  /* 0x00000010ff347819 */ /* 0x000fe40000011643 */
[----:B------:R-:W-:Y:S02]  /*5120*/  PRMT R166, R166, 0x5410, R73 ;  /* 0x00005410a6a67816 */ /* 0x000fe40000000049 */
        /* <DEDUP_REMOVED lines=10> */
[C---:B------:R-:W-:Y:S01]  /*51d0*/  FMUL.FTZ R72, R52.reuse, R70 ;  /* 0x0000004634487220 */ /* 0x040fe20000410000 */
[C---:B------:R-:W-:Y:S01]  /*51e0*/  LOP3.LUT R67, R43.reuse, 0xffff0000, RZ, 0xc0, !PT ;  /* 0xffff00002b437812 */ /* 0x040fe200078ec0ff */
[----:B------:R-:W-:Y:S01]  /*51f0*/  FMUL.FTZ R73, R52, R68 ;  /* 0x0000004434497220 */ /* 0x000fe20000410000 */
[----:B------:R-:W-:-:S02]  /*5200*/  IMAD.U32 R42, R43, 0x10000, RZ ;  /* 0x000100002b2a7824 */ /* 0x000fc400078e00ff */
[C---:B------:R-:W-:Y:S01]  /*5210*/  FMUL.FTZ R52, R66.reuse, R71 ;  /* 0x0000004742347220 */ /* 0x040fe20000410000 */
[----:B------:R-:W-:Y:S02]  /*5220*/  IMAD.U32 R43, R41, 0x10000, RZ ;  /* 0x00010000292b7824 */ /* 0x000fe400078e00ff */
[-C--:B------:R-:W-:Y:S01]  /*5230*/  FMUL.FTZ R66, R66, R69.reuse ;  /* 0x0000004542427220 */ /* 0x080fe20000410000 */
[----:B------:R-:W-:Y:S01]  /*5240*/  LOP3.LUT R171, R171, 0xffff0000, RZ, 0xc0, !PT ;  /* 0xffff0000abab7812 */ /* 0x000fe200078ec0ff */
[C---:B------:R-:W-:Y:S01]  /*5250*/  IMAD.U32 R41, R40.reuse, 0x10000, RZ ;  /* 0x0001000028297824 */ /* 0x040fe200078e00ff */
[----:B------:R-:W-:Y:S01]  /*5260*/  LOP3.LUT R167, R167, 0xffff0000, RZ, 0xc0, !PT ;  /* 0xffff0000a7a77812 */ /* 0x000fe200078ec0ff */
[----:B------:R-:W-:Y:S01]  /*5270*/  FFMA.FTZ R72, R43, R68, -R72 ;  /* 0x000000442b487223 */ /* 0x000fe20000010848 */
[----:B------:R-:W-:Y:S01]  /*5280*/  LOP3.LUT R40, R40, 0xffff0000, RZ, 0xc0, !PT ;  /* 0xffff000028287812 */ /* 0x000fe200078ec0ff */
[C---:B------:R-:W-:Y:S01]  /*5290*/  FFMA.FTZ R69, R53.reuse, R69, -R52 ;  /* 0x0000004535457223 */ /* 0x040fe20000010834 */
[----:B------:R-:W-:Y:S01]  /*52a0*/  FFMA.FTZ R66, R53, R71, R66 ;  /* 0x0000004735427223 */ /* 0x000fe20000010042 */
[----:B------:R-:W-:-:S02]  /*52b0*/  IMAD.U32 R166, R166, 0x10000, RZ ;  /* 0x00010000a6a67824 */ /* 0x000fc400078e00ff */
[C---:B------:R-:W-:Y:S01]  /*52c0*/  FMUL.FTZ R53, R67.reuse, R171 ;  /* 0x000000ab43357220 */ /* 0x040fe20000410000 */
[-C--:B------:R-:W-:Y:S01]  /*52d0*/  FMUL.FTZ R68, R67, R167.reuse ;  /* 0x000000a743447220 */ /* 0x080fe20000410000 */
        /* <DEDUP_REMOVED lines=8> */
[----:B------:R-:W-:-:S02]  /*5360*/  F2FP.BF16.F32.PACK_AB R53, R68, R53 ;  /* 0x000000354435723e */ /* 0x000fc400000010ff */
[----:B------:R-:W-:Y:S02]  /*5370*/  F2FP.BF16.F32.PACK_AB R40, R43, R52 ;  /* 0x000000342b28723e */ /* 0x000fe400000010ff */
[----:B------:R-:W-:Y:S01]  /*5380*/  F2FP.BF16.F32.PACK_AB R42, R66, R69 ;  /* 0x00000045422a723e */ /* 0x000fe200000010ff */
[----:B------:R-:W-:-:S07]  /*5390*/  IMAD.MOV.U32 R43, RZ, RZ, R53 ;  /* 0x000000ffff2b7224 */ /* 0x000fce00078e0035 */
.L_x_663:
[----:B------:R-:W-:Y:S05]  /*53a0*/  BSYNC B2 ;  /* 0x0000000000027941 */ /* 0x000fea0003800000 */
.L_x_662:
[----:B--2---:R0:W-:Y:S02]  /*53b0*/  STG.E.128 desc[UR42][R48.64+0x40], R40 ;  /* 0x0000402830007986 */ /* 0x0041e4000c101d2a */
.L_x_661:
[----:B------:R-:W-:Y:S05]  /*53c0*/  BSYNC B1 ;  /* 0x0000000000017941 */ /* 0x000fea0003800000 */
.L_x_660:
        /* <DEDUP_REMOVED lines=9> */
[----:B------:R-:W-:Y:S01]  /*5460*/  SHF.R.U64 R69, R62, 0x10, R63 ;  /* 0x000000103e457819 */ /* 0x000fe2000000123f */
[----:B------:R-:W-:Y:S01]  /*5470*/  IMAD.U32 R62, R43, 0x10000, RZ ;  /* 0x000100002b3e7824 */ /* 0x000fe200078e00ff */
[----:B------:R-:W-:Y:S02]  /*5480*/  SHF.R.U32.HI R64, RZ, 0x10, R65 ;  /* 0x00000010ff407819 */ /* 0x000fe40000011641 */
[----:B------:R-:W-:Y:S02]  /*5490*/  SHF.R.U32.HI R67, RZ, 0x10, R63 ;  /* 0x00000010ff437819 */ /* 0x000fe4000001163f */
[----:B------:R-:W-:Y:S02]  /*54a0*/  PRMT R163, R163, 0x5410, R66 ;  /* 0x00005410a3a37816 */ /* 0x000fe40000000042 */
[----:B------:R-:W-:-:S02]  /*54b0*/  PRMT R160, R160, 0x5410, R69 ;  /* 0x00005410a0a07816 */ /* 0x000fc40000000045 */
[----:B------:R-:W-:Y:S02]  /*54c0*/  PRMT R165, R165, 0x5410, R64 ;  /* 0x00005410a5a57816 */ /* 0x000fe40000000040 */
[----:B------:R-:W-:Y:S02]  /*54d0*/  LOP3.LUT R63, R43, 0xffff0000, RZ, 0xc0, !PT ;  /* 0xffff00002b3f7812 */ /* 0x000fe400078ec0ff */
[----:B------:R-:W-:Y:S01]  /*54e0*/  PRMT R162, R162, 0x5410, R67 ;  /* 0x00005410a2a27816 */ /* 0x000fe20000000043 */
[----:B------:R-:W-:Y:S01]  /*54f0*/  IMAD.U32 R67, R165, 0x10000, RZ ;  /* 0x00010000a5437824 */ /* 0x000fe200078e00ff */
[----:B------:R-:W-:Y:S02]  /*5500*/  LOP3.LUT R43, R41, 0xffff0000, RZ, 0xc0, !PT ;  /* 0xffff0000292b7812 */ /* 0x000fe400078ec0ff */
[C---:B------:R-:W-:Y:S01]  /*5510*/  LOP3.LUT R66, R163.reuse, 0xffff0000, RZ, 0xc0, !PT ;  /* 0xffff0000a3427812 */ /* 0x040fe200078ec0ff */
[----:B------:R-:W-:Y:S01]  /*5520*/  IMAD.U32 R65, R162, 0x10000, RZ ;  /* 0x00010000a2417824 */ /* 0x000fe200078e00ff */
[----:B------:R-:W-:Y:S01]  /*5530*/  LOP3.LUT R64, R160, 0xffff0000, RZ, 0xc0, !PT ;  /* 0xffff0000a0407812 */ /* 0x000fe200078ec0ff */
[----:B------:R-:W-:Y:S01]  /*5540*/  IMAD.U32 R163, R163, 0x10000, RZ ;  /* 0x00010000a3a37824 */ /* 0x000fe200078e00ff */
[----:B------:R-:W-:Y:S01]  /*5550*/  LOP3.LUT R53, R42, 0xffff0000, RZ, 0xc0, !PT ;  /* 0xffff00002a357812 */ /* 0x000fe200078ec0ff */
[----:B------:R-:W-:-:S02]  /*5560*/  IMAD.U32 R42, R41, 0x10000, RZ ;  /* 0x00010000292a7824 */ /* 0x000fc400078e00ff */
[C---:B------:R-:W-:Y:S01]  /*5570*/  FMUL.FTZ R69, R43.reuse, R66 ;  /* 0x000000422b457220 */ /* 0x040fe20000410000 */
[C---:B------:R-:W-:Y:S02]  /*5580*/  IMAD.U32 R41, R40.reuse, 0x10000, RZ ;  /* 0x0001000028297824 */ /* 0x040fe400078e00ff */
[-C--:B------:R-:W-:Y:S01]  /*5590*/  FMUL.FTZ R43, R43, R64.reuse ;  /* 0x000000402b2b7220 */ /* 0x080fe20000410000 */
[----:B------:R-:W-:Y:S01]  /*55a0*/  LOP3.LUT R40, R40, 0xffff0000, RZ, 0xc0, !PT ;  /* 0xffff000028287812 */ /* 0x000fe200078ec0ff */
[C---:B------:R-:W-:Y:S01]  /*55b0*/  FMUL.FTZ R71, R53.reuse, R67 ;  /* 0x0000004335477220 */ /* 0x040fe20000410000 */
[-C--:B------:R-:W-:Y:S01]  /*55c0*/  FMUL.FTZ R53, R53, R65.reuse ;  /* 0x0000004135357220 */ /* 0x080fe20000410000 */
[----:B------:R-:W-:Y:S01]  /*55d0*/  LOP3.LUT R165, R165, 0xffff0000, RZ, 0xc0, !PT ;  /* 0xffff0000a5a57812 */ /* 0x000fe200078ec0ff */
[----:B------:R-:W-:Y:S01]  /*55e0*/  IMAD.U32 R160, R160, 0x10000, RZ ;  /* 0x00010000a0a07824 */ /* 0x000fe200078e00ff */
[----:B------:R-:W-:Y:S01]  /*55f0*/  LOP3.LUT R162, R162, 0xffff0000, RZ, 0xc0, !PT ;  /* 0xffff0000a2a27812 */ /* 0x000fe200078ec0ff */
[C---:B------:R-:W-:Y:S01]  /*5600*/  FFMA.FTZ R69, R42.reuse, R64, -R69 ;  /* 0x000000402a457223 */ /* 0x040fe20000010845 */
[----:B------:R-:W-:Y:S01]  /*5610*/  FFMA.FTZ R66, R42, R66, R43 ;  /* 0x000000422a427223 */ /* 0x000fe2000001002b */
[----:B------:R-:W-:Y:S01]  /*5620*/  FFMA.FTZ R71, R52, R65, -R71 ;  /* 0x0000004134477223 */ /* 0x000fe20000010847 */
[----:B------:R-:W-:Y:S01]  /*5630*/  FMUL.FTZ R42, R40, R163 ;  /* 0x000000a3282a7220 */ /* 0x000fe20000410000 */
[----:B------:R-:W-:Y:S01]  /*5640*/  FFMA.FTZ R52, R52, R67, R53 ;  /* 0x0000004334347223 */ /* 0x000fe20000010035 */
[----:B------:R-:W-:Y:S01]  /*5650*/  FMUL.FTZ R40, R40, R160 ;  /* 0x000000a028287220 */ /* 0x000fe20000410000 */
[C---:B------:R-:W-:Y:S01]  /*5660*/  FMUL.FTZ R43, R63.reuse, R165 ;  /* 0x000000a53f2b7220 */ /* 0x040fe20000410000 */
[----:B------:R-:W-:Y:S01]  /*5670*/  FMUL.FTZ R64, R63, R162 ;  /* 0x000000a23f407220 */ /* 0x000fe20000410000 */
[C---:B------:R-:W-:Y:S01]  /*5680*/  FFMA.FTZ R42, R41.reuse, R160, -R42 ;  /* 0x000000a0292a7223 */ /* 0x040fe2000001082a */
[----:B------:R-:W-:Y:S01]  /*5690*/  FFMA.FTZ R41, R41, R163, R40 ;  /* 0x000000a329297223 */ /* 0x000fe20000010028 */
[C---:B------:R-:W-:Y:S01]  /*56a0*/  FFMA.FTZ R43, R62.reuse, R162, -R43 ;  /* 0x000000a23e2b7223 */ /* 0x040fe2000001082b */
[----:B------:R-:W-:Y:S01]  /*56b0*/  FFMA.FTZ R64, R62, R165, R64 ;  /* 0x000000a53e407223 */ /* 0x000fe20000010040 */
[----:B------:R-:W-:-:S02]  /*56c0*/  F2FP.BF16.F32.PACK_AB R66, R66, R69 ;  /* 0x000000454242723e */ /* 0x000fc400000010ff */
[----:B------:R-:W-:Y:S02]  /*56d0*/  F2FP.BF16.F32.PACK_AB R52, R52, R71 ;  /* 0x000000473434723e */ /* 0x000fe400000010ff */
[----:B------:R-:W-:Y:S01]  /*56e0*/  F2FP.BF16.F32.PACK_AB R40, R41, R42 ;  /* 0x0000002a2928723e */ /* 0x000fe200000010ff */
[----:B------:R-:W-:Y:S01]  /*56f0*/  IMAD.MOV.U32 R41, RZ, RZ, R66 ;  /* 0x000000ffff297224 */ /* 0x000fe200078e0042 */
[----:B------:R-:W-:Y:S01]  /*5700*/  F2FP.BF16.F32.PACK_AB R43, R64, R43 ;  /* 0x0000002b402b723e */ /* 0x000fe200000010ff */
[----:B------:R-:W-:-:S07]  /*5710*/  IMAD.MOV.U32 R42, RZ, RZ, R52 ;  /* 0x000000ffff2a7224 */ /* 0x000fce00078e0034 */
.L_x_667:
[----:B------:R-:W-:Y:S05]  /*5720*/  BSYNC B2 ;  /* 0x0000000000027941 */ /* 0x000fea0003800000 */
.L_x_666:
[----:B--2---:R0:W-:Y:S02]  /*5730*/  STG.E.128 desc[UR42][R48.64+0x80], R40 ;  /* 0x0000802830007986 */ /* 0x0041e4000c101d2a */
.L_x_665:
[----:B------:R-:W-:Y:S05]  /*5740*/  BSYNC B1 ;  /* 0x0000000000017941 */ /* 0x000fea0003800000 */
.L_x_664:
[----:B------:R-:W-:Y:S01]  /*5750*/  ISETP.NE.AND P3, PT, R8, RZ, PT ;  /* 0x000000ff0800720c */ /* 0x000fe20003f65270 */
[----:B------:R-:W-:-:S12]  /*5760*/  BSSY B1, `(.L_x_668) ;  /* 0x0000036000017945 */ /* 0x000fd80003800000 */
[----:B------:R-:W-:Y:S05]  /*5770*/  @!P3 BRA `(.L_x_669) ;  /* 0x0000000000d0b947 */ /* 0x000fea0003800000 */
[----:B0-234-:R0:W2:Y:S01]  /*5780*/  LDS.128 R40, [R50+0x6000] ;  /* 0x0060000032287984 */ /* 0x01d0a20000000c00 */
[----:B------:R-:W-:Y:S01]  /*5790*/  ISETP.GE.AND P3, PT, R189, R117, PT ;  /* 0x00000075bd00720c */ /* 0x000fe20003f66270 */
[----:B------:R-:W-:-:S12]  /*57a0*/  BSSY B2, `(.L_x_670) ;  /* 0x0000030000027945 */ /* 0x000fd80003800000 */
[----:B0-----:R-:W-:Y:S05]  /*57b0*/  @P3 BRA `(.L_x_671) ;  /* 0x0000000000b83947 */ /* 0x001fea0003800000 */
[--C-:B------:R-:W-:Y:S01]  /*57c0*/  SHF.R.U64 R63, R60, 0x10, R61.reuse ;  /* 0x000000103c3f7819 */ /* 0x100fe2000000123d */
[----:B--2---:R-:W-:Y:S01]  /*57d0*/  IMAD.U32 R52, R42, 0x10000, RZ ;  /* 0x000100002a347824 */ /* 0x004fe200078e00ff */
[----:B------:R-:W-:Y:S02]  /*57e0*/  SHF.R.U32.HI R60, RZ, 0x10, R61 ;  /* 0x00000010ff3c7819 */ /* 0x000fe4000001163d */
[--C-:B------:R-:W-:Y:S02]  /*57f0*/  SHF.R.U32.HI R62, RZ, 0x10, R59.reuse ;  /* 0x00000010ff3e7819 */ /* 0x100fe4000001163b */
[----:B------:R-:W-:Y:S02]  /*5800*/  PRMT R155, R155, 0x5410, R60 ;  /* 0x000054109b9b7816 */ /* 0x000fe4000000003c */
[----:B------:R-:W-:Y:S01]  /*5810*/  SHF.R.U64 R65, R58, 0x10, R59 ;  /* 0x000000103a417819 */ /* 0x000fe2000000123b */
[----:B------:R-:W-:Y:S01]  /*5820*/  IMAD.U32 R58, R43, 0x10000, RZ ;  /* 0x000100002b3a7824 */ /* 0x000fe200078e00ff */
[----:B------:R-:W-:-:S02]  /*5830*/  PRMT R153, R153, 0x5410, R62 ;  /* 0x0000541099997816 */ /* 0x000fc4000000003e */
[----:B------:R-:W-:Y:S01]  /*5840*/  PRMT R154, R154, 0x5410, R63 ;  /* 0x000054109a9a7816 */ /* 0x000fe2000000003f */
[----:B------:R-:W-:Y:S01]  /*5850*/  IMAD.U32 R63, R155, 0x10000, RZ ;  /* 0x000100009b3f7824 */ /* 0x000fe200078e00ff */
[----:B------:R-:W-:Y:S01]  /*5860*/  LOP3.LUT R53, R42, 0xffff0000, RZ, 0xc0, !PT ;  /* 0xffff00002a357812 */ /* 0x000fe200078ec0ff */
[----:B------:R-:W-:Y:S01]  /*5870*/  IMAD.U32 R61, R153, 0x10000, RZ ;  /* 0x00010000993d7824 */ /* 0x000fe200078e00ff */
[----:B------:R-:W-:Y:S01]  /*5880*/  LOP3.LUT R59, R43, 0xffff0000, RZ, 0xc0, !PT ;  /* 0xffff00002b3b7812 */ /* 0x000fe200078ec0ff */
[----:B------:R-:W-:Y:S01]  /*5890*/  IMAD.U32 R42, R41, 0x10000, RZ ;  /* 0x00010000292a7824 */ /* 0x000fe200078e00ff */
[----:B------:R-:W-:Y:S01]  /*58a0*/  PRMT R152, R152, 0x5410, R65 ;  /* 0x0000541098987816 */ /* 0x000fe20000000041 */
[----:B------:R-:W-:Y:S01]  /*58b0*/  FMUL.FTZ R67, R53, R63 ;  /* 0x0000003f35437220 */ /* 0x000fe20000410000 */
[----:B------:R-:W-:Y:S01]  /*58c0*/  LOP3.LUT R43, R41, 0xffff0000, RZ, 0xc0, !PT ;  /* 0xffff0000292b7812 */ /* 0x000fe200078ec0ff */
[-C--:B------:R-:W-:Y:S01]  /*58d0*/  FMUL.FTZ R53, R53, R61.reuse ;  /* 0x0000003d35357220 */ /* 0x080fe20000410000 */
[----:B------:R-:W-:Y:S01]  /*58e0*/  LOP3.LUT R62, R154, 0xffff0000, RZ, 0xc0, !PT ;  /* 0xffff00009a3e7812 */ /* 0x000fe200078ec0ff */
[----:B------:R-:W-:Y:S01]  /*58f0*/  IMAD.U32 R41, R40, 0x10000, RZ ;  /* 0x0001000028297824 */ /* 0x000fe200078e00ff */
[----:B------:R-:W-:Y:S01]  /*5900*/  LOP3.LUT R60, R152, 0xffff0000, RZ, 0xc0, !PT ;  /* 0xffff0000983c7812 */ /* 0x000fe200078ec0ff */
[----:B------:R-:W-:Y:S01]  /*5910*/  FFMA.FTZ R67, R52, R61, -R67 ;  /* 0x0000003d34437223 */ /* 0x000fe20000010843 */
[----:B------:R-:W-:Y:S01]  /*5920*/  LOP3.LUT R155, R155, 0xffff0000, RZ, 0xc0, !PT ;  /* 0xffff00009b9b7812 */ /* 0x000fe200078ec0ff */
[----:B------:R-:W-:Y:S01]  /*5930*/  FMUL.FTZ R65, R43, R62 ;  /* 0x0000003e2b417220 */ /* 0x000fe20000410000 */
[----:B------:R-:W-:Y:S01]  /*5940*/  LOP3.LUT R153, R153, 0xffff0000, RZ, 0xc0, !PT ;  /* 0xffff000099997812 */ /* 0x000fe200078ec0ff */
[-C--:B------:R-:W-:Y:S01]  /*5950*/  FMUL.FTZ R43, R43, R60.reuse ;  /* 0x0000003c2b2b7220 */ /* 0x080fe20000410000 */
[----:B------:R-:W-:Y:S01]  /*5960*/  LOP3.LUT R40, R40, 0xffff0000, RZ, 0xc0, !PT ;  /* 0xffff000028287812 */ /* 0x000fe200078ec0ff */
[----:B------:R-:W-:Y:S01]  /*5970*/  FFMA.FTZ R65, R42, R60, -R65 ;  /* 0x0000003c2a417223 */ /* 0x000fe20000010841 */
[----:B------:R-:W-:Y:S01]  /*5980*/  FFMA.FTZ R52, R52, R63, R53 ;  /* 0x0000003f34347223 */ /* 0x000fe20000010035 */
[----:B------:R-:W-:-:S02]  /*5990*/  IMAD.U32 R154, R154, 0x10000, RZ ;  /* 0x000100009a9a7824 */ /* 0x000fc400078e00ff */
[C---:B------:R-:W-:Y:S01]  /*59a0*/  FMUL.FTZ R53, R59.reuse, R155 ;  /* 0x0000009b3b357220 */ /* 0x040fe20000410000 */
[----:B------:R-:W-:Y:S02]  /*59b0*/  IMAD.U32 R152, R152, 0x10000, RZ ;  /* 0x0001000098987824 */ /* 0x000fe400078e00ff */
        /* <DEDUP_REMOVED lines=14> */
.L_x_671:
[----:B------:R-:W-:Y:S05]  /*5aa0*/  BSYNC B2 ;  /* 0x0000000000027941 */ /* 0x000fea0003800000 */
.L_x_670:
[----:B--2---:R0:W-:Y:S02]  /*5ab0*/  STG.E.128 desc[UR42][R48.64+0xc0], R40 ;  /* 0x0000c02830007986 */ /* 0x0041e4000c101d2a */
.L_x_669:
[----:B------:R-:W-:Y:S05]  /*5ac0*/  BSYNC B1 ;  /* 0x0000000000017941 */ /* 0x000fea0003800000 */
.L_x_668:
        /* <DEDUP_REMOVED lines=20> */
[C---:B------:R-:W-:Y:S01]  /*5c10*/  LOP3.LUT R57, R147.reuse, 0xffff0000, RZ, 0xc0, !PT ;  /* 0xffff000093397812 */ /* 0x040fe200078ec0ff */
[----:B------:R-:W-:Y:S01]  /*5c20*/  IMAD.U32 R147, R147, 0x10000, RZ ;  /* 0x0001000093937824 */ /* 0x000fe200078e00ff */
[C---:B------:R-:W-:Y:S01]  /*5c30*/  LOP3.LUT R55, R133.reuse, 0xffff0000, RZ, 0xc0, !PT ;  /* 0xffff000085377812 */ /* 0x040fe200078ec0ff */
[----:B------:R-:W-:Y:S01]  /*5c40*/  IMAD.U32 R133, R133, 0x10000, RZ ;  /* 0x0001000085857824 */ /* 0x000fe200078e00ff */
[C---:B------:R-:W-:Y:S01]  /*5c50*/  LOP3.LUT R52, R42.reuse, 0xffff0000, RZ, 0xc0, !PT ;  /* 0xffff00002a347812 */ /* 0x040fe200078ec0ff */
[----:B------:R-:W-:Y:S01]  /*5c60*/  FMUL.FTZ R59, R43, R57 ;  /* 0x000000392b3b7220 */ /* 0x000fe20000410000 */
[----:B------:R-:W-:Y:S01]  /*5c70*/  SHF.L.U32 R51, R42, 0x10, RZ ;  /* 0x000000102a337819 */ /* 0x000fe200000006ff */
[----:B------:R-:W-:-:S02]  /*5c80*/  IMAD.U32 R42, R41, 0x10000, RZ ;  /* 0x00010000292a7824 */ /* 0x000fc400078e00ff */
[-C--:B------:R-:W-:Y:S01]  /*5c90*/  FMUL.FTZ R60, R43, R55.reuse ;  /* 0x000000372b3c7220 */ /* 0x080fe20000410000 */
[C---:B------:R-:W-:Y:S01]  /*5ca0*/  IMAD.U32 R41, R40.reuse, 0x10000, RZ ;  /* 0x0001000028297824 */ /* 0x040fe200078e00ff */
[----:B------:R-:W-:Y:S01]  /*5cb0*/  LOP3.LUT R40, R40, 0xffff0000, RZ, 0xc0, !PT ;  /* 0xffff000028287812 */ /* 0x000fe200078ec0ff */
[C---:B------:R-:W-:Y:S01]  /*5cc0*/  FMUL.FTZ R62, R52.reuse, R58 ;  /* 0x0000003a343e7220 */ /* 0x040fe20000410000 */
[-C--:B------:R-:W-:Y:S01]  /*5cd0*/  FMUL.FTZ R52, R52, R56.reuse ;  /* 0x0000003834347220 */ /* 0x080fe20000410000 */
[----:B------:R-:W-:Y:S01]  /*5ce0*/  LOP3.LUT R148, R148, 0xffff0000, RZ, 0xc0, !PT ;  /* 0xffff000094947812 */ /* 0x000fe200078ec0ff */
[----:B------:R-:W-:Y:S01]  /*5cf0*/  FFMA.FTZ R59, R42, R55, -R59 ;  /* 0x000000372a3b7223 */ /* 0x000fe2000001083b */
[----:B------:R-:W-:Y:S01]  /*5d00*/  LOP3.LUT R132, R132, 0xffff0000, RZ, 0xc0, !PT ;  /* 0xffff000084847812 */ /* 0x000fe200078ec0ff */
[----:B------:R-:W-:Y:S01]  /*5d10*/  FFMA.FTZ R60, R42, R57, R60 ;  /* 0x000000392a3c7223 */ /* 0x000fe2000001003c */
[C---:B------:R-:W-:Y:S01]  /*5d20*/  FFMA.FTZ R62, R51.reuse, R56, -R62 ;  /* 0x00000038333e7223 */ /* 0x040fe2000001083e */
[C---:B------:R-:W-:Y:S01]  /*5d30*/  FMUL.FTZ R42, R40.reuse, R147 ;  /* 0x00000093282a7220 */ /* 0x040fe20000410000 */
[----:B------:R-:W-:Y:S01]  /*5d40*/  FFMA.FTZ R51, R51, R58, R52 ;  /* 0x0000003a33337223 */ /* 0x000fe20000010034 */
[-C--:B------:R-:W-:Y:S01]  /*5d50*/  FMUL.FTZ R40, R40, R133.reuse ;  /* 0x0000008528287220 */ /* 0x080fe20000410000 */
        /* <DEDUP_REMOVED lines=12> */
.L_x_675:
[----:B------:R-:W-:Y:S05]  /*5e20*/  BSYNC B2 ;  /* 0x0000000000027941 */ /* 0x000fea0003800000 */
.L_x_674:
[----:B--2---:R0:W-:Y:S02]  /*5e30*/  STG.E.128 desc[UR42][R48.64+0x100], R40 ;  /* 0x0001002830007986 */ /* 0x0041e4000c101d2a */
.L_x_673:
[----:B------:R-:W-:Y:S05]  /*5e40*/  BSYNC B1 ;  /* 0x0000000000017941 */ /* 0x000fea0003800000 */
.L_x_672:
[----:B------:R-:W-:-:S13]  /*5e50*/  ISETP.NE.AND P3, PT, R6, RZ, PT ;  /* 0x000000ff0600720c */ /* 0x000fda0003f65270 */
[----:B------:R-:W-:Y:S05]  /*5e60*/  @!P3 BRA `(.L_x_655) ;  /* 0x000000440034b947 */ /* 0x000fea0003800000 */
[----:B0-234-:R0:W2:Y:S01]  /*5e70*/  LDS.128 R40, [R50+0xa000] ;  /* 0x00a0000032287984 */ /* 0x01d0a20000000c00 */
[----:B------:R-:W-:Y:S01]  /*5e80*/  ISETP.GE.AND P3, PT, R190, R117, PT ;  /* 0x00000075be00720c */ /* 0x000fe20003f66270 */
[----:B------:R-:W-:-:S12]  /*5e90*/  BSSY B1, `(.L_x_676) ;  /* 0x0000030000017945 */ /* 0x000fd80003800000 */
[----:B0-----:R-:W-:Y:S05]  /*5ea0*/  @P3 BRA `(.L_x_677) ;  /* 0x0000000000b83947 */ /* 0x001fea0003800000 */
[----:B------:R-:W-:Y:S02]  /*5eb0*/  SHF.R.U32.HI R50, RZ, 0x10, R47 ;  /* 0x00000010ff327819 */ /* 0x000fe4000001162f */
[----:B------:R-:W-:Y:S02]  /*5ec0*/  SHF.R.U32.HI R53, RZ, 0x10, R45 ;  /* 0x00000010ff357819 */ /* 0x000fe4000001162d */
[----:B------:R-:W-:Y:S01]  /*5ed0*/  SHF.R.U64 R51, R46, 0x10, R47 ;  /* 0x000000102e337819 */ /* 0x000fe2000000122f */
[----:B--2---:R-:W-:Y:S01]  /*5ee0*/  IMAD.U32 R46, R43, 0x10000, RZ ;  /* 0x000100002b2e7824 */ /* 0x004fe200078e00ff */
[----:B------:R-:W-:Y:S01]  /*5ef0*/  SHF.R.U64 R52, R44, 0x10, R45 ;  /* 0x000000102c347819 */ /* 0x000fe2000000122d */
[----:B------:R-:W-:Y:S01]  /*5f00*/  IMAD.U32 R44, R42, 0x10000, RZ ;  /* 0x000100002a2c7824 */ /* 0x000fe200078e00ff */
[----:B------:R-:W-:Y:S02]  /*5f10*/  PRMT R91, R91, 0x5410, R50 ;  /* 0x000054105b5b7816 */ /* 0x000fe40000000032 */
        /* <DEDUP_REMOVED lines=16> */
[C---:B------:R-:W-:Y:S01]  /*6020*/  FMUL.FTZ R55, R43.reuse, R52 ;  /* 0x000000342b377220 */ /* 0x040fe20000410000 */
[----:B------:R-:W-:Y:S01]  /*6030*/  LOP3.LUT R88, R88, 0xffff0000, RZ, 0xc0, !PT ;  /* 0xffff000058587812 */ /* 0x000fe200078ec0ff */
[-C--:B------:R-:W-:Y:S01]  /*6040*/  FMUL.FTZ R43, R43, R50.reuse ;  /* 0x000000322b2b7220 */ /* 0x080fe20000410000 */
[----:B------:R-:W-:Y:S01]  /*6050*/  LOP3.LUT R40, R40, 0xffff0000, RZ, 0xc0, !PT ;  /* 0xffff000028287812 */ /* 0x000fe200078ec0ff */
[----:B------:R-:W-:Y:S01]  /*6060*/  FFMA.FTZ R55, R42, R50, -R55 ;  /* 0x000000322a377223 */ /* 0x000fe20000010837 */
[----:B------:R-:W-:Y:S01]  /*6070*/  FFMA.FTZ R44, R44, R53, R45 ;  /* 0x000000352c2c7223 */ /* 0x000fe2000001002d */
[----:B------:R-:W-:-:S02]  /*6080*/  IMAD.U32 R90, R90, 0x10000, RZ ;  /* 0x000100005a5a7824 */ /* 0x000fc400078e00ff */
[----:B------:R-:W-:Y:S01]  /*6090*/  FMUL.FTZ R45, R47, R91 ;  /* 0x0000005b2f2d7220 */ /* 0x000fe20000410000 */
[----:B------:R-:W-:Y:S02]  /*60a0*/  IMAD.U32 R89, R89, 0x10000, RZ ;  /* 0x0001000059597824 */ /* 0x000fe400078e00ff */
[----:B------:R-:W-:Y:S01]  /*60b0*/  FMUL.FTZ R50, R47, R88 ;  /* 0x000000582f327220 */ /* 0x000fe20000410000 */
[----:B------:R-:W-:Y:S01]  /*60c0*/  FFMA.FTZ R52, R42, R52, R43 ;  /* 0x000000342a347223 */ /* 0x000fe2000001002b */
        /* <DEDUP_REMOVED lines=12> */
.L_x_677:
[----:B------:R-:W-:Y:S05]  /*6190*/  BSYNC B1 ;  /* 0x0000000000017941 */ /* 0x000fea0003800000 */
.L_x_676:
[----:B--2---:R0:W-:Y:S01]  /*61a0*/  STG.E.128 desc[UR42][R48.64+0x140], R40 ;  /* 0x0001402830007986 */ /* 0x0041e2000c101d2a */
[----:B------:R-:W-:Y:S05]  /*61b0*/  BRA `(.L_x_655) ;  /* 0x0000004000607947 */ /* 0x000fea0003800000 */
.L_x_623:
[----:B------:R-:W-:Y:S01]  /*61c0*/  ISETP.GE.AND P4, PT, R17, R4, PT ;  /* 0x000000041100720c */ /* 0x000fe20003f86270 */
[----:B------:R-:W-:Y:S01]  /*61d0*/  BSSY B1, `(.L_x_678) ;  /* 0x000002e000017945 */ /* 0x000fe20003800000 */
[----:B------:R-:W-:Y:S02]  /*61e0*/  CS2R R66, SRZ ;  /* 0x0000000000427805 */ /* 0x000fe4000001ff00 */
[----:B0-----:R-:W-:Y:S02]  /*61f0*/  CS2R R42, SRZ ;  /* 0x00000000002a7805 */ /* 0x001fe4000001ff00 */
        /* <DEDUP_REMOVED lines=14> */
[----:B------:R-:W-:Y:S02]  /*62e0*/  IADD3 R40, P3, R108, R88, RZ ;  /* 0x000000586c287210 */ /* 0x000fe40007f7e0ff */
[----:B------:R-:W-:Y:S02]  /*62f0*/  CS2R R50, SRZ ;  /* 0x0000000000327805 */ /* 0x000fe4000001ff00 */
[----:B------:R-:W-:Y:S01]  /*6300*/  CS2R R48, SRZ ;  /* 0x0000000000307805 */ /* 0x000fe2000001ff00 */
[----:B------:R-:W-:Y:S01]  /*6310*/  IMAD.X R42, R0, 0x1, R28, P2 ;  /* 0x00000001002a7824 */ /* 0x000fe200010e061c */
[----:B------:R-:W-:Y:S02]  /*6320*/  LEA R64, P2, R41, UR4, 0x1 ;  /* 0x0000000429407c11 */ /* 0x000fe4000f8408ff */
[----:B------:R-:W-:-:S02]  /*6330*/  CS2R R62, SRZ ;  /* 0x00000000003e7805 */ /* 0x000fc4000001ff00 */
[----:B------:R-:W-:Y:S02]  /*6340*/  CS2R R60, SRZ ;  /* 0x00000000003c7805 */ /* 0x000fe4000001ff00 */
[----:B------:R-:W-:Y:S01]  /*6350*/  LEA.HI.X R65, R41, UR5, R42, 0x1, P2 ;  /* 0x0000000529417c11 */ /* 0x000fe200090f0c2a */
[----:B------:R-:W-:Y:S01]  /*6360*/  ULDC.64 UR4, c[0x0][0x400] ;  /* 0x0001000000047ab9 */ /* 0x000fe20000000a00 */
[----:B------:R-:W-:Y:S01]  /*6370*/  ISETP.GE.AND P2, PT, R18, R117, PT ;  /* 0x000000751200720c */ /* 0x000fe20003f46270 */
[----:B------:R-:W-:Y:S01]  /*6380*/  IMAD.X R41, R3, 0x1, R30, P3 ;  /* 0x0000000103297824 */ /* 0x000fe200018e061e */
[----:B------:R-:W-:-:S04]  /*6390*/  LEA R68, P3, R40, UR4, 0x1 ;  /* 0x0000000428447c11 */ /* 0x000fc8000f8608ff */
[----:B------:R-:W-:Y:S02]  /*63a0*/  LEA.HI.X R69, R40, UR5, R41, 0x1, P3 ;  /* 0x0000000528457c11 */ /* 0x000fe400098f0c29 */
[----:B------:R-:W-:-:S05]  /*63b0*/  ISETP.GE.AND P3, PT, R101, R117, PT ;  /* 0x000000756500720c */ /* 0x000fca0003f66270 */
[----:B------:R0:W5:Y:S04]  /*63c0*/  @!P2 LDG.E.128 R48, desc[UR42][R64.64] ;  /* 0x0000002a4030a981 */ /* 0x000168000c1e1d00 */
[----:B------:R0:W5:Y:S01]  /*63d0*/  @!P2 LDG.E.128 R60, desc[UR42][R68.64] ;  /* 0x0000002a443ca981 */ /* 0x000162000c1e1d00 */
[----:B------:R-:W-:Y:S02]  /*63e0*/  ISETP.GE.AND P2, PT, R100, R117, PT ;  /* 0x000000756400720c */ /* 0x000fe40003f46270 */
        /* <DEDUP_REMOVED lines=8> */
[----:B------:R0:W5:Y:S04]  /*6470*/  @!P3 LDG.E.128 R44, desc[UR42][R64.64+0x40] ;  /* 0x0000402a402cb981 */ /* 0x000168000c1e1d00 */
[----:B------:R0:W5:Y:S04]  /*6480*/  @!P2 LDG.E.128 R40, desc[UR42][R64.64+0x80] ;  /* 0x0000802a4028a981 */ /* 0x000168000c1e1d00 */
[----:B------:R0:W5:Y:S04]  /*6490*/  @!P3 LDG.E.128 R56, desc[UR42][R68.64+0x40] ;  /* 0x0000402a4438b981 */ /* 0x000168000c1e1d00 */
[----:B------:R0:W5:Y:S02]  /*64a0*/  @!P2 LDG.E.128 R52, desc[UR42][R68.64+0x80] ;  /* 0x0000802a4434a981 */ /* 0x000164000c1e1d00 */
.L_x_679:
[----:B------:R-:W-:Y:S05]  /*64b0*/  BSYNC B1 ;  /* 0x0000000000017941 */ /* 0x000fea0003800000 */
.L_x_678:
[----:B------:R-:W-:Y:S01]  /*64c0*/  ISETP.GE.AND P3, PT, R205, R4, PT ;  /* 0x00000004cd00720c */ /* 0x000fe20003f66270 */
[----:B------:R-:W-:Y:S01]  /*64d0*/  BSSY B1, `(.L_x_680) ;  /* 0x000002e000017945 */ /* 0x000fe20003800000 */
[----:B0-----:R-:W-:Y:S02]  /*64e0*/  CS2R R64, SRZ ;  /* 0x0000000000407805 */ /* 0x001fe4000001ff00 */
        /* <DEDUP_REMOVED lines=17> */
[----:B------:R-:W-:Y:S02]  /*6600*/  IADD3.X R65, R28, R0, R35, P2, P5 ;  /* 0x000000001c417210 */ /* 0x000fe400017ea423 */
[----:B------:R-:W-:Y:S02]  /*6610*/  CS2R R72, SRZ ;  /* 0x0000000000487805 */ /* 0x000fe4000001ff00 */
[----:B------:R-:W-:Y:S02]  /*6620*/  IADD3 R0, P2, P5, R108, R88, R36 ;  /* 0x000000586c007210 */ /* 0x000fe40007d5e024 */
[----:B------:R-:W-:-:S02]  /*6630*/  CS2R R86, SRZ ;  /* 0x0000000000567805 */ /* 0x000fc4000001ff00 */
[----:B------:R-:W-:Y:S02]  /*6640*/  CS2R R84, SRZ ;  /* 0x0000000000547805 */ /* 0x000fe4000001ff00 */
[----:B------:R-:W-:Y:S02]  /*6650*/  IADD3.X R3, R30, R3, R38, P2, P5 ;  /* 0x000000031e037210 */ /* 0x000fe400017ea426 */
[----:B------:R-:W-:-:S04]  /*6660*/  LEA R88, P2, R90, UR4, 0x1 ;  /* 0x000000045a587c11 */ /* 0x000fc8000f8408ff */
[----:B------:R-:W-:Y:S02]  /*6670*/  LEA.HI.X R89, R90, UR5, R65, 0x1, P2 ;  /* 0x000000055a597c11 */ /* 0x000fe400090f0c41 */
[----:B------:R-:W-:-:S04]  /*6680*/  LEA R90, P2, R0, UR6, 0x1 ;  /* 0x00000006005a7c11 */ /* 0x000fc8000f8408ff */
[----:B------:R-:W-:Y:S02]  /*6690*/  LEA.HI.X R91, R0, UR7, R3, 0x1, P2 ;  /* 0x00000007005b7c11 */ /* 0x000fe400090f0c03 */
[----:B------:R-:W-:Y:S02]  /*66a0*/  ISETP.GE.AND P2, PT, R18, R117, PT ;  /* 0x000000751200720c */ /* 0x000fe40003f46270 */
[----:B------:R-:W-:Y:S02]  /*66b0*/  CS2R R70, SRZ ;  /* 0x0000000000467805 */ /* 0x000fe4000001ff00 */
[----:B------:R-:W-:Y:S02]  /*66c0*/  CS2R R68, SRZ ;  /* 0x0000000000447805 */ /* 0x000fe4000001ff00 */
[----:B------:R-:W-:Y:S02]  /*66d0*/  CS2R R82, SRZ ;  /* 0x0000000000527805 */ /* 0x000fe4000001ff00 */
[----:B------:R-:W-:-:S05]  /*66e0*/  CS2R R80, SRZ ;  /* 0x0000000000507805 */ /* 0x000fca000001ff00 */
[----:B------:R0:W5:Y:S04]  /*66f0*/  @!P2 LDG.E.128 R72, desc[UR42][R88.64] ;  /* 0x0000002a5848a981 */ /* 0x000168000c1e1d00 */
[----:B------:R0:W5:Y:S01]  /*6700*/  @!P2 LDG.E.128 R84, desc[UR42][R90.64] ;  /* 0x0000002a5a54a981 */ /* 0x000162000c1e1d00 */
[----:B------:R-:W-:Y:S02]  /*6710*/  ISETP.GE.AND P2, PT, R101, R117, PT ;  /* 0x000000756500720c */ /* 0x000fe40003f46270 */
[----:B------:R-:W-:Y:S02]  /*6720*/  CS2R R66, SRZ ;  /* 0x0000000000427805 */ /* 0x000fe4000001ff00 */
[----:B------:R-:W-:Y:S02]  /*6730*/  CS2R R64, SRZ ;  /* 0x0000000000407805 */ /* 0x000fe4000001ff00 */
[----:B------:R-:W-:-:S02]  /*6740*/  CS2R R78, SRZ ;  /* 0x00000000004e7805 */ /* 0x000fc4000001ff00 */
[----:B------:R-:W-:-:S05]  /*6750*/  CS2R R76, SRZ ;  /* 0x00000000004c7805 */ /* 0x000fca000001ff00 */
[----:B------:R0:W5:Y:S04]  /*6760*/  @!P2 LDG.E.128 R68, desc[UR42][R88.64+0x40] ;  /* 0x0000402a5844a981 */ /* 0x000168000c1e1d00 */
[----:B------:R0:W5:Y:S01]  /*6770*/  @!P2 LDG.E.128 R80, desc[UR42][R90.64+0x40] ;  /* 0x0000402a5a50a981 */ /* 0x000162000c1e1d00 */
[----:B------:R-:W-:-:S13]  /*6780*/  ISETP.GE.AND P2, PT, R100, R117, PT ;  /* 0x000000756400720c */ /* 0x000fda0003f46270 */
[----:B------:R0:W5:Y:S04]  /*6790*/  @!P2 LDG.E.128 R64, desc[UR42][R88.64+0x80] ;  /* 0x0000802a5840a981 */ /* 0x000168000c1e1d00 */
[----:B------:R0:W5:Y:S02]  /*67a0*/  @!P2 LDG.E.128 R76, desc[UR42][R90.64+0x80] ;  /* 0x0000802a5a4ca981 */ /* 0x000164000c1e1d00 */
.L_x_681:
[----:B------:R-:W-:Y:S05]  /*67b0*/  BSYNC B1 ;  /* 0x0000000000017941 */ /* 0x000fea0003800000 */
.L_x_680:
[----:B------:R-:W-:Y:S01]  /*67c0*/  IMAD.MOV.U32 R3, RZ, RZ, R41 ;  /* 0x000000ffff037224 */ /* 0x000fe200078e0029 */
[----:B------:R-:W-:Y:S01]  /*67d0*/  PRMT R174, R174, 0x5410, R93 ;  /* 0x00005410aeae7816 */ /* 0x000fe2000000005d */
[----:B0-----:R-:W-:Y:S01]  /*67e0*/  IMAD.MOV.U32 R88, RZ, RZ, R46 ;  /* 0x000000ffff587224 */ /* 0x001fe200078e002e */
[----:B------:R-:W-:Y:S01]  /*67f0*/  UISETP.NE.AND UP0, UPT, UR37, 0x3, UPT ;  /* 0x000000032500788c */ /* 0x000fe2000bf05270 */
        /* <DEDUP_REMOVED lines=23> */
[----:B------:R-:W-:-:S02]  /*6970*/  MOV R0, R55 ;  /* 0x0000003700007202 */ /* 0x000fc40000000f00 */
        /* <DEDUP_REMOVED lines=22> */
[----:B------:R-:W-:Y:S01]  /*6ae0*/  PLOP3.LUT P2, PT, PT, PT, UP0, 0x80, 0x0 ;  /* 0x000000000000781c */ /* 0x000fe20003f4f008 */
[----:B------:R-:W-:Y:S01]  /*6af0*/  IMAD.MOV.U32 R89, RZ, RZ, R67 ;  /* 0x000000ffff597224 */ /* 0x000fe200078e0043 */
[----:B------:R-:W-:Y:S01]  /*6b00*/  PRMT R153, R88, 0x5410, R3 ;  /* 0x0000541058997816 */ /* 0x000fe20000000003 */
[----:B------:R-:W-:Y:S01]  /*6b10*/  IMAD.MOV.U32 R88, RZ, RZ, R68 ;  /* 0x000000ffff587224 */ /* 0x000fe200078e0044 */
[----:B------:R-:W-:Y:S01]  /*6b20*/  PRMT R156, R0, 0x7610, R156 ;  /* 0x00007610009c7816 */ /* 0x000fe2000000009c */
[----:B------:R-:W-:Y:S01]  /*6b30*/  IMAD.MOV.U32 R3, RZ, RZ, R69 ;  /* 0x000000ffff037224 */ /* 0x000fe200078e0045 */
[----:B------:R-:W-:Y:S01]  /*6b40*/  PRMT R152, R152, 0x5410, R89 ;  /* 0x0000541098987816 */ /* 0x000fe20000000059 */
[----:B------:R-:W-:-:S02]  /*6b50*/  IMAD.MOV.U32 R0, RZ, RZ, R74 ;  /* 0x000000ffff007224 */ /* 0x000fc400078e004a */
[----:B------:R-:W-:Y:S01]  /*6b60*/  IMAD.MOV.U32 R89, RZ, RZ, R71 ;  /* 0x000000ffff597224 */ /* 0x000fe200078e0047 */
[----:B------:R-:W-:Y:S01]  /*6b70*/  PRMT R158, R88, 0x5410, R3 ;  /* 0x00005410589e7816 */ /* 0x000fe20000000003 */
[----:B------:R-:W-:Y:S01]  /*6b80*/  IMAD.MOV.U32 R88, RZ, RZ, R72 ;  /* 0x000000ffff587224 */ /* 0x000fe200078e0048 */
[----:B------:R-:W-:Y:S01]  /*6b90*/  PRMT R167, R0, 0x7610, R167 ;  /* 0x0000761000a77816 */ /* 0x000fe200000000a7 */
[----:B------:R-:W-:Y:S01]  /*6ba0*/  IMAD.MOV.U32 R3, RZ, RZ, R73 ;  /* 0x000000ffff037224 */ /* 0x000fe200078e0049 */
[----:B------:R-:W-:Y:S01]  /*6bb0*/  PRMT R156, R156, 0x5410, R89 ;  /* 0x000054109c9c7816 */ /* 0x000fe20000000059 */
[----:B------:R-:W-:Y:S02]  /*6bc0*/  IMAD.MOV.U32 R0, RZ, RZ, R78 ;  /* 0x000000ffff007224 */ /* 0x000fe400078e004e */
        /* <DEDUP_REMOVED lines=18> */
[----:B------:R-:W-:-:S02]  /*6cf0*/  IMAD.MOV.U32 R3, RZ, RZ, R84 ;  /* 0x000000ffff037224 */ /* 0x000fc400078e0054 */
[----:B------:R-:W-:Y:S01]  /*6d00*/  IMAD.MOV.U32 R0, RZ, RZ, R85 ;  /* 0x000000ffff007224 */ /* 0x000fe200078e0055 */
[----:B------:R-:W-:-:S04]  /*6d10*/  PRMT R169, R89, 0x5410, R88 ;  /* 0x0000541059a97816 */ /* 0x000fc80000000058 */
[----:B------:R-:W-:Y:S01]  /*6d20*/  PRMT R170, R3, 0x5410, R0 ;  /* 0x0000541003aa7816 */ /* 0x000fe20000000000 */
[----:B------:R-:W-:Y:S06]  /*6d30*/  @!P2 BRA `(.L_x_682) ;  /* 0x000000000004a947 */ /* 0x000fec0003800000 */
[----:B------:R-:W-:Y:S01]  /*6d40*/  BPT.TRAP 0x1 ;  /* 0x000000040000795c */ /* 0x000fe20000300000 */
.L_x_682:
[----:B------:R-:W-:Y:S01]  /*6d50*/  LEA R3, R16, R2, 0x3 ;  /* 0x0000000210037211 */ /* 0x000fe200078e18ff */
[----:B------:R-:W0:Y:S01]  /*6d60*/  LDC R147, c[0x0][0x2f4] ;  /* 0x0000bd00ff937b82 */ /* 0x000e220000000800 */
[----:B------:R-:W-:Y:S01]  /*6d70*/  SHF.L.U32 R0, R184, 0x1f, RZ ;  /* 0x0000001fb8007819 */ /* 0x000fe200000006ff */
[----:B------:R-:W-:Y:S01]  /*6d80*/  BSSY B1, `(.L_x_683) ;  /* 0x0000005000017945 */ /* 0x000fe20003800000 */
[----:B------:R-:W-:Y:S02]  /*6d90*/  IMAD.MOV.U32 R127, RZ, RZ, R92 ;  /* 0x000000ffff7f7224 */ /* 0x000fe400078e005c */
[----:B------:R-:W1:Y:S03]  /*6da0*/  SYNCS.PHASECHK.TRANS64.TRYWAIT P5, [R3+URZ+0x34890], R0 ;  /* 0x03489000030075a7 */ /* 0x000e6600080a017f */
[----:B------:R-:W2:Y:S01]  /*6db0*/  LDC.64 R128, c[0x0][0x300] ;  /* 0x0000c000ff807b82 */ /* 0x000ea20000000a00 */
[----:B-1----:R-:W-:Y:S05]  /*6dc0*/  @!P5 BRA `(.L_x_684) ;  /* 0x000001a00004d947 */ /* 0x002fea0003800000 */
.L_x_983:
[----:B------:R-:W-:Y:S05]  /*6dd0*/  BSYNC B1 ;  /* 0x0000000000017941 */ /* 0x000fea0003800000 */
.L_x_683:
[----:B------:R-:W-:Y:S01]  /*6de0*/  BSSY B1, `(.L_x_685) ;  /* 0x0000194000017945 */ /* 0x000fe20003800000 */
[----:B0-----:R-:W-:-:S03]  /*6df0*/  IMAD.IADD R148, R147, 0x1, -R122 ;  /* 0x0000000193947824 */ /* 0x001fc600078e0a7a */
[----:B------:R-:W-:Y:S05]  /*6e00*/  @P4 BRA `(.L_x_686) ;  /* 0x0000001800444947 */ /* 0x000fea0003800000 */
[----:B------:R-:W-:Y:S01]  /*6e10*/  ISETP.NE.AND P4, PT, R14, RZ, PT ;  /* 0x000000ff0e00720c */ /* 0x000fe20003f85270 */
[-C--:B--2---:R-:W-:Y:S01]  /*6e20*/  IMAD R157, R145, R128.reuse, RZ ;  /* 0x00000080919d7224 */ /* 0x084fe200078e02ff */
[----:B------:R-:W-:Y:S01]  /*6e30*/  BSSY B2, `(.L_x_687) ;  /* 0x0000087000027945 */ /* 0x000fe20003800000 */
[----:B------:R-:W-:-:S04]  /*6e40*/  IMAD.WIDE.U32 R132, R17, R128, R126 ;  /* 0x0000008011847225 */ /* 0x000fc800078e007e */
[----:B------:R-:W-:-:S04]  /*6e50*/  IMAD R157, R17, R129, R157 ;  /* 0x00000081119d7224 */ /* 0x000fc800078e029d */
[----:B------:R-:W-:Y:S02]  /*6e60*/  IMAD.IADD R157, R157, 0x1, R133 ;  /* 0x000000019d9d7824 */ /* 0x000fe400078e0285 */
[----:B------:R-:W-:Y:S05]  /*6e70*/  @!P4 BRA `(.L_x_688) ;  /* 0x000000080008c947 */ /* 0x000fea0003800000 */
[----:B------:R-:W-:Y:S01]  /*6e80*/  SEL R88, R122, R148, !P0 ;  /* 0x000000947a587207 */ /* 0x000fe20004000000 */
[----:B------:R-:W-:Y:S01]  /*6e90*/  BSSY B3, `(.L_x_689) ;  /* 0x0000074000037945 */ /* 0x000fe20003800000 */
[----:B------:R-:W-:Y:S02]  /*6ea0*/  ISETP.GE.AND P4, PT, R18, R117, PT ;  /* 0x000000751200720c */ /* 0x000fe40003f86270 */
[----:B------:R-:W-:-:S04]  /*6eb0*/  SHF.R.S32.HI R89, RZ, 0x1f, R88 ;  /* 0x0000001fff597819 */ /* 0x000fc80000011458 */
[----:B------:R-:W-:-:S04]  /*6ec0*/  LEA.HI R89, R89, R88, RZ, 0x4 ;  /* 0x0000005859597211 */ /* 0x000fc800078f20ff */
[----:B------:R-:W-:-:S04]  /*6ed0*/  LEA.HI.SX32 R161, R89, R114, 0x1c ;  /* 0x0000007259a17211 */ /* 0x000fc800078fe2ff */
[----:B------:R-:W-:-:S04]  /*6ee0*/  SHF.R.S32.HI R88, RZ, 0x1f, R161 ;  /* 0x0000001fff587819 */ /* 0x000fc800000114a1 */
[----:B------:R-:W-:Y:S01]  /*6ef0*/  LEA.HI R88, R88, R161, RZ, 0x3 ;  /* 0x000000a158587211 */ /* 0x000fe200078f18ff */
[----:B------:R-:W-:-:S04]  /*6f00*/  IMAD.SHL.U32 R161, R161, 0x8, RZ ;  /* 0x00000008a1a17824 */ /* 0x000fc800078e00ff */
[----:B------:R-:W-:Y:S01]  /*6f10*/  IMAD.SHL.U32 R88, R88, 0x400, RZ ;  /* 0x0000040058587824 */ /* 0x000fe200078e00ff */
[----:B------:R-:W-:-:S04]  /*6f20*/  LOP3.LUT R89, R191, 0x38, R161, 0xf8, !PT ;  /* 0x00000038bf597812 */ /* 0x000fc800078ef8a1 */
[----:B------:R-:W-:Y:S02]  /*6f30*/  LOP3.LUT R88, R88, 0x7fffe000, RZ, 0xc0, !PT ;  /* 0x7fffe00058587812 */ /* 0x000fe400078ec0ff */
[----:B------:R-:W-:-:S03]  /*6f40*/  LOP3.LUT R89, R89, R193, RZ, 0x3c, !PT ;  /* 0x000000c159597212 */ /* 0x000fc600078e3cff */
[----:B------:R-:W-:-:S04]  /*6f50*/  IMAD R88, R192, 0x200, R88 ;  /* 0x00000200c0587824 */ /* 0x000fc800078e0258 */
[----:B------:R-:W-:-:S04]  /*6f60*/  IMAD.IADD R88, R88, 0x1, R89 ;  /* 0x0000000158587824 */ /* 0x000fc800078e0259 */
[C---:B------:R-:W-:Y:S02]  /*6f70*/  IMAD R92, R16.reuse, 0x6000, R88 ;  /* 0x00006000105c7824 */ /* 0x040fe400078e0258 */
[----:B------:R-:W-:Y:S02]  /*6f80*/  IMAD R88, R16, 0x6000, R143 ;  /* 0x0000600010587824 */ /* 0x000fe400078e028f */
[--C-:B------:R-:W-:Y:S02]  /*6f90*/  IMAD R92, R92, 0x2, R2.reuse ;  /* 0x000000025c5c7824 */ /* 0x100fe400078e0202 */
[----:B------:R-:W-:-:S04]  /*6fa0*/  IMAD R88, R88, 0x2, R2 ;  /* 0x0000000258587824 */ /* 0x000fc800078e0202 */
[----:B------:R-:W0:Y:S04]  /*6fb0*/  LDS.128 R92, [R92+0x1c400] ;  /* 0x01c400005c5c7984 */ /* 0x000e280000000c00 */
[----:B------:R-:W2:Y:S01]  /*6fc0*/  LDS.128 R88, [R88+0x1c400] ;  /* 0x01c4000058587984 */ /* 0x000ea20000000c00 */
[----:B------:R-:W-:Y:S05]  /*6fd0*/  @P4 BRA `(.L_x_690) ;  /* 0x00000004007c4947 */ /* 0x000fea0003800000 */
[--C-:B------:R-:W-:Y:S02]  /*6fe0*/  SHF.R.U64 R164, R48, 0x10, R49.reuse ;  /* 0x0000001030a47819 */ /* 0x100fe40000001231 */
[----:B------:R-:W-:Y:S02]  /*6ff0*/  SHF.R.U32.HI R48, RZ, 0x10, R49 ;  /* 0x00000010ff307819 */ /* 0x000fe40000011631 */
[--C-:B------:R-:W-:Y:S02]  /*7000*/  SHF.R.U64 R49, R60, 0x10, R61.reuse ;  /* 0x000000103c317819 */ /* 0x100fe4000000123d */
[----:B------:R-:W-:Y:S02]  /*7010*/  SHF.R.U32.HI R60, RZ, 0x10, R61 ;  /* 0x00000010ff3c7819 */ /* 0x000fe4000001163d */
[--C-:B------:R-:W-:Y:S02]  /*7020*/  SHF.R.U64 R50, R50, 0x10, R51.reuse ;  /* 0x0000001032327819 */ /* 0x100fe40000001233 */
[----:B------:R-:W-:-:S02]  /*7030*/  SHF.R.U32.HI R162, RZ, 0x10, R51 ;  /* 0x00000010ffa27819 */ /* 0x000fc40000011633 */
[--C-:B------:R-:W-:Y:S02]  /*7040*/  SHF.R.U64 R61, R62, 0x10, R63.reuse ;  /* 0x000000103e3d7819 */ /* 0x100fe4000000123f */
[----:B------:R-:W-:Y:S02]  /*7050*/  SHF.R.U32.HI R51, RZ, 0x10, R63 ;  /* 0x00000010ff337819 */ /* 0x000fe4000001163f */
[----:B------:R-:W-:Y:S02]  /*7060*/  PRMT R60, R178, 0x5432, R60 ;  /* 0x00005432b23c7816 */ /* 0x000fe4000000003c */
[----:B------:R-:W-:Y:S02]  /*7070*/  PRMT R63, R176, 0x5432, R48 ;  /* 0x00005432b03f7816 */ /* 0x000fe40000000030 */
[----:B------:R-:W-:Y:S01]  /*7080*/  PRMT R62, R163, 0x5432, R50 ;  /* 0x00005432a33e7816 */ /* 0x000fe20000000032 */
[----:B------:R-:W-:Y:S01]  /*7090*/  IMAD.U32 R50, R60, 0x10000, RZ ;  /* 0x000100003c327824 */ /* 0x000fe200078e00ff */
[----:B------:R-:W-:Y:S01]  /*70a0*/  PRMT R48, R165, 0x5432, R162 ;  /* 0x00005432a5307816 */ /* 0x000fe200000000a2 */
[----:B0-----:R-:W-:Y:S01]  /*70b0*/  IMAD.U32 R165, R93, 0x10000, RZ ;  /* 0x000100005da57824 */ /* 0x001fe200078e00ff */
[----:B------:R-:W-:Y:S01]  /*70c0*/  PRMT R49, R163, 0x5410, R49 ;  /* 0x00005410a3317816 */ /* 0x000fe20000000031 */
[----:B------:R-:W-:Y:S01]  /*70d0*/  IMAD.U32 R163, R63, 0x10000, RZ ;  /* 0x000100003fa37824 */ /* 0x000fe200078e00ff */
[----:B------:R-:W-:Y:S01]  /*70e0*/  PRMT R164, R166, 0x5432, R164 ;  /* 0x00005432a6a47816 */ /* 0x000fe200000000a4 */
[----:B--2---:R-:W-:-:S02]  /*70f0*/  IMAD.U32 R162, R89, 0x10000, RZ ;  /* 0x0001000059a27824 */ /* 0x004fc400078e00ff */
[CC--:B------:R-:W-:Y:S01]  /*7100*/  FMUL.FTZ R166, R165.reuse, R50.reuse ;  /* 0x00000032a5a67220 */ /* 0x0c0fe20000410000 */
[-C--:B------:R-:W-:Y:S01]  /*7110*/  FMUL.FTZ R165, R165, R163.reuse ;  /* 0x000000a3a5a57220 */ /* 0x080fe20000410000 */
[----:B------:R-:W-:Y:S02]  /*7120*/  LOP3.LUT R93, R93, 0xffff0000, RZ, 0xc0, !PT ;  /* 0xffff00005d5d7812 */ /* 0x000fe400078ec0ff */
[C---:B------:R-:W-:Y:S01]  /*7130*/  FFMA.FTZ R163, R162.reuse, R163, -R166 ;  /* 0x000000a3a2a37223 */ /* 0x040fe200000108a6 */
[----:B------:R-:W-:Y:S01]  /*7140*/  FFMA.FTZ R162, R162, R50, R165 ;  /* 0x00000032a2a27223 */ /* 0x000fe200000100a5 */
[----:B------:R-:W-:Y:S01]  /*7150*/  LOP3.LUT R165, R63, 0xffff0000, RZ, 0xc0, !PT ;  /* 0xffff00003fa57812 */ /* 0x000fe200078ec0ff */
[----:B------:R-:W-:Y:S01]  /*7160*/  IMAD.U32 R166, R95, 0x10000, RZ ;  /* 0x000100005fa67824 */ /* 0x000fe200078e00ff */
[----:B------:R-:W-:Y:S02]  /*7170*/  LOP3.LUT R63, R60, 0xffff0000, RZ, 0xc0, !PT ;  /* 0xffff00003c3f7812 */ /* 0x000fe400078ec0ff */
[----:B------:R-:W-:Y:S01]  /*7180*/  LOP3.LUT R50, R89, 0xffff0000, RZ, 0xc0, !PT ;  /* 0xffff000059327812 */ /* 0x000fe200078ec0ff */
[C---:B------:R-:W-:Y:S01]  /*7190*/  FMUL.FTZ R89, R93.reuse, R165 ;  /* 0x000000a55d597220 */ /* 0x040fe20000410000 */
[----:B------:R-:W-:Y:S01]  /*71a0*/  PRMT R51, R182, 0x5410, R51 ;  /* 0x00005410b6337816 */ /* 0x000fe20000000033 */
[----:B------:R-:W-:Y:S01]  /*71b0*/  FMUL.FTZ R60, R93, R63 ;  /* 0x0000003f5d3c7220 */ /* 0x000fe20000410000 */
[----:B------:R-:W-:Y:S01]  /*71c0*/  IMAD.U32 R93, R91, 0x10000, RZ ;  /* 0x000100005b5d7824 */ /* 0x000fe200078e00ff */
[----:B------:R-:W-:-:S02]  /*71d0*/  LOP3.LUT R95, R95, 0xffff0000, RZ, 0xc0, !PT ;  /* 0xffff00005f5f7812 */ /* 0x000fc400078ec0ff */
[C---:B------:R-:W-:Y:S01]  /*71e0*/  FFMA.FTZ R60, R50.reuse, R165, -R60 ;  /* 0x000000a5323c7223 */ /* 0x040fe2000001083c */
[----:B------:R-:W-:Y:S02]  /*71f0*/  IMAD.U32 R165, R51, 0x10000, RZ ;  /* 0x0001000033a57824 */ /* 0x000fe400078e00ff */
[----:B------:R-:W-:Y:S01]  /*7200*/  FFMA.FTZ R50, R50, R63, R89 ;  /* 0x0000003f32327223 */ /* 0x000fe20000010059 */
[C---:B------:R-:W-:Y:S01]  /*7210*/  IMAD.U32 R63, R48.reuse, 0x10000, RZ ;  /* 0x00010000303f7824 */ /* 0x040fe200078e00ff */
[----:B------:R-:W-:Y:S01]  /*7220*/  LOP3.LUT R48, R48, 0xffff0000, RZ, 0xc0, !PT ;  /* 0xffff000030307812 */ /* 0x000fe200078ec0ff */
[C---:B------:R-:W-:Y:S01]  /*7230*/  FMUL.FTZ R89, R166.reuse, R165 ;  /* 0x000000a5a6597220 */ /* 0x040fe20000410000 */
[----:B------:R-:W-:Y:S02]  /*7240*/  LOP3.LUT R91, R91, 0xffff0000, RZ, 0xc0, !PT ;  /* 0xffff00005b5b7812 */ /* 0x000fe400078ec0ff */
[----:B------:R-:W-:Y:S01]  /*7250*/  PRMT R61, R181, 0x5410, R61 ;  /* 0x00005410b53d7816 */ /* 0x000fe2000000003d */
[-C--:B------:R-:W-:Y:S01]  /*7260*/  FFMA.FTZ R89, R93, R63.reuse, -R89 ;  /* 0x0000003f5d597223 */ /* 0x080fe20000010859 */
[----:B------:R-:W-:Y:S01]  /*7270*/  FMUL.FTZ R63, R166, R63 ;  /* 0x0000003fa63f7220 */ /* 0x000fe20000410000 */
[----:B------:R-:W-:-:S02]  /*7280*/  F2FP.BF16.F32.PACK_AB R60, R60, R163 ;  /* 0x000000a33c3c723e */ /* 0x000fc400000010ff */
[----:B------:R-:W-:Y:S01]  /*7290*/  F2FP.BF16.F32.PACK_AB R50, R50, R162 ;  /* 0x000000a23232723e */ /* 0x000fe200000010ff */
[----:B------:R-:W-:Y:S01]  /*72a0*/  FFMA.FTZ R63, R93, R165, R63 ;  /* 0x000000a55d3f7223 */ /* 0x000fe2000001003f */
[----:B------:R-:W-:Y:S01]  /*72b0*/  LOP3.LUT R93, R51, 0xffff0000, RZ, 0xc0, !PT ;  /* 0xffff0000335d7812 */ /* 0x000fe200078ec0ff */
[----:B------:R-:W-:-:S04]  /*72c0*/  IMAD.U32 R165, R164, 0x10000, RZ ;  /* 0x00010000a4a57824 */ /* 0x000fc800078e00ff */
[----:B------:R-:W-:-:S04]  /*72d0*/  FMUL.FTZ R51, R95, R93 ;  /* 0x0000005d5f337220 */ /* 0x000fc80000410000 */
[-C--:B------:R-:W-:Y:S01]  /*72e0*/  FFMA.FTZ R51, R91, R48.reuse, -R51 ;  /* 0x000000305b337223 */ /* 0x080fe20000010833 */
[----:B------:R-:W-:Y:S01]  /*72f0*/  FMUL.FTZ R48, R95, R48 ;  /* 0x000000305f307220 */ /* 0x000fe20000410000 */
[C---:B------:R-:W-:Y:S01]  /*7300*/  IMAD.U32 R95, R92.reuse, 0x10000, RZ ;  /* 0x000100005c5f7824 */ /* 0x040fe200078e00ff */
[----:B------:R-:W-:Y:S02]  /*7310*/  LOP3.LUT R92, R92, 0xffff0000, RZ, 0xc0, !PT ;  /* 0xffff00005c5c7812 */ /* 0x000fe400078ec0ff */
[----:B------:R-:W-:Y:S01]  /*7320*/  FFMA.FTZ R48, R91, R93, R48 ;  /* 0x0000005d5b307223 */ /* 0x000fe20000010030 */
[----:B------:R-:W-:Y:S01]  /*7330*/  IMAD.U32 R93, R49, 0x10000, RZ ;  /* 0x00010000315d7824 */ /* 0x000fe200078e00ff */
[----:B------:R-:W-:Y:S01]  /*7340*/  F2FP.BF16.F32.PACK_AB R51, R51, R89 ;  /* 0x000000593333723e */ /* 0x000fe200000010ff */
[C---:B------:R-:W-:Y:S01]  /*7350*/  IMAD.U32 R91, R88.reuse, 0x10000, RZ ;  /* 0x00010000585b7824 */ /* 0x040fe200078e00ff */
[----:B------:R-:W-:Y:S01]  /*7360*/  LOP3.LUT R88, R88, 0xffff0000, RZ, 0xc0, !PT ;  /* 0xffff000058587812 */ /* 0x000fe200078ec0ff */
[C---:B------:R-:W-:Y:S01]  /*7370*/  FMUL.FTZ R166, R95.reuse, R93 ;  /* 0x0000005d5fa67220 */ /* 0x040fe20000410000 */
[----:B------:R-:W-:Y:S01]  /*7380*/  FMUL.FTZ R95, R95, R165 ;  /* 0x000000a55f5f7220 */ /* 0x000fe20000410000 */
[----:B------:R-:W-:Y:S01]  /*7390*/  F2FP.BF16.F32.PACK_AB R48, R48, R63 ;  /* 0x0000003f3030723e */ /* 0x000fe200000010ff */
[----:B------:R-:W-:-:S02]  /*73a0*/  IMAD.MOV.U32 R89, RZ, RZ, R60 ;  /* 0x000000ffff597224 */ /* 0x000fc400078e003c */
[C---:B------:R-:W-:Y:S01]  /*73b0*/  FFMA.FTZ R166, R91.reuse, R165, -R166 ;  /* 0x000000a55ba67223 */ /* 0x040fe200000108a6 */
[----:B------:R-:W-:Y:S01]  /*73c0*/  FFMA.FTZ R95, R91, R93, R95 ;  /* 0x0000005d5b5f7223 */ /* 0x000fe2000001005f */
[----:B------:R-:W-:Y:S02]  /*73d0*/  LOP3.LUT R91, R49, 0xffff0000, RZ, 0xc0, !PT ;  /* 0xffff0000315b7812 */ /* 0x000fe400078ec0ff */
[----:B------:R-:W-:Y:S01]  /*73e0*/  LOP3.LUT R49, R164, 0xffff0000, RZ, 0xc0, !PT ;  /* 0xffff0000a4317812 */ /* 0x000fe200078ec0ff */
[C---:B------:R-:W-:Y:S01]  /*73f0*/  IMAD.U32 R164, R62.reuse, 0x10000, RZ ;  /* 0x000100003ea47824 */ /* 0x040fe200078e00ff */
[----:B------:R-:W-:Y:S01]  /*7400*/  LOP3.LUT R62, R62, 0xffff0000, RZ, 0xc0, !PT ;  /* 0xffff00003e3e7812 */ /* 0x000fe200078ec0ff */
[C---:B------:R-:W-:Y:S02]  /*7410*/  FMUL.FTZ R93, R92.reuse, R91 ;  /* 0x0000005b5c5d7220 */ /* 0x040fe40000410000 */
[-C--:B------:R-:W-:Y:S02]  /*7420*/  FMUL.FTZ R92, R92, R49.reuse ;  /* 0x000000315c5c7220 */ /* 0x080fe40000410000 */
[----:B------:R-:W-:Y:S01]  /*7430*/  FFMA.FTZ R49, R88, R49, -R93 ;  /* 0x0000003158317223 */ /* 0x000fe2000001085d */
[----:B------:R-:W-:-:S02]  /*7440*/  IMAD.U32 R93, R94, 0x10000, RZ ;  /* 0x000100005e5d7824 */ /* 0x000fc400078e00ff */
[----:B------:R-:W-:Y:S01]  /*7450*/  FFMA.FTZ R88, R88, R91, R92 ;  /* 0x0000005b58587223 */ /* 0x000fe2000001005c */
[C---:B------:R-:W-:Y:S01]  /*7460*/  IMAD.U32 R92, R61.reuse, 0x10000, RZ ;  /* 0x000100003d5c7824 */ /* 0x040fe200078e00ff */
[----:B------:R-:W-:Y:S01]  /*7470*/  LOP3.LUT R94, R94, 0xffff0000, RZ, 0xc0, !PT ;  /* 0xffff00005e5e7812 */ /* 0x000fe200078ec0ff */
[C---:B------:R-:W-:Y:S01]  /*7480*/  IMAD.U32 R91, R90.reuse, 0x10000, RZ ;  /* 0x000100005a5b7824 */ /* 0x040fe200078e00ff */
[----:B------:R-:W-:Y:S01]  /*7490*/  LOP3.LUT R61, R61, 0xffff0000, RZ, 0xc0, !PT ;  /* 0xffff00003d3d7812 */ /* 0x000fe200078ec0ff */
[C---:B------:R-:W-:Y:S01]  /*74a0*/  FMUL.FTZ R165, R93.reuse, R92 ;  /* 0x0000005c5da57220 */ /* 0x040fe20000410000 */
[-C--:B------:R-:W-:Y:S01]  /*74b0*/  FMUL.FTZ R93, R93, R164.reuse ;  /* 0x000000a45d5d7220 */ /* 0x080fe20000410000 */
[----:B------:R-:W-:Y:S02]  /*74c0*/  LOP3.LUT R90, R90, 0xffff0000, RZ, 0xc0, !PT ;  /* 0xffff00005a5a7812 */ /* 0x000fe400078ec0ff */
[C---:B------:R-:W-:Y:S01]  /*74d0*/  FFMA.FTZ R165, R91.reuse, R164, -R165 ;  /* 0x000000a45ba57223 */ /* 0x040fe200000108a5 */
[----:B------:R-:W-:Y:S01]  /*74e0*/  FFMA.FTZ R93, R91, R92, R93 ;  /* 0x0000005c5b5d7223 */ /* 0x000fe2000001005d */
[C---:B------:R-:W-:Y:S01]  /*74f0*/  FMUL.FTZ R91, R94.reuse, R61 ;  /* 0x0000003d5e5b7220 */ /* 0x040fe20000410000 */
[----:B------:R-:W-:Y:S01]  /*7500*/  FMUL.FTZ R94, R94, R62 ;  /* 0x0000003e5e5e7220 */ /* 0x000fe20000410000 */
[----:B------:R-:W-:-:S02]  /*7510*/  F2FP.BF16.F32.PACK_AB R95, R88, R95 ;  /* 0x0000005f585f723e */ /* 0x000fc400000010ff */
[C---:B------:R-:W-:Y:S01]  /*7520*/  FFMA.FTZ R91, R90.reuse, R62, -R91 ;  /* 0x0000003e5a5b7223 */ /* 0x040fe2000001085b */
[----:B------:R-:W-:Y:S01]  /*7530*/  FFMA.FTZ R94, R90, R61, R94 ;  /* 0x0000003d5a5e7223 */ /* 0x000fe2000001005e */
[----:B------:R-:W-:Y:S01]  /*7540*/  F2FP.BF16.F32.PACK_AB R49, R49, R166 ;  /* 0x000000a63131723e */ /* 0x000fe200000010ff */
[----:B------:R-:W-:Y:S02]  /*7550*/  IMAD.MOV.U32 R92, RZ, RZ, R95 ;  /* 0x000000ffff5c7224 */ /* 0x000fe400078e005f */
[----:B------:R-:W-:Y:S01]  /*7560*/  F2FP.BF16.F32.PACK_AB R91, R91, R165 ;  /* 0x000000a55b5b723e */ /* 0x000fe200000010ff */
[----:B------:R-:W-:Y:S01]  /*7570*/  IMAD.MOV.U32 R95, RZ, RZ, R48 ;  /* 0x000000ffff5f7224 */ /* 0x000fe200078e0030 */
[----:B------:R-:W-:Y:S01]  /*7580*/  F2FP.BF16.F32.PACK_AB R94, R94, R93 ;  /* 0x0000005d5e5e723e */ /* 0x000fe200000010ff */
[----:B------:R-:W-:Y:S02]  /*7590*/  IMAD.MOV.U32 R88, RZ, RZ, R49 ;  /* 0x000000ffff587224 */ /* 0x000fe400078e0031 */
[----:B------:R-:W-:-:S02]  /*75a0*/  IMAD.MOV.U32 R90, RZ, RZ, R91 ;  /* 0x000000ffff5a7224 */ /* 0x000fc400078e005b */
[----:B------:R-:W-:Y:S02]  /*75b0*/  IMAD.MOV.U32 R93, RZ, RZ, R50 ;  /* 0x000000ffff5d7224 */ /* 0x000fe400078e0032 */
[----:B------:R-:W-:-:S07]  /*75c0*/  IMAD.MOV.U32 R91, RZ, RZ, R51 ;  /* 0x000000ffff5b7224 */ /* 0x000fce00078e0033 */
.L_x_690:
[----:B------:R-:W-:Y:S05]  /*75d0*/  BSYNC B3 ;  /* 0x0000000000037941 */ /* 0x000fea0003800000 */
.L_x_689:
[----:B------:R-:W-:-:S13]  /*75e0*/  ISETP.GE.AND P4, PT, R161, R147, PT ;  /* 0x00000093a100720c */ /* 0x000fda0003f86270 */
[--C-:B------:R-:W-:Y:S02]  /*75f0*/  @!P4 SHF.R.S32.HI R51, RZ, 0x1f, R161.reuse ;  /* 0x0000001fff33c819 */ /* 0x100fe400000114a1 */
[----:B------:R-:W-:-:S04]  /*7600*/  @!P4 IADD3 R161, P5, P6, R102, R132, R161 ;  /* 0x0000008466a1c210 */ /* 0x000fc80007ebe0a1 */
[----:B------:R-:W-:Y:S02]  /*7610*/  @!P4 IADD3.X R51, R97, R157, R51, P5, P6 ;  /* 0x0000009d6133c210 */ /* 0x000fe40002fec433 */
[----:B------:R-:W-:-:S04]  /*7620*/  IADD3 R49, P5, P6, R102, R132, R27 ;  /* 0x0000008466317210 */ /* 0x000fc80007ebe01b */
[----:B------:R-:W-:Y:S02]  /*7630*/  IADD3.X R50, R97, R157, R13, P5, P6 ;  /* 0x0000009d61327210 */ /* 0x000fe40002fec40d */
[----:B------:R-:W-:-:S04]  /*7640*/  LEA R48, P5, R49, R120, 0x1 ;  /* 0x0000007831307211 */ /* 0x000fc800078a08ff */
[----:B------:R-:W-:Y:S02]  /*7650*/  LEA.HI.X R49, R49, R121, R50, 0x1, P5 ;  /* 0x0000007931317211 */ /* 0x000fe400028f0c32 */
[----:B------:R-:W-:-:S03]  /*7660*/  @!P4 LEA R50, P5, R161, R120, 0x1 ;  /* 0x00000078a132c211 */ /* 0x000fc600078a08ff */
[----:B--2---:R2:W-:Y:S01]  /*7670*/  STG.E.128 desc[UR42][R48.64], R88 ;  /* 0x0000005830007986 */ /* 0x0045e2000c101d2a */
[----:B------:R-:W-:-:S05]  /*7680*/  @!P4 LEA.HI.X R51, R161, R121, R51, 0x1, P5 ;  /* 0x00000079a133c211 */ /* 0x000fca00028f0c33 */
[----:B0-----:R2:W-:Y:S04]  /*7690*/  @!P4 STG.E.128 desc[UR42][R50.64], R92 ;  /* 0x0000005c3200c986 */ /* 0x0015e8000c101d2a */
.L_x_688:
[----:B------:R-:W-:Y:S05]  /*76a0*/  BSYNC B2 ;  /* 0x0000000000027941 */ /* 0x000fea0003800000 */
.L_x_687:
[----:B------:R-:W-:Y:S01]  /*76b0*/  ISETP.NE.AND P4, PT, R10, RZ, PT ;  /* 0x000000ff0a00720c */ /* 0x000fe20003f85270 */
[----:B------:R-:W-:-:S12]  /*76c0*/  BSSY B2, `(.L_x_691) ;  /* 0x0000083000027945 */ /* 0x000fd80003800000 */
[----:B------:R-:W-:Y:S05]  /*76d0*/  @!P4 BRA `(.L_x_692) ;  /* 0x000000080004c947 */ /* 0x000fea0003800000 */
[----:B--2---:R-:W-:Y:S01]  /*76e0*/  SEL R48, R122, R148, !P1 ;  /* 0x000000947a307207 */ /* 0x004fe20004800000 */
[----:B------:R-:W-:Y:S01]  /*76f0*/  BSSY B3, `(.L_x_693) ;  /* 0x000007d000037945 */ /* 0x000fe20003800000 */
[----:B------:R-:W-:Y:S02]  /*7700*/  IADD3 R60, P4, P5, R102, R132, R21 ;  /* 0x00000084663c7210 */ /* 0x000fe40007d9e015 */
[----:B------:R-:W-:Y:S02]  /*7710*/  SHF.R.S32.HI R49, RZ, 0x1f, R48 ;  /* 0x0000001fff317819 */ /* 0x000fe40000011430 */
[----:B------:R-:W-:Y:S02]  /*7720*/  IADD3.X R61, R97, R157, R12, P4, P5 ;  /* 0x0000009d613d7210 */ /* 0x000fe400027ea40c */
[----:B------:R-:W-:-:S04]  /*7730*/  LEA.HI R48, R49, R48, RZ, 0x4 ;  /* 0x0000003031307211 */ /* 0x000fc800078f20ff */
[----:B------:R-:W-:-:S05]  /*7740*/  LEA.HI.SX32 R48, R48, R26, 0x1c ;  /* 0x0000001a30307211 */ /* 0x000fca00078fe2ff */
[----:B------:R-:W-:-:S05]  /*7750*/  IMAD.SHL.U32 R49, R48, 0x8, RZ ;  /* 0x0000000830317824 */ /* 0x000fca00078e00ff */
[----:B------:R-:W-:-:S13]  /*7760*/  ISETP.GE.AND P4, PT, R49, R147, PT ;  /* 0x000000933100720c */ /* 0x000fda0003f86270 */
[--C-:B------:R-:W-:Y:S02]  /*7770*/  @!P4 SHF.R.S32.HI R51, RZ, 0x1f, R49.reuse ;  /* 0x0000001fff33c819 */ /* 0x100fe40000011431 */
[--C-:B------:R-:W-:Y:S02]  /*7780*/  @!P4 IADD3 R50, P5, P6, R102, R132, R49.reuse ;  /* 0x000000846632c210 */ /* 0x100fe40007ebe031 */
[----:B------:R-:W-:Y:S02]  /*7790*/  LOP3.LUT R49, R191, 0x38, R49, 0xf8, !PT ;  /* 0x00000038bf317812 */ /* 0x000fe400078ef831 */
[----:B------:R-:W-:Y:S02]  /*77a0*/  @!P4 IADD3.X R51, R97, R157, R51, P5, P6 ;  /* 0x0000009d6133c210 */ /* 0x000fe40002fec433 */
[----:B------:R-:W-:Y:S02]  /*77b0*/  LEA R88, P5, R60, R120, 0x1 ;  /* 0x000000783c587211 */ /* 0x000fe400078a08ff */
[----:B------:R-:W-:-:S02]  /*77c0*/  LOP3.LUT R49, R49, R193, RZ, 0x3c, !PT ;  /* 0x000000c131317212 */ /* 0x000fc400078e3cff */
[----:B------:R-:W-:Y:S02]  /*77d0*/  LEA.HI.X R89, R60, R121, R61, 0x1, P5 ;  /* 0x000000793c597211 */ /* 0x000fe400028f0c3d */
[----:B------:R-:W-:-:S04]  /*77e0*/  @!P4 LEA R90, P5, R50, R120, 0x1 ;  /* 0x00000078325ac211 */ /* 0x000fc800078a08ff */
[----:B------:R-:W-:Y:S02]  /*77f0*/  @!P4 LEA.HI.X R91, R50, R121, R51, 0x1, P5 ;  /* 0x00000079325bc211 */ /* 0x000fe400028f0c33 */
[----:B------:R-:W-:Y:S02]  /*7800*/  SHF.R.S32.HI R50, RZ, 0x1f, R48 ;  /* 0x0000001fff327819 */ /* 0x000fe40000011430 */
[----:B------:R-:W-:Y:S02]  /*7810*/  ISETP.GE.AND P5, PT, R101, R117, PT ;  /* 0x000000756500720c */ /* 0x000fe40003fa6270 */
[----:B------:R-:W-:-:S05]  /*7820*/  LEA.HI R48, R50, R48, RZ, 0x3 ;  /* 0x0000003032307211 */ /* 0x000fca00078f18ff */
[----:B------:R-:W-:-:S05]  /*7830*/  IMAD.SHL.U32 R48, R48, 0x400, RZ ;  /* 0x0000040030307824 */ /* 0x000fca00078e00ff */
[----:B------:R-:W-:-:S04]  /*7840*/  LOP3.LUT R48, R48, 0x7fffe000, RZ, 0xc0, !PT ;  /* 0x7fffe00030307812 */ /* 0x000fc800078ec0ff */
[----:B------:R-:W-:-:S05]  /*7850*/  LEA R48, R192, R48, 0x9 ;  /* 0x00000030c0307211 */ /* 0x000fca00078e48ff */
[----:B------:R-:W-:Y:S02]  /*7860*/  IMAD.IADD R49, R48, 0x1, R49 ;  /* 0x0000000130317824 */ /* 0x000fe400078e0231 */
[C---:B------:R-:W-:Y:S02]  /*7870*/  IMAD R48, R16.reuse, 0x6000, R142 ;  /* 0x0000600010307824 */ /* 0x040fe400078e028e */
[----:B------:R-:W-:Y:S02]  /*7880*/  IMAD R60, R16, 0x6000, R49 ;  /* 0x00006000103c7824 */ /* 0x000fe400078e0231 */
[--C-:B------:R-:W-:Y:S02]  /*7890*/  IMAD R48, R48, 0x2, R2.reuse ;  /* 0x0000000230307824 */ /* 0x100fe400078e0202 */
[----:B------:R-:W-:-:S04]  /*78a0*/  IMAD R60, R60, 0x2, R2 ;  /* 0x000000023c3c7824 */ /* 0x000fc800078e0202 */
[----:B------:R-:W0:Y:S04]  /*78b0*/  LDS.128 R48, [R48+0x1c400] ;  /* 0x01c4000030307984 */ /* 0x000e280000000c00 */
[----:B------:R-:W2:Y:S01]  /*78c0*/  LDS.128 R60, [R60+0x1c400] ;  /* 0x01c400003c3c7984 */ /* 0x000ea20000000c00 */
[----:B------:R-:W-:Y:S05]  /*78d0*/  @P5 BRA `(.L_x_694) ;  /* 0x0000000400785947 */ /* 0x000fea0003800000 */
[----:B------:R-:W-:Y:S01]  /*78e0*/  SHF.R.U32.HI R92, RZ, 0x10, R57 ;  /* 0x00000010ff5c7819 */ /* 0x000fe20000011639 */
[----:B--2---:R-:W-:Y:S01]  /*78f0*/  IMAD.U32 R162, R61, 0x10000, RZ ;  /* 0x000100003da27824 */ /* 0x004fe200078e00ff */
[----:B------:R-:W-:Y:S01]  /*7900*/  SHF.R.U32.HI R93, RZ, 0x10, R45 ;  /* 0x00000010ff5d7819 */ /* 0x000fe2000001162d */
[----:B0-----:R-:W-:Y:S01]  /*7910*/  IMAD.U32 R94, R49, 0x10000, RZ ;  /* 0x00010000315e7824 */ /* 0x001fe200078e00ff */
[----:B------:R-:W-:Y:S02]  /*7920*/  PRMT R92, R177, 0x5432, R92 ;  /* 0x00005432b15c7816 */ /* 0x000fe4000000005c */
[----:B------:R-:W-:Y:S02]  /*7930*/  PRMT R93, R180, 0x5410, R93 ;  /* 0x00005410b45d7816 */ /* 0x000fe4000000005d */
[----:B------:R-:W-:Y:S01]  /*7940*/  LOP3.LUT R61, R61, 0xffff0000, RZ, 0xc0, !PT ;  /* 0xffff00003d3d7812 */ /* 0x000fe200078ec0ff */
[----:B------:R-:W-:Y:S01]  /*7950*/  IMAD.U32 R161, R92, 0x10000, RZ ;  /* 0x000100005ca17824 */ /* 0x000fe200078e00ff */
[----:B------:R-:W-:Y:S01]  /*7960*/  LOP3.LUT R49, R49, 0xffff0000, RZ, 0xc0, !PT ;  /* 0xffff000031317812 */ /* 0x000fe200078ec0ff */
[----:B------:R-:W-:Y:S01]  /*7970*/  IMAD.U32 R95, R93, 0x10000, RZ ;  /* 0x000100005d5f7824 */ /* 0x000fe200078e00ff */
[----:B------:R-:W-:Y:S01]  /*7980*/  SHF.R.U64 R57, R56, 0x10, R57 ;  /* 0x0000001038397819 */ /* 0x000fe20000001239 */
[C---:B------:R-:W-:Y:S01]  /*7990*/  FMUL.FTZ R163, R162.reuse, R161 ;  /* 0x000000a1a2a37220 */ /* 0x040fe20000410000 */
[----:B------:R-:W-:Y:S01]  /*79a0*/  LOP3.LUT R56, R63, 0xffff0000, RZ, 0xc0, !PT ;  /* 0xffff00003f387812 */ /* 0x000fe200078ec0ff */
[-C--:B------:R-:W-:Y:S01]  /*79b0*/  FMUL.FTZ R162, R162, R95.reuse ;  /* 0x0000005fa2a27220 */ /* 0x080fe20000410000 */
[----:B------:R-:W-:Y:S01]  /*79c0*/  SHF.R.U64 R45, R44, 0x10, R45 ;  /* 0x000000102c2d7819 */ /* 0x000fe2000000122d */
[C---:B------:R-:W-:Y:S01]  /*79d0*/  FFMA.FTZ R95, R94.reuse, R95, -R163 ;  /* 0x0000005f5e5f7223 */ /* 0x040fe200000108a3 */
[----:B------:R-:W-:Y:S01]  /*79e0*/  LOP3.LUT R44, R51, 0xffff0000, RZ, 0xc0, !PT ;  /* 0xffff0000332c7812 */ /* 0x000fe200078ec0ff */
[----:B------:R-:W-:Y:S01]  /*79f0*/  FFMA.FTZ R94, R94, R161, R162 ;  /* 0x000000a15e5e7223 */ /* 0x000fe200000100a2 */
[----:B------:R-:W-:Y:S01]  /*7a00*/  LOP3.LUT R161, R93, 0xffff0000, RZ, 0xc0, !PT ;  /* 0xffff00005da17812 */ /* 0x000fe200078ec0ff */
[----:B------:R-:W-:Y:S01]  /*7a10*/  IMAD.U32 R163, R63, 0x10000, RZ ;  /* 0x000100003fa37824 */ /* 0x000fe200078e00ff */
[----:B------:R-:W-:-:S02]  /*7a20*/  LOP3.LUT R93, R92, 0xffff0000, RZ, 0xc0, !PT ;  /* 0xffff00005c5d7812 */ /* 0x000fc400078ec0ff */
[----:B------:R-:W-:Y:S02]  /*7a30*/  SHF.R.U64 R46, R46, 0x10, R47 ;  /* 0x000000102e2e7819 */ /* 0x000fe4000000122f */
[----:B------:R-:W-:Y:S01]  /*7a40*/  SHF.R.U64 R58, R58, 0x10, R59 ;  /* 0x000000103a3a7819 */ /* 0x000fe2000000123b */
[C---:B------:R-:W-:Y:S01]  /*7a50*/  FMUL.FTZ R92, R61.reuse, R93 ;  /* 0x0000005d3d5c7220 */ /* 0x040fe20000410000 */
[-C--:B------:R-:W-:Y:S01]  /*7a60*/  FMUL.FTZ R61, R61, R161.reuse ;  /* 0x000000a13d3d7220 */ /* 0x080fe20000410000 */
[----:B------:R-:W-:Y:S02]  /*7a70*/  PRMT R46, R175, 0x5432, R46 ;  /* 0x00005432af2e7816 */ /* 0x000fe4000000002e */
[C---:B------:R-:W-:Y:S01]  /*7a80*/  FFMA.FTZ R92, R49.reuse, R161, -R92 ;  /* 0x000000a1315c7223 */ /* 0x040fe2000001085c */
[----:B------:R-:W-:Y:S01]  /*7a90*/  FFMA.FTZ R49, R49, R93, R61 ;  /* 0x0000005d31317223 */ /* 0x000fe2000001003d */
[----:B------:R-:W-:Y:S01]  /*7aa0*/  SHF.R.U32.HI R61, RZ, 0x10, R59 ;  /* 0x00000010ff3d7819 */ /* 0x000fe2000001163b */
[----:B------:R-:W-:Y:S01]  /*7ab0*/  IMAD.U32 R161, R51, 0x10000, RZ ;  /* 0x0001000033a17824 */ /* 0x000fe200078e00ff */
[----:B------:R-:W-:-:S02]  /*7ac0*/  SHF.R.U32.HI R93, RZ, 0x10, R47 ;  /* 0x00000010ff5d7819 */ /* 0x000fc4000001162f */
[----:B------:R-:W-:Y:S02]  /*7ad0*/  PRMT R61, R178, 0x5410, R61 ;  /* 0x00005410b23d7816 */ /* 0x000fe4000000003d */
[----:B------:R-:W-:Y:S02]  /*7ae0*/  PRMT R93, R179, 0x5410, R93 ;  /* 0x00005410b35d7816 */ /* 0x000fe4000000005d */
[----:B------:R-:W-:Y:S01]  /*7af0*/  PRMT R58, R175, 0x5410, R58 ;  /* 0x00005410af3a7816 */ /* 0x000fe2000000003a */
[C---:B------:R-:W-:Y:S01]  /*7b00*/  IMAD.U32 R162, R61.reuse, 0x10000, RZ ;  /* 0x000100003da27824 */ /* 0x040fe200078e00ff */
[----:B------:R-:W-:Y:S01]  /*7b10*/  LOP3.LUT R61, R61, 0xffff0000, RZ, 0xc0, !PT ;  /* 0xffff00003d3d7812 */ /* 0x000fe200078ec0ff */
[C---:B------:R-:W-:Y:S01]  /*7b20*/  IMAD.U32 R164, R93.reuse, 0x10000, RZ ;  /* 0x000100005da47824 */ /* 0x040fe200078e00ff */
[----:B------:R-:W-:Y:S01]  /*7b30*/  LOP3.LUT R93, R93, 0xffff0000, RZ, 0xc0, !PT ;  /* 0xffff00005d5d7812 */ /* 0x000fe200078ec0ff */
[C---:B------:R-:W-:Y:S01]  /*7b40*/  FMUL.FTZ R165, R163.reuse, R162 ;  /* 0x000000a2a3a57220 */ /* 0x040fe20000410000 */
[----:B------:R-:W-:Y:S01]  /*7b50*/  F2FP.BF16.F32.PACK_AB R92, R92, R95 ;  /* 0x0000005f5c5c723e */ /* 0x000fe200000010ff */
[C---:B------:R-:W-:Y:S01]  /*7b60*/  FMUL.FTZ R51, R56.reuse, R61 ;  /* 0x0000003d38337220 */ /* 0x040fe20000410000 */
[-C--:B------:R-:W-:Y:S01]  /*7b70*/  FMUL.FTZ R163, R163, R164.reuse ;  /* 0x000000a4a3a37220 */ /* 0x080fe20000410000 */
[-C--:B------:R-:W-:Y:S01]  /*7b80*/  FMUL.FTZ R56, R56, R93.reuse ;  /* 0x0000005d38387220 */ /* 0x080fe20000410000 */
[C---:B------:R-:W-:Y:S01]  /*7b90*/  FFMA.FTZ R164, R161.reuse, R164, -R165 ;  /* 0x000000a4a1a47223 */ /* 0x040fe200000108a5 */
[C---:B------:R-:W-:Y:S01]  /*7ba0*/  FFMA.FTZ R51, R44.reuse, R93, -R51 ;  /* 0x0000005d2c337223 */ /* 0x040fe20000010833 */
[----:B------:R-:W-:Y:S01]  /*7bb0*/  FFMA.FTZ R163, R161, R162, R163 ;  /* 0x000000a2a1a37223 */ /* 0x000fe200000100a3 */
[----:B------:R-:W-:Y:S01]  /*7bc0*/  FFMA.FTZ R44, R44, R61, R56 ;  /* 0x0000003d2c2c7223 */ /* 0x000fe20000010038 */
[----:B------:R-:W-:Y:S01]  /*7bd0*/  PRMT R56, R177, 0x5410, R45 ;  /* 0x00005410b1387816 */ /* 0x000fe2000000002d */
[----:B------:R-:W-:Y:S01]  /*7be0*/  IMAD.U32 R161, R60, 0x10000, RZ ;  /* 0x000100003ca17824 */ /* 0x000fe200078e00ff */
[----:B------:R-:W-:Y:S01]  /*7bf0*/  PRMT R45, R176, 0x5410, R57 ;  /* 0x00005410b02d7816 */ /* 0x000fe20000000039 */
[----:B------:R-:W-:Y:S01]  /*7c00*/  IMAD.U32 R57, R48, 0x10000, RZ ;  /* 0x0001000030397824 */ /* 0x000fe200078e00ff */
[----:B------:R-:W-:Y:S01]  /*7c10*/  LOP3.LUT R60, R60, 0xffff0000, RZ, 0xc0, !PT ;  /* 0xffff00003c3c7812 */ /* 0x000fe200078ec0ff */
[C---:B------:R-:W-:Y:S01]  /*7c20*/  IMAD.U32 R63, R56.reuse, 0x10000, RZ ;  /* 0x00010000383f7824 */ /* 0x040fe200078e00ff */
[C---:B------:R-:W-:Y:S01]  /*7c30*/  LOP3.LUT R47, R45.reuse, 0xffff0000, RZ, 0xc0, !PT ;  /* 0xffff00002d2f7812 */ /* 0x040fe200078ec0ff */
[----:B------:R-:W-:Y:S01]  /*7c40*/  IMAD.U32 R61, R45, 0x10000, RZ ;  /* 0x000100002d3d7824 */ /* 0x000fe200078e00ff */
[----:B------:R-:W-:-:S02]  /*7c50*/  LOP3.LUT R45, R56, 0xffff0000, RZ, 0xc0, !PT ;  /* 0xffff0000382d7812 */ /* 0x000fc400078ec0ff */
[----:B------:R-:W-:Y:S01]  /*7c60*/  LOP3.LUT R48, R48, 0xffff0000, RZ, 0xc0, !PT ;  /* 0xffff000030307812 */ /* 0x000fe200078ec0ff */
[C---:B------:R-:W-:Y:S01]  /*7c70*/  FMUL.FTZ R56, R60.reuse, R47 ;  /* 0x0000002f3c387220 */ /* 0x040fe20000410000 */
[C---:B------:R-:W-:Y:S01]  /*7c80*/  FMUL.FTZ R93, R161.reuse, R61 ;  /* 0x0000003da15d7220 */ /* 0x040fe20000410000 */
[----:B------:R-:W-:Y:S01]  /*7c90*/  FMUL.FTZ R60, R60, R45 ;  /* 0x0000002d3c3c7220 */ /* 0x000fe20000410000 */
[----:B------:R-:W-:Y:S01]  /*7ca0*/  FMUL.FTZ R161, R161, R63 ;  /* 0x0000003fa1a17220 */ /* 0x000fe20000410000 */
[C---:B------:R-:W-:Y:S01]  /*7cb0*/  FFMA.FTZ R45, R48.reuse, R45, -R56 ;  /* 0x0000002d302d7223 */ /* 0x040fe20000010838 */
[C---:B------:R-:W-:Y:S01]  /*7cc0*/  FFMA.FTZ R93, R57.reuse, R63, -R93 ;  /* 0x0000003f395d7223 */ /* 0x040fe2000001085d */
[----:B------:R-:W-:Y:S01]  /*7cd0*/  FFMA.FTZ R47, R48, R47, R60 ;  /* 0x0000002f302f7223 */ /* 0x000fe2000001003c */
[----:B------:R-:W-:Y:S01]  /*7ce0*/  FFMA.FTZ R161, R57, R61, R161 ;  /* 0x0000003d39a17223 */ /* 0x000fe200000100a1 */
[C---:B------:R-:W-:Y:S01]  /*7cf0*/  IMAD.U32 R60, R62.reuse, 0x10000, RZ ;  /* 0x000100003e3c7824 */ /* 0x040fe200078e00ff */
        /* <DEDUP_REMOVED lines=8> */
[----:B------:R-:W-:Y:S01]  /*7d80*/  LOP3.LUT R50, R50, 0xffff0000, RZ, 0xc0, !PT ;  /* 0xffff000032327812 */ /* 0x000fe200078ec0ff */
[C---:B------:R-:W-:Y:S02]  /*7d90*/  FFMA.FTZ R59, R48.reuse, R57, -R59 ;  /* 0x00000039303b7223 */ /* 0x040fe4000001083b */
[----:B------:R-:W-:Y:S01]  /*7da0*/  FFMA.FTZ R60, R48, R56, R60 ;  /* 0x00000038303c7223 */ /* 0x000fe2000001003c */
[C---:B------:R-:W-:Y:S01]  /*7db0*/  FMUL.FTZ R48, R62.reuse, R58 ;  /* 0x0000003a3e307220 */ /* 0x040fe20000410000 */
[----:B------:R-:W-:Y:S01]  /*7dc0*/  FMUL.FTZ R62, R62, R46 ;  /* 0x0000002e3e3e7220 */ /* 0x000fe20000410000 */
[----:B------:R-:W-:Y:S01]  /*7dd0*/  F2FP.BF16.F32.PACK_AB R94, R49, R94 ;  /* 0x0000005e315e723e */ /* 0x000fe200000010ff */
[----:B------:R-:W-:Y:S02]  /*7de0*/  IMAD.MOV.U32 R49, RZ, RZ, R92 ;  /* 0x000000ffff317224 */ /* 0x000fe400078e005c */
[C---:B------:R-:W-:Y:S01]  /*7df0*/  FFMA.FTZ R48, R50.reuse, R46, -R48 ;  /* 0x0000002e32307223 */ /* 0x040fe20000010830 */
[----:B------:R-:W-:Y:S01]  /*7e00*/  FFMA.FTZ R62, R50, R58, R62 ;  /* 0x0000003a323e7223 */ /* 0x000fe2000001003e */
[----:B------:R-:W-:Y:S01]  /*7e10*/  F2FP.BF16.F32.PACK_AB R44, R44, R163 ;  /* 0x000000a32c2c723e */ /* 0x000fe200000010ff */
[----:B------:R-:W-:Y:S01]  /*7e20*/  IMAD.MOV.U32 R61, RZ, RZ, R94 ;  /* 0x000000ffff3d7224 */ /* 0x000fe200078e005e */
[----:B------:R-:W-:-:S02]  /*7e30*/  F2FP.BF16.F32.PACK_AB R45, R45, R93 ;  /* 0x0000005d2d2d723e */ /* 0x000fc400000010ff */
[----:B------:R-:W-:Y:S01]  /*7e40*/  F2FP.BF16.F32.PACK_AB R47, R47, R161 ;  /* 0x000000a12f2f723e */ /* 0x000fe200000010ff */
[----:B------:R-:W-:Y:S01]  /*7e50*/  IMAD.MOV.U32 R63, RZ, RZ, R44 ;  /* 0x000000ffff3f7224 */ /* 0x000fe200078e002c */
[----:B------:R-:W-:Y:S01]  /*7e60*/  F2FP.BF16.F32.PACK_AB R59, R48, R59 ;  /* 0x0000003b303b723e */ /* 0x000fe200000010ff */
[----:B------:R-:W-:Y:S01]  /*7e70*/  IMAD.MOV.U32 R48, RZ, RZ, R45 ;  /* 0x000000ffff307224 */ /* 0x000fe200078e002d */
[----:B------:R-:W-:Y:S01]  /*7e80*/  F2FP.BF16.F32.PACK_AB R62, R62, R60 ;  /* 0x0000003c3e3e723e */ /* 0x000fe200000010ff */
[----:B------:R-:W-:Y:S01]  /*7e90*/  IMAD.MOV.U32 R60, RZ, RZ, R47 ;  /* 0x000000ffff3c7224 */ /* 0x000fe200078e002f */
[----:B------:R-:W-:Y:S01]  /*7ea0*/  F2FP.BF16.F32.PACK_AB R51, R51, R164 ;  /* 0x000000a43333723e */ /* 0x000fe200000010ff */
[----:B------:R-:W-:-:S07]  /*7eb0*/  IMAD.MOV.U32 R50, RZ, RZ, R59 ;  /* 0x000000ffff327224 */ /* 0x000fce00078e003b */
.L_x_694:
[----:B------:R-:W-:Y:S05]  /*7ec0*/  BSYNC B3 ;  /* 0x0000000000037941 */ /* 0x000fea0003800000 */
.L_x_693:
[----:B0-----:R0:W-:Y:S04]  /*7ed0*/  STG.E.128 desc[UR42][R88.64], R48 ;  /* 0x0000003058007986 */ /* 0x0011e8000c101d2a */
[----:B--2---:R0:W-:Y:S02]  /*7ee0*/  @!P4 STG.E.128 desc[UR42][R90.64], R60 ;  /* 0x0000003c5a00c986 */ /* 0x0041e4000c101d2a */
.L_x_692:
[----:B------:R-:W-:Y:S05]  /*7ef0*/  BSYNC B2 ;  /* 0x0000000000027941 */ /* 0x000fea0003800000 */
.L_x_691:
[----:B------:R-:W-:-:S13]  /*7f00*/  ISETP.NE.AND P4, PT, R9, RZ, PT ;  /* 0x000000ff0900720c */ /* 0x000fda0003f85270 */
[----:B------:R-:W-:Y:S05]  /*7f10*/  @!P4 BRA `(.L_x_686) ;  /* 0x000000080000c947 */ /* 0x000fea0003800000 */
[----:B------:R-:W3:Y:S01]  /*7f20*/  LDL R44, [R1+0x8] ;  /* 0x00000800012c7983 */ /* 0x000ee20000100800 */
[----:B------:R-:W-:Y:S01]  /*7f30*/  IADD3 R47, P4, P5, R102, R132, R15 ;  /* 0x00000084662f7210 */ /* 0x000fe20007d9e00f */
[----:B------:R-:W-:Y:S03]  /*7f40*/  BSSY B2, `(.L_x_695) ;  /* 0x000007b000027945 */ /* 0x000fe60003800000 */
[----:B------:R-:W-:Y:S02]  /*7f50*/  IADD3.X R46, R97, R157, R11, P4, P5 ;  /* 0x0000009d612e7210 */ /* 0x000fe400027ea40b */
[----:B---3--:R-:W-:-:S04]  /*7f60*/  LOP3.LUT P6, RZ, R44, 0x1, RZ, 0xc0, !PT ;  /* 0x000000012cff7812 */ /* 0x008fc800078cc0ff */
[----:B------:R-:W-:-:S04]  /*7f70*/  SEL R44, R122, R148, !P6 ;  /* 0x000000947a2c7207 */ /* 0x000fc80007000000 */
[----:B------:R-:W-:-:S04]  /*7f80*/  SHF.R.S32.HI R45, RZ, 0x1f, R44 ;  /* 0x0000001fff2d7819 */ /* 0x000fc8000001142c */
[----:B------:R-:W-:-:S04]  /*7f90*/  LEA.HI R45, R45, R44, RZ, 0x4 ;  /* 0x0000002c2d2d7211 */ /* 0x000fc800078f20ff */
[----:B------:R-:W-:-:S05]  /*7fa0*/  LEA.HI.SX32 R45, R45, R20, 0x1c ;  /* 0x000000142d2d7211 */ /* 0x000fca00078fe2ff */
[----:B------:R-:W-:-:S05]  /*7fb0*/  IMAD.SHL.U32 R44, R45, 0x8, RZ ;  /* 0x000000082d2c7824 */ /* 0x000fca00078e00ff */
[----:B------:R-:W-:-:S13]  /*7fc0*/  ISETP.GE.AND P4, PT, R44, R147, PT ;  /* 0x000000932c00720c */ /* 0x000fda0003f86270 */
[--C-:B0-2---:R-:W-:Y:S02]  /*7fd0*/  @!P4 SHF.R.S32.HI R48, RZ, 0x1f, R44.reuse ;  /* 0x0000001fff30c819 */ /* 0x105fe4000001142c */
[--C-:B------:R-:W-:Y:S02]  /*7fe0*/  @!P4 IADD3 R132, P5, P6, R102, R132, R44.reuse ;  /* 0x000000846684c210 */ /* 0x100fe40007ebe02c */
[----:B------:R-:W-:Y:S02]  /*7ff0*/  LOP3.LUT R44, R191, 0x38, R44, 0xf8, !PT ;  /* 0x00000038bf2c7812 */ /* 0x000fe400078ef82c */
[----:B------:R-:W-:Y:S02]  /*8000*/  @!P4 IADD3.X R157, R97, R157, R48, P5, P6 ;  /* 0x0000009d619dc210 */ /* 0x000fe40002fec430 */
[----:B------:R-:W-:Y:S02]  /*8010*/  LEA R56, P5, R47, R120, 0x1 ;  /* 0x000000782f387211 */ /* 0x000fe400078a08ff */
[----:B------:R-:W-:-:S02]  /*8020*/  LOP3.LUT R44, R44, R193, RZ, 0x3c, !PT ;  /* 0x000000c12c2c7212 */ /* 0x000fc400078e3cff */
[----:B------:R-:W-:Y:S02]  /*8030*/  LEA.HI.X R57, R47, R121, R46, 0x1, P5 ;  /* 0x000000792f397211 */ /* 0x000fe400028f0c2e */
[----:B------:R-:W-:Y:S02]  /*8040*/  SHF.R.S32.HI R46, RZ, 0x1f, R45 ;  /* 0x0000001fff2e7819 */ /* 0x000fe4000001142d */
[----:B------:R-:W-:Y:S02]  /*8050*/  @!P4 LEA R58, P5, R132, R120, 0x1 ;  /* 0x00000078843ac211 */ /* 0x000fe400078a08ff */
[----:B------:R-:W-:Y:S02]  /*8060*/  LEA.HI R45, R46, R45, RZ, 0x3 ;  /* 0x0000002d2e2d7211 */ /* 0x000fe400078f18ff */
[----:B------:R-:W-:Y:S02]  /*8070*/  @!P4 LEA.HI.X R59, R132, R121, R157, 0x1, P5 ;  /* 0x00000079843bc211 */ /* 0x000fe400028f0c9d */
[----:B------:R-:W-:Y:S01]  /*8080*/  ISETP.GE.AND P5, PT, R100, R117, PT ;  /* 0x000000756400720c */ /* 0x000fe20003fa6270 */
[----:B------:R-:W-:-:S05]  /*8090*/  IMAD.SHL.U32 R45, R45, 0x400, RZ ;  /* 0x000004002d2d7824 */ /* 0x000fca00078e00ff */
[----:B------:R-:W-:-:S05]  /*80a0*/  LOP3.LUT R45, R45, 0x7fffe000, RZ, 0xc0, !PT ;  /* 0x7fffe0002d2d7812 */ /* 0x000fca00078ec0ff */
[----:B------:R-:W-:-:S04]  /*80b0*/  IMAD R45, R192, 0x200, R45 ;  /* 0x00000200c02d7824 */ /* 0x000fc800078e022d */
        /* <DEDUP_REMOVED lines=8> */
[--C-:B------:R-:W-:Y:S01]  /*8140*/  SHF.R.U64 R42, R42, 0x10, R43.reuse ;  /* 0x000000102a2a7819 */ /* 0x100fe2000000122b */
[----:B--2---:R-:W-:Y:S01]  /*8150*/  IMAD.U32 R62, R49, 0x10000, RZ ;  /* 0x00010000313e7824 */ /* 0x004fe200078e00ff */
[----:B------:R-:W-:Y:S01]  /*8160*/  SHF.R.U32.HI R60, RZ, 0x10, R43 ;  /* 0x00000010ff3c7819 */ /* 0x000fe2000001162b */
[----:B------:R-:W-:Y:S01]  /*8170*/  IMAD.U32 R90, R51, 0x10000, RZ ;  /* 0x00010000335a7824 */ /* 0x000fe200078e00ff */
[--C-:B------:R-:W-:Y:S01]  /*8180*/  SHF.R.U64 R43, R52, 0x10, R53.reuse ;  /* 0x00000010342b7819 */ /* 0x100fe20000001235 */
[----:B0-----:R-:W-:Y:S01]  /*8190*/  IMAD.U32 R89, R47, 0x10000, RZ ;  /* 0x000100002f597824 */ /* 0x001fe200078e00ff */
[----:B------:R-:W-:Y:S01]  /*81a0*/  SHF.R.U32.HI R52, RZ, 0x10, R53 ;  /* 0x00000010ff347819 */ /* 0x000fe20000011635 */
[----:B------:R-:W-:Y:S01]  /*81b0*/  IMAD.U32 R91, R50, 0x10000, RZ ;  /* 0x00010000325b7824 */ /* 0x000fe200078e00ff */
[--C-:B------:R-:W-:Y:S01]  /*81c0*/  SHF.R.U64 R40, R40, 0x10, R41.reuse ;  /* 0x0000001028287819 */ /* 0x100fe20000001229 */
[----:B------:R-:W-:Y:S01]  /*81d0*/  IMAD.U32 R88, R46, 0x10000, RZ ;  /* 0x000100002e587824 */ /* 0x000fe200078e00ff */
[----:B------:R-:W-:-:S02]  /*81e0*/  SHF.R.U32.HI R41, RZ, 0x10, R41 ;  /* 0x00000010ff297819 */ /* 0x000fc40000011629 */
[----:B------:R-:W-:Y:S02]  /*81f0*/  PRMT R52, R173, 0x5432, R52 ;  /* 0x00005432ad347816 */ /* 0x000fe40000000034 */
[----:B------:R-:W-:Y:S02]  /*8200*/  SHF.R.U64 R53, R54, 0x10, R55 ;  /* 0x0000001036357819 */ /* 0x000fe40000001237 */
[----:B------:R-:W-:Y:S01]  /*8210*/  PRMT R41, R171, 0x5410, R41 ;  /* 0x00005410ab297816 */ /* 0x000fe20000000029 */
[----:B------:R-:W-:Y:S01]  /*8220*/  IMAD.U32 R92, R52, 0x10000, RZ ;  /* 0x00010000345c7824 */ /* 0x000fe200078e00ff */
[----:B------:R-:W-:Y:S01]  /*8230*/  SHF.R.U32.HI R54, RZ, 0x10, R55 ;  /* 0x00000010ff367819 */ /* 0x000fe20000011637 */
[----:B------:R-:W-:Y:S01]  /*8240*/  IMAD.U32 R55, R45, 0x10000, RZ ;  /* 0x000100002d377824 */ /* 0x000fe200078e00ff */
[----:B------:R-:W-:Y:S01]  /*8250*/  PRMT R43, R172, 0x5432, R43 ;  /* 0x00005432ac2b7816 */ /* 0x000fe2000000002b */
[----:B------:R-:W-:Y:S01]  /*8260*/  IMAD.U32 R93, R41, 0x10000, RZ ;  /* 0x00010000295d7824 */ /* 0x000fe200078e00ff */
[----:B------:R-:W-:-:S02]  /*8270*/  LOP3.LUT R63, R49, 0xffff0000, RZ, 0xc0, !PT ;  /* 0xffff0000313f7812 */ /* 0x000fc400078ec0ff */
[----:B------:R-:W-:Y:S01]  /*8280*/  PRMT R172, R172, 0x5410, R53 ;  /* 0x00005410acac7816 */ /* 0x000fe20000000035 */
[----:B------:R-:W-:Y:S01]  /*8290*/  FMUL.FTZ R53, R62, R92 ;  /* 0x0000005c3e357220 */ /* 0x000fe20000410000 */
[----:B------:R-:W-:Y:S01]  /*82a0*/  LOP3.LUT R52, R52, 0xffff0000, RZ, 0xc0, !PT ;  /* 0xffff000034347812 */ /* 0x000fe200078ec0ff */
[-C--:B------:R-:W-:Y:S01]  /*82b0*/  FMUL.FTZ R62, R62, R93.reuse ;  /* 0x0000005d3e3e7220 */ /* 0x080fe20000410000 */
[----:B------:R-:W-:Y:S01]  /*82c0*/  PRMT R54, R173, 0x5410, R54 ;  /* 0x00005410ad367816 */ /* 0x000fe20000000036 */
[----:B------:R-:W-:Y:S01]  /*82d0*/  FFMA.FTZ R53, R55, R93, -R53 ;  /* 0x0000005d37357223 */ /* 0x000fe20000010835 */
[----:B------:R-:W-:Y:S01]  /*82e0*/  LOP3.LUT R41, R41, 0xffff0000, RZ, 0xc0, !PT ;  /* 0xffff000029297812 */ /* 0x000fe200078ec0ff */
[----:B------:R-:W-:Y:S01]  /*82f0*/  FMUL.FTZ R94, R63, R52 ;  /* 0x000000343f5e7220 */ /* 0x000fe20000410000 */
[----:B------:R-:W-:Y:S01]  /*8300*/  LOP3.LUT R61, R45, 0xffff0000, RZ, 0xc0, !PT ;  /* 0xffff00002d3d7812 */ /* 0x000fe200078ec0ff */
[C---:B------:R-:W-:Y:S01]  /*8310*/  IMAD.U32 R93, R54.reuse, 0x10000, RZ ;  /* 0x00010000365d7824 */ /* 0x040fe200078e00ff */
[----:B------:R-:W-:Y:S01]  /*8320*/  PRMT R60, R171, 0x5432, R60 ;  /* 0x00005432ab3c7816 */ /* 0x000fe2000000003c */
[-C--:B------:R-:W-:Y:S01]  /*8330*/  FMUL.FTZ R63, R63, R41.reuse ;  /* 0x000000293f3f7220 */ /* 0x080fe20000410000 */
[----:B------:R-:W-:Y:S01]  /*8340*/  LOP3.LUT R51, R51, 0xffff0000, RZ, 0xc0, !PT ;  /* 0xffff000033337812 */ /* 0x000fe200078ec0ff */
[----:B------:R-:W-:Y:S01]  /*8350*/  FFMA.FTZ R62, R55, R92, R62 ;  /* 0x0000005c373e7223 */ /* 0x000fe2000001003e */
[----:B------:R-:W-:Y:S01]  /*8360*/  LOP3.LUT R54, R54, 0xffff0000, RZ, 0xc0, !PT ;  /* 0xffff000036367812 */ /* 0x000fe200078ec0ff */
[----:B------:R-:W-:Y:S01]  /*8370*/  FFMA.FTZ R94, R61, R41, -R94 ;  /* 0x000000293d5e7223 */ /* 0x000fe2000001085e */
[----:B------:R-:W-:-:S02]  /*8380*/  IMAD.U32 R55, R60, 0x10000, RZ ;  /* 0x000100003c377824 */ /* 0x000fc400078e00ff */
[----:B------:R-:W-:Y:S01]  /*8390*/  FMUL.FTZ R41, R90, R93 ;  /* 0x0000005d5a297220 */ /* 0x000fe20000410000 */
[----:B------:R-:W-:Y:S01]  /*83a0*/  PRMT R40, R174, 0x5410, R40 ;  /* 0x00005410ae287816 */ /* 0x000fe20000000028 */
[----:B------:R-:W-:Y:S01]  /*83b0*/  FFMA.FTZ R63, R61, R52, R63 ;  /* 0x000000343d3f7223 */ /* 0x000fe2000001003f */
[----:B------:R-:W-:Y:S01]  /*83c0*/  LOP3.LUT R47, R47, 0xffff0000, RZ, 0xc0, !PT ;  /* 0xffff00002f2f7812 */ /* 0x000fe200078ec0ff */
[----:B------:R-:W-:Y:S01]  /*83d0*/  FMUL.FTZ R61, R51, R54 ;  /* 0x00000036333d7220 */ /* 0x000fe20000410000 */
[----:B------:R-:W-:Y:S01]  /*83e0*/  LOP3.LUT R60, R60, 0xffff0000, RZ, 0xc0, !PT ;  /* 0xffff00003c3c7812 */ /* 0x000fe200078ec0ff */
[-C--:B------:R-:W-:Y:S01]  /*83f0*/  FMUL.FTZ R90, R90, R55.reuse ;  /* 0x000000375a5a7220 */ /* 0x080fe20000410000 */
[----:B------:R-:W-:Y:S01]  /*8400*/  SHF.L.U32 R49, R48, 0x10, RZ ;  /* 0x0000001030317819 */ /* 0x000fe200000006ff */
[----:B------:R-:W-:Y:S01]  /*8410*/  FFMA.FTZ R41, R89, R55, -R41 ;  /* 0x0000003759297223 */ /* 0x000fe20000010829 */
[----:B------:R-:W-:Y:S02]  /*8420*/  IMAD.U32 R55, R43, 0x10000, RZ ;  /* 0x000100002b377824 */ /* 0x000fe400078e00ff */
[----:B------:R-:W-:Y:S01]  /*8430*/  FMUL.FTZ R51, R51, R60 ;  /* 0x0000003c33337220 */ /* 0x000fe20000410000 */
[----:B------:R-:W-:-:S02]  /*8440*/  IMAD.U32 R52, R40, 0x10000, RZ ;  /* 0x0001000028347824 */ /* 0x000fc400078e00ff */
[----:B------:R-:W-:Y:S01]  /*8450*/  FFMA.FTZ R61, R47, R60, -R61 ;  /* 0x0000003c2f3d7223 */ /* 0x000fe2000001083d */
[----:B------:R-:W-:Y:S01]  /*8460*/  LOP3.LUT R60, R40, 0xffff0000, RZ, 0xc0, !PT ;  /* 0xffff0000283c7812 */ /* 0x000fe200078ec0ff */
[CC--:B------:R-:W-:Y:S01]  /*8470*/  FMUL.FTZ R40, R49.reuse, R55.reuse ;  /* 0x0000003731287220 */ /* 0x0c0fe20000410000 */
[----:B------:R-:W-:Y:S01]  /*8480*/  IMAD.U32 R45, R44, 0x10000, RZ ;  /* 0x000100002c2d7824 */ /* 0x000fe200078e00ff */
[----:B------:R-:W-:Y:S01]  /*8490*/  LOP3.LUT R48, R48, 0xffff0000, RZ, 0xc0, !PT ;  /* 0xffff000030307812 */ /* 0x000fe200078ec0ff */
[----:B------:R-:W-:Y:S01]  /*84a0*/  FMUL.FTZ R49, R49, R52 ;  /* 0x0000003431317220 */ /* 0x000fe20000410000 */
[----:B------:R-:W-:Y:S01]  /*84b0*/  LOP3.LUT R43, R43, 0xffff0000, RZ, 0xc0, !PT ;  /* 0xffff00002b2b7812 */ /* 0x000fe200078ec0ff */
[----:B------:R-:W-:Y:S01]  /*84c0*/  FFMA.FTZ R51, R47, R54, R51 ;  /* 0x000000362f337223 */ /* 0x000fe20000010033 */
[----:B------:R-:W-:Y:S01]  /*84d0*/  PRMT R42, R174, 0x5432, R42 ;  /* 0x00005432ae2a7816 */ /* 0x000fe2000000002a */
[C---:B------:R-:W-:Y:S01]  /*84e0*/  FFMA.FTZ R40, R45.reuse, R52, -R40 ;  /* 0x000000342d287223 */ /* 0x040fe20000010828 */
[----:B------:R-:W-:Y:S01]  /*84f0*/  FFMA.FTZ R49, R45, R55, R49 ;  /* 0x000000372d317223 */ /* 0x000fe20000010031 */
[----:B------:R-:W-:Y:S01]  /*8500*/  LOP3.LUT R44, R44, 0xffff0000, RZ, 0xc0, !PT ;  /* 0xffff00002c2c7812 */ /* 0x000fe200078ec0ff */
[-C--:B------:R-:W-:Y:S01]  /*8510*/  FMUL.FTZ R47, R48, R43.reuse ;  /* 0x0000002b302f7220 */ /* 0x080fe20000410000 */
[----:B------:R-:W-:Y:S01]  /*8520*/  IMAD.U32 R45, R172, 0x10000, RZ ;  /* 0x00010000ac2d7824 */ /* 0x000fe200078e00ff */
[----:B------:R-:W-:Y:S01]  /*8530*/  LOP3.LUT R50, R50, 0xffff0000, RZ, 0xc0, !PT ;  /* 0xffff000032327812 */ /* 0x000fe200078ec0ff */
[-C--:B------:R-:W-:Y:S01]  /*8540*/  FMUL.FTZ R48, R48, R60.reuse ;  /* 0x0000003c30307220 */ /* 0x080fe20000410000 */
[----:B------:R-:W-:Y:S01]  /*8550*/  IMAD.U32 R52, R42, 0x10000, RZ ;  /* 0x000100002a347824 */ /* 0x000fe200078e00ff */
[----:B------:R-:W-:Y:S01]  /*8560*/  LOP3.LUT R172, R172, 0xffff0000, RZ, 0xc0, !PT ;  /* 0xffff0000acac7812 */ /* 0x000fe200078ec0ff */
[----:B------:R-:W-:Y:S01]  /*8570*/  FFMA.FTZ R47, R44, R60, -R47 ;  /* 0x0000003c2c2f7223 */ /* 0x000fe2000001082f */
[----:B------:R-:W-:Y:S01]  /*8580*/  LOP3.LUT R42, R42, 0xffff0000, RZ, 0xc0, !PT ;  /* 0xffff00002a2a7812 */ /* 0x000fe200078ec0ff */
[----:B------:R-:W-:Y:S01]  /*8590*/  FFMA.FTZ R48, R44, R43, R48 ;  /* 0x0000002b2c307223 */ /* 0x000fe20000010030 */
[----:B------:R-:W-:Y:S01]  /*85a0*/  LOP3.LUT R46, R46, 0xffff0000, RZ, 0xc0, !PT ;  /* 0xffff00002e2e7812 */ /* 0x000fe200078ec0ff */
[C---:B------:R-:W-:Y:S01]  /*85b0*/  FMUL.FTZ R43, R91.reuse, R45 ;  /* 0x0000002d5b2b7220 */ /* 0x040fe20000410000 */
[C---:B------:R-:W-:Y:S01]  /*85c0*/  FMUL.FTZ R44, R50.reuse, R172 ;  /* 0x000000ac322c7220 */ /* 0x040fe20000410000 */
[----:B------:R-:W-:Y:S01]  /*85d0*/  FMUL.FTZ R91, R91, R52 ;  /* 0x000000345b5b7220 */ /* 0x000fe20000410000 */
[----:B------:R-:W-:Y:S01]  /*85e0*/  FMUL.FTZ R50, R50, R42 ;  /* 0x0000002a32327220 */ /* 0x000fe20000410000 */
[----:B------:R-:W-:Y:S01]  /*85f0*/  FFMA.FTZ R43, R88, R52, -R43 ;  /* 0x00000034582b7223 */ /* 0x000fe2000001082b */
[----:B------:R-:W-:Y:S01]  /*8600*/  FFMA.FTZ R44, R46, R42, -R44 ;  /* 0x0000002a2e2c7223 */ /* 0x000fe2000001082c */
[----:B------:R-:W-:Y:S01]  /*8610*/  FFMA.FTZ R90, R89, R93, R90 ;  /* 0x0000005d595a7223 */ /* 0x000fe2000001005a */
[----:B------:R-:W-:Y:S01]  /*8620*/  FFMA.FTZ R91, R88, R45, R91 ;  /* 0x0000002d585b7223 */ /* 0x000fe2000001005b */
[----:B------:R-:W-:Y:S01]  /*8630*/  FFMA.FTZ R50, R46, R172, R50 ;  /* 0x000000ac2e327223 */ /* 0x000fe20000010032 */
[----:B------:R-:W-:-:S02]  /*8640*/  F2FP.BF16.F32.PACK_AB R41, R61, R41 ;  /* 0x000000293d29723e */ /* 0x000fc400000010ff */
[----:B------:R-:W-:Y:S02]  /*8650*/  F2FP.BF16.F32.PACK_AB R62, R63, R62 ;  /* 0x0000003e3f3e723e */ /* 0x000fe400000010ff */
[----:B------:R-:W-:Y:S01]  /*8660*/  F2FP.BF16.F32.PACK_AB R40, R47, R40 ;  /* 0x000000282f28723e */ /* 0x000fe200000010ff */
[----:B------:R-:W-:Y:S01]  /*8670*/  IMAD.MOV.U32 R47, RZ, RZ, R41 ;  /* 0x000000ffff2f7224 */ /* 0x000fe200078e0029 */
[----:B------:R-:W-:Y:S01]  /*8680*/  F2FP.BF16.F32.PACK_AB R48, R48, R49 ;  /* 0x000000313030723e */ /* 0x000fe200000010ff */
[----:B------:R-:W-:Y:S01]  /*8690*/  IMAD.MOV.U32 R49, RZ, RZ, R62 ;  /* 0x000000ffff317224 */ /* 0x000fe200078e003e */
[----:B------:R-:W-:Y:S01]  /*86a0*/  F2FP.BF16.F32.PACK_AB R46, R44, R43 ;  /* 0x0000002b2c2e723e */ /* 0x000fe200000010ff */
[----:B------:R-:W-:Y:S01]  /*86b0*/  IMAD.MOV.U32 R44, RZ, RZ, R40 ;  /* 0x000000ffff2c7224 */ /* 0x000fe200078e0028 */
[----:B------:R-:W-:Y:S02]  /*86c0*/  F2FP.BF16.F32.PACK_AB R45, R94, R53 ;  /* 0x000000355e2d723e */ /* 0x000fe400000010ff */
[----:B------:R-:W-:-:S02]  /*86d0*/  F2FP.BF16.F32.PACK_AB R51, R51, R90 ;  /* 0x0000005a3333723e */ /* 0x000fc400000010ff */
[----:B------:R-:W-:-:S07]  /*86e0*/  F2FP.BF16.F32.PACK_AB R50, R50, R91 ;  /* 0x0000005b3232723e */ /* 0x000fce00000010ff */
.L_x_696:
[----:B------:R-:W-:Y:S05]  /*86f0*/  BSYNC B2 ;  /* 0x0000000000027941 */ /* 0x000fea0003800000 */
.L_x_695:
[----:B0-----:R3:W-:Y:S04]  /*8700*/  STG.E.128 desc[UR42][R56.64], R44 ;  /* 0x0000002c38007986 */ /* 0x0017e8000c101d2a */
[----:B--2---:R3:W-:Y:S02]  /*8710*/  @!P4 STG.E.128 desc[UR42][R58.64], R48 ;  /* 0x000000303a00c986 */ /* 0x0047e4000c101d2a */
.L_x_686:
[----:B------:R-:W-:Y:S05]  /*8720*/  BSYNC B1 ;  /* 0x0000000000017941 */ /* 0x000fea0003800000 */
.L_x_685:
[-C--:B--2---:R-:W-:Y:S02]  /*8730*/  IMAD R40, R146, R128.reuse, RZ ;  /* 0x0000008092287224 */ /* 0x084fe400078e02ff */
[----:B------:R-:W-:-:S04]  /*8740*/  IMAD.WIDE.U32 R126, R205, R128, R126 ;  /* 0x00000080cd7e7225 */ /* 0x000fc800078e007e */
[----:B------:R-:W-:Y:S01]  /*8750*/  IMAD R129, R205, R129, R40 ;  /* 0x00000081cd817224 */ /* 0x000fe200078e0228 */
[----:B------:R-:W-:Y:S06]  /*8760*/  @P3 BRA `(.L_x_655) ;  /* 0x0000001800f43947 */ /* 0x000fec0003800000 */
[----:B------:R-:W-:Y:S01]  /*8770*/  ISETP.NE.AND P3, PT, R14, RZ, PT ;  /* 0x000000ff0e00720c */ /* 0x000fe20003f65270 */
[----:B------:R-:W-:Y:S01]  /*8780*/  BSSY B1, `(.L_x_697) ;  /* 0x0000083000017945 */ /* 0x000fe20003800000 */
[----:B------:R-:W-:-:S11]  /*8790*/  IMAD.IADD R52, R127, 0x1, R129 ;  /* 0x000000017f347824 */ /* 0x000fd600078e0281 */
[----:B------:R-:W-:Y:S05]  /*87a0*/  @!P3 BRA `(.L_x_698) ;  /* 0x000000080000b947 */ /* 0x000fea0003800000 */
[----:B------:R-:W-:Y:S01]  /*87b0*/  SEL R40, R122, R148, !P0 ;  /* 0x000000947a287207 */ /* 0x000fe20004000000 */
[----:B------:R-:W-:Y:S01]  /*87c0*/  BSSY B2, `(.L_x_699) ;  /* 0x000007c000027945 */ /* 0x000fe20003800000 */
[----:B---3--:R-:W-:Y:S02]  /*87d0*/  IADD3 R44, P3, P4, R102, R126, R27 ;  /* 0x0000007e662c7210 */ /* 0x008fe40007c7e01b */
[----:B------:R-:W-:Y:S02]  /*87e0*/  SHF.R.S32.HI R41, RZ, 0x1f, R40 ;  /* 0x0000001fff297819 */ /* 0x000fe40000011428 */
[----:B------:R-:W-:Y:S02]  /*87f0*/  IADD3.X R46, R97, R52, R13, P3, P4 ;  /* 0x00000034612e7210 */ /* 0x000fe40001fe840d */
[----:B------:R-:W-:-:S04]  /*8800*/  LEA.HI R41, R41, R40, RZ, 0x4 ;  /* 0x0000002829297211 */ /* 0x000fc800078f20ff */
[----:B------:R-:W-:-:S04]  /*8810*/  LEA.HI.SX32 R41, R41, R114, 0x1c ;  /* 0x0000007229297211 */ /* 0x000fc800078fe2ff */
[----:B0-----:R-:W-:Y:S01]  /*8820*/  SHF.R.S32.HI R48, RZ, 0x1f, R41 ;  /* 0x0000001fff307819 */ /* 0x001fe20000011429 */
[----:B------:R-:W-:-:S03]  /*8830*/  IMAD.SHL.U32 R40, R41, 0x8, RZ ;  /* 0x0000000829287824 */ /* 0x000fc600078e00ff */
[----:B------:R-:W-:Y:S02]  /*8840*/  LEA.HI R48, R48, R41, RZ, 0x3 ;  /* 0x0000002930307211 */ /* 0x000fe400078f18ff */
[----:B------:R-:W-:Y:S02]  /*8850*/  ISETP.GE.AND P3, PT, R40, R147, PT ;  /* 0x000000932800720c */ /* 0x000fe40003f66270 */
[----:B------:R-:W-:Y:S01]  /*8860*/  LOP3.LUT R41, R185, 0x38, R40, 0xf8, !PT ;  /* 0x00000038b9297812 */ /* 0x000fe200078ef828 */
[----:B------:R-:W-:-:S05]  /*8870*/  IMAD.SHL.U32 R48, R48, 0x400, RZ ;  /* 0x0000040030307824 */ /* 0x000fca00078e00ff */
[----:B------:R-:W-:-:S05]  /*8880*/  LOP3.LUT R43, R48, 0x7fffe000, RZ, 0xc0, !PT ;  /* 0x7fffe000302b7812 */ /* 0x000fca00078ec0ff */
[--C-:B------:R-:W-:Y:S02]  /*8890*/  @!P3 SHF.R.S32.HI R45, RZ, 0x1f, R40.reuse ;  /* 0x0000001fff2db819 */ /* 0x100fe40000011428 */
[----:B------:R-:W-:Y:S02]  /*88a0*/  @!P3 IADD3 R42, P4, P5, R102, R126, R40 ;  /* 0x0000007e662ab210 */ /* 0x000fe40007d9e028 */
[----:B------:R-:W-:Y:S01]  /*88b0*/  LOP3.LUT R40, R41, R230, RZ, 0x3c, !PT ;  /* 0x000000e629287212 */ /* 0x000fe200078e3cff */
[----:B------:R-:W-:Y:S01]  /*88c0*/  IMAD R41, R16, 0x6000, R141 ;  /* 0x0000600010297824 */ /* 0x000fe200078e028d */
[----:B------:R-:W-:Y:S02]  /*88d0*/  @!P3 IADD3.X R45, R97, R52, R45, P4, P5 ;  /* 0x00000034612db210 */ /* 0x000fe400027ea42d */
[----:B------:R-:W-:Y:S01]  /*88e0*/  IADD3 R43, R40, R43, R195 ;  /* 0x0000002b282b7210 */ /* 0x000fe20007ffe0c3 */
[----:B------:R-:W-:Y:S01]  /*88f0*/  IMAD R41, R41, 0x2, R2 ;  /* 0x0000000229297824 */ /* 0x000fe200078e0202 */
[----:B------:R-:W-:-:S03]  /*8900*/  LEA R48, P4, R44, R120, 0x1 ;  /* 0x000000782c307211 */ /* 0x000fc600078808ff */
[----:B------:R-:W-:Y:S01]  /*8910*/  IMAD R43, R16, 0x6000, R43 ;  /* 0x00006000102b7824 */ /* 0x000fe200078e022b */
[----:B------:R-:W-:Y:S02]  /*8920*/  LEA.HI.X R49, R44, R121, R46, 0x1, P4 ;  /* 0x000000792c317211 */ /* 0x000fe400020f0c2e */
[----:B------:R-:W-:Y:S01]  /*8930*/  @!P3 LEA R50, P4, R42, R120, 0x1 ;  /* 0x000000782a32b211 */ /* 0x000fe200078808ff */
[----:B------:R-:W-:-:S03]  /*8940*/  IMAD R44, R43, 0x2, R2 ;  /* 0x000000022b2c7824 */ /* 0x000fc600078e0202 */
[----:B------:R-:W-:Y:S02]  /*8950*/  @!P3 LEA.HI.X R51, R42, R121, R45, 0x1, P4 ;  /* 0x000000792a33b211 */ /* 0x000fe400020f0c2d */
[----:B------:R-:W0:Y:S01]  /*8960*/  LDS.128 R40, [R41+0x1c400] ;  /* 0x01c4000029287984 */ /* 0x000e220000000c00 */
[----:B------:R-:W-:-:S03]  /*8970*/  ISETP.GE.AND P4, PT, R18, R117, PT ;  /* 0x000000751200720c */ /* 0x000fc60003f86270 */
[----:B------:R-:W2:Y:S10]  /*8980*/  LDS.128 R44, [R44+0x1c400] ;  /* 0x01c400002c2c7984 */ /* 0x000eb40000000c00 */
[----:B------:R-:W-:Y:S05]  /*8990*/  @P4 BRA `(.L_x_700) ;  /* 0x0000000400784947 */ /* 0x000fea0003800000 */
[----:B------:R-:W-:Y:S01]  /*89a0*/  SHF.R.U64 R53, R72, 0x10, R73 ;  /* 0x0000001048357819 */ /* 0x000fe20000001249 */
[----:B--2---:R-:W-:Y:S01]  /*89b0*/  IMAD.U32 R59, R45, 0x10000, RZ ;  /* 0x000100002d3b7824 */ /* 0x004fe200078e00ff */
[----:B------:R-:W-:Y:S01]  /*89c0*/  SHF.R.U64 R55, R84, 0x10, R85 ;  /* 0x0000001054377819 */ /* 0x000fe20000001255 */
[----:B0-----:R-:W-:Y:S01]  /*89d0*/  IMAD.U32 R57, R41, 0x10000, RZ ;  /* 0x0001000029397824 */ /* 0x001fe200078e00ff */
[----:B------:R-:W-:Y:S01]  /*89e0*/  SHF.R.U32.HI R73, RZ, 0x10, R73 ;  /* 0x00000010ff497819 */ /* 0x000fe20000011649 */
[----:B------:R-:W-:Y:S01]  /*89f0*/  IMAD.U32 R72, R47, 0x10000, RZ ;  /* 0x000100002f487824 */ /* 0x000fe200078e00ff */
[----:B------:R-:W-:Y:S01]  /*8a00*/  SHF.R.U32.HI R85, RZ, 0x10, R85 ;  /* 0x00000010ff557819 */ /* 0x000fe20000011655 */
[----:B------:R-:W-:Y:S01]  /*8a10*/  IMAD.U32 R62, R43, 0x10000, RZ ;  /* 0x000100002b3e7824 */ /* 0x000fe200078e00ff */
[----:B------:R-:W-:Y:S01]  /*8a20*/  PRMT R73, R168, 0x5432, R73 ;  /* 0x00005432a8497816 */ /* 0x000fe20000000049 */
[----:B------:R-:W-:Y:S01]  /*8a30*/  IMAD.U32 R61, R42, 0x10000, RZ ;  /* 0x000100002a3d7824 */ /* 0x000fe200078e00ff */
[----:B------:R-:W-:-:S02]  /*8a40*/  PRMT R85, R170, 0x5432, R85 ;  /* 0x00005432aa557816 */ /* 0x000fc40000000055 */
[----:B------:R-:W-:Y:S01]  /*8a50*/  SHF.R.U64 R56, R86, 0x10, R87 ;  /* 0x0000001056387819 */ /* 0x000fe20000001257 */
[----:B------:R-:W-:Y:S01]  /*8a60*/  IMAD.U32 R88, R73, 0x10000, RZ ;  /* 0x0001000049587824 */ /* 0x000fe200078e00ff */
[----:B------:R-:W-:Y:S01]  /*8a70*/  SHF.R.U64 R54, R74, 0x10, R75 ;  /* 0x000000104a367819 */ /* 0x000fe2000000124b */
[----:B------:R-:W-:Y:S01]  /*8a80*/  IMAD.U32 R84, R85, 0x10000, RZ ;  /* 0x0001000055547824 */ /* 0x000fe200078e00ff */
[----:B------:R-:W-:Y:S01]  /*8a90*/  SHF.R.U32.HI R86, RZ, 0x10, R87 ;  /* 0x00000010ff567819 */ /* 0x000fe20000011657 */
[C---:B------:R-:W-:Y:S01]  /*8aa0*/  FMUL.FTZ R92, R59.reuse, R88 ;  /* 0x000000583b5c7220 */ /* 0x040fe20000410000 */
[----:B------:R-:W-:Y:S01]  /*8ab0*/  SHF.R.U32.HI R74, RZ, 0x10, R75 ;  /* 0x00000010ff4a7819 */ /* 0x000fe2000001164b */
[----:B------:R-:W-:Y:S01]  /*8ac0*/  FMUL.FTZ R90, R59, R84 ;  /* 0x000000543b5a7220 */ /* 0x000fe20000410000 */
[----:B------:R-:W-:Y:S01]  /*8ad0*/  LOP3.LUT R60, R45, 0xffff0000, RZ, 0xc0, !PT ;  /* 0xffff00002d3c7812 */ /* 0x000fe200078ec0ff */
[----:B------:R-:W-:Y:S01]  /*8ae0*/  IMAD.U32 R45, R44, 0x10000, RZ ;  /* 0x000100002c2d7824 */ /* 0x000fe200078e00ff */
[----:B------:R-:W-:-:S02]  /*8af0*/  LOP3.LUT R85, R85, 0xffff0000, RZ, 0xc0, !PT ;  /* 0xffff000055557812 */ /* 0x000fc400078ec0ff */
[----:B------:R-:W-:Y:S02]  /*8b00*/  PRMT R86, R169, 0x5432, R86 ;  /* 0x00005432a9567816 */ /* 0x000fe40000000056 */
[----:B------:R-:W-:Y:S01]  /*8b10*/  PRMT R74, R167, 0x5432, R74 ;  /* 0x00005432a74a7816 */ /* 0x000fe2000000004a */
[----:B------:R-:W-:Y:S01]  /*8b20*/  FMUL.FTZ R87, R60, R85 ;  /* 0x000000553c577220 */ /* 0x000fe20000410000 */
[----:B------:R-:W-:Y:S01]  /*8b30*/  LOP3.LUT R59, R73, 0xffff0000, RZ, 0xc0, !PT ;  /* 0xffff0000493b7812 */ /* 0x000fe200078ec0ff */
[----:B------:R-:W-:Y:S01]  /*8b40*/  IMAD.U32 R73, R86, 0x10000, RZ ;  /* 0x0001000056497824 */ /* 0x000fe200078e00ff */
[----:B------:R-:W-:Y:S01]  /*8b50*/  LOP3.LUT R58, R41, 0xffff0000, RZ, 0xc0, !PT ;  /* 0xffff0000293a7812 */ /* 0x000fe200078ec0ff */
[----:B------:R-:W-:Y:S01]  /*8b60*/  IMAD.U32 R75, R74, 0x10000, RZ ;  /* 0x000100004a4b7824 */ /* 0x000fe200078e00ff */
[----:B------:R-:W-:Y:S01]  /*8b70*/  PRMT R170, R170, 0x5410, R55 ;  /* 0x00005410aaaa7816 */ /* 0x000fe20000000037 */
[C---:B------:R-:W-:Y:S01]  /*8b80*/  FFMA.FTZ R55, R57.reuse, R88, -R90 ;  /* 0x0000005839377223 */ /* 0x040fe2000001085a */
[-C--:B------:R-:W-:Y:S01]  /*8b90*/  FMUL.FTZ R89, R60, R59.reuse ;  /* 0x0000003b3c597220 */ /* 0x080fe20000410000 */
[----:B------:R-:W-:Y:S01]  /*8ba0*/  FFMA.FTZ R57, R57, R84, R92 ;  /* 0x0000005439397223 */ /* 0x000fe2000001005c */
[----:B------:R-:W-:Y:S01]  /*8bb0*/  FFMA.FTZ R60, R58, R59, -R87 ;  /* 0x0000003b3a3c7223 */ /* 0x000fe20000010857 */
[----:B------:R-:W-:Y:S01]  /*8bc0*/  LOP3.LUT R47, R47, 0xffff0000, RZ, 0xc0, !PT ;  /* 0xffff00002f2f7812 */ /* 0x000fe200078ec0ff */
[----:B------:R-:W-:Y:S01]  /*8bd0*/  FMUL.FTZ R59, R72, R73 ;  /* 0x00000049483b7220 */ /* 0x000fe20000410000 */
[----:B------:R-:W-:Y:S01]  /*8be0*/  LOP3.LUT R84, R86, 0xffff0000, RZ, 0xc0, !PT ;  /* 0xffff000056547812 */ /* 0x000fe200078ec0ff */
[-C--:B------:R-:W-:Y:S01]  /*8bf0*/  FMUL.FTZ R86, R72, R75.reuse ;  /* 0x0000004b48567220 */ /* 0x080fe20000410000 */
[----:B------:R-:W-:Y:S01]  /*8c00*/  PRMT R53, R168, 0x5410, R53 ;  /* 0x00005410a8357816 */ /* 0x000fe20000000035 */
[----:B------:R-:W-:Y:S01]  /*8c10*/  FFMA.FTZ R59, R62, R75, -R59 ;  /* 0x0000004b3e3b7223 */ /* 0x000fe2000001083b */
[----:B------:R-:W-:Y:S01]  /*8c20*/  LOP3.LUT R72, R74, 0xffff0000, RZ, 0xc0, !PT ;  /* 0xffff00004a487812 */ /* 0x000fe200078ec0ff */
[----:B------:R-:W-:Y:S01]  /*8c30*/  FFMA.FTZ R62, R62, R73, R86 ;  /* 0x000000493e3e7223 */ /* 0x000fe20000010056 */
[----:B------:R-:W-:Y:S01]  /*8c40*/  LOP3.LUT R43, R43, 0xffff0000, RZ, 0xc0, !PT ;  /* 0xffff00002b2b7812 */ /* 0x000fe200078ec0ff */
[----:B------:R-:W-:Y:S01]  /*8c50*/  FMUL.FTZ R88, R47, R84 ;  /* 0x000000542f587220 */ /* 0x000fe20000410000 */
[----:B------:R-:W-:-:S02]  /*8c60*/  IMAD.U32 R86, R170, 0x10000, RZ ;  /* 0x00010000aa567824 */ /* 0x000fc400078e00ff */
[-C--:B------:R-:W-:Y:S01]  /*8c70*/  FMUL.FTZ R90, R47, R72.reuse ;  /* 0x000000482f5a7220 */ /* 0x080fe20000410000 */
[----:B------:R-:W-:Y:S02]  /*8c80*/  IMAD.U32 R74, R53, 0x10000, RZ ;  /* 0x00010000354a7824 */ /* 0x000fe400078e00ff */
[----:B------:R-:W-:Y:S01]  /*8c90*/  FFMA.FTZ R72, R43, R72, -R88 ;  /* 0x000000482b487223 */ /* 0x000fe20000010858 */
[----:B------:R-:W-:Y:S01]  /*8ca0*/  IMAD.U32 R41, R40, 0x10000, RZ ;  /* 0x0001000028297824 */ /* 0x000fe200078e00ff */
[----:B------:R-:W-:Y:S01]  /*8cb0*/  LOP3.LUT R44, R44, 0xffff0000, RZ, 0xc0, !PT ;  /* 0xffff00002c2c7812 */ /* 0x000fe200078ec0ff */
[C---:B------:R-:W-:Y:S01]  /*8cc0*/  FMUL.FTZ R88, R45.reuse, R86 ;  /* 0x000000562d587220 */ /* 0x040fe20000410000 */
[----:B------:R-:W-:Y:S01]  /*8cd0*/  LOP3.LUT R47, R170, 0xffff0000, RZ, 0xc0, !PT ;  /* 0xffff0000aa2f7812 */ /* 0x000fe200078ec0ff */
[-C--:B------:R-:W-:Y:S01]  /*8ce0*/  FMUL.FTZ R73, R45, R74.reuse ;  /* 0x0000004a2d497220 */ /* 0x080fe20000410000 */
[----:B------:R-:W-:Y:S01]  /*8cf0*/  PRMT R56, R169, 0x5410, R56 ;  /* 0x00005410a9387816 */ /* 0x000fe20000000038 */
[----:B------:R-:W-:Y:S01]  /*8d00*/  FFMA.FTZ R45, R41, R74, -R88 ;  /* 0x0000004a292d7223 */ /* 0x000fe20000010858 */
[----:B------:R-:W-:Y:S01]  /*8d10*/  LOP3.LUT R53, R53, 0xffff0000, RZ, 0xc0, !PT ;  /* 0xffff000035357812 */ /* 0x000fe200078ec0ff */
[----:B------:R-:W-:Y:S01]  /*8d20*/  FMUL.FTZ R75, R44, R47 ;  /* 0x0000002f2c4b7220 */ /* 0x000fe20000410000 */
[----:B------:R-:W-:Y:S01]  /*8d30*/  LOP3.LUT R40, R40, 0xffff0000, RZ, 0xc0, !PT ;  /* 0xffff000028287812 */ /* 0x000fe200078ec0ff */
[----:B------:R-:W-:Y:S01]  /*8d40*/  FFMA.FTZ R41, R41, R86, R73 ;  /* 0x0000005629297223 */ /* 0x000fe20000010049 */
[----:B------:R-:W-:Y:S01]  /*8d50*/  LOP3.LUT R63, R42, 0xffff0000, RZ, 0xc0, !PT ;  /* 0xffff00002a3f7812 */ /* 0x000fe200078ec0ff */
[----:B------:R-:W-:Y:S01]  /*8d60*/  IMAD.U32 R42, R46, 0x10000, RZ ;  /* 0x000100002e2a7824 */ /* 0x000fe200078e00ff */
[----:B------:R-:W-:Y:S01]  /*8d70*/  PRMT R54, R167, 0x5410, R54 ;  /* 0x00005410a7367816 */ /* 0x000fe20000000036 */
[----:B------:R-:W-:Y:S01]  /*8d80*/  FFMA.FTZ R58, R58, R85, R89 ;  /* 0x000000553a3a7223 */ /* 0x000fe20000010059 */
[----:B------:R-:W-:Y:S01]  /*8d90*/  SHF.L.U32 R73, R56, 0x10, RZ ;  /* 0x0000001038497819 */ /* 0x000fe200000006ff */
[-C--:B------:R-:W-:Y:S01]  /*8da0*/  FMUL.FTZ R85, R44, R53.reuse ;  /* 0x000000352c557220 */ /* 0x080fe20000410000 */
[----:B------:R-:W-:Y:S01]  /*8db0*/  LOP3.LUT R46, R46, 0xffff0000, RZ, 0xc0, !PT ;  /* 0xffff00002e2e7812 */ /* 0x000fe200078ec0ff */
[----:B------:R-:W-:Y:S01]  /*8dc0*/  FFMA.FTZ R44, R40, R53, -R75 ;  /* 0x00000035282c7223 */ /* 0x000fe2000001084b */
[----:B------:R-:W-:Y:S01]  /*8dd0*/  LOP3.LUT R56, R56, 0xffff0000, RZ, 0xc0, !PT ;  /* 0xffff000038387812 */ /* 0x000fe200078ec0ff */
[----:B------:R-:W-:-:S02]  /*8de0*/  IMAD.U32 R53, R54, 0x10000, RZ ;  /* 0x0001000036357824 */ /* 0x000fc400078e00ff */
[----:B------:R-:W-:Y:S01]  /*8df0*/  FFMA.FTZ R43, R43, R84, R90 ;  /* 0x000000542b2b7223 */ /* 0x000fe2000001005a */
[----:B------:R-:W-:Y:S01]  /*8e00*/  LOP3.LUT R54, R54, 0xffff0000, RZ, 0xc0, !PT ;  /* 0xffff000036367812 */ /* 0x000fe200078ec0ff */
[----:B------:R-:W-:Y:S01]  /*8e10*/  FMUL.FTZ R74, R42, R73 ;  /* 0x000000492a4a7220 */ /* 0x000fe20000410000 */
[----:B------:R-:W-:Y:S01]  /*8e20*/  FMUL.FTZ R84, R46, R56 ;  /* 0x000000382e547220 */ /* 0x000fe20000410000 */
[----:B------:R-:W-:Y:S01]  /*8e30*/  FFMA.FTZ R40, R40, R47, R85 ;  /* 0x0000002f28287223 */ /* 0x000fe20000010055 */
[-C--:B------:R-:W-:Y:S01]  /*8e40*/  FMUL.FTZ R42, R42, R53.reuse ;  /* 0x000000352a2a7220 */ /* 0x080fe20000410000 */
[-C--:B------:R-:W-:Y:S01]  /*8e50*/  FMUL.FTZ R75, R46, R54.reuse ;  /* 0x000000362e4b7220 */ /* 0x080fe20000410000 */
[----:B------:R-:W-:Y:S01]  /*8e60*/  FFMA.FTZ R74, R61, R53, -R74 ;  /* 0x000000353d4a7223 */ /* 0x000fe2000001084a */
[----:B------:R-:W-:Y:S01]  /*8e70*/  FFMA.FTZ R47, R63, R54, -R84 ;  /* 0x000000363f2f7223 */ /* 0x000fe20000010854 */
[----:B------:R-:W-:Y:S01]  /*8e80*/  FFMA.FTZ R42, R61, R73, R42 ;  /* 0x000000493d2a7223 */ /* 0x000fe2000001002a */
[----:B------:R-:W-:Y:S01]  /*8e90*/  FFMA.FTZ R75, R63, R56, R75 ;  /* 0x000000383f4b7223 */ /* 0x000fe2000001004b */
[----:B------:R-:W-:-:S02]  /*8ea0*/  F2FP.BF16.F32.PACK_AB R57, R58, R57 ;  /* 0x000000393a39723e */ /* 0x000fc400000010ff */
[----:B------:R-:W-:Y:S02]  /*8eb0*/  F2FP.BF16.F32.PACK_AB R55, R60, R55 ;  /* 0x000000373c37723e */ /* 0x000fe400000010ff */
[----:B------:R-:W-:Y:S02]  /*8ec0*/  F2FP.BF16.F32.PACK_AB R59, R72, R59 ;  /* 0x0000003b483b723e */ /* 0x000fe400000010ff */
[----:B------:R-:W-:Y:S02]  /*8ed0*/  F2FP.BF16.F32.PACK_AB R62, R43, R62 ;  /* 0x0000003e2b3e723e */ /* 0x000fe400000010ff */
[----:B------:R-:W-:Y:S01]  /*8ee0*/  F2FP.BF16.F32.PACK_AB R54, R44, R45 ;  /* 0x0000002d2c36723e */ /* 0x000fe200000010ff */
[----:B------:R-:W-:Y:S01]  /*8ef0*/  IMAD.MOV.U32 R45, RZ, RZ, R57 ;  /* 0x000000ffff2d7224 */ /* 0x000fe200078e0039 */
[----:B------:R-:W-:Y:S01]  /*8f00*/  F2FP.BF16.F32.PACK_AB R58, R47, R74 ;  /* 0x0000004a2f3a723e */ /* 0x000fe200000010ff */
[----:B------:R-:W-:Y:S01]  /*8f10*/  IMAD.MOV.U32 R43, RZ, RZ, R59 ;  /* 0x000000ffff2b7224 */ /* 0x000fe200078e003b */
[----:B------:R-:W-:Y:S01]  /*8f20*/  F2FP.BF16.F32.PACK_AB R44, R40, R41 ;  /* 0x00000029282c723e */ /* 0x000fe200000010ff */
[----:B------:R-:W-:Y:S01]  /*8f30*/  IMAD.MOV.U32 R40, RZ, RZ, R54 ;  /* 0x000000ffff287224 */ /* 0x000fe200078e0036 */
[----:B------:R-:W-:Y:S01]  /*8f40*/  F2FP.BF16.F32.PACK_AB R46, R75, R42 ;  /* 0x0000002a4b2e723e */ /* 0x000fe200000010ff */
[----:B------:R-:W-:-:S02]  /*8f50*/  IMAD.MOV.U32 R41, RZ, RZ, R55 ;  /* 0x000000ffff297224 */ /* 0x000fc400078e0037 */
[----:B------:R-:W-:Y:S02]  /*8f60*/  IMAD.MOV.U32 R42, RZ, RZ, R58 ;  /* 0x000000ffff2a7224 */ /* 0x000fe400078e003a */
[----:B------:R-:W-:-:S07]  /*8f70*/  IMAD.MOV.U32 R47, RZ, RZ, R62 ;  /* 0x000000ffff2f7224 */ /* 0x000fce00078e003e */
.L_x_700:
[----:B------:R-:W-:Y:S05]  /*8f80*/  BSYNC B2 ;  /* 0x0000000000027941 */ /* 0x000fea0003800000 */
.L_x_699:
[----:B0-----:R4:W-:Y:S04]  /*8f90*/  STG.E.128 desc[UR42][R48.64], R40 ;  /* 0x0000002830007986 */ /* 0x0019e8000c101d2a */
[----:B--2---:R4:W-:Y:S02]  /*8fa0*/  @!P3 STG.E.128 desc[UR42][R50.64], R44 ;  /* 0x0000002c3200b986 */ /* 0x0049e4000c101d2a */
.L_x_698:
[----:B------:R-:W-:Y:S05]  /*8fb0*/  BSYNC B1 ;  /* 0x0000000000017941 */ /* 0x000fea0003800000 */
.L_x_697:
[----:B------:R-:W-:Y:S01]  /*8fc0*/  ISETP.NE.AND P3, PT, R10, RZ, PT ;  /* 0x000000ff0a00720c */ /* 0x000fe20003f65270 */
[----:B------:R-:W-:-:S12]  /*8fd0*/  BSSY B1, `(.L_x_701) ;  /* 0x000007e000017945 */ /* 0x000fd80003800000 */
[----:B------:R-:W-:Y:S05]  /*8fe0*/  @!P3 BRA `(.L_x_702) ;  /* 0x0000000400f0b947 */ /* 0x000fea0003800000 */
[----:B----4-:R-:W-:Y:S01]  /*8ff0*/  SEL R40, R122, R148, !P1 ;  /* 0x000000947a287207 */ /* 0x010fe20004800000 */
        /* <DEDUP_REMOVED lines=30> */
[--C-:B------:R-:W-:Y:S01]  /*91e0*/  SHF.R.U64 R75, R68, 0x10, R69.reuse ;  /* 0x00000010444b7819 */ /* 0x100fe20000001245 */
[----:B--2---:R-:W-:Y:S01]  /*91f0*/  IMAD.U32 R56, R45, 0x10000, RZ ;  /* 0x000100002d387824 */ /* 0x004fe200078e00ff */
[----:B------:R-:W-:Y:S01]  /*9200*/  SHF.R.U32.HI R73, RZ, 0x10, R69 ;  /* 0x00000010ff497819 */ /* 0x000fe20000011645 */
[----:B------:R-:W-:Y:S01]  /*9210*/  IMAD.U32 R68, R47, 0x10000, RZ ;  /* 0x000100002f447824 */ /* 0x000fe200078e00ff */
[----:B------:R-:W-:Y:S01]  /*9220*/  SHF.R.U32.HI R69, RZ, 0x10, R81 ;  /* 0x00000010ff457819 */ /* 0x000fe20000011651 */
[----:B0-----:R-:W-:Y:S01]  /*9230*/  IMAD.U32 R61, R41, 0x10000, RZ ;  /* 0x00010000293d7824 */ /* 0x001fe200078e00ff */
[----:B------:R-:W-:Y:S01]  /*9240*/  PRMT R60, R158, 0x5410, R75 ;  /* 0x000054109e3c7816 */ /* 0x000fe2000000004b */
[----:B------:R-:W-:Y:S01]  /*9250*/  IMAD.U32 R59, R43, 0x10000, RZ ;  /* 0x000100002b3b7824 */ /* 0x000fe200078e00ff */
[----:B------:R-:W-:Y:S02]  /*9260*/  PRMT R69, R160, 0x5432, R69 ;  /* 0x00005432a0457816 */ /* 0x000fe40000000045 */
[----:B------:R-:W-:-:S02]  /*9270*/  SHF.R.U64 R63, R70, 0x10, R71 ;  /* 0x00000010463f7819 */ /* 0x000fc40000001247 */
[----:B------:R-:W-:Y:S01]  /*9280*/  SHF.R.U64 R55, R80, 0x10, R81 ;  /* 0x0000001050377819 */ /* 0x000fe20000001251 */
[----:B------:R-:W-:Y:S01]  /*9290*/  IMAD.U32 R70, R69, 0x10000, RZ ;  /* 0x0001000045467824 */ /* 0x000fe200078e00ff */
[----:B------:R-:W-:Y:S02]  /*92a0*/  PRMT R158, R158, 0x5432, R73 ;  /* 0x000054329e9e7816 */ /* 0x000fe40000000049 */
[----:B------:R-:W-:Y:S02]  /*92b0*/  SHF.R.U64 R72, R82, 0x10, R83 ;  /* 0x0000001052487819 */ /* 0x000fe40000001253 */
[----:B------:R-:W-:Y:S02]  /*92c0*/  SHF.R.U32.HI R71, RZ, 0x10, R71 ;  /* 0x00000010ff477819 */ /* 0x000fe40000011647 */
[----:B------:R-:W-:Y:S02]  /*92d0*/  LOP3.LUT R57, R47, 0xffff0000, RZ, 0xc0, !PT ;  /* 0xffff00002f397812 */ /* 0x000fe400078ec0ff */
[----:B------:R-:W-:-:S02]  /*92e0*/  SHF.R.U32.HI R82, RZ, 0x10, R83 ;  /* 0x00000010ff527819 */ /* 0x000fc40000011653 */
[----:B------:R-:W-:Y:S01]  /*92f0*/  PRMT R47, R156, 0x5410, R63 ;  /* 0x000054109c2f7816 */ /* 0x000fe2000000003f */
[----:B------:R-:W-:Y:S01]  /*9300*/  IMAD.U32 R63, R158, 0x10000, RZ ;  /* 0x000100009e3f7824 */ /* 0x000fe200078e00ff */
[----:B------:R-:W-:Y:S02]  /*9310*/  PRMT R160, R160, 0x5410, R55 ;  /* 0x00005410a0a07816 */ /* 0x000fe40000000037 */
[----:B------:R-:W-:Y:S01]  /*9320*/  PRMT R55, R159, 0x5410, R72 ;  /* 0x000054109f377816 */ /* 0x000fe20000000048 */
[-C--:B------:R-:W-:Y:S01]  /*9330*/  FMUL.FTZ R72, R56, R70.reuse ;  /* 0x0000004638487220 */ /* 0x080fe20000410000 */
[----:B------:R-:W-:Y:S01]  /*9340*/  PRMT R156, R156, 0x5432, R71 ;  /* 0x000054329c9c7816 */ /* 0x000fe20000000047 */
[-C--:B------:R-:W-:Y:S01]  /*9350*/  FMUL.FTZ R74, R56, R63.reuse ;  /* 0x0000003f384a7220 */ /* 0x080fe20000410000 */
[----:B------:R-:W-:Y:S01]  /*9360*/  LOP3.LUT R62, R45, 0xffff0000, RZ, 0xc0, !PT ;  /* 0xffff00002d3e7812 */ /* 0x000fe200078ec0ff */
[----:B------:R-:W-:Y:S01]  /*9370*/  FFMA.FTZ R56, R61, R63, -R72 ;  /* 0x0000003f3d387223 */ /* 0x000fe20000010848 */
[----:B------:R-:W-:Y:S01]  /*9380*/  PRMT R159, R159, 0x5432, R82 ;  /* 0x000054329f9f7816 */ /* 0x000fe20000000052 */
[----:B------:R-:W-:Y:S01]  /*9390*/  FFMA.FTZ R61, R61, R70, R74 ;  /* 0x000000463d3d7223 */ /* 0x000fe2000001004a */
[----:B------:R-:W-:Y:S01]  /*93a0*/  LOP3.LUT R71, R69, 0xffff0000, RZ, 0xc0, !PT ;  /* 0xffff000045477812 */ /* 0x000fe200078ec0ff */
[----:B------:R-:W-:Y:S01]  /*93b0*/  IMAD.U32 R69, R156, 0x10000, RZ ;  /* 0x000100009c457824 */ /* 0x000fe200078e00ff */
[----:B------:R-:W-:Y:S01]  /*93c0*/  LOP3.LUT R63, R158, 0xffff0000, RZ, 0xc0, !PT ;  /* 0xffff00009e3f7812 */ /* 0x000fe200078ec0ff */
[----:B------:R-:W-:Y:S01]  /*93d0*/  IMAD.U32 R72, R159, 0x10000, RZ ;  /* 0x000100009f487824 */ /* 0x000fe200078e00ff */
[----:B------:R-:W-:Y:S01]  /*93e0*/  LOP3.LUT R58, R41, 0xffff0000, RZ, 0xc0, !PT ;  /* 0xffff0000293a7812 */ /* 0x000fe200078ec0ff */
[C---:B------:R-:W-:Y:S01]  /*93f0*/  FMUL.FTZ R73, R62.reuse, R71 ;  /* 0x000000473e497220 */ /* 0x040fe20000410000 */
[----:B------:R-:W-:Y:S01]  /*9400*/  LOP3.LUT R74, R159, 0xffff0000, RZ, 0xc0, !PT ;  /* 0xffff00009f4a7812 */ /* 0x000fe200078ec0ff */
[-C--:B------:R-:W-:Y:S01]  /*9410*/  FMUL.FTZ R75, R62, R63.reuse ;  /* 0x0000003f3e4b7220 */ /* 0x080fe20000410000 */
[----:B------:R-:W-:Y:S01]  /*9420*/  FMUL.FTZ R62, R68, R72 ;  /* 0x00000048443e7220 */ /* 0x000fe20000410000 */
[----:B------:R-:W-:Y:S01]  /*9430*/  FFMA.FTZ R63, R58, R63, -R73 ;  /* 0x0000003f3a3f7223 */ /* 0x000fe20000010849 */
[----:B------:R-:W-:Y:S01]  /*9440*/  FMUL.FTZ R73, R68, R69 ;  /* 0x0000004544497220 */ /* 0x000fe20000410000 */
[----:B------:R-:W-:Y:S01]  /*9450*/  LOP3.LUT R156, R156, 0xffff0000, RZ, 0xc0, !PT ;  /* 0xffff00009c9c7812 */ /* 0x000fe200078ec0ff */
[----:B------:R-:W-:-:S02]  /*9460*/  IMAD.U32 R45, R44, 0x10000, RZ ;  /* 0x000100002c2d7824 */ /* 0x000fc400078e00ff */
[C---:B------:R-:W-:Y:S01]  /*9470*/  FFMA.FTZ R62, R59.reuse, R69, -R62 ;  /* 0x000000453b3e7223 */ /* 0x040fe2000001083e */
[----:B------:R-:W-:Y:S02]  /*9480*/  IMAD.U32 R70, R160, 0x10000, RZ ;  /* 0x00010000a0467824 */ /* 0x000fe400078e00ff */
[----:B------:R-:W-:Y:S01]  /*9490*/  FFMA.FTZ R59, R59, R72, R73 ;  /* 0x000000483b3b7223 */ /* 0x000fe20000010049 */
[----:B------:R-:W-:Y:S01]  /*94a0*/  IMAD.U32 R68, R60, 0x10000, RZ ;  /* 0x000100003c447824 */ /* 0x000fe200078e00ff */
[----:B------:R-:W-:Y:S01]  /*94b0*/  LOP3.LUT R53, R43, 0xffff0000, RZ, 0xc0, !PT ;  /* 0xffff00002b357812 */ /* 0x000fe200078ec0ff */
[C---:B------:R-:W-:Y:S01]  /*94c0*/  FMUL.FTZ R72, R57.reuse, R74 ;  /* 0x0000004a39487220 */ /* 0x040fe20000410000 */
[----:B------:R-:W-:Y:S01]  /*94d0*/  FMUL.FTZ R80, R57, R156 ;  /* 0x0000009c39507220 */ /* 0x000fe20000410000 */
[----:B------:R-:W-:Y:S01]  /*94e0*/  LOP3.LUT R44, R44, 0xffff0000, RZ, 0xc0, !PT ;  /* 0xffff00002c2c7812 */ /* 0x000fe200078ec0ff */
[----:B------:R-:W-:Y:S01]  /*94f0*/  IMAD.U32 R41, R40, 0x10000, RZ ;  /* 0x0001000028297824 */ /* 0x000fe200078e00ff */
[----:B------:R-:W-:Y:S01]  /*9500*/  LOP3.LUT R69, R160, 0xffff0000, RZ, 0xc0, !PT ;  /* 0xffff0000a0457812 */ /* 0x000fe200078ec0ff */
[----:B------:R-:W-:Y:S01]  /*9510*/  FFMA.FTZ R58, R58, R71, R75 ;  /* 0x000000473a3a7223 */ /* 0x000fe2000001004b */
[----:B------:R-:W-:Y:S01]  /*9520*/  LOP3.LUT R57, R60, 0xffff0000, RZ, 0xc0, !PT ;  /* 0xffff00003c397812 */ /* 0x000fe200078ec0ff */
[C---:B------:R-:W-:Y:S01]  /*9530*/  FMUL.FTZ R60, R45.reuse, R70 ;  /* 0x000000462d3c7220 */ /* 0x040fe20000410000 */
[----:B------:R-:W-:Y:S01]  /*9540*/  FMUL.FTZ R45, R45, R68 ;  /* 0x000000442d2d7220 */ /* 0x000fe20000410000 */
[C---:B------:R-:W-:Y:S01]  /*9550*/  FFMA.FTZ R73, R53.reuse, R156, -R72 ;  /* 0x0000009c35497223 */ /* 0x040fe20000010848 */
[----:B------:R-:W-:Y:S01]  /*9560*/  FFMA.FTZ R80, R53, R74, R80 ;  /* 0x0000004a35507223 */ /* 0x000fe20000010050 */
[----:B------:R-:W-:Y:S01]  /*9570*/  LOP3.LUT R40, R40, 0xffff0000, RZ, 0xc0, !PT ;  /* 0xffff000028287812 */ /* 0x000fe200078ec0ff */
[C---:B------:R-:W-:Y:S01]  /*9580*/  IMAD.U32 R43, R42.reuse, 0x10000, RZ ;  /* 0x000100002a2b7824 */ /* 0x040fe200078e00ff */
[----:B------:R-:W-:Y:S01]  /*9590*/  LOP3.LUT R54, R42, 0xffff0000, RZ, 0xc0, !PT ;  /* 0xffff00002a367812 */ /* 0x000fe200078ec0ff */
[C---:B------:R-:W-:Y:S01]  /*95a0*/  FMUL.FTZ R53, R44.reuse, R69 ;  /* 0x000000452c357220 */ /* 0x040fe20000410000 */
[----:B------:R-:W-:Y:S01]  /*95b0*/  FMUL.FTZ R71, R44, R57 ;  /* 0x000000392c477220 */ /* 0x000fe20000410000 */
[----:B------:R-:W-:-:S02]  /*95c0*/  IMAD.U32 R42, R46, 0x10000, RZ ;  /* 0x000100002e2a7824 */ /* 0x000fc400078e00ff */
[C---:B------:R-:W-:Y:S01]  /*95d0*/  FFMA.FTZ R60, R41.reuse, R68, -R60 ;  /* 0x00000044293c7223 */ /* 0x040fe2000001083c */
[----:B------:R-:W-:Y:S01]  /*95e0*/  FFMA.FTZ R45, R41, R70, R45 ;  /* 0x00000046292d7223 */ /* 0x000fe2000001002d */
[----:B------:R-:W-:Y:S01]  /*95f0*/  IMAD.U32 R44, R55, 0x10000, RZ ;  /* 0x00010000372c7824 */ /* 0x000fe200078e00ff */
[----:B------:R-:W-:Y:S01]  /*9600*/  LOP3.LUT R46, R46, 0xffff0000, RZ, 0xc0, !PT ;  /* 0xffff00002e2e7812 */ /* 0x000fe200078ec0ff */
[----:B------:R-:W-:Y:S01]  /*9610*/  IMAD.U32 R41, R47, 0x10000, RZ ;  /* 0x000100002f297824 */ /* 0x000fe200078e00ff */
[----:B------:R-:W-:Y:S01]  /*9620*/  LOP3.LUT R55, R55, 0xffff0000, RZ, 0xc0, !PT ;  /* 0xffff000037377812 */ /* 0x000fe200078ec0ff */
[C---:B------:R-:W-:Y:S01]  /*9630*/  FFMA.FTZ R53, R40.reuse, R57, -R53 ;  /* 0x0000003928357223 */ /* 0x040fe20000010835 */
[----:B------:R-:W-:Y:S01]  /*9640*/  LOP3.LUT R47, R47, 0xffff0000, RZ, 0xc0, !PT ;  /* 0xffff00002f2f7812 */ /* 0x000fe200078ec0ff */
[----:B------:R-:W-:Y:S01]  /*9650*/  FFMA.FTZ R40, R40, R69, R71 ;  /* 0x0000004528287223 */ /* 0x000fe20000010047 */
[-C--:B------:R-:W-:Y:S01]  /*9660*/  FMUL.FTZ R68, R42, R44.reuse ;  /* 0x0000002c2a447220 */ /* 0x080fe20000410000 */
[----:B------:R-:W-:Y:S01]  /*9670*/  FMUL.FTZ R69, R46, R55 ;  /* 0x000000372e457220 */ /* 0x000fe20000410000 */
[----:B------:R-:W-:Y:S01]  /*9680*/  FMUL.FTZ R57, R42, R41 ;  /* 0x000000292a397220 */ /* 0x000fe20000410000 */
[----:B------:R-:W-:Y:S01]  /*9690*/  FMUL.FTZ R46, R46, R47 ;  /* 0x0000002f2e2e7220 */ /* 0x000fe20000410000 */
        /* <DEDUP_REMOVED lines=10> */
[----:B------:R-:W-:Y:S02]  /*9740*/  F2FP.BF16.F32.PACK_AB R43, R73, R62 ;  /* 0x0000003e492b723e */ /* 0x000fe400000010ff */
[----:B------:R-:W-:Y:S02]  /*9750*/  F2FP.BF16.F32.PACK_AB R47, R80, R59 ;  /* 0x0000003b502f723e */ /* 0x000fe400000010ff */
[----:B------:R-:W-:-:S02]  /*9760*/  F2FP.BF16.F32.PACK_AB R42, R69, R68 ;  /* 0x00000044452a723e */ /* 0x000fc400000010ff */
[----:B------:R-:W-:-:S07]  /*9770*/  F2FP.BF16.F32.PACK_AB R46, R46, R57 ;  /* 0x000000392e2e723e */ /* 0x000fce00000010ff */
.L_x_704:
[----:B------:R-:W-:Y:S05]  /*9780*/  BSYNC B2 ;  /* 0x0000000000027941 */ /* 0x000fea0003800000 */
.L_x_703:
[----:B0-----:R0:W-:Y:S04]  /*9790*/  STG.E.128 desc[UR42][R48.64], R40 ;  /* 0x0000002830007986 */ /* 0x0011e8000c101d2a */
[----:B--2---:R0:W-:Y:S02]  /*97a0*/  @!P3 STG.E.128 desc[UR42][R50.64], R44 ;  /* 0x0000002c3200b986 */ /* 0x0041e4000c101d2a */
.L_x_702:
[----:B------:R-:W-:Y:S05]  /*97b0*/  BSYNC B1 ;  /* 0x0000000000017941 */ /* 0x000fea0003800000 */
.L_x_701:
[----:B------:R-:W-:-:S13]  /*97c0*/  ISETP.NE.AND P3, PT, R9, RZ, PT ;  /* 0x000000ff0900720c */ /* 0x000fda0003f65270 */
[----:B------:R-:W-:Y:S05]  /*97d0*/  @!P3 BRA `(.L_x_655) ;  /* 0x0000000800d8b947 */ /* 0x000fea0003800000 */
[----:B0---4-:R-:W2:Y:S01]  /*97e0*/  LDL R40, [R1+0x8] ;  /* 0x0000080001287983 */ /* 0x011ea20000100800 */
[----:B------:R-:W-:Y:S01]  /*97f0*/  BSSY B1, `(.L_x_705) ;  /* 0x0000074000017945 */ /* 0x000fe20003800000 */
[----:B--2---:R-:W-:-:S04]  /*9800*/  LOP3.LUT P4, RZ, R40, 0x1, RZ, 0xc0, !PT ;  /* 0x0000000128ff7812 */ /* 0x004fc8000788c0ff */
[----:B------:R-:W-:Y:S02]  /*9810*/  SEL R148, R122, R148, !P4 ;  /* 0x000000947a947207 */ /* 0x000fe40006000000 */
[----:B---3--:R-:W-:Y:S02]  /*9820*/  IADD3 R49, P3, P4, R102, R126, R15 ;  /* 0x0000007e66317210 */ /* 0x008fe40007c7e00f */
[----:B------:R-:W-:Y:S02]  /*9830*/  SHF.R.S32.HI R41, RZ, 0x1f, R148 ;  /* 0x0000001fff297819 */ /* 0x000fe40000011494 */
[----:B------:R-:W-:Y:S02]  /*9840*/  IADD3.X R54, R97, R52, R11, P3, P4 ;  /* 0x0000003461367210 */ /* 0x000fe40001fe840b */
[----:B------:R-:W-:Y:S02]  /*9850*/  LEA.HI R41, R41, R148, RZ, 0x4 ;  /* 0x0000009429297211 */ /* 0x000fe400078f20ff */
[----:B------:R-:W-:-:S02]  /*9860*/  ISETP.GE.AND P4, PT, R100, R117, PT ;  /* 0x000000756400720c */ /* 0x000fc40003f86270 */
[----:B------:R-:W-:Y:S02]  /*9870*/  LEA.HI.SX32 R41, R41, R20, 0x1c ;  /* 0x0000001429297211 */ /* 0x000fe400078fe2ff */
[----:B------:R-:W-:Y:S02]  /*9880*/  LEA R48, P3, R49, R120, 0x1 ;  /* 0x0000007831307211 */ /* 0x000fe400078608ff */
[----:B------:R-:W-:Y:S01]  /*9890*/  SHF.R.S32.HI R40, RZ, 0x1f, R41 ;  /* 0x0000001fff287819 */ /* 0x000fe20000011429 */
[----:B------:R-:W-:Y:S01]  /*98a0*/  IMAD.SHL.U32 R50, R41, 0x8, RZ ;  /* 0x0000000829327824 */ /* 0x000fe200078e00ff */
[----:B------:R-:W-:Y:S02]  /*98b0*/  LEA.HI.X R49, R49, R121, R54, 0x1, P3 ;  /* 0x0000007931317211 */ /* 0x000fe400018f0c36 */
[----:B------:R-:W-:Y:S02]  /*98c0*/  LEA.HI R40, R40, R41, RZ, 0x3 ;  /* 0x0000002928287211 */ /* 0x000fe400078f18ff */
[----:B------:R-:W-:-:S03]  /*98d0*/  LOP3.LUT R41, R185, 0x38, R50, 0xf8, !PT ;  /* 0x00000038b9297812 */ /* 0x000fc600078ef832 */
[----:B------:R-:W-:Y:S01]  /*98e0*/  IMAD.SHL.U32 R42, R40, 0x400, RZ ;  /* 0x00000400282a7824 */ /* 0x000fe200078e00ff */
[----:B------:R-:W-:Y:S01]  /*98f0*/  LOP3.LUT R40, R41, R230, RZ, 0x3c, !PT ;  /* 0x000000e629287212 */ /* 0x000fe200078e3cff */
[----:B------:R-:W-:-:S03]  /*9900*/  IMAD R41, R16, 0x6000, R138 ;  /* 0x0000600010297824 */ /* 0x000fc600078e028a */
[----:B------:R-:W-:Y:S01]  /*9910*/  LOP3.LUT R42, R42, 0x7fffe000, RZ, 0xc0, !PT ;  /* 0x7fffe0002a2a7812 */ /* 0x000fe200078ec0ff */
[----:B------:R-:W-:-:S03]  /*9920*/  IMAD R41, R41, 0x2, R2 ;  /* 0x0000000229297824 */ /* 0x000fc600078e0202 */
[----:B------:R-:W-:-:S05]  /*9930*/  IADD3 R43, R40, R42, R195 ;  /* 0x0000002a282b7210 */ /* 0x000fca0007ffe0c3 */
[----:B------:R-:W-:-:S04]  /*9940*/  IMAD R43, R16, 0x6000, R43 ;  /* 0x00006000102b7824 */ /* 0x000fc800078e022b */
[----:B------:R-:W-:Y:S02]  /*9950*/  IMAD R44, R43, 0x2, R2 ;  /* 0x000000022b2c7824 */ /* 0x000fe400078e0202 */
[----:B------:R-:W0:Y:S04]  /*9960*/  LDS.128 R40, [R41+0x1c400] ;  /* 0x01c4000029287984 */ /* 0x000e280000000c00 */
[----:B------:R-:W2:Y:S01]  /*9970*/  LDS.128 R44, [R44+0x1c400] ;  /* 0x01c400002c2c7984 */ /* 0x000ea20000000c00 */
[----:B------:R-:W-:Y:S05]  /*9980*/  @P4 BRA `(.L_x_706) ;  /* 0x0000000400684947 */ /* 0x000fea0003800000 */
[----:B------:R-:W-:Y:S01]  /*9990*/  SHF.R.U64 R68, R64, 0x10, R65 ;  /* 0x0000001040447819 */ /* 0x000fe20000001241 */
[----:B--2---:R-:W-:Y:S01]  /*99a0*/  IMAD.U32 R58, R45, 0x10000, RZ ;  /* 0x000100002d3a7824 */ /* 0x004fe200078e00ff */
[----:B------:R-:W-:Y:S01]  /*99b0*/  SHF.R.U64 R63, R66, 0x10, R67 ;  /* 0x00000010423f7819 */ /* 0x000fe20000001243 */
[----:B0-----:R-:W-:Y:S01]  /*99c0*/  IMAD.U32 R55, R41, 0x10000, RZ ;  /* 0x0001000029377824 */ /* 0x001fe200078e00ff */
[----:B------:R-:W-:Y:S01]  /*99d0*/  SHF.R.U64 R62, R76, 0x10, R77 ;  /* 0x000000104c3e7819 */ /* 0x000fe2000000124d */
[----:B------:R-:W-:Y:S01]  /*99e0*/  IMAD.U32 R60, R47, 0x10000, RZ ;  /* 0x000100002f3c7824 */ /* 0x000fe200078e00ff */
[----:B------:R-:W-:Y:S01]  /*99f0*/  SHF.R.U32.HI R64, RZ, 0x10, R65 ;  /* 0x00000010ff407819 */ /* 0x000fe20000011641 */
[----:B------:R-:W-:Y:S01]  /*9a00*/  IMAD.U32 R57, R43, 0x10000, RZ ;  /* 0x000100002b397824 */ /* 0x000fe200078e00ff */
[----:B------:R-:W-:Y:S01]  /*9a10*/  SHF.R.U32.HI R76, RZ, 0x10, R77 ;  /* 0x00000010ff4c7819 */ /* 0x000fe2000001164d */
[----:B------:R-:W-:Y:S01]  /*9a20*/  IMAD.U32 R53, R44, 0x10000, RZ ;  /* 0x000100002c357824 */ /* 0x000fe200078e00ff */
[----:B------:R-:W-:-:S02]  /*9a30*/  LOP3.LUT R59, R45, 0xffff0000, RZ, 0xc0, !PT ;  /* 0xffff00002d3b7812 */ /* 0x000fc400078ec0ff */
[C---:B------:R-:W-:Y:S02]  /*9a40*/  PRMT R61, R153.reuse, 0x5410, R68 ;  /* 0x00005410993d7816 */ /* 0x040fe40000000044 */
[----:B------:R-:W-:Y:S02]  /*9a50*/  PRMT R45, R152, 0x5410, R63 ;  /* 0x00005410982d7816 */ /* 0x000fe4000000003f */
[----:B------:R-:W-:Y:S02]  /*9a60*/  PRMT R153, R153, 0x5432, R64 ;  /* 0x0000543299997816 */ /* 0x000fe40000000040 */
[C---:B------:R-:W-:Y:S02]  /*9a70*/  PRMT R63, R155.reuse, 0x5432, R76 ;  /* 0x000054329b3f7816 */ /* 0x040fe4000000004c */
[----:B------:R-:W-:Y:S01]  /*9a80*/  PRMT R155, R155, 0x5410, R62 ;  /* 0x000054109b9b7816 */ /* 0x000fe2000000003e */
[----:B------:R-:W-:Y:S01]  /*9a90*/  IMAD.U32 R62, R153, 0x10000, RZ ;  /* 0x00010000993e7824 */ /* 0x000fe200078e00ff */
[----:B------:R-:W-:Y:S01]  /*9aa0*/  SHF.R.U32.HI R67, RZ, 0x10, R67 ;  /* 0x00000010ff437819 */ /* 0x000fe20000011643 */
[----:B------:R-:W-:Y:S01]  /*9ab0*/  IMAD.U32 R64, R63, 0x10000, RZ ;  /* 0x000100003f407824 */ /* 0x000fe200078e00ff */
[--C-:B------:R-:W-:Y:S01]  /*9ac0*/  SHF.R.U64 R65, R78, 0x10, R79.reuse ;  /* 0x000000104e417819 */ /* 0x100fe2000000124f */
[C---:B------:R-:W-:Y:S01]  /*9ad0*/  FMUL.FTZ R68, R58.reuse, R62 ;  /* 0x0000003e3a447220 */ /* 0x040fe20000410000 */
[----:B------:R-:W-:Y:S01]  /*9ae0*/  SHF.R.U32.HI R79, RZ, 0x10, R79 ;  /* 0x00000010ff4f7819 */ /* 0x000fe2000001164f */
[-C--:B------:R-:W-:Y:S01]  /*9af0*/  FMUL.FTZ R66, R58, R64.reuse ;  /* 0x000000403a427220 */ /* 0x080fe20000410000 */
[----:B------:R-:W-:Y:S01]  /*9b00*/  PRMT R152, R152, 0x5432, R67 ;  /* 0x0000543298987816 */ /* 0x000fe20000000043 */
[C---:B------:R-:W-:Y:S01]  /*9b10*/  FFMA.FTZ R68, R55.reuse, R64, R68 ;  /* 0x0000004037447223 */ /* 0x040fe20000010044 */
[C---:B------:R-:W-:Y:S01]  /*9b20*/  PRMT R65, R154.reuse, 0x5410, R65 ;  /* 0x000054109a417816 */ /* 0x040fe20000000041 */
[----:B------:R-:W-:Y:S01]  /*9b30*/  FFMA.FTZ R66, R55, R62, -R66 ;  /* 0x0000003e37427223 */ /* 0x000fe20000010842 */
[----:B------:R-:W-:Y:S01]  /*9b40*/  PRMT R154, R154, 0x5432, R79 ;  /* 0x000054329a9a7816 */ /* 0x000fe2000000004f */
[----:B------:R-:W-:Y:S01]  /*9b50*/  IMAD.U32 R55, R152, 0x10000, RZ ;  /* 0x0001000098377824 */ /* 0x000fe200078e00ff */
[----:B------:R-:W-:-:S02]  /*9b60*/  LOP3.LUT R63, R63, 0xffff0000, RZ, 0xc0, !PT ;  /* 0xffff00003f3f7812 */ /* 0x000fc400078ec0ff */
[----:B------:R-:W-:Y:S01]  /*9b70*/  LOP3.LUT R153, R153, 0xffff0000, RZ, 0xc0, !PT ;  /* 0xffff000099997812 */ /* 0x000fe200078ec0ff */
[----:B------:R-:W-:Y:S02]  /*9b80*/  IMAD.U32 R58, R154, 0x10000, RZ ;  /* 0x000100009a3a7824 */ /* 0x000fe400078e00ff */
[C---:B------:R-:W-:Y:S01]  /*9b90*/  FMUL.FTZ R69, R60.reuse, R55 ;  /* 0x000000373c457220 */ /* 0x040fe20000410000 */
[----:B------:R-:W-:Y:S01]  /*9ba0*/  LOP3.LUT R56, R41, 0xffff0000, RZ, 0xc0, !PT ;  /* 0xffff000029387812 */ /* 0x000fe200078ec0ff */
[----:B------:R-:W-:Y:S01]  /*9bb0*/  FMUL.FTZ R67, R59, R63 ;  /* 0x0000003f3b437220 */ /* 0x000fe20000410000 */
[----:B------:R-:W-:Y:S01]  /*9bc0*/  LOP3.LUT R47, R47, 0xffff0000, RZ, 0xc0, !PT ;  /* 0xffff00002f2f7812 */ /* 0x000fe200078ec0ff */
[----:B------:R-:W-:Y:S01]  /*9bd0*/  FMUL.FTZ R59, R59, R153 ;  /* 0x000000993b3b7220 */ /* 0x000fe20000410000 */
[-C--:B------:R-:W-:Y:S01]  /*9be0*/  FMUL.FTZ R62, R60, R58.reuse ;  /* 0x0000003a3c3e7220 */ /* 0x080fe20000410000 */
[----:B------:R-:W-:Y:S01]  /*9bf0*/  LOP3.LUT R154, R154, 0xffff0000, RZ, 0xc0, !PT ;  /* 0xffff00009a9a7812 */ /* 0x000fe200078ec0ff */
[----:B------:R-:W-:Y:S01]  /*9c00*/  FFMA.FTZ R69, R57, R58, R69 ;  /* 0x0000003a39457223 */ /* 0x000fe20000010045 */
[----:B------:R-:W-:Y:S01]  /*9c10*/  LOP3.LUT R152, R152, 0xffff0000, RZ, 0xc0, !PT ;  /* 0xffff000098987812 */ /* 0x000fe200078ec0ff */
[----:B------:R-:W-:-:S02]  /*9c20*/  IMAD.U32 R58, R155, 0x10000, RZ ;  /* 0x000100009b3a7824 */ /* 0x000fc400078e00ff */
[C---:B------:R-:W-:Y:S01]  /*9c30*/  FFMA.FTZ R67, R56.reuse, R153, -R67 ;  /* 0x0000009938437223 */ /* 0x040fe20000010843 */
[----:B------:R-:W-:Y:S01]  /*9c40*/  FFMA.FTZ R59, R56, R63, R59 ;  /* 0x0000003f383b7223 */ /* 0x000fe2000001003b */
[----:B------:R-:W-:Y:S01]  /*9c50*/  FFMA.FTZ R62, R57, R55, -R62 ;  /* 0x00000037393e7223 */ /* 0x000fe2000001083e */
[----:B------:R-:W-:Y:S01]  /*9c60*/  SHF.L.U32 R51, R40, 0x10, RZ ;  /* 0x0000001028337819 */ /* 0x000fe200000006ff */
[----:B------:R-:W-:Y:S01]  /*9c70*/  FMUL.FTZ R55, R47, R154 ;  /* 0x0000009a2f377220 */ /* 0x000fe20000410000 */
[----:B------:R-:W-:Y:S01]  /*9c80*/  LOP3.LUT R54, R43, 0xffff0000, RZ, 0xc0, !PT ;  /* 0xffff00002b367812 */ /* 0x000fe200078ec0ff */
[----:B------:R-:W-:Y:S01]  /*9c90*/  IMAD.U32 R56, R61, 0x10000, RZ ;  /* 0x000100003d387824 */ /* 0x000fe200078e00ff */
[----:B------:R-:W-:Y:S01]  /*9ca0*/  LOP3.LUT R44, R44, 0xffff0000, RZ, 0xc0, !PT ;  /* 0xffff00002c2c7812 */ /* 0x000fe200078ec0ff */
[----:B------:R-:W-:Y:S01]  /*9cb0*/  FMUL.FTZ R47, R47, R152 ;  /* 0x000000982f2f7220 */ /* 0x000fe20000410000 */
[----:B------:R-:W-:Y:S01]  /*9cc0*/  LOP3.LUT R155, R155, 0xffff0000, RZ, 0xc0, !PT ;  /* 0xffff00009b9b7812 */ /* 0x000fe200078ec0ff */
[----:B------:R-:W-:Y:S01]  /*9cd0*/  FMUL.FTZ R60, R53, R58 ;  /* 0x0000003a353c7220 */ /* 0x000fe20000410000 */
[----:B------:R-:W-:Y:S01]  /*9ce0*/  LOP3.LUT R61, R61, 0xffff0000, RZ, 0xc0, !PT ;  /* 0xffff00003d3d7812 */ /* 0x000fe200078ec0ff */
[----:B------:R-:W-:Y:S01]  /*9cf0*/  FFMA.FTZ R55, R54, R152, -R55 ;  /* 0x0000009836377223 */ /* 0x000fe20000010837 */
[----:B------:R-:W-:Y:S01]  /*9d00*/  LOP3.LUT R41, R40, 0xffff0000, RZ, 0xc0, !PT ;  /* 0xffff000028297812 */ /* 0x000fe200078ec0ff */
[----:B------:R-:W-:Y:S01]  /*9d10*/  FMUL.FTZ R53, R53, R56 ;  /* 0x0000003835357220 */ /* 0x000fe20000410000 */
[----:B------:R-:W-:Y:S01]  /*9d20*/  FFMA.FTZ R154, R54, R154, R47 ;  /* 0x0000009a369a7223 */ /* 0x000fe2000001002f */
[----:B------:R-:W-:Y:S01]  /*9d30*/  FFMA.FTZ R60, R51, R56, -R60 ;  /* 0x00000038333c7223 */ /* 0x000fe2000001083c */
[----:B------:R-:W-:-:S02]  /*9d40*/  IMAD.U32 R43, R46, 0x10000, RZ ;  /* 0x000100002e2b7824 */ /* 0x000fc400078e00ff */
[C---:B------:R-:W-:Y:S01]  /*9d50*/  FMUL.FTZ R54, R44.reuse, R155 ;  /* 0x0000009b2c367220 */ /* 0x040fe20000410000 */
[-C--:B------:R-:W-:Y:S01]  /*9d60*/  FMUL.FTZ R56, R44, R61.reuse ;  /* 0x0000003d2c387220 */ /* 0x080fe20000410000 */
[----:B------:R-:W-:Y:S01]  /*9d70*/  IMAD.U32 R47, R65, 0x10000, RZ ;  /* 0x00010000412f7824 */ /* 0x000fe200078e00ff */
[----:B------:R-:W-:Y:S01]  /*9d80*/  LOP3.LUT R46, R46, 0xffff0000, RZ, 0xc0, !PT ;  /* 0xffff00002e2e7812 */ /* 0x000fe200078ec0ff */
[----:B------:R-:W-:Y:S01]  /*9d90*/  IMAD.U32 R44, R45, 0x10000, RZ ;  /* 0x000100002d2c7824 */ /* 0x000fe200078e00ff */
[----:B------:R-:W-:Y:S01]  /*9da0*/  LOP3.LUT R65, R65, 0xffff0000, RZ, 0xc0, !PT ;  /* 0xffff000041417812 */ /* 0x000fe200078ec0ff */
[C---:B------:R-:W-:Y:S01]  /*9db0*/  IMAD.U32 R40, R42.reuse, 0x10000, RZ ;  /* 0x000100002a287824 */ /* 0x040fe200078e00ff */
[----:B------:R-:W-:Y:S01]  /*9dc0*/  LOP3.LUT R45, R45, 0xffff0000, RZ, 0xc0, !PT ;  /* 0xffff00002d2d7812 */ /* 0x000fe200078ec0ff */
[C---:B------:R-:W-:Y:S01]  /*9dd0*/  FFMA.FTZ R61, R41.reuse, R61, -R54 ;  /* 0x0000003d293d7223 */ /* 0x040fe20000010836 */
[----:B------:R-:W-:Y:S01]  /*9de0*/  FFMA.FTZ R56, R41, R155, R56 ;  /* 0x0000009b29387223 */ /* 0x000fe20000010038 */
[----:B------:R-:W-:Y:S01]  /*9df0*/  LOP3.LUT R42, R42, 0xffff0000, RZ, 0xc0, !PT ;  /* 0xffff00002a2a7812 */ /* 0x000fe200078ec0ff */
[C---:B------:R-:W-:Y:S01]  /*9e00*/  FMUL.FTZ R41, R43.reuse, R47 ;  /* 0x0000002f2b297220 */ /* 0x040fe20000410000 */
[-C--:B------:R-:W-:Y:S01]  /*9e10*/  FMUL.FTZ R54, R43, R44.reuse ;  /* 0x0000002c2b367220 */ /* 0x080fe20000410000 */
[C---:B------:R-:W-:Y:S01]  /*9e20*/  FMUL.FTZ R43, R46.reuse, R65 ;  /* 0x000000412e2b7220 */ /* 0x040fe20000410000 */
[----:B------:R-:W-:Y:S01]  /*9e30*/  FMUL.FTZ R46, R46, R45 ;  /* 0x0000002d2e2e7220 */ /* 0x000fe20000410000 */
[C---:B------:R-:W-:Y:S01]  /*9e40*/  FFMA.FTZ R41, R40.reuse, R44, -R41 ;  /* 0x0000002c28297223 */ /* 0x040fe20000010829 */
[----:B------:R-:W-:Y:S01]  /*9e50*/  FFMA.FTZ R54, R40, R47, R54 ;  /* 0x0000002f28367223 */ /* 0x000fe20000010036 */
        /* <DEDUP_REMOVED lines=13> */
.L_x_706:
[----:B------:R-:W-:Y:S05]  /*9f30*/  BSYNC B1 ;  /* 0x0000000000017941 */ /* 0x000fea0003800000 */
.L_x_705:
[----:B0-----:R0:W-:Y:S01]  /*9f40*/  STG.E.128 desc[UR42][R48.64], R40 ;  /* 0x0000002830007986 */ /* 0x0011e2000c101d2a */
[----:B------:R-:W-:-:S13]  /*9f50*/  ISETP.GE.AND P3, PT, R50, R147, PT ;  /* 0x000000933200720c */ /* 0x000fda0003f66270 */
[----:B------:R-:W-:Y:S05]  /*9f60*/  @P3 BRA `(.L_x_655) ;  /* 0x0000000000f43947 */ /* 0x000fea0003800000 */
[--C-:B------:R-:W-:Y:S02]  /*9f70*/  IADD3 R126, P3, P4, R102, R126, R50.reuse ;  /* 0x0000007e667e7210 */ /* 0x100fe40007c7e032 */
[----:B------:R-:W-:-:S04]  /*9f80*/  SHF.R.S32.HI R50, RZ, 0x1f, R50 ;  /* 0x0000001fff327819 */ /* 0x000fc80000011432 */
[----:B------:R-:W-:Y:S02]  /*9f90*/  IADD3.X R52, R97, R52, R50, P3, P4 ;  /* 0x0000003461347210 */ /* 0x000fe40001fe8432 */
[----:B------:R-:W-:-:S04]  /*9fa0*/  LEA R120, P3, R126, R120, 0x1 ;  /* 0x000000787e787211 */ /* 0x000fc800078608ff */
[----:B------:R-:W-:-:S05]  /*9fb0*/  LEA.HI.X R121, R126, R121, R52, 0x1, P3 ;  /* 0x000000797e797211 */ /* 0x000fca00018f0c34 */
[----:B--2---:R2:W-:Y:S01]  /*9fc0*/  STG.E.128 desc[UR42][R120.64], R44 ;  /* 0x0000002c78007986 */ /* 0x0045e2000c101d2a */
[----:B------:R-:W-:Y:S05]  /*9fd0*/  BRA `(.L_x_655) ;  /* 0x0000000000d87947 */ /* 0x000fea0003800000 */
.L_x_622:
[----:B------:R-:W-:-:S06]  /*9fe0*/  UISETP.NE.AND UP0, UPT, UR37, 0x3, UPT ;  /* 0x000000032500788c */ /* 0x000fcc000bf05270 */
[----:B------:R-:W-:-:S13]  /*9ff0*/  PLOP3.LUT P2, PT, PT, PT, UP0, 0x80, 0x0 ;  /* 0x000000000000781c */ /* 0x000fda0003f4f008 */
[----:B------:R-:W-:Y:S05]  /*a000*/  @!P2 BRA `(.L_x_707) ;  /* 0x000000000004a947 */ /* 0x000fea0003800000 */
[----:B------:R-:W-:Y:S01]  /*a010*/  BPT.TRAP 0x1 ;  /* 0x000000040000795c */ /* 0x000fe20000300000 */
.L_x_707:
[----:B------:R-:W-:Y:S01]  /*a020*/  IMAD R3, R16, 0x8, R2 ;  /* 0x0000000810037824 */ /* 0x000fe200078e0202 */
[----:B------:R-:W-:Y:S01]  /*a030*/  SHF.L.U32 R0, R184, 0x1f, RZ ;  /* 0x0000001fb8007819 */ /* 0x000fe200000006ff */
[----:B------:R-:W-:Y:S01]  /*a040*/  IMAD R4, R24, -0x80, R25 ;  /* 0xffffff8018047824 */ /* 0x000fe200078e0219 */
[----:B------:R-:W-:Y:S02]  /*a050*/  BSSY B1, `(.L_x_708) ;  /* 0x0000005000017945 */ /* 0x000fe40003800000 */
[----:B------:R-:W1:Y:S02]  /*a060*/  SYNCS.PHASECHK.TRANS64.TRYWAIT P4, [R3+URZ+0x34890], R0 ;  /* 0x03489000030075a7 */ /* 0x000e64000808017f */
[----:B------:R-:W-:-:S04]  /*a070*/  VIMNMX R4, R4, 0x80, PT ;  /* 0x0000008004047848 */ /* 0x000fc80003fe0100 */
[----:B------:R-:W-:Y:S01]  /*a080*/  ISETP.GE.AND P3, PT, R17, R4, PT ;  /* 0x000000041100720c */ /* 0x000fe20003f66270 */
[----:B-1----:R-:W-:-:S12]  /*a090*/  @!P4 BRA `(.L_x_709) ;  /* 0x0000016c0064c947 */ /* 0x002fd80003800000 */
.L_x_984:
[----:B------:R-:W-:Y:S05]  /*a0a0*/  BSYNC B1 ;  /* 0x0000000000017941 */ /* 0x000fea0003800000 */
.L_x_708:
[----:B------:R-:W-:Y:S04]  /*a0b0*/  BSSY B1, `(.L_x_710) ;  /* 0x0000014000017945 */ /* 0x000fe80003800000 */
[----:B------:R-:W-:Y:S05]  /*a0c0*/  @P3 BRA `(.L_x_711) ;  /* 0x0000000000483947 */ /* 0x000fea0003800000 */
[----:B------:R-:W-:Y:S02]  /*a0d0*/  ISETP.NE.AND P4, PT, R14, RZ, PT ;  /* 0x000000ff0e00720c */ /* 0x000fe40003f85270 */
[----:B------:R-:W-:-:S11]  /*a0e0*/  ISETP.NE.AND P3, PT, R10, RZ, PT ;  /* 0x000000ff0a00720c */ /* 0x000fd60003f65270 */
[----:B0-----:R-:W0:Y:S04]  /*a0f0*/  @P4 LDS.128 R40, [R51] ;  /* 0x0000000033284984 */ /* 0x001e280000000c00 */
[----:B------:R-:W2:Y:S04]  /*a100*/  @P3 LDS.128 R44, [R50] ;  /* 0x00000000322c3984 */ /* 0x000ea80000000c00 */
[----:B0-----:R-:W-:Y:S01]  /*a110*/  @P4 STG.E.128 desc[UR42][R52.64], R40 ;  /* 0x0000002834004986 */ /* 0x001fe2000c101d2a */
[----:B------:R-:W-:-:S03]  /*a120*/  ISETP.NE.AND P4, PT, R9, RZ, PT ;  /* 0x000000ff0900720c */ /* 0x000fc60003f85270 */
[----:B--2---:R-:W-:Y:S01]  /*a130*/  @P3 STG.E.128 desc[UR42][R52.64+0x40], R44 ;  /* 0x0000402c34003986 */ /* 0x004fe2000c101d2a */
[----:B------:R-:W-:-:S09]  /*a140*/  ISETP.NE.AND P3, PT, R8, RZ, PT ;  /* 0x000000ff0800720c */ /* 0x000fd20003f65270 */
[----:B------:R-:W0:Y:S04]  /*a150*/  @P4 LDS.128 R40, [R51+0x4000] ;  /* 0x0040000033284984 */ /* 0x000e280000000c00 */
[----:B------:R-:W2:Y:S04]  /*a160*/  @P3 LDS.128 R44, [R50+0x4000] ;  /* 0x00400000322c3984 */ /* 0x000ea80000000c00 */
[----:B0-----:R-:W-:Y:S01]  /*a170*/  @P4 STG.E.128 desc[UR42][R52.64+0x80], R40 ;  /* 0x0000802834004986 */ /* 0x001fe2000c101d2a */
[----:B------:R-:W-:-:S03]  /*a180*/  ISETP.NE.AND P4, PT, R6, RZ, PT ;  /* 0x000000ff0600720c */ /* 0x000fc60003f85270 */
[----:B--2---:R-:W-:Y:S01]  /*a190*/  @P3 STG.E.128 desc[UR42][R52.64+0xc0], R44 ;  /* 0x0000c02c34003986 */ /* 0x004fe2000c101d2a */
[----:B------:R-:W-:-:S09]  /*a1a0*/  ISETP.NE.AND P3, PT, R7, RZ, PT ;  /* 0x000000ff0700720c */ /* 0x000fd20003f65270 */
[----:B------:R-:W0:Y:S04]  /*a1b0*/  @P4 LDS.128 R44, [R50+0x8000] ;  /* 0x00800000322c4984 */ /* 0x000e280000000c00 */
[----:B------:R-:W2:Y:S04]  /*a1c0*/  @P3 LDS.128 R40, [R51+0x8000] ;  /* 0x0080000033283984 */ /* 0x000ea80000000c00 */
[----:B0-----:R3:W-:Y:S04]  /*a1d0*/  @P4 STG.E.128 desc[UR42][R52.64+0x140], R44 ;  /* 0x0001402c34004986 */ /* 0x0017e8000c101d2a */
[----:B--2---:R3:W-:Y:S02]  /*a1e0*/  @P3 STG.E.128 desc[UR42][R52.64+0x100], R40 ;  /* 0x0001002834003986 */ /* 0x0047e4000c101d2a */
.L_x_711:
[----:B------:R-:W-:Y:S05]  /*a1f0*/  BSYNC B1 ;  /* 0x0000000000017941 */ /* 0x000fea0003800000 */
.L_x_710:
[----:B------:R-:W-:-:S13]  /*a200*/  ISETP.GE.AND P3, PT, R205, R4, PT ;  /* 0x00000004cd00720c */ /* 0x000fda0003f66270 */
[----:B------:R-:W-:Y:S05]  /*a210*/  @P3 BRA `(.L_x_655) ;  /* 0x0000000000483947 */ /* 0x000fea0003800000 */
[----:B------:R-:W-:Y:S02]  /*a220*/  ISETP.NE.AND P4, PT, R14, RZ, PT ;  /* 0x000000ff0e00720c */ /* 0x000fe40003f85270 */
[----:B------:R-:W-:-:S11]  /*a230*/  ISETP.NE.AND P3, PT, R9, RZ, PT ;  /* 0x000000ff0900720c */ /* 0x000fd60003f65270 */
[----:B0--3--:R-:W0:Y:S04]  /*a240*/  @P4 LDS.128 R40, [R51+0x2000] ;  /* 0x0020000033284984 */ /* 0x009e280000000c00 */
[----:B------:R-:W2:Y:S04]  /*a250*/  @P3 LDS.128 R44, [R51+0x6000] ;  /* 0x00600000332c3984 */ /* 0x000ea80000000c00 */
        /* <DEDUP_REMOVED lines=14> */
.L_x_655:
[----:B------:R-:W-:Y:S05]  /*a340*/  BSYNC B0 ;  /* 0x0000000000007941 */ /* 0x000fea0003800000 */
.L_x_621:
[----:B0-234-:R-:W0:Y:S01]  /*a350*/  S2R R40, SR_TID.X ;  /* 0x0000000000287919 */ /* 0x01de220000002100 */
[----:B------:R-:W-:Y:S01]  /*a360*/  @!PT LDS RZ, [RZ] ;  /* 0x00000000fffff984 */ /* 0x000fe20000000800 */
[----:B------:R-:W-:Y:S01]  /*a370*/  @!PT LDS RZ, [RZ] ;  /* 0x00000000fffff984 */ /* 0x000fe20000000800 */
[----:B------:R-:W-:Y:S01]  /*a380*/  @!PT LDS RZ, [RZ] ;  /* 0x00000000fffff984 */ /* 0x000fe20000000800 */
[----:B------:R-:W-:Y:S01]  /*a390*/  @!PT LDS RZ, [RZ] ;  /* 0x00000000fffff984 */ /* 0x000fe20000000800 */
[----:B------:R2:W-:Y:S06]  /*a3a0*/  MEMBAR.ALL.CTA ;  /* 0x0000000000007992 */ /* 0x0005ec0000008000 */
[----:B--2---:R-:W2:Y:S01]  /*a3b0*/  FENCE.VIEW.ASYNC.S ;  /* 0x00000000000073c6 */ /* 0x004ea20000000000 */
[----:B------:R-:W-:Y:S05]  /*a3c0*/  WARPSYNC.ALL ;  /* 0x0000000000007948 */ /* 0x000fea0003800000 */
[----:B------:R-:W-:Y:S01]  /*a3d0*/  BSSY B0, `(.L_x_712) ;  /* 0x0000009000007945 */ /* 0x000fe20003800000 */
[----:B0-----:R-:W-:Y:S01]  /*a3e0*/  LOP3.LUT R40, R40, 0x7f, RZ, 0xc0, !PT ;  /* 0x0000007f28287812 */ /* 0x001fe200078ec0ff */
[----:B--2---:R0:W-:Y:S03]  /*a3f0*/  BAR.SYNC.DEFER_BLOCKING R151, 0x80 ;  /* 0x000200970000751d */ /* 0x0041e60000010000 */
[----:B------:R-:W-:-:S13]  /*a400*/  ISETP.NE.AND P3, PT, R40, RZ, PT ;  /* 0x000000ff2800720c */ /* 0x000fda0003f65270 */
[----:B------:R-:W-:-:S05]  /*a410*/  @!P3 VIADD R40, R3, 0x348a0 ;  /* 0x000348a00328b836 */ /* 0x000fca0000000000 */
[----:B------:R-:W-:-:S04]  /*a420*/  @!P3 PRMT R40, RZ, 0x654, R40 ;  /* 0x00000654ff28b816 */ /* 0x000fc80000000028 */
[----:B------:R0:W-:Y:S01]  /*a430*/  @!P3 SYNCS.ARRIVE.TRANS64.RED.A1T0 RZ, [R40+URZ], RZ ;  /* 0x000000ff28ffb9a7 */ /* 0x0001e2000810043f */
[----:B------:R-:W-:Y:S05]  /*a440*/  @!P2 BRA `(.L_x_713) ;  /* 0x000000000004a947 */ /* 0x000fea0003800000 */
[----:B------:R-:W-:Y:S01]  /*a450*/  BPT.TRAP 0x1 ;  /* 0x000000040000795c */ /* 0x000fe20000300000 */
.L_x_713:
[----:B------:R-:W-:Y:S05]  /*a460*/  BSYNC B0 ;  /* 0x0000000000007941 */ /* 0x000fea0003800000 */
.L_x_712:
[----:B------:R-:W2:Y:S01]  /*a470*/  SYNCS.PHASECHK.TRANS64.TRYWAIT P4, [R3+URZ+0x348b0], R0 ;  /* 0x0348b000030075a7 */ /* 0x000ea2000808017f */
[----:B0-----:R-:W-:Y:S01]  /*a480*/  IMAD R40, R16, 0x4000, R32 ;  /* 0x0000400010287824 */ /* 0x001fe200078e0220 */
[----:B------:R-:W-:Y:S01]  /*a490*/  ULDC UR60, c[0x0][0x320] ;  /* 0x0000c800003c7ab9 */ /* 0x000fe20000000800 */
[----:B------:R-:W-:Y:S01]  /*a4a0*/  ULDC.64 UR40, c[0x0][0x328] ;  /* 0x0000ca0000287ab9 */ /* 0x000fe20000000a00 */
[----:B------:R-:W-:Y:S01]  /*a4b0*/  ULDC.64 UR38, c[0x0][0x318] ;  /* 0x0000c60000267ab9 */ /* 0x000fe20000000a00 */
[----:B------:R-:W-:Y:S01]  /*a4c0*/  BSSY B0, `(.L_x_714) ;  /* 0x0000004000007945 */ /* 0x000fe20003800000 */
[----:B------:R-:W-:Y:S01]  /*a4d0*/  ISETP.GE.AND P2, PT, R17, R4, PT ;  /* 0x000000041100720c */ /* 0x000fe20003f46270 */
[----:B------:R-:W-:Y:S02]  /*a4e0*/  IMAD.IADD R42, R124, 0x1, R40 ;  /* 0x000000017c2a7824 */ /* 0x000fe400078e0228 */
[----:B--2---:R-:W-:Y:S10]  /*a4f0*/  @!P4 BRA `(.L_x_715) ;  /* 0x000001680060c947 */ /* 0x004ff40003800000 */
.L_x_985:
[----:B------:R-:W-:Y:S05]  /*a500*/  BSYNC B0 ;  /* 0x0000000000007941 */ /* 0x000fea0003800000 */
.L_x_714:
[----:B------:R-:W-:Y:S01]  /*a510*/  BSSY B0, `(.L_x_716) ;  /* 0x0000019000007945 */ /* 0x000fe20003800000 */
[----:B01----:R-:W-:Y:S02]  /*a520*/  IMAD R0, R40, 0x2, R115 ;  /* 0x0000000228007824 */ /* 0x003fe400078e0273 */
[----:B------:R-:W-:-:S04]  /*a530*/  IMAD.WIDE R48, R24, 0x80, R118 ;  /* 0x0000008018307825 */ /* 0x000fc800078e0276 */
[----:B------:R-:W-:Y:S01]  /*a540*/  IMAD R52, R42, 0x2, R115 ;  /* 0x000000022a347824 */ /* 0x000fe200078e0273 */
[----:B------:R-:W-:Y:S06]  /*a550*/  @P2 BRA `(.L_x_717) ;  /* 0x0000000000502947 */ /* 0x000fec0003800000 */
[----:B------:R-:W-:Y:S01]  /*a560*/  IMAD R43, R49, UR40, RZ ;  /* 0x00000028312b7c24 */ /* 0x000fe2000f8e02ff */
[----:B------:R-:W-:Y:S01]  /*a570*/  ISETP.GE.AND P4, PT, R18, UR60, PT ;  /* 0x0000003c12007c0c */ /* 0x000fe2000bf86270 */
[----:B------:R-:W-:Y:S02]  /*a580*/  IMAD.MOV.U32 R40, RZ, RZ, R104 ;  /* 0x000000ffff287224 */ /* 0x000fe400078e0068 */
[----:B------:R-:W-:Y:S02]  /*a590*/  IMAD.MOV.U32 R41, RZ, RZ, R5 ;  /* 0x000000ffff297224 */ /* 0x000fe400078e0005 */
[C---:B------:R-:W-:Y:S02]  /*a5a0*/  IMAD R43, R48.reuse, UR41, R43 ;  /* 0x00000029302b7c24 */ /* 0x040fe4000f8e022b */
[----:B------:R-:W-:-:S04]  /*a5b0*/  IMAD.WIDE.U32 R40, R48, UR40, R40 ;  /* 0x0000002830287c25 */ /* 0x000fc8000f8e0028 */
[----:B------:R-:W-:Y:S01]  /*a5c0*/  IMAD.IADD R41, R41, 0x1, R43 ;  /* 0x0000000129297824 */ /* 0x000fe200078e022b */
[----:B------:R-:W-:-:S04]  /*a5d0*/  LEA R50, P2, R40, UR38, 0x1 ;  /* 0x0000002628327c11 */ /* 0x000fc8000f8408ff */
[----:B------:R-:W-:Y:S02]  /*a5e0*/  LEA.HI.X R51, R40, UR39, R41, 0x1, P2 ;  /* 0x0000002728337c11 */ /* 0x000fe400090f0c29 */
[----:B------:R-:W-:Y:S01]  /*a5f0*/  ISETP.GE.AND P2, PT, R101, UR60, PT ;  /* 0x0000003c65007c0c */ /* 0x000fe2000bf46270 */
[----:B------:R-:W0:-:S12]  /*a600*/  @!P4 LDS.128 R40, [R0] ;  /* 0x000000000028c984 */ /* 0x000e180000000c00 */
[----:B------:R-:W1:Y:S04]  /*a610*/  @!P2 LDS.128 R44, [R52] ;  /* 0x00000000342ca984 */ /* 0x000e680000000c00 */
[----:B0-----:R-:W-:Y:S01]  /*a620*/  @!P4 STG.E.128 desc[UR42][R50.64], R40 ;  /* 0x000000283200c986 */ /* 0x001fe2000c101d2a */
[----:B------:R-:W-:-:S03]  /*a630*/  ISETP.GE.AND P4, PT, R100, UR60, PT ;  /* 0x0000003c64007c0c */ /* 0x000fc6000bf86270 */
[----:B-1----:R-:W-:Y:S01]  /*a640*/  @!P2 STG.E.128 desc[UR42][R50.64+0x40], R44 ;  /* 0x0000402c3200a986 */ /* 0x002fe2000c101d2a */
[----:B------:R-:W-:-:S09]  /*a650*/  ISETP.GE.AND P2, PT, R99, UR60, PT ;  /* 0x0000003c63007c0c */ /* 0x000fd2000bf46270 */
[----:B------:R-:W0:Y:S04]  /*a660*/  @!P4 LDS.128 R40, [R0+0x4000] ;  /* 0x004000000028c984 */ /* 0x000e280000000c00 */
[----:B------:R-:W1:Y:S04]  /*a670*/  @!P2 LDS.128 R44, [R52+0x4000] ;  /* 0x00400000342ca984 */ /* 0x000e680000000c00 */
[----:B0-----:R0:W-:Y:S04]  /*a680*/  @!P4 STG.E.128 desc[UR42][R50.64+0x80], R40 ;  /* 0x000080283200c986 */ /* 0x0011e8000c101d2a */
[----:B-1----:R0:W-:Y:S02]  /*a690*/  @!P2 STG.E.128 desc[UR42][R50.64+0xc0], R44 ;  /* 0x0000c02c3200a986 */ /* 0x0021e4000c101d2a */
.L_x_717:
[----:B------:R-:W-:Y:S05]  /*a6a0*/  BSYNC B0 ;  /* 0x0000000000007941 */ /* 0x000fea0003800000 */
.L_x_716:
[----:B------:R-:W-:Y:S01]  /*a6b0*/  ISETP.GE.AND P2, PT, R205, R4, PT ;  /* 0x00000004cd00720c */ /* 0x000fe20003f46270 */
[----:B------:R-:W-:-:S12]  /*a6c0*/  BSSY B0, `(.L_x_718) ;  /* 0x0000017000007945 */ /* 0x000fd80003800000 */
[----:B------:R-:W-:Y:S05]  /*a6d0*/  @P2 BRA `(.L_x_719) ;  /* 0x0000000000542947 */ /* 0x000fea0003800000 */
[----:B0-----:R-:W-:Y:S01]  /*a6e0*/  IADD3 R43, P2, R48, 0x40, RZ ;  /* 0x00000040302b7810 */ /* 0x001fe20007f5e0ff */
[----:B------:R-:W-:Y:S01]  /*a6f0*/  IMAD.MOV.U32 R4, RZ, RZ, R104 ;  /* 0x000000ffff047224 */ /* 0x000fe200078e0068 */
[----:B------:R-:W-:-:S03]  /*a700*/  ISETP.GE.AND P4, PT, R18, UR60, PT ;  /* 0x0000003c12007c0c */ /* 0x000fc6000bf86270 */
[----:B------:R-:W-:Y:S02]  /*a710*/  IMAD.X R48, RZ, RZ, R49, P2 ;  /* 0x000000ffff307224 */ /* 0x000fe400010e0631 */
[----:B------:R-:W-:-:S04]  /*a720*/  IMAD.WIDE.U32 R40, R43, UR40, R4 ;  /* 0x000000282b287c25 */ /* 0x000fc8000f8e0004 */
[----:B------:R-:W-:-:S04]  /*a730*/  IMAD R48, R48, UR40, RZ ;  /* 0x0000002830307c24 */ /* 0x000fc8000f8e02ff */
[----:B------:R-:W-:Y:S01]  /*a740*/  IMAD R43, R43, UR41, R48 ;  /* 0x000000292b2b7c24 */ /* 0x000fe2000f8e0230 */
[----:B------:R-:W-:-:S03]  /*a750*/  LEA R48, P2, R40, UR38, 0x1 ;  /* 0x0000002628307c11 */ /* 0x000fc6000f8408ff */
[----:B------:R-:W-:-:S05]  /*a760*/  IMAD.IADD R41, R41, 0x1, R43 ;  /* 0x0000000129297824 */ /* 0x000fca00078e022b */
[----:B------:R-:W-:Y:S02]  /*a770*/  LEA.HI.X R49, R40, UR39, R41, 0x1, P2 ;  /* 0x0000002728317c11 */ /* 0x000fe400090f0c29 */
[----:B------:R-:W-:Y:S01]  /*a780*/  ISETP.GE.AND P2, PT, R100, UR60, PT ;  /* 0x0000003c64007c0c */ /* 0x000fe2000bf46270 */
[----:B------:R-:W0:-:S12]  /*a790*/  @!P4 LDS.128 R40, [R0+0x2000] ;  /* 0x002000000028c984 */ /* 0x000e180000000c00 */
[----:B------:R-:W1:Y:S04]  /*a7a0*/  @!P2 LDS.128 R44, [R0+0x6000] ;  /* 0x00600000002ca984 */ /* 0x000e680000000c00 */
        /* <DEDUP_REMOVED lines=8> */
.L_x_719:
[----:B------:R-:W-:Y:S05]  /*a830*/  BSYNC B0 ;  /* 0x0000000000007941 */ /* 0x000fea0003800000 */
.L_x_718:
[----:B------:R-:W3:Y:S01]  /*a840*/  LDL R0, [R1+0x8] ;  /* 0x0000080001007983 */ /* 0x000ee20000100800 */
[----:B------:R-:W-:Y:S01]  /*a850*/  @!P3 VIADD R3, R3, 0x348c0 ;  /* 0x000348c00303b836 */ /* 0x000fe20000000000 */
[----:B------:R-:W-:Y:S01]  /*a860*/  PLOP3.LUT P2, PT, PT, PT, PT, 0x8, 0x0 ;  /* 0x000000000000781c */ /* 0x000fe20003f4e170 */
[----:B------:R-:W-:Y:S01]  /*a870*/  VIADD R16, R16, 0x1 ;  /* 0x0000000110107836 */ /* 0x000fe20000000000 */
[----:B------:R-:W-:Y:S01]  /*a880*/  @!PT LDS RZ, [RZ] ;  /* 0x00000000fffff984 */ /* 0x000fe20000000800 */
[----:B------:R-:W-:Y:S01]  /*a890*/  @!PT LDS RZ, [RZ] ;  /* 0x00000000fffff984 */ /* 0x000fe20000000800 */
[----:B------:R-:W-:Y:S01]  /*a8a0*/  @!PT LDS RZ, [RZ] ;  /* 0x00000000fffff984 */ /* 0x000fe20000000800 */
[----:B------:R-:W-:Y:S01]  /*a8b0*/  @!PT LDS RZ, [RZ] ;  /* 0x00000000fffff984 */ /* 0x000fe20000000800 */
[----:B------:R1:W-:Y:S06]  /*a8c0*/  MEMBAR.ALL.CTA ;  /* 0x0000000000007992 */ /* 0x0003ec0000008000 */
[----:B-1----:R-:W1:Y:S01]  /*a8d0*/  FENCE.VIEW.ASYNC.S ;  /* 0x00000000000073c6 */ /* 0x002e620000000000 */
[----:B------:R-:W-:Y:S01]  /*a8e0*/  @!P3 PRMT R3, RZ, 0x654, R3 ;  /* 0x00000654ff03b816 */ /* 0x000fe20000000003 */
[----:B-1----:R1:W-:Y:S06]  /*a8f0*/  BAR.SYNC.DEFER_BLOCKING R151, 0x80 ;  /* 0x000200970000751d */ /* 0x0023ec0000010000 */
[----:B------:R4:W-:Y:S01]  /*a900*/  @!P3 SYNCS.ARRIVE.TRANS64.RED.A1T0 RZ, [R3+URZ], RZ ;  /* 0x000000ff03ffb9a7 */ /* 0x0009e2000810043f */
[----:B------:R-:W-:-:S04]  /*a910*/  ISETP.NE.AND P3, PT, R16, 0x2, PT ;  /* 0x000000021000780c */ /* 0x000fc80003f65270 */
[----:B------:R-:W-:Y:S02]  /*a920*/  SEL R16, R16, RZ, P3 ;  /* 0x000000ff10107207 */ /* 0x000fe40001800000 */
[----:B----4-:R-:W-:-:S04]  /*a930*/  SEL R3, RZ, 0x1, P3 ;  /* 0x00000001ff037807 */ /* 0x010fc80001800000 */
[----:B------:R-:W-:Y:S02]  /*a940*/  LOP3.LUT R184, R184, R3, RZ, 0x3c, !PT ;  /* 0x00000003b8b87212 */ /* 0x000fe400078e3cff */
[----:B---3--:R-:W-:-:S13]  /*a950*/  LOP3.LUT P4, RZ, R0, 0x2, RZ, 0xc0, !PT ;  /* 0x0000000200ff7812 */ /* 0x008fda000788c0ff */
[----:B-1----:R-:W-:Y:S05]  /*a960*/  @P4 BRA `(.L_x_720) ;  /* 0xffffff7c009c4947 */ /* 0x002fea000383ffff */
.L_x_616:
[----:B------:R-:W-:Y:S01]  /*a970*/  BSSY B0, `(.L_x_721) ;  /* 0x000002a000007945 */ /* 0x000fe20003800000 */
[----:B------:R-:W-:Y:S01]  /*a980*/  ISETP.GE.AND P1, PT, R150, 0x1, PT ;  /* 0x000000019600780c */ /* 0x000fe20003f26270 */
[----:B------:R-:W-:Y:S01]  /*a990*/  IMAD.MOV.U32 R3, RZ, RZ, RZ ;  /* 0x000000ffff037224 */ /* 0x000fe200078e00ff */
[----:B------:R-:W-:Y:S01]  /*a9a0*/  PLOP3.LUT P0, PT, PT, PT, PT, 0x80, 0x0 ;  /* 0x000000000000781c */ /* 0x000fe20003f0f070 */
[----:B------:R-:W-:Y:S01]  /*a9b0*/  IMAD.MOV.U32 R0, RZ, RZ, RZ ;  /* 0x000000ffff007224 */ /* 0x000fe200078e00ff */
        /* <DEDUP_REMOVED lines=19> */
[----:B0-----:R-:W-:Y:S02]  /*aaf0*/  CS2R R50, SRZ ;  /* 0x0000000000327805 */ /* 0x001fe4000001ff00 */
[----:B--2---:R-:W-:Y:S02]  /*ab00*/  CS2R R48, SRZ ;  /* 0x0000000000307805 */ /* 0x004fe4000001ff00 */
[----:B------:R-:W-:-:S02]  /*ab10*/  CS2R R46, SRZ ;  /* 0x00000000002e7805 */ /* 0x000fc4000001ff00 */
[----:B------:R-:W-:Y:S02]  /*ab20*/  CS2R R44, SRZ ;  /* 0x00000000002c7805 */ /* 0x000fe4000001ff00 */
[----:B------:R-:W-:Y:S02]  /*ab30*/  CS2R R42, SRZ ;  /* 0x00000000002a7805 */ /* 0x000fe4000001ff00 */
[----:B------:R-:W-:Y:S02]  /*ab40*/  CS2R R40, SRZ ;  /* 0x0000000000287805 */ /* 0x000fe4000001ff00 */
[----:B------:R-:W-:Y:S01]  /*ab50*/  CS2R R36, SRZ ;  /* 0x0000000000247805 */ /* 0x000fe2000001ff00 */
[----:B------:R-:W-:Y:S01]  /*ab60*/  IMAD.MOV.U32 R91, RZ, RZ, RZ ;  /* 0x000000ffff5b7224 */ /* 0x000fe200078e00ff */
[----:B------:R-:W-:Y:S01]  /*ab70*/  CS2R R32, SRZ ;  /* 0x0000000000207805 */ /* 0x000fe2000001ff00 */
[----:B------:R-:W-:Y:S01]  /*ab80*/  IMAD.MOV.U32 R88, RZ, RZ, RZ ;  /* 0x000000ffff587224 */ /* 0x000fe200078e00ff */
[----:B------:R-:W-:Y:S01]  /*ab90*/  MOV R26, RZ ;  /* 0x000000ff001a7202 */ /* 0x000fe20000000f00 */
[----:B------:R-:W-:Y:S01]  /*aba0*/  IMAD.MOV.U32 R93, RZ, RZ, RZ ;  /* 0x000000ffff5d7224 */ /* 0x000fe200078e00ff */
[----:B------:R-:W-:Y:S01]  /*abb0*/  CS2R R10, SRZ ;  /* 0x00000000000a7805 */ /* 0x000fe2000001ff00 */
[----:B------:R-:W-:-:S02]  /*abc0*/  IMAD.MOV.U32 R28, RZ, RZ, RZ ;  /* 0x000000ffff1c7224 */ /* 0x000fc400078e00ff */
[----:B------:R-:W-:Y:S01]  /*abd0*/  IMAD.MOV.U32 R95, RZ, RZ, RZ ;  /* 0x000000ffff5f7224 */ /* 0x000fe200078e00ff */
[----:B------:R-:W-:Y:S06]  /*abe0*/  @P2 BRA `(.L_x_722) ;  /* 0x0000000000082947 */ /* 0x000fec0003800000 */
[----:B------:R-:W0:Y:S02]  /*abf0*/  FENCE.VIEW.ASYNC.G ;  /* 0x00000000000073c6 */ /* 0x000e240000000100 */
[----:B0-----:R-:W-:Y:S06]  /*ac00*/  BAR.ARV 0xc, 0x180 ;  /* 0x0306000000007b1d */ /* 0x001fec0000002000 */
.L_x_722:
[----:B------:R-:W-:Y:S05]  /*ac10*/  BSYNC B0 ;  /* 0x0000000000007941 */ /* 0x000fea0003800000 */
.L_x_721:
[----:B------:R-:W-:Y:S02]  /*ac20*/  IMAD.MOV.U32 R89, RZ, RZ, RZ ;  /* 0x000000ffff597224 */ /* 0x000fe400078e00ff */
[----:B------:R-:W-:Y:S01]  /*ac30*/  IMAD.MOV.U32 R24, RZ, RZ, RZ ;  /* 0x000000ffff187224 */ /* 0x000fe200078e00ff */
[----:B------:R-:W-:Y:S06]  /*ac40*/  @!P1 BRA `(.L_x_723) ;  /* 0x000000c800589947 */ /* 0x000fec0003800000 */
[----:B------:R-:W0:Y:S02]  /*ac50*/  SHFL.IDX PT, R0, R231, RZ, 0x1f ;  /* 0x00001fffe7007589 */ /* 0x000e2400000e0000 */
[----:B0-----:R-:W-:-:S04]  /*ac60*/  LEA.HI R3, R0, R0, RZ, 0x1 ;  /* 0x0000000000037211 */ /* 0x001fc800078f08ff */
[----:B------:R-:W-:-:S05]  /*ac70*/  LOP3.LUT R3, R3, 0x1e, RZ, 0xc0, !PT ;  /* 0x0000001e03037812 */ /* 0x000fca00078ec0ff */
[----:B------:R-:W-:Y:S02]  /*ac80*/  IMAD.IADD R3, R0, 0x1, -R3 ;  /* 0x0000000100037824 */ /* 0x000fe400078e0a03 */
[----:B------:R-:W-:-:S03]  /*ac90*/  IMAD.U32 R0, RZ, RZ, UR61 ;  /* 0x0000003dff007e24 */ /* 0x000fc6000f8e00ff */
[----:B------:R-:W-:Y:S02]  /*aca0*/  LEA R3, R3, UR61, 0xd ;  /* 0x0000003d03037c11 */ /* 0x000fe4000f8e68ff */
[----:B------:R-:W-:Y:S02]  /*acb0*/  LOP3.LUT P0, RZ, R0, 0x3ff, RZ, 0xc0, !PT ;  /* 0x000003ff00ff7812 */ /* 0x000fe4000780c0ff */
[----:B------:R-:W-:Y:S02]  /*acc0*/  SHF.R.U32.HI R3, RZ, 0x4, R3 ;  /* 0x00000004ff037819 */ /* 0x000fe40000011603 */
[----:B------:R-:W-:Y:S02]  /*acd0*/  P2R R24, PR, RZ, 0x1 ;  /* 0x00000001ff187803 */ /* 0x000fe40000000000 */
[----:B------:R-:W-:-:S07]  /*ace0*/  LOP3.LUT R36, R3, 0x3fff, RZ, 0xc0, !PT ;  /* 0x00003fff03247812 */ /* 0x000fce00078ec0ff */
        /* <DEDUP_REMOVED lines=17> */
.L_x_724:
[----:B------:R-:W-:Y:S02]  /*ae00*/  ULDC UR4, c[0x0][0x3f4] ;  /* 0x0000fd0000047ab9 */ /* 0x000fe40000000800 */
[----:B------:R-:W-:-:S13]  /*ae10*/  ISETP.LT.AND P0, PT, RZ, UR4, PT ;  /* 0x00000004ff007c0c */ /* 0x000fda000bf01270 */
[----:B------:R-:W-:Y:S05]  /*ae20*/  @P0 BRA `(.L_x_725) ;  /* 0x00000000003c0947 */ /* 0x000fea0003800000 */
[----:B------:R-:W-:-:S04]  /*ae30*/  LEA.HI R0, R204, R204, RZ, 0x1 ;  /* 0x000000cccc007211 */ /* 0x000fc800078f08ff */
[----:B------:R-:W-:-:S05]  /*ae40*/  LOP3.LUT R3, R0, 0xfffffffe, RZ, 0xc0, !PT ;  /* 0xfffffffe00037812 */ /* 0x000fca00078ec0ff */
[----:B------:R-:W-:-:S05]  /*ae50*/  IMAD.IADD R3, R204, 0x1, -R3 ;  /* 0x00000001cc037824 */ /* 0x000fca00078e0a03 */
[----:B------:R-:W-:-:S04]  /*ae60*/  SHF.L.U32 R3, R3, 0x1f, RZ ;  /* 0x0000001f03037819 */ /* 0x000fc800000006ff */
[----:B------:R0:W1:Y:S03]  /*ae70*/  SYNCS.PHASECHK.TRANS64.TRYWAIT P0, [R2+URZ+0x34800], R3 ;  /* 0x03480003020075a7 */ /* 0x000066000800017f */
[----:B-1----:R-:W-:Y:S05]  /*ae80*/  @!P0 NANOSLEEP.SYNCS 0x989680 ;  /* 0x009896800000895d */ /* 0x002fea0003900000 */
[----:B------:R-:W1:Y:S01]  /*ae90*/  @!P0 SYNCS.PHASECHK.TRANS64 P0, [R2+URZ+0x34800], R3 ;  /* 0x03480003020085a7 */ /* 0x000e62000800007f */
[----:B------:R-:W-:Y:S04]  /*aea0*/  BSSY B0, `(.L_x_726) ;  /* 0x0000006000007945 */ /* 0x000fe80003800000 */
[----:B-1----:R-:W-:Y:S05]  /*aeb0*/  @P0 BRA `(.L_x_727) ;  /* 0x0000000000100947 */ /* 0x002fea0003800000 */
.L_x_728:
[----:B-1----:R1:W2:Y:S02]  /*aec0*/  SYNCS.PHASECHK.TRANS64.TRYWAIT P0, [R2+URZ+0x34800], R3 ;  /* 0x03480003020075a7 */ /* 0x0022a4000800017f */
[----:B--2---:R-:W-:Y:S05]  /*aed0*/  @!P0 NANOSLEEP.SYNCS 0x989680 ;  /* 0x009896800000895d */ /* 0x004fea0003900000 */
[----:B------:R-:W2:Y:S02]  /*aee0*/  @!P0 SYNCS.PHASECHK.TRANS64 P0, [R2+URZ+0x34800], R3 ;  /* 0x03480003020085a7 */ /* 0x000ea4000800007f */
[----:B--2---:R-:W-:Y:S05]  /*aef0*/  @!P0 BRA `(.L_x_728) ;  /* 0xfffffffc00f08947 */ /* 0x004fea000383ffff */
.L_x_727:
[----:B------:R-:W-:Y:S05]  /*af00*/  BSYNC B0 ;  /* 0x0000000000007941 */ /* 0x000fea0003800000 */
.L_x_726:
[----:B------:R-:W-:Y:S05]  /*af10*/  BRA `(.L_x_729) ;  /* 0x0000005800487947 */ /* 0x000fea0003800000 */
.L_x_725:
[----:B-----5:R-:W-:Y:S01]  /*af20*/  SHF.R.S32.HI R0, RZ, 0x1f, R144 ;  /* 0x0000001fff007819 */ /* 0x020fe20000011490 */
[----:B------:R-:W-:Y:S01]  /*af30*/  ULDC.64 UR4, c[0x0][0x3f8] ;  /* 0x0000fe0000047ab9 */ /* 0x000fe20000000a00 */
[----:B------:R-:W-:Y:S01]  /*af40*/  ULDC.64 UR6, c[0x0][0x408] ;  /* 0x0001020000067ab9 */ /* 0x000fe20000000a00 */
[----:B------:R-:W-:Y:S01]  /*af50*/  ISETP.NE.AND P2, PT, R24, RZ, PT ;  /* 0x000000ff1800720c */ /* 0x000fe20003f45270 */
[----:B------:R-:W-:-:S04]  /*af60*/  IMAD.WIDE.U32 R4, R144, UR4, RZ ;  /* 0x0000000490047c25 */ /* 0x000fc8000f8e00ff */
[C---:B------:R-:W-:Y:S02]  /*af70*/  IMAD R3, R0.reuse, UR4, RZ ;  /* 0x0000000400037c24 */ /* 0x040fe4000f8e02ff */
[----:B------:R-:W-:Y:S02]  /*af80*/  IMAD R9, R0, UR6, RZ ;  /* 0x0000000600097c24 */ /* 0x000fe4000f8e02ff */
[C---:B------:R-:W-:Y:S01]  /*af90*/  IMAD R3, R144.reuse, UR5, R3 ;  /* 0x0000000590037c24 */ /* 0x040fe2000f8e0203 */
[----:B------:R-:W-:Y:S01]  /*afa0*/  ULDC.64 UR4, c[0x0][0x3e8] ;  /* 0x0000fa0000047ab9 */ /* 0x000fe20000000a00 */
[----:B------:R-:W-:Y:S01]  /*afb0*/  IMAD.WIDE.U32 R6, R144, UR6, RZ ;  /* 0x0000000690067c25 */ /* 0x000fe2000f8e00ff */
[----:B------:R-:W-:-:S03]  /*afc0*/  LEA R24, P0, R4, UR4, 0x1 ;  /* 0x0000000404187c11 */ /* 0x000fc6000f8008ff */
[----:B------:R-:W-:Y:S01]  /*afd0*/  IMAD R9, R144, UR7, R9 ;  /* 0x0000000790097c24 */ /* 0x000fe2000f8e0209 */
[----:B------:R-:W-:Y:S01]  /*afe0*/  ULDC.64 UR6, c[0x0][0x400] ;  /* 0x0001000000067ab9 */ /* 0x000fe20000000a00 */
[----:B------:R-:W-:Y:S01]  /*aff0*/  IMAD.IADD R25, R3, 0x1, R5 ;  /* 0x0000000103197824 */ /* 0x000fe200078e0205 */
[----:B------:R-:W-:Y:S01]  /*b000*/  LEA R26, P1, R6, UR6, 0x1 ;  /* 0x00000006061a7c11 */ /* 0x000fe2000f8208ff */
[----:B------:R-:W-:-:S03]  /*b010*/  IMAD.IADD R27, R9, 0x1, R7 ;  /* 0x00000001091b7824 */ /* 0x000fc600078e0207 */
[----:B------:R-:W-:Y:S02]  /*b020*/  LEA.HI.X R25, R4, UR5, R25, 0x1, P0 ;  /* 0x0000000504197c11 */ /* 0x000fe400080f0c19 */
[----:B------:R-:W-:Y:S01]  /*b030*/  LEA.HI.X R27, R6, UR7, R27, 0x1, P1 ;  /* 0x00000007061b7c11 */ /* 0x000fe200088f0c1b */
[----:B------:R-:W-:Y:S06]  /*b040*/  @!P2 BRA `(.L_x_730) ;  /* 0x000000000040a947 */ /* 0x000fec0003800000 */
        /* <DEDUP_REMOVED lines=16> */
.L_x_730:
[----:B------:R-:W-:Y:S01]  /*b150*/  ULDC.U8 UR4, c[0x0][0x410] ;  /* 0x0001040000047ab9 */ /* 0x000fe20000000000 */
[----:B------:R-:W-:Y:S01]  /*b160*/  BSSY B0, `(.L_x_731) ;  /* 0x0000565000007945 */ /* 0x000fe20003800000 */
[----:B------:R-:W-:Y:S01]  /*b170*/  ISETP.NE.AND P0, PT, RZ, UR4, PT ;  /* 0x00000004ff007c0c */ /* 0x000fe2000bf05270 */
[----:B------:R-:W-:-:S12]  /*b180*/  IMAD R6, R125, 0x80, R17 ;  /* 0x000000807d067824 */ /* 0x000fd800078e0211 */
[----:B------:R-:W-:Y:S05]  /*b190*/  @!P0 BRA `(.L_x_732) ;  /* 0x0000002800a08947 */ /* 0x000fea0003800000 */
[----:B------:R-:W-:-:S03]  /*b1a0*/  UMOV UR4, 0xffffffff ;  /* 0xffffffff00047882 */ /* 0x000fc60000000000 */
[----:B------:R-:W-:Y:S05]  /*b1b0*/  BRA.DIV UR4, `(.L_x_733) ;  /* 0x0000015e04447947 */ /* 0x000fea000b800000 */
[----:B------:R0:W1:Y:S04]  /*b1c0*/  SHFL.IDX PT, R0, R25, RZ, 0x1c1f ;  /* 0x001c1fff19007589 */ /* 0x00006800000e0000 */
[----:B------:R0:W2:Y:S04]  /*b1d0*/  SHFL.IDX PT, R3, R24, RZ, 0x1c1f ;  /* 0x001c1fff18037589 */ /* 0x0000a800000e0000 */
[----:B------:R0:W3:Y:S04]  /*b1e0*/  SHFL.IDX PT, R4, R27, RZ, 0x1c1f ;  /* 0x001c1fff1b047589 */ /* 0x0000e800000e0000 */
[----:B------:R0:W4:Y:S02]  /*b1f0*/  SHFL.IDX PT, R5, R26, RZ, 0x1c1f ;  /* 0x001c1fff1a057589 */ /* 0x00012400000e0000 */
.L_x_991:
[----:B------:R-:W-:Y:S01]  /*b200*/  ULDC UR4, c[0x0][0x448] ;  /* 0x0001120000047ab9 */ /* 0x000fe20000000800 */
[----:B------:R-:W-:Y:S01]  /*b210*/  LOP3.LUT R8, R191, 0x18, R18, 0xf8, !PT ;  /* 0x00000018bf087812 */ /* 0x000fe200078ef812 */
[----:B------:R-:W-:Y:S01]  /*b220*/  IMAD R37, R149, UR4, RZ ;  /* 0x0000000495257c24 */ /* 0x000fe2000f8e02ff */
[----:B------:R-:W-:Y:S01]  /*b230*/  BSSY B1, `(.L_x_734) ;  /* 0x000004f000017945 */ /* 0x000fe20003800000 */
[----:B------:R-:W-:Y:S02]  /*b240*/  LOP3.LUT P0, RZ, R213, 0x4, RZ, 0xc0, !PT ;  /* 0x00000004d5ff7812 */ /* 0x000fe4000780c0ff */
[----:B0-----:R-:W-:Y:S02]  /*b250*/  CS2R R24, SRZ ;  /* 0x0000000000187805 */ /* 0x001fe4000001ff00 */
[----:B------:R-:W-:Y:S02]  /*b260*/  LOP3.LUT R9, R8, R193, RZ, 0x3c, !PT ;  /* 0x000000c108097212 */ /* 0x000fe400078e3cff */
[----:B------:R-:W-:-:S02]  /*b270*/  CS2R R12, SRZ ;  /* 0x00000000000c7805 */ /* 0x000fc4000001ff00 */
[----:B------:R-:W-:Y:S01]  /*b280*/  ISETP.GE.AND P1, PT, R6, R37, PT ;  /* 0x000000250600720c */ /* 0x000fe20003f26270 */
[----:B------:R-:W-:Y:S01]  /*b290*/  IMAD R37, R125, -0x80, R37 ;  /* 0xffffff807d257824 */ /* 0x000fe200078e0225 */
[----:B------:R-:W-:Y:S01]  /*b2a0*/  CS2R R6, SRZ ;  /* 0x0000000000067805 */ /* 0x000fe2000001ff00 */
[----:B------:R-:W-:Y:S01]  /*b2b0*/  IMAD R9, R192, 0x200, R9 ;  /* 0x00000200c0097824 */ /* 0x000fe200078e0209 */
[----:B------:R-:W-:Y:S02]  /*b2c0*/  CS2R R14, SRZ ;  /* 0x00000000000e7805 */ /* 0x000fe4000001ff00 */
[----:B------:R-:W-:Y:S02]  /*b2d0*/  CS2R R20, SRZ ;  /* 0x0000000000147805 */ /* 0x000fe4000001ff00 */
[----:B------:R-:W-:Y:S01]  /*b2e0*/  CS2R R10, SRZ ;  /* 0x00000000000a7805 */ /* 0x000fe2000001ff00 */
[----:B------:R-:W-:Y:S01]  /*b2f0*/  IMAD R9, R9, 0x2, R2 ;  /* 0x0000000209097824 */ /* 0x000fe200078e0202 */
[----:B------:R-:W-:-:S02]  /*b300*/  CS2R R30, SRZ ;  /* 0x00000000001e7805 */ /* 0x000fc4000001ff00 */
[----:B------:R-:W-:Y:S02]  /*b310*/  CS2R R32, SRZ ;  /* 0x0000000000207805 */ /* 0x000fe4000001ff00 */
[----:B------:R-:W-:Y:S02]  /*b320*/  CS2R R34, SRZ ;  /* 0x0000000000227805 */ /* 0x000fe4000001ff00 */
[----:B------:R-:W-:Y:S02]  /*b330*/  CS2R R38, SRZ ;  /* 0x0000000000267805 */ /* 0x000fe4000001ff00 */
[----:B------:R-:W-:Y:S01]  /*b340*/  CS2R R28, SRZ ;  /* 0x00000000001c7805 */ /* 0x000fe2000001ff00 */
[C---:B------:R-:W-:Y:S01]  /*b350*/  VIADD R52, R9.reuse, 0x10400 ;  /* 0x0001040009347836 */ /* 0x040fe20000000000 */
[----:B------:R-:W-:Y:S01]  /*b360*/  CS2R R26, SRZ ;  /* 0x00000000001a7805 */ /* 0x000fe2000001ff00 */
[----:B------:R-:W-:Y:S01]  /*b370*/  VIADD R8, R9, 0x10440 ;  /* 0x0001044009087836 */ /* 0x000fe20000000000 */
[----:B------:R-:W-:Y:S06]  /*b380*/  @P1 BRA `(.L_x_735) ;  /* 0x0000000000e41947 */ /* 0x000fec0003800000 */
[----:B------:R-:W-:Y:S01]  /*b390*/  ULDC UR4, c[0x0][0x3f4] ;  /* 0x0000fd0000047ab9 */ /* 0x000fe20000000800 */
[----:B------:R-:W-:Y:S02]  /*b3a0*/  CS2R R30, SRZ ;  /* 0x00000000001e7805 */ /* 0x000fe4000001ff00 */
[----:B------:R-:W-:Y:S02]  /*b3b0*/  ISETP.GE.AND P2, PT, R22, UR4, PT ;  /* 0x0000000416007c0c */ /* 0x000fe4000bf46270 */
[----:B------:R-:W-:Y:S02]  /*b3c0*/  CS2R R6, SRZ ;  /* 0x0000000000067805 */ /* 0x000fe4000001ff00 */
[----:B------:R-:W-:Y:S02]  /*b3d0*/  ISETP.GE.AND P3, PT, R187, UR4, PT ;  /* 0x00000004bb007c0c */ /* 0x000fe4000bf66270 */
[----:B------:R-:W-:Y:S02]  /*b3e0*/  CS2R R32, SRZ ;  /* 0x0000000000207805 */ /* 0x000fe4000001ff00 */
[----:B------:R-:W-:-:S05]  /*b3f0*/  ISETP.GE.AND P4, PT, R186, UR4, PT ;  /* 0x00000004ba007c0c */ /* 0x000fca000bf86270 */
[----:B-1----:R-:W-:Y:S01]  /*b400*/  @!P2 MOV R11, R0 ;  /* 0x00000000000ba202 */ /* 0x002fe20000000f00 */
[----:B--2---:R-:W-:-:S03]  /*b410*/  @!P2 IMAD.MOV.U32 R10, RZ, RZ, R3 ;  /* 0x000000ffff0aa224 */ /* 0x004fc600078e0003 */
[----:B------:R-:W-:Y:S01]  /*b420*/  @!P3 IADD3 R14, P1, R3, R216, RZ ;  /* 0x000000d8030eb210 */ /* 0x000fe20007f3e0ff */
[----:B----4-:R-:W-:Y:S02]  /*b430*/  @!P2 IMAD.MOV.U32 R12, RZ, RZ, R5 ;  /* 0x000000ffff0ca224 */ /* 0x010fe400078e0005 */
[----:B---3--:R-:W-:Y:S02]  /*b440*/  @!P2 IMAD.MOV.U32 R13, RZ, RZ, R4 ;  /* 0x000000ffff0da224 */ /* 0x008fe400078e0004 */
[----:B------:R-:W-:-:S04]  /*b450*/  @!P2 IMAD.WIDE R10, R22, 0x2, R10 ;  /* 0x00000002160aa825 */ /* 0x000fc800078e020a */
[----:B------:R-:W-:Y:S01]  /*b460*/  @!P2 IMAD.WIDE R12, R22, 0x2, R12 ;  /* 0x00000002160ca825 */ /* 0x000fe200078e020c */
[----:B------:R-:W5:Y:S03]  /*b470*/  @!P2 LD.E.64 R30, desc[UR42][R10.64] ;  /* 0x0000002a0a1ea980 */ /* 0x000f66000c101b00 */
[----:B------:R-:W-:Y:S01]  /*b480*/  @!P3 IMAD.X R15, R0, 0x1, R215, P1 ;  /* 0x00000001000fb824 */ /* 0x000fe200008e06d7 */
[----:B------:R0:W5:Y:S01]  /*b490*/  @!P2 LD.E.64 R6, desc[UR42][R12.64] ;  /* 0x0000002a0c06a980 */ /* 0x000162000c101b00 */
[----:B------:R-:W-:Y:S02]  /*b4a0*/  @!P3 IADD3 R20, P1, R5, R216, RZ ;  /* 0x000000d80514b210 */ /* 0x000fe40007f3e0ff */
[----:B------:R-:W-:Y:S02]  /*b4b0*/  ISETP.GE.AND P2, PT, R189, UR4, PT ;  /* 0x00000004bd007c0c */ /* 0x000fe4000bf46270 */
[----:B------:R-:W-:-:S02]  /*b4c0*/  CS2R R24, SRZ ;  /* 0x0000000000187805 */ /* 0x000fc4000001ff00 */
[-C--:B------:R-:W-:Y:S02]  /*b4d0*/  @!P4 IADD3 R26, P5, R3, R218.reuse, RZ ;  /* 0x000000da031ac210 */ /* 0x080fe40007fbe0ff */
[----:B------:R-:W-:Y:S01]  /*b4e0*/  @!P4 IADD3 R40, P6, R5, R218, RZ ;  /* 0x000000da0528c210 */ /* 0x000fe20007fde0ff */
[----:B------:R-:W-:Y:S01]  /*b4f0*/  @!P3 IMAD.X R21, R4, 0x1, R215, P1 ;  /* 0x000000010415b824 */ /* 0x000fe200008e06d7 */
[----:B------:R-:W-:Y:S02]  /*b500*/  CS2R R34, SRZ ;  /* 0x0000000000227805 */ /* 0x000fe4000001ff00 */
[----:B0-----:R-:W-:Y:S01]  /*b510*/  CS2R R12, SRZ ;  /* 0x00000000000c7805 */ /* 0x001fe2000001ff00 */
[--C-:B------:R-:W-:Y:S01]  /*b520*/  @!P4 IMAD.X R27, R0, 0x1, R217.reuse, P5 ;  /* 0x00000001001bc824 */ /* 0x100fe200028e06d9 */
[----:B------:R0:W5:Y:S01]  /*b530*/  @!P3 LD.E.64 R32, desc[UR42][R14.64] ;  /* 0x0000002a0e20b980 */ /* 0x000162000c101b00 */
[----:B------:R-:W-:Y:S01]  /*b540*/  @!P4 IMAD.X R41, R4, 0x1, R217, P6 ;  /* 0x000000010429c824 */ /* 0x000fe200030e06d9 */
[----:B------:R-:W-:-:S02]  /*b550*/  ISETP.GE.AND P1, PT, R188, UR4, PT ;  /* 0x00000004bc007c0c */ /* 0x000fc4000bf26270 */
[----:B------:R-:W5:Y:S01]  /*b560*/  @!P3 LD.E.64 R24, desc[UR42][R20.64] ;  /* 0x0000002a1418b980 */ /* 0x000f62000c101b00 */
[----:B------:R-:W-:Y:S02]  /*b570*/  ISETP.GE.AND P3, PT, R190, UR4, PT ;  /* 0x00000004be007c0c */ /* 0x000fe4000bf66270 */
[-C--:B------:R-:W-:Y:S01]  /*b580*/  @!P2 IADD3 R44, P5, R5, R220.reuse, RZ ;  /* 0x000000dc052ca210 */ /* 0x080fe20007fbe0ff */
[----:B------:R-:W5:Y:S04]  /*b590*/  @!P4 LD.E.64 R34, desc[UR42][R26.64] ;  /* 0x0000002a1a22c980 */ /* 0x000f68000c101b00 */
[----:B------:R1:W5:Y:S01]  /*b5a0*/  @!P4 LD.E.64 R12, desc[UR42][R40.64] ;  /* 0x0000002a280cc980 */ /* 0x000362000c101b00 */
[----:B------:R-:W-:Y:S02]  /*b5b0*/  @!P2 IADD3 R42, P4, R3, R220, RZ ;  /* 0x000000dc032aa210 */ /* 0x000fe40007f9e0ff */
[----:B------:R-:W-:-:S02]  /*b5c0*/  CS2R R38, SRZ ;  /* 0x0000000000267805 */ /* 0x000fc4000001ff00 */
[----:B0-----:R-:W-:Y:S01]  /*b5d0*/  CS2R R14, SRZ ;  /* 0x00000000000e7805 */ /* 0x001fe2000001ff00 */
[--C-:B------:R-:W-:Y:S02]  /*b5e0*/  @!P2 IMAD.X R45, R4, 0x1, R219.reuse, P5 ;  /* 0x00000001042da824 */ /* 0x100fe400028e06db */
[----:B------:R-:W-:Y:S01]  /*b5f0*/  @!P2 IMAD.X R43, R0, 0x1, R219, P4 ;  /* 0x00000001002ba824 */ /* 0x000fe200020e06db */
[C---:B------:R-:W-:Y:S02]  /*b600*/  @!P1 IADD3 R46, P6, R3.reuse, R222, RZ ;  /* 0x000000de032e9210 */ /* 0x040fe40007fde0ff */
[----:B------:R0:W5:Y:S01]  /*b610*/  @!P2 LD.E.64 R14, desc[UR42][R44.64] ;  /* 0x0000002a2c0ea980 */ /* 0x000162000c101b00 */
[-C--:B------:R-:W-:Y:S02]  /*b620*/  @!P3 IADD3 R48, P4, R3, R224.reuse, RZ ;  /* 0x000000e00330b210 */ /* 0x080fe40007f9e0ff */
[C---:B------:R-:W-:Y:S01]  /*b630*/  @!P3 IADD3 R50, P5, R5.reuse, R224, RZ ;  /* 0x000000e00532b210 */ /* 0x040fe20007fbe0ff */
[----:B------:R0:W5:Y:S01]  /*b640*/  @!P2 LD.E.64 R38, desc[UR42][R42.64] ;  /* 0x0000002a2a26a980 */ /* 0x000162000c101b00 */
[----:B-1----:R-:W-:-:S02]  /*b650*/  @!P1 IADD3 R40, P2, R5, R222, RZ ;  /* 0x000000de05289210 */ /* 0x002fc40007f5e0ff */
[----:B------:R-:W-:Y:S02]  /*b660*/  CS2R R28, SRZ ;  /* 0x00000000001c7805 */ /* 0x000fe4000001ff00 */
[----:B------:R-:W-:Y:S02]  /*b670*/  CS2R R20, SRZ ;  /* 0x0000000000147805 */ /* 0x000fe4000001ff00 */
[----:B------:R-:W-:Y:S02]  /*b680*/  CS2R R26, SRZ ;  /* 0x00000000001a7805 */ /* 0x000fe4000001ff00 */
[----:B------:R-:W-:Y:S01]  /*b690*/  CS2R R10, SRZ ;  /* 0x00000000000a7805 */ /* 0x000fe2000001ff00 */
[--C-:B------:R-:W-:Y:S02]  /*b6a0*/  @!P1 IMAD.X R47, R0, 0x1, R221.reuse, P6 ;  /* 0x00000001002f9824 */ /* 0x100fe400030e06dd */
[----:B------:R-:W-:Y:S02]  /*b6b0*/  @!P1 IMAD.X R41, R4, 0x1, R221, P2 ;  /* 0x0000000104299824 */ /* 0x000fe400010e06dd */
[--C-:B------:R-:W-:Y:S01]  /*b6c0*/  @!P3 IMAD.X R49, R0, 0x1, R223.reuse, P4 ;  /* 0x000000010031b824 */ /* 0x100fe200020e06df */
[----:B------:R0:W5:Y:S01]  /*b6d0*/  @!P1 LD.E.64 R28, desc[UR42][R46.64] ;  /* 0x0000002a2e1c9980 */ /* 0x000162000c101b00 */
[----:B------:R-:W-:-:S03]  /*b6e0*/  @!P3 IMAD.X R51, R4, 0x1, R223, P5 ;  /* 0x000000010433b824 */ /* 0x000fc600028e06df */
[----:B------:R0:W5:Y:S04]  /*b6f0*/  @!P1 LD.E.64 R20, desc[UR42][R40.64] ;  /* 0x0000002a28149980 */ /* 0x000168000c101b00 */
[----:B------:R0:W5:Y:S04]  /*b700*/  @!P3 LD.E.64 R26, desc[UR42][R48.64] ;  /* 0x0000002a301ab980 */ /* 0x000168000c101b00 */
[----:B------:R0:W5:Y:S02]  /*b710*/  @!P3 LD.E.64 R10, desc[UR42][R50.64] ;  /* 0x0000002a320ab980 */ /* 0x000164000c101b00 */
.L_x_735:
[----:B------:R-:W-:Y:S05]  /*b720*/  BSYNC B1 ;  /* 0x0000000000017941 */ /* 0x000fea0003800000 */
.L_x_734:
[----:B---3--:R-:W-:Y:S01]  /*b730*/  LEA.HI R4, R204, R204, RZ, 0x1 ;  /* 0x000000cccc047211 */ /* 0x008fe200078f08ff */
[----:B------:R-:W-:Y:S01]  /*b740*/  @P0 VIADD R8, R52, 0xffffffc0 ;  /* 0xffffffc034080836 */ /* 0x000fe20000000000 */
[----:B-----5:R-:W-:Y:S01]  /*b750*/  SHF.R.U64 R67, R34, 0x10, R35 ;  /* 0x0000001022437819 */ /* 0x020fe20000001223 */
[----:B0-----:R-:W-:Y:S01]  /*b760*/  IMAD.MOV.U32 R40, RZ, RZ, R34 ;  /* 0x000000ffff287224 */ /* 0x001fe200078e0022 */
[----:B----4-:R-:W-:Y:S01]  /*b770*/  LOP3.LUT R5, R4, 0xfffffffe, RZ, 0xc0, !PT ;  /* 0xfffffffe04057812 */ /* 0x010fe200078ec0ff */
[----:B-1----:R-:W-:Y:S01]  /*b780*/  IMAD.MOV.U32 R0, RZ, RZ, R30 ;  /* 0x000000ffff007224 */ /* 0x002fe200078e001e */
[--C-:B------:R-:W-:Y:S01]  /*b790*/  SHF.R.U64 R71, R30, 0x10, R31.reuse ;  /* 0x000000101e477819 */ /* 0x100fe2000000121f */
[--C-:B--2---:R-:W-:Y:S01]  /*b7a0*/  IMAD.MOV.U32 R3, RZ, RZ, R31.reuse ;  /* 0x000000ffff037224 */ /* 0x104fe200078e001f */
[----:B------:R-:W-:Y:S01]  /*b7b0*/  SHF.R.U32.HI R68, RZ, 0x10, R31 ;  /* 0x00000010ff447819 */ /* 0x000fe2000001161f */
[----:B------:R-:W-:Y:S01]  /*b7c0*/  IMAD.IADD R5, R204, 0x1, -R5 ;  /* 0x00000001cc057824 */ /* 0x000fe200078e0a05 */
[--C-:B------:R-:W-:Y:S01]  /*b7d0*/  SHF.R.U64 R69, R32, 0x10, R33.reuse ;  /* 0x0000001020457819 */ /* 0x100fe20000001221 */
[----:B------:R-:W-:Y:S01]  /*b7e0*/  IMAD.MOV.U32 R30, RZ, RZ, R32 ;  /* 0x000000ffff1e7224 */ /* 0x000fe200078e0020 */
[--C-:B------:R-:W-:Y:S01]  /*b7f0*/  SHF.R.U32.HI R66, RZ, 0x10, R33.reuse ;  /* 0x00000010ff427819 */ /* 0x100fe20000011621 */
[----:B------:R-:W-:Y:S01]  /*b800*/  IMAD.MOV.U32 R31, RZ, RZ, R33 ;  /* 0x000000ffff1f7224 */ /* 0x000fe200078e0021 */
[----:B------:R-:W-:Y:S01]  /*b810*/  SHF.L.U32 R5, R5, 0x1f, RZ ;  /* 0x0000001f05057819 */ /* 0x000fe200000006ff */
[--C-:B------:R-:W-:Y:S01]  /*b820*/  IMAD.MOV.U32 R43, RZ, RZ, R39.reuse ;  /* 0x000000ffff2b7224 */ /* 0x100fe200078e0027 */
[--C-:B------:R-:W-:Y:S01]  /*b830*/  SHF.R.U64 R65, R38, 0x10, R39.reuse ;  /* 0x0000001026417819 */ /* 0x100fe20000001227 */
[----:B------:R-:W-:Y:S01]  /*b840*/  IMAD.MOV.U32 R42, RZ, RZ, R38 ;  /* 0x000000ffff2a7224 */ /* 0x000fe200078e0026 */
[----:B------:R-:W0:Y:S01]  /*b850*/  SYNCS.PHASECHK.TRANS64.TRYWAIT P0, [R2+URZ+0x34800], R5 ;  /* 0x03480005020075a7 */ /* 0x000e22000800017f */
[----:B------:R-:W-:Y:S01]  /*b860*/  SHF.R.U32.HI R62, RZ, 0x10, R39 ;  /* 0x00000010ff3e7819 */ /* 0x000fe20000011627 */
[----:B------:R-:W-:Y:S01]  /*b870*/  IMAD.MOV.U32 R39, RZ, RZ, R28 ;  /* 0x000000ffff277224 */ /* 0x000fe200078e001c */
[--C-:B------:R-:W-:Y:S01]  /*b880*/  SHF.R.U64 R60, R28, 0x10, R29.reuse ;  /* 0x000000101c3c7819 */ /* 0x100fe2000000121d */
[--C-:B------:R-:W-:Y:S01]  /*b890*/  IMAD.MOV.U32 R44, RZ, RZ, R29.reuse ;  /* 0x000000ffff2c7224 */ /* 0x100fe200078e001d */
[----:B------:R-:W-:Y:S01]  /*b8a0*/  SHF.R.U32.HI R63, RZ, 0x10, R29 ;  /* 0x00000010ff3f7819 */ /* 0x000fe2000001161d */
[----:B------:R-:W-:Y:S01]  /*b8b0*/  IMAD.MOV.U32 R45, RZ, RZ, R26 ;  /* 0x000000ffff2d7224 */ /* 0x000fe200078e001a */
[----:B------:R-:W-:Y:S01]  /*b8c0*/  SHF.R.U64 R58, R26, 0x10, R27 ;  /* 0x000000101a3a7819 */ /* 0x000fe2000000121b */
[----:B------:R-:W-:Y:S01]  /*b8d0*/  IMAD.MOV.U32 R32, RZ, RZ, R24 ;  /* 0x000000ffff207224 */ /* 0x000fe200078e0018 */
[--C-:B------:R-:W-:Y:S01]  /*b8e0*/  SHF.R.U64 R55, R24, 0x10, R25.reuse ;  /* 0x0000001018377819 */ /* 0x100fe20000001219 */
[--C-:B------:R-:W-:Y:S01]  /*b8f0*/  IMAD.MOV.U32 R33, RZ, RZ, R25.reuse ;  /* 0x000000ffff217224 */ /* 0x100fe200078e0019 */
[----:B------:R-:W-:Y:S01]  /*b900*/  SHF.R.U32.HI R56, RZ, 0x10, R25 ;  /* 0x00000010ff387819 */ /* 0x000fe20000011619 */
[----:B------:R-:W-:Y:S01]  /*b910*/  IMAD.MOV.U32 R41, RZ, RZ, R35 ;  /* 0x000000ffff297224 */ /* 0x000fe200078e0023 */
[----:B------:R-:W-:Y:S01]  /*b920*/  PRMT R26, R40, 0x5410, R67 ;  /* 0x00005410281a7816 */ /* 0x000fe20000000043 */
[----:B------:R-:W-:Y:S01]  /*b930*/  IMAD.MOV.U32 R46, RZ, RZ, R27 ;  /* 0x000000ffff2e7224 */ /* 0x000fe200078e001b */
[----:B------:R-:W-:Y:S01]  /*b940*/  SHF.R.U32.HI R64, RZ, 0x10, R35 ;  /* 0x00000010ff407819 */ /* 0x000fe20000011623 */
[----:B------:R-:W-:Y:S01]  /*b950*/  IMAD.MOV.U32 R4, RZ, RZ, R6 ;  /* 0x000000ffff047224 */ /* 0x000fe200078e0006 */
[----:B------:R-:W-:Y:S01]  /*b960*/  SHF.R.U32.HI R61, RZ, 0x10, R27 ;  /* 0x00000010ff3d7819 */ /* 0x000fe2000001161b */
[--C-:B------:R-:W-:Y:S01]  /*b970*/  IMAD.MOV.U32 R38, RZ, RZ, R7.reuse ;  /* 0x000000ffff267224 */ /* 0x100fe200078e0007 */
[--C-:B------:R-:W-:Y:S01]  /*b980*/  SHF.R.U64 R59, R6, 0x10, R7.reuse ;  /* 0x00000010063b7819 */ /* 0x100fe20000001207 */
        /* <DEDUP_REMOVED lines=8> */
[----:B------:R-:W-:Y:S01]  /*ba10*/  BSSY B1, `(.L_x_736) ;  /* 0x0000020000017945 */ /* 0x000fe20003800000 */
[----:B------:R-:W-:Y:S01]  /*ba20*/  SHF.R.U32.HI R52, RZ, 0x10, R15 ;  /* 0x00000010ff347819 */ /* 0x000fe2000001160f */
[----:B------:R-:W-:Y:S01]  /*ba30*/  IMAD.MOV.U32 R15, RZ, RZ, R21 ;  /* 0x000000ffff0f7224 */ /* 0x000fe200078e0015 */
[----:B------:R-:W-:Y:S01]  /*ba40*/  VIMNMX R40, R37, 0x80, PT ;  /* 0x0000008025287848 */ /* 0x000fe20003fe0100 */
[----:B------:R-:W-:Y:S01]  /*ba50*/  IMAD.MOV.U32 R6, RZ, RZ, R10 ;  /* 0x000000ffff067224 */ /* 0x000fe200078e000a */
[----:B------:R-:W-:Y:S01]  /*ba60*/  MOV R14, R20 ;  /* 0x00000014000e7202 */ /* 0x000fe20000000f00 */
[----:B------:R-:W-:Y:S01]  /*ba70*/  IMAD.MOV.U32 R7, RZ, RZ, R11 ;  /* 0x000000ffff077224 */ /* 0x000fe200078e000b */
[----:B------:R-:W-:-:S02]  /*ba80*/  SHF.R.U64 R49, R20, 0x10, R21 ;  /* 0x0000001014317819 */ /* 0x000fc40000001215 */
[----:B------:R-:W-:Y:S02]  /*ba90*/  SHF.R.U32.HI R50, RZ, 0x10, R21 ;  /* 0x00000010ff327819 */ /* 0x000fe40000011615 */
[----:B------:R-:W-:Y:S02]  /*baa0*/  PRMT R34, R0, 0x5410, R71 ;  /* 0x0000541000227816 */ /* 0x000fe40000000047 */
[----:B------:R-:W-:Y:S02]  /*bab0*/  PRMT R35, R3, 0x5410, R68 ;  /* 0x0000541003237816 */ /* 0x000fe40000000044 */
[--C-:B------:R-:W-:Y:S02]  /*bac0*/  SHF.R.U64 R47, R10, 0x10, R11.reuse ;  /* 0x000000100a2f7819 */ /* 0x100fe4000000120b */
[----:B------:R-:W-:Y:S02]  /*bad0*/  SHF.R.U32.HI R48, RZ, 0x10, R11 ;  /* 0x00000010ff307819 */ /* 0x000fe4000001160b */
[----:B------:R-:W-:-:S02]  /*bae0*/  PRMT R30, R30, 0x5410, R69 ;  /* 0x000054101e1e7816 */ /* 0x000fc40000000045 */
[----:B------:R-:W-:Y:S02]  /*baf0*/  PRMT R31, R31, 0x5410, R66 ;  /* 0x000054101f1f7816 */ /* 0x000fe40000000042 */
[----:B------:R-:W-:Y:S02]  /*bb00*/  PRMT R27, R41, 0x5410, R64 ;  /* 0x00005410291b7816 */ /* 0x000fe40000000040 */
[----:B------:R-:W-:Y:S02]  /*bb10*/  PRMT R20, R42, 0x5410, R65 ;  /* 0x000054102a147816 */ /* 0x000fe40000000041 */
[----:B------:R-:W-:Y:S02]  /*bb20*/  PRMT R21, R43, 0x5410, R62 ;  /* 0x000054102b157816 */ /* 0x000fe4000000003e */
[----:B------:R-:W-:Y:S02]  /*bb30*/  PRMT R12, R39, 0x5410, R60 ;  /* 0x00005410270c7816 */ /* 0x000fe4000000003c */
[----:B------:R-:W-:-:S02]  /*bb40*/  PRMT R13, R44, 0x5410, R63 ;  /* 0x000054102c0d7816 */ /* 0x000fc4000000003f */
[----:B------:R-:W-:Y:S02]  /*bb50*/  PRMT R0, R45, 0x5410, R58 ;  /* 0x000054102d007816 */ /* 0x000fe4000000003a */
[----:B------:R-:W-:Y:S02]  /*bb60*/  PRMT R3, R46, 0x5410, R61 ;  /* 0x000054102e037816 */ /* 0x000fe4000000003d */
[----:B------:R-:W-:Y:S02]  /*bb70*/  PRMT R37, R4, 0x5410, R59 ;  /* 0x0000541004257816 */ /* 0x000fe4000000003b */
[----:B------:R-:W-:Y:S02]  /*bb80*/  ISETP.GE.AND P1, PT, R17, R40, PT ;  /* 0x000000281100720c */ /* 0x000fe40003f26270 */
[----:B------:R-:W-:Y:S02]  /*bb90*/  PRMT R38, R38, 0x5410, R57 ;  /* 0x0000541026267816 */ /* 0x000fe40000000039 */
[----:B------:R-:W-:-:S02]  /*bba0*/  PRMT R32, R32, 0x5410, R55 ;  /* 0x0000541020207816 */ /* 0x000fc40000000037 */
[----:B------:R-:W-:Y:S02]  /*bbb0*/  PRMT R33, R33, 0x5410, R56 ;  /* 0x0000541021217816 */ /* 0x000fe40000000038 */
[----:B------:R-:W-:Y:S02]  /*bbc0*/  PRMT R28, R28, 0x5410, R53 ;  /* 0x000054101c1c7816 */ /* 0x000fe40000000035 */
[----:B------:R-:W-:Y:S02]  /*bbd0*/  PRMT R29, R29, 0x5410, R54 ;  /* 0x000054101d1d7816 */ /* 0x000fe40000000036 */
[----:B------:R-:W-:Y:S02]  /*bbe0*/  PRMT R24, R24, 0x5410, R51 ;  /* 0x0000541018187816 */ /* 0x000fe40000000033 */
[----:B------:R-:W-:Y:S01]  /*bbf0*/  PRMT R25, R25, 0x5410, R52 ;  /* 0x0000541019197816 */ /* 0x000fe20000000034 */
[----:B0-----:R-:W-:Y:S06]  /*bc00*/  @!P0 BRA `(.L_x_737) ;  /* 0x0000015400248947 */ /* 0x001fec0003800000 */
.L_x_992:
[----:B------:R-:W-:Y:S05]  /*bc10*/  BSYNC B1 ;  /* 0x0000000000017941 */ /* 0x000fea0003800000 */
.L_x_736:
[----:B------:R-:W-:Y:S01]  /*bc20*/  BSSY B1, `(.L_x_738) ;  /* 0x0000101000017945 */ /* 0x000fe20003800000 */
[----:B------:R-:W-:Y:S02]  /*bc30*/  PRMT R14, R14, 0x5410, R49 ;  /* 0x000054100e0e7816 */ /* 0x000fe40000000031 */
[----:B------:R-:W-:Y:S02]  /*bc40*/  PRMT R15, R15, 0x5410, R50 ;  /* 0x000054100f0f7816 */ /* 0x000fe40000000032 */
[----:B------:R-:W-:Y:S02]  /*bc50*/  PRMT R10, R6, 0x5410, R47 ;  /* 0x00005410060a7816 */ /* 0x000fe4000000002f */
[----:B------:R-:W-:Y:S01]  /*bc60*/  PRMT R11, R7, 0x5410, R48 ;  /* 0x00005410070b7816 */ /* 0x000fe20000000030 */
[----:B------:R-:W-:Y:S06]  /*bc70*/  @P1 BRA `(.L_x_739) ;  /* 0x0000000c00ec1947 */ /* 0x000fec0003800000 */
[----:B0-----:R-:W0:Y:S01]  /*bc80*/  LDC R5, c[0x0][0x3f4] ;  /* 0x0000fd00ff057b82 */ /* 0x001e220000000800 */
[----:B------:R-:W-:Y:S01]  /*bc90*/  BSSY B2, `(.L_x_740) ;  /* 0x000002e000027945 */ /* 0x000fe20003800000 */
[-C--:B0-----:R-:W-:Y:S02]  /*bca0*/  ISETP.GE.AND P0, PT, R22, R5.reuse, PT ;  /* 0x000000051600720c */ /* 0x081fe40003f06270 */
[-C--:B------:R-:W-:Y:S02]  /*bcb0*/  ISETP.GE.AND P1, PT, R187, R5.reuse, PT ;  /* 0x00000005bb00720c */ /* 0x080fe40003f26270 */
[-C--:B------:R-:W-:Y:S02]  /*bcc0*/  ISETP.GE.AND P2, PT, R186, R5.reuse, PT ;  /* 0x00000005ba00720c */ /* 0x080fe40003f46270 */
[-C--:B------:R-:W-:Y:S02]  /*bcd0*/  ISETP.GE.AND P3, PT, R189, R5.reuse, PT ;  /* 0x00000005bd00720c */ /* 0x080fe40003f66270 */
[----:B------:R-:W-:-:S02]  /*bce0*/  ISETP.GE.AND P4, PT, R188, R5, PT ;  /* 0x00000005bc00720c */ /* 0x000fc40003f86270 */
[----:B------:R-:W-:-:S03]  /*bcf0*/  ISETP.GE.AND P5, PT, R190, R5, PT ;  /* 0x00000005be00720c */ /* 0x000fc60003fa6270 */
[----:B------:R-:W-:Y:S10]  /*bd00*/  @P0 BRA `(.L_x_741) ;  /* 0x0000000000980947 */ /* 0x000ff40003800000 */
[----:B------:R-:W0:Y:S01]  /*bd10*/  LDS.128 R4, [R9+0x10400] ;  /* 0x0104000009047984 */ /* 0x000e220000000c00 */
[C---:B------:R-:W-:Y:S01]  /*bd20*/  IMAD.U32 R45, R37.reuse, 0x10000, RZ ;  /* 0x00010000252d7824 */ /* 0x040fe200078e00ff */
[----:B------:R-:W-:Y:S01]  /*bd30*/  LOP3.LUT R48, R37, 0xffff0000, RZ, 0xc0, !PT ;  /* 0xffff000025307812 */ /* 0x000fe200078ec0ff */
[C---:B------:R-:W-:Y:S01]  /*bd40*/  IMAD.U32 R44, R34.reuse, 0x10000, RZ ;  /* 0x00010000222c7824 */ /* 0x040fe200078e00ff */
[----:B------:R-:W-:Y:S01]  /*bd50*/  LOP3.LUT R46, R34, 0xffff0000, RZ, 0xc0, !PT ;  /* 0xffff0000222e7812 */ /* 0x000fe200078ec0ff */
[C---:B0-----:R-:W-:Y:S01]  /*bd60*/  IMAD.U32 R39, R4.reuse, 0x10000, RZ ;  /* 0x0001000004277824 */ /* 0x041fe200078e00ff */
[----:B------:R-:W-:Y:S01]  /*bd70*/  LOP3.LUT R4, R4, 0xffff0000, RZ, 0xc0, !PT ;  /* 0xffff000004047812 */ /* 0x000fe200078ec0ff */
[C---:B------:R-:W-:Y:S01]  /*bd80*/  IMAD.U32 R41, R5.reuse, 0x10000, RZ ;  /* 0x0001000005297824 */ /* 0x040fe200078e00ff */
[----:B------:R-:W-:Y:S01]  /*bd90*/  LOP3.LUT R5, R5, 0xffff0000, RZ, 0xc0, !PT ;  /* 0xffff000005057812 */ /* 0x000fe200078ec0ff */
[C---:B------:R-:W-:Y:S01]  /*bda0*/  IMAD.U32 R42, R6.reuse, 0x10000, RZ ;  /* 0x00010000062a7824 */ /* 0x040fe200078e00ff */
[----:B------:R-:W-:Y:S01]  /*bdb0*/  LOP3.LUT R6, R6, 0xffff0000, RZ, 0xc0, !PT ;  /* 0xffff000006067812 */ /* 0x000fe200078ec0ff */
[C---:B------:R-:W-:Y:S01]  /*bdc0*/  FMUL.FTZ R50, R4.reuse, R45 ;  /* 0x0000002d04327220 */ /* 0x040fe20000410000 */
[----:B------:R-:W-:Y:S01]  /*bdd0*/  FMUL.FTZ R4, R4, R44 ;  /* 0x0000002c04047220 */ /* 0x000fe20000410000 */
[----:B------:R-:W-:-:S02]  /*bde0*/  IMAD.U32 R43, R7, 0x10000, RZ ;  /* 0x00010000072b7824 */ /* 0x000fc400078e00ff */
[----:B------:R-:W-:Y:S01]  /*bdf0*/  FMUL.FTZ R52, R5, R48 ;  /* 0x0000003005347220 */ /* 0x000fe20000410000 */
[C---:B------:R-:W-:Y:S01]  /*be00*/  FFMA.FTZ R50, R39.reuse, R44, -R50 ;  /* 0x0000002c27327223 */ /* 0x040fe20000010832 */
[----:B------:R-:W-:Y:S01]  /*be10*/  FFMA.FTZ R45, R39, R45, R4 ;  /* 0x0000002d272d7223 */ /* 0x000fe20000010004 */
[----:B------:R-:W-:Y:S01]  /*be20*/  LOP3.LUT R7, R7, 0xffff0000, RZ, 0xc0, !PT ;  /* 0xffff000007077812 */ /* 0x000fe200078ec0ff */
[-C--:B------:R-:W-:Y:S01]  /*be30*/  FMUL.FTZ R54, R5, R46.reuse ;  /* 0x0000002e05367220 */ /* 0x080fe20000410000 */
[C---:B------:R-:W-:Y:S01]  /*be40*/  LOP3.LUT R44, R38.reuse, 0xffff0000, RZ, 0xc0, !PT ;  /* 0xffff0000262c7812 */ /* 0x040fe200078ec0ff */
[----:B------:R-:W-:Y:S01]  /*be50*/  IMAD.U32 R39, R38, 0x10000, RZ ;  /* 0x0001000026277824 */ /* 0x000fe200078e00ff */
[C---:B------:R-:W-:Y:S01]  /*be60*/  LOP3.LUT R4, R35.reuse, 0xffff0000, RZ, 0xc0, !PT ;  /* 0xffff000023047812 */ /* 0x040fe200078ec0ff */
[----:B------:R-:W-:Y:S02]  /*be70*/  IMAD.U32 R5, R35, 0x10000, RZ ;  /* 0x0001000023057824 */ /* 0x000fe400078e00ff */
[C---:B------:R-:W-:Y:S01]  /*be80*/  FFMA.FTZ R52, R41.reuse, R46, -R52 ;  /* 0x0000002e29347223 */ /* 0x040fe20000010834 */
[----:B------:R-:W-:Y:S01]  /*be90*/  FFMA.FTZ R41, R41, R48, R54 ;  /* 0x0000003029297223 */ /* 0x000fe20000010036 */
[C---:B------:R-:W-:Y:S01]  /*bea0*/  FMUL.FTZ R47, R6.reuse, R39 ;  /* 0x00000027062f7220 */ /* 0x040fe20000410000 */
        /* <DEDUP_REMOVED lines=9> */
[----:B------:R-:W-:Y:S02]  /*bf40*/  F2FP.BF16.F32.PACK_AB R6, R39, R6 ;  /* 0x000000062706723e */ /* 0x000fe400000010ff */
[----:B------:R-:W-:-:S05]  /*bf50*/  F2FP.BF16.F32.PACK_AB R7, R44, R7 ;  /* 0x000000072c07723e */ /* 0x000fca00000010ff */
[----:B------:R0:W-:Y:S02]  /*bf60*/  STS.128 [R9+0x10400], R4 ;  /* 0x0104000409007388 */ /* 0x0001e40000000c00 */
.L_x_741:
[----:B------:R-:W-:Y:S05]  /*bf70*/  BSYNC B2 ;  /* 0x0000000000027941 */ /* 0x000fea0003800000 */
.L_x_740:
[----:B------:R-:W-:Y:S04]  /*bf80*/  BSSY B2, `(.L_x_742) ;  /* 0x0000028000027945 */ /* 0x000fe80003800000 */
[----:B------:R-:W-:Y:S05]  /*bf90*/  @P1 BRA `(.L_x_743) ;  /* 0x0000000000981947 */ /* 0x000fea0003800000 */
[----:B0-----:R-:W0:Y:S01]  /*bfa0*/  LDS.128 R4, [R8] ;  /* 0x0000000008047984 */ /* 0x001e220000000c00 */
        /* <DEDUP_REMOVED lines=36> */
[----:B------:R1:W-:Y:S02]  /*c1f0*/  STS.128 [R8], R4 ;  /* 0x0000000408007388 */ /* 0x0003e40000000c00 */
.L_x_743:
[----:B------:R-:W-:Y:S05]  /*c200*/  BSYNC B2 ;  /* 0x0000000000027941 */ /* 0x000fea0003800000 */
.L_x_742:
[----:B------:R-:W-:Y:S04]  /*c210*/  BSSY B2, `(.L_x_744) ;  /* 0x0000028000027945 */ /* 0x000fe80003800000 */
[----:B------:R-:W-:Y:S05]  /*c220*/  @P2 BRA `(.L_x_745) ;  /* 0x0000000000982947 */ /* 0x000fea0003800000 */
[----:B01----:R-:W0:Y:S01]  /*c230*/  LDS.128 R4, [R9+0x14400] ;  /* 0x0144000009047984 */ /* 0x003e220000000c00 */
        /* <DEDUP_REMOVED lines=37> */
.L_x_745:
[----:B------:R-:W-:Y:S05]  /*c490*/  BSYNC B2 ;  /* 0x0000000000027941 */ /* 0x000fea0003800000 */
.L_x_744:
[----:B------:R-:W-:Y:S04]  /*c4a0*/  BSSY B2, `(.L_x_746) ;  /* 0x0000028000027945 */ /* 0x000fe80003800000 */
[----:B------:R-:W-:Y:S05]  /*c4b0*/  @P3 BRA `(.L_x_747) ;  /* 0x0000000000983947 */ /* 0x000fea0003800000 */
[----:B012---:R-:W0:Y:S01]  /*c4c0*/  LDS.128 R4, [R8+0x4000] ;  /* 0x0040000008047984 */ /* 0x007e220000000c00 */
[----:B------:R-:W-:Y:S01]  /*c4d0*/  IMAD.U32 R45, R24, 0x10000, RZ ;  /* 0x00010000182d7824 */ /* 0x000fe200078e00ff */
[C---:B------:R-:W-:Y:S01]  /*c4e0*/  LOP3.LUT R46, R20.reuse, 0xffff0000, RZ, 0xc0, !PT ;  /* 0xffff0000142e7812 */ /* 0x040fe200078ec0ff */
[----:B------:R-:W-:Y:S01]  /*c4f0*/  IMAD.U32 R44, R20, 0x10000, RZ ;  /* 0x00010000142c7824 */ /* 0x000fe200078e00ff */
        /* <DEDUP_REMOVED lines=13> */
[-C--:B------:R-:W-:Y:S01]  /*c5d0*/  FMUL.FTZ R54, R5, R46.reuse ;  /* 0x0000002e05367220 */ /* 0x080fe20000410000 */
[----:B------:R-:W-:Y:S01]  /*c5e0*/  LOP3.LUT R7, R7, 0xffff0000, RZ, 0xc0, !PT ;  /* 0xffff000007077812 */ /* 0x000fe200078ec0ff */
[----:B------:R-:W-:Y:S01]  /*c5f0*/  IMAD.U32 R39, R25, 0x10000, RZ ;  /* 0x0001000019277824 */ /* 0x000fe200078e00ff */
[----:B------:R-:W-:Y:S01]  /*c600*/  SHF.L.U32 R5, R21, 0x10, RZ ;  /* 0x0000001015057819 */ /* 0x000fe200000006ff */
[----:B------:R-:W-:Y:S01]  /*c610*/  FFMA.FTZ R52, R41, R46, -R52 ;  /* 0x0000002e29347223 */ /* 0x000fe20000010834 */
[----:B------:R-:W-:Y:S01]  /*c620*/  LOP3.LUT R44, R25, 0xffff0000, RZ, 0xc0, !PT ;  /* 0xffff0000192c7812 */ /* 0x000fe200078ec0ff */
[----:B------:R-:W-:Y:S01]  /*c630*/  FFMA.FTZ R41, R41, R48, R54 ;  /* 0x0000003029297223 */ /* 0x000fe20000010036 */
[----:B------:R-:W-:Y:S01]  /*c640*/  LOP3.LUT R4, R21, 0xffff0000, RZ, 0xc0, !PT ;  /* 0xffff000015047812 */ /* 0x000fe200078ec0ff */
[C---:B------:R-:W-:Y:S01]  /*c650*/  FMUL.FTZ R47, R6.reuse, R39 ;  /* 0x00000027062f7220 */ /* 0x040fe20000410000 */
[----:B------:R-:W-:Y:S01]  /*c660*/  FMUL.FTZ R46, R6, R5 ;  /* 0x00000005062e7220 */ /* 0x000fe20000410000 */
[----:B------:R-:W-:-:S02]  /*c670*/  FMUL.FTZ R48, R7, R44 ;  /* 0x0000002c07307220 */ /* 0x000fc40000410000 */
[-C--:B------:R-:W-:Y:S01]  /*c680*/  FMUL.FTZ R49, R7, R4.reuse ;  /* 0x0000000407317220 */ /* 0x080fe20000410000 */
[C---:B------:R-:W-:Y:S01]  /*c690*/  FFMA.FTZ R6, R42.reuse, R5, -R47 ;  /* 0x000000052a067223 */ /* 0x040fe2000001082f */
[----:B------:R-:W-:Y:S01]  /*c6a0*/  FFMA.FTZ R39, R42, R39, R46 ;  /* 0x000000272a277223 */ /* 0x000fe2000001002e */
[C---:B------:R-:W-:Y:S01]  /*c6b0*/  FFMA.FTZ R7, R43.reuse, R4, -R48 ;  /* 0x000000042b077223 */ /* 0x040fe20000010830 */
[----:B------:R-:W-:Y:S01]  /*c6c0*/  FFMA.FTZ R44, R43, R44, R49 ;  /* 0x0000002c2b2c7223 */ /* 0x000fe20000010031 */
[----:B------:R-:W-:Y:S02]  /*c6d0*/  F2FP.BF16.F32.PACK_AB R4, R45, R50 ;  /* 0x000000322d04723e */ /* 0x000fe400000010ff */
[----:B------:R-:W-:Y:S02]  /*c6e0*/  F2FP.BF16.F32.PACK_AB R5, R41, R52 ;  /* 0x000000342905723e */ /* 0x000fe400000010ff */
[----:B------:R-:W-:Y:S02]  /*c6f0*/  F2FP.BF16.F32.PACK_AB R6, R39, R6 ;  /* 0x000000062706723e */ /* 0x000fe400000010ff */
[----:B------:R-:W-:-:S05]  /*c700*/  F2FP.BF16.F32.PACK_AB R7, R44, R7 ;  /* 0x000000072c07723e */ /* 0x000fca00000010ff */
[----:B------:R3:W-:Y:S02]  /*c710*/  STS.128 [R8+0x4000], R4 ;  /* 0x0040000408007388 */ /* 0x0007e40000000c00 */
.L_x_747:
[----:B------:R-:W-:Y:S05]  /*c720*/  BSYNC B2 ;  /* 0x0000000000027941 */ /* 0x000fea0003800000 */
.L_x_746:
[----:B------:R-:W-:Y:S04]  /*c730*/  BSSY B2, `(.L_x_748) ;  /* 0x0000028000027945 */ /* 0x000fe80003800000 */
[----:B------:R-:W-:Y:S05]  /*c740*/  @P4 BRA `(.L_x_749) ;  /* 0x0000000000984947 */ /* 0x000fea0003800000 */
[----:B0123--:R-:W0:Y:S01]  /*c750*/  LDS.128 R4, [R9+0x18400] ;  /* 0x0184000009047984 */ /* 0x00fe220000000c00 */
        /* <DEDUP_REMOVED lines=37> */
.L_x_749:
[----:B------:R-:W-:Y:S05]  /*c9b0*/  BSYNC B2 ;  /* 0x0000000000027941 */ /* 0x000fea0003800000 */
.L_x_748:
[----:B------:R-:W-:Y:S05]  /*c9c0*/  @P5 BRA `(.L_x_739) ;  /* 0x0000000000985947 */ /* 0x000fea0003800000 */
[----:B01234-:R-:W0:Y:S01]  /*c9d0*/  LDS.128 R4, [R8+0x8000] ;  /* 0x0080000008047984 */ /* 0x01fe220000000c00 */
        /* <DEDUP_REMOVED lines=37> */
.L_x_739:
[----:B------:R-:W-:Y:S05]  /*cc30*/  BSYNC B1 ;  /* 0x0000000000017941 */ /* 0x000fea0003800000 */
.L_x_738:
[----:B------:R-:W-:-:S13]  /*cc40*/  ISETP.GE.AND P0, PT, R205, R40, PT ;  /* 0x00000028cd00720c */ /* 0x000fda0003f06270 */
[----:B------:R-:W-:Y:S05]  /*cc50*/  @P0 BRA `(.L_x_750) ;  /* 0x0000003800d40947 */ /* 0x000fea0003800000 */
[----:B01234-:R-:W0:Y:S01]  /*cc60*/  LDC R5, c[0x0][0x3f4] ;  /* 0x0000fd00ff057b82 */ /* 0x01fe220000000800 */
        /* <DEDUP_REMOVED lines=12> */
[----:B------:R-:W-:Y:S02]  /*cd30*/  LOP3.LUT R46, R34, 0xffff0000, RZ, 0xc0, !PT ;  /* 0xffff0000222e7812 */ /* 0x000fe400078ec0ff */
[----:B------:R-:W-:Y:S01]  /*cd40*/  LOP3.LUT R47, R38, 0xffff0000, RZ, 0xc0, !PT ;  /* 0xffff0000262f7812 */ /* 0x000fe200078ec0ff */
[C---:B0-----:R-:W-:Y:S01]  /*cd50*/  IMAD.U32 R39, R4.reuse, 0x10000, RZ ;  /* 0x0001000004277824 */ /* 0x041fe200078e00ff */
[----:B------:R-:W-:Y:S01]  /*cd60*/  LOP3.LUT R4, R4, 0xffff0000, RZ, 0xc0, !PT ;  /* 0xffff000004047812 */ /* 0x000fe200078ec0ff */
[C---:B------:R-:W-:Y:S01]  /*cd70*/  IMAD.U32 R40, R5.reuse, 0x10000, RZ ;  /* 0x0001000005287824 */ /* 0x040fe200078e00ff */
[----:B------:R-:W-:Y:S01]  /*cd80*/  LOP3.LUT R5, R5, 0xffff0000, RZ, 0xc0, !PT ;  /* 0xffff000005057812 */ /* 0x000fe200078ec0ff */
[C---:B------:R-:W-:Y:S01]  /*cd90*/  IMAD.U32 R34, R6.reuse, 0x10000, RZ ;  /* 0x0001000006227824 */ /* 0x040fe200078e00ff */
[----:B------:R-:W-:Y:S01]  /*cda0*/  LOP3.LUT R6, R6, 0xffff0000, RZ, 0xc0, !PT ;  /* 0xffff000006067812 */ /* 0x000fe200078ec0ff */
[-C--:B------:R-:W-:Y:S01]  /*cdb0*/  FMUL.FTZ R42, R45, R4.reuse ;  /* 0x000000042d2a7220 */ /* 0x080fe20000410000 */
[----:B------:R-:W-:Y:S01]  /*cdc0*/  FMUL.FTZ R44, R43, R4 ;  /* 0x000000042b2c7220 */ /* 0x000fe20000410000 */
[----:B------:R-:W-:Y:S01]  /*cdd0*/  FMUL.FTZ R41, R48, R5 ;  /* 0x0000000530297220 */ /* 0x000fe20000410000 */
[----:B------:R-:W-:-:S02]  /*cde0*/  IMAD.U32 R37, R7, 0x10000, RZ ;  /* 0x0001000007257824 */ /* 0x000fc400078e00ff */
[-C--:B------:R-:W-:Y:S01]  /*cdf0*/  FFMA.FTZ R4, R43, R39.reuse, -R42 ;  /* 0x000000272b047223 */ /* 0x080fe2000001082a */
[----:B------:R-:W-:Y:S01]  /*ce00*/  FFMA.FTZ R39, R45, R39, R44 ;  /* 0x000000272d277223 */ /* 0x000fe2000001002c */
[C---:B------:R-:W-:Y:S01]  /*ce10*/  FMUL.FTZ R43, R46.reuse, R5 ;  /* 0x000000052e2b7220 */ /* 0x040fe20000410000 */
[----:B------:R-:W-:Y:S01]  /*ce20*/  LOP3.LUT R7, R7, 0xffff0000, RZ, 0xc0, !PT ;  /* 0xffff000007077812 */ /* 0x000fe200078ec0ff */
[-C--:B------:R-:W-:Y:S01]  /*ce30*/  FFMA.FTZ R5, R46, R40.reuse, -R41 ;  /* 0x000000282e057223 */ /* 0x080fe20000010829 */
[C---:B------:R-:W-:Y:S01]  /*ce40*/  LOP3.LUT R45, R35.reuse, 0xffff0000, RZ, 0xc0, !PT ;  /* 0xffff0000232d7812 */ /* 0x040fe200078ec0ff */
[----:B------:R-:W-:Y:S02]  /*ce50*/  IMAD.U32 R46, R38, 0x10000, RZ ;  /* 0x00010000262e7824 */ /* 0x000fe400078e00ff */
[----:B------:R-:W-:Y:S01]  /*ce60*/  FFMA.FTZ R40, R48, R40, R43 ;  /* 0x0000002830287223 */ /* 0x000fe2000001002b */
[----:B------:R-:W-:Y:S02]  /*ce70*/  IMAD.U32 R44, R35, 0x10000, RZ ;  /* 0x00010000232c7824 */ /* 0x000fe400078e00ff */
[-C--:B------:R-:W-:Y:S01]  /*ce80*/  FMUL.FTZ R38, R47, R7.reuse ;  /* 0x000000072f267220 */ /* 0x080fe20000410000 */
[-C--:B------:R-:W-:Y:S01]  /*ce90*/  FMUL.FTZ R35, R46, R6.reuse ;  /* 0x000000062e237220 */ /* 0x080fe20000410000 */
[C---:B------:R-:W-:Y:S01]  /*cea0*/  FMUL.FTZ R42, R45.reuse, R7 ;  /* 0x000000072d2a7220 */ /* 0x040fe20000410000 */
[C---:B------:R-:W-:Y:S01]  /*ceb0*/  FMUL.FTZ R41, R44.reuse, R6 ;  /* 0x000000062c297220 */ /* 0x040fe20000410000 */
[-C--:B------:R-:W-:Y:S01]  /*cec0*/  FFMA.FTZ R7, R45, R37.reuse, -R38 ;  /* 0x000000252d077223 */ /* 0x080fe20000010826 */
[-C--:B------:R-:W-:Y:S01]  /*ced0*/  FFMA.FTZ R6, R44, R34.reuse, -R35 ;  /* 0x000000222c067223 */ /* 0x080fe20000010823 */
[----:B------:R-:W-:Y:S01]  /*cee0*/  FFMA.FTZ R42, R47, R37, R42 ;  /* 0x000000252f2a7223 */ /* 0x000fe2000001002a */
[----:B------:R-:W-:Y:S01]  /*cef0*/  FFMA.FTZ R41, R46, R34, R41 ;  /* 0x000000222e297223 */ /* 0x000fe20000010029 */
[----:B------:R-:W-:-:S02]  /*cf00*/  F2FP.BF16.F32.PACK_AB R4, R39, R4 ;  /* 0x000000042704723e */ /* 0x000fc400000010ff */
[----:B------:R-:W-:Y:S02]  /*cf10*/  F2FP.BF16.F32.PACK_AB R5, R40, R5 ;  /* 0x000000052805723e */ /* 0x000fe400000010ff */
[----:B------:R-:W-:Y:S02]  /*cf20*/  F2FP.BF16.F32.PACK_AB R6, R41, R6 ;  /* 0x000000062906723e */ /* 0x000fe400000010ff */
[----:B------:R-:W-:-:S05]  /*cf30*/  F2FP.BF16.F32.PACK_AB R7, R42, R7 ;  /* 0x000000072a07723e */ /* 0x000fca00000010ff */
[----:B------:R0:W-:Y:S02]  /*cf40*/  STS.128 [R9+0x12400], R4 ;  /* 0x0124000409007388 */ /* 0x0001e40000000c00 */
.L_x_752:
[----:B------:R-:W-:Y:S05]  /*cf50*/  BSYNC B1 ;  /* 0x0000000000017941 */ /* 0x000fea0003800000 */
.L_x_751:
[----:B------:R-:W-:Y:S04]  /*cf60*/  BSSY B1, `(.L_x_753) ;  /* 0x0000028000017945 */ /* 0x000fe80003800000 */
[----:B------:R-:W-:Y:S05]  /*cf70*/  @P1 BRA `(.L_x_754) ;  /* 0x0000000000981947 */ /* 0x000fea0003800000 */
[----:B0-----:R-:W0:Y:S01]  /*cf80*/  LDS.128 R4, [R8+0x2000] ;  /* 0x0020000008047984 */ /* 0x001e220000000c00 */
[----:B------:R-:W-:Y:S01]  /*cf90*/  IMAD.U32 R40, R30, 0x10000, RZ ;  /* 0x000100001e287824 */ /* 0x000fe200078e00ff */
[C---:B------:R-:W-:Y:S01]  /*cfa0*/  LOP3.LUT R43, R32.reuse, 0xffff0000, RZ, 0xc0, !PT ;  /* 0xffff0000202b7812 */ /* 0x040fe200078ec0ff */
[----:B------:R-:W-:Y:S01]  /*cfb0*/  IMAD.U32 R42, R32, 0x10000, RZ ;  /* 0x00010000202a7824 */ /* 0x000fe200078e00ff */
        /* <DEDUP_REMOVED lines=17> */
[----:B------:R-:W-:Y:S01]  /*d0d0*/  LOP3.LUT R40, R31, 0xffff0000, RZ, 0xc0, !PT ;  /* 0xffff00001f287812 */ /* 0x000fe200078ec0ff */
[----:B------:R-:W-:Y:S02]  /*d0e0*/  IMAD.U32 R42, R33, 0x10000, RZ ;  /* 0x00010000212a7824 */ /* 0x000fe400078e00ff */
[----:B------:R-:W-:Y:S01]  /*d0f0*/  FFMA.FTZ R34, R43, R35, R34 ;  /* 0x000000232b227223 */ /* 0x000fe20000010022 */
[----:B------:R-:W-:Y:S02]  /*d100*/  IMAD.U32 R38, R31, 0x10000, RZ ;  /* 0x000100001f267824 */ /* 0x000fe400078e00ff */
[-C--:B------:R-:W-:Y:S01]  /*d110*/  FMUL.FTZ R35, R44, R7.reuse ;  /* 0x000000072c237220 */ /* 0x080fe20000410000 */
[-C--:B------:R-:W-:Y:S01]  /*d120*/  FMUL.FTZ R31, R42, R6.reuse ;  /* 0x000000062a1f7220 */ /* 0x080fe20000410000 */
[----:B------:R-:W-:Y:S01]  /*d130*/  FMUL.FTZ R37, R40, R7 ;  /* 0x0000000728257220 */ /* 0x000fe20000410000 */
[----:B------:R-:W-:Y:S01]  /*d140*/  FMUL.FTZ R33, R38, R6 ;  /* 0x0000000626217220 */ /* 0x000fe20000410000 */
[----:B------:R-:W-:Y:S01]  /*d150*/  FFMA.FTZ R7, R40, R32, -R35 ;  /* 0x0000002028077223 */ /* 0x000fe20000010823 */
[----:B------:R-:W-:Y:S01]  /*d160*/  FFMA.FTZ R6, R38, R30, -R31 ;  /* 0x0000001e26067223 */ /* 0x000fe2000001081f */
[----:B------:R-:W-:Y:S01]  /*d170*/  FFMA.FTZ R32, R44, R32, R37 ;  /* 0x000000202c207223 */ /* 0x000fe20000010025 */
[----:B------:R-:W-:Y:S01]  /*d180*/  FFMA.FTZ R33, R42, R30, R33 ;  /* 0x0000001e2a217223 */ /* 0x000fe20000010021 */
[----:B------:R-:W-:-:S02]  /*d190*/  F2FP.BF16.F32.PACK_AB R4, R39, R4 ;  /* 0x000000042704723e */ /* 0x000fc400000010ff */
[----:B------:R-:W-:Y:S02]  /*d1a0*/  F2FP.BF16.F32.PACK_AB R5, R34, R5 ;  /* 0x000000052205723e */ /* 0x000fe400000010ff */
[----:B------:R-:W-:Y:S02]  /*d1b0*/  F2FP.BF16.F32.PACK_AB R6, R33, R6 ;  /* 0x000000062106723e */ /* 0x000fe400000010ff */
[----:B------:R-:W-:-:S05]  /*d1c0*/  F2FP.BF16.F32.PACK_AB R7, R32, R7 ;  /* 0x000000072007723e */ /* 0x000fca00000010ff */
[----:B------:R1:W-:Y:S02]  /*d1d0*/  STS.128 [R8+0x2000], R4 ;  /* 0x0020000408007388 */ /* 0x0003e40000000c00 */
.L_x_754:
[----:B------:R-:W-:Y:S05]  /*d1e0*/  BSYNC B1 ;  /* 0x0000000000017941 */ /* 0x000fea0003800000 */
.L_x_753:
[----:B------:R-:W-:Y:S04]  /*d1f0*/  BSSY B1, `(.L_x_755) ;  /* 0x0000028000017945 */ /* 0x000fe80003800000 */
[----:B------:R-:W-:Y:S05]  /*d200*/  @P2 BRA `(.L_x_756) ;  /* 0x0000000000982947 */ /* 0x000fea0003800000 */
[----:B01----:R-:W0:Y:S01]  /*d210*/  LDS.128 R4, [R9+0x16400] ;  /* 0x0164000009047984 */ /* 0x003e220000000c00 */
[----:B------:R-:W-:Y:S01]  /*d220*/  SHF.L.U32 R34, R26, 0x10, RZ ;  /* 0x000000101a227819 */ /* 0x000fe200000006ff */
[C---:B------:R-:W-:Y:S01]  /*d230*/  IMAD.U32 R38, R28.reuse, 0x10000, RZ ;  /* 0x000100001c267824 */ /* 0x040fe200078e00ff */
[----:B------:R-:W-:Y:S02]  /*d240*/  LOP3.LUT R39, R28, 0xffff0000, RZ, 0xc0, !PT ;  /* 0xffff00001c277812 */ /* 0x000fe400078ec0ff */
        /* <DEDUP_REMOVED lines=34> */
.L_x_756:
[----:B------:R-:W-:Y:S05]  /*d470*/  BSYNC B1 ;  /* 0x0000000000017941 */ /* 0x000fea0003800000 */
.L_x_755:
[----:B------:R-:W-:Y:S04]  /*d480*/  BSSY B1, `(.L_x_757) ;  /* 0x0000028000017945 */ /* 0x000fe80003800000 */
[----:B------:R-:W-:Y:S05]  /*d490*/  @P3 BRA `(.L_x_758) ;  /* 0x0000000000983947 */ /* 0x000fea0003800000 */
[----:B012---:R-:W0:Y:S01]  /*d4a0*/  LDS.128 R4, [R8+0x6000] ;  /* 0x0060000008047984 */ /* 0x007e220000000c00 */
        /* <DEDUP_REMOVED lines=37> */
.L_x_758:
[----:B------:R-:W-:Y:S05]  /*d700*/  BSYNC B1 ;  /* 0x0000000000017941 */ /* 0x000fea0003800000 */
.L_x_757:
[----:B------:R-:W-:Y:S04]  /*d710*/  BSSY B1, `(.L_x_759) ;  /* 0x0000028000017945 */ /* 0x000fe80003800000 */
[----:B------:R-:W-:Y:S05]  /*d720*/  @P4 BRA `(.L_x_760) ;  /* 0x0000000000984947 */ /* 0x000fea0003800000 */
[----:B0123--:R-:W0:Y:S01]  /*d730*/  LDS.128 R4, [R9+0x1a400] ;  /* 0x01a4000009047984 */ /* 0x00fe220000000c00 */
        /* <DEDUP_REMOVED lines=37> */
.L_x_760:
[----:B------:R-:W-:Y:S05]  /*d990*/  BSYNC B1 ;  /* 0x0000000000017941 */ /* 0x000fea0003800000 */
.L_x_759:
[----:B------:R-:W-:Y:S05]  /*d9a0*/  @P5 BRA `(.L_x_750) ;  /* 0x0000002c00805947 */ /* 0x000fea0003800000 */
[----:B01234-:R-:W0:Y:S01]  /*d9b0*/  LDS.128 R4, [R8+0xa000] ;  /* 0x00a0000008047984 */ /* 0x01fe220000000c00 */
        /* <DEDUP_REMOVED lines=17> */
[----:B------:R-:W-:Y:S01]  /*dad0*/  FMUL.FTZ R15, R24, R5 ;  /* 0x00000005180f7220 */ /* 0x000fe20000410000 */
        /* <DEDUP_REMOVED lines=18> */
[----:B------:R0:W-:Y:S01]  /*dc00*/  STS.128 [R8+0xa000], R4 ;  /* 0x00a0000408007388 */ /* 0x0001e20000000c00 */
[----:B------:R-:W-:Y:S05]  /*dc10*/  BRA `(.L_x_750) ;  /* 0x0000002800e47947 */ /* 0x000fea0003800000 */
.L_x_732:
[----:B------:R-:W-:-:S03]  /*dc20*/  UMOV UR4, 0xffffffff ;  /* 0xffffffff00047882 */ /* 0x000fc60000000000 */
[----:B------:R-:W-:Y:S05]  /*dc30*/  BRA.DIV UR4, `(.L_x_761) ;  /* 0x00000136042c7947 */ /* 0x000fea000b800000 */
[----:B------:R-:W0:Y:S04]  /*dc40*/  SHFL.IDX PT, R3, R25, RZ, 0x1c1f ;  /* 0x001c1fff19037589 */ /* 0x000e2800000e0000 */
[----:B------:R-:W1:Y:S04]  /*dc50*/  SHFL.IDX PT, R0, R24, RZ, 0x1c1f ;  /* 0x001c1fff18007589 */ /* 0x000e6800000e0000 */
[----:B------:R2:W3:Y:S04]  /*dc60*/  SHFL.IDX PT, R5, R27, RZ, 0x1c1f ;  /* 0x001c1fff1b057589 */ /* 0x0004e800000e0000 */
[----:B------:R2:W4:Y:S01]  /*dc70*/  SHFL.IDX PT, R14, R26, RZ, 0x1c1f ;  /* 0x001c1fff1a0e7589 */ /* 0x00052200000e0000 */
[----:B0-----:R-:W-:-:S02]  /*dc80*/  IMAD.MOV.U32 R43, RZ, RZ, R3 ;  /* 0x000000ffff2b7224 */ /* 0x001fc400078e0003 */
[----:B-12---:R-:W-:-:S07]  /*dc90*/  IMAD.MOV.U32 R42, RZ, RZ, R0 ;  /* 0x000000ffff2a7224 */ /* 0x006fce00078e0000 */
.L_x_998:
[----:B------:R-:W-:Y:S01]  /*dca0*/  ULDC UR4, c[0x0][0x448] ;  /* 0x0001120000047ab9 */ /* 0x000fe20000000800 */
[----:B------:R-:W-:Y:S01]  /*dcb0*/  BSSY B1, `(.L_x_762) ;  /* 0x0000033000017945 */ /* 0x000fe20003800000 */
[----:B------:R-:W-:Y:S01]  /*dcc0*/  IMAD R37, R149, UR4, RZ ;  /* 0x0000000495257c24 */ /* 0x000fe2000f8e02ff */
[----:B------:R-:W-:Y:S01]  /*dcd0*/  CS2R R8, SRZ ;  /* 0x0000000000087805 */ /* 0x000fe2000001ff00 */
[----:B----4-:R-:W-:Y:S01]  /*dce0*/  IMAD.MOV.U32 R20, RZ, RZ, R14 ;  /* 0x000000ffff147224 */ /* 0x010fe200078e000e */
[----:B------:R-:W-:Y:S01]  /*dcf0*/  CS2R R10, SRZ ;  /* 0x00000000000a7805 */ /* 0x000fe2000001ff00 */
[----:B---3--:R-:W-:Y:S01]  /*dd00*/  IMAD.MOV.U32 R21, RZ, RZ, R5 ;  /* 0x000000ffff157224 */ /* 0x008fe200078e0005 */
[----:B------:R-:W-:Y:S01]  /*dd10*/  ISETP.GE.AND P0, PT, R6, R37, PT ;  /* 0x000000250600720c */ /* 0x000fe20003f06270 */
[----:B------:R-:W-:Y:S01]  /*dd20*/  IMAD R37, R125, -0x80, R37 ;  /* 0xffffff807d257824 */ /* 0x000fe200078e0225 */
        /* <DEDUP_REMOVED lines=11> */
[C---:B------:R-:W-:Y:S01]  /*dde0*/  VIADD R0, R18.reuse, 0x20 ;  /* 0x0000002012007836 */ /* 0x040fe20000000000 */
[C---:B------:R-:W-:Y:S01]  /*ddf0*/  IADD3 R3, R18.reuse, 0x40, RZ ;  /* 0x0000004012037810 */ /* 0x040fe20007ffe0ff */
[----:B------:R-:W-:Y:S01]  /*de00*/  ULDC UR4, c[0x0][0x3f4] ;  /* 0x0000fd0000047ab9 */ /* 0x000fe20000000800 */
[----:B------:R-:W-:Y:S02]  /*de10*/  CS2R R24, SRZ ;  /* 0x0000000000187805 */ /* 0x000fe4000001ff00 */
[----:B------:R-:W-:Y:S02]  /*de20*/  ISETP.GE.AND P0, PT, R18, UR4, PT ;  /* 0x0000000412007c0c */ /* 0x000fe4000bf06270 */
[----:B------:R-:W-:Y:S02]  /*de30*/  CS2R R26, SRZ ;  /* 0x00000000001a7805 */ /* 0x000fe4000001ff00 */
[----:B------:R-:W-:Y:S02]  /*de40*/  ISETP.GE.AND P1, PT, R0, UR4, PT ;  /* 0x0000000400007c0c */ /* 0x000fe4000bf26270 */
[----:B------:R-:W-:-:S02]  /*de50*/  ISETP.GE.AND P2, PT, R3, UR4, PT ;  /* 0x0000000403007c0c */ /* 0x000fc4000bf46270 */
[----:B------:R-:W-:Y:S02]  /*de60*/  CS2R R4, SRZ ;  /* 0x0000000000047805 */ /* 0x000fe4000001ff00 */
[----:B------:R-:W-:Y:S02]  /*de70*/  CS2R R6, SRZ ;  /* 0x0000000000067805 */ /* 0x000fe4000001ff00 */
[----:B------:R-:W-:Y:S01]  /*de80*/  CS2R R28, SRZ ;  /* 0x00000000001c7805 */ /* 0x000fe2000001ff00 */
[----:B------:R-:W-:-:S04]  /*de90*/  @!P0 IMAD.WIDE R12, R18, 0x2, R42 ;  /* 0x00000002120c8825 */ /* 0x000fc800078e022a */
[----:B------:R-:W-:Y:S01]  /*dea0*/  @!P1 IMAD.SHL.U32 R41, R211, 0x8, RZ ;  /* 0x00000008d3299824 */ /* 0x000fe200078e00ff */
[----:B------:R0:W5:Y:S01]  /*deb0*/  @!P0 LD.E.128 R24, desc[UR42][R12.64] ;  /* 0x0000002a0c188980 */ /* 0x000162000c101d00 */
[----:B------:R-:W-:Y:S01]  /*dec0*/  @!P2 IMAD.SHL.U32 R45, R212, 0x8, RZ ;  /* 0x00000008d42da824 */ /* 0x000fe200078e00ff */
[----:B------:R-:W-:Y:S01]  /*ded0*/  CS2R R30, SRZ ;  /* 0x00000000001e7805 */ /* 0x000fe2000001ff00 */
[--C-:B------:R-:W-:Y:S01]  /*dee0*/  @!P1 IMAD.WIDE R38, R41, 0x2, R42.reuse ;  /* 0x0000000229269825 */ /* 0x100fe200078e022a */
[----:B------:R-:W-:Y:S02]  /*def0*/  CS2R R8, SRZ ;  /* 0x0000000000087805 */ /* 0x000fe4000001ff00 */
[----:B------:R-:W-:Y:S02]  /*df00*/  CS2R R10, SRZ ;  /* 0x00000000000a7805 */ /* 0x000fe4000001ff00 */
[----:B------:R-:W-:Y:S01]  /*df10*/  CS2R R32, SRZ ;  /* 0x0000000000207805 */ /* 0x000fe2000001ff00 */
[----:B------:R-:W-:Y:S01]  /*df20*/  @!P2 IMAD.WIDE R42, R45, 0x2, R42 ;  /* 0x000000022d2aa825 */ /* 0x000fe200078e022a */
[----:B------:R-:W-:-:S02]  /*df30*/  CS2R R34, SRZ ;  /* 0x0000000000227805 */ /* 0x000fc4000001ff00 */
[----:B------:R-:W-:Y:S02]  /*df40*/  CS2R R14, SRZ ;  /* 0x00000000000e7805 */ /* 0x000fe4000001ff00 */
[----:B0-----:R-:W-:Y:S01]  /*df50*/  CS2R R12, SRZ ;  /* 0x00000000000c7805 */ /* 0x001fe2000001ff00 */
[--C-:B------:R-:W-:Y:S01]  /*df60*/  @!P1 IMAD.WIDE R40, R41, 0x2, R20.reuse ;  /* 0x0000000229289825 */ /* 0x100fe200078e0214 */
[----:B------:R0:W5:Y:S03]  /*df70*/  @!P1 LD.E.128 R28, desc[UR42][R38.64] ;  /* 0x0000002a261c9980 */ /* 0x000166000c101d00 */
[--C-:B------:R-:W-:Y:S01]  /*df80*/  @!P2 IMAD.WIDE R44, R45, 0x2, R20.reuse ;  /* 0x000000022d2ca825 */ /* 0x100fe200078e0214 */
[----:B------:R0:W5:Y:S03]  /*df90*/  @!P1 LD.E.128 R8, desc[UR42][R40.64] ;  /* 0x0000002a28089980 */ /* 0x000166000c101d00 */
[----:B------:R-:W-:Y:S01]  /*dfa0*/  @!P0 IMAD.WIDE R20, R18, 0x2, R20 ;  /* 0x0000000212148825 */ /* 0x000fe200078e0214 */
[----:B------:R0:W5:Y:S04]  /*dfb0*/  @!P2 LD.E.128 R32, desc[UR42][R42.64] ;  /* 0x0000002a2a20a980 */ /* 0x000168000c101d00 */
[----:B------:R0:W5:Y:S04]  /*dfc0*/  @!P0 LD.E.128 R4, desc[UR42][R20.64] ;  /* 0x0000002a14048980 */ /* 0x000168000c101d00 */
[----:B------:R0:W5:Y:S02]  /*dfd0*/  @!P2 LD.E.128 R12, desc[UR42][R44.64] ;  /* 0x0000002a2c0ca980 */ /* 0x000164000c101d00 */
.L_x_763:
[----:B------:R-:W-:Y:S05]  /*dfe0*/  BSYNC B1 ;  /* 0x0000000000017941 */ /* 0x000fea0003800000 */
.L_x_762:
[----:B0-----:R-:W-:Y:S01]  /*dff0*/  LEA.HI R20, R204, R204, RZ, 0x1 ;  /* 0x000000cccc147211 */ /* 0x001fe200078f08ff */
[--C-:B-----5:R-:W-:Y:S01]  /*e000*/  IMAD.MOV.U32 R38, RZ, RZ, R5.reuse ;  /* 0x000000ffff267224 */ /* 0x120fe200078e0005 */
[----:B------:R-:W-:Y:S01]  /*e010*/  SHF.R.U64 R55, R4, 0x10, R5 ;  /* 0x0000001004377819 */ /* 0x000fe20000001205 */
[----:B------:R-:W-:Y:S01]  /*e020*/  IMAD.MOV.U32 R3, RZ, RZ, R25 ;  /* 0x000000ffff037224 */ /* 0x000fe200078e0019 */
[----:B------:R-:W-:Y:S01]  /*e030*/  LOP3.LUT R21, R20, 0xfffffffe, RZ, 0xc0, !PT ;  /* 0xfffffffe14157812 */ /* 0x000fe200078ec0ff */
[----:B------:R-:W-:Y:S01]  /*e040*/  IMAD.MOV.U32 R42, RZ, RZ, R31 ;  /* 0x000000ffff2a7224 */ /* 0x000fe200078e001f */
[----:B------:R-:W-:Y:S01]  /*e050*/  SHF.R.U32.HI R53, RZ, 0x10, R5 ;  /* 0x00000010ff357819 */ /* 0x000fe20000011605 */
[----:B------:R-:W-:Y:S01]  /*e060*/  IMAD.MOV.U32 R0, RZ, RZ, R24 ;  /* 0x000000ffff007224 */ /* 0x000fe200078e0018 */
[----:B------:R-:W-:Y:S01]  /*e070*/  SHF.R.U64 R67, R24, 0x10, R25 ;  /* 0x0000001018437819 */ /* 0x000fe20000001219 */
[----:B------:R-:W-:Y:S01]  /*e080*/  IMAD.IADD R21, R204, 0x1, -R21 ;  /* 0x00000001cc157824 */ /* 0x000fe200078e0a15 */
[----:B------:R-:W-:Y:S01]  /*e090*/  SHF.R.U32.HI R64, RZ, 0x10, R25 ;  /* 0x00000010ff407819 */ /* 0x000fe20000011619 */
[--C-:B------:R-:W-:Y:S01]  /*e0a0*/  IMAD.MOV.U32 R25, RZ, RZ, R27.reuse ;  /* 0x000000ffff197224 */ /* 0x100fe200078e001b */
[----:B------:R-:W-:Y:S01]  /*e0b0*/  SHF.R.U64 R65, R26, 0x10, R27 ;  /* 0x000000101a417819 */ /* 0x000fe2000000121b */
[----:B------:R-:W-:Y:S01]  /*e0c0*/  IMAD.MOV.U32 R46, RZ, RZ, R35 ;  /* 0x000000ffff2e7224 */ /* 0x000fe200078e0023 */
[----:B------:R-:W-:Y:S01]  /*e0d0*/  SHF.L.U32 R5, R21, 0x1f, RZ ;  /* 0x0000001f15057819 */ /* 0x000fe200000006ff */
[----:B------:R-:W-:Y:S01]  /*e0e0*/  IMAD.MOV.U32 R24, RZ, RZ, R26 ;  /* 0x000000ffff187224 */ /* 0x000fe200078e001a */
[----:B------:R-:W-:Y:S01]  /*e0f0*/  SHF.R.U32.HI R62, RZ, 0x10, R27 ;  /* 0x00000010ff3e7819 */ /* 0x000fe2000001161b */
[--C-:B------:R-:W-:Y:S01]  /*e100*/  IMAD.MOV.U32 R27, RZ, RZ, R29.reuse ;  /* 0x000000ffff1b7224 */ /* 0x100fe200078e001d */
[----:B------:R-:W0:Y:S01]  /*e110*/  SYNCS.PHASECHK.TRANS64.TRYWAIT P0, [R2+URZ+0x34800], R5 ;  /* 0x03480005020075a7 */ /* 0x000e22000800017f */
[----:B------:R-:W-:Y:S01]  /*e120*/  SHF.R.U32.HI R60, RZ, 0x10, R29 ;  /* 0x00000010ff3c7819 */ /* 0x000fe2000001161d */
[----:B------:R-:W-:Y:S01]  /*e130*/  IMAD.MOV.U32 R26, RZ, RZ, R28 ;  /* 0x000000ffff1a7224 */ /* 0x000fe200078e001c */
[----:B------:R-:W-:Y:S01]  /*e140*/  SHF.R.U32.HI R61, RZ, 0x10, R31 ;  /* 0x00000010ff3d7819 */ /* 0x000fe2000001161f */
[----:B------:R-:W-:Y:S01]  /*e150*/  IMAD.MOV.U32 R41, RZ, RZ, R30 ;  /* 0x000000ffff297224 */ /* 0x000fe200078e001e */
[--C-:B------:R-:W-:Y:S01]  /*e160*/  SHF.R.U64 R54, R34, 0x10, R35.reuse ;  /* 0x0000001022367819 */ /* 0x100fe20000001223 */
[----:B------:R-:W-:Y:S01]  /*e170*/  IMAD.MOV.U32 R43, RZ, RZ, R32 ;  /* 0x000000ffff2b7224 */ /* 0x000fe200078e0020 */
[----:B------:R-:W-:Y:S01]  /*e180*/  SHF.R.U32.HI R57, RZ, 0x10, R35 ;  /* 0x00000010ff397819 */ /* 0x000fe20000011623 */
[----:B------:R-:W-:Y:S01]  /*e190*/  IMAD.MOV.U32 R44, RZ, RZ, R33 ;  /* 0x000000ffff2c7224 */ /* 0x000fe200078e0021 */
[----:B------:R-:W-:Y:S01]  /*e1a0*/  PRMT R35, R25, 0x5410, R62 ;  /* 0x0000541019237816 */ /* 0x000fe2000000003e */
[----:B------:R-:W-:Y:S01]  /*e1b0*/  IMAD.MOV.U32 R45, RZ, RZ, R34 ;  /* 0x000000ffff2d7224 */ /* 0x000fe200078e0022 */
[----:B------:R-:W-:Y:S01]  /*e1c0*/  SHF.R.U64 R63, R28, 0x10, R29 ;  /* 0x000000101c3f7819 */ /* 0x000fe2000000121d */
[----:B------:R-:W-:Y:S01]  /*e1d0*/  IMAD.MOV.U32 R20, RZ, RZ, R4 ;  /* 0x000000ffff147224 */ /* 0x000fe200078e0004 */
[----:B------:R-:W-:Y:S01]  /*e1e0*/  SHF.R.U64 R58, R30, 0x10, R31 ;  /* 0x000000101e3a7819 */ /* 0x000fe2000000121f */
[----:B------:R-:W-:Y:S01]  /*e1f0*/  IMAD.MOV.U32 R39, RZ, RZ, R6 ;  /* 0x000000ffff277224 */ /* 0x000fe200078e0006 */
[----:B------:R-:W-:Y:S01]  /*e200*/  PRMT R25, R27, 0x5410, R60 ;  /* 0x000054101b197816 */ /* 0x000fe2000000003c */
[----:B------:R-:W-:Y:S01]  /*e210*/  IMAD.MOV.U32 R40, RZ, RZ, R7 ;  /* 0x000000ffff287224 */ /* 0x000fe200078e0007 */
[----:B------:R-:W-:Y:S01]  /*e220*/  PRMT R27, R42, 0x5410, R61 ;  /* 0x000054102a1b7816 */ /* 0x000fe2000000003d */
[----:B------:R-:W-:Y:S01]  /*e230*/  IMAD.MOV.U32 R28, RZ, RZ, R8 ;  /* 0x000000ffff1c7224 */ /* 0x000fe200078e0008 */
[----:B------:R-:W-:Y:S01]  /*e240*/  SHF.R.U64 R56, R32, 0x10, R33 ;  /* 0x0000001020387819 */ /* 0x000fe20000001221 */
[----:B------:R-:W-:Y:S01]  /*e250*/  IMAD.MOV.U32 R29, RZ, RZ, R9 ;  /* 0x000000ffff1d7224 */ /* 0x000fe200078e0009 */
[----:B------:R-:W-:Y:S01]  /*e260*/  SHF.R.U32.HI R59, RZ, 0x10, R33 ;  /* 0x00000010ff3b7819 */ /* 0x000fe20000011621 */
[----:B------:R-:W-:Y:S01]  /*e270*/  IMAD.MOV.U32 R30, RZ, RZ, R10 ;  /* 0x000000ffff1e7224 */ /* 0x000fe200078e000a */
[----:B------:R-:W-:Y:S01]  /*e280*/  SHF.R.U64 R52, R6, 0x10, R7 ;  /* 0x0000001006347819 */ /* 0x000fe20000001207 */
[----:B------:R-:W-:Y:S01]  /*e290*/  IMAD.MOV.U32 R31, RZ, RZ, R11 ;  /* 0x000000ffff1f7224 */ /* 0x000fe200078e000b */
[----:B------:R-:W-:Y:S01]  /*e2a0*/  SHF.R.U32.HI R51, RZ, 0x10, R7 ;  /* 0x00000010ff337819 */ /* 0x000fe20000011607 */
[----:B------:R-:W-:Y:S01]  /*e2b0*/  BSSY B1, `(.L_x_764) ;  /* 0x0000021000017945 */ /* 0x000fe20003800000 */
[--C-:B------:R-:W-:Y:S01]  /*e2c0*/  SHF.R.U64 R49, R8, 0x10, R9.reuse ;  /* 0x0000001008317819 */ /* 0x100fe20000001209 */
[----:B------:R-:W-:Y:S01]  /*e2d0*/  IMAD.MOV.U32 R4, RZ, RZ, R12 ;  /* 0x000000ffff047224 */ /* 0x000fe200078e000c */
[----:B------:R-:W-:Y:S01]  /*e2e0*/  SHF.R.U32.HI R50, RZ, 0x10, R9 ;  /* 0x00000010ff327819 */ /* 0x000fe20000011609 */
[----:B------:R-:W-:Y:S01]  /*e2f0*/  IMAD.MOV.U32 R6, RZ, RZ, R13 ;  /* 0x000000ffff067224 */ /* 0x000fe200078e000d */
[--C-:B------:R-:W-:Y:S01]  /*e300*/  SHF.R.U64 R47, R10, 0x10, R11.reuse ;  /* 0x000000100a2f7819 */ /* 0x100fe2000000120b */
[----:B------:R-:W-:Y:S01]  /*e310*/  IMAD.MOV.U32 R7, RZ, RZ, R14 ;  /* 0x000000ffff077224 */ /* 0x000fe200078e000e */
[----:B------:R-:W-:Y:S01]  /*e320*/  SHF.R.U32.HI R48, RZ, 0x10, R11 ;  /* 0x00000010ff307819 */ /* 0x000fe2000001160b */
[----:B------:R-:W-:Y:S01]  /*e330*/  IMAD.MOV.U32 R21, RZ, RZ, R15 ;  /* 0x000000ffff157224 */ /* 0x000fe200078e000f */
[----:B------:R-:W-:-:S02]  /*e340*/  VIMNMX R42, R37, 0x80, PT ;  /* 0x00000080252a7848 */ /* 0x000fc40003fe0100 */
[----:B------:R-:W-:Y:S02]  /*e350*/  PRMT R34, R24, 0x5410, R65 ;  /* 0x0000541018227816 */ /* 0x000fe40000000041 */
[--C-:B------:R-:W-:Y:S02]  /*e360*/  SHF.R.U64 R11, R12, 0x10, R13.reuse ;  /* 0x000000100c0b7819 */ /* 0x100fe4000000120d */
[----:B------:R-:W-:Y:S02]  /*e370*/  SHF.R.U32.HI R9, RZ, 0x10, R13 ;  /* 0x00000010ff097819 */ /* 0x000fe4000001160d */
[----:B------:R-:W-:Y:S02]  /*e380*/  PRMT R32, R0, 0x5410, R67 ;  /* 0x0000541000207816 */ /* 0x000fe40000000043 */
[----:B------:R-:W-:Y:S02]  /*e390*/  PRMT R33, R3, 0x5410, R64 ;  /* 0x0000541003217816 */ /* 0x000fe40000000040 */
[----:B------:R-:W-:-:S02]  /*e3a0*/  PRMT R24, R26, 0x5410, R63 ;  /* 0x000054101a187816 */ /* 0x000fc4000000003f */
[--C-:B------:R-:W-:Y:S02]  /*e3b0*/  SHF.R.U64 R10, R14, 0x10, R15.reuse ;  /* 0x000000100e0a7819 */ /* 0x100fe4000000120f */
[----:B------:R-:W-:Y:S02]  /*e3c0*/  SHF.R.U32.HI R8, RZ, 0x10, R15 ;  /* 0x00000010ff087819 */ /* 0x000fe4000001160f */
[----:B------:R-:W-:Y:S02]  /*e3d0*/  PRMT R26, R41, 0x5410, R58 ;  /* 0x00005410291a7816 */ /* 0x000fe4000000003a */
[----:B------:R-:W-:Y:S02]  /*e3e0*/  PRMT R0, R43, 0x5410, R56 ;  /* 0x000054102b007816 */ /* 0x000fe40000000038 */
[----:B------:R-:W-:Y:S02]  /*e3f0*/  PRMT R3, R44, 0x5410, R59 ;  /* 0x000054102c037816 */ /* 0x000fe4000000003b */
[----:B------:R-:W-:-:S02]  /*e400*/  PRMT R12, R45, 0x5410, R54 ;  /* 0x000054102d0c7816 */ /* 0x000fc40000000036 */
[----:B------:R-:W-:Y:S02]  /*e410*/  PRMT R13, R46, 0x5410, R57 ;  /* 0x000054102e0d7816 */ /* 0x000fe40000000039 */
[----:B------:R-:W-:Y:S02]  /*e420*/  PRMT R37, R20, 0x5410, R55 ;  /* 0x0000541014257816 */ /* 0x000fe40000000037 */
[----:B------:R-:W-:Y:S02]  /*e430*/  ISETP.GE.AND P1, PT, R17, R42, PT ;  /* 0x0000002a1100720c */ /* 0x000fe40003f26270 */
[----:B------:R-:W-:Y:S02]  /*e440*/  PRMT R38, R38, 0x5410, R53 ;  /* 0x0000541026267816 */ /* 0x000fe40000000035 */
[----:B------:R-:W-:Y:S02]  /*e450*/  PRMT R39, R39, 0x5410, R52 ;  /* 0x0000541027277816 */ /* 0x000fe40000000034 */
[----:B------:R-:W-:-:S02]  /*e460*/  PRMT R40, R40, 0x5410, R51 ;  /* 0x0000541028287816 */ /* 0x000fc40000000033 */
[----:B------:R-:W-:Y:S02]  /*e470*/  PRMT R28, R28, 0x5410, R49 ;  /* 0x000054101c1c7816 */ /* 0x000fe40000000031 */
[----:B------:R-:W-:Y:S02]  /*e480*/  PRMT R29, R29, 0x5410, R50 ;  /* 0x000054101d1d7816 */ /* 0x000fe40000000032 */
[----:B------:R-:W-:Y:S02]  /*e490*/  PRMT R30, R30, 0x5410, R47 ;  /* 0x000054101e1e7816 */ /* 0x000fe4000000002f */
[----:B------:R-:W-:Y:S01]  /*e4a0*/  PRMT R31, R31, 0x5410, R48 ;  /* 0x000054101f1f7816 */ /* 0x000fe20000000030 */
[----:B0-----:R-:W-:Y:S06]  /*e4b0*/  @!P0 BRA `(.L_x_765) ;  /* 0x0000012c00848947 */ /* 0x001fec0003800000 */
.L_x_999:
[----:B------:R-:W-:Y:S05]  /*e4c0*/  BSYNC B1 ;  /* 0x0000000000017941 */ /* 0x000fea0003800000 */
.L_x_764:
[----:B------:R-:W-:Y:S01]  /*e4d0*/  BSSY B1, `(.L_x_766) ;  /* 0x000011c000017945 */ /* 0x000fe20003800000 */
[----:B------:R-:W-:Y:S02]  /*e4e0*/  PRMT R14, R4, 0x5410, R11 ;  /* 0x00005410040e7816 */ /* 0x000fe4000000000b */
[----:B------:R-:W-:Y:S02]  /*e4f0*/  PRMT R15, R6, 0x5410, R9 ;  /* 0x00005410060f7816 */ /* 0x000fe40000000009 */
[----:B------:R-:W-:Y:S02]  /*e500*/  PRMT R20, R7, 0x5410, R10 ;  /* 0x0000541007147816 */ /* 0x000fe4000000000a */
[----:B------:R-:W-:Y:S01]  /*e510*/  PRMT R21, R21, 0x5410, R8 ;  /* 0x0000541015157816 */ /* 0x000fe20000000008 */
[----:B------:R-:W-:Y:S06]  /*e520*/  @P1 BRA `(.L_x_767) ;  /* 0x0000001000581947 */ /* 0x000fec0003800000 */
[----:B------:R-:W1:Y:S01]  /*e530*/  LDC R41, c[0x0][0x3f4] ;  /* 0x0000fd00ff297b82 */ /* 0x000e620000000800 */
[C---:B------:R-:W-:Y:S01]  /*e540*/  VIADD R4, R18.reuse, 0x20 ;  /* 0x0000002012047836 */ /* 0x040fe20000000000 */
[----:B------:R-:W-:Y:S01]  /*e550*/  BSSY B2, `(.L_x_768) ;  /* 0x0000061000027945 */ /* 0x000fe20003800000 */
[C---:B------:R-:W-:Y:S01]  /*e560*/  VIADD R6, R18.reuse, 0x40 ;  /* 0x0000004012067836 */ /* 0x040fe20000000000 */
[-C--:B-1----:R-:W-:Y:S02]  /*e570*/  ISETP.GE.AND P0, PT, R18, R41.reuse, PT ;  /* 0x000000291200720c */ /* 0x082fe40003f06270 */
[-C--:B------:R-:W-:Y:S02]  /*e580*/  ISETP.GE.AND P1, PT, R4, R41.reuse, PT ;  /* 0x000000290400720c */ /* 0x080fe40003f26270 */
[----:B------:R-:W-:-:S09]  /*e590*/  ISETP.GE.AND P2, PT, R6, R41, PT ;  /* 0x000000290600720c */ /* 0x000fd20003f46270 */
[----:B------:R-:W-:Y:S05]  /*e5a0*/  @P0 BRA `(.L_x_769) ;  /* 0x00000004006c0947 */ /* 0x000fea0003800000 */
[----:B0-----:R-:W-:Y:S01]  /*e5b0*/  LEA.HI R5, R41, R209, RZ, 0x1d ;  /* 0x000000d129057211 */ /* 0x001fe200078fe8ff */
[----:B------:R-:W-:Y:S01]  /*e5c0*/  IMAD.U32 R54, R37, 0x10000, RZ ;  /* 0x0001000025367824 */ /* 0x000fe200078e00ff */
[----:B------:R-:W-:Y:S01]  /*e5d0*/  LOP3.LUT R4, R191, 0x38, R18, 0xf8, !PT ;  /* 0x00000038bf047812 */ /* 0x000fe200078ef812 */
[----:B------:R-:W-:Y:S01]  /*e5e0*/  IMAD.U32 R52, R32, 0x10000, RZ ;  /* 0x0001000020347824 */ /* 0x000fe200078e00ff */
[----:B------:R-:W-:Y:S01]  /*e5f0*/  SHF.R.S32.HI R6, RZ, 0x1f, R5 ;  /* 0x0000001fff067819 */ /* 0x000fe20000011405 */
[----:B------:R-:W-:Y:S01]  /*e600*/  IMAD.U32 R53, R38, 0x10000, RZ ;  /* 0x0001000026357824 */ /* 0x000fe200078e00ff */
[----:B------:R-:W-:Y:S02]  /*e610*/  LOP3.LUT R51, R37, 0xffff0000, RZ, 0xc0, !PT ;  /* 0xffff000025337812 */ /* 0x000fe400078ec0ff */
[----:B------:R-:W-:Y:S01]  /*e620*/  LEA.HI R7, R6, R5, RZ, 0x3 ;  /* 0x0000000506077211 */ /* 0x000fe200078f18ff */
[----:B------:R-:W-:Y:S01]  /*e630*/  IMAD.SHL.U32 R6, R5, 0x8, RZ ;  /* 0x0000000805067824 */ /* 0x000fe200078e00ff */
[----:B------:R-:W-:-:S03]  /*e640*/  LOP3.LUT R5, R4, R193, RZ, 0x3c, !PT ;  /* 0x000000c104057212 */ /* 0x000fc600078e3cff */
[----:B------:R-:W-:Y:S01]  /*e650*/  IMAD.SHL.U32 R7, R7, 0x400, RZ ;  /* 0x0000040007077824 */ /* 0x000fe200078e00ff */
[----:B------:R-:W-:Y:S01]  /*e660*/  LOP3.LUT R6, R191, 0x38, R6, 0xf8, !PT ;  /* 0x00000038bf067812 */ /* 0x000fe200078ef806 */
[----:B------:R-:W-:-:S03]  /*e670*/  IMAD R5, R192, 0x200, R5 ;  /* 0x00000200c0057824 */ /* 0x000fc600078e0205 */
[----:B------:R-:W-:Y:S01]  /*e680*/  LOP3.LUT R7, R7, 0x7fffe000, RZ, 0xc0, !PT ;  /* 0x7fffe00007077812 */ /* 0x000fe200078ec0ff */
[----:B------:R-:W-:Y:S01]  /*e690*/  IMAD R61, R5, 0x2, R2 ;  /* 0x00000002053d7824 */ /* 0x000fe200078e0202 */
[----:B------:R-:W-:-:S03]  /*e6a0*/  LOP3.LUT R6, R6, R193, RZ, 0x3c, !PT ;  /* 0x000000c106067212 */ /* 0x000fc600078e3cff */
[----:B------:R-:W-:-:S05]  /*e6b0*/  IMAD R7, R192, 0x200, R7 ;  /* 0x00000200c0077824 */ /* 0x000fca00078e0207 */
[----:B------:R-:W-:Y:S02]  /*e6c0*/  IADD3 R9, R7, R6, RZ ;  /* 0x0000000607097210 */ /* 0x000fe40007ffe0ff */
[----:B------:R-:W0:Y:S03]  /*e6d0*/  LDS.128 R4, [R61+0x10400] ;  /* 0x010400003d047984 */ /* 0x000e260000000c00 */
[----:B------:R-:W-:-:S05]  /*e6e0*/  IMAD R62, R9, 0x2, R2 ;  /* 0x00000002093e7824 */ /* 0x000fca00078e0202 */
[----:B------:R-:W1:Y:S01]  /*e6f0*/  LDS.128 R8, [R62+0x10400] ;  /* 0x010400003e087984 */ /* 0x000e620000000c00 */
[C---:B0-----:R-:W-:Y:S01]  /*e700*/  IMAD.U32 R43, R4.reuse, 0x10000, RZ ;  /* 0x00010000042b7824 */ /* 0x041fe200078e00ff */
[----:B------:R-:W-:Y:S01]  /*e710*/  LOP3.LUT R4, R4, 0xffff0000, RZ, 0xc0, !PT ;  /* 0xffff000004047812 */ /* 0x000fe200078ec0ff */
[C---:B------:R-:W-:Y:S01]  /*e720*/  IMAD.U32 R44, R5.reuse, 0x10000, RZ ;  /* 0x00010000052c7824 */ /* 0x040fe200078e00ff */
[----:B------:R-:W-:Y:S01]  /*e730*/  LOP3.LUT R5, R5, 0xffff0000, RZ, 0xc0, !PT ;  /* 0xffff000005057812 */ /* 0x000fe200078ec0ff */
[C---:B------:R-:W-:Y:S01]  /*e740*/  IMAD.U32 R45, R6.reuse, 0x10000, RZ ;  /* 0x00010000062d7824 */ /* 0x040fe200078e00ff */
[----:B------:R-:W-:Y:S01]  /*e750*/  LOP3.LUT R6, R6, 0xffff0000, RZ, 0xc0, !PT ;  /* 0xffff000006067812 */ /* 0x000fe200078ec0ff */
[C---:B------:R-:W-:Y:S01]  /*e760*/  IMAD.U32 R46, R7.reuse, 0x10000, RZ ;  /* 0x00010000072e7824 */ /* 0x040fe200078e00ff */
[----:B------:R-:W-:Y:S01]  /*e770*/  LOP3.LUT R7, R7, 0xffff0000, RZ, 0xc0, !PT ;  /* 0xffff000007077812 */ /* 0x000fe200078ec0ff */
[C---:B-1----:R-:W-:Y:S01]  /*e780*/  IMAD.U32 R47, R8.reuse, 0x10000, RZ ;  /* 0x00010000082f7824 */ /* 0x042fe200078e00ff */
[----:B------:R-:W-:Y:S01]  /*e790*/  LOP3.LUT R8, R8, 0xffff0000, RZ, 0xc0, !PT ;  /* 0xffff000008087812 */ /* 0x000fe200078ec0ff */
[C---:B------:R-:W-:Y:S01]  /*e7a0*/  IMAD.U32 R48, R9.reuse, 0x10000, RZ ;  /* 0x0001000009307824 */ /* 0x040fe200078e00ff */
[----:B------:R-:W-:Y:S01]  /*e7b0*/  LOP3.LUT R9, R9, 0xffff0000, RZ, 0xc0, !PT ;  /* 0xffff000009097812 */ /* 0x000fe200078ec0ff */
[C---:B------:R-:W-:Y:S01]  /*e7c0*/  FMUL.FTZ R56, R47.reuse, R54 ;  /* 0x000000362f387220 */ /* 0x040fe20000410000 */
[-C--:B------:R-:W-:Y:S01]  /*e7d0*/  FMUL.FTZ R58, R47, R52.reuse ;  /* 0x000000342f3a7220 */ /* 0x080fe20000410000 */
[----:B------:R-:W-:Y:S01]  /*e7e0*/  LOP3.LUT R47, R32, 0xffff0000, RZ, 0xc0, !PT ;  /* 0xffff0000202f7812 */ /* 0x000fe200078ec0ff */
[----:B------:R-:W-:Y:S01]  /*e7f0*/  FMUL.FTZ R55, R8, R51 ;  /* 0x0000003308377220 */ /* 0x000fe20000410000 */
[C---:B------:R-:W-:Y:S01]  /*e800*/  FFMA.FTZ R56, R43.reuse, R52, -R56 ;  /* 0x000000342b387223 */ /* 0x040fe20000010838 */
[----:B------:R-:W-:Y:S01]  /*e810*/  FFMA.FTZ R58, R43, R54, R58 ;  /* 0x000000362b3a7223 */ /* 0x000fe2000001003a */
[----:B------:R-:W-:-:S02]  /*e820*/  IMAD.U32 R43, R33, 0x10000, RZ ;  /* 0x00010000212b7824 */ /* 0x000fc400078e00ff */
[-C--:B------:R-:W-:Y:S01]  /*e830*/  FMUL.FTZ R57, R8, R47.reuse ;  /* 0x0000002f08397220 */ /* 0x080fe20000410000 */
[----:B------:R-:W-:Y:S01]  /*e840*/  FFMA.FTZ R55, R4, R47, -R55 ;  /* 0x0000002f04377223 */ /* 0x000fe20000010837 */
[----:B------:R-:W-:Y:S01]  /*e850*/  FMUL.FTZ R47, R48, R53 ;  /* 0x00000035302f7220 */ /* 0x000fe20000410000 */
[----:B------:R-:W-:Y:S02]  /*e860*/  IMAD.U32 R49, R10, 0x10000, RZ ;  /* 0x000100000a317824 */ /* 0x000fe400078e00ff */
[----:B------:R-:W-:Y:S01]  /*e870*/  FMUL.FTZ R52, R48, R43 ;  /* 0x0000002b30347220 */ /* 0x000fe20000410000 */
[----:B------:R-:W-:Y:S01]  /*e880*/  FFMA.FTZ R57, R4, R51, R57 ;  /* 0x0000003304397223 */ /* 0x000fe20000010039 */
[----:B------:R-:W-:Y:S01]  /*e890*/  LOP3.LUT R10, R10, 0xffff0000, RZ, 0xc0, !PT ;  /* 0xffff00000a0a7812 */ /* 0x000fe200078ec0ff */
[----:B------:R-:W-:Y:S01]  /*e8a0*/  FFMA.FTZ R48, R44, R43, -R47 ;  /* 0x0000002b2c307223 */ /* 0x000fe2000001082f */
[C---:B------:R-:W-:Y:S01]  /*e8b0*/  LOP3.LUT R51, R39.reuse, 0xffff0000, RZ, 0xc0, !PT ;  /* 0xffff000027337812 */ /* 0x040fe200078ec0ff */
[----:B------:R-:W-:Y:S01]  /*e8c0*/  IMAD.U32 R8, R39, 0x10000, RZ ;  /* 0x0001000027087824 */ /* 0x000fe200078e00ff */
[C---:B------:R-:W-:Y:S01]  /*e8d0*/  LOP3.LUT R43, R34.reuse, 0xffff0000, RZ, 0xc0, !PT ;  /* 0xffff0000222b7812 */ /* 0x040fe200078ec0ff */
[----:B------:R-:W-:-:S02]  /*e8e0*/  IMAD.U32 R4, R34, 0x10000, RZ ;  /* 0x0001000022047824 */ /* 0x000fc400078e00ff */
[----:B------:R-:W-:Y:S01]  /*e8f0*/  FFMA.FTZ R52, R44, R53, R52 ;  /* 0x000000352c347223 */ /* 0x000fe20000010034 */
[C---:B------:R-:W-:Y:S01]  /*e900*/  FMUL.FTZ R59, R10.reuse, R51 ;  /* 0x000000330a3b7220 */ /* 0x040fe20000410000 */
[C---:B------:R-:W-:Y:S01]  /*e910*/  FMUL.FTZ R44, R49.reuse, R8 ;  /* 0x00000008312c7220 */ /* 0x040fe20000410000 */
[-C--:B------:R-:W-:Y:S01]  /*e920*/  FMUL.FTZ R54, R49, R4.reuse ;  /* 0x0000000431367220 */ /* 0x080fe20000410000 */
[----:B------:R-:W-:Y:S01]  /*e930*/  FMUL.FTZ R10, R10, R43 ;  /* 0x0000002b0a0a7220 */ /* 0x000fe20000410000 */
[----:B------:R-:W-:Y:S02]  /*e940*/  IMAD.U32 R50, R11, 0x10000, RZ ;  /* 0x000100000b327824 */ /* 0x000fe400078e00ff */
[C---:B------:R-:W-:Y:S01]  /*e950*/  FFMA.FTZ R53, R45.reuse, R4, -R44 ;  /* 0x000000042d357223 */ /* 0x040fe2000001082c */
[----:B------:R-:W-:Y:S02]  /*e960*/  IMAD.U32 R49, R40, 0x10000, RZ ;  /* 0x0001000028317824 */ /* 0x000fe400078e00ff */
[----:B------:R-:W-:Y:S01]  /*e970*/  FFMA.FTZ R54, R45, R8, R54 ;  /* 0x000000082d367223 */ /* 0x000fe20000010036 */
[----:B------:R-:W-:-:S02]  /*e980*/  IMAD.U32 R47, R35, 0x10000, RZ ;  /* 0x00010000232f7824 */ /* 0x000fc400078e00ff */
[----:B------:R-:W-:Y:S01]  /*e990*/  FFMA.FTZ R51, R6, R51, R10 ;  /* 0x0000003306337223 */ /* 0x000fe2000001000a */
[----:B------:R-:W-:Y:S01]  /*e9a0*/  LOP3.LUT R11, R11, 0xffff0000, RZ, 0xc0, !PT ;  /* 0xffff00000b0b7812 */ /* 0x000fe200078ec0ff */
[----:B------:R-:W-:Y:S01]  /*e9b0*/  FMUL.FTZ R45, R50, R49 ;  /* 0x00000031322d7220 */ /* 0x000fe20000410000 */
[----:B------:R-:W-:Y:S01]  /*e9c0*/  FFMA.FTZ R60, R6, R43, -R59 ;  /* 0x0000002b063c7223 */ /* 0x000fe2000001083b */
[----:B------:R-:W-:Y:S01]  /*e9d0*/  LOP3.LUT R8, R38, 0xffff0000, RZ, 0xc0, !PT ;  /* 0xffff000026087812 */ /* 0x000fe200078ec0ff */
[-C--:B------:R-:W-:Y:S01]  /*e9e0*/  FMUL.FTZ R43, R50, R47.reuse ;  /* 0x0000002f322b7220 */ /* 0x080fe20000410000 */
[----:B------:R-:W-:Y:S01]  /*e9f0*/  LOP3.LUT R10, R40, 0xffff0000, RZ, 0xc0, !PT ;  /* 0xffff0000280a7812 */ /* 0x000fe200078ec0ff */
[C---:B------:R-:W-:Y:S01]  /*ea00*/  FFMA.FTZ R45, R46.reuse, R47, -R45 ;  /* 0x0000002f2e2d7223 */ /* 0x040fe2000001082d */
[----:B------:R-:W-:Y:S01]  /*ea10*/  LOP3.LUT R4, R33, 0xffff0000, RZ, 0xc0, !PT ;  /* 0xffff000021047812 */ /* 0x000fe200078ec0ff */
[----:B------:R-:W-:Y:S01]  /*ea20*/  FFMA.FTZ R46, R46, R49, R43 ;  /* 0x000000312e2e7223 */ /* 0x000fe2000001002b */
[----:B------:R-:W-:Y:S01]  /*ea30*/  LOP3.LUT R6, R35, 0xffff0000, RZ, 0xc0, !PT ;  /* 0xffff000023067812 */ /* 0x000fe200078ec0ff */
[----:B------:R-:W-:Y:S01]  /*ea40*/  FMUL.FTZ R44, R9, R8 ;  /* 0x00000008092c7220 */ /* 0x000fe20000410000 */
[----:B------:R-:W-:Y:S01]  /*ea50*/  FMUL.FTZ R50, R11, R10 ;  /* 0x0000000a0b327220 */ /* 0x000fe20000410000 */
[----:B------:R-:W-:-:S02]  /*ea60*/  FMUL.FTZ R43, R9, R4 ;  /* 0x00000004092b7220 */ /* 0x000fc40000410000 */
[----:B------:R-:W-:Y:S01]  /*ea70*/  FMUL.FTZ R11, R11, R6 ;  /* 0x000000060b0b7220 */ /* 0x000fe20000410000 */
[----:B------:R-:W-:Y:S01]  /*ea80*/  FFMA.FTZ R9, R5, R4, -R44 ;  /* 0x0000000405097223 */ /* 0x000fe2000001082c */
[----:B------:R-:W-:Y:S01]  /*ea90*/  FFMA.FTZ R50, R7, R6, -R50 ;  /* 0x0000000607327223 */ /* 0x000fe20000010832 */
[----:B------:R-:W-:Y:S01]  /*eaa0*/  FFMA.FTZ R43, R5, R8, R43 ;  /* 0x00000008052b7223 */ /* 0x000fe2000001002b */
[----:B------:R-:W-:Y:S01]  /*eab0*/  FFMA.FTZ R11, R7, R10, R11 ;  /* 0x0000000a070b7223 */ /* 0x000fe2000001000b */
[----:B------:R-:W-:Y:S02]  /*eac0*/  F2FP.BF16.F32.PACK_AB R6, R60, R53 ;  /* 0x000000353c06723e */ /* 0x000fe400000010ff */
[----:B------:R-:W-:Y:S02]  /*ead0*/  F2FP.BF16.F32.PACK_AB R4, R55, R56 ;  /* 0x000000383704723e */ /* 0x000fe400000010ff */
[----:B------:R-:W-:Y:S02]  /*eae0*/  F2FP.BF16.F32.PACK_AB R5, R9, R48 ;  /* 0x000000300905723e */ /* 0x000fe400000010ff */
[----:B------:R-:W-:-:S02]  /*eaf0*/  F2FP.BF16.F32.PACK_AB R7, R50, R45 ;  /* 0x0000002d3207723e */ /* 0x000fc400000010ff */
[----:B------:R-:W-:Y:S02]  /*eb00*/  F2FP.BF16.F32.PACK_AB R10, R51, R54 ;  /* 0x00000036330a723e */ /* 0x000fe400000010ff */
[----:B------:R-:W-:Y:S01]  /*eb10*/  F2FP.BF16.F32.PACK_AB R8, R57, R58 ;  /* 0x0000003a3908723e */ /* 0x000fe200000010ff */
[----:B------:R1:W-:Y:S01]  /*eb20*/  STS.128 [R61+0x10400], R4 ;  /* 0x010400043d007388 */ /* 0x0003e20000000c00 */
[----:B------:R-:W-:Y:S02]  /*eb30*/  F2FP.BF16.F32.PACK_AB R9, R43, R52 ;  /* 0x000000342b09723e */ /* 0x000fe400000010ff */
[----:B------:R-:W-:-:S05]  /*eb40*/  F2FP.BF16.F32.PACK_AB R11, R11, R46 ;  /* 0x0000002e0b0b723e */ /* 0x000fca00000010ff */
[----:B------:R1:W-:Y:S02]  /*eb50*/  STS.128 [R62+0x10400], R8 ;  /* 0x010400083e007388 */ /* 0x0003e40000000c00 */
.L_x_769:
[----:B------:R-:W-:Y:S05]  /*eb60*/  BSYNC B2 ;  /* 0x0000000000027941 */ /* 0x000fea0003800000 */
.L_x_768:
[----:B------:R-:W-:Y:S04]  /*eb70*/  BSSY B2, `(.L_x_770) ;  /* 0x0000059000027945 */ /* 0x000fe80003800000 */
[----:B------:R-:W-:Y:S05]  /*eb80*/  @P1 BRA `(.L_x_771) ;  /* 0x00000004005c1947 */ /* 0x000fea0003800000 */
[----:B-1----:R-:W-:Y:S01]  /*eb90*/  LEA.HI R4, R41, R211, RZ, 0x1d ;  /* 0x000000d329047211 */ /* 0x002fe200078fe8ff */
[C---:B------:R-:W-:Y:S01]  /*eba0*/  IMAD.U32 R55, R28.reuse, 0x10000, RZ ;  /* 0x000100001c377824 */ /* 0x040fe200078e00ff */
[----:B------:R-:W-:Y:S01]  /*ebb0*/  LOP3.LUT R57, R28, 0xffff0000, RZ, 0xc0, !PT ;  /* 0xffff00001c397812 */ /* 0x000fe200078ec0ff */
[----:B------:R-:W-:Y:S01]  /*ebc0*/  IMAD.U32 R53, R24, 0x10000, RZ ;  /* 0x0001000018357824 */ /* 0x000fe200078e00ff */
[----:B0-----:R-:W-:-:S04]  /*ebd0*/  SHF.R.S32.HI R5, RZ, 0x1f, R4 ;  /* 0x0000001fff057819 */ /* 0x001fc80000011404 */
[----:B------:R-:W-:Y:S01]  /*ebe0*/  LEA.HI R5, R5, R4, RZ, 0x3 ;  /* 0x0000000405057211 */ /* 0x000fe200078f18ff */
[----:B------:R-:W-:-:S04]  /*ebf0*/  IMAD.SHL.U32 R4, R4, 0x8, RZ ;  /* 0x0000000804047824 */ /* 0x000fc800078e00ff */
[----:B------:R-:W-:Y:S01]  /*ec00*/  IMAD.SHL.U32 R5, R5, 0x400, RZ ;  /* 0x0000040005057824 */ /* 0x000fe200078e00ff */
[----:B------:R-:W-:-:S04]  /*ec10*/  LOP3.LUT R4, R191, 0x38, R4, 0xf8, !PT ;  /* 0x00000038bf047812 */ /* 0x000fc800078ef804 */
[----:B------:R-:W-:Y:S02]  /*ec20*/  LOP3.LUT R5, R5, 0x7fffe000, RZ, 0xc0, !PT ;  /* 0x7fffe00005057812 */ /* 0x000fe400078ec0ff */
[----:B------:R-:W-:-:S03]  /*ec30*/  LOP3.LUT R4, R4, R193, RZ, 0x3c, !PT ;  /* 0x000000c104047212 */ /* 0x000fc600078e3cff */
[----:B------:R-:W-:-:S04]  /*ec40*/  IMAD R5, R192, 0x200, R5 ;  /* 0x00000200c0057824 */ /* 0x000fc800078e0205 */
[----:B------:R-:W-:Y:S02]  /*ec50*/  IMAD.IADD R9, R5, 0x1, R4 ;  /* 0x0000000105097824 */ /* 0x000fe400078e0204 */
[----:B------:R-:W0:Y:S02]  /*ec60*/  LDS.128 R4, [R229] ;  /* 0x00000000e5047984 */ /* 0x000e240000000c00 */
        /* <DEDUP_REMOVED lines=15> */
[----:B------:R-:W-:Y:S01]  /*ed60*/  FMUL.FTZ R61, R48, R53 ;  /* 0x00000035303d7220 */ /* 0x000fe20000410000 */
[----:B------:R-:W-:Y:S01]  /*ed70*/  FMUL.FTZ R63, R8, R57 ;  /* 0x00000039083f7220 */ /* 0x000fe20000410000 */
[----:B------:R-:W-:-:S02]  /*ed80*/  IMAD.U32 R48, R29, 0x10000, RZ ;  /* 0x000100001d307824 */ /* 0x000fc400078e00ff */
[----:B------:R-:W-:Y:S01]  /*ed90*/  FFMA.FTZ R59, R44, R53, -R59 ;  /* 0x000000352c3b7223 */ /* 0x000fe2000001083b */
[----:B------:R-:W-:Y:S01]  /*eda0*/  LOP3.LUT R53, R24, 0xffff0000, RZ, 0xc0, !PT ;  /* 0xffff000018357812 */ /* 0x000fe200078ec0ff */
[----:B------:R-:W-:Y:S01]  /*edb0*/  FFMA.FTZ R61, R44, R55, R61 ;  /* 0x000000372c3d7223 */ /* 0x000fe2000001003d */
[----:B------:R-:W-:Y:S02]  /*edc0*/  IMAD.U32 R44, R25, 0x10000, RZ ;  /* 0x00010000192c7824 */ /* 0x000fe400078e00ff */
[----:B------:R-:W-:Y:S02]  /*edd0*/  IMAD.U32 R50, R10, 0x10000, RZ ;  /* 0x000100000a327824 */ /* 0x000fe400078e00ff */
[-C--:B------:R-:W-:Y:S01]  /*ede0*/  FMUL.FTZ R55, R8, R53.reuse ;  /* 0x0000003508377220 */ /* 0x080fe20000410000 */
[----:B------:R-:W-:Y:S01]  /*edf0*/  FFMA.FTZ R52, R4, R53, -R63 ;  /* 0x0000003504347223 */ /* 0x000fe2000001083f */
[----:B------:R-:W-:Y:S01]  /*ee00*/  SHF.L.U32 R53, R30, 0x10, RZ ;  /* 0x000000101e357819 */ /* 0x000fe200000006ff */
[C---:B------:R-:W-:Y:S01]  /*ee10*/  FMUL.FTZ R8, R49.reuse, R48 ;  /* 0x0000003031087220 */ /* 0x040fe20000410000 */
[-C--:B------:R-:W-:Y:S01]  /*ee20*/  FMUL.FTZ R63, R49, R44.reuse ;  /* 0x0000002c313f7220 */ /* 0x080fe20000410000 */
[----:B------:R-:W-:Y:S01]  /*ee30*/  FFMA.FTZ R54, R4, R57, R55 ;  /* 0x0000003904367223 */ /* 0x000fe20000010037 */
[----:B------:R-:W-:Y:S01]  /*ee40*/  LOP3.LUT R10, R10, 0xffff0000, RZ, 0xc0, !PT ;  /* 0xffff00000a0a7812 */ /* 0x000fe200078ec0ff */
[----:B------:R-:W-:Y:S01]  /*ee50*/  FFMA.FTZ R56, R45, R44, -R8 ;  /* 0x0000002c2d387223 */ /* 0x000fe20000010808 */
[----:B------:R-:W-:-:S02]  /*ee60*/  IMAD.U32 R49, R26, 0x10000, RZ ;  /* 0x000100001a317824 */ /* 0x000fc400078e00ff */
[----:B------:R-:W-:Y:S01]  /*ee70*/  FFMA.FTZ R63, R45, R48, R63 ;  /* 0x000000302d3f7223 */ /* 0x000fe2000001003f */
[----:B------:R-:W-:Y:S01]  /*ee80*/  FMUL.FTZ R57, R50, R53 ;  /* 0x0000003532397220 */ /* 0x000fe20000410000 */
[----:B------:R-:W-:Y:S01]  /*ee90*/  LOP3.LUT R55, R30, 0xffff0000, RZ, 0xc0, !PT ;  /* 0xffff00001e377812 */ /* 0x000fe200078ec0ff */
[----:B------:R-:W-:Y:S01]  /*eea0*/  IMAD.U32 R51, R11, 0x10000, RZ ;  /* 0x000100000b337824 */ /* 0x000fe200078e00ff */
[----:B------:R-:W-:Y:S01]  /*eeb0*/  LOP3.LUT R45, R26, 0xffff0000, RZ, 0xc0, !PT ;  /* 0xffff00001a2d7812 */ /* 0x000fe200078ec0ff */
[----:B------:R-:W-:Y:S02]  /*eec0*/  IMAD.U32 R44, R31, 0x10000, RZ ;  /* 0x000100001f2c7824 */ /* 0x000fe400078e00ff */
[-C--:B------:R-:W-:Y:S01]  /*eed0*/  FMUL.FTZ R65, R50, R49.reuse ;  /* 0x0000003132417220 */ /* 0x080fe20000410000 */
[----:B------:R-:W-:Y:S01]  /*eee0*/  FFMA.FTZ R57, R46, R49, -R57 ;  /* 0x000000312e397223 */ /* 0x000fe20000010839 */
[----:B------:R-:W-:Y:S01]  /*eef0*/  FMUL.FTZ R49, R10, R55 ;  /* 0x000000370a317220 */ /* 0x000fe20000410000 */
[----:B------:R-:W-:-:S02]  /*ef00*/  IMAD.U32 R4, R27, 0x10000, RZ ;  /* 0x000100001b047824 */ /* 0x000fc400078e00ff */
[----:B------:R-:W-:Y:S01]  /*ef10*/  FMUL.FTZ R10, R10, R45 ;  /* 0x0000002d0a0a7220 */ /* 0x000fe20000410000 */
[----:B------:R-:W-:Y:S01]  /*ef20*/  FMUL.FTZ R8, R51, R44 ;  /* 0x0000002c33087220 */ /* 0x000fe20000410000 */
[----:B------:R-:W-:Y:S01]  /*ef30*/  FFMA.FTZ R65, R46, R53, R65 ;  /* 0x000000352e417223 */ /* 0x000fe20000010041 */
[C---:B------:R-:W-:Y:S01]  /*ef40*/  FFMA.FTZ R46, R6.reuse, R45, -R49 ;  /* 0x0000002d062e7223 */ /* 0x040fe20000010831 */
[----:B------:R-:W-:Y:S01]  /*ef50*/  FFMA.FTZ R48, R6, R55, R10 ;  /* 0x0000003706307223 */ /* 0x000fe2000001000a */
[-C--:B------:R-:W-:Y:S01]  /*ef60*/  FFMA.FTZ R49, R47, R4.reuse, -R8 ;  /* 0x000000042f317223 */ /* 0x080fe20000010808 */
[----:B------:R-:W-:Y:S01]  /*ef70*/  LOP3.LUT R11, R11, 0xffff0000, RZ, 0xc0, !PT ;  /* 0xffff00000b0b7812 */ /* 0x000fe200078ec0ff */
[----:B------:R-:W-:Y:S01]  /*ef80*/  FMUL.FTZ R50, R51, R4 ;  /* 0x0000000433327220 */ /* 0x000fe20000410000 */
[----:B------:R-:W-:Y:S02]  /*ef90*/  LOP3.LUT R8, R29, 0xffff0000, RZ, 0xc0, !PT ;  /* 0xffff00001d087812 */ /* 0x000fe400078ec0ff */
[----:B------:R-:W-:Y:S01]  /*efa0*/  LOP3.LUT R10, R31, 0xffff0000, RZ, 0xc0, !PT ;  /* 0xffff00001f0a7812 */ /* 0x000fe200078ec0ff */
[----:B------:R-:W-:Y:S01]  /*efb0*/  FFMA.FTZ R50, R47, R44, R50 ;  /* 0x0000002c2f327223 */ /* 0x000fe20000010032 */
[----:B------:R-:W-:Y:S01]  /*efc0*/  LOP3.LUT R4, R25, 0xffff0000, RZ, 0xc0, !PT ;  /* 0xffff000019047812 */ /* 0x000fe200078ec0ff */
[----:B------:R-:W-:Y:S01]  /*efd0*/  FMUL.FTZ R44, R9, R8 ;  /* 0x00000008092c7220 */ /* 0x000fe20000410000 */
[----:B------:R-:W-:Y:S01]  /*efe0*/  LOP3.LUT R6, R27, 0xffff0000, RZ, 0xc0, !PT ;  /* 0xffff00001b067812 */ /* 0x000fe200078ec0ff */
[----:B------:R-:W-:-:S02]  /*eff0*/  FMUL.FTZ R58, R11, R10 ;  /* 0x0000000a0b3a7220 */ /* 0x000fc40000410000 */
[-C--:B------:R-:W-:Y:S01]  /*f000*/  FMUL.FTZ R45, R9, R4.reuse ;  /* 0x00000004092d7220 */ /* 0x080fe20000410000 */
[----:B------:R-:W-:Y:S01]  /*f010*/  FFMA.FTZ R9, R5, R4, -R44 ;  /* 0x0000000405097223 */ /* 0x000fe2000001082c */
[-C--:B------:R-:W-:Y:S01]  /*f020*/  FMUL.FTZ R11, R11, R6.reuse ;  /* 0x000000060b0b7220 */ /* 0x080fe20000410000 */
[----:B------:R-:W-:Y:S01]  /*f030*/  FFMA.FTZ R58, R7, R6, -R58 ;  /* 0x00000006073a7223 */ /* 0x000fe2000001083a */
[----:B------:R-:W-:Y:S01]  /*f040*/  FFMA.FTZ R44, R5, R8, R45 ;  /* 0x00000008052c7223 */ /* 0x000fe2000001002d */
[----:B------:R-:W-:Y:S01]  /*f050*/  F2FP.BF16.F32.PACK_AB R6, R46, R57 ;  /* 0x000000392e06723e */ /* 0x000fe200000010ff */
[----:B------:R-:W-:Y:S01]  /*f060*/  FFMA.FTZ R11, R7, R10, R11 ;  /* 0x0000000a070b7223 */ /* 0x000fe2000001000b */
[----:B------:R-:W-:Y:S02]  /*f070*/  F2FP.BF16.F32.PACK_AB R4, R52, R59 ;  /* 0x0000003b3404723e */ /* 0x000fe400000010ff */
[----:B------:R-:W-:Y:S02]  /*f080*/  F2FP.BF16.F32.PACK_AB R5, R9, R56 ;  /* 0x000000380905723e */ /* 0x000fe400000010ff */
[----:B------:R-:W-:-:S02]  /*f090*/  F2FP.BF16.F32.PACK_AB R7, R58, R49 ;  /* 0x000000313a07723e */ /* 0x000fc400000010ff */
[----:B------:R-:W-:Y:S02]  /*f0a0*/  F2FP.BF16.F32.PACK_AB R10, R48, R65 ;  /* 0x00000041300a723e */ /* 0x000fe400000010ff */
[----:B------:R-:W-:Y:S01]  /*f0b0*/  F2FP.BF16.F32.PACK_AB R8, R54, R61 ;  /* 0x0000003d3608723e */ /* 0x000fe200000010ff */
[----:B------:R2:W-:Y:S01]  /*f0c0*/  STS.128 [R229], R4 ;  /* 0x00000004e5007388 */ /* 0x0005e20000000c00 */
[----:B------:R-:W-:Y:S02]  /*f0d0*/  F2FP.BF16.F32.PACK_AB R9, R44, R63 ;  /* 0x0000003f2c09723e */ /* 0x000fe400000010ff */
[----:B------:R-:W-:-:S05]  /*f0e0*/  F2FP.BF16.F32.PACK_AB R11, R11, R50 ;  /* 0x000000320b0b723e */ /* 0x000fca00000010ff */
[----:B------:R2:W-:Y:S02]  /*f0f0*/  STS.128 [R43+0x10400], R8 ;  /* 0x010400082b007388 */ /* 0x0005e40000000c00 */
.L_x_771:
[----:B------:R-:W-:Y:S05]  /*f100*/  BSYNC B2 ;  /* 0x0000000000027941 */ /* 0x000fea0003800000 */
.L_x_770:
[----:B------:R-:W-:Y:S05]  /*f110*/  @P2 BRA `(.L_x_767) ;  /* 0x00000004005c2947 */ /* 0x000fea0003800000 */
[----:B------:R-:W-:Y:S01]  /*f120*/  LEA.HI R41, R41, R212, RZ, 0x1d ;  /* 0x000000d429297211 */ /* 0x000fe200078fe8ff */
[C---:B------:R-:W-:Y:S01]  /*f130*/  IMAD.U32 R54, R14.reuse, 0x10000, RZ ;  /* 0x000100000e367824 */ /* 0x040fe200078e00ff */
[----:B------:R-:W-:Y:S01]  /*f140*/  LOP3.LUT R51, R14, 0xffff0000, RZ, 0xc0, !PT ;  /* 0xffff00000e337812 */ /* 0x000fe200078ec0ff */
[----:B------:R-:W-:Y:S01]  /*f150*/  IMAD.U32 R52, R0, 0x10000, RZ ;  /* 0x0001000000347824 */ /* 0x000fe200078e00ff */
[----:B-12---:R-:W-:Y:S01]  /*f160*/  SHF.R.S32.HI R4, RZ, 0x1f, R41 ;  /* 0x0000001fff047819 */ /* 0x006fe20000011429 */
[----:B------:R-:W-:-:S03]  /*f170*/  IMAD.U32 R53, R15, 0x10000, RZ ;  /* 0x000100000f357824 */ /* 0x000fc600078e00ff */
[----:B0-----:R-:W-:Y:S01]  /*f180*/  LEA.HI R5, R4, R41, RZ, 0x3 ;  /* 0x0000002904057211 */ /* 0x001fe200078f18ff */
        /* <DEDUP_REMOVED lines=47> */
[----:B------:R-:W-:Y:S01]  /*f480*/  FFMA.FTZ R53, R45, R4, -R44 ;  /* 0x000000042d357223 */ /* 0x000fe2000001082c */
        /* <DEDUP_REMOVED lines=32> */
.L_x_767:
[----:B------:R-:W-:Y:S05]  /*f690*/  BSYNC B1 ;  /* 0x0000000000017941 */ /* 0x000fea0003800000 */
.L_x_766:
[----:B------:R-:W-:-:S13]  /*f6a0*/  ISETP.GE.AND P0, PT, R205, R42, PT ;  /* 0x0000002acd00720c */ /* 0x000fda0003f06270 */
[----:B------:R-:W-:Y:S05]  /*f6b0*/  @P0 BRA `(.L_x_750) ;  /* 0x00000010003c0947 */ /* 0x000fea0003800000 */
[----:B---3--:R-:W3:Y:S01]  /*f6c0*/  LDC R41, c[0x0][0x3f4] ;  /* 0x0000fd00ff297b82 */ /* 0x008ee20000000800 */
[C---:B-12---:R-:W-:Y:S01]  /*f6d0*/  VIADD R4, R18.reuse, 0x20 ;  /* 0x0000002012047836 */ /* 0x046fe20000000000 */
[----:B------:R-:W-:Y:S01]  /*f6e0*/  BSSY B1, `(.L_x_772) ;  /* 0x000005c000017945 */ /* 0x000fe20003800000 */
[C---:B------:R-:W-:Y:S01]  /*f6f0*/  VIADD R6, R18.reuse, 0x40 ;  /* 0x0000004012067836 */ /* 0x040fe20000000000 */
[-C--:B---3--:R-:W-:Y:S02]  /*f700*/  ISETP.GE.AND P0, PT, R18, R41.reuse, PT ;  /* 0x000000291200720c */ /* 0x088fe40003f06270 */
[-C--:B------:R-:W-:Y:S02]  /*f710*/  ISETP.GE.AND P1, PT, R4, R41.reuse, PT ;  /* 0x000000290400720c */ /* 0x080fe40003f26270 */
[----:B------:R-:W-:-:S09]  /*f720*/  ISETP.GE.AND P2, PT, R6, R41, PT ;  /* 0x000000290600720c */ /* 0x000fd20003f46270 */
[----:B------:R-:W-:Y:S05]  /*f730*/  @P0 BRA `(.L_x_773) ;  /* 0x0000000400580947 */ /* 0x000fea0003800000 */
[----:B------:R-:W-:Y:S01]  /*f740*/  LEA.HI R4, R41, R209, RZ, 0x1d ;  /* 0x000000d129047211 */ /* 0x000fe200078fe8ff */
[C---:B------:R-:W-:Y:S01]  /*f750*/  IMAD.U32 R53, R37.reuse, 0x10000, RZ ;  /* 0x0001000025357824 */ /* 0x040fe200078e00ff */
[----:B------:R-:W-:Y:S01]  /*f760*/  LOP3.LUT R58, R37, 0xffff0000, RZ, 0xc0, !PT ;  /* 0xffff0000253a7812 */ /* 0x000fe200078ec0ff */
[----:B------:R-:W-:Y:S01]  /*f770*/  IMAD.U32 R51, R32, 0x10000, RZ ;  /* 0x0001000020337824 */ /* 0x000fe200078e00ff */
[----:B0-----:R-:W-:Y:S01]  /*f780*/  SHF.R.S32.HI R5, RZ, 0x1f, R4 ;  /* 0x0000001fff057819 */ /* 0x001fe20000011404 */
[----:B------:R-:W-:Y:S01]  /*f790*/  IMAD.SHL.U32 R6, R4, 0x8, RZ ;  /* 0x0000000804067824 */ /* 0x000fe200078e00ff */
[----:B------:R-:W-:Y:S01]  /*f7a0*/  LOP3.LUT R32, R32, 0xffff0000, RZ, 0xc0, !PT ;  /* 0xffff000020207812 */ /* 0x000fe200078ec0ff */
[----:B------:R-:W-:Y:S01]  /*f7b0*/  IMAD.U32 R60, R38, 0x10000, RZ ;  /* 0x00010000263c7824 */ /* 0x000fe200078e00ff */
[----:B------:R-:W-:Y:S01]  /*f7c0*/  LEA.HI R4, R5, R4, RZ, 0x3 ;  /* 0x0000000405047211 */ /* 0x000fe200078f18ff */
[----:B------:R-:W-:Y:S01]  /*f7d0*/  IMAD.U32 R56, R33, 0x10000, RZ ;  /* 0x0001000021387824 */ /* 0x000fe200078e00ff */
[----:B------:R-:W-:Y:S01]  /*f7e0*/  LOP3.LUT R5, R185, 0x38, R6, 0xf8, !PT ;  /* 0x00000038b9057812 */ /* 0x000fe200078ef806 */
[----:B------:R-:W-:Y:S01]  /*f7f0*/  IMAD.U32 R55, R39, 0x10000, RZ ;  /* 0x0001000027377824 */ /* 0x000fe200078e00ff */
[----:B------:R-:W-:Y:S01]  /*f800*/  LOP3.LUT R57, R40, 0xffff0000, RZ, 0xc0, !PT ;  /* 0xffff000028397812 */ /* 0x000fe200078ec0ff */
[----:B------:R-:W-:Y:S01]  /*f810*/  IMAD.SHL.U32 R6, R4, 0x400, RZ ;  /* 0x0000040004067824 */ /* 0x000fe200078e00ff */
[----:B------:R-:W-:-:S02]  /*f820*/  LOP3.LUT R4, R5, R230, RZ, 0x3c, !PT ;  /* 0x000000e605047212 */ /* 0x000fc400078e3cff */
[----:B------:R-:W-:Y:S02]  /*f830*/  LOP3.LUT R33, R33, 0xffff0000, RZ, 0xc0, !PT ;  /* 0xffff000021217812 */ /* 0x000fe400078ec0ff */
[----:B------:R-:W-:-:S04]  /*f840*/  LOP3.LUT R6, R6, 0x7fffe000, RZ, 0xc0, !PT ;  /* 0x7fffe00006067812 */ /* 0x000fc800078ec0ff */
[----:B------:R-:W-:Y:S02]  /*f850*/  IADD3 R9, R4, R6, R195 ;  /* 0x0000000604097210 */ /* 0x000fe40007ffe0c3 */
[----:B------:R-:W0:Y:S03]  /*f860*/  LDS.128 R4, [R228] ;  /* 0x00000000e4047984 */ /* 0x000e260000000c00 */
        /* <DEDUP_REMOVED lines=10> */
[----:B-1----:R-:W-:Y:S01]  /*f910*/  IMAD.U32 R47, R8, 0x10000, RZ ;  /* 0x00010000082f7824 */ /* 0x002fe200078e00ff */
[----:B------:R-:W-:Y:S01]  /*f920*/  SHF.L.U32 R48, R9, 0x10, RZ ;  /* 0x0000001009307819 */ /* 0x000fe200000006ff */
[----:B------:R-:W-:Y:S01]  /*f930*/  IMAD.U32 R49, R10, 0x10000, RZ ;  /* 0x000100000a317824 */ /* 0x000fe200078e00ff */
[----:B------:R-:W-:Y:S01]  /*f940*/  LOP3.LUT R8, R8, 0xffff0000, RZ, 0xc0, !PT ;  /* 0xffff000008087812 */ /* 0x000fe200078ec0ff */
[-C--:B------:R-:W-:Y:S01]  /*f950*/  FMUL.FTZ R52, R53, R47.reuse ;  /* 0x0000002f35347220 */ /* 0x080fe20000410000 */
[C---:B------:R-:W-:Y:S01]  /*f960*/  FMUL.FTZ R54, R51.reuse, R47 ;  /* 0x0000002f33367220 */ /* 0x040fe20000410000 */
[-C--:B------:R-:W-:Y:S01]  /*f970*/  FMUL.FTZ R47, R60, R48.reuse ;  /* 0x000000303c2f7220 */ /* 0x080fe20000410000 */
[----:B------:R-:W-:Y:S01]  /*f980*/  LOP3.LUT R10, R10, 0xffff0000, RZ, 0xc0, !PT ;  /* 0xffff00000a0a7812 */ /* 0x000fe200078ec0ff */
[-C--:B------:R-:W-:Y:S01]  /*f990*/  FFMA.FTZ R52, R51, R43.reuse, -R52 ;  /* 0x0000002b33347223 */ /* 0x080fe20000010834 */
[----:B------:R-:W-:Y:S01]  /*f9a0*/  FMUL.FTZ R51, R56, R48 ;  /* 0x0000003038337220 */ /* 0x000fe20000410000 */
[----:B------:R-:W-:Y:S01]  /*f9b0*/  FFMA.FTZ R54, R53, R43, R54 ;  /* 0x0000002b35367223 */ /* 0x000fe20000010036 */
[-C--:B------:R-:W-:Y:S01]  /*f9c0*/  FMUL.FTZ R37, R58, R8.reuse ;  /* 0x000000083a257220 */ /* 0x080fe20000410000 */
[----:B------:R-:W-:Y:S01]  /*f9d0*/  FMUL.FTZ R43, R32, R8 ;  /* 0x00000008202b7220 */ /* 0x000fe20000410000 */
[----:B------:R-:W-:-:S02]  /*f9e0*/  IMAD.U32 R53, R34, 0x10000, RZ ;  /* 0x0001000022357824 */ /* 0x000fc400078e00ff */
[-C--:B------:R-:W-:Y:S01]  /*f9f0*/  FFMA.FTZ R47, R56, R44.reuse, -R47 ;  /* 0x0000002c382f7223 */ /* 0x080fe2000001082f */
[----:B------:R-:W-:Y:S01]  /*fa00*/  FFMA.FTZ R51, R60, R44, R51 ;  /* 0x0000002c3c337223 */ /* 0x000fe20000010033 */
[----:B------:R-:W-:Y:S01]  /*fa10*/  LOP3.LUT R34, R34, 0xffff0000, RZ, 0xc0, !PT ;  /* 0xffff000022227812 */ /* 0x000fe200078ec0ff */
[-C--:B------:R-:W-:Y:S01]  /*fa20*/  FFMA.FTZ R37, R32, R4.reuse, -R37 ;  /* 0x0000000420257223 */ /* 0x080fe20000010825 */
[----:B------:R-:W-:Y:S01]  /*fa30*/  LOP3.LUT R44, R39, 0xffff0000, RZ, 0xc0, !PT ;  /* 0xffff0000272c7812 */ /* 0x000fe200078ec0ff */
[----:B------:R-:W-:Y:S01]  /*fa40*/  FFMA.FTZ R43, R58, R4, R43 ;  /* 0x000000043a2b7223 */ /* 0x000fe2000001002b */
[-C--:B------:R-:W-:Y:S01]  /*fa50*/  FMUL.FTZ R4, R55, R49.reuse ;  /* 0x0000003137047220 */ /* 0x080fe20000410000 */
[----:B------:R-:W-:Y:S01]  /*fa60*/  FMUL.FTZ R32, R53, R49 ;  /* 0x0000003135207220 */ /* 0x000fe20000410000 */
[----:B------:R-:W-:Y:S02]  /*fa70*/  IMAD.U32 R50, R11, 0x10000, RZ ;  /* 0x000100000b327824 */ /* 0x000fe400078e00ff */
[----:B------:R-:W-:Y:S01]  /*fa80*/  FMUL.FTZ R39, R44, R10 ;  /* 0x0000000a2c277220 */ /* 0x000fe20000410000 */
[----:B------:R-:W-:-:S02]  /*fa90*/  IMAD.U32 R48, R40, 0x10000, RZ ;  /* 0x0001000028307824 */ /* 0x000fc400078e00ff */
[----:B------:R-:W-:Y:S01]  /*faa0*/  FMUL.FTZ R49, R34, R10 ;  /* 0x0000000a22317220 */ /* 0x000fe20000410000 */
[-C--:B------:R-:W-:Y:S01]  /*fab0*/  FFMA.FTZ R8, R53, R45.reuse, -R4 ;  /* 0x0000002d35087223 */ /* 0x080fe20000010804 */
[----:B------:R-:W-:Y:S01]  /*fac0*/  FFMA.FTZ R10, R55, R45, R32 ;  /* 0x0000002d370a7223 */ /* 0x000fe20000010020 */
[----:B------:R-:W-:Y:S01]  /*fad0*/  LOP3.LUT R9, R9, 0xffff0000, RZ, 0xc0, !PT ;  /* 0xffff000009097812 */ /* 0x000fe200078ec0ff */
[----:B------:R-:W-:Y:S01]  /*fae0*/  IMAD.U32 R4, R35, 0x10000, RZ ;  /* 0x0001000023047824 */ /* 0x000fe200078e00ff */
[----:B------:R-:W-:Y:S01]  /*faf0*/  LOP3.LUT R11, R11, 0xffff0000, RZ, 0xc0, !PT ;  /* 0xffff00000b0b7812 */ /* 0x000fe200078ec0ff */
[-C--:B------:R-:W-:Y:S01]  /*fb00*/  FMUL.FTZ R45, R48, R50.reuse ;  /* 0x00000032302d7220 */ /* 0x080fe20000410000 */
[----:B------:R-:W-:Y:S01]  /*fb10*/  LOP3.LUT R55, R38, 0xffff0000, RZ, 0xc0, !PT ;  /* 0xffff000026377812 */ /* 0x000fe200078ec0ff */
[C---:B------:R-:W-:Y:S01]  /*fb20*/  FMUL.FTZ R53, R4.reuse, R50 ;  /* 0x0000003204357220 */ /* 0x040fe20000410000 */
[----:B------:R-:W-:Y:S01]  /*fb30*/  LOP3.LUT R35, R35, 0xffff0000, RZ, 0xc0, !PT ;  /* 0xffff000023237812 */ /* 0x000fe200078ec0ff */
[----:B------:R-:W-:Y:S01]  /*fb40*/  FFMA.FTZ R45, R4, R46, -R45 ;  /* 0x0000002e042d7223 */ /* 0x000fe2000001082d */
[-C--:B------:R-:W-:Y:S01]  /*fb50*/  FFMA.FTZ R39, R34, R6.reuse, -R39 ;  /* 0x0000000622277223 */ /* 0x080fe20000010827 */
[----:B------:R-:W-:Y:S01]  /*fb60*/  FFMA.FTZ R49, R44, R6, R49 ;  /* 0x000000062c317223 */ /* 0x000fe20000010031 */
[----:B------:R-:W-:Y:S01]  /*fb70*/  FMUL.FTZ R4, R55, R9 ;  /* 0x0000000937047220 */ /* 0x000fe20000410000 */
[----:B------:R-:W-:Y:S01]  /*fb80*/  FMUL.FTZ R38, R57, R11 ;  /* 0x0000000b39267220 */ /* 0x000fe20000410000 */
        /* <DEDUP_REMOVED lines=9> */
[----:B------:R-:W-:Y:S02]  /*fc20*/  F2FP.BF16.F32.PACK_AB R5, R32, R47 ;  /* 0x0000002f2005723e */ /* 0x000fe400000010ff */
[----:B------:R-:W-:Y:S02]  /*fc30*/  F2FP.BF16.F32.PACK_AB R7, R38, R45 ;  /* 0x0000002d2607723e */ /* 0x000fe400000010ff */
[----:B------:R-:W-:Y:S02]  /*fc40*/  F2FP.BF16.F32.PACK_AB R10, R49, R10 ;  /* 0x0000000a310a723e */ /* 0x000fe400000010ff */
[----:B------:R-:W-:Y:S01]  /*fc50*/  F2FP.BF16.F32.PACK_AB R8, R43, R54 ;  /* 0x000000362b08723e */ /* 0x000fe200000010ff */
[----:B------:R1:W-:Y:S01]  /*fc60*/  STS.128 [R228], R4 ;  /* 0x00000004e4007388 */ /* 0x0003e20000000c00 */
[----:B------:R-:W-:-:S02]  /*fc70*/  F2FP.BF16.F32.PACK_AB R9, R34, R51 ;  /* 0x000000332209723e */ /* 0x000fc400000010ff */
[----:B------:R-:W-:-:S05]  /*fc80*/  F2FP.BF16.F32.PACK_AB R11, R40, R53 ;  /* 0x00000035280b723e */ /* 0x000fca00000010ff */
[----:B------:R1:W-:Y:S02]  /*fc90*/  STS.128 [R42+0x10400], R8 ;  /* 0x010400082a007388 */ /* 0x0003e40000000c00 */
.L_x_773:
[----:B------:R-:W-:Y:S05]  /*fca0*/  BSYNC B1 ;  /* 0x0000000000017941 */ /* 0x000fea0003800000 */
.L_x_772:
[----:B------:R-:W-:Y:S04]  /*fcb0*/  BSSY B1, `(.L_x_774) ;  /* 0x0000058000017945 */ /* 0x000fe80003800000 */
[----:B------:R-:W-:Y:S05]  /*fcc0*/  @P1 BRA `(.L_x_775) ;  /* 0x0000000400581947 */ /* 0x000fea0003800000 */
[----:B-1----:R-:W-:Y:S01]  /*fcd0*/  LEA.HI R4, R41, R211, RZ, 0x1d ;  /* 0x000000d329047211 */ /* 0x002fe200078fe8ff */
        /* <DEDUP_REMOVED lines=8> */
[C---:B------:R-:W-:Y:S01]  /*fd60*/  IMAD.U32 R47, R26.reuse, 0x10000, RZ ;  /* 0x000100001a2f7824 */ /* 0x040fe200078e00ff */
[----:B------:R-:W-:Y:S01]  /*fd70*/  LOP3.LUT R5, R185, 0x38, R6, 0xf8, !PT ;  /* 0x00000038b9057812 */ /* 0x000fe200078ef806 */
[----:B------:R-:W-:Y:S01]  /*fd80*/  IMAD.U32 R48, R29, 0x10000, RZ ;  /* 0x000100001d307824 */ /* 0x000fe200078e00ff */
[----:B------:R-:W-:Y:S01]  /*fd90*/  LOP3.LUT R26, R26, 0xffff0000, RZ, 0xc0, !PT ;  /* 0xffff00001a1a7812 */ /* 0x000fe200078ec0ff */
[----:B------:R-:W-:Y:S01]  /*fda0*/  IMAD.SHL.U32 R6, R4, 0x400, RZ ;  /* 0x0000040004067824 */ /* 0x000fe200078e00ff */
[----:B------:R-:W-:Y:S01]  /*fdb0*/  LOP3.LUT R4, R5, R230, RZ, 0x3c, !PT ;  /* 0x000000e605047212 */ /* 0x000fe200078e3cff */
[----:B------:R-:W-:Y:S01]  /*fdc0*/  IMAD.U32 R55, R31, 0x10000, RZ ;  /* 0x000100001f377824 */ /* 0x000fe200078e00ff */
[----:B------:R-:W-:Y:S01]  /*fdd0*/  LOP3.LUT R30, R30, 0xffff0000, RZ, 0xc0, !PT ;  /* 0xffff00001e1e7812 */ /* 0x000fe200078ec0ff */
[----:B------:R-:W-:Y:S01]  /*fde0*/  IMAD.U32 R28, R25, 0x10000, RZ ;  /* 0x00010000191c7824 */ /* 0x000fe200078e00ff */
[----:B------:R-:W-:Y:S01]  /*fdf0*/  LOP3.LUT R6, R6, 0x7fffe000, RZ, 0xc0, !PT ;  /* 0x7fffe00006067812 */ /* 0x000fe200078ec0ff */
[----:B------:R-:W-:Y:S01]  /*fe00*/  IMAD.U32 R51, R27, 0x10000, RZ ;  /* 0x000100001b337824 */ /* 0x000fe200078e00ff */
[----:B------:R-:W-:-:S02]  /*fe10*/  LOP3.LUT R29, R29, 0xffff0000, RZ, 0xc0, !PT ;  /* 0xffff00001d1d7812 */ /* 0x000fc400078ec0ff */
[----:B------:R-:W-:Y:S02]  /*fe20*/  IADD3 R9, R4, R6, R195 ;  /* 0x0000000604097210 */ /* 0x000fe40007ffe0c3 */
[----:B------:R-:W0:Y:S01]  /*fe30*/  LDS.128 R4, [R226] ;  /* 0x00000000e2047984 */ /* 0x000e220000000c00 */
[----:B------:R-:W-:Y:S02]  /*fe40*/  LOP3.LUT R31, R31, 0xffff0000, RZ, 0xc0, !PT ;  /* 0xffff00001f1f7812 */ /* 0x000fe400078ec0ff */
[----:B------:R-:W-:Y:S01]  /*fe50*/  IMAD R32, R9, 0x2, R2 ;  /* 0x0000000209207824 */ /* 0x000fe200078e0202 */
[----:B------:R-:W-:Y:S02]  /*fe60*/  LOP3.LUT R25, R25, 0xffff0000, RZ, 0xc0, !PT ;  /* 0xffff000019197812 */ /* 0x000fe400078ec0ff */
[----:B------:R-:W-:Y:S02]  /*fe70*/  LOP3.LUT R27, R27, 0xffff0000, RZ, 0xc0, !PT ;  /* 0xffff00001b1b7812 */ /* 0x000fe400078ec0ff */
        /* <DEDUP_REMOVED lines=13> */
[-C--:B------:R-:W-:Y:S01]  /*ff50*/  FMUL.FTZ R44, R45, R38.reuse ;  /* 0x000000262d2c7220 */ /* 0x080fe20000410000 */
[----:B------:R-:W-:Y:S01]  /*ff60*/  FMUL.FTZ R38, R43, R38 ;  /* 0x000000262b267220 */ /* 0x000fe20000410000 */
[C---:B------:R-:W-:Y:S01]  /*ff70*/  IMAD.U32 R39, R9.reuse, 0x10000, RZ ;  /* 0x0001000009277824 */ /* 0x040fe200078e00ff */
[----:B------:R-:W-:Y:S01]  /*ff80*/  LOP3.LUT R9, R9, 0xffff0000, RZ, 0xc0, !PT ;  /* 0xffff000009097812 */ /* 0x000fe200078ec0ff */
[-C--:B------:R-:W-:Y:S01]  /*ff90*/  FFMA.FTZ R44, R43, R33.reuse, -R44 ;  /* 0x000000212b2c7223 */ /* 0x080fe2000001082c */
[----:B------:R-:W-:Y:S01]  /*ffa0*/  FFMA.FTZ R38, R45, R33, R38 ;  /* 0x000000212d267223 */ /* 0x000fe20000010026 */
[-C--:B------:R-:W-:Y:S01]  /*ffb0*/  FMUL.FTZ R43, R46, R8.reuse ;  /* 0x000000082e2b7220 */ /* 0x080fe20000410000 */
[----:B------:R-:W-:Y:S01]  /*ffc0*/  FMUL.FTZ R33, R24, R8 ;  /* 0x0000000818217220 */ /* 0x000fe20000410000 */
[----:B------:R-:W-:-:S02]  /*ffd0*/  IMAD.U32 R42, R11, 0x10000, RZ ;  /* 0x000100000b2a7824 */ /* 0x000fc400078e00ff */
[----:B------:R-:W-:Y:S01]  /*ffe0*/  FMUL.FTZ R45, R48, R39 ;  /* 0x00000027302d7220 */ /* 0x000fe20000410000 */
[-C--:B------:R-:W-:Y:S01]  /*fff0*/  FFMA.FTZ R43, R24, R4.reuse, -R43 ;  /* 0x00000004182b7223 */ /* 0x080fe2000001082b */
[----:B------:R-:W-:Y:S01]  /*10000*/  FFMA.FTZ R33, R46, R4, R33 ;  /* 0x000000042e217223 */ /* 0x000fe20000010021 */
[-C--:B------:R-:W-:Y:S01]  /*10010*/  FMUL.FTZ R4, R53, R40.reuse ;  /* 0x0000002835047220 */ /* 0x080fe20000410000 */
[----:B------:R-:W-:Y:S01]  /*10020*/  LOP3.LUT R11, R11, 0xffff0000, RZ, 0xc0, !PT ;  /* 0xffff00000b0b7812 */ /* 0x000fe200078ec0ff */
[C---:B------:R-:W-:Y:S01]  /*10030*/  FMUL.FTZ R40, R47.reuse, R40 ;  /* 0x000000282f287220 */ /* 0x040fe20000410000 */
[----:B------:R-:W-:Y:S01]  /*10040*/  FMUL.FTZ R49, R26, R10 ;  /* 0x0000000a1a317220 */ /* 0x000fe20000410000 */
[----:B------:R-:W-:Y:S01]  /*10050*/  FFMA.FTZ R8, R47, R35, -R4 ;  /* 0x000000232f087223 */ /* 0x000fe20000010804 */
[----:B------:R-:W-:Y:S01]  /*10060*/  FMUL.FTZ R4, R55, R42 ;  /* 0x0000002a37047220 */ /* 0x000fe20000410000 */
[----:B------:R-:W-:Y:S01]  /*10070*/  FMUL.FTZ R39, R28, R39 ;  /* 0x000000271c277220 */ /* 0x000fe20000410000 */
[----:B------:R-:W-:Y:S01]  /*10080*/  FMUL.FTZ R47, R30, R10 ;  /* 0x0000000a1e2f7220 */ /* 0x000fe20000410000 */
[----:B------:R-:W-:Y:S01]  /*10090*/  FFMA.FTZ R45, R28, R34, -R45 ;  /* 0x000000221c2d7223 */ /* 0x000fe2000001082d */
[----:B------:R-:W-:Y:S01]  /*100a0*/  FFMA.FTZ R49, R30, R6, R49 ;  /* 0x000000061e317223 */ /* 0x000fe20000010031 */
[----:B------:R-:W-:Y:S01]  /*100b0*/  FFMA.FTZ R28, R51, R37, -R4 ;  /* 0x00000025331c7223 */ /* 0x000fe20000010804 */
[----:B------:R-:W-:Y:S01]  /*100c0*/  FFMA.FTZ R39, R48, R34, R39 ;  /* 0x0000002230277223 */ /* 0x000fe20000010027 */
[----:B------:R-:W-:Y:S01]  /*100d0*/  FFMA.FTZ R47, R26, R6, -R47 ;  /* 0x000000061a2f7223 */ /* 0x000fe2000001082f */
[----:B------:R-:W-:Y:S01]  /*100e0*/  FMUL.FTZ R4, R29, R9 ;  /* 0x000000091d047220 */ /* 0x000fe20000410000 */
        /* <DEDUP_REMOVED lines=20> */
.L_x_775:
[----:B------:R-:W-:Y:S05]  /*10230*/  BSYNC B1 ;  /* 0x0000000000017941 */ /* 0x000fea0003800000 */
.L_x_774:
[----:B------:R-:W-:Y:S05]  /*10240*/  @P2 BRA `(.L_x_750) ;  /* 0x0000000400582947 */ /* 0x000fea0003800000 */
[----:B------:R-:W-:Y:S01]  /*10250*/  LEA.HI R41, R41, R212, RZ, 0x1d ;  /* 0x000000d429297211 */ /* 0x000fe200078fe8ff */
[C---:B------:R-:W-:Y:S01]  /*10260*/  IMAD.U32 R35, R14.reuse, 0x10000, RZ ;  /* 0x000100000e237824 */ /* 0x040fe200078e00ff */
[----:B------:R-:W-:Y:S01]  /*10270*/  LOP3.LUT R40, R14, 0xffff0000, RZ, 0xc0, !PT ;  /* 0xffff00000e287812 */ /* 0x000fe200078ec0ff */
[C---:B------:R-:W-:Y:S01]  /*10280*/  IMAD.U32 R33, R0.reuse, 0x10000, RZ ;  /* 0x0001000000217824 */ /* 0x040fe200078e00ff */
[----:B-12---:R-:W-:Y:S01]  /*10290*/  SHF.R.S32.HI R6, RZ, 0x1f, R41 ;  /* 0x0000001fff067819 */ /* 0x006fe20000011429 */
[----:B------:R-:W-:Y:S01]  /*102a0*/  IMAD.SHL.U32 R4, R41, 0x8, RZ ;  /* 0x0000000829047824 */ /* 0x000fe200078e00ff */
[----:B------:R-:W-:Y:S01]  /*102b0*/  LOP3.LUT R0, R0, 0xffff0000, RZ, 0xc0, !PT ;  /* 0xffff000000007812 */ /* 0x000fe200078ec0ff */
[----:B------:R-:W-:Y:S01]  /*102c0*/  IMAD.U32 R42, R15, 0x10000, RZ ;  /* 0x000100000f2a7824 */ /* 0x000fe200078e00ff */
[----:B------:R-:W-:Y:S01]  /*102d0*/  LEA.HI R6, R6, R41, RZ, 0x3 ;  /* 0x0000002906067211 */ /* 0x000fe200078f18ff */
[----:B------:R-:W-:Y:S01]  /*102e0*/  IMAD.U32 R38, R3, 0x10000, RZ ;  /* 0x0001000003267824 */ /* 0x000fe200078e00ff */
[----:B0-----:R-:W-:Y:S01]  /*102f0*/  LOP3.LUT R5, R185, 0x38, R4, 0xf8, !PT ;  /* 0x00000038b9057812 */ /* 0x001fe200078ef804 */
[C---:B------:R-:W-:Y:S01]  /*10300*/  IMAD.U32 R39, R20.reuse, 0x10000, RZ ;  /* 0x0001000014277824 */ /* 0x040fe200078e00ff */
[----:B------:R-:W-:Y:S01]  /*10310*/  LOP3.LUT R20, R20, 0xffff0000, RZ, 0xc0, !PT ;  /* 0xffff000014147812 */ /* 0x000fe200078ec0ff */
[----:B------:R-:W-:Y:S01]  /*10320*/  IMAD.SHL.U32 R6, R6, 0x400, RZ ;  /* 0x0000040006067824 */ /* 0x000fe200078e00ff */
[----:B------:R-:W-:Y:S01]  /*10330*/  LOP3.LUT R4, R5, R230, RZ, 0x3c, !PT ;  /* 0x000000e605047212 */ /* 0x000fe200078e3cff */
[C---:B------:R-:W-:Y:S01]  /*10340*/  IMAD.U32 R37, R12.reuse, 0x10000, RZ ;  /* 0x000100000c257824 */ /* 0x040fe200078e00ff */
[----:B------:R-:W-:-:S02]  /*10350*/  LOP3.LUT R12, R12, 0xffff0000, RZ, 0xc0, !PT ;  /* 0xffff00000c0c7812 */ /* 0x000fc400078ec0ff */
[----:B------:R-:W-:Y:S02]  /*10360*/  LOP3.LUT R6, R6, 0x7fffe000, RZ, 0xc0, !PT ;  /* 0x7fffe00006067812 */ /* 0x000fe400078ec0ff */
[----:B------:R-:W-:Y:S02]  /*10370*/  LOP3.LUT R15, R15, 0xffff0000, RZ, 0xc0, !PT ;  /* 0xffff00000f0f7812 */ /* 0x000fe400078ec0ff */
[----:B------:R-:W-:Y:S02]  /*10380*/  IADD3 R9, R4, R6, R195 ;  /* 0x0000000604097210 */ /* 0x000fe40007ffe0c3 */
[----:B------:R-:W0:Y:S01]  /*10390*/  LDS.128 R4, [R225] ;  /* 0x00000000e1047984 */ /* 0x000e220000000c00 */
[----:B------:R-:W-:Y:S02]  /*103a0*/  LOP3.LUT R3, R3, 0xffff0000, RZ, 0xc0, !PT ;  /* 0xffff000003037812 */ /* 0x000fe400078ec0ff */
[----:B------:R-:W-:-:S05]  /*103b0*/  IMAD R24, R9, 0x2, R2 ;  /* 0x0000000209187824 */ /* 0x000fca00078e0202 */
[----:B------:R-:W1:Y:S01]  /*103c0*/  LDS.128 R8, [R24+0x10400] ;  /* 0x0104000018087984 */ /* 0x000e620000000c00 */
[C---:B0-----:R-:W-:Y:S01]  /*103d0*/  IMAD.U32 R25, R4.reuse, 0x10000, RZ ;  /* 0x0001000004197824 */ /* 0x041fe200078e00ff */
[----:B------:R-:W-:Y:S01]  /*103e0*/  LOP3.LUT R4, R4, 0xffff0000, RZ, 0xc0, !PT ;  /* 0xffff000004047812 */ /* 0x000fe200078ec0ff */
[----:B------:R-:W-:Y:S01]  /*103f0*/  IMAD.U32 R26, R5, 0x10000, RZ ;  /* 0x00010000051a7824 */ /* 0x000fe200078e00ff */
[C---:B------:R-:W-:Y:S01]  /*10400*/  SHF.L.U32 R27, R6.reuse, 0x10, RZ ;  /* 0x00000010061b7819 */ /* 0x040fe200000006ff */
[----:B------:R-:W-:Y:S01]  /*10410*/  IMAD.U32 R28, R7, 0x10000, RZ ;  /* 0x00010000071c7824 */ /* 0x000fe200078e00ff */
[----:B------:R-:W-:Y:S02]  /*10420*/  LOP3.LUT R6, R6, 0xffff0000, RZ, 0xc0, !PT ;  /* 0xffff000006067812 */ /* 0x000fe400078ec0ff */
[----:B------:R-:W-:Y:S01]  /*10430*/  LOP3.LUT R5, R5, 0xffff0000, RZ, 0xc0, !PT ;  /* 0xffff000005057812 */ /* 0x000fe200078ec0ff */
[C---:B-1----:R-:W-:Y:S01]  /*10440*/  IMAD.U32 R29, R8.reuse, 0x10000, RZ ;  /* 0x00010000081d7824 */ /* 0x042fe200078e00ff */
        /* <DEDUP_REMOVED lines=10> */
[----:B------:R-:W-:Y:S01]  /*104f0*/  FFMA.FTZ R29, R0, R4, -R29 ;  /* 0x00000004001d7223 */ /* 0x000fe2000001081d */
[-C--:B------:R-:W-:Y:S01]  /*10500*/  FMUL.FTZ R33, R42, R30.reuse ;  /* 0x0000001e2a217220 */ /* 0x080fe20000410000 */
[----:B------:R-:W-:Y:S01]  /*10510*/  FMUL.FTZ R35, R38, R30 ;  /* 0x0000001e26237220 */ /* 0x000fe20000410000 */
[-C--:B------:R-:W-:Y:S01]  /*10520*/  FMUL.FTZ R0, R39, R31.reuse ;  /* 0x0000001f27007220 */ /* 0x080fe20000410000 */
[----:B------:R-:W-:Y:S01]  /*10530*/  LOP3.LUT R10, R10, 0xffff0000, RZ, 0xc0, !PT ;  /* 0xffff00000a0a7812 */ /* 0x000fe200078ec0ff */
[----:B------:R-:W-:Y:S01]  /*10540*/  FFMA.FTZ R25, R40, R4, R25 ;  /* 0x0000000428197223 */ /* 0x000fe20000010019 */
[-C--:B------:R-:W-:Y:S01]  /*10550*/  FFMA.FTZ R33, R38, R26.reuse, -R33 ;  /* 0x0000001a26217223 */ /* 0x080fe20000010821 */
[----:B------:R-:W-:Y:S01]  /*10560*/  FFMA.FTZ R35, R42, R26, R35 ;  /* 0x0000001a2a237223 */ /* 0x000fe20000010023 */
[----:B------:R-:W-:Y:S01]  /*10570*/  FMUL.FTZ R4, R37, R31 ;  /* 0x0000001f25047220 */ /* 0x000fe20000410000 */
[----:B------:R-:W-:-:S02]  /*10580*/  IMAD.U32 R32, R11, 0x10000, RZ ;  /* 0x000100000b207824 */ /* 0x000fc400078e00ff */
[-C--:B------:R-:W-:Y:S01]  /*10590*/  FFMA.FTZ R8, R37, R27.reuse, -R0 ;  /* 0x0000001b25087223 */ /* 0x080fe20000010800 */
[----:B------:R-:W-:Y:S02]  /*105a0*/  IMAD.U32 R26, R21, 0x10000, RZ ;  /* 0x00010000151a7824 */ /* 0x000fe400078e00ff */
[-C--:B------:R-:W-:Y:S01]  /*105b0*/  FMUL.FTZ R31, R20, R10.reuse ;  /* 0x0000000a141f7220 */ /* 0x080fe20000410000 */
[----:B------:R-:W-:Y:S02]  /*105c0*/  IMAD.U32 R0, R13, 0x10000, RZ ;  /* 0x000100000d007824 */ /* 0x000fe400078e00ff */
[----:B------:R-:W-:Y:S01]  /*105d0*/  FMUL.FTZ R37, R12, R10 ;  /* 0x0000000a0c257220 */ /* 0x000fe20000410000 */
[----:B------:R-:W-:Y:S01]  /*105e0*/  FFMA.FTZ R10, R39, R27, R4 ;  /* 0x0000001b270a7223 */ /* 0x000fe20000010004 */
[----:B------:R-:W-:Y:S01]  /*105f0*/  LOP3.LUT R11, R11, 0xffff0000, RZ, 0xc0, !PT ;  /* 0xffff00000b0b7812 */ /* 0x000fe200078ec0ff */
[-C--:B------:R-:W-:Y:S01]  /*10600*/  FMUL.FTZ R27, R26, R32.reuse ;  /* 0x000000201a1b7220 */ /* 0x080fe20000410000 */
[----:B------:R-:W-:Y:S01]  /*10610*/  LOP3.LUT R21, R21, 0xffff0000, RZ, 0xc0, !PT ;  /* 0xffff000015157812 */ /* 0x000fe200078ec0ff */
[----:B------:R-:W-:Y:S01]  /*10620*/  FMUL.FTZ R39, R0, R32 ;  /* 0x0000002000277220 */ /* 0x000fe20000410000 */
[----:B------:R-:W-:Y:S01]  /*10630*/  LOP3.LUT R13, R13, 0xffff0000, RZ, 0xc0, !PT ;  /* 0xffff00000d0d7812 */ /* 0x000fe200078ec0ff */
[-C--:B------:R-:W-:Y:S01]  /*10640*/  FFMA.FTZ R31, R12, R6.reuse, -R31 ;  /* 0x000000060c1f7223 */ /* 0x080fe2000001081f */
[----:B------:R-:W-:Y:S01]  /*10650*/  LOP3.LUT R7, R7, 0xffff0000, RZ, 0xc0, !PT ;  /* 0xffff000007077812 */ /* 0x000fe200078ec0ff */
[----:B------:R-:W-:Y:S01]  /*10660*/  FFMA.FTZ R37, R20, R6, R37 ;  /* 0x0000000614257223 */ /* 0x000fe20000010025 */
        /* <DEDUP_REMOVED lines=20> */
.L_x_750:
[----:B------:R-:W-:Y:S05]  /*107b0*/  BSYNC B0 ;  /* 0x0000000000007941 */ /* 0x000fea0003800000 */
.L_x_731:
[----:B------:R-:W-:Y:S01]  /*107c0*/  @!PT LDS RZ, [RZ] ;  /* 0x00000000fffff984 */ /* 0x000fe20000000800 */
[----:B------:R-:W-:Y:S01]  /*107d0*/  @!PT LDS RZ, [RZ] ;  /* 0x00000000fffff984 */ /* 0x000fe20000000800 */
[----:B------:R-:W-:Y:S01]  /*107e0*/  @!PT LDS RZ, [RZ] ;  /* 0x00000000fffff984 */ /* 0x000fe20000000800 */
[----:B------:R-:W-:Y:S01]  /*107f0*/  @!PT LDS RZ, [RZ] ;  /* 0x00000000fffff984 */ /* 0x000fe20000000800 */
[----:B------:R5:W-:Y:S06]  /*10800*/  MEMBAR.ALL.CTA ;  /* 0x0000000000007992 */ /* 0x000bec0000008000 */
[----:B-----5:R-:W5:Y:S01]  /*10810*/  FENCE.VIEW.ASYNC.S ;  /* 0x00000000000073c6 */ /* 0x020f620000000000 */
[----:B------:R-:W-:Y:S05]  /*10820*/  WARPSYNC.ALL ;  /* 0x0000000000007948 */ /* 0x000fea0003800000 */
[----:B-----5:R-:W-:Y:S06]  /*10830*/  BAR.SYNC.DEFER_BLOCKING 0xd, 0x100 ;  /* 0x0344000000007b1d */ /* 0x020fec0000010000 */
.L_x_729:
[----:B------:R-:W-:-:S05]  /*10840*/  IMAD.U32 R0, RZ, RZ, UR37 ;  /* 0x00000025ff007e24 */ /* 0x000fca000f8e00ff */
[----:B------:R-:W-:-:S13]  /*10850*/  ISETP.NE.AND P0, PT, R0, 0x3, PT ;  /* 0x000000030000780c */ /* 0x000fda0003f05270 */
[----:B------:R-:W-:Y:S05]  /*10860*/  @!P0 BRA `(.L_x_776) ;  /* 0x0000000000048947 */ /* 0x000fea0003800000 */
[----:B------:R-:W-:Y:S01]  /*10870*/  BPT.TRAP 0x1 ;  /* 0x000000040000795c */ /* 0x000fe20000300000 */
.L_x_776:
[----:B------:R-:W-:Y:S01]  /*10880*/  IMAD R0, R194, 0x8, R2 ;  /* 0x00000008c2007824 */ /* 0x000fe200078e0202 */
[----:B01----:R-:W-:-:S04]  /*10890*/  SHF.L.U32 R3, R196, 0x1f, RZ ;  /* 0x0000001fc4037819 */ /* 0x003fc800000006ff */
[----:B------:R0:W1:Y:S01]  /*108a0*/  SYNCS.PHASECHK.TRANS64.TRYWAIT P2, [R0+URZ+0x34830], R3 ;  /* 0x03483003000075a7 */ /* 0x000062000804017f */
[----:B------:R-:W-:Y:S05]  /*108b0*/  @!P0 BRA `(.L_x_777) ;  /* 0x0000000000048947 */ /* 0x000fea0003800000 */
[----:B------:R-:W-:Y:S01]  /*108c0*/  BPT.TRAP 0x1 ;  /* 0x000000040000795c */ /* 0x000fe20000300000 */
.L_x_777:
[----:B--234-:R-:W2:Y:S01]  /*108d0*/  S2R R4, SR_TID.X ;  /* 0x0000000000047919 */ /* 0x01cea20000002100 */
[----:B------:R-:W-:Y:S01]  /*108e0*/  IMAD.MOV.U32 R151, RZ, RZ, RZ ;  /* 0x000000ffff977224 */ /* 0x000fe200078e00ff */
[----:B--2---:R-:W-:-:S04]  /*108f0*/  LOP3.LUT R4, R4, 0x7f, RZ, 0xc0, !PT ;  /* 0x0000007f04047812 */ /* 0x004fc800078ec0ff */
[----:B------:R-:W-:Y:S01]  /*10900*/  ISETP.NE.AND P1, PT, R4, RZ, PT ;  /* 0x000000ff0400720c */ /* 0x000fe20003f25270 */
[----:B-1----:R-:W-:-:S12]  /*10910*/  @P2 BRA `(.L_x_778) ;  /* 0x0000000000082947 */ /* 0x002fd80003800000 */
[----:B------:R-:W1:Y:S02]  /*10920*/  SYNCS.PHASECHK.TRANS64.TRYWAIT P2, [R0+URZ+0x34830], R3 ;  /* 0x03483003000075a7 */ /* 0x000e64000804017f */
[----:B-1----:R-:W-:Y:S05]  /*10930*/  @!P2 BRA `(.L_x_779) ;  /* 0x000001080078a947 */ /* 0x002fea0003800000 */
.L_x_778:
[----:B------:R-:W-:Y:S05]  /*10940*/  WARPSYNC.ALL ;  /* 0x0000000000007948 */ /* 0x000fea0003800000 */
[----:B01----:R-:W-:Y:S01]  /*10950*/  VIADD R3, R2, 0x1c400 ;  /* 0x0001c40002037836 */ /* 0x003fe20000000000 */
[----:B------:R-:W-:Y:S01]  /*10960*/  R2UR UR4, R36 ;  /* 0x00000000240472ca */ /* 0x000fe200000e0000 */
[----:B------:R-:W-:Y:S01]  /*10970*/  IMAD.MOV.U32 R7, RZ, RZ, 0x40000040 ;  /* 0x40000040ff077424 */ /* 0x000fe200078e00ff */
[----:B------:R-:W-:Y:S01]  /*10980*/  WARPGROUP.ARRIVE ;  /* 0x00000000000079c5 */ /* 0x000fe20000000000 */
[----:B------:R-:W-:Y:S01]  /*10990*/  UMOV UR9, 0x40000040 ;  /* 0x4000004000097882 */ /* 0x000fe20000000000 */
[----:B------:R-:W-:Y:S01]  /*109a0*/  SHF.R.U32.HI R3, RZ, 0x4, R3 ;  /* 0x00000004ff037819 */ /* 0x000fe20000011603 */
[----:B------:R-:W-:Y:S01]  /*109b0*/  IMAD.MOV.U32 R9, RZ, RZ, 0x40000040 ;  /* 0x40000040ff097424 */ /* 0x000fe200078e00ff */
[----:B------:R-:W-:Y:S01]  /*109c0*/  R2UR UR11, R7 ;  /* 0x00000000070b72ca */ /* 0x000fe200000e0000 */
[----:B------:R-:W-:Y:S01]  /*109d0*/  IMAD.U32 R11, RZ, RZ, UR9 ;  /* 0x00000009ff0b7e24 */ /* 0x000fe2000f8e00ff */
[----:B------:R-:W-:Y:S01]  /*109e0*/  LOP3.LUT R3, R3, 0x3fff, RZ, 0xc0, !PT ;  /* 0x00003fff03037812 */ /* 0x000fe200078ec0ff */
[----:B------:R-:W-:Y:S01]  /*109f0*/  UMOV UR57, 0x40000040 ;  /* 0x4000004000397882 */ /* 0x000fe20000000000 */
[----:B------:R-:W-:Y:S01]  /*10a00*/  UMOV UR45, 0x40000040 ;  /* 0x40000040002d7882 */ /* 0x000fe20000000000 */
[----:B------:R-:W-:Y:S01]  /*10a10*/  UMOV UR49, 0x40000040 ;  /* 0x4000004000317882 */ /* 0x000fe20000000000 */
[----:B------:R-:W-:Y:S01]  /*10a20*/  LOP3.LUT R5, R3, 0x10000, RZ, 0xfc, !PT ;  /* 0x0001000003057812 */ /* 0x000fe200078efcff */
[----:B------:R-:W-:Y:S01]  /*10a30*/  ULOP3.LUT UR4, UR4, 0x10000, URZ, 0xfc, !UPT ;  /* 0x0001000004047892 */ /* 0x000fe2000f8efc3f */
[----:B------:R-:W-:Y:S01]  /*10a40*/  IMAD.MOV.U32 R7, RZ, RZ, 0x40000040 ;  /* 0x40000040ff077424 */ /* 0x000fe200078e00ff */
[----:B------:R-:W-:Y:S01]  /*10a50*/  UMOV UR53, 0x40000040 ;  /* 0x4000004000357882 */ /* 0x000fe20000000000 */
[----:B------:R-:W-:Y:S01]  /*10a60*/  IMAD.IADD R21, R233, 0x1, R150 ;  /* 0x00000001e9157824 */ /* 0x000fe200078e0296 */
[----:B------:R-:W-:Y:S01]  /*10a70*/  UIADD3 UR5, UR4, 0x2, URZ ;  /* 0x0000000204057890 */ /* 0x000fe2000fffe03f */
[----:B------:R-:W-:Y:S01]  /*10a80*/  IMAD R6, R194, 0xc00, R5 ;  /* 0x00000c00c2067824 */ /* 0x000fe200078e0205 */
[----:B------:R-:W-:Y:S01]  /*10a90*/  UIADD3 UR56, UR4, 0x406, URZ ;  /* 0x0000040604387890 */ /* 0x000fe2000fffe03f */
[----:B------:R-:W-:Y:S01]  /*10aa0*/  IMAD R21, R210, -0x80, R21 ;  /* 0xffffff80d2157824 */ /* 0x000fe200078e0215 */
[----:B------:R-:W-:Y:S01]  /*10ab0*/  UMOV UR8, UR4 ;  /* 0x0000000400087c82 */ /* 0x000fe20008000000 */
[C---:B------:R-:W-:Y:S01]  /*10ac0*/  VIADD R8, R6.reuse, 0x2 ;  /* 0x0000000206087836 */ /* 0x040fe20000000000 */
[----:B------:R-:W-:Y:S01]  /*10ad0*/  R2UR UR10, R6 ;  /* 0x00000000060a72ca */ /* 0x000fe200000e0000 */
[----:B------:R-:W-:Y:S01]  /*10ae0*/  IMAD.U32 R10, RZ, RZ, UR8 ;  /* 0x00000008ff0a7e24 */ /* 0x000fe2000f8e00ff */
[----:B------:R-:W-:Y:S01]  /*10af0*/  UIADD3 UR44, UR4, 0x800, URZ ;  /* 0x00000800042c7890 */ /* 0x000fe2000fffe03f */
[C---:B------:R-:W-:Y:S01]  /*10b00*/  ISETP.GT.AND P2, PT, R21.reuse, RZ, PT ;  /* 0x000000ff1500720c */ /* 0x040fe20003f44270 */
[----:B------:R-:W-:Y:S01]  /*10b10*/  UIADD3 UR48, UR4, 0x802, URZ ;  /* 0x0000080204307890 */ /* 0x000fe2000fffe03f */
[C---:B------:R-:W-:Y:S01]  /*10b20*/  ISETP.GT.AND P3, PT, R21.reuse, 0x1, PT ;  /* 0x000000011500780c */ /* 0x040fe20003f64270 */
[----:B------:R0:W-:Y:S01]  /*10b30*/  STL.64 [R1+0x40], R10 ;  /* 0x0000400a01007387 */ /* 0x0001e20000100a00 */
[----:B------:R-:W-:Y:S01]  /*10b40*/  UIADD3 UR52, UR4, 0x804, URZ ;  /* 0x0000080404347890 */ /* 0x000fe2000fffe03f */
[C---:B------:R-:W-:Y:S01]  /*10b50*/  ISETP.GT.AND P5, PT, R21.reuse, 0x9, PT ;  /* 0x000000091500780c */ /* 0x040fe20003fa4270 */
[----:B------:R-:W-:Y:S01]  /*10b60*/  ULDC UR36, c[0x0][0x9d8] ;  /* 0x0002760000247ab9 */ /* 0x000fe20000000800 */
[C---:B------:R-:W-:Y:S01]  /*10b70*/  ISETP.GT.AND P6, PT, R21.reuse, 0x8, PT ;  /* 0x000000081500780c */ /* 0x040fe20003fc4270 */
[----:B------:R-:W-:Y:S01]  /*10b80*/  BSSY B0, `(.L_x_780) ;  /* 0x00005b6000007945 */ /* 0x000fe20003800000 */
[----:B------:R-:W-:Y:S01]  /*10b90*/  ISETP.GT.AND P4, PT, R21, 0x10, PT ;  /* 0x000000101500780c */ /* 0x000fe20003f84270 */
[----:B------:R-:W-:Y:S01]  /*10ba0*/  HGMMA.64x128x16.F32.BF16 R24, gdesc[UR8], RZ, !UPT, gsb0 ;  /* 0x01e00000081879f0 */ /* 0x000fe2000c0018ff */
[----:B------:R-:W-:Y:S01]  /*10bb0*/  R2UR UR10, R8 ;  /* 0x00000000080a72ca */ /* 0x000fe200000e0000 */
[----:B------:R-:W-:Y:S01]  /*10bc0*/  UMOV UR8, UR5 ;  /* 0x0000000500087c82 */ /* 0x000fe20008000000 */
[----:B------:R-:W-:Y:S01]  /*10bd0*/  R2UR UR11, R9 ;  /* 0x00000000090b72ca */ /* 0x000fe200000e0000 */
[----:B------:R-:W-:Y:S01]  /*10be0*/  UMOV UR9, 0x40000040 ;  /* 0x4000004000097882 */ /* 0x000fe20000000000 */
[----:B------:R-:W-:Y:S01]  /*10bf0*/  VIADD R8, R6, 0x4 ;  /* 0x0000000406087836 */ /* 0x000fe20000000000 */
[----:B------:R-:W-:Y:S01]  /*10c00*/  UIADD3 UR5, UR4, 0x4, URZ ;  /* 0x0000000404057890 */ /* 0x000fe2000fffe03f */
[----:B------:R-:W-:Y:S01]  /*10c10*/  IMAD.MOV.U32 R9, RZ, RZ, 0x40000040 ;  /* 0x40000040ff097424 */ /* 0x000fe200078e00ff */
[----:B------:R-:W-:Y:S01]  /*10c20*/  P2R R89, PR, RZ, 0x1 ;  /* 0x00000001ff597803 */ /* 0x000fe20000000000 */
[----:B0-----:R-:W-:Y:S01]  /*10c30*/  IMAD.U32 R10, RZ, RZ, UR8 ;  /* 0x00000008ff0a7e24 */ /* 0x001fe2000f8e00ff */
[-C--:B------:R-:W-:Y:S01]  /*10c40*/  MOV R142, R151.reuse ;  /* 0x00000097008e7202 */ /* 0x080fe20000000f00 */
[----:B------:R-:W-:Y:S01]  /*10c50*/  IMAD.U32 R11, RZ, RZ, UR9 ;  /* 0x00000009ff0b7e24 */ /* 0x000fe2000f8e00ff */
[----:B------:R-:W-:Y:S01]  /*10c60*/  MOV R107, R151 ;  /* 0x00000097006b7202 */ /* 0x000fe20000000f00 */
[----:B------:R-:W-:-:S02]  /*10c70*/  IMAD.MOV.U32 R149, RZ, RZ, R151 ;  /* 0x000000ffff957224 */ /* 0x000fc400078e0097 */
[--C-:B------:R-:W-:Y:S01]  /*10c80*/  IMAD.MOV.U32 R148, RZ, RZ, R151.reuse ;  /* 0x000000ffff947224 */ /* 0x100fe200078e0097 */
[----:B------:R0:W-:Y:S01]  /*10c90*/  STL.64 [R1+0x38], R10 ;  /* 0x0000380a01007387 */ /* 0x0001e20000100a00 */
[--C-:B------:R-:W-:Y:S02]  /*10ca0*/  IMAD.MOV.U32 R147, RZ, RZ, R151.reuse ;  /* 0x000000ffff937224 */ /* 0x100fe400078e0097 */
[--C-:B------:R-:W-:Y:S02]  /*10cb0*/  IMAD.MOV.U32 R146, RZ, RZ, R151.reuse ;  /* 0x000000ffff927224 */ /* 0x100fe400078e0097 */
[--C-:B------:R-:W-:Y:S02]  /*10cc0*/  IMAD.MOV.U32 R145, RZ, RZ, R151.reuse ;  /* 0x000000ffff917224 */ /* 0x100fe400078e0097 */
[--C-:B-----5:R-:W-:Y:S02]  /*10cd0*/  IMAD.MOV.U32 R144, RZ, RZ, R151.reuse ;  /* 0x000000ffff907224 */ /* 0x120fe400078e0097 */
        /* <DEDUP_REMOVED lines=31> */
[----:B------:R-:W-:Y:S01]  /*10ed0*/  IMAD.MOV.U32 R91, RZ, RZ, R151 ;  /* 0x000000ffff5b7224 */ /* 0x000fe200078e0097 */
[----:B------:R-:W-:Y:S02]  /*10ee0*/  WARPGROUP.DEPBAR.LE gsb0, 0x0 ;  /* 0x00008000000079c5 */ /* 0x000fe40000010000 */
[----:B------:R-:W-:-:S06]  /*10ef0*/  WARPGROUP.ARRIVE ;  /* 0x00000000000079c5 */ /* 0x000fcc0000000000 */
[----:B------:R-:W-:Y:S01]  /*10f00*/  HGMMA.64x128x16.F32.BF16 R24, gdesc[UR8], R24, gsb0 ;  /* 0x01e00000081879f0 */ /* 0x000fe20008001818 */
[----:B------:R-:W-:Y:S01]  /*10f10*/  R2UR UR10, R8 ;  /* 0x00000000080a72ca */ /* 0x000fe200000e0000 */
[----:B------:R-:W-:Y:S01]  /*10f20*/  UMOV UR8, UR5 ;  /* 0x0000000500087c82 */ /* 0x000fe20008000000 */
[----:B------:R-:W-:Y:S01]  /*10f30*/  R2UR UR11, R9 ;  /* 0x00000000090b72ca */ /* 0x000fe200000e0000 */
[----:B------:R-:W-:Y:S01]  /*10f40*/  UMOV UR9, 0x40000040 ;  /* 0x4000004000097882 */ /* 0x000fe20000000000 */
[----:B------:R-:W-:Y:S01]  /*10f50*/  VIADD R8, R6, 0x6 ;  /* 0x0000000606087836 */ /* 0x000fe20000000000 */
[----:B------:R-:W-:Y:S01]  /*10f60*/  UIADD3 UR5, UR4, 0x6, URZ ;  /* 0x0000000604057890 */ /* 0x000fe2000fffe03f */
[----:B------:R-:W-:Y:S02]  /*10f70*/  IMAD.MOV.U32 R9, RZ, RZ, 0x40000040 ;  /* 0x40000040ff097424 */ /* 0x000fe400078e00ff */
[----:B0-----:R-:W-:Y:S02]  /*10f80*/  IMAD.U32 R10, RZ, RZ, UR8 ;  /* 0x00000008ff0a7e24 */ /* 0x001fe4000f8e00ff */
[----:B------:R-:W-:-:S05]  /*10f90*/  IMAD.U32 R11, RZ, RZ, UR9 ;  /* 0x00000009ff0b7e24 */ /* 0x000fca000f8e00ff */
[----:B------:R0:W-:Y:S01]  /*10fa0*/  STL.64 [R1+0x30], R10 ;  /* 0x0000300a01007387 */ /* 0x0001e20000100a00 */
        /* <DEDUP_REMOVED lines=22> */
[----:B------:R-:W-:Y:S01]  /*11110*/  IMAD.MOV.U32 R9, RZ, RZ, 0x40000040 ;  /* 0x40000040ff097424 */ /* 0x000fe200078e00ff */
[----:B0-----:R-:W-:Y:S01]  /*11120*/  MOV R10, UR8 ;  /* 0x00000008000a7c02 */ /* 0x001fe20008000f00 */
        /* <DEDUP_REMOVED lines=12> */
[----:B------:R-:W-:Y:S01]  /*111f0*/  UIADD3 UR4, UR4, 0x806, URZ ;  /* 0x0000080604047890 */ /* 0x000fe2000fffe03f */
        /* <DEDUP_REMOVED lines=11> */
[----:B------:R-:W-:Y:S01]  /*112b0*/  ULDC UR5, c[0x0][0x988] ;  /* 0x0002620000057ab9 */ /* 0x000fe20000000800 */
[----:B------:R-:W-:Y:S02]  /*112c0*/  IMAD.MOV.U32 R9, RZ, RZ, 0x40000040 ;  /* 0x40000040ff097424 */ /* 0x000fe400078e00ff */
[----:B0-----:R-:W-:Y:S01]  /*112d0*/  IMAD.U32 R10, RZ, RZ, UR8 ;  /* 0x00000008ff0a7e24 */ /* 0x001fe2000f8e00ff */
[----:B------:R-:W-:Y:S01]  /*112e0*/  R2UR UR58, R8 ;  /* 0x00000000083a72ca */ /* 0x000fe200000e0000 */
[----:B------:R-:W-:Y:S01]  /*112f0*/  VIADD R8, R6, 0x800 ;  /* 0x0000080006087836 */ /* 0x000fe20000000000 */
[----:B------:R-:W-:Y:S01]  /*11300*/  R2UR UR59, R9 ;  /* 0x00000000093b72ca */ /* 0x000fe200000e0000 */
[----:B------:R-:W-:-:S02]  /*11310*/  IMAD.MOV.U32 R9, RZ, RZ, 0x40000040 ;  /* 0x40000040ff097424 */ /* 0x000fc400078e00ff */
[----:B------:R-:W-:Y:S01]  /*11320*/  IMAD.U32 R11, RZ, RZ, UR9 ;  /* 0x00000009ff0b7e24 */ /* 0x000fe2000f8e00ff */
[----:B------:R-:W-:Y:S01]  /*11330*/  R2UR UR46, R8 ;  /* 0x00000000082e72ca */ /* 0x000fe200000e0000 */
[----:B------:R-:W-:Y:S01]  /*11340*/  VIADD R8, R6, 0x802 ;  /* 0x0000080206087836 */ /* 0x000fe20000000000 */
[----:B------:R-:W-:Y:S01]  /*11350*/  R2UR UR47, R9 ;  /* 0x00000000092f72ca */ /* 0x000fe200000e0000 */
[----:B------:R-:W-:Y:S01]  /*11360*/  IMAD.MOV.U32 R9, RZ, RZ, 0x40000040 ;  /* 0x40000040ff097424 */ /* 0x000fe200078e00ff */
[----:B------:R-:W-:Y:S02]  /*11370*/  STL.64 [R1+0x10], R10 ;  /* 0x0000100a01007387 */ /* 0x000fe40000100a00 */
[----:B------:R-:W-:Y:S01]  /*11380*/  R2UR UR50, R8 ;  /* 0x00000000083272ca */ /* 0x000fe200000e0000 */
[----:B------:R-:W-:Y:S01]  /*11390*/  VIADD R8, R6, 0x804 ;  /* 0x0000080406087836 */ /* 0x000fe20000000000 */
[----:B------:R-:W-:Y:S01]  /*113a0*/  R2UR UR51, R9 ;  /* 0x00000000093372ca */ /* 0x000fe200000e0000 */
[----:B------:R-:W-:-:S02]  /*113b0*/  IMAD.MOV.U32 R9, RZ, RZ, 0x40000040 ;  /* 0x40000040ff097424 */ /* 0x000fc400078e00ff */
[----:B------:R-:W-:Y:S01]  /*113c0*/  VIADD R6, R6, 0x806 ;  /* 0x0000080606067836 */ /* 0x000fe20000000000 */
[----:B------:R-:W-:Y:S02]  /*113d0*/  R2UR UR54, R8 ;  /* 0x00000000083672ca */ /* 0x000fe400000e0000 */
[----:B------:R-:W-:Y:S01]  /*113e0*/  R2UR UR55, R9 ;  /* 0x00000000093772ca */ /* 0x000fe200000e0000 */
[----:B------:R-:W-:Y:S02]  /*113f0*/  WARPGROUP.DEPBAR.LE gsb0, 0x0 ;  /* 0x00008000000079c5 */ /* 0x000fe40000010000 */
[----:B------:R-:W-:-:S06]  /*11400*/  WARPGROUP.ARRIVE ;  /* 0x00000000000079c5 */ /* 0x000fcc0000000000 */
[----:B------:R-:W-:Y:S01]  /*11410*/  HGMMA.64x128x16.F32.BF16 R24, gdesc[UR8], R24, gsb0 ;  /* 0x01e00000081879f0 */ /* 0x000fe20008001818 */
[----:B------:R-:W-:Y:S01]  /*11420*/  R2UR UR10, R6 ;  /* 0x00000000060a72ca */ /* 0x000fe200000e0000 */
[----:B------:R-:W-:Y:S01]  /*11430*/  UMOV UR8, UR4 ;  /* 0x0000000400087c82 */ /* 0x000fe20008000000 */
[----:B------:R-:W-:Y:S01]  /*11440*/  R2UR UR11, R7 ;  /* 0x00000000070b72ca */ /* 0x000fe200000e0000 */
[----:B------:R-:W-:Y:S01]  /*11450*/  UMOV UR9, 0x40000040 ;  /* 0x4000004000097882 */ /* 0x000fe20000000000 */
[----:B------:R-:W-:Y:S01]  /*11460*/  IMAD.U32 R6, RZ, RZ, UR8 ;  /* 0x00000008ff067e24 */ /* 0x000fe2000f8e00ff */
[----:B------:R-:W-:Y:S01]  /*11470*/  ULDC UR4, c[0x0][0x9d8] ;  /* 0x0002760000047ab9 */ /* 0x000fe20000000800 */
[----:B------:R-:W-:-:S05]  /*11480*/  IMAD.U32 R7, RZ, RZ, UR9 ;  /* 0x00000009ff077e24 */ /* 0x000fca000f8e00ff */
[----:B------:R0:W-:Y:S01]  /*11490*/  STL.64 [R1], R6 ;  /* 0x0000000601007387 */ /* 0x0001e20000100a00 */
[----:B------:R-:W-:Y:S02]  /*114a0*/  WARPGROUP.DEPBAR.LE gsb0, 0x0 ;  /* 0x00008000000079c5 */ /* 0x000fe40000010000 */
[----:B------:R-:W-:-:S06]  /*114b0*/  WARPGROUP.ARRIVE ;  /* 0x00000000000079c5 */ /* 0x000fcc0000000000 */
[----:B------:R-:W-:Y:S01]  /*114c0*/  HGMMA.64x128x16.F32.BF16 R24, gdesc[UR56], R24, gsb0 ;  /* 0x01e00000381879f0 */ /* 0x000fe20008001818 */
[----:B------:R-:W-:Y:S02]  /*114d0*/  ULDC UR58, c[0x0][0x988] ;  /* 0x00026200003a7ab9 */ /* 0x000fe40000000800 */
        /* <DEDUP_REMOVED lines=14> */
[----:B0-----:R-:W-:Y:S01]  /*115c0*/  FMUL.FTZ R6, R25, UR4 ;  /* 0x0000000419067c20 */ /* 0x001fe20008410000 */
        /* <DEDUP_REMOVED lines=21> */
[----:B0-----:R-:W-:Y:S01]  /*11720*/  FSEL R14, R3, -INF , P2 ;  /* 0xff800000030e7808 */ /* 0x001fe20001000000 */
[----:B------:R-:W-:Y:S01]  /*11730*/  FMUL.FTZ R35, R35, UR4 ;  /* 0x0000000423237c20 */ /* 0x000fe20008410000 */
[----:B------:R-:W-:Y:S01]  /*11740*/  FMUL.FTZ R62, R62, UR4 ;  /* 0x000000043e3e7c20 */ /* 0x000fe20008410000 */
[----:B------:R-:W-:Y:S01]  /*11750*/  FMUL.FTZ R38, R38, UR4 ;  /* 0x0000000426267c20 */ /* 0x000fe20008410000 */
[----:B------:R-:W-:Y:S01]  /*11760*/  FMUL.FTZ R41, R57, UR4 ;  /* 0x0000000439297c20 */ /* 0x000fe20008410000 */
[----:B------:R-:W-:Y:S01]  /*11770*/  FMUL.FTZ R66, R66, UR4 ;  /* 0x0000000442427c20 */ /* 0x000fe20008410000 */
[----:B------:R-:W-:Y:S01]  /*11780*/  FMUL.FTZ R29, R45, UR4 ;  /* 0x000000042d1d7c20 */ /* 0x000fe20008410000 */
[----:B------:R-:W-:Y:S01]  /*11790*/  MUFU.TANH R7, R7 ;  /* 0x0000000700077308 */ /* 0x000fe20000002400 */
[----:B-1----:R-:W-:Y:S01]  /*117a0*/  FSEL R15, R6, -INF , P3 ;  /* 0xff800000060f7808 */ /* 0x002fe20001800000 */
        /* <DEDUP_REMOVED lines=23> */
[----:B0-----:R-:W-:Y:S01]  /*11920*/  FSEL R4, R4, -INF , P2 ;  /* 0xff80000004047808 */ /* 0x001fe20001000000 */
[----:B------:R-:W-:Y:S01]  /*11930*/  FMUL.FTZ R85, R85, UR4 ;  /* 0x0000000455557c20 */ /* 0x000fe20008410000 */
[----:B------:R-:W-:Y:S01]  /*11940*/  ISETP.GT.AND P2, PT, R21, 0x11, PT ;  /* 0x000000111500780c */ /* 0x000fe20003f44270 */
[----:B------:R-:W-:Y:S01]  /*11950*/  FMUL.FTZ R79, R79, UR4 ;  /* 0x000000044f4f7c20 */ /* 0x000fe20008410000 */
[----:B------:R-:W-:Y:S01]  /*11960*/  FMUL.FTZ R82, R82, UR4 ;  /* 0x0000000452527c20 */ /* 0x000fe20008410000 */
[----:B------:R-:W-:Y:S01]  /*11970*/  FMUL.FTZ R83, R83, UR4 ;  /* 0x0000000453537c20 */ /* 0x000fe20008410000 */
[----:B------:R-:W-:Y:S01]  /*11980*/  FMUL.FTZ R86, R86, UR4 ;  /* 0x0000000456567c20 */ /* 0x000fe20008410000 */
[----:B------:R-:W-:Y:S01]  /*11990*/  MUFU.TANH R13, R13 ;  /* 0x0000000d000d7308 */ /* 0x000fe20000002400 */
[----:B------:R-:W-:-:S07]  /*119a0*/  FMUL.FTZ R87, R87, UR4 ;  /* 0x0000000457577c20 */ /* 0x000fce0008410000 */
[----:B------:R0:W-:Y:S01]  /*119b0*/  MUFU.TANH R28, R43 ;  /* 0x0000002b001c7308 */ /* 0x0001e20000002400 */
[----:B-1----:R-:W-:Y:S02]  /*119c0*/  FSEL R3, R8, -INF , P3 ;  /* 0xff80000008037808 */ /* 0x002fe40001800000 */
[----:B------:R-:W-:-:S05]  /*119d0*/  ISETP.GT.AND P3, PT, R21, 0x18, PT ;  /* 0x000000181500780c */ /* 0x000fca0003f64270 */
[----:B------:R-:W1:Y:S01]  /*119e0*/  MUFU.TANH R30, R30 ;  /* 0x0000001e001e7308 */ /* 0x000e620000002400 */
[----:B0-----:R-:W-:-:S07]  /*119f0*/  FMUL.FTZ R43, R56, UR4 ;  /* 0x00000004382b7c20 */ /* 0x001fce0008410000 */
[----:B------:R-:W-:Y:S08]  /*11a00*/  MUFU.TANH R26, R42 ;  /* 0x0000002a001a7308 */ /* 0x000ff00000002400 */
[----:B------:R0:W-:Y:S01]  /*11a10*/  MUFU.TANH R56, R58 ;  /* 0x0000003a00387308 */ /* 0x0001e20000002400 */
[----:B-1----:R-:W-:-:S07]  /*11a20*/  FSEL R6, R30, -INF , P6 ;  /* 0xff8000001e067808 */ /* 0x002fce0003000000 */
[----:B------:R-:W-:Y:S01]  /*11a30*/  MUFU.TANH R36, R36 ;  /* 0x0000002400247308 */ /* 0x000fe20000002400 */
[----:B0-----:R-:W-:Y:S02]  /*11a40*/  FSEL R58, R9, -INF , P5 ;  /* 0xff800000093a7808 */ /* 0x001fe40002800000 */
[----:B------:R-:W-:-:S05]  /*11a50*/  FMNMX.FTZ R9, R14, R15, !PT ;  /* 0x0000000f0e097209 */ /* 0x000fca0007810000 */
[----:B------:R0:W-:Y:S08]  /*11a60*/  MUFU.TANH R42, R54 ;  /* 0x00000036002a7308 */ /* 0x0001f00000002400 */
[----:B------:R1:W2:Y:S01]  /*11a70*/  MUFU.TANH R10, R31 ;  /* 0x0000001f000a7308 */ /* 0x0002a20000002400 */
[----:B0-----:R-:W-:Y:S02]  /*11a80*/  FSEL R54, R7, -INF , P6 ;  /* 0xff80000007367808 */ /* 0x001fe40003000000 */
[----:B------:R-:W-:-:S02]  /*11a90*/  ISETP.GT.AND P6, PT, R21, 0x19, PT ;  /* 0x000000191500780c */ /* 0x000fc40003fc4270 */
[----:B------:R-:W-:-:S03]  /*11aa0*/  FMNMX.FTZ R9, R54, R9, !PT ;  /* 0x0000000936097209 */ /* 0x000fc60007810000 */
[----:B------:R-:W0:Y:S01]  /*11ab0*/  MUFU.TANH R25, R25 ;  /* 0x0000001900197308 */ /* 0x000e220000002400 */
[----:B------:R-:W-:Y:S01]  /*11ac0*/  FMNMX.FTZ R9, R58, R9, !PT ;  /* 0x000000093a097209 */ /* 0x000fe20007810000 */
[----:B-1----:R-:W-:-:S06]  /*11ad0*/  FMUL.FTZ R31, R44, UR4 ;  /* 0x000000042c1f7c20 */ /* 0x002fcc0008410000 */
[----:B------:R-:W1:Y:S01]  /*11ae0*/  MUFU.TANH R34, R34 ;  /* 0x0000002200227308 */ /* 0x000e620000002400 */
[----:B--2---:R-:W-:Y:S02]  /*11af0*/  FSEL R8, R10, -INF , P5 ;  /* 0xff8000000a087808 */ /* 0x004fe40002800000 */
[----:B------:R-:W-:-:S04]  /*11b00*/  ISETP.GT.AND P5, PT, R21, 0x20, PT ;  /* 0x000000201500780c */ /* 0x000fc80003fa4270 */
[----:B------:R-:W-:Y:S01]  /*11b10*/  FSEL R26, R26, -INF , P5 ;  /* 0xff8000001a1a7808 */ /* 0x000fe20002800000 */
[----:B------:R2:W-:Y:S01]  /*11b20*/  MUFU.TANH R32, R47 ;  /* 0x0000002f00207308 */ /* 0x0005e20000002400 */
[----:B0-----:R-:W-:-:S07]  /*11b30*/  FSEL R68, R25, -INF , P6 ;  /* 0xff80000019447808 */ /* 0x001fce0003000000 */
[----:B------:R-:W-:Y:S01]  /*11b40*/  MUFU.TANH R40, R40 ;  /* 0x0000002800287308 */ /* 0x000fe20000002400 */
[----:B--2---:R-:W-:Y:S01]  /*11b50*/  FMUL.FTZ R47, R60, UR4 ;  /* 0x000000043c2f7c20 */ /* 0x004fe20008410000 */
[----:B------:R-:W-:Y:S02]  /*11b60*/  FSEL R60, R11, -INF , P4 ;  /* 0xff8000000b3c7808 */ /* 0x000fe40002000000 */
[----:B-1----:R-:W-:Y:S02]  /*11b70*/  FSEL R10, R34, -INF , P4 ;  /* 0xff800000220a7808 */ /* 0x002fe40002000000 */
[----:B------:R-:W-:Y:S02]  /*11b80*/  FMNMX.FTZ R9, R60, R9, !PT ;  /* 0x000000093c097209 */ /* 0x000fe40007810000 */
[----:B------:R0:W1:Y:S01]  /*11b90*/  MUFU.TANH R12, R35 ;  /* 0x00000023000c7308 */ /* 0x0000620000002400 */
[----:B------:R-:W-:-:S04]  /*11ba0*/  ISETP.GT.AND P4, PT, R21, 0x21, PT ;  /* 0x000000211500780c */ /* 0x000fc80003f84270 */
[----:B------:R-:W-:-:S03]  /*11bb0*/  FSEL R28, R28, -INF , P4 ;  /* 0xff8000001c1c7808 */ /* 0x000fc60002000000 */
[----:B------:R-:W2:Y:S01]  /*11bc0*/  MUFU.TANH R27, R27 ;  /* 0x0000001b001b7308 */ /* 0x000ea20000002400 */
[----:B0-----:R-:W-:Y:S01]  /*11bd0*/  FMUL.FTZ R35, R48, UR4 ;  /* 0x0000000430237c20 */ /* 0x001fe20008410000 */
[----:B------:R-:W-:-:S06]  /*11be0*/  FMUL.FTZ R48, R63, UR4 ;  /* 0x000000043f307c20 */ /* 0x000fcc0008410000 */
[----:B------:R0:W-:Y:S01]  /*11bf0*/  MUFU.TANH R57, R62 ;  /* 0x0000003e00397308 */ /* 0x0001e20000002400 */
[----:B-1----:R-:W-:-:S07]  /*11c00*/  FSEL R12, R12, -INF , P2 ;  /* 0xff8000000c0c7808 */ /* 0x002fce0001000000 */
[----:B------:R-:W1:Y:S01]  /*11c10*/  MUFU.TANH R20, R38 ;  /* 0x0000002600147308 */ /* 0x000e620000002400 */
[----:B0-----:R-:W-:Y:S02]  /*11c20*/  FSEL R62, R13, -INF , P2 ;  /* 0xff8000000d3e7808 */ /* 0x001fe40001000000 */
[----:B------:R-:W-:Y:S02]  /*11c30*/  ISETP.GT.AND P2, PT, R21, 0x28, PT ;  /* 0x000000281500780c */ /* 0x000fe40003f44270 */
[----:B------:R-:W-:Y:S02]  /*11c40*/  FMNMX.FTZ R9, R62, R9, !PT ;  /* 0x000000093e097209 */ /* 0x000fe40007810000 */
[----:B--2---:R-:W-:Y:S01]  /*11c50*/  FSEL R88, R27, -INF , P4 ;  /* 0xff8000001b587808 */ /* 0x004fe20002000000 */
[----:B------:R-:W0:Y:S01]  /*11c60*/  MUFU.TANH R31, R31 ;  /* 0x0000001f001f7308 */ /* 0x000e220000002400 */
[----:B------:R-:W-:-:S07]  /*11c70*/  ISETP.GT.AND P4, PT, R21, 0x38, PT ;  /* 0x000000381500780c */ /* 0x000fce0003f84270 */
[----:B------:R2:W-:Y:S01]  /*11c80*/  MUFU.TANH R61, R66 ;  /* 0x00000042003d7308 */ /* 0x0005e20000002400 */
[----:B-1----:R-:W-:-:S07]  /*11c90*/  FSEL R20, R20, -INF , P3 ;  /* 0xff80000014147808 */ /* 0x002fce0001800000 */
[----:B------:R1:W3:Y:S01]  /*11ca0*/  MUFU.TANH R24, R39 ;  /* 0x0000002700187308 */ /* 0x0002e20000002400 */
[----:B--2---:R-:W-:Y:S02]  /*11cb0*/  FSEL R66, R36, -INF , P3 ;  /* 0xff80000024427808 */ /* 0x004fe40001800000 */
[----:B------:R-:W-:Y:S02]  /*11cc0*/  ISETP.GT.AND P3, PT, R21, 0x29, PT ;  /* 0x000000291500780c */ /* 0x000fe40003f64270 */
[----:B------:R-:W-:Y:S02]  /*11cd0*/  FMNMX.FTZ R9, R66, R9, !PT ;  /* 0x0000000942097209 */ /* 0x000fe40007810000 */
[----:B0-----:R-:W-:Y:S01]  /*11ce0*/  FSEL R90, R31, -INF , P2 ;  /* 0xff8000001f5a7808 */ /* 0x001fe20001000000 */
[----:B------:R-:W0:Y:S01]  /*11cf0*/  MUFU.TANH R29, R29 ;  /* 0x0000001d001d7308 */ /* 0x000e220000002400 */
[----:B------:R-:W-:Y:S01]  /*11d00*/  FMNMX.FTZ R9, R68, R9, !PT ;  /* 0x0000000944097209 */ /* 0x000fe20007810000 */
[----:B-1----:R-:W-:Y:S01]  /*11d10*/  FMUL.FTZ R39, R52, UR4 ;  /* 0x0000000434277c20 */ /* 0x002fe20008410000 */
[----:B------:R-:W-:Y:S01]  /*11d20*/  FSEL R32, R32, -INF , P3 ;  /* 0xff80000020207808 */ /* 0x000fe20001800000 */
[----:B------:R-:W-:-:S04]  /*11d30*/  FMUL.FTZ R52, R67, UR4 ;  /* 0x0000000443347c20 */ /* 0x000fc80008410000 */
[----:B------:R-:W1:Y:S01]  /*11d40*/  MUFU.TANH R35, R35 ;  /* 0x0000002300237308 */ /* 0x000e620000002400 */
[----:B---3--:R-:W-:Y:S02]  /*11d50*/  FSEL R24, R24, -INF , P6 ;  /* 0xff80000018187808 */ /* 0x008fe40003000000 */
[----:B------:R-:W-:-:S05]  /*11d60*/  ISETP.GT.AND P6, PT, R21, 0x30, PT ;  /* 0x000000301500780c */ /* 0x000fca0003fc4270 */
[----:B------:R2:W-:Y:S01]  /*11d70*/  MUFU.TANH R7, R70 ;  /* 0x0000004600077308 */ /* 0x0005e20000002400 */
[----:B0-----:R-:W-:Y:S02]  /*11d80*/  FSEL R92, R29, -INF , P3 ;  /* 0xff8000001d5c7808 */ /* 0x001fe40001800000 */
[----:B------:R-:W-:-:S05]  /*11d90*/  ISETP.GT.AND P3, PT, R21, 0x40, PT ;  /* 0x000000401500780c */ /* 0x000fca0003f64270 */
[----:B------:R-:W0:Y:S01]  /*11da0*/  MUFU.TANH R33, R33 ;  /* 0x0000002100217308 */ /* 0x000e220000002400 */
[----:B--2---:R-:W-:Y:S02]  /*11db0*/  FSEL R70, R40, -INF , P5 ;  /* 0xff80000028467808 */ /* 0x004fe40002800000 */
[----:B------:R-:W-:Y:S02]  /*11dc0*/  ISETP.GT.AND P5, PT, R21, 0x31, PT ;  /* 0x000000311500780c */ /* 0x000fe40003fa4270 */
[----:B------:R-:W-:Y:S02]  /*11dd0*/  FMNMX.FTZ R9, R70, R9, !PT ;  /* 0x0000000946097209 */ /* 0x000fe40007810000 */
[----:B-1----:R-:W-:Y:S01]  /*11de0*/  FSEL R94, R35, -INF , P6 ;  /* 0xff800000235e7808 */ /* 0x002fe20003000000 */
[----:B------:R-:W1:Y:S01]  /*11df0*/  MUFU.TANH R46, R46 ;  /* 0x0000002e002e7308 */ /* 0x000e620000002400 */
[----:B------:R-:W-:-:S04]  /*11e00*/  FMNMX.FTZ R9, R88, R9, !PT ;  /* 0x0000000958097209 */ /* 0x000fc80007810000 */
[----:B------:R-:W-:-:S03]  /*11e10*/  FMNMX.FTZ R9, R90, R9, !PT ;  /* 0x000000095a097209 */ /* 0x000fc60007810000 */
[----:B------:R-:W2:Y:S01]  /*11e20*/  MUFU.TANH R39, R39 ;  /* 0x0000002700277308 */ /* 0x000ea20000002400 */
[----:B------:R-:W-:Y:S02]  /*11e30*/  FMNMX.FTZ R9, R92, R9, !PT ;  /* 0x000000095c097209 */ /* 0x000fe40007810000 */
[----:B0-----:R-:W-:Y:S02]  /*11e40*/  FSEL R96, R33, -INF , P5 ;  /* 0xff80000021607808 */ /* 0x001fe40002800000 */
[----:B------:R-:W-:-:S03]  /*11e50*/  FMNMX.FTZ R9, R94, R9, !PT ;  /* 0x000000095e097209 */ /* 0x000fc60007810000 */
[----:B------:R-:W0:Y:S01]  /*11e60*/  MUFU.TANH R37, R37 ;  /* 0x0000002500257308 */ /* 0x000e220000002400 */
[----:B-1----:R-:W-:Y:S02]  /*11e70*/  FSEL R30, R46, -INF , P2 ;  /* 0xff8000002e1e7808 */ /* 0x002fe40001000000 */
[----:B------:R-:W-:Y:S02]  /*11e80*/  ISETP.GT.AND P2, PT, R21, 0x39, PT ;  /* 0x000000391500780c */ /* 0x000fe40003f44270 */
[----:B------:R-:W-:-:S03]  /*11e90*/  FMNMX.FTZ R9, R96, R9, !PT ;  /* 0x0000000960097209 */ /* 0x000fc60007810000 */
[----:B------:R-:W1:Y:S01]  /*11ea0*/  MUFU.TANH R50, R50 ;  /* 0x0000003200327308 */ /* 0x000e620000002400 */
[----:B--2---:R-:W-:-:S04]  /*11eb0*/  FSEL R98, R39, -INF , P4 ;  /* 0xff80000027627808 */ /* 0x004fc80002000000 */
[----:B------:R-:W-:-:S03]  /*11ec0*/  FMNMX.FTZ R9, R98, R9, !PT ;  /* 0x0000000962097209 */ /* 0x000fc60007810000 */
[----:B------:R-:W2:Y:S01]  /*11ed0*/  MUFU.TANH R43, R43 ;  /* 0x0000002b002b7308 */ /* 0x000ea20000002400 */
[----:B0-----:R-:W-:-:S04]  /*11ee0*/  FSEL R100, R37, -INF , P2 ;  /* 0xff80000025647808 */ /* 0x001fc80001000000 */
[----:B------:R-:W-:Y:S01]  /*11ef0*/  FMNMX.FTZ R11, R100, R9, !PT ;  /* 0x00000009640b7209 */ /* 0x000fe20007810000 */
[----:B------:R-:W-:Y:S02]  /*11f00*/  FMUL.FTZ R9, R78, UR4 ;  /* 0x000000044e097c20 */ /* 0x000fe40008410000 */
[----:B------:R0:W3:Y:S01]  /*11f10*/  MUFU.TANH R38, R51 ;  /* 0x0000003300267308 */ /* 0x0000e20000002400 */
[----:B-1----:R-:W-:Y:S02]  /*11f20*/  FSEL R34, R50, -INF , P6 ;  /* 0xff80000032227808 */ /* 0x002fe40003000000 */
[----:B------:R-:W-:-:S05]  /*11f30*/  ISETP.GT.AND P6, PT, R21, 0x41, PT ;  /* 0x000000411500780c */ /* 0x000fca0003fc4270 */
[----:B------:R-:W1:Y:S01]  /*11f40*/  MUFU.TANH R41, R41 ;  /* 0x0000002900297308 */ /* 0x000e620000002400 */
[----:B0-----:R-:W-:Y:S01]  /*11f50*/  FMUL.FTZ R51, R64, UR4 ;  /* 0x0000000440337c20 */ /* 0x001fe20008410000 */
[----:B--2---:R-:W-:-:S04]  /*11f60*/  FSEL R102, R43, -INF , P3 ;  /* 0xff8000002b667808 */ /* 0x004fc80001800000 */
[----:B------:R-:W-:Y:S02]  /*11f70*/  FMNMX.FTZ R11, R102, R11, !PT ;  /* 0x0000000b660b7209 */ /* 0x000fe40007810000 */
[----:B------:R-:W0:Y:S01]  /*11f80*/  MUFU.TANH R47, R47 ;  /* 0x0000002f002f7308 */ /* 0x000e220000002400 */
[----:B---3--:R-:W-:Y:S02]  /*11f90*/  FSEL R36, R38, -INF , P5 ;  /* 0xff80000026247808 */ /* 0x008fe40002800000 */
[C---:B------:R-:W-:Y:S02]  /*11fa0*/  ISETP.GT.AND P5, PT, R21.reuse, 0x48, PT ;  /* 0x000000481500780c */ /* 0x040fe40003fa4270 */
[----:B------:R-:W-:Y:S02]  /*11fb0*/  FSEL R38, R42, -INF , P4 ;  /* 0xff8000002a267808 */ /* 0x000fe40002000000 */
[----:B------:R-:W-:Y:S01]  /*11fc0*/  ISETP.GT.AND P4, PT, R21, 0x49, PT ;  /* 0x000000491500780c */ /* 0x000fe20003f84270 */
[----:B------:R2:W3:Y:S01]  /*11fd0*/  MUFU.TANH R44, R55 ;  /* 0x00000037002c7308 */ /* 0x0004e20000002400 */
[----:B-1----:R-:W-:-:S02]  /*11fe0*/  FSEL R104, R41, -INF , P6 ;  /* 0xff80000029687808 */ /* 0x002fc40003000000 */
[----:B------:R-:W-:Y:S02]  /*11ff0*/  FSEL R42, R56, -INF , P3 ;  /* 0xff800000382a7808 */ /* 0x000fe40001800000 */
[----:B------:R-:W-:Y:S02]  /*12000*/  FMNMX.FTZ R11, R104, R11, !PT ;  /* 0x0000000b680b7209 */ /* 0x000fe40007810000 */
[----:B------:R-:W-:Y:S01]  /*12010*/  ISETP.GT.AND P3, PT, R21, 0x51, PT ;  /* 0x000000511500780c */ /* 0x000fe20003f64270 */
[----:B------:R-:W1:Y:S01]  /*12020*/  MUFU.TANH R45, R45 ;  /* 0x0000002d002d7308 */ /* 0x000e620000002400 */
[----:B--2---:R-:W-:Y:S01]  /*12030*/  FMUL.FTZ R55, R69, UR4 ;  /* 0x0000000445377c20 */ /* 0x004fe20008410000 */
[----:B0-----:R-:W-:Y:S02]  /*12040*/  FSEL R78, R47, -INF , P5 ;  /* 0xff8000002f4e7808 */ /* 0x001fe40002800000 */
[----:B------:R-:W-:Y:S02]  /*12050*/  FSEL R46, R57, -INF , P5 ;  /* 0xff800000392e7808 */ /* 0x000fe40002800000 */
[----:B------:R-:W-:Y:S01]  /*12060*/  FMNMX.FTZ R13, R78, R11, !PT ;  /* 0x0000000b4e0d7209 */ /* 0x000fe20007810000 */
[----:B------:R-:W-:Y:S01]  /*12070*/  FMUL.FTZ R11, R80, UR4 ;  /* 0x00000004500b7c20 */ /* 0x000fe20008410000 */
[----:B------:R-:W0:Y:S01]  /*12080*/  MUFU.TANH R51, R51 ;  /* 0x0000003300337308 */ /* 0x000e220000002400 */
[----:B---3--:R-:W-:-:S02]  /*12090*/  FSEL R40, R44, -INF , P2 ;  /* 0xff8000002c287808 */ /* 0x008fc40001000000 */
[C---:B------:R-:W-:Y:S02]  /*120a0*/  ISETP.GT.AND P2, PT, R21.reuse, 0x50, PT ;  /* 0x000000501500780c */ /* 0x040fe40003f44270 */
[----:B------:R-:W-:Y:S02]  /*120b0*/  ISETP.GT.AND P5, PT, R21, 0x59, PT ;  /* 0x000000591500780c */ /* 0x000fe40003fa4270 */
[----:B------:R-:W-:Y:S01]  /*120c0*/  FSEL R50, R61, -INF , P2 ;  /* 0xff8000003d327808 */ /* 0x000fe20001000000 */
[----:B------:R-:W2:Y:S01]  /*120d0*/  MUFU.TANH R59, R59 ;  /* 0x0000003b003b7308 */ /* 0x000ea20000002400 */
[----:B-1----:R-:W-:-:S04]  /*120e0*/  FSEL R106, R45, -INF , P4 ;  /* 0xff8000002d6a7808 */ /* 0x002fc80002000000 */
[----:B------:R-:W-:-:S03]  /*120f0*/  FMNMX.FTZ R13, R106, R13, !PT ;  /* 0x0000000d6a0d7209 */ /* 0x000fc60007810000 */
[----:B------:R-:W1:Y:S01]  /*12100*/  MUFU.TANH R49, R49 ;  /* 0x0000003100317308 */ /* 0x000e620000002400 */
[----:B0-----:R-:W-:Y:S02]  /*12110*/  FSEL R80, R51, -INF , P2 ;  /* 0xff80000033507808 */ /* 0x001fe40001000000 */
[----:B------:R-:W-:Y:S02]  /*12120*/  ISETP.GT.AND P2, PT, R21, 0x68, PT ;  /* 0x000000681500780c */ /* 0x000fe40003f44270 */
[----:B------:R-:W-:-:S03]  /*12130*/  FMNMX.FTZ R13, R80, R13, !PT ;  /* 0x0000000d500d7209 */ /* 0x000fc60007810000 */
[----:B------:R-:W0:Y:S01]  /*12140*/  MUFU.TANH R53, R53 ;  /* 0x0000003500357308 */ /* 0x000e220000002400 */
[----:B--2---:R-:W-:Y:S02]  /*12150*/  FSEL R44, R59, -INF , P6 ;  /* 0xff8000003b2c7808 */ /* 0x004fe40003000000 */
[----:B------:R-:W-:-:S04]  /*12160*/  ISETP.GT.AND P6, PT, R21, 0x58, PT ;  /* 0x000000581500780c */ /* 0x000fc80003fc4270 */
[----:B------:R-:W-:Y:S01]  /*12170*/  FSEL R56, R7, -INF , P6 ;  /* 0xff80000007387808 */ /* 0x000fe20003000000 */
[----:B------:R-:W2:Y:S01]  /*12180*/  MUFU.TANH R48, R48 ;  /* 0x0000003000307308 */ /* 0x000ea20000002400 */
[----:B-1----:R-:W-:Y:S01]  /*12190*/  FSEL R108, R49, -INF , P3 ;  /* 0xff800000316c7808 */ /* 0x002fe20001800000 */
[----:B------:R-:W-:-:S03]  /*121a0*/  IMAD.U32 R7, RZ, RZ, UR5 ;  /* 0x00000005ff077e24 */ /* 0x000fc6000f8e00ff */
[----:B------:R-:W-:-:S03]  /*121b0*/  FMNMX.FTZ R13, R108, R13, !PT ;  /* 0x0000000d6c0d7209 */ /* 0x000fc60007810000 */
[----:B------:R-:W1:Y:S01]  /*121c0*/  MUFU.TANH R55, R55 ;  /* 0x0000003700377308 */ /* 0x000e620000002400 */
[----:B0-----:R-:W-:Y:S02]  /*121d0*/  FSEL R110, R53, -INF , P6 ;  /* 0xff800000356e7808 */ /* 0x001fe40003000000 */
[C---:B------:R-:W-:Y:S02]  /*121e0*/  ISETP.GT.AND P6, PT, R21.reuse, 0x69, PT ;  /* 0x000000691500780c */ /* 0x040fe40003fc4270 */
[----:B------:R-:W-:Y:S01]  /*121f0*/  FMNMX.FTZ R25, R110, R13, !PT ;  /* 0x0000000d6e197209 */ /* 0x000fe20007810000 */
[----:B------:R-:W-:Y:S02]  /*12200*/  FMUL.FTZ R13, R84, UR4 ;  /* 0x00000004540d7c20 */ /* 0x000fe40008410000 */
[----:B------:R-:W0:Y:S01]  /*12210*/  MUFU.TANH R52, R52 ;  /* 0x0000003400347308 */ /* 0x000e220000002400 */
[----:B--2---:R-:W-:Y:S02]  /*12220*/  FSEL R48, R48, -INF , P4 ;  /* 0xff80000030307808 */ /* 0x004fe40002000000 */
[----:B------:R-:W-:-:S05]  /*12230*/  ISETP.GT.AND P4, PT, R21, 0x60, PT ;  /* 0x000000601500780c */ /* 0x000fca0003f84270 */
[----:B------:R-:W2:Y:S01]  /*12240*/  MUFU.TANH R72, R72 ;  /* 0x0000004800487308 */ /* 0x000ea20000002400 */
[----:B-1----:R-:W-:-:S04]  /*12250*/  FSEL R112, R55, -INF , P5 ;  /* 0xff80000037707808 */ /* 0x002fc80002800000 */
[----:B------:R-:W-:-:S03]  /*12260*/  FMNMX.FTZ R25, R112, R25, !PT ;  /* 0x0000001970197209 */ /* 0x000fc60007810000 */
[----:B------:R-:W1:Y:S01]  /*12270*/  MUFU.TANH R73, R73 ;  /* 0x0000004900497308 */ /* 0x000e620000002400 */
[----:B0-----:R-:W-:Y:S02]  /*12280*/  FSEL R52, R52, -INF , P3 ;  /* 0xff80000034347808 */ /* 0x001fe40001800000 */
[----:B------:R-:W-:-:S05]  /*12290*/  ISETP.GT.AND P3, PT, R21, 0x61, PT ;  /* 0x000000611500780c */ /* 0x000fca0003f64270 */
[----:B------:R-:W0:Y:S01]  /*122a0*/  MUFU.TANH R76, R76 ;  /* 0x0000004c004c7308 */ /* 0x000e220000002400 */
[----:B--2---:R-:W-:-:S04]  /*122b0*/  FSEL R84, R72, -INF , P4 ;  /* 0xff80000048547808 */ /* 0x004fc80002000000 */
[----:B------:R-:W-:-:S03]  /*122c0*/  FMNMX.FTZ R25, R84, R25, !PT ;  /* 0x0000001954197209 */ /* 0x000fc60007810000 */
[----:B------:R-:W2:Y:S01]  /*122d0*/  MUFU.TANH R64, R71 ;  /* 0x0000004700407308 */ /* 0x000ea20000002400 */
[----:B-1----:R-:W-:-:S04]  /*122e0*/  FSEL R114, R73, -INF , P3 ;  /* 0xff80000049727808 */ /* 0x002fc80001800000 */
[----:B------:R-:W-:-:S03]  /*122f0*/  FMNMX.FTZ R25, R114, R25, !PT ;  /* 0x0000001972197209 */ /* 0x000fc60007810000 */
[----:B------:R-:W1:Y:S01]  /*12300*/  MUFU.TANH R77, R77 ;  /* 0x0000004d004d7308 */ /* 0x000e620000002400 */
[----:B0-----:R-:W-:-:S04]  /*12310*/  FSEL R116, R76, -INF , P2 ;  /* 0xff8000004c747808 */ /* 0x001fc80001000000 */
[----:B------:R-:W-:-:S03]  /*12320*/  FMNMX.FTZ R25, R116, R25, !PT ;  /* 0x0000001974197209 */ /* 0x000fc60007810000 */
        /* <DEDUP_REMOVED lines=13> */
[----:B-1----:R-:W-:Y:S02]  /*12400*/  FSEL R74, R75, -INF , P3 ;  /* 0xff8000004b4a7808 */ /* 0x002fe40001800000 */
[----:B------:R-:W-:-:S05]  /*12410*/  ISETP.GT.AND P3, PT, R21, 0x78, PT ;  /* 0x000000781500780c */ /* 0x000fca0003f64270 */
        /* <DEDUP_REMOVED lines=10> */
[----:B0-----:R-:W-:-:S04]  /*124c0*/  FSEL R126, R85, -INF , P2 ;  /* 0xff800000557e7808 */ /* 0x001fc80001000000 */
[----:B------:R-:W-:-:S03]  /*124d0*/  FMNMX.FTZ R25, R126, R25, !PT ;  /* 0x000000197e197209 */ /* 0x000fc60007810000 */
[----:B------:R-:W0:Y:S02]  /*124e0*/  MUFU.TANH R83, R83 ;  /* 0x0000005300537308 */ /* 0x000e240000002400 */
[----:B------:R-:W3:Y:S06]  /*124f0*/  SHFL.BFLY PT, R128, R25, 0x2, 0x1f ;  /* 0x0c401f0019807f89 */ /* 0x000eec00000e0000 */
[----:B------:R-:W-:Y:S08]  /*12500*/  MUFU.TANH R86, R86 ;  /* 0x0000005600567308 */ /* 0x000ff00000002400 */
[----:B------:R-:W4:Y:S01]  /*12510*/  MUFU.TANH R87, R87 ;  /* 0x0000005700577308 */ /* 0x000f220000002400 */
[----:B---3--:R-:W-:-:S05]  /*12520*/  FMNMX.FTZ R128, R25, R128, !PT ;  /* 0x0000008019807209 */ /* 0x008fca0007810000 */
[----:B------:R-:W3:Y:S02]  /*12530*/  SHFL.BFLY PT, R9, R128, 0x1, 0x1f ;  /* 0x0c201f0080097f89 */ /* 0x000ee400000e0000 */
[----:B---3--:R-:W-:Y:S01]  /*12540*/  FMNMX.FTZ R9, R128, R9, !PT ;  /* 0x0000000980097209 */ /* 0x008fe20007810000 */
[----:B------:R-:W-:-:S03]  /*12550*/  IMAD.MOV.U32 R128, RZ, RZ, R151 ;  /* 0x000000ffff807224 */ /* 0x000fc600078e0097 */
[C---:B------:R-:W-:Y:S01]  /*12560*/  FSETP.NEU.FTZ.AND P0, PT, R9.reuse, -INF , PT ;  /* 0xff8000000900780b */ /* 0x040fe20003f1d000 */
[----:B------:R-:W-:-:S05]  /*12570*/  FMUL.FTZ R21, R9, R7 ;  /* 0x0000000709157220 */ /* 0x000fca0000410000 */
[----:B------:R-:W-:Y:S02]  /*12580*/  FSEL R21, R21, RZ, P0 ;  /* 0x000000ff15157208 */ /* 0x000fe40000000000 */
[----:B------:R-:W-:Y:S01]  /*12590*/  ISETP.NE.AND P0, PT, R89, RZ, PT ;  /* 0x000000ff5900720c */ /* 0x000fe20003f05270 */
[----:B------:R-:W-:Y:S02]  /*125a0*/  IMAD.MOV.U32 R89, RZ, RZ, R151 ;  /* 0x000000ffff597224 */ /* 0x000fe400078e0097 */
[--C-:B------:R-:W-:Y:S01]  /*125b0*/  FFMA.FTZ R11, R15, R7, -R21.reuse ;  /* 0x000000070f0b7223 */ /* 0x100fe20000010815 */
[----:B------:R-:W-:Y:S01]  /*125c0*/  FMNMX.FTZ R15, R4, R3, !PT ;  /* 0x00000003040f7209 */ /* 0x000fe20007810000 */
[-CC-:B------:R-:W-:Y:S01]  /*125d0*/  FFMA.FTZ R182, R54, R7.reuse, -R21.reuse ;  /* 0x0000000736b67223 */ /* 0x180fe20000010815 */
[----:B--2---:R-:W-:Y:S01]  /*125e0*/  FSEL R54, R79, -INF , P6 ;  /* 0xff8000004f367808 */ /* 0x004fe20003000000 */
[--C-:B------:R-:W-:Y:S01]  /*125f0*/  FFMA.FTZ R13, R58, R7, -R21.reuse ;  /* 0x000000073a0d7223 */ /* 0x100fe20000010815 */
[----:B------:R-:W-:Y:S01]  /*12600*/  FMNMX.FTZ R15, R6, R15, !PT ;  /* 0x0000000f060f7209 */ /* 0x000fe20007810000 */
[-CC-:B------:R-:W-:Y:S01]  /*12610*/  FFMA.FTZ R176, R60, R7.reuse, -R21.reuse ;  /* 0x000000073cb07223 */ /* 0x180fe20000010815 */
[----:B-1----:R-:W-:Y:S01]  /*12620*/  FSEL R58, R82, -INF , P5 ;  /* 0xff800000523a7808 */ /* 0x002fe20002800000 */
[--C-:B------:R-:W-:Y:S01]  /*12630*/  FFMA.FTZ R62, R62, R7, -R21.reuse ;  /* 0x000000073e3e7223 */ /* 0x100fe20000010815 */
[----:B------:R-:W-:Y:S01]  /*12640*/  FMNMX.FTZ R15, R8, R15, !PT ;  /* 0x0000000f080f7209 */ /* 0x000fe20007810000 */
[-CC-:B------:R-:W-:Y:S01]  /*12650*/  FFMA.FTZ R178, R66, R7.reuse, -R21.reuse ;  /* 0x0000000742b27223 */ /* 0x180fe20000010815 */
[----:B0-----:R-:W-:Y:S01]  /*12660*/  FSEL R60, R83, -INF , P4 ;  /* 0xff800000533c7808 */ /* 0x001fe20002000000 */
[--C-:B------:R-:W-:Y:S01]  /*12670*/  FFMA.FTZ R180, R14, R7, -R21.reuse ;  /* 0x000000070eb47223 */ /* 0x100fe20000010815 */
[----:B------:R-:W-:Y:S01]  /*12680*/  FMNMX.FTZ R15, R10, R15, !PT ;  /* 0x0000000f0a0f7209 */ /* 0x000fe20007810000 */
[----:B------:R-:W-:Y:S01]  /*12690*/  MUFU.EX2 R11, R11 ;  /* 0x0000000b000b7308 */ /* 0x000fe20000000800 */
[----:B----4-:R-:W-:Y:S01]  /*126a0*/  FSEL R66, R87, -INF , P2 ;  /* 0xff80000057427808 */ /* 0x010fe20001000000 */
[--C-:B------:R-:W-:Y:S01]  /*126b0*/  FFMA.FTZ R68, R68, R7, -R21.reuse ;  /* 0x0000000744447223 */ /* 0x100fe20000010815 */
[----:B------:R-:W-:Y:S01]  /*126c0*/  FMNMX.FTZ R25, R12, R15, !PT ;  /* 0x0000000f0c197209 */ /* 0x000fe20007810000 */
[-CC-:B------:R-:W-:Y:S01]  /*126d0*/  FFMA.FTZ R172, R70, R7.reuse, -R21.reuse ;  /* 0x0000000746ac7223 */ /* 0x180fe20000010815 */
[-CC-:B------:R-:W-:Y:S01]  /*126e0*/  FFMA.FTZ R88, R88, R7.reuse, -R21.reuse ;  /* 0x0000000758587223 */ /* 0x180fe20000010815 */
[--C-:B------:R-:W-:Y:S01]  /*126f0*/  FFMA.FTZ R174, R90, R7, -R21.reuse ;  /* 0x000000075aae7223 */ /* 0x100fe20000010815 */
[----:B------:R-:W-:Y:S01]  /*12700*/  FMNMX.FTZ R25, R20, R25, !PT ;  /* 0x0000001914197209 */ /* 0x000fe20007810000 */
[----:B------:R0:W-:Y:S01]  /*12710*/  MUFU.EX2 R15, R62 ;  /* 0x0000003e000f7308 */ /* 0x0001e20000000800 */
        /* <DEDUP_REMOVED lines=8> */
[----:B0-----:R-:W-:Y:S01]  /*127a0*/  FSEL R62, R86, -INF , P3 ;  /* 0xff800000563e7808 */ /* 0x001fe20001800000 */
        /* <DEDUP_REMOVED lines=19> */
[----:B------:R-:W-:Y:S01]  /*128e0*/  FFMA.FTZ R166, R124, R7, -R21 ;  /* 0x000000077ca67223 */ /* 0x000fe20000010815 */
[--C-:B------:R-:W-:Y:S01]  /*128f0*/  IMAD.MOV.U32 R124, RZ, RZ, R151.reuse ;  /* 0x000000ffff7c7224 */ /* 0x100fe200078e0097 */
[----:B------:R-:W-:Y:S01]  /*12900*/  FMNMX.FTZ R29, R38, R29, !PT ;  /* 0x0000001d261d7209 */ /* 0x000fe20007810000 */
[----:B------:R-:W3:Y:S01]  /*12910*/  MUFU.EX2 R176, R176 ;  /* 0x000000b000b07308 */ /* 0x000ee20000000800 */
        /* <DEDUP_REMOVED lines=8> */
[--C-:B------:R-:W-:Y:S02]  /*129a0*/  IMAD.MOV.U32 R110, RZ, RZ, R151.reuse ;  /* 0x000000ffff6e7224 */ /* 0x100fe400078e0097 */
[--C-:B------:R-:W-:Y:S01]  /*129b0*/  IMAD.MOV.U32 R108, RZ, RZ, R151.reuse ;  /* 0x000000ffff6c7224 */ /* 0x100fe200078e0097 */
[----:B------:R-:W-:Y:S01]  /*129c0*/  FMNMX.FTZ R31, R46, R31, !PT ;  /* 0x0000001f2e1f7209 */ /* 0x000fe20007810000 */
[----:B------:R-:W4:Y:S01]  /*129d0*/  MUFU.EX2 R178, R178 ;  /* 0x000000b200b27308 */ /* 0x000f220000000800 */
[----:B------:R-:W-:-:S02]  /*129e0*/  IMAD.MOV.U32 R102, RZ, RZ, R151 ;  /* 0x000000ffff667224 */ /* 0x000fc400078e0097 */
[----:B------:R-:W-:Y:S01]  /*129f0*/  FMNMX.FTZ R31, R48, R31, !PT ;  /* 0x0000001f301f7209 */ /* 0x000fe20007810000 */
[--C-:B------:R-:W-:Y:S02]  /*12a00*/  IMAD.MOV.U32 R98, RZ, RZ, R151.reuse ;  /* 0x000000ffff627224 */ /* 0x100fe400078e0097 */
[--C-:B------:R-:W-:Y:S01]  /*12a10*/  IMAD.MOV.U32 R94, RZ, RZ, R151.reuse ;  /* 0x000000ffff5e7224 */ /* 0x100fe200078e0097 */
[----:B------:R-:W-:Y:S01]  /*12a20*/  FMNMX.FTZ R31, R50, R31, !PT ;  /* 0x0000001f321f7209 */ /* 0x000fe20007810000 */
[----:B------:R-:W4:Y:S01]  /*12a30*/  MUFU.EX2 R172, R172 ;  /* 0x000000ac00ac7308 */ /* 0x000f220000000800 */
[----:B------:R-:W-:Y:S02]  /*12a40*/  IMAD.MOV.U32 R90, RZ, RZ, R151 ;  /* 0x000000ffff5a7224 */ /* 0x000fe400078e0097 */
[----:B------:R-:W-:-:S04]  /*12a50*/  FMNMX.FTZ R33, R52, R31, !PT ;  /* 0x0000001f34217209 */ /* 0x000fc80007810000 */
[----:B------:R-:W-:Y:S01]  /*12a60*/  FMNMX.FTZ R33, R56, R33, !PT ;  /* 0x0000002138217209 */ /* 0x000fe20007810000 */
[----:B------:R1:W-:Y:S03]  /*12a70*/  MUFU.EX2 R27, R88 ;  /* 0x00000058001b7308 */ /* 0x0003e60000000800 */
[----:B------:R-:W-:-:S04]  /*12a80*/  FMNMX.FTZ R33, R64, R33, !PT ;  /* 0x0000002140217209 */ /* 0x000fc80007810000 */
[----:B------:R-:W-:Y:S01]  /*12a90*/  FMNMX.FTZ R33, R72, R33, !PT ;  /* 0x0000002148217209 */ /* 0x000fe20007810000 */
[----:B------:R-:W-:Y:S01]  /*12aa0*/  MUFU.EX2 R174, R174 ;  /* 0x000000ae00ae7308 */ /* 0x000fe20000000800 */
[----:B-1----:R-:W-:Y:S02]  /*12ab0*/  IMAD.MOV.U32 R88, RZ, RZ, R151 ;  /* 0x000000ffff587224 */ /* 0x002fe400078e0097 */
        /* <DEDUP_REMOVED lines=10> */
[----:B------:R-:W-:Y:S01]  /*12b60*/  FMNMX.FTZ R14, R66, R37, !PT ;  /* 0x00000025420e7209 */ /* 0x000fe20007810000 */
[----:B------:R-:W-:Y:S01]  /*12b70*/  FFMA.FTZ R37, R106, R7, -R21 ;  /* 0x000000076a257223 */ /* 0x000fe20000010815 */
[----:B------:R-:W-:-:S03]  /*12b80*/  IMAD.MOV.U32 R106, RZ, RZ, R151 ;  /* 0x000000ffff6a7224 */ /* 0x000fc600078e0097 */
[----:B------:R-:W0:Y:S01]  /*12b90*/  SHFL.BFLY PT, R43, R14, 0x2, 0x1f ;  /* 0x0c401f000e2b7f89 */ /* 0x000e2200000e0000 */
[----:B------:R-:W-:Y:S01]  /*12ba0*/  MUFU.EX2 R170, R170 ;  /* 0x000000aa00aa7308 */ /* 0x000fe20000000800 */
[----:B-1----:R-:W-:-:S07]  /*12bb0*/  IMAD.MOV.U32 R96, RZ, RZ, R151 ;  /* 0x000000ffff607224 */ /* 0x002fce00078e0097 */
[----:B------:R1:W-:Y:S08]  /*12bc0*/  MUFU.EX2 R33, R100 ;  /* 0x0000006400217308 */ /* 0x0003f00000000800 */
[----:B------:R-:W-:Y:S01]  /*12bd0*/  MUFU.EX2 R152, R152 ;  /* 0x0000009800987308 */ /* 0x000fe20000000800 */
[----:B-1----:R-:W-:Y:S01]  /*12be0*/  IMAD.MOV.U32 R100, RZ, RZ, R151 ;  /* 0x000000ffff647224 */ /* 0x002fe200078e0097 */
[----:B0-----:R-:W-:-:S06]  /*12bf0*/  FMNMX.FTZ R47, R14, R43, !PT ;  /* 0x0000002b0e2f7209 */ /* 0x001fcc0007810000 */
[----:B------:R0:W-:Y:S01]  /*12c00*/  MUFU.EX2 R35, R104 ;  /* 0x0000006800237308 */ /* 0x0001e20000000800 */
[-CC-:B------:R-:W-:Y:S01]  /*12c10*/  FFMA.FTZ R43, R114, R7.reuse, -R21.reuse ;  /* 0x00000007722b7223 */ /* 0x180fe20000010815 */
[----:B------:R-:W-:Y:S01]  /*12c20*/  FFMA.FTZ R21, R126, R7, -R21 ;  /* 0x000000077e157223 */ /* 0x000fe20000010815 */
[--C-:B------:R-:W-:Y:S01]  /*12c30*/  IMAD.MOV.U32 R126, RZ, RZ, R151.reuse ;  /* 0x000000ffff7e7224 */ /* 0x100fe200078e0097 */
[----:B------:R-:W1:Y:S01]  /*12c40*/  SHFL.BFLY PT, R14, R47, 0x1, 0x1f ;  /* 0x0c201f002f0e7f89 */ /* 0x000e6200000e0000 */
[----:B------:R-:W-:-:S03]  /*12c50*/  IMAD.MOV.U32 R114, RZ, RZ, R151 ;  /* 0x000000ffff727224 */ /* 0x000fc600078e0097 */
[----:B------:R-:W-:Y:S01]  /*12c60*/  MUFU.EX2 R154, R154 ;  /* 0x0000009a009a7308 */ /* 0x000fe20000000800 */
[----:B0-----:R-:W-:-:S07]  /*12c70*/  IMAD.MOV.U32 R104, RZ, RZ, R151 ;  /* 0x000000ffff687224 */ /* 0x001fce00078e0097 */
[----:B------:R-:W-:Y:S08]  /*12c80*/  MUFU.EX2 R37, R37 ;  /* 0x0000002500257308 */ /* 0x000ff00000000800 */
[----:B------:R-:W-:Y:S01]  /*12c90*/  MUFU.EX2 R156, R156 ;  /* 0x0000009c009c7308 */ /* 0x000fe20000000800 */
[----:B-1----:R-:W-:-:S04]  /*12ca0*/  FMNMX.FTZ R14, R47, R14, !PT ;  /* 0x0000000e2f0e7209 */ /* 0x002fc80007810000 */
        /* <DEDUP_REMOVED lines=8> */
[-C--:B------:R-:W-:Y:S01]  /*12d30*/  FFMA.FTZ R68, R3, R7.reuse, -R49 ;  /* 0x0000000703447223 */ /* 0x080fe20000010831 */
[----:B------:R-:W-:Y:S01]  /*12d40*/  FADD.FTZ R3, R180, R11 ;  /* 0x0000000bb4037221 */ /* 0x000fe20000010000 */
[-CC-:B------:R-:W-:Y:S01]  /*12d50*/  FFMA.FTZ R183, R6, R7.reuse, -R49.reuse ;  /* 0x0000000706b77223 */ /* 0x180fe20000010831 */
[-CC-:B------:R-:W-:Y:S01]  /*12d60*/  FFMA.FTZ R6, R8, R7.reuse, -R49.reuse ;  /* 0x0000000708067223 */ /* 0x180fe20000010831 */
[-C--:B------:R-:W-:Y:S01]  /*12d70*/  FFMA.FTZ R177, R10, R7.reuse, -R49 ;  /* 0x000000070ab17223 */ /* 0x080fe20000010831 */
[----:B------:R-:W-:Y:S01]  /*12d80*/  FADD.FTZ R4, R182, R3 ;  /* 0x00000003b6047221 */ /* 0x000fe20000010000 */
[----:B------:R-:W-:Y:S01]  /*12d90*/  MUFU.EX2 R181, R181 ;  /* 0x000000b500b57308 */ /* 0x000fe20000000800 */
[-CC-:B------:R-:W-:Y:S01]  /*12da0*/  FFMA.FTZ R8, R12, R7.reuse, -R49.reuse ;  /* 0x000000070c087223 */ /* 0x180fe20000010831 */
[-CC-:B------:R-:W-:Y:S01]  /*12db0*/  FFMA.FTZ R179, R20, R7.reuse, -R49.reuse ;  /* 0x0000000714b37223 */ /* 0x180fe20000010831 */
[----:B--2---:R-:W-:Y:S01]  /*12dc0*/  FADD.FTZ R3, R13, R4 ;  /* 0x000000040d037221 */ /* 0x004fe20000010000 */
[-CC-:B------:R-:W-:Y:S01]  /*12dd0*/  FFMA.FTZ R175, R30, R7.reuse, -R49.reuse ;  /* 0x000000071eaf7223 */ /* 0x180fe20000010831 */
[-CC-:B------:R-:W-:Y:S01]  /*12de0*/  FFMA.FTZ R10, R24, R7.reuse, -R49.reuse ;  /* 0x00000007180a7223 */ /* 0x180fe20000010831 */
[-C--:B------:R-:W-:Y:S01]  /*12df0*/  FFMA.FTZ R173, R26, R7.reuse, -R49 ;  /* 0x000000071aad7223 */ /* 0x080fe20000010831 */
[----:B---3--:R-:W-:Y:S01]  /*12e00*/  FADD.FTZ R4, R176, R3 ;  /* 0x00000003b0047221 */ /* 0x008fe20000010000 */
[----:B------:R-:W0:Y:S01]  /*12e10*/  MUFU.EX2 R68, R68 ;  /* 0x0000004400447308 */ /* 0x000e220000000800 */
[-CC-:B------:R-:W-:Y:S01]  /*12e20*/  FFMA.FTZ R20, R32, R7.reuse, -R49.reuse ;  /* 0x0000000720147223 */ /* 0x180fe20000010831 */
[-CC-:B------:R-:W-:Y:S01]  /*12e30*/  FFMA.FTZ R12, R28, R7.reuse, -R49.reuse ;  /* 0x000000071c0c7223 */ /* 0x180fe20000010831 */
[----:B------:R-:W-:Y:S01]  /*12e40*/  FADD.FTZ R3, R15, R4 ;  /* 0x000000040f037221 */ /* 0x000fe20000010000 */
[-CC-:B------:R-:W-:Y:S01]  /*12e50*/  FFMA.FTZ R169, R34, R7.reuse, -R49.reuse ;  /* 0x0000000722a97223 */ /* 0x180fe20000010831 */
[-CC-:B------:R-:W-:Y:S01]  /*12e60*/  FFMA.FTZ R24, R36, R7.reuse, -R49.reuse ;  /* 0x0000000724187223 */ /* 0x180fe20000010831 */
[-C--:B------:R-:W-:Y:S01]  /*12e70*/  FFMA.FTZ R171, R38, R7.reuse, -R49 ;  /* 0x0000000726ab7223 */ /* 0x080fe20000010831 */
[----:B----4-:R-:W-:Y:S01]  /*12e80*/  FADD.FTZ R30, R178, R3 ;  /* 0x00000003b21e7221 */ /* 0x010fe20000010000 */
[----:B------:R-:W1:Y:S01]  /*12e90*/  MUFU.EX2 R183, R183 ;  /* 0x000000b700b77308 */ /* 0x000e620000000800 */
[-CC-:B------:R-:W-:Y:S01]  /*12ea0*/  FFMA.FTZ R26, R40, R7.reuse, -R49.reuse ;  /* 0x00000007281a7223 */ /* 0x180fe20000010831 */
[-CC-:B------:R-:W-:Y:S01]  /*12eb0*/  FFMA.FTZ R153, R42, R7.reuse, -R49.reuse ;  /* 0x000000072a997223 */ /* 0x180fe20000010831 */
[----:B------:R-:W-:Y:S01]  /*12ec0*/  FADD.FTZ R51, R25, R30 ;  /* 0x0000001e19337221 */ /* 0x000fe20000010000 */
[-CC-:B------:R-:W-:Y:S01]  /*12ed0*/  FFMA.FTZ R28, R44, R7.reuse, -R49.reuse ;  /* 0x000000072c1c7223 */ /* 0x180fe20000010831 */
[-CC-:B------:R-:W-:Y:S01]  /*12ee0*/  FFMA.FTZ R155, R46, R7.reuse, -R49.reuse ;  /* 0x000000072e9b7223 */ /* 0x180fe20000010831 */
[-C--:B------:R-:W-:Y:S01]  /*12ef0*/  FFMA.FTZ R30, R48, R7.reuse, -R49 ;  /* 0x00000007301e7223 */ /* 0x080fe20000010831 */
[----:B------:R-:W-:Y:S01]  /*12f00*/  FADD.FTZ R32, R172, R51 ;  /* 0x00000033ac207221 */ /* 0x000fe20000010000 */
[----:B------:R-:W2:Y:S01]  /*12f10*/  MUFU.EX2 R6, R6 ;  /* 0x0000000600067308 */ /* 0x000ea20000000800 */
[----:B0-----:R-:W-:Y:S01]  /*12f20*/  FADD.FTZ R4, R181, R68 ;  /* 0x00000044b5047221 */ /* 0x001fe20000010000 */
[-CC-:B------:R-:W-:Y:S01]  /*12f30*/  FFMA.FTZ R157, R50, R7.reuse, -R49.reuse ;  /* 0x00000007329d7223 */ /* 0x180fe20000010831 */
[----:B------:R-:W-:Y:S01]  /*12f40*/  FADD.FTZ R51, R27, R32 ;  /* 0x000000201b337221 */ /* 0x000fe20000010000 */
[-CC-:B------:R-:W-:Y:S01]  /*12f50*/  FFMA.FTZ R52, R52, R7.reuse, -R49.reuse ;  /* 0x0000000734347223 */ /* 0x180fe20000010831 */
[-C--:B------:R-:W-:Y:S01]  /*12f60*/  FFMA.FTZ R56, R56, R7.reuse, -R49 ;  /* 0x0000000738387223 */ /* 0x080fe20000010831 */
[----:B------:R-:W-:Y:S01]  /*12f70*/  F2FP.BF16.F32.PACK_AB R180, R11, R180 ;  /* 0x000000b40bb4723e */ /* 0x000fe200000010ff */
[----:B------:R-:W-:Y:S01]  /*12f80*/  FADD.FTZ R32, R174, R51 ;  /* 0x00000033ae207221 */ /* 0x000fe20000010000 */
[----:B------:R-:W0:Y:S01]  /*12f90*/  MUFU.EX2 R177, R177 ;  /* 0x000000b100b17308 */ /* 0x000e220000000800 */
[----:B-1----:R-:W-:Y:S01]  /*12fa0*/  FADD.FTZ R3, R183, R4 ;  /* 0x00000004b7037221 */ /* 0x002fe20000010000 */
[-CC-:B------:R-:W-:Y:S01]  /*12fb0*/  FFMA.FTZ R64, R64, R7.reuse, -R49.reuse ;  /* 0x0000000740407223 */ /* 0x180fe20000010831 */
[-CC-:B------:R-:W-:Y:S01]  /*12fc0*/  FFMA.FTZ R72, R72, R7.reuse, -R49.reuse ;  /* 0x0000000748487223 */ /* 0x180fe20000010831 */
[-CC-:B------:R-:W-:Y:S01]  /*12fd0*/  FFMA.FTZ R74, R74, R7.reuse, -R49.reuse ;  /* 0x000000074a4a7223 */ /* 0x180fe20000010831 */
[-CC-:B------:R-:W-:Y:S01]  /*12fe0*/  FFMA.FTZ R76, R76, R7.reuse, -R49.reuse ;  /* 0x000000074c4c7223 */ /* 0x180fe20000010831 */
[-CC-:B------:R-:W-:Y:S01]  /*12ff0*/  FFMA.FTZ R54, R54, R7.reuse, -R49.reuse ;  /* 0x0000000736367223 */ /* 0x180fe20000010831 */
[-C--:B------:R-:W-:Y:S01]  /*13000*/  FFMA.FTZ R58, R58, R7.reuse, -R49 ;  /* 0x000000073a3a7223 */ /* 0x080fe20000010831 */
[----:B------:R-:W1:Y:S01]  /*13010*/  MUFU.EX2 R8, R8 ;  /* 0x0000000800087308 */ /* 0x000e620000000800 */
[----:B--2---:R-:W-:Y:S01]  /*13020*/  FADD.FTZ R4, R6, R3 ;  /* 0x0000000306047221 */ /* 0x004fe20000010000 */
[-CC-:B------:R-:W-:Y:S01]  /*13030*/  FFMA.FTZ R60, R60, R7.reuse, -R49.reuse ;  /* 0x000000073c3c7223 */ /* 0x180fe20000010831 */
[-CC-:B------:R-:W-:Y:S01]  /*13040*/  FFMA.FTZ R62, R62, R7.reuse, -R49.reuse ;  /* 0x000000073e3e7223 */ /* 0x180fe20000010831 */
[----:B------:R-:W-:Y:S01]  /*13050*/  FFMA.FTZ R49, R66, R7, -R49 ;  /* 0x0000000742317223 */ /* 0x000fe20000010831 */
[----:B------:R-:W-:-:S02]  /*13060*/  F2FP.BF16.F32.PACK_AB R183, R6, R183 ;  /* 0x000000b706b7723e */ /* 0x000fc400000010ff */
[----:B------:R-:W-:Y:S01]  /*13070*/  F2FP.BF16.F32.PACK_AB R182, R13, R182 ;  /* 0x000000b60db6723e */ /* 0x000fe200000010ff */
[----:B------:R-:W2:Y:S01]  /*13080*/  MUFU.EX2 R179, R179 ;  /* 0x000000b300b37308 */ /* 0x000ea20000000800 */
[----:B0-----:R-:W-:Y:S01]  /*13090*/  FADD.FTZ R3, R177, R4 ;  /* 0x00000004b1037221 */ /* 0x001fe20000010000 */
[----:B------:R-:W-:Y:S02]  /*130a0*/  F2FP.BF16.F32.PACK_AB R176, R15, R176 ;  /* 0x000000b00fb0723e */ /* 0x000fe400000010ff */
[----:B------:R-:W-:Y:S02]  /*130b0*/  F2FP.BF16.F32.PACK_AB R178, R25, R178 ;  /* 0x000000b219b2723e */ /* 0x000fe400000010ff */
[----:B------:R-:W-:Y:S02]  /*130c0*/  F2FP.BF16.F32.PACK_AB R172, R27, R172 ;  /* 0x000000ac1bac723e */ /* 0x000fe400000010ff */
[----:B------:R-:W0:Y:S01]  /*130d0*/  MUFU.EX2 R10, R10 ;  /* 0x0000000a000a7308 */ /* 0x000e220000000800 */
[----:B-1----:R-:W-:Y:S01]  /*130e0*/  FADD.FTZ R4, R8, R3 ;  /* 0x0000000308047221 */ /* 0x002fe20000010000 */
[C---:B------:R-:W-:Y:S01]  /*130f0*/  FADD.FTZ R3, R29.reuse, R32 ;  /* 0x000000201d037221 */ /* 0x040fe20000010000 */
[----:B------:R-:W-:-:S02]  /*13100*/  F2FP.BF16.F32.PACK_AB R174, R29, R174 ;  /* 0x000000ae1dae723e */ /* 0x000fc400000010ff */
[----:B------:R-:W-:Y:S01]  /*13110*/  F2FP.BF16.F32.PACK_AB R181, R68, R181 ;  /* 0x000000b544b5723e */ /* 0x000fe200000010ff */
[----:B------:R-:W-:Y:S01]  /*13120*/  FADD.FTZ R32, R168, R3 ;  /* 0x00000003a8207221 */ /* 0x000fe20000010000 */
[----:B------:R-:W-:Y:S01]  /*13130*/  @!P1 VIADD R3, R0, 0x34840 ;  /* 0x0003484000039836 */ /* 0x000fe20000000000 */
[----:B------:R-:W1:Y:S01]  /*13140*/  MUFU.EX2 R173, R173 ;  /* 0x000000ad00ad7308 */ /* 0x000e620000000800 */
[----:B--2---:R-:W-:Y:S01]  /*13150*/  FADD.FTZ R51, R179, R4 ;  /* 0x00000004b3337221 */ /* 0x004fe20000010000 */
[C---:B------:R-:W-:Y:S01]  /*13160*/  FADD.FTZ R53, R31.reuse, R32 ;  /* 0x000000201f357221 */ /* 0x040fe20000010000 */
[----:B------:R-:W-:Y:S02]  /*13170*/  F2FP.BF16.F32.PACK_AB R168, R31, R168 ;  /* 0x000000a81fa8723e */ /* 0x000fe400000010ff */
[----:B------:R-:W-:Y:S01]  /*13180*/  @!P1 PRMT R3, RZ, 0x654, R3 ;  /* 0x00000654ff039816 */ /* 0x000fe20000000003 */
[----:B------:R-:W-:Y:S01]  /*13190*/  FADD.FTZ R32, R170, R53 ;  /* 0x00000035aa207221 */ /* 0x000fe20000010000 */
[----:B------:R-:W-:Y:S01]  /*131a0*/  F2FP.BF16.F32.PACK_AB R170, R33, R170 ;  /* 0x000000aa21aa723e */ /* 0x000fe200000010ff */
[----:B------:R-:W2:Y:S01]  /*131b0*/  MUFU.EX2 R12, R12 ;  /* 0x0000000c000c7308 */ /* 0x000ea20000000800 */
[----:B0-----:R-:W-:Y:S01]  /*131c0*/  FADD.FTZ R4, R10, R51 ;  /* 0x000000330a047221 */ /* 0x001fe20000010000 */
[----:B------:R0:W-:Y:S01]  /*131d0*/  @!P1 SYNCS.ARRIVE.TRANS64.RED.A1T0 RZ, [R3+URZ], RZ ;  /* 0x000000ff03ff99a7 */ /* 0x0001e2000810043f */
[----:B------:R-:W-:-:S02]  /*131e0*/  F2FP.BF16.F32.PACK_AB R177, R8, R177 ;  /* 0x000000b108b1723e */ /* 0x000fc400000010ff */
[----:B------:R-:W-:-:S03]  /*131f0*/  F2FP.BF16.F32.PACK_AB R179, R10, R179 ;  /* 0x000000b30ab3723e */ /* 0x000fc600000010ff */
[----:B------:R-:W0:Y:S01]  /*13200*/  MUFU.EX2 R175, R175 ;  /* 0x000000af00af7308 */ /* 0x000e220000000800 */
[----:B-1----:R-:W-:-:S07]  /*13210*/  FADD.FTZ R51, R173, R4 ;  /* 0x00000004ad337221 */ /* 0x002fce0000010000 */
[----:B------:R-:W1:Y:S01]  /*13220*/  MUFU.EX2 R20, R20 ;  /* 0x0000001400147308 */ /* 0x000e620000000800 */
[C---:B--2---:R-:W-:Y:S01]  /*13230*/  FADD.FTZ R4, R12.reuse, R51 ;  /* 0x000000330c047221 */ /* 0x044fe20000010000 */
[----:B------:R-:W-:Y:S01]  /*13240*/  FADD.FTZ R51, R33, R32 ;  /* 0x0000002021337221 */ /* 0x000fe20000010000 */
[----:B------:R-:W-:-:S03]  /*13250*/  F2FP.BF16.F32.PACK_AB R173, R12, R173 ;  /* 0x000000ad0cad723e */ /* 0x000fc600000010ff */
[----:B------:R-:W-:Y:S01]  /*13260*/  FADD.FTZ R32, R152, R51 ;  /* 0x0000003398207221 */ /* 0x000fe20000010000 */
[----:B------:R-:W-:Y:S01]  /*13270*/  F2FP.BF16.F32.PACK_AB R152, R35, R152 ;  /* 0x000000982398723e */ /* 0x000fe200000010ff */
[----:B------:R-:W2:Y:S01]  /*13280*/  MUFU.EX2 R169, R169 ;  /* 0x000000a900a97308 */ /* 0x000ea20000000800 */
[----:B0-----:R-:W-:Y:S01]  /*13290*/  FADD.FTZ R3, R175, R4 ;  /* 0x00000004af037221 */ /* 0x001fe20000010000 */
[----:B------:R-:W-:-:S04]  /*132a0*/  FADD.FTZ R51, R35, R32 ;  /* 0x0000002023337221 */ /* 0x000fc80000010000 */
[----:B------:R-:W-:Y:S01]  /*132b0*/  FADD.FTZ R32, R154, R51 ;  /* 0x000000339a207221 */ /* 0x000fe20000010000 */
[C---:B------:R-:W-:Y:S01]  /*132c0*/  F2FP.BF16.F32.PACK_AB R154, R37.reuse, R154 ;  /* 0x0000009a259a723e */ /* 0x040fe200000010ff */
[----:B------:R-:W0:Y:S01]  /*132d0*/  MUFU.EX2 R24, R24 ;  /* 0x0000001800187308 */ /* 0x000e220000000800 */
[C---:B-1----:R-:W-:Y:S01]  /*132e0*/  FADD.FTZ R4, R20.reuse, R3 ;  /* 0x0000000314047221 */ /* 0x042fe20000010000 */
[----:B------:R-:W-:Y:S01]  /*132f0*/  FADD.FTZ R51, R37, R32 ;  /* 0x0000002025337221 */ /* 0x000fe20000010000 */
[----:B------:R-:W-:-:S03]  /*13300*/  F2FP.BF16.F32.PACK_AB R175, R20, R175 ;  /* 0x000000af14af723e */ /* 0x000fc600000010ff */
[----:B------:R-:W-:Y:S01]  /*13310*/  FADD.FTZ R32, R156, R51 ;  /* 0x000000339c207221 */ /* 0x000fe20000010000 */
[----:B------:R-:W-:Y:S01]  /*13320*/  F2FP.BF16.F32.PACK_AB R156, R39, R156 ;  /* 0x0000009c279c723e */ /* 0x000fe200000010ff */
[----:B------:R-:W1:Y:S01]  /*13330*/  MUFU.EX2 R171, R171 ;  /* 0x000000ab00ab7308 */ /* 0x000e620000000800 */
[----:B--2---:R-:W-:Y:S01]  /*13340*/  FADD.FTZ R3, R169, R4 ;  /* 0x00000004a9037221 */ /* 0x004fe20000010000 */
[----:B------:R-:W-:-:S04]  /*13350*/  FADD.FTZ R51, R39, R32 ;  /* 0x0000002027337221 */ /* 0x000fc80000010000 */
[----:B------:R-:W-:Y:S02]  /*13360*/  FADD.FTZ R32, R158, R51 ;  /* 0x000000339e207221 */ /* 0x000fe40000010000 */
[----:B------:R-:W2:Y:S01]  /*13370*/  MUFU.EX2 R26, R26 ;  /* 0x0000001a001a7308 */ /* 0x000ea20000000800 */
[C---:B0-----:R-:W-:Y:S01]  /*13380*/  FADD.FTZ R4, R24.reuse, R3 ;  /* 0x0000000318047221 */ /* 0x041fe20000010000 */
[----:B------:R-:W-:-:S06]  /*13390*/  F2FP.BF16.F32.PACK_AB R169, R24, R169 ;  /* 0x000000a918a9723e */ /* 0x000fcc00000010ff */
        /* <DEDUP_REMOVED lines=21> */
[C---:B0-----:R-:W-:Y:S01]  /*134f0*/  FADD.FTZ R11, R43.reuse, R32 ;  /* 0x000000202b0b7221 */ /* 0x041fe20000010000 */
[----:B------:R-:W-:-:S06]  /*13500*/  F2FP.BF16.F32.PACK_AB R160, R43, R160 ;  /* 0x000000a02ba0723e */ /* 0x000fcc00000010ff */
[----:B------:R-:W0:Y:S01]  /*13510*/  MUFU.EX2 R0, R52 ;  /* 0x0000003400007308 */ /* 0x000e220000000800 */
[----:B-1----:R-:W-:-:S07]  /*13520*/  FADD.FTZ R3, R157, R4 ;  /* 0x000000049d037221 */ /* 0x002fce0000010000 */
[----:B------:R-:W1:Y:S01]  /*13530*/  MUFU.EX2 R45, R45 ;  /* 0x0000002d002d7308 */ /* 0x000e620000000800 */
[----:B--2---:R-:W-:-:S07]  /*13540*/  FADD.FTZ R4, R162, R11 ;  /* 0x0000000ba2047221 */ /* 0x004fce0000010000 */
[----:B------:R-:W2:Y:S01]  /*13550*/  MUFU.EX2 R56, R56 ;  /* 0x0000003800387308 */ /* 0x000ea20000000800 */
[C---:B0-----:R-:W-:Y:S01]  /*13560*/  FADD.FTZ R3, R0.reuse, R3 ;  /* 0x0000000300037221 */ /* 0x041fe20000010000 */
[----:B------:R-:W-:-:S06]  /*13570*/  F2FP.BF16.F32.PACK_AB R157, R0, R157 ;  /* 0x0000009d009d723e */ /* 0x000fcc00000010ff */
[----:B------:R-:W0:Y:S01]  /*13580*/  MUFU.EX2 R164, R164 ;  /* 0x000000a400a47308 */ /* 0x000e220000000800 */
[C---:B-1----:R-:W-:Y:S01]  /*13590*/  FADD.FTZ R11, R45.reuse, R4 ;  /* 0x000000042d0b7221 */ /* 0x042fe20000010000 */
[----:B------:R-:W-:-:S06]  /*135a0*/  F2FP.BF16.F32.PACK_AB R162, R45, R162 ;  /* 0x000000a22da2723e */ /* 0x000fcc00000010ff */
[----:B------:R-:W1:Y:S01]  /*135b0*/  MUFU.EX2 R159, R64 ;  /* 0x00000040009f7308 */ /* 0x000e620000000800 */
[----:B--2---:R-:W-:-:S07]  /*135c0*/  FADD.FTZ R4, R56, R3 ;  /* 0x0000000338047221 */ /* 0x004fce0000010000 */
[----:B------:R2:W3:Y:S01]  /*135d0*/  MUFU.EX2 R47, R122 ;  /* 0x0000007a002f7308 */ /* 0x0004e20000000800 */
[----:B0-----:R-:W-:-:S07]  /*135e0*/  FADD.FTZ R32, R164, R11 ;  /* 0x0000000ba4207221 */ /* 0x001fce0000010000 */
[----:B------:R-:W0:Y:S01]  /*135f0*/  MUFU.EX2 R72, R72 ;  /* 0x0000004800487308 */ /* 0x000e220000000800 */
[C---:B-1----:R-:W-:Y:S01]  /*13600*/  FADD.FTZ R3, R159.reuse, R4 ;  /* 0x000000049f037221 */ /* 0x042fe20000010000 */
[----:B------:R-:W-:Y:S01]  /*13610*/  F2FP.BF16.F32.PACK_AB R159, R159, R56 ;  /* 0x000000389f9f723e */ /* 0x000fe200000010ff */
[----:B--2---:R-:W-:-:S05]  /*13620*/  IMAD.MOV.U32 R122, RZ, RZ, R151 ;  /* 0x000000ffff7a7224 */ /* 0x004fca00078e0097 */
        /* <DEDUP_REMOVED lines=22> */
[----:B------:R-:W-:Y:S01]  /*13790*/  F2FP.BF16.F32.PACK_AB R165, R165, R58 ;  /* 0x0000003aa5a5723e */ /* 0x000fe200000010ff */
[----:B------:R-:W-:Y:S02]  /*137a0*/  IMAD.MOV.U32 R6, RZ, RZ, 0x3f800000 ;  /* 0x3f800000ff067424 */ /* 0x000fe400078e00ff */
[----:B--2---:R-:W-:-:S04]  /*137b0*/  FADD.FTZ R0, R62, R3 ;  /* 0x000000033e007221 */ /* 0x004fc80000010000 */
[C---:B0-----:R-:W-:Y:S01]  /*137c0*/  FADD.FTZ R3, R49.reuse, R0 ;  /* 0x0000000031037221 */ /* 0x041fe20000010000 */
[----:B------:R-:W-:Y:S01]  /*137d0*/  F2FP.BF16.F32.PACK_AB R167, R49, R62 ;  /* 0x0000003e31a7723e */ /* 0x000fe200000010ff */
[----:B------:R-:W-:Y:S01]  /*137e0*/  IMAD.MOV.U32 R0, RZ, RZ, 0x3f800000 ;  /* 0x3f800000ff007424 */ /* 0x000fe200078e00ff */
[----:B------:R-:W-:Y:S06]  /*137f0*/  @!P2 BRA `(.L_x_781) ;  /* 0x0000002c00b8a947 */ /* 0x000fec0003800000 */
[----:B------:R-:W-:Y:S01]  /*13800*/  VIADD R210, R210, 0xfffffffe ;  /* 0xfffffffed2d27836 */ /* 0x000fe20000000000 */
[----:B------:R-:W-:Y:S01]  /*13810*/  CS2R R150, SRZ ;  /* 0x0000000000967805 */ /* 0x000fe2000001ff00 */
[----:B------:R-:W-:Y:S01]  /*13820*/  IMAD.MOV.U32 R12, RZ, RZ, R14 ;  /* 0x000000ffff0c7224 */ /* 0x000fe200078e000e */
[----:B------:R-:W-:Y:S01]  /*13830*/  CS2R R146, SRZ ;  /* 0x0000000000927805 */ /* 0x000fe2000001ff00 */
[----:B------:R-:W-:Y:S01]  /*13840*/  IMAD.MOV.U32 R11, RZ, RZ, R9 ;  /* 0x000000ffff0b7224 */ /* 0x000fe200078e0009 */
[----:B------:R-:W-:Y:S01]  /*13850*/  CS2R R142, SRZ ;  /* 0x00000000008e7805 */ /* 0x000fe2000001ff00 */
[----:B------:R-:W-:Y:S01]  /*13860*/  IMAD.MOV.U32 R13, RZ, RZ, R196 ;  /* 0x000000ffff0d7224 */ /* 0x000fe200078e00c4 */
[----:B------:R-:W-:Y:S01]  /*13870*/  CS2R R138, SRZ ;  /* 0x00000000008a7805 */ /* 0x000fe2000001ff00 */
[----:B------:R-:W-:Y:S01]  /*13880*/  IMAD.MOV.U32 R15, RZ, RZ, R194 ;  /* 0x000000ffff0f7224 */ /* 0x000fe200078e00c2 */
[----:B------:R-:W-:Y:S01]  /*13890*/  CS2R R134, SRZ ;  /* 0x0000000000867805 */ /* 0x000fe2000001ff00 */
[----:B------:R-:W-:Y:S01]  /*138a0*/  IMAD.MOV.U32 R0, RZ, RZ, 0x3f800000 ;  /* 0x3f800000ff007424 */ /* 0x000fe200078e00ff */
        /* <DEDUP_REMOVED lines=26> */
[----:B------:R-:W-:-:S07]  /*13a50*/  CS2R R88, SRZ ;  /* 0x0000000000587805 */ /* 0x000fce000001ff00 */
.L_x_792:
[----:B------:R-:W-:-:S05]  /*13a60*/  VIADD R7, R15, 0x1 ;  /* 0x000000010f077836 */ /* 0x000fca0000000000 */
[----:B------:R-:W-:-:S04]  /*13a70*/  ISETP.NE.AND P2, PT, R7, 0x2, PT ;  /* 0x000000020700780c */ /* 0x000fc80003f45270 */
[----:B------:R-:W-:Y:S02]  /*13a80*/  SEL R196, RZ, 0x1, P2 ;  /* 0x00000001ffc47807 */ /* 0x000fe40001000000 */
[----:B------:R-:W-:Y:S02]  /*13a90*/  SEL R194, R7, RZ, P2 ;  /* 0x000000ff07c27207 */ /* 0x000fe40001000000 */
[----:B------:R-:W-:Y:S01]  /*13aa0*/  LOP3.LUT R196, R13, R196, RZ, 0x3c, !PT ;  /* 0x000000c40dc47212 */ /* 0x000fe200078e3cff */
[----:B------:R-:W-:Y:S06]  /*13ab0*/  @!P0 BRA `(.L_x_782) ;  /* 0x0000000000048947 */ /* 0x000fec0003800000 */
[----:B------:R-:W-:Y:S01]  /*13ac0*/  BPT.TRAP 0x1 ;  /* 0x000000040000795c */ /* 0x000fe20000300000 */
.L_x_782:
[----:B------:R-:W-:Y:S01]  /*13ad0*/  IMAD R10, R194, 0x8, R2 ;  /* 0x00000008c20a7824 */ /* 0x000fe200078e0202 */
[----:B------:R-:W-:-:S04]  /*13ae0*/  SHF.L.U32 R7, R196, 0x1f, RZ ;  /* 0x0000001fc4077819 */ /* 0x000fc800000006ff */
[----:B------:R0:W1:Y:S01]  /*13af0*/  SYNCS.PHASECHK.TRANS64.TRYWAIT P2, [R10+URZ+0x34830], R7 ;  /* 0x034830070a0075a7 */ /* 0x000062000804017f */
[----:B------:R-:W-:Y:S05]  /*13b00*/  @!P0 BRA `(.L_x_783) ;  /* 0x0000000000048947 */ /* 0x000fea0003800000 */
[----:B------:R-:W-:Y:S01]  /*13b10*/  BPT.TRAP 0x1 ;  /* 0x000000040000795c */ /* 0x000fe20000300000 */
.L_x_783:
[----:B------:R-:W-:Y:S01]  /*13b20*/  IMAD R8, R194, 0xc00, R5 ;  /* 0x00000c00c2087824 */ /* 0x000fe200078e0205 */
[----:B------:R-:W-:Y:S03]  /*13b30*/  BSSY B1, `(.L_x_784) ;  /* 0x0000006000017945 */ /* 0x000fe60003800000 */
[C---:B------:R-:W-:Y:S02]  /*13b40*/  VIADD R20, R8.reuse, 0x2 ;  /* 0x0000000208147836 */ /* 0x040fe40000000000 */
[----:B------:R-:W-:Y:S01]  /*13b50*/  VIADD R24, R8, 0x4 ;  /* 0x0000000408187836 */ /* 0x000fe20000000000 */
[----:B-1----:R-:W-:Y:S06]  /*13b60*/  @P2 BRA `(.L_x_785) ;  /* 0x0000000000082947 */ /* 0x002fec0003800000 */
[----:B------:R-:W1:Y:S02]  /*13b70*/  SYNCS.PHASECHK.TRANS64.TRYWAIT P2, [R10+URZ+0x34830], R7 ;  /* 0x034830070a0075a7 */ /* 0x000e64000804017f */
[----:B-1----:R-:W-:Y:S05]  /*13b80*/  @!P2 BRA `(.L_x_786) ;  /* 0x000000d400f8a947 */ /* 0x002fea0003800000 */
.L_x_785:
[----:B------:R-:W-:Y:S05]  /*13b90*/  BSYNC B1 ;  /* 0x0000000000017941 */ /* 0x000fea0003800000 */
.L_x_784:
[----:B------:R-:W2:Y:S04]  /*13ba0*/  LDL.64 R28, [R1+0x40] ;  /* 0x00004000011c7983 */ /* 0x000ea80000100a00 */
[----:B------:R3:W-:Y:S04]  /*13bb0*/  STL [R1+0x88], R15 ;  /* 0x0000880f01007387 */ /* 0x0007e80000100800 */
[----:B---3--:R-:W3:Y:S04]  /*13bc0*/  LDL.64 R14, [R1+0x38] ;  /* 0x00003800010e7983 */ /* 0x008ee80000100a00 */
[----:B------:R4:W-:Y:S04]  /*13bd0*/  STL.64 [R1+0x80], R12 ;  /* 0x0000800c01007387 */ /* 0x0009e80000100a00 */
[----:B----4-:R-:W4:Y:S01]  /*13be0*/  LDL.64 R12, [R1+0x30] ;  /* 0x00003000010c7983 */ /* 0x010f220000100a00 */
[----:B------:R-:W-:Y:S01]  /*13bf0*/  R2UR UR14, R24 ;  /* 0x00000000180e72ca */ /* 0x000fe200000e0000 */
[C---:B------:R-:W-:Y:S01]  /*13c00*/  VIADD R24, R8.reuse, 0x400 ;  /* 0x0000040008187836 */ /* 0x040fe20000000000 */
[C---:B------:R-:W-:Y:S01]  /*13c10*/  IADD3 R26, R8.reuse, 0x402, RZ ;  /* 0x00000402081a7810 */ /* 0x040fe20007ffe0ff */
[----:B------:R-:W-:Y:S01]  /*13c20*/  IMAD.MOV.U32 R9, RZ, RZ, 0x40000040 ;  /* 0x40000040ff097424 */ /* 0x000fe200078e00ff */
[----:B------:R-:W-:Y:S01]  /*13c30*/  R2UR UR6, R8 ;  /* 0x00000000080672ca */ /* 0x000fe200000e0000 */
[----:B------:R-:W-:Y:S01]  /*13c40*/  IMAD.MOV.U32 R25, RZ, RZ, 0x40000040 ;  /* 0x40000040ff197424 */ /* 0x000fe200078e00ff */
[----:B------:R-:W-:Y:S01]  /*13c50*/  R2UR UR22, R24 ;  /* 0x00000000181672ca */ /* 0x000fe200000e0000 */
[----:B------:R-:W-:Y:S01]  /*13c60*/  VIADD R24, R8, 0x406 ;  /* 0x0000040608187836 */ /* 0x000fe20000000000 */
[----:B------:R-:W-:Y:S01]  /*13c70*/  R2UR UR7, R9 ;  /* 0x00000000090772ca */ /* 0x000fe200000e0000 */
[----:B------:R-:W-:Y:S01]  /*13c80*/  IMAD.MOV.U32 R27, RZ, RZ, 0x40000040 ;  /* 0x40000040ff1b7424 */ /* 0x000fe200078e00ff */
[----:B------:R-:W-:Y:S01]  /*13c90*/  R2UR UR26, R26 ;  /* 0x000000001a1a72ca */ /* 0x000fe200000e0000 */
[----:B------:R-:W-:Y:S01]  /*13ca0*/  VIADD R26, R8, 0x800 ;  /* 0x00000800081a7836 */ /* 0x000fe20000000000 */
[----:B------:R-:W-:Y:S01]  /*13cb0*/  R2UR UR34, R24 ;  /* 0x00000000182272ca */ /* 0x000fe200000e0000 */
[----:B------:R-:W-:Y:S01]  /*13cc0*/  VIADD R24, R8, 0x804 ;  /* 0x0000080408187836 */ /* 0x000fe20000000000 */
[C---:B------:R-:W-:Y:S01]  /*13cd0*/  R2UR UR15, R25.reuse ;  /* 0x00000000190f72ca */ /* 0x040fe200000e0000 */
[----:B------:R0:W-:Y:S01]  /*13ce0*/  STL.64 [R1+0x78], R10 ;  /* 0x0000780a01007387 */ /* 0x0001e20000100a00 */
[----:B------:R-:W-:-:S02]  /*13cf0*/  R2UR UR23, R25 ;  /* 0x00000000191772ca */ /* 0x000fc400000e0000 */
[----:B------:R-:W-:Y:S02]  /*13d00*/  R2UR UR27, R27 ;  /* 0x000000001b1b72ca */ /* 0x000fe400000e0000 */
[----:B------:R-:W-:Y:S02]  /*13d10*/  R2UR UR35, R25 ;  /* 0x00000000192372ca */ /* 0x000fe400000e0000 */
[----:B------:R-:W-:Y:S02]  /*13d20*/  R2UR UR46, R26 ;  /* 0x000000001a2e72ca */ /* 0x000fe400000e0000 */
[----:B------:R-:W-:Y:S02]  /*13d30*/  R2UR UR47, R27 ;  /* 0x000000001b2f72ca */ /* 0x000fe400000e0000 */
[----:B------:R-:W-:Y:S01]  /*13d40*/  R2UR UR54, R24 ;  /* 0x00000000183672ca */ /* 0x000fe200000e0000 */
[----:B01----:R-:W4:Y:S01]  /*13d50*/  LDL.64 R10, [R1+0x28] ;  /* 0x00002800010a7983 */ /* 0x003f220000100a00 */
[----:B------:R-:W-:Y:S01]  /*13d60*/  R2UR UR55, R25 ;  /* 0x00000000193772ca */ /* 0x000fe200000e0000 */
[----:B------:R-:W-:Y:S01]  /*13d70*/  IMAD.MOV.U32 R21, RZ, RZ, 0x40000040 ;  /* 0x40000040ff157424 */ /* 0x000fe200078e00ff */
[----:B------:R-:W-:Y:S01]  /*13d80*/  R2UR UR10, R20 ;  /* 0x00000000140a72ca */ /* 0x000fe200000e0000 */
[----:B------:R0:W-:Y:S03]  /*13d90*/  STL.64 [R1+0x70], R4 ;  /* 0x0000700401007387 */ /* 0x0001e60000100a00 */
[C---:B------:R-:W-:Y:S01]  /*13da0*/  R2UR UR11, R21.reuse ;  /* 0x00000000150b72ca */ /* 0x040fe200000e0000 */
[----:B0-----:R-:W4:Y:S01]  /*13db0*/  LDL.64 R4, [R1+0x20] ;  /* 0x0000200001047983 */ /* 0x001f220000100a00 */
[----:B------:R-:W-:Y:S01]  /*13dc0*/  VIADD R20, R8, 0x6 ;  /* 0x0000000608147836 */ /* 0x000fe20000000000 */
[----:B------:R-:W-:-:S02]  /*13dd0*/  R2UR UR19, R21 ;  /* 0x00000000151372ca */ /* 0x000fc400000e0000 */
[----:B------:R0:W-:Y:S01]  /*13de0*/  STL.64 [R1+0x68], R2 ;  /* 0x0000680201007387 */ /* 0x0001e20000100a00 */
[C---:B------:R-:W-:Y:S02]  /*13df0*/  R2UR UR31, R21.reuse ;  /* 0x00000000151f72ca */ /* 0x040fe400000e0000 */
[----:B------:R-:W-:Y:S01]  /*13e00*/  R2UR UR18, R20 ;  /* 0x00000000141272ca */ /* 0x000fe200000e0000 */
[----:B------:R-:W-:Y:S01]  /*13e10*/  VIADD R20, R8, 0x404 ;  /* 0x0000040408147836 */ /* 0x000fe20000000000 */
[----:B------:R-:W-:-:S04]  /*13e20*/  R2UR UR51, R21 ;  /* 0x00000000153372ca */ /* 0x000fc800000e0000 */
[----:B------:R-:W-:Y:S01]  /*13e30*/  R2UR UR30, R20 ;  /* 0x00000000141e72ca */ /* 0x000fe200000e0000 */
[----:B------:R-:W-:Y:S01]  /*13e40*/  VIADD R20, R8, 0x802 ;  /* 0x0000080208147836 */ /* 0x000fe20000000000 */
[----:B0-----:R-:W4:Y:S04]  /*13e50*/  LDL.64 R2, [R1+0x10] ;  /* 0x0000100001027983 */ /* 0x001f280000100a00 */
[----:B------:R-:W-:Y:S02]  /*13e60*/  R2UR UR50, R20 ;  /* 0x00000000143272ca */ /* 0x000fe400000e0000 */
[----:B------:R-:W4:Y:S01]  /*13e70*/  LDL.64 R20, [R1+0x18] ;  /* 0x0000180001147983 */ /* 0x000f220000100a00 */
[----:B--2---:R-:W-:Y:S02]  /*13e80*/  R2UR UR4, R28 ;  /* 0x000000001c0472ca */ /* 0x004fe400000e0000 */
[----:B------:R-:W-:-:S02]  /*13e90*/  R2UR UR5, R29 ;  /* 0x000000001d0572ca */ /* 0x000fc400000e0000 */
[----:B------:R-:W-:-:S11]  /*13ea0*/  WARPGROUP.ARRIVE ;  /* 0x00000000000079c5 */ /* 0x000fd60000000000 */
[----:B------:R-:W-:Y:S01]  /*13eb0*/  HGMMA.64x128x16.F32.BF16 R24, gdesc[UR4], RZ, !UPT, gsb0 ;  /* 0x01e00000041879f0 */ /* 0x000fe2000c0018ff */
[----:B---3--:R-:W-:Y:S02]  /*13ec0*/  R2UR UR8, R14 ;  /* 0x000000000e0872ca */ /* 0x008fe400000e0000 */
[----:B------:R-:W-:Y:S01]  /*13ed0*/  R2UR UR9, R15 ;  /* 0x000000000f0972ca */ /* 0x000fe200000e0000 */
[----:B------:R-:W-:Y:S01]  /*13ee0*/  UMOV UR32, UR56 ;  /* 0x0000003800207c82 */ /* 0x000fe20008000000 */
[----:B------:R-:W-:Y:S01]  /*13ef0*/  UMOV UR33, UR57 ;  /* 0x0000003900217c82 */ /* 0x000fe20008000000 */
[----:B------:R0:W5:Y:S01]  /*13f00*/  LDL.LU R15, [R1+0x88] ;  /* 0x00008800010f7983 */ /* 0x0001620000300800 */
[----:B----4-:R-:W-:Y:S02]  /*13f10*/  R2UR UR12, R12 ;  /* 0x000000000c0c72ca */ /* 0x010fe400000e0000 */
[----:B------:R-:W-:Y:S02]  /*13f20*/  R2UR UR13, R13 ;  /* 0x000000000d0d72ca */ /* 0x000fe400000e0000 */
[----:B------:R0:W5:Y:S01]  /*13f30*/  LDL.LU.64 R12, [R1+0x80] ;  /* 0x00008000010c7983 */ /* 0x0001620000300a00 */
[----:B------:R-:W-:-:S02]  /*13f40*/  WARPGROUP.DEPBAR.LE gsb0, 0x0 ;  /* 0x00008000000079c5 */ /* 0x000fc40000010000 */
[----:B------:R-:W-:-:S06]  /*13f50*/  WARPGROUP.ARRIVE ;  /* 0x00000000000079c5 */ /* 0x000fcc0000000000 */
[----:B------:R-:W-:Y:S01]  /*13f60*/  HGMMA.64x128x16.F32.BF16 R24, gdesc[UR8], R24, gsb0 ;  /* 0x01e00000081879f0 */ /* 0x000fe20008001818 */
[----:B------:R-:W-:Y:S02]  /*13f70*/  R2UR UR16, R10 ;  /* 0x000000000a1072ca */ /* 0x000fe400000e0000 */
[----:B------:R-:W-:Y:S02]  /*13f80*/  R2UR UR17, R11 ;  /* 0x000000000b1172ca */ /* 0x000fe400000e0000 */
[----:B------:R-:W-:Y:S01]  /*13f90*/  R2UR UR20, R4 ;  /* 0x00000000041472ca */ /* 0x000fe200000e0000 */
[----:B------:R0:W5:Y:S01]  /*13fa0*/  LDL.LU.64 R10, [R1+0x78] ;  /* 0x00007800010a7983 */ /* 0x0001620000300a00 */
[----:B------:R-:W-:Y:S02]  /*13fb0*/  WARPGROUP.DEPBAR.LE gsb0, 0x0 ;  /* 0x00008000000079c5 */ /* 0x000fe40000010000 */
[----:B------:R-:W-:-:S06]  /*13fc0*/  WARPGROUP.ARRIVE ;  /* 0x00000000000079c5 */ /* 0x000fcc0000000000 */
[----:B------:R-:W-:Y:S01]  /*13fd0*/  HGMMA.64x128x16.F32.BF16 R24, gdesc[UR12], R24, gsb0 ;  /* 0x01e000000c1879f0 */ /* 0x000fe20008001818 */
        /* <DEDUP_REMOVED lines=8> */
[----:B------:R-:W2:Y:S01]  /*14060*/  LDL.64 R20, [R1] ;  /* 0x0000000001147983 */ /* 0x000ea20000100a00 */
[----:B------:R-:W-:Y:S02]  /*14070*/  WARPGROUP.DEPBAR.LE gsb0, 0x0 ;  /* 0x00008000000079c5 */ /* 0x000fe40000010000 */
[----:B------:R-:W-:-:S06]  /*14080*/  WARPGROUP.ARRIVE ;  /* 0x00000000000079c5 */ /* 0x000fcc0000000000 */
[----:B------:R-:W-:Y:S01]  /*14090*/  HGMMA.64x128x16.F32.BF16 R24, gdesc[UR20], R24, gsb0 ;  /* 0x01e00000141879f0 */ /* 0x000fe20008001818 */
[----:B------:R-:W-:Y:S02]  /*140a0*/  R2UR UR29, R3 ;  /* 0x00000000031d72ca */ /* 0x000fe400000e0000 */
[----:B------:R0:W5:Y:S01]  /*140b0*/  LDL.LU.64 R2, [R1+0x68] ;  /* 0x0000680001027983 */ /* 0x0001620000300a00 */
        /* <DEDUP_REMOVED lines=14> */
[----:B------:R-:W-:Y:S01]  /*141a0*/  HGMMA.64x128x16.F32.BF16 R24, gdesc[UR48], R24, gsb0 ;  /* 0x01e00000301879f0 */ /* 0x000fe20008001818 */
[----:B------:R-:W-:Y:S02]  /*141b0*/  VIADD R8, R8, 0x806 ;  /* 0x0000080608087836 */ /* 0x000fe40000000000 */
[----:B------:R-:W-:Y:S01]  /*141c0*/  IMAD.MOV.U32 R9, RZ, RZ, 0x40000040 ;  /* 0x40000040ff097424 */ /* 0x000fe200078e00ff */
[----:B--2---:R-:W-:Y:S02]  /*141d0*/  R2UR UR4, R20 ;  /* 0x00000000140472ca */ /* 0x004fe400000e0000 */
[----:B------:R-:W-:Y:S02]  /*141e0*/  R2UR UR6, R8 ;  /* 0x00000000080672ca */ /* 0x000fe400000e0000 */
[----:B------:R-:W-:Y:S02]  /*141f0*/  R2UR UR7, R9 ;  /* 0x00000000090772ca */ /* 0x000fe400000e0000 */
[----:B------:R-:W-:Y:S01]  /*14200*/  R2UR UR5, R21 ;  /* 0x00000000150572ca */ /* 0x000fe200000e0000 */
[----:B------:R-:W-:-:S02]  /*14210*/  WARPGROUP.DEPBAR.LE gsb0, 0x0 ;  /* 0x00008000000079c5 */ /* 0x000fc40000010000 */
[----:B------:R-:W-:-:S06]  /*14220*/  WARPGROUP.ARRIVE ;  /* 0x00000000000079c5 */ /* 0x000fcc0000000000 */
[----:B------:R-:W-:Y:S01]  /*14230*/  HGMMA.64x128x16.F32.BF16 R24, gdesc[UR52], R24, gsb0 ;  /* 0x01e00000341879f0 */ /* 0x000fe20008001818 */
        /* <DEDUP_REMOVED lines=68> */
[----:B0-----:R-:W-:Y:S05]  /*14680*/  @!P0 BRA `(.L_x_787) ;  /* 0x0000000000048947 */ /* 0x001fea0003800000 */
[----:B------:R-:W-:Y:S01]  /*14690*/  BPT.TRAP 0x1 ;  /* 0x000000040000795c */ /* 0x000fe20000300000 */
.L_x_787:
[----:B-----5:R-:W-:Y:S01]  /*146a0*/  SHF.L.U32 R0, R13, 0x1f, RZ ;  /* 0x0000001f0d007819 */ /* 0x020fe200000006ff */
[----:B------:R-:W-:-:S04]  /*146b0*/  IMAD R13, R15, 0x8, R2 ;  /* 0x000000080f0d7824 */ /* 0x000fc800078e0202 */
[----:B------:R0:W1:Y:S01]  /*146c0*/  SYNCS.PHASECHK.TRANS64.TRYWAIT P2, [R13+URZ+0x34850], R0 ;  /* 0x034850000d0075a7 */ /* 0x000062000804017f */
[----:B------:R-:W-:Y:S05]  /*146d0*/  @!P0 BRA `(.L_x_788) ;  /* 0x0000000000048947 */ /* 0x000fea0003800000 */
[----:B------:R-:W-:Y:S01]  /*146e0*/  BPT.TRAP 0x1 ;  /* 0x000000040000795c */ /* 0x000fe20000300000 */
.L_x_788:
[----:B------:R-:W-:Y:S04]  /*146f0*/  BSSY B1, `(.L_x_789) ;  /* 0x0000004000017945 */ /* 0x000fe80003800000 */
[----:B-1----:R-:W-:Y:S05]  /*14700*/  @P2 BRA `(.L_x_790) ;  /* 0x0000000000082947 */ /* 0x002fea0003800000 */
[----:B------:R-:W1:Y:S02]  /*14710*/  SYNCS.PHASECHK.TRANS64.TRYWAIT P2, [R13+URZ+0x34850], R0 ;  /* 0x034850000d0075a7 */ /* 0x000e64000804017f */
[----:B-1----:R-:W-:Y:S05]  /*14720*/  @!P2 BRA `(.L_x_791) ;  /* 0x000000cc0024a947 */ /* 0x002fea0003800000 */
.L_x_790:
[----:B------:R-:W-:Y:S05]  /*14730*/  BSYNC B1 ;  /* 0x0000000000017941 */ /* 0x000fea0003800000 */
.L_x_789:
[----:B01----:R-:W-:Y:S01]  /*14740*/  VIADD R0, R2, 0x400 ;  /* 0x0000040002007836 */ /* 0x003fe20000000000 */
[----:B------:R-:W-:Y:S01]  /*14750*/  WARPGROUP.ARRIVE ;  /* 0x00000000000079c5 */ /* 0x000fe20000000000 */
[----:B------:R-:W-:Y:S02]  /*14760*/  IMAD.MOV.U32 R9, RZ, RZ, 0x40000040 ;  /* 0x40000040ff097424 */ /* 0x000fe400078e00ff */
[----:B------:R-:W-:Y:S01]  /*14770*/  FMUL.FTZ R14, R25, UR36 ;  /* 0x00000024190e7c20 */ /* 0x000fe20008410000 */
[----:B------:R-:W-:Y:S01]  /*14780*/  IMAD.MOV.U32 R7, RZ, RZ, 0x40000040 ;  /* 0x40000040ff077424 */ /* 0x000fe200078e00ff */
[----:B------:R-:W-:Y:S01]  /*14790*/  SHF.R.U32.HI R0, RZ, 0x4, R0 ;  /* 0x00000004ff007819 */ /* 0x000fe20000011600 */
[----:B------:R-:W-:Y:S01]  /*147a0*/  FMUL.FTZ R20, R27, UR36 ;  /* 0x000000241b147c20 */ /* 0x000fe20008410000 */
[----:B------:R-:W-:Y:S01]  /*147b0*/  R2UR UR7, R9 ;  /* 0x00000000090772ca */ /* 0x000fe200000e0000 */
[----:B------:R-:W-:Y:S01]  /*147c0*/  FMUL.FTZ R27, R34, UR36 ;  /* 0x00000024221b7c20 */ /* 0x000fe20008410000 */
[----:B------:R-:W-:Y:S01]  /*147d0*/  LOP3.LUT R0, R0, 0x3fff, RZ, 0xc0, !PT ;  /* 0x00003fff00007812 */ /* 0x000fe200078ec0ff */
[----:B------:R-:W-:Y:S01]  /*147e0*/  MUFU.TANH R14, R14 ;  /* 0x0000000e000e7308 */ /* 0x000fe20000002400 */
[----:B------:R-:W-:Y:S01]  /*147f0*/  FMUL.FTZ R34, R37, UR36 ;  /* 0x0000002425227c20 */ /* 0x000fe20008410000 */
[----:B------:R-:W-:Y:S01]  /*14800*/  FMUL.FTZ R37, R41, UR36 ;  /* 0x0000002429257c20 */ /* 0x000fe20008410000 */
[----:B------:R-:W-:Y:S01]  /*14810*/  LOP3.LUT R0, R0, 0x4000000, RZ, 0xfc, !PT ;  /* 0x0400000000007812 */ /* 0x000fe200078efcff */
[----:B------:R-:W-:Y:S01]  /*14820*/  FMUL.FTZ R21, R30, UR36 ;  /* 0x000000241e157c20 */ /* 0x000fe20008410000 */
[----:B------:R-:W-:Y:S01]  /*14830*/  FMUL.FTZ R30, R35, UR36 ;  /* 0x00000024231e7c20 */ /* 0x000fe20008410000 */
[----:B------:R-:W-:Y:S01]  /*14840*/  FMUL.FTZ R35, R42, UR36 ;  /* 0x000000242a237c20 */ /* 0x000fe20008410000 */
[----:B------:R-:W-:Y:S01]  /*14850*/  FMUL.FTZ R42, R44, UR36 ;  /* 0x000000242c2a7c20 */ /* 0x000fe20008410000 */
[----:B------:R-:W-:-:S02]  /*14860*/  IMAD R8, R15, 0x800, R0 ;  /* 0x000008000f087824 */ /* 0x000fc400078e0200 */
[----:B------:R-:W-:Y:S01]  /*14870*/  FMUL.FTZ R0, R24, UR36 ;  /* 0x0000002418007c20 */ /* 0x000fe20008410000 */
[----:B------:R-:W-:Y:S01]  /*14880*/  FMUL.FTZ R24, R28, UR36 ;  /* 0x000000241c187c20 */ /* 0x000fe20008410000 */
[----:B------:R-:W-:Y:S01]  /*14890*/  FMUL.FTZ R15, R26, UR36 ;  /* 0x000000241a0f7c20 */ /* 0x000fe20008410000 */
[C---:B------:R-:W-:Y:S01]  /*148a0*/  VIADD R6, R8.reuse, 0x80 ;  /* 0x0000008008067836 */ /* 0x040fe20000000000 */
[----:B------:R-:W-:Y:S01]  /*148b0*/  R2UR UR6, R8 ;  /* 0x00000000080672ca */ /* 0x000fe200000e0000 */
        /* <DEDUP_REMOVED lines=12> */
[----:B------:R-:W-:Y:S01]  /*14980*/  HGMMA.64x128x16.F32.BF16 R88, R180, gdesc[UR4].tnspB, R88, gsb0 ;  /* 0x41e00004b4587df0 */ /* 0x000fe20008001858 */
[----:B------:R-:W-:Y:S01]  /*14990*/  R2UR UR6, R6 ;  /* 0x00000000060672ca */ /* 0x000fe200000e0000 */
[----:B------:R-:W-:Y:S01]  /*149a0*/  VIADD R6, R8, 0x100 ;  /* 0x0000010008067836 */ /* 0x000fe20000000000 */
[----:B------:R-:W-:Y:S01]  /*149b0*/  R2UR UR7, R7 ;  /* 0x00000000070772ca */ /* 0x000fe200000e0000 */
[----:B------:R-:W-:Y:S01]  /*149c0*/  IMAD.MOV.U32 R7, RZ, RZ, 0x40000040 ;  /* 0x40000040ff077424 */ /* 0x000fe200078e00ff */
[----:B------:R-:W2:Y:S01]  /*149d0*/  MUFU.TANH R26, R26 ;  /* 0x0000001a001a7308 */ /* 0x000ea20000002400 */
        /* <DEDUP_REMOVED lines=16> */
[----:B------:R-:W-:Y:S01]  /*14ae0*/  FMUL.FTZ R53, R58, UR36 ;  /* 0x000000243a357c20 */ /* 0x000fe20008410000 */
[----:B------:R-:W-:Y:S01]  /*14af0*/  FMUL.FTZ R58, R62, UR36 ;  /* 0x000000243e3a7c20 */ /* 0x000fe20008410000 */
[----:B------:R-:W-:Y:S01]  /*14b00*/  FMUL.FTZ R62, R68, UR36 ;  /* 0x00000024443e7c20 */ /* 0x000fe20008410000 */
[----:B------:R-:W-:Y:S01]  /*14b10*/  FMUL.FTZ R64, R69, UR36 ;  /* 0x0000002445407c20 */ /* 0x000fe20008410000 */
[----:B------:R-:W-:Y:S01]  /*14b20*/  FMUL.FTZ R65, R72, UR36 ;  /* 0x0000002448417c20 */ /* 0x000fe20008410000 */
[----:B------:R-:W-:Y:S01]  /*14b30*/  FMUL.FTZ R68, R73, UR36 ;  /* 0x0000002449447c20 */ /* 0x000fe20008410000 */
[----:B------:R-:W-:Y:S01]  /*14b40*/  FMUL.FTZ R69, R76, UR36 ;  /* 0x000000244c457c20 */ /* 0x000fe20008410000 */
[----:B------:R-:W5:Y:S01]  /*14b50*/  MUFU.TANH R32, R32 ;  /* 0x0000002000207308 */ /* 0x000f620000002400 */
        /* <DEDUP_REMOVED lines=9> */
[----:B------:R-:W-:-:S02]  /*14bf0*/  VIADD R38, R8, 0x200 ;  /* 0x0000020008267836 */ /* 0x000fc40000000000 */
[----:B------:R-:W-:Y:S01]  /*14c00*/  FMUL.FTZ R81, R82, UR36 ;  /* 0x0000002452517c20 */ /* 0x000fe20008410000 */
[----:B------:R-:W-:Y:S02]  /*14c10*/  IMAD.MOV.U32 R39, RZ, RZ, 0x40000040 ;  /* 0x40000040ff277424 */ /* 0x000fe400078e00ff */
        /* <DEDUP_REMOVED lines=14> */
[----:B------:R-:W-:Y:S01]  /*14d00*/  @!P1 VIADD R10, R10, 0x34840 ;  /* 0x000348400a0a9836 */ /* 0x000fe20000000000 */
[----:B------:R-:W-:Y:S01]  /*14d10*/  ISETP.GT.AND P2, PT, R210, RZ, PT ;  /* 0x000000ffd200720c */ /* 0x000fe20003f44270 */
[----:B------:R-:W-:-:S02]  /*14d20*/  @!P1 VIADD R13, R13, 0x34860 ;  /* 0x000348600d0d9836 */ /* 0x000fc40000000000 */
[----:B------:R-:W-:Y:S01]  /*14d30*/  VIADD R210, R210, 0xffffffff ;  /* 0xffffffffd2d27836 */ /* 0x000fe20000000000 */
[----:B------:R-:W5:Y:S02]  /*14d40*/  MUFU.TANH R42, R42 ;  /* 0x0000002a002a7308 */ /* 0x000f640000002400 */
[----:B------:R-:W-:-:S06]  /*14d50*/  @!P1 PRMT R13, RZ, 0x654, R13 ;  /* 0x00000654ff0d9816 */ /* 0x000fcc000000000d */
[----:B------:R-:W5:Y:S08]  /*14d60*/  MUFU.TANH R44, R44 ;  /* 0x0000002c002c7308 */ /* 0x000f700000002400 */
        /* <DEDUP_REMOVED lines=8> */
[----:B------:R-:W5:Y:S01]  /*14df0*/  MUFU.TANH R60, R60 ;  /* 0x0000003c003c7308 */ /* 0x000f620000002400 */
[----:B------:R-:W-:-:S02]  /*14e00*/  WARPGROUP.DEPBAR.LE gsb0, 0x0 ;  /* 0x00008000000079c5 */ /* 0x000fc40000010000 */
[----:B------:R-:W-:-:S05]  /*14e10*/  WARPGROUP.ARRIVE ;  /* 0x00000000000079c5 */ /* 0x000fca0000000000 */
[----:B------:R-:W5:Y:S01]  /*14e20*/  MUFU.TANH R61, R61 ;  /* 0x0000003d003d7308 */ /* 0x000f620000002400 */
[----:B------:R-:W-:Y:S01]  /*14e30*/  HGMMA.64x128x16.F32.BF16 R88, R176, gdesc[UR4].tnspB, R88, gsb0 ;  /* 0x41e00004b0587df0 */ /* 0x000fe20008001858 */
[----:B------:R-:W-:Y:S01]  /*14e40*/  R2UR UR6, R6 ;  /* 0x00000000060672ca */ /* 0x000fe200000e0000 */
[----:B------:R-:W-:Y:S01]  /*14e50*/  VIADD R6, R8, 0x180 ;  /* 0x0000018008067836 */ /* 0x000fe20000000000 */
[----:B------:R-:W-:Y:S01]  /*14e60*/  R2UR UR7, R7 ;  /* 0x00000000070772ca */ /* 0x000fe200000e0000 */
[----:B------:R-:W-:-:S03]  /*14e70*/  IMAD.MOV.U32 R7, RZ, RZ, 0x40000040 ;  /* 0x40000040ff077424 */ /* 0x000fc600078e00ff */
        /* <DEDUP_REMOVED lines=21> */
[----:B------:R-:W-:Y:S02]  /*14fd0*/  R2UR UR6, R6 ;  /* 0x00000000060672ca */ /* 0x000fe400000e0000 */
[----:B0-----:R-:W-:-:S04]  /*14fe0*/  FMNMX.FTZ R6, R0, R11, !PT ;  /* 0x0000000b00067209 */ /* 0x001fc80007810000 */
[----:B------:R-:W0:Y:S01]  /*14ff0*/  MUFU.TANH R35, R35 ;  /* 0x0000002300237308 */ /* 0x000e220000002400 */
[----:B------:R-:W-:Y:S01]  /*15000*/  R2UR UR7, R7 ;  /* 0x00000000070772ca */ /* 0x000fe200000e0000 */
[----:B------:R-:W-:Y:S01]  /*15010*/  IMAD.U32 R7, RZ, RZ, UR58 ;  /* 0x0000003aff077e24 */ /* 0x000fe2000f8e00ff */
[----:B------:R-:W-:-:S04]  /*15020*/  FMNMX.FTZ R6, R14, R6, !PT ;  /* 0x000000060e067209 */ /* 0x000fc80007810000 */
[----:B-1----:R-:W-:Y:S01]  /*15030*/  FMNMX.FTZ R6, R24, R6, !PT ;  /* 0x0000000618067209 */ /* 0x002fe20007810000 */
[----:B------:R-:W-:Y:S03]  /*15040*/  MUFU.TANH R40, R40 ;  /* 0x0000002800287308 */ /* 0x000fe60000002400 */
[----:B--2---:R-:W-:-:S04]  /*15050*/  FMNMX.FTZ R6, R26, R6, !PT ;  /* 0x000000061a067209 */ /* 0x004fc80007810000 */
[----:B---3--:R-:W-:Y:S01]  /*15060*/  FMNMX.FTZ R6, R28, R6, !PT ;  /* 0x000000061c067209 */ /* 0x008fe20007810000 */
[----:B------:R-:W-:Y:S03]  /*15070*/  MUFU.TANH R41, R41 ;  /* 0x0000002900297308 */ /* 0x000fe60000002400 */
[----:B----4-:R-:W-:-:S04]  /*15080*/  FMNMX.FTZ R6, R29, R6, !PT ;  /* 0x000000061d067209 */ /* 0x010fc80007810000 */
[----:B-----5:R-:W-:Y:S01]  /*15090*/  FMNMX.FTZ R6, R32, R6, !PT ;  /* 0x0000000620067209 */ /* 0x020fe20007810000 */
[----:B------:R-:W-:Y:S03]  /*150a0*/  MUFU.TANH R43, R43 ;  /* 0x0000002b002b7308 */ /* 0x000fe60000002400 */
[----:B------:R-:W-:-:S04]  /*150b0*/  FMNMX.FTZ R6, R34, R6, !PT ;  /* 0x0000000622067209 */ /* 0x000fc80007810000 */
[----:B------:R-:W-:Y:S01]  /*150c0*/  FMNMX.FTZ R6, R36, R6, !PT ;  /* 0x0000000624067209 */ /* 0x000fe20007810000 */
        /* <DEDUP_REMOVED lines=34> */
[----:B------:R-:W-:-:S05]  /*152f0*/  FMNMX.FTZ R9, R76, R6, !PT ;  /* 0x000000064c097209 */ /* 0x000fca0007810000 */
[----:B------:R-:W1:Y:S01]  /*15300*/  SHFL.BFLY PT, R6, R9, 0x2, 0x1f ;  /* 0x0c401f0009067f89 */ /* 0x000e6200000e0000 */
[----:B------:R-:W-:Y:S08]  /*15310*/  MUFU.TANH R74, R74 ;  /* 0x0000004a004a7308 */ /* 0x000ff00000002400 */
[----:B------:R-:W-:Y:S01]  /*15320*/  MUFU.TANH R75, R75 ;  /* 0x0000004b004b7308 */ /* 0x000fe20000002400 */
[----:B------:R-:W-:-:S02]  /*15330*/  WARPGROUP.DEPBAR.LE gsb0, 0x0 ;  /* 0x00008000000079c5 */ /* 0x000fc40000010000 */
[----:B------:R-:W-:-:S05]  /*15340*/  WARPGROUP.ARRIVE ;  /* 0x00000000000079c5 */ /* 0x000fca0000000000 */
[----:B------:R-:W-:Y:S01]  /*15350*/  MUFU.TANH R78, R78 ;  /* 0x0000004e004e7308 */ /* 0x000fe20000002400 */
[----:B------:R-:W-:Y:S01]  /*15360*/  HGMMA.64x128x16.F32.BF16 R88, R168, gdesc[UR4].tnspB, R88, gsb0 ;  /* 0x41e00004a8587df0 */ /* 0x000fe20008001858 */
[----:B------:R-:W-:Y:S02]  /*15370*/  R2UR UR6, R38 ;  /* 0x00000000260672ca */ /* 0x000fe400000e0000 */
[----:B------:R-:W-:Y:S02]  /*15380*/  R2UR UR7, R39 ;  /* 0x00000000270772ca */ /* 0x000fe400000e0000 */
[----:B-1----:R-:W-:Y:S02]  /*15390*/  FMNMX.FTZ R9, R9, R6, !PT ;  /* 0x0000000609097209 */ /* 0x002fe40007810000 */
[----:B------:R-:W-:Y:S03]  /*153a0*/  MUFU.TANH R79, R79 ;  /* 0x0000004f004f7308 */ /* 0x000fe60000002400 */
[----:B------:R-:W1:Y:S05]  /*153b0*/  SHFL.BFLY PT, R6, R9, 0x1, 0x1f ;  /* 0x0c201f0009067f89 */ /* 0x000e6a00000e0000 */
[----:B------:R-:W-:Y:S08]  /*153c0*/  MUFU.TANH R81, R81 ;  /* 0x0000005100517308 */ /* 0x000ff00000002400 */
[----:B------:R-:W-:Y:S08]  /*153d0*/  MUFU.TANH R82, R82 ;  /* 0x0000005200527308 */ /* 0x000ff00000002400 */
[----:B------:R-:W-:Y:S01]  /*153e0*/  MUFU.TANH R83, R83 ;  /* 0x0000005300537308 */ /* 0x000fe20000002400 */
[----:B-1----:R-:W-:-:S07]  /*153f0*/  FMNMX.FTZ R9, R9, R6, !PT ;  /* 0x0000000609097209 */ /* 0x002fce0007810000 */
[----:B------:R-:W-:Y:S01]  /*15400*/  MUFU.TANH R84, R84 ;  /* 0x0000005400547308 */ /* 0x000fe20000002400 */
[C---:B------:R-:W-:Y:S01]  /*15410*/  FMUL.FTZ R86, R9.reuse, R7 ;  /* 0x0000000709567220 */ /* 0x040fe20000410000 */
[----:B------:R-:W-:-:S03]  /*15420*/  FADD.FTZ R6, -R9, R11 ;  /* 0x0000000b09067221 */ /* 0x000fc60000010100 */
[-CC-:B------:R-:W-:Y:S01]  /*15430*/  FFMA.FTZ R180, R0, R7.reuse, -R86.reuse ;  /* 0x0000000700b47223 */ /* 0x180fe20000010856 */
[----:B------:R-:W-:Y:S01]  /*15440*/  FMNMX.FTZ R0, R15, R12, !PT ;  /* 0x0000000c0f007209 */ /* 0x000fe20007810000 */
[-CC-:B------:R-:W-:Y:S01]  /*15450*/  FFMA.FTZ R38, R29, R7.reuse, -R86.reuse ;  /* 0x000000071d267223 */ /* 0x180fe20000010856 */
[-CC-:B------:R-:W-:Y:S01]  /*15460*/  FFMA.FTZ R176, R28, R7.reuse, -R86.reuse ;  /* 0x000000071cb07223 */ /* 0x180fe20000010856 */
[----:B------:R-:W-:Y:S01]  /*15470*/  VIADD R28, R8, 0x280 ;  /* 0x00000280081c7836 */ /* 0x000fe20000000000 */
[----:B------:R-:W-:Y:S01]  /*15480*/  FMNMX.FTZ R0, R20, R0, !PT ;  /* 0x0000000014007209 */ /* 0x000fe20007810000 */
[-CC-:B------:R-:W-:Y:S01]  /*15490*/  FFMA.FTZ R11, R14, R7.reuse, -R86.reuse ;  /* 0x000000070e0b7223 */ /* 0x180fe20000010856 */
[-C--:B------:R-:W-:Y:S01]  /*154a0*/  FMUL.FTZ R6, R6, R7.reuse ;  /* 0x0000000706067220 */ /* 0x080fe20000410000 */
[----:B------:R-:W-:Y:S01]  /*154b0*/  MUFU.EX2 R180, R180 ;  /* 0x000000b400b47308 */ /* 0x000fe20000000800 */
[----:B------:R-:W-:Y:S01]  /*154c0*/  FMNMX.FTZ R0, R21, R0, !PT ;  /* 0x0000000015007209 */ /* 0x000fe20007810000 */
[-CC-:B------:R-:W-:Y:S01]  /*154d0*/  FFMA.FTZ R182, R24, R7.reuse, -R86.reuse ;  /* 0x0000000718b67223 */ /* 0x180fe20000010856 */
[-CC-:B------:R-:W-:Y:S01]  /*154e0*/  FFMA.FTZ R24, R26, R7.reuse, -R86.reuse ;  /* 0x000000071a187223 */ /* 0x180fe20000010856 */
[-CC-:B------:R-:W-:Y:S01]  /*154f0*/  FFMA.FTZ R178, R32, R7.reuse, -R86.reuse ;  /* 0x0000000720b27223 */ /* 0x180fe20000010856 */
[----:B------:R-:W-:Y:S01]  /*15500*/  FMNMX.FTZ R0, R25, R0, !PT ;  /* 0x0000000019007209 */ /* 0x000fe20007810000 */
[-CC-:B------:R-:W-:Y:S01]  /*15510*/  FFMA.FTZ R39, R34, R7.reuse, -R86.reuse ;  /* 0x0000000722277223 */ /* 0x180fe20000010856 */
[-CC-:B------:R-:W-:Y:S01]  /*15520*/  FFMA.FTZ R172, R36, R7.reuse, -R86.reuse ;  /* 0x0000000724ac7223 */ /* 0x180fe20000010856 */
[----:B------:R-:W1:Y:S01]  /*15530*/  MUFU.EX2 R6, R6 ;  /* 0x0000000600067308 */ /* 0x000e620000000800 */
[----:B------:R-:W-:Y:S01]  /*15540*/  FMNMX.FTZ R29, R27, R0, !PT ;  /* 0x000000001b1d7209 */ /* 0x000fe20007810000 */
[-CC-:B------:R-:W-:Y:S01]  /*15550*/  FFMA.FTZ R26, R37, R7.reuse, -R86.reuse ;  /* 0x00000007251a7223 */ /* 0x180fe20000010856 */
[-CC-:B------:R-:W-:Y:S01]  /*15560*/  FFMA.FTZ R174, R42, R7.reuse, -R86.reuse ;  /* 0x000000072aae7223 */ /* 0x180fe20000010856 */
[--C-:B------:R-:W-:Y:S01]  /*15570*/  FFMA.FTZ R32, R44, R7, -R86.reuse ;  /* 0x000000072c207223 */ /* 0x100fe20000010856 */
[----:B------:R-:W-:Y:S01]  /*15580*/  FMNMX.FTZ R0, R30, R29, !PT ;  /* 0x0000001d1e007209 */ /* 0x000fe20007810000 */
[-CC-:B------:R-:W-:Y:S01]  /*15590*/  FFMA.FTZ R34, R48, R7.reuse, -R86.reuse ;  /* 0x0000000730227223 */ /* 0x180fe20000010856 */
[-CC-:B------:R-:W-:Y:S01]  /*155a0*/  FFMA.FTZ R36, R51, R7.reuse, -R86.reuse ;  /* 0x0000000733247223 */ /* 0x180fe20000010856 */
[----:B------:R-:W2:Y:S01]  /*155b0*/  MUFU.EX2 R11, R11 ;  /* 0x0000000b000b7308 */ /* 0x000ea20000000800 */
[----:B------:R-:W-:Y:S01]  /*155c0*/  FMNMX.FTZ R0, R31, R0, !PT ;  /* 0x000000001f007209 */ /* 0x000fe20007810000 */
[-CC-:B------:R-:W-:Y:S01]  /*155d0*/  FFMA.FTZ R44, R55, R7.reuse, -R86.reuse ;  /* 0x00000007372c7223 */ /* 0x180fe20000010856 */
[-CC-:B------:R-:W-:Y:S01]  /*155e0*/  FFMA.FTZ R42, R61, R7.reuse, -R86.reuse ;  /* 0x000000073d2a7223 */ /* 0x180fe20000010856 */
[-CC-:B------:R-:W-:Y:S01]  /*155f0*/  FFMA.FTZ R37, R65, R7.reuse, -R86.reuse ;  /* 0x0000000741257223 */ /* 0x180fe20000010856 */
[----:B------:R-:W-:Y:S01]  /*15600*/  FMNMX.FTZ R0, R33, R0, !PT ;  /* 0x0000000021007209 */ /* 0x000fe20007810000 */
[-CC-:B------:R-:W-:Y:S01]  /*15610*/  FFMA.FTZ R48, R68, R7.reuse, -R86.reuse ;  /* 0x0000000744307223 */ /* 0x180fe20000010856 */
[-C--:B------:R-:W-:Y:S01]  /*15620*/  FFMA.FTZ R51, R69, R7.reuse, -R86 ;  /* 0x0000000745337223 */ /* 0x080fe20000010856 */
[----:B------:R-:W-:Y:S01]  /*15630*/  MUFU.EX2 R182, R182 ;  /* 0x000000b600b67308 */ /* 0x000fe20000000800 */
[----:B0-----:R-:W-:Y:S01]  /*15640*/  FMNMX.FTZ R29, R35, R0, !PT ;  /* 0x00000000231d7209 */ /* 0x001fe20007810000 */
[----:B-1----:R-:W-:Y:S01]  /*15650*/  FFMA.FTZ R4, R6, R4, R180 ;  /* 0x0000000406047223 */ /* 0x002fe200000100b4 */
[-CC-:B------:R-:W-:Y:S01]  /*15660*/  FFMA.FTZ R55, R77, R7.reuse, -R86.reuse ;  /* 0x000000074d377223 */ /* 0x180fe20000010856 */
[----:B------:R-:W-:Y:S01]  /*15670*/  FFMA.FTZ R76, R76, R7, -R86 ;  /* 0x000000074c4c7223 */ /* 0x000fe20000010856 */
[----:B------:R-:W-:-:S03]  /*15680*/  FMNMX.FTZ R0, R40, R29, !PT ;  /* 0x0000001d28007209 */ /* 0x000fc60007810000 */
[----:B------:R-:W-:Y:S01]  /*15690*/  MUFU.EX2 R24, R24 ;  /* 0x0000001800187308 */ /* 0x000fe20000000800 */
[----:B------:R-:W-:Y:S02]  /*156a0*/  FMNMX.FTZ R0, R41, R0, !PT ;  /* 0x0000000029007209 */ /* 0x000fe40007810000 */
[----:B--2---:R-:W-:Y:S02]  /*156b0*/  F2FP.BF16.F32.PACK_AB R180, R11, R180 ;  /* 0x000000b40bb4723e */ /* 0x004fe400000010ff */
        /* <DEDUP_REMOVED lines=15> */
[----:B------:R-:W-:-:S03]  /*157b0*/  IMAD.MOV.U32 R29, RZ, RZ, 0x40000040 ;  /* 0x40000040ff1d7424 */ /* 0x000fc600078e00ff */
[----:B------:R-:W-:-:S03]  /*157c0*/  FMNMX.FTZ R0, R67, R0, !PT ;  /* 0x0000000043007209 */ /* 0x000fc60007810000 */
[----:B------:R-:W-:Y:S01]  /*157d0*/  MUFU.EX2 R26, R26 ;  /* 0x0000001a001a7308 */ /* 0x000fe20000000800 */
[----:B------:R-:W-:-:S07]  /*157e0*/  FMNMX.FTZ R0, R70, R0, !PT ;  /* 0x0000000046007209 */ /* 0x000fce0007810000 */
[----:B------:R-:W-:Y:S01]  /*157f0*/  MUFU.EX2 R174, R174 ;  /* 0x000000ae00ae7308 */ /* 0x000fe20000000800 */
[----:B------:R-:W-:Y:S02]  /*15800*/  WARPGROUP.DEPBAR.LE gsb0, 0x0 ;  /* 0x00008000000079c5 */ /* 0x000fe40000010000 */
[----:B------:R-:W-:Y:S01]  /*15810*/  WARPGROUP.ARRIVE ;  /* 0x00000000000079c5 */ /* 0x000fe20000000000 */
[-CC-:B------:R-:W-:Y:S01]  /*15820*/  FFMA.FTZ R168, R46, R7.reuse, -R86.reuse ;  /* 0x000000072ea87223 */ /* 0x180fe20000010856 */
[-CC-:B------:R-:W-:Y:S01]  /*15830*/  FFMA.FTZ R170, R50, R7.reuse, -R86.reuse ;  /* 0x0000000732aa7223 */ /* 0x180fe20000010856 */
[-CC-:B------:R-:W-:Y:S02]  /*15840*/  FFMA.FTZ R50, R59, R7.reuse, -R86.reuse ;  /* 0x000000073b327223 */ /* 0x180fe40000010856 */
[----:B------:R-:W-:Y:S01]  /*15850*/  MUFU.EX2 R32, R32 ;  /* 0x0000002000207308 */ /* 0x000fe20000000800 */
[-CC-:B------:R-:W-:Y:S01]  /*15860*/  FFMA.FTZ R46, R64, R7.reuse, -R86.reuse ;  /* 0x00000007402e7223 */ /* 0x180fe20000010856 */
[----:B------:R-:W-:Y:S01]  /*15870*/  HGMMA.64x128x16.F32.BF16 R88, R152, gdesc[UR4].tnspB, R88, gsb0 ;  /* 0x41e0000498587df0 */ /* 0x000fe20008001858 */
[----:B------:R-:W-:Y:S01]  /*15880*/  R2UR UR6, R28 ;  /* 0x000000001c0672ca */ /* 0x000fe200000e0000 */
[----:B------:R-:W-:Y:S01]  /*15890*/  VIADD R28, R8, 0x300 ;  /* 0x00000300081c7836 */ /* 0x000fe20000000000 */
[----:B------:R-:W-:Y:S01]  /*158a0*/  R2UR UR7, R29 ;  /* 0x000000001d0772ca */ /* 0x000fe200000e0000 */
[----:B------:R-:W-:Y:S01]  /*158b0*/  FFMA.FTZ R59, R73, R7, -R86 ;  /* 0x00000007493b7223 */ /* 0x000fe20000010856 */
        /* <DEDUP_REMOVED lines=13> */
[----:B------:R-:W-:Y:S04]  /*15990*/  MUFU.EX2 R44, R44 ;  /* 0x0000002c002c7308 */ /* 0x000fe80000000800 */
[----:B------:R-:W0:Y:S04]  /*159a0*/  SHFL.BFLY PT, R29, R0, 0x2, 0x1f ;  /* 0x0c401f00001d7f89 */ /* 0x000e2800000e0000 */
[----:B------:R-:W-:Y:S08]  /*159b0*/  MUFU.EX2 R50, R50 ;  /* 0x0000003200327308 */ /* 0x000ff00000000800 */
[----:B------:R-:W-:Y:S08]  /*159c0*/  MUFU.EX2 R42, R42 ;  /* 0x0000002a002a7308 */ /* 0x000ff00000000800 */
[----:B------:R-:W-:Y:S01]  /*159d0*/  MUFU.EX2 R46, R46 ;  /* 0x0000002e002e7308 */ /* 0x000fe20000000800 */
[----:B0-----:R-:W-:Y:S01]  /*159e0*/  FMNMX.FTZ R14, R0, R29, !PT ;  /* 0x0000001d000e7209 */ /* 0x001fe20007810000 */
[----:B------:R-:W-:-:S06]  /*159f0*/  IMAD.MOV.U32 R29, RZ, RZ, 0x40000040 ;  /* 0x40000040ff1d7424 */ /* 0x000fcc00078e00ff */
[----:B------:R-:W-:Y:S01]  /*15a00*/  MUFU.EX2 R37, R37 ;  /* 0x0000002500257308 */ /* 0x000fe20000000800 */
[----:B------:R-:W0:Y:S07]  /*15a10*/  SHFL.BFLY PT, R0, R14, 0x1, 0x1f ;  /* 0x0c201f000e007f89 */ /* 0x000e2e00000e0000 */
[----:B------:R-:W1:Y:S08]  /*15a20*/  MUFU.EX2 R48, R48 ;  /* 0x0000003000307308 */ /* 0x000e700000000800 */
[----:B------:R-:W-:Y:S08]  /*15a30*/  MUFU.EX2 R51, R51 ;  /* 0x0000003300337308 */ /* 0x000ff00000000800 */
[----:B------:R-:W-:Y:S01]  /*15a40*/  MUFU.EX2 R55, R55 ;  /* 0x0000003700377308 */ /* 0x000fe20000000800 */
[----:B0-----:R-:W-:-:S05]  /*15a50*/  FMNMX.FTZ R14, R14, R0, !PT ;  /* 0x000000000e0e7209 */ /* 0x001fca0007810000 */
[----:B------:R-:W-:Y:S02]  /*15a60*/  FADD.FTZ R0, -R14, R12 ;  /* 0x0000000c0e007221 */ /* 0x000fe40000010100 */
[----:B------:R-:W-:Y:S02]  /*15a70*/  MUFU.EX2 R59, R59 ;  /* 0x0000003b003b7308 */ /* 0x000fe40000000800 */
[----:B------:R-:W-:-:S06]  /*15a80*/  FMUL.FTZ R0, R0, R7 ;  /* 0x0000000700007220 */ /* 0x000fcc0000410000 */
[----:B------:R-:W-:Y:S08]  /*15a90*/  MUFU.EX2 R0, R0 ;  /* 0x0000000000007308 */ /* 0x000ff00000000800 */
[----:B------:R-:W-:Y:S01]  /*15aa0*/  MUFU.EX2 R12, R76 ;  /* 0x0000004c000c7308 */ /* 0x000fe20000000800 */
[----:B------:R-:W-:Y:S02]  /*15ab0*/  WARPGROUP.DEPBAR.LE gsb0, 0x0 ;  /* 0x00008000000079c5 */ /* 0x000fe40000010000 */
[----:B------:R-:W-:Y:S01]  /*15ac0*/  WARPGROUP.ARRIVE ;  /* 0x00000000000079c5 */ /* 0x000fe20000000000 */
[-CC-:B------:R-:W-:Y:S01]  /*15ad0*/  FFMA.FTZ R152, R54, R7.reuse, -R86.reuse ;  /* 0x0000000736987223 */ /* 0x180fe20000010856 */
[-CC-:B------:R-:W-:Y:S01]  /*15ae0*/  FFMA.FTZ R154, R57, R7.reuse, -R86.reuse ;  /* 0x00000007399a7223 */ /* 0x180fe20000010856 */
[-CC-:B------:R-:W-:Y:S01]  /*15af0*/  FFMA.FTZ R54, R72, R7.reuse, -R86.reuse ;  /* 0x0000000748367223 */ /* 0x180fe20000010856 */
[----:B------:R-:W-:-:S02]  /*15b00*/  FFMA.FTZ R57, R80, R7, -R86 ;  /* 0x0000000750397223 */ /* 0x000fc40000010856 */
[----:B------:R-:W-:Y:S01]  /*15b10*/  HGMMA.64x128x16.F32.BF16 R88, R156, gdesc[UR4].tnspB, R88, gsb0 ;  /* 0x41e000049c587df0 */ /* 0x000fe20008001858 */
[----:B------:R-:W-:Y:S01]  /*15b20*/  R2UR UR6, R28 ;  /* 0x000000001c0672ca */ /* 0x000fe200000e0000 */
[-C--:B------:R-:W-:Y:S01]  /*15b30*/  FMUL.FTZ R28, R14, R7.reuse ;  /* 0x000000070e1c7220 */ /* 0x080fe20000410000 */
[----:B------:R-:W-:Y:S01]  /*15b40*/  R2UR UR7, R29 ;  /* 0x000000001d0772ca */ /* 0x000fe200000e0000 */
[----:B------:R-:W-:Y:S02]  /*15b50*/  MUFU.EX2 R152, R152 ;  /* 0x0000009800987308 */ /* 0x000fe40000000800 */
[-CC-:B------:R-:W-:Y:S01]  /*15b60*/  FFMA.FTZ R181, R15, R7.reuse, -R28.reuse ;  /* 0x000000070fb57223 */ /* 0x180fe2000001081c */
[-CC-:B------:R-:W-:Y:S01]  /*15b70*/  FFMA.FTZ R15, R20, R7.reuse, -R28.reuse ;  /* 0x00000007140f7223 */ /* 0x180fe2000001081c */
[-CC-:B------:R-:W-:Y:S01]  /*15b80*/  FFMA.FTZ R183, R21, R7.reuse, -R28.reuse ;  /* 0x0000000715b77223 */ /* 0x180fe2000001081c */
[----:B------:R-:W-:Y:S02]  /*15b90*/  VIADD R20, R8, 0x380 ;  /* 0x0000038008147836 */ /* 0x000fe40000000000 */
[-CC-:B------:R-:W-:Y:S01]  /*15ba0*/  FFMA.FTZ R25, R25, R7.reuse, -R28.reuse ;  /* 0x0000000719197223 */ /* 0x180fe2000001081c */
[----:B------:R-:W-:Y:S01]  /*15bb0*/  IMAD.MOV.U32 R21, RZ, RZ, 0x40000040 ;  /* 0x40000040ff157424 */ /* 0x000fe200078e00ff */
        /* <DEDUP_REMOVED lines=40> */
[-C--:B------:R-:W-:Y:S01]  /*15e40*/  FFMA.FTZ R156, R60, R7.reuse, -R86 ;  /* 0x000000073c9c7223 */ /* 0x080fe20000010856 */
[-C--:B------:R-:W-:Y:S01]  /*15e50*/  FFMA.FTZ R157, R66, R7.reuse, -R28 ;  /* 0x00000007429d7223 */ /* 0x080fe2000001081c */
[-C--:B------:R-:W-:Y:S02]  /*15e60*/  FFMA.FTZ R158, R62, R7.reuse, -R86 ;  /* 0x000000073e9e7223 */ /* 0x080fe40000010856 */
[----:B------:R-:W-:Y:S01]  /*15e70*/  MUFU.EX2 R154, R154 ;  /* 0x0000009a009a7308 */ /* 0x000fe20000000800 */
[----:B------:R-:W-:Y:S01]  /*15e80*/  FFMA.FTZ R159, R70, R7, -R28 ;  /* 0x00000007469f7223 */ /* 0x000fe2000001081c */
[----:B------:R-:W-:Y:S01]  /*15e90*/  HGMMA.64x128x16.F32.BF16 R88, R160, gdesc[UR4].tnspB, R88, gsb0 ;  /* 0x41e00004a0587df0 */ /* 0x000fe20008001858 */
[----:B------:R-:W-:Y:S02]  /*15ea0*/  R2UR UR6, R20 ;  /* 0x00000000140672ca */ /* 0x000fe400000e0000 */
[----:B------:R-:W-:-:S02]  /*15eb0*/  R2UR UR7, R21 ;  /* 0x00000000150772ca */ /* 0x000fc400000e0000 */
[----:B------:R-:W-:Y:S01]  /*15ec0*/  @!P1 PRMT R20, RZ, 0x654, R10 ;  /* 0x00000654ff149816 */ /* 0x000fe2000000000a */
        /* <DEDUP_REMOVED lines=8> */
[----:B------:R-:W2:Y:S08]  /*15f50*/  MUFU.EX2 R79, R79 ;  /* 0x0000004f004f7308 */ /* 0x000eb00000000800 */
[----:B------:R-:W-:Y:S08]  /*15f60*/  MUFU.EX2 R81, R81 ;  /* 0x0000005100517308 */ /* 0x000ff00000000800 */
[----:B------:R-:W3:Y:S08]  /*15f70*/  MUFU.EX2 R57, R57 ;  /* 0x0000003900397308 */ /* 0x000ef00000000800 */
[----:B------:R-:W4:Y:S08]  /*15f80*/  MUFU.EX2 R82, R82 ;  /* 0x0000005200527308 */ /* 0x000f300000000800 */
[----:B------:R-:W-:Y:S01]  /*15f90*/  MUFU.EX2 R83, R83 ;  /* 0x0000005300537308 */ /* 0x000fe20000000800 */
[----:B------:R-:W-:-:S02]  /*15fa0*/  WARPGROUP.DEPBAR.LE gsb0, 0x0 ;  /* 0x00008000000079c5 */ /* 0x000fc40000010000 */
[----:B------:R-:W-:Y:S01]  /*15fb0*/  WARPGROUP.ARRIVE ;  /* 0x00000000000079c5 */ /* 0x000fe20000000000 */
[----:B------:R-:W-:Y:S01]  /*15fc0*/  FFMA.FTZ R161, R74, R7, -R28 ;  /* 0x000000074aa17223 */ /* 0x000fe2000001081c */
[----:B-1----:R-:W-:Y:S02]  /*15fd0*/  F2FP.BF16.F32.PACK_AB R160, R48, R37 ;  /* 0x0000002530a0723e */ /* 0x002fe400000010ff */
[----:B0-----:R-:W-:Y:S02]  /*15fe0*/  F2FP.BF16.F32.PACK_AB R162, R54, R51 ;  /* 0x0000003336a2723e */ /* 0x001fe400000010ff */
[----:B------:R-:W-:Y:S01]  /*15ff0*/  HGMMA.64x128x16.F32.BF16 R88, R164, gdesc[UR4].tnspB, R88, gsb0 ;  /* 0x41e00004a4587df0 */ /* 0x000fe20008001858 */
[----:B------:R-:W-:Y:S01]  /*16000*/  MUFU.EX2 R161, R161 ;  /* 0x000000a100a17308 */ /* 0x000fe20000000800 */
[----:B--2---:R-:W-:Y:S01]  /*16010*/  F2FP.BF16.F32.PACK_AB R163, R79, R78 ;  /* 0x0000004e4fa3723e */ /* 0x004fe200000010ff */
[----:B------:R-:W-:Y:S02]  /*16020*/  WARPGROUP.DEPBAR.LE gsb0, 0x0 ;  /* 0x00008000000079c5 */ /* 0x000fe40000010000 */
[----:B------:R0:W-:Y:S01]  /*16030*/  @!P1 SYNCS.ARRIVE.TRANS64.RED.A1T0 RZ, [R20+URZ], RZ ;  /* 0x000000ff14ff99a7 */ /* 0x0001e2000810043f */
[----:B------:R-:W-:-:S02]  /*16040*/  F2FP.BF16.F32.PACK_AB R166, R12, R59 ;  /* 0x0000003b0ca6723e */ /* 0x000fc400000010ff */
[----:B---3--:R-:W-:Y:S02]  /*16050*/  F2FP.BF16.F32.PACK_AB R164, R57, R55 ;  /* 0x0000003739a4723e */ /* 0x008fe400000010ff */
[----:B----4-:R-:W-:Y:S01]  /*16060*/  F2FP.BF16.F32.PACK_AB R165, R82, R81 ;  /* 0x0000005152a5723e */ /* 0x010fe200000010ff */
[----:B0-----:R-:W-:Y:S01]  /*16070*/  FFMA.FTZ R20, R0, R3, R181 ;  /* 0x0000000300147223 */ /* 0x001fe200000100b5 */
[----:B------:R-:W-:Y:S01]  /*16080*/  FADD.FTZ R3, R11, R4 ;  /* 0x000000040b037221 */ /* 0x000fe20000010000 */
[----:B------:R0:W-:Y:S01]  /*16090*/  @!P1 SYNCS.ARRIVE.TRANS64.RED.A1T0 RZ, [R13+URZ], RZ ;  /* 0x000000ff0dff99a7 */ /* 0x0001e2000810043f */
[----:B------:R-:W-:Y:S01]  /*160a0*/  FFMA.FTZ R4, R63, R7, -R28 ;  /* 0x000000073f047223 */ /* 0x000fe2000001081c */
[----:B------:R-:W-:Y:S01]  /*160b0*/  FADD.FTZ R20, R15, R20 ;  /* 0x000000140f147221 */ /* 0x000fe20000010000 */
[----:B------:R-:W-:Y:S01]  /*160c0*/  FADD.FTZ R3, R182, R3 ;  /* 0x00000003b6037221 */ /* 0x000fe20000010000 */
[C---:B------:R-:W-:Y:S02]  /*160d0*/  F2FP.BF16.F32.PACK_AB R182, R24.reuse, R182 ;  /* 0x000000b618b6723e */ /* 0x040fe400000010ff */
[----:B------:R-:W-:Y:S01]  /*160e0*/  FADD.FTZ R20, R183, R20 ;  /* 0x00000014b7147221 */ /* 0x000fe20000010000 */
[----:B------:R-:W-:Y:S01]  /*160f0*/  FADD.FTZ R3, R24, R3 ;  /* 0x0000000318037221 */ /* 0x000fe20000010000 */
[----:B------:R-:W1:Y:S01]  /*16100*/  MUFU.EX2 R4, R4 ;  /* 0x0000000400047308 */ /* 0x000e620000000800 */
[----:B------:R-:W-:Y:S01]  /*16110*/  F2FP.BF16.F32.PACK_AB R181, R15, R181 ;  /* 0x000000b50fb5723e */ /* 0x000fe200000010ff */
[----:B------:R-:W-:Y:S01]  /*16120*/  FADD.FTZ R40, R25, R20 ;  /* 0x0000001419287221 */ /* 0x000fe20000010000 */
[----:B------:R-:W-:Y:S01]  /*16130*/  FADD.FTZ R3, R176, R3 ;  /* 0x00000003b0037221 */ /* 0x000fe20000010000 */
[C---:B------:R-:W-:Y:S01]  /*16140*/  F2FP.BF16.F32.PACK_AB R176, R38.reuse, R176 ;  /* 0x000000b026b0723e */ /* 0x040fe200000010ff */
[----:B------:R-:W-:Y:S01]  /*16150*/  FFMA.FTZ R20, R67, R7, -R28 ;  /* 0x0000000743147223 */ /* 0x000fe2000001081c */
[----:B------:R-:W-:Y:S01]  /*16160*/  FADD.FTZ R40, R177, R40 ;  /* 0x00000028b1287221 */ /* 0x000fe20000010000 */
[----:B------:R-:W-:Y:S01]  /*16170*/  FADD.FTZ R3, R38, R3 ;  /* 0x0000000326037221 */ /* 0x000fe20000010000 */
[----:B------:R-:W-:Y:S01]  /*16180*/  MUFU.EX2 R24, R75 ;  /* 0x0000004b00187308 */ /* 0x000fe20000000800 */
[----:B------:R-:W-:Y:S01]  /*16190*/  F2FP.BF16.F32.PACK_AB R183, R25, R183 ;  /* 0x000000b719b7723e */ /* 0x000fe200000010ff */
[----:B------:R-:W-:Y:S01]  /*161a0*/  FADD.FTZ R52, R27, R40 ;  /* 0x000000281b347221 */ /* 0x000fe20000010000 */
[----:B------:R-:W-:Y:S01]  /*161b0*/  FADD.FTZ R56, R178, R3 ;  /* 0x00000003b2387221 */ /* 0x000fe20000010000 */
[-CC-:B------:R-:W-:Y:S01]  /*161c0*/  FFMA.FTZ R40, R71, R7.reuse, -R28.reuse ;  /* 0x0000000747287223 */ /* 0x180fe2000001081c */
[----:B------:R-:W-:Y:S01]  /*161d0*/  FFMA.FTZ R28, R84, R7, -R28 ;  /* 0x00000007541c7223 */ /* 0x000fe2000001081c */
[----:B------:R-:W-:Y:S01]  /*161e0*/  FADD.FTZ R52, R179, R52 ;  /* 0x00000034b3347221 */ /* 0x000fe20000010000 */
[----:B------:R-:W-:Y:S01]  /*161f0*/  FADD.FTZ R3, R39, R56 ;  /* 0x0000003827037221 */ /* 0x000fe20000010000 */
[----:B------:R-:W2:Y:S01]  /*16200*/  MUFU.EX2 R20, R20 ;  /* 0x0000001400147308 */ /* 0x000ea20000000800 */
[----:B------:R-:W-:Y:S01]  /*16210*/  F2FP.BF16.F32.PACK_AB R177, R27, R177 ;  /* 0x000000b11bb1723e */ /* 0x000fe200000010ff */
[----:B------:R-:W-:Y:S01]  /*16220*/  FADD.FTZ R52, R29, R52 ;  /* 0x000000341d347221 */ /* 0x000fe20000010000 */
[----:B------:R-:W-:Y:S01]  /*16230*/  FADD.FTZ R3, R172, R3 ;  /* 0x00000003ac037221 */ /* 0x000fe20000010000 */
[----:B------:R-:W-:Y:S01]  /*16240*/  F2FP.BF16.F32.PACK_AB R172, R26, R172 ;  /* 0x000000ac1aac723e */ /* 0x000fe200000010ff */
[----:B------:R-:W-:-:S02]  /*16250*/  IMAD.MOV.U32 R15, RZ, RZ, R194 ;  /* 0x000000ffff0f7224 */ /* 0x000fc400078e00c2 */
[----:B0-----:R-:W-:Y:S01]  /*16260*/  FADD.FTZ R13, R173, R52 ;  /* 0x00000034ad0d7221 */ /* 0x001fe20000010000 */
[----:B------:R-:W-:Y:S01]  /*16270*/  FADD.FTZ R3, R26, R3 ;  /* 0x000000031a037221 */ /* 0x000fe20000010000 */
[----:B------:R-:W0:Y:S01]  /*16280*/  MUFU.EX2 R40, R40 ;  /* 0x0000002800287308 */ /* 0x000e220000000800 */
[----:B------:R-:W-:Y:S01]  /*16290*/  F2FP.BF16.F32.PACK_AB R178, R39, R178 ;  /* 0x000000b227b2723e */ /* 0x000fe200000010ff */
[----:B------:R-:W-:Y:S01]  /*162a0*/  FADD.FTZ R52, R30, R13 ;  /* 0x0000000d1e347221 */ /* 0x000fe20000010000 */
[----:B------:R-:W-:Y:S01]  /*162b0*/  FADD.FTZ R3, R174, R3 ;  /* 0x00000003ae037221 */ /* 0x000fe20000010000 */
[----:B------:R-:W-:Y:S01]  /*162c0*/  F2FP.BF16.F32.PACK_AB R179, R29, R179 ;  /* 0x000000b31db3723e */ /* 0x000fe200000010ff */
[----:B------:R-:W-:Y:S02]  /*162d0*/  IMAD.MOV.U32 R13, RZ, RZ, R196 ;  /* 0x000000ffff0d7224 */ /* 0x000fe400078e00c4 */
[----:B------:R-:W-:Y:S01]  /*162e0*/  FADD.FTZ R52, R175, R52 ;  /* 0x00000034af347221 */ /* 0x000fe20000010000 */
[----:B------:R-:W-:Y:S01]  /*162f0*/  FADD.FTZ R3, R32, R3 ;  /* 0x0000000320037221 */ /* 0x000fe20000010000 */
[----:B------:R-:W3:Y:S01]  /*16300*/  MUFU.EX2 R28, R28 ;  /* 0x0000001c001c7308 */ /* 0x000ee20000000800 */
        /* <DEDUP_REMOVED lines=9> */
[----:B------:R-:W-:Y:S02]  /*163a0*/  F2FP.BF16.F32.PACK_AB R168, R34, R168 ;  /* 0x000000a822a8723e */ /* 0x000fe400000010ff */
        /* <DEDUP_REMOVED lines=14> */
[C---:B-1----:R-:W-:Y:S02]  /*16490*/  F2FP.BF16.F32.PACK_AB R155, R4.reuse, R155 ;  /* 0x0000009b049b723e */ /* 0x042fe400000010ff */
[----:B------:R-:W-:Y:S01]  /*164a0*/  FADD.FTZ R26, R4, R11 ;  /* 0x0000000b041a7221 */ /* 0x000fe20000010000 */
[----:B------:R-:W-:Y:S01]  /*164b0*/  FADD.FTZ R3, R156, R3 ;  /* 0x000000039c037221 */ /* 0x000fe20000010000 */
[----:B------:R-:W-:Y:S02]  /*164c0*/  F2FP.BF16.F32.PACK_AB R152, R44, R152 ;  /* 0x000000982c98723e */ /* 0x000fe400000010ff */
[----:B------:R-:W-:Y:S01]  /*164d0*/  FADD.FTZ R11, R157, R26 ;  /* 0x0000001a9d0b7221 */ /* 0x000fe20000010000 */
[----:B------:R-:W-:Y:S01]  /*164e0*/  FADD.FTZ R3, R42, R3 ;  /* 0x000000032a037221 */ /* 0x000fe20000010000 */
[----:B------:R-:W-:-:S02]  /*164f0*/  F2FP.BF16.F32.PACK_AB R154, R50, R154 ;  /* 0x0000009a329a723e */ /* 0x000fc400000010ff */
[----:B--2---:R-:W-:Y:S01]  /*16500*/  FADD.FTZ R26, R20, R11 ;  /* 0x0000000b141a7221 */ /* 0x004fe20000010000 */
[----:B------:R-:W-:Y:S01]  /*16510*/  FADD.FTZ R3, R158, R3 ;  /* 0x000000039e037221 */ /* 0x000fe20000010000 */
[----:B------:R-:W-:Y:S02]  /*16520*/  F2FP.BF16.F32.PACK_AB R156, R42, R156 ;  /* 0x0000009c2a9c723e */ /* 0x000fe400000010ff */
[----:B------:R-:W-:Y:S01]  /*16530*/  FADD.FTZ R11, R159, R26 ;  /* 0x0000001a9f0b7221 */ /* 0x000fe20000010000 */
[----:B------:R-:W-:Y:S01]  /*16540*/  FADD.FTZ R8, R46, R3 ;  /* 0x000000032e087221 */ /* 0x000fe20000010000 */
[----:B------:R-:W-:Y:S02]  /*16550*/  F2FP.BF16.F32.PACK_AB R157, R20, R157 ;  /* 0x0000009d149d723e */ /* 0x000fe400000010ff */
[----:B0-----:R-:W-:Y:S01]  /*16560*/  FADD.FTZ R10, R40, R11 ;  /* 0x0000000b280a7221 */ /* 0x001fe20000010000 */
[----:B------:R-:W-:Y:S01]  /*16570*/  FADD.FTZ R3, R37, R8 ;  /* 0x0000000825037221 */ /* 0x000fe20000010000 */
[----:B------:R-:W-:-:S02]  /*16580*/  F2FP.BF16.F32.PACK_AB R158, R46, R158 ;  /* 0x0000009e2e9e723e */ /* 0x000fc400000010ff */
[----:B------:R-:W-:Y:S01]  /*16590*/  FADD.FTZ R11, R161, R10 ;  /* 0x0000000aa10b7221 */ /* 0x000fe20000010000 */
[----:B------:R-:W-:Y:S01]  /*165a0*/  FADD.FTZ R4, R48, R3 ;  /* 0x0000000330047221 */ /* 0x000fe20000010000 */
[----:B------:R-:W-:Y:S02]  /*165b0*/  F2FP.BF16.F32.PACK_AB R159, R40, R159 ;  /* 0x0000009f289f723e */ /* 0x000fe400000010ff */
[C---:B------:R-:W-:Y:S01]  /*165c0*/  FADD.FTZ R11, R24.reuse, R11 ;  /* 0x0000000b180b7221 */ /* 0x040fe20000010000 */
[----:B------:R-:W-:Y:S01]  /*165d0*/  FADD.FTZ R3, R51, R4 ;  /* 0x0000000433037221 */ /* 0x000fe20000010000 */
[----:B------:R-:W-:Y:S02]  /*165e0*/  F2FP.BF16.F32.PACK_AB R161, R24, R161 ;  /* 0x000000a118a1723e */ /* 0x000fe400000010ff */
[----:B------:R-:W-:Y:S01]  /*165f0*/  FADD.FTZ R4, R78, R11 ;  /* 0x0000000b4e047221 */ /* 0x000fe20000010000 */
[----:B------:R-:W-:Y:S01]  /*16600*/  FADD.FTZ R8, R54, R3 ;  /* 0x0000000336087221 */ /* 0x000fe20000010000 */
[----:B---3--:R-:W-:Y:S01]  /*16610*/  F2FP.BF16.F32.PACK_AB R167, R28, R83 ;  /* 0x000000531ca7723e */ /* 0x008fe200000010ff */
[----:B------:R-:W-:-:S02]  /*16620*/  IMAD.MOV.U32 R11, RZ, RZ, R9 ;  /* 0x000000ffff0b7224 */ /* 0x000fc400078e0009 */
        /* <DEDUP_REMOVED lines=10> */
[----:B------:R-:W-:Y:S06]  /*166d0*/  @P2 BRA `(.L_x_792) ;  /* 0xffffffd000e02947 */ /* 0x000fec000383ffff */
.L_x_781:
[----:B------:R-:W-:Y:S05]  /*166e0*/  BSYNC B0 ;  /* 0x0000000000007941 */ /* 0x000fea0003800000 */
.L_x_780:
        /* <DEDUP_REMOVED lines=67> */
.L_x_793:
[----:B------:R-:W-:Y:S02]  /*16b20*/  LEA R8, R194, R2, 0x3 ;  /* 0x00000002c2087211 */ /* 0x000fe400078e18ff */
[----:B------:R-:W-:-:S04]  /*16b30*/  SHF.L.U32 R5, R196, 0x1f, RZ ;  /* 0x0000001fc4057819 */ /* 0x000fc800000006ff */
[----:B------:R0:W1:Y:S01]  /*16b40*/  SYNCS.PHASECHK.TRANS64.TRYWAIT P2, [R8+URZ+0x34850], R5 ;  /* 0x03485005080075a7 */ /* 0x000062000804017f */
[----:B------:R-:W-:Y:S05]  /*16b50*/  @!P0 BRA `(.L_x_794) ;  /* 0x0000000000048947 */ /* 0x000fea0003800000 */
[----:B------:R-:W-:Y:S01]  /*16b60*/  BPT.TRAP 0x1 ;  /* 0x000000040000795c */ /* 0x000fe20000300000 */
.L_x_794:
[----:B------:R-:W-:Y:S01]  /*16b70*/  VIADD R2, R2, 0x400 ;  /* 0x0000040002027836 */ /* 0x000fe20000000000 */
[----:B------:R-:W-:Y:S04]  /*16b80*/  BSSY B0, `(.L_x_795) ;  /* 0x0000008000007945 */ /* 0x000fe80003800000 */
[----:B------:R-:W-:-:S04]  /*16b90*/  SHF.R.U32.HI R2, RZ, 0x4, R2 ;  /* 0x00000004ff027819 */ /* 0x000fc80000011602 */
[----:B------:R-:W-:-:S04]  /*16ba0*/  LOP3.LUT R2, R2, 0x3fff, RZ, 0xc0, !PT ;  /* 0x00003fff02027812 */ /* 0x000fc800078ec0ff */
[----:B------:R-:W-:-:S05]  /*16bb0*/  LOP3.LUT R11, R2, 0x4000000, RZ, 0xfc, !PT ;  /* 0x04000000020b7812 */ /* 0x000fca00078efcff */
[----:B------:R-:W-:Y:S01]  /*16bc0*/  IMAD R0, R194, 0x800, R11 ;  /* 0x00000800c2007824 */ /* 0x000fe200078e020b */
[----:B-1----:R-:W-:Y:S06]  /*16bd0*/  @P2 BRA `(.L_x_796) ;  /* 0x0000000000082947 */ /* 0x002fec0003800000 */
[----:B------:R-:W1:Y:S02]  /*16be0*/  SYNCS.PHASECHK.TRANS64.TRYWAIT P0, [R8+URZ+0x34850], R5 ;  /* 0x03485005080075a7 */ /* 0x000e64000800017f */
[----:B-1----:R-:W-:Y:S05]  /*16bf0*/  @!P0 BRA `(.L_x_797) ;  /* 0x000000a800048947 */ /* 0x002fea0003800000 */
.L_x_796:
[----:B------:R-:W-:Y:S05]  /*16c00*/  BSYNC B0 ;  /* 0x0000000000007941 */ /* 0x000fea0003800000 */
.L_x_795:
[----:B------:R-:W-:Y:S01]  /*16c10*/  IMAD.MOV.U32 R10, RZ, RZ, R0 ;  /* 0x000000ffff0a7224 */ /* 0x000fe200078e0000 */
[----:B------:R-:W-:Y:S01]  /*16c20*/  WARPGROUP.ARRIVE ;  /* 0x00000000000079c5 */ /* 0x000fe20000000000 */
[----:B------:R-:W-:Y:S01]  /*16c30*/  IMAD.MOV.U32 R11, RZ, RZ, 0x40000040 ;  /* 0x40000040ff0b7424 */ /* 0x000fe200078e00ff */
[----:B01----:R-:W0:Y:S01]  /*16c40*/  SHFL.BFLY PT, R5, R4, 0x2, 0x1f ;  /* 0x0c401f0004057f89 */ /* 0x003e2200000e0000 */
[----:B------:R-:W-:Y:S01]  /*16c50*/  VIADD R194, R194, 0x1 ;  /* 0x00000001c2c27836 */ /* 0x000fe20000000000 */
[----:B------:R-:W-:Y:S01]  /*16c60*/  R2UR UR6, R10 ;  /* 0x000000000a0672ca */ /* 0x000fe200000e0000 */
[----:B------:R-:W-:Y:S01]  /*16c70*/  VIADD R10, R0, 0x80 ;  /* 0x00000080000a7836 */ /* 0x000fe20000000000 */
[----:B------:R-:W-:Y:S01]  /*16c80*/  R2UR UR7, R11 ;  /* 0x000000000b0772ca */ /* 0x000fe200000e0000 */
[----:B------:R-:W-:Y:S01]  /*16c90*/  IMAD.MOV.U32 R11, RZ, RZ, 0x40000040 ;  /* 0x40000040ff0b7424 */ /* 0x000fe200078e00ff */
[----:B------:R-:W-:Y:S01]  /*16ca0*/  ISETP.NE.AND P2, PT, R194, 0x2, PT ;  /* 0x00000002c200780c */ /* 0x000fe20003f45270 */
[----:B------:R-:W-:-:S03]  /*16cb0*/  VIADD R204, R204, 0x1 ;  /* 0x00000001cccc7836 */ /* 0x000fc60000000000 */
[----:B------:R-:W-:-:S07]  /*16cc0*/  SEL R194, R194, RZ, P2 ;  /* 0x000000ffc2c27207 */ /* 0x000fce0001000000 */
[----:B------:R-:W-:Y:S01]  /*16cd0*/  HGMMA.64x128x16.F32.BF16 R24, R180, gdesc[UR4].tnspB, R24, gsb0 ;  /* 0x41e00004b4187df0 */ /* 0x000fe20008001818 */
[----:B------:R-:W-:Y:S01]  /*16ce0*/  R2UR UR6, R10 ;  /* 0x000000000a0672ca */ /* 0x000fe200000e0000 */
[----:B------:R-:W-:Y:S01]  /*16cf0*/  VIADD R10, R0, 0x100 ;  /* 0x00000100000a7836 */ /* 0x000fe20000000000 */
[----:B------:R-:W-:Y:S01]  /*16d00*/  R2UR UR7, R11 ;  /* 0x000000000b0772ca */ /* 0x000fe200000e0000 */
[----:B------:R-:W-:Y:S02]  /*16d10*/  IMAD.MOV.U32 R11, RZ, RZ, 0x40000040 ;  /* 0x40000040ff0b7424 */ /* 0x000fe400078e00ff */
[----:B0-----:R-:W-:Y:S01]  /*16d20*/  FADD.FTZ R5, R5, R4 ;  /* 0x0000000405057221 */ /* 0x001fe20000010000 */
[----:B------:R-:W-:Y:S01]  /*16d30*/  IMAD.MOV.U32 R4, RZ, RZ, RZ ;  /* 0x000000ffff047224 */ /* 0x000fe200078e00ff */
        /* <DEDUP_REMOVED lines=35> */
[----:B------:R-:W0:Y:S02]  /*16f70*/  SHFL.BFLY PT, R0, R3, 0x2, 0x1f ;  /* 0x0c401f0003007f89 */ /* 0x000e2400000e0000 */
[----:B0-----:R-:W-:Y:S01]  /*16f80*/  FADD.FTZ R2, R0, R3 ;  /* 0x0000000300027221 */ /* 0x001fe20000010000 */
[----:B------:R-:W-:Y:S01]  /*16f90*/  SEL R3, RZ, 0x1, P2 ;  /* 0x00000001ff037807 */ /* 0x000fe20001000000 */
[----:B------:R-:W0:Y:S03]  /*16fa0*/  SHFL.BFLY PT, R0, R5, 0x1, 0x1f ;  /* 0x0c201f0005007f89 */ /* 0x000e2600000e0000 */
[----:B------:R-:W-:Y:S01]  /*16fb0*/  LOP3.LUT R196, R196, R3, RZ, 0x3c, !PT ;  /* 0x00000003c4c47212 */ /* 0x000fe200078e3cff */
[----:B------:R-:W-:-:S02]  /*16fc0*/  IMAD.MOV.U32 R3, RZ, RZ, -0x800000 ;  /* 0xff800000ff037424 */ /* 0x000fc400078e00ff */
[----:B0-----:R-:W-:Y:S01]  /*16fd0*/  FADD.FTZ R12, R5, R0 ;  /* 0x00000000050c7221 */ /* 0x001fe20000010000 */
[----:B------:R-:W-:-:S04]  /*16fe0*/  IMAD.MOV.U32 R0, RZ, RZ, -0x800000 ;  /* 0xff800000ff007424 */ /* 0x000fc800078e00ff */
[----:B------:R-:W-:-:S13]  /*16ff0*/  FSETP.NE.FTZ.AND P0, PT, R12, RZ, PT ;  /* 0x000000ff0c00720b */ /* 0x000fda0003f15000 */
[----:B------:R-:W0:Y:S08]  /*17000*/  @P0 MUFU.LG2 R6, R12 ;  /* 0x0000000c00060308 */ /* 0x000e300000000c00 */
[----:B------:R-:W-:Y:S01]  /*17010*/  @P0 MUFU.RCP R4, R12 ;  /* 0x0000000c00040308 */ /* 0x000fe20000001000 */
[----:B0-----:R-:W-:Y:S01]  /*17020*/  @P0 FMUL.FTZ R5, R6, 0.69314718246459960938 ;  /* 0x3f31721806050820 */ /* 0x001fe20000410000 */
[----:B------:R-:W-:-:S02]  /*17030*/  WARPGROUP.DEPBAR.LE gsb0, 0x0 ;  /* 0x00008000000079c5 */ /* 0x000fc40000010000 */
[----:B------:R-:W-:-:S06]  /*17040*/  WARPGROUP.ARRIVE ;  /* 0x00000000000079c5 */ /* 0x000fcc0000000000 */
[----:B------:R-:W-:Y:S01]  /*17050*/  HGMMA.64x128x16.F32.BF16 R24, R160, gdesc[UR4].tnspB, R24, gsb0 ;  /* 0x41e00004a0187df0 */ /* 0x000fe20008001818 */
[----:B------:R-:W-:Y:S02]  /*17060*/  R2UR UR6, R10 ;  /* 0x000000000a0672ca */ /* 0x000fe400000e0000 */
[----:B------:R-:W-:Y:S02]  /*17070*/  R2UR UR7, R11 ;  /* 0x000000000b0772ca */ /* 0x000fe400000e0000 */
[----:B------:R-:W0:Y:S02]  /*17080*/  SHFL.BFLY PT, R11, R2, 0x1, 0x1f ;  /* 0x0c201f00020b7f89 */ /* 0x000e2400000e0000 */
[----:B0-----:R-:W-:Y:S01]  /*17090*/  FADD.FTZ R13, R2, R11 ;  /* 0x0000000b020d7221 */ /* 0x001fe20000010000 */
[----:B------:R-:W-:Y:S02]  /*170a0*/  @!P1 VIADD R11, R8, 0x34860 ;  /* 0x00034860080b9836 */ /* 0x000fe40000000000 */
[----:B------:R-:W-:Y:S01]  /*170b0*/  @P0 FMUL.FTZ R2, R7, 0.69314718246459960938 ;  /* 0x3f31721807020820 */ /* 0x000fe20000410000 */
[----:B------:R-:W-:Y:S01]  /*170c0*/  IMAD.MOV.U32 R8, RZ, RZ, RZ ;  /* 0x000000ffff087224 */ /* 0x000fe200078e00ff */
[----:B------:R-:W-:-:S02]  /*170d0*/  FSETP.NE.FTZ.AND P3, PT, R13, RZ, PT ;  /* 0x000000ff0d00720b */ /* 0x000fc40003f75000 */
[----:B------:R-:W-:Y:S01]  /*170e0*/  @P0 FFMA.FTZ R0, R2, R9, R5 ;  /* 0x0000000902000223 */ /* 0x000fe20000010005 */
[----:B------:R-:W-:Y:S02]  /*170f0*/  @!P1 PRMT R11, RZ, 0x654, R11 ;  /* 0x00000654ff0b9816 */ /* 0x000fe4000000000b */
[----:B------:R-:W-:-:S08]  /*17100*/  PLOP3.LUT P0, PT, PT, PT, PT, 0x8, 0x0 ;  /* 0x000000000000781c */ /* 0x000fd00003f0e170 */
[----:B------:R-:W0:Y:S01]  /*17110*/  @P3 MUFU.LG2 R10, R13 ;  /* 0x0000000d000a3308 */ /* 0x000e220000000c00 */
[----:B------:R-:W-:-:S07]  /*17120*/  @P3 FMUL.FTZ R20, R7, 0.69314718246459960938 ;  /* 0x3f31721807143820 */ /* 0x000fce0000410000 */
[----:B------:R-:W1:Y:S01]  /*17130*/  @P3 MUFU.RCP R8, R13 ;  /* 0x0000000d00083308 */ /* 0x000e620000001000 */
[----:B0-----:R-:W-:-:S04]  /*17140*/  @P3 FMUL.FTZ R7, R10, 0.69314718246459960938 ;  /* 0x3f3172180a073820 */ /* 0x001fc80000410000 */
[----:B------:R-:W-:Y:S01]  /*17150*/  @P3 FFMA.FTZ R3, R20, R14, R7 ;  /* 0x0000000e14033223 */ /* 0x000fe20000010007 */
[----:B------:R-:W-:Y:S02]  /*17160*/  WARPGROUP.DEPBAR.LE gsb0, 0x0 ;  /* 0x00008000000079c5 */ /* 0x000fe40000010000 */
[----:B------:R-:W-:-:S06]  /*17170*/  WARPGROUP.ARRIVE ;  /* 0x00000000000079c5 */ /* 0x000fcc0000000000 */
[----:B------:R-:W-:Y:S03]  /*17180*/  HGMMA.64x128x16.F32.BF16 R24, R164, gdesc[UR4].tnspB, R24, gsb0 ;  /* 0x41e00004a4187df0 */ /* 0x000fe60008001818 */
[----:B------:R-:W-:Y:S02]  /*17190*/  WARPGROUP.DEPBAR.LE gsb0, 0x0 ;  /* 0x00008000000079c5 */ /* 0x000fe40000010000 */
[-C--:B-1----:R-:W-:Y:S01]  /*171a0*/  FMUL.FTZ R95, R26, R8.reuse ;  /* 0x000000081a5f7220 */ /* 0x082fe20000410000 */
[----:B------:R-:W-:Y:S01]  /*171b0*/  FMUL.FTZ R93, R30, R8 ;  /* 0x000000081e5d7220 */ /* 0x000fe20000410000 */
[----:B------:R0:W-:Y:S01]  /*171c0*/  @!P1 SYNCS.ARRIVE.TRANS64.RED.A1T0 RZ, [R11+URZ], RZ ;  /* 0x000000ff0bff99a7 */ /* 0x0001e2000810043f */
[----:B------:R-:W-:Y:S01]  /*171d0*/  FMUL.FTZ R10, R28, R4 ;  /* 0x000000041c0a7220 */ /* 0x000fe20000410000 */
[-C--:B------:R-:W-:Y:S01]  /*171e0*/  FMUL.FTZ R26, R31, R8.reuse ;  /* 0x000000081f1a7220 */ /* 0x080fe20000410000 */
[-C--:B------:R-:W-:Y:S01]  /*171f0*/  FMUL.FTZ R88, R34, R8.reuse ;  /* 0x0000000822587220 */ /* 0x080fe20000410000 */
[-C--:B------:R-:W-:Y:S01]  /*17200*/  FMUL.FTZ R91, R35, R8.reuse ;  /* 0x00000008235b7220 */ /* 0x080fe20000410000 */
[----:B------:R-:W-:Y:S01]  /*17210*/  FMUL.FTZ R30, R38, R8 ;  /* 0x00000008261e7220 */ /* 0x000fe20000410000 */
        /* <DEDUP_REMOVED lines=56> */
[----:B------:R-:W-:-:S07]  /*175a0*/  FMUL.FTZ R87, R87, R8 ;  /* 0x0000000857577220 */ /* 0x000fce0000410000 */
.L_x_723:
[----:B------:R-:W0:Y:S08]  /*175b0*/  S2UR UR5, SR_CgaCtaId ;  /* 0x00000000000579c3 */ /* 0x000e300000008800 */
[----:B------:R-:W-:Y:S06]  /*175c0*/  BAR.SYNC.DEFER_BLOCKING 0x5, 0x180 ;  /* 0x0146000000007b1d */ /* 0x000fec0000010000 */
[----:B------:R-:W-:Y:S01]  /*175d0*/  UMOV UR4, 0x400 ;  /* 0x0000040000047882 */ /* 0x000fe20000000000 */
[----:B------:R-:W-:Y:S01]  /*175e0*/  BSSY B0, `(.L_x_798) ;  /* 0x00001f3000007945 */ /* 0x000fe20003800000 */
[----:B0-----:R-:W-:-:S06]  /*175f0*/  ULEA UR4, UR5, UR4, 0x18 ;  /* 0x0000000405047291 */ /* 0x001fcc000f8ec03f */
[----:B------:R-:W-:-:S05]  /*17600*/  IMAD.U32 R2, RZ, RZ, UR4 ;  /* 0x00000004ff027e24 */ /* 0x000fca000f8e00ff */
[----:B------:R0:W1:Y:S01]  /*17610*/  LDS.128 R124, [R2+0x348d0] ;  /* 0x0348d000027c7984 */ /* 0x0000620000000c00 */
[----:B------:R-:W-:Y:S06]  /*17620*/  BAR.ARV 0x4, 0x180 ;  /* 0x0106000000007b1d */ /* 0x000fec0000002000 */
[----:B------:R-:W-:Y:S05]  /*17630*/  @P0 BRA `(.L_x_799) ;  /* 0x0000001000fc0947 */ /* 0x000fea0003800000 */
[----:B------:R-:W2:Y:S01]  /*17640*/  S2R R5, SR_SWINHI ;  /* 0x0000000000057919 */ /* 0x000ea20000002f00 */
[----:B------:R-:W-:Y:S01]  /*17650*/  F2FP.BF16.F32.PACK_AB R10, R11, R10 ;  /* 0x0000000a0b0a723e */ /* 0x000fe200000010ff */
[----:B------:R-:W-:Y:S01]  /*17660*/  ULDC.64 UR4, c[0x0][0xc00] ;  /* 0x0003000000047ab9 */ /* 0x000fe20000000a00 */
[----:B------:R-:W-:Y:S02]  /*17670*/  F2FP.BF16.F32.PACK_AB R11, R26, R93 ;  /* 0x0000005d1a0b723e */ /* 0x000fe400000010ff */
[----:B------:R-:W-:Y:S02]  /*17680*/  F2FP.BF16.F32.PACK_AB R31, R34, R31 ;  /* 0x0000001f221f723e */ /* 0x000fe400000010ff */
[----:B------:R-:W-:Y:S02]  /*17690*/  F2FP.BF16.F32.PACK_AB R34, R77, R76 ;  /* 0x0000004c4d22723e */ /* 0x000fe400000010ff */
[----:B------:R-:W-:Y:S02]  /*176a0*/  F2FP.BF16.F32.PACK_AB R35, R38, R35 ;  /* 0x000000232623723e */ /* 0x000fe400000010ff */
[----:B------:R-:W-:-:S02]  /*176b0*/  MOV R20, R2 ;  /* 0x0000000200147202 */ /* 0x000fc40000000f00 */
[----:B--2---:R-:W-:-:S03]  /*176c0*/  MOV R21, R5 ;  /* 0x0000000500157202 */ /* 0x004fc60000000f00 */
        /* <DEDUP_REMOVED lines=11> */
[----:B------:R-:W-:Y:S01]  /*17780*/  BAR.SYNC.DEFER_BLOCKING 0x1, 0x100 ;  /* 0x0044000000007b1d */ /* 0x000fe20000010000 */
[C---:B------:R-:W-:Y:S02]  /*17790*/  IADD3 R103, P1, R8.reuse, 0x4040, RZ ;  /* 0x0000404008677810 */ /* 0x040fe40007f3e0ff */
[----:B------:R-:W-:Y:S01]  /*177a0*/  IADD3 R105, P0, R8, 0x4060, RZ ;  /* 0x0000406008697810 */ /* 0x000fe20007f1e0ff */
[--C-:B------:R-:W-:Y:S01]  /*177b0*/  IMAD.X R25, RZ, RZ, R9.reuse, P2 ;  /* 0x000000ffff197224 */ /* 0x100fe200010e0609 */
[----:B------:R-:W-:Y:S01]  /*177c0*/  LOP3.LUT R4, R71, 0x380, RZ, 0xc0, !PT ;  /* 0x0000038047047812 */ /* 0x000fe200078ec0ff */
[--C-:B------:R-:W-:Y:S01]  /*177d0*/  IMAD.X R27, RZ, RZ, R9.reuse, P1 ;  /* 0x000000ffff1b7224 */ /* 0x100fe200008e0609 */
[----:B------:R-:W-:Y:S01]  /*177e0*/  LOP3.LUT R6, R79, 0x380, RZ, 0xc0, !PT ;  /* 0x000003804f067812 */ /* 0x000fe200078ec0ff */
[--C-:B------:R-:W-:Y:S01]  /*177f0*/  IMAD.X R29, RZ, RZ, R9.reuse, P0 ;  /* 0x000000ffff1d7224 */ /* 0x100fe200000e0609 */
[----:B------:R-:W-:Y:S01]  /*17800*/  LOP3.LUT R8, R15, R8, RZ, 0x3c, !PT ;  /* 0x000000080f087212 */ /* 0x000fe200078e3cff */
[----:B------:R-:W-:Y:S01]  /*17810*/  IMAD.X R15, RZ, RZ, R9, P3 ;  /* 0x000000ffff0f7224 */ /* 0x000fe200018e0609 */
[----:B------:R-:W-:-:S02]  /*17820*/  SHF.R.U64 R4, R4, 0x3, RZ ;  /* 0x0000000304047819 */ /* 0x000fc400000012ff */
[----:B------:R-:W-:Y:S02]  /*17830*/  SHF.R.U64 R6, R6, 0x3, RZ ;  /* 0x0000000306067819 */ /* 0x000fe400000012ff */
[----:B------:R-:W-:Y:S02]  /*17840*/  MOV R92, R8 ;  /* 0x00000008005c7202 */ /* 0x000fe40000000f00 */
[----:B------:R-:W-:Y:S02]  /*17850*/  LOP3.LUT R12, R97, 0x380, RZ, 0xc0, !PT ;  /* 0x00000380610c7812 */ /* 0x000fe400078ec0ff */
[----:B------:R-:W-:Y:S02]  /*17860*/  LOP3.LUT R14, R99, 0x380, RZ, 0xc0, !PT ;  /* 0x00000380630e7812 */ /* 0x000fe400078ec0ff */
[----:B------:R-:W-:Y:S02]  /*17870*/  F2FP.BF16.F32.PACK_AB R8, R89, R24 ;  /* 0x000000185908723e */ /* 0x000fe400000010ff */
[----:B------:R-:W-:-:S02]  /*17880*/  F2FP.BF16.F32.PACK_AB R9, R28, R95 ;  /* 0x0000005f1c09723e */ /* 0x000fc400000010ff */
[----:B------:R-:W-:Y:S02]  /*17890*/  LOP3.LUT R24, R101, 0x380, RZ, 0xc0, !PT ;  /* 0x0000038065187812 */ /* 0x000fe400078ec0ff */
[----:B------:R-:W-:Y:S01]  /*178a0*/  LOP3.LUT R28, R103, 0x380, RZ, 0xc0, !PT ;  /* 0x00000380671c7812 */ /* 0x000fe200078ec0ff */
[----:B------:R2:W-:Y:S01]  /*178b0*/  STSM.16.M88.4 [R92], R8 ;  /* 0x000000085c007844 */ /* 0x0005e20000000200 */
[----:B------:R-:W-:Y:S02]  /*178c0*/  LOP3.LUT R4, R4, R71, RZ, 0x3c, !PT ;  /* 0x0000004704047212 */ /* 0x000fe400078e3cff */
[----:B------:R-:W-:Y:S02]  /*178d0*/  LOP3.LUT R6, R6, R79, RZ, 0x3c, !PT ;  /* 0x0000004f06067212 */ /* 0x000fe400078e3cff */
[----:B------:R-:W-:Y:S02]  /*178e0*/  LOP3.LUT R70, R105, 0x380, RZ, 0xc0, !PT ;  /* 0x0000038069467812 */ /* 0x000fe400078ec0ff */
[----:B------:R-:W-:-:S02]  /*178f0*/  SHF.R.U64 R12, R12, 0x3, RZ ;  /* 0x000000030c0c7819 */ /* 0x000fc400000012ff */
[----:B------:R-:W-:Y:S02]  /*17900*/  SHF.R.U64 R14, R14, 0x3, RZ ;  /* 0x000000030e0e7819 */ /* 0x000fe400000012ff */
[----:B------:R-:W-:Y:S02]  /*17910*/  SHF.R.U64 R24, R24, 0x3, RZ ;  /* 0x0000000318187819 */ /* 0x000fe400000012ff */
[----:B------:R-:W-:Y:S02]  /*17920*/  SHF.R.U64 R28, R28, 0x3, RZ ;  /* 0x000000031c1c7819 */ /* 0x000fe400000012ff */
[----:B------:R-:W-:Y:S02]  /*17930*/  SHF.R.U64 R70, R70, 0x3, RZ ;  /* 0x0000000346467819 */ /* 0x000fe400000012ff */
[----:B------:R-:W-:Y:S02]  /*17940*/  MOV R90, R4 ;  /* 0x00000004005a7202 */ /* 0x000fe40000000f00 */
[----:B------:R-:W-:-:S02]  /*17950*/  MOV R89, R6 ;  /* 0x0000000600597202 */ /* 0x000fc40000000f00 */
[----:B------:R-:W-:Y:S02]  /*17960*/  F2FP.BF16.F32.PACK_AB R4, R33, R32 ;  /* 0x000000202104723e */ /* 0x000fe400000010ff */
[----:B------:R-:W-:Y:S02]  /*17970*/  F2FP.BF16.F32.PACK_AB R5, R91, R88 ;  /* 0x000000585b05723e */ /* 0x000fe400000010ff */
[----:B------:R-:W-:Y:S02]  /*17980*/  F2FP.BF16.F32.PACK_AB R6, R37, R36 ;  /* 0x000000242506723e */ /* 0x000fe400000010ff */
[----:B------:R-:W-:Y:S02]  /*17990*/  F2FP.BF16.F32.PACK_AB R7, R39, R30 ;  /* 0x0000001e2707723e */ /* 0x000fe400000010ff */
[----:B------:R-:W-:Y:S02]  /*179a0*/  LOP3.LUT R12, R12, R97, RZ, 0x3c, !PT ;  /* 0x000000610c0c7212 */ /* 0x000fe400078e3cff */
[----:B------:R-:W-:Y:S01]  /*179b0*/  LOP3.LUT R14, R14, R99, RZ, 0x3c, !PT ;  /* 0x000000630e0e7212 */ /* 0x000fe200078e3cff */
[----:B------:R-:W-:Y:S01]  /*179c0*/  STSM.16.M88.4 [R90], R4 ;  /* 0x000000045a007844 */ /* 0x000fe20000000200 */
[----:B--2---:R-:W-:-:S02]  /*179d0*/  F2FP.BF16.F32.PACK_AB R8, R41, R40 ;  /* 0x000000282908723e */ /* 0x004fc400000010ff */
[----:B------:R-:W-:Y:S02]  /*179e0*/  F2FP.BF16.F32.PACK_AB R9, R43, R42 ;  /* 0x0000002a2b09723e */ /* 0x000fe400000010ff */
[----:B------:R-:W-:Y:S01]  /*179f0*/  F2FP.BF16.F32.PACK_AB R10, R45, R44 ;  /* 0x0000002c2d0a723e */ /* 0x000fe200000010ff */
[----:B------:R-:W-:Y:S01]  /*17a00*/  IMAD.MOV.U32 R44, RZ, RZ, RZ ;  /* 0x000000ffff2c7224 */ /* 0x000fe200078e00ff */
[----:B------:R-:W-:Y:S02]  /*17a10*/  F2FP.BF16.F32.PACK_AB R11, R47, R46 ;  /* 0x0000002e2f0b723e */ /* 0x000fe400000010ff */
[----:B------:R-:W-:Y:S01]  /*17a20*/  LOP3.LUT R24, R24, R101, RZ, 0x3c, !PT ;  /* 0x0000006518187212 */ /* 0x000fe200078e3cff */
[----:B------:R-:W2:Y:S01]  /*17a30*/  LDC R46, c[0x0][0xbe8] ;  /* 0x0002fa00ff2e7b82 */ /* 0x000ea20000000800 */
[----:B------:R-:W-:Y:S01]  /*17a40*/  LOP3.LUT R26, R28, R103, RZ, 0x3c, !PT ;  /* 0x000000671c1a7212 */ /* 0x000fe200078e3cff */
[----:B------:R3:W-:Y:S01]  /*17a50*/  STSM.16.M88.4 [R89], R8 ;  /* 0x0000000859007844 */ /* 0x0007e20000000200 */
[----:B------:R-:W-:-:S02]  /*17a60*/  LOP3.LUT R28, R70, R105, RZ, 0x3c, !PT ;  /* 0x00000069461c7212 */ /* 0x000fc400078e3cff */
[----:B------:R-:W-:Y:S02]  /*17a70*/  MOV R79, R12 ;  /* 0x0000000c004f7202 */ /* 0x000fe40000000f00 */
[----:B------:R-:W-:Y:S02]  /*17a80*/  MOV R78, R14 ;  /* 0x0000000e004e7202 */ /* 0x000fe40000000f00 */
[----:B------:R-:W-:Y:S02]  /*17a90*/  MOV R71, R24 ;  /* 0x0000001800477202 */ /* 0x000fe40000000f00 */
[----:B------:R-:W-:Y:S02]  /*17aa0*/  MOV R70, R26 ;  /* 0x0000001a00467202 */ /* 0x000fe40000000f00 */
[----:B------:R-:W-:Y:S02]  /*17ab0*/  F2FP.BF16.F32.PACK_AB R12, R49, R48 ;  /* 0x00000030310c723e */ /* 0x000fe400000010ff */
[----:B------:R-:W-:-:S02]  /*17ac0*/  F2FP.BF16.F32.PACK_AB R13, R51, R50 ;  /* 0x00000032330d723e */ /* 0x000fc400000010ff */
[----:B------:R-:W-:Y:S02]  /*17ad0*/  F2FP.BF16.F32.PACK_AB R14, R53, R52 ;  /* 0x00000034350e723e */ /* 0x000fe400000010ff */
[----:B------:R-:W-:Y:S02]  /*17ae0*/  F2FP.BF16.F32.PACK_AB R15, R55, R54 ;  /* 0x00000036370f723e */ /* 0x000fe400000010ff */
[----:B------:R-:W-:Y:S02]  /*17af0*/  F2FP.BF16.F32.PACK_AB R24, R57, R56 ;  /* 0x000000383918723e */ /* 0x000fe400000010ff */
[----:B------:R-:W-:Y:S01]  /*17b00*/  F2FP.BF16.F32.PACK_AB R25, R59, R58 ;  /* 0x0000003a3b19723e */ /* 0x000fe200000010ff */
[----:B------:R-:W-:Y:S01]  /*17b10*/  STSM.16.M88.4 [R79], R12 ;  /* 0x0000000c4f007844 */ /* 0x000fe20000000200 */
[----:B------:R-:W-:Y:S02]  /*17b20*/  F2FP.BF16.F32.PACK_AB R26, R61, R60 ;  /* 0x0000003c3d1a723e */ /* 0x000fe400000010ff */
[----:B------:R-:W-:-:S02]  /*17b30*/  F2FP.BF16.F32.PACK_AB R27, R63, R62 ;  /* 0x0000003e3f1b723e */ /* 0x000fc400000010ff */
[----:B------:R-:W-:Y:S02]  /*17b40*/  MOV R36, R28 ;  /* 0x0000001c00247202 */ /* 0x000fe40000000f00 */
[----:B------:R-:W-:Y:S01]  /*17b50*/  ISETP.NE.U32.AND P0, PT, RZ, UR4, PT ;  /* 0x00000004ff007c0c */ /* 0x000fe2000bf05070 */
[----:B------:R-:W-:Y:S01]  /*17b60*/  STSM.16.M88.4 [R78], R24 ;  /* 0x000000184e007844 */ /* 0x000fe20000000200 */
[----:B---3--:R-:W-:Y:S02]  /*17b70*/  IADD3 R10, P1, R201, UR4, RZ ;  /* 0x00000004c90a7c10 */ /* 0x008fe4000ff3e0ff */
[----:B------:R-:W-:Y:S02]  /*17b80*/  F2FP.BF16.F32.PACK_AB R28, R65, R64 ;  /* 0x00000040411c723e */ /* 0x000fe400000010ff */
[----:B------:R-:W-:Y:S02]  /*17b90*/  F2FP.BF16.F32.PACK_AB R29, R67, R66 ;  /* 0x00000042431d723e */ /* 0x000fe400000010ff */
[----:B------:R-:W-:-:S02]  /*17ba0*/  F2FP.BF16.F32.PACK_AB R30, R69, R68 ;  /* 0x00000044451e723e */ /* 0x000fc400000010ff */
[----:B------:R-:W-:Y:S02]  /*17bb0*/  F2FP.BF16.F32.PACK_AB R32, R73, R72 ;  /* 0x000000484920723e */ /* 0x000fe400000010ff */
[----:B------:R-:W-:Y:S01]  /*17bc0*/  F2FP.BF16.F32.PACK_AB R33, R75, R74 ;  /* 0x0000004a4b21723e */ /* 0x000fe200000010ff */
[----:B------:R-:W-:Y:S01]  /*17bd0*/  STSM.16.M88.4 [R71], R28 ;  /* 0x0000001c47007844 */ /* 0x000fe20000000200 */
[----:B------:R-:W-:Y:S02]  /*17be0*/  F2FP.BF16.F32.PACK_AB R4, R81, R80 ;  /* 0x000000505104723e */ /* 0x000fe400000010ff */
[----:B------:R-:W-:Y:S01]  /*17bf0*/  F2FP.BF16.F32.PACK_AB R5, R83, R82 ;  /* 0x000000525305723e */ /* 0x000fe200000010ff */
[----:B------:R-:W-:Y:S01]  /*17c00*/  STSM.16.M88.4 [R70], R32 ;  /* 0x0000002046007844 */ /* 0x000fe20000000200 */
[----:B------:R-:W-:Y:S02]  /*17c10*/  F2FP.BF16.F32.PACK_AB R6, R85, R84 ;  /* 0x000000545506723e */ /* 0x000fe400000010ff */
[----:B------:R-:W-:-:S02]  /*17c20*/  F2FP.BF16.F32.PACK_AB R7, R87, R86 ;  /* 0x000000565707723e */ /* 0x000fc400000010ff */
[----:B------:R-:W-:Y:S02]  /*17c30*/  ISETP.NE.AND.EX P0, PT, RZ, UR5, PT, P0 ;  /* 0x00000005ff007c0c */ /* 0x000fe4000bf05300 */
[----:B------:R-:W-:Y:S01]  /*17c40*/  IADD3.X R11, R202, UR5, RZ, P1, !PT ;  /* 0x00000005ca0b7c10 */ /* 0x000fe20008ffe4ff */
[----:B------:R-:W-:Y:S01]  /*17c50*/  ULDC.64 UR4, c[0x0][0xc08] ;  /* 0x0003020000047ab9 */ /* 0x000fe20000000a00 */
[----:B------:R3:W-:Y:S01]  /*17c60*/  STSM.16.M88.4 [R36], R4 ;  /* 0x0000000424007844 */ /* 0x0007e20000000200 */
[----:B------:R-:W-:Y:S01]  /*17c70*/  BAR.SYNC.DEFER_BLOCKING 0x1, 0x100 ;  /* 0x0044000000007b1d */ /* 0x000fe20000010000 */
[----:B------:R-:W-:-:S04]  /*17c80*/  ISETP.NE.U32.AND P2, PT, RZ, UR4, PT ;  /* 0x00000004ff007c0c */ /* 0x000fc8000bf45070 */
[----:B------:R-:W-:-:S13]  /*17c90*/  ISETP.NE.AND.EX P2, PT, RZ, UR5, PT, P2 ;  /* 0x00000005ff007c0c */ /* 0x000fda000bf45320 */
[----:B------:R-:W-:Y:S01]  /*17ca0*/  @P2 IADD3 R8, P3, R201, UR4, RZ ;  /* 0x00000004c9082c10 */ /* 0x000fe2000ff7e0ff */
[----:B------:R-:W-:Y:S02]  /*17cb0*/  ULDC UR4, c[0x0][0xa88] ;  /* 0x0002a20000047ab9 */ /* 0x000fe40000000800 */
[----:B---3--:R-:W-:Y:S02]  /*17cc0*/  MOV R7, UR4 ;  /* 0x0000000400077c02 */ /* 0x008fe40008000f00 */
[----:B------:R-:W-:Y:S01]  /*17cd0*/  @P2 IADD3.X R9, R202, UR5, RZ, P3, !PT ;  /* 0x00000005ca092c10 */ /* 0x000fe20009ffe4ff */
[----:B------:R3:W5:Y:S01]  /*17ce0*/  @P0 LDG.E R44, desc[UR42][R10.64] ;  /* 0x0000002a0a2c0981 */ /* 0x000762000c1e1900 */
[----:B--2---:R-:W-:-:S03]  /*17cf0*/  ISETP.NE.AND P1, PT, R46, 0x1, PT ;  /* 0x000000012e00780c */ /* 0x004fc60003f25270 */
[----:B------:R3:W5:Y:S10]  /*17d00*/  @P2 LDG.E R7, desc[UR42][R8.64] ;  /* 0x0000002a08072981 */ /* 0x000774000c1e1900 */
[----:B------:R-:W2:Y:S08]  /*17d10*/  @P1 LDC R12, c[0x0][0xbec] ;  /* 0x0002fb00ff0c1b82 */ /* 0x000eb00000000800 */
[----:B------:R-:W4:Y:S01]  /*17d20*/  @P1 LDC R15, c[0x0][0xbf0] ;  /* 0x0002fc00ff0f1b82 */ /* 0x000f220000000800 */
[----:B---3--:R-:W-:Y:S05]  /*17d30*/  @P2 BRA `(.L_x_800) ;  /* 0x0000000000102947 */ /* 0x008fea0003800000 */
[----:B------:R-:W-:Y:S05]  /*17d40*/  @!P0 BRA `(.L_x_800) ;  /* 0x00000000000c8947 */ /* 0x000fea0003800000 */
[----:B------:R-:W3:Y:S04]  /*17d50*/  LDG.E R4, desc[UR42][R10.64] ;  /* 0x0000002a0a047981 */ /* 0x000ee8000c1e1900 */
[----:B-----5:R-:W3:Y:S02]  /*17d60*/  LDG.E R7, desc[UR42][R10.64+0x4] ;  /* 0x0000042a0a077981 */ /* 0x020ee4000c1e1900 */
[----:B---3--:R-:W-:-:S07]  /*17d70*/  IMAD.IADD R7, R7, 0x1, -R4 ;  /* 0x0000000107077824 */ /* 0x008fce00078e0a04 */
.L_x_800:
[----:B------:R-:W-:Y:S01]  /*17d80*/  SHF.R.S32.HI R47, RZ, 0x1f, R200 ;  /* 0x0000001fff2f7819 */ /* 0x000fe200000114c8 */
[----:B------:R-:W-:Y:S01]  /*17d90*/  IMAD R25, R206, 0x80, R234 ;  /* 0x00000080ce197824 */ /* 0x000fe200078e02ea */
[----:B------:R-:W-:Y:S01]  /*17da0*/  ULDC.64 UR4, c[0x0][0xb90] ;  /* 0x0002e40000047ab9 */ /* 0x000fe20000000a00 */
[----:B-----5:R-:W-:Y:S01]  /*17db0*/  SHF.R.S32.HI R45, RZ, 0x1f, R44 ;  /* 0x0000001fff2d7819 */ /* 0x020fe2000001142c */
[----:B------:R-:W-:Y:S01]  /*17dc0*/  IMAD R11, R207, 0x40, R197 ;  /* 0x00000040cf0b7824 */ /* 0x000fe200078e02c5 */
[----:B------:R-:W-:Y:S01]  /*17dd0*/  SEL R208, R208, RZ, !P0 ;  /* 0x000000ffd0d07207 */ /* 0x000fe20004000000 */
[----:B------:R-:W-:Y:S01]  /*17de0*/  IMAD R5, R47, UR4, RZ ;  /* 0x000000042f057c24 */ /* 0x000fe2000f8e02ff */
[----:B------:R-:W-:Y:S01]  /*17df0*/  SEL R203, R203, RZ, !P0 ;  /* 0x000000ffcbcb7207 */ /* 0x000fe20004000000 */
[----:B--2---:R-:W-:-:S04]  /*17e00*/  @P1 IMAD.HI.U32 R6, R25, R12, RZ ;  /* 0x0000000c19061227 */ /* 0x004fc800078e00ff */
[----:B------:R-:W-:Y:S01]  /*17e10*/  IMAD.MOV.U32 R9, RZ, RZ, R25 ;  /* 0x000000ffff097224 */ /* 0x000fe200078e0019 */
[----:B----4-:R-:W-:Y:S01]  /*17e20*/  @P1 SHF.R.U32.HI R9, RZ, R15, R6 ;  /* 0x0000000fff091219 */ /* 0x010fe20000011606 */
[C---:B------:R-:W-:Y:S02]  /*17e30*/  IMAD R13, R200.reuse, UR5, R5 ;  /* 0x00000005c80d7c24 */ /* 0x040fe4000f8e0205 */
[----:B------:R-:W-:Y:S01]  /*17e40*/  IMAD.WIDE.U32 R4, R200, UR4, R44 ;  /* 0x00000004c8047c25 */ /* 0x000fe2000f8e002c */
[----:B------:R-:W-:-:S03]  /*17e50*/  ULDC.64 UR4, c[0x0][0xb98] ;  /* 0x0002e60000047ab9 */ /* 0x000fc60000000a00 */
[----:B------:R-:W-:Y:S02]  /*17e60*/  IMAD.IADD R5, R5, 0x1, R13 ;  /* 0x0000000105057824 */ /* 0x000fe400078e020d */
[----:B------:R-:W-:Y:S02]  /*17e70*/  IMAD.MOV R13, RZ, RZ, -R9 ;  /* 0x000000ffff0d7224 */ /* 0x000fe400078e0a09 */
[----:B------:R-:W-:-:S04]  /*17e80*/  IMAD.WIDE R20, R11, 0x2, R20 ;  /* 0x000000020b147825 */ /* 0x000fc800078e0214 */
[----:B------:R-:W-:Y:S01]  /*17e90*/  IMAD R6, R208, UR4, RZ ;  /* 0x00000004d0067c24 */ /* 0x000fe2000f8e02ff */
[C---:B------:R-:W-:Y:S01]  /*17ea0*/  IADD3 R15, P0, R20.reuse, 0x1000, RZ ;  /* 0x00001000140f7810 */ /* 0x040fe20007f1e0ff */
[C---:B------:R-:W-:Y:S01]  /*17eb0*/  IMAD.WIDE.U32 R4, R203.reuse, UR4, R4 ;  /* 0x00000004cb047c25 */ /* 0x040fe2000f8e0004 */
[C---:B------:R-:W-:Y:S02]  /*17ec0*/  IADD3 R29, P6, R20.reuse, 0x4000, RZ ;  /* 0x00004000141d7810 */ /* 0x040fe40007fde0ff */
[----:B------:R-:W-:Y:S01]  /*17ed0*/  IADD3 R33, P5, R20, 0x5000, RZ ;  /* 0x0000500014217810 */ /* 0x000fe20007fbe0ff */
[----:B------:R-:W-:Y:S01]  /*17ee0*/  IMAD R11, R46, R13, R25 ;  /* 0x0000000d2e0b7224 */ /* 0x000fe200078e0219 */
[----:B------:R-:W-:Y:S01]  /*17ef0*/  SHF.R.S32.HI R13, RZ, 0x1f, R9 ;  /* 0x0000001fff0d7819 */ /* 0x000fe20000011409 */
[----:B------:R-:W-:Y:S01]  /*17f00*/  IMAD R8, R203, UR5, R6 ;  /* 0x00000005cb087c24 */ /* 0x000fe2000f8e0206 */
[----:B------:R-:W-:Y:S01]  /*17f10*/  IADD3 R4, P2, R9, R4, RZ ;  /* 0x0000000409047210 */ /* 0x000fe20007f5e0ff */
[----:B------:R-:W-:Y:S01]  /*17f20*/  ULDC.64 UR4, c[0x0][0xb88] ;  /* 0x0002e20000047ab9 */ /* 0x000fe20000000a00 */
[----:B------:R-:W-:Y:S01]  /*17f30*/  SHF.R.S32.HI R6, RZ, 0x1f, R11 ;  /* 0x0000001fff067819 */ /* 0x000fe2000001140b */
[----:B------:R-:W-:Y:S01]  /*17f40*/  IMAD R14, R206, 0x80, R232 ;  /* 0x00000080ce0e7824 */ /* 0x000fe200078e02e8 */
[----:B------:R-:W-:Y:S01]  /*17f50*/  IADD3.X R5, R13, R5, R8, P2, !PT ;  /* 0x000000050d057210 */ /* 0x000fe200017fe408 */
[----:B------:R-:W-:Y:S01]  /*17f60*/  IMAD R53, R7, R46, RZ ;  /* 0x0000002e07357224 */ /* 0x000fe200078e02ff */
[----:B------:R-:W-:Y:S01]  /*17f70*/  IADD3 R9, P3, R20, 0x2000, RZ ;  /* 0x0000200014097810 */ /* 0x000fe20007f7e0ff */
[----:B------:R-:W-:Y:S01]  /*17f80*/  IMAD R6, R6, UR4, RZ ;  /* 0x0000000406067c24 */ /* 0x000fe2000f8e02ff */
[----:B------:R-:W-:Y:S01]  /*17f90*/  IADD3 R25, P2, R20, 0x3000, RZ ;  /* 0x0000300014197810 */ /* 0x000fe20007f5e0ff */
[----:B------:R-:W-:Y:S01]  /*17fa0*/  IMAD.WIDE.U32 R4, R11, UR4, R4 ;  /* 0x000000040b047c25 */ /* 0x000fe2000f8e0004 */
[----:B------:R-:W-:-:S02]  /*17fb0*/  LOP3.LUT R12, R9, 0x380, RZ, 0xc0, !PT ;  /* 0x00000380090c7812 */ /* 0x000fc400078ec0ff */
[----:B------:R-:W-:Y:S01]  /*17fc0*/  LOP3.LUT R24, R25, 0x380, RZ, 0xc0, !PT ;  /* 0x0000038019187812 */ /* 0x000fe200078ec0ff */
[----:B------:R-:W-:Y:S01]  /*17fd0*/  IMAD R13, R11, UR5, R6 ;  /* 0x000000050b0d7c24 */ /* 0x000fe2000f8e0206 */
[----:B------:R-:W-:Y:S01]  /*17fe0*/  ULDC.64 UR4, c[0x0][0xb50] ;  /* 0x0002d40000047ab9 */ /* 0x000fe20000000a00 */
[----:B------:R-:W-:Y:S02]  /*17ff0*/  SHF.R.U64 R12, R12, 0x3, RZ ;  /* 0x000000030c0c7819 */ /* 0x000fe400000012ff */
[----:B------:R-:W-:Y:S01]  /*18000*/  IMAD.IADD R5, R5, 0x1, R13 ;  /* 0x0000000105057824 */ /* 0x000fe200078e020d */
[----:B------:R-:W-:Y:S01]  /*18010*/  LEA R6, P4, R4, UR4, 0x2 ;  /* 0x0000000404067c11 */ /* 0x000fe2000f8810ff */
[--C-:B------:R-:W-:Y:S01]  /*18020*/  IMAD.X R13, RZ, RZ, R21.reuse, P3 ;  /* 0x000000ffff0d7224 */ /* 0x100fe200018e0615 */
[----:B------:R-:W-:Y:S01]  /*18030*/  LOP3.LUT R12, R12, R9, RZ, 0x3c, !PT ;  /* 0x000000090c0c7212 */ /* 0x000fe200078e3cff */
[----:B------:R-:W-:Y:S01]  /*18040*/  IMAD.X R9, RZ, RZ, R21, P0 ;  /* 0x000000ffff097224 */ /* 0x000fe200000e0615 */
[----:B------:R-:W-:Y:S01]  /*18050*/  LEA.HI.X R10, R4, UR5, R5, 0x2, P4 ;  /* 0x00000005040a7c11 */ /* 0x000fe2000a0f1405 */
[----:B------:R-:W-:Y:S01]  /*18060*/  SHFL.IDX PT, R48, R6, RZ, 0x1c1f ;  /* 0x001c1fff06307589 */ /* 0x000fe200000e0000 */
[----:B------:R-:W-:Y:S01]  /*18070*/  SHF.R.U64 R24, R24, 0x3, RZ ;  /* 0x0000000318187819 */ /* 0x000fe200000012ff */
[----:B------:R-:W-:Y:S01]  /*18080*/  VIADD R4, R14, 0x8 ;  /* 0x000000080e047836 */ /* 0x000fe20000000000 */
[----:B------:R-:W-:Y:S01]  /*18090*/  LOP3.LUT P0, RZ, R214, 0x3, RZ, 0xc0, !PT ;  /* 0x00000003d6ff7812 */ /* 0x000fe2000780c0ff */
[----:B------:R-:W2:Y:S01]  /*180a0*/  SHFL.IDX PT, R49, R10, RZ, 0x1c1f ;  /* 0x001c1fff0a317589 */ /* 0x000ea200000e0000 */
[----:B------:R-:W-:Y:S01]  /*180b0*/  LOP3.LUT R24, R24, R25, RZ, 0x3c, !PT ;  /* 0x0000001918187212 */ /* 0x000fe200078e3cff */
[----:B------:R-:W-:Y:S01]  /*180c0*/  IMAD.X R25, RZ, RZ, R21, P2 ;  /* 0x000000ffff197224 */ /* 0x000fe200010e0615 */
[-C--:B------:R-:W-:Y:S01]  /*180d0*/  ISETP.GE.OR P2, PT, R14, R53.reuse, P0 ;  /* 0x000000350e00720c */ /* 0x080fe20000746670 */
[----:B------:R-:W-:Y:S01]  /*180e0*/  SHFL.IDX PT, R50, R6, 0x1, 0x1c1f ;  /* 0x003c1f0006327f89 */ /* 0x000fe200000e0000 */
[----:B------:R-:W-:Y:S01]  /*180f0*/  ISETP.GE.OR P0, PT, R4, R53, P0 ;  /* 0x000000350400720c */ /* 0x000fe20000706670 */
[----:B------:R-:W-:Y:S01]  /*18100*/  ULDC.64 UR4, c[0x0][0xaa0] ;  /* 0x0002a80000047ab9 */ /* 0x000fe20000000a00 */
[C---:B------:R-:W-:Y:S01]  /*18110*/  IADD3 R5, P3, R20.reuse, 0x7000, RZ ;  /* 0x0000700014057810 */ /* 0x040fe20007f7e0ff */
[----:B------:R-:W3:Y:S01]  /*18120*/  SHFL.IDX PT, R51, R10, 0x1, 0x1c1f ;  /* 0x003c1f000a337f89 */ /* 0x000ee200000e0000 */
[----:B------:R-:W-:-:S02]  /*18130*/  IADD3 R37, P4, R20, 0x6000, RZ ;  /* 0x0000600014257810 */ /* 0x000fc40007f9e0ff */
[----:B------:R-:W-:Y:S01]  /*18140*/  LOP3.LUT R7, R20, 0x380, RZ, 0xc0, !PT ;  /* 0x0000038014077812 */ /* 0x000fe200078ec0ff */
[----:B------:R-:W-:Y:S01]  /*18150*/  IMAD.X R41, RZ, RZ, R21, P3 ;  /* 0x000000ffff297224 */ /* 0x000fe200018e0615 */
[----:B------:R-:W-:Y:S02]  /*18160*/  LOP3.LUT R4, R5, 0x380, RZ, 0xc0, !PT ;  /* 0x0000038005047812 */ /* 0x000fe400078ec0ff */
[----:B------:R-:W-:Y:S02]  /*18170*/  LOP3.LUT R28, R29, 0x380, RZ, 0xc0, !PT ;  /* 0x000003801d1c7812 */ /* 0x000fe400078ec0ff */
[----:B------:R-:W-:Y:S02]  /*18180*/  LOP3.LUT R32, R33, 0x380, RZ, 0xc0, !PT ;  /* 0x0000038021207812 */ /* 0x000fe400078ec0ff */
[----:B------:R-:W-:Y:S02]  /*18190*/  LOP3.LUT R36, R37, 0x380, RZ, 0xc0, !PT ;  /* 0x0000038025247812 */ /* 0x000fe400078ec0ff */
[----:B------:R-:W-:-:S02]  /*181a0*/  SHF.R.U64 R7, R7, 0x3, RZ ;  /* 0x0000000307077819 */ /* 0x000fc400000012ff */
[----:B------:R-:W-:Y:S01]  /*181b0*/  SHF.R.U64 R4, R4, 0x3, RZ ;  /* 0x0000000304047819 */ /* 0x000fe200000012ff */
[----:B--2---:R2:W-:Y:S01]  /*181c0*/  @!P2 ST.E desc[UR42][R48.64], R0 ;  /* 0x000000003000a985 */ /* 0x0045e2000c10192a */
[----:B------:R-:W-:Y:S02]  /*181d0*/  SHF.R.U64 R28, R28, 0x3, RZ ;  /* 0x000000031c1c7819 */ /* 0x000fe400000012ff */
[----:B------:R-:W-:Y:S02]  /*181e0*/  SHF.R.U64 R32, R32, 0x3, RZ ;  /* 0x0000000320207819 */ /* 0x000fe400000012ff */
[----:B------:R-:W-:Y:S02]  /*181f0*/  SHF.R.U64 R36, R36, 0x3, RZ ;  /* 0x0000000324247819 */ /* 0x000fe400000012ff */
[----:B------:R-:W-:Y:S01]  /*18200*/  LOP3.LUT R20, R7, R20, RZ, 0x3c, !PT ;  /* 0x0000001407147212 */ /* 0x000fe200078e3cff */
[----:B---3--:R3:W-:Y:S01]  /*18210*/  @!P0 ST.E desc[UR42][R50.64], R3 ;  /* 0x0000000332008985 */ /* 0x0087e2000c10192a */
[----:B------:R-:W-:Y:S01]  /*18220*/  LOP3.LUT R28, R28, R29, RZ, 0x3c, !PT ;  /* 0x0000001d1c1c7212 */ /* 0x000fe200078e3cff */
[--C-:B------:R-:W-:Y:S01]  /*18230*/  IMAD.X R29, RZ, RZ, R21.reuse, P6 ;  /* 0x000000ffff1d7224 */ /* 0x100fe200030e0615 */
[----:B------:R-:W-:Y:S01]  /*18240*/  LOP3.LUT R32, R32, R33, RZ, 0x3c, !PT ;  /* 0x0000002120207212 */ /* 0x000fe200078e3cff */
[----:B--2---:R-:W2:Y:S01]  /*18250*/  @P1 LDC R49, c[0x0][0xbec] ;  /* 0x0002fb00ff311b82 */ /* 0x004ea20000000800 */
[----:B------:R-:W-:Y:S01]  /*18260*/  LOP3.LUT R36, R36, R37, RZ, 0x3c, !PT ;  /* 0x0000002524247212 */ /* 0x000fe200078e3cff */
[--C-:B------:R-:W-:Y:S01]  /*18270*/  IMAD.X R33, RZ, RZ, R21.reuse, P5 ;  /* 0x000000ffff217224 */ /* 0x100fe200028e0615 */
[----:B------:R-:W-:Y:S01]  /*18280*/  LOP3.LUT R40, R4, R5, RZ, 0x3c, !PT ;  /* 0x0000000504287212 */ /* 0x000fe200078e3cff */
[----:B------:R-:W-:Y:S01]  /*18290*/  IMAD.X R37, RZ, RZ, R21, P4 ;  /* 0x000000ffff257224 */ /* 0x000fe200020e0615 */
[----:B------:R4:W5:Y:S01]  /*182a0*/  LD.E.128 R4, desc[UR42][R20.64] ;  /* 0x0000002a14047980 */ /* 0x000962000c101d00 */
[----:B------:R-:W-:-:S02]  /*182b0*/  LOP3.LUT R8, R15, 0x380, RZ, 0xc0, !PT ;  /* 0x000003800f087812 */ /* 0x000fc400078ec0ff */
[----:B---3--:R-:W3:Y:S01]  /*182c0*/  @P1 LDC R51, c[0x0][0xbf0] ;  /* 0x0002fc00ff331b82 */ /* 0x008ee20000000800 */
[----:B------:R-:W-:Y:S01]  /*182d0*/  IMAD R3, R45, UR4, RZ ;  /* 0x000000042d037c24 */ /* 0x000fe2000f8e02ff */
[----:B------:R-:W-:Y:S01]  /*182e0*/  SHF.R.U64 R8, R8, 0x3, RZ ;  /* 0x0000000308087819 */ /* 0x000fe200000012ff */
[----:B------:R-:W5:Y:S02]  /*182f0*/  LD.E.128 R24, desc[UR42][R24.64] ;  /* 0x0000002a18187980 */ /* 0x000f64000c101d00 */
[----:B------:R-:W-:Y:S01]  /*18300*/  IMAD R3, R44, UR5, R3 ;  /* 0x000000052c037c24 */ /* 0x000fe2000f8e0203 */
[----:B------:R-:W-:Y:S01]  /*18310*/  LOP3.LUT R8, R8, R15, RZ, 0x3c, !PT ;  /* 0x0000000f08087212 */ /* 0x000fe200078e3cff */
[----:B----4-:R-:W-:Y:S01]  /*18320*/  IMAD.WIDE.U32 R20, R44, UR4, RZ ;  /* 0x000000042c147c25 */ /* 0x010fe2000f8e00ff */
[----:B------:R-:W-:Y:S01]  /*18330*/  ULDC.64 UR4, c[0x0][0xae8] ;  /* 0x0002ba0000047ab9 */ /* 0x000fe20000000a00 */
[----:B------:R-:W5:Y:S02]  /*18340*/  LD.E.128 R12, desc[UR42][R12.64] ;  /* 0x0000002a0c0c7980 */ /* 0x000f64000c101d00 */
[----:B------:R-:W-:-:S02]  /*18350*/  IMAD.IADD R21, R21, 0x1, R3 ;  /* 0x0000000115157824 */ /* 0x000fc400078e0203 */
[----:B------:R-:W-:Y:S01]  /*18360*/  IMAD R3, R199, 0x20, R207 ;  /* 0x00000020c7037824 */ /* 0x000fe200078e02cf */
[----:B------:R-:W5:Y:S01]  /*18370*/  LD.E.128 R8, desc[UR42][R8.64] ;  /* 0x0000002a08087980 */ /* 0x000f62000c101d00 */
[----:B------:R-:W-:Y:S02]  /*18380*/  IMAD R45, R47, UR4, RZ ;  /* 0x000000042f2d7c24 */ /* 0x000fe4000f8e02ff */
[----:B------:R-:W-:Y:S01]  /*18390*/  IMAD R48, R206, 0x80, R3 ;  /* 0x00000080ce307824 */ /* 0x000fe200078e0203 */
[----:B------:R-:W5:Y:S01]  /*183a0*/  LD.E.128 R28, desc[UR42][R28.64] ;  /* 0x0000002a1c1c7980 */ /* 0x000f62000c101d00 */
[----:B------:R-:W-:Y:S02]  /*183b0*/  IMAD R45, R200, UR5, R45 ;  /* 0x00000005c82d7c24 */ /* 0x000fe4000f8e022d */
[----:B--2---:R-:W-:Y:S01]  /*183c0*/  @P1 IMAD.HI.U32 R0, R48, R49, RZ ;  /* 0x0000003130001227 */ /* 0x004fe200078e00ff */
[----:B------:R-:W5:Y:S03]  /*183d0*/  LD.E.128 R32, desc[UR42][R32.64] ;  /* 0x0000002a20207980 */ /* 0x000f66000c101d00 */
[----:B------:R-:W-:Y:S01]  /*183e0*/  IMAD.WIDE.U32 R20, R200, UR4, R20 ;  /* 0x00000004c8147c25 */ /* 0x000fe2000f8e0014 */
[----:B------:R-:W-:Y:S01]  /*183f0*/  ULDC.64 UR4, c[0x0][0xaf0] ;  /* 0x0002bc0000047ab9 */ /* 0x000fe20000000a00 */
[----:B------:R-:W5:Y:S02]  /*18400*/  LD.E.128 R36, desc[UR42][R36.64] ;  /* 0x0000002a24247980 */ /* 0x000f64000c101d00 */
[----:B------:R-:W-:Y:S01]  /*18410*/  IMAD.MOV.U32 R3, RZ, RZ, R48 ;  /* 0x000000ffff037224 */ /* 0x000fe200078e0030 */
[----:B---3--:R-:W-:Y:S01]  /*18420*/  @P1 SHF.R.U32.HI R3, RZ, R51, R0 ;  /* 0x00000033ff031219 */ /* 0x008fe20000011600 */
[----:B------:R-:W-:Y:S01]  /*18430*/  IMAD.IADD R21, R21, 0x1, R45 ;  /* 0x0000000115157824 */ /* 0x000fe200078e022d */
[----:B------:R-:W5:Y:S01]  /*18440*/  LD.E.128 R40, desc[UR42][R40.64] ;  /* 0x0000002a28287980 */ /* 0x000f62000c101d00 */
[----:B------:R-:W-:Y:S01]  /*18450*/  IMAD R44, R208, UR4, RZ ;  /* 0x00000004d02c7c24 */ /* 0x000fe2000f8e02ff */
[----:B------:R-:W-:Y:S01]  /*18460*/  SHF.R.S32.HI R0, RZ, 0x1f, R3 ;  /* 0x0000001fff007819 */ /* 0x000fe20000011403 */
[C---:B------:R-:W-:Y:S01]  /*18470*/  IMAD.WIDE.U32 R20, R203.reuse, UR4, R20 ;  /* 0x00000004cb147c25 */ /* 0x040fe2000f8e0014 */
[----:B------:R-:W-:Y:S01]  /*18480*/  @!PT LDS RZ, [RZ] ;  /* 0x00000000fffff984 */ /* 0x000fe20000000800 */
[----:B------:R-:W-:Y:S01]  /*18490*/  @!PT LDS RZ, [RZ] ;  /* 0x00000000fffff984 */ /* 0x000fe20000000800 */
[----:B------:R-:W-:Y:S01]  /*184a0*/  @!PT LDS RZ, [RZ] ;  /* 0x00000000fffff984 */ /* 0x000fe20000000800 */
[----:B------:R-:W-:Y:S01]  /*184b0*/  @!PT LDS RZ, [RZ] ;  /* 0x00000000fffff984 */ /* 0x000fe20000000800 */
[----:B------:R2:W-:Y:S06]  /*184c0*/  MEMBAR.ALL.CTA ;  /* 0x0000000000007992 */ /* 0x0005ec0000008000 */
[----:B--2---:R-:W2:Y:S01]  /*184d0*/  FENCE.VIEW.ASYNC.S ;  /* 0x00000000000073c6 */ /* 0x004ea20000000000 */
[----:B------:R-:W-:Y:S01]  /*184e0*/  IMAD R45, R203, UR5, R44 ;  /* 0x00000005cb2d7c24 */ /* 0x000fe2000f8e022c */
[----:B------:R-:W-:Y:S01]  /*184f0*/  ULDC.64 UR4, c[0x0][0xae0] ;  /* 0x0002b80000047ab9 */ /* 0x000fe20000000a00 */
[----:B------:R-:W-:-:S02]  /*18500*/  IMAD.MOV R47, RZ, RZ, -R3 ;  /* 0x000000ffff2f7224 */ /* 0x000fc400078e0a03 */
[----:B------:R-:W-:Y:S02]  /*18510*/  IMAD.IADD R21, R21, 0x1, R45 ;  /* 0x0000000115157824 */ /* 0x000fe400078e022d */
[----:B------:R-:W-:Y:S02]  /*18520*/  IMAD R0, R0, UR4, RZ ;  /* 0x0000000400007c24 */ /* 0x000fe4000f8e02ff */
[----:B------:R-:W-:Y:S02]  /*18530*/  IMAD R45, R46, R47, R48 ;  /* 0x0000002f2e2d7224 */ /* 0x000fe400078e0230 */
[C---:B------:R-:W-:Y:S02]  /*18540*/  IMAD R47, R3.reuse, UR5, R0 ;  /* 0x00000005032f7c24 */ /* 0x040fe4000f8e0200 */
[----:B------:R-:W-:Y:S01]  /*18550*/  IMAD.WIDE.U32 R20, R3, UR4, R20 ;  /* 0x0000000403147c25 */ /* 0x000fe2000f8e0014 */
[----:B------:R-:W-:Y:S01]  /*18560*/  SHF.R.S32.HI R0, RZ, 0x1f, R45 ;  /* 0x0000001fff007819 */ /* 0x000fe2000001142d */
[----:B------:R-:W-:-:S02]  /*18570*/  ULDC.64 UR4, c[0x0][0xad8] ;  /* 0x0002b60000047ab9 */ /* 0x000fc40000000a00 */
[----:B------:R-:W-:Y:S02]  /*18580*/  IMAD R48, R206, 0x80, R207 ;  /* 0x00000080ce307824 */ /* 0x000fe400078e02cf */
[----:B------:R-:W-:Y:S02]  /*18590*/  IMAD.IADD R21, R21, 0x1, R47 ;  /* 0x0000000115157824 */ /* 0x000fe400078e022f */
[----:B------:R-:W-:Y:S02]  /*185a0*/  IMAD R44, R0, UR4, RZ ;  /* 0x00000004002c7c24 */ /* 0x000fe4000f8e02ff */
[----:B------:R-:W-:Y:S02]  /*185b0*/  VIADD R0, R48, 0x20 ;  /* 0x0000002030007836 */ /* 0x000fe40000000000 */
[C---:B------:R-:W-:Y:S02]  /*185c0*/  IMAD R47, R45.reuse, UR5, R44 ;  /* 0x000000052d2f7c24 */ /* 0x040fe4000f8e022c */
[----:B------:R-:W-:Y:S01]  /*185d0*/  IMAD.WIDE.U32 R20, R45, UR4, R20 ;  /* 0x000000042d147c25 */ /* 0x000fe2000f8e0014 */
[-C--:B------:R-:W-:Y:S01]  /*185e0*/  ISETP.GE.AND P0, PT, R0, R53.reuse, PT ;  /* 0x000000350000720c */ /* 0x080fe20003f06270 */
[----:B------:R-:W-:Y:S01]  /*185f0*/  ULDC.64 UR4, c[0x0][0xa80] ;  /* 0x0002a00000047ab9 */ /* 0x000fe20000000a00 */
[----:B------:R-:W-:Y:S01]  /*18600*/  ISETP.GE.AND P2, PT, R48, R53, PT ;  /* 0x000000353000720c */ /* 0x000fe20003f46270 */
[----:B------:R-:W-:-:S02]  /*18610*/  VIADD R0, R2, 0x34820 ;  /* 0x0003482002007836 */ /* 0x000fc40000000000 */
[----:B------:R-:W-:Y:S01]  /*18620*/  VIADD R3, R48, 0x40 ;  /* 0x0000004030037836 */ /* 0x000fe20000000000 */
[C---:B------:R-:W-:Y:S01]  /*18630*/  LEA R46, P3, R20.reuse, UR4, 0x1 ;  /* 0x00000004142e7c11 */ /* 0x040fe2000f8608ff */
[----:B------:R-:W-:Y:S01]  /*18640*/  IMAD.IADD R21, R21, 0x1, R47 ;  /* 0x0000000115157824 */ /* 0x000fe200078e022f */
[----:B------:R-:W-:Y:S02]  /*18650*/  PRMT R0, RZ, 0x654, R0 ;  /* 0x00000654ff007816 */ /* 0x000fe40000000000 */
[----:B------:R-:W-:Y:S02]  /*18660*/  ISETP.GE.AND P1, PT, R3, R53, PT ;  /* 0x000000350300720c */ /* 0x000fe40003f26270 */
[----:B------:R-:W-:Y:S01]  /*18670*/  LEA.HI.X R3, R20, UR5, R21, 0x1, P3 ;  /* 0x0000000514037c11 */ /* 0x000fe200098f0c15 */
[----:B--2---:R2:W-:Y:S01]  /*18680*/  SYNCS.ARRIVE.TRANS64.RED.A1T0 RZ, [R0+URZ], RZ ;  /* 0x000000ff00ff79a7 */ /* 0x0045e2000810043f */
[----:B------:R3:W4:Y:S01]  /*18690*/  SHFL.IDX PT, R44, R46, RZ, 0x181f ;  /* 0x00181fff2e2c7589 */ /* 0x00072200000e0000 */
[----:B------:R-:W-:Y:S03]  /*186a0*/  BSSY B1, `(.L_x_801) ;  /* 0x000000c000017945 */ /* 0x000fe60003800000 */
[----:B--2---:R3:W2:Y:S01]  /*186b0*/  SHFL.IDX PT, R0, R3, RZ, 0x181f ;  /* 0x00181fff03007589 */ /* 0x0046a200000e0000 */
[----:B------:R-:W-:Y:S05]  /*186c0*/  @P2 BRA `(.L_x_802) ;  /* 0x0000000000242947 */ /* 0x000fea0003800000 */
[----:B------:R-:W-:Y:S02]  /*186d0*/  ULDC UR4, c[0x0][0xac8] ;  /* 0x0002b20000047ab9 */ /* 0x000fe40000000800 */
[----:B------:R-:W-:Y:S02]  /*186e0*/  ISETP.GE.AND P2, PT, R197, UR4, PT ;  /* 0x00000004c5007c0c */ /* 0x000fe4000bf46270 */
[----:B------:R-:W-:-:S11]  /*186f0*/  ISETP.GE.AND P3, PT, R198, UR4, PT ;  /* 0x00000004c6007c0c */ /* 0x000fd6000bf66270 */
[CC--:B----4-:R-:W-:Y:S02]  /*18700*/  @!P2 LEA R20, P4, R197.reuse, R44.reuse, 0x1 ;  /* 0x0000002cc514a211 */ /* 0x0d0fe400078808ff */
[C---:B------:R-:W-:Y:S02]  /*18710*/  @!P3 LEA R44, P5, R198.reuse, R44, 0x1 ;  /* 0x0000002cc62cb211 */ /* 0x040fe400078a08ff */
[-C--:B--2---:R-:W-:Y:S02]  /*18720*/  @!P2 LEA.HI.X R21, R197, R0.reuse, R237, 0x1, P4 ;  /* 0x00000000c515a211 */ /* 0x084fe400020f0ced */
[----:B------:R-:W-:-:S03]  /*18730*/  @!P3 LEA.HI.X R45, R198, R0, R236, 0x1, P5 ;  /* 0x00000000c62db211 */ /* 0x000fc600028f0cec */
[----:B-----5:R2:W-:Y:S04]  /*18740*/  @!P2 ST.E.128 desc[UR42][R20.64], R4 ;  /* 0x000000041400a985 */ /* 0x0205e8000c101d2a */
[----:B------:R2:W-:Y:S02]  /*18750*/  @!P3 ST.E.128 desc[UR42][R44.64], R28 ;  /* 0x0000001c2c00b985 */ /* 0x0005e4000c101d2a */
.L_x_802:
[----:B------:R-:W-:Y:S05]  /*18760*/  BSYNC B1 ;  /* 0x0000000000017941 */ /* 0x000fea0003800000 */
.L_x_801:
[----:B--2---:R2:W0:Y:S01]  /*18770*/  SHFL.IDX PT, R0, R3, 0x1, 0x181f ;  /* 0x00381f0003007f89 */ /* 0x00442200000e0000 */
[----:B------:R-:W-:Y:S03]  /*18780*/  BSSY B1, `(.L_x_803) ;  /* 0x000000c000017945 */ /* 0x000fe60003800000 */
[----:B-----5:R2:W0:Y:S01]  /*18790*/  SHFL.IDX PT, R6, R46, 0x1, 0x181f ;  /* 0x00381f002e067f89 */ /* 0x02042200000e0000 */
[----:B------:R-:W-:Y:S05]  /*187a0*/  @P0 BRA `(.L_x_804) ;  /* 0x0000000000240947 */ /* 0x000fea0003800000 */
[----:B------:R-:W-:Y:S02]  /*187b0*/  ULDC UR4, c[0x0][0xac8] ;  /* 0x0002b20000047ab9 */ /* 0x000fe40000000800 */
[----:B------:R-:W-:Y:S02]  /*187c0*/  ISETP.GE.AND P3, PT, R197, UR4, PT ;  /* 0x00000004c5007c0c */ /* 0x000fe4000bf66270 */
[----:B------:R-:W-:-:S11]  /*187d0*/  ISETP.GE.AND P4, PT, R198, UR4, PT ;  /* 0x00000004c6007c0c */ /* 0x000fd6000bf86270 */
[CC--:B0-----:R-:W-:Y:S02]  /*187e0*/  @!P3 LEA R4, P0, R197.reuse, R6.reuse, 0x1 ;  /* 0x00000006c504b211 */ /* 0x0c1fe400078008ff */
[C---:B------:R-:W-:Y:S02]  /*187f0*/  @!P4 LEA R6, P2, R198.reuse, R6, 0x1 ;  /* 0x00000006c606c211 */ /* 0x040fe400078408ff */
[-C--:B------:R-:W-:Y:S02]  /*18800*/  @!P3 LEA.HI.X R5, R197, R0.reuse, R237, 0x1, P0 ;  /* 0x00000000c505b211 */ /* 0x080fe400000f0ced */
[----:B------:R-:W-:-:S03]  /*18810*/  @!P4 LEA.HI.X R7, R198, R0, R236, 0x1, P2 ;  /* 0x00000000c607c211 */ /* 0x000fc600010f0cec */
[----:B------:R0:W-:Y:S04]  /*18820*/  @!P3 ST.E.128 desc[UR42][R4.64], R8 ;  /* 0x000000080400b985 */ /* 0x0001e8000c101d2a */
[----:B------:R0:W-:Y:S02]  /*18830*/  @!P4 ST.E.128 desc[UR42][R6.64], R32 ;  /* 0x000000200600c985 */ /* 0x0001e4000c101d2a */
.L_x_804:
[----:B------:R-:W-:Y:S05]  /*18840*/  BSYNC B1 ;  /* 0x0000000000017941 */ /* 0x000fea0003800000 */
.L_x_803:
[----:B0-----:R0:W0:Y:S01]  /*18850*/  SHFL.IDX PT, R0, R3, 0x2, 0x181f ;  /* 0x00581f0003007f89 */ /* 0x00102200000e0000 */
[----:B------:R-:W-:Y:S03]  /*18860*/  BSSY B1, `(.L_x_805) ;  /* 0x000000c000017945 */ /* 0x000fe60003800000 */
[----:B------:R0:W0:Y:S01]  /*18870*/  SHFL.IDX PT, R6, R46, 0x2, 0x181f ;  /* 0x00581f002e067f89 */ /* 0x00002200000e0000 */
        /* <DEDUP_REMOVED lines=10> */
.L_x_806:
[----:B------:R-:W-:Y:S05]  /*18920*/  BSYNC B1 ;  /* 0x0000000000017941 */ /* 0x000fea0003800000 */
.L_x_805:
[----:B0-----:R-:W-:Y:S01]  /*18930*/  VIADD R0, R48, 0x60 ;  /* 0x0000006030007836 */ /* 0x001fe20000000000 */
[----:B--23--:R-:W0:Y:S04]  /*18940*/  SHFL.IDX PT, R3, R3, 0x3, 0x181f ;  /* 0x00781f0003037f89 */ /* 0x00ce2800000e0000 */
[----:B------:R-:W-:Y:S01]  /*18950*/  ISETP.GE.AND P0, PT, R0, R53, PT ;  /* 0x000000350000720c */ /* 0x000fe20003f06270 */
[----:B------:R-:W2:-:S12]  /*18960*/  SHFL.IDX PT, R46, R46, 0x3, 0x181f ;  /* 0x00781f002e2e7f89 */ /* 0x000e9800000e0000 */
[----:B------:R-:W-:Y:S05]  /*18970*/  @P0 BRA `(.L_x_807) ;  /* 0x0000000800e40947 */ /* 0x000fea0003800000 */
[----:B------:R-:W-:Y:S02]  /*18980*/  ULDC UR4, c[0x0][0xac8] ;  /* 0x0002b20000047ab9 */ /* 0x000fe40000000800 */
[----:B------:R-:W-:-:S13]  /*18990*/  ISETP.GE.AND P1, PT, R197, UR4, PT ;  /* 0x00000004c5007c0c */ /* 0x000fda000bf26270 */
[----:B--2---:R-:W-:-:S04]  /*189a0*/  @!P1 LEA R4, P0, R197, R46, 0x1 ;  /* 0x0000002ec5049211 */ /* 0x004fc800078008ff */
[----:B0-----:R-:W-:Y:S02]  /*189b0*/  @!P1 LEA.HI.X R5, R197, R3, R237, 0x1, P0 ;  /* 0x00000003c5059211 */ /* 0x001fe400000f0ced */
[----:B------:R-:W-:-:S03]  /*189c0*/  ISETP.GE.AND P0, PT, R198, UR4, PT ;  /* 0x00000004c6007c0c */ /* 0x000fc6000bf06270 */
[----:B------:R3:W-:Y:S10]  /*189d0*/  @!P1 ST.E.128 desc[UR42][R4.64], R24 ;  /* 0x0000001804009985 */ /* 0x0007f4000c101d2a */
[----:B------:R-:W-:Y:S05]  /*189e0*/  @P0 BRA `(.L_x_807) ;  /* 0x0000000800c80947 */ /* 0x000fea0003800000 */
[----:B---3--:R-:W-:-:S04]  /*189f0*/  LEA R4, P0, R198, R46, 0x1 ;  /* 0x0000002ec6047211 */ /* 0x008fc800078008ff */
[----:B------:R-:W-:-:S05]  /*18a00*/  LEA.HI.X R5, R198, R3, R236, 0x1, P0 ;  /* 0x00000003c6057211 */ /* 0x000fca00000f0cec */
[----:B------:R0:W-:Y:S01]  /*18a10*/  ST.E.128 desc[UR42][R4.64], R40 ;  /* 0x0000002804007985 */ /* 0x0001e2000c101d2a */
[----:B------:R-:W-:Y:S05]  /*18a20*/  BRA `(.L_x_807) ;  /* 0x0000000800b87947 */ /* 0x000fea0003800000 */
.L_x_799:
[----:B------:R-:W-:Y:S01]  /*18a30*/  ULDC.64 UR4, c[0x0][0xc00] ;  /* 0x0003000000047ab9 */ /* 0x000fe20000000a00 */
[----:B------:R-:W-:Y:S01]  /*18a40*/  IMAD.MOV.U32 R3, RZ, RZ, RZ ;  /* 0x000000ffff037224 */ /* 0x000fe200078e00ff */
[----:B------:R-:W-:Y:S01]  /*18a50*/  ISETP.NE.U32.AND P0, PT, RZ, UR4, PT ;  /* 0x00000004ff007c0c */ /* 0x000fe2000bf05070 */
[----:B------:R-:W2:Y:S01]  /*18a60*/  LDC R21, c[0x0][0xbe8] ;  /* 0x0002fa00ff157b82 */ /* 0x000ea20000000800 */
[----:B------:R-:W-:Y:S02]  /*18a70*/  IADD3 R4, P1, R201, UR4, RZ ;  /* 0x00000004c9047c10 */ /* 0x000fe4000ff3e0ff */
[----:B------:R-:W-:Y:S02]  /*18a80*/  ISETP.NE.AND.EX P0, PT, RZ, UR5, PT, P0 ;  /* 0x00000005ff007c0c */ /* 0x000fe4000bf05300 */
[----:B------:R-:W-:Y:S01]  /*18a90*/  IADD3.X R5, R202, UR5, RZ, P1, !PT ;  /* 0x00000005ca057c10 */ /* 0x000fe20008ffe4ff */
[----:B------:R-:W-:Y:S02]  /*18aa0*/  ULDC.64 UR4, c[0x0][0xc08] ;  /* 0x0003020000047ab9 */ /* 0x000fe40000000a00 */
[----:B------:R-:W-:-:S04]  /*18ab0*/  ISETP.NE.U32.AND P1, PT, RZ, UR4, PT ;  /* 0x00000004ff007c0c */ /* 0x000fc8000bf25070 */
[----:B------:R-:W-:-:S04]  /*18ac0*/  ISETP.NE.AND.EX P1, PT, RZ, UR5, PT, P1 ;  /* 0x00000005ff007c0c */ /* 0x000fc8000bf25310 */
[----:B------:R3:W5:Y:S09]  /*18ad0*/  @P0 LDG.E R3, desc[UR42][R4.64] ;  /* 0x0000002a04030981 */ /* 0x000772000c1e1900 */
[----:B------:R-:W-:Y:S01]  /*18ae0*/  @P1 IADD3 R6, P2, R201, UR4, RZ ;  /* 0x00000004c9061c10 */ /* 0x000fe2000ff5e0ff */
[----:B------:R-:W-:-:S02]  /*18af0*/  ULDC UR4, c[0x0][0xa88] ;  /* 0x0002a20000047ab9 */ /* 0x000fc40000000800 */
[----:B------:R-:W-:Y:S01]  /*18b00*/  IMAD.U32 R0, RZ, RZ, UR4 ;  /* 0x00000004ff007e24 */ /* 0x000fe2000f8e00ff */
[----:B------:R-:W-:-:S05]  /*18b10*/  @P1 IADD3.X R7, R202, UR5, RZ, P2, !PT ;  /* 0x00000005ca071c10 */ /* 0x000fca00097fe4ff */
[----:B------:R3:W5:Y:S01]  /*18b20*/  @P1 LDG.E R0, desc[UR42][R6.64] ;  /* 0x0000002a06001981 */ /* 0x000762000c1e1900 */
[----:B--2---:R-:W-:Y:S01]  /*18b30*/  ISETP.NE.AND P2, PT, R21, 0x1, PT ;  /* 0x000000011500780c */ /* 0x004fe20003f45270 */
[----:B------:R-:W2:-:S12]  /*18b40*/  S2R R8, SR_TID.X ;  /* 0x0000000000087919 */ /* 0x000e980000002100 */
[----:B------:R-:W4:Y:S08]  /*18b50*/  @P2 LDC R14, c[0x0][0xbec] ;  /* 0x0002fb00ff0e2b82 */ /* 0x000f300000000800 */
[----:B------:R-:W0:Y:S01]  /*18b60*/  @P2 LDC R25, c[0x0][0xbf0] ;  /* 0x0002fc00ff192b82 */ /* 0x000e220000000800 */
[----:B--2---:R-:W-:-:S05]  /*18b70*/  VIADD R8, R8, 0xffffff80 ;  /* 0xffffff8008087836 */ /* 0x004fca0000000000 */
[----:B------:R-:W-:Y:S01]  /*18b80*/  ISETP.GE.AND P3, PT, R8, 0x80, PT ;  /* 0x000000800800780c */ /* 0x000fe20003f66270 */
[----:B---3--:R-:W-:-:S12]  /*18b90*/  @P1 BRA `(.L_x_808) ;  /* 0x0000000000101947 */ /* 0x008fd80003800000 */
[----:B------:R-:W-:Y:S05]  /*18ba0*/  @!P0 BRA `(.L_x_808) ;  /* 0x00000000000c8947 */ /* 0x000fea0003800000 */
[----:B------:R-:W2:Y:S04]  /*18bb0*/  LDG.E R7, desc[UR42][R4.64] ;  /* 0x0000002a04077981 */ /* 0x000ea8000c1e1900 */
[----:B-----5:R-:W2:Y:S02]  /*18bc0*/  LDG.E R0, desc[UR42][R4.64+0x4] ;  /* 0x0000042a04007981 */ /* 0x020ea4000c1e1900 */
[----:B--2---:R-:W-:-:S07]  /*18bd0*/  IMAD.IADD R0, R0, 0x1, -R7 ;  /* 0x0000000100007824 */ /* 0x004fce00078e0a07 */
.L_x_808:
[----:B------:R-:W-:Y:S01]  /*18be0*/  BSSY B1, `(.L_x_809) ;  /* 0x000002e000017945 */ /* 0x000fe20003800000 */
[----:B------:R-:W-:Y:S02]  /*18bf0*/  SHF.R.S32.HI R12, RZ, 0x1f, R200 ;  /* 0x0000001fff0c7819 */ /* 0x000fe400000114c8 */
[----:B------:R-:W-:Y:S02]  /*18c00*/  SEL R203, R203, RZ, !P0 ;  /* 0x000000ffcbcb7207 */ /* 0x000fe40004000000 */
[----:B------:R-:W-:Y:S02]  /*18c10*/  SEL R208, R208, RZ, !P0 ;  /* 0x000000ffd0d07207 */ /* 0x000fe40004000000 */
[----:B-----5:R-:W-:Y:S01]  /*18c20*/  SHF.R.S32.HI R10, RZ, 0x1f, R3 ;  /* 0x0000001fff0a7819 */ /* 0x020fe20000011403 */
[----:B------:R-:W-:Y:S06]  /*18c30*/  @P3 BRA `(.L_x_810) ;  /* 0x0000000000a03947 */ /* 0x000fec0003800000 */
[----:B------:R-:W2:Y:S01]  /*18c40*/  S2R R5, SR_TID.X ;  /* 0x0000000000057919 */ /* 0x000ea20000002100 */
[----:B------:R-:W3:Y:S01]  /*18c50*/  LDC R11, c[0x0][0xbe8] ;  /* 0x0002fa00ff0b7b82 */ /* 0x000ee20000000800 */
[----:B--2---:R-:W-:Y:S01]  /*18c60*/  LEA R4, R206, R5, 0x7 ;  /* 0x00000005ce047211 */ /* 0x004fe200078e38ff */
[----:B---3--:R-:W-:-:S04]  /*18c70*/  IMAD R5, R0, R11, RZ ;  /* 0x0000000b00057224 */ /* 0x008fc800078e02ff */
[----:B------:R-:W-:-:S05]  /*18c80*/  VIADD R8, R4, 0xffffff80 ;  /* 0xffffff8004087836 */ /* 0x000fca0000000000 */
[----:B------:R-:W-:-:S13]  /*18c90*/  ISETP.GE.AND P0, PT, R8, R5, PT ;  /* 0x000000050800720c */ /* 0x000fda0003f06270 */
[----:B------:R-:W-:Y:S05]  /*18ca0*/  @P0 BRA `(.L_x_810) ;  /* 0x0000000000840947 */ /* 0x000fea0003800000 */
[----:B------:R-:W-:Y:S01]  /*18cb0*/  ISETP.NE.AND P0, PT, R11, 0x1, PT ;  /* 0x000000010b00780c */ /* 0x000fe20003f05270 */
[----:B------:R-:W-:Y:S01]  /*18cc0*/  ULDC.64 UR4, c[0x0][0xb90] ;  /* 0x0002e40000047ab9 */ /* 0x000fe20000000a00 */
[----:B------:R-:W-:Y:S02]  /*18cd0*/  IMAD.MOV.U32 R4, RZ, RZ, R3 ;  /* 0x000000ffff047224 */ /* 0x000fe400078e0003 */
[----:B------:R-:W-:Y:S02]  /*18ce0*/  IMAD R9, R12, UR4, RZ ;  /* 0x000000040c097c24 */ /* 0x000fe4000f8e02ff */
[----:B------:R-:W-:Y:S02]  /*18cf0*/  IMAD.MOV.U32 R5, RZ, RZ, R10 ;  /* 0x000000ffff057224 */ /* 0x000fe400078e000a */
[----:B------:R-:W-:Y:S02]  /*18d00*/  IMAD.MOV.U32 R7, RZ, RZ, R8 ;  /* 0x000000ffff077224 */ /* 0x000fe400078e0008 */
[----:B------:R-:W-:-:S03]  /*18d10*/  IMAD.WIDE.U32 R4, R200, UR4, R4 ;  /* 0x00000004c8047c25 */ /* 0x000fc6000f8e0004 */
[----:B------:R-:W2:Y:S01]  /*18d20*/  @P0 LDC R13, c[0x0][0xbec] ;  /* 0x0002fb00ff0d0b82 */ /* 0x000ea20000000800 */
[----:B------:R-:W-:Y:S01]  /*18d30*/  IMAD R9, R200, UR5, R9 ;  /* 0x00000005c8097c24 */ /* 0x000fe2000f8e0209 */
[----:B------:R-:W-:-:S03]  /*18d40*/  ULDC.64 UR4, c[0x0][0xb98] ;  /* 0x0002e60000047ab9 */ /* 0x000fc60000000a00 */
[----:B------:R-:W-:-:S03]  /*18d50*/  IMAD.IADD R5, R5, 0x1, R9 ;  /* 0x0000000105057824 */ /* 0x000fc600078e0209 */
[----:B------:R-:W3:Y:S01]  /*18d60*/  @P0 LDC R15, c[0x0][0xbf0] ;  /* 0x0002fc00ff0f0b82 */ /* 0x000ee20000000800 */
[----:B------:R-:W-:-:S04]  /*18d70*/  IMAD.WIDE.U32 R4, R203, UR4, R4 ;  /* 0x00000004cb047c25 */ /* 0x000fc8000f8e0004 */
[----:B--2---:R-:W-:-:S05]  /*18d80*/  @P0 IMAD.HI.U32 R6, R8, R13, RZ ;  /* 0x0000000d08060227 */ /* 0x004fca00078e00ff */
[----:B---3--:R-:W-:Y:S01]  /*18d90*/  @P0 SHF.R.U32.HI R7, RZ, R15, R6 ;  /* 0x0000000fff070219 */ /* 0x008fe20000011606 */
[----:B------:R-:W-:-:S03]  /*18da0*/  IMAD R6, R208, UR4, RZ ;  /* 0x00000004d0067c24 */ /* 0x000fc6000f8e02ff */
[----:B------:R-:W-:Y:S01]  /*18db0*/  IADD3 R4, P0, R7, R4, RZ ;  /* 0x0000000407047210 */ /* 0x000fe20007f1e0ff */
[----:B------:R-:W-:-:S04]  /*18dc0*/  IMAD.MOV R9, RZ, RZ, -R7 ;  /* 0x000000ffff097224 */ /* 0x000fc800078e0a07 */
[----:B------:R-:W-:Y:S01]  /*18dd0*/  IMAD R9, R11, R9, R8 ;  /* 0x000000090b097224 */ /* 0x000fe200078e0208 */
[----:B------:R-:W-:Y:S01]  /*18de0*/  SHF.R.S32.HI R11, RZ, 0x1f, R7 ;  /* 0x0000001fff0b7819 */ /* 0x000fe20000011407 */
[----:B------:R-:W-:Y:S01]  /*18df0*/  IMAD R8, R203, UR5, R6 ;  /* 0x00000005cb087c24 */ /* 0x000fe2000f8e0206 */
[----:B------:R-:W-:Y:S02]  /*18e00*/  ULDC.64 UR4, c[0x0][0xb88] ;  /* 0x0002e20000047ab9 */ /* 0x000fe40000000a00 */
[----:B------:R-:W-:Y:S02]  /*18e10*/  SHF.R.S32.HI R6, RZ, 0x1f, R9 ;  /* 0x0000001fff067819 */ /* 0x000fe40000011409 */
[----:B------:R-:W-:-:S03]  /*18e20*/  IADD3.X R5, R11, R5, R8, P0, !PT ;  /* 0x000000050b057210 */ /* 0x000fc600007fe408 */
[----:B------:R-:W-:Y:S02]  /*18e30*/  IMAD R6, R6, UR4, RZ ;  /* 0x0000000406067c24 */ /* 0x000fe4000f8e02ff */
[----:B------:R-:W-:-:S04]  /*18e40*/  IMAD.WIDE.U32 R4, R9, UR4, R4 ;  /* 0x0000000409047c25 */ /* 0x000fc8000f8e0004 */
[----:B------:R-:W-:Y:S01]  /*18e50*/  IMAD R7, R9, UR5, R6 ;  /* 0x0000000509077c24 */ /* 0x000fe2000f8e0206 */
[----:B------:R-:W-:Y:S02]  /*18e60*/  ULDC.64 UR4, c[0x0][0xb50] ;  /* 0x0002d40000047ab9 */ /* 0x000fe40000000a00 */
[----:B------:R-:W-:Y:S01]  /*18e70*/  LEA R6, P0, R4, UR4, 0x2 ;  /* 0x0000000404067c11 */ /* 0x000fe2000f8010ff */
[----:B------:R-:W-:-:S05]  /*18e80*/  IMAD.IADD R5, R5, 0x1, R7 ;  /* 0x0000000105057824 */ /* 0x000fca00078e0207 */
[----:B------:R-:W-:Y:S01]  /*18e90*/  LEA.HI.X R7, R4, UR5, R5, 0x2, P0 ;  /* 0x0000000504077c11 */ /* 0x000fe200080f1405 */
[----:B------:R-:W-:-:S05]  /*18ea0*/  IMAD.MOV.U32 R5, RZ, RZ, -0x800000 ;  /* 0xff800000ff057424 */ /* 0x000fca00078e00ff */
[----:B------:R2:W-:Y:S02]  /*18eb0*/  STG.E desc[UR42][R6.64], R5 ;  /* 0x0000000506007986 */ /* 0x0005e4000c10192a */
.L_x_810:
[----:B------:R-:W-:Y:S05]  /*18ec0*/  BSYNC B1 ;  /* 0x0000000000017941 */ /* 0x000fea0003800000 */
.L_x_809:
[----:B------:R-:W-:Y:S01]  /*18ed0*/  ULDC.64 UR4, c[0x0][0xaa0] ;  /* 0x0002a80000047ab9 */ /* 0x000fe20000000a00 */
[----:B------:R-:W-:Y:S01]  /*18ee0*/  BSSY B1, `(.L_x_811) ;  /* 0x0000038000017945 */ /* 0x000fe20003800000 */
[----:B------:R-:W-:-:S04]  /*18ef0*/  IMAD R4, R10, UR4, RZ ;  /* 0x000000040a047c24 */ /* 0x000fc8000f8e02ff */
[C---:B--2---:R-:W-:Y:S02]  /*18f00*/  IMAD R7, R3.reuse, UR5, R4 ;  /* 0x0000000503077c24 */ /* 0x044fe4000f8e0204 */
[----:B------:R-:W-:Y:S01]  /*18f10*/  IMAD.WIDE.U32 R4, R3, UR4, RZ ;  /* 0x0000000403047c25 */ /* 0x000fe2000f8e00ff */
[----:B------:R-:W-:-:S03]  /*18f20*/  ULDC.64 UR4, c[0x0][0xae8] ;  /* 0x0002ba0000047ab9 */ /* 0x000fc60000000a00 */
[----:B------:R-:W-:Y:S02]  /*18f30*/  IMAD R3, R199, 0x20, R207 ;  /* 0x00000020c7037824 */ /* 0x000fe400078e02cf */
[----:B------:R-:W-:Y:S02]  /*18f40*/  IMAD.IADD R5, R5, 0x1, R7 ;  /* 0x0000000105057824 */ /* 0x000fe400078e0207 */
[----:B------:R-:W-:Y:S02]  /*18f50*/  IMAD R9, R206, 0x80, R3 ;  /* 0x00000080ce097824 */ /* 0x000fe400078e0203 */
[----:B------:R-:W-:Y:S02]  /*18f60*/  IMAD R7, R12, UR4, RZ ;  /* 0x000000040c077c24 */ /* 0x000fe4000f8e02ff */
[----:B----4-:R-:W-:-:S04]  /*18f70*/  @P2 IMAD.HI.U32 R6, R9, R14, RZ ;  /* 0x0000000e09062227 */ /* 0x010fc800078e00ff */
[C---:B------:R-:W-:Y:S02]  /*18f80*/  IMAD R7, R200.reuse, UR5, R7 ;  /* 0x00000005c8077c24 */ /* 0x040fe4000f8e0207 */
[----:B------:R-:W-:Y:S01]  /*18f90*/  IMAD.WIDE.U32 R4, R200, UR4, R4 ;  /* 0x00000004c8047c25 */ /* 0x000fe2000f8e0004 */
[----:B------:R-:W-:-:S03]  /*18fa0*/  ULDC.64 UR4, c[0x0][0xaf0] ;  /* 0x0002bc0000047ab9 */ /* 0x000fc60000000a00 */
[----:B------:R-:W-:Y:S01]  /*18fb0*/  IMAD.MOV.U32 R3, RZ, RZ, R9 ;  /* 0x000000ffff037224 */ /* 0x000fe200078e0009 */
[----:B0-----:R-:W-:Y:S01]  /*18fc0*/  @P2 SHF.R.U32.HI R3, RZ, R25, R6 ;  /* 0x00000019ff032219 */ /* 0x001fe20000011606 */
[----:B------:R-:W-:Y:S02]  /*18fd0*/  IMAD R8, R208, UR4, RZ ;  /* 0x00000004d0087c24 */ /* 0x000fe4000f8e02ff */
[----:B------:R-:W-:Y:S01]  /*18fe0*/  IMAD.IADD R5, R5, 0x1, R7 ;  /* 0x0000000105057824 */ /* 0x000fe200078e0207 */
[----:B------:R-:W-:Y:S01]  /*18ff0*/  SHF.R.S32.HI R6, RZ, 0x1f, R3 ;  /* 0x0000001fff067819 */ /* 0x000fe20000011403 */
[C---:B------:R-:W-:Y:S02]  /*19000*/  IMAD R7, R203.reuse, UR5, R8 ;  /* 0x00000005cb077c24 */ /* 0x040fe4000f8e0208 */
[----:B------:R-:W-:Y:S01]  /*19010*/  IMAD.WIDE.U32 R4, R203, UR4, R4 ;  /* 0x00000004cb047c25 */ /* 0x000fe2000f8e0004 */
[----:B------:R-:W-:-:S03]  /*19020*/  ULDC.64 UR4, c[0x0][0xae0] ;  /* 0x0002b80000047ab9 */ /* 0x000fc60000000a00 */
[----:B------:R-:W-:Y:S02]  /*19030*/  IMAD.MOV R8, RZ, RZ, -R3 ;  /* 0x000000ffff087224 */ /* 0x000fe400078e0a03 */
[----:B------:R-:W-:Y:S02]  /*19040*/  IMAD.IADD R5, R5, 0x1, R7 ;  /* 0x0000000105057824 */ /* 0x000fe400078e0207 */
[----:B------:R-:W-:Y:S02]  /*19050*/  IMAD R6, R6, UR4, RZ ;  /* 0x0000000406067c24 */ /* 0x000fe4000f8e02ff */
[----:B------:R-:W-:Y:S02]  /*19060*/  IMAD R7, R21, R8, R9 ;  /* 0x0000000815077224 */ /* 0x000fe400078e0209 */
[C---:B------:R-:W-:Y:S02]  /*19070*/  IMAD R9, R3.reuse, UR5, R6 ;  /* 0x0000000503097c24 */ /* 0x040fe4000f8e0206 */
[----:B------:R-:W-:Y:S01]  /*19080*/  IMAD.WIDE.U32 R4, R3, UR4, R4 ;  /* 0x0000000403047c25 */ /* 0x000fe2000f8e0004 */
[----:B------:R-:W-:Y:S01]  /*19090*/  SHF.R.S32.HI R3, RZ, 0x1f, R7 ;  /* 0x0000001fff037819 */ /* 0x000fe20000011407 */
[----:B------:R-:W-:-:S02]  /*190a0*/  ULDC.64 UR4, c[0x0][0xad8] ;  /* 0x0002b60000047ab9 */ /* 0x000fc40000000a00 */
[----:B------:R-:W-:Y:S02]  /*190b0*/  IMAD.IADD R5, R5, 0x1, R9 ;  /* 0x0000000105057824 */ /* 0x000fe400078e0209 */
[----:B------:R-:W-:Y:S02]  /*190c0*/  IMAD R6, R3, UR4, RZ ;  /* 0x0000000403067c24 */ /* 0x000fe4000f8e02ff */
[----:B------:R-:W-:Y:S02]  /*190d0*/  IMAD R8, R206, 0x80, R207 ;  /* 0x00000080ce087824 */ /* 0x000fe400078e02cf */
[----:B------:R-:W-:Y:S02]  /*190e0*/  IMAD R21, R0, R21, RZ ;  /* 0x0000001500157224 */ /* 0x000fe400078e02ff */
        /* <DEDUP_REMOVED lines=10> */
[----:B------:R0:W2:Y:S02]  /*19190*/  SHFL.IDX PT, R4, R6, RZ, 0x181f ;  /* 0x00181fff06047589 */ /* 0x0000a400000e0000 */
[----:B------:R-:W-:Y:S02]  /*191a0*/  ISETP.GE.AND P0, PT, R0, R21, PT ;  /* 0x000000150000720c */ /* 0x000fe40003f06270 */
[----:B------:R0:W3:Y:S01]  /*191b0*/  SHFL.IDX PT, R0, R3, RZ, 0x181f ;  /* 0x00181fff03007589 */ /* 0x0000e200000e0000 */
[----:B------:R-:W-:Y:S10]  /*191c0*/  @P2 BRA `(.L_x_812) ;  /* 0x0000000000242947 */ /* 0x000ff40003800000 */
[----:B------:R-:W-:Y:S02]  /*191d0*/  ULDC UR4, c[0x0][0xac8] ;  /* 0x0002b20000047ab9 */ /* 0x000fe40000000800 */
[----:B------:R-:W-:Y:S02]  /*191e0*/  ISETP.GE.AND P4, PT, R197, UR4, PT ;  /* 0x00000004c5007c0c */ /* 0x000fe4000bf86270 */
[----:B------:R-:W-:-:S11]  /*191f0*/  ISETP.GE.AND P5, PT, R198, UR4, PT ;  /* 0x00000004c6007c0c */ /* 0x000fd6000bfa6270 */
[CC--:B--2---:R-:W-:Y:S02]  /*19200*/  @!P4 LEA R10, P2, R197.reuse, R4.reuse, 0x1 ;  /* 0x00000004c50ac211 */ /* 0x0c4fe400078408ff */
[C---:B------:R-:W-:Y:S02]  /*19210*/  @!P5 LEA R4, P3, R198.reuse, R4, 0x1 ;  /* 0x00000004c604d211 */ /* 0x040fe400078608ff */
[-C--:B---3--:R-:W-:Y:S02]  /*19220*/  @!P4 LEA.HI.X R11, R197, R0.reuse, R237, 0x1, P2 ;  /* 0x00000000c50bc211 */ /* 0x088fe400010f0ced */
[----:B------:R-:W-:-:S03]  /*19230*/  @!P5 LEA.HI.X R5, R198, R0, R236, 0x1, P3 ;  /* 0x00000000c605d211 */ /* 0x000fc600018f0cec */
[----:B------:R4:W-:Y:S04]  /*19240*/  @!P4 ST.E.128 desc[UR42][R10.64], RZ ;  /* 0x000000ff0a00c985 */ /* 0x0009e8000c101d2a */
[----:B------:R4:W-:Y:S02]  /*19250*/  @!P5 ST.E.128 desc[UR42][R4.64], RZ ;  /* 0x000000ff0400d985 */ /* 0x0009e4000c101d2a */
.L_x_812:
[----:B------:R-:W-:Y:S05]  /*19260*/  BSYNC B1 ;  /* 0x0000000000017941 */ /* 0x000fea0003800000 */
.L_x_811:
[----:B---3--:R3:W0:Y:S01]  /*19270*/  SHFL.IDX PT, R0, R3, 0x1, 0x181f ;  /* 0x00381f0003007f89 */ /* 0x00862200000e0000 */
[----:B------:R-:W-:Y:S03]  /*19280*/  BSSY B1, `(.L_x_813) ;  /* 0x000000c000017945 */ /* 0x000fe60003800000 */
[----:B--2-4-:R3:W2:Y:S01]  /*19290*/  SHFL.IDX PT, R4, R6, 0x1, 0x181f ;  /* 0x00381f0006047f89 */ /* 0x0146a200000e0000 */
[----:B------:R-:W-:Y:S05]  /*192a0*/  @P1 BRA `(.L_x_814) ;  /* 0x0000000000241947 */ /* 0x000fea0003800000 */
[----:B------:R-:W-:Y:S02]  /*192b0*/  ULDC UR4, c[0x0][0xac8] ;  /* 0x0002b20000047ab9 */ /* 0x000fe40000000800 */
        /* <DEDUP_REMOVED lines=8> */
.L_x_814:
[----:B------:R-:W-:Y:S05]  /*19340*/  BSYNC B1 ;  /* 0x0000000000017941 */ /* 0x000fea0003800000 */
.L_x_813:
[----:B0-----:R0:W0:Y:S01]  /*19350*/  SHFL.IDX PT, R0, R3, 0x2, 0x181f ;  /* 0x00581f0003007f89 */ /* 0x00102200000e0000 */
[----:B------:R-:W-:Y:S03]  /*19360*/  BSSY B1, `(.L_x_815) ;  /* 0x000000c000017945 */ /* 0x000fe60003800000 */
[----:B--2-4-:R2:W4:Y:S01]  /*19370*/  SHFL.IDX PT, R4, R6, 0x2, 0x181f ;  /* 0x00581f0006047f89 */ /* 0x01452200000e0000 */
[----:B------:R-:W-:Y:S05]  /*19380*/  @P0 BRA `(.L_x_816) ;  /* 0x0000000000240947 */ /* 0x000fea0003800000 */
[----:B------:R-:W-:Y:S02]  /*19390*/  ULDC UR4, c[0x0][0xac8] ;  /* 0x0002b20000047ab9 */ /* 0x000fe40000000800 */
[----:B------:R-:W-:Y:S02]  /*193a0*/  ISETP.GE.AND P2, PT, R197, UR4, PT ;  /* 0x00000004c5007c0c */ /* 0x000fe4000bf46270 */
[----:B------:R-:W-:-:S11]  /*193b0*/  ISETP.GE.AND P3, PT, R198, UR4, PT ;  /* 0x00000004c6007c0c */ /* 0x000fd6000bf66270 */
[CC--:B----4-:R-:W-:Y:S02]  /*193c0*/  @!P2 LEA R10, P0, R197.reuse, R4.reuse, 0x1 ;  /* 0x00000004c50aa211 */ /* 0x0d0fe400078008ff */
[C---:B------:R-:W-:Y:S02]  /*193d0*/  @!P3 LEA R4, P1, R198.reuse, R4, 0x1 ;  /* 0x00000004c604b211 */ /* 0x040fe400078208ff */
[-C--:B0-----:R-:W-:Y:S02]  /*193e0*/  @!P2 LEA.HI.X R11, R197, R0.reuse, R237, 0x1, P0 ;  /* 0x00000000c50ba211 */ /* 0x081fe400000f0ced */
[----:B------:R-:W-:-:S03]  /*193f0*/  @!P3 LEA.HI.X R5, R198, R0, R236, 0x1, P1 ;  /* 0x00000000c605b211 */ /* 0x000fc600008f0cec */
[----:B------:R0:W-:Y:S04]  /*19400*/  @!P2 ST.E.128 desc[UR42][R10.64], RZ ;  /* 0x000000ff0a00a985 */ /* 0x0001e8000c101d2a */
[----:B------:R0:W-:Y:S02]  /*19410*/  @!P3 ST.E.128 desc[UR42][R4.64], RZ ;  /* 0x000000ff0400b985 */ /* 0x0001e4000c101d2a */
.L_x_816:
[----:B------:R-:W-:Y:S05]  /*19420*/  BSYNC B1 ;  /* 0x0000000000017941 */ /* 0x000fea0003800000 */
.L_x_815:
[----:B0-----:R-:W-:Y:S01]  /*19430*/  VIADD R0, R8, 0x60 ;  /* 0x0000006008007836 */ /* 0x001fe20000000000 */
[----:B---3--:R-:W0:Y:S04]  /*19440*/  SHFL.IDX PT, R3, R3, 0x3, 0x181f ;  /* 0x00781f0003037f89 */ /* 0x008e2800000e0000 */
[----:B------:R-:W-:Y:S01]  /*19450*/  ISETP.GE.AND P0, PT, R0, R21, PT ;  /* 0x000000150000720c */ /* 0x000fe20003f06270 */
[----:B----4-:R3:W4:-:S12]  /*19460*/  SHFL.IDX PT, R4, R6, 0x3, 0x181f ;  /* 0x00781f0006047f89 */ /* 0x01071800000e0000 */
[----:B---3--:R-:W-:Y:S05]  /*19470*/  @P0 BRA `(.L_x_807) ;  /* 0x0000000000240947 */ /* 0x008fea0003800000 */
[----:B------:R-:W-:Y:S02]  /*19480*/  ULDC UR4, c[0x0][0xac8] ;  /* 0x0002b20000047ab9 */ /* 0x000fe40000000800 */
[----:B------:R-:W-:Y:S02]  /*19490*/  ISETP.GE.AND P2, PT, R197, UR4, PT ;  /* 0x00000004c5007c0c */ /* 0x000fe4000bf46270 */
[----:B------:R-:W-:-:S11]  /*194a0*/  ISETP.GE.AND P3, PT, R198, UR4, PT ;  /* 0x00000004c6007c0c */ /* 0x000fd6000bf66270 */
[CC--:B--2-4-:R-:W-:Y:S02]  /*194b0*/  @!P2 LEA R6, P0, R197.reuse, R4.reuse, 0x1 ;  /* 0x00000004c506a211 */ /* 0x0d4fe400078008ff */
[C---:B------:R-:W-:Y:S02]  /*194c0*/  @!P3 LEA R4, P1, R198.reuse, R4, 0x1 ;  /* 0x00000004c604b211 */ /* 0x040fe400078208ff */
[-C--:B0-----:R-:W-:Y:S02]  /*194d0*/  @!P2 LEA.HI.X R7, R197, R3.reuse, R237, 0x1, P0 ;  /* 0x00000003c507a211 */ /* 0x081fe400000f0ced */
[----:B------:R-:W-:-:S03]  /*194e0*/  @!P3 LEA.HI.X R5, R198, R3, R236, 0x1, P1 ;  /* 0x00000003c605b211 */ /* 0x000fc600008f0cec */
[----:B------:R0:W-:Y:S04]  /*194f0*/  @!P2 ST.E.128 desc[UR42][R6.64], RZ ;  /* 0x000000ff0600a985 */ /* 0x0001e8000c101d2a */
[----:B------:R0:W-:Y:S02]  /*19500*/  @!P3 ST.E.128 desc[UR42][R4.64], RZ ;  /* 0x000000ff0400b985 */ /* 0x0001e4000c101d2a */
.L_x_807:
[----:B------:R-:W-:Y:S05]  /*19510*/  BSYNC B0 ;  /* 0x0000000000007941 */ /* 0x000fea0003800000 */
.L_x_798:
[----:B------:R-:W-:Y:S02]  /*19520*/  ULDC UR4, c[0x0][0xc3c] ;  /* 0x00030f0000047ab9 */ /* 0x000fe40000000800 */
[----:B-1----:R-:W-:-:S13]  /*19530*/  ISETP.GE.AND P0, PT, R127, UR4, PT ;  /* 0x000000047f007c0c */ /* 0x002fda000bf06270 */
[----:B------:R-:W-:Y:S05]  /*19540*/  @!P0 BRA `(.L_x_817) ;  /* 0xfffffe7c00808947 */ /* 0x000fea000383ffff */
[----:B------:R-:W-:Y:S05]  /*19550*/  BRA `(.L_x_612) ;  /* 0x0000007800047947 */ /* 0x000fea0003800000 */
.L_x_610:
[----:B------:R-:W-:-:S08]  /*19560*/  NOP ;  /* 0x0000000000007918 */ /* 0x000fd00000000000 */
[----:B0-----:R-:W0:-:S00]  /*19570*/  USETMAXREG.DEALLOC.CTAPOOL 0x18 ;  /* 0x00000018000079c8 */ /* 0x001e0000080e0500 */
[----:B0-----:R-:W2:Y:S01]  /*19580*/  LDL.LU R3, [R1+0x8] ;  /* 0x0000080001037983 */ /* 0x001ea20000300800 */
[----:B------:R-:W-:Y:S01]  /*19590*/  LOP3.LUT R2, R2, 0x3, RZ, 0xc0, !PT ;  /* 0x0000000302027812 */ /* 0x000fe200078ec0ff */
[----:B------:R-:W-:-:S05]  /*195a0*/  IMAD.MOV.U32 R4, RZ, RZ, RZ ;  /* 0x000000ffff047224 */ /* 0x000fca00078e00ff */
[----:B------:R-:W0:Y:S02]  /*195b0*/  SHFL.IDX PT, R2, R2, RZ, 0x1f ;  /* 0x00001fff02027589 */ /* 0x000e2400000e0000 */
[----:B0-----:R-:W-:Y:S02]  /*195c0*/  ISETP.NE.AND P0, PT, R2, RZ, PT ;  /* 0x000000ff0200720c */ /* 0x001fe40003f05270 */
[----:B--2---:R-:W-:-:S11]  /*195d0*/  LOP3.LUT R3, R3, 0xffffffef, RZ, 0xc0, !PT ;  /* 0xffffffef03037812 */ /* 0x004fd600078ec0ff */
[----:B------:R-:W-:-:S05]  /*195e0*/  @P0 LOP3.LUT R3, R3, 0x10, RZ, 0xfc, !PT ;  /* 0x0000001003030812 */ /* 0x000fca00078efcff */
[----:B------:R0:W-:Y:S01]  /*195f0*/  STL [R1+0x8], R3 ;  /* 0x0000080301007387 */ /* 0x0001e20000100800 */
        /* <DEDUP_REMOVED lines=8> */
.L_x_818:
[----:B------:R-:W-:Y:S01]  /*19680*/  LOP3.LUT R5, R0, 0x1f, RZ, 0xc0, !PT ;  /* 0x0000001f00057812 */ /* 0x000fe200078ec0ff */
[----:B------:R-:W-:Y:S01]  /*19690*/  ULDC UR4, c[0x0][0xc3c] ;  /* 0x00030f0000047ab9 */ /* 0x000fe20000000800 */
[----:B------:R-:W1:Y:S01]  /*196a0*/  S2UR UR6, SR_CTAID.X ;  /* 0x00000000000679c3 */ /* 0x000e620000002500 */
[----:B------:R-:W-:Y:S01]  /*196b0*/  ULDC UR5, c[0x0][0xc38] ;  /* 0x00030e0000057ab9 */ /* 0x000fe20000000800 */
[----:B------:R-:W-:-:S04]  /*196c0*/  ISETP.NE.AND P0, PT, R5, 0x1f, PT ;  /* 0x0000001f0500780c */ /* 0x000fc80003f05270 */
[----:B------:R-:W-:-:S13]  /*196d0*/  ISETP.GE.OR P1, PT, R5, UR4, !P0 ;  /* 0x0000000405007c0c */ /* 0x000fda000c726670 */
[----:B0-----:R-:W0:Y:S02]  /*196e0*/  @!P1 LDC.64 R2, c[0x0][0xc80] ;  /* 0x00032000ff029b82 */ /* 0x001e240000000a00 */
[----:B0-----:R-:W-:-:S05]  /*196f0*/  @!P1 IMAD.WIDE.U32 R2, R5, 0x4, R2 ;  /* 0x0000000405029825 */ /* 0x001fca00078e0002 */
[----:B------:R-:W2:Y:S01]  /*19700*/  @!P1 LDG.E R4, desc[UR42][R2.64] ;  /* 0x0000002a02049981 */ /* 0x000ea2000c1e1900 */
[C---:B------:R-:W-:Y:S01]  /*19710*/  ISETP.NE.AND P1, PT, R5.reuse, RZ, PT ;  /* 0x000000ff0500720c */ /* 0x040fe20003f25270 */
[----:B------:R-:W-:Y:S01]  /*19720*/  UMOV UR4, URZ ;  /* 0x0000003f00047c82 */ /* 0x000fe20008000000 */
[C---:B------:R-:W-:Y:S01]  /*19730*/  ISETP.GE.U32.AND P2, PT, R5.reuse, 0x2, PT ;  /* 0x000000020500780c */ /* 0x040fe20003f46070 */
[----:B------:R-:W-:Y:S01]  /*19740*/  IMAD.MOV.U32 R16, RZ, RZ, RZ ;  /* 0x000000ffff107224 */ /* 0x000fe200078e00ff */
[C---:B------:R-:W-:Y:S02]  /*19750*/  ISETP.GE.U32.AND P3, PT, R5.reuse, 0x4, PT ;  /* 0x000000040500780c */ /* 0x040fe40003f66070 */
[C---:B------:R-:W-:Y:S02]  /*19760*/  ISETP.GE.U32.AND P4, PT, R5.reuse, 0x8, PT ;  /* 0x000000080500780c */ /* 0x040fe40003f86070 */
[----:B------:R-:W-:Y:S01]  /*19770*/  ISETP.GE.U32.AND P5, PT, R5, 0x10, PT ;  /* 0x000000100500780c */ /* 0x000fe20003fa6070 */
[----:B--2---:R-:W0:Y:S02]  /*19780*/  SHFL.UP PT, R6, R4, 0x1, RZ ;  /* 0x0420000004067989 */ /* 0x004e2400000e00ff */
        /* <DEDUP_REMOVED lines=16> */
[----:B------:R-:W-:Y:S01]  /*19890*/  IMAD.MOV.U32 R3, RZ, RZ, R6 ;  /* 0x000000ffff037224 */ /* 0x000fe200078e0006 */
[----:B-1----:R-:W-:-:S13]  /*198a0*/  ISETP.GT.AND P6, PT, R6, UR6, PT ;  /* 0x0000000606007c0c */ /* 0x002fda000bfc4270 */
[----:B------:R-:W-:Y:S05]  /*198b0*/  @P6 BRA `(.L_x_820) ;  /* 0x00000000009c6947 */ /* 0x000fea0003800000 */
[----:B------:R-:W0:Y:S01]  /*198c0*/  LDC R7, c[0x0][0xc3c] ;  /* 0x00030f00ff077b82 */ /* 0x000e220000000800 */
[----:B------:R-:W-:Y:S01]  /*198d0*/  IMAD.MOV.U32 R6, RZ, RZ, R3 ;  /* 0x000000ffff067224 */ /* 0x000fe200078e0003 */
[----:B------:R-:W-:Y:S01]  /*198e0*/  UMOV UR4, URZ ;  /* 0x0000003f00047c82 */ /* 0x000fe20008000000 */
[----:B------:R-:W-:Y:S01]  /*198f0*/  ULDC UR7, c[0x0][0xc3c] ;  /* 0x00030f0000077ab9 */ /* 0x000fe20000000800 */
[----:B------:R-:W-:-:S05]  /*19900*/  ULDC UR5, c[0x0][0xc38] ;  /* 0x00030e0000057ab9 */ /* 0x000fca0000000800 */
.L_x_824:
[----:B------:R-:W-:Y:S01]  /*19910*/  UIADD3 UR4, UR4, 0x1f, URZ ;  /* 0x0000001f04047890 */ /* 0x000fe2000fffe03f */
[----:B------:R-:W-:-:S05]  /*19920*/  IMAD.U32 R19, RZ, RZ, UR7 ;  /* 0x00000007ff137e24 */ /* 0x000fca000f8e00ff */
[----:B0-----:R-:W-:-:S13]  /*19930*/  ISETP.LE.AND P6, PT, R7, UR4, PT ;  /* 0x0000000407007c0c */ /* 0x001fda000bfc3270 */
[----:B------:R-:W-:Y:S05]  /*19940*/  @P6 BRA `(.L_x_821) ;  /* 0x00000004001c6947 */ /* 0x000fea0003800000 */
[----:B------:R-:W-:Y:S01]  /*19950*/  VIADD R8, R5, UR4 ;  /* 0x0000000405087c36 */ /* 0x000fe20008000000 */
[----:B------:R-:W-:Y:S01]  /*19960*/  BSSY B0, `(.L_x_822) ;  /* 0x0000007000007945 */ /* 0x000fe20003800000 */
[----:B------:R-:W-:-:S03]  /*19970*/  IMAD.MOV.U32 R4, RZ, RZ, RZ ;  /* 0x000000ffff047224 */ /* 0x000fc600078e00ff */
[----:B------:R-:W-:-:S13]  /*19980*/  ISETP.GE.OR P6, PT, R8, R7, !P0 ;  /* 0x000000070800720c */ /* 0x000fda00047c6670 */
[----:B------:R-:W-:Y:S05]  /*19990*/  @P6 BRA `(.L_x_823) ;  /* 0x00000000000c6947 */ /* 0x000fea0003800000 */
[----:B------:R-:W0:Y:S02]  /*199a0*/  LDC.64 R2, c[0x0][0xc80] ;  /* 0x00032000ff027b82 */ /* 0x000e240000000a00 */
[----:B0-----:R-:W-:-:S05]  /*199b0*/  IMAD.WIDE R2, R8, 0x4, R2 ;  /* 0x0000000408027825 */ /* 0x001fca00078e0202 */
[----:B------:R0:W5:Y:S02]  /*199c0*/  LDG.E R4, desc[UR42][R2.64] ;  /* 0x0000002a02047981 */ /* 0x000164000c1e1900 */
.L_x_823:
[----:B------:R-:W-:Y:S05]  /*199d0*/  BSYNC B0 ;  /* 0x0000000000007941 */ /* 0x000fea0003800000 */
.L_x_822:
[----:B0----5:R-:W0:Y:S02]  /*199e0*/  SHFL.UP PT, R2, R4, 0x1, RZ ;  /* 0x0420000004027989 */ /* 0x021e2400000e00ff */
        /* <DEDUP_REMOVED lines=19> */
[----:B------:R-:W-:-:S07]  /*19b20*/  IMAD.MOV.U32 R2, RZ, RZ, R11 ;  /* 0x000000ffff027224 */ /* 0x000fce00078e000b */
.L_x_820:
[----:B------:R-:W-:-:S04]  /*19b30*/  IMAD.IADD R7, R6, 0x1, -R3 ;  /* 0x0000000106077824 */ /* 0x000fc800078e0a03 */
        /* <DEDUP_REMOVED lines=15> */
.L_x_825:
[----:B-1----:R-:W-:Y:S02]  /*19c30*/  IMAD R16, R16, UR5, R7 ;  /* 0x0000000510107c24 */ /* 0x002fe4000f8e0207 */
[----:B------:R-:W-:Y:S02]  /*19c40*/  IMAD R7, R11, R6, RZ ;  /* 0x000000060b077224 */ /* 0x000fe400078e02ff */
[----:B0-----:R-:W-:Y:S01]  /*19c50*/  IMAD.MOV.U32 R2, RZ, RZ, RZ ;  /* 0x000000ffff027224 */ /* 0x001fe200078e00ff */
[----:B------:R-:W-:Y:S01]  /*19c60*/  IADD3 R17, -R16, UR6, RZ ;  /* 0x0000000610117c10 */ /* 0x000fe2000fffe1ff */
[----:B------:R-:W-:Y:S02]  /*19c70*/  VIADD R19, R19, UR4 ;  /* 0x0000000413137c36 */ /* 0x000fe40008000000 */
        /* <DEDUP_REMOVED lines=15> */
[----:B------:R-:W-:-:S05]  /*19d70*/  @!P1 LOP3.LUT R2, RZ, R4, RZ, 0x33, !PT ;  /* 0x00000004ff029212 */ /* 0x000fca00078e33ff */
[--C-:B------:R-:W-:Y:S02]  /*19d80*/  IMAD.MOV R3, RZ, RZ, -R2.reuse ;  /* 0x000000ffff037224 */ /* 0x100fe400078e0a02 */
[----:B------:R-:W-:Y:S02]  /*19d90*/  IMAD.MOV.U32 R18, RZ, RZ, R2 ;  /* 0x000000ffff127224 */ /* 0x000fe400078e0002 */
[----:B------:R-:W-:Y:S01]  /*19da0*/  IMAD R17, R4, R3, R17 ;  /* 0x0000000304117224 */ /* 0x000fe200078e0211 */
[----:B------:R-:W-:Y:S06]  /*19db0*/  BRA `(.L_x_826) ;  /* 0x00000000000c7947 */ /* 0x000fec0003800000 */
.L_x_821:
[----:B------:R-:W-:Y:S02]  /*19dc0*/  IMAD.MOV.U32 R17, RZ, RZ, RZ ;  /* 0x000000ffff117224 */ /* 0x000fe400078e00ff */
[----:B------:R-:W-:Y:S02]  /*19dd0*/  IMAD.U32 R16, RZ, RZ, UR6 ;  /* 0x00000006ff107e24 */ /* 0x000fe4000f8e00ff */
[----:B------:R-:W-:-:S07]  /*19de0*/  IMAD.MOV.U32 R18, RZ, RZ, RZ ;  /* 0x000000ffff127224 */ /* 0x000fce00078e00ff */
.L_x_826:
[----:B------:R-:W-:-:S13]  /*19df0*/  ISETP.NE.AND P0, PT, R5, RZ, PT ;  /* 0x000000ff0500720c */ /* 0x000fda0003f05270 */
[----:B------:R-:W0:Y:S01]  /*19e00*/  @!P0 S2R R3, SR_CgaCtaId ;  /* 0x0000000000038919 */ /* 0x000e220000008800 */
[----:B------:R-:W-:-:S04]  /*19e10*/  @!P0 MOV R2, 0x400 ;  /* 0x0000040000028802 */ /* 0x000fc80000000f00 */
[----:B0-----:R-:W-:-:S05]  /*19e20*/  @!P0 LEA R2, R3, R2, 0x18 ;  /* 0x0000000203028211 */ /* 0x001fca00078ec0ff */
[----:B------:R2:W-:Y:S01]  /*19e30*/  @!P0 STS.128 [R2+0x348d0], R16 ;  /* 0x0348d01002008388 */ /* 0x0005e20000000c00 */
[----:B------:R-:W-:Y:S06]  /*19e40*/  BAR.ARV 0x5, 0x180 ;  /* 0x0146000000007b1d */ /* 0x000fec0000002000 */
.L_x_819:
[----:B--2---:R-:W-:Y:S01]  /*19e50*/  IMAD.MOV.U32 R2, RZ, RZ, 0x1 ;  /* 0x00000001ff027424 */ /* 0x004fe200078e00ff */
[----:B------:R2:W-:Y:S01]  /*19e60*/  STL [R1+0xc], RZ ;  /* 0x00000cff01007387 */ /* 0x0005e20000100800 */
[----:B------:R-:W-:Y:S02]  /*19e70*/  ULDC UR4, c[0x0][0xc3c] ;  /* 0x00030f0000047ab9 */ /* 0x000fe40000000800 */
[----:B-1----:R-:W-:Y:S01]  /*19e80*/  ISETP.GE.AND P0, PT, R19, UR4, PT ;  /* 0x0000000413007c0c */ /* 0x002fe2000bf06270 */
[----:B------:R2:W-:Y:S04]  /*19e90*/  STL [R1+0x18], R2 ;  /* 0x0000180201007387 */ /* 0x0005e80000100800 */
[----:B------:R2:W-:Y:S08]  /*19ea0*/  STL [R1+0x58], RZ ;  /* 0x000058ff01007387 */ /* 0x0005f00000100800 */
[----:B--2---:R-:W-:Y:S05]  /*19eb0*/  @P0 BRA `(.L_x_827) ;  /* 0x0000006800bc0947 */ /* 0x004fea0003800000 */
[----:B------:R-:W2:Y:S04]  /*19ec0*/  LDL R2, [R1+0x60] ;  /* 0x0000600001027983 */ /* 0x000ea80000100800 */
[----:B------:R-:W3:Y:S01]  /*19ed0*/  LDL.LU R5, [R1+0x8] ;  /* 0x0000080001057983 */ /* 0x000ee20000300800 */
[----:B------:R-:W1:Y:S01]  /*19ee0*/  S2UR UR5, SR_CgaCtaId ;  /* 0x00000000000579c3 */ /* 0x000e620000008800 */
[----:B------:R-:W-:Y:S01]  /*19ef0*/  LOP3.LUT R7, R0, 0x7f, RZ, 0xc0, !PT ;  /* 0x0000007f00077812 */ /* 0x000fe200078ec0ff */
[----:B------:R-:W-:Y:S01]  /*19f00*/  UMOV UR4, 0x400 ;  /* 0x0000040000047882 */ /* 0x000fe20000000000 */
[----:B------:R-:W-:Y:S01]  /*19f10*/  BSSY B8, `(.L_x_827) ;  /* 0x00006a9000087945 */ /* 0x000fe20003800000 */
[----:B------:R-:W-:Y:S01]  /*19f20*/  ULDC.64 UR36, c[0x0][0x198] ;  /* 0x0000660000247ab9 */ /* 0x000fe20000000a00 */
[----:B------:R-:W-:Y:S01]  /*19f30*/  ISETP.NE.AND P1, PT, R7, RZ, PT ;  /* 0x000000ff0700720c */ /* 0x000fe20003f25270 */
[----:B------:R-:W-:Y:S01]  /*19f40*/  ULDC UR39, c[0x0][0xc] ;  /* 0x0000030000277ab9 */ /* 0x000fe20000000800 */
[----:B------:R-:W-:Y:S01]  /*19f50*/  SHF.R.U32.HI R6, RZ, 0x3, R7 ;  /* 0x00000003ff067819 */ /* 0x000fe20000011607 */
[----:B-1----:R-:W-:Y:S01]  /*19f60*/  ULEA UR4, UR5, UR4, 0x18 ;  /* 0x0000000405047291 */ /* 0x002fe2000f8ec03f */
[----:B--2---:R-:W-:Y:S01]  /*19f70*/  R2UR UR6, R2 ;  /* 0x00000000020672ca */ /* 0x004fe200000e0000 */
[----:B------:R-:W-:Y:S01]  /*19f80*/  IMAD.SHL.U32 R2, R0, 0x8, RZ ;  /* 0x0000000800027824 */ /* 0x000fe200078e00ff */
[----:B---3--:R-:W-:-:S04]  /*19f90*/  LOP3.LUT R5, R5, 0xfffffffd, RZ, 0xc0, !PT ;  /* 0xfffffffd05057812 */ /* 0x008fc800078ec0ff */
[----:B0-----:R-:W-:-:S03]  /*19fa0*/  LOP3.LUT R3, R2, 0x1f8, RZ, 0xc0, !PT ;  /* 0x000001f802037812 */ /* 0x001fc600078ec0ff */
[----:B------:R-:W-:Y:S02]  /*19fb0*/  @P1 LOP3.LUT R5, R5, 0x2, RZ, 0xfc, !PT ;  /* 0x0000000205051812 */ /* 0x000fe400078efcff */
[----:B------:R-:W-:Y:S01]  /*19fc0*/  LOP3.LUT R4, R3, 0x38, R0, 0x78, !PT ;  /* 0x0000003803047812 */ /* 0x000fe200078e7800 */
[----:B------:R-:W-:Y:S01]  /*19fd0*/  IMAD.SHL.U32 R3, R7, 0x8, RZ ;  /* 0x0000000807037824 */ /* 0x000fe200078e00ff */
[----:B------:R-:W-:Y:S01]  /*19fe0*/  LOP3.LUT R5, R5, 0xfffffffe, RZ, 0xc0, !PT ;  /* 0xfffffffe05057812 */ /* 0x000fe200078ec0ff */
[----:B------:R-:W-:Y:S01]  /*19ff0*/  ULOP3.LUT UR38, UR6, 0x2, URZ, 0xfc, !UPT ;  /* 0x0000000206267892 */ /* 0x000fe2000f8efc3f */
[----:B------:R-:W-:Y:S02]  /*1a000*/  LOP3.LUT R2, R2, 0x38, RZ, 0xc0, !PT ;  /* 0x0000003802027812 */ /* 0x000fe400078ec0ff */
[----:B------:R-:W-:Y:S02]  /*1a010*/  LOP3.LUT R3, R4, 0x200, R3, 0xf8, !PT ;  /* 0x0000020004037812 */ /* 0x000fe400078ef803 */
[C---:B------:R-:W-:Y:S01]  /*1a020*/  LOP3.LUT P0, R4, R0.reuse, 0x1f, RZ, 0xc0, !PT ;  /* 0x0000001f00047812 */ /* 0x040fe2000780c0ff */
[----:B------:R-:W-:-:S04]  /*1a030*/  IMAD.SHL.U32 R0, R0, 0x10, RZ ;  /* 0x0000001000007824 */ /* 0x000fc800078e00ff */
[----:B------:R0:W-:Y:S01]  /*1a040*/  STL [R1+0x2c], R4 ;  /* 0x00002c0401007387 */ /* 0x0001e20000100800 */
[----:B------:R-:W-:-:S07]  /*1a050*/  LOP3.LUT R6, R6, 0x70, R0, 0xf8, !PT ;  /* 0x0000007006067812 */ /* 0x000fce00078ef800 */
[----:B------:R-:W-:Y:S02]  /*1a060*/  @P0 LOP3.LUT R5, R5, 0x1, RZ, 0xfc, !PT ;  /* 0x0000000105050812 */ /* 0x000fe400078efcff */
[----:B------:R-:W-:Y:S01]  /*1a070*/  ISETP.NE.OR P0, PT, R7, RZ, !P0 ;  /* 0x000000ff0700720c */ /* 0x000fe20004705670 */
[----:B0-----:R-:W-:Y:S01]  /*1a080*/  IMAD.U32 R4, RZ, RZ, UR4 ;  /* 0x00000004ff047e24 */ /* 0x001fe2000f8e00ff */
[----:B------:R-:W-:-:S03]  /*1a090*/  LOP3.LUT R5, R5, 0xfffffff7, RZ, 0xc0, !PT ;  /* 0xfffffff705057812 */ /* 0x000fc600078ec0ff */
[----:B------:R-:W-:Y:S01]  /*1a0a0*/  IMAD R0, R3, 0x2, R4 ;  /* 0x0000000203007824 */ /* 0x000fe200078e0204 */
[----:B------:R-:W-:Y:S01]  /*1a0b0*/  STL [R1+0x4], R4 ;  /* 0x0000040401007387 */ /* 0x000fe20000100800 */
[----:B------:R-:W-:-:S03]  /*1a0c0*/  LOP3.LUT R3, R2, 0x40, RZ, 0xfc, !PT ;  /* 0x0000004002037812 */ /* 0x000fc600078efcff */
[----:B------:R0:W-:Y:S03]  /*1a0d0*/  STL [R1+0x30], R0 ;  /* 0x0000300001007387 */ /* 0x0001e60000100800 */
[----:B------:R-:W-:Y:S01]  /*1a0e0*/  @P0 LOP3.LUT R5, R5, 0x8, RZ, 0xfc, !PT ;  /* 0x0000000805050812 */ /* 0x000fe200078efcff */
[----:B------:R-:W-:Y:S04]  /*1a0f0*/  STL [R1+0x10], RZ ;  /* 0x000010ff01007387 */ /* 0x000fe80000100800 */
[----:B------:R-:W-:Y:S01]  /*1a100*/  STL [R1+0x8], R5 ;  /* 0x0000080501007387 */ /* 0x000fe20000100800 */
[----:B0-----:R-:W-:-:S05]  /*1a110*/  IMAD.MOV.U32 R0, RZ, RZ, 0x1 ;  /* 0x00000001ff007424 */ /* 0x001fca00078e00ff */
[----:B------:R-:W-:Y:S04]  /*1a120*/  STL [R1+0x24], R0 ;  /* 0x0000240001007387 */ /* 0x000fe80000100800 */
[----:B------:R-:W-:Y:S04]  /*1a130*/  STL [R1+0x58], RZ ;  /* 0x000058ff01007387 */ /* 0x000fe80000100800 */
[----:B------:R-:W-:Y:S04]  /*1a140*/  STL [R1+0xc], RZ ;  /* 0x00000cff01007387 */ /* 0x000fe80000100800 */
[----:B------:R0:W-:Y:S02]  /*1a150*/  STL [R1+0x18], R0 ;  /* 0x0000180001007387 */ /* 0x0001e40000100800 */
[----:B0-----:R-:W-:-:S07]  /*1a160*/  LOP3.LUT R0, R2, 0x80, RZ, 0xfc, !PT ;  /* 0x0000008002007812 */ /* 0x001fce00078efcff */
.L_x_971:
[----:B0---4-:R-:W0:Y:S02]  /*1a170*/  LDC.64 R2, c[0x0][0xc88] ;  /* 0x00032200ff027b82 */ /* 0x011e240000000a00 */
[----:B0-----:R-:W-:-:S05]  /*1a180*/  IMAD.WIDE R2, R19, 0x4, R2 ;  /* 0x0000000413027825 */ /* 0x001fca00078e0202 */
[----:B--2---:R-:W2:Y:S01]  /*1a190*/  LDG.E R15, desc[UR42][R2.64] ;  /* 0x0000002a020f7981 */ /* 0x004ea2000c1e1900 */
[----:B------:R-:W-:Y:S05]  /*1a1a0*/  YIELD ;  /* 0x0000000000007946 */ /* 0x000fea0003800000 */
[----:B------:R-:W-:Y:S01]  /*1a1b0*/  ULDC.64 UR4, c[0x0][0xa28] ;  /* 0x00028a0000047ab9 */ /* 0x000fe20000000a00 */
[----:B------:R-:W-:Y:S01]  /*1a1c0*/  ULDC.64 UR10, c[0x0][0xa18] ;  /* 0x00028600000a7ab9 */ /* 0x000fe20000000a00 */
[----:B------:R-:W-:Y:S01]  /*1a1d0*/  ISETP.NE.U32.AND P0, PT, RZ, UR4, PT ;  /* 0x00000004ff007c0c */ /* 0x000fe2000bf05070 */
[----:B------:R-:W-:Y:S01]  /*1a1e0*/  ULDC.64 UR6, c[0x0][0xa08] ;  /* 0x0002820000067ab9 */ /* 0x000fe20000000a00 */
[----:B------:R-:W-:Y:S01]  /*1a1f0*/  ISETP.NE.U32.AND P3, PT, RZ, UR10, PT ;  /* 0x0000000aff007c0c */ /* 0x000fe2000bf65070 */
[----:B------:R-:W-:Y:S01]  /*1a200*/  IMAD.MOV.U32 R0, RZ, RZ, RZ ;  /* 0x000000ffff007224 */ /* 0x000fe200078e00ff */
[----:B------:R-:W-:Y:S01]  /*1a210*/  ISETP.NE.AND.EX P0, PT, RZ, UR5, PT, P0 ;  /* 0x00000005ff007c0c */ /* 0x000fe2000bf05300 */
[----:B------:R-:W-:Y:S01]  /*1a220*/  IMAD.MOV.U32 R12, RZ, RZ, RZ ;  /* 0x000000ffff0c7224 */ /* 0x000fe200078e00ff */
[----:B------:R-:W-:Y:S01]  /*1a230*/  ISETP.NE.AND.EX P3, PT, RZ, UR11, PT, P3 ;  /* 0x0000000bff007c0c */ /* 0x000fe2000bf65330 */
[----:B------:R-:W-:Y:S01]  /*1a240*/  ULDC.64 UR8, c[0x0][0xa10] ;  /* 0x0002840000087ab9 */ /* 0x000fe20000000a00 */
[----:B--2---:R-:W-:Y:S01]  /*1a250*/  SHF.R.S32.HI R4, RZ, 0x1f, R15 ;  /* 0x0000001fff047819 */ /* 0x004fe2000001140f */
[----:B------:R-:W-:-:S08]  /*1a260*/  IMAD.SHL.U32 R14, R15, 0x4, RZ ;  /* 0x000000040f0e7824 */ /* 0x000fd000078e00ff */
[C---:B------:R-:W-:Y:S01]  /*1a270*/  @P0 LEA R2, P1, R15.reuse, UR4, 0x2 ;  /* 0x000000040f020c11 */ /* 0x040fe2000f8210ff */
[----:B------:R-:W-:Y:S01]  /*1a280*/  STL [R1+0x34], R15 ;  /* 0x0000340f01007387 */ /* 0x000fe20000100800 */
[C-C-:B------:R-:W-:Y:S02]  /*1a290*/  SHF.L.U64.HI R13, R15.reuse, 0x2, R4.reuse ;  /* 0x000000020f0d7819 */ /* 0x140fe40000010204 */
[----:B------:R-:W-:Y:S01]  /*1a2a0*/  @P0 LEA.HI.X R3, R15, UR5, R4, 0x2, P1 ;  /* 0x000000050f030c11 */ /* 0x000fe200088f1404 */
[----:B------:R-:W-:Y:S01]  /*1a2b0*/  ULDC.64 UR4, c[0x0][0xa00] ;  /* 0x0002800000047ab9 */ /* 0x000fe20000000a00 */
[C---:B------:R-:W-:Y:S01]  /*1a2c0*/  @P3 IADD3 R8, P1, R14.reuse, UR10, RZ ;  /* 0x0000000a0e083c10 */ /* 0x040fe2000ff3e0ff */
[----:B------:R0:W-:Y:S03]  /*1a2d0*/  STL [R1+0x44], R4 ;  /* 0x0000440401007387 */ /* 0x0001e60000100800 */
[----:B------:R-:W-:Y:S01]  /*1a2e0*/  @P3 IADD3.X R9, R13, UR11, RZ, P1, !PT ;  /* 0x0000000b0d093c10 */ /* 0x000fe20008ffe4ff */
[----:B-1----:R1:W5:Y:S01]  /*1a2f0*/  @P0 LDG.E R0, desc[UR42][R2.64] ;  /* 0x0000002a02000981 */ /* 0x002362000c1e1900 */
[----:B------:R-:W-:-:S02]  /*1a300*/  IADD3 R6, P1, R14, UR6, RZ ;  /* 0x000000060e067c10 */ /* 0x000fc4000ff3e0ff */
[----:B------:R-:W-:Y:S02]  /*1a310*/  CS2R R10, SRZ ;  /* 0x00000000000a7805 */ /* 0x000fe4000001ff00 */
[----:B------:R-:W-:Y:S01]  /*1a320*/  ISETP.NE.U32.AND P2, PT, RZ, UR6, PT ;  /* 0x00000006ff007c0c */ /* 0x000fe2000bf45070 */
[----:B------:R-:W-:Y:S01]  /*1a330*/  STL [R1], R14 ;  /* 0x0000000e01007387 */ /* 0x000fe20000100800 */
[----:B------:R-:W-:Y:S02]  /*1a340*/  IADD3.X R7, R13, UR7, RZ, P1, !PT ;  /* 0x000000070d077c10 */ /* 0x000fe40008ffe4ff */
[----:B------:R-:W-:Y:S01]  /*1a350*/  ISETP.NE.U32.AND P1, PT, RZ, UR4, PT ;  /* 0x00000004ff007c0c */ /* 0x000fe2000bf25070 */
[----:B------:R-:W-:Y:S01]  /*1a360*/  STL [R1+0x28], R13 ;  /* 0x0000280d01007387 */ /* 0x000fe20000100800 */
[----:B------:R-:W-:Y:S02]  /*1a370*/  ISETP.NE.AND.EX P2, PT, RZ, UR7, PT, P2 ;  /* 0x00000007ff007c0c */ /* 0x000fe4000bf45320 */
[----:B------:R-:W-:-:S02]  /*1a380*/  ISETP.NE.AND.EX P1, PT, RZ, UR5, PT, P1 ;  /* 0x00000005ff007c0c */ /* 0x000fc4000bf25310 */
[----:B-1----:R-:W-:-:S04]  /*1a390*/  IADD3 R2, P0, R14, UR4, RZ ;  /* 0x000000040e027c10 */ /* 0x002fc8000ff1e0ff */
[----:B------:R-:W-:Y:S01]  /*1a3a0*/  IADD3.X R3, R13, UR5, RZ, P0, !PT ;  /* 0x000000050d037c10 */ /* 0x000fe200087fe4ff */
[----:B------:R-:W-:Y:S01]  /*1a3b0*/  ULDC UR4, c[0x0][0x288] ;  /* 0x0000a20000047ab9 */ /* 0x000fe20000000800 */
[----:B0-----:R-:W-:-:S03]  /*1a3c0*/  IADD3 R4, P0, R14, UR8, RZ ;  /* 0x000000080e047c10 */ /* 0x001fc6000ff1e0ff */
[----:B------:R-:W5:Y:S01]  /*1a3d0*/  @P2 LDG.E R11, desc[UR42][R6.64] ;  /* 0x0000002a060b2981 */ /* 0x000f62000c1e1900 */
[----:B------:R-:W-:Y:S02]  /*1a3e0*/  IADD3.X R5, R13, UR9, RZ, P0, !PT ;  /* 0x000000090d057c10 */ /* 0x000fe400087fe4ff */
[----:B------:R-:W-:Y:S01]  /*1a3f0*/  ISETP.NE.U32.AND P0, PT, RZ, UR8, PT ;  /* 0x00000008ff007c0c */ /* 0x000fe2000bf05070 */
[----:B------:R-:W2:Y:S03]  /*1a400*/  @P1 LDG.E R12, desc[UR42][R2.64] ;  /* 0x0000002a020c1981 */ /* 0x000ea6000c1e1900 */
[----:B------:R-:W-:-:S13]  /*1a410*/  ISETP.NE.AND.EX P0, PT, RZ, UR9, PT, P0 ;  /* 0x00000009ff007c0c */ /* 0x000fda000bf05300 */
[----:B------:R-:W5:Y:S04]  /*1a420*/  @P0 LDG.E R10, desc[UR42][R4.64] ;  /* 0x0000002a040a0981 */ /* 0x000f68000c1e1900 */
[----:B--2---:R0:W-:Y:S02]  /*1a430*/  STL [R1+0x40], R12 ;  /* 0x0000400c01007387 */ /* 0x0041e40000100800 */
[----:B0-----:R-:W-:Y:S01]  /*1a440*/  IMAD.U32 R12, RZ, RZ, UR4 ;  /* 0x00000004ff0c7e24 */ /* 0x001fe2000f8e00ff */
[----:B------:R-:W-:-:S05]  /*1a450*/  ULDC.64 UR4, c[0x0][0x418] ;  /* 0x0001060000047ab9 */ /* 0x000fca0000000a00 */
[----:B------:R0:W2:Y:S01]  /*1a460*/  @P3 LDG.E R12, desc[UR42][R8.64] ;  /* 0x0000002a080c3981 */ /* 0x0000a2000c1e1900 */
[----:B------:R-:W-:-:S03]  /*1a470*/  UISETP.NE.U32.AND UP0, UPT, UR4, URZ, UPT ;  /* 0x0000003f0400728c */ /* 0x000fc6000bf05070 */
[----:B------:R-:W-:Y:S01]  /*1a480*/  ULDC UR4, c[0x0][0x424] ;  /* 0x0001090000047ab9 */ /* 0x000fe20000000800 */
[----:B------:R-:W-:-:S03]  /*1a490*/  UISETP.NE.AND.EX UP0, UPT, UR5, URZ, UPT, UP0 ;  /* 0x0000003f0500728c */ /* 0x000fc6000bf05300 */
[----:B------:R-:W-:Y:S01]  /*1a4a0*/  ULDC UR5, c[0x0][0x2f0] ;  /* 0x0000bc0000057ab9 */ /* 0x000fe20000000800 */
[----:B------:R-:W-:-:S04]  /*1a4b0*/  USEL UR4, UR4, 0x1, UP0 ;  /* 0x0000000104047887 */ /* 0x000fc80008000000 */
[----:B------:R-:W-:-:S03]  /*1a4c0*/  UIMAD UR4, UR4, UR5, URZ ;  /* 0x00000005040472a4 */ /* 0x000fc6000f8e023f */
[----:B------:R-:W-:Y:S02]  /*1a4d0*/  ULDC UR5, c[0x0][0x348] ;  /* 0x0000d20000057ab9 */ /* 0x000fe40000000800 */
[----:B0-----:R-:W-:Y:S02]  /*1a4e0*/  IMAD.U32 R9, RZ, RZ, UR5 ;  /* 0x00000005ff097e24 */ /* 0x001fe4000f8e00ff */
[----:B------:R-:W-:Y:S01]  /*1a4f0*/  IMAD.U32 R8, RZ, RZ, UR4 ;  /* 0x00000004ff087e24 */ /* 0x000fe2000f8e00ff */
[----:B--2---:R0:W-:Y:S01]  /*1a500*/  STL [R1+0x54], R12 ;  /* 0x0000540c01007387 */ /* 0x0041e20000100800 */
[----:B------:R-:W-:Y:S05]  /*1a510*/  @P3 BRA `(.L_x_828) ;  /* 0x0000000000143947 */ /* 0x000fea0003800000 */
[----:B------:R-:W-:Y:S05]  /*1a520*/  @!P1 BRA `(.L_x_828) ;  /* 0x0000000000109947 */ /* 0x000fea0003800000 */
[----:B0-----:R-:W2:Y:S04]  /*1a530*/  LDG.E R12, desc[UR42][R2.64] ;  /* 0x0000002a020c7981 */ /* 0x001ea8000c1e1900 */
[----:B------:R-:W2:Y:S02]  /*1a540*/  LDG.E R2, desc[UR42][R2.64+0x4] ;  /* 0x0000042a02027981 */ /* 0x000ea4000c1e1900 */
[----:B--2---:R-:W-:-:S05]  /*1a550*/  IADD3 R2, -R12, R2, RZ ;  /* 0x000000020c027210 */ /* 0x004fca0007ffe1ff */
[----:B------:R1:W-:Y:S02]  /*1a560*/  STL [R1+0x54], R2 ;  /* 0x0000540201007387 */ /* 0x0003e40000100800 */
.L_x_828:
[----:B0-----:R-:W-:Y:S01]  /*1a570*/  IMAD.MOV.U32 R12, RZ, RZ, R15 ;  /* 0x000000ffff0c7224 */ /* 0x001fe200078e000f */
[----:B------:R-:W-:Y:S01]  /*1a580*/  ULDC.64 UR4, c[0x0][0xa20] ;  /* 0x0002880000047ab9 */ /* 0x000fe20000000a00 */
[----:B-1---5:R-:W-:Y:S01]  /*1a590*/  IMAD.IADD R2, R11, 0x1, R0 ;  /* 0x000000010b027824 */ /* 0x022fe200078e0200 */
[----:B------:R-:W-:Y:S02]  /*1a5a0*/  ISETP.NE.U32.AND P1, PT, RZ, UR4, PT ;  /* 0x00000004ff007c0c */ /* 0x000fe4000bf25070 */
[----:B------:R0:W-:Y:S02]  /*1a5b0*/  STL [R1+0x14], R12 ;  /* 0x0000140c01007387 */ /* 0x0001e40000100800 */
[----:B------:R-:W-:Y:S02]  /*1a5c0*/  ISETP.NE.AND.EX P1, PT, RZ, UR5, PT, P1 ;  /* 0x00000005ff007c0c */ /* 0x000fe4000bf25310 */
[----:B------:R0:W-:Y:S11]  /*1a5d0*/  STL [R1+0x20], R2 ;  /* 0x0000200201007387 */ /* 0x0001f60000100800 */
[----:B0-----:R-:W-:Y:S05]  /*1a5e0*/  @!P1 BRA `(.L_x_829) ;  /* 0x0000000000109947 */ /* 0x001fea0003800000 */
[----:B------:R-:W-:-:S04]  /*1a5f0*/  IADD3 R2, P1, R14, UR4, RZ ;  /* 0x000000040e027c10 */ /* 0x000fc8000ff3e0ff */
[----:B------:R-:W-:-:S05]  /*1a600*/  IADD3.X R3, R13, UR5, RZ, P1, !PT ;  /* 0x000000050d037c10 */ /* 0x000fca0008ffe4ff */
[----:B------:R0:W5:Y:S01]  /*1a610*/  LDG.E R8, desc[UR42][R2.64] ;  /* 0x0000002a02087981 */ /* 0x000162000c1e1900 */
[----:B------:R-:W-:Y:S05]  /*1a620*/  BRA `(.L_x_830) ;  /* 0x0000000000107947 */ /* 0x000fea0003800000 */
.L_x_829:
[----:B------:R-:W-:Y:S05]  /*1a630*/  @!P2 BRA `(.L_x_830) ;  /* 0x00000000000ca947 */ /* 0x000fea0003800000 */
[----:B------:R-:W2:Y:S04]  /*1a640*/  LDG.E R8, desc[UR42][R6.64] ;  /* 0x0000002a06087981 */ /* 0x000ea8000c1e1900 */
[----:B------:R-:W2:Y:S02]  /*1a650*/  LDG.E R6, desc[UR42][R6.64+0x4] ;  /* 0x0000042a06067981 */ /* 0x000ea4000c1e1900 */
[----:B--2---:R-:W-:-:S07]  /*1a660*/  IMAD.IADD R8, R6, 0x1, -R8 ;  /* 0x0000000106087824 */ /* 0x004fce00078e0a08 */
.L_x_830:
[----:B0-----:R-:W2:Y:S01]  /*1a670*/  @P0 LDG.E R2, desc[UR42][R4.64] ;  /* 0x0000002a04020981 */ /* 0x001ea2000c1e1900 */
[----:B-----5:R-:W-:-:S03]  /*1a680*/  IMAD.IADD R0, R8, 0x1, -R0 ;  /* 0x0000000108007824 */ /* 0x020fc600078e0a00 */
[----:B------:R-:W2:Y:S01]  /*1a690*/  @P0 LDG.E R4, desc[UR42][R4.64+0x4] ;  /* 0x0000042a04040981 */ /* 0x000ea2000c1e1900 */
[----:B------:R-:W-:Y:S01]  /*1a6a0*/  BSSY B0, `(.L_x_831) ;  /* 0x0000150000007945 */ /* 0x000fe20003800000 */
[----:B------:R-:W-:Y:S01]  /*1a6b0*/  PLOP3.LUT P5, PT, PT, PT, PT, 0x80, 0x0 ;  /* 0x000000000000781c */ /* 0x000fe20003faf070 */
[----:B--2---:R-:W-:-:S04]  /*1a6c0*/  @P0 IMAD.IADD R9, R4, 0x1, -R2 ;  /* 0x0000000104090824 */ /* 0x004fc800078e0a02 */
[----:B------:R-:W-:-:S04]  /*1a6d0*/  IMAD.IADD R3, R0, 0x1, R9 ;  /* 0x0000000100037824 */ /* 0x000fc800078e0209 */
[----:B------:R-:W-:Y:S01]  /*1a6e0*/  VIADD R2, R3, 0x7f ;  /* 0x0000007f03027836 */ /* 0x000fe20000000000 */
[----:B------:R0:W-:Y:S04]  /*1a6f0*/  STL [R1+0x50], R3 ;  /* 0x0000500301007387 */ /* 0x0001e80000100800 */
[----:B0-----:R-:W-:-:S04]  /*1a700*/  SHF.R.S32.HI R3, RZ, 0x1f, R2 ;  /* 0x0000001fff037819 */ /* 0x001fc80000011402 */
[----:B------:R-:W-:-:S04]  /*1a710*/  LEA.HI R2, R3, R2, RZ, 0x7 ;  /* 0x0000000203027211 */ /* 0x000fc800078f38ff */
[----:B------:R-:W-:-:S04]  /*1a720*/  LOP3.LUT R3, R2, 0xffffff80, RZ, 0xc0, !PT ;  /* 0xffffff8002037812 */ /* 0x000fc800078ec0ff */
[----:B------:R-:W-:Y:S01]  /*1a730*/  VIADDMNMX R9, R3, -R0, R9, PT ;  /* 0x8000000003097246 */ /* 0x000fe20003800109 */
[----:B------:R-:W-:-:S05]  /*1a740*/  IMAD.MOV R3, RZ, RZ, -R0 ;  /* 0x000000ffff037224 */ /* 0x000fca00078e0a00 */
[----:B------:R-:W-:-:S04]  /*1a750*/  VIMNMX R3, RZ, R3, !PT ;  /* 0x00000003ff037248 */ /* 0x000fc80007fe0100 */
[----:B------:R-:W-:-:S13]  /*1a760*/  ISETP.GT.AND P1, PT, R9, R3, PT ;  /* 0x000000030900720c */ /* 0x000fda0003f24270 */
[----:B------:R-:W-:Y:S01]  /*1a770*/  @P1 VIADD R0, R9, 0x7f ;  /* 0x0000007f09001836 */ /* 0x000fe20000000000 */
[----:B------:R-:W-:-:S04]  /*1a780*/  SHF.R.U32.HI R9, RZ, 0x7, R3 ;  /* 0x00000007ff097819 */ /* 0x000fc80000011603 */
[----:B------:R-:W-:Y:S01]  /*1a790*/  @P1 SHF.R.S32.HI R3, RZ, 0x1f, R0 ;  /* 0x0000001fff031819 */ /* 0x000fe20000011400 */
[----:B------:R-:W-:-:S03]  /*1a7a0*/  IMAD.MOV.U32 R6, RZ, RZ, R9 ;  /* 0x000000ffff067224 */ /* 0x000fc600078e0009 */
[----:B------:R-:W-:-:S04]  /*1a7b0*/  @P1 LEA.HI R0, R3, R0, RZ, 0x7 ;  /* 0x0000000003001211 */ /* 0x000fc800078f38ff */
[----:B------:R-:W-:Y:S02]  /*1a7c0*/  @P1 SHF.R.S32.HI R6, RZ, 0x7, R0 ;  /* 0x00000007ff061819 */ /* 0x000fe40000011400 */
[----:B------:R-:W-:-:S05]  /*1a7d0*/  SHF.R.S32.HI R0, RZ, 0x7, R2 ;  /* 0x00000007ff007819 */ /* 0x000fca0000011402 */
[----:B------:R0:W-:Y:S01]  /*1a7e0*/  STL [R1+0x3c], R0 ;  /* 0x00003c0001007387 */ /* 0x0001e20000100800 */
[----:B------:R-:W-:-:S13]  /*1a7f0*/  ISETP.GT.AND P1, PT, R6, R9, PT ;  /* 0x000000090600720c */ /* 0x000fda0003f24270 */
[----:B0-----:R-:W-:Y:S05]  /*1a800*/  @!P1 BRA `(.L_x_832) ;  /* 0x0000001000e49947 */ /* 0x001fea0003800000 */
[----:B------:R-:W-:Y:S01]  /*1a810*/  UMOV UR4, 0xffffffff ;  /* 0xffffffff00047882 */ /* 0x000fe20000000000 */
[----:B------:R-:W-:Y:S02]  /*1a820*/  SEL R0, R12, RZ, !P0 ;  /* 0x000000ff0c007207 */ /* 0x000fe40004000000 */
[----:B------:R-:W-:Y:S05]  /*1a830*/  BRA.DIV UR4, `(.L_x_833) ;  /* 0x0000006e04087947 */ /* 0x000fea000b800000 */
[----:B------:R-:W0:Y:S02]  /*1a840*/  S2R R2, SR_TID.X ;  /* 0x0000000000027919 */ /* 0x000e240000002100 */
[----:B0-----:R-:W-:-:S04]  /*1a850*/  SHF.R.U32.HI R2, RZ, 0x5, R2 ;  /* 0x00000005ff027819 */ /* 0x001fc80000011602 */
[----:B------:R-:W-:-:S05]  /*1a860*/  LOP3.LUT R2, R2, 0x3, RZ, 0xc0, !PT ;  /* 0x0000000302027812 */ /* 0x000fca00078ec0ff */
[----:B------:R0:W1:Y:S02]  /*1a870*/  SHFL.IDX PT, R14, R2, RZ, 0x1f ;  /* 0x00001fff020e7589 */ /* 0x00006400000e0000 */
.L_x_1002:
[----:B-1----:R-:W-:Y:S02]  /*1a880*/  ISETP.NE.AND P0, PT, R14, RZ, PT ;  /* 0x000000ff0e00720c */ /* 0x002fe40003f05270 */
[----:B------:R-:W-:-:S11]  /*1a890*/  PLOP3.LUT P2, PT, PT, PT, PT, 0x8, 0x0 ;  /* 0x000000000000781c */ /* 0x000fd60003f4e170 */
[----:B------:R-:W-:Y:S05]  /*1a8a0*/  @P0 BRA `(.L_x_834) ;  /* 0x00000000000c0947 */ /* 0x000fea0003800000 */
[----:B------:R-:W-:-:S03]  /*1a8b0*/  UMOV UR4, 0xffffffff ;  /* 0xffffffff00047882 */ /* 0x000fc60000000000 */
[----:B------:R-:W-:Y:S05]  /*1a8c0*/  BRA.DIV UR4, `(.L_x_835) ;  /* 0x0000006e04187947 */ /* 0x000fea000b800000 */
[----:B------:R-:W-:-:S13]  /*1a8d0*/  ELECT P2, URZ, PT ;  /* 0x00000000003f782f */ /* 0x000fda0003840000 */
.L_x_834:
[----:B0-----:R-:W2:Y:S04]  /*1a8e0*/  LDL R2, [R1+0x58] ;  /* 0x0000580001027983 */ /* 0x001ea80000100800 */
[----:B------:R-:W3:Y:S01]  /*1a8f0*/  LDL R4, [R1+0x4] ;  /* 0x0000040001047983 */ /* 0x000ee20000100800 */
[----:B------:R-:W-:Y:S01]  /*1a900*/  BSSY B1, `(.L_x_836) ;  /* 0x0000008000017945 */ /* 0x000fe20003800000 */
[----:B--2---:R-:W-:-:S05]  /*1a910*/  VIADD R2, R2, 0x1 ;  /* 0x0000000102027836 */ /* 0x004fca0000000000 */
[----:B------:R-:W-:-:S04]  /*1a920*/  LEA.HI R3, R2, R2, RZ, 0x1 ;  /* 0x0000000202037211 */ /* 0x000fc800078f08ff */
[----:B------:R-:W-:-:S05]  /*1a930*/  LOP3.LUT R3, R3, 0xfffffffe, RZ, 0xc0, !PT ;  /* 0xfffffffe03037812 */ /* 0x000fca00078ec0ff */
[----:B------:R-:W-:-:S05]  /*1a940*/  IMAD.IADD R2, R2, 0x1, -R3 ;  /* 0x0000000102027824 */ /* 0x000fca00078e0a03 */
[----:B------:R-:W-:-:S04]  /*1a950*/  SHF.L.U32 R2, R2, 0x1f, RZ ;  /* 0x0000001f02027819 */ /* 0x000fc800000006ff */
[----:B---3--:R-:W0:Y:S02]  /*1a960*/  SYNCS.PHASECHK.TRANS64.TRYWAIT P0, [R4+URZ+0x34820], R2 ;  /* 0x03482002040075a7 */ /* 0x008e24000800017f */
[----:B0-----:R-:W-:Y:S05]  /*1a970*/  @!P0 BRA `(.L_x_837) ;  /* 0x0000006c00108947 */ /* 0x001fea0003800000 */
.L_x_1005:
[----:B------:R-:W-:Y:S05]  /*1a980*/  BSYNC B1 ;  /* 0x0000000000017941 */ /* 0x000fea0003800000 */
.L_x_836:
[----:B------:R-:W-:Y:S04]  /*1a990*/  BSSY B1, `(.L_x_838) ;  /* 0x0000085000017945 */ /* 0x000fe80003800000 */
[----:B------:R-:W-:Y:S05]  /*1a9a0*/  @!P2 BRA `(.L_x_839) ;  /* 0x00000008000ca947 */ /* 0x000fea0003800000 */
[----:B------:R-:W2:Y:S04]  /*1a9b0*/  LDL R7, [R1+0x4] ;  /* 0x0000040001077983 */ /* 0x000ea80000100800 */
[----:B------:R-:W2:Y:S04]  /*1a9c0*/  LDL R5, [R1+0x10] ;  /* 0x0000100001057983 */ /* 0x000ea80000100800 */
[----:B------:R-:W3:Y:S01]  /*1a9d0*/  LDL R4, [R1+0x24] ;  /* 0x0000240001047983 */ /* 0x000ee20000100800 */
[----:B------:R-:W-:Y:S01]  /*1a9e0*/  BSSY B2, `(.L_x_840) ;  /* 0x0000008000027945 */ /* 0x000fe20003800000 */
[----:B0-----:R-:W0:Y:S02]  /*1a9f0*/  S2R R3, SR_TID.X ;  /* 0x0000000000037919 */ /* 0x001e240000002100 */
[----:B0-----:R-:W-:-:S04]  /*1aa00*/  LOP3.LUT R3, R3, 0x7f, RZ, 0xc0, !PT ;  /* 0x0000007f03037812 */ /* 0x001fc800078ec0ff */
[----:B------:R-:W-:Y:S01]  /*1aa10*/  ISETP.NE.AND P4, PT, R3, RZ, PT ;  /* 0x000000ff0300720c */ /* 0x000fe20003f85270 */
[----:B--2---:R-:W-:Y:S01]  /*1aa20*/  IMAD R5, R5, 0x8, R7 ;  /* 0x0000000805057824 */ /* 0x004fe200078e0207 */
[----:B---3--:R-:W-:-:S04]  /*1aa30*/  SHF.L.U32 R8, R4, 0x1f, RZ ;  /* 0x0000001f04087819 */ /* 0x008fc800000006ff */
[----:B------:R-:W0:Y:S02]  /*1aa40*/  SYNCS.PHASECHK.TRANS64.TRYWAIT P0, [R5+URZ+0x348a0], R8 ;  /* 0x0348a008050075a7 */ /* 0x000e24000800017f */
[----:B0-----:R-:W-:Y:S05]  /*1aa50*/  @!P0 BRA `(.L_x_841) ;  /* 0x0000006800f08947 */ /* 0x001fea0003800000 */
.L_x_1006:
[----:B------:R-:W-:Y:S05]  /*1aa60*/  BSYNC B2 ;  /* 0x0000000000027941 */ /* 0x000fea0003800000 */
.L_x_840:
[----:B------:R-:W-:Y:S04]  /*1aa70*/  BSSY B2, `(.L_x_842) ;  /* 0x0000008000027945 */ /* 0x000fe80003800000 */
[----:B------:R-:W-:Y:S05]  /*1aa80*/  @P4 BRA `(.L_x_843) ;  /* 0x0000000000184947 */ /* 0x000fea0003800000 */
[----:B------:R-:W2:Y:S02]  /*1aa90*/  LDL R2, [R1+0x8] ;  /* 0x0000080001027983 */ /* 0x000ea40000100800 */
[----:B--2---:R-:W-:Y:S01]  /*1aaa0*/  LOP3.LUT P0, RZ, R2, 0x1, RZ, 0xc0, !PT ;  /* 0x0000000102ff7812 */ /* 0x004fe2000780c0ff */
[----:B------:R-:W-:-:S04]  /*1aab0*/  IMAD.MOV.U32 R2, RZ, RZ, 0xc000 ;  /* 0x0000c000ff027424 */ /* 0x000fc800078e00ff */
[----:B------:R1:W-:Y:S08]  /*1aac0*/  SYNCS.ARRIVE.TRANS64 RZ, [R5+URZ+0x34890], R2 ;  /* 0x0348900205ff79a7 */ /* 0x0003f0000800003f */
[----:B------:R-:W-:Y:S05]  /*1aad0*/  @!P0 BRA `(.L_x_843) ;  /* 0x0000000000048947 */ /* 0x000fea0003800000 */
[----:B------:R-:W-:Y:S01]  /*1aae0*/  BPT.TRAP 0x1 ;  /* 0x000000040000795c */ /* 0x000fe20000300000 */
.L_x_843:
[----:B------:R-:W-:Y:S05]  /*1aaf0*/  BSYNC B2 ;  /* 0x0000000000027941 */ /* 0x000fea0003800000 */
.L_x_842:
[----:B------:R-:W2:Y:S04]  /*1ab00*/  LDL R4, [R1+0x4] ;  /* 0x0000040001047983 */ /* 0x000ea80000100800 */
[----:B-1----:R-:W2:Y:S01]  /*1ab10*/  LDL R2, [R1+0x10] ;  /* 0x0000100001027983 */ /* 0x002ea20000100800 */
[----:B------:R-:W-:Y:S01]  /*1ab20*/  IMAD.MOV.U32 R11, RZ, RZ, RZ ;  /* 0x000000ffff0b7224 */ /* 0x000fe200078e00ff */
[----:B------:R-:W-:Y:S01]  /*1ab30*/  UIADD3 UR4, UP0, UR36, 0x570, URZ ;  /* 0x0000057024047890 */ /* 0x000fe2000ff1e03f */
[----:B------:R-:W-:Y:S01]  /*1ab40*/  IMAD R3, R6, 0x80, R10 ;  /* 0x0000008006037824 */ /* 0x000fe200078e020a */
[----:B------:R-:W-:Y:S01]  /*1ab50*/  PLOP3.LUT P0, PT, PT, PT, PT, 0x80, 0x0 ;  /* 0x000000000000781c */ /* 0x000fe20003f0f070 */
[----:B------:R-:W-:Y:S01]  /*1ab60*/  UMOV UR6, 0x0 ;  /* 0x0000000000067882 */ /* 0x000fe20000000000 */
[----:B------:R-:W-:Y:S01]  /*1ab70*/  R2UR UR10, R11 ;  /* 0x000000000b0a72ca */ /* 0x000fe200000e0000 */
[----:B------:R-:W-:Y:S01]  /*1ab80*/  VIADD R3, R3, 0xffffff80 ;  /* 0xffffff8003037836 */ /* 0x000fe20000000000 */
[----:B------:R-:W-:Y:S01]  /*1ab90*/  UIADD3.X UR5, URZ, UR37, URZ, UP0, !UPT ;  /* 0x000000253f057290 */ /* 0x000fe200087fe43f */
[----:B------:R-:W-:Y:S01]  /*1aba0*/  UMOV UR7, 0x12f00000 ;  /* 0x12f0000000077882 */ /* 0x000fe20000000000 */
[----:B--2---:R-:W-:-:S02]  /*1abb0*/  IMAD R7, R2, 0xc000, R4 ;  /* 0x0000c00002077824 */ /* 0x004fc400078e0204 */
[----:B------:R-:W-:Y:S02]  /*1abc0*/  VIADD R2, R5, 0x34890 ;  /* 0x0003489005027836 */ /* 0x000fe40000000000 */
[----:B------:R-:W-:-:S07]  /*1abd0*/  VIADD R4, R7, 0x1c400 ;  /* 0x0001c40007047836 */ /* 0x000fce0000000000 */
.L_x_844:
        /* <DEDUP_REMOVED lines=10> */
[----:B------:R-:W-:Y:S01]  /*1ac80*/  IMAD.MOV.U32 R14, RZ, RZ, 0x40 ;  /* 0x00000040ff0e7424 */ /* 0x000fe200078e00ff */
[----:B------:R-:W-:Y:S01]  /*1ac90*/  PLOP3.LUT P0, PT, PT, PT, PT, 0x80, 0x0 ;  /* 0x000000000000781c */ /* 0x000fe20003f0f070 */
[----:B------:R-:W-:Y:S01]  /*1aca0*/  VIADD R4, R7, 0x20400 ;  /* 0x0002040007047836 */ /* 0x000fe20000000000 */
[----:B------:R-:W-:Y:S01]  /*1acb0*/  UMOV UR6, 0x0 ;  /* 0x0000000000067882 */ /* 0x000fe20000000000 */
[----:B------:R-:W-:Y:S01]  /*1acc0*/  UMOV UR7, 0x12f00000 ;  /* 0x12f0000000077882 */ /* 0x000fe20000000000 */
[----:B------:R-:W-:-:S15]  /*1acd0*/  R2UR UR10, R14 ;  /* 0x000000000e0a72ca */ /* 0x000fde00000e0000 */
.L_x_845:
        /* <DEDUP_REMOVED lines=15> */
.L_x_846:
        /* <DEDUP_REMOVED lines=10> */
[----:B------:R-:W1:Y:S01]  /*1ae70*/  SYNCS.PHASECHK.TRANS64.TRYWAIT P0, [R5+URZ+0x348c0], R8 ;  /* 0x0348c008050075a7 */ /* 0x000e62000800017f */
[----:B------:R-:W-:Y:S04]  /*1ae80*/  BSSY B2, `(.L_x_847) ;  /* 0x0000002000027945 */ /* 0x000fe80003800000 */
[----:B-1----:R-:W-:Y:S05]  /*1ae90*/  @!P0 BRA `(.L_x_848) ;  /* 0x0000006400f48947 */ /* 0x002fea0003800000 */
.L_x_1007:
[----:B------:R-:W-:Y:S05]  /*1aea0*/  BSYNC B2 ;  /* 0x0000000000027941 */ /* 0x000fea0003800000 */
.L_x_847:
[----:B------:R-:W-:Y:S01]  /*1aeb0*/  BSSY B2, `(.L_x_849) ;  /* 0x000000a000027945 */ /* 0x000fe20003800000 */
[----:B------:R-:W-:Y:S02]  /*1aec0*/  IMAD.MOV.U32 R12, RZ, RZ, 0x0 ;  /* 0x00000000ff0c7424 */ /* 0x000fe400078e00ff */
[----:B------:R-:W-:Y:S01]  /*1aed0*/  IMAD.MOV.U32 R13, RZ, RZ, 0x12f00000 ;  /* 0x12f00000ff0d7424 */ /* 0x000fe200078e00ff */
[----:B------:R-:W-:Y:S06]  /*1aee0*/  @P4 BRA `(.L_x_850) ;  /* 0x0000000000184947 */ /* 0x000fec0003800000 */
[----:B------:R-:W2:Y:S02]  /*1aef0*/  LDL R2, [R1+0x8] ;  /* 0x0000080001027983 */ /* 0x000ea40000100800 */
[----:B--2---:R-:W-:Y:S01]  /*1af00*/  LOP3.LUT P0, RZ, R2, 0x1, RZ, 0xc0, !PT ;  /* 0x0000000102ff7812 */ /* 0x004fe2000780c0ff */
[----:B------:R-:W-:-:S04]  /*1af10*/  IMAD.MOV.U32 R2, RZ, RZ, 0x8000 ;  /* 0x00008000ff027424 */ /* 0x000fc800078e00ff */
[----:B------:R2:W-:Y:S08]  /*1af20*/  SYNCS.ARRIVE.TRANS64 RZ, [R5+URZ+0x348b0], R2 ;  /* 0x0348b00205ff79a7 */ /* 0x0005f0000800003f */
[----:B------:R-:W-:Y:S05]  /*1af30*/  @!P0 BRA `(.L_x_850) ;  /* 0x0000000000048947 */ /* 0x000fea0003800000 */
[----:B------:R-:W-:Y:S01]  /*1af40*/  BPT.TRAP 0x1 ;  /* 0x000000040000795c */ /* 0x000fe20000300000 */
.L_x_850:
[----:B------:R-:W-:Y:S05]  /*1af50*/  BSYNC B2 ;  /* 0x0000000000027941 */ /* 0x000fea0003800000 */
.L_x_849:
[----:B------:R-:W3:Y:S04]  /*1af60*/  LDL R4, [R1+0x4] ;  /* 0x0000040001047983 */ /* 0x000ee80000100800 */
[----:B--2---:R-:W2:Y:S01]  /*1af70*/  LDL R2, [R1+0x10] ;  /* 0x0000100001027983 */ /* 0x004ea20000100800 */
[----:B------:R-:W-:Y:S01]  /*1af80*/  R2UR UR10, R11 ;  /* 0x000000000b0a72ca */ /* 0x000fe200000e0000 */
[----:B------:R-:W-:Y:S01]  /*1af90*/  UIADD3 UR4, UP0, UR36, 0x670, URZ ;  /* 0x0000067024047890 */ /* 0x000fe2000ff1e03f */
[----:B------:R-:W-:Y:S01]  /*1afa0*/  R2UR UR6, R12 ;  /* 0x000000000c0672ca */ /* 0x000fe200000e0000 */
[----:B01----:R-:W-:Y:S01]  /*1afb0*/  VIADD R5, R5, 0x348b0 ;  /* 0x000348b005057836 */ /* 0x003fe20000000000 */
[----:B------:R-:W-:Y:S01]  /*1afc0*/  R2UR UR7, R13 ;  /* 0x000000000d0772ca */ /* 0x000fe200000e0000 */
[----:B------:R-:W-:Y:S01]  /*1afd0*/  UIADD3.X UR5, URZ, UR37, URZ, UP0, !UPT ;  /* 0x000000253f057290 */ /* 0x000fe200087fe43f */
[----:B------:R-:W-:Y:S01]  /*1afe0*/  PLOP3.LUT P0, PT, PT, PT, PT, 0x80, 0x0 ;  /* 0x000000000000781c */ /* 0x000fe20003f0f070 */
[----:B---3--:R-:W-:-:S04]  /*1aff0*/  VIADD R4, R4, 0x400 ;  /* 0x0000040004047836 */ /* 0x008fc80000000000 */
[----:B--2---:R-:W-:-:S08]  /*1b000*/  IMAD R2, R2, 0x8000, R4 ;  /* 0x0000800002027824 */ /* 0x004fd000078e0204 */
.L_x_851:
        /* <DEDUP_REMOVED lines=10> */
[----:B------:R-:W2:Y:S01]  /*1b0b0*/  LDL R7, [R1+0x10] ;  /* 0x0000100001077983 */ /* 0x000ea20000100800 */
[----:B------:R-:W-:Y:S01]  /*1b0c0*/  IMAD.MOV.U32 R2, RZ, RZ, 0x6000 ;  /* 0x00006000ff027424 */ /* 0x000fe200078e00ff */
[----:B------:R-:W-:Y:S02]  /*1b0d0*/  R2UR UR10, R14 ;  /* 0x000000000e0a72ca */ /* 0x000fe400000e0000 */
[----:B------:R-:W-:Y:S02]  /*1b0e0*/  R2UR UR6, R12 ;  /* 0x000000000c0672ca */ /* 0x000fe400000e0000 */
[----:B------:R-:W-:Y:S02]  /*1b0f0*/  R2UR UR7, R13 ;  /* 0x000000000d0772ca */ /* 0x000fe400000e0000 */
[----:B------:R-:W-:Y:S01]  /*1b100*/  PLOP3.LUT P0, PT, PT, PT, PT, 0x80, 0x0 ;  /* 0x000000000000781c */ /* 0x000fe20003f0f070 */
[----:B--2---:R-:W-:-:S04]  /*1b110*/  IMAD R2, R7, R2, 0x2000 ;  /* 0x0000200007027424 */ /* 0x004fc800078e0202 */
[----:B------:R-:W-:-:S04]  /*1b120*/  IMAD R2, R7, -0x2000, R2 ;  /* 0xffffe00007027824 */ /* 0x000fc800078e0202 */
[----:B------:R-:W-:-:S07]  /*1b130*/  IMAD R2, R2, 0x2, R4 ;  /* 0x0000000202027824 */ /* 0x000fce00078e0204 */
.L_x_852:
        /* <DEDUP_REMOVED lines=10> */
.L_x_839:
[----:B------:R-:W-:Y:S05]  /*1b1e0*/  BSYNC B1 ;  /* 0x0000000000017941 */ /* 0x000fea0003800000 */
.L_x_838:
[----:B------:R-:W0:Y:S04]  /*1b1f0*/  LDL.LU R7, [R1+0x10] ;  /* 0x0000100001077983 */ /* 0x000e280000300800 */
[----:B------:R-:W2:Y:S01]  /*1b200*/  LDL.LU R4, [R1+0x24] ;  /* 0x0000240001047983 */ /* 0x000ea20000300800 */
[----:B------:R-:W-:Y:S01]  /*1b210*/  PLOP3.LUT P5, PT, PT, PT, PT, 0x8, 0x0 ;  /* 0x000000000000781c */ /* 0x000fe20003fae170 */
[----:B0-----:R-:W-:Y:S02]  /*1b220*/  VIADD R2, R7, 0x1 ;  /* 0x0000000107027836 */ /* 0x001fe40000000000 */
[----:B------:R-:W-:-:S03]  /*1b230*/  VIADD R7, R6, 0xfffffffe ;  /* 0xfffffffe06077836 */ /* 0x000fc60000000000 */
[----:B------:R-:W-:-:S04]  /*1b240*/  ISETP.NE.AND P0, PT, R2, 0x2, PT ;  /* 0x000000020200780c */ /* 0x000fc80003f05270 */
[----:B------:R-:W-:Y:S02]  /*1b250*/  SEL R3, R2, RZ, P0 ;  /* 0x000000ff02037207 */ /* 0x000fe40000000000 */
[----:B------:R-:W-:Y:S02]  /*1b260*/  SEL R2, RZ, 0x1, P0 ;  /* 0x00000001ff027807 */ /* 0x000fe40000000000 */
[----:B------:R-:W-:Y:S01]  /*1b270*/  ISETP.GE.AND P0, PT, R7, R9, PT ;  /* 0x000000090700720c */ /* 0x000fe20003f06270 */
[----:B------:R0:W-:Y:S01]  /*1b280*/  STL [R1+0x10], R3 ;  /* 0x0000100301007387 */ /* 0x0001e20000100800 */
[----:B--2---:R-:W-:-:S05]  /*1b290*/  LOP3.LUT R4, R4, R2, RZ, 0x3c, !PT ;  /* 0x0000000204047212 */ /* 0x004fca00078e3cff */
[----:B------:R0:W-:Y:S06]  /*1b2a0*/  STL [R1+0x24], R4 ;  /* 0x0000240401007387 */ /* 0x0001ec0000100800 */
[----:B------:R-:W-:Y:S05]  /*1b2b0*/  @!P0 BRA `(.L_x_832) ;  /* 0x0000000800388947 */ /* 0x000fea0003800000 */
.L_x_868:
[----:B------:R-:W-:Y:S05]  /*1b2c0*/  YIELD ;  /* 0x0000000000007946 */ /* 0x000fea0003800000 */
[----:B------:R-:W-:Y:S04]  /*1b2d0*/  BSSY B1, `(.L_x_853) ;  /* 0x0000080000017945 */ /* 0x000fe80003800000 */
[----:B-1----:R-:W-:Y:S05]  /*1b2e0*/  @!P2 BRA `(.L_x_854) ;  /* 0x0000000400f8a947 */ /* 0x002fea0003800000 */
[----:B------:R-:W2:Y:S04]  /*1b2f0*/  LDL R5, [R1+0x4] ;  /* 0x0000040001057983 */ /* 0x000ea80000100800 */
[----:B0-----:R-:W2:Y:S04]  /*1b300*/  LDL R4, [R1+0x10] ;  /* 0x0000100001047983 */ /* 0x001ea80000100800 */
[----:B------:R-:W3:Y:S01]  /*1b310*/  LDL R3, [R1+0x24] ;  /* 0x0000240001037983 */ /* 0x000ee20000100800 */
[----:B------:R-:W-:Y:S01]  /*1b320*/  BSSY B2, `(.L_x_855) ;  /* 0x0000008000027945 */ /* 0x000fe20003800000 */
[----:B------:R-:W0:Y:S02]  /*1b330*/  S2R R2, SR_TID.X ;  /* 0x0000000000027919 */ /* 0x000e240000002100 */
[----:B0-----:R-:W-:-:S04]  /*1b340*/  LOP3.LUT R2, R2, 0x7f, RZ, 0xc0, !PT ;  /* 0x0000007f02027812 */ /* 0x001fc800078ec0ff */
[----:B------:R-:W-:Y:S01]  /*1b350*/  ISETP.NE.AND P1, PT, R2, RZ, PT ;  /* 0x000000ff0200720c */ /* 0x000fe20003f25270 */
[----:B--2---:R-:W-:Y:S01]  /*1b360*/  IMAD R6, R4, 0x8, R5 ;  /* 0x0000000804067824 */ /* 0x004fe200078e0205 */
[----:B---3--:R-:W-:-:S04]  /*1b370*/  SHF.L.U32 R5, R3, 0x1f, RZ ;  /* 0x0000001f03057819 */ /* 0x008fc800000006ff */
[----:B------:R-:W0:Y:S02]  /*1b380*/  SYNCS.PHASECHK.TRANS64.TRYWAIT P0, [R6+URZ+0x348a0], R5 ;  /* 0x0348a005060075a7 */ /* 0x000e24000800017f */
[----:B0-----:R-:W-:Y:S05]  /*1b390*/  @!P0 BRA `(.L_x_856) ;  /* 0x0000006000c88947 */ /* 0x001fea0003800000 */
.L_x_1008:
[----:B------:R-:W-:Y:S05]  /*1b3a0*/  BSYNC B2 ;  /* 0x0000000000027941 */ /* 0x000fea0003800000 */
.L_x_855:
        /* <DEDUP_REMOVED lines=8> */
.L_x_858:
[----:B------:R-:W-:Y:S05]  /*1b430*/  BSYNC B2 ;  /* 0x0000000000027941 */ /* 0x000fea0003800000 */
.L_x_857:
[----:B------:R-:W2:Y:S04]  /*1b440*/  LDL R3, [R1+0x4] ;  /* 0x0000040001037983 */ /* 0x000ea80000100800 */
[----:B-1----:R-:W2:Y:S01]  /*1b450*/  LDL R2, [R1+0x10] ;  /* 0x0000100001027983 */ /* 0x002ea20000100800 */
[----:B------:R-:W-:Y:S01]  /*1b460*/  MOV R11, RZ ;  /* 0x000000ff000b7202 */ /* 0x000fe20000000f00 */
[----:B------:R-:W-:Y:S01]  /*1b470*/  UIADD3 UR4, UP0, UR36, 0x570, URZ ;  /* 0x0000057024047890 */ /* 0x000fe2000ff1e03f */
[----:B------:R-:W-:Y:S01]  /*1b480*/  PLOP3.LUT P0, PT, PT, PT, PT, 0x80, 0x0 ;  /* 0x000000000000781c */ /* 0x000fe20003f0f070 */
[----:B------:R-:W-:Y:S01]  /*1b490*/  UMOV UR6, 0x0 ;  /* 0x0000000000067882 */ /* 0x000fe20000000000 */
[----:B------:R-:W-:Y:S01]  /*1b4a0*/  R2UR UR10, R11 ;  /* 0x000000000b0a72ca */ /* 0x000fe200000e0000 */
[----:B------:R-:W-:Y:S01]  /*1b4b0*/  UIADD3.X UR5, URZ, UR37, URZ, UP0, !UPT ;  /* 0x000000253f057290 */ /* 0x000fe200087fe43f */
[----:B------:R-:W-:Y:S01]  /*1b4c0*/  UMOV UR7, 0x12f00000 ;  /* 0x12f0000000077882 */ /* 0x000fe20000000000 */
[----:B--2---:R-:W-:-:S02]  /*1b4d0*/  IMAD R4, R2, 0xc000, R3 ;  /* 0x0000c00002047824 */ /* 0x004fc400078e0203 */
[----:B------:R-:W-:Y:S02]  /*1b4e0*/  IMAD R3, R7, 0x80, R10 ;  /* 0x0000008007037824 */ /* 0x000fe400078e020a */
[----:B------:R-:W-:Y:S02]  /*1b4f0*/  VIADD R2, R6, 0x34890 ;  /* 0x0003489006027836 */ /* 0x000fe40000000000 */
[----:B------:R-:W-:-:S07]  /*1b500*/  VIADD R8, R4, 0x1c400 ;  /* 0x0001c40004087836 */ /* 0x000fce0000000000 */
.L_x_859:
        /* <DEDUP_REMOVED lines=16> */
.L_x_860:
        /* <DEDUP_REMOVED lines=10> */
[----:B------:R-:W-:Y:S01]  /*1b6b0*/  VIADD R4, R4, 0x24400 ;  /* 0x0002440004047836 */ /* 0x000fe20000000000 */
[----:B------:R-:W-:Y:S01]  /*1b6c0*/  PLOP3.LUT P0, PT, PT, PT, PT, 0x80, 0x0 ;  /* 0x000000000000781c */ /* 0x000fe20003f0f070 */
[----:B------:R-:W-:Y:S01]  /*1b6d0*/  UMOV UR6, 0x0 ;  /* 0x0000000000067882 */ /* 0x000fe20000000000 */
[----:B------:R-:W-:Y:S01]  /*1b6e0*/  UMOV UR7, 0x12f00000 ;  /* 0x12f0000000077882 */ /* 0x000fe20000000000 */
[----:B------:R-:W-:-:S10]  /*1b6f0*/  UMOV UR10, 0x80 ;  /* 0x00000080000a7882 */ /* 0x000fd40000000000 */
.L_x_861:
        /* <DEDUP_REMOVED lines=13> */
.L_x_1009:
[----:B------:R-:W-:Y:S05]  /*1b7d0*/  BSYNC B2 ;  /* 0x0000000000027941 */ /* 0x000fea0003800000 */
.L_x_862:
[----:B------:R-:W-:Y:S01]  /*1b7e0*/  BSSY B2, `(.L_x_864) ;  /* 0x000000a000027945 */ /* 0x000fe20003800000 */
[----:B------:R-:W-:Y:S02]  /*1b7f0*/  IMAD.MOV.U32 R4, RZ, RZ, 0x0 ;  /* 0x00000000ff047424 */ /* 0x000fe400078e00ff */
[----:B01----:R-:W-:Y:S01]  /*1b800*/  IMAD.MOV.U32 R5, RZ, RZ, 0x12f00000 ;  /* 0x12f00000ff057424 */ /* 0x003fe200078e00ff */
[----:B------:R-:W-:Y:S06]  /*1b810*/  @P1 BRA `(.L_x_865) ;  /* 0x0000000000181947 */ /* 0x000fec0003800000 */
[----:B------:R-:W2:Y:S02]  /*1b820*/  LDL R2, [R1+0x8] ;  /* 0x0000080001027983 */ /* 0x000ea40000100800 */
[----:B--2---:R-:W-:Y:S01]  /*1b830*/  LOP3.LUT P0, RZ, R2, 0x1, RZ, 0xc0, !PT ;  /* 0x0000000102ff7812 */ /* 0x004fe2000780c0ff */
[----:B------:R-:W-:-:S04]  /*1b840*/  IMAD.MOV.U32 R2, RZ, RZ, 0x8000 ;  /* 0x00008000ff027424 */ /* 0x000fc800078e00ff */
[----:B------:R0:W-:Y:S08]  /*1b850*/  SYNCS.ARRIVE.TRANS64 RZ, [R6+URZ+0x348b0], R2 ;  /* 0x0348b00206ff79a7 */ /* 0x0001f0000800003f */
[----:B------:R-:W-:Y:S05]  /*1b860*/  @!P0 BRA `(.L_x_865) ;  /* 0x0000000000048947 */ /* 0x000fea0003800000 */
[----:B------:R-:W-:Y:S01]  /*1b870*/  BPT.TRAP 0x1 ;  /* 0x000000040000795c */ /* 0x000fe20000300000 */
.L_x_865:
[----:B------:R-:W-:Y:S05]  /*1b880*/  BSYNC B2 ;  /* 0x0000000000027941 */ /* 0x000fea0003800000 */
.L_x_864:
[----:B0-----:R-:W2:Y:S04]  /*1b890*/  LDL R2, [R1+0x4] ;  /* 0x0000040001027983 */ /* 0x001ea80000100800 */
[----:B------:R-:W3:Y:S01]  /*1b8a0*/  LDL R8, [R1+0x10] ;  /* 0x0000100001087983 */ /* 0x000ee20000100800 */
[----:B------:R-:W-:Y:S01]  /*1b8b0*/  R2UR UR10, R11 ;  /* 0x000000000b0a72ca */ /* 0x000fe200000e0000 */
[----:B------:R-:W-:Y:S01]  /*1b8c0*/  UIADD3 UR4, UP0, UR36, 0x670, URZ ;  /* 0x0000067024047890 */ /* 0x000fe2000ff1e03f */
[----:B------:R-:W-:Y:S01]  /*1b8d0*/  R2UR UR6, R4 ;  /* 0x00000000040672ca */ /* 0x000fe200000e0000 */
[----:B------:R-:W-:Y:S01]  /*1b8e0*/  VIADD R6, R6, 0x348b0 ;  /* 0x000348b006067836 */ /* 0x000fe20000000000 */
[----:B------:R-:W-:Y:S01]  /*1b8f0*/  R2UR UR7, R5 ;  /* 0x00000000050772ca */ /* 0x000fe200000e0000 */
[----:B------:R-:W-:Y:S01]  /*1b900*/  UIADD3.X UR5, URZ, UR37, URZ, UP0, !UPT ;  /* 0x000000253f057290 */ /* 0x000fe200087fe43f */
[----:B------:R-:W-:Y:S01]  /*1b910*/  PLOP3.LUT P0, PT, PT, PT, PT, 0x80, 0x0 ;  /* 0x000000000000781c */ /* 0x000fe20003f0f070 */
[----:B--2---:R-:W-:-:S04]  /*1b920*/  VIADD R2, R2, 0x400 ;  /* 0x0000040002027836 */ /* 0x004fc80000000000 */
[----:B---3--:R-:W-:-:S08]  /*1b930*/  IMAD R2, R8, 0x8000, R2 ;  /* 0x0000800008027824 */ /* 0x008fd000078e0202 */
.L_x_866:
        /* <DEDUP_REMOVED lines=15> */
.L_x_867:
        /* <DEDUP_REMOVED lines=10> */
.L_x_854:
[----:B------:R-:W-:Y:S05]  /*1bad0*/  BSYNC B1 ;  /* 0x0000000000017941 */ /* 0x000fea0003800000 */
.L_x_853:
[----:B------:R-:W2:Y:S04]  /*1bae0*/  LDL.LU R5, [R1+0x10] ;  /* 0x0000100001057983 */ /* 0x000ea80000300800 */
[----:B0-----:R-:W3:Y:S01]  /*1baf0*/  LDL.LU R4, [R1+0x24] ;  /* 0x0000240001047983 */ /* 0x001ee20000300800 */
[----:B--2---:R-:W-:-:S05]  /*1bb00*/  VIADD R2, R5, 0x1 ;  /* 0x0000000105027836 */ /* 0x004fca0000000000 */
[----:B------:R-:W-:-:S04]  /*1bb10*/  ISETP.NE.AND P0, PT, R2, 0x2, PT ;  /* 0x000000020200780c */ /* 0x000fc80003f05270 */
[----:B------:R-:W-:Y:S02]  /*1bb20*/  SEL R3, RZ, 0x1, P0 ;  /* 0x00000001ff037807 */ /* 0x000fe40000000000 */
[----:B------:R-:W-:Y:S02]  /*1bb30*/  SEL R2, R2, RZ, P0 ;  /* 0x000000ff02027207 */ /* 0x000fe40000000000 */
[----:B---3--:R-:W-:Y:S02]  /*1bb40*/  LOP3.LUT R4, R4, R3, RZ, 0x3c, !PT ;  /* 0x0000000304047212 */ /* 0x008fe400078e3cff */
[C---:B------:R-:W-:Y:S01]  /*1bb50*/  ISETP.GT.AND P0, PT, R7.reuse, R9, PT ;  /* 0x000000090700720c */ /* 0x040fe20003f04270 */
[----:B------:R-:W-:Y:S02]  /*1bb60*/  VIADD R7, R7, 0xffffffff ;  /* 0xffffffff07077836 */ /* 0x000fe40000000000 */
[----:B------:R1:W-:Y:S04]  /*1bb70*/  STL [R1+0x24], R4 ;  /* 0x0000240401007387 */ /* 0x0003e80000100800 */
[----:B------:R1:W-:Y:S06]  /*1bb80*/  STL [R1+0x10], R2 ;  /* 0x0000100201007387 */ /* 0x0003ec0000100800 */
[----:B------:R-:W-:Y:S05]  /*1bb90*/  @P0 BRA `(.L_x_868) ;  /* 0xfffffff400c80947 */ /* 0x000fea000383ffff */
.L_x_832:
[----:B------:R-:W-:Y:S05]  /*1bba0*/  BSYNC B0 ;  /* 0x0000000000007941 */ /* 0x000fea0003800000 */
.L_x_831:
[----:B-1----:R-:W2:Y:S01]  /*1bbb0*/  LDL R2, [R1+0x50] ;  /* 0x0000500001027983 */ /* 0x002ea20000100800 */
[----:B------:R-:W-:Y:S05]  /*1bbc0*/  @!P5 WARPSYNC.ALL ;  /* 0x000000000000d948 */ /* 0x000fea0003800000 */
[----:B------:R-:W-:Y:S01]  /*1bbd0*/  BSSY B7, `(.L_x_869) ;  /* 0x000043b000077945 */ /* 0x000fe20003800000 */
[----:B------:R-:W-:Y:S01]  /*1bbe0*/  @!P5 BAR.SYNC.DEFER_BLOCKING 0xc, 0x180 ;  /* 0x030600000000db1d */ /* 0x000fe20000010000 */
[----:B--2---:R-:W-:-:S13]  /*1bbf0*/  ISETP.GT.AND P0, PT, R2, RZ, PT ;  /* 0x000000ff0200720c */ /* 0x004fda0003f04270 */
[----:B------:R-:W-:Y:S05]  /*1bc00*/  @P0 BRA `(.L_x_870) ;  /* 0x0000000000440947 */ /* 0x000fea0003800000 */
[----:B------:R-:W1:Y:S02]  /*1bc10*/  S2R R2, SR_TID.X ;  /* 0x0000000000027919 */ /* 0x000e640000002100 */
[----:B-1----:R-:W-:-:S04]  /*1bc20*/  LOP3.LUT R2, R2, 0x7f, RZ, 0xc0, !PT ;  /* 0x0000007f02027812 */ /* 0x002fc800078ec0ff */
[----:B------:R-:W-:-:S13]  /*1bc30*/  ISETP.NE.AND P1, PT, R2, RZ, PT ;  /* 0x000000ff0200720c */ /* 0x000fda0003f25270 */
[----:B------:R-:W-:Y:S05]  /*1bc40*/  @P1 BRA `(.L_x_871) ;  /* 0x0000004000cc1947 */ /* 0x000fea0003800000 */
[----:B0-----:R-:W0:Y:S01]  /*1bc50*/  S2R R3, SR_LANEID ;  /* 0x0000000000037919 */ /* 0x001e220000000000 */
[----:B------:R-:W-:Y:S01]  /*1bc60*/  VOTEU.ANY UR4, UPT, PT ;  /* 0x0000000000047886 */ /* 0x000fe200038e0100 */
[----:B------:R-:W1:Y:S01]  /*1bc70*/  LDC.64 R4, c[0x0][0xc60] ;  /* 0x00031800ff047b82 */ /* 0x000e620000000a00 */
[----:B------:R-:W0:Y:S08]  /*1bc80*/  FLO.U32 R0, UR4 ;  /* 0x0000000400007d00 */ /* 0x000e3000080e0000 */
[----:B------:R-:W1:Y:S01]  /*1bc90*/  POPC R2, UR4 ;  /* 0x0000000400027d09 */ /* 0x000e620008000000 */
[----:B0-----:R-:W-:-:S13]  /*1bca0*/  ISETP.EQ.U32.AND P0, PT, R0, R3, PT ;  /* 0x000000030000720c */ /* 0x001fda0003f02070 */
[----:B-1----:R-:W2:Y:S01]  /*1bcb0*/  @P0 ATOMG.E.ADD.STRONG.GPU PT, R5, desc[UR42][R4.64], R2 ;  /* 0x00000002040509a8 */ /* 0x002ea200081ee1ea */
[----:B------:R-:W0:Y:S02]  /*1bcc0*/  S2R R3, SR_LTMASK ;  /* 0x0000000000037919 */ /* 0x000e240000003900 */
[----:B0-----:R-:W-:-:S06]  /*1bcd0*/  LOP3.LUT R3, R3, UR4, RZ, 0xc0, !PT ;  /* 0x0000000403037c12 */ /* 0x001fcc000f8ec0ff */
[----:B------:R-:W0:Y:S01]  /*1bce0*/  POPC R3, R3 ;  /* 0x0000000300037309 */ /* 0x000e220000000000 */
[----:B--2---:R-:W0:Y:S02]  /*1bcf0*/  SHFL.IDX PT, R0, R5, R0, 0x1f ;  /* 0x00001f0005007589 */ /* 0x004e2400000e0000 */
[----:B0-----:R-:W-:Y:S01]  /*1bd00*/  IADD3 R16, R0, UR39, R3 ;  /* 0x0000002700107c10 */ /* 0x001fe2000fffe003 */
[----:B------:R-:W-:Y:S06]  /*1bd10*/  BRA `(.L_x_871) ;  /* 0x0000004000987947 */ /* 0x000fec0003800000 */
.L_x_870:
        /* <DEDUP_REMOVED lines=20> */
[----:B0-----:R-:W-:Y:S05]  /*1be60*/  CALL.ABS.NOINC R2 ;  /* 0x0000000002007343 */ /* 0x001fea0003c00000 */
.L_x_873:
[----:B------:R-:W-:Y:S05]  /*1be70*/  BSYNC B6 ;  /* 0x0000000000067941 */ /* 0x000fea0003800000 */
.L_x_872:
        /* <DEDUP_REMOVED lines=9> */
[----:B0-----:R0:W1:Y:S01]  /*1bf10*/  LDC.64 R2, c[0x4][R0] ;  /* 0x0100000000027b82 */ /* 0x0010620000000a00 */
[----:B------:R-:W-:Y:S01]  /*1bf20*/  IMAD.U32 R4, RZ, RZ, UR6 ;  /* 0x00000006ff047e24 */ /* 0x000fe2000f8e00ff */
[----:B------:R-:W-:Y:S01]  /*1bf30*/  MOV R13, RZ ;  /* 0x000000ff000d7202 */ /* 0x000fe20000000f00 */
[----:B------:R-:W-:Y:S02]  /*1bf40*/  IMAD.U32 R5, RZ, RZ, UR7 ;  /* 0x00000007ff057e24 */ /* 0x000fe4000f8e00ff */
[----:B------:R-:W-:Y:S02]  /*1bf50*/  IMAD.U32 R6, RZ, RZ, UR8 ;  /* 0x00000008ff067e24 */ /* 0x000fe4000f8e00ff */
[----:B------:R-:W-:-:S02]  /*1bf60*/  IMAD.U32 R7, RZ, RZ, UR9 ;  /* 0x00000009ff077e24 */ /* 0x000fc4000f8e00ff */
[----:B------:R-:W-:Y:S02]  /*1bf70*/  IMAD.U32 R10, RZ, RZ, UR4 ;  /* 0x00000004ff0a7e24 */ /* 0x000fe4000f8e00ff */
[----:B------:R-:W-:Y:S02]  /*1bf80*/  IMAD.U32 R11, RZ, RZ, UR5 ;  /* 0x00000005ff0b7e24 */ /* 0x000fe4000f8e00ff */
[----:B------:R-:W-:Y:S02]  /*1bf90*/  IMAD.MOV.U32 R8, RZ, RZ, 0x70 ;  /* 0x00000070ff087424 */ /* 0x000fe400078e00ff */
[----:B0-----:R-:W-:-:S07]  /*1bfa0*/  IMAD.MOV.U32 R12, RZ, RZ, 0x1 ;  /* 0x00000001ff0c7424 */ /* 0x001fce00078e00ff */
[----:B------:R-:W-:-:S07]  /*1bfb0*/  LEPC R20, `(.L_x_876) ;  /* 0x000000001014794e */ /* 0x000fce0000000000 */
[----:B-1----:R-:W-:Y:S05]  /*1bfc0*/  CALL.ABS.NOINC R2 ;  /* 0x0000000002007343 */ /* 0x002fea0003c00000 */
.L_x_876:
[----:B------:R-:W-:Y:S01]  /*1bfd0*/  MOV R2, 0x0 ;  /* 0x0000000000027802 */ /* 0x000fe20000000f00 */
[----:B------:R-:W-:Y:S01]  /*1bfe0*/  ULDC.64 UR4, c[0x4][0x118] ;  /* 0x0100460000047ab9 */ /* 0x000fe20000000a00 */
[----:B------:R-:W-:Y:S01]  /*1bff0*/  ULDC.64 UR6, c[0x4][0x120] ;  /* 0x0100480000067ab9 */ /* 0x000fe20000000a00 */
[----:B------:R-:W-:Y:S01]  /*1c000*/  ULDC.64 UR8, c[0x4][0x80] ;  /* 0x0100200000087ab9 */ /* 0x000fe20000000a00 */
[----:B------:R-:W-:Y:S02]  /*1c010*/  IMAD.U32 R4, RZ, RZ, UR4 ;  /* 0x00000004ff047e24 */ /* 0x000fe4000f8e00ff */
        /* <DEDUP_REMOVED lines=11> */
.L_x_875:
[----:B------:R-:W-:Y:S05]  /*1c0d0*/  BSYNC B6 ;  /* 0x0000000000067941 */ /* 0x000fea0003800000 */
.L_x_874:
[----:B------:R-:W2:Y:S01]  /*1c0e0*/  LDL.LU R2, [R1] ;  /* 0x0000000001027983 */ /* 0x000ea20000300800 */
[----:B------:R-:W-:-:S03]  /*1c0f0*/  ULDC.64 UR4, c[0x0][0x9f8] ;  /* 0x00027e0000047ab9 */ /* 0x000fc60000000a00 */
[----:B0-----:R-:W3:Y:S04]  /*1c100*/  LDL.LU R4, [R1+0x28] ;  /* 0x0000280001047983 */ /* 0x001ee80000300800 */
[----:B------:R-:W4:Y:S01]  /*1c110*/  LDL R7, [R1+0x14] ;  /* 0x0000140001077983 */ /* 0x000f220000100800 */
[----:B------:R-:W-:-:S03]  /*1c120*/  ISETP.NE.U32.AND P0, PT, RZ, UR4, PT ;  /* 0x00000004ff007c0c */ /* 0x000fc6000bf05070 */
[----:B------:R-:W5:Y:S01]  /*1c130*/  LDL R0, [R1+0x3c] ;  /* 0x00003c0001007983 */ /* 0x000f620000100800 */
[----:B------:R-:W-:-:S13]  /*1c140*/  ISETP.NE.AND.EX P0, PT, RZ, UR5, PT, P0 ;  /* 0x00000005ff007c0c */ /* 0x000fda000bf05300 */
[----:B--2---:R-:W-:-:S04]  /*1c150*/  @P0 IADD3 R2, P1, R2, UR4, RZ ;  /* 0x0000000402020c10 */ /* 0x004fc8000ff3e0ff */
[----:B---3--:R-:W-:Y:S01]  /*1c160*/  @P0 IADD3.X R3, R4, UR5, RZ, P1, !PT ;  /* 0x0000000504030c10 */ /* 0x008fe20008ffe4ff */
[----:B------:R-:W-:-:S04]  /*1c170*/  ULDC.64 UR4, c[0x0][0xa08] ;  /* 0x0002820000047ab9 */ /* 0x000fc80000000a00 */
[----:B----4-:R0:W2:Y:S01]  /*1c180*/  @P0 LDG.E R7, desc[UR42][R2.64] ;  /* 0x0000002a02070981 */ /* 0x0100a2000c1e1900 */
[----:B-----5:R-:W-:Y:S01]  /*1c190*/  VIADD R9, R0, 0xffffffff ;  /* 0xffffffff00097836 */ /* 0x020fe20000000000 */
[----:B0-----:R-:W0:Y:S01]  /*1c1a0*/  LDC.64 R2, c[0x0][0x418] ;  /* 0x00010600ff027b82 */ /* 0x001e220000000a00 */
[----:B--2---:R-:W-:Y:S01]  /*1c1b0*/  SHF.R.S32.HI R8, RZ, 0x1f, R7 ;  /* 0x0000001fff087819 */ /* 0x004fe20000011407 */
[----:B------:R1:W-:Y:S04]  /*1c1c0*/  @P0 STL [R1+0x14], R7 ;  /* 0x0000140701000387 */ /* 0x0003e80000100800 */
[----:B------:R1:W-:Y:S04]  /*1c1d0*/  STL [R1+0x38], R9 ;  /* 0x0000380901007387 */ /* 0x0003e80000100800 */
[----:B------:R1:W-:Y:S01]  /*1c1e0*/  STL [R1+0x28], R8 ;  /* 0x0000280801007387 */ /* 0x0003e20000100800 */
[----:B0-----:R-:W-:Y:S01]  /*1c1f0*/  LOP3.LUT P0, RZ, R2, UR4, RZ, 0xfc, !PT ;  /* 0x0000000402ff7c12 */ /* 0x001fe2000f80fcff */
[----:B------:R-:W-:-:S03]  /*1c200*/  UMOV UR4, 0xffffffff ;  /* 0xffffffff00047882 */ /* 0x000fc60000000000 */
[----:B------:R-:W-:-:S04]  /*1c210*/  LOP3.LUT P0, RZ, R3, UR5, RZ, 0xfc, P0 ;  /* 0x0000000503ff7c12 */ /* 0x000fc8000800fcff */
[----:B------:R-:W-:Y:S01]  /*1c220*/  SEL R0, R7, RZ, !P0 ;  /* 0x000000ff07007207 */ /* 0x000fe20004000000 */
[----:B-1----:R-:W-:Y:S08]  /*1c230*/  BRA.DIV UR4, `(.L_x_877) ;  /* 0x0000005604487947 */ /* 0x002ff0000b800000 */
[----:B------:R-:W0:Y:S02]  /*1c240*/  S2R R4, SR_TID.X ;  /* 0x0000000000047919 */ /* 0x000e240000002100 */
[----:B0-----:R-:W-:-:S04]  /*1c250*/  SHF.R.U32.HI R4, RZ, 0x5, R4 ;  /* 0x00000005ff047819 */ /* 0x001fc80000011604 */
[----:B------:R-:W-:-:S05]  /*1c260*/  LOP3.LUT R4, R4, 0x3, RZ, 0xc0, !PT ;  /* 0x0000000304047812 */ /* 0x000fca00078ec0ff */
[----:B------:R0:W1:Y:S02]  /*1c270*/  SHFL.IDX PT, R14, R4, RZ, 0x1f ;  /* 0x00001fff040e7589 */ /* 0x00006400000e0000 */
.L_x_1012:
[----:B0-----:R-:W2:Y:S01]  /*1c280*/  LDL.LU R4, [R1+0x8] ;  /* 0x0000080001047983 */ /* 0x001ea20000300800 */
[----:B------:R-:W-:Y:S02]  /*1c290*/  PLOP3.LUT P1, PT, PT, PT, PT, 0x8, 0x0 ;  /* 0x000000000000781c */ /* 0x000fe40003f2e170 */
[----:B-1----:R-:W-:Y:S01]  /*1c2a0*/  ISETP.NE.AND P0, PT, R14, RZ, PT ;  /* 0x000000ff0e00720c */ /* 0x002fe20003f05270 */
[----:B------:R0:W-:Y:S01]  /*1c2b0*/  STL [R1], R0 ;  /* 0x0000000001007387 */ /* 0x0001e20000100800 */
[----:B--2---:R-:W-:-:S09]  /*1c2c0*/  LOP3.LUT R4, R4, 0xfffffffb, RZ, 0xc0, !PT ;  /* 0xfffffffb04047812 */ /* 0x004fd200078ec0ff */
[----:B------:R-:W-:-:S05]  /*1c2d0*/  @P1 LOP3.LUT R4, R4, 0x4, RZ, 0xfc, !PT ;  /* 0x0000000404041812 */ /* 0x000fca00078efcff */
[----:B------:R0:W-:Y:S01]  /*1c2e0*/  STL [R1+0x8], R4 ;  /* 0x0000080401007387 */ /* 0x0001e20000100800 */
[----:B------:R-:W-:Y:S05]  /*1c2f0*/  @P0 BRA `(.L_x_878) ;  /* 0x0000000400480947 */ /* 0x000fea0003800000 */
[----:B------:R-:W-:-:S03]  /*1c300*/  UMOV UR4, 0xffffffff ;  /* 0xffffffff00047882 */ /* 0x000fc60000000000 */
[----:B------:R-:W-:Y:S05]  /*1c310*/  BRA.DIV UR4, `(.L_x_879) ;  /* 0x0000005604447947 */ /* 0x000fea000b800000 */
[----:B------:R-:W-:-:S13]  /*1c320*/  ELECT P6, URZ, PT ;  /* 0x00000000003f782f */ /* 0x000fda00038c0000 */
.L_x_1015:
[----:B------:R-:W-:Y:S05]  /*1c330*/  @!P6 BRA `(.L_x_878) ;  /* 0x000000040038e947 */ /* 0x000fea0003800000 */
[----:B------:R1:W-:Y:S01]  /*1c340*/  STL [R1+0x1c], R9 ;  /* 0x00001c0901007387 */ /* 0x0003e20000100800 */
[----:B------:R-:W-:-:S04]  /*1c350*/  ISETP.NE.U32.AND P0, PT, R2, RZ, PT ;  /* 0x000000ff0200720c */ /* 0x000fc80003f05070 */
[----:B------:R-:W-:-:S13]  /*1c360*/  ISETP.NE.AND.EX P0, PT, R3, RZ, PT, P0 ;  /* 0x000000ff0300720c */ /* 0x000fda0003f05300 */
[----:B-1----:R-:W-:Y:S05]  /*1c370*/  @!P0 BRA `(.L_x_880) ;  /* 0x0000000000508947 */ /* 0x002fea0003800000 */
[----:B------:R-:W1:Y:S01]  /*1c380*/  LDC R6, c[0x0][0x43c] ;  /* 0x00010f00ff067b82 */ /* 0x000e620000000800 */
[----:B0-----:R-:W-:Y:S01]  /*1c390*/  IMAD.MOV.U32 R0, RZ, RZ, R9 ;  /* 0x000000ffff007224 */ /* 0x001fe200078e0009 */
[----:B------:R-:W-:Y:S01]  /*1c3a0*/  ULDC.64 UR4, c[0x0][0x428] ;  /* 0x00010a0000047ab9 */ /* 0x000fe20000000a00 */
[----:B-1----:R-:W-:-:S13]  /*1c3b0*/  ISETP.NE.AND P0, PT, R6, 0x1, PT ;  /* 0x000000010600780c */ /* 0x002fda0003f05270 */
        /* <DEDUP_REMOVED lines=11> */
[----:B------:R-:W-:-:S04]  /*1c470*/  IMAD R0, R7, UR5, R6 ;  /* 0x0000000507007c24 */ /* 0x000fc8000f8e0206 */
[----:B------:R-:W-:-:S05]  /*1c480*/  IMAD.IADD R0, R5, 0x1, R0 ;  /* 0x0000000105007824 */ /* 0x000fca00078e0200 */
[----:B------:R-:W-:-:S05]  /*1c490*/  LEA.HI.X R3, R4, R3, R0, 0x2, P0 ;  /* 0x0000000304037211 */ /* 0x000fca00000f1400 */
[----:B------:R-:W2:Y:S04]  /*1c4a0*/  LDG.E R0, desc[UR42][R2.64] ;  /* 0x0000002a02007981 */ /* 0x000ea8000c1e1900 */
[----:B--2---:R1:W-:Y:S02]  /*1c4b0*/  STL [R1], R0 ;  /* 0x0000000001007387 */ /* 0x0043e40000100800 */
.L_x_880:
[----:B------:R-:W2:Y:S04]  /*1c4c0*/  LDL R7, [R1+0x4] ;  /* 0x0000040001077983 */ /* 0x000ea80000100800 */
[----:B01----:R-:W2:Y:S04]  /*1c4d0*/  LDL R0, [R1+0xc] ;  /* 0x00000c0001007983 */ /* 0x003ea80000100800 */
[----:B------:R-:W3:Y:S01]  /*1c4e0*/  LDL R2, [R1+0x18] ;  /* 0x0000180001027983 */ /* 0x000ee20000100800 */
[----:B--2---:R-:W-:Y:S01]  /*1c4f0*/  IMAD R0, R0, 0x8, R7 ;  /* 0x0000000800007824 */ /* 0x004fe200078e0207 */
[----:B---3--:R-:W-:-:S04]  /*1c500*/  SHF.L.U32 R2, R2, 0x1f, RZ ;  /* 0x0000001f02027819 */ /* 0x008fc800000006ff */
[----:B------:R-:W0:Y:S02]  /*1c510*/  SYNCS.PHASECHK.TRANS64.TRYWAIT P0, [R0+URZ+0x34840], R2 ;  /* 0x03484002000075a7 */ /* 0x000e24000800017f */
[----:B0-----:R-:W-:Y:S05]  /*1c520*/  @!P0 BRA `(.L_x_881) ;  /* 0x0000005000e08947 */ /* 0x001fea0003800000 */
.L_x_1016:
[----:B------:R1:W5:Y:S01]  /*1c530*/  LDL R3, [R1+0x8] ;  /* 0x0000080001037983 */ /* 0x0003620000100800 */
[----:B------:R-:W2:Y:S02]  /*1c540*/  S2R R4, SR_TID.X ;  /* 0x0000000000047919 */ /* 0x000ea40000002100 */
[----:B--2---:R-:W-:-:S04]  /*1c550*/  LOP3.LUT R4, R4, 0x7f, RZ, 0xc0, !PT ;  /* 0x0000007f04047812 */ /* 0x004fc800078ec0ff */
[----:B------:R-:W-:-:S13]  /*1c560*/  ISETP.NE.AND P0, PT, R4, RZ, PT ;  /* 0x000000ff0400720c */ /* 0x000fda0003f05270 */
[----:B-1----:R-:W-:Y:S05]  /*1c570*/  @P0 BRA `(.L_x_882) ;  /* 0x0000000000140947 */ /* 0x002fea0003800000 */
[----:B-----5:R-:W-:Y:S01]  /*1c580*/  LOP3.LUT P1, RZ, R3, 0x1, RZ, 0xc0, !PT ;  /* 0x0000000103ff7812 */ /* 0x020fe2000782c0ff */
[----:B0-----:R-:W-:-:S04]  /*1c590*/  IMAD.MOV.U32 R2, RZ, RZ, 0xc000 ;  /* 0x0000c000ff027424 */ /* 0x001fc800078e00ff */
[----:B------:R1:W-:Y:S08]  /*1c5a0*/  SYNCS.ARRIVE.TRANS64 RZ, [R0+URZ+0x34830], R2 ;  /* 0x0348300200ff79a7 */ /* 0x0003f0000800003f */
[----:B------:R-:W-:Y:S05]  /*1c5b0*/  @!P1 BRA `(.L_x_882) ;  /* 0x0000000000049947 */ /* 0x000fea0003800000 */
[----:B------:R-:W-:Y:S01]  /*1c5c0*/  BPT.TRAP 0x1 ;  /* 0x000000040000795c */ /* 0x000fe20000300000 */
.L_x_882:
[----:B------:R-:W2:Y:S04]  /*1c5d0*/  LDL R7, [R1+0x4] ;  /* 0x0000040001077983 */ /* 0x000ea80000100800 */
[----:B------:R-:W2:Y:S04]  /*1c5e0*/  LDL R6, [R1+0xc] ;  /* 0x00000c0001067983 */ /* 0x000ea80000100800 */
[----:B------:R-:W3:Y:S04]  /*1c5f0*/  LDL R5, [R1+0x1c] ;  /* 0x00001c0001057983 */ /* 0x000ee80000100800 */
[----:B------:R-:W4:Y:S04]  /*1c600*/  LDL R4, [R1+0x20] ;  /* 0x0000200001047983 */ /* 0x000f280000100800 */
[----:B01----:R-:W4:Y:S01]  /*1c610*/  LDL R2, [R1] ;  /* 0x0000000001027983 */ /* 0x003f220000100800 */
[----:B------:R-:W-:Y:S01]  /*1c620*/  R2UR UR9, R0 ;  /* 0x00000000000972ca */ /* 0x000fe200000e0000 */
[----:B------:R-:W-:Y:S01]  /*1c630*/  UIADD3 UR4, UP0, UR36, 0x370, URZ ;  /* 0x0000037024047890 */ /* 0x000fe2000ff1e03f */
[----:B------:R-:W-:Y:S01]  /*1c640*/  R2UR UR12, R18 ;  /* 0x00000000120c72ca */ /* 0x000fe200000e0000 */
[----:B------:R-:W-:Y:S01]  /*1c650*/  UMOV UR10, URZ ;  /* 0x0000003f000a7c82 */ /* 0x000fe20008000000 */
[----:B------:R-:W-:Y:S01]  /*1c660*/  PLOP3.LUT P0, PT, PT, PT, PT, 0x80, 0x0 ;  /* 0x000000000000781c */ /* 0x000fe20003f0f070 */
[----:B------:R-:W-:Y:S01]  /*1c670*/  UMOV UR6, 0x0 ;  /* 0x0000000000067882 */ /* 0x000fe20000000000 */
[----:B-----5:R-:W-:Y:S01]  /*1c680*/  LOP3.LUT R3, R3, 0xfffffffb, RZ, 0xc0, !PT ;  /* 0xfffffffb03037812 */ /* 0x020fe200078ec0ff */
[----:B------:R-:W-:Y:S01]  /*1c690*/  UMOV UR7, 0x14f00000 ;  /* 0x14f0000000077882 */ /* 0x000fe20000000000 */
[----:B------:R-:W-:-:S05]  /*1c6a0*/  UMOV UR17, 0x40 ;  /* 0x0000004000117882 */ /* 0x000fca0000000000 */
[----:B------:R-:W-:-:S04]  /*1c6b0*/  UIADD3 UR9, UR9, 0x34830, URZ ;  /* 0x0003483009097890 */ /* 0x000fc8000fffe03f */
[----:B------:R-:W-:-:S05]  /*1c6c0*/  @P0 LOP3.LUT R3, R3, 0x4, RZ, 0xfc, !PT ;  /* 0x0000000403030812 */ /* 0x000fca00078efcff */
[----:B------:R1:W-:Y:S01]  /*1c6d0*/  STL [R1+0x8], R3 ;  /* 0x0000080301007387 */ /* 0x0003e20000100800 */
[----:B--2---:R-:W-:Y:S01]  /*1c6e0*/  IMAD R0, R6, 0xc000, R7 ;  /* 0x0000c00006007824 */ /* 0x004fe200078e0207 */
[----:B---3--:R-:W-:-:S04]  /*1c6f0*/  R2UR UR11, R5 ;  /* 0x00000000050b72ca */ /* 0x008fc800000e0000 */
[----:B------:R-:W-:Y:S02]  /*1c700*/  R2UR UR8, R0 ;  /* 0x00000000000872ca */ /* 0x000fe400000e0000 */
[----:B----4-:R-:W-:Y:S02]  /*1c710*/  R2UR UR5, R4 ;  /* 0x00000000040572ca */ /* 0x010fe400000e0000 */
[----:B------:R-:W-:-:S09]  /*1c720*/  R2UR UR13, R2 ;  /* 0x00000000020d72ca */ /* 0x000fd200000e0000 */
[----:B------:R-:W-:Y:S02]  /*1c730*/  UIADD3 UR14, UR8, 0x1c400, URZ ;  /* 0x0001c400080e7890 */ /* 0x000fe4000fffe03f */
[----:B------:R-:W-:Y:S02]  /*1c740*/  ULEA UR11, UR11, UR5, 0x7 ;  /* 0x000000050b0b7291 */ /* 0x000fe4000f8e383f */
[----:B------:R-:W-:Y:S02]  /*1c750*/  UIADD3.X UR5, URZ, UR37, URZ, UP0, !UPT ;  /* 0x000000253f057290 */ /* 0x000fe400087fe43f */
[----:B------:R-:W-:Y:S02]  /*1c760*/  UIADD3 UR15, UR8, 0x20400, URZ ;  /* 0x00020400080f7890 */ /* 0x000fe4000fffe03f */
[----:B------:R-:W-:-:S03]  /*1c770*/  UIADD3 UR16, UR8, 0x24400, URZ ;  /* 0x0002440008107890 */ /* 0x000fc6000fffe03f */
[----:B------:R-:W-:Y:S01]  /*1c780*/  UMOV UR8, UR14 ;  /* 0x0000000e00087c82 */ /* 0x000fe20008000000 */
[----:B------:R-:W-:Y:S01]  /*1c790*/  UMOV UR14, 0x80 ;  /* 0x00000080000e7882 */ /* 0x000fe20000000000 */
[----:B------:R0:W-:Y:S02]  /*1c7a0*/  UTMALDG.4D [UR8], [UR4], desc[UR6] ;  /* 0x00000608040075b4 */ /* 0x0001e40008019000 */
[----:B0-----:R-:W-:Y:S01]  /*1c7b0*/  UMOV UR8, UR15 ;  /* 0x0000000f00087c82 */ /* 0x001fe20008000000 */
[----:B------:R-:W-:Y:S02]  /*1c7c0*/  UMOV UR10, UR17 ;  /* 0x00000011000a7c82 */ /* 0x000fe40008000000 */
[----:B------:R0:W-:Y:S02]  /*1c7d0*/  UTMALDG.4D [UR8], [UR4], desc[UR6] ;  /* 0x00000608040075b4 */ /* 0x0001e40008019000 */
[----:B0-----:R-:W-:Y:S01]  /*1c7e0*/  UMOV UR8, UR16 ;  /* 0x0000001000087c82 */ /* 0x001fe20008000000 */
[----:B------:R-:W-:-:S02]  /*1c7f0*/  UMOV UR10, UR14 ;  /* 0x0000000e000a7c82 */ /* 0x000fc40008000000 */
[----:B------:R1:W-:Y:S02]  /*1c800*/  UTMALDG.4D [UR8], [UR4], desc[UR6] ;  /* 0x00000608040075b4 */ /* 0x0003e40008019000 */
[----:B-1----:R-:W-:Y:S01]  /*1c810*/  NOP ;  /* 0x0000000000007918 */ /* 0x002fe20000000000 */
.L_x_878:
[----:B------:R-:W2:Y:S04]  /*1c820*/  LDL R2, [R1+0x4] ;  /* 0x0000040001027983 */ /* 0x000ea80000100800 */
[----:B------:R-:W3:Y:S04]  /*1c830*/  LDL.LU R3, [R1+0x40] ;  /* 0x0000400001037983 */ /* 0x000ee80000300800 */
[----:B------:R-:W4:Y:S04]  /*1c840*/  LDL.LU R5, [R1+0x34] ;  /* 0x0000340001057983 */ /* 0x000f280000300800 */
[----:B0-----:R-:W5:Y:S01]  /*1c850*/  LDL.LU R4, [R1+0x44] ;  /* 0x0000440001047983 */ /* 0x001f620000300800 */
[----:B------:R-:W-:Y:S05]  /*1c860*/  WARPSYNC.ALL ;  /* 0x0000000000007948 */ /* 0x000fea0003800000 */
[----:B------:R-:W-:Y:S01]  /*1c870*/  ULDC.64 UR4, c[0x0][0x298] ;  /* 0x0000a60000047ab9 */ /* 0x000fe20000000a00 */
[----:B------:R-:W-:Y:S01]  /*1c880*/  ULDC.64 UR6, c[0x0][0xa00] ;  /* 0x0002800000067ab9 */ /* 0x000fe20000000a00 */
[----:B------:R-:W-:Y:S01]  /*1c890*/  BSSY B6, `(.L_x_883) ;  /* 0x0000024000067945 */ /* 0x000fe20003800000 */
[----:B------:R-:W-:Y:S01]  /*1c8a0*/  BAR.SYNC.DEFER_BLOCKING 0x8, 0x180 ;  /* 0x0206000000007b1d */ /* 0x000fe20000010000 */
[----:B------:R-:W-:-:S04]  /*1c8b0*/  ISETP.NE.U32.AND P0, PT, RZ, UR6, PT ;  /* 0x00000006ff007c0c */ /* 0x000fc8000bf05070 */
[----:B------:R-:W-:Y:S01]  /*1c8c0*/  ISETP.NE.AND.EX P0, PT, RZ, UR7, PT, P0 ;  /* 0x00000007ff007c0c */ /* 0x000fe2000bf05300 */
[----:B--2---:R-:W-:Y:S01]  /*1c8d0*/  VIADD R2, R2, 0x10400 ;  /* 0x0001040002027836 */ /* 0x004fe20000000000 */
[----:B---3--:R-:W-:-:S04]  /*1c8e0*/  SHF.R.S32.HI R0, RZ, 0x1f, R3 ;  /* 0x0000001fff007819 */ /* 0x008fc80000011403 */
        /* <DEDUP_REMOVED lines=9> */
[----:B0-----:R-:W-:Y:S01]  /*1c980*/  IMAD.IADD R2, R3, 0x1, R0 ;  /* 0x0000000103027824 */ /* 0x001fe200078e0200 */
[----:B------:R-:W-:-:S05]  /*1c990*/  SHF.R.S32.HI R0, RZ, 0x1f, R18 ;  /* 0x0000001fff007819 */ /* 0x000fca0000011412 */
[----:B------:R1:W-:Y:S04]  /*1c9a0*/  STL [R1+0x44], R0 ;  /* 0x0000440001007387 */ /* 0x0003e80000100800 */
[----:B------:R1:W-:Y:S01]  /*1c9b0*/  STL [R1+0x40], R2 ;  /* 0x0000400201007387 */ /* 0x0003e20000100800 */
[----:B------:R-:W-:Y:S05]  /*1c9c0*/  @!P1 BRA `(.L_x_884) ;  /* 0x0000000000409947 */ /* 0x000fea0003800000 */
[----:B-1----:R-:W-:Y:S01]  /*1c9d0*/  MOV R2, 0x0 ;  /* 0x0000000000027802 */ /* 0x002fe20000000f00 */
        /* <DEDUP_REMOVED lines=15> */
.L_x_884:
[----:B------:R-:W-:Y:S05]  /*1cad0*/  BSYNC B6 ;  /* 0x0000000000067941 */ /* 0x000fea0003800000 */
.L_x_883:
[----:B------:R-:W2:Y:S01]  /*1cae0*/  LDL.LU R6, [R1+0x40] ;  /* 0x0000400001067983 */ /* 0x000ea20000300800 */
[----:B------:R-:W-:Y:S01]  /*1caf0*/  ULDC.64 UR4, c[0x0][0x2d8] ;  /* 0x0000b60000047ab9 */ /* 0x000fe20000000a00 */
[----:B------:R-:W0:Y:S02]  /*1cb00*/  LDC R7, c[0x0][0x448] ;  /* 0x00011200ff077b82 */ /* 0x000e240000000800 */
[----:B-1----:R-:W2:Y:S04]  /*1cb10*/  LDL.LU.64 R2, [R1+0x48] ;  /* 0x0000480001027983 */ /* 0x002ea80000300a00 */
[----:B------:R-:W3:Y:S04]  /*1cb20*/  LDL.LU R0, [R1+0x44] ;  /* 0x0000440001007983 */ /* 0x000ee80000300800 */
[----:B------:R-:W4:Y:S04]  /*1cb30*/  LDL.LU R5, [R1+0x5c] ;  /* 0x00005c0001057983 */ /* 0x000f280000300800 */
[----:B------:R-:W5:Y:S01]  /*1cb40*/  LDL.LU R4, [R1+0x34] ;  /* 0x0000340001047983 */ /* 0x000f620000300800 */
[----:B------:R-:W-:Y:S01]  /*1cb50*/  IMAD.SHL.U32 R17, R17, 0x80, RZ ;  /* 0x0000008011117824 */ /* 0x000fe200078e00ff */
[----:B------:R-:W1:Y:S01]  /*1cb60*/  S2R R9, SR_TID.X ;  /* 0x0000000000097919 */ /* 0x000e620000002100 */
[----:B------:R-:W1:Y:S01]  /*1cb70*/  S2R R8, SR_TID.X ;  /* 0x0000000000087919 */ /* 0x000e620000002100 */
[----:B0-----:R-:W-:Y:S01]  /*1cb80*/  ISETP.NE.AND P0, PT, R7, 0x1, PT ;  /* 0x000000010700780c */ /* 0x001fe20003f05270 */
[----:B------:R-:W0:Y:S01]  /*1cb90*/  S2R R10, SR_TID.X ;  /* 0x00000000000a7919 */ /* 0x000e220000002100 */
[----:B-1----:R-:W-:-:S02]  /*1cba0*/  IMAD.SHL.U32 R9, R9, 0x8, RZ ;  /* 0x0000000809097824 */ /* 0x002fc400078e00ff */
[----:B------:R-:W-:-:S03]  /*1cbb0*/  IMAD.SHL.U32 R8, R8, 0x8, RZ ;  /* 0x0000000808087824 */ /* 0x000fc600078e00ff */
[----:B------:R-:W-:Y:S02]  /*1cbc0*/  LOP3.LUT R9, R9, 0x38, RZ, 0xc0, !PT ;  /* 0x0000003809097812 */ /* 0x000fe400078ec0ff */
[----:B0-----:R-:W-:Y:S02]  /*1cbd0*/  LOP3.LUT R10, R10, 0x7f, RZ, 0xc0, !PT ;  /* 0x0000007f0a0a7812 */ /* 0x001fe400078ec0ff */
[C---:B------:R-:W-:Y:S02]  /*1cbe0*/  LOP3.LUT R11, R9.reuse, 0x40, RZ, 0xfc, !PT ;  /* 0x00000040090b7812 */ /* 0x040fe400078efcff */
[----:B------:R-:W-:Y:S02]  /*1cbf0*/  LOP3.LUT R8, R8, 0x38, RZ, 0xc0, !PT ;  /* 0x0000003808087812 */ /* 0x000fe400078ec0ff */
[----:B------:R-:W-:Y:S02]  /*1cc00*/  LOP3.LUT R9, R9, 0x80, RZ, 0xfc, !PT ;  /* 0x0000008009097812 */ /* 0x000fe400078efcff */
[----:B------:R-:W-:Y:S01]  /*1cc10*/  SHF.R.U32.HI R10, RZ, 0x3, R10 ;  /* 0x00000003ff0a7819 */ /* 0x000fe2000001160a */
[----:B--2---:R-:W-:-:S02]  /*1cc20*/  IMAD.MOV.U32 R3, RZ, RZ, R6 ;  /* 0x000000ffff037224 */ /* 0x004fc400078e0006 */
[----:B------:R-:W0:Y:S01]  /*1cc30*/  @P0 LDC R6, c[0x0][0x450] ;  /* 0x00011400ff060b82 */ /* 0x000e220000000800 */
[----:B---3--:R-:W-:Y:S02]  /*1cc40*/  IMAD R0, R0, UR4, RZ ;  /* 0x0000000400007c24 */ /* 0x008fe4000f8e02ff */
[----:B------:R-:W-:-:S04]  /*1cc50*/  IMAD.WIDE.U32 R2, R18, UR4, R2 ;  /* 0x0000000412027c25 */ /* 0x000fc8000f8e0002 */
[----:B------:R-:W-:Y:S01]  /*1cc60*/  IMAD R0, R18, UR5, R0 ;  /* 0x0000000512007c24 */ /* 0x000fe2000f8e0200 */
[----:B------:R-:W-:-:S03]  /*1cc70*/  ULDC.64 UR4, c[0x0][0x2e0] ;  /* 0x0000b80000047ab9 */ /* 0x000fc60000000a00 */
[----:B------:R-:W-:Y:S02]  /*1cc80*/  IMAD.IADD R3, R3, 0x1, R0 ;  /* 0x0000000103037824 */ /* 0x000fe400078e0200 */
[----:B----4-:R-:W-:Y:S02]  /*1cc90*/  IMAD R0, R5, UR4, RZ ;  /* 0x0000000405007c24 */ /* 0x010fe4000f8e02ff */
[----:B-----5:R-:W-:-:S04]  /*1cca0*/  IMAD.WIDE.U32 R2, R4, UR4, R2 ;  /* 0x0000000404027c25 */ /* 0x020fc8000f8e0002 */
[----:B------:R-:W-:Y:S01]  /*1ccb0*/  IMAD R0, R4, UR5, R0 ;  /* 0x0000000504007c24 */ /* 0x000fe2000f8e0200 */
[----:B------:R-:W-:Y:S01]  /*1ccc0*/  ULDC.64 UR4, c[0x0][0x2d0] ;  /* 0x0000b40000047ab9 */ /* 0x000fe20000000a00 */
[----:B------:R-:W1:Y:S02]  /*1ccd0*/  S2R R4, SR_TID.X ;  /* 0x0000000000047919 */ /* 0x000e640000002100 */
[----:B------:R-:W-:Y:S01]  /*1cce0*/  IMAD.IADD R3, R3, 0x1, R0 ;  /* 0x0000000103037824 */ /* 0x000fe200078e0200 */
[----:B-1----:R-:W-:-:S04]  /*1ccf0*/  LOP3.LUT R4, R4, 0x7f, RZ, 0xc0, !PT ;  /* 0x0000007f04047812 */ /* 0x002fc800078ec0ff */
[----:B------:R-:W-:Y:S02]  /*1cd00*/  SHF.R.U32.HI R5, RZ, 0x3, R4 ;  /* 0x00000003ff057819 */ /* 0x000fe40000011604 */
[----:B------:R-:W1:Y:S02]  /*1cd10*/  S2R R4, SR_TID.X ;  /* 0x0000000000047919 */ /* 0x000e640000002100 */
[----:B-1----:R-:W-:-:S05]  /*1cd20*/  IMAD.SHL.U32 R4, R4, 0x10, RZ ;  /* 0x0000001004047824 */ /* 0x002fca00078e00ff */
[----:B------:R-:W-:Y:S02]  /*1cd30*/  LOP3.LUT R4, R5, 0x70, R4, 0xf8, !PT ;  /* 0x0000007005047812 */ /* 0x000fe400078ef804 */
[----:B------:R-:W1:Y:S02]  /*1cd40*/  @P0 LDC R5, c[0x0][0x44c] ;  /* 0x00011300ff050b82 */ /* 0x000e640000000800 */
[----:B------:R-:W-:-:S05]  /*1cd50*/  LOP3.LUT R4, R4, R17, RZ, 0xfc, !PT ;  /* 0x0000001104047212 */ /* 0x000fca00078efcff */
[----:B------:R-:W-:Y:S02]  /*1cd60*/  IMAD.MOV.U32 R0, RZ, RZ, R4 ;  /* 0x000000ffff007224 */ /* 0x000fe400078e0004 */
[----:B-1----:R-:W-:-:S05]  /*1cd70*/  @P0 IMAD.HI.U32 R5, R4, R5, RZ ;  /* 0x0000000504050227 */ /* 0x002fca00078e00ff */
[----:B0-----:R-:W-:-:S05]  /*1cd80*/  @P0 SHF.R.U32.HI R0, RZ, R6, R5 ;  /* 0x00000006ff000219 */ /* 0x001fca0000011605 */
[----:B------:R-:W-:Y:S02]  /*1cd90*/  IMAD.MOV R5, RZ, RZ, -R0 ;  /* 0x000000ffff057224 */ /* 0x000fe400078e0a00 */
[----:B------:R-:W-:-:S04]  /*1cda0*/  IMAD.WIDE.U32 R2, R0, UR4, R2 ;  /* 0x0000000400027c25 */ /* 0x000fc8000f8e0002 */
[----:B------:R-:W-:Y:S01]  /*1cdb0*/  IMAD R4, R7, R5, R4 ;  /* 0x0000000507047224 */ /* 0x000fe200078e0204 */
[----:B------:R-:W-:-:S05]  /*1cdc0*/  SHF.R.S32.HI R5, RZ, 0x1f, R0 ;  /* 0x0000001fff057819 */ /* 0x000fca0000011400 */
[----:B------:R-:W-:-:S04]  /*1cdd0*/  IMAD R5, R5, UR4, RZ ;  /* 0x0000000405057c24 */ /* 0x000fc8000f8e02ff */
[----:B------:R-:W-:Y:S01]  /*1cde0*/  IMAD R0, R0, UR5, R5 ;  /* 0x0000000500007c24 */ /* 0x000fe2000f8e0205 */
[----:B------:R-:W-:-:S04]  /*1cdf0*/  ULDC.64 UR4, c[0x0][0x2c8] ;  /* 0x0000b20000047ab9 */ /* 0x000fc80000000a00 */
[----:B------:R-:W-:Y:S02]  /*1ce00*/  IADD3 R3, R3, R0, RZ ;  /* 0x0000000003037210 */ /* 0x000fe40007ffe0ff */
[----:B------:R-:W-:Y:S01]  /*1ce10*/  SHF.R.S32.HI R0, RZ, 0x1f, R4 ;  /* 0x0000001fff007819 */ /* 0x000fe20000011404 */
[----:B------:R-:W-:-:S04]  /*1ce20*/  IMAD.WIDE.U32 R2, R4, UR4, R2 ;  /* 0x0000000404027c25 */ /* 0x000fc8000f8e0002 */
[----:B------:R-:W-:-:S04]  /*1ce30*/  IMAD R0, R0, UR4, RZ ;  /* 0x0000000400007c24 */ /* 0x000fc8000f8e02ff */
[----:B------:R-:W-:Y:S01]  /*1ce40*/  IMAD R4, R4, UR5, R0 ;  /* 0x0000000504047c24 */ /* 0x000fe2000f8e0200 */
[----:B------:R-:W-:-:S03]  /*1ce50*/  ULDC.64 UR4, c[0x0][0x280] ;  /* 0x0000a00000047ab9 */ /* 0x000fc60000000a00 */
[----:B------:R-:W-:Y:S01]  /*1ce60*/  IMAD.IADD R3, R3, 0x1, R4 ;  /* 0x0000000103037824 */ /* 0x000fe200078e0204 */
[----:B------:R-:W-:Y:S01]  /*1ce70*/  LEA R4, P0, R2, UR4, 0x1 ;  /* 0x0000000402047c11 */ /* 0x000fe2000f8008ff */
[----:B------:R-:W-:Y:S02]  /*1ce80*/  ULDC UR4, c[0x0][0x2b8] ;  /* 0x0000ae0000047ab9 */ /* 0x000fe40000000800 */
[----:B------:R-:W-:Y:S02]  /*1ce90*/  ISETP.GE.AND P3, PT, R8, UR4, PT ;  /* 0x0000000408007c0c */ /* 0x000fe4000bf66270 */
[----:B------:R-:W-:Y:S01]  /*1cea0*/  LEA.HI.X R3, R2, UR5, R3, 0x1, P0 ;  /* 0x0000000502037c11 */ /* 0x000fe200080f0c03 */
[----:B------:R-:W-:Y:S01]  /*1ceb0*/  UMOV UR5, 0xffffffff ;  /* 0xffffffff00057882 */ /* 0x000fe20000000000 */
[----:B------:R-:W-:Y:S02]  /*1cec0*/  ISETP.GE.AND P0, PT, R11, UR4, PT ;  /* 0x000000040b007c0c */ /* 0x000fe4000bf06270 */
[----:B------:R-:W-:Y:S01]  /*1ced0*/  ISETP.GE.AND P1, PT, R9, UR4, PT ;  /* 0x0000000409007c0c */ /* 0x000fe2000bf26270 */
[----:B------:R-:W-:-:S12]  /*1cee0*/  BRA.DIV UR5, `(.L_x_885) ;  /* 0x0000004a05847947 */ /* 0x000fd8000b800000 */
[----:B------:R-:W2:Y:S04]  /*1cef0*/  LDL.LU R6, [R1+0x54] ;  /* 0x0000540001067983 */ /* 0x000ea80000300800 */
[----:B------:R-:W3:Y:S01]  /*1cf00*/  LDL R9, [R1+0x30] ;  /* 0x0000300001097983 */ /* 0x000ee20000100800 */
[----:B------:R-:W-:-:S04]  /*1cf10*/  IMAD.IADD R0, R10, 0x1, R17 ;  /* 0x000000010a007824 */ /* 0x000fc800078e0211 */
[----:B------:R-:W-:Y:S02]  /*1cf20*/  VIADD R5, R0, 0x10 ;  /* 0x0000001000057836 */ /* 0x000fe40000000000 */
[----:B--2---:R-:W-:Y:S02]  /*1cf30*/  IMAD R2, R6, R7, RZ ;  /* 0x0000000706027224 */ /* 0x004fe400078e02ff */
[----:B------:R-:W0:Y:S03]  /*1cf40*/  SHFL.IDX PT, R7, R4, RZ, 0x181f ;  /* 0x00181fff04077589 */ /* 0x000e2600000e0000 */
[----:B------:R-:W-:Y:S01]  /*1cf50*/  ISETP.GE.AND P2, PT, R0, R2, PT ;  /* 0x000000020000720c */ /* 0x000fe20003f46270 */
[----:B------:R-:W1:-:S12]  /*1cf60*/  SHFL.IDX PT, R6, R3, RZ, 0x181f ;  /* 0x00181fff03067589 */ /* 0x000e5800000e0000 */
[----:B0-----:R-:W-:-:S05]  /*1cf70*/  @!P2 LEA R7, P4, R8, R7, 0x1 ;  /* 0x000000070807a211 */ /* 0x001fca00078808ff */
[----:B-1----:R-:W-:-:S05]  /*1cf80*/  @!P2 IMAD.X R6, RZ, RZ, R6, P4 ;  /* 0x000000ffff06a224 */ /* 0x002fca00020e0606 */
[----:B------:R-:W-:-:S04]  /*1cf90*/  @!P2 LOP3.LUT R7, R7, R6, RZ, 0x3c, !PT ;  /* 0x000000060707a212 */ /* 0x000fc800078e3cff */
[----:B------:R-:W-:-:S04]  /*1cfa0*/  @!P2 LOP3.LUT R6, R7, R6, RZ, 0x3c, !PT ;  /* 0x000000060706a212 */ /* 0x000fc800078e3cff */
[----:B------:R-:W-:-:S05]  /*1cfb0*/  @!P2 LOP3.LUT R7, R7, R6, RZ, 0x3c, !PT ;  /* 0x000000060707a212 */ /* 0x000fca00078e3cff */
[----:B------:R-:W-:Y:S01]  /*1cfc0*/  @!PT LDS RZ, [RZ] ;  /* 0x00000000fffff984 */ /* 0x000fe20000000800 */
[----:B---3--:R-:W-:Y:S04]  /*1cfd0*/  @!P2 LDGSTS.E.BYPASS.LTC128B.128 [R9+0x10400], desc[UR42][R6.64], !P3 ;  /* 0x104000000609afae */ /* 0x008fe8000d901d6a */
        /* <DEDUP_REMOVED lines=64> */
[----:B------:R1:W2:Y:S04]  /*1d3e0*/  SHFL.IDX PT, R5, R3, 0x7, 0x181f ;  /* 0x00f81f0003057f89 */ /* 0x0002a800000e0000 */
[----:B------:R1:W-:Y:S04]  /*1d3f0*/  @!P2 LDGSTS.E.BYPASS.LTC128B.128 [R9+0x13400], desc[UR42][R6.64], !P3 ;  /* 0x134000000609afae */ /* 0x0003e8000d901d6a */
[----:B------:R1:W-:Y:S04]  /*1d400*/  @!P2 LDGSTS.E.BYPASS.LTC128B.128 [R9+0x17400], desc[UR42][R6.64+0x80], !P0 ;  /* 0x174000800609afae */ /* 0x0003e8000c101d6a */
[----:B------:R1:W-:Y:S04]  /*1d410*/  @!P2 LDGSTS.E.BYPASS.LTC128B.128 [R9+0x1b400], desc[UR42][R6.64+0x100], !P1 ;  /* 0x1b4001000609afae */ /* 0x0003e8000c901d6a */
[----:B------:R1:W3:Y:S02]  /*1d420*/  SHFL.IDX PT, R3, R4, 0x7, 0x181f ;  /* 0x00f81f0004037f89 */ /* 0x0002e400000e0000 */
.L_x_1033:
[----:B------:R-:W-:Y:S01]  /*1d430*/  VIADD R0, R0, 0x70 ;  /* 0x0000007000007836 */ /* 0x000fe20000000000 */
[----:B------:R-:W-:Y:S04]  /*1d440*/  BSSY B0, `(.L_x_886) ;  /* 0x000000c000007945 */ /* 0x000fe80003800000 */
[----:B------:R-:W-:-:S13]  /*1d450*/  ISETP.GE.AND P2, PT, R0, R2, PT ;  /* 0x000000020000720c */ /* 0x000fda0003f46270 */
[----:B------:R-:W-:Y:S05]  /*1d460*/  @P2 BRA `(.L_x_887) ;  /* 0x0000000000242947 */ /* 0x000fea0003800000 */
[----:B-1----:R-:W4:Y:S01]  /*1d470*/  LDL R4, [R1+0x30] ;  /* 0x0000300001047983 */ /* 0x002f220000100800 */
[----:B---3--:R-:W-:-:S05]  /*1d480*/  LEA R2, P2, R8, R3, 0x1 ;  /* 0x0000000308027211 */ /* 0x008fca00078408ff */
[----:B--2---:R-:W-:-:S05]  /*1d490*/  IMAD.X R3, RZ, RZ, R5, P2 ;  /* 0x000000ffff037224 */ /* 0x004fca00010e0605 */
[----:B------:R-:W-:Y:S01]  /*1d4a0*/  @!PT LDS RZ, [RZ] ;  /* 0x00000000fffff984 */ /* 0x000fe20000000800 */
[----:B------:R-:W-:Y:S01]  /*1d4b0*/  @!PT LDS RZ, [RZ] ;  /* 0x00000000fffff984 */ /* 0x000fe20000000800 */
[----:B------:R-:W-:Y:S01]  /*1d4c0*/  @!PT LDS RZ, [RZ] ;  /* 0x00000000fffff984 */ /* 0x000fe20000000800 */
[----:B----4-:R4:W-:Y:S04]  /*1d4d0*/  LDGSTS.E.BYPASS.LTC128B.128 [R4+0x13c00], desc[UR42][R2.64], !P3 ;  /* 0x13c0000002047fae */ /* 0x0109e8000d901d6a */
[----:B------:R4:W-:Y:S04]  /*1d4e0*/  LDGSTS.E.BYPASS.LTC128B.128 [R4+0x17c00], desc[UR42][R2.64+0x80], !P0 ;  /* 0x17c0008002047fae */ /* 0x0009e8000c101d6a */
[----:B------:R4:W-:Y:S02]  /*1d4f0*/  LDGSTS.E.BYPASS.LTC128B.128 [R4+0x1bc00], desc[UR42][R2.64+0x100], !P1 ;  /* 0x1bc0010002047fae */ /* 0x0009e4000c901d6a */
.L_x_887:
[----:B------:R-:W-:Y:S05]  /*1d500*/  BSYNC B0 ;  /* 0x0000000000007941 */ /* 0x000fea0003800000 */
.L_x_886:
[----:B------:R0:W5:Y:S01]  /*1d510*/  LDL R8, [R1+0x4] ;  /* 0x0000040001087983 */ /* 0x0001620000100800 */
[----:B------:R-:W-:Y:S01]  /*1d520*/  PLOP3.LUT P0, PT, PT, PT, PT, 0x80, 0x0 ;  /* 0x000000000000781c */ /* 0x000fe20003f0f070 */
[----:B------:R-:W-:-:S12]  /*1d530*/  NOP ;  /* 0x0000000000007918 */ /* 0x000fd80000000000 */
.L_x_888:
[----:B----4-:R-:W4:Y:S01]  /*1d540*/  LDL R2, [R1+0x4] ;  /* 0x0000040001027983 */ /* 0x010f220000100800 */
[----:B------:R-:W-:Y:S02]  /*1d550*/  PLOP3.LUT P1, PT, P1, P0, PT, 0xa2, 0x0 ;  /* 0x000000000000781c */ /* 0x000fe40000f21472 */
[----:B----4-:R-:W-:-:S08]  /*1d560*/  @P0 R2UR P1, UR4, R2 ;  /* 0x00000000020402ca */ /* 0x010fd00000020000 */
[----:B------:R-:W-:-:S05]  /*1d570*/  @P0 PLOP3.LUT P0, PT, P1, PT, PT, 0x80, 0x0 ;  /* 0x000000000000081c */ /* 0x000fca0000f0f070 */
[----:B------:R-:W-:Y:S01]  /*1d580*/  @!P1 SYNCS.ARRIVE.TRANS64.RED.A0T1 RZ, [UR4+0x34800], RZ ;  /* 0x034800ffffff99a7 */ /* 0x000fe20008200404 */
[----:B------:R-:W-:Y:S07]  /*1d590*/  @!P1 ARRIVES.LDGSTSBAR.64.TRANSCNT [UR4+0x34800] ;  /* 0x03480000ff0099b0 */ /* 0x000fee0008000a84 */
[----:B------:R-:W-:Y:S05]  /*1d5a0*/  @P0 BRA.U.ANY `(.L_x_888) ;  /* 0xfffffffd00e40947 */ /* 0x000fea000393ffff */
[----:B-1-3--:R-:W3:Y:S02]  /*1d5b0*/  LDL.LU R3, [R1+0x58] ;  /* 0x0000580001037983 */ /* 0x00aee40000300800 */
[----:B---3--:R-:W-:-:S05]  /*1d5c0*/  VIADD R3, R3, 0x1 ;  /* 0x0000000103037836 */ /* 0x008fca0000000000 */
        /* <DEDUP_REMOVED lines=8> */
[----:B------:R-:W3:Y:S03]  /*1d650*/  SYNCS.PHASECHK.TRANS64.TRYWAIT P0, [R2+URZ+0x34820], R0 ;  /* 0x03482000020075a7 */ /* 0x000ee6000800017f */
[----:B-1-3--:R-:W-:Y:S05]  /*1d660*/  @!P0 BRA `(.L_x_890) ;  /* 0x0000004c007c8947 */ /* 0x00afea0003800000 */
.L_x_1034:
[----:B------:R-:W-:Y:S05]  /*1d670*/  BSYNC B0 ;  /* 0x0000000000007941 */ /* 0x000fea0003800000 */
.L_x_889:
[----:B-1----:R-:W3:Y:S01]  /*1d680*/  LDL.LU R2, [R1+0x50] ;  /* 0x0000500001027983 */ /* 0x002ee20000300800 */
[----:B------:R-:W-:Y:S01]  /*1d690*/  BSSY B0, `(.L_x_891) ;  /* 0x000022c000007945 */ /* 0x000fe20003800000 */
[----:B---3--:R-:W-:-:S13]  /*1d6a0*/  ISETP.GE.AND P0, PT, R2, 0x81, PT ;  /* 0x000000810200780c */ /* 0x008fda0003f06270 */
[----:B------:R-:W-:Y:S05]  /*1d6b0*/  @!P0 BRA `(.L_x_892) ;  /* 0x0000002000a48947 */ /* 0x000fea0003800000 */
[----:B------:R-:W3:Y:S01]  /*1d6c0*/  LDL R2, [R1+0x3c] ;  /* 0x00003c0001027983 */ /* 0x000ee20000100800 */
[----:B------:R-:W-:Y:S01]  /*1d6d0*/  MOV R0, 0x1 ;  /* 0x0000000100007802 */ /* 0x000fe20000000f00 */
[----:B------:R-:W-:Y:S01]  /*1d6e0*/  BSSY B2, `(.L_x_893) ;  /* 0x00000bd000027945 */ /* 0x000fe20003800000 */
[----:B---3-5:R-:W-:-:S05]  /*1d6f0*/  IMAD.MOV R8, RZ, RZ, -R2 ;  /* 0x000000ffff087224 */ /* 0x028fca00078e0a02 */
[----:B------:R-:W-:-:S05]  /*1d700*/  VIADDMNMX R8, R8, R0, 0xffffffff, !PT ;  /* 0xffffffff08087446 */ /* 0x000fca0007800100 */
[----:B------:R-:W-:-:S05]  /*1d710*/  IMAD.IADD R0, R2, 0x1, R8 ;  /* 0x0000000102007824 */ /* 0x000fca00078e0208 */
[----:B------:R-:W-:-:S04]  /*1d720*/  LOP3.LUT R0, R0, 0x1, RZ, 0xc0, !PT ;  /* 0x0000000100007812 */ /* 0x000fc800078ec0ff */
[----:B------:R-:W-:Y:S01]  /*1d730*/  ISETP.NE.U32.AND P0, PT, R0, 0x1, PT ;  /* 0x000000010000780c */ /* 0x000fe20003f05070 */
[----:B------:R-:W-:-:S12]  /*1d740*/  VIADD R0, R2, 0xfffffffe ;  /* 0xfffffffe02007836 */ /* 0x000fd80000000000 */
[----:B------:R-:W-:Y:S05]  /*1d750*/  @P0 BRA `(.L_x_894) ;  /* 0x0000000800d40947 */ /* 0x000fea0003800000 */
[----:B------:R-:W3:Y:S04]  /*1d760*/  LDL R4, [R1+0x8] ;  /* 0x0000080001047983 */ /* 0x000ee80000100800 */
[----:B------:R-:W0:Y:S04]  /*1d770*/  LDL R3, [R1+0xc] ;  /* 0x00000c0001037983 */ /* 0x000e280000100800 */
[----:B------:R-:W4:Y:S01]  /*1d780*/  LDL R2, [R1+0x18] ;  /* 0x0000180001027983 */ /* 0x000f220000100800 */
[----:B------:R-:W-:Y:S01]  /*1d790*/  BSSY B1, `(.L_x_895) ;  /* 0x00000ad000017945 */ /* 0x000fe20003800000 */
[----:B---3--:R-:W-:Y:S01]  /*1d7a0*/  LOP3.LUT P1, RZ, R4, 0x4, RZ, 0xc0, !PT ;  /* 0x0000000404ff7812 */ /* 0x008fe2000782c0ff */
[----:B0-----:R-:W-:-:S05]  /*1d7b0*/  VIADD R7, R3, 0x1 ;  /* 0x0000000103077836 */ /* 0x001fca0000000000 */
        /* <DEDUP_REMOVED lines=10> */
[----:B------:R-:W3:Y:S01]  /*1d860*/  LDL R10, [R1+0x28] ;  /* 0x00002800010a7983 */ /* 0x000ee20000100800 */
[----:B--2---:R-:W0:Y:S01]  /*1d870*/  LDC R5, c[0x0][0x43c] ;  /* 0x00010f00ff057b82 */ /* 0x004e220000000800 */
[----:B------:R-:W-:Y:S02]  /*1d880*/  ULDC.64 UR6, c[0x0][0x428] ;  /* 0x00010a0000067ab9 */ /* 0x000fe40000000a00 */
[----:B------:R-:W2:Y:S01]  /*1d890*/  LDL R6, [R1+0x14] ;  /* 0x0000140001067983 */ /* 0x000ea20000100800 */
        /* <DEDUP_REMOVED lines=8> */
[----:B---3--:R-:W-:-:S04]  /*1d920*/  IMAD R4, R10, UR6, RZ ;  /* 0x000000060a047c24 */ /* 0x008fc8000f8e02ff */
[C---:B--2---:R-:W-:Y:S02]  /*1d930*/  IMAD R4, R6.reuse, UR7, R4 ;  /* 0x0000000706047c24 */ /* 0x044fe4000f8e0204 */
[----:B------:R-:W-:-:S04]  /*1d940*/  IMAD.WIDE.U32 R2, R6, UR6, R2 ;  /* 0x0000000606027c25 */ /* 0x000fc8000f8e0002 */
[----:B------:R-:W-:Y:S01]  /*1d950*/  IMAD.IADD R3, R4, 0x1, R3 ;  /* 0x0000000104037824 */ /* 0x000fe200078e0203 */
[----:B------:R-:W-:-:S04]  /*1d960*/  LEA R4, P0, R2, UR4, 0x2 ;  /* 0x0000000402047c11 */ /* 0x000fc8000f8010ff */
[----:B------:R-:W-:-:S05]  /*1d970*/  LEA.HI.X R5, R2, UR5, R3, 0x2, P0 ;  /* 0x0000000502057c11 */ /* 0x000fca00080f1403 */
[----:B------:R0:W5:Y:S04]  /*1d980*/  LDG.E R4, desc[UR42][R4.64] ;  /* 0x0000002a04047981 */ /* 0x000168000c1e1900 */
.L_x_897:
[----:B------:R-:W3:Y:S01]  /*1d990*/  LDL R2, [R1+0x4] ;  /* 0x0000040001027983 */ /* 0x000ee20000100800 */
[----:B------:R-:W-:Y:S01]  /*1d9a0*/  BSSY B3, `(.L_x_898) ;  /* 0x0000005000037945 */ /* 0x000fe20003800000 */
[----:B---3--:R-:W-:Y:S01]  /*1d9b0*/  IMAD R3, R7, 0x8, R2 ;  /* 0x0000000807037824 */ /* 0x008fe200078e0202 */
[----:B------:R-:W-:-:S04]  /*1d9c0*/  SHF.L.U32 R2, R9, 0x1f, RZ ;  /* 0x0000001f09027819 */ /* 0x000fc800000006ff */
[----:B------:R-:W1:Y:S02]  /*1d9d0*/  SYNCS.PHASECHK.TRANS64.TRYWAIT P0, [R3+URZ+0x34840], R2 ;  /* 0x03484002030075a7 */ /* 0x000e64000800017f */
[----:B-1----:R-:W-:Y:S05]  /*1d9e0*/  @!P0 BRA `(.L_x_899) ;  /* 0x0000004800b48947 */ /* 0x002fea0003800000 */
.L_x_1035:
[----:B------:R-:W-:Y:S05]  /*1d9f0*/  BSYNC B3 ;  /* 0x0000000000037941 */ /* 0x000fea0003800000 */
.L_x_898:
[----:B0-2---:R-:W0:Y:S01]  /*1da00*/  S2R R5, SR_TID.X ;  /* 0x0000000000057919 */ /* 0x005e220000002100 */
[----:B------:R-:W-:Y:S01]  /*1da10*/  BSSY B3, `(.L_x_900) ;  /* 0x000000a000037945 */ /* 0x000fe20003800000 */
[----:B0-----:R-:W-:-:S04]  /*1da20*/  LOP3.LUT R5, R5, 0x7f, RZ, 0xc0, !PT ;  /* 0x0000007f05057812 */ /* 0x001fc800078ec0ff */
[----:B------:R-:W-:-:S13]  /*1da30*/  ISETP.NE.AND P0, PT, R5, RZ, PT ;  /* 0x000000ff0500720c */ /* 0x000fda0003f05270 */
[----:B------:R-:W-:Y:S05]  /*1da40*/  @P0 BRA `(.L_x_901) ;  /* 0x0000000000180947 */ /* 0x000fea0003800000 */
[----:B------:R-:W2:Y:S01]  /*1da50*/  LDL R5, [R1+0x8] ;  /* 0x0000080001057983 */ /* 0x000ea20000100800 */
[----:B-1----:R-:W-:-:S04]  /*1da60*/  IMAD.MOV.U32 R2, RZ, RZ, 0xc000 ;  /* 0x0000c000ff027424 */ /* 0x002fc800078e00ff */
[----:B------:R0:W-:Y:S01]  /*1da70*/  SYNCS.ARRIVE.TRANS64 RZ, [R3+URZ+0x34830], R2 ;  /* 0x0348300203ff79a7 */ /* 0x0001e2000800003f */
[----:B--2---:R-:W-:-:S13]  /*1da80*/  LOP3.LUT P1, RZ, R5, 0x1, RZ, 0xc0, !PT ;  /* 0x0000000105ff7812 */ /* 0x004fda000782c0ff */
[----:B0-----:R-:W-:Y:S05]  /*1da90*/  @!P1 BRA `(.L_x_901) ;  /* 0x0000000000049947 */ /* 0x001fea0003800000 */
[----:B------:R-:W-:Y:S01]  /*1daa0*/  BPT.TRAP 0x1 ;  /* 0x000000040000795c */ /* 0x000fe20000300000 */
.L_x_901:
[----:B------:R-:W-:Y:S05]  /*1dab0*/  BSYNC B3 ;  /* 0x0000000000037941 */ /* 0x000fea0003800000 */
.L_x_900:
        /* <DEDUP_REMOVED lines=11> */
[----:B---3--:R-:W-:Y:S02]  /*1db70*/  IMAD R2, R0, 0x80, R2 ;  /* 0x0000008000027824 */ /* 0x008fe400078e0202 */
[----:B------:R-:W-:-:S08]  /*1db80*/  VIADD R5, R6, 0x1c400 ;  /* 0x0001c40006057836 */ /* 0x000fd00000000000 */
.L_x_902:
        /* <DEDUP_REMOVED lines=16> */
.L_x_903:
        /* <DEDUP_REMOVED lines=15> */
.L_x_904:
        /* <DEDUP_REMOVED lines=11> */
[----:B------:R-:W3:Y:S04]  /*1de30*/  LDL R12, [R1+0x4] ;  /* 0x00000400010c7983 */ /* 0x000ee80000100800 */
[----:B------:R-:W3:Y:S01]  /*1de40*/  LDL R6, [R1+0xc] ;  /* 0x00000c0001067983 */ /* 0x000ee20000100800 */
[----:B------:R-:W-:Y:S01]  /*1de50*/  BSSY B3, `(.L_x_905) ;  /* 0x0000005000037945 */ /* 0x000fe20003800000 */
[----:B--2---:R-:W-:Y:S01]  /*1de60*/  SHF.L.U32 R3, R13, 0x1f, RZ ;  /* 0x0000001f0d037819 */ /* 0x004fe200000006ff */
[----:B---3--:R-:W-:-:S04]  /*1de70*/  IMAD R2, R6, 0x8, R12 ;  /* 0x0000000806027824 */ /* 0x008fc800078e020c */
[----:B------:R-:W0:Y:S02]  /*1de80*/  SYNCS.PHASECHK.TRANS64.TRYWAIT P0, [R2+URZ+0x34860], R3 ;  /* 0x03486003020075a7 */ /* 0x000e24000800017f */
[----:B0-----:R-:W-:Y:S05]  /*1de90*/  @!P0 BRA `(.L_x_906) ;  /* 0x00000044009c8947 */ /* 0x001fea0003800000 */
.L_x_1036:
[----:B------:R-:W-:Y:S05]  /*1dea0*/  BSYNC B3 ;  /* 0x0000000000037941 */ /* 0x000fea0003800000 */
.L_x_905:
[----:B------:R-:W1:Y:S01]  /*1deb0*/  S2R R5, SR_TID.X ;  /* 0x0000000000057919 */ /* 0x000e620000002100 */
[----:B------:R-:W-:-:S04]  /*1dec0*/  UPRMT UR4, UR38, 0x9910, URZ ;  /* 0x0000991026047896 */ /* 0x000fc8000800003f */
[----:B------:R-:W-:Y:S01]  /*1ded0*/  UISETP.NE.AND UP0, UPT, UR4, 0x2, UPT ;  /* 0x000000020400788c */ /* 0x000fe2000bf05270 */
[----:B-1----:R-:W-:-:S04]  /*1dee0*/  LOP3.LUT R5, R5, 0x7f, RZ, 0xc0, !PT ;  /* 0x0000007f05057812 */ /* 0x002fc800078ec0ff */
[----:B------:R-:W-:-:S13]  /*1def0*/  ISETP.NE.AND P0, PT, R5, RZ, PT ;  /* 0x000000ff0500720c */ /* 0x000fda0003f05270 */
[----:B0-----:R-:W-:-:S04]  /*1df00*/  @!P0 IMAD.MOV.U32 R3, RZ, RZ, 0x8000 ;  /* 0x00008000ff038424 */ /* 0x001fc800078e00ff */
[----:B------:R0:W-:Y:S01]  /*1df10*/  @!P0 SYNCS.ARRIVE.TRANS64 RZ, [R2+URZ+0x34850], R3 ;  /* 0x0348500302ff89a7 */ /* 0x0001e2000800003f */
[----:B------:R-:W-:-:S13]  /*1df20*/  PLOP3.LUT P0, PT, PT, PT, UP0, 0x80, 0x0 ;  /* 0x000000000000781c */ /* 0x000fda0003f0f008 */
[----:B0-----:R-:W-:Y:S05]  /*1df30*/  @P0 BRA `(.L_x_907) ;  /* 0x0000000000040947 */ /* 0x001fea0003800000 */
[----:B------:R-:W-:Y:S01]  /*1df40*/  BPT.TRAP 0x1 ;  /* 0x000000040000795c */ /* 0x000fe20000300000 */
.L_x_907:
[----:B------:R-:W2:Y:S01]  /*1df50*/  LDL R3, [R1+0x8] ;  /* 0x0000080001037983 */ /* 0x000ea20000100800 */
[----:B------:R-:W-:Y:S01]  /*1df60*/  BSSY B3, `(.L_x_908) ;  /* 0x0000004000037945 */ /* 0x000fe20003800000 */
[----:B--2---:R-:W-:-:S13]  /*1df70*/  LOP3.LUT P0, RZ, R3, 0x8, RZ, 0xc0, !PT ;  /* 0x0000000803ff7812 */ /* 0x004fda000780c0ff */
[----:B------:R-:W-:Y:S05]  /*1df80*/  @P0 BRA `(.L_x_909) ;  /* 0x0000000000040947 */ /* 0x000fea0003800000 */
[----:B------:R-:W-:Y:S01]  /*1df90*/  BPT.TRAP 0x1 ;  /* 0x000000040000795c */ /* 0x000fe20000300000 */
.L_x_909:
[----:B------:R-:W-:Y:S05]  /*1dfa0*/  BSYNC B3 ;  /* 0x0000000000037941 */ /* 0x000fea0003800000 */
.L_x_908:
[----:B------:R-:W2:Y:S04]  /*1dfb0*/  LDL R12, [R1+0x4] ;  /* 0x00000400010c7983 */ /* 0x000ea80000100800 */
[----:B------:R-:W2:Y:S04]  /*1dfc0*/  LDL.LU R6, [R1+0xc] ;  /* 0x00000c0001067983 */ /* 0x000ea80000300800 */
[----:B------:R-:W3:Y:S04]  /*1dfd0*/  LDL R5, [R1+0x20] ;  /* 0x0000200001057983 */ /* 0x000ee80000100800 */
[----:B------:R-:W3:Y:S01]  /*1dfe0*/  LDL.LU R3, [R1+0x1c] ;  /* 0x00001c0001037983 */ /* 0x000ee20000300800 */
[----:B------:R-:W-:Y:S01]  /*1dff0*/  R2UR UR10, R10 ;  /* 0x000000000a0a72ca */ /* 0x000fe200000e0000 */
[----:B------:R-:W-:Y:S01]  /*1e000*/  UIADD3 UR4, UP0, UR36, 0x470, URZ ;  /* 0x0000047024047890 */ /* 0x000fe2000ff1e03f */
[----:B------:R-:W-:Y:S01]  /*1e010*/  PLOP3.LUT P0, PT, PT, PT, PT, 0x80, 0x0 ;  /* 0x000000000000781c */ /* 0x000fe20003f0f070 */
[----:B------:R-:W-:Y:S01]  /*1e020*/  VIADD R2, R2, 0x34850 ;  /* 0x0003485002027836 */ /* 0x000fe20000000000 */
[----:B------:R-:W-:Y:S01]  /*1e030*/  UMOV UR6, 0x0 ;  /* 0x0000000000067882 */ /* 0x000fe20000000000 */
[----:B------:R-:W-:Y:S01]  /*1e040*/  UIADD3.X UR5, URZ, UR37, URZ, UP0, !UPT ;  /* 0x000000253f057290 */ /* 0x000fe200087fe43f */
[----:B------:R-:W-:Y:S01]  /*1e050*/  UMOV UR7, 0x14f00000 ;  /* 0x14f0000000077882 */ /* 0x000fe20000000000 */
[----:B--2---:R-:W-:-:S02]  /*1e060*/  IMAD R6, R6, 0x8000, R12 ;  /* 0x0000800006067824 */ /* 0x004fc400078e020c */
[----:B---3--:R-:W-:Y:S02]  /*1e070*/  IMAD R3, R3, 0x80, R5 ;  /* 0x0000008003037824 */ /* 0x008fe400078e0205 */
[----:B------:R-:W-:-:S07]  /*1e080*/  VIADD R5, R6, 0x400 ;  /* 0x0000040006057836 */ /* 0x000fce0000000000 */
.L_x_910:
        /* <DEDUP_REMOVED lines=13> */
[----:B------:R-:W-:Y:S01]  /*1e160*/  PLOP3.LUT P0, PT, PT, PT, PT, 0x80, 0x0 ;  /* 0x000000000000781c */ /* 0x000fe20003f0f070 */
[----:B------:R-:W-:Y:S01]  /*1e170*/  UMOV UR6, 0x0 ;  /* 0x0000000000067882 */ /* 0x000fe20000000000 */
[----:B------:R-:W-:-:S11]  /*1e180*/  UMOV UR7, 0x14f00000 ;  /* 0x14f0000000077882 */ /* 0x000fd60000000000 */
.L_x_911:
        /* <DEDUP_REMOVED lines=13> */
.L_x_896:
[----:B------:R-:W-:Y:S05]  /*1e260*/  BSYNC B1 ;  /* 0x0000000000017941 */ /* 0x000fea0003800000 */
.L_x_895:
[----:B0-----:R-:W3:Y:S04]  /*1e270*/  LDL.LU R0, [R1+0x3c] ;  /* 0x00003c0001007983 */ /* 0x001ee80000300800 */
[----:B------:R1:W-:Y:S04]  /*1e280*/  STL [R1+0xc], R7 ;  /* 0x00000c0701007387 */ /* 0x0003e80000100800 */
[----:B------:R1:W-:Y:S02]  /*1e290*/  STL [R1+0x18], R9 ;  /* 0x0000180901007387 */ /* 0x0003e40000100800 */
[----:B-1-3--:R-:W-:-:S07]  /*1e2a0*/  VIADD R0, R0, 0xfffffffd ;  /* 0xfffffffd00007836 */ /* 0x00afce0000000000 */
.L_x_894:
[----:B------:R-:W-:Y:S05]  /*1e2b0*/  BSYNC B2 ;  /* 0x0000000000027941 */ /* 0x000fea0003800000 */
.L_x_893:
[----:B------:R-:W3:Y:S01]  /*1e2c0*/  LDL.LU R2, [R1+0x38] ;  /* 0x0000380001027983 */ /* 0x000ee20000300800 */
[----:B------:R-:W-:-:S05]  /*1e2d0*/  IMAD.MOV R8, RZ, RZ, -R8 ;  /* 0x000000ffff087224 */ /* 0x000fca00078e0a08 */
[----:B---3--:R-:W-:-:S13]  /*1e2e0*/  ISETP.NE.AND P0, PT, R2, R8, PT ;  /* 0x000000080200720c */ /* 0x008fda0003f05270 */
[----:B------:R-:W-:Y:S05]  /*1e2f0*/  @!P0 BRA `(.L_x_892) ;  /* 0x0000001400948947 */ /* 0x000fea0003800000 */
[----:B------:R1:W5:Y:S02]  /*1e300*/  LDL R8, [R1] ;  /* 0x0000000001087983 */ /* 0x0003640000100800 */
.L_x_946:
[----:B---3--:R-:W3:Y:S04]  /*1e310*/  LDL R4, [R1+0x8] ;  /* 0x0000080001047983 */ /* 0x008ee80000100800 */
[----:B----4-:R-:W4:Y:S04]  /*1e320*/  LDL R3, [R1+0xc] ;  /* 0x00000c0001037983 */ /* 0x010f280000100800 */
[----:B--2---:R-:W2:Y:S01]  /*1e330*/  LDL R2, [R1+0x18] ;  /* 0x0000180001027983 */ /* 0x004ea20000100800 */
[----:B------:R-:W-:Y:S05]  /*1e340*/  YIELD ;  /* 0x0000000000007946 */ /* 0x000fea0003800000 */
[----:B------:R-:W-:Y:S01]  /*1e350*/  BSSY B1, `(.L_x_912) ;  /* 0x00000ad000017945 */ /* 0x000fe20003800000 */
[----:B---3--:R-:W-:Y:S01]  /*1e360*/  LOP3.LUT P1, RZ, R4, 0x4, RZ, 0xc0, !PT ;  /* 0x0000000404ff7812 */ /* 0x008fe2000782c0ff */
[----:B----4-:R-:W-:-:S05]  /*1e370*/  VIADD R4, R3, 0x1 ;  /* 0x0000000103047836 */ /* 0x010fca0000000000 */
[----:B------:R-:W-:-:S04]  /*1e380*/  ISETP.NE.AND P0, PT, R4, 0x2, PT ;  /* 0x000000020400780c */ /* 0x000fc80003f05270 */
[----:B--2---:R-:W-:Y:S02]  /*1e390*/  SEL R5, RZ, 0x1, P0 ;  /* 0x00000001ff057807 */ /* 0x004fe40000000000 */
[----:B------:R-:W-:Y:S02]  /*1e3a0*/  SEL R4, R4, RZ, P0 ;  /* 0x000000ff04047207 */ /* 0x000fe40000000000 */
[----:B------:R-:W-:Y:S01]  /*1e3b0*/  LOP3.LUT R5, R2, R5, RZ, 0x3c, !PT ;  /* 0x0000000502057212 */ /* 0x000fe200078e3cff */
[----:B------:R-:W-:Y:S06]  /*1e3c0*/  @!P1 BRA `(.L_x_913) ;  /* 0x0000000800949947 */ /* 0x000fec0003800000 */
[----:B------:R-:W-:Y:S01]  /*1e3d0*/  ULDC.64 UR4, c[0x0][0x418] ;  /* 0x0001060000047ab9 */ /* 0x000fe20000000a00 */
[----:B0-----:R-:W-:Y:S01]  /*1e3e0*/  IMAD.MOV.U32 R6, RZ, RZ, R0 ;  /* 0x000000ffff067224 */ /* 0x001fe200078e0000 */
[----:B------:R-:W-:-:S04]  /*1e3f0*/  ISETP.NE.U32.AND P0, PT, RZ, UR4, PT ;  /* 0x00000004ff007c0c */ /* 0x000fc8000bf05070 */
[----:B------:R-:W-:-:S13]  /*1e400*/  ISETP.NE.AND.EX P0, PT, RZ, UR5, PT, P0 ;  /* 0x00000005ff007c0c */ /* 0x000fda000bf05300 */
        /* <DEDUP_REMOVED lines=9> */
[----:B------:R-:W-:-:S04]  /*1e4a0*/  @P0 SHF.R.U32.HI R2, RZ, R3, R6 ;  /* 0x00000003ff020219 */ /* 0x000fc80000011606 */
[--C-:B------:R-:W-:Y:S01]  /*1e4b0*/  SHF.R.S32.HI R3, RZ, 0x1f, R2.reuse ;  /* 0x0000001fff037819 */ /* 0x100fe20000011402 */
[----:B------:R-:W-:-:S04]  /*1e4c0*/  IMAD.MOV R6, RZ, RZ, -R2 ;  /* 0x000000ffff067224 */ /* 0x000fc800078e0a02 */
[----:B------:R-:W-:Y:S02]  /*1e4d0*/  IMAD R6, R7, R6, R0 ;  /* 0x0000000607067224 */ /* 0x000fe400078e0200 */
[----:B--2---:R-:W-:-:S04]  /*1e4e0*/  IMAD R7, R10, UR6, RZ ;  /* 0x000000060a077c24 */ /* 0x004fc8000f8e02ff */
[C---:B---3--:R-:W-:Y:S02]  /*1e4f0*/  IMAD R7, R9.reuse, UR7, R7 ;  /* 0x0000000709077c24 */ /* 0x048fe4000f8e0207 */
[----:B------:R-:W-:-:S04]  /*1e500*/  IMAD.WIDE.U32 R2, R9, UR6, R2 ;  /* 0x0000000609027c25 */ /* 0x000fc8000f8e0002 */
[----:B------:R-:W-:Y:S01]  /*1e510*/  IMAD.IADD R3, R7, 0x1, R3 ;  /* 0x0000000107037824 */ /* 0x000fe200078e0203 */
[----:B-----5:R-:W-:-:S04]  /*1e520*/  LEA R8, P0, R2, UR4, 0x2 ;  /* 0x0000000402087c11 */ /* 0x020fc8000f8010ff */
[----:B------:R-:W-:-:S05]  /*1e530*/  LEA.HI.X R9, R2, UR5, R3, 0x2, P0 ;  /* 0x0000000502097c11 */ /* 0x000fca00080f1403 */
[----:B------:R0:W5:Y:S04]  /*1e540*/  LDG.E R8, desc[UR42][R8.64] ;  /* 0x0000002a08087981 */ /* 0x000168000c1e1900 */
.L_x_914:
[----:B------:R-:W2:Y:S01]  /*1e550*/  LDL R2, [R1+0x4] ;  /* 0x0000040001027983 */ /* 0x000ea20000100800 */
[----:B------:R-:W-:Y:S01]  /*1e560*/  BSSY B2, `(.L_x_915) ;  /* 0x0000005000027945 */ /* 0x000fe20003800000 */
[----:B--2---:R-:W-:Y:S01]  /*1e570*/  IMAD R3, R4, 0x8, R2 ;  /* 0x0000000804037824 */ /* 0x004fe200078e0202 */
[----:B------:R-:W-:-:S04]  /*1e580*/  SHF.L.U32 R2, R5, 0x1f, RZ ;  /* 0x0000001f05027819 */ /* 0x000fc800000006ff */
[----:B------:R-:W2:Y:S02]  /*1e590*/  SYNCS.PHASECHK.TRANS64.TRYWAIT P0, [R3+URZ+0x34840], R2 ;  /* 0x03484002030075a7 */ /* 0x000ea4000800017f */
[----:B--2---:R-:W-:Y:S05]  /*1e5a0*/  @!P0 BRA `(.L_x_916) ;  /* 0x0000003c00ec8947 */ /* 0x004fea0003800000 */
.L_x_1037:
[----:B------:R-:W-:Y:S05]  /*1e5b0*/  BSYNC B2 ;  /* 0x0000000000027941 */ /* 0x000fea0003800000 */
.L_x_915:
[----:B------:R-:W3:Y:S01]  /*1e5c0*/  S2R R7, SR_TID.X ;  /* 0x0000000000077919 */ /* 0x000ee20000002100 */
[----:B------:R-:W-:Y:S01]  /*1e5d0*/  BSSY B2, `(.L_x_917) ;  /* 0x000000a000027945 */ /* 0x000fe20003800000 */
[----:B---3--:R-:W-:-:S04]  /*1e5e0*/  LOP3.LUT R7, R7, 0x7f, RZ, 0xc0, !PT ;  /* 0x0000007f07077812 */ /* 0x008fc800078ec0ff */
[----:B------:R-:W-:-:S13]  /*1e5f0*/  ISETP.NE.AND P0, PT, R7, RZ, PT ;  /* 0x000000ff0700720c */ /* 0x000fda0003f05270 */
[----:B------:R-:W-:Y:S05]  /*1e600*/  @P0 BRA `(.L_x_918) ;  /* 0x0000000000180947 */ /* 0x000fea0003800000 */
[----:B------:R-:W3:Y:S01]  /*1e610*/  LDL R7, [R1+0x8] ;  /* 0x0000080001077983 */ /* 0x000ee20000100800 */
[----:B--2---:R-:W-:-:S04]  /*1e620*/  IMAD.MOV.U32 R2, RZ, RZ, 0xc000 ;  /* 0x0000c000ff027424 */ /* 0x004fc800078e00ff */
[----:B------:R4:W-:Y:S01]  /*1e630*/  SYNCS.ARRIVE.TRANS64 RZ, [R3+URZ+0x34830], R2 ;  /* 0x0348300203ff79a7 */ /* 0x0009e2000800003f */
[----:B---3--:R-:W-:-:S13]  /*1e640*/  LOP3.LUT P1, RZ, R7, 0x1, RZ, 0xc0, !PT ;  /* 0x0000000107ff7812 */ /* 0x008fda000782c0ff */
[----:B----4-:R-:W-:Y:S05]  /*1e650*/  @!P1 BRA `(.L_x_918) ;  /* 0x0000000000049947 */ /* 0x010fea0003800000 */
[----:B------:R-:W-:Y:S01]  /*1e660*/  BPT.TRAP 0x1 ;  /* 0x000000040000795c */ /* 0x000fe20000300000 */
.L_x_918:
[----:B------:R-:W-:Y:S05]  /*1e670*/  BSYNC B2 ;  /* 0x0000000000027941 */ /* 0x000fea0003800000 */
.L_x_917:
[----:B------:R-:W3:Y:S04]  /*1e680*/  LDL R7, [R1+0x4] ;  /* 0x0000040001077983 */ /* 0x000ee80000100800 */
[----:B--2---:R-:W2:Y:S01]  /*1e690*/  LDL R2, [R1+0x20] ;  /* 0x0000200001027983 */ /* 0x004ea20000100800 */
        /* <DEDUP_REMOVED lines=8> */
[----:B---3--:R-:W-:-:S02]  /*1e720*/  IMAD R7, R4, 0xc000, R7 ;  /* 0x0000c00004077824 */ /* 0x008fc400078e0207 */
[----:B--2---:R-:W-:-:S03]  /*1e730*/  IMAD R2, R6, 0x80, R2 ;  /* 0x0000008006027824 */ /* 0x004fc600078e0202 */
[----:B0-----:R-:W-:-:S07]  /*1e740*/  IADD3 R9, R7, 0x1c400, RZ ;  /* 0x0001c40007097810 */ /* 0x001fce0007ffe0ff */
.L_x_919:
        /* <DEDUP_REMOVED lines=16> */
.L_x_920:
        /* <DEDUP_REMOVED lines=15> */
.L_x_921:
        /* <DEDUP_REMOVED lines=18> */
.L_x_1038:
[----:B------:R-:W-:Y:S05]  /*1ea60*/  BSYNC B2 ;  /* 0x0000000000027941 */ /* 0x000fea0003800000 */
.L_x_922:
[----:B------:R-:W2:Y:S01]  /*1ea70*/  S2R R7, SR_TID.X ;  /* 0x0000000000077919 */ /* 0x000ea20000002100 */
[----:B------:R-:W-:-:S04]  /*1ea80*/  UPRMT UR4, UR38, 0x9910, URZ ;  /* 0x0000991026047896 */ /* 0x000fc8000800003f */
[----:B------:R-:W-:Y:S01]  /*1ea90*/  UISETP.NE.AND UP0, UPT, UR4, 0x2, UPT ;  /* 0x000000020400788c */ /* 0x000fe2000bf05270 */
[----:B--2---:R-:W-:-:S04]  /*1eaa0*/  LOP3.LUT R7, R7, 0x7f, RZ, 0xc0, !PT ;  /* 0x0000007f07077812 */ /* 0x004fc800078ec0ff */
[----:B------:R-:W-:-:S13]  /*1eab0*/  ISETP.NE.AND P0, PT, R7, RZ, PT ;  /* 0x000000ff0700720c */ /* 0x000fda0003f05270 */
[----:B0-----:R-:W-:-:S04]  /*1eac0*/  @!P0 IMAD.MOV.U32 R3, RZ, RZ, 0x8000 ;  /* 0x00008000ff038424 */ /* 0x001fc800078e00ff */
[----:B------:R0:W-:Y:S01]  /*1ead0*/  @!P0 SYNCS.ARRIVE.TRANS64 RZ, [R2+URZ+0x34850], R3 ;  /* 0x0348500302ff89a7 */ /* 0x0001e2000800003f */
[----:B------:R-:W-:-:S13]  /*1eae0*/  PLOP3.LUT P0, PT, PT, PT, UP0, 0x80, 0x0 ;  /* 0x000000000000781c */ /* 0x000fda0003f0f008 */
[----:B0-----:R-:W-:Y:S05]  /*1eaf0*/  @P0 BRA `(.L_x_924) ;  /* 0x0000000000040947 */ /* 0x001fea0003800000 */
[----:B------:R-:W-:Y:S01]  /*1eb00*/  BPT.TRAP 0x1 ;  /* 0x000000040000795c */ /* 0x000fe20000300000 */
.L_x_924:
[----:B------:R-:W2:Y:S01]  /*1eb10*/  LDL R3, [R1+0x8] ;  /* 0x0000080001037983 */ /* 0x000ea20000100800 */
[----:B------:R-:W-:Y:S01]  /*1eb20*/  BSSY B2, `(.L_x_925) ;  /* 0x0000004000027945 */ /* 0x000fe20003800000 */
[----:B--2---:R-:W-:-:S13]  /*1eb30*/  LOP3.LUT P0, RZ, R3, 0x8, RZ, 0xc0, !PT ;  /* 0x0000000803ff7812 */ /* 0x004fda000780c0ff */
[----:B------:R-:W-:Y:S05]  /*1eb40*/  @P0 BRA `(.L_x_926) ;  /* 0x0000000000040947 */ /* 0x000fea0003800000 */
[----:B------:R-:W-:Y:S01]  /*1eb50*/  BPT.TRAP 0x1 ;  /* 0x000000040000795c */ /* 0x000fe20000300000 */
.L_x_926:
[----:B------:R-:W-:Y:S05]  /*1eb60*/  BSYNC B2 ;  /* 0x0000000000027941 */ /* 0x000fea0003800000 */
.L_x_925:
        /* <DEDUP_REMOVED lines=14> */
.L_x_927:
        /* <DEDUP_REMOVED lines=16> */
.L_x_928:
        /* <DEDUP_REMOVED lines=11> */
[----:B------:R2:W-:Y:S04]  /*1ee00*/  STL [R1+0x1c], R6 ;  /* 0x00001c0601007387 */ /* 0x0005e80000100800 */
[----:B------:R2:W-:Y:S02]  /*1ee10*/  STL [R1], R8 ;  /* 0x0000000801007387 */ /* 0x0005e40000100800 */
.L_x_913:
[----:B------:R-:W-:Y:S05]  /*1ee20*/  BSYNC B1 ;  /* 0x0000000000017941 */ /* 0x000fea0003800000 */
.L_x_912:
[----:B------:R-:W3:Y:S01]  /*1ee30*/  LDL R2, [R1+0x8] ;  /* 0x0000080001027983 */ /* 0x000ee20000100800 */
[----:B------:R-:W-:Y:S01]  /*1ee40*/  VIADD R3, R4, 0x1 ;  /* 0x0000000104037836 */ /* 0x000fe20000000000 */
[----:B------:R-:W-:Y:S04]  /*1ee50*/  BSSY B1, `(.L_x_929) ;  /* 0x00000ac000017945 */ /* 0x000fe80003800000 */
[----:B------:R-:W-:-:S04]  /*1ee60*/  ISETP.NE.AND P0, PT, R3, 0x2, PT ;  /* 0x000000020300780c */ /* 0x000fc80003f05270 */
[----:B------:R-:W-:Y:S02]  /*1ee70*/  SEL R11, R3, RZ, P0 ;  /* 0x000000ff030b7207 */ /* 0x000fe40000000000 */
[----:B---3--:R-:W-:Y:S02]  /*1ee80*/  LOP3.LUT P1, RZ, R2, 0x4, RZ, 0xc0, !PT ;  /* 0x0000000402ff7812 */ /* 0x008fe4000782c0ff */
[----:B------:R-:W-:-:S04]  /*1ee90*/  SEL R2, RZ, 0x1, P0 ;  /* 0x00000001ff027807 */ /* 0x000fc80000000000 */
[----:B------:R-:W-:-:S05]  /*1eea0*/  LOP3.LUT R10, R5, R2, RZ, 0x3c, !PT ;  /* 0x00000002050a7212 */ /* 0x000fca00078e3cff */
[----:B------:R3:W-:Y:S04]  /*1eeb0*/  STL [R1+0x18], R10 ;  /* 0x0000180a01007387 */ /* 0x0007e80000100800 */
[----:B------:R3:W-:Y:S01]  /*1eec0*/  STL [R1+0xc], R11 ;  /* 0x00000c0b01007387 */ /* 0x0007e20000100800 */
[----:B------:R-:W-:Y:S05]  /*1eed0*/  @!P1 BRA `(.L_x_930) ;  /* 0x00000008008c9947 */ /* 0x000fea0003800000 */
[----:B------:R-:W-:Y:S01]  /*1eee0*/  ULDC.64 UR4, c[0x0][0x418] ;  /* 0x0001060000047ab9 */ /* 0x000fe20000000a00 */
[----:B0-2---:R-:W-:Y:S01]  /*1eef0*/  VIADD R6, R0, 0xffffffff ;  /* 0xffffffff00067836 */ /* 0x005fe20000000000 */
[----:B------:R-:W-:-:S04]  /*1ef00*/  ISETP.NE.U32.AND P0, PT, RZ, UR4, PT ;  /* 0x00000004ff007c0c */ /* 0x000fc8000bf05070 */
[----:B------:R-:W-:-:S13]  /*1ef10*/  ISETP.NE.AND.EX P0, PT, RZ, UR5, PT, P0 ;  /* 0x00000005ff007c0c */ /* 0x000fda000bf05300 */
[----:B------:R-:W-:Y:S05]  /*1ef20*/  @!P0 BRA `(.L_x_931) ;  /* 0x00000000004c8947 */ /* 0x000fea0003800000 */
[----:B------:R-:W2:Y:S01]  /*1ef30*/  LDL R12, [R1+0x28] ;  /* 0x00002800010c7983 */ /* 0x000ea20000100800 */
[----:B-----5:R-:W0:Y:S01]  /*1ef40*/  LDC R8, c[0x0][0x43c] ;  /* 0x00010f00ff087b82 */ /* 0x020e220000000800 */
[----:B------:R-:W-:Y:S02]  /*1ef50*/  ULDC.64 UR6, c[0x0][0x428] ;  /* 0x00010a0000067ab9 */ /* 0x000fe40000000a00 */
[----:B------:R-:W4:Y:S01]  /*1ef60*/  LDL R9, [R1+0x14] ;  /* 0x0000140001097983 */ /* 0x000f220000100800 */
        /* <DEDUP_REMOVED lines=9> */
[C---:B----4-:R-:W-:Y:S02]  /*1f000*/  IMAD R7, R9.reuse, UR7, R7 ;  /* 0x0000000709077c24 */ /* 0x050fe4000f8e0207 */
[----:B------:R-:W-:-:S04]  /*1f010*/  IMAD.WIDE.U32 R2, R9, UR6, R2 ;  /* 0x0000000609027c25 */ /* 0x000fc8000f8e0002 */
[----:B------:R-:W-:Y:S01]  /*1f020*/  IMAD.IADD R3, R7, 0x1, R3 ;  /* 0x0000000107037824 */ /* 0x000fe200078e0203 */
[----:B------:R-:W-:-:S04]  /*1f030*/  LEA R8, P0, R2, UR4, 0x2 ;  /* 0x0000000402087c11 */ /* 0x000fc8000f8010ff */
[----:B------:R-:W-:-:S05]  /*1f040*/  LEA.HI.X R9, R2, UR5, R3, 0x2, P0 ;  /* 0x0000000502097c11 */ /* 0x000fca00080f1403 */
[----:B------:R0:W5:Y:S04]  /*1f050*/  LDG.E R8, desc[UR42][R8.64] ;  /* 0x0000002a08087981 */ /* 0x000168000c1e1900 */
.L_x_931:
[----:B------:R-:W2:Y:S01]  /*1f060*/  LDL R2, [R1+0x4] ;  /* 0x0000040001027983 */ /* 0x000ea20000100800 */
[----:B------:R-:W-:Y:S01]  /*1f070*/  BSSY B2, `(.L_x_932) ;  /* 0x0000005000027945 */ /* 0x000fe20003800000 */
[----:B--2---:R-:W-:Y:S01]  /*1f080*/  IMAD R3, R11, 0x8, R2 ;  /* 0x000000080b037824 */ /* 0x004fe200078e0202 */
[----:B------:R-:W-:-:S04]  /*1f090*/  SHF.L.U32 R2, R10, 0x1f, RZ ;  /* 0x0000001f0a027819 */ /* 0x000fc800000006ff */
[----:B------:R-:W2:Y:S02]  /*1f0a0*/  SYNCS.PHASECHK.TRANS64.TRYWAIT P0, [R3+URZ+0x34840], R2 ;  /* 0x03484002030075a7 */ /* 0x000ea4000800017f */
[----:B--2---:R-:W-:Y:S05]  /*1f0b0*/  @!P0 BRA `(.L_x_933) ;  /* 0x0000003400508947 */ /* 0x004fea0003800000 */
.L_x_1039:
[----:B------:R-:W-:Y:S05]  /*1f0c0*/  BSYNC B2 ;  /* 0x0000000000027941 */ /* 0x000fea0003800000 */
.L_x_932:
[----:B------:R-:W4:Y:S01]  /*1f0d0*/  S2R R7, SR_TID.X ;  /* 0x0000000000077919 */ /* 0x000f220000002100 */
[----:B------:R-:W-:Y:S01]  /*1f0e0*/  BSSY B2, `(.L_x_934) ;  /* 0x000000a000027945 */ /* 0x000fe20003800000 */
[----:B----4-:R-:W-:-:S04]  /*1f0f0*/  LOP3.LUT R7, R7, 0x7f, RZ, 0xc0, !PT ;  /* 0x0000007f07077812 */ /* 0x010fc800078ec0ff */
[----:B------:R-:W-:-:S13]  /*1f100*/  ISETP.NE.AND P0, PT, R7, RZ, PT ;  /* 0x000000ff0700720c */ /* 0x000fda0003f05270 */
[----:B------:R-:W-:Y:S05]  /*1f110*/  @P0 BRA `(.L_x_935) ;  /* 0x0000000000180947 */ /* 0x000fea0003800000 */
[----:B------:R-:W4:Y:S01]  /*1f120*/  LDL R7, [R1+0x8] ;  /* 0x0000080001077983 */ /* 0x000f220000100800 */
[----:B--2---:R-:W-:-:S04]  /*1f130*/  IMAD.MOV.U32 R2, RZ, RZ, 0xc000 ;  /* 0x0000c000ff027424 */ /* 0x004fc800078e00ff */
[----:B------:R2:W-:Y:S01]  /*1f140*/  SYNCS.ARRIVE.TRANS64 RZ, [R3+URZ+0x34830], R2 ;  /* 0x0348300203ff79a7 */ /* 0x0005e2000800003f */
[----:B----4-:R-:W-:-:S13]  /*1f150*/  LOP3.LUT P1, RZ, R7, 0x1, RZ, 0xc0, !PT ;  /* 0x0000000107ff7812 */ /* 0x010fda000782c0ff */
[----:B--2---:R-:W-:Y:S05]  /*1f160*/  @!P1 BRA `(.L_x_935) ;  /* 0x0000000000049947 */ /* 0x004fea0003800000 */
[----:B------:R-:W-:Y:S01]  /*1f170*/  BPT.TRAP 0x1 ;  /* 0x000000040000795c */ /* 0x000fe20000300000 */
.L_x_935:
[----:B------:R-:W-:Y:S05]  /*1f180*/  BSYNC B2 ;  /* 0x0000000000027941 */ /* 0x000fea0003800000 */
.L_x_934:
[----:B0-----:R-:W4:Y:S04]  /*1f190*/  LDL R9, [R1+0x4] ;  /* 0x0000040001097983 */ /* 0x001f280000100800 */
[----:B------:R-:W4:Y:S04]  /*1f1a0*/  LDL R7, [R1+0xc] ;  /* 0x00000c0001077983 */ /* 0x000f280000100800 */
[----:B--2---:R-:W2:Y:S01]  /*1f1b0*/  LDL R2, [R1+0x20] ;  /* 0x0000200001027983 */ /* 0x004ea20000100800 */
[----:B---3--:R-:W-:Y:S01]  /*1f1c0*/  IMAD.MOV.U32 R10, RZ, RZ, RZ ;  /* 0x000000ffff0a7224 */ /* 0x008fe200078e00ff */
[----:B------:R-:W-:Y:S01]  /*1f1d0*/  UIADD3 UR4, UP0, UR36, 0x370, URZ ;  /* 0x0000037024047890 */ /* 0x000fe2000ff1e03f */
[----:B------:R-:W-:Y:S01]  /*1f1e0*/  PLOP3.LUT P0, PT, PT, PT, PT, 0x80, 0x0 ;  /* 0x000000000000781c */ /* 0x000fe20003f0f070 */
[----:B------:R-:W-:Y:S01]  /*1f1f0*/  VIADD R3, R3, 0x34830 ;  /* 0x0003483003037836 */ /* 0x000fe20000000000 */
[----:B------:R-:W-:Y:S01]  /*1f200*/  UMOV UR6, 0x0 ;  /* 0x0000000000067882 */ /* 0x000fe20000000000 */
[----:B------:R-:W-:Y:S01]  /*1f210*/  R2UR UR10, R10 ;  /* 0x000000000a0a72ca */ /* 0x000fe200000e0000 */
[----:B------:R-:W-:Y:S01]  /*1f220*/  UIADD3.X UR5, URZ, UR37, URZ, UP0, !UPT ;  /* 0x000000253f057290 */ /* 0x000fe200087fe43f */
[----:B------:R-:W-:Y:S01]  /*1f230*/  UMOV UR7, 0x14f00000 ;  /* 0x14f0000000077882 */ /* 0x000fe20000000000 */
[----:B----4-:R-:W-:-:S02]  /*1f240*/  IMAD R7, R7, 0xc000, R9 ;  /* 0x0000c00007077824 */ /* 0x010fc400078e0209 */
[----:B--2---:R-:W-:Y:S02]  /*1f250*/  IMAD R2, R6, 0x80, R2 ;  /* 0x0000008006027824 */ /* 0x004fe400078e0202 */
[----:B------:R-:W-:-:S08]  /*1f260*/  VIADD R9, R7, 0x1c400 ;  /* 0x0001c40007097836 */ /* 0x000fd00000000000 */
.L_x_936:
        /* <DEDUP_REMOVED lines=16> */
.L_x_937:
        /* <DEDUP_REMOVED lines=15> */
.L_x_938:
        /* <DEDUP_REMOVED lines=11> */
[----:B------:R-:W-:Y:S01]  /*1f510*/  SHF.L.U32 R5, R5, 0x1f, RZ ;  /* 0x0000001f05057819 */ /* 0x000fe200000006ff */
[----:B------:R-:W-:Y:S01]  /*1f520*/  BSSY B2, `(.L_x_939) ;  /* 0x0000004000027945 */ /* 0x000fe20003800000 */
[----:B--2---:R-:W-:-:S04]  /*1f530*/  IMAD R2, R4, 0x8, R9 ;  /* 0x0000000804027824 */ /* 0x004fc800078e0209 */
[----:B------:R-:W0:Y:S02]  /*1f540*/  SYNCS.PHASECHK.TRANS64.TRYWAIT P0, [R2+URZ+0x34860], R5 ;  /* 0x03486005020075a7 */ /* 0x000e24000800017f */
[----:B0-----:R-:W-:Y:S05]  /*1f550*/  @!P0 BRA `(.L_x_940) ;  /* 0x00000030003c8947 */ /* 0x001fea0003800000 */
.L_x_1040:
[----:B------:R-:W-:Y:S05]  /*1f560*/  BSYNC B2 ;  /* 0x0000000000027941 */ /* 0x000fea0003800000 */
.L_x_939:
[----:B------:R-:W2:Y:S01]  /*1f570*/  S2R R3, SR_TID.X ;  /* 0x0000000000037919 */ /* 0x000ea20000002100 */
[----:B------:R-:W-:-:S04]  /*1f580*/  UPRMT UR4, UR38, 0x9910, URZ ;  /* 0x0000991026047896 */ /* 0x000fc8000800003f */
[----:B------:R-:W-:Y:S01]  /*1f590*/  UISETP.NE.AND UP0, UPT, UR4, 0x2, UPT ;  /* 0x000000020400788c */ /* 0x000fe2000bf05270 */
[----:B--2---:R-:W-:-:S04]  /*1f5a0*/  LOP3.LUT R3, R3, 0x7f, RZ, 0xc0, !PT ;  /* 0x0000007f03037812 */ /* 0x004fc800078ec0ff */
[----:B------:R-:W-:-:S13]  /*1f5b0*/  ISETP.NE.AND P0, PT, R3, RZ, PT ;  /* 0x000000ff0300720c */ /* 0x000fda0003f05270 */
[----:B------:R-:W-:-:S04]  /*1f5c0*/  @!P0 IMAD.MOV.U32 R3, RZ, RZ, 0x8000 ;  /* 0x00008000ff038424 */ /* 0x000fc800078e00ff */
[----:B------:R2:W-:Y:S01]  /*1f5d0*/  @!P0 SYNCS.ARRIVE.TRANS64 RZ, [R2+URZ+0x34850], R3 ;  /* 0x0348500302ff89a7 */ /* 0x0005e2000800003f */
[----:B------:R-:W-:-:S13]  /*1f5e0*/  PLOP3.LUT P0, PT, PT, PT, UP0, 0x80, 0x0 ;  /* 0x000000000000781c */ /* 0x000fda0003f0f008 */
[----:B--2---:R-:W-:Y:S05]  /*1f5f0*/  @P0 BRA `(.L_x_941) ;  /* 0x0000000000040947 */ /* 0x004fea0003800000 */
[----:B------:R-:W-:Y:S01]  /*1f600*/  BPT.TRAP 0x1 ;  /* 0x000000040000795c */ /* 0x000fe20000300000 */
.L_x_941:
[----:B------:R-:W2:Y:S01]  /*1f610*/  LDL R3, [R1+0x8] ;  /* 0x0000080001037983 */ /* 0x000ea20000100800 */
[----:B------:R-:W-:Y:S01]  /*1f620*/  BSSY B2, `(.L_x_942) ;  /* 0x0000004000027945 */ /* 0x000fe20003800000 */
[----:B--2---:R-:W-:-:S13]  /*1f630*/  LOP3.LUT P0, RZ, R3, 0x8, RZ, 0xc0, !PT ;  /* 0x0000000803ff7812 */ /* 0x004fda000780c0ff */
[----:B------:R-:W-:Y:S05]  /*1f640*/  @P0 BRA `(.L_x_943) ;  /* 0x0000000000040947 */ /* 0x000fea0003800000 */
[----:B------:R-:W-:Y:S01]  /*1f650*/  BPT.TRAP 0x1 ;  /* 0x000000040000795c */ /* 0x000fe20000300000 */
.L_x_943:
[----:B------:R-:W-:Y:S05]  /*1f660*/  BSYNC B2 ;  /* 0x0000000000027941 */ /* 0x000fea0003800000 */
.L_x_942:
[----:B------:R-:W2:Y:S04]  /*1f670*/  LDL R7, [R1+0x4] ;  /* 0x0000040001077983 */ /* 0x000ea80000100800 */
[----:B0-----:R-:W3:Y:S04]  /*1f680*/  LDL R5, [R1+0x20] ;  /* 0x0000200001057983 */ /* 0x001ee80000100800 */
        /* <DEDUP_REMOVED lines=11> */
.L_x_944:
        /* <DEDUP_REMOVED lines=16> */
.L_x_945:
        /* <DEDUP_REMOVED lines=13> */
.L_x_930:
[----:B------:R-:W-:Y:S05]  /*1f910*/  BSYNC B1 ;  /* 0x0000000000017941 */ /* 0x000fea0003800000 */
.L_x_929:
[C---:B------:R-:W-:Y:S01]  /*1f920*/  ISETP.GT.AND P0, PT, R0.reuse, 0x1, PT ;  /* 0x000000010000780c */ /* 0x040fe20003f04270 */
[----:B------:R-:W-:-:S12]  /*1f930*/  VIADD R0, R0, 0xfffffffe ;  /* 0xfffffffe00007836 */ /* 0x000fd80000000000 */
[----:B------:R-:W-:Y:S05]  /*1f940*/  @P0 BRA `(.L_x_946) ;  /* 0xffffffe800700947 */ /* 0x000fea000383ffff */
.L_x_892:
[----:B------:R-:W-:Y:S05]  /*1f950*/  BSYNC B0 ;  /* 0x0000000000007941 */ /* 0x000fea0003800000 */
.L_x_891:
[----:B------:R-:W0:Y:S01]  /*1f960*/  S2R R2, SR_TID.X ;  /* 0x0000000000027919 */ /* 0x000e220000002100 */
[----:B------:R-:W-:Y:S01]  /*1f970*/  BSSY B0, `(.L_x_947) ;  /* 0x0000010000007945 */ /* 0x000fe20003800000 */
[----:B0-----:R-:W-:-:S04]  /*1f980*/  LOP3.LUT R2, R2, 0x7f, RZ, 0xc0, !PT ;  /* 0x0000007f02027812 */ /* 0x001fc800078ec0ff */
[----:B------:R-:W-:-:S13]  /*1f990*/  ISETP.NE.AND P0, PT, R2, RZ, PT ;  /* 0x000000ff0200720c */ /* 0x000fda0003f05270 */
[----:B------:R-:W-:Y:S05]  /*1f9a0*/  @P0 BRA `(.L_x_948) ;  /* 0x0000000000300947 */ /* 0x000fea0003800000 */
[----:B------:R-:W0:Y:S01]  /*1f9b0*/  S2R R2, SR_LANEID ;  /* 0x0000000000027919 */ /* 0x000e220000000000 */
[----:B------:R-:W-:Y:S01]  /*1f9c0*/  VOTEU.ANY UR4, UPT, PT ;  /* 0x0000000000047886 */ /* 0x000fe200038e0100 */
[----:B--2---:R-:W2:Y:S01]  /*1f9d0*/  LDC.64 R4, c[0x0][0xc60] ;  /* 0x00031800ff047b82 */ /* 0x004ea20000000a00 */
[----:B------:R-:W0:Y:S02]  /*1f9e0*/  FLO.U32 R0, UR4 ;  /* 0x0000000400007d00 */ /* 0x000e2400080e0000 */
[----:B0-----:R-:W-:-:S06]  /*1f9f0*/  ISETP.EQ.U32.AND P0, PT, R0, R2, PT ;  /* 0x000000020000720c */ /* 0x001fcc0003f02070 */
[----:B------:R-:W2:Y:S07]  /*1fa00*/  POPC R2, UR4 ;  /* 0x0000000400027d09 */ /* 0x000eae0008000000 */
[----:B--2---:R-:W2:Y:S04]  /*1fa10*/  @P0 ATOMG.E.ADD.STRONG.GPU PT, R2, desc[UR42][R4.64], R2 ;  /* 0x00000002040209a8 */ /* 0x004ea800081ee1ea */
[----:B--2---:R0:W2:Y:S02]  /*1fa20*/  SHFL.IDX PT, R2, R2, R0, 0x1f ;  /* 0x00001f0002027589 */ /* 0x0040a400000e0000 */
[----:B0-----:R-:W0:Y:S02]  /*1fa30*/  S2R R0, SR_LTMASK ;  /* 0x0000000000007919 */ /* 0x001e240000003900 */
[----:B0-----:R-:W-:-:S06]  /*1fa40*/  LOP3.LUT R0, R0, UR4, RZ, 0xc0, !PT ;  /* 0x0000000400007c12 */ /* 0x001fcc000f8ec0ff */
[----:B------:R-:W2:Y:S02]  /*1fa50*/  POPC R0, R0 ;  /* 0x0000000000007309 */ /* 0x000ea40000000000 */
[----:B--2---:R-:W-:-:S07]  /*1fa60*/  IADD3 R16, R2, UR39, R0 ;  /* 0x0000002702107c10 */ /* 0x004fce000fffe000 */
.L_x_948:
[----:B------:R-:W-:Y:S05]  /*1fa70*/  BSYNC B0 ;  /* 0x0000000000007941 */ /* 0x000fea0003800000 */
.L_x_947:
[----:B------:R-:W2:Y:S01]  /*1fa80*/  LDL R0, [R1+0x8] ;  /* 0x0000080001007983 */ /* 0x000ea20000100800 */
[----:B------:R-:W-:Y:S01]  /*1fa90*/  BSSY B0, `(.L_x_949) ;  /* 0x0000045000007945 */ /* 0x000fe20003800000 */
[----:B--2---:R-:W-:-:S13]  /*1faa0*/  LOP3.LUT P0, RZ, R0, 0x4, RZ, 0xc0, !PT ;  /* 0x0000000400ff7812 */ /* 0x004fda000780c0ff */
[----:B------:R-:W-:Y:S05]  /*1fab0*/  @!P0 BRA `(.L_x_950) ;  /* 0x0000000400088947 */ /* 0x000fea0003800000 */
[----:B------:R-:W2:Y:S04]  /*1fac0*/  LDL R3, [R1+0x4] ;  /* 0x0000040001037983 */ /* 0x000ea80000100800 */
[----:B------:R-:W2:Y:S04]  /*1fad0*/  LDL R0, [R1+0xc] ;  /* 0x00000c0001007983 */ /* 0x000ea80000100800 */
[----:B------:R-:W3:Y:S01]  /*1fae0*/  LDL R2, [R1+0x18] ;  /* 0x0000180001027983 */ /* 0x000ee20000100800 */
[----:B------:R-:W-:Y:S01]  /*1faf0*/  BSSY B1, `(.L_x_951) ;  /* 0x0000005000017945 */ /* 0x000fe20003800000 */
[----:B--2---:R-:W-:Y:S01]  /*1fb00*/  IMAD R0, R0, 0x8, R3 ;  /* 0x0000000800007824 */ /* 0x004fe200078e0203 */
[----:B---3--:R-:W-:-:S04]  /*1fb10*/  SHF.L.U32 R2, R2, 0x1f, RZ ;  /* 0x0000001f02027819 */ /* 0x008fc800000006ff */
[----:B------:R-:W0:Y:S02]  /*1fb20*/  SYNCS.PHASECHK.TRANS64.TRYWAIT P0, [R0+URZ+0x34860], R2 ;  /* 0x03486002000075a7 */ /* 0x000e24000800017f */
[----:B0-----:R-:W-:Y:S05]  /*1fb30*/  @!P0 BRA `(.L_x_952) ;  /* 0x0000002800d88947 */ /* 0x001fea0003800000 */
.L_x_1041:
[----:B------:R-:W-:Y:S05]  /*1fb40*/  BSYNC B1 ;  /* 0x0000000000017941 */ /* 0x000fea0003800000 */
.L_x_951:
        /* <DEDUP_REMOVED lines=10> */
.L_x_953:
[----:B------:R-:W2:Y:S01]  /*1fbf0*/  LDL R2, [R1+0x8] ;  /* 0x0000080001027983 */ /* 0x000ea20000100800 */
[----:B------:R-:W-:Y:S01]  /*1fc00*/  BSSY B1, `(.L_x_954) ;  /* 0x0000004000017945 */ /* 0x000fe20003800000 */
[----:B--2---:R-:W-:-:S13]  /*1fc10*/  LOP3.LUT P0, RZ, R2, 0x8, RZ, 0xc0, !PT ;  /* 0x0000000802ff7812 */ /* 0x004fda000780c0ff */
[----:B------:R-:W-:Y:S05]  /*1fc20*/  @P0 BRA `(.L_x_955) ;  /* 0x0000000000040947 */ /* 0x000fea0003800000 */
[----:B------:R-:W-:Y:S01]  /*1fc30*/  BPT.TRAP 0x1 ;  /* 0x000000040000795c */ /* 0x000fe20000300000 */
.L_x_955:
[----:B------:R-:W-:Y:S05]  /*1fc40*/  BSYNC B1 ;  /* 0x0000000000017941 */ /* 0x000fea0003800000 */
.L_x_954:
[----:B------:R-:W2:Y:S04]  /*1fc50*/  LDL.LU R5, [R1+0x20] ;  /* 0x0000200001057983 */ /* 0x000ea80000300800 */
[----:B------:R-:W3:Y:S04]  /*1fc60*/  LDL R4, [R1+0x4] ;  /* 0x0000040001047983 */ /* 0x000ee80000100800 */
[----:B------:R-:W3:Y:S04]  /*1fc70*/  LDL R2, [R1+0xc] ;  /* 0x00000c0001027983 */ /* 0x000ee80000100800 */
        /* <DEDUP_REMOVED lines=8> */
[----:B---3--:R-:W-:Y:S01]  /*1fd00*/  IMAD R2, R2, 0x8000, R4 ;  /* 0x0000800002027824 */ /* 0x008fe200078e0204 */
[----:B--2---:R-:W-:-:S03]  /*1fd10*/  LEA R3, R3, R5, 0x7 ;  /* 0x0000000503037211 */ /* 0x004fc600078e38ff */
[----:B------:R-:W-:-:S07]  /*1fd20*/  VIADD R4, R2, 0x400 ;  /* 0x0000040002047836 */ /* 0x000fce0000000000 */
.L_x_956:
        /* <DEDUP_REMOVED lines=16> */
.L_x_957:
        /* <DEDUP_REMOVED lines=11> */
.L_x_950:
[----:B------:R-:W-:Y:S05]  /*1fee0*/  BSYNC B0 ;  /* 0x0000000000007941 */ /* 0x000fea0003800000 */
.L_x_949:
[----:B------:R-:W2:Y:S04]  /*1fef0*/  LDL.LU R5, [R1+0xc] ;  /* 0x00000c0001057983 */ /* 0x000ea80000300800 */
[----:B------:R-:W3:Y:S01]  /*1ff00*/  LDL.LU R4, [R1+0x18] ;  /* 0x0000180001047983 */ /* 0x000ee20000300800 */
[----:B--2---:R-:W-:-:S05]  /*1ff10*/  VIADD R0, R5, 0x1 ;  /* 0x0000000105007836 */ /* 0x004fca0000000000 */
[----:B------:R-:W-:-:S04]  /*1ff20*/  ISETP.NE.AND P0, PT, R0, 0x2, PT ;  /* 0x000000020000780c */ /* 0x000fc80003f05270 */
[----:B------:R-:W-:Y:S02]  /*1ff30*/  SEL R2, RZ, 0x1, P0 ;  /* 0x00000001ff027807 */ /* 0x000fe40000000000 */
[----:B------:R-:W-:Y:S02]  /*1ff40*/  SEL R0, R0, RZ, P0 ;  /* 0x000000ff00007207 */ /* 0x000fe40000000000 */
[----:B---3--:R-:W-:-:S03]  /*1ff50*/  LOP3.LUT R4, R4, R2, RZ, 0x3c, !PT ;  /* 0x0000000204047212 */ /* 0x008fc600078e3cff */
[----:B------:R2:W-:Y:S04]  /*1ff60*/  STL [R1+0xc], R0 ;  /* 0x00000c0001007387 */ /* 0x0005e80000100800 */
[----:B------:R2:W-:Y:S02]  /*1ff70*/  STL [R1+0x18], R4 ;  /* 0x0000180401007387 */ /* 0x0005e40000100800 */
.L_x_871:
[----:B------:R-:W-:Y:S05]  /*1ff80*/  BSYNC B7 ;  /* 0x0000000000077941 */ /* 0x000fea0003800000 */
.L_x_869:
[----:B----45:R-:W3:Y:S02]  /*1ff90*/  LDL R8, [R1+0x8] ;  /* 0x0000080001087983 */ /* 0x030ee40000100800 */
[----:B---3--:R-:W-:-:S13]  /*1ffa0*/  LOP3.LUT P0, RZ, R8, 0x10, RZ, 0xc0, !PT ;  /* 0x0000001008ff7812 */ /* 0x008fda000780c0ff */
[----:B------:R-:W-:Y:S05]  /*1ffb0*/  @!P0 BRA `(.L_x_958) ;  /* 0x0000000000288947 */ /* 0x000fea0003800000 */
[----:B------:R-:W-:Y:S05]  /*1ffc0*/  WARPSYNC.ALL ;  /* 0x0000000000007948 */ /* 0x000fea0003800000 */
[----:B------:R-:W3:Y:S08]  /*1ffd0*/  S2UR UR5, SR_CgaCtaId ;  /* 0x00000000000579c3 */ /* 0x000ef00000008800 */
[----:B------:R-:W-:Y:S06]  /*1ffe0*/  BAR.SYNC.DEFER_BLOCKING 0x5, 0x180 ;  /* 0x0146000000007b1d */ /* 0x000fec0000010000 */
[----:B------:R-:W-:-:S02]  /*1fff0*/  UMOV UR4, 0x400 ;  /* 0x0000040000047882 */ /* 0x000fc40000000000 */
[----:B---3--:R-:W-:-:S06]  /*20000*/  ULEA UR4, UR5, UR4, 0x18 ;  /* 0x0000000405047291 */ /* 0x008fcc000f8ec03f */
[----:B--2---:R-:W-:-:S05]  /*20010*/  IMAD.U32 R0, RZ, RZ, UR4 ;  /* 0x00000004ff007e24 */ /* 0x004fca000f8e00ff */
[----:B------:R2:W3:Y:S04]  /*20020*/  LDS.128 R16, [R0+0x348d0] ;  /* 0x0348d00000107984 */ /* 0x0004e80000000c00 */
[----:B------:R2:W-:Y:S01]  /*20030*/  STL [R1+0x4], R0 ;  /* 0x0000040001007387 */ /* 0x0005e20000100800 */
[----:B------:R-:W-:Y:S06]  /*20040*/  BAR.ARV 0x4, 0x180 ;  /* 0x0106000000007b1d */ /* 0x000fec0000002000 */
[----:B------:R-:W-:Y:S05]  /*20050*/  BRA `(.L_x_959) ;  /* 0x0000000800447947 */ /* 0x000fea0003800000 */
.L_x_958:
[----:B------:R-:W3:Y:S01]  /*20060*/  LDL R7, [R1+0x2c] ;  /* 0x00002c0001077983 */ /* 0x000ee20000100800 */
[----:B------:R-:W-:Y:S01]  /*20070*/  UMOV UR4, 0xffffffff ;  /* 0xffffffff00047882 */ /* 0x000fe20000000000 */
[----:B---3--:R-:W-:Y:S02]  /*20080*/  ISETP.NE.AND P5, PT, R7, 0x1f, PT ;  /* 0x0000001f0700780c */ /* 0x008fe40003fa5270 */
[----:B------:R-:W-:Y:S11]  /*20090*/  BRA.DIV UR4, `(.L_x_960) ;  /* 0x0000002604947947 */ /* 0x000ff6000b800000 */
[----:B--2---:R-:W-:Y:S01]  /*200a0*/  IMAD.IADD R0, R19, 0x1, R7 ;  /* 0x0000000113007824 */ /* 0x004fe200078e0207 */
[----:B------:R-:W-:Y:S01]  /*200b0*/  ULDC UR4, c[0x0][0xc3c] ;  /* 0x00030f0000047ab9 */ /* 0x000fe20000000800 */
[----:B------:R-:W-:-:S03]  /*200c0*/  LOP3.LUT P4, RZ, R8, 0x1, RZ, 0xc0, !PT ;  /* 0x0000000108ff7812 */ /* 0x000fc6000788c0ff */
[----:B------:R-:W-:-:S13]  /*200d0*/  ISETP.GE.OR P0, PT, R0, UR4, !P5 ;  /* 0x0000000400007c0c */ /* 0x000fda000ef06670 */
[----:B0-----:R-:W0:Y:S02]  /*200e0*/  @!P0 LDC.64 R2, c[0x0][0xc80] ;  /* 0x00032000ff028b82 */ /* 0x001e240000000a00 */
[----:B0-----:R-:W-:-:S06]  /*200f0*/  @!P0 IMAD.WIDE R2, R0, 0x4, R2 ;  /* 0x0000000400028825 */ /* 0x001fcc00078e0202 */
[----:B------:R0:W2:Y:S01]  /*20100*/  @!P0 LDG.E R3, desc[UR42][R2.64] ;  /* 0x0000002a02038981 */ /* 0x0000a2000c1e1900 */
[C---:B------:R-:W-:Y:S02]  /*20110*/  ISETP.GE.U32.AND P1, PT, R7.reuse, 0x4, PT ;  /* 0x000000040700780c */ /* 0x040fe40003f26070 */
[C---:B------:R-:W-:Y:S01]  /*20120*/  ISETP.GE.U32.AND P2, PT, R7.reuse, 0x8, PT ;  /* 0x000000080700780c */ /* 0x040fe20003f46070 */
[----:B------:R-:W-:Y:S01]  /*20130*/  SHFL.IDX PT, R0, R16, RZ, 0x1f ;  /* 0x00001fff10007589 */ /* 0x000fe200000e0000 */
[----:B------:R-:W-:-:S03]  /*20140*/  ISETP.GE.U32.AND P3, PT, R7, 0x10, PT ;  /* 0x000000100700780c */ /* 0x000fc60003f66070 */
[----:B------:R-:W-:Y:S01]  /*20150*/  SHFL.IDX PT, R4, R16, 0x1, 0x1f ;  /* 0x00201f0010047f89 */ /* 0x000fe200000e0000 */
[----:B0-----:R-:W-:Y:S02]  /*20160*/  IMAD.MOV.U32 R2, RZ, RZ, RZ ;  /* 0x000000ffff027224 */ /* 0x001fe400078e00ff */
[----:B--2---:R-:W-:Y:S01]  /*20170*/  @!P0 IMAD.MOV.U32 R2, RZ, RZ, R3 ;  /* 0x000000ffff028224 */ /* 0x004fe200078e0003 */
[----:B------:R-:W-:-:S04]  /*20180*/  ISETP.GE.U32.AND P0, PT, R7, 0x2, PT ;  /* 0x000000020700780c */ /* 0x000fc80003f06070 */
        /* <DEDUP_REMOVED lines=15> */
[----:B------:R0:W2:Y:S02]  /*20280*/  SHFL.IDX PT, R6, R5, 0x1f, 0x1f ;  /* 0x03e01f0005067f89 */ /* 0x0000a400000e0000 */
.L_x_1051:
[----:B------:R-:W-:Y:S02]  /*20290*/  ULDC UR4, c[0x0][0xc38] ;  /* 0x00030e0000047ab9 */ /* 0x000fe40000000800 */
[----:B------:R-:W-:-:S04]  /*202a0*/  IMAD.U32 R16, RZ, RZ, UR4 ;  /* 0x00000004ff107e24 */ /* 0x000fc8000f8e00ff */
[----:B--2---:R-:W-:-:S04]  /*202b0*/  IMAD R6, R6, R16, RZ ;  /* 0x0000001006067224 */ /* 0x004fc800078e02ff */
[----:B------:R-:W-:-:S05]  /*202c0*/  IMAD.IADD R4, R4, 0x1, R6 ;  /* 0x0000000104047824 */ /* 0x000fca00078e0206 */
[----:B------:R-:W-:-:S13]  /*202d0*/  ISETP.GT.AND P4, PT, R4, R0, PT ;  /* 0x000000000400720c */ /* 0x000fda0003f84270 */
[----:B------:R-:W-:Y:S05]  /*202e0*/  @P4 BRA `(.L_x_961) ;  /* 0x0000000000a04947 */ /* 0x000fea0003800000 */
.L_x_966:
[----:B------:R-:W2:Y:S01]  /*202f0*/  LDC R2, c[0x0][0xc3c] ;  /* 0x00030f00ff027b82 */ /* 0x000ea20000000800 */
[----:B------:R-:W-:-:S05]  /*20300*/  VIADD R19, R19, 0x1f ;  /* 0x0000001f13137836 */ /* 0x000fca0000000000 */
[----:B--2---:R-:W-:-:S13]  /*20310*/  ISETP.GE.AND P4, PT, R19, R2, PT ;  /* 0x000000021300720c */ /* 0x004fda0003f86270 */
[----:B------:R-:W-:Y:S05]  /*20320*/  @P4 BRA `(.L_x_962) ;  /* 0x0000000400484947 */ /* 0x000fea0003800000 */
[----:B------:R-:W0:Y:S01]  /*20330*/  LDL R3, [R1+0x2c] ;  /* 0x00002c0001037983 */ /* 0x000e220000100800 */
[----:B------:R-:W-:Y:S01]  /*20340*/  BSSY B0, `(.L_x_963) ;  /* 0x0000008000007945 */ /* 0x000fe20003800000 */
[----:B0-----:R-:W-:-:S05]  /*20350*/  IMAD.IADD R5, R19, 0x1, R3 ;  /* 0x0000000113057824 */ /* 0x001fca00078e0203 */
[----:B------:R-:W-:Y:S01]  /*20360*/  ISETP.GE.OR P4, PT, R5, R2, !P5 ;  /* 0x000000020500720c */ /* 0x000fe20006f86670 */
[----:B------:R-:W-:-:S12]  /*20370*/  IMAD.MOV.U32 R2, RZ, RZ, RZ ;  /* 0x000000ffff027224 */ /* 0x000fd800078e00ff */
[----:B------:R-:W-:Y:S05]  /*20380*/  @P4 BRA `(.L_x_964) ;  /* 0x00000000000c4947 */ /* 0x000fea0003800000 */
[----:B------:R-:W0:Y:S02]  /*20390*/  LDC.64 R2, c[0x0][0xc80] ;  /* 0x00032000ff027b82 */ /* 0x000e240000000a00 */
[----:B0-----:R-:W-:-:S06]  /*203a0*/  IMAD.WIDE R2, R5, 0x4, R2 ;  /* 0x0000000405027825 */ /* 0x001fcc00078e0202 */
[----:B------:R0:W5:Y:S02]  /*203b0*/  LDG.E R2, desc[UR42][R2.64] ;  /* 0x0000002a02027981 */ /* 0x000164000c1e1900 */
.L_x_964:
[----:B------:R-:W-:Y:S05]  /*203c0*/  BSYNC B0 ;  /* 0x0000000000007941 */ /* 0x000fea0003800000 */
.L_x_963:
[----:B------:R-:W-:-:S03]  /*203d0*/  UMOV UR4, 0xffffffff ;  /* 0xffffffff00047882 */ /* 0x000fc60000000000 */
[----:B------:R-:W-:Y:S05]  /*203e0*/  BRA.DIV UR4, `(.L_x_965) ;  /* 0x0000002604fc7947 */ /* 0x000fea000b800000 */
[----:B0-----:R-:W2:Y:S02]  /*203f0*/  LDL R3, [R1+0x8] ;  /* 0x0000080001037983 */ /* 0x001ea40000100800 */
[----:B--2---:R-:W-:Y:S02]  /*20400*/  LOP3.LUT P4, RZ, R3, 0x1, RZ, 0xc0, !PT ;  /* 0x0000000103ff7812 */ /* 0x004fe4000788c0ff */
        /* <DEDUP_REMOVED lines=16> */
.L_x_1059:
[----:B------:R-:W-:Y:S02]  /*20510*/  ULDC UR4, c[0x0][0xc38] ;  /* 0x00030e0000047ab9 */ /* 0x000fe40000000800 */
[----:B------:R-:W-:-:S04]  /*20520*/  IMAD.U32 R16, RZ, RZ, UR4 ;  /* 0x00000004ff107e24 */ /* 0x000fc8000f8e00ff */
[----:B--2---:R-:W-:-:S04]  /*20530*/  IMAD R6, R6, R16, RZ ;  /* 0x0000001006067224 */ /* 0x004fc800078e02ff */
[----:B------:R-:W-:-:S05]  /*20540*/  IMAD.IADD R4, R6, 0x1, R4 ;  /* 0x0000000106047824 */ /* 0x000fca00078e0204 */
[----:B------:R-:W-:-:S13]  /*20550*/  ISETP.GT.AND P4, PT, R4, R0, PT ;  /* 0x000000000400720c */ /* 0x000fda0003f84270 */
[----:B------:R-:W-:Y:S05]  /*20560*/  @!P4 BRA `(.L_x_966) ;  /* 0xfffffffc0060c947 */ /* 0x000fea000383ffff */
.L_x_961:
[----:B------:R-:W-:Y:S01]  /*20570*/  IMAD.IADD R6, R4, 0x1, -R6 ;  /* 0x0000000104067824 */ /* 0x000fe200078e0a06 */
[----:B------:R-:W-:-:S03]  /*20580*/  UMOV UR4, 0xffffffff ;  /* 0xffffffff00047882 */ /* 0x000fc60000000000 */
[----:B------:R-:W-:-:S05]  /*20590*/  IMAD R3, R5, R16, R6 ;  /* 0x0000001005037224 */ /* 0x000fca00078e0206 */
[----:B------:R-:W-:Y:S01]  /*205a0*/  ISETP.GT.AND P6, PT, R3, R0, PT ;  /* 0x000000000300720c */ /* 0x000fe20003fc4270 */
[----:B------:R-:W-:-:S12]  /*205b0*/  BRA.DIV UR4, `(.L_x_967) ;  /* 0x0000002a04687947 */ /* 0x000fd8000b800000 */
[----:B------:R-:W-:-:S04]  /*205c0*/  VOTE.ANY R3, PT, !P6 ;  /* 0x0000000000037806 */ /* 0x000fc800070e0100 */
[----:B------:R-:W2:Y:S02]  /*205d0*/  POPC R4, R3 ;  /* 0x0000000300047309 */ /* 0x000ea40000000000 */
[----:B--2---:R2:W3:Y:S02]  /*205e0*/  SHFL.IDX PT, R17, R2, R4, 0x1f ;  /* 0x00001f0402117589 */ /* 0x0044e400000e0000 */
.L_x_1063:
[----:B------:R-:W-:Y:S01]  /*205f0*/  ISETP.NE.AND P0, PT, R3, RZ, PT ;  /* 0x000000ff0300720c */ /* 0x000fe20003f05270 */
[----:B--2---:R-:W-:-:S12]  /*20600*/  IMAD.MOV.U32 R2, RZ, RZ, RZ ;  /* 0x000000ffff027224 */ /* 0x004fd800078e00ff */
[----:B------:R-:W-:Y:S05]  /*20610*/  @!P0 BRA `(.L_x_968) ;  /* 0x0000000000108947 */ /* 0x000fea0003800000 */
[----:B------:R-:W-:Y:S01]  /*20620*/  UMOV UR4, 0xffffffff ;  /* 0xffffffff00047882 */ /* 0x000fe20000000000 */
[----:B------:R-:W-:Y:S02]  /*20630*/  VIADD R12, R4, 0xffffffff ;  /* 0xffffffff040c7836 */ /* 0x000fe40000000000 */
[----:B------:R-:W-:Y:S05]  /*20640*/  BRA.DIV UR4, `(.L_x_969) ;  /* 0x0000002a048c7947 */ /* 0x000fea000b800000 */
[----:B------:R2:W4:Y:S02]  /*20650*/  SHFL.IDX PT, R2, R5, R12, 0x1f ;  /* 0x00001f0c05027589 */ /* 0x00052400000e0000 */
.L_x_968:
[----:B0-23--:R-:W-:Y:S01]  /*20660*/  IABS R5, R17 ;  /* 0x0000001100057213 */ /* 0x00dfe20000000000 */
[----:B----4-:R-:W-:Y:S02]  /*20670*/  IMAD R16, R2, R16, R6 ;  /* 0x0000001002107224 */ /* 0x010fe400078e0206 */
[----:B------:R-:W-:Y:S01]  /*20680*/  IMAD.IADD R19, R4, 0x1, R19 ;  /* 0x0000000104137824 */ /* 0x000fe200078e0213 */
[----:B------:R-:W0:Y:S01]  /*20690*/  I2F.RP R2, R5 ;  /* 0x0000000500027306 */ /* 0x000e220000209400 */
[----:B------:R-:W-:-:S07]  /*206a0*/  IMAD.IADD R0, R0, 0x1, -R16 ;  /* 0x0000000100007824 */ /* 0x000fce00078e0a10 */
[----:B0-----:R-:W0:Y:S02]  /*206b0*/  MUFU.RCP R2, R2 ;  /* 0x0000000200027308 */ /* 0x001e240000001000 */
[----:B0-----:R-:W-:-:S06]  /*206c0*/  VIADD R2, R2, 0xffffffe ;  /* 0x0ffffffe02027836 */ /* 0x001fcc0000000000 */
[----:B------:R-:W0:Y:S02]  /*206d0*/  F2I.FTZ.U32.TRUNC.NTZ R3, R2 ;  /* 0x0000000200037305 */ /* 0x000e24000021f000 */
[----:B0-----:R-:W-:-:S04]  /*206e0*/  IMAD.MOV R2, RZ, RZ, -R3 ;  /* 0x000000ffff027224 */ /* 0x001fc800078e0a03 */
[----:B------:R-:W-:Y:S02]  /*206f0*/  IMAD R6, R2, R5, RZ ;  /* 0x0000000502067224 */ /* 0x000fe400078e02ff */
[----:B------:R-:W-:-:S04]  /*20700*/  IMAD.MOV.U32 R2, RZ, RZ, RZ ;  /* 0x000000ffff027224 */ /* 0x000fc800078e00ff */
[----:B------:R-:W-:Y:S01]  /*20710*/  IMAD.HI.U32 R2, R3, R6, R2 ;  /* 0x0000000603027227 */ /* 0x000fe200078e0002 */
[----:B------:R-:W-:Y:S02]  /*20720*/  IABS R6, R17 ;  /* 0x0000001100067213 */ /* 0x000fe40000000000 */
[----:B------:R-:W-:-:S03]  /*20730*/  IABS R3, R0 ;  /* 0x0000000000037213 */ /* 0x000fc60000000000 */
[----:B------:R-:W-:Y:S02]  /*20740*/  IMAD.MOV R6, RZ, RZ, -R6 ;  /* 0x000000ffff067224 */ /* 0x000fe400078e0a06 */
[----:B------:R-:W-:-:S04]  /*20750*/  IMAD.HI.U32 R2, R2, R3, RZ ;  /* 0x0000000302027227 */ /* 0x000fc800078e00ff */
[----:B------:R-:W-:-:S05]  /*20760*/  IMAD R3, R2, R6, R3 ;  /* 0x0000000602037224 */ /* 0x000fca00078e0203 */
[----:B------:R-:W-:-:S13]  /*20770*/  ISETP.GT.U32.AND P2, PT, R5, R3, PT ;  /* 0x000000030500720c */ /* 0x000fda0003f44070 */
[-C--:B------:R-:W-:Y:S01]  /*20780*/  @!P2 IADD3 R3, R3, -R5.reuse, RZ ;  /* 0x800000050303a210 */ /* 0x080fe20007ffe0ff */
        /* <DEDUP_REMOVED lines=12> */
.L_x_962:
[----:B------:R-:W-:Y:S01]  /*20850*/  UMOV UR4, URZ ;  /* 0x0000003f00047c82 */ /* 0x000fe20008000000 */
[----:B------:R-:W-:Y:S01]  /*20860*/  UMOV UR5, URZ ;  /* 0x0000003f00057c82 */ /* 0x000fe20008000000 */
[----:B------:R-:W-:Y:S01]  /*20870*/  ULDC UR6, c[0x0][0xc3c] ;  /* 0x00030f0000067ab9 */ /* 0x000fe20000000800 */
[----:B------:R-:W-:Y:S02]  /*20880*/  IMAD.MOV.U32 R16, RZ, RZ, R0 ;  /* 0x000000ffff107224 */ /* 0x000fe400078e0000 */
[----:B------:R-:W-:Y:S02]  /*20890*/  IMAD.U32 R17, RZ, RZ, UR4 ;  /* 0x00000004ff117e24 */ /* 0x000fe4000f8e00ff */
[----:B------:R-:W-:Y:S02]  /*208a0*/  IMAD.U32 R18, RZ, RZ, UR5 ;  /* 0x00000005ff127e24 */ /* 0x000fe4000f8e00ff */
[----:B------:R-:W-:-:S07]  /*208b0*/  IMAD.U32 R19, RZ, RZ, UR6 ;  /* 0x00000006ff137e24 */ /* 0x000fce000f8e00ff */
.L_x_970:
[----:B------:R-:W2:Y:S04]  /*208c0*/  LDL R0, [R1+0x2c] ;  /* 0x00002c0001007983 */ /* 0x000ea80000100800 */
[----:B------:R4:W3:Y:S01]  /*208d0*/  LDL R3, [R1+0x4] ;  /* 0x0000040001037983 */ /* 0x0008e20000100800 */
[----:B------:R-:W-:Y:S05]  /*208e0*/  WARPSYNC.ALL ;  /* 0x0000000000007948 */ /* 0x000fea0003800000 */
[----:B------:R-:W-:Y:S01]  /*208f0*/  BAR.SYNC.DEFER_BLOCKING 0x4, 0x180 ;  /* 0x0106000000007b1d */ /* 0x000fe20000010000 */
[----:B--2---:R-:W-:-:S13]  /*20900*/  ISETP.NE.AND P0, PT, R0, RZ, PT ;  /* 0x000000ff0000720c */ /* 0x004fda0003f05270 */
[----:B------:R-:W3:Y:S01]  /*20910*/  @!P0 S2R R0, SR_CgaCtaId ;  /* 0x0000000000008919 */ /* 0x000ee20000008800 */
[----:B------:R-:W-:-:S04]  /*20920*/  @!P0 MOV R2, 0x400 ;  /* 0x0000040000028802 */ /* 0x000fc80000000f00 */
[----:B---3--:R-:W-:-:S05]  /*20930*/  @!P0 LEA R3, R0, R2, 0x18 ;  /* 0x0000000200038211 */ /* 0x008fca00078ec0ff */
[----:B------:R4:W-:Y:S04]  /*20940*/  @!P0 STS.128 [R3+0x348d0], R16 ;  /* 0x0348d01003008388 */ /* 0x0009e80000000c00 */
[----:B------:R4:W-:Y:S01]  /*20950*/  @!P0 STL [R1+0x4], R3 ;  /* 0x0000040301008387 */ /* 0x0009e20000100800 */
[----:B------:R-:W-:Y:S06]  /*20960*/  BAR.ARV 0x5, 0x180 ;  /* 0x0146000000007b1d */ /* 0x000fec0000002000 */
.L_x_959:
[----:B------:R-:W-:Y:S02]  /*20970*/  ULDC UR4, c[0x0][0xc3c] ;  /* 0x00030f0000047ab9 */ /* 0x000fe40000000800 */
[----:B---3--:R-:W-:-:S13]  /*20980*/  ISETP.GE.AND P0, PT, R19, UR4, PT ;  /* 0x0000000413007c0c */ /* 0x008fda000bf06270 */
[----:B------:R-:W-:Y:S05]  /*20990*/  @!P0 BRA `(.L_x_971) ;  /* 0xffffff9400f48947 */ /* 0x000fea000383ffff */
[----:B------:R-:W-:Y:S05]  /*209a0*/  BSYNC B8 ;  /* 0x0000000000087941 */ /* 0x000fea0003800000 */
.L_x_827:
[----:B--2---:R-:W2:Y:S01]  /*209b0*/  LDL.LU R0, [R1+0x58] ;  /* 0x0000580001007983 */ /* 0x004ea20000300800 */
[----:B------:R-:W-:Y:S01]  /*209c0*/  BSSY B0, `(.L_x_972) ;  /* 0x000000b000007945 */ /* 0x000fe20003800000 */
[----:B0-----:R-:W0:Y:S01]  /*209d0*/  S2R R5, SR_CgaCtaId ;  /* 0x0000000000057919 */ /* 0x001e220000008800 */
[----:B--2---:R-:W-:-:S05]  /*209e0*/  VIADD R0, R0, 0x1 ;  /* 0x0000000100007836 */ /* 0x004fca0000000000 */
[----:B------:R-:W-:-:S04]  /*209f0*/  LEA.HI R2, R0, R0, RZ, 0x1 ;  /* 0x0000000000027211 */ /* 0x000fc800078f08ff */
[----:B----4-:R-:W-:-:S05]  /*20a00*/  LOP3.LUT R3, R2, 0xfffffffe, RZ, 0xc0, !PT ;  /* 0xfffffffe02037812 */ /* 0x010fca00078ec0ff */
[----:B------:R-:W-:Y:S01]  /*20a10*/  IMAD.IADD R3, R0, 0x1, -R3 ;  /* 0x0000000100037824 */ /* 0x000fe200078e0a03 */
[----:B------:R-:W-:-:S04]  /*20a20*/  MOV R0, 0x400 ;  /* 0x0000040000007802 */ /* 0x000fc80000000f00 */
[----:B0-----:R-:W-:Y:S02]  /*20a30*/  LEA R0, R5, R0, 0x18 ;  /* 0x0000000005007211 */ /* 0x001fe400078ec0ff */
[----:B------:R-:W-:-:S04]  /*20a40*/  SHF.L.U32 R3, R3, 0x1f, RZ ;  /* 0x0000001f03037819 */ /* 0x000fc800000006ff */
[----:B------:R-:W0:Y:S02]  /*20a50*/  SYNCS.PHASECHK.TRANS64.TRYWAIT P0, [R0+URZ+0x34820], R3 ;  /* 0x03482003000075a7 */ /* 0x000e24000800017f */
[----:B0-----:R-:W-:Y:S05]  /*20a60*/  @!P0 BRA `(.L_x_973) ;  /* 0x0000002400ac8947 */ /* 0x001fea0003800000 */
.L_x_1066:
[----:B------:R-:W-:Y:S05]  /*20a70*/  BSYNC B0 ;  /* 0x0000000000007941 */ /* 0x000fea0003800000 */
.L_x_972:
[----:B------:R-:W-:-:S03]  /*20a80*/  UMOV UR4, 0xffffffff ;  /* 0xffffffff00047882 */ /* 0x000fc60000000000 */
[----:B------:R-:W-:Y:S05]  /*20a90*/  BRA.DIV UR4, `(.L_x_974) ;  /* 0x0000002604b47947 */ /* 0x000fea000b800000 */
[----:B------:R-:W2:Y:S02]  /*20aa0*/  S2R R2, SR_TID.X ;  /* 0x0000000000027919 */ /* 0x000ea40000002100 */
[----:B--2---:R-:W-:-:S04]  /*20ab0*/  SHF.R.U32.HI R2, RZ, 0x5, R2 ;  /* 0x00000005ff027819 */ /* 0x004fc80000011602 */
[----:B------:R-:W-:-:S05]  /*20ac0*/  LOP3.LUT R2, R2, 0x3, RZ, 0xc0, !PT ;  /* 0x0000000302027812 */ /* 0x000fca00078ec0ff */
[----:B------:R2:W3:Y:S02]  /*20ad0*/  SHFL.IDX PT, R14, R2, RZ, 0x1f ;  /* 0x00001fff020e7589 */ /* 0x0004e400000e0000 */
.L_x_1069:
[----:B---3--:R-:W-:-:S13]  /*20ae0*/  ISETP.NE.AND P0, PT, R14, RZ, PT ;  /* 0x000000ff0e00720c */ /* 0x008fda0003f05270 */
[----:B------:R-:W-:Y:S05]  /*20af0*/  @P0 BRA `(.L_x_612) ;  /* 0x00000000009c0947 */ /* 0x000fea0003800000 */
[----:B------:R-:W-:-:S03]  /*20b00*/  UMOV UR4, 0xffffffff ;  /* 0xffffffff00047882 */ /* 0x000fc60000000000 */
[----:B------:R-:W-:Y:S05]  /*20b10*/  BRA.DIV UR4, `(.L_x_975) ;  /* 0x0000002604c87947 */ /* 0x000fea000b800000 */
[----:B------:R-:W-:-:S13]  /*20b20*/  ELECT P6, URZ, PT ;  /* 0x00000000003f782f */ /* 0x000fda00038c0000 */
.L_x_1072:
        /* <DEDUP_REMOVED lines=8> */
.L_x_976:
[----:B0-----:R-:W2:Y:S04]  /*20bb0*/  LDL R3, [R1+0xc] ;  /* 0x00000c0001037983 */ /* 0x001ea80000100800 */
[----:B------:R-:W3:Y:S01]  /*20bc0*/  LDL.LU R7, [R1+0x18] ;  /* 0x0000180001077983 */ /* 0x000ee20000300800 */
[----:B------:R-:W-:-:S04]  /*20bd0*/  VIADD R2, R0, 0x34840 ;  /* 0x0003484000027836 */ /* 0x000fc80000000000 */
[C---:B--2---:R-:W-:Y:S02]  /*20be0*/  IMAD R6, R3.reuse, 0x8, R2 ;  /* 0x0000000803067824 */ /* 0x044fe400078e0202 */
        /* <DEDUP_REMOVED lines=10> */
.L_x_1073:
[----:B------:R-:W2:Y:S02]  /*20c90*/  SYNCS.PHASECHK.TRANS64.TRYWAIT P0, [R7+URZ], R2 ;  /* 0x00000002070075a7 */ /* 0x000ea4000800017f */
[----:B--2---:R-:W-:Y:S05]  /*20ca0*/  @!P0 BRA `(.L_x_978) ;  /* 0x0000002400988947 */ /* 0x004fea0003800000 */
.L_x_1074:
[----:B------:R-:W-:Y:S05]  /*20cb0*/  @!P2 BRA `(.L_x_979) ;  /* 0x000000000004a947 */ /* 0x000fea0003800000 */
[----:B------:R-:W-:Y:S01]  /*20cc0*/  BPT.TRAP 0x1 ;  /* 0x000000040000795c */ /* 0x000fe20000300000 */
.L_x_979:
[----:B------:R-:W3:Y:S01]  /*20cd0*/  LDL.LU R4, [R1+0xc] ;  /* 0x00000c0001047983 */ /* 0x000ee20000300800 */
[----:B------:R-:W-:-:S04]  /*20ce0*/  VIADD R0, R0, 0x34860 ;  /* 0x0003486000007836 */ /* 0x000fc80000000000 */
[----:B---3--:R-:W-:-:S04]  /*20cf0*/  IMAD R4, R4, 0x8, R0 ;  /* 0x0000000804047824 */ /* 0x008fc800078e0200 */
[----:B------:R-:W3:Y:S02]  /*20d00*/  SYNCS.PHASECHK.TRANS64.TRYWAIT P0, [R4+URZ], R5 ;  /* 0x00000005040075a7 */ /* 0x000ee4000800017f */
[----:B---3--:R-:W-:Y:S05]  /*20d10*/  @!P0 BRA `(.L_x_980) ;  /* 0x0000002400908947 */ /* 0x008fea0003800000 */
.L_x_1075:
[----:B------:R-:W-:-:S07]  /*20d20*/  IMAD R3, R3, 0x8, R0 ;  /* 0x0000000803037824 */ /* 0x000fce00078e0200 */
.L_x_981:
[----:B----4-:R4:W0:Y:S02]  /*20d30*/  SYNCS.PHASECHK.TRANS64.TRYWAIT P0, [R3+URZ], R2 ;  /* 0x00000002030075a7 */ /* 0x010824000800017f */
[----:B0-----:R-:W-:Y:S05]  /*20d40*/  @!P0 NANOSLEEP.SYNCS 0x989680 ;  /* 0x009896800000895d */ /* 0x001fea0003900000 */
[----:B------:R-:W0:Y:S02]  /*20d50*/  @!P0 SYNCS.PHASECHK.TRANS64 P0, [R3+URZ], R2 ;  /* 0x00000002030085a7 */ /* 0x000e24000800007f */
[----:B0-----:R-:W-:Y:S05]  /*20d60*/  @!P0 BRA `(.L_x_981) ;  /* 0xfffffffc00f08947 */ /* 0x001fea000383ffff */
.L_x_612:
[----:B------:R-:W-:Y:S05]  /*20d70*/  BSYNC B9 ;  /* 0x0000000000097941 */ /* 0x000fea0003800000 */
.L_x_609:
[----:B------:R-:W-:Y:S05]  /*20d80*/  EXIT ;  /* 0x000000000000794d */ /* 0x000fea0003800000 */
.L_x_630:
[----:B-1----:R1:W2:Y:S02]  /*20d90*/  SYNCS.PHASECHK.TRANS64.TRYWAIT P5, [R3+URZ+0x34890], R0 ;  /* 0x03489000030075a7 */ /* 0x0022a400080a017f */
[----:B--2---:R-:W-:Y:S05]  /*20da0*/  @!P5 NANOSLEEP.SYNCS 0x989680 ;  /* 0x009896800000d95d */ /* 0x004fea0003900000 */
[----:B------:R-:W2:Y:S02]  /*20db0*/  @!P5 SYNCS.PHASECHK.TRANS64 P5, [R3+URZ+0x34890], R0 ;  /* 0x034890000300d5a7 */ /* 0x000ea400080a007f */
[----:B--2---:R-:W-:Y:S05]  /*20dc0*/  @!P5 BRA `(.L_x_630) ;  /* 0xfffffffc00f0d947 */ /* 0x004fea000383ffff */
[----:B------:R-:W-:Y:S05]  /*20dd0*/  BRA `(.L_x_982) ;  /* 0xfffffe2800907947 */ /* 0x000fea000383ffff */
.L_x_684:
[----:B-1----:R1:W3:Y:S02]  /*20de0*/  SYNCS.PHASECHK.TRANS64.TRYWAIT P5, [R3+URZ+0x34890], R0 ;  /* 0x03489000030075a7 */ /* 0x0022e400080a017f */
[----:B---3--:R-:W-:Y:S05]  /*20df0*/  @!P5 NANOSLEEP.SYNCS 0x989680 ;  /* 0x009896800000d95d */ /* 0x008fea0003900000 */
[----:B------:R-:W3:Y:S02]  /*20e00*/  @!P5 SYNCS.PHASECHK.TRANS64 P5, [R3+URZ+0x34890], R0 ;  /* 0x034890000300d5a7 */ /* 0x000ee400080a007f */
[----:B---3--:R-:W-:Y:S05]  /*20e10*/  @!P5 BRA `(.L_x_684) ;  /* 0xfffffffc00f0d947 */ /* 0x008fea000383ffff */
[----:B------:R-:W-:Y:S05]  /*20e20*/  BRA `(.L_x_983) ;  /* 0xfffffe5c00e87947 */ /* 0x000fea000383ffff */
.L_x_709:
[----:B-1----:R1:W2:Y:S02]  /*20e30*/  SYNCS.PHASECHK.TRANS64.TRYWAIT P4, [R3+URZ+0x34890], R0 ;  /* 0x03489000030075a7 */ /* 0x0022a4000808017f */
[----:B--2---:R-:W-:Y:S05]  /*20e40*/  @!P4 NANOSLEEP.SYNCS 0x989680 ;  /* 0x009896800000c95d */ /* 0x004fea0003900000 */
[----:B------:R-:W2:Y:S02]  /*20e50*/  @!P4 SYNCS.PHASECHK.TRANS64 P4, [R3+URZ+0x34890], R0 ;  /* 0x034890000300c5a7 */ /* 0x000ea4000808007f */
[----:B--2---:R-:W-:Y:S05]  /*20e60*/  @!P4 BRA `(.L_x_709) ;  /* 0xfffffffc00f0c947 */ /* 0x004fea000383ffff */
[----:B------:R-:W-:Y:S05]  /*20e70*/  BRA `(.L_x_984) ;  /* 0xfffffe9000887947 */ /* 0x000fea000383ffff */
.L_x_715:
[----:B0-----:R0:W2:Y:S02]  /*20e80*/  SYNCS.PHASECHK.TRANS64.TRYWAIT P4, [R3+URZ+0x348b0], R0 ;  /* 0x0348b000030075a7 */ /* 0x0010a4000808017f */
[----:B--2---:R-:W-:Y:S05]  /*20e90*/  @!P4 NANOSLEEP.SYNCS 0x989680 ;  /* 0x009896800000c95d */ /* 0x004fea0003900000 */
[----:B------:R-:W2:Y:S02]  /*20ea0*/  @!P4 SYNCS.PHASECHK.TRANS64 P4, [R3+URZ+0x348b0], R0 ;  /* 0x0348b0000300c5a7 */ /* 0x000ea4000808007f */
[----:B--2---:R-:W-:Y:S05]  /*20eb0*/  @!P4 BRA `(.L_x_715) ;  /* 0xfffffffc00f0c947 */ /* 0x004fea000383ffff */
[----:B------:R-:W-:Y:S05]  /*20ec0*/  BRA `(.L_x_985) ;  /* 0xfffffe94008c7947 */ /* 0x000fea000383ffff */
.L_x_733:
[----:B------:R-:W-:Y:S01]  /*20ed0*/  BSSY B1, `(.L_x_986) ;  /* 0x0000008000017945 */ /* 0x000fe20003800000 */
[----:B------:R-:W-:Y:S02]  /*20ee0*/  IMAD.MOV.U32 R13, RZ, RZ, R25 ;  /* 0x000000ffff0d7224 */ /* 0x000fe400078e0019 */
[----:B------:R-:W-:Y:S02]  /*20ef0*/  IMAD.MOV.U32 R12, RZ, RZ, RZ ;  /* 0x000000ffff0c7224 */ /* 0x000fe400078e00ff */
[----:B------:R-:W-:Y:S02]  /*20f00*/  IMAD.MOV.U32 R11, RZ, RZ, 0x1c1f ;  /* 0x00001c1fff0b7424 */ /* 0x000fe400078e00ff */
[----:B------:R-:W-:-:S07]  /*20f10*/  IMAD.MOV.U32 R15, RZ, RZ, -0x1 ;  /* 0xffffffffff0f7424 */ /* 0x000fce00078e00ff */
[----:B------:R-:W-:Y:S05]  /*20f20*/  WARPSYNC.COLLECTIVE R15, `(.L_x_987) ;  /* 0x000000000f087348 */ /* 0x000fea0003c00000 */
[----:B------:R0:W1:Y:S02]  /*20f30*/  SHFL.IDX P6, R14, R13, R12, R11 ;  /* 0x0000000c0d0e7389 */ /* 0x00006400000c000b */
[----:B01----:R-:W-:Y:S01]  /*20f40*/  ENDCOLLECTIVE ;  /* 0x000000000000791b */ /* 0x003fe20003800000 */
.L_x_987:
[----:B------:R-:W-:Y:S05]  /*20f50*/  BSYNC B1 ;  /* 0x0000000000017941 */ /* 0x000fea0003800000 */
.L_x_986:
[----:B------:R-:W-:Y:S02]  /*20f60*/  IMAD.MOV.U32 R13, RZ, RZ, R24 ;  /* 0x000000ffff0d7224 */ /* 0x000fe400078e0018 */
[----:B------:R-:W-:Y:S02]  /*20f70*/  IMAD.MOV.U32 R12, RZ, RZ, RZ ;  /* 0x000000ffff0c7224 */ /* 0x000fe400078e00ff */
[----:B------:R-:W-:Y:S02]  /*20f80*/  IMAD.MOV.U32 R11, RZ, RZ, 0x1c1f ;  /* 0x00001c1fff0b7424 */ /* 0x000fe400078e00ff */
[----:B------:R-:W-:Y:S02]  /*20f90*/  IMAD.MOV.U32 R15, RZ, RZ, -0x1 ;  /* 0xffffffffff0f7424 */ /* 0x000fe400078e00ff */
[----:B------:R-:W-:-:S07]  /*20fa0*/  IMAD.MOV.U32 R0, RZ, RZ, R14 ;  /* 0x000000ffff007224 */ /* 0x000fce00078e000e */
[----:B------:R-:W-:Y:S05]  /*20fb0*/  WARPSYNC.COLLECTIVE R15, `(.L_x_988) ;  /* 0x000000000f087348 */ /* 0x000fea0003c00000 */
[----:B------:R0:W1:Y:S02]  /*20fc0*/  SHFL.IDX P6, R14, R13, R12, R11 ;  /* 0x0000000c0d0e7389 */ /* 0x00006400000c000b */
[----:B01----:R-:W-:Y:S01]  /*20fd0*/  ENDCOLLECTIVE ;  /* 0x000000000000791b */ /* 0x003fe20003800000 */
.L_x_988:
[----:B------:R-:W-:Y:S02]  /*20fe0*/  IMAD.MOV.U32 R13, RZ, RZ, R27 ;  /* 0x000000ffff0d7224 */ /* 0x000fe400078e001b */
[----:B------:R-:W-:-:S07]  /*20ff0*/  IMAD.MOV.U32 R3, RZ, RZ, R14 ;  /* 0x000000ffff037224 */ /* 0x000fce00078e000e */
[----:B------:R-:W-:Y:S05]  /*21000*/  WARPSYNC.COLLECTIVE R15, `(.L_x_989) ;  /* 0x000000000f087348 */ /* 0x000fea0003c00000 */
[----:B------:R0:W1:Y:S02]  /*21010*/  SHFL.IDX P6, R14, R13, R12, R11 ;  /* 0x0000000c0d0e7389 */ /* 0x00006400000c000b */
[----:B01----:R-:W-:Y:S01]  /*21020*/  ENDCOLLECTIVE ;  /* 0x000000000000791b */ /* 0x003fe20003800000 */
.L_x_989:
[----:B------:R-:W-:Y:S02]  /*21030*/  IMAD.MOV.U32 R13, RZ, RZ, R26 ;  /* 0x000000ffff0d7224 */ /* 0x000fe400078e001a */
[----:B------:R-:W-:-:S07]  /*21040*/  IMAD.MOV.U32 R4, RZ, RZ, R14 ;  /* 0x000000ffff047224 */ /* 0x000fce00078e000e */
[----:B------:R-:W-:Y:S05]  /*21050*/  WARPSYNC.COLLECTIVE R15, `(.L_x_990) ;  /* 0x000000000f087348 */ /* 0x000fea0003c00000 */
[----:B------:R0:W1:Y:S02]  /*21060*/  SHFL.IDX P6, R14, R13, R12, R11 ;  /* 0x0000000c0d0e7389 */ /* 0x00006400000c000b */
[----:B01----:R-:W-:Y:S01]  /*21070*/  ENDCOLLECTIVE ;  /* 0x000000000000791b */ /* 0x003fe20003800000 */
.L_x_990:
[----:B------:R-:W-:Y:S01]  /*21080*/  IMAD.MOV.U32 R5, RZ, RZ, R14 ;  /* 0x000000ffff057224 */ /* 0x000fe200078e000e */
[----:B------:R-:W-:Y:S06]  /*21090*/  BRA `(.L_x_991) ;  /* 0xfffffea000587947 */ /* 0x000fec000383ffff */
.L_x_737:
[----:B0-----:R0:W1:Y:S02]  /*210a0*/  SYNCS.PHASECHK.TRANS64.TRYWAIT P0, [R2+URZ+0x34800], R5 ;  /* 0x03480005020075a7 */ /* 0x001064000800017f */
[----:B-1----:R-:W-:Y:S05]  /*210b0*/  @!P0 NANOSLEEP.SYNCS 0x989680 ;  /* 0x009896800000895d */ /* 0x002fea0003900000 */
[----:B------:R-:W1:Y:S02]  /*210c0*/  @!P0 SYNCS.PHASECHK.TRANS64 P0, [R2+URZ+0x34800], R5 ;  /* 0x03480005020085a7 */ /* 0x000e64000800007f */
[----:B-1----:R-:W-:Y:S05]  /*210d0*/  @!P0 BRA `(.L_x_737) ;  /* 0xfffffffc00f08947 */ /* 0x002fea000383ffff */
[----:B------:R-:W-:Y:S05]  /*210e0*/  BRA `(.L_x_992) ;  /* 0xfffffea800c87947 */ /* 0x000fea000383ffff */
.L_x_761:
[----:B------:R-:W-:Y:S01]  /*210f0*/  BSSY B1, `(.L_x_993) ;  /* 0x0000008000017945 */ /* 0x000fe20003800000 */
[----:B------:R-:W-:Y:S01]  /*21100*/  MOV R13, R25 ;  /* 0x00000019000d7202 */ /* 0x000fe20000000f00 */
[----:B------:R-:W-:Y:S02]  /*21110*/  IMAD.MOV.U32 R12, RZ, RZ, RZ ;  /* 0x000000ffff0c7224 */ /* 0x000fe400078e00ff */
[----:B------:R-:W-:Y:S02]  /*21120*/  IMAD.MOV.U32 R11, RZ, RZ, 0x1c1f ;  /* 0x00001c1fff0b7424 */ /* 0x000fe400078e00ff */
[----:B------:R-:W-:-:S07]  /*21130*/  IMAD.MOV.U32 R15, RZ, RZ, -0x1 ;  /* 0xffffffffff0f7424 */ /* 0x000fce00078e00ff */
[----:B------:R-:W-:Y:S05]  /*21140*/  WARPSYNC.COLLECTIVE R15, `(.L_x_994) ;  /* 0x000000000f087348 */ /* 0x000fea0003c00000 */
[----:B------:R0:W1:Y:S02]  /*21150*/  SHFL.IDX P6, R14, R13, R12, R11 ;  /* 0x0000000c0d0e7389 */ /* 0x00006400000c000b */
[----:B01----:R-:W-:Y:S01]  /*21160*/  ENDCOLLECTIVE ;  /* 0x000000000000791b */ /* 0x003fe20003800000 */
.L_x_994:
[----:B------:R-:W-:Y:S05]  /*21170*/  BSYNC B1 ;  /* 0x0000000000017941 */ /* 0x000fea0003800000 */
.L_x_993:
        /* <DEDUP_REMOVED lines=8> */
.L_x_995:
[----:B------:R-:W-:Y:S02]  /*21200*/  IMAD.MOV.U32 R43, RZ, RZ, R3 ;  /* 0x000000ffff2b7224 */ /* 0x000fe400078e0003 */
[----:B------:R-:W-:Y:S02]  /*21210*/  IMAD.MOV.U32 R13, RZ, RZ, R27 ;  /* 0x000000ffff0d7224 */ /* 0x000fe400078e001b */
[----:B------:R-:W-:-:S07]  /*21220*/  IMAD.MOV.U32 R0, RZ, RZ, R14 ;  /* 0x000000ffff007224 */ /* 0x000fce00078e000e */
[----:B------:R-:W-:Y:S05]  /*21230*/  WARPSYNC.COLLECTIVE R15, `(.L_x_996) ;  /* 0x000000000f087348 */ /* 0x000fea0003c00000 */
[----:B------:R0:W1:Y:S02]  /*21240*/  SHFL.IDX P6, R14, R13, R12, R11 ;  /* 0x0000000c0d0e7389 */ /* 0x00006400000c000b */
[----:B01----:R-:W-:Y:S01]  /*21250*/  ENDCOLLECTIVE ;  /* 0x000000000000791b */ /* 0x003fe20003800000 */
.L_x_996:
[----:B------:R-:W-:Y:S02]  /*21260*/  IMAD.MOV.U32 R42, RZ, RZ, R0 ;  /* 0x000000ffff2a7224 */ /* 0x000fe400078e0000 */
[----:B------:R-:W-:Y:S02]  /*21270*/  IMAD.MOV.U32 R13, RZ, RZ, R26 ;  /* 0x000000ffff0d7224 */ /* 0x000fe400078e001a */
[----:B------:R-:W-:-:S07]  /*21280*/  IMAD.MOV.U32 R5, RZ, RZ, R14 ;  /* 0x000000ffff057224 */ /* 0x000fce00078e000e */
[----:B------:R-:W-:Y:S05]  /*21290*/  WARPSYNC.COLLECTIVE R15, `(.L_x_997) ;  /* 0x000000000f087348 */ /* 0x000fea0003c00000 */
[----:B------:R0:W1:Y:S02]  /*212a0*/  SHFL.IDX P6, R14, R13, R12, R11 ;  /* 0x0000000c0d0e7389 */ /* 0x00006400000c000b */
[----:B01----:R-:W-:Y:S01]  /*212b0*/  ENDCOLLECTIVE ;  /* 0x000000000000791b */ /* 0x003fe20003800000 */
.L_x_997:
[----:B------:R-:W-:Y:S05]  /*212c0*/  BRA `(.L_x_998) ;  /* 0xfffffec800747947 */ /* 0x000fea000383ffff */
.L_x_765:
[----:B0-----:R0:W1:Y:S02]  /*212d0*/  SYNCS.PHASECHK.TRANS64.TRYWAIT P0, [R2+URZ+0x34800], R5 ;  /* 0x03480005020075a7 */ /* 0x001064000800017f */
[----:B-1----:R-:W-:Y:S05]  /*212e0*/  @!P0 NANOSLEEP.SYNCS 0x989680 ;  /* 0x009896800000895d */ /* 0x002fea0003900000 */
[----:B------:R-:W1:Y:S02]  /*212f0*/  @!P0 SYNCS.PHASECHK.TRANS64 P0, [R2+URZ+0x34800], R5 ;  /* 0x03480005020085a7 */ /* 0x000e64000800007f */
[----:B-1----:R-:W-:Y:S05]  /*21300*/  @!P0 BRA `(.L_x_765) ;  /* 0xfffffffc00f08947 */ /* 0x002fea000383ffff */
[----:B------:R-:W-:Y:S05]  /*21310*/  BRA `(.L_x_999) ;  /* 0xfffffed000687947 */ /* 0x000fea000383ffff */
.L_x_779:
[----:B-1----:R1:W2:Y:S02]  /*21320*/  SYNCS.PHASECHK.TRANS64.TRYWAIT P2, [R0+URZ+0x34830], R3 ;  /* 0x03483003000075a7 */ /* 0x0022a4000804017f */
[----:B--2---:R-:W-:Y:S05]  /*21330*/  @!P2 NANOSLEEP.SYNCS 0x989680 ;  /* 0x009896800000a95d */ /* 0x004fea0003900000 */
[----:B------:R-:W2:Y:S02]  /*21340*/  @!P2 SYNCS.PHASECHK.TRANS64 P2, [R0+URZ+0x34830], R3 ;  /* 0x034830030000a5a7 */ /* 0x000ea4000804007f */
[----:B--2---:R-:W-:Y:S05]  /*21350*/  @!P2 BRA `(.L_x_779) ;  /* 0xfffffffc00f0a947 */ /* 0x004fea000383ffff */
[----:B------:R-:W-:Y:S05]  /*21360*/  BRA `(.L_x_778) ;  /* 0xfffffef400747947 */ /* 0x000fea000383ffff */
.L_x_786:
[----:B-1----:R1:W2:Y:S02]  /*21370*/  SYNCS.PHASECHK.TRANS64.TRYWAIT P2, [R10+URZ+0x34830], R7 ;  /* 0x034830070a0075a7 */ /* 0x0022a4000804017f */
[----:B--2---:R-:W-:Y:S05]  /*21380*/  @!P2 NANOSLEEP.SYNCS 0x989680 ;  /* 0x009896800000a95d */ /* 0x004fea0003900000 */
[----:B------:R-:W2:Y:S02]  /*21390*/  @!P2 SYNCS.PHASECHK.TRANS64 P2, [R10+URZ+0x34830], R7 ;  /* 0x034830070a00a5a7 */ /* 0x000ea4000804007f */
[----:B--2---:R-:W-:Y:S05]  /*213a0*/  @!P2 BRA `(.L_x_786) ;  /* 0xfffffffc00f0a947 */ /* 0x004fea000383ffff */
[----:B------:R-:W-:Y:S05]  /*213b0*/  BRA `(.L_x_785) ;  /* 0xffffff2400f47947 */ /* 0x000fea000383ffff */
.L_x_791:
[----:B-1----:R1:W2:Y:S02]  /*213c0*/  SYNCS.PHASECHK.TRANS64.TRYWAIT P2, [R13+URZ+0x34850], R0 ;  /* 0x034850000d0075a7 */ /* 0x0022a4000804017f */
[----:B--2---:R-:W-:Y:S05]  /*213d0*/  @!P2 NANOSLEEP.SYNCS 0x989680 ;  /* 0x009896800000a95d */ /* 0x004fea0003900000 */
[----:B------:R-:W2:Y:S02]  /*213e0*/  @!P2 SYNCS.PHASECHK.TRANS64 P2, [R13+URZ+0x34850], R0 ;  /* 0x034850000d00a5a7 */ /* 0x000ea4000804007f */
[----:B--2---:R-:W-:Y:S05]  /*213f0*/  @!P2 BRA `(.L_x_791) ;  /* 0xfffffffc00f0a947 */ /* 0x004fea000383ffff */
[----:B------:R-:W-:Y:S05]  /*21400*/  BRA `(.L_x_790) ;  /* 0xffffff3000c87947 */ /* 0x000fea000383ffff */
.L_x_797:
[----:B-1----:R1:W2:Y:S02]  /*21410*/  SYNCS.PHASECHK.TRANS64.TRYWAIT P0, [R8+URZ+0x34850], R5 ;  /* 0x03485005080075a7 */ /* 0x0022a4000800017f */
[----:B--2---:R-:W-:Y:S05]  /*21420*/  @!P0 NANOSLEEP.SYNCS 0x989680 ;  /* 0x009896800000895d */ /* 0x004fea0003900000 */
[----:B------:R-:W2:Y:S02]  /*21430*/  @!P0 SYNCS.PHASECHK.TRANS64 P0, [R8+URZ+0x34850], R5 ;  /* 0x03485005080085a7 */ /* 0x000ea4000800007f */
[----:B--2---:R-:W-:Y:S05]  /*21440*/  @!P0 BRA `(.L_x_797) ;  /* 0xfffffffc00f08947 */ /* 0x004fea000383ffff */
[----:B------:R-:W-:Y:S05]  /*21450*/  BRA `(.L_x_796) ;  /* 0xffffff5400e87947 */ /* 0x000fea000383ffff */
.L_x_833:
        /* <DEDUP_REMOVED lines=8> */
[----:B------:R-:W-:Y:S05]  /*214e0*/  WARPSYNC.COLLECTIVE R15, `(.L_x_1001) ;  /* 0x000000000f087348 */ /* 0x000fea0003c00000 */
[----:B------:R0:W1:Y:S02]  /*214f0*/  SHFL.IDX P6, R14, R13, R12, R11 ;  /* 0x0000000c0d0e7389 */ /* 0x00006400000c000b */
[----:B01----:R-:W-:Y:S01]  /*21500*/  ENDCOLLECTIVE ;  /* 0x000000000000791b */ /* 0x003fe20003800000 */
.L_x_1001:
[----:B------:R-:W-:Y:S05]  /*21510*/  BSYNC B1 ;  /* 0x0000000000017941 */ /* 0x000fea0003800000 */
.L_x_1000:
[----:B------:R-:W-:Y:S05]  /*21520*/  BRA `(.L_x_1002) ;  /* 0xffffff9000d47947 */ /* 0x000fea000383ffff */
.L_x_835:
[----:B------:R-:W-:Y:S01]  /*21530*/  BSSY B1, `(.L_x_1003) ;  /* 0x0000006000017945 */ /* 0x000fe20003800000 */
[----:B------:R-:W-:-:S07]  /*21540*/  IMAD.MOV.U32 R15, RZ, RZ, -0x1 ;  /* 0xffffffffff0f7424 */ /* 0x000fce00078e00ff */
[----:B0-----:R-:W-:Y:S05]  /*21550*/  WARPSYNC.COLLECTIVE R15, `(.L_x_1004) ;  /* 0x000000000f0c7348 */ /* 0x001fea0003c00000 */
[----:B------:R-:W-:Y:S02]  /*21560*/  ELECT P6, UR62, PT ;  /* 0x00000000003e782f */ /* 0x000fe400038c0000 */
[----:B------:R-:W-:Y:S01]  /*21570*/  MOV R14, UR62 ;  /* 0x0000003e000e7c02 */ /* 0x000fe20008000f00 */
[----:B0-----:R-:W-:Y:S10]  /*21580*/  ENDCOLLECTIVE ;  /* 0x000000000000791b */ /* 0x001ff40003800000 */
.L_x_1004:
[----:B------:R-:W-:Y:S05]  /*21590*/  BSYNC B1 ;  /* 0x0000000000017941 */ /* 0x000fea0003800000 */
.L_x_1003:
[----:B------:R-:W-:Y:S01]  /*215a0*/  PLOP3.LUT P2, PT, P6, PT, PT, 0x80, 0x0 ;  /* 0x000000000000781c */ /* 0x000fe2000374f070 */
[----:B------:R-:W-:-:S12]  /*215b0*/  BRA `(.L_x_834) ;  /* 0xffffff9000c87947 */ /* 0x000fd8000383ffff */
.L_x_837:
[----:B0-----:R-:W2:Y:S02]  /*215c0*/  LDL R3, [R1+0x4] ;  /* 0x0000040001037983 */ /* 0x001ea40000100800 */
[----:B--2---:R0:W1:Y:S02]  /*215d0*/  SYNCS.PHASECHK.TRANS64.TRYWAIT P0, [R3+URZ+0x34820], R2 ;  /* 0x03482002030075a7 */ /* 0x004064000800017f */
[----:B-1----:R-:W-:Y:S05]  /*215e0*/  @!P0 NANOSLEEP.SYNCS 0x989680 ;  /* 0x009896800000895d */ /* 0x002fea0003900000 */
[----:B------:R-:W1:Y:S02]  /*215f0*/  @!P0 SYNCS.PHASECHK.TRANS64 P0, [R3+URZ+0x34820], R2 ;  /* 0x03482002030085a7 */ /* 0x000e64000800007f */
[----:B-1----:R-:W-:Y:S05]  /*21600*/  @!P0 BRA `(.L_x_837) ;  /* 0xfffffffc00ec8947 */ /* 0x002fea000383ffff */
[----:B------:R-:W-:Y:S05]  /*21610*/  BRA `(.L_x_1005) ;  /* 0xffffff9000d87947 */ /* 0x000fea000383ffff */
.L_x_841:
[----:B0-----:R0:W1:Y:S02]  /*21620*/  SYNCS.PHASECHK.TRANS64.TRYWAIT P0, [R5+URZ+0x348a0], R8 ;  /* 0x0348a008050075a7 */ /* 0x001064000800017f */
[----:B-1----:R-:W-:Y:S05]  /*21630*/  @!P0 NANOSLEEP.SYNCS 0x989680 ;  /* 0x009896800000895d */ /* 0x002fea0003900000 */
[----:B------:R-:W1:Y:S02]  /*21640*/  @!P0 SYNCS.PHASECHK.TRANS64 P0, [R5+URZ+0x348a0], R8 ;  /* 0x0348a008050085a7 */ /* 0x000e64000800007f */
[----:B-1----:R-:W-:Y:S05]  /*21650*/  @!P0 BRA `(.L_x_841) ;  /* 0xfffffffc00f08947 */ /* 0x002fea000383ffff */
[----:B------:R-:W-:Y:S05]  /*21660*/  BRA `(.L_x_1006) ;  /* 0xffffff9000fc7947 */ /* 0x000fea000383ffff */
.L_x_848:
[----:B-1----:R1:W2:Y:S02]  /*21670*/  SYNCS.PHASECHK.TRANS64.TRYWAIT P0, [R5+URZ+0x348c0], R8 ;  /* 0x0348c008050075a7 */ /* 0x0022a4000800017f */
[----:B--2---:R-:W-:Y:S05]  /*21680*/  @!P0 NANOSLEEP.SYNCS 0x989680 ;  /* 0x009896800000895d */ /* 0x004fea0003900000 */
[----:B------:R-:W2:Y:S02]  /*21690*/  @!P0 SYNCS.PHASECHK.TRANS64 P0, [R5+URZ+0x348c0], R8 ;  /* 0x0348c008050085a7 */ /* 0x000ea4000800007f */
[----:B--2---:R-:W-:Y:S05]  /*216a0*/  @!P0 BRA `(.L_x_848) ;  /* 0xfffffffc00f08947 */ /* 0x004fea000383ffff */
[----:B------:R-:W-:Y:S05]  /*216b0*/  BRA `(.L_x_1007) ;  /* 0xffffff9400f87947 */ /* 0x000fea000383ffff */
.L_x_856:
[----:B0-----:R0:W1:Y:S02]  /*216c0*/  SYNCS.PHASECHK.TRANS64.TRYWAIT P0, [R6+URZ+0x348a0], R5 ;  /* 0x0348a005060075a7 */ /* 0x001064000800017f */
[----:B-1----:R-:W-:Y:S05]  /*216d0*/  @!P0 NANOSLEEP.SYNCS 0x989680 ;  /* 0x009896800000895d */ /* 0x002fea0003900000 */
[----:B------:R-:W1:Y:S02]  /*216e0*/  @!P0 SYNCS.PHASECHK.TRANS64 P0, [R6+URZ+0x348a0], R5 ;  /* 0x0348a005060085a7 */ /* 0x000e64000800007f */
[----:B-1----:R-:W-:Y:S05]  /*216f0*/  @!P0 BRA `(.L_x_856) ;  /* 0xfffffffc00f08947 */ /* 0x002fea000383ffff */
[----:B------:R-:W-:Y:S05]  /*21700*/  BRA `(.L_x_1008) ;  /* 0xffffff9c00247947 */ /* 0x000fea000383ffff */
.L_x_863:
[----:B-1----:R1:W2:Y:S02]  /*21710*/  SYNCS.PHASECHK.TRANS64.TRYWAIT P0, [R6+URZ+0x348c0], R5 ;  /* 0x0348c005060075a7 */ /* 0x0022a4000800017f */
[----:B--2---:R-:W-:Y:S05]  /*21720*/  @!P0 NANOSLEEP.SYNCS 0x989680 ;  /* 0x009896800000895d */ /* 0x004fea0003900000 */
[----:B------:R-:W2:Y:S02]  /*21730*/  @!P0 SYNCS.PHASECHK.TRANS64 P0, [R6+URZ+0x348c0], R5 ;  /* 0x0348c005060085a7 */ /* 0x000ea4000800007f */
[----:B--2---:R-:W-:Y:S05]  /*21740*/  @!P0 BRA `(.L_x_863) ;  /* 0xfffffffc00f08947 */ /* 0x004fea000383ffff */
[----:B------:R-:W-:Y:S05]  /*21750*/  BRA `(.L_x_1009) ;  /* 0xffffffa0001c7947 */ /* 0x000fea000383ffff */
.L_x_877:
        /* <DEDUP_REMOVED lines=11> */
.L_x_1011:
[----:B------:R-:W-:Y:S05]  /*21810*/  BSYNC B0 ;  /* 0x0000000000007941 */ /* 0x000fea0003800000 */
.L_x_1010:
[----:B------:R-:W-:Y:S05]  /*21820*/  BRA `(.L_x_1012) ;  /* 0xffffffa800947947 */ /* 0x000fea000383ffff */
.L_x_879:
[----:B------:R-:W-:Y:S01]  /*21830*/  BSSY B0, `(.L_x_1013) ;  /* 0x0000006000007945 */ /* 0x000fe20003800000 */
[----:B------:R-:W-:-:S07]  /*21840*/  IMAD.MOV.U32 R15, RZ, RZ, -0x1 ;  /* 0xffffffffff0f7424 */ /* 0x000fce00078e00ff */
[----:B0-----:R-:W-:Y:S05]  /*21850*/  WARPSYNC.COLLECTIVE R15, `(.L_x_1014) ;  /* 0x000000000f0c7348 */ /* 0x001fea0003c00000 */
[----:B------:R-:W-:Y:S02]  /*21860*/  ELECT P6, UR62, PT ;  /* 0x00000000003e782f */ /* 0x000fe400038c0000 */
[----:B------:R-:W-:Y:S01]  /*21870*/  MOV R14, UR62 ;  /* 0x0000003e000e7c02 */ /* 0x000fe20008000f00 */
[----:B0-----:R-:W-:Y:S10]  /*21880*/  ENDCOLLECTIVE ;  /* 0x000000000000791b */ /* 0x001ff40003800000 */
.L_x_1014:
[----:B------:R-:W-:Y:S05]  /*21890*/  BSYNC B0 ;  /* 0x0000000000007941 */ /* 0x000fea0003800000 */
.L_x_1013:
[----:B------:R-:W-:Y:S05]  /*218a0*/  BRA `(.L_x_1015) ;  /* 0xffffffa800a07947 */ /* 0x000fea000383ffff */
.L_x_881:
[----:B0-----:R0:W1:Y:S02]  /*218b0*/  SYNCS.PHASECHK.TRANS64.TRYWAIT P0, [R0+URZ+0x34840], R2 ;  /* 0x03484002000075a7 */ /* 0x001064000800017f */
[----:B-1----:R-:W-:Y:S05]  /*218c0*/  @!P0 NANOSLEEP.SYNCS 0x989680 ;  /* 0x009896800000895d */ /* 0x002fea0003900000 */
[----:B------:R-:W1:Y:S02]  /*218d0*/  @!P0 SYNCS.PHASECHK.TRANS64 P0, [R0+URZ+0x34840], R2 ;  /* 0x03484002000085a7 */ /* 0x000e64000800007f */
[----:B-1----:R-:W-:Y:S05]  /*218e0*/  @!P0 BRA `(.L_x_881) ;  /* 0xfffffffc00f08947 */ /* 0x002fea000383ffff */
[----:B------:R-:W-:Y:S05]  /*218f0*/  BRA `(.L_x_1016) ;  /* 0xffffffac000c7947 */ /* 0x000fea000383ffff */
.L_x_885:
[----:B------:R0:W5:Y:S01]  /*21900*/  LDL.LU R9, [R1+0x54] ;  /* 0x0000540001097983 */ /* 0x0001620000300800 */
[----:B------:R-:W-:Y:S02]  /*21910*/  IMAD.MOV.U32 R13, RZ, RZ, R3 ;  /* 0x000000ffff0d7224 */ /* 0x000fe400078e0003 */
[----:B------:R-:W-:Y:S02]  /*21920*/  IMAD.MOV.U32 R12, RZ, RZ, RZ ;  /* 0x000000ffff0c7224 */ /* 0x000fe400078e00ff */
[----:B------:R-:W-:Y:S02]  /*21930*/  IMAD.MOV.U32 R11, RZ, RZ, 0x181f ;  /* 0x0000181fff0b7424 */ /* 0x000fe400078e00ff */
[----:B------:R-:W-:-:S07]  /*21940*/  IMAD.MOV.U32 R15, RZ, RZ, -0x1 ;  /* 0xffffffffff0f7424 */ /* 0x000fce00078e00ff */
[----:B0----5:R-:W-:Y:S05]  /*21950*/  WARPSYNC.COLLECTIVE R15, `(.L_x_1017) ;  /* 0x000000000f087348 */ /* 0x021fea0003c00000 */
[----:B------:R1:W2:Y:S02]  /*21960*/  SHFL.IDX P6, R14, R13, R12, R11 ;  /* 0x0000000c0d0e7389 */ /* 0x0002a400000c000b */
[----:B012--5:R-:W-:Y:S01]  /*21970*/  ENDCOLLECTIVE ;  /* 0x000000000000791b */ /* 0x027fe20003800000 */
.L_x_1017:
[----:B------:R-:W-:Y:S02]  /*21980*/  IMAD.MOV.U32 R13, RZ, RZ, R4 ;  /* 0x000000ffff0d7224 */ /* 0x000fe400078e0004 */
[----:B------:R-:W-:-:S07]  /*21990*/  IMAD.MOV.U32 R6, RZ, RZ, R14 ;  /* 0x000000ffff067224 */ /* 0x000fce00078e000e */
[----:B------:R-:W-:Y:S05]  /*219a0*/  WARPSYNC.COLLECTIVE R15, `(.L_x_1018) ;  /* 0x000000000f087348 */ /* 0x000fea0003c00000 */
[----:B------:R0:W1:Y:S02]  /*219b0*/  SHFL.IDX P6, R14, R13, R12, R11 ;  /* 0x0000000c0d0e7389 */ /* 0x00006400000c000b */
[----:B01----:R-:W-:Y:S01]  /*219c0*/  ENDCOLLECTIVE ;  /* 0x000000000000791b */ /* 0x003fe20003800000 */
.L_x_1018:
[----:B------:R-:W-:Y:S02]  /*219d0*/  IMAD.IADD R0, R10, 0x1, R17 ;  /* 0x000000010a007824 */ /* 0x000fe400078e0211 */
[----:B------:R-:W-:Y:S02]  /*219e0*/  IMAD R2, R9, R7, RZ ;  /* 0x0000000709027224 */ /* 0x000fe400078e02ff */
[----:B------:R0:W5:Y:S01]  /*219f0*/  LDL R9, [R1+0x30] ;  /* 0x0000300001097983 */ /* 0x0001620000100800 */
[----:B------:R-:W-:Y:S01]  /*21a00*/  IMAD.MOV.U32 R7, RZ, RZ, R14 ;  /* 0x000000ffff077224 */ /* 0x000fe200078e000e */
[----:B------:R-:W-:Y:S01]  /*21a10*/  MOV R13, R3 ;  /* 0x00000003000d7202 */ /* 0x000fe20000000f00 */
[----:B------:R-:W-:Y:S01]  /*21a20*/  IMAD.MOV.U32 R12, RZ, RZ, 0x1 ;  /* 0x00000001ff0c7424 */ /* 0x000fe200078e00ff */
[C---:B------:R-:W-:Y:S01]  /*21a30*/  ISETP.GE.AND P2, PT, R0.reuse, R2, PT ;  /* 0x000000020000720c */ /* 0x040fe20003f46270 */
[----:B------:R-:W-:-:S12]  /*21a40*/  VIADD R5, R0, 0x10 ;  /* 0x0000001000057836 */ /* 0x000fd80000000000 */
[----:B0----5:R-:W-:Y:S05]  /*21a50*/  WARPSYNC.COLLECTIVE R15, `(.L_x_1019) ;  /* 0x000000000f087348 */ /* 0x021fea0003c00000 */
[----:B------:R1:W2:Y:S02]  /*21a60*/  SHFL.IDX P6, R14, R13, R12, R11 ;  /* 0x0000000c0d0e7389 */ /* 0x0002a400000c000b */
[----:B012--5:R-:W-:Y:S01]  /*21a70*/  ENDCOLLECTIVE ;  /* 0x000000000000791b */ /* 0x027fe20003800000 */
.L_x_1019:
[----:B------:R-:W-:-:S05]  /*21a80*/  @!P2 LEA R7, P4, R8, R7, 0x1 ;  /* 0x000000070807a211 */ /* 0x000fca00078808ff */
[----:B------:R-:W-:Y:S02]  /*21a90*/  @!P2 IMAD.X R6, RZ, RZ, R6, P4 ;  /* 0x000000ffff06a224 */ /* 0x000fe400020e0606 */
[----:B------:R-:W-:-:S03]  /*21aa0*/  IMAD.MOV.U32 R13, RZ, RZ, R4 ;  /* 0x000000ffff0d7224 */ /* 0x000fc600078e0004 */
[----:B------:R-:W-:-:S04]  /*21ab0*/  @!P2 LOP3.LUT R7, R7, R6, RZ, 0x3c, !PT ;  /* 0x000000060707a212 */ /* 0x000fc800078e3cff */
        /* <DEDUP_REMOVED lines=13> */
.L_x_1020:
[----:B------:R-:W-:Y:S02]  /*21b90*/  IMAD.MOV.U32 R13, RZ, RZ, R3 ;  /* 0x000000ffff0d7224 */ /* 0x000fe400078e0003 */
[----:B------:R-:W-:Y:S02]  /*21ba0*/  IMAD.MOV.U32 R12, RZ, RZ, 0x2 ;  /* 0x00000002ff0c7424 */ /* 0x000fe400078e00ff */
[----:B------:R-:W-:-:S07]  /*21bb0*/  IMAD.MOV.U32 R5, RZ, RZ, R14 ;  /* 0x000000ffff057224 */ /* 0x000fce00078e000e */
[----:B------:R-:W-:Y:S05]  /*21bc0*/  WARPSYNC.COLLECTIVE R15, `(.L_x_1021) ;  /* 0x000000000f087348 */ /* 0x000fea0003c00000 */
[----:B------:R0:W1:Y:S02]  /*21bd0*/  SHFL.IDX P6, R14, R13, R12, R11 ;  /* 0x0000000c0d0e7389 */ /* 0x00006400000c000b */
[----:B01----:R-:W-:Y:S01]  /*21be0*/  ENDCOLLECTIVE ;  /* 0x000000000000791b */ /* 0x003fe20003800000 */
.L_x_1021:
[----:B------:R-:W-:-:S05]  /*21bf0*/  @!P2 LEA R5, P4, R8, R5, 0x1 ;  /* 0x000000050805a211 */ /* 0x000fca00078808ff */
[----:B------:R-:W-:-:S04]  /*21c00*/  @!P2 IMAD.X R6, RZ, RZ, R6, P4 ;  /* 0x000000ffff06a224 */ /* 0x000fc800020e0606 */
[----:B------:R-:W-:Y:S02]  /*21c10*/  @!P2 IMAD.MOV.U32 R7, RZ, RZ, R6 ;  /* 0x000000ffff07a224 */ /* 0x000fe400078e0006 */
[----:B------:R-:W-:Y:S02]  /*21c20*/  @!P2 IMAD.MOV.U32 R6, RZ, RZ, R5 ;  /* 0x000000ffff06a224 */ /* 0x000fe400078e0005 */
[----:B------:R-:W-:Y:S02]  /*21c30*/  IMAD.MOV.U32 R13, RZ, RZ, R4 ;  /* 0x000000ffff0d7224 */ /* 0x000fe400078e0004 */
[----:B------:R-:W-:Y:S01]  /*21c40*/  VIADD R5, R0, 0x20 ;  /* 0x0000002000057836 */ /* 0x000fe20000000000 */
        /* <DEDUP_REMOVED lines=11> */
.L_x_1022:
[----:B------:R-:W-:Y:S02]  /*21d00*/  IMAD.MOV.U32 R13, RZ, RZ, R3 ;  /* 0x000000ffff0d7224 */ /* 0x000fe400078e0003 */
[----:B------:R-:W-:Y:S02]  /*21d10*/  IMAD.MOV.U32 R12, RZ, RZ, 0x3 ;  /* 0x00000003ff0c7424 */ /* 0x000fe400078e00ff */
[----:B------:R-:W-:-:S07]  /*21d20*/  IMAD.MOV.U32 R5, RZ, RZ, R14 ;  /* 0x000000ffff057224 */ /* 0x000fce00078e000e */
[----:B------:R-:W-:Y:S05]  /*21d30*/  WARPSYNC.COLLECTIVE R15, `(.L_x_1023) ;  /* 0x000000000f087348 */ /* 0x000fea0003c00000 */
[----:B------:R0:W1:Y:S02]  /*21d40*/  SHFL.IDX P6, R14, R13, R12, R11 ;  /* 0x0000000c0d0e7389 */ /* 0x00006400000c000b */
[----:B01----:R-:W-:Y:S01]  /*21d50*/  ENDCOLLECTIVE ;  /* 0x000000000000791b */ /* 0x003fe20003800000 */
.L_x_1023:
        /* <DEDUP_REMOVED lines=17> */
.L_x_1024:
[----:B------:R-:W-:Y:S02]  /*21e70*/  IMAD.MOV.U32 R13, RZ, RZ, R3 ;  /* 0x000000ffff0d7224 */ /* 0x000fe400078e0003 */
[----:B------:R-:W-:Y:S02]  /*21e80*/  IMAD.MOV.U32 R12, RZ, RZ, 0x4 ;  /* 0x00000004ff0c7424 */ /* 0x000fe400078e00ff */
[----:B------:R-:W-:-:S07]  /*21e90*/  IMAD.MOV.U32 R5, RZ, RZ, R14 ;  /* 0x000000ffff057224 */ /* 0x000fce00078e000e */
[----:B------:R-:W-:Y:S05]  /*21ea0*/  WARPSYNC.COLLECTIVE R15, `(.L_x_1025) ;  /* 0x000000000f087348 */ /* 0x000fea0003c00000 */
[----:B------:R0:W1:Y:S02]  /*21eb0*/  SHFL.IDX P6, R14, R13, R12, R11 ;  /* 0x0000000c0d0e7389 */ /* 0x00006400000c000b */
[----:B01----:R-:W-:Y:S01]  /*21ec0*/  ENDCOLLECTIVE ;  /* 0x000000000000791b */ /* 0x003fe20003800000 */
.L_x_1025:
        /* <DEDUP_REMOVED lines=17> */
.L_x_1026:
[----:B------:R-:W-:Y:S02]  /*21fe0*/  IMAD.MOV.U32 R13, RZ, RZ, R3 ;  /* 0x000000ffff0d7224 */ /* 0x000fe400078e0003 */
[----:B------:R-:W-:Y:S02]  /*21ff0*/  IMAD.MOV.U32 R12, RZ, RZ, 0x5 ;  /* 0x00000005ff0c7424 */ /* 0x000fe400078e00ff */
[----:B------:R-:W-:-:S07]  /*22000*/  IMAD.MOV.U32 R5, RZ, RZ, R14 ;  /* 0x000000ffff057224 */ /* 0x000fce00078e000e */
[----:B------:R-:W-:Y:S05]  /*22010*/  WARPSYNC.COLLECTIVE R15, `(.L_x_1027) ;  /* 0x000000000f087348 */ /* 0x000fea0003c00000 */
[----:B------:R0:W1:Y:S02]  /*22020*/  SHFL.IDX P6, R14, R13, R12, R11 ;  /* 0x0000000c0d0e7389 */ /* 0x00006400000c000b */
[----:B01----:R-:W-:Y:S01]  /*22030*/  ENDCOLLECTIVE ;  /* 0x000000000000791b */ /* 0x003fe20003800000 */
.L_x_1027:
[----:B------:R-:W-:-:S05]  /*22040*/  @!P2 LEA R5, P4, R8, R5, 0x1 ;  /* 0x000000050805a211 */ /* 0x000fca00078808ff */
[----:B------:R-:W-:-:S04]  /*22050*/  @!P2 IMAD.X R6, RZ, RZ, R6, P4 ;  /* 0x000000ffff06a224 */ /* 0x000fc800020e0606 */
[----:B------:R-:W-:Y:S02]  /*22060*/  @!P2 IMAD.MOV.U32 R7, RZ, RZ, R6 ;  /* 0x000000ffff07a224 */ /* 0x000fe400078e0006 */
[----:B------:R-:W-:Y:S01]  /*22070*/  @!P2 IMAD.MOV.U32 R6, RZ, RZ, R5 ;  /* 0x000000ffff06a224 */ /* 0x000fe200078e0005 */
[----:B------:R-:W-:Y:S01]  /*22080*/  IADD3 R5, R0, 0x50, RZ ;  /* 0x0000005000057810 */ /* 0x000fe20007ffe0ff */
[----:B------:R-:W-:-:S03]  /*22090*/  IMAD.MOV.U32 R13, RZ, RZ, R4 ;  /* 0x000000ffff0d7224 */ /* 0x000fc600078e0004 */
        /* <DEDUP_REMOVED lines=11> */
.L_x_1028:
[----:B------:R-:W-:Y:S02]  /*22150*/  IMAD.MOV.U32 R13, RZ, RZ, R3 ;  /* 0x000000ffff0d7224 */ /* 0x000fe400078e0003 */
[----:B------:R-:W-:Y:S02]  /*22160*/  IMAD.MOV.U32 R12, RZ, RZ, 0x6 ;  /* 0x00000006ff0c7424 */ /* 0x000fe400078e00ff */
[----:B------:R-:W-:-:S07]  /*22170*/  IMAD.MOV.U32 R5, RZ, RZ, R14 ;  /* 0x000000ffff057224 */ /* 0x000fce00078e000e */
[----:B------:R-:W-:Y:S05]  /*22180*/  WARPSYNC.COLLECTIVE R15, `(.L_x_1029) ;  /* 0x000000000f087348 */ /* 0x000fea0003c00000 */
[----:B------:R0:W1:Y:S02]  /*22190*/  SHFL.IDX P6, R14, R13, R12, R11 ;  /* 0x0000000c0d0e7389 */ /* 0x00006400000c000b */
[----:B01----:R-:W-:Y:S01]  /*221a0*/  ENDCOLLECTIVE ;  /* 0x000000000000791b */ /* 0x003fe20003800000 */
.L_x_1029:
        /* <DEDUP_REMOVED lines=17> */
.L_x_1030:
[----:B------:R-:W-:Y:S02]  /*222c0*/  IMAD.MOV.U32 R13, RZ, RZ, R3 ;  /* 0x000000ffff0d7224 */ /* 0x000fe400078e0003 */
[----:B------:R-:W-:Y:S02]  /*222d0*/  IMAD.MOV.U32 R12, RZ, RZ, 0x7 ;  /* 0x00000007ff0c7424 */ /* 0x000fe400078e00ff */
[----:B------:R-:W-:-:S07]  /*222e0*/  IMAD.MOV.U32 R5, RZ, RZ, R14 ;  /* 0x000000ffff057224 */ /* 0x000fce00078e000e */
[----:B------:R-:W-:Y:S05]  /*222f0*/  WARPSYNC.COLLECTIVE R15, `(.L_x_1031) ;  /* 0x000000000f087348 */ /* 0x000fea0003c00000 */
[----:B------:R0:W1:Y:S02]  /*22300*/  SHFL.IDX P6, R14, R13, R12, R11 ;  /* 0x0000000c0d0e7389 */ /* 0x00006400000c000b */
[----:B01----:R-:W-:Y:S01]  /*22310*/  ENDCOLLECTIVE ;  /* 0x000000000000791b */ /* 0x003fe20003800000 */
.L_x_1031:
[----:B------:R-:W-:-:S05]  /*22320*/  @!P2 LEA R5, P4, R8, R5, 0x1 ;  /* 0x000000050805a211 */ /* 0x000fca00078808ff */
[----:B------:R-:W-:-:S04]  /*22330*/  @!P2 IMAD.X R6, RZ, RZ, R6, P4 ;  /* 0x000000ffff06a224 */ /* 0x000fc800020e0606 */
[----:B------:R-:W-:Y:S02]  /*22340*/  @!P2 IMAD.MOV.U32 R7, RZ, RZ, R6 ;  /* 0x000000ffff07a224 */ /* 0x000fe400078e0006 */
[----:B------:R-:W-:Y:S02]  /*22350*/  IMAD.MOV.U32 R13, RZ, RZ, R4 ;  /* 0x000000ffff0d7224 */ /* 0x000fe400078e0004 */
[----:B------:R-:W-:-:S05]  /*22360*/  @!P2 IMAD.MOV.U32 R6, RZ, RZ, R5 ;  /* 0x000000ffff06a224 */ /* 0x000fca00078e0005 */
[----:B------:R-:W-:Y:S01]  /*22370*/  @!PT LDS RZ, [RZ] ;  /* 0x00000000fffff984 */ /* 0x000fe20000000800 */
[----:B------:R-:W-:Y:S01]  /*22380*/  @!PT LDS RZ, [RZ] ;  /* 0x00000000fffff984 */ /* 0x000fe20000000800 */
[----:B------:R-:W-:Y:S01]  /*22390*/  @!PT LDS RZ, [RZ] ;  /* 0x00000000fffff984 */ /* 0x000fe20000000800 */
[----:B------:R0:W-:Y:S01]  /*223a0*/  @!P2 LDGSTS.E.BYPASS.LTC128B.128 [R9+0x13400], desc[UR42][R6.64], !P3 ;  /* 0x134000000609afae */ /* 0x0001e2000d901d6a */
[----:B------:R-:W-:-:S03]  /*223b0*/  IMAD.MOV.U32 R5, RZ, RZ, R14 ;  /* 0x000000ffff057224 */ /* 0x000fc600078e000e */
[----:B------:R0:W-:Y:S04]  /*223c0*/  @!P2 LDGSTS.E.BYPASS.LTC128B.128 [R9+0x17400], desc[UR42][R6.64+0x80], !P0 ;  /* 0x174000800609afae */ /* 0x0001e8000c101d6a */
[----:B0-----:R-:W-:Y:S05]  /*223d0*/  WARPSYNC.COLLECTIVE R15, `(.L_x_1032) ;  /* 0x000000000f087348 */ /* 0x001fea0003c00000 */
[----:B------:R1:W2:Y:S02]  /*223e0*/  SHFL.IDX P6, R14, R13, R12, R11 ;  /* 0x0000000c0d0e7389 */ /* 0x0002a400000c000b */
[----:B012---:R-:W-:Y:S01]  /*223f0*/  ENDCOLLECTIVE ;  /* 0x000000000000791b */ /* 0x007fe20003800000 */
.L_x_1032:
[----:B------:R-:W-:Y:S01]  /*22400*/  @!PT LDS RZ, [RZ] ;  /* 0x00000000fffff984 */ /* 0x000fe20000000800 */
[----:B------:R-:W-:Y:S01]  /*22410*/  @!PT LDS RZ, [RZ] ;  /* 0x00000000fffff984 */ /* 0x000fe20000000800 */
[----:B------:R-:W-:Y:S01]  /*22420*/  @!PT LDS RZ, [RZ] ;  /* 0x00000000fffff984 */ /* 0x000fe20000000800 */
[----:B------:R0:W-:Y:S01]  /*22430*/  @!P2 LDGSTS.E.BYPASS.LTC128B.128 [R9+0x1b400], desc[UR42][R6.64+0x100], !P1 ;  /* 0x1b4001000609afae */ /* 0x0001e2000c901d6a */
[----:B------:R-:W-:Y:S01]  /*22440*/  IMAD.MOV.U32 R3, RZ, RZ, R14 ;  /* 0x000000ffff037224 */ /* 0x000fe200078e000e */
[----:B------:R-:W-:Y:S06]  /*22450*/  BRA `(.L_x_1033) ;  /* 0xffffffac00f47947 */ /* 0x000fec000383ffff */
.L_x_890:
[----:B-1----:R-:W3:Y:S02]  /*22460*/  LDL R2, [R1+0x4] ;  /* 0x0000040001027983 */ /* 0x002ee40000100800 */
[----:B---3--:R1:W3:Y:S02]  /*22470*/  SYNCS.PHASECHK.TRANS64.TRYWAIT P0, [R2+URZ+0x34820], R0 ;  /* 0x03482000020075a7 */ /* 0x0082e4000800017f */
[----:B---3--:R-:W-:Y:S05]  /*22480*/  @!P0 NANOSLEEP.SYNCS 0x989680 ;  /* 0x009896800000895d */ /* 0x008fea0003900000 */
[----:B------:R-:W3:Y:S02]  /*22490*/  @!P0 SYNCS.PHASECHK.TRANS64 P0, [R2+URZ+0x34820], R0 ;  /* 0x03482000020085a7 */ /* 0x000ee4000800007f */
[----:B---3--:R-:W-:Y:S05]  /*224a0*/  @!P0 BRA `(.L_x_890) ;  /* 0xfffffffc00ec8947 */ /* 0x008fea000383ffff */
[----:B------:R-:W-:Y:S05]  /*224b0*/  BRA `(.L_x_1034) ;  /* 0xffffffb0006c7947 */ /* 0x000fea000383ffff */
.L_x_899:
[----:B-1----:R1:W3:Y:S02]  /*224c0*/  SYNCS.PHASECHK.TRANS64.TRYWAIT P0, [R3+URZ+0x34840], R2 ;  /* 0x03484002030075a7 */ /* 0x0022e4000800017f */
[----:B---3--:R-:W-:Y:S05]  /*224d0*/  @!P0 NANOSLEEP.SYNCS 0x989680 ;  /* 0x009896800000895d */ /* 0x008fea0003900000 */
[----:B------:R-:W3:Y:S02]  /*224e0*/  @!P0 SYNCS.PHASECHK.TRANS64 P0, [R3+URZ+0x34840], R2 ;  /* 0x03484002030085a7 */ /* 0x000ee4000800007f */
[----:B---3--:R-:W-:Y:S05]  /*224f0*/  @!P0 BRA `(.L_x_899) ;  /* 0xfffffffc00f08947 */ /* 0x008fea000383ffff */
[----:B------:R-:W-:Y:S05]  /*22500*/  BRA `(.L_x_1035) ;  /* 0xffffffb400387947 */ /* 0x000fea000383ffff */
.L_x_906:
[----:B0-----:R0:W1:Y:S02]  /*22510*/  SYNCS.PHASECHK.TRANS64.TRYWAIT P0, [R2+URZ+0x34860], R3 ;  /* 0x03486003020075a7 */ /* 0x001064000800017f */
[----:B-1----:R-:W-:Y:S05]  /*22520*/  @!P0 NANOSLEEP.SYNCS 0x989680 ;  /* 0x009896800000895d */ /* 0x002fea0003900000 */
[----:B------:R-:W1:Y:S02]  /*22530*/  @!P0 SYNCS.PHASECHK.TRANS64 P0, [R2+URZ+0x34860], R3 ;  /* 0x03486003020085a7 */ /* 0x000e64000800007f */
[----:B-1----:R-:W-:Y:S05]  /*22540*/  @!P0 BRA `(.L_x_906) ;  /* 0xfffffffc00f08947 */ /* 0x002fea000383ffff */
[----:B------:R-:W-:Y:S05]  /*22550*/  BRA `(.L_x_1036) ;  /* 0xffffffb800507947 */ /* 0x000fea000383ffff */
.L_x_916:
[----:B--2---:R2:W3:Y:S02]  /*22560*/  SYNCS.PHASECHK.TRANS64.TRYWAIT P0, [R3+URZ+0x34840], R2 ;  /* 0x03484002030075a7 */ /* 0x0044e4000800017f */
[----:B---3--:R-:W-:Y:S05]  /*22570*/  @!P0 NANOSLEEP.SYNCS 0x989680 ;  /* 0x009896800000895d */ /* 0x008fea0003900000 */
[----:B------:R-:W3:Y:S02]  /*22580*/  @!P0 SYNCS.PHASECHK.TRANS64 P0, [R3+URZ+0x34840], R2 ;  /* 0x03484002030085a7 */ /* 0x000ee4000800007f */
[----:B---3--:R-:W-:Y:S05]  /*22590*/  @!P0 BRA `(.L_x_916) ;  /* 0xfffffffc00f08947 */ /* 0x008fea000383ffff */
[----:B------:R-:W-:Y:S05]  /*225a0*/  BRA `(.L_x_1037) ;  /* 0xffffffc000007947 */ /* 0x000fea000383ffff */
.L_x_923:
[----:B0-----:R0:W2:Y:S02]  /*225b0*/  SYNCS.PHASECHK.TRANS64.TRYWAIT P0, [R2+URZ+0x34860], R3 ;  /* 0x03486003020075a7 */ /* 0x0010a4000800017f */
[----:B--2---:R-:W-:Y:S05]  /*225c0*/  @!P0 NANOSLEEP.SYNCS 0x989680 ;  /* 0x009896800000895d */ /* 0x004fea0003900000 */
[----:B------:R-:W2:Y:S02]  /*225d0*/  @!P0 SYNCS.PHASECHK.TRANS64 P0, [R2+URZ+0x34860], R3 ;  /* 0x03486003020085a7 */ /* 0x000ea4000800007f */
[----:B--2---:R-:W-:Y:S05]  /*225e0*/  @!P0 BRA `(.L_x_923) ;  /* 0xfffffffc00f08947 */ /* 0x004fea000383ffff */
[----:B------:R-:W-:Y:S05]  /*225f0*/  BRA `(.L_x_1038) ;  /* 0xffffffc400187947 */ /* 0x000fea000383ffff */
.L_x_933:
[----:B--2---:R2:W4:Y:S02]  /*22600*/  SYNCS.PHASECHK.TRANS64.TRYWAIT P0, [R3+URZ+0x34840], R2 ;  /* 0x03484002030075a7 */ /* 0x004524000800017f */
[----:B----4-:R-:W-:Y:S05]  /*22610*/  @!P0 NANOSLEEP.SYNCS 0x989680 ;  /* 0x009896800000895d */ /* 0x010fea0003900000 */
[----:B------:R-:W4:Y:S02]  /*22620*/  @!P0 SYNCS.PHASECHK.TRANS64 P0, [R3+URZ+0x34840], R2 ;  /* 0x03484002030085a7 */ /* 0x000f24000800007f */
[----:B----4-:R-:W-:Y:S05]  /*22630*/  @!P0 BRA `(.L_x_933) ;  /* 0xfffffffc00f08947 */ /* 0x010fea000383ffff */
[----:B------:R-:W-:Y:S05]  /*22640*/  BRA `(.L_x_1039) ;  /* 0xffffffc8009c7947 */ /* 0x000fea000383ffff */
.L_x_940:
[----:B0-----:R0:W2:Y:S02]  /*22650*/  SYNCS.PHASECHK.TRANS64.TRYWAIT P0, [R2+URZ+0x34860], R5 ;  /* 0x03486005020075a7 */ /* 0x0010a4000800017f */
[----:B--2---:R-:W-:Y:S05]  /*22660*/  @!P0 NANOSLEEP.SYNCS 0x989680 ;  /* 0x009896800000895d */ /* 0x004fea0003900000 */
[----:B------:R-:W2:Y:S02]  /*22670*/  @!P0 SYNCS.PHASECHK.TRANS64 P0, [R2+URZ+0x34860], R5 ;  /* 0x03486005020085a7 */ /* 0x000ea4000800007f */
[----:B--2---:R-:W-:Y:S05]  /*22680*/  @!P0 BRA `(.L_x_940) ;  /* 0xfffffffc00f08947 */ /* 0x004fea000383ffff */
[----:B------:R-:W-:Y:S05]  /*22690*/  BRA `(.L_x_1040) ;  /* 0xffffffcc00b07947 */ /* 0x000fea000383ffff */
.L_x_952:
[----:B0-----:R0:W2:Y:S02]  /*226a0*/  SYNCS.PHASECHK.TRANS64.TRYWAIT P0, [R0+URZ+0x34860], R2 ;  /* 0x03486002000075a7 */ /* 0x0010a4000800017f */
[----:B--2---:R-:W-:Y:S05]  /*226b0*/  @!P0 NANOSLEEP.SYNCS 0x989680 ;  /* 0x009896800000895d */ /* 0x004fea0003900000 */
[----:B------:R-:W2:Y:S02]  /*226c0*/  @!P0 SYNCS.PHASECHK.TRANS64 P0, [R0+URZ+0x34860], R2 ;  /* 0x03486002000085a7 */ /* 0x000ea4000800007f */
[----:B--2---:R-:W-:Y:S05]  /*226d0*/  @!P0 BRA `(.L_x_952) ;  /* 0xfffffffc00f08947 */ /* 0x004fea000383ffff */
[----:B------:R-:W-:Y:S05]  /*226e0*/  BRA `(.L_x_1041) ;  /* 0xffffffd400147947 */ /* 0x000fea000383ffff */
.L_x_960:
[----:B------:R-:W-:Y:S01]  /*226f0*/  BSSY B0, `(.L_x_1042) ;  /* 0x0000008000007945 */ /* 0x000fe20003800000 */
[----:B------:R-:W-:Y:S02]  /*22700*/  IMAD.MOV.U32 R13, RZ, RZ, R16 ;  /* 0x000000ffff0d7224 */ /* 0x000fe400078e0010 */
[----:B------:R-:W-:Y:S02]  /*22710*/  IMAD.MOV.U32 R12, RZ, RZ, RZ ;  /* 0x000000ffff0c7224 */ /* 0x000fe400078e00ff */
[----:B------:R-:W-:Y:S02]  /*22720*/  IMAD.MOV.U32 R11, RZ, RZ, 0x1f ;  /* 0x0000001fff0b7424 */ /* 0x000fe400078e00ff */
[----:B------:R-:W-:-:S07]  /*22730*/  IMAD.MOV.U32 R15, RZ, RZ, -0x1 ;  /* 0xffffffffff0f7424 */ /* 0x000fce00078e00ff */
[----:B012---:R-:W-:Y:S05]  /*22740*/  WARPSYNC.COLLECTIVE R15, `(.L_x_1043) ;  /* 0x000000000f087348 */ /* 0x007fea0003c00000 */
[----:B------:R3:W4:Y:S02]  /*22750*/  SHFL.IDX P6, R14, R13, R12, R11 ;  /* 0x0000000c0d0e7389 */ /* 0x00072400000c000b */
[----:B01234-:R-:W-:Y:S01]  /*22760*/  ENDCOLLECTIVE ;  /* 0x000000000000791b */ /* 0x01ffe20003800000 */
.L_x_1043:
[----:B------:R-:W-:Y:S05]  /*22770*/  BSYNC B0 ;  /* 0x0000000000007941 */ /* 0x000fea0003800000 */
.L_x_1042:
[----:B------:R-:W-:Y:S01]  /*22780*/  IMAD.MOV.U32 R13, RZ, RZ, R16 ;  /* 0x000000ffff0d7224 */ /* 0x000fe200078e0010 */
[----:B------:R-:W-:Y:S01]  /*22790*/  LOP3.LUT P1, RZ, R8, 0x1, RZ, 0xc0, !PT ;  /* 0x0000000108ff7812 */ /* 0x000fe2000782c0ff */
        /* <DEDUP_REMOVED lines=8> */
.L_x_1044:
[----:B------:R-:W-:Y:S02]  /*22820*/  ULDC UR4, c[0x0][0xc3c] ;  /* 0x00030f0000047ab9 */ /* 0x000fe40000000800 */
[----:B------:R-:W-:-:S13]  /*22830*/  ISETP.GE.OR P0, PT, R5, UR4, !P5 ;  /* 0x0000000405007c0c */ /* 0x000fda000ef06670 */
[----:B------:R-:W0:Y:S01]  /*22840*/  @!P0 LDC.64 R2, c[0x0][0xc80] ;  /* 0x00032000ff028b82 */ /* 0x000e220000000a00 */
[----:B------:R-:W-:Y:S02]  /*22850*/  IMAD.MOV.U32 R11, RZ, RZ, RZ ;  /* 0x000000ffff0b7224 */ /* 0x000fe400078e00ff */
[----:B------:R-:W-:Y:S02]  /*22860*/  IMAD.MOV.U32 R4, RZ, RZ, R14 ;  /* 0x000000ffff047224 */ /* 0x000fe400078e000e */
[----:B0-----:R-:W-:-:S06]  /*22870*/  @!P0 IMAD.WIDE R2, R5, 0x4, R2 ;  /* 0x0000000405028825 */ /* 0x001fcc00078e0202 */
[----:B------:R0:W2:Y:S01]  /*22880*/  @!P0 LDG.E R3, desc[UR42][R2.64] ;  /* 0x0000002a02038981 */ /* 0x0000a2000c1e1900 */
[C---:B------:R-:W-:Y:S02]  /*22890*/  ISETP.GE.U32.AND P2, PT, R7.reuse, 0x8, PT ;  /* 0x000000080700780c */ /* 0x040fe40003f46070 */
[C---:B------:R-:W-:Y:S01]  /*228a0*/  ISETP.GE.U32.AND P3, PT, R7.reuse, 0x10, PT ;  /* 0x000000100700780c */ /* 0x040fe20003f66070 */
[----:B0-----:R-:W-:Y:S01]  /*228b0*/  IMAD.MOV.U32 R2, RZ, RZ, RZ ;  /* 0x000000ffff027224 */ /* 0x001fe200078e00ff */
[----:B--2---:R-:W-:Y:S02]  /*228c0*/  @!P0 MOV R2, R3 ;  /* 0x0000000300028202 */ /* 0x004fe40000000f00 */
[----:B------:R-:W-:-:S03]  /*228d0*/  ISETP.GE.U32.AND P0, PT, R7, 0x2, PT ;  /* 0x000000020700780c */ /* 0x000fc60003f06070 */
[----:B------:R-:W-:-:S10]  /*228e0*/  IMAD.MOV.U32 R13, RZ, RZ, R2 ;  /* 0x000000ffff0d7224 */ /* 0x000fd400078e0002 */
[----:B------:R-:W-:Y:S05]  /*228f0*/  WARPSYNC.COLLECTIVE R15, `(.L_x_1045) ;  /* 0x000000000f087348 */ /* 0x000fea0003c00000 */
[----:B------:R0:W1:Y:S02]  /*22900*/  SHFL.UP P6, R14, R13, R12, R11 ;  /* 0x0400000c0d0e7389 */ /* 0x00006400000c000b */
[----:B01----:R-:W-:Y:S01]  /*22910*/  ENDCOLLECTIVE ;  /* 0x000000000000791b */ /* 0x003fe20003800000 */
.L_x_1045:
[----:B------:R-:W-:Y:S02]  /*22920*/  IMAD.MOV.U32 R12, RZ, RZ, 0x2 ;  /* 0x00000002ff0c7424 */ /* 0x000fe400078e00ff */
[----:B------:R-:W-:-:S05]  /*22930*/  IMAD.MOV.U32 R3, RZ, RZ, R14 ;  /* 0x000000ffff037224 */ /* 0x000fca00078e000e */
[----:B------:R-:W-:Y:S02]  /*22940*/  SEL R3, R3, RZ, P1 ;  /* 0x000000ff03037207 */ /* 0x000fe40000800000 */
[----:B------:R-:W-:-:S03]  /*22950*/  ISETP.GE.U32.AND P1, PT, R7, 0x4, PT ;  /* 0x000000040700780c */ /* 0x000fc60003f26070 */
[----:B------:R-:W-:-:S04]  /*22960*/  IMAD.IADD R3, R2, 0x1, R3 ;  /* 0x0000000102037824 */ /* 0x000fc800078e0203 */
[----:B------:R-:W-:-:S07]  /*22970*/  IMAD.MOV.U32 R13, RZ, RZ, R3 ;  /* 0x000000ffff0d7224 */ /* 0x000fce00078e0003 */
[----:B------:R-:W-:Y:S05]  /*22980*/  WARPSYNC.COLLECTIVE R15, `(.L_x_1046) ;  /* 0x000000000f087348 */ /* 0x000fea0003c00000 */
[----:B------:R0:W1:Y:S02]  /*22990*/  SHFL.UP P6, R14, R13, R12, R11 ;  /* 0x0400000c0d0e7389 */ /* 0x00006400000c000b */
[----:B01----:R-:W-:Y:S01]  /*229a0*/  ENDCOLLECTIVE ;  /* 0x000000000000791b */ /* 0x003fe20003800000 */
.L_x_1046:
        /* <DEDUP_REMOVED lines=8> */
.L_x_1047:
        /* <DEDUP_REMOVED lines=8> */
.L_x_1048:
        /* <DEDUP_REMOVED lines=8> */
.L_x_1049:
        /* <DEDUP_REMOVED lines=9> */
.L_x_1050:
[----:B------:R-:W-:Y:S01]  /*22bc0*/  IMAD.MOV.U32 R6, RZ, RZ, R14 ;  /* 0x000000ffff067224 */ /* 0x000fe200078e000e */
[----:B------:R-:W-:Y:S06]  /*22bd0*/  BRA `(.L_x_1051) ;  /* 0xffffffd400ac7947 */ /* 0x000fec000383ffff */
.L_x_965:
[----:B------:R-:W-:Y:S01]  /*22be0*/  BSSY B0, `(.L_x_1052) ;  /* 0x0000008000007945 */ /* 0x000fe20003800000 */
[----:B-----5:R-:W-:Y:S02]  /*22bf0*/  IMAD.MOV.U32 R13, RZ, RZ, R2 ;  /* 0x000000ffff0d7224 */ /* 0x020fe400078e0002 */
[----:B------:R-:W-:Y:S02]  /*22c00*/  IMAD.MOV.U32 R12, RZ, RZ, 0x1 ;  /* 0x00000001ff0c7424 */ /* 0x000fe400078e00ff */
[----:B------:R-:W-:Y:S02]  /*22c10*/  IMAD.MOV.U32 R11, RZ, RZ, RZ ;  /* 0x000000ffff0b7224 */ /* 0x000fe400078e00ff */
[----:B------:R-:W-:-:S07]  /*22c20*/  IMAD.MOV.U32 R15, RZ, RZ, -0x1 ;  /* 0xffffffffff0f7424 */ /* 0x000fce00078e00ff */
[----:B01----:R-:W-:Y:S05]  /*22c30*/  WARPSYNC.COLLECTIVE R15, `(.L_x_1053) ;  /* 0x000000000f087348 */ /* 0x003fea0003c00000 */
[----:B------:R2:W3:Y:S02]  /*22c40*/  SHFL.UP P6, R14, R13, R12, R11 ;  /* 0x0400000c0d0e7389 */ /* 0x0004e400000c000b */
[----:B0123--:R-:W-:Y:S01]  /*22c50*/  ENDCOLLECTIVE ;  /* 0x000000000000791b */ /* 0x00ffe20003800000 */
.L_x_1053:
[----:B------:R-:W-:Y:S05]  /*22c60*/  BSYNC B0 ;  /* 0x0000000000007941 */ /* 0x000fea0003800000 */
.L_x_1052:
[----:B------:R-:W2:Y:S01]  /*22c70*/  LDL R3, [R1+0x8] ;  /* 0x0000080001037983 */ /* 0x000ea20000100800 */
[----:B------:R-:W-:Y:S02]  /*22c80*/  IMAD.MOV.U32 R12, RZ, RZ, 0x2 ;  /* 0x00000002ff0c7424 */ /* 0x000fe400078e00ff */
[----:B------:R-:W-:Y:S02]  /*22c90*/  IMAD.MOV.U32 R11, RZ, RZ, RZ ;  /* 0x000000ffff0b7224 */ /* 0x000fe400078e00ff */
[----:B------:R-:W-:Y:S01]  /*22ca0*/  IMAD.MOV.U32 R15, RZ, RZ, -0x1 ;  /* 0xffffffffff0f7424 */ /* 0x000fe200078e00ff */
[----:B--2---:R-:W-:Y:S01]  /*22cb0*/  LOP3.LUT P4, RZ, R3, 0x1, RZ, 0xc0, !PT ;  /* 0x0000000103ff7812 */ /* 0x004fe2000788c0ff */
[----:B------:R-:W-:-:S05]  /*22cc0*/  IMAD.MOV.U32 R3, RZ, RZ, R14 ;  /* 0x000000ffff037224 */ /* 0x000fca00078e000e */
[----:B------:R-:W-:-:S05]  /*22cd0*/  SEL R3, R3, RZ, P4 ;  /* 0x000000ff03037207 */ /* 0x000fca0002000000 */
[----:B------:R-:W-:-:S04]  /*22ce0*/  IMAD.IADD R3, R2, 0x1, R3 ;  /* 0x0000000102037824 */ /* 0x000fc800078e0203 */
[----:B------:R-:W-:-:S07]  /*22cf0*/  IMAD.MOV.U32 R13, RZ, RZ, R3 ;  /* 0x000000ffff0d7224 */ /* 0x000fce00078e0003 */
[----:B------:R-:W-:Y:S05]  /*22d00*/  WARPSYNC.COLLECTIVE R15, `(.L_x_1054) ;  /* 0x000000000f087348 */ /* 0x000fea0003c00000 */
[----:B------:R0:W1:Y:S02]  /*22d10*/  SHFL.UP P6, R14, R13, R12, R11 ;  /* 0x0400000c0d0e7389 */ /* 0x00006400000c000b */
[----:B01----:R-:W-:Y:S01]  /*22d20*/  ENDCOLLECTIVE ;  /* 0x000000000000791b */ /* 0x003fe20003800000 */
.L_x_1054:
        /* <DEDUP_REMOVED lines=8> */
.L_x_1055:
        /* <DEDUP_REMOVED lines=8> */
.L_x_1056:
        /* <DEDUP_REMOVED lines=8> */
.L_x_1057:
        /* <DEDUP_REMOVED lines=9> */
.L_x_1058:
[----:B------:R-:W-:Y:S01]  /*22f40*/  IMAD.MOV.U32 R6, RZ, RZ, R14 ;  /* 0x000000ffff067224 */ /* 0x000fe200078e000e */
[----:B------:R-:W-:Y:S06]  /*22f50*/  BRA `(.L_x_1059) ;  /* 0xffffffd4006c7947 */ /* 0x000fec000383ffff */
.L_x_967:
[----:B------:R-:W-:Y:S01]  /*22f60*/  BSSY B0, `(.L_x_1060) ;  /* 0x0000006000007945 */ /* 0x000fe20003800000 */
[----:B------:R-:W-:Y:S01]  /*22f70*/  PLOP3.LUT P6, PT, P6, PT, PT, 0x8, 0x0 ;  /* 0x000000000000781c */ /* 0x000fe200037ce170 */
[----:B------:R-:W-:-:S12]  /*22f80*/  IMAD.MOV.U32 R15, RZ, RZ, -0x1 ;  /* 0xffffffffff0f7424 */ /* 0x000fd800078e00ff */
[----:B01----:R-:W-:Y:S05]  /*22f90*/  WARPSYNC.COLLECTIVE R15, `(.L_x_1061) ;  /* 0x000000000f087348 */ /* 0x003fea0003c00000 */
[----:B------:R-:W-:Y:S01]  /*22fa0*/  VOTE.ANY R14, PT, P6 ;  /* 0x00000000000e7806 */ /* 0x000fe200030e0100 */
[----:B01----:R-:W-:Y:S06]  /*22fb0*/  ENDCOLLECTIVE ;  /* 0x000000000000791b */ /* 0x003fec0003800000 */
.L_x_1061:
[----:B------:R-:W-:Y:S05]  /*22fc0*/  BSYNC B0 ;  /* 0x0000000000007941 */ /* 0x000fea0003800000 */
.L_x_1060:
        /* <DEDUP_REMOVED lines=9> */
.L_x_1062:
[----:B------:R-:W-:Y:S01]  /*23060*/  IMAD.MOV.U32 R17, RZ, RZ, R14 ;  /* 0x000000ffff117224 */ /* 0x000fe200078e000e */
[----:B------:R-:W-:Y:S06]  /*23070*/  BRA `(.L_x_1063) ;  /* 0xffffffd4005c7947 */ /* 0x000fec000383ffff */
.L_x_969:
[----:B------:R-:W-:Y:S01]  /*23080*/  BSSY B0, `(.L_x_1064) ;  /* 0x0000007000007945 */ /* 0x000fe20003800000 */
[----:B------:R-:W-:Y:S02]  /*23090*/  IMAD.MOV.U32 R13, RZ, RZ, R5 ;  /* 0x000000ffff0d7224 */ /* 0x000fe400078e0005 */
[----:B------:R-:W-:Y:S02]  /*230a0*/  IMAD.MOV.U32 R11, RZ, RZ, 0x1f ;  /* 0x0000001fff0b7424 */ /* 0x000fe400078e00ff */
[----:B------:R-:W-:-:S07]  /*230b0*/  IMAD.MOV.U32 R15, RZ, RZ, -0x1 ;  /* 0xffffffffff0f7424 */ /* 0x000fce00078e00ff */
[----:B01-3--:R-:W-:Y:S05]  /*230c0*/  WARPSYNC.COLLECTIVE R15, `(.L_x_1065) ;  /* 0x000000000f087348 */ /* 0x00bfea0003c00000 */
[----:B------:R2:W4:Y:S02]  /*230d0*/  SHFL.IDX P6, R14, R13, R12, R11 ;  /* 0x0000000c0d0e7389 */ /* 0x00052400000c000b */
[----:B01234-:R-:W-:Y:S01]  /*230e0*/  ENDCOLLECTIVE ;  /* 0x000000000000791b */ /* 0x01ffe20003800000 */
.L_x_1065:
[----:B------:R-:W-:Y:S05]  /*230f0*/  BSYNC B0 ;  /* 0x0000000000007941 */ /* 0x000fea0003800000 */
.L_x_1064:
[----:B------:R-:W-:Y:S01]  /*23100*/  IMAD.MOV.U32 R2, RZ, RZ, R14 ;  /* 0x000000ffff027224 */ /* 0x000fe200078e000e */
[----:B------:R-:W-:Y:S06]  /*23110*/  BRA `(.L_x_968) ;  /* 0xffffffd400507947 */ /* 0x000fec000383ffff */
.L_x_973:
[----:B0-----:R0:W2:Y:S02]  /*23120*/  SYNCS.PHASECHK.TRANS64.TRYWAIT P0, [R0+URZ+0x34820], R3 ;  /* 0x03482003000075a7 */ /* 0x0010a4000800017f */
[----:B--2---:R-:W-:Y:S05]  /*23130*/  @!P0 NANOSLEEP.SYNCS 0x989680 ;  /* 0x009896800000895d */ /* 0x004fea0003900000 */
[----:B------:R-:W2:Y:S02]  /*23140*/  @!P0 SYNCS.PHASECHK.TRANS64 P0, [R0+URZ+0x34820], R3 ;  /* 0x03482003000085a7 */ /* 0x000ea4000800007f */
[----:B--2---:R-:W-:Y:S05]  /*23150*/  @!P0 BRA `(.L_x_973) ;  /* 0xfffffffc00f08947 */ /* 0x004fea000383ffff */
[----:B------:R-:W-:Y:S05]  /*23160*/  BRA `(.L_x_1066) ;  /* 0xffffffd800407947 */ /* 0x000fea000383ffff */
.L_x_974:
        /* <DEDUP_REMOVED lines=11> */
.L_x_1068:
[----:B------:R-:W-:Y:S05]  /*23220*/  BSYNC B0 ;  /* 0x0000000000007941 */ /* 0x000fea0003800000 */
.L_x_1067:
[----:B------:R-:W-:Y:S05]  /*23230*/  BRA `(.L_x_1069) ;  /* 0xffffffd800287947 */ /* 0x000fea000383ffff */
.L_x_975:
[----:B------:R-:W-:Y:S01]  /*23240*/  BSSY B0, `(.L_x_1070) ;  /* 0x0000006000007945 */ /* 0x000fe20003800000 */
[----:B------:R-:W-:-:S07]  /*23250*/  IMAD.MOV.U32 R15, RZ, RZ, -0x1 ;  /* 0xffffffffff0f7424 */ /* 0x000fce00078e00ff */
[----:B012---:R-:W-:Y:S05]  /*23260*/  WARPSYNC.COLLECTIVE R15, `(.L_x_1071) ;  /* 0x000000000f0c7348 */ /* 0x007fea0003c00000 */
[----:B------:R-:W-:Y:S02]  /*23270*/  ELECT P6, UR62, PT ;  /* 0x00000000003e782f */ /* 0x000fe400038c0000 */
[----:B------:R-:W-:Y:S01]  /*23280*/  MOV R14, UR62 ;  /* 0x0000003e000e7c02 */ /* 0x000fe20008000f00 */
[----:B012---:R-:W-:Y:S10]  /*23290*/  ENDCOLLECTIVE ;  /* 0x000000000000791b */ /* 0x007ff40003800000 */
.L_x_1071:
[----:B------:R-:W-:Y:S05]  /*232a0*/  BSYNC B0 ;  /* 0x0000000000007941 */ /* 0x000fea0003800000 */
.L_x_1070:
[----:B------:R-:W-:Y:S05]  /*232b0*/  BRA `(.L_x_1072) ;  /* 0xffffffd8001c7947 */ /* 0x000fea000383ffff */
.L_x_977:
[----:B0-----:R0:W2:Y:S02]  /*232c0*/  SYNCS.PHASECHK.TRANS64.TRYWAIT P0, [R6+URZ], R5 ;  /* 0x00000005060075a7 */ /* 0x0010a4000800017f */
[----:B--2---:R-:W-:Y:S05]  /*232d0*/  @!P0 NANOSLEEP.SYNCS 0x989680 ;  /* 0x009896800000895d */ /* 0x004fea0003900000 */
[----:B------:R-:W2:Y:S02]  /*232e0*/  @!P0 SYNCS.PHASECHK.TRANS64 P0, [R6+URZ], R5 ;  /* 0x00000005060085a7 */ /* 0x000ea4000800007f */
[----:B--2---:R-:W-:Y:S05]  /*232f0*/  @!P0 BRA `(.L_x_977) ;  /* 0xfffffffc00f08947 */ /* 0x004fea000383ffff */
[----:B------:R-:W-:Y:S05]  /*23300*/  BRA `(.L_x_1073) ;  /* 0xffffffd800607947 */ /* 0x000fea000383ffff */
.L_x_978:
[----:B--2---:R2:W3:Y:S02]  /*23310*/  SYNCS.PHASECHK.TRANS64.TRYWAIT P0, [R7+URZ], R2 ;  /* 0x00000002070075a7 */ /* 0x0044e4000800017f */
[----:B---3--:R-:W-:Y:S05]  /*23320*/  @!P0 NANOSLEEP.SYNCS 0x989680 ;  /* 0x009896800000895d */ /* 0x008fea0003900000 */
[----:B------:R-:W3:Y:S02]  /*23330*/  @!P0 SYNCS.PHASECHK.TRANS64 P0, [R7+URZ], R2 ;  /* 0x00000002070085a7 */ /* 0x000ee4000800007f */
[----:B---3--:R-:W-:Y:S05]  /*23340*/  @!P0 BRA `(.L_x_978) ;  /* 0xfffffffc00f08947 */ /* 0x008fea000383ffff */
[----:B------:R-:W-:Y:S05]  /*23350*/  BRA `(.L_x_1074) ;  /* 0xffffffd800547947 */ /* 0x000fea000383ffff */
.L_x_980:
[----:B---3--:R3:W4:Y:S02]  /*23360*/  SYNCS.PHASECHK.TRANS64.TRYWAIT P0, [R4+URZ], R5 ;  /* 0x00000005040075a7 */ /* 0x008724000800017f */
[----:B----4-:R-:W-:Y:S05]  /*23370*/  @!P0 NANOSLEEP.SYNCS 0x989680 ;  /* 0x009896800000895d */ /* 0x010fea0003900000 */
[----:B------:R-:W4:Y:S02]  /*23380*/  @!P0 SYNCS.PHASECHK.TRANS64 P0, [R4+URZ], R5 ;  /* 0x00000005040085a7 */ /* 0x000f24000800007f */
[----:B----4-:R-:W-:Y:S05]  /*23390*/  @!P0 BRA `(.L_x_980) ;  /* 0xfffffffc00f08947 */ /* 0x010fea000383ffff */
[----:B------:R-:W-:Y:S05]  /*233a0*/  BRA `(.L_x_1075) ;  /* 0xffffffd8005c7947 */ /* 0x000fea000383ffff */
.L_x_1076:
        /* <DEDUP_REMOVED lines=13> */
.L_x_15277:


//--------------------- .text._ZN7cutlass13device_kernelIN5flash11enable_sm90INS1_16FlashAttnFwdSm90INS1_25CollectiveMainloopFwdSm90ILi2EN4cute5tupleIJNS5_1CILi1EEES8_S8_EEENS6_IJNS7_ILi128EEENS7_ILi96EEENS7_ILi192EEEEEELi128ENS_10bfloat16_tEfNS_4arch4Sm90ELb0ELb1ELb1ELb0ELb0ELb0ELb0ELb1ELb1ELb1ELb0ELb0EEENS1_21CollectiveEpilogueFwdINS6_IJSA_SA_SB_EEES9_SE_SG_Li256ELb0ELb1ELb0ELb0EEENS1_30DynamicPersistentTileSchedulerILi256ELi128ELb0ELb1ELb1EEEEEEEEEvNT_6ParamsE --------------------------
	.section	.text._ZN7cutlass13device_kernelIN5flash11enable_sm90INS1_16FlashAttnFwdSm90INS1_25CollectiveMainloopFwdSm90ILi2EN4cute5tupleIJNS5_1CILi1EEES8_S8_EEENS6_IJNS7_ILi128EEENS7_ILi96EEENS7_ILi192EEEEEELi128ENS_10bfloat16_tEfNS_4arch4Sm90ELb0ELb1ELb1ELb0ELb0ELb0ELb0ELb1ELb1ELb1ELb0ELb0EEENS1_21CollectiveEpilogueFwdINS6_IJSA_SA_SB_EEES9_SE_SG_Li256ELb0ELb1ELb0ELb0EEENS1_30DynamicPersistentTileSchedulerILi256ELi128ELb0ELb1ELb1EEEEEEEEEvNT_6ParamsE,"ax",@progbits
	.align	128
.text._ZN7cutlass13device_kernelIN5flash11enable_sm90INS1_16FlashAttnFwdSm90INS1_25CollectiveMainloopFwdSm90ILi2EN4cute5tupleIJNS5_1CILi1EEES8_S8_EEENS6_IJNS7_ILi128EEENS7_ILi96EEENS7_ILi192EEEEEELi128ENS_10bfloat16_tEfNS_4arch4Sm90ELb0ELb1ELb1ELb0ELb0ELb0ELb0ELb1ELb1ELb1ELb0ELb0EEENS1_21CollectiveEpilogueFwdINS6_IJSA_SA_SB_EEES9_SE_SG_Li256ELb0ELb1ELb0ELb0EEENS1_30DynamicPersistentTileSchedulerILi256ELi128ELb0ELb1ELb1EEEEEEEEEvNT_6ParamsE:
        .type           _ZN7cutlass13device_kernelIN5flash11enable_sm90INS1_16FlashAttnFwdSm90INS1_25CollectiveMainloopFwdSm90ILi2EN4cute5tupleIJNS5_1CILi1EEES8_S8_EEENS6_IJNS7_ILi128EEENS7_ILi96EEENS7_ILi192EEEEEELi128ENS_10bfloat16_tEfNS_4arch4Sm90ELb0ELb1ELb1ELb0ELb0ELb0ELb0ELb1ELb1ELb1ELb0ELb0EEENS1_21CollectiveEpilogueFwdINS6_IJSA_SA_SB_EEES9_SE_SG_Li256ELb0ELb1ELb0ELb0EEENS1_30DynamicPersistentTileSchedulerILi256ELi128ELb0ELb1ELb1EEEEEEEEEvNT_6ParamsE,@function
        .size           _ZN7cutlass13device_kernelIN5flash11enable_sm90INS1_16FlashAttnFwdSm90INS1_25CollectiveMainloopFwdSm90ILi2EN4cute5tupleIJNS5_1CILi1EEES8_S8_EEENS6_IJNS7_ILi128EEENS7_ILi96EEENS7_ILi192EEEEEELi128ENS_10bfloat16_tEfNS_4arch4Sm90ELb0ELb1ELb1ELb0ELb0ELb0ELb0ELb1ELb1ELb1ELb0ELb0EEENS1_21CollectiveEpilogueFwdINS6_IJSA_SA_SB_EEES9_SE_SG_Li256ELb0ELb1ELb0ELb0EEENS1_30DynamicPersistentTileSchedulerILi256ELi128ELb0ELb1ELb1EEEEEEEEEvNT_6ParamsE,(.L_x_15278 - _ZN7cutlass13device_kernelIN5flash11enable_sm90INS1_16FlashAttnFwdSm90INS1_25CollectiveMainloopFwdSm90ILi2EN4cute5tupleIJNS5_1CILi1EEES8_S8_EEENS6_IJNS7_ILi128EEENS7_ILi96EEENS7_ILi192EEEEEELi128ENS_10bfloat16_tEfNS_4arch4Sm90ELb0ELb1ELb1ELb0ELb0ELb0ELb0ELb1ELb1ELb1ELb0ELb0EEENS1_21CollectiveEpilogueFwdINS6_IJSA_SA_SB_EEES9_SE_SG_Li256ELb0ELb1ELb0ELb0EEENS1_30DynamicPersistentTileSchedulerILi256ELi128ELb0ELb1ELb1EEEEEEEEEvNT_6ParamsE)
        .other          _ZN7cutlass13device_kernelIN5flash11enable_sm90INS1_16FlashAttnFwdSm90INS1_25CollectiveMainloopFwdSm90ILi2EN4cute5tupleIJNS5_1CILi1EEES8_S8_EEENS6_IJNS7_ILi128EEENS7_ILi96EEENS7_ILi192EEEEEELi128ENS_10bfloat16_tEfNS_4arch4Sm90ELb0ELb1ELb1ELb0ELb0ELb0ELb0ELb1ELb1ELb1ELb0ELb0EEENS1_21CollectiveEpilogueFwdINS6_IJSA_SA_SB_EEES9_SE_SG_Li256ELb0ELb1ELb0ELb0EEENS1_30DynamicPersistentTileSchedulerILi256ELi128ELb0ELb1ELb1EEEEEEEEEvNT_6ParamsE,@"STO_CUDA_ENTRY STV_DEFAULT"
_ZN7cutlass13device_kernelIN5flash11enable_sm90INS1_16FlashAttnFwdSm90INS1_25CollectiveMainloopFwdSm90ILi2EN4cute5tupleIJNS5_1CILi1EEES8_S8_EEENS6_IJNS7_ILi128EEENS7_ILi96EEENS7_ILi192EEEEEELi128ENS_10bfloat16_tEfNS_4arch4Sm90ELb0ELb1ELb1ELb0ELb0ELb0ELb0ELb1ELb1ELb1ELb0ELb0EEENS1_21CollectiveEpilogueFwdINS6_IJSA_SA_SB_EEES9_SE_SG_Li256ELb0ELb1ELb0ELb0EEENS1_30DynamicPersistentTileSchedulerILi256ELi128ELb0ELb1ELb1EEEEEEEEEvNT_6ParamsE:
        /* <DEDUP_REMOVED lines=18> */
.L_x_1078:
[----:B------:R-:W-:Y:S05]  /*0120*/  BSYNC B0 ;  /* 0x0000000000007941 */ /* 0x000fea0003800000 */
.L_x_1077:
        /* <DEDUP_REMOVED lines=41> */
.L_x_1079:
        /* <DEDUP_REMOVED lines=22> */
.L_x_1080:
        /* <DEDUP_REMOVED lines=18> */
.L_x_1081:
        /* <DEDUP_REMOVED lines=22> */
.L_x_1082:
        /* <DEDUP_REMOVED lines=22> */
.L_x_1083:
        /* <DEDUP_REMOVED lines=8> */
.L_x_1085:
[----:B------:R-:W-:-:S08]  /*0980*/  NOP ;  /* 0x0000000000007918 */ /* 0x000fd00000000000 */
[----:B------:R-:W1:Y:S02]  /*0990*/  USETMAXREG.TRY_ALLOC.CTAPOOL UP0, 0xf0 ;  /* 0x000000f0000079c8 */ /* 0x000e640008000600 */
[----:B-1----:R-:W-:-:S13]  /*09a0*/  PLOP3.LUT P0, PT, PT, PT, UP0, 0x80, 0x0 ;  /* 0x000000000000781c */ /* 0x002fda0003f0f008 */
[----:B------:R-:W-:Y:S05]  /*09b0*/  @!P0 BRA `(.L_x_1085) ;  /* 0xfffffffc00f08947 */ /* 0x000fea000383ffff */
[----:B------:R-:W1:Y:S08]  /*09c0*/  S2UR UR4, SR_CTAID.X ;  /* 0x00000000000479c3 */ /* 0x000e700000002500 */
[----:B------:R-:W-:Y:S08]  /*09d0*/  BAR.ARV 0x4, 0x180 ;  /* 0x0106000000007b1d */ /* 0x000ff00000002000 */
[----:B------:R-:W1:Y:S08]  /*09e0*/  LDC R0, c[0x0][0xc38] ;  /* 0x00030e00ff007b82 */ /* 0x000e700000000800 */
[----:B------:R-:W-:Y:S06]  /*09f0*/  BAR.ARV 0x8, 0x180 ;  /* 0x0206000000007b1d */ /* 0x000fec0000002000 */
[----:B-1----:R-:W-:-:S13]  /*0a00*/  ISETP.LE.AND P0, PT, R0, UR4, PT ;  /* 0x0000000400007c0c */ /* 0x002fda000bf03270 */
[----:B------:R-:W-:Y:S05]  /*0a10*/  @P0 EXIT ;  /* 0x000000000000094d */ /* 0x000fea0003800000 */
[----:B------:R-:W2:Y:S01]  /*0a20*/  LDL R3, [R1+0x1c] ;  /* 0x00001c0001037983 */ /* 0x000ea20000100800 */
[----:B------:R-:W-:Y:S01]  /*0a30*/  IMAD.MOV.U32 R165, RZ, RZ, RZ ;  /* 0x000000ffffa57224 */ /* 0x000fe200078e00ff */
[----:B------:R-:W-:Y:S01]  /*0a40*/  UMOV UR36, URZ ;  /* 0x0000003f00247c82 */ /* 0x000fe20008000000 */
[----:B------:R-:W-:Y:S01]  /*0a50*/  UMOV UR37, URZ ;  /* 0x0000003f00257c82 */ /* 0x000fe20008000000 */
[----:B0-----:R-:W0:Y:S02]  /*0a60*/  S2R R2, SR_TID.X ;  /* 0x0000000000027919 */ /* 0x001e240000002100 */
[----:B0-----:R-:W-:Y:S01]  /*0a70*/  VIADD R172, R2, 0xffffff80 ;  /* 0xffffff8002ac7836 */ /* 0x001fe20000000000 */
[----:B--2---:R-:W-:-:S04]  /*0a80*/  R2UR UR5, R3 ;  /* 0x00000000030572ca */ /* 0x004fc800000e0000 */
[----:B------:R-:W-:-:S04]  /*0a90*/  SHF.R.S32.HI R3, RZ, 0x1f, R172 ;  /* 0x0000001fff037819 */ /* 0x000fc800000114ac */
[CC--:B------:R-:W-:Y:S02]  /*0aa0*/  LEA.HI R0, R3.reuse, R172.reuse, RZ, 0x7 ;  /* 0x000000ac03007211 */ /* 0x0c0fe400078f38ff */
[CC--:B------:R-:W-:Y:S02]  /*0ab0*/  LEA.HI R2, R3.reuse, R172.reuse, RZ, 0x4 ;  /* 0x000000ac03027211 */ /* 0x0c0fe400078f20ff */
[----:B------:R-:W-:Y:S02]  /*0ac0*/  LOP3.LUT R5, R0, 0xffffff80, RZ, 0xc0, !PT ;  /* 0xffffff8000057812 */ /* 0x000fe400078ec0ff */
[----:B------:R-:W-:Y:S01]  /*0ad0*/  SHF.R.S32.HI R7, RZ, 0x4, R2 ;  /* 0x00000004ff077819 */ /* 0x000fe20000011402 */
[----:B------:R-:W-:Y:S01]  /*0ae0*/  ULOP3.LUT UR61, UR5, 0x1, URZ, 0xfc, !UPT ;  /* 0x00000001053d7892 */ /* 0x000fe2000f8efc3f */
[----:B------:R-:W-:Y:S01]  /*0af0*/  LEA.HI R4, R3, R172, RZ, 0x5 ;  /* 0x000000ac03047211 */ /* 0x000fe200078f28ff */
[----:B------:R-:W-:Y:S01]  /*0b00*/  IMAD.IADD R166, R172, 0x1, -R5 ;  /* 0x00000001aca67824 */ /* 0x000fe200078e0a05 */
[----:B------:R-:W-:-:S02]  /*0b10*/  LOP3.LUT R5, R2, 0x3fffff0, RZ, 0xc0, !PT ;  /* 0x03fffff002057812 */ /* 0x000fc400078ec0ff */
[----:B------:R-:W-:Y:S01]  /*0b20*/  LEA.HI R2, R2, R7, RZ, 0x1 ;  /* 0x0000000702027211 */ /* 0x000fe200078f08ff */
[----:B------:R-:W-:Y:S01]  /*0b30*/  IMAD.SHL.U32 R4, R4, 0x20, RZ ;  /* 0x0000002004047824 */ /* 0x000fe200078e00ff */
[----:B------:R-:W-:Y:S01]  /*0b40*/  SHF.R.S32.HI R9, RZ, 0x1f, R166 ;  /* 0x0000001fff097819 */ /* 0x000fe200000114a6 */
[----:B------:R-:W-:Y:S01]  /*0b50*/  IMAD.IADD R5, R172, 0x1, -R5 ;  /* 0x00000001ac057824 */ /* 0x000fe200078e0a05 */
[----:B------:R-:W-:Y:S02]  /*0b60*/  LOP3.LUT R2, R2, 0x1ffffffe, RZ, 0xc0, !PT ;  /* 0x1ffffffe02027812 */ /* 0x000fe400078ec0ff */
[----:B------:R-:W-:Y:S02]  /*0b70*/  LEA.HI R6, R9, R166, RZ, 0x2 ;  /* 0x000000a609067211 */ /* 0x000fe400078f10ff */
[----:B------:R-:W-:Y:S01]  /*0b80*/  LEA.HI R10, R3, R172, RZ, 0x2 ;  /* 0x000000ac030a7211 */ /* 0x000fe200078f10ff */
[----:B------:R-:W-:Y:S01]  /*0b90*/  IMAD.IADD R2, R7, 0x1, -R2 ;  /* 0x0000000107027824 */ /* 0x000fe200078e0a02 */
[----:B------:R-:W-:-:S02]  /*0ba0*/  SHF.R.S32.HI R8, RZ, 0x2, R6 ;  /* 0x00000002ff087819 */ /* 0x000fc40000011406 */
[----:B------:R-:W-:Y:S02]  /*0bb0*/  SHF.R.S32.HI R11, RZ, 0x1f, R6 ;  /* 0x0000001fff0b7819 */ /* 0x000fe40000011406 */
[----:B------:R-:W-:Y:S02]  /*0bc0*/  LOP3.LUT R4, R4, 0xfffffc00, RZ, 0xc0, !PT ;  /* 0xfffffc0004047812 */ /* 0x000fe400078ec0ff */
[----:B------:R-:W-:Y:S02]  /*0bd0*/  LOP3.LUT R7, R10, 0xfffffffc, RZ, 0xc0, !PT ;  /* 0xfffffffc0a077812 */ /* 0x000fe400078ec0ff */
[----:B------:R-:W-:Y:S01]  /*0be0*/  LEA.HI R3, R3, R172, RZ, 0x3 ;  /* 0x000000ac03037211 */ /* 0x000fe200078f18ff */
[----:B------:R-:W-:Y:S01]  /*0bf0*/  IMAD R5, R5, 0x40, R4 ;  /* 0x0000004005057824 */ /* 0x000fe200078e0204 */
[----:B------:R-:W-:Y:S01]  /*0c00*/  LEA.HI R11, R11, R8, RZ, 0x3 ;  /* 0x000000080b0b7211 */ /* 0x000fe200078f18ff */
[----:B------:R-:W-:Y:S01]  /*0c10*/  IMAD.IADD R4, R172, 0x1, -R7 ;  /* 0x00000001ac047824 */ /* 0x000fe200078e0a07 */
[----:B------:R-:W-:Y:S01]  /*0c20*/  SHF.R.S32.HI R167, RZ, 0x7, R0 ;  /* 0x00000007ffa77819 */ /* 0x000fe20000011400 */
[----:B------:R-:W-:Y:S01]  /*0c30*/  IMAD R169, R2, 0x8, R5 ;  /* 0x0000000802a97824 */ /* 0x000fe200078e0205 */
[----:B------:R-:W-:-:S02]  /*0c40*/  LOP3.LUT R7, R3, 0xfffffff8, RZ, 0xc0, !PT ;  /* 0xfffffff803077812 */ /* 0x000fc400078ec0ff */
[----:B------:R-:W-:Y:S02]  /*0c50*/  LOP3.LUT R11, R11, 0xfffffff8, RZ, 0xc0, !PT ;  /* 0xfffffff80b0b7812 */ /* 0x000fe400078ec0ff */
[----:B------:R-:W-:Y:S01]  /*0c60*/  LEA.HI R9, R9, R166, RZ, 0x5 ;  /* 0x000000a609097211 */ /* 0x000fe200078f28ff */
[----:B------:R-:W-:Y:S01]  /*0c70*/  IMAD.IADD R162, R172, 0x1, -R7 ;  /* 0x00000001aca27824 */ /* 0x000fe200078e0a07 */
[----:B------:R-:W-:Y:S01]  /*0c80*/  LEA.HI R0, R0, R167, RZ, 0x1 ;  /* 0x000000a700007211 */ /* 0x000fe200078f08ff */
[----:B------:R-:W-:Y:S01]  /*0c90*/  IMAD.IADD R8, R8, 0x1, -R11 ;  /* 0x0000000108087824 */ /* 0x000fe200078e0a0b */
[----:B------:R-:W-:Y:S01]  /*0ca0*/  SHF.R.S32.HI R9, RZ, 0x5, R9 ;  /* 0x00000005ff097819 */ /* 0x000fe20000011409 */
[----:B------:R-:W-:Y:S01]  /*0cb0*/  IMAD.SHL.U32 R23, R162, 0x8, RZ ;  /* 0x00000008a2177824 */ /* 0x000fe200078e00ff */
[----:B------:R-:W-:Y:S02]  /*0cc0*/  LEA.HI R10, R4, R4, RZ, 0x1 ;  /* 0x00000004040a7211 */ /* 0x000fe400078f08ff */
[----:B------:R-:W-:Y:S01]  /*0cd0*/  LOP3.LUT R0, R0, 0x3fffffe, RZ, 0xc0, !PT ;  /* 0x03fffffe00007812 */ /* 0x000fe200078ec0ff */
[----:B------:R-:W-:Y:S01]  /*0ce0*/  IMAD R9, R9, 0x10, R8 ;  /* 0x0000001009097824 */ /* 0x000fe200078e0208 */
[----:B------:R-:W-:Y:S01]  /*0cf0*/  LOP3.LUT R11, R10, 0x1ffffffe, RZ, 0xc0, !PT ;  /* 0x1ffffffe0a0b7812 */ /* 0x000fe200078ec0ff */
[----:B------:R-:W-:Y:S01]  /*0d00*/  VIADD R160, R23, 0x40 ;  /* 0x0000004017a07836 */ /* 0x000fe20000000000 */
[----:B------:R-:W-:Y:S01]  /*0d10*/  LOP3.LUT R5, R6, 0x7ffffffc, RZ, 0xc0, !PT ;  /* 0x7ffffffc06057812 */ /* 0x000fe200078ec0ff */
[----:B------:R-:W-:Y:S01]  /*0d20*/  IMAD.IADD R0, R167, 0x1, -R0 ;  /* 0x00000001a7007824 */ /* 0x000fe200078e0a00 */
[----:B------:R-:W-:Y:S01]  /*0d30*/  SHF.R.S32.HI R164, RZ, 0x3, R3 ;  /* 0x00000003ffa47819 */ /* 0x000fe20000011403 */
[----:B------:R-:W-:Y:S01]  /*0d40*/  IMAD.IADD R11, R4, 0x1, -R11 ;  /* 0x00000001040b7824 */ /* 0x000fe200078e0a0b */
[----:B------:R-:W-:Y:S01]  /*0d50*/  SHF.R.S32.HI R171, RZ, 0x1f, R23 ;  /* 0x0000001fffab7819 */ /* 0x000fe20000011417 */
[----:B------:R-:W-:Y:S01]  /*0d60*/  IMAD R168, R0, 0x40, R9 ;  /* 0x0000004000a87824 */ /* 0x000fe200078e0209 */
[----:B------:R-:W-:Y:S01]  /*0d70*/  SHF.R.S32.HI R170, RZ, 0x1f, R160 ;  /* 0x0000001fffaa7819 */ /* 0x000fe200000114a0 */
[----:B------:R-:W-:-:S02]  /*0d80*/  IMAD.U32 R0, RZ, RZ, UR4 ;  /* 0x00000004ff007e24 */ /* 0x000fc4000f8e00ff */
[----:B------:R-:W-:Y:S02]  /*0d90*/  IMAD.IADD R18, R166, 0x1, -R5 ;  /* 0x00000001a6127824 */ /* 0x000fe400078e0a05 */
[----:B------:R-:W-:-:S07]  /*0da0*/  IMAD R19, R11, 0x8, R168 ;  /* 0x000000080b137824 */ /* 0x000fce00078e02a8 */
.L_x_1182:
[----:B0----5:R-:W0:Y:S01]  /*0db0*/  LDC R5, c[0x0][0xc60] ;  /* 0x00031800ff057b82 */ /* 0x021e220000000800 */
[----:B--2---:R-:W-:Y:S01]  /*0dc0*/  IMAD.MOV.U32 R2, RZ, RZ, R0 ;  /* 0x000000ffff027224 */ /* 0x004fe200078e0000 */
[----:B------:R-:W-:Y:S01]  /*0dd0*/  ULDC UR4, c[0x0][0xc78] ;  /* 0x00031e0000047ab9 */ /* 0x000fe20000000800 */
[----:B0-----:R-:W-:-:S13]  /*0de0*/  ISETP.NE.AND P0, PT, R5, 0x1, PT ;  /* 0x000000010500780c */ /* 0x001fda0003f05270 */
[----:B---3--:R-:W0:Y:S08]  /*0df0*/  @P0 LDC R3, c[0x0][0xc64] ;  /* 0x00031900ff030b82 */ /* 0x008e300000000800 */
[----:B------:R-:W1:Y:S01]  /*0e00*/  @P0 LDC R4, c[0x0][0xc68] ;  /* 0x00031a00ff040b82 */ /* 0x000e620000000800 */
[----:B0-----:R-:W-:-:S05]  /*0e10*/  @P0 IMAD.HI.U32 R3, R0, R3, RZ ;  /* 0x0000000300030227 */ /* 0x001fca00078e00ff */
[----:B-1----:R-:W-:-:S04]  /*0e20*/  @P0 SHF.R.U32.HI R2, RZ, R4, R3 ;  /* 0x00000004ff020219 */ /* 0x002fc80000011603 */
[----:B------:R-:W-:Y:S01]  /*0e30*/  ISETP.GE.AND P0, PT, R2, UR4, PT ;  /* 0x0000000402007c0c */ /* 0x000fe2000bf06270 */
[----:B------:R-:W-:-:S04]  /*0e40*/  IMAD.MOV R3, RZ, RZ, -R2 ;  /* 0x000000ffff037224 */ /* 0x000fc800078e0a02 */
[----:B------:R-:W-:-:S08]  /*0e50*/  IMAD R15, R5, R3, R0 ;  /* 0x00000003050f7224 */ /* 0x000fd000078e0200 */
[----:B----4-:R-:W-:Y:S05]  /*0e60*/  @!P0 BRA `(.L_x_1086) ;  /* 0x0000000000208947 */ /* 0x010fea0003800000 */
[----:B------:R-:W0:Y:S01]  /*0e70*/  LDC R3, c[0x0][0xc6c] ;  /* 0x00031b00ff037b82 */ /* 0x000e220000000800 */
[----:B------:R-:W-:Y:S01]  /*0e80*/  IMAD.MOV.U32 R0, RZ, RZ, R15 ;  /* 0x000000ffff007224 */ /* 0x000fe200078e000f */
[----:B0-----:R-:W-:-:S13]  /*0e90*/  ISETP.NE.AND P0, PT, R3, 0x1, PT ;  /* 0x000000010300780c */ /* 0x001fda0003f05270 */
[----:B------:R-:W0:Y:S02]  /*0ea0*/  @P0 LDC.64 R4, c[0x0][0xc70] ;  /* 0x00031c00ff040b82 */ /* 0x000e240000000a00 */
[----:B0-----:R-:W-:-:S05]  /*0eb0*/  @P0 IMAD.HI.U32 R4, R15, R4, RZ ;  /* 0x000000040f040227 */ /* 0x001fca00078e00ff */
[----:B------:R-:W-:-:S05]  /*0ec0*/  @P0 SHF.R.U32.HI R0, RZ, R5, R4 ;  /* 0x00000005ff000219 */ /* 0x000fca0000011604 */
[----:B------:R-:W-:Y:S01]  /*0ed0*/  IMAD R3, R0, R3, RZ ;  /* 0x0000000300037224 */ /* 0x000fe200078e02ff */
[----:B------:R-:W-:Y:S06]  /*0ee0*/  BRA `(.L_x_1087) ;  /* 0x00000000001c7947 */ /* 0x000fec0003800000 */
.L_x_1086:
[----:B------:R-:W0:Y:S01]  /*0ef0*/  LDC R3, c[0x0][0xc54] ;  /* 0x00031500ff037b82 */ /* 0x000e220000000800 */
[----:B------:R-:W-:Y:S01]  /*0f00*/  IMAD.MOV.U32 R0, RZ, RZ, R15 ;  /* 0x000000ffff007224 */ /* 0x000fe200078e000f */
[----:B0-----:R-:W-:-:S13]  /*0f10*/  ISETP.NE.AND P0, PT, R3, 0x1, PT ;  /* 0x000000010300780c */ /* 0x001fda0003f05270 */
[----:B------:R-:W0:Y:S02]  /*0f20*/  @P0 LDC.64 R4, c[0x0][0xc58] ;  /* 0x00031600ff040b82 */ /* 0x000e240000000a00 */
[----:B0-----:R-:W-:-:S05]  /*0f30*/  @P0 IMAD.HI.U32 R4, R15, R4, RZ ;  /* 0x000000040f040227 */ /* 0x001fca00078e00ff */
[----:B------:R-:W-:-:S05]  /*0f40*/  @P0 SHF.R.U32.HI R0, RZ, R5, R4 ;  /* 0x00000005ff000219 */ /* 0x000fca0000011604 */
[----:B------:R-:W-:-:S07]  /*0f50*/  IMAD R3, R0, R3, RZ ;  /* 0x0000000300037224 */ /* 0x000fce00078e02ff */
.L_x_1087:
[----:B------:R-:W0:Y:S01]  /*0f60*/  LDC R163, c[0x0][0xc48] ;  /* 0x00031200ffa37b82 */ /* 0x000e220000000800 */
[----:B------:R-:W-:Y:S01]  /*0f70*/  LOP3.LUT R0, RZ, R0, RZ, 0x33, !PT ;  /* 0x00000000ff007212 */ /* 0x000fe200078e33ff */
[----:B------:R-:W-:Y:S01]  /*0f80*/  IMAD.IADD R3, R15, 0x1, -R3 ;  /* 0x000000010f037824 */ /* 0x000fe200078e0a03 */
[----:B------:R-:W-:Y:S01]  /*0f90*/  ULDC UR4, c[0x0][0xc3c] ;  /* 0x00030f0000047ab9 */ /* 0x000fe20000000800 */
[----:B------:R-:W-:Y:S02]  /*0fa0*/  ULDC UR6, c[0x0][0xc54] ;  /* 0x0003150000067ab9 */ /* 0x000fe40000000800 */
[----:B------:R-:W-:Y:S01]  /*0fb0*/  VIADD R0, R0, UR4 ;  /* 0x0000000400007c36 */ /* 0x000fe20008000000 */
[----:B------:R-:W-:Y:S01]  /*0fc0*/  ULDC.64 UR4, c[0x0][0x418] ;  /* 0x0001060000047ab9 */ /* 0x000fe20000000a00 */
[----:B------:R-:W1:Y:S01]  /*0fd0*/  LDC R4, c[0x0][0x448] ;  /* 0x00011200ff047b82 */ /* 0x000e620000000800 */
[----:B------:R-:W-:Y:S01]  /*0fe0*/  IMAD R15, R2, UR6, R3 ;  /* 0x00000006020f7c24 */ /* 0x000fe2000f8e0203 */
[----:B------:R-:W-:Y:S01]  /*0ff0*/  ISETP.NE.U32.AND P0, PT, RZ, UR4, PT ;  /* 0x00000004ff007c0c */ /* 0x000fe2000bf05070 */
[----:B------:R-:W-:-:S02]  /*1000*/  IMAD.SHL.U32 R17, R0, 0x80, RZ ;  /* 0x0000008000117824 */ /* 0x000fc400078e00ff */
[----:B------:R-:W-:Y:S01]  /*1010*/  IMAD.MOV.U32 R161, RZ, RZ, R15 ;  /* 0x000000ffffa17224 */ /* 0x000fe200078e000f */
[----:B------:R-:W-:Y:S01]  /*1020*/  ISETP.NE.AND.EX P0, PT, RZ, UR5, PT, P0 ;  /* 0x00000005ff007c0c */ /* 0x000fe2000bf05300 */
[----:B------:R-:W-:Y:S01]  /*1030*/  VIADD R2, R17, 0x7f ;  /* 0x0000007f11027836 */ /* 0x000fe20000000000 */
[----:B------:R-:W2:Y:S01]  /*1040*/  LDC.64 R12, c[0x0][0x9e0] ;  /* 0x00027800ff0c7b82 */ /* 0x000ea20000000a00 */
[----:B0-----:R-:W-:-:S07]  /*1050*/  ISETP.NE.AND P2, PT, R163, 0x1, PT ;  /* 0x00000001a300780c */ /* 0x001fce0003f45270 */
[----:B------:R-:W0:Y:S01]  /*1060*/  LDC R8, c[0x0][0x288] ;  /* 0x0000a200ff087b82 */ /* 0x000e220000000800 */
[----:B-1----:R-:W-:-:S07]  /*1070*/  ISETP.NE.AND P1, PT, R4, 0x1, PT ;  /* 0x000000010400780c */ /* 0x002fce0003f25270 */
[----:B------:R-:W1:Y:S08]  /*1080*/  LDC R72, c[0x0][0x424] ;  /* 0x00010900ff487b82 */ /* 0x000e700000000800 */
[----:B------:R-:W3:Y:S08]  /*1090*/  @P2 LDC R4, c[0x0][0xc4c] ;  /* 0x00031300ff042b82 */ /* 0x000ef00000000800 */
[----:B------:R-:W4:Y:S01]  /*10a0*/  @P2 LDC R7, c[0x0][0xc50] ;  /* 0x00031400ff072b82 */ /* 0x000f220000000800 */
[----:B0-----:R-:W-:-:S07]  /*10b0*/  IADD3 R5, -R8, 0x1, RZ ;  /* 0x0000000108057810 */ /* 0x001fce0007ffe1ff */
[----:B------:R-:W0:Y:S01]  /*10c0*/  @P1 LDC R11, c[0x0][0x44c] ;  /* 0x00011300ff0b1b82 */ /* 0x000e220000000800 */
[----:B-1----:R-:W-:-:S07]  /*10d0*/  SEL R72, R72, 0x1, P0 ;  /* 0x0000000148487807 */ /* 0x002fce0000000000 */
[----:B------:R-:W1:Y:S01]  /*10e0*/  @P1 LDC R6, c[0x0][0x450] ;  /* 0x00011400ff061b82 */ /* 0x000e620000000800 */
[----:B---3--:R-:W-:-:S07]  /*10f0*/  @P2 IMAD.HI.U32 R0, R15, R4, RZ ;  /* 0x000000040f002227 */ /* 0x008fce00078e00ff */
[----:B------:R-:W3:Y:S01]  /*1100*/  LDC R9, c[0x0][0x2f0] ;  /* 0x0000bc00ff097b82 */ /* 0x000ee20000000800 */
[----:B----4-:R-:W-:Y:S02]  /*1110*/  @P2 SHF.R.U32.HI R161, RZ, R7, R0 ;  /* 0x00000007ffa12219 */ /* 0x010fe40000011600 */
[----:B--2---:R-:W-:-:S03]  /*1120*/  ISETP.GE.AND P2, PT, R13, 0x1, PT ;  /* 0x000000010d00780c */ /* 0x004fc60003f46270 */
[----:B------:R-:W-:Y:S02]  /*1130*/  IMAD.MOV R0, RZ, RZ, -R161 ;  /* 0x000000ffff007224 */ /* 0x000fe400078e0aa1 */
[----:B0-----:R-:W-:-:S04]  /*1140*/  @P1 IMAD.HI.U32 R3, R2, R11, RZ ;  /* 0x0000000b02031227 */ /* 0x001fc800078e00ff */
[----:B------:R-:W-:Y:S01]  /*1150*/  IMAD R163, R163, R0, R15 ;  /* 0x00000000a3a37224 */ /* 0x000fe200078e020f */
[----:B-1----:R-:W-:Y:S01]  /*1160*/  @P1 SHF.R.U32.HI R2, RZ, R6, R3 ;  /* 0x00000006ff021219 */ /* 0x002fe20000011603 */
[CC--:B---3--:R-:W-:Y:S02]  /*1170*/  IMAD R5, R72.reuse, R9.reuse, R5 ;  /* 0x0000000948057224 */ /* 0x0c8fe400078e0205 */
[----:B------:R-:W-:Y:S02]  /*1180*/  IMAD R16, R72, R9, RZ ;  /* 0x0000000948107224 */ /* 0x000fe400078e02ff */
[----:B------:R-:W-:-:S04]  /*1190*/  IMAD.IADD R3, R5, 0x1, R2 ;  /* 0x0000000105037824 */ /* 0x000fc800078e0202 */
[----:B------:R-:W-:Y:S01]  /*11a0*/  IMAD.IADD R0, R3, 0x1, R12 ;  /* 0x0000000103007824 */ /* 0x000fe200078e020c */
[----:B------:R-:W-:Y:S06]  /*11b0*/  @!P2 BRA `(.L_x_1088) ;  /* 0x000000000040a947 */ /* 0x000fec0003800000 */
[C---:B------:R-:W-:Y:S01]  /*11c0*/  ISETP.GT.AND P0, PT, R3.reuse, RZ, PT ;  /* 0x000000ff0300720c */ /* 0x040fe20003f04270 */
[----:B------:R-:W-:-:S12]  /*11d0*/  VIADD R2, R3, 0xffffffff ;  /* 0xffffffff03027836 */ /* 0x000fd80000000000 */
[----:B------:R-:W-:Y:S05]  /*11e0*/  @P0 BRA `(.L_x_1089) ;  /* 0x00000000001c0947 */ /* 0x000fea0003800000 */
[----:B------:R-:W-:Y:S01]  /*11f0*/  ISETP.NE.AND P0, PT, R13, 0x1, PT ;  /* 0x000000010d00780c */ /* 0x000fe20003f05270 */
[----:B------:R-:W-:-:S12]  /*1200*/  IMAD.MOV R3, RZ, RZ, -R3 ;  /* 0x000000ffff037224 */ /* 0x000fd800078e0a03 */
[----:B------:R-:W0:Y:S02]  /*1210*/  @P0 LDC.64 R4, c[0x0][0x9e8] ;  /* 0x00027a00ff040b82 */ /* 0x000e240000000a00 */
[----:B0-----:R-:W-:-:S05]  /*1220*/  @P0 IMAD.HI.U32 R2, R3, R4, RZ ;  /* 0x0000000403020227 */ /* 0x001fca00078e00ff */
[----:B------:R-:W-:-:S04]  /*1230*/  @P0 SHF.R.U32.HI R3, RZ, R5, R2 ;  /* 0x00000005ff030219 */ /* 0x000fc80000011602 */
[----:B------:R-:W-:Y:S01]  /*1240*/  LOP3.LUT R2, RZ, R3, RZ, 0x33, !PT ;  /* 0x00000003ff027212 */ /* 0x000fe200078e33ff */
[----:B------:R-:W-:Y:S06]  /*1250*/  BRA `(.L_x_1090) ;  /* 0x0000000000107947 */ /* 0x000fec0003800000 */
.L_x_1089:
[----:B------:R-:W-:-:S13]  /*1260*/  ISETP.NE.AND P0, PT, R13, 0x1, PT ;  /* 0x000000010d00780c */ /* 0x000fda0003f05270 */
[----:B------:R-:W0:Y:S02]  /*1270*/  @P0 LDC.64 R4, c[0x0][0x9e8] ;  /* 0x00027a00ff040b82 */ /* 0x000e240000000a00 */
[----:B0-----:R-:W-:-:S05]  /*1280*/  @P0 IMAD.HI.U32 R4, R2, R4, RZ ;  /* 0x0000000402040227 */ /* 0x001fca00078e00ff */
[----:B------:R-:W-:-:S07]  /*1290*/  @P0 SHF.R.U32.HI R2, RZ, R5, R4 ;  /* 0x00000005ff020219 */ /* 0x000fce0000011604 */
.L_x_1090:
[----:B------:R-:W-:-:S05]  /*12a0*/  IMAD R3, R2, R13, R13 ;  /* 0x0000000d02037224 */ /* 0x000fca00078e020d */
[----:B------:R-:W-:-:S07]  /*12b0*/  VIMNMX R0, R0, R3, PT ;  /* 0x0000000300007248 */ /* 0x000fce0003fe0100 */
.L_x_1088:
[----:B------:R-:W0:Y:S01]  /*12c0*/  @P1 LDC R4, c[0x0][0x44c] ;  /* 0x00011300ff041b82 */ /* 0x000e220000000800 */
[----:B------:R-:W-:Y:S01]  /*12d0*/  VIADD R2, R0, 0x5f ;  /* 0x0000005f00027836 */ /* 0x000fe20000000000 */
[----:B------:R-:W-:Y:S01]  /*12e0*/  ULDC UR4, c[0x0][0x9dc] ;  /* 0x0002770000047ab9 */ /* 0x000fe20000000800 */
[----:B------:R-:W-:Y:S02]  /*12f0*/  IMAD R0, R72, R9, 0x5f ;  /* 0x0000005f48007424 */ /* 0x000fe400078e0209 */
[----:B------:R-:W-:-:S03]  /*1300*/  IMAD.HI R2, R2, 0x2aaaaaab, RZ ;  /* 0x2aaaaaab02027827 */ /* 0x000fc600078e02ff */
[----:B------:R-:W1:Y:S01]  /*1310*/  @P1 LDC R11, c[0x0][0x450] ;  /* 0x00011400ff0b1b82 */ /* 0x000e620000000800 */
[----:B------:R-:W-:Y:S01]  /*1320*/  IMAD.HI R0, R0, 0x2aaaaaab, RZ ;  /* 0x2aaaaaab00007827 */ /* 0x000fe200078e02ff */
[----:B------:R-:W-:-:S03]  /*1330*/  SHF.R.U32.HI R5, RZ, 0x1f, R2 ;  /* 0x0000001fff057819 */ /* 0x000fc60000011602 */
[----:B------:R-:W-:Y:S01]  /*1340*/  IMAD.MOV.U32 R7, RZ, RZ, R17 ;  /* 0x000000ffff077224 */ /* 0x000fe200078e0011 */
[----:B------:R-:W-:Y:S01]  /*1350*/  SHF.R.U32.HI R3, RZ, 0x1f, R0 ;  /* 0x0000001fff037819 */ /* 0x000fe20000011600 */
[----:B------:R-:W-:Y:S01]  /*1360*/  IMAD R72, R72, R9, -R8 ;  /* 0x0000000948487224 */ /* 0x000fe200078e0a08 */
[----:B------:R-:W-:Y:S02]  /*1370*/  LEA.HI.SX32 R2, R2, R5, 0x1c ;  /* 0x0000000502027211 */ /* 0x000fe400078fe2ff */
[----:B------:R-:W-:-:S04]  /*1380*/  LEA.HI.SX32 R3, R0, R3, 0x1c ;  /* 0x0000000300037211 */ /* 0x000fc800078fe2ff */
[----:B------:R-:W-:Y:S01]  /*1390*/  VIMNMX R73, R3, R2, PT ;  /* 0x0000000203497248 */ /* 0x000fe20003fe0100 */
[----:B0-----:R-:W-:-:S05]  /*13a0*/  @P1 IMAD.HI.U32 R4, R17, R4, RZ ;  /* 0x0000000411041227 */ /* 0x001fca00078e00ff */
[----:B-1----:R-:W-:-:S05]  /*13b0*/  @P1 SHF.R.U32.HI R7, RZ, R11, R4 ;  /* 0x0000000bff071219 */ /* 0x002fca0000011604 */
[----:B------:R-:W-:-:S04]  /*13c0*/  IMAD.IADD R0, R72, 0x1, R7 ;  /* 0x0000000148007824 */ /* 0x000fc800078e0207 */
[----:B------:R-:W-:Y:S01]  /*13d0*/  VIADD R2, R0, -UR4 ;  /* 0x8000000400027c36 */ /* 0x000fe20008000000 */
[----:B------:R-:W-:Y:S06]  /*13e0*/  @!P2 BRA `(.L_x_1091) ;  /* 0x00000000003ca947 */ /* 0x000fec0003800000 */
[----:B------:R-:W-:-:S13]  /*13f0*/  ISETP.GT.AND P0, PT, R0, -0x1, PT ;  /* 0xffffffff0000780c */ /* 0x000fda0003f04270 */
[----:B------:R-:W-:Y:S05]  /*1400*/  @P0 BRA `(.L_x_1092) ;  /* 0x00000000001c0947 */ /* 0x000fea0003800000 */
[----:B------:R-:W-:Y:S02]  /*1410*/  ISETP.NE.AND P0, PT, R13, 0x1, PT ;  /* 0x000000010d00780c */ /* 0x000fe40003f05270 */
[----:B------:R-:W-:-:S11]  /*1420*/  LOP3.LUT R3, RZ, R0, RZ, 0x33, !PT ;  /* 0x00000000ff037212 */ /* 0x000fd600078e33ff */
[----:B------:R-:W0:Y:S02]  /*1430*/  @P0 LDC.64 R4, c[0x0][0x9e8] ;  /* 0x00027a00ff040b82 */ /* 0x000e240000000a00 */
[----:B0-----:R-:W-:-:S05]  /*1440*/  @P0 IMAD.HI.U32 R0, R3, R4, RZ ;  /* 0x0000000403000227 */ /* 0x001fca00078e00ff */
[----:B------:R-:W-:-:S04]  /*1450*/  @P0 SHF.R.U32.HI R3, RZ, R5, R0 ;  /* 0x00000005ff030219 */ /* 0x000fc80000011600 */
[----:B------:R-:W-:Y:S01]  /*1460*/  LOP3.LUT R0, RZ, R3, RZ, 0x33, !PT ;  /* 0x00000003ff007212 */ /* 0x000fe200078e33ff */
[----:B------:R-:W-:Y:S06]  /*1470*/  BRA `(.L_x_1093) ;  /* 0x0000000000107947 */ /* 0x000fec0003800000 */
.L_x_1092:
[----:B------:R-:W-:-:S13]  /*1480*/  ISETP.NE.AND P0, PT, R13, 0x1, PT ;  /* 0x000000010d00780c */ /* 0x000fda0003f05270 */
[----:B------:R-:W0:Y:S02]  /*1490*/  @P0 LDC.64 R4, c[0x0][0x9e8] ;  /* 0x00027a00ff040b82 */ /* 0x000e240000000a00 */
[----:B0-----:R-:W-:-:S05]  /*14a0*/  @P0 IMAD.HI.U32 R4, R0, R4, RZ ;  /* 0x0000000400040227 */ /* 0x001fca00078e00ff */
[----:B------:R-:W-:-:S07]  /*14b0*/  @P0 SHF.R.U32.HI R0, RZ, R5, R4 ;  /* 0x00000005ff000219 */ /* 0x000fce0000011604 */
.L_x_1093:
[----:B------:R-:W-:-:S05]  /*14c0*/  IMAD R3, R0, R13, RZ ;  /* 0x0000000d00037224 */ /* 0x000fca00078e02ff */
[----:B------:R-:W-:-:S07]  /*14d0*/  VIMNMX R2, R2, R3, !PT ;  /* 0x0000000302027248 */ /* 0x000fce0007fe0100 */
.L_x_1091:
[----:B------:R-:W-:Y:S01]  /*14e0*/  IMAD.HI R2, R2, 0x2aaaaaab, RZ ;  /* 0x2aaaaaab02027827 */ /* 0x000fe200078e02ff */
[----:B------:R-:W-:Y:S02]  /*14f0*/  PLOP3.LUT P0, PT, PT, PT, PT, 0x80, 0x0 ;  /* 0x000000000000781c */ /* 0x000fe40003f0f070 */
[----:B------:R-:W-:Y:S02]  /*1500*/  CS2R R88, SRZ ;  /* 0x0000000000587805 */ /* 0x000fe4000001ff00 */
[----:B------:R-:W-:Y:S02]  /*1510*/  CS2R R86, SRZ ;  /* 0x0000000000567805 */ /* 0x000fe4000001ff00 */
[----:B------:R-:W-:Y:S02]  /*1520*/  CS2R R84, SRZ ;  /* 0x0000000000547805 */ /* 0x000fe4000001ff00 */
[----:B------:R-:W-:Y:S02]  /*1530*/  SHF.R.U32.HI R3, RZ, 0x1f, R2 ;  /* 0x0000001fff037819 */ /* 0x000fe40000011602 */
[----:B------:R-:W-:-:S02]  /*1540*/  CS2R R82, SRZ ;  /* 0x0000000000527805 */ /* 0x000fc4000001ff00 */
[----:B------:R-:W-:Y:S02]  /*1550*/  CS2R R80, SRZ ;  /* 0x0000000000507805 */ /* 0x000fe4000001ff00 */
[----:B------:R-:W-:Y:S02]  /*1560*/  CS2R R78, SRZ ;  /* 0x00000000004e7805 */ /* 0x000fe4000001ff00 */
[----:B------:R-:W-:Y:S02]  /*1570*/  LEA.HI.SX32 R3, R2, R3, 0x1c ;  /* 0x0000000302037211 */ /* 0x000fe400078fe2ff */
[----:B------:R-:W-:Y:S02]  /*1580*/  CS2R R76, SRZ ;  /* 0x00000000004c7805 */ /* 0x000fe4000001ff00 */
[----:B------:R-:W-:Y:S02]  /*1590*/  CS2R R74, SRZ ;  /* 0x00000000004a7805 */ /* 0x000fe4000001ff00 */
[----:B------:R-:W-:-:S02]  /*15a0*/  CS2R R44, SRZ ;  /* 0x00000000002c7805 */ /* 0x000fc4000001ff00 */
[----:B------:R-:W-:Y:S02]  /*15b0*/  VIMNMX R22, RZ, R3, !PT ;  /* 0x00000003ff167248 */ /* 0x000fe40007fe0100 */
[----:B------:R-:W-:Y:S02]  /*15c0*/  CS2R R70, SRZ ;  /* 0x0000000000467805 */ /* 0x000fe4000001ff00 */
[----:B------:R-:W-:Y:S02]  /*15d0*/  CS2R R68, SRZ ;  /* 0x0000000000447805 */ /* 0x000fe4000001ff00 */
[----:B------:R-:W-:Y:S02]  /*15e0*/  CS2R R66, SRZ ;  /* 0x0000000000427805 */ /* 0x000fe4000001ff00 */
[----:B------:R-:W-:Y:S02]  /*15f0*/  ISETP.GT.AND P1, PT, R73, R22, PT ;  /* 0x000000164900720c */ /* 0x000fe40003f24270 */
        /* <DEDUP_REMOVED lines=18> */
[----:B------:R-:W-:Y:S01]  /*1720*/  IMAD.MOV.U32 R106, RZ, RZ, RZ ;  /* 0x000000ffff6a7224 */ /* 0x000fe200078e00ff */
[----:B------:R-:W-:Y:S01]  /*1730*/  CS2R R6, SRZ ;  /* 0x0000000000067805 */ /* 0x000fe2000001ff00 */
[----:B------:R-:W-:Y:S02]  /*1740*/  IMAD.MOV.U32 R30, RZ, RZ, RZ ;  /* 0x000000ffff1e7224 */ /* 0x000fe400078e00ff */
[----:B------:R-:W-:Y:S02]  /*1750*/  IMAD.MOV.U32 R29, RZ, RZ, RZ ;  /* 0x000000ffff1d7224 */ /* 0x000fe400078e00ff */
[----:B------:R-:W-:-:S02]  /*1760*/  IMAD.MOV.U32 R27, RZ, RZ, RZ ;  /* 0x000000ffff1b7224 */ /* 0x000fc400078e00ff */
[----:B------:R-:W-:Y:S02]  /*1770*/  IMAD.MOV.U32 R108, RZ, RZ, RZ ;  /* 0x000000ffff6c7224 */ /* 0x000fe400078e00ff */
[----:B------:R-:W-:Y:S01]  /*1780*/  IMAD.MOV.U32 R3, RZ, RZ, RZ ;  /* 0x000000ffff037224 */ /* 0x000fe200078e00ff */
[----:B------:R-:W-:Y:S06]  /*1790*/  @!P1 BRA `(.L_x_1094) ;  /* 0x000000cc00489947 */ /* 0x000fec0003800000 */
[----:B------:R-:W0:Y:S01]  /*17a0*/  SHFL.IDX PT, R0, R167, RZ, 0x1f ;  /* 0x00001fffa7007589 */ /* 0x000e2200000e0000 */
[----:B------:R-:W1:Y:S01]  /*17b0*/  S2UR UR6, SR_CgaCtaId ;  /* 0x00000000000679c3 */ /* 0x000e620000008800 */
[----:B------:R-:W-:Y:S01]  /*17c0*/  UMOV UR38, 0x400 ;  /* 0x0000040000267882 */ /* 0x000fe20000000000 */
        /* <DEDUP_REMOVED lines=28> */
.L_x_1095:
[----:B------:R-:W-:Y:S01]  /*1990*/  LEA.HI R0, R165, R165, RZ, 0x1 ;  /* 0x000000a5a5007211 */ /* 0x000fe200078f08ff */
[----:B------:R-:W-:-:S03]  /*19a0*/  IMAD.U32 R2, RZ, RZ, UR61 ;  /* 0x0000003dff027e24 */ /* 0x000fc6000f8e00ff */
[----:B------:R-:W-:Y:S02]  /*19b0*/  LOP3.LUT R0, R0, 0xfffffffe, RZ, 0xc0, !PT ;  /* 0xfffffffe00007812 */ /* 0x000fe400078ec0ff */
[----:B------:R-:W-:-:S03]  /*19c0*/  ISETP.NE.AND P0, PT, R2, 0x3, PT ;  /* 0x000000030200780c */ /* 0x000fc60003f05270 */
[----:B------:R-:W-:-:S05]  /*19d0*/  IMAD.IADD R0, R165, 0x1, -R0 ;  /* 0x00000001a5007824 */ /* 0x000fca00078e0a00 */
[----:B------:R-:W-:-:S04]  /*19e0*/  SHF.L.U32 R0, R0, 0x1f, RZ ;  /* 0x0000001f00007819 */ /* 0x000fc800000006ff */
[----:B------:R-:W0:Y:S02]  /*19f0*/  SYNCS.PHASECHK.TRANS64.TRYWAIT P1, [UR38+0x2a800], R0 ;  /* 0x02a80000ff0075a7 */ /* 0x000e240008020166 */
[----:B0-----:R-:W-:Y:S05]  /*1a00*/  @!P1 BRA `(.L_x_1096) ;  /* 0x0000013400b49947 */ /* 0x001fea0003800000 */
.L_x_1292:
[----:B------:R-:W-:Y:S05]  /*1a10*/  @!P0 BRA `(.L_x_1097) ;  /* 0x0000000000048947 */ /* 0x000fea0003800000 */
[----:B------:R-:W-:Y:S01]  /*1a20*/  BPT.TRAP 0x1 ;  /* 0x000000040000795c */ /* 0x000fe20000300000 */
.L_x_1097:
[----:B------:R-:W-:Y:S02]  /*1a30*/  IMAD.U32 R21, RZ, RZ, UR37 ;  /* 0x00000025ff157e24 */ /* 0x000fe4000f8e00ff */
[----:B0-----:R-:W-:-:S03]  /*1a40*/  IMAD.U32 R0, RZ, RZ, UR36 ;  /* 0x00000024ff007e24 */ /* 0x001fc6000f8e00ff */
[----:B------:R-:W-:Y:S02]  /*1a50*/  LEA R21, R21, UR38, 0x3 ;  /* 0x0000002615157c11 */ /* 0x000fe4000f8e18ff */
[----:B------:R-:W-:-:S04]  /*1a60*/  SHF.L.U32 R0, R0, 0x1f, RZ ;  /* 0x0000001f00007819 */ /* 0x000fc800000006ff */
[----:B------:R0:W1:Y:S01]  /*1a70*/  SYNCS.PHASECHK.TRANS64.TRYWAIT P1, [R21+URZ+0x2a830], R0 ;  /* 0x02a83000150075a7 */ /* 0x000062000802017f */
[----:B------:R-:W-:Y:S05]  /*1a80*/  @!P0 BRA `(.L_x_1098) ;  /* 0x0000000000048947 */ /* 0x000fea0003800000 */
[----:B------:R-:W-:Y:S01]  /*1a90*/  BPT.TRAP 0x1 ;  /* 0x000000040000795c */ /* 0x000fe20000300000 */
.L_x_1098:
[----:B------:R-:W2:Y:S01]  /*1aa0*/  LDL.LU R2, [R1+0xc] ;  /* 0x00000c0001027983 */ /* 0x000ea20000300800 */
[----:B------:R-:W3:Y:S02]  /*1ab0*/  S2R R3, SR_TID.X ;  /* 0x0000000000037919 */ /* 0x000ee40000002100 */
[----:B---3--:R-:W-:Y:S02]  /*1ac0*/  LOP3.LUT P2, RZ, R3, 0x7f, RZ, 0xc0, !PT ;  /* 0x0000007f03ff7812 */ /* 0x008fe4000784c0ff */
[----:B--2---:R-:W-:-:S11]  /*1ad0*/  LOP3.LUT R2, R2, 0xffefffff, RZ, 0xc0, !PT ;  /* 0xffefffff02027812 */ /* 0x004fd600078ec0ff */
[----:B------:R-:W-:-:S05]  /*1ae0*/  @P2 LOP3.LUT R2, R2, 0x100000, RZ, 0xfc, !PT ;  /* 0x0010000002022812 */ /* 0x000fca00078efcff */
[----:B------:R2:W-:Y:S01]  /*1af0*/  STL [R1+0xc], R2 ;  /* 0x00000c0201007387 */ /* 0x0005e20000100800 */
[----:B-1----:R-:W-:Y:S05]  /*1b00*/  @P1 BRA `(.L_x_1099) ;  /* 0x0000000000081947 */ /* 0x002fea0003800000 */
[----:B------:R-:W1:Y:S02]  /*1b10*/  SYNCS.PHASECHK.TRANS64.TRYWAIT P1, [R21+URZ+0x2a830], R0 ;  /* 0x02a83000150075a7 */ /* 0x000e64000802017f */
[----:B-1----:R-:W-:Y:S05]  /*1b20*/  @!P1 BRA `(.L_x_1100) ;  /* 0x0000013400849947 */ /* 0x002fea0003800000 */
.L_x_1099:
[----:B------:R-:W-:Y:S05]  /*1b30*/  WARPSYNC.ALL ;  /* 0x0000000000007948 */ /* 0x000fea0003800000 */
[----:B------:R-:W-:Y:S01]  /*1b40*/  UIADD3 UR4, UR38, 0x18400, URZ ;  /* 0x0001840026047890 */ /* 0x000fe2000fffe03f */
[----:B------:R-:W-:Y:S01]  /*1b50*/  WARPGROUP.ARRIVE ;  /* 0x00000000000079c5 */ /* 0x000fe20000000000 */
[----:B------:R-:W-:Y:S01]  /*1b60*/  UMOV UR9, 0x40000040 ;  /* 0x4000004000097882 */ /* 0x000fe20000000000 */
[----:B------:R-:W-:Y:S01]  /*1b70*/  UMOV UR11, 0x40000040 ;  /* 0x40000040000b7882 */ /* 0x000fe20000000000 */
[----:B------:R-:W-:Y:S01]  /*1b80*/  USHF.R.U32.HI UR4, URZ, 0x4, UR4 ;  /* 0x000000043f047899 */ /* 0x000fe20008011604 */
[----:B------:R-:W-:Y:S01]  /*1b90*/  IMAD.U32 R5, RZ, RZ, UR9 ;  /* 0x00000009ff057e24 */ /* 0x000fe2000f8e00ff */
[----:B------:R-:W-:Y:S01]  /*1ba0*/  UMOV UR57, 0x40000040 ;  /* 0x4000004000397882 */ /* 0x000fe20000000000 */
[----:B------:R-:W-:Y:S01]  /*1bb0*/  UMOV UR59, 0x40000040 ;  /* 0x40000040003b7882 */ /* 0x000fe20000000000 */
[----:B------:R-:W-:Y:S01]  /*1bc0*/  ULOP3.LUT UR4, UR4, 0x3fff, URZ, 0xc0, !UPT ;  /* 0x00003fff04047892 */ /* 0x000fe2000f8ec03f */
[----:B------:R-:W3:Y:S01]  /*1bd0*/  LDC R10, c[0x0][0x448] ;  /* 0x00011200ff0a7b82 */ /* 0x000ee20000000800 */
[----:B------:R-:W-:Y:S01]  /*1be0*/  UMOV UR53, 0x40000040 ;  /* 0x4000004000357882 */ /* 0x000fe20000000000 */
[----:B------:R-:W-:Y:S01]  /*1bf0*/  UMOV UR55, 0x40000040 ;  /* 0x4000004000377882 */ /* 0x000fe20000000000 */
[----:B------:R-:W-:Y:S01]  /*1c00*/  ULOP3.LUT UR60, UR4, 0x10000, URZ, 0xfc, !UPT ;  /* 0x00010000043c7892 */ /* 0x000fe2000f8efc3f */
[----:B------:R-:W4:Y:S01]  /*1c10*/  S2R R20, SR_TID.X ;  /* 0x0000000000147919 */ /* 0x000f220000002100 */
[----:B------:R-:W-:Y:S01]  /*1c20*/  ULOP3.LUT UR4, UR39, 0x10000, URZ, 0xfc, !UPT ;  /* 0x0001000027047892 */ /* 0x000fe2000f8efc3f */
[----:B------:R-:W-:Y:S01]  /*1c30*/  IMAD.IADD R9, R19, 0x1, R17 ;  /* 0x0000000113097824 */ /* 0x000fe200078e0211 */
[----:B------:R-:W-:Y:S01]  /*1c40*/  UIMAD UR5, UR37, 0x900, UR60 ;  /* 0x00000900250578a4 */ /* 0x000fe2000f8e023c */
[----:B------:R-:W5:Y:S01]  /*1c50*/  LDC R13, c[0x0][0x288] ;  /* 0x0000a200ff0d7b82 */ /* 0x000f620000000800 */
[----:B------:R-:W-:-:S02]  /*1c60*/  UIADD3 UR56, UR4, 0x2, URZ ;  /* 0x0000000204387890 */ /* 0x000fc4000fffe03f */
[----:B------:R-:W-:Y:S01]  /*1c70*/  UIADD3 UR58, UR5, 0x2, URZ ;  /* 0x00000002053a7890 */ /* 0x000fe2000fffe03f */
[----:B------:R-:W-:Y:S02]  /*1c80*/  UMOV UR8, UR4 ;  /* 0x0000000400087c82 */ /* 0x000fe40008000000 */
[----:B------:R-:W-:Y:S01]  /*1c90*/  UMOV UR10, UR5 ;  /* 0x00000005000a7c82 */ /* 0x000fe20008000000 */
[----:B------:R-:W-:Y:S01]  /*1ca0*/  UIADD3 UR52, UR4, 0x4, URZ ;  /* 0x0000000404347890 */ /* 0x000fe2000fffe03f */
[----:B------:R-:W-:Y:S01]  /*1cb0*/  HGMMA.64x96x16.F32.BF16 R24, gdesc[UR8], RZ, !UPT, gsb0 ;  /* 0x01600000081879f0 */ /* 0x000fe2000c0018ff */
[----:B------:R-:W-:Y:S01]  /*1cc0*/  UIADD3 UR54, UR5, 0x4, URZ ;  /* 0x0000000405367890 */ /* 0x000fe2000fffe03f */
[----:B------:R-:W-:Y:S01]  /*1cd0*/  IMAD.U32 R4, RZ, RZ, UR8 ;  /* 0x00000008ff047e24 */ /* 0x000fe2000f8e00ff */
[----:B------:R-:W-:Y:S02]  /*1ce0*/  UIADD3 UR8, UR4, 0x6, URZ ;  /* 0x0000000604087890 */ /* 0x000fe4000fffe03f */
[----:B------:R-:W-:Y:S01]  /*1cf0*/  UIADD3 UR10, UR5, 0x6, URZ ;  /* 0x00000006050a7890 */ /* 0x000fe2000fffe03f */
[----:B------:R-:W-:Y:S01]  /*1d00*/  UMOV UR9, 0x40000040 ;  /* 0x4000004000097882 */ /* 0x000fe20000000000 */
[----:B------:R-:W-:Y:S01]  /*1d10*/  UMOV UR11, 0x40000040 ;  /* 0x40000040000b7882 */ /* 0x000fe20000000000 */
[----:B------:R-:W-:Y:S01]  /*1d20*/  UIADD3 UR12, UR4, 0x400, URZ ;  /* 0x00000400040c7890 */ /* 0x000fe2000fffe03f */
[----:B---3--:R-:W-:Y:S01]  /*1d30*/  ISETP.NE.AND P2, PT, R10, 0x1, PT ;  /* 0x000000010a00780c */ /* 0x008fe20003f45270 */
[----:B------:R-:W-:Y:S01]  /*1d40*/  UIADD3 UR14, UR5, 0x300, URZ ;  /* 0x00000300050e7890 */ /* 0x000fe2000fffe03f */
[----:B------:R-:W-:Y:S01]  /*1d50*/  UMOV UR13, 0x40000040 ;  /* 0x40000040000d7882 */ /* 0x000fe20000000000 */
[----:B------:R-:W-:Y:S01]  /*1d60*/  UMOV UR15, 0x40000040 ;  /* 0x40000040000f7882 */ /* 0x000fe20000000000 */
[----:B------:R-:W-:-:S02]  /*1d70*/  UIADD3 UR16, UR4, 0x402, URZ ;  /* 0x0000040204107890 */ /* 0x000fc4000fffe03f */
[----:B------:R-:W-:Y:S01]  /*1d80*/  UIADD3 UR18, UR5, 0x302, URZ ;  /* 0x0000030205127890 */ /* 0x000fe2000fffe03f */
[----:B------:R-:W-:Y:S01]  /*1d90*/  UMOV UR17, 0x40000040 ;  /* 0x4000004000117882 */ /* 0x000fe20000000000 */
[----:B------:R-:W-:Y:S01]  /*1da0*/  UMOV UR19, 0x40000040 ;  /* 0x4000004000137882 */ /* 0x000fe20000000000 */
[----:B------:R-:W-:Y:S01]  /*1db0*/  UIADD3 UR20, UR4, 0x404, URZ ;  /* 0x0000040404147890 */ /* 0x000fe2000fffe03f */
[----:B----4-:R-:W-:Y:S01]  /*1dc0*/  LOP3.LUT P1, RZ, R20, 0x7f, RZ, 0xc0, !PT ;  /* 0x0000007f14ff7812 */ /* 0x010fe2000782c0ff */
[----:B------:R-:W-:Y:S02]  /*1dd0*/  UIADD3 UR22, UR5, 0x304, URZ ;  /* 0x0000030405167890 */ /* 0x000fe4000fffe03f */
[----:B------:R-:W3:Y:S01]  /*1de0*/  @P2 LDC R14, c[0x0][0x44c] ;  /* 0x00011300ff0e2b82 */ /* 0x000ee20000000800 */
[----:B------:R-:W-:Y:S01]  /*1df0*/  UMOV UR21, 0x40000040 ;  /* 0x4000004000157882 */ /* 0x000fe20000000000 */
[----:B------:R-:W-:Y:S01]  /*1e00*/  UMOV UR23, 0x40000040 ;  /* 0x4000004000177882 */ /* 0x000fe20000000000 */
[----:B------:R-:W-:-:S02]  /*1e10*/  UIADD3 UR24, UR4, 0x406, URZ ;  /* 0x0000040604187890 */ /* 0x000fc4000fffe03f */
[----:B------:R-:W-:Y:S01]  /*1e20*/  UIADD3 UR26, UR5, 0x306, URZ ;  /* 0x00000306051a7890 */ /* 0x000fe2000fffe03f */
[----:B------:R-:W-:Y:S01]  /*1e30*/  UMOV UR25, 0x40000040 ;  /* 0x4000004000197882 */ /* 0x000fe20000000000 */
[----:B------:R-:W-:Y:S01]  /*1e40*/  UMOV UR27, 0x40000040 ;  /* 0x40000040001b7882 */ /* 0x000fe20000000000 */
[----:B------:R-:W-:Y:S01]  /*1e50*/  UIADD3 UR28, UR4, 0x800, URZ ;  /* 0x00000800041c7890 */ /* 0x000fe2000fffe03f */
[----:B------:R-:W4:Y:S01]  /*1e60*/  @P2 LDC R15, c[0x0][0x450] ;  /* 0x00011400ff0f2b82 */ /* 0x000f220000000800 */
        /* <DEDUP_REMOVED lines=9> */
[----:B---3--:R-:W-:Y:S01]  /*1f00*/  @P2 IMAD.HI.U32 R14, R9, R14, RZ ;  /* 0x0000000e090e2227 */ /* 0x008fe200078e00ff */
[----:B------:R-:W-:Y:S01]  /*1f10*/  UMOV UR41, 0x40000040 ;  /* 0x4000004000297882 */ /* 0x000fe20000000000 */
[----:B------:R-:W-:Y:S01]  /*1f20*/  UMOV UR43, 0x40000040 ;  /* 0x40000040002b7882 */ /* 0x000fe20000000000 */
[----:B------:R-:W-:Y:S02]  /*1f30*/  UIADD3 UR48, UR4, 0x806, URZ ;  /* 0x0000080604307890 */ /* 0x000fe4000fffe03f */
[----:B------:R-:W-:Y:S01]  /*1f40*/  UIADD3 UR50, UR5, 0x606, URZ ;  /* 0x0000060605327890 */ /* 0x000fe2000fffe03f */
[----:B------:R-:W-:Y:S01]  /*1f50*/  UMOV UR49, 0x40000040 ;  /* 0x4000004000317882 */ /* 0x000fe20000000000 */
[----:B------:R-:W-:Y:S01]  /*1f60*/  UMOV UR51, 0x40000040 ;  /* 0x4000004000337882 */ /* 0x000fe20000000000 */
[----:B------:R-:W-:Y:S01]  /*1f70*/  ULDC UR4, c[0x0][0x9d8] ;  /* 0x0002760000047ab9 */ /* 0x000fe20000000800 */
[----:B------:R-:W-:-:S02]  /*1f80*/  WARPGROUP.DEPBAR.LE gsb0, 0x0 ;  /* 0x00008000000079c5 */ /* 0x000fc40000010000 */
[----:B------:R-:W-:-:S06]  /*1f90*/  WARPGROUP.ARRIVE ;  /* 0x00000000000079c5 */ /* 0x000fcc0000000000 */
[----:B------:R-:W-:Y:S03]  /*1fa0*/  HGMMA.64x96x16.F32.BF16 R24, gdesc[UR56], R24, gsb0 ;  /* 0x01600000381879f0 */ /* 0x000fe60008001818 */
[----:B------:R-:W-:Y:S02]  /*1fb0*/  WARPGROUP.DEPBAR.LE gsb0, 0x0 ;  /* 0x00008000000079c5 */ /* 0x000fe40000010000 */
        /* <DEDUP_REMOVED lines=28> */
[----:B------:R-:W-:Y:S01]  /*2180*/  HGMMA.64x96x16.F32.BF16 R24, gdesc[UR48], R24, gsb0 ;  /* 0x01600000301879f0 */ /* 0x000fe20008001818 */
[----:B------:R-:W-:Y:S02]  /*2190*/  ULDC UR51, c[0x0][0x9dc] ;  /* 0x0002770000337ab9 */ /* 0x000fe40000000800 */
[----:B------:R-:W-:Y:S01]  /*21a0*/  ULOP3.LUT UR51, URZ, UR51, URZ, 0x33, !UPT ;  /* 0x000000333f337292 */ /* 0x000fe2000f8e333f */
[----:B------:R-:W-:Y:S02]  /*21b0*/  WARPGROUP.DEPBAR.LE gsb0, 0x0 ;  /* 0x00008000000079c5 */ /* 0x000fe40000010000 */
[----:B------:R-:W-:Y:S01]  /*21c0*/  FMUL.FTZ R25, R25, UR4 ;  /* 0x0000000419197c20 */ /* 0x000fe20008410000 */
[----:B------:R-:W-:Y:S01]  /*21d0*/  FMUL.FTZ R8, R24, UR4 ;  /* 0x0000000418087c20 */ /* 0x000fe20008410000 */
[----:B------:R-:W-:Y:S01]  /*21e0*/  FMUL.FTZ R7, R67, UR4 ;  /* 0x0000000443077c20 */ /* 0x000fe20008410000 */
[----:B------:R-:W-:Y:S01]  /*21f0*/  IMAD.MOV.U32 R24, RZ, RZ, -0x60 ;  /* 0xffffffa0ff187424 */ /* 0x000fe200078e00ff */
[----:B------:R3:W5:Y:S01]  /*2200*/  MUFU.TANH R74, R25 ;  /* 0x00000019004a7308 */ /* 0x0007620000002400 */
[----:B01----:R-:W-:Y:S01]  /*2210*/  FMUL.FTZ R0, R27, UR4 ;  /* 0x000000041b007c20 */ /* 0x003fe20008410000 */
[----:B------:R-:W-:Y:S01]  /*2220*/  FMUL.FTZ R3, R26, UR4 ;  /* 0x000000041a037c20 */ /* 0x000fe20008410000 */
[----:B------:R-:W-:-:S02]  /*2230*/  IMAD R27, R73, R24, 0x61 ;  /* 0x00000061491b7424 */ /* 0x000fc400078e0218 */
[----:B--2---:R-:W-:Y:S01]  /*2240*/  FMUL.FTZ R2, R30, UR4 ;  /* 0x000000041e027c20 */ /* 0x004fe20008410000 */
[----:B------:R-:W-:Y:S01]  /*2250*/  FMUL.FTZ R6, R31, UR4 ;  /* 0x000000041f067c20 */ /* 0x000fe20008410000 */
[----:B------:R-:W-:Y:S01]  /*2260*/  FMUL.FTZ R32, R32, UR4 ;  /* 0x0000000420207c20 */ /* 0x000fe20008410000 */
[----:B------:R-:W-:Y:S01]  /*2270*/  FMUL.FTZ R33, R33, UR4 ;  /* 0x0000000421217c20 */ /* 0x000fe20008410000 */
[----:B------:R-:W-:Y:S01]  /*2280*/  FMUL.FTZ R11, R34, UR4 ;  /* 0x00000004220b7c20 */ /* 0x000fe20008410000 */
[----:B---3--:R-:W-:Y:S01]  /*2290*/  IMAD.MOV.U32 R25, RZ, RZ, R9 ;  /* 0x000000ffff197224 */ /* 0x008fe200078e0009 */
[----:B----4-:R-:W-:Y:S01]  /*22a0*/  @P2 SHF.R.U32.HI R25, RZ, R15, R14 ;  /* 0x0000000fff192219 */ /* 0x010fe2000001160e */
[----:B------:R-:W-:Y:S01]  /*22b0*/  @!P1 VIADD R9, R21, 0x2a840 ;  /* 0x0002a84015099836 */ /* 0x000fe20000000000 */
[----:B------:R-:W0:Y:S01]  /*22c0*/  LDC.64 R14, c[0x0][0x9e0] ;  /* 0x00027800ff0e7b82 */ /* 0x000e220000000a00 */
[----:B------:R-:W-:Y:S01]  /*22d0*/  FMUL.FTZ R12, R35, UR4 ;  /* 0x00000004230c7c20 */ /* 0x000fe20008410000 */
[----:B------:R-:W-:Y:S01]  /*22e0*/  FMUL.FTZ R36, R36, UR4 ;  /* 0x0000000424247c20 */ /* 0x000fe20008410000 */
[----:B------:R-:W1:Y:S01]  /*22f0*/  SHFL.IDX PT, R67, R25, RZ, 0x1c1f ;  /* 0x001c1fff19437589 */ /* 0x000e6200000e0000 */
[----:B------:R-:W-:Y:S01]  /*2300*/  @!P1 PRMT R9, RZ, 0x654, R9 ;  /* 0x00000654ff099816 */ /* 0x000fe20000000009 */
[----:B------:R-:W-:Y:S01]  /*2310*/  FMUL.FTZ R37, R37, UR4 ;  /* 0x0000000425257c20 */ /* 0x000fe20008410000 */
[----:B------:R-:W-:Y:S01]  /*2320*/  FMUL.FTZ R39, R39, UR4 ;  /* 0x0000000427277c20 */ /* 0x000fe20008410000 */
[----:B------:R-:W-:Y:S01]  /*2330*/  FMUL.FTZ R40, R40, UR4 ;  /* 0x0000000428287c20 */ /* 0x000fe20008410000 */
[----:B------:R2:W-:Y:S01]  /*2340*/  @!P1 SYNCS.ARRIVE.TRANS64.RED.A1T0 RZ, [R9+URZ], RZ ;  /* 0x000000ff09ff99a7 */ /* 0x0005e2000810043f */
[----:B------:R-:W-:Y:S01]  /*2350*/  FMUL.FTZ R41, R41, UR4 ;  /* 0x0000000429297c20 */ /* 0x000fe20008410000 */
        /* <DEDUP_REMOVED lines=20> */
[----:B--2---:R-:W-:Y:S01]  /*24a0*/  FMUL.FTZ R9, R71, UR4 ;  /* 0x0000000447097c20 */ /* 0x004fe20008410000 */
[----:B------:R-:W-:Y:S01]  /*24b0*/  FMUL.FTZ R28, R28, UR4 ;  /* 0x000000041c1c7c20 */ /* 0x000fe20008410000 */
[----:B------:R-:W-:Y:S01]  /*24c0*/  FMUL.FTZ R29, R29, UR4 ;  /* 0x000000041d1d7c20 */ /* 0x000fe20008410000 */
[----:B------:R-:W-:Y:S01]  /*24d0*/  FMUL.FTZ R58, R58, UR4 ;  /* 0x000000043a3a7c20 */ /* 0x000fe20008410000 */
[----:B------:R-:W-:Y:S01]  /*24e0*/  FMUL.FTZ R60, R60, UR4 ;  /* 0x000000043c3c7c20 */ /* 0x000fe20008410000 */
[----:B------:R-:W-:Y:S01]  /*24f0*/  FMUL.FTZ R62, R62, UR4 ;  /* 0x000000043e3e7c20 */ /* 0x000fe20008410000 */
[----:B------:R-:W-:Y:S01]  /*2500*/  FMUL.FTZ R64, R64, UR4 ;  /* 0x0000000440407c20 */ /* 0x000fe20008410000 */
[----:B------:R-:W-:Y:S01]  /*2510*/  FMUL.FTZ R66, R66, UR4 ;  /* 0x0000000442427c20 */ /* 0x000fe20008410000 */
[----:B------:R-:W-:Y:S01]  /*2520*/  IMAD R24, R18, -0x2, R27 ;  /* 0xfffffffe12187824 */ /* 0x000fe200078e021b */
[----:B0-----:R-:W-:Y:S01]  /*2530*/  ISETP.GE.AND P1, PT, R15, 0x1, PT ;  /* 0x000000010f00780c */ /* 0x001fe20003f26270 */
[----:B------:R-:W-:Y:S01]  /*2540*/  IMAD R21, R73, -0x60, R16 ;  /* 0xffffffa049157824 */ /* 0x000fe200078e0210 */
[----:B------:R-:W0:Y:S01]  /*2550*/  MUFU.TANH R8, R8 ;  /* 0x0000000800087308 */ /* 0x000e220000002400 */
[----:B------:R-:W-:Y:S01]  /*2560*/  FMUL.FTZ R46, R46, UR4 ;  /* 0x000000042e2e7c20 */ /* 0x000fe20008410000 */
[----:B------:R-:W-:Y:S01]  /*2570*/  FMUL.FTZ R38, R38, UR4 ;  /* 0x0000000426267c20 */ /* 0x000fe20008410000 */
[----:B------:R-:W-:-:S02]  /*2580*/  VIADD R21, R21, 0x60 ;  /* 0x0000006015157836 */ /* 0x000fc40000000000 */
[----:B------:R-:W-:Y:S01]  /*2590*/  FMUL.FTZ R50, R50, UR4 ;  /* 0x0000000432327c20 */ /* 0x000fe20008410000 */
[----:B------:R-:W-:Y:S01]  /*25a0*/  FMUL.FTZ R54, R54, UR4 ;  /* 0x0000000436367c20 */ /* 0x000fe20008410000 */
[----:B------:R-:W-:Y:S01]  /*25b0*/  P2R R173, PR, RZ, 0x2 ;  /* 0x00000002ffad7803 */ /* 0x000fe20000000000 */
[----:B------:R-:W2:Y:S08]  /*25c0*/  MUFU.TANH R3, R3 ;  /* 0x0000000300037308 */ /* 0x000eb00000002400 */
[----:B------:R-:W3:Y:S08]  /*25d0*/  MUFU.TANH R0, R0 ;  /* 0x0000000000007308 */ /* 0x000ef00000002400 */
[----:B------:R-:W4:Y:S08]  /*25e0*/  MUFU.TANH R75, R28 ;  /* 0x0000001c004b7308 */ /* 0x000f300000002400 */
[----:B------:R5:W0:Y:S08]  /*25f0*/  MUFU.TANH R76, R29 ;  /* 0x0000001d004c7308 */ /* 0x000a300000002400 */
[----:B------:R-:W0:Y:S01]  /*2600*/  MUFU.TANH R2, R2 ;  /* 0x0000000200027308 */ /* 0x000e220000002400 */
[----:B-----5:R-:W-:-:S07]  /*2610*/  IADD3 R29, R24, -R13, R16 ;  /* 0x8000000d181d7210 */ /* 0x020fce0007ffe010 */
[----:B------:R-:W0:Y:S08]  /*2620*/  MUFU.TANH R6, R6 ;  /* 0x0000000600067308 */ /* 0x000e300000002400 */
        /* <DEDUP_REMOVED lines=36> */
[----:B------:R5:W0:Y:S08]  /*2870*/  MUFU.TANH R35, R46 ;  /* 0x0000002e00237308 */ /* 0x000a300000002400 */
[----:B------:R1:W0:Y:S01]  /*2880*/  MUFU.TANH R31, R38 ;  /* 0x00000026001f7308 */ /* 0x0002220000002400 */
[----:B-----5:R-:W-:-:S02]  /*2890*/  VIADD R46, R29, UR51 ;  /* 0x000000331d2e7c36 */ /* 0x020fc40008000000 */
[----:B------:R-:W-:-:S05]  /*28a0*/  IMAD.IADD R29, R29, 0x1, R14 ;  /* 0x000000011d1d7824 */ /* 0x000fca00078e020e */
[----:B------:R5:W0:Y:S01]  /*28b0*/  MUFU.TANH R77, R50 ;  /* 0x00000032004d7308 */ /* 0x000a220000002400 */
[----:B-1----:R-:W-:Y:S02]  /*28c0*/  IMAD R38, R18, -0x2, R21 ;  /* 0xfffffffe12267824 */ /* 0x002fe400078e0215 */
[----:B------:R-:W-:-:S03]  /*28d0*/  IMAD.IADD R21, R46, 0x1, R67 ;  /* 0x000000012e157824 */ /* 0x000fc600078e0243 */
[----:B------:R-:W-:Y:S02]  /*28e0*/  VIADDMNMX R26, R67, R29, R38, PT ;  /* 0x0000001d431a7246 */ /* 0x000fe40003800126 */
[----:B------:R1:W0:Y:S01]  /*28f0*/  MUFU.TANH R78, R54 ;  /* 0x00000036004e7308 */ /* 0x0002220000002400 */
[----:B-----5:R-:W-:Y:S02]  /*2900*/  VIADD R50, R27, 0xffffffff ;  /* 0xffffffff1b327836 */ /* 0x020fe40000000000 */
[----:B-1----:R-:W-:Y:S01]  /*2910*/  VIADD R54, R24, 0xffffffff ;  /* 0xffffffff18367836 */ /* 0x002fe20000000000 */
[----:B--234-:R-:W-:Y:S06]  /*2920*/  @!P1 BRA `(.L_x_1101) ;  /* 0x00000000004c9947 */ /* 0x01cfec0003800000 */
[----:B------:R-:W-:Y:S01]  /*2930*/  IADD3 R24, R16, -R13, R67 ;  /* 0x8000000d10187210 */ /* 0x000fe20007ffe043 */
[----:B------:R-:W-:Y:S03]  /*2940*/  BSSY B0, `(.L_x_1102) ;  /* 0x000000e000007945 */ /* 0x000fe60003800000 */
[----:B------:R-:W-:-:S13]  /*2950*/  ISETP.GT.AND P1, PT, R24, -0x1, PT ;  /* 0xffffffff1800780c */ /* 0x000fda0003f24270 */
[----:B------:R-:W-:Y:S05]  /*2960*/  @P1 BRA `(.L_x_1103) ;  /* 0x00000000001c1947 */ /* 0x000fea0003800000 */
[----:B------:R-:W-:Y:S02]  /*2970*/  ISETP.NE.AND P1, PT, R15, 0x1, PT ;  /* 0x000000010f00780c */ /* 0x000fe40003f25270 */
[----:B------:R-:W-:-:S11]  /*2980*/  LOP3.LUT R27, RZ, R24, RZ, 0x33, !PT ;  /* 0x00000018ff1b7212 */ /* 0x000fd600078e33ff */
[----:B------:R-:W1:Y:S02]  /*2990*/  @P1 LDC.64 R66, c[0x0][0x9e8] ;  /* 0x00027a00ff421b82 */ /* 0x000e640000000a00 */
[----:B-1----:R-:W-:-:S05]  /*29a0*/  @P1 IMAD.HI.U32 R24, R27, R66, RZ ;  /* 0x000000421b181227 */ /* 0x002fca00078e00ff */
[----:B------:R-:W-:-:S04]  /*29b0*/  @P1 SHF.R.U32.HI R27, RZ, R67, R24 ;  /* 0x00000043ff1b1219 */ /* 0x000fc80000011618 */
[----:B------:R-:W-:Y:S01]  /*29c0*/  LOP3.LUT R24, RZ, R27, RZ, 0x33, !PT ;  /* 0x0000001bff187212 */ /* 0x000fe200078e33ff */
[----:B------:R-:W-:Y:S06]  /*29d0*/  BRA `(.L_x_1104) ;  /* 0x0000000000107947 */ /* 0x000fec0003800000 */
.L_x_1103:
[----:B------:R-:W-:-:S13]  /*29e0*/  ISETP.NE.AND P1, PT, R15, 0x1, PT ;  /* 0x000000010f00780c */ /* 0x000fda0003f25270 */
[----:B------:R-:W1:Y:S02]  /*29f0*/  @P1 LDC.64 R66, c[0x0][0x9e8] ;  /* 0x00027a00ff421b82 */ /* 0x000e640000000a00 */
[----:B-1----:R-:W-:-:S05]  /*2a00*/  @P1 IMAD.HI.U32 R28, R24, R66, RZ ;  /* 0x00000042181c1227 */ /* 0x002fca00078e00ff */
[----:B------:R-:W-:-:S07]  /*2a10*/  @P1 SHF.R.U32.HI R24, RZ, R67, R28 ;  /* 0x00000043ff181219 */ /* 0x000fce000001161c */
.L_x_1104:
[----:B------:R-:W-:Y:S05]  /*2a20*/  BSYNC B0 ;  /* 0x0000000000007941 */ /* 0x000fea0003800000 */
.L_x_1102:
[----:B------:R-:W-:-:S05]  /*2a30*/  IMAD R24, R24, R15, R54 ;  /* 0x0000000f18187224 */ /* 0x000fca00078e0236 */
[----:B------:R-:W-:Y:S02]  /*2a40*/  VIMNMX R21, R21, R24, !PT ;  /* 0x0000001815157248 */ /* 0x000fe40007fe0100 */
[----:B------:R-:W-:-:S07]  /*2a50*/  VIADDMNMX R26, R24, R15, R26, PT ;  /* 0x0000000f181a7246 */ /* 0x000fce000380011a */
.L_x_1101:
[C---:B------:R-:W-:Y:S01]  /*2a60*/  ISETP.GE.AND P1, PT, R50.reuse, 0x2, PT ;  /* 0x000000023200780c */ /* 0x040fe20003f26270 */
[----:B------:R-:W1:Y:S01]  /*2a70*/  SHFL.IDX PT, R25, R25, 0x1, 0x1c1f ;  /* 0x003c1f0019197f89 */ /* 0x000e6200000e0000 */
[C---:B------:R-:W-:Y:S02]  /*2a80*/  ISETP.GE.AND P5, PT, R50.reuse, 0x9, PT ;  /* 0x000000093200780c */ /* 0x040fe40003fa6270 */
[----:B------:R-:W-:Y:S02]  /*2a90*/  ISETP.GT.AND P2, PT, R21, 0x1, !P1 ;  /* 0x000000011500780c */ /* 0x000fe40004f44270 */
[----:B------:R-:W-:Y:S02]  /*2aa0*/  ISETP.GE.AND P3, PT, R50, 0xa, PT ;  /* 0x0000000a3200780c */ /* 0x000fe40003f66270 */
[----:B------:R-:W-:Y:S02]  /*2ab0*/  ISETP.LT.OR P2, PT, R26, 0x2, P2 ;  /* 0x000000021a00780c */ /* 0x000fe40001741670 */
[----:B------:R-:W-:-:S02]  /*2ac0*/  P2R R27, PR, RZ, 0x8 ;  /* 0x00000008ff1b7803 */ /* 0x000fc40000000000 */
[----:B------:R-:W-:Y:S02]  /*2ad0*/  FSEL R67, R74, -INF , !P2 ;  /* 0xff8000004a437808 */ /* 0x000fe40005000000 */
[----:B------:R-:W-:Y:S02]  /*2ae0*/  ISETP.GT.AND P2, PT, R21, 0x8, !P5 ;  /* 0x000000081500780c */ /* 0x000fe40006f44270 */
[----:B------:R-:W-:Y:S02]  /*2af0*/  ISETP.GE.AND P6, PT, R50, 0x52, PT ;  /* 0x000000523200780c */ /* 0x000fe40003fc6270 */
[----:B------:R-:W-:-:S04]  /*2b00*/  ISETP.LT.OR P2, PT, R26, 0x9, P2 ;  /* 0x000000091a00780c */ /* 0x000fc80001741670 */
[----:B------:R-:W-:Y:S02]  /*2b10*/  FSEL R75, R75, -INF , !P2 ;  /* 0xff8000004b4b7808 */ /* 0x000fe40005000000 */
[----:B------:R-:W-:Y:S02]  /*2b20*/  ISETP.GT.AND P2, PT, R21, 0x9, !P3 ;  /* 0x000000091500780c */ /* 0x000fe40005f44270 */
[----:B------:R-:W-:Y:S02]  /*2b30*/  ISETP.GE.AND P3, PT, R50, 0x11, PT ;  /* 0x000000113200780c */ /* 0x000fe40003f66270 */
[----:B------:R-:W-:Y:S02]  /*2b40*/  ISETP.LT.OR P2, PT, R26, 0xa, P2 ;  /* 0x0000000a1a00780c */ /* 0x000fe40001741670 */
[----:B------:R-:W-:Y:S02]  /*2b50*/  P2R R58, PR, RZ, 0x8 ;  /* 0x00000008ff3a7803 */ /* 0x000fe40000000000 */
[----:B0-----:R-:W-:-:S02]  /*2b60*/  FSEL R71, R76, -INF , !P2 ;  /* 0xff8000004c477808 */ /* 0x001fc40005000000 */
[C---:B------:R-:W-:Y:S02]  /*2b70*/  ISETP.GT.AND P2, PT, R21.reuse, 0x10, !P3 ;  /* 0x000000101500780c */ /* 0x040fe40005f44270 */
[----:B------:R-:W-:Y:S02]  /*2b80*/  ISETP.GE.AND P3, PT, R50, 0x12, PT ;  /* 0x000000123200780c */ /* 0x000fe40003f66270 */
[----:B------:R-:W-:Y:S02]  /*2b90*/  ISETP.LT.OR P2, PT, R26, 0x11, P2 ;  /* 0x000000111a00780c */ /* 0x000fe40001741670 */
[----:B------:R-:W-:Y:S02]  /*2ba0*/  P2R R60, PR, RZ, 0x8 ;  /* 0x00000008ff3c7803 */ /* 0x000fe40000000000 */
[----:B------:R-:W-:Y:S02]  /*2bb0*/  FSEL R83, R32, -INF , !P2 ;  /* 0xff80000020537808 */ /* 0x000fe40005000000 */
[----:B------:R-:W-:-:S02]  /*2bc0*/  ISETP.GT.AND P2, PT, R21, 0x11, !P3 ;  /* 0x000000111500780c */ /* 0x000fc40005f44270 */
[----:B------:R-:W-:Y:S02]  /*2bd0*/  ISETP.GE.AND P3, PT, R50, 0x19, PT ;  /* 0x000000193200780c */ /* 0x000fe40003f66270 */
[----:B------:R-:W-:Y:S02]  /*2be0*/  ISETP.LT.OR P2, PT, R26, 0x12, P2 ;  /* 0x000000121a00780c */ /* 0x000fe40001741670 */
[----:B------:R-:W-:Y:S02]  /*2bf0*/  P2R R62, PR, RZ, 0x8 ;  /* 0x00000008ff3e7803 */ /* 0x000fe40000000000 */
[----:B------:R-:W-:Y:S02]  /*2c00*/  FSEL R85, R33, -INF , !P2 ;  /* 0xff80000021557808 */ /* 0x000fe40005000000 */
[----:B------:R-:W-:Y:S02]  /*2c10*/  ISETP.GT.AND P2, PT, R21, 0x18, !P3 ;  /* 0x000000181500780c */ /* 0x000fe40005f44270 */
[----:B------:R-:W-:-:S02]  /*2c20*/  ISETP.GE.AND P3, PT, R50, 0x1a, PT ;  /* 0x0000001a3200780c */ /* 0x000fc40003f66270 */
[----:B------:R-:W-:Y:S02]  /*2c30*/  ISETP.LT.OR P2, PT, R26, 0x19, P2 ;  /* 0x000000191a00780c */ /* 0x000fe40001741670 */
[----:B------:R-:W-:Y:S02]  /*2c40*/  P2R R64, PR, RZ, 0x8 ;  /* 0x00000008ff407803 */ /* 0x000fe40000000000 */
[----:B------:R-:W-:Y:S02]  /*2c50*/  FSEL R87, R36, -INF , !P2 ;  /* 0xff80000024577808 */ /* 0x000fe40005000000 */
[----:B------:R-:W-:Y:S02]  /*2c60*/  ISETP.GT.AND P2, PT, R21, 0x19, !P3 ;  /* 0x000000191500780c */ /* 0x000fe40005f44270 */
[----:B------:R-:W-:Y:S02]  /*2c70*/  ISETP.GE.AND P3, PT, R50, 0x21, PT ;  /* 0x000000213200780c */ /* 0x000fe40003f66270 */
[----:B------:R-:W-:-:S04]  /*2c80*/  ISETP.LT.OR P2, PT, R26, 0x1a, P2 ;  /* 0x0000001a1a00780c */ /* 0x000fc80001741670 */
[----:B------:R-:W-:Y:S02]  /*2c90*/  FSEL R89, R37, -INF , !P2 ;  /* 0xff80000025597808 */ /* 0x000fe40005000000 */
[----:B------:R-:W-:Y:S02]  /*2ca0*/  ISETP.GT.AND P2, PT, R21, 0x20, !P3 ;  /* 0x000000201500780c */ /* 0x000fe40005f44270 */
[----:B------:R-:W-:Y:S02]  /*2cb0*/  P2R R37, PR, RZ, 0x8 ;  /* 0x00000008ff257803 */ /* 0x000fe40000000000 */
[----:B------:R-:W-:Y:S02]  /*2cc0*/  ISETP.LT.OR P2, PT, R26, 0x21, P2 ;  /* 0x000000211a00780c */ /* 0x000fe40001741670 */
[----:B------:R-:W-:Y:S02]  /*2cd0*/  ISETP.GE.AND P3, PT, R50, 0x22, PT ;  /* 0x000000223200780c */ /* 0x000fe40003f66270 */
[----:B------:R-:W-:-:S02]  /*2ce0*/  FSEL R91, R40, -INF , !P2 ;  /* 0xff800000285b7808 */ /* 0x000fc40005000000 */
[----:B------:R-:W-:Y:S02]  /*2cf0*/  ISETP.GT.AND P2, PT, R21, 0x21, !P3 ;  /* 0x000000211500780c */ /* 0x000fe40005f44270 */
[----:B------:R-:W-:Y:S02]  /*2d00*/  P2R R66, PR, RZ, 0x8 ;  /* 0x00000008ff427803 */ /* 0x000fe40000000000 */
[----:B------:R-:W-:Y:S02]  /*2d10*/  ISETP.LT.OR P2, PT, R26, 0x22, P2 ;  /* 0x000000221a00780c */ /* 0x000fe40001741670 */
[----:B------:R-:W-:Y:S02]  /*2d20*/  ISETP.GE.AND P3, PT, R50, 0x29, PT ;  /* 0x000000293200780c */ /* 0x000fe40003f66270 */
[----:B------:R-:W-:Y:S02]  /*2d30*/  FSEL R41, R41, -INF , !P2 ;  /* 0xff80000029297808 */ /* 0x000fe40005000000 */
[----:B------:R-:W-:-:S02]  /*2d40*/  ISETP.GT.AND P2, PT, R21, 0x28, !P3 ;  /* 0x000000281500780c */ /* 0x000fc40005f44270 */
[----:B------:R-:W-:Y:S02]  /*2d50*/  P2R R70, PR, RZ, 0x8 ;  /* 0x00000008ff467803 */ /* 0x000fe40000000000 */
[----:B------:R-:W-:Y:S02]  /*2d60*/  ISETP.LT.OR P2, PT, R26, 0x29, P2 ;  /* 0x000000291a00780c */ /* 0x000fe40001741670 */
[----:B------:R-:W-:Y:S02]  /*2d70*/  ISETP.GE.AND P3, PT, R50, 0x2a, PT ;  /* 0x0000002a3200780c */ /* 0x000fe40003f66270 */
[----:B------:R-:W-:Y:S02]  /*2d80*/  FSEL R93, R44, -INF , !P2 ;  /* 0xff8000002c5d7808 */ /* 0x000fe40005000000 */
[----:B------:R-:W-:Y:S02]  /*2d90*/  ISETP.GT.AND P2, PT, R21, 0x29, !P3 ;  /* 0x000000291500780c */ /* 0x000fe40005f44270 */
[----:B------:R-:W-:-:S02]  /*2da0*/  P2R R74, PR, RZ, 0x8 ;  /* 0x00000008ff4a7803 */ /* 0x000fc40000000000 */
[----:B------:R-:W-:Y:S02]  /*2db0*/  ISETP.LT.OR P2, PT, R26, 0x2a, P2 ;  /* 0x0000002a1a00780c */ /* 0x000fe40001741670 */
[----:B------:R-:W-:Y:S02]  /*2dc0*/  ISETP.GE.AND P3, PT, R50, 0x31, PT ;  /* 0x000000313200780c */ /* 0x000fe40003f66270 */
[----:B------:R-:W-:Y:S02]  /*2dd0*/  FSEL R45, R45, -INF , !P2 ;  /* 0xff8000002d2d7808 */ /* 0x000fe40005000000 */
[----:B------:R-:W-:Y:S02]  /*2de0*/  ISETP.GT.AND P2, PT, R21, 0x30, !P3 ;  /* 0x000000301500780c */ /* 0x000fe40005f44270 */
[----:B------:R-:W-:Y:S02]  /*2df0*/  P2R R76, PR, RZ, 0x8 ;  /* 0x00000008ff4c7803 */ /* 0x000fe40000000000 */
[----:B------:R-:W-:-:S02]  /*2e00*/  ISETP.LT.OR P2, PT, R26, 0x31, P2 ;  /* 0x000000311a00780c */ /* 0x000fc40001741670 */
[----:B------:R-:W-:Y:S02]  /*2e10*/  ISETP.GE.AND P3, PT, R50, 0x32, PT ;  /* 0x000000323200780c */ /* 0x000fe40003f66270 */
[----:B------:R-:W-:Y:S02]  /*2e20*/  FSEL R95, R48, -INF , !P2 ;  /* 0xff800000305f7808 */ /* 0x000fe40005000000 */
[----:B------:R-:W-:Y:S02]  /*2e30*/  ISETP.GT.AND P2, PT, R21, 0x31, !P3 ;  /* 0x000000311500780c */ /* 0x000fe40005f44270 */
[----:B------:R-:W-:Y:S02]  /*2e40*/  P2R R82, PR, RZ, 0x8 ;  /* 0x00000008ff527803 */ /* 0x000fe40000000000 */
[----:B------:R-:W-:Y:S02]  /*2e50*/  ISETP.LT.OR P2, PT, R26, 0x32, P2 ;  /* 0x000000321a00780c */ /* 0x000fe40001741670 */
[----:B------:R-:W-:-:S02]  /*2e60*/  ISETP.GE.AND P3, PT, R50, 0x39, PT ;  /* 0x000000393200780c */ /* 0x000fc40003f66270 */
        /* <DEDUP_REMOVED lines=34> */
[----:B-1----:R-:W-:Y:S02]  /*3090*/  VIADDMNMX R40, R25, R29, R38, PT ;  /* 0x0000001d19287246 */ /* 0x002fe40003800126 */
[----:B------:R-:W-:-:S02]  /*30a0*/  FSEL R30, R30, -INF , !P2 ;  /* 0xff8000001e1e7808 */ /* 0x000fc40005000000 */
[----:B------:R-:W-:-:S04]  /*30b0*/  ISETP.GT.AND P2, PT, R21, 0x51, !P6 ;  /* 0x000000511500780c */ /* 0x000fc80007744270 */
[----:B------:R-:W-:-:S04]  /*30c0*/  ISETP.LT.OR P2, PT, R26, 0x52, P2 ;  /* 0x000000521a00780c */ /* 0x000fc80001741670 */
[----:B------:R-:W-:Y:S02]  /*30d0*/  FSEL R28, R65, -INF , !P2 ;  /* 0xff800000411c7808 */ /* 0x000fe40005000000 */
[----:B------:R-:W-:-:S04]  /*30e0*/  ISETP.GE.AND P2, PT, R50, 0x59, PT ;  /* 0x000000593200780c */ /* 0x000fc80003f46270 */
[----:B------:R-:W-:-:S04]  /*30f0*/  ISETP.GT.AND P3, PT, R21, 0x58, !P2 ;  /* 0x000000581500780c */ /* 0x000fc80005764270 */
[----:B------:R-:W-:-:S04]  /*3100*/  ISETP.LT.OR P3, PT, R26, 0x59, P3 ;  /* 0x000000591a00780c */ /* 0x000fc80001f61670 */
[----:B------:R-:W-:Y:S02]  /*3110*/  FSEL R24, R68, -INF , !P3 ;  /* 0xff80000044187808 */ /* 0x000fe40005800000 */
[----:B------:R-:W-:-:S04]  /*3120*/  ISETP.GE.AND P3, PT, R50, 0x1, PT ;  /* 0x000000013200780c */ /* 0x000fc80003f66270 */
[----:B------:R-:W-:-:S04]  /*3130*/  ISETP.GT.AND P4, PT, R21, RZ, !P3 ;  /* 0x000000ff1500720c */ /* 0x000fc80005f84270 */
[----:B------:R-:W-:-:S04]  /*3140*/  ISETP.LT.OR P4, PT, R26, 0x1, P4 ;  /* 0x000000011a00780c */ /* 0x000fc80002781670 */
[----:B------:R-:W-:Y:S02]  /*3150*/  FSEL R33, R8, -INF , !P4 ;  /* 0xff80000008217808 */ /* 0x000fe40006000000 */
[----:B------:R-:W-:-:S04]  /*3160*/  ISETP.GE.AND P4, PT, R50, 0x5a, PT ;  /* 0x0000005a3200780c */ /* 0x000fc80003f86270 */
[----:B------:R-:W-:Y:S02]  /*3170*/  P2R R65, PR, RZ, 0x10 ;  /* 0x00000010ff417803 */ /* 0x000fe40000000000 */
[----:B------:R-:W-:Y:S01]  /*3180*/  ISETP.GT.AND P4, PT, R21, 0x59, !P4 ;  /* 0x000000591500780c */ /* 0x000fe20006784270 */
[----:B------:R-:W-:-:S03]  /*3190*/  IMAD.IADD R21, R46, 0x1, R25 ;  /* 0x000000012e157824 */ /* 0x000fc600078e0219 */
[----:B------:R-:W-:-:S04]  /*31a0*/  ISETP.LT.OR P4, PT, R26, 0x5a, P4 ;  /* 0x0000005a1a00780c */ /* 0x000fc80002781670 */
[----:B------:R-:W-:Y:S02]  /*31b0*/  FSEL R26, R69, -INF , !P4 ;  /* 0xff800000451a7808 */ /* 0x000fe40006000000 */
[----:B------:R-:W-:-:S13]  /*31c0*/  ISETP.GE.AND P4, PT, R15, 0x1, PT ;  /* 0x000000010f00780c */ /* 0x000fda0003f86270 */
[----:B------:R-:W-:Y:S05]  /*31d0*/  @!P4 BRA `(.L_x_1105) ;  /* 0x00000000004cc947 */ /* 0x000fea0003800000 */
[----:B------:R-:W-:Y:S01]  /*31e0*/  IADD3 R8, R16, -R13, R25 ;  /* 0x8000000d10087210 */ /* 0x000fe20007ffe019 */
[----:B------:R-:W-:Y:S03]  /*31f0*/  BSSY B0, `(.L_x_1106) ;  /* 0x000000e000007945 */ /* 0x000fe60003800000 */
        /* <DEDUP_REMOVED lines=9> */
.L_x_1107:
[----:B------:R-:W-:-:S13]  /*3290*/  ISETP.NE.AND P4, PT, R15, 0x1, PT ;  /* 0x000000010f00780c */ /* 0x000fda0003f85270 */
[----:B------:R-:W0:Y:S02]  /*32a0*/  @P4 LDC.64 R56, c[0x0][0x9e8] ;  /* 0x00027a00ff384b82 */ /* 0x000e240000000a00 */
[----:B0-----:R-:W-:-:S05]  /*32b0*/  @P4 IMAD.HI.U32 R38, R8, R56, RZ ;  /* 0x0000003808264227 */ /* 0x001fca00078e00ff */
[----:B------:R-:W-:-:S07]  /*32c0*/  @P4 SHF.R.U32.HI R8, RZ, R57, R38 ;  /* 0x00000039ff084219 */ /* 0x000fce0000011626 */
.L_x_1108:
[----:B------:R-:W-:Y:S05]  /*32d0*/  BSYNC B0 ;  /* 0x0000000000007941 */ /* 0x000fea0003800000 */
.L_x_1106:
[----:B------:R-:W-:-:S05]  /*32e0*/  IMAD R8, R8, R15, R54 ;  /* 0x0000000f08087224 */ /* 0x000fca00078e0236 */
[----:B------:R-:W-:Y:S02]  /*32f0*/  VIMNMX R21, R21, R8, !PT ;  /* 0x0000000815157248 */ /* 0x000fe40007fe0100 */
[----:B------:R-:W-:-:S07]  /*3300*/  VIADDMNMX R40, R8, R15, R40, PT ;  /* 0x0000000f08287246 */ /* 0x000fce0003800128 */
.L_x_1105:
[C---:B------:R-:W-:Y:S01]  /*3310*/  ISETP.GT.AND P1, PT, R21.reuse, 0x1, !P1 ;  /* 0x000000011500780c */ /* 0x040fe20004f24270 */
[----:B------:R-:W-:Y:S01]  /*3320*/  ULDC UR4, c[0x0][0x988] ;  /* 0x0002620000047ab9 */ /* 0x000fe20000000800 */
[----:B------:R-:W-:Y:S02]  /*3330*/  ISETP.GT.AND P5, PT, R21, 0x8, !P5 ;  /* 0x000000081500780c */ /* 0x000fe40006fa4270 */
[C---:B------:R-:W-:Y:S02]  /*3340*/  ISETP.LT.OR P1, PT, R40.reuse, 0x2, P1 ;  /* 0x000000022800780c */ /* 0x040fe40000f21670 */
[----:B------:R-:W-:Y:S02]  /*3350*/  ISETP.LT.OR P5, PT, R40, 0x9, P5 ;  /* 0x000000092800780c */ /* 0x000fe40002fa1670 */
[----:B------:R-:W-:Y:S02]  /*3360*/  FSEL R25, R0, -INF , !P1 ;  /* 0xff80000000197808 */ /* 0x000fe40004800000 */
[----:B------:R-:W-:-:S02]  /*3370*/  ISETP.NE.AND P1, PT, R27, RZ, PT ;  /* 0x000000ff1b00720c */ /* 0x000fc40003f25270 */
[----:B------:R-:W-:Y:S02]  /*3380*/  FSEL R44, R2, -INF , !P5 ;  /* 0xff800000022c7808 */ /* 0x000fe40006800000 */
[----:B------:R-:W-:Y:S02]  /*3390*/  ISETP.GT.AND P1, PT, R21, 0x9, !P1 ;  /* 0x000000091500780c */ /* 0x000fe40004f24270 */
[----:B------:R-:W-:Y:S02]  /*33a0*/  ISETP.NE.AND P5, PT, R64, RZ, PT ;  /* 0x000000ff4000720c */ /* 0x000fe40003fa5270 */
[----:B------:R-:W-:Y:S02]  /*33b0*/  ISETP.LT.OR P1, PT, R40, 0xa, P1 ;  /* 0x0000000a2800780c */ /* 0x000fe40000f21670 */
[----:B------:R-:W-:Y:S02]  /*33c0*/  ISETP.NE.AND P4, PT, R37, RZ, PT ;  /* 0x000000ff2500720c */ /* 0x000fe40003f85270 */
[----:B------:R-:W-:-:S02]  /*33d0*/  FSEL R46, R6, -INF , !P1 ;  /* 0xff800000062e7808 */ /* 0x000fc40004800000 */
[----:B------:R-:W-:Y:S02]  /*33e0*/  ISETP.NE.AND P1, PT, R58, RZ, PT ;  /* 0x000000ff3a00720c */ /* 0x000fe40003f25270 */
[C---:B------:R-:W-:Y:S02]  /*33f0*/  ISETP.GT.AND P3, PT, R21.reuse, RZ, !P3 ;  /* 0x000000ff1500720c */ /* 0x040fe40005f64270 */
[C---:B------:R-:W-:Y:S02]  /*3400*/  ISETP.GT.AND P1, PT, R21.reuse, 0x10, !P1 ;  /* 0x000000101500780c */ /* 0x040fe40004f24270 */
[C---:B------:R-:W-:Y:S02]  /*3410*/  ISETP.LT.OR P3, PT, R40.reuse, 0x1, P3 ;  /* 0x000000012800780c */ /* 0x040fe40001f61670 */
[----:B------:R-:W-:Y:S02]  /*3420*/  ISETP.LT.OR P1, PT, R40, 0x11, P1 ;  /* 0x000000112800780c */ /* 0x000fe40000f21670 */
[----:B------:R-:W-:-:S02]  /*3430*/  ISETP.GT.AND P6, PT, R21, 0x51, !P6 ;  /* 0x000000511500780c */ /* 0x000fc400077c4270 */
[----:B------:R-:W-:Y:S01]  /*3440*/  FSEL R48, R11, -INF , !P1 ;  /* 0xff8000000b307808 */ /* 0x000fe20004800000 */
[----:B------:R-:W-:Y:S01]  /*3450*/  IMAD.U32 R11, RZ, RZ, UR4 ;  /* 0x00000004ff0b7e24 */ /* 0x000fe2000f8e00ff */
[----:B------:R-:W-:Y:S02]  /*3460*/  ISETP.NE.AND P1, PT, R60, RZ, PT ;  /* 0x000000ff3c00720c */ /* 0x000fe40003f25270 */
[C---:B------:R-:W-:Y:S02]  /*3470*/  ISETP.GT.AND P2, PT, R21.reuse, 0x58, !P2 ;  /* 0x000000581500780c */ /* 0x040fe40005744270 */
[----:B------:R-:W-:Y:S02]  /*3480*/  ISETP.GT.AND P1, PT, R21, 0x11, !P1 ;  /* 0x000000111500780c */ /* 0x000fe40004f24270 */
[C---:B------:R-:W-:Y:S02]  /*3490*/  ISETP.LT.OR P6, PT, R40.reuse, 0x52, P6 ;  /* 0x000000522800780c */ /* 0x040fe400037c1670 */
[----:B------:R-:W-:-:S02]  /*34a0*/  ISETP.LT.OR P1, PT, R40, 0x12, P1 ;  /* 0x000000122800780c */ /* 0x000fc40000f21670 */
[----:B------:R-:W-:Y:S02]  /*34b0*/  ISETP.LT.OR P2, PT, R40, 0x59, P2 ;  /* 0x000000592800780c */ /* 0x000fe40001741670 */
[----:B------:R-:W-:Y:S02]  /*34c0*/  FSEL R50, R12, -INF , !P1 ;  /* 0xff8000000c327808 */ /* 0x000fe40004800000 */
[----:B------:R-:W-:Y:S02]  /*34d0*/  ISETP.NE.AND P1, PT, R62, RZ, PT ;  /* 0x000000ff3e00720c */ /* 0x000fe40003f25270 */
[----:B------:R-:W-:Y:S02]  /*34e0*/  FSEL R20, R20, -INF , !P2 ;  /* 0xff80000014147808 */ /* 0x000fe40005000000 */
[----:B------:R-:W-:-:S04]  /*34f0*/  ISETP.GT.AND P1, PT, R21, 0x18, !P1 ;  /* 0x000000181500780c */ /* 0x000fc80004f24270 */
[----:B------:R-:W-:-:S04]  /*3500*/  ISETP.LT.OR P1, PT, R40, 0x19, P1 ;  /* 0x000000192800780c */ /* 0x000fc80000f21670 */
[----:B------:R-:W-:Y:S02]  /*3510*/  FSEL R52, R31, -INF , !P1 ;  /* 0xff8000001f347808 */ /* 0x000fe40004800000 */
[----:B------:R-:W-:Y:S02]  /*3520*/  ISETP.GT.AND P1, PT, R21, 0x19, !P5 ;  /* 0x000000191500780c */ /* 0x000fe40006f24270 */
[----:B------:R-:W-:Y:S02]  /*3530*/  ISETP.NE.AND P5, PT, R92, RZ, PT ;  /* 0x000000ff5c00720c */ /* 0x000fe40003fa5270 */
[----:B------:R-:W-:-:S04]  /*3540*/  ISETP.LT.OR P1, PT, R40, 0x1a, P1 ;  /* 0x0000001a2800780c */ /* 0x000fc80000f21670 */
[----:B------:R-:W-:Y:S02]  /*3550*/  FSEL R54, R39, -INF , !P1 ;  /* 0xff80000027367808 */ /* 0x000fe40004800000 */
[----:B------:R-:W-:Y:S02]  /*3560*/  ISETP.GT.AND P1, PT, R21, 0x20, !P4 ;  /* 0x000000201500780c */ /* 0x000fe40006724270 */
[----:B------:R-:W-:Y:S02]  /*3570*/  ISETP.NE.AND P4, PT, R94, RZ, PT ;  /* 0x000000ff5e00720c */ /* 0x000fe40003f85270 */
[----:B------:R-:W-:-:S04]  /*3580*/  ISETP.LT.OR P1, PT, R40, 0x21, P1 ;  /* 0x000000212800780c */ /* 0x000fc80000f21670 */
[----:B------:R-:W-:Y:S02]  /*3590*/  FSEL R56, R42, -INF , !P1 ;  /* 0xff8000002a387808 */ /* 0x000fe40004800000 */
[----:B------:R-:W-:Y:S02]  /*35a0*/  FSEL R42, R3, -INF , !P3 ;  /* 0xff800000032a7808 */ /* 0x000fe40005800000 */
[----:B------:R-:W-:Y:S02]  /*35b0*/  FMNMX.FTZ R3, R33, R67, !PT ;  /* 0x0000004321037209 */ /* 0x000fe40007810000 */
[----:B------:R-:W-:Y:S02]  /*35c0*/  ISETP.NE.AND P1, PT, R66, RZ, PT ;  /* 0x000000ff4200720c */ /* 0x000fe40003f25270 */
[----:B------:R-:W-:Y:S02]  /*35d0*/  FMNMX.FTZ R3, R75, R3, !PT ;  /* 0x000000034b037209 */ /* 0x000fe40007810000 */
[----:B------:R-:W-:-:S02]  /*35e0*/  ISETP.GT.AND P1, PT, R21, 0x21, !P1 ;  /* 0x000000211500780c */ /* 0x000fc40004f24270 */
[----:B------:R-:W-:Y:S02]  /*35f0*/  FMNMX.FTZ R3, R71, R3, !PT ;  /* 0x0000000347037209 */ /* 0x000fe40007810000 */
[----:B------:R-:W-:Y:S02]  /*3600*/  ISETP.LT.OR P1, PT, R40, 0x22, P1 ;  /* 0x000000222800780c */ /* 0x000fe40000f21670 */
[----:B------:R-:W-:Y:S02]  /*3610*/  FMNMX.FTZ R3, R83, R3, !PT ;  /* 0x0000000353037209 */ /* 0x000fe40007810000 */
[----:B------:R-:W-:Y:S02]  /*3620*/  FSEL R58, R43, -INF , !P1 ;  /* 0xff8000002b3a7808 */ /* 0x000fe40004800000 */
[----:B------:R-:W-:Y:S02]  /*3630*/  FMNMX.FTZ R3, R85, R3, !PT ;  /* 0x0000000355037209 */ /* 0x000fe40007810000 */
[----:B------:R-:W-:-:S02]  /*3640*/  ISETP.NE.AND P1, PT, R70, RZ, PT ;  /* 0x000000ff4600720c */ /* 0x000fc40003f25270 */
[----:B------:R-:W-:Y:S02]  /*3650*/  FMNMX.FTZ R3, R87, R3, !PT ;  /* 0x0000000357037209 */ /* 0x000fe40007810000 */
[----:B------:R-:W-:Y:S02]  /*3660*/  ISETP.GT.AND P1, PT, R21, 0x28, !P1 ;  /* 0x000000281500780c */ /* 0x000fe40004f24270 */
[----:B------:R-:W-:Y:S02]  /*3670*/  FMNMX.FTZ R3, R89, R3, !PT ;  /* 0x0000000359037209 */ /* 0x000fe40007810000 */
[----:B------:R-:W-:Y:S02]  /*3680*/  ISETP.LT.OR P1, PT, R40, 0x29, P1 ;  /* 0x000000292800780c */ /* 0x000fe40000f21670 */
[----:B------:R-:W-:Y:S02]  /*3690*/  FMNMX.FTZ R3, R91, R3, !PT ;  /* 0x000000035b037209 */ /* 0x000fe40007810000 */
[----:B------:R-:W-:-:S02]  /*36a0*/  FSEL R60, R35, -INF , !P1 ;  /* 0xff800000233c7808 */ /* 0x000fc40004800000 */
[----:B------:R-:W-:Y:S02]  /*36b0*/  FMNMX.FTZ R3, R41, R3, !PT ;  /* 0x0000000329037209 */ /* 0x000fe40007810000 */
[----:B------:R-:W-:Y:S02]  /*36c0*/  ISETP.NE.AND P1, PT, R74, RZ, PT ;  /* 0x000000ff4a00720c */ /* 0x000fe40003f25270 */
[----:B------:R-:W-:Y:S02]  /*36d0*/  FMNMX.FTZ R3, R93, R3, !PT ;  /* 0x000000035d037209 */ /* 0x000fe40007810000 */
[----:B------:R-:W-:Y:S02]  /*36e0*/  ISETP.GT.AND P1, PT, R21, 0x29, !P1 ;  /* 0x000000291500780c */ /* 0x000fe40004f24270 */
[----:B------:R-:W-:Y:S02]  /*36f0*/  FMNMX.FTZ R3, R45, R3, !PT ;  /* 0x000000032d037209 */ /* 0x000fe40007810000 */
[----:B------:R-:W-:-:S02]  /*3700*/  ISETP.LT.OR P1, PT, R40, 0x2a, P1 ;  /* 0x0000002a2800780c */ /* 0x000fc40000f21670 */
[----:B------:R-:W-:Y:S02]  /*3710*/  FMNMX.FTZ R3, R95, R3, !PT ;  /* 0x000000035f037209 */ /* 0x000fe40007810000 */
        /* <DEDUP_REMOVED lines=16> */
[----:B------:R-:W-:Y:S01]  /*3820*/  FSEL R66, R51, -INF , !P1 ;  /* 0xff80000033427808 */ /* 0x000fe20004800000 */
[----:B------:R-:W-:Y:S01]  /*3830*/  IMAD.MOV.U32 R51, RZ, RZ, R17 ;  /* 0x000000ffff337224 */ /* 0x000fe200078e0011 */
[----:B------:R-:W-:-:S02]  /*3840*/  FMNMX.FTZ R3, R28, R3, !PT ;  /* 0x000000031c037209 */ /* 0x000fc40007810000 */
[----:B------:R-:W-:Y:S02]  /*3850*/  ISETP.NE.AND P1, PT, R84, RZ, PT ;  /* 0x000000ff5400720c */ /* 0x000fe40003f25270 */
[----:B------:R-:W-:Y:S02]  /*3860*/  FMNMX.FTZ R3, R24, R3, !PT ;  /* 0x0000000318037209 */ /* 0x000fe40007810000 */
[----:B------:R-:W-:Y:S02]  /*3870*/  ISETP.GT.AND P1, PT, R21, 0x38, !P1 ;  /* 0x000000381500780c */ /* 0x000fe40004f24270 */
[----:B------:R-:W-:Y:S02]  /*3880*/  FMNMX.FTZ R3, R26, R3, !PT ;  /* 0x000000031a037209 */ /* 0x000fe40007810000 */
[----:B------:R-:W-:Y:S02]  /*3890*/  ISETP.LT.OR P1, PT, R40, 0x39, P1 ;  /* 0x000000392800780c */ /* 0x000fe40000f21670 */
[----:B------:R-:W-:Y:S01]  /*38a0*/  FSEL R74, R7, -INF , !P6 ;  /* 0xff800000074a7808 */ /* 0x000fe20007000000 */
[----:B------:R-:W0:Y:S01]  /*38b0*/  SHFL.BFLY PT, R8, R3, 0x2, 0x1f ;  /* 0x0c401f0003087f89 */ /* 0x000e2200000e0000 */
[----:B------:R-:W-:-:S02]  /*38c0*/  FSEL R68, R78, -INF , !P1 ;  /* 0xff8000004e447808 */ /* 0x000fc40004800000 */
[----:B------:R-:W-:-:S04]  /*38d0*/  ISETP.NE.AND P1, PT, R86, RZ, PT ;  /* 0x000000ff5600720c */ /* 0x000fc80003f25270 */
[----:B------:R-:W-:-:S04]  /*38e0*/  ISETP.GT.AND P1, PT, R21, 0x39, !P1 ;  /* 0x000000391500780c */ /* 0x000fc80004f24270 */
[----:B------:R-:W-:-:S04]  /*38f0*/  ISETP.LT.OR P1, PT, R40, 0x3a, P1 ;  /* 0x0000003a2800780c */ /* 0x000fc80000f21670 */
[----:B------:R-:W-:Y:S02]  /*3900*/  FSEL R38, R55, -INF , !P1 ;  /* 0xff80000037267808 */ /* 0x000fe40004800000 */
[----:B------:R-:W-:-:S04]  /*3910*/  ISETP.NE.AND P1, PT, R88, RZ, PT ;  /* 0x000000ff5800720c */ /* 0x000fc80003f25270 */
[----:B------:R-:W-:Y:S02]  /*3920*/  ISETP.GT.AND P1, PT, R21, 0x40, !P1 ;  /* 0x000000401500780c */ /* 0x000fe40004f24270 */
[----:B0-----:R-:W-:Y:S02]  /*3930*/  FMNMX.FTZ R27, R3, R8, !PT ;  /* 0x00000008031b7209 */ /* 0x001fe40007810000 */
[----:B------:R-:W-:Y:S02]  /*3940*/  FMNMX.FTZ R3, R42, R25, !PT ;  /* 0x000000192a037209 */ /* 0x000fe40007810000 */
[----:B------:R-:W-:Y:S01]  /*3950*/  ISETP.LT.OR P1, PT, R40, 0x41, P1 ;  /* 0x000000412800780c */ /* 0x000fe20000f21670 */
[----:B------:R-:W0:Y:S01]  /*3960*/  SHFL.BFLY PT, R8, R27, 0x1, 0x1f ;  /* 0x0c201f001b087f89 */ /* 0x000e2200000e0000 */
        /* <DEDUP_REMOVED lines=19> */
[----:B0-----:R-:W-:-:S02]  /*3aa0*/  FMNMX.FTZ R8, R27, R8, !PT ;  /* 0x000000081b087209 */ /* 0x001fc40007810000 */
[----:B------:R-:W-:Y:S02]  /*3ab0*/  FMNMX.FTZ R3, R64, R3, !PT ;  /* 0x0000000340037209 */ /* 0x000fe40007810000 */
[----:B------:R-:W-:Y:S01]  /*3ac0*/  ISETP.LT.OR P1, PT, R40, 0x4a, P1 ;  /* 0x0000004a2800780c */ /* 0x000fe20000f21670 */
[----:B------:R-:W-:Y:S01]  /*3ad0*/  FMUL.FTZ R29, R8, R11 ;  /* 0x0000000b081d7220 */ /* 0x000fe20000410000 */
[----:B------:R-:W-:Y:S02]  /*3ae0*/  FMNMX.FTZ R3, R66, R3, !PT ;  /* 0x0000000342037209 */ /* 0x000fe40007810000 */
[----:B------:R-:W-:Y:S02]  /*3af0*/  FSEL R0, R63, -INF , !P1 ;  /* 0xff8000003f007808 */ /* 0x000fe40004800000 */
[----:B------:R-:W-:Y:S02]  /*3b00*/  FMNMX.FTZ R3, R68, R3, !PT ;  /* 0x0000000344037209 */ /* 0x000fe40007810000 */
[----:B------:R-:W-:-:S02]  /*3b10*/  FSETP.NEU.FTZ.AND P1, PT, R8, -INF , PT ;  /* 0xff8000000800780b */ /* 0x000fc40003f3d000 */
[----:B------:R-:W-:Y:S02]  /*3b20*/  FMNMX.FTZ R3, R38, R3, !PT ;  /* 0x0000000326037209 */ /* 0x000fe40007810000 */
[----:B------:R-:W-:Y:S02]  /*3b30*/  ISETP.NE.AND P4, PT, R61, RZ, PT ;  /* 0x000000ff3d00720c */ /* 0x000fe40003f85270 */
[----:B------:R-:W-:Y:S02]  /*3b40*/  FMNMX.FTZ R3, R12, R3, !PT ;  /* 0x000000030c037209 */ /* 0x000fe40007810000 */
[----:B------:R-:W-:Y:S02]  /*3b50*/  FSEL R78, R29, RZ, P1 ;  /* 0x000000ff1d4e7208 */ /* 0x000fe40000800000 */
[----:B------:R-:W-:Y:S02]  /*3b60*/  ISETP.GT.AND P1, PT, R21, 0x50, !P4 ;  /* 0x000000501500780c */ /* 0x000fe40006724270 */
[----:B------:R-:W-:Y:S01]  /*3b70*/  FMNMX.FTZ R3, R6, R3, !PT ;  /* 0x0000000306037209 */ /* 0x000fe20007810000 */
[-CC-:B------:R-:W-:Y:S01]  /*3b80*/  FFMA.FTZ R7, R41, R11.reuse, -R78.reuse ;  /* 0x0000000b29077223 */ /* 0x180fe2000001084e */
[----:B------:R-:W-:Y:S01]  /*3b90*/  ISETP.LT.OR P1, PT, R40, 0x51, P1 ;  /* 0x000000512800780c */ /* 0x000fe20000f21670 */
[--C-:B------:R-:W-:Y:S01]  /*3ba0*/  FFMA.FTZ R39, R49, R11, -R78.reuse ;  /* 0x0000000b31277223 */ /* 0x100fe2000001084e */
[----:B------:R-:W-:Y:S01]  /*3bb0*/  FMNMX.FTZ R3, R2, R3, !PT ;  /* 0x0000000302037209 */ /* 0x000fe20007810000 */
[----:B------:R-:W-:Y:S01]  /*3bc0*/  MUFU.EX2 R148, R7 ;  /* 0x0000000700947308 */ /* 0x000fe20000000800 */
[----:B------:R-:W-:Y:S01]  /*3bd0*/  ISETP.NE.AND P4, PT, R65, RZ, PT ;  /* 0x000000ff4100720c */ /* 0x000fe20003f85270 */
[-CC-:B------:R-:W-:Y:S01]  /*3be0*/  FFMA.FTZ R43, R53, R11.reuse, -R78.reuse ;  /* 0x0000000b352b7223 */ /* 0x180fe2000001084e */
[----:B------:R-:W-:Y:S01]  /*3bf0*/  FSEL R70, R81, -INF , !P1 ;  /* 0xff80000051467808 */ /* 0x000fe20004800000 */
[--C-:B------:R-:W-:Y:S01]  /*3c00*/  FFMA.FTZ R27, R33, R11, -R78.reuse ;  /* 0x0000000b211b7223 */ /* 0x100fe2000001084e */
[----:B------:R-:W-:Y:S01]  /*3c10*/  FMNMX.FTZ R3, R0, R3, !PT ;  /* 0x0000000300037209 */ /* 0x000fe20007810000 */
[--C-:B------:R-:W-:Y:S01]  /*3c20*/  FFMA.FTZ R29, R67, R11, -R78.reuse ;  /* 0x0000000b431d7223 */ /* 0x100fe2000001084e */
[----:B------:R-:W-:Y:S01]  /*3c30*/  ISETP.GT.AND P1, PT, R21, 0x59, !P4 ;  /* 0x000000591500780c */ /* 0x000fe20006724270 */
[----:B------:R-:W-:Y:S01]  /*3c40*/  MUFU.EX2 R144, R39 ;  /* 0x0000002700907308 */ /* 0x000fe20000000800 */
[----:B------:R-:W-:Y:S01]  /*3c50*/  FMNMX.FTZ R3, R70, R3, !PT ;  /* 0x0000000346037209 */ /* 0x000fe20007810000 */
[-CC-:B------:R-:W-:Y:S01]  /*3c60*/  FFMA.FTZ R31, R75, R11.reuse, -R78.reuse ;  /* 0x0000000b4b1f7223 */ /* 0x180fe2000001084e */
[----:B------:R-:W-:Y:S01]  /*3c70*/  ISETP.LT.OR P1, PT, R40, 0x5a, P1 ;  /* 0x0000005a2800780c */ /* 0x000fe20000f21670 */
[--C-:B------:R-:W-:Y:S01]  /*3c80*/  FFMA.FTZ R33, R71, R11, -R78.reuse ;  /* 0x0000000b47217223 */ /* 0x100fe2000001084e */
[----:B------:R-:W-:Y:S01]  /*3c90*/  FMNMX.FTZ R3, R74, R3, !PT ;  /* 0x000000034a037209 */ /* 0x000fe20007810000 */
[--C-:B------:R-:W-:Y:S01]  /*3ca0*/  FFMA.FTZ R35, R83, R11, -R78.reuse ;  /* 0x0000000b53237223 */ /* 0x100fe2000001084e */
[----:B------:R-:W-:Y:S01]  /*3cb0*/  FSEL R40, R9, -INF , !P1 ;  /* 0xff80000009287808 */ /* 0x000fe20004800000 */
[----:B------:R-:W-:Y:S01]  /*3cc0*/  MUFU.EX2 R146, R43 ;  /* 0x0000002b00927308 */ /* 0x000fe20000000800 */
[----:B------:R-:W-:Y:S01]  /*3cd0*/  FMNMX.FTZ R3, R20, R3, !PT ;  /* 0x0000000314037209 */ /* 0x000fe20007810000 */
[-CC-:B------:R-:W-:Y:S01]  /*3ce0*/  FFMA.FTZ R26, R26, R11.reuse, -R78.reuse ;  /* 0x0000000b1a1a7223 */ /* 0x180fe2000001084e */
[-CC-:B------:R-:W-:Y:S01]  /*3cf0*/  FFMA.FTZ R37, R87, R11.reuse, -R78.reuse ;  /* 0x0000000b57257223 */ /* 0x180fe2000001084e */
[--C-:B------:R-:W-:Y:S01]  /*3d00*/  FFMA.FTZ R21, R45, R11, -R78.reuse ;  /* 0x0000000b2d157223 */ /* 0x100fe2000001084e */
[----:B------:R-:W-:Y:S01]  /*3d10*/  FMNMX.FTZ R3, R40, R3, !PT ;  /* 0x0000000328037209 */ /* 0x000fe20007810000 */
[-CC-:B------:R-:W-:Y:S01]  /*3d20*/  FFMA.FTZ R28, R28, R11.reuse, -R78.reuse ;  /* 0x0000000b1c1c7223 */ /* 0x180fe2000001084e */
[-CC-:B------:R-:W-:Y:S01]  /*3d30*/  FFMA.FTZ R9, R93, R11.reuse, -R78.reuse ;  /* 0x0000000b5d097223 */ /* 0x180fe2000001084e */
[----:B------:R-:W-:Y:S01]  /*3d40*/  MUFU.EX2 R27, R27 ;  /* 0x0000001b001b7308 */ /* 0x000fe20000000800 */
[-CC-:B------:R-:W-:Y:S01]  /*3d50*/  FFMA.FTZ R41, R97, R11.reuse, -R78.reuse ;  /* 0x0000000b61297223 */ /* 0x180fe2000001084e */
[----:B------:R-:W0:Y:S01]  /*3d60*/  SHFL.BFLY PT, R76, R3, 0x2, 0x1f ;  /* 0x0c401f00034c7f89 */ /* 0x000e2200000e0000 */
[----:B------:R-:W-:Y:S01]  /*3d70*/  ISETP.NE.AND P4, PT, R10, 0x1, PT ;  /* 0x000000010a00780c */ /* 0x000fe20003f85270 */
[-CC-:B------:R-:W-:Y:S01]  /*3d80*/  FFMA.FTZ R45, R99, R11.reuse, -R78.reuse ;  /* 0x0000000b632d7223 */ /* 0x180fe2000001084e */
[-CC-:B------:R-:W-:Y:S01]  /*3d90*/  FFMA.FTZ R32, R32, R11.reuse, -R78.reuse ;  /* 0x0000000b20207223 */ /* 0x180fe2000001084e */
[-CC-:B------:R-:W-:Y:S01]  /*3da0*/  FFMA.FTZ R36, R36, R11.reuse, -R78.reuse ;  /* 0x0000000b24247223 */ /* 0x180fe2000001084e */
[-CC-:B------:R-:W-:Y:S01]  /*3db0*/  FFMA.FTZ R34, R34, R11.reuse, -R78.reuse ;  /* 0x0000000b22227223 */ /* 0x180fe2000001084e */
[----:B------:R1:W2:Y:S01]  /*3dc0*/  MUFU.EX2 R156, R29 ;  /* 0x0000001d009c7308 */ /* 0x0002a20000000800 */
[-CC-:B------:R-:W-:Y:S01]  /*3dd0*/  FFMA.FTZ R30, R30, R11.reuse, -R78.reuse ;  /* 0x0000000b1e1e7223 */ /* 0x180fe2000001084e */
[----:B------:R-:W-:-:S06]  /*3de0*/  FFMA.FTZ R24, R24, R11, -R78 ;  /* 0x0000000b18187223 */ /* 0x000fcc000001084e */
[----:B------:R-:W3:Y:S01]  /*3df0*/  MUFU.EX2 R31, R31 ;  /* 0x0000001f001f7308 */ /* 0x000ee20000000800 */
[----:B-1----:R-:W-:Y:S01]  /*3e00*/  FFMA.FTZ R29, R85, R11, -R78 ;  /* 0x0000000b551d7223 */ /* 0x002fe2000001084e */
[----:B------:R-:W1:Y:S06]  /*3e10*/  @P4 LDC R53, c[0x0][0x450] ;  /* 0x00011400ff354b82 */ /* 0x000e6c0000000800 */
[----:B------:R4:W5:Y:S01]  /*3e20*/  MUFU.EX2 R158, R33 ;  /* 0x00000021009e7308 */ /* 0x0009620000000800 */
[----:B0-----:R-:W-:-:S05]  /*3e30*/  FMNMX.FTZ R76, R3, R76, !PT ;  /* 0x0000004c034c7209 */ /* 0x001fca0007810000 */
[----:B------:R-:W0:Y:S02]  /*3e40*/  SHFL.BFLY PT, R7, R76, 0x1, 0x1f ;  /* 0x0c201f004c077f89 */ /* 0x000e2400000e0000 */
[----:B------:R-:W5:Y:S01]  /*3e50*/  MUFU.EX2 R35, R35 ;  /* 0x0000002300237308 */ /* 0x000f620000000800 */
[----:B----4-:R-:W-:-:S07]  /*3e60*/  FFMA.FTZ R33, R89, R11, -R78 ;  /* 0x0000000b59217223 */ /* 0x010fce000001084e */
[----:B------:R4:W-:Y:S08]  /*3e70*/  MUFU.EX2 R152, R29 ;  /* 0x0000001d00987308 */ /* 0x0009f00000000800 */
[----:B------:R-:W-:Y:S01]  /*3e80*/  MUFU.EX2 R37, R37 ;  /* 0x0000002500257308 */ /* 0x000fe20000000800 */
[----:B----4-:R-:W-:Y:S01]  /*3e90*/  FFMA.FTZ R29, R91, R11, -R78 ;  /* 0x0000000b5b1d7223 */ /* 0x010fe2000001084e */
[----:B0-----:R-:W-:-:S06]  /*3ea0*/  FMNMX.FTZ R7, R76, R7, !PT ;  /* 0x000000074c077209 */ /* 0x001fcc0007810000 */
[----:B------:R0:W-:Y:S01]  /*3eb0*/  MUFU.EX2 R154, R33 ;  /* 0x00000021009a7308 */ /* 0x0001e20000000800 */
[C---:B------:R-:W-:Y:S01]  /*3ec0*/  FSETP.NEU.FTZ.AND P1, PT, R7.reuse, -INF , PT ;  /* 0xff8000000700780b */ /* 0x040fe20003f3d000 */
[----:B------:R-:W-:-:S06]  /*3ed0*/  FMUL.FTZ R39, R7, R11 ;  /* 0x0000000b07277220 */ /* 0x000fcc0000410000 */
[----:B------:R-:W-:Y:S01]  /*3ee0*/  MUFU.EX2 R29, R29 ;  /* 0x0000001d001d7308 */ /* 0x000fe20000000800 */
[----:B------:R-:W-:Y:S01]  /*3ef0*/  FSEL R43, R39, RZ, P1 ;  /* 0x000000ff272b7208 */ /* 0x000fe20000800000 */
[----:B0-----:R-:W-:-:S04]  /*3f00*/  FFMA.FTZ R33, R95, R11, -R78 ;  /* 0x0000000b5f217223 */ /* 0x001fc8000001084e */
        /* <DEDUP_REMOVED lines=14> */
[----:B--2---:R-:W-:Y:S01]  /*3ff0*/  FADD.FTZ R26, R27, R156 ;  /* 0x0000009c1b1a7221 */ /* 0x004fe20000010000 */
[-CC-:B------:R-:W-:Y:S01]  /*4000*/  FFMA.FTZ R64, R64, R11.reuse, -R43.reuse ;  /* 0x0000000b40407223 */ /* 0x180fe2000001082b */
[-CC-:B------:R-:W-:Y:S01]  /*4010*/  FFMA.FTZ R66, R66, R11.reuse, -R43.reuse ;  /* 0x0000000b42427223 */ /* 0x180fe2000001082b */
[-CC-:B------:R-:W-:Y:S01]  /*4020*/  FFMA.FTZ R68, R68, R11.reuse, -R43.reuse ;  /* 0x0000000b44447223 */ /* 0x180fe2000001082b */
[----:B---3--:R-:W-:Y:S01]  /*4030*/  FADD.FTZ R47, R31, R26 ;  /* 0x0000001a1f2f7221 */ /* 0x008fe20000010000 */
[-CC-:B------:R-:W-:Y:S01]  /*4040*/  FFMA.FTZ R6, R6, R11.reuse, -R43.reuse ;  /* 0x0000000b06067223 */ /* 0x180fe2000001082b */
[-C--:B------:R-:W-:Y:S01]  /*4050*/  FFMA.FTZ R38, R38, R11.reuse, -R43 ;  /* 0x0000000b26267223 */ /* 0x080fe2000001082b */
[----:B------:R-:W0:Y:S01]  /*4060*/  MUFU.EX2 R25, R25 ;  /* 0x0000001900197308 */ /* 0x000e220000000800 */
[----:B-----5:R-:W-:Y:S01]  /*4070*/  FADD.FTZ R26, R158, R47 ;  /* 0x0000002f9e1a7221 */ /* 0x020fe20000010000 */
[-CC-:B------:R-:W-:Y:S01]  /*4080*/  FFMA.FTZ R12, R12, R11.reuse, -R43.reuse ;  /* 0x0000000b0c0c7223 */ /* 0x180fe2000001082b */
[-CC-:B------:R-:W-:Y:S01]  /*4090*/  FFMA.FTZ R2, R2, R11.reuse, -R43.reuse ;  /* 0x0000000b02027223 */ /* 0x180fe2000001082b */
[-CC-:B------:R-:W-:Y:S01]  /*40a0*/  FFMA.FTZ R0, R0, R11.reuse, -R43.reuse ;  /* 0x0000000b00007223 */ /* 0x180fe2000001082b */
[----:B------:R-:W-:Y:S01]  /*40b0*/  FADD.FTZ R49, R35, R26 ;  /* 0x0000001a23317221 */ /* 0x000fe20000010000 */
[-CC-:B------:R-:W-:Y:S01]  /*40c0*/  FFMA.FTZ R70, R70, R11.reuse, -R43.reuse ;  /* 0x0000000b46467223 */ /* 0x180fe2000001082b */
[-CC-:B------:R-:W-:Y:S01]  /*40d0*/  FFMA.FTZ R74, R74, R11.reuse, -R43.reuse ;  /* 0x0000000b4a4a7223 */ /* 0x180fe2000001082b */
[----:B------:R-:W2:Y:S01]  /*40e0*/  MUFU.EX2 R44, R44 ;  /* 0x0000002c002c7308 */ /* 0x000ea20000000800 */
[-CC-:B------:R-:W-:Y:S01]  /*40f0*/  FFMA.FTZ R20, R20, R11.reuse, -R43.reuse ;  /* 0x0000000b14147223 */ /* 0x180fe2000001082b */
[----:B------:R-:W-:Y:S01]  /*4100*/  FFMA.FTZ R40, R40, R11, -R43 ;  /* 0x0000000b28287223 */ /* 0x000fe2000001082b */
[----:B------:R-:W-:-:S02]  /*4110*/  F2FP.BF16.F32.PACK_AB R156, R156, R27 ;  /* 0x0000001b9c9c723e */ /* 0x000fc400000010ff */
[----:B------:R-:W-:-:S03]  /*4120*/  F2FP.BF16.F32.PACK_AB R158, R158, R31 ;  /* 0x0000001f9e9e723e */ /* 0x000fc600000010ff */
[----:B------:R-:W3:Y:S01]  /*4130*/  MUFU.EX2 R159, R46 ;  /* 0x0000002e009f7308 */ /* 0x000ee20000000800 */
[----:B0-----:R-:W-:Y:S01]  /*4140*/  FADD.FTZ R47, R42, R25 ;  /* 0x000000192a2f7221 */ /* 0x001fe20000010000 */
[----:B------:R-:W-:-:S06]  /*4150*/  F2FP.BF16.F32.PACK_AB R157, R25, R42 ;  /* 0x0000002a199d723e */ /* 0x000fcc00000010ff */
[----:B------:R-:W0:Y:S01]  /*4160*/  MUFU.EX2 R48, R48 ;  /* 0x0000003000307308 */ /* 0x000e220000000800 */
[----:B--2---:R-:W-:-:S07]  /*4170*/  FADD.FTZ R26, R44, R47 ;  /* 0x0000002f2c1a7221 */ /* 0x004fce0000010000 */
[----:B------:R-:W2:Y:S01]  /*4180*/  MUFU.EX2 R153, R50 ;  /* 0x0000003200997308 */ /* 0x000ea20000000800 */
[C---:B---3--:R-:W-:Y:S01]  /*4190*/  FADD.FTZ R47, R159.reuse, R26 ;  /* 0x0000001a9f2f7221 */ /* 0x048fe20000010000 */
[----:B------:R-:W-:-:S06]  /*41a0*/  F2FP.BF16.F32.PACK_AB R159, R159, R44 ;  /* 0x0000002c9f9f723e */ /* 0x000fcc00000010ff */
[----:B------:R-:W3:Y:S01]  /*41b0*/  MUFU.EX2 R52, R52 ;  /* 0x0000003400347308 */ /* 0x000ee20000000800 */
[----:B0-----:R-:W-:-:S07]  /*41c0*/  FADD.FTZ R26, R48, R47 ;  /* 0x0000002f301a7221 */ /* 0x001fce0000010000 */
[----:B------:R-:W0:Y:S01]  /*41d0*/  MUFU.EX2 R155, R54 ;  /* 0x00000036009b7308 */ /* 0x000e220000000800 */
[C---:B--2---:R-:W-:Y:S01]  /*41e0*/  FADD.FTZ R47, R153.reuse, R26 ;  /* 0x0000001a992f7221 */ /* 0x044fe20000010000 */
[----:B------:R-:W-:-:S06]  /*41f0*/  F2FP.BF16.F32.PACK_AB R153, R153, R48 ;  /* 0x000000309999723e */ /* 0x000fcc00000010ff */
[----:B------:R-:W2:Y:S01]  /*4200*/  MUFU.EX2 R56, R56 ;  /* 0x0000003800387308 */ /* 0x000ea20000000800 */
[----:B---3--:R-:W-:-:S07]  /*4210*/  FADD.FTZ R26, R52, R47 ;  /* 0x0000002f341a7221 */ /* 0x008fce0000010000 */
[----:B------:R-:W-:Y:S01]  /*4220*/  MUFU.EX2 R150, R21 ;  /* 0x0000001500967308 */ /* 0x000fe20000000800 */
[C---:B0-----:R-:W-:Y:S01]  /*4230*/  FADD.FTZ R47, R155.reuse, R26 ;  /* 0x0000001a9b2f7221 */ /* 0x041fe20000010000 */
[----:B------:R-:W-:-:S06]  /*4240*/  F2FP.BF16.F32.PACK_AB R155, R155, R52 ;  /* 0x000000349b9b723e */ /* 0x000fcc00000010ff */
[----:B------:R0:W-:Y:S01]  /*4250*/  MUFU.EX2 R21, R28 ;  /* 0x0000001c00157308 */ /* 0x0001e20000000800 */
[----:B--2---:R-:W-:-:S07]  /*4260*/  FADD.FTZ R26, R56, R47 ;  /* 0x0000002f381a7221 */ /* 0x004fce0000010000 */
[----:B------:R-:W2:Y:S01]  /*4270*/  MUFU.EX2 R149, R58 ;  /* 0x0000003a00957308 */ /* 0x000ea20000000800 */
[C---:B0-----:R-:W-:Y:S01]  /*4280*/  FADD.FTZ R28, R152.reuse, R49 ;  /* 0x00000031981c7221 */ /* 0x041fe20000010000 */
[----:B------:R-:W-:-:S03]  /*4290*/  F2FP.BF16.F32.PACK_AB R152, R152, R35 ;  /* 0x000000239898723e */ /* 0x000fc600000010ff */
[----:B------:R-:W-:-:S03]  /*42a0*/  FADD.FTZ R49, R37, R28 ;  /* 0x0000001c25317221 */ /* 0x000fc60000010000 */
[----:B------:R-:W0:Y:S01]  /*42b0*/  MUFU.EX2 R9, R9 ;  /* 0x0000000900097308 */ /* 0x000e220000000800 */
[C---:B------:R-:W-:Y:S01]  /*42c0*/  FADD.FTZ R28, R154.reuse, R49 ;  /* 0x000000319a1c7221 */ /* 0x040fe20000010000 */
[----:B------:R-:W-:-:S03]  /*42d0*/  F2FP.BF16.F32.PACK_AB R154, R154, R37 ;  /* 0x000000259a9a723e */ /* 0x000fc600000010ff */
[----:B------:R-:W-:-:S03]  /*42e0*/  FADD.FTZ R49, R29, R28 ;  /* 0x0000001c1d317221 */ /* 0x000fc60000010000 */
[----:B------:R-:W-:Y:S01]  /*42f0*/  MUFU.EX2 R60, R60 ;  /* 0x0000003c003c7308 */ /* 0x000fe20000000800 */
[C---:B------:R-:W-:Y:S01]  /*4300*/  FADD.FTZ R28, R148.reuse, R49 ;  /* 0x00000031941c7221 */ /* 0x040fe20000010000 */
[C---:B--2---:R-:W-:Y:S01]  /*4310*/  FADD.FTZ R47, R149.reuse, R26 ;  /* 0x0000001a952f7221 */ /* 0x044fe20000010000 */
[----:B------:R-:W-:Y:S02]  /*4320*/  F2FP.BF16.F32.PACK_AB R148, R148, R29 ;  /* 0x0000001d9494723e */ /* 0x000fe400000010ff */
[----:B------:R-:W-:-:S03]  /*4330*/  F2FP.BF16.F32.PACK_AB R149, R149, R56 ;  /* 0x000000389595723e */ /* 0x000fc600000010ff */
[----:B------:R-:W-:Y:S01]  /*4340*/  MUFU.EX2 R151, R62 ;  /* 0x0000003e00977308 */ /* 0x000fe20000000800 */
[----:B0-----:R-:W-:-:S04]  /*4350*/  FADD.FTZ R49, R9, R28 ;  /* 0x0000001c09317221 */ /* 0x001fc80000010000 */
[C---:B------:R-:W-:Y:S01]  /*4360*/  FADD.FTZ R28, R150.reuse, R49 ;  /* 0x00000031961c7221 */ /* 0x040fe20000010000 */
[----:B------:R-:W-:Y:S02]  /*4370*/  F2FP.BF16.F32.PACK_AB R150, R150, R9 ;  /* 0x000000099696723e */ /* 0x000fe400000010ff */
[----:B------:R-:W0:Y:S08]  /*4380*/  MUFU.EX2 R33, R33 ;  /* 0x0000002100217308 */ /* 0x000e300000000800 */
[----:B------:R-:W-:Y:S08]  /*4390*/  MUFU.EX2 R64, R64 ;  /* 0x0000004000407308 */ /* 0x000ff00000000800 */
[----:B------:R-:W-:Y:S01]  /*43a0*/  MUFU.EX2 R145, R66 ;  /* 0x0000004200917308 */ /* 0x000fe20000000800 */
[----:B0-----:R-:W-:-:S04]  /*43b0*/  FADD.FTZ R49, R33, R28 ;  /* 0x0000001c21317221 */ /* 0x001fc80000010000 */
[C---:B------:R-:W-:Y:S01]  /*43c0*/  FADD.FTZ R26, R144.reuse, R49 ;  /* 0x00000031901a7221 */ /* 0x040fe20000010000 */
[----:B------:R-:W-:Y:S02]  /*43d0*/  F2FP.BF16.F32.PACK_AB R144, R144, R33 ;  /* 0x000000219090723e */ /* 0x000fe400000010ff */
[----:B------:R-:W0:Y:S08]  /*43e0*/  MUFU.EX2 R41, R41 ;  /* 0x0000002900297308 */ /* 0x000e300000000800 */
[----:B------:R-:W-:Y:S08]  /*43f0*/  MUFU.EX2 R68, R68 ;  /* 0x0000004400447308 */ /* 0x000ff00000000800 */
[----:B------:R2:W-:Y:S08]  /*4400*/  MUFU.EX2 R141, R6 ;  /* 0x00000006008d7308 */ /* 0x0005f00000000800 */
[----:B------:R-:W-:Y:S01]  /*4410*/  MUFU.EX2 R147, R38 ;  /* 0x0000002600937308 */ /* 0x000fe20000000800 */
[----:B--2---:R-:W-:Y:S01]  /*4420*/  FADD.FTZ R6, R60, R47 ;  /* 0x0000002f3c067221 */ /* 0x004fe20000010000 */
[----:B0-----:R-:W-:-:S03]  /*4430*/  FADD.FTZ R47, R41, R26 ;  /* 0x0000001a292f7221 */ /* 0x001fc60000010000 */
[C---:B------:R-:W-:Y:S01]  /*4440*/  FADD.FTZ R43, R151.reuse, R6 ;  /* 0x00000006972b7221 */ /* 0x040fe20000010000 */
[C---:B------:R-:W-:Y:S01]  /*4450*/  FADD.FTZ R26, R146.reuse, R47 ;  /* 0x0000002f921a7221 */ /* 0x040fe20000010000 */
[----:B------:R-:W-:Y:S01]  /*4460*/  F2FP.BF16.F32.PACK_AB R146, R146, R41 ;  /* 0x000000299292723e */ /* 0x000fe200000010ff */
[----:B------:R-:W0:Y:S01]  /*4470*/  MUFU.EX2 R45, R45 ;  /* 0x0000002d002d7308 */ /* 0x000e220000000800 */
[----:B------:R-:W-:Y:S01]  /*4480*/  FADD.FTZ R6, R64, R43 ;  /* 0x0000002b40067221 */ /* 0x000fe20000010000 */
[----:B------:R-:W-:-:S03]  /*4490*/  F2FP.BF16.F32.PACK_AB R151, R151, R60 ;  /* 0x0000003c9797723e */ /* 0x000fc600000010ff */
[C---:B------:R-:W-:Y:S01]  /*44a0*/  FADD.FTZ R27, R145.reuse, R6 ;  /* 0x00000006911b7221 */ /* 0x040fe20000010000 */
[----:B------:R-:W-:Y:S02]  /*44b0*/  F2FP.BF16.F32.PACK_AB R145, R145, R64 ;  /* 0x000000409191723e */ /* 0x000fe400000010ff */
[----:B------:R2:W-:Y:S08]  /*44c0*/  MUFU.EX2 R3, R32 ;  /* 0x0000002000037308 */ /* 0x0005f00000000800 */
[----:B------:R-:W-:Y:S01]  /*44d0*/  MUFU.EX2 R12, R12 ;  /* 0x0000000c000c7308 */ /* 0x000fe20000000800 */
[----:B--2---:R-:W2:Y:S01]  /*44e0*/  @P4 LDC R32, c[0x0][0x44c] ;  /* 0x00011300ff204b82 */ /* 0x004ea20000000800 */
[----:B0-----:R-:W-:-:S06]  /*44f0*/  FADD.FTZ R43, R45, R26 ;  /* 0x0000001a2d2b7221 */ /* 0x001fcc0000010000 */
[----:B------:R-:W0:Y:S08]  /*4500*/  MUFU.EX2 R36, R36 ;  /* 0x0000002400247308 */ /* 0x000e300000000800 */
[----:B------:R-:W3:Y:S08]  /*4510*/  MUFU.EX2 R34, R34 ;  /* 0x0000002200227308 */ /* 0x000ef00000000800 */
[----:B------:R-:W4:Y:S01]  /*4520*/  MUFU.EX2 R2, R2 ;  /* 0x0000000200027308 */ /* 0x000f220000000800 */
[C---:B0-----:R-:W-:Y:S01]  /*4530*/  FADD.FTZ R43, R36.reuse, R43 ;  /* 0x0000002b242b7221 */ /* 0x041fe20000010000 */
[----:B--2---:R-:W-:Y:S01]  /*4540*/  @P4 IMAD.HI.U32 R32, R17, R32, RZ ;  /* 0x0000002011204227 */ /* 0x004fe200078e00ff */
[----:B------:R-:W-:-:S04]  /*4550*/  F2FP.BF16.F32.PACK_AB R140, R36, R45 ;  /* 0x0000002d248c723e */ /* 0x000fc800000010ff */
[----:B-1----:R-:W-:Y:S01]  /*4560*/  @P4 SHF.R.U32.HI R51, RZ, R53, R32 ;  /* 0x00000035ff334219 */ /* 0x002fe20000011620 */
[----:B------:R0:W1:Y:S01]  /*4570*/  MUFU.EX2 R143, R0 ;  /* 0x00000000008f7308 */ /* 0x0000620000000800 */
[----:B---3--:R-:W-:Y:S01]  /*4580*/  FADD.FTZ R6, R34, R43 ;  /* 0x0000002b22067221 */ /* 0x008fe20000010000 */
[----:B------:R-:W-:Y:S02]  /*4590*/  F2FP.BF16.F32.PACK_AB R142, R3, R34 ;  /* 0x00000022038e723e */ /* 0x000fe400000010ff */
[----:B------:R-:W-:Y:S01]  /*45a0*/  ISETP.GE.AND P4, PT, R15, 0x1, PT ;  /* 0x000000010f00780c */ /* 0x000fe20003f86270 */
[----:B------:R-:W-:Y:S01]  /*45b0*/  FADD.FTZ R29, R3, R6 ;  /* 0x00000006031d7221 */ /* 0x000fe20000010000 */
[----:B------:R-:W-:Y:S02]  /*45c0*/  IMAD.IADD R47, R72, 0x1, R51 ;  /* 0x00000001482f7824 */ /* 0x000fe400078e0233 */
[----:B------:R-:W2:Y:S01]  /*45d0*/  MUFU.EX2 R70, R70 ;  /* 0x0000004600467308 */ /* 0x000ea20000000800 */
[----:B0-----:R-:W-:Y:S01]  /*45e0*/  FADD.FTZ R0, R68, R27 ;  /* 0x0000001b44007221 */ /* 0x001fe20000010000 */
[----:B------:R-:W-:-:S03]  /*45f0*/  IMAD.IADD R14, R47, 0x1, R14 ;  /* 0x000000012f0e7824 */ /* 0x000fc600078e020e */
[C---:B------:R-:W-:Y:S01]  /*4600*/  FADD.FTZ R27, R147.reuse, R0 ;  /* 0x00000000931b7221 */ /* 0x040fe20000010000 */
[----:B------:R-:W-:Y:S02]  /*4610*/  F2FP.BF16.F32.PACK_AB R147, R147, R68 ;  /* 0x000000449393723e */ /* 0x000fe400000010ff */
[----:B------:R-:W0:Y:S01]  /*4620*/  MUFU.EX2 R30, R30 ;  /* 0x0000001e001e7308 */ /* 0x000e220000000800 */
[----:B------:R-:W-:-:S04]  /*4630*/  FADD.FTZ R0, R12, R27 ;  /* 0x0000001b0c007221 */ /* 0x000fc80000010000 */
[C---:B------:R-:W-:Y:S01]  /*4640*/  FADD.FTZ R9, R141.reuse, R0 ;  /* 0x000000008d097221 */ /* 0x040fe20000010000 */
[----:B------:R-:W-:Y:S02]  /*4650*/  F2FP.BF16.F32.PACK_AB R141, R141, R12 ;  /* 0x0000000c8d8d723e */ /* 0x000fe400000010ff */
[----:B------:R-:W3:Y:S01]  /*4660*/  MUFU.EX2 R137, R74 ;  /* 0x0000004a00897308 */ /* 0x000ee20000000800 */
[----:B----4-:R-:W-:Y:S01]  /*4670*/  FADD.FTZ R0, R2, R9 ;  /* 0x0000000902007221 */ /* 0x010fe20000010000 */
[----:B------:R-:W-:-:S03]  /*4680*/  VIADD R9, R73, 0xfffffffe ;  /* 0xfffffffe49097836 */ /* 0x000fc60000000000 */
[C---:B-1----:R-:W-:Y:S01]  /*4690*/  FADD.FTZ R3, R143.reuse, R0 ;  /* 0x000000008f037221 */ /* 0x042fe20000010000 */
[----:B------:R-:W-:Y:S02]  /*46a0*/  F2FP.BF16.F32.PACK_AB R143, R143, R2 ;  /* 0x000000028f8f723e */ /* 0x000fe400000010ff */
[----:B------:R-:W1:Y:S01]  /*46b0*/  MUFU.EX2 R20, R20 ;  /* 0x0000001400147308 */ /* 0x000e620000000800 */
[----:B--2---:R-:W-:Y:S01]  /*46c0*/  FADD.FTZ R0, R70, R3 ;  /* 0x0000000346007221 */ /* 0x004fe20000010000 */
[----:B0-----:R-:W-:Y:S01]  /*46d0*/  FADD.FTZ R6, R30, R29 ;  /* 0x0000001d1e067221 */ /* 0x001fe20000010000 */
[----:B------:R-:W-:-:S03]  /*46e0*/  F2FP.BF16.F32.PACK_AB R136, R21, R30 ;  /* 0x0000001e1588723e */ /* 0x000fc600000010ff */
[----:B------:R-:W-:Y:S02]  /*46f0*/  FADD.FTZ R27, R21, R6 ;  /* 0x00000006151b7221 */ /* 0x000fe40000010000 */
[----:B------:R-:W0:Y:S01]  /*4700*/  MUFU.EX2 R24, R24 ;  /* 0x0000001800187308 */ /* 0x000e220000000800 */
[C---:B---3--:R-:W-:Y:S01]  /*4710*/  FADD.FTZ R3, R137.reuse, R0 ;  /* 0x0000000089037221 */ /* 0x048fe20000010000 */
[----:B------:R-:W-:-:S06]  /*4720*/  F2FP.BF16.F32.PACK_AB R137, R137, R70 ;  /* 0x000000468989723e */ /* 0x000fcc00000010ff */
[----:B------:R-:W2:Y:S01]  /*4730*/  MUFU.EX2 R139, R40 ;  /* 0x00000028008b7308 */ /* 0x000ea20000000800 */
[----:B-1----:R-:W-:Y:S01]  /*4740*/  FADD.FTZ R0, R20, R3 ;  /* 0x0000000314007221 */ /* 0x002fe20000010000 */
[----:B0-----:R-:W-:Y:S01]  /*4750*/  FADD.FTZ R6, R24, R27 ;  /* 0x0000001b18067221 */ /* 0x001fe20000010000 */
[----:B------:R-:W-:-:S03]  /*4760*/  F2FP.BF16.F32.PACK_AB R138, R39, R24 ;  /* 0x00000018278a723e */ /* 0x000fc600000010ff */
[----:B------:R-:W-:Y:S01]  /*4770*/  FADD.FTZ R6, R39, R6 ;  /* 0x0000000627067221 */ /* 0x000fe20000010000 */
[C---:B--2---:R-:W-:Y:S01]  /*4780*/  FADD.FTZ R3, R139.reuse, R0 ;  /* 0x000000008b037221 */ /* 0x044fe20000010000 */
[----:B------:R-:W-:Y:S01]  /*4790*/  F2FP.BF16.F32.PACK_AB R139, R139, R20 ;  /* 0x000000148b8b723e */ /* 0x000fe200000010ff */
        /* <DEDUP_REMOVED lines=11> */
.L_x_1110:
[----:B------:R-:W-:-:S13]  /*4850*/  ISETP.NE.AND P1, PT, R15, 0x1, PT ;  /* 0x000000010f00780c */ /* 0x000fda0003f25270 */
[----:B------:R-:W0:Y:S02]  /*4860*/  @P1 LDC.64 R20, c[0x0][0x9e8] ;  /* 0x00027a00ff141b82 */ /* 0x000e240000000a00 */
[----:B0-----:R-:W-:-:S05]  /*4870*/  @P1 IMAD.HI.U32 R2, R0, R20, RZ ;  /* 0x0000001400021227 */ /* 0x001fca00078e00ff */
[----:B------:R-:W-:-:S07]  /*4880*/  @P1 SHF.R.U32.HI R0, RZ, R21, R2 ;  /* 0x00000015ff001219 */ /* 0x000fce0000011602 */
.L_x_1111:
[----:B------:R-:W-:-:S05]  /*4890*/  IMAD R15, R0, R15, R15 ;  /* 0x0000000f000f7224 */ /* 0x000fca00078e020f */
[----:B------:R-:W-:-:S07]  /*48a0*/  VIMNMX R14, R14, R15, PT ;  /* 0x0000000f0e0e7248 */ /* 0x000fce0003fe0100 */
.L_x_1109:
[----:B------:R-:W-:Y:S01]  /*48b0*/  IMAD.HI R14, R14, 0x2aaaaaab, RZ ;  /* 0x2aaaaaab0e0e7827 */ /* 0x000fe200078e02ff */
[----:B------:R-:W-:Y:S02]  /*48c0*/  CS2R R86, SRZ ;  /* 0x0000000000567805 */ /* 0x000fe4000001ff00 */
[----:B------:R-:W-:Y:S02]  /*48d0*/  CS2R R84, SRZ ;  /* 0x0000000000547805 */ /* 0x000fe4000001ff00 */
[----:B------:R-:W-:Y:S01]  /*48e0*/  CS2R R82, SRZ ;  /* 0x0000000000527805 */ /* 0x000fe2000001ff00 */
[----:B------:R-:W-:Y:S01]  /*48f0*/  IMAD.MOV.U32 R2, RZ, RZ, 0x3f800000 ;  /* 0x3f800000ff027424 */ /* 0x000fe200078e00ff */
[----:B------:R-:W-:Y:S01]  /*4900*/  SHF.R.U32.HI R15, RZ, 0x1f, R14 ;  /* 0x0000001fff0f7819 */ /* 0x000fe2000001160e */
[----:B------:R-:W-:Y:S01]  /*4910*/  IMAD.MOV.U32 R0, RZ, RZ, 0x3f800000 ;  /* 0x3f800000ff007424 */ /* 0x000fe200078e00ff */
[----:B------:R-:W-:Y:S02]  /*4920*/  CS2R R80, SRZ ;  /* 0x0000000000507805 */ /* 0x000fe4000001ff00 */
[----:B------:R-:W-:-:S02]  /*4930*/  CS2R R78, SRZ ;  /* 0x00000000004e7805 */ /* 0x000fc4000001ff00 */
[----:B------:R-:W-:Y:S02]  /*4940*/  LEA.HI.SX32 R15, R14, R15, 0x1c ;  /* 0x0000000f0e0f7211 */ /* 0x000fe400078fe2ff */
[----:B------:R-:W-:Y:S02]  /*4950*/  CS2R R76, SRZ ;  /* 0x00000000004c7805 */ /* 0x000fe4000001ff00 */
[----:B------:R-:W-:Y:S02]  /*4960*/  CS2R R74, SRZ ;  /* 0x00000000004a7805 */ /* 0x000fe4000001ff00 */
[----:B------:R-:W-:Y:S02]  /*4970*/  CS2R R72, SRZ ;  /* 0x0000000000487805 */ /* 0x000fe4000001ff00 */
[----:B------:R-:W-:Y:S02]  /*4980*/  VIMNMX R12, R22, R15, !PT ;  /* 0x0000000f160c7248 */ /* 0x000fe40007fe0100 */
[----:B------:R-:W-:-:S02]  /*4990*/  CS2R R70, SRZ ;  /* 0x0000000000467805 */ /* 0x000fc4000001ff00 */
[----:B------:R-:W-:Y:S02]  /*49a0*/  CS2R R68, SRZ ;  /* 0x0000000000447805 */ /* 0x000fe4000001ff00 */
[----:B------:R-:W-:Y:S02]  /*49b0*/  CS2R R66, SRZ ;  /* 0x0000000000427805 */ /* 0x000fe4000001ff00 */
        /* <DEDUP_REMOVED lines=22> */
[----:B------:R-:W-:Y:S06]  /*4b20*/  @!P1 BRA `(.L_x_1112) ;  /* 0x0000003000f89947 */ /* 0x000fec0003800000 */
[----:B------:R-:W-:Y:S01]  /*4b30*/  IMAD.MOV.U32 R2, RZ, RZ, 0x3f800000 ;  /* 0x3f800000ff027424 */ /* 0x000fe200078e00ff */
[----:B------:R-:W-:Y:S01]  /*4b40*/  ULDC UR50, c[0x0][0x9e4] ;  /* 0x0002790000327ab9 */ /* 0x000fe20000000800 */
[----:B------:R-:W-:Y:S01]  /*4b50*/  IMAD.MOV.U32 R87, RZ, RZ, RZ ;  /* 0x000000ffff577224 */ /* 0x000fe200078e00ff */
[----:B------:R-:W-:Y:S01]  /*4b60*/  ULDC UR4, c[0x0][0x9d8] ;  /* 0x0002760000047ab9 */ /* 0x000fe20000000800 */
[----:B------:R-:W-:-:S05]  /*4b70*/  ULDC UR54, c[0x0][0x9e0] ;  /* 0x0002780000367ab9 */ /* 0x000fca0000000800 */
.L_x_1129:
[----:B------:R-:W-:-:S04]  /*4b80*/  UIADD3 UR5, UR37, 0x1, URZ ;  /* 0x0000000125057890 */ /* 0x000fc8000fffe03f */
[----:B------:R-:W-:-:S04]  /*4b90*/  UISETP.NE.AND UP0, UPT, UR5, 0x2, UPT ;  /* 0x000000020500788c */ /* 0x000fc8000bf05270 */
[----:B------:R-:W-:Y:S02]  /*4ba0*/  USEL UR39, URZ, 0x1, UP0 ;  /* 0x000000013f277887 */ /* 0x000fe40008000000 */
[----:B------:R-:W-:Y:S02]  /*4bb0*/  USEL UR5, UR5, URZ, UP0 ;  /* 0x0000003f05057287 */ /* 0x000fe40008000000 */
[----:B------:R-:W-:Y:S01]  /*4bc0*/  ULOP3.LUT UR39, UR36, UR39, URZ, 0x3c, !UPT ;  /* 0x0000002724277292 */ /* 0x000fe2000f8e3c3f */
[----:B------:R-:W-:Y:S11]  /*4bd0*/  @!P0 BRA `(.L_x_1113) ;  /* 0x0000000000048947 */ /* 0x000ff60003800000 */
[----:B------:R-:W-:Y:S01]  /*4be0*/  BPT.TRAP 0x1 ;  /* 0x000000040000795c */ /* 0x000fe20000300000 */
.L_x_1113:
[----:B------:R-:W-:Y:S01]  /*4bf0*/  ULEA UR7, UR5, UR38, 0x3 ;  /* 0x0000002605077291 */ /* 0x000fe2000f8e183f */
[----:B------:R-:W-:-:S05]  /*4c00*/  IMAD.U32 R11, RZ, RZ, UR39 ;  /* 0x00000027ff0b7e24 */ /* 0x000fca000f8e00ff */
[----:B------:R-:W-:-:S04]  /*4c10*/  SHF.L.U32 R11, R11, 0x1f, RZ ;  /* 0x0000001f0b0b7819 */ /* 0x000fc800000006ff */
[----:B------:R0:W1:Y:S01]  /*4c20*/  SYNCS.PHASECHK.TRANS64.TRYWAIT P1, [UR7+0x2a830], R11 ;  /* 0x02a8300bff0075a7 */ /* 0x0000620008020147 */
[----:B------:R-:W-:Y:S05]  /*4c30*/  @!P0 BRA `(.L_x_1114) ;  /* 0x0000000000048947 */ /* 0x000fea0003800000 */
[----:B------:R-:W-:Y:S01]  /*4c40*/  BPT.TRAP 0x1 ;  /* 0x000000040000795c */ /* 0x000fe20000300000 */
.L_x_1114:
[----:B-1----:R-:W-:Y:S05]  /*4c50*/  @P1 BRA `(.L_x_1115) ;  /* 0x0000000000081947 */ /* 0x002fea0003800000 */
[----:B------:R-:W1:Y:S02]  /*4c60*/  SYNCS.PHASECHK.TRANS64.TRYWAIT P1, [UR7+0x2a830], R11 ;  /* 0x02a8300bff0075a7 */ /* 0x000e640008020147 */
[----:B-1----:R-:W-:Y:S05]  /*4c70*/  @!P1 BRA `(.L_x_1116) ;  /* 0x0000010400449947 */ /* 0x002fea0003800000 */
.L_x_1115:
        /* <DEDUP_REMOVED lines=15> */
[----:B------:R-:W-:Y:S01]  /*4d70*/  HGMMA.64x96x16.F32.BF16 R88, gdesc[UR44], RZ, !UPT, gsb0 ;  /* 0x016000002c5879f0 */ /* 0x000fe2000c0018ff */
[----:B------:R-:W-:Y:S01]  /*4d80*/  UIADD3 UR46, UR6, 0x2, URZ ;  /* 0x00000002062e7890 */ /* 0x000fe2000fffe03f */
[-C--:B------:R-:W-:Y:S01]  /*4d90*/  FMUL.FTZ R29, R29, R0.reuse ;  /* 0x000000001d1d7220 */ /* 0x080fe20000410000 */
[----:B------:R-:W-:Y:S01]  /*4da0*/  UMOV UR44, UR56 ;  /* 0x00000038002c7c82 */ /* 0x000fe20008000000 */
[----:B------:R-:W-:Y:S01]  /*4db0*/  UMOV UR45, UR57 ;  /* 0x00000039002d7c82 */ /* 0x000fe20008000000 */
        /* <DEDUP_REMOVED lines=73> */
[----:B------:R-:W-:Y:S01]  /*5250*/  HGMMA.64x96x16.F32.BF16 R88, gdesc[UR44], R88, gsb0 ;  /* 0x016000002c5879f0 */ /* 0x000fe20008001858 */
[----:B------:R-:W-:Y:S01]  /*5260*/  UIADD3 UR46, UR6, 0x4, URZ ;  /* 0x00000004062e7890 */ /* 0x000fe2000fffe03f */
[----:B------:R-:W-:Y:S01]  /*5270*/  UMOV UR44, UR52 ;  /* 0x00000034002c7c82 */ /* 0x000fe20008000000 */
[----:B------:R-:W-:Y:S01]  /*5280*/  UMOV UR45, UR53 ;  /* 0x00000035002d7c82 */ /* 0x000fe20008000000 */
[----:B------:R-:W-:Y:S01]  /*5290*/  UMOV UR47, 0x40000040 ;  /* 0x40000040002f7882 */ /* 0x000fe20000000000 */
[----:B------:R-:W-:Y:S02]  /*52a0*/  WARPGROUP.DEPBAR.LE gsb0, 0x0 ;  /* 0x00008000000079c5 */ /* 0x000fe40000010000 */
        /* <DEDUP_REMOVED lines=34> */
[----:B------:R-:W-:Y:S05]  /*54d0*/  @!P0 BRA `(.L_x_1117) ;  /* 0x0000000000048947 */ /* 0x000fea0003800000 */
[----:B------:R-:W-:Y:S01]  /*54e0*/  BPT.TRAP 0x1 ;  /* 0x000000040000795c */ /* 0x000fe20000300000 */
.L_x_1117:
[----:B------:R-:W-:Y:S01]  /*54f0*/  ULEA UR14, UR37, UR38, 0x3 ;  /* 0x00000026250e7291 */ /* 0x000fe2000f8e183f */
[----:B------:R-:W-:-:S05]  /*5500*/  IMAD.U32 R0, RZ, RZ, UR36 ;  /* 0x00000024ff007e24 */ /* 0x000fca000f8e00ff */
[----:B------:R-:W-:-:S04]  /*5510*/  SHF.L.U32 R0, R0, 0x1f, RZ ;  /* 0x0000001f00007819 */ /* 0x000fc800000006ff */
[----:B------:R2:W3:Y:S01]  /*5520*/  SYNCS.PHASECHK.TRANS64.TRYWAIT P1, [UR14+0x2a850], R0 ;  /* 0x02a85000ff0075a7 */ /* 0x0004e2000802014e */
[----:B------:R-:W-:Y:S05]  /*5530*/  @!P0 BRA `(.L_x_1118) ;  /* 0x0000000000048947 */ /* 0x000fea0003800000 */
[----:B------:R-:W-:Y:S01]  /*5540*/  BPT.TRAP 0x1 ;  /* 0x000000040000795c */ /* 0x000fe20000300000 */
.L_x_1118:
[----:B---3--:R-:W-:Y:S05]  /*5550*/  @P1 BRA `(.L_x_1119) ;  /* 0x0000000000081947 */ /* 0x008fea0003800000 */
[----:B------:R-:W3:Y:S02]  /*5560*/  SYNCS.PHASECHK.TRANS64.TRYWAIT P1, [UR14+0x2a850], R0 ;  /* 0x02a85000ff0075a7 */ /* 0x000ee4000802014e */
[----:B---3--:R-:W-:Y:S05]  /*5570*/  @!P1 BRA `(.L_x_1120) ;  /* 0x000000fc001c9947 */ /* 0x008fea0003800000 */
.L_x_1119:
[----:B------:R-:W-:Y:S01]  /*5580*/  UIADD3 UR6, UR38, 0x400, URZ ;  /* 0x0000040026067890 */ /* 0x000fe2000fffe03f */
[----:B------:R-:W-:Y:S01]  /*5590*/  WARPGROUP.ARRIVE ;  /* 0x00000000000079c5 */ /* 0x000fe20000000000 */
[----:B------:R-:W-:Y:S01]  /*55a0*/  UMOV UR11, 0x40000040 ;  /* 0x40000040000b7882 */ /* 0x000fe20000000000 */
[----:B------:R-:W-:Y:S01]  /*55b0*/  ISETP.NE.AND P2, PT, R10, 0x1, PT ;  /* 0x000000010a00780c */ /* 0x000fe20003f45270 */
[----:B------:R-:W-:Y:S01]  /*55c0*/  USHF.R.U32.HI UR6, URZ, 0x4, UR6 ;  /* 0x000000043f067899 */ /* 0x000fe20008011606 */
[----:B01----:R-:W-:Y:S02]  /*55d0*/  FMUL.FTZ R11, R88, UR4 ;  /* 0x00000004580b7c20 */ /* 0x003fe40008410000 */
[----:B------:R-:W0:Y:S01]  /*55e0*/  S2R R175, SR_TID.X ;  /* 0x0000000000af7919 */ /* 0x000e220000002100 */
[----:B------:R-:W-:Y:S01]  /*55f0*/  FMUL.FTZ R88, R102, UR4 ;  /* 0x0000000466587c20 */ /* 0x000fe20008410000 */
[----:B------:R-:W-:Y:S01]  /*5600*/  ULOP3.LUT UR6, UR6, 0x3fff, URZ, 0xc0, !UPT ;  /* 0x00003fff06067892 */ /* 0x000fe2000f8ec03f */
[----:B------:R-:W-:Y:S01]  /*5610*/  FMUL.FTZ R21, R99, UR4 ;  /* 0x0000000463157c20 */ /* 0x000fe20008410000 */
[----:B------:R-:W-:Y:S01]  /*5620*/  FMUL.FTZ R99, R115, UR4 ;  /* 0x0000000473637c20 */ /* 0x000fe20008410000 */
[----:B------:R-:W-:Y:S01]  /*5630*/  IMAD.IADD R115, R19, 0x1, R17 ;  /* 0x0000000113737824 */ /* 0x000fe200078e0211 */
[----:B------:R-:W-:Y:S01]  /*5640*/  ULOP3.LUT UR6, UR6, 0x3000000, URZ, 0xfc, !UPT ;  /* 0x0300000006067892 */ /* 0x000fe2000f8efc3f */
[----:B------:R-:W1:Y:S01]  /*5650*/  LDC R13, c[0x0][0x288] ;  /* 0x0000a200ff0d7b82 */ /* 0x000e620000000800 */
[----:B------:R-:W-:Y:S01]  /*5660*/  FMUL.FTZ R14, R94, UR4 ;  /* 0x000000045e0e7c20 */ /* 0x000fe20008410000 */
[----:B------:R-:W-:Y:S01]  /*5670*/  FMUL.FTZ R94, R110, UR4 ;  /* 0x000000046e5e7c20 */ /* 0x000fe20008410000 */
[----:B------:R-:W-:Y:S01]  /*5680*/  UIMAD UR6, UR37, 0x600, UR6 ;  /* 0x00000600250678a4 */ /* 0x000fe2000f8e0206 */
[----:B------:R-:W-:Y:S01]  /*5690*/  FMUL.FTZ R110, R112, UR4 ;  /* 0x00000004706e7c20 */ /* 0x000fe20008410000 */
[----:B------:R-:W-:Y:S01]  /*56a0*/  FMUL.FTZ R112, R116, UR4 ;  /* 0x0000000474707c20 */ /* 0x000fe20008410000 */
[----:B------:R-:W-:Y:S01]  /*56b0*/  FMUL.FTZ R15, R95, UR4 ;  /* 0x000000045f0f7c20 */ /* 0x000fe20008410000 */
[----:B------:R-:W-:Y:S01]  /*56c0*/  FMUL.FTZ R2, R91, UR4 ;  /* 0x000000045b027c20 */ /* 0x000fe20008410000 */
[----:B------:R-:W3:Y:S01]  /*56d0*/  @P2 LDC R102, c[0x0][0x44c] ;  /* 0x00011300ff662b82 */ /* 0x000ee20000000800 */
[----:B------:R-:W-:Y:S01]  /*56e0*/  FMUL.FTZ R95, R111, UR4 ;  /* 0x000000046f5f7c20 */ /* 0x000fe20008410000 */
[----:B------:R-:W-:Y:S01]  /*56f0*/  UMOV UR10, UR6 ;  /* 0x00000006000a7c82 */ /* 0x000fe20008000000 */
[----:B--2---:R-:W-:Y:S01]  /*5700*/  FMUL.FTZ R0, R90, UR4 ;  /* 0x000000045a007c20 */ /* 0x004fe20008410000 */
[----:B------:R-:W-:Y:S01]  /*5710*/  HGMMA.64x128x16.F32.BF16 R24, R156, gdesc[UR8].tnspB, R24, gsb0 ;  /* 0x41e000089c187df0 */ /* 0x000fe20008001818 */
[----:B------:R-:W-:Y:S01]  /*5720*/  UIADD3 UR10, UR6, 0x80, URZ ;  /* 0x00000080060a7890 */ /* 0x000fe2000fffe03f */
[----:B------:R-:W-:Y:S01]  /*5730*/  FMUL.FTZ R20, R98, UR4 ;  /* 0x0000000462147c20 */ /* 0x000fe20008410000 */
[----:B------:R-:W-:Y:S01]  /*5740*/  UMOV UR11, 0x40000040 ;  /* 0x40000040000b7882 */ /* 0x000fe20000000000 */
        /* <DEDUP_REMOVED lines=16> */
[----:B---3--:R-:W-:-:S04]  /*5850*/  @P2 IMAD.HI.U32 R102, R115, R102, RZ ;  /* 0x0000006673662227 */ /* 0x008fc800078e00ff */
[----:B------:R-:W-:Y:S01]  /*5860*/  FMUL.FTZ R133, R133, UR4 ;  /* 0x0000000485857c20 */ /* 0x000fe20008410000 */
[----:B------:R-:W-:Y:S01]  /*5870*/  FMUL.FTZ R120, R120, UR4 ;  /* 0x0000000478787c20 */ /* 0x000fe20008410000 */
[----:B------:R-:W-:Y:S01]  /*5880*/  FMUL.FTZ R121, R121, UR4 ;  /* 0x0000000479797c20 */ /* 0x000fe20008410000 */
[----:B------:R-:W-:Y:S01]  /*5890*/  FMUL.FTZ R124, R124, UR4 ;  /* 0x000000047c7c7c20 */ /* 0x000fe20008410000 */
[----:B------:R-:W-:Y:S01]  /*58a0*/  FMUL.FTZ R128, R128, UR4 ;  /* 0x0000000480807c20 */ /* 0x000fe20008410000 */
[----:B------:R-:W-:Y:S01]  /*58b0*/  FMUL.FTZ R134, R134, UR4 ;  /* 0x0000000486867c20 */ /* 0x000fe20008410000 */
[----:B------:R-:W-:Y:S01]  /*58c0*/  ISETP.NE.AND P1, PT, R173, RZ, PT ;  /* 0x000000ffad00720c */ /* 0x000fe20003f25270 */
[----:B------:R-:W2:Y:S08]  /*58d0*/  MUFU.TANH R11, R11 ;  /* 0x0000000b000b7308 */ /* 0x000eb00000002400 */
[----:B------:R-:W3:Y:S08]  /*58e0*/  MUFU.TANH R0, R0 ;  /* 0x0000000000007308 */ /* 0x000ef00000002400 */
[----:B------:R-:W4:Y:S08]  /*58f0*/  MUFU.TANH R2, R2 ;  /* 0x0000000200027308 */ /* 0x000f300000002400 */
        /* <DEDUP_REMOVED lines=11> */
[----:B------:R-:W0:Y:S01]  /*59b0*/  MUFU.TANH R91, R91 ;  /* 0x0000005b005b7308 */ /* 0x000e220000002400 */
[----:B------:R-:W-:-:S02]  /*59c0*/  WARPGROUP.DEPBAR.LE gsb0, 0x0 ;  /* 0x00008000000079c5 */ /* 0x000fc40000010000 */
[----:B------:R-:W-:Y:S01]  /*59d0*/  WARPGROUP.ARRIVE ;  /* 0x00000000000079c5 */ /* 0x000fe20000000000 */
[----:B------:R-:W-:Y:S01]  /*59e0*/  FMUL.FTZ R156, R101, UR4 ;  /* 0x00000004659c7c20 */ /* 0x000fe20008410000 */
[----:B------:R-:W-:Y:S01]  /*59f0*/  FMUL.FTZ R101, R119, UR4 ;  /* 0x0000000477657c20 */ /* 0x000fe20008410000 */
[----:B------:R-:W-:Y:S02]  /*5a00*/  FMUL.FTZ R158, R131, UR4 ;  /* 0x00000004839e7c20 */ /* 0x000fe40008410000 */
[----:B------:R-:W0:Y:S01]  /*5a10*/  MUFU.TANH R108, R108 ;  /* 0x0000006c006c7308 */ /* 0x000e220000002400 */
[----:B------:R-:W-:Y:S01]  /*5a20*/  HGMMA.64x128x16.F32.BF16 R24, R152, gdesc[UR8].tnspB, R24, gsb0 ;  /* 0x41e0000898187df0 */ /* 0x000fe20008001818 */
[----:B------:R-:W-:Y:S01]  /*5a30*/  UIADD3 UR10, UR6, 0x100, URZ ;  /* 0x00000100060a7890 */ /* 0x000fe2000fffe03f */
[----:B------:R-:W-:-:S05]  /*5a40*/  UMOV UR11, 0x40000040 ;  /* 0x40000040000b7882 */ /* 0x000fca0000000000 */
        /* <DEDUP_REMOVED lines=13> */
[----:B------:R-:W0:Y:S08]  /*5b20*/  MUFU.TANH R125, R125 ;  /* 0x0000007d007d7308 */ /* 0x000e300000002400 */
[----:B------:R-:W0:Y:S08]  /*5b30*/  MUFU.TANH R129, R129 ;  /* 0x0000008100817308 */ /* 0x000e300000002400 */
[----:B------:R-:W0:Y:S08]  /*5b40*/  MUFU.TANH R158, R158 ;  /* 0x0000009e009e7308 */ /* 0x000e300000002400 */
[----:B------:R-:W0:Y:S01]  /*5b50*/  MUFU.TANH R132, R132 ;  /* 0x0000008400847308 */ /* 0x000e220000002400 */
[----:B------:R-:W-:-:S02]  /*5b60*/  WARPGROUP.DEPBAR.LE gsb0, 0x0 ;  /* 0x00008000000079c5 */ /* 0x000fc40000010000 */
[----:B------:R-:W-:Y:S01]  /*5b70*/  WARPGROUP.ARRIVE ;  /* 0x00000000000079c5 */ /* 0x000fe20000000000 */
[----:B------:R-:W-:Y:S01]  /*5b80*/  FMUL.FTZ R154, R130, UR4 ;  /* 0x00000004829a7c20 */ /* 0x000fe20008410000 */
[----:B------:R-:W-:Y:S02]  /*5b90*/  IMAD R130, R9, -0x60, RZ ;  /* 0xffffffa009827824 */ /* 0x000fe400078e02ff */
[----:B------:R-:W-:Y:S01]  /*5ba0*/  FMUL.FTZ R152, R127, UR4 ;  /* 0x000000047f987c20 */ /* 0x000fe20008410000 */
[----:B------:R-:W0:Y:S01]  /*5bb0*/  MUFU.TANH R133, R133 ;  /* 0x0000008500857308 */ /* 0x000e220000002400 */
[----:B------:R-:W-:Y:S01]  /*5bc0*/  HGMMA.64x128x16.F32.BF16 R24, R148, gdesc[UR8].tnspB, R24, gsb0 ;  /* 0x41e0000894187df0 */ /* 0x000fe20008001818 */
[----:B------:R-:W-:Y:S01]  /*5bd0*/  UIADD3 UR10, UR6, 0x180, URZ ;  /* 0x00000180060a7890 */ /* 0x000fe2000fffe03f */
[----:B------:R-:W-:Y:S01]  /*5be0*/  VIADD R107, R130, 0x1 ;  /* 0x00000001826b7836 */ /* 0x000fe20000000000 */
[----:B------:R-:W-:-:S03]  /*5bf0*/  UMOV UR11, 0x40000040 ;  /* 0x40000040000b7882 */ /* 0x000fc60000000000 */
[----:B------:R-:W-:Y:S01]  /*5c00*/  IMAD R107, R18, -0x2, R107 ;  /* 0xfffffffe126b7824 */ /* 0x000fe200078e026b */
[----:B------:R-:W0:Y:S04]  /*5c10*/  MUFU.TANH R152, R152 ;  /* 0x0000009800987308 */ /* 0x000e280000002400 */
[----:B-1----:R-:W-:-:S04]  /*5c20*/  IADD3 R106, R107, -R13, R16 ;  /* 0x8000000d6b6a7210 */ /* 0x002fc80007ffe010 */
[----:B------:R1:W0:Y:S01]  /*5c30*/  MUFU.TANH R127, R128 ;  /* 0x00000080007f7308 */ /* 0x0002220000002400 */
[----:B------:R-:W-:-:S07]  /*5c40*/  VIADD R131, R106, UR54 ;  /* 0x000000366a837c36 */ /* 0x000fce0008000000 */
[----:B------:R-:W0:Y:S01]  /*5c50*/  MUFU.TANH R154, R154 ;  /* 0x0000009a009a7308 */ /* 0x000e220000002400 */
[----:B------:R-:W-:Y:S02]  /*5c60*/  WARPGROUP.DEPBAR.LE gsb0, 0x0 ;  /* 0x00008000000079c5 */ /* 0x000fe40000010000 */
[----:B------:R-:W-:Y:S01]  /*5c70*/  WARPGROUP.ARRIVE ;  /* 0x00000000000079c5 */ /* 0x000fe20000000000 */
[----:B------:R-:W-:Y:S01]  /*5c80*/  FMUL.FTZ R148, R104, UR4 ;  /* 0x0000000468947c20 */ /* 0x000fe20008410000 */
[----:B------:R-:W-:Y:S01]  /*5c90*/  FMUL.FTZ R104, R105, UR4 ;  /* 0x0000000469687c20 */ /* 0x000fe20008410000 */
[----:B------:R-:W-:Y:S01]  /*5ca0*/  FMUL.FTZ R105, R122, UR4 ;  /* 0x000000047a697c20 */ /* 0x000fe20008410000 */
[----:B------:R-:W-:Y:S02]  /*5cb0*/  FMUL.FTZ R150, R126, UR4 ;  /* 0x000000047e967c20 */ /* 0x000fe40008410000 */
[----:B------:R-:W-:Y:S01]  /*5cc0*/  HGMMA.64x128x16.F32.BF16 R24, R144, gdesc[UR8].tnspB, R24, gsb0 ;  /* 0x41e0000890187df0 */ /* 0x000fe20008001818 */
[----:B------:R-:W-:Y:S01]  /*5cd0*/  UIADD3 UR10, UR6, 0x200, URZ ;  /* 0x00000200060a7890 */ /* 0x000fe2000fffe03f */
[----:B------:R-:W0:Y:S01]  /*5ce0*/  MUFU.TANH R148, R148 ;  /* 0x0000009400947308 */ /* 0x000e220000002400 */
[----:B------:R-:W-:Y:S01]  /*5cf0*/  UMOV UR11, 0x40000040 ;  /* 0x40000040000b7882 */ /* 0x000fe20000000000 */
[----:B------:R-:W-:-:S06]  /*5d00*/  UIADD3 UR6, UR6, 0x280, URZ ;  /* 0x0000028006067890 */ /* 0x000fcc000fffe03f */
[----:B------:R-:W0:Y:S08]  /*5d10*/  MUFU.TANH R104, R104 ;  /* 0x0000006800687308 */ /* 0x000e300000002400 */
[----:B------:R-:W0:Y:S08]  /*5d20*/  MUFU.TANH R105, R105 ;  /* 0x0000006900697308 */ /* 0x000e300000002400 */
[----:B------:R-:W0:Y:S01]  /*5d30*/  MUFU.TANH R150, R150 ;  /* 0x0000009600967308 */ /* 0x000e220000002400 */
[----:B------:R-:W-:-:S02]  /*5d40*/  WARPGROUP.DEPBAR.LE gsb0, 0x0 ;  /* 0x00008000000079c5 */ /* 0x000fc40000010000 */
[----:B------:R-:W-:Y:S01]  /*5d50*/  WARPGROUP.ARRIVE ;  /* 0x00000000000079c5 */ /* 0x000fe20000000000 */
[----:B------:R-:W-:Y:S01]  /*5d60*/  FMUL.FTZ R144, R89, UR4 ;  /* 0x0000000459907c20 */ /* 0x000fe20008410000 */
[----:B------:R-:W-:Y:S01]  /*5d70*/  FMUL.FTZ R89, R103, UR4 ;  /* 0x0000000467597c20 */ /* 0x000fe20008410000 */
[----:B------:R-:W-:Y:S01]  /*5d80*/  FMUL.FTZ R146, R123, UR4 ;  /* 0x000000047b927c20 */ /* 0x000fe20008410000 */
[----:B------:R-:W5:Y:S01]  /*5d90*/  @P2 LDC R103, c[0x0][0x450] ;  /* 0x00011400ff672b82 */ /* 0x000f620000000800 */
[----:B------:R1:W0:Y:S01]  /*5da0*/  MUFU.TANH R123, R124 ;  /* 0x0000007c007b7308 */ /* 0x0002220000002400 */
[----:B------:R-:W-:Y:S01]  /*5db0*/  HGMMA.64x128x16.F32.BF16 R24, R140, gdesc[UR8].tnspB, R24, gsb0 ;  /* 0x41e000088c187df0 */ /* 0x000fe20008001818 */
[----:B------:R-:W-:Y:S01]  /*5dc0*/  UMOV UR10, UR6 ;  /* 0x00000006000a7c82 */ /* 0x000fe20008000000 */
[----:B------:R-:W-:-:S05]  /*5dd0*/  UMOV UR11, 0x40000040 ;  /* 0x40000040000b7882 */ /* 0x000fca0000000000 */
[----:B------:R-:W0:Y:S08]  /*5de0*/  MUFU.TANH R144, R144 ;  /* 0x0000009000907308 */ /* 0x000e300000002400 */
[----:B------:R-:W0:Y:S01]  /*5df0*/  MUFU.TANH R89, R89 ;  /* 0x0000005900597308 */ /* 0x000e220000002400 */
[----:B-----5:R-:W-:Y:S01]  /*5e00*/  @P2 SHF.R.U32.HI R115, RZ, R103, R102 ;  /* 0x00000067ff732219 */ /* 0x020fe20000011666 */
[----:B------:R-:W-:Y:S01]  /*5e10*/  IMAD.U32 R102, RZ, RZ, UR7 ;  /* 0x00000007ff667e24 */ /* 0x000fe2000f8e00ff */
[----:B0-----:R-:W-:-:S05]  /*5e20*/  LOP3.LUT P2, RZ, R175, 0x7f, RZ, 0xc0, !PT ;  /* 0x0000007fafff7812 */ /* 0x001fca000784c0ff */
[----:B------:R-:W0:Y:S01]  /*5e30*/  MUFU.TANH R146, R146 ;  /* 0x0000009200927308 */ /* 0x000e220000002400 */
[----:B------:R-:W5:Y:S07]  /*5e40*/  SHFL.IDX PT, R116, R115, RZ, 0x1c1f ;  /* 0x001c1fff73747589 */ /* 0x000f6e00000e0000 */
[----:B------:R-:W-:-:S05]  /*5e50*/  @!P2 VIADD R102, R102, 0x2a840 ;  /* 0x0002a8406666a836 */ /* 0x000fca0000000000 */
[----:B------:R-:W-:Y:S02]  /*5e60*/  @!P2 PRMT R103, RZ, 0x654, R102 ;  /* 0x00000654ff67a816 */ /* 0x000fe40000000066 */
[----:B------:R1:W0:Y:S01]  /*5e70*/  MUFU.TANH R102, R134 ;  /* 0x0000008600667308 */ /* 0x0002220000002400 */
[----:B-----5:R-:W-:Y:S01]  /*5e80*/  IMAD.IADD R117, R131, 0x1, R116 ;  /* 0x0000000183757824 */ /* 0x020fe200078e0274 */
[----:B------:R-:W-:Y:S02]  /*5e90*/  WARPGROUP.DEPBAR.LE gsb0, 0x0 ;  /* 0x00008000000079c5 */ /* 0x000fe40000010000 */
[----:B------:R-:W-:-:S04]  /*5ea0*/  WARPGROUP.ARRIVE ;  /* 0x00000000000079c5 */ /* 0x000fc80000000000 */
[----:B------:R1:W0:Y:S02]  /*5eb0*/  MUFU.TANH R140, R121 ;  /* 0x00000079008c7308 */ /* 0x0002240000002400 */
[----:B------:R-:W-:Y:S03]  /*5ec0*/  HGMMA.64x128x16.F32.BF16 R24, R136, gdesc[UR8].tnspB, R24, gsb0 ;  /* 0x41e0000888187df0 */ /* 0x000fe60008001818 */
[----:B------:R-:W-:Y:S02]  /*5ed0*/  WARPGROUP.DEPBAR.LE gsb0, 0x0 ;  /* 0x00008000000079c5 */ /* 0x000fe40000010000 */
[----:B------:R5:W-:Y:S01]  /*5ee0*/  @!P2 SYNCS.ARRIVE.TRANS64.RED.A1T0 RZ, [R103+URZ], RZ ;  /* 0x000000ff67ffa9a7 */ /* 0x000be2000810043f */
[----:B------:R-:W-:Y:S02]  /*5ef0*/  VIADD R136, R107, 0xffffffff ;  /* 0xffffffff6b887836 */ /* 0x000fe40000000000 */
[----:B-----5:R-:W-:Y:S01]  /*5f00*/  FMUL.FTZ R103, R135, UR4 ;  /* 0x0000000487677c20 */ /* 0x020fe20008410000 */
[----:B------:R-:W-:-:S04]  /*5f10*/  VIADD R135, R106, UR51 ;  /* 0x000000336a877c36 */ /* 0x000fc80008000000 */
[----:B------:R-:W-:Y:S01]  /*5f20*/  IMAD.IADD R119, R135, 0x1, R116 ;  /* 0x0000000187777824 */ /* 0x000fe200078e0274 */
[----:B------:R-:W0:Y:S01]  /*5f30*/  MUFU.TANH R103, R103 ;  /* 0x0000006700677308 */ /* 0x000e220000002400 */
[----:B-1234-:R-:W-:Y:S05]  /*5f40*/  @!P1 BRA `(.L_x_1121) ;  /* 0x0000000000549947 */ /* 0x01efea0003800000 */
[----:B------:R-:W-:Y:S01]  /*5f50*/  IADD3 R121, R16, -R13, R116 ;  /* 0x8000000d10797210 */ /* 0x000fe20007ffe074 */
[----:B------:R-:W-:Y:S03]  /*5f60*/  BSSY B0, `(.L_x_1122) ;  /* 0x0000010000007945 */ /* 0x000fe60003800000 */
[----:B------:R-:W-:-:S13]  /*5f70*/  ISETP.GT.AND P1, PT, R121, -0x1, PT ;  /* 0xffffffff7900780c */ /* 0x000fda0003f24270 */
[----:B------:R-:W-:Y:S05]  /*5f80*/  @P1 BRA `(.L_x_1123) ;  /* 0x0000000000201947 */ /* 0x000fea0003800000 */
[----:B------:R-:W-:Y:S01]  /*5f90*/  IMAD.U32 R116, RZ, RZ, UR50 ;  /* 0x00000032ff747e24 */ /* 0x000fe2000f8e00ff */
[----:B------:R-:W-:-:S04]  /*5fa0*/  LOP3.LUT R121, RZ, R121, RZ, 0x33, !PT ;  /* 0x00000079ff797212 */ /* 0x000fc800078e33ff */
[----:B------:R-:W-:-:S13]  /*5fb0*/  ISETP.NE.AND P1, PT, R116, 0x1, PT ;  /* 0x000000017400780c */ /* 0x000fda0003f25270 */
[----:B------:R-:W1:Y:S02]  /*5fc0*/  @P1 LDC.64 R106, c[0x0][0x9e8] ;  /* 0x00027a00ff6a1b82 */ /* 0x000e640000000a00 */
[----:B-1----:R-:W-:-:S05]  /*5fd0*/  @P1 IMAD.HI.U32 R106, R121, R106, RZ ;  /* 0x0000006a796a1227 */ /* 0x002fca00078e00ff */
[----:B------:R-:W-:-:S04]  /*5fe0*/  @P1 SHF.R.U32.HI R121, RZ, R107, R106 ;  /* 0x0000006bff791219 */ /* 0x000fc8000001166a */
[----:B------:R-:W-:Y:S01]  /*5ff0*/  LOP3.LUT R121, RZ, R121, RZ, 0x33, !PT ;  /* 0x00000079ff797212 */ /* 0x000fe200078e33ff */
[----:B------:R-:W-:Y:S06]  /*6000*/  BRA `(.L_x_1124) ;  /* 0x0000000000147947 */ /* 0x000fec0003800000 */
.L_x_1123:
[----:B------:R-:W-:-:S05]  /*6010*/  IMAD.U32 R116, RZ, RZ, UR50 ;  /* 0x00000032ff747e24 */ /* 0x000fca000f8e00ff */
[----:B------:R-:W-:-:S13]  /*6020*/  ISETP.NE.AND P1, PT, R116, 0x1, PT ;  /* 0x000000017400780c */ /* 0x000fda0003f25270 */
[----:B------:R-:W1:Y:S02]  /*6030*/  @P1 LDC.64 R106, c[0x0][0x9e8] ;  /* 0x00027a00ff6a1b82 */ /* 0x000e640000000a00 */
[----:B-1----:R-:W-:-:S05]  /*6040*/  @P1 IMAD.HI.U32 R106, R121, R106, RZ ;  /* 0x0000006a796a1227 */ /* 0x002fca00078e00ff */
[----:B------:R-:W-:-:S07]  /*6050*/  @P1 SHF.R.U32.HI R121, RZ, R107, R106 ;  /* 0x0000006bff791219 */ /* 0x000fce000001166a */
.L_x_1124:
[----:B------:R-:W-:Y:S05]  /*6060*/  BSYNC B0 ;  /* 0x0000000000007941 */ /* 0x000fea0003800000 */
.L_x_1122:
[----:B------:R-:W-:-:S05]  /*6070*/  IMAD R106, R121, R116, R136 ;  /* 0x00000074796a7224 */ /* 0x000fca00078e0288 */
[----:B------:R-:W-:Y:S02]  /*6080*/  VIADDMNMX R117, R106, R116, R117, PT ;  /* 0x000000746a757246 */ /* 0x000fe40003800175 */
[----:B------:R-:W-:-:S07]  /*6090*/  VIMNMX R119, R119, R106, !PT ;  /* 0x0000006a77777248 */ /* 0x000fce0007fe0100 */
.L_x_1121:
[C---:B------:R-:W-:Y:S02]  /*60a0*/  ISETP.GE.AND P1, PT, R130.reuse, 0x2, PT ;  /* 0x000000028200780c */ /* 0x040fe40003f26270 */
[C---:B------:R-:W-:Y:S02]  /*60b0*/  ISETP.GE.AND P4, PT, R130.reuse, 0xa, PT ;  /* 0x0000000a8200780c */ /* 0x040fe40003f86270 */
[----:B------:R-:W-:Y:S02]  /*60c0*/  ISETP.GT.AND P2, PT, R119, 0x1, !P1 ;  /* 0x000000017700780c */ /* 0x000fe40004f44270 */
[----:B------:R-:W-:Y:S02]  /*60d0*/  P2R R121, PR, RZ, 0x10 ;  /* 0x00000010ff797803 */ /* 0x000fe40000000000 */
[----:B------:R-:W-:Y:S02]  /*60e0*/  ISETP.LT.OR P3, PT, R117, 0x2, P2 ;  /* 0x000000027500780c */ /* 0x000fe40001761670 */
[----:B------:R-:W-:-:S02]  /*60f0*/  ISETP.GE.AND P2, PT, R130, 0x9, PT ;  /* 0x000000098200780c */ /* 0x000fc40003f46270 */
[----:B------:R-:W-:Y:S02]  /*6100*/  FSEL R184, R144, -INF , !P3 ;  /* 0xff80000090b87808 */ /* 0x000fe40005800000 */
[----:B------:R-:W-:-:S04]  /*6110*/  ISETP.GT.AND P3, PT, R119, 0x8, !P2 ;  /* 0x000000087700780c */ /* 0x000fc80005764270 */
[----:B------:R-:W-:-:S04]  /*6120*/  ISETP.LT.OR P3, PT, R117, 0x9, P3 ;  /* 0x000000097500780c */ /* 0x000fc80001f61670 */
[----:B------:R-:W-:Y:S02]  /*6130*/  FSEL R186, R92, -INF , !P3 ;  /* 0xff8000005cba7808 */ /* 0x000fe40005800000 */
[----:B------:R-:W-:Y:S02]  /*6140*/  ISETP.GT.AND P3, PT, R119, 0x9, !P4 ;  /* 0x000000097700780c */ /* 0x000fe40006764270 */
[----:B------:R-:W-:Y:S02]  /*6150*/  ISETP.GE.AND P4, PT, R130, 0x11, PT ;  /* 0x000000118200780c */ /* 0x000fe40003f86270 */
[----:B------:R-:W-:Y:S02]  /*6160*/  ISETP.LT.OR P3, PT, R117, 0xa, P3 ;  /* 0x0000000a7500780c */ /* 0x000fe40001f61670 */
[----:B------:R-:W-:Y:S02]  /*6170*/  P2R R134, PR, RZ, 0x10 ;  /* 0x00000010ff867803 */ /* 0x000fe40000000000 */
[----:B------:R-:W-:-:S02]  /*6180*/  FSEL R182, R93, -INF , !P3 ;  /* 0xff8000005db67808 */ /* 0x000fc40005800000 */
[----:B------:R-:W-:Y:S02]  /*6190*/  ISETP.GT.AND P3, PT, R119, 0x10, !P4 ;  /* 0x000000107700780c */ /* 0x000fe40006764270 */
[----:B------:R-:W-:Y:S02]  /*61a0*/  ISETP.GE.AND P4, PT, R130, 0x12, PT ;  /* 0x000000128200780c */ /* 0x000fe40003f86270 */
[----:B------:R-:W-:Y:S02]  /*61b0*/  ISETP.LT.OR P3, PT, R117, 0x11, P3 ;  /* 0x000000117500780c */ /* 0x000fe40001f61670 */
[----:B------:R-:W-:Y:S02]  /*61c0*/  P2R R137, PR, RZ, 0x10 ;  /* 0x00000010ff897803 */ /* 0x000fe40000000000 */
[----:B------:R-:W-:Y:S02]  /*61d0*/  FSEL R180, R96, -INF , !P3 ;  /* 0xff80000060b47808 */ /* 0x000fe40005800000 */
[----:B------:R-:W-:-:S02]  /*61e0*/  ISETP.GT.AND P3, PT, R119, 0x11, !P4 ;  /* 0x000000117700780c */ /* 0x000fc40006764270 */
[C---:B------:R-:W-:Y:S02]  /*61f0*/  ISETP.GE.AND P4, PT, R130.reuse, 0x19, PT ;  /* 0x000000198200780c */ /* 0x040fe40003f86270 */
        /* <DEDUP_REMOVED lines=10> */
[----:B------:R-:W-:-:S02]  /*62a0*/  ISETP.LT.OR P3, PT, R117, 0x1a, P3 ;  /* 0x0000001a7500780c */ /* 0x000fc40001f61670 */
[----:B------:R-:W-:Y:S02]  /*62b0*/  P2R R141, PR, RZ, 0x10 ;  /* 0x00000010ff8d7803 */ /* 0x000fe40000000000 */
[----:B------:R-:W-:Y:S02]  /*62c0*/  FSEL R156, R156, -INF , !P3 ;  /* 0xff8000009c9c7808 */ /* 0x000fe40005800000 */
[----:B------:R-:W-:Y:S02]  /*62d0*/  ISETP.GT.AND P3, PT, R119, 0x20, !P4 ;  /* 0x000000207700780c */ /* 0x000fe40006764270 */
[----:B------:R-:W-:Y:S02]  /*62e0*/  ISETP.GE.AND P4, PT, R130, 0x22, PT ;  /* 0x000000228200780c */ /* 0x000fe40003f86270 */
[----:B------:R-:W-:Y:S02]  /*62f0*/  ISETP.LT.OR P3, PT, R117, 0x21, P3 ;  /* 0x000000217500780c */ /* 0x000fe40001f61670 */
[----:B------:R-:W-:-:S02]  /*6300*/  P2R R142, PR, RZ, 0x10 ;  /* 0x00000010ff8e7803 */ /* 0x000fc40000000000 */
        /* <DEDUP_REMOVED lines=44> */
[----:B0-----:R-:W-:Y:S02]  /*65d0*/  FSEL R112, R140, -INF , !P3 ;  /* 0xff8000008c707808 */ /* 0x001fe40005800000 */
[----:B------:R-:W-:-:S02]  /*65e0*/  ISETP.GT.AND P3, PT, R119, 0x48, !P4 ;  /* 0x000000487700780c */ /* 0x000fc40006764270 */
[----:B------:R-:W-:Y:S02]  /*65f0*/  P2R R155, PR, RZ, 0x10 ;  /* 0x00000010ff9b7803 */ /* 0x000fe40000000000 */
[----:B------:R-:W-:Y:S02]  /*6600*/  ISETP.LT.OR P3, PT, R117, 0x49, P3 ;  /* 0x000000497500780c */ /* 0x000fe40001f61670 */
[----:B------:R-:W-:Y:S02]  /*6610*/  ISETP.GE.AND P4, PT, R130, 0x4a, PT ;  /* 0x0000004a8200780c */ /* 0x000fe40003f86270 */
[----:B------:R-:W-:Y:S02]  /*6620*/  FSEL R110, R123, -INF , !P3 ;  /* 0xff8000007b6e7808 */ /* 0x000fe40005800000 */
[----:B------:R-:W-:Y:S02]  /*6630*/  ISETP.GT.AND P3, PT, R119, 0x49, !P4 ;  /* 0x000000497700780c */ /* 0x000fe40006764270 */
[----:B------:R-:W-:-:S02]  /*6640*/  P2R R123, PR, RZ, 0x10 ;  /* 0x00000010ff7b7803 */ /* 0x000fc40000000000 */
[----:B------:R-:W-:-:S04]  /*6650*/  ISETP.LT.OR P3, PT, R117, 0x4a, P3 ;  /* 0x0000004a7500780c */ /* 0x000fc80001f61670 */
[----:B------:R-:W-:Y:S02]  /*6660*/  FSEL R108, R125, -INF , !P3 ;  /* 0xff8000007d6c7808 */ /* 0x000fe40005800000 */
[----:B------:R-:W-:-:S04]  /*6670*/  ISETP.GE.AND P3, PT, R130, 0x51, PT ;  /* 0x000000518200780c */ /* 0x000fc80003f66270 */
        /* <DEDUP_REMOVED lines=12> */
[----:B------:R-:W-:Y:S02]  /*6740*/  P2R R111, PR, RZ, 0x40 ;  /* 0x00000040ff6f7803 */ /* 0x000fe40000000000 */
[----:B------:R-:W-:-:S04]  /*6750*/  ISETP.GT.AND P6, PT, R119, RZ, !P6 ;  /* 0x000000ff7700720c */ /* 0x000fc800077c4270 */
[----:B------:R-:W-:-:S04]  /*6760*/  ISETP.LT.OR P6, PT, R117, 0x1, P6 ;  /* 0x000000017500780c */ /* 0x000fc800037c1670 */
[----:B------:R-:W-:Y:S02]  /*6770*/  FSEL R107, R11, -INF , !P6 ;  /* 0xff8000000b6b7808 */ /* 0x000fe40007000000 */
[----:B------:R-:W-:Y:S02]  /*6780*/  ISETP.GE.AND P6, PT, R130, 0x5a, PT ;  /* 0x0000005a8200780c */ /* 0x000fe40003fc6270 */
[----:B------:R-:W0:Y:S02]  /*6790*/  SHFL.IDX PT, R130, R115, 0x1, 0x1c1f ;  /* 0x003c1f0073827f89 */ /* 0x000e2400000e0000 */
[----:B------:R-:W-:Y:S02]  /*67a0*/  P2R R125, PR, RZ, 0x40 ;  /* 0x00000040ff7d7803 */ /* 0x000fe40000000000 */
[----:B------:R-:W-:-:S04]  /*67b0*/  ISETP.GT.AND P6, PT, R119, 0x59, !P6 ;  /* 0x000000597700780c */ /* 0x000fc800077c4270 */
[----:B------:R-:W-:-:S04]  /*67c0*/  ISETP.LT.OR P6, PT, R117, 0x5a, P6 ;  /* 0x0000005a7500780c */ /* 0x000fc800037c1670 */
[----:B------:R-:W-:Y:S02]  /*67d0*/  FSEL R104, R133, -INF , !P6 ;  /* 0xff80000085687808 */ /* 0x000fe40007000000 */
[----:B------:R-:W-:Y:S01]  /*67e0*/  ISETP.NE.AND P6, PT, R173, RZ, PT ;  /* 0x000000ffad00720c */ /* 0x000fe20003fc5270 */
[--C-:B0-----:R-:W-:Y:S02]  /*67f0*/  IMAD.IADD R93, R131, 0x1, R130.reuse ;  /* 0x00000001835d7824 */ /* 0x101fe400078e0282 */
[----:B------:R-:W-:-:S10]  /*6800*/  IMAD.IADD R97, R135, 0x1, R130 ;  /* 0x0000000187617824 */ /* 0x000fd400078e0282 */
[----:B------:R-:W-:Y:S05]  /*6810*/  @!P6 BRA `(.L_x_1125) ;  /* 0x000000000054e947 */ /* 0x000fea0003800000 */
[----:B------:R-:W-:Y:S01]  /*6820*/  IADD3 R11, R16, -R13, R130 ;  /* 0x8000000d100b7210 */ /* 0x000fe20007ffe082 */
[----:B------:R-:W-:Y:S03]  /*6830*/  BSSY B0, `(.L_x_1126) ;  /* 0x0000010000007945 */ /* 0x000fe60003800000 */
[----:B------:R-:W-:-:S13]  /*6840*/  ISETP.GT.AND P6, PT, R11, -0x1, PT ;  /* 0xffffffff0b00780c */ /* 0x000fda0003fc4270 */
[----:B------:R-:W-:Y:S05]  /*6850*/  @P6 BRA `(.L_x_1127) ;  /* 0x0000000000206947 */ /* 0x000fea0003800000 */
[----:B------:R-:W-:Y:S01]  /*6860*/  IMAD.U32 R109, RZ, RZ, UR50 ;  /* 0x00000032ff6d7e24 */ /* 0x000fe2000f8e00ff */
[----:B------:R-:W-:-:S04]  /*6870*/  LOP3.LUT R11, RZ, R11, RZ, 0x33, !PT ;  /* 0x0000000bff0b7212 */ /* 0x000fc800078e33ff */
[----:B------:R-:W-:-:S13]  /*6880*/  ISETP.NE.AND P6, PT, R109, 0x1, PT ;  /* 0x000000016d00780c */ /* 0x000fda0003fc5270 */
[----:B------:R-:W0:Y:S02]  /*6890*/  @P6 LDC.64 R130, c[0x0][0x9e8] ;  /* 0x00027a00ff826b82 */ /* 0x000e240000000a00 */
[----:B0-----:R-:W-:-:S05]  /*68a0*/  @P6 IMAD.HI.U32 R130, R11, R130, RZ ;  /* 0x000000820b826227 */ /* 0x001fca00078e00ff */
[----:B------:R-:W-:-:S04]  /*68b0*/  @P6 SHF.R.U32.HI R11, RZ, R131, R130 ;  /* 0x00000083ff0b6219 */ /* 0x000fc80000011682 */
[----:B------:R-:W-:Y:S01]  /*68c0*/  LOP3.LUT R11, RZ, R11, RZ, 0x33, !PT ;  /* 0x0000000bff0b7212 */ /* 0x000fe200078e33ff */
[----:B------:R-:W-:Y:S06]  /*68d0*/  BRA `(.L_x_1128) ;  /* 0x0000000000147947 */ /* 0x000fec0003800000 */
.L_x_1127:
[----:B------:R-:W-:-:S05]  /*68e0*/  IMAD.U32 R109, RZ, RZ, UR50 ;  /* 0x00000032ff6d7e24 */ /* 0x000fca000f8e00ff */
[----:B------:R-:W-:-:S13]  /*68f0*/  ISETP.NE.AND P6, PT, R109, 0x1, PT ;  /* 0x000000016d00780c */ /* 0x000fda0003fc5270 */
[----:B------:R-:W0:Y:S02]  /*6900*/  @P6 LDC.64 R130, c[0x0][0x9e8] ;  /* 0x00027a00ff826b82 */ /* 0x000e240000000a00 */
[----:B0-----:R-:W-:-:S05]  /*6910*/  @P6 IMAD.HI.U32 R130, R11, R130, RZ ;  /* 0x000000820b826227 */ /* 0x001fca00078e00ff */
[----:B------:R-:W-:-:S07]  /*6920*/  @P6 SHF.R.U32.HI R11, RZ, R131, R130 ;  /* 0x00000083ff0b6219 */ /* 0x000fce0000011682 */
.L_x_1128:
[----:B------:R-:W-:Y:S05]  /*6930*/  BSYNC B0 ;  /* 0x0000000000007941 */ /* 0x000fea0003800000 */
.L_x_1126:
[----:B------:R-:W-:-:S05]  /*6940*/  IMAD R130, R11, R109, R136 ;  /* 0x0000006d0b827224 */ /* 0x000fca00078e0288 */
[----:B------:R-:W-:Y:S02]  /*6950*/  VIADDMNMX R93, R130, R109, R93, PT ;  /* 0x0000006d825d7246 */ /* 0x000fe4000380015d */
[----:B------:R-:W-:-:S07]  /*6960*/  VIMNMX R97, R97, R130, !PT ;  /* 0x0000008261617248 */ /* 0x000fce0007fe0100 */
.L_x_1125:
[C---:B------:R-:W-:Y:S01]  /*6970*/  ISETP.GT.AND P1, PT, R97.reuse, 0x1, !P1 ;  /* 0x000000016100780c */ /* 0x040fe20004f24270 */
[----:B------:R-:W-:Y:S01]  /*6980*/  UMOV UR36, UR39 ;  /* 0x0000002700247c82 */ /* 0x000fe20008000000 */
[----:B------:R-:W-:Y:S01]  /*6990*/  ISETP.GT.AND P2, PT, R97, 0x8, !P2 ;  /* 0x000000086100780c */ /* 0x000fe20005744270 */
[----:B------:R-:W-:Y:S01]  /*69a0*/  UMOV UR37, UR5 ;  /* 0x0000000500257c82 */ /* 0x000fe20008000000 */
        /* <DEDUP_REMOVED lines=11> */
[----:B------:R-:W-:Y:S02]  /*6a60*/  FMNMX.FTZ R11, R107, R8, !PT ;  /* 0x000000086b0b7209 */ /* 0x000fe40007810000 */
[----:B------:R-:W-:Y:S02]  /*6a70*/  ISETP.GT.AND P1, PT, R97, 0x10, !P1 ;  /* 0x000000106100780c */ /* 0x000fe40004f24270 */
[----:B------:R-:W-:Y:S02]  /*6a80*/  FMNMX.FTZ R11, R184, R11, !PT ;  /* 0x0000000bb80b7209 */ /* 0x000fe40007810000 */
[----:B------:R-:W-:Y:S02]  /*6a90*/  ISETP.LT.OR P1, PT, R93, 0x11, P1 ;  /* 0x000000115d00780c */ /* 0x000fe40000f21670 */
[----:B------:R-:W-:-:S02]  /*6aa0*/  FMNMX.FTZ R11, R186, R11, !PT ;  /* 0x0000000bba0b7209 */ /* 0x000fc40007810000 */
[----:B------:R-:W-:Y:S02]  /*6ab0*/  FSEL R20, R20, -INF , !P1 ;  /* 0xff80000014147808 */ /* 0x000fe40004800000 */
[----:B------:R-:W-:Y:S02]  /*6ac0*/  ISETP.NE.AND P1, PT, R137, RZ, PT ;  /* 0x000000ff8900720c */ /* 0x000fe40003f25270 */
[----:B------:R-:W-:Y:S02]  /*6ad0*/  FMNMX.FTZ R11, R182, R11, !PT ;  /* 0x0000000bb60b7209 */ /* 0x000fe40007810000 */
[----:B------:R-:W-:Y:S02]  /*6ae0*/  ISETP.GT.AND P1, PT, R97, 0x11, !P1 ;  /* 0x000000116100780c */ /* 0x000fe40004f24270 */
[----:B------:R-:W-:Y:S02]  /*6af0*/  FMNMX.FTZ R11, R180, R11, !PT ;  /* 0x0000000bb40b7209 */ /* 0x000fe40007810000 */
[----:B------:R-:W-:-:S02]  /*6b00*/  ISETP.LT.OR P1, PT, R93, 0x12, P1 ;  /* 0x000000125d00780c */ /* 0x000fc40000f21670 */
[----:B------:R-:W-:Y:S02]  /*6b10*/  FMNMX.FTZ R11, R178, R11, !PT ;  /* 0x0000000bb20b7209 */ /* 0x000fe40007810000 */
[----:B------:R-:W-:Y:S02]  /*6b20*/  FSEL R136, R21, -INF , !P1 ;  /* 0xff80000015887808 */ /* 0x000fe40004800000 */
[----:B------:R-:W-:Y:S02]  /*6b30*/  ISETP.NE.AND P1, PT, R139, RZ, PT ;  /* 0x000000ff8b00720c */ /* 0x000fe40003f25270 */
[----:B------:R-:W-:Y:S02]  /*6b40*/  FMNMX.FTZ R11, R176, R11, !PT ;  /* 0x0000000bb00b7209 */ /* 0x000fe40007810000 */
[----:B------:R-:W-:Y:S02]  /*6b50*/  ISETP.GT.AND P1, PT, R97, 0x18, !P1 ;  /* 0x000000186100780c */ /* 0x000fe40004f24270 */
[----:B------:R-:W-:-:S02]  /*6b60*/  FMNMX.FTZ R11, R156, R11, !PT ;  /* 0x0000000b9c0b7209 */ /* 0x000fc40007810000 */
[----:B------:R-:W-:Y:S02]  /*6b70*/  ISETP.LT.OR P1, PT, R93, 0x19, P1 ;  /* 0x000000195d00780c */ /* 0x000fe40000f21670 */
[----:B------:R-:W-:Y:S02]  /*6b80*/  FMNMX.FTZ R11, R148, R11, !PT ;  /* 0x0000000b940b7209 */ /* 0x000fe40007810000 */
[----:B------:R-:W-:Y:S02]  /*6b90*/  FSEL R88, R88, -INF , !P1 ;  /* 0xff80000058587808 */ /* 0x000fe40004800000 */
[----:B------:R-:W-:Y:S02]  /*6ba0*/  ISETP.GT.AND P1, PT, R97, 0x19, !P2 ;  /* 0x000000196100780c */ /* 0x000fe40005724270 */
[----:B------:R-:W-:Y:S02]  /*6bb0*/  FMNMX.FTZ R11, R128, R11, !PT ;  /* 0x0000000b800b7209 */ /* 0x000fe40007810000 */
[----:B------:R-:W-:-:S02]  /*6bc0*/  ISETP.LT.OR P1, PT, R93, 0x1a, P1 ;  /* 0x0000001a5d00780c */ /* 0x000fc40000f21670 */
[----:B------:R-:W-:Y:S02]  /*6bd0*/  FMNMX.FTZ R11, R126, R11, !PT ;  /* 0x0000000b7e0b7209 */ /* 0x000fe40007810000 */
[----:B------:R-:W-:Y:S02]  /*6be0*/  FSEL R134, R89, -INF , !P1 ;  /* 0xff80000059867808 */ /* 0x000fe40004800000 */
        /* <DEDUP_REMOVED lines=19> */
[----:B------:R-:W-:Y:S02]  /*6d20*/  ISETP.NE.AND P1, PT, R144, RZ, PT ;  /* 0x000000ff9000720c */ /* 0x000fe40003f25270 */
[----:B------:R-:W-:Y:S02]  /*6d30*/  FMNMX.FTZ R11, R108, R11, !PT ;  /* 0x0000000b6c0b7209 */ /* 0x000fe40007810000 */
[----:B------:R-:W-:-:S02]  /*6d40*/  ISETP.GT.AND P1, PT, R97, 0x29, !P1 ;  /* 0x000000296100780c */ /* 0x000fc40004f24270 */
[----:B------:R-:W-:Y:S02]  /*6d50*/  FMNMX.FTZ R11, R106, R11, !PT ;  /* 0x0000000b6a0b7209 */ /* 0x000fe40007810000 */
[----:B------:R-:W-:Y:S02]  /*6d60*/  ISETP.LT.OR P1, PT, R93, 0x2a, P1 ;  /* 0x0000002a5d00780c */ /* 0x000fe40000f21670 */
[----:B------:R-:W-:Y:S02]  /*6d70*/  FMNMX.FTZ R11, R96, R11, !PT ;  /* 0x0000000b600b7209 */ /* 0x000fe40007810000 */
[----:B------:R-:W-:Y:S02]  /*6d80*/  FSEL R130, R95, -INF , !P1 ;  /* 0xff8000005f827808 */ /* 0x000fe40004800000 */
[----:B------:R-:W-:Y:S02]  /*6d90*/  ISETP.NE.AND P1, PT, R145, RZ, PT ;  /* 0x000000ff9100720c */ /* 0x000fe40003f25270 */
[----:B------:R-:W-:-:S02]  /*6da0*/  FMNMX.FTZ R11, R92, R11, !PT ;  /* 0x0000000b5c0b7209 */ /* 0x000fc40007810000 */
[----:B------:R-:W-:Y:S02]  /*6db0*/  ISETP.GT.AND P1, PT, R97, 0x30, !P1 ;  /* 0x000000306100780c */ /* 0x000fe40004f24270 */
[----:B------:R-:W-:Y:S02]  /*6dc0*/  FMNMX.FTZ R15, R104, R11, !PT ;  /* 0x0000000b680f7209 */ /* 0x000fe40007810000 */
[----:B------:R-:W-:Y:S01]  /*6dd0*/  ISETP.LT.OR P1, PT, R93, 0x31, P1 ;  /* 0x000000315d00780c */ /* 0x000fe20000f21670 */
[----:B------:R-:W0:Y:S01]  /*6de0*/  LDC R11, c[0x0][0x988] ;  /* 0x00026200ff0b7b82 */ /* 0x000e220000000800 */
[----:B------:R-:W-:Y:S01]  /*6df0*/  ISETP.NE.AND P2, PT, R155, RZ, PT ;  /* 0x000000ff9b00720c */ /* 0x000fe20003f45270 */
[----:B------:R-:W1:Y:S01]  /*6e00*/  SHFL.BFLY PT, R174, R15, 0x2, 0x1f ;  /* 0x0c401f000fae7f89 */ /* 0x000e6200000e0000 */
[----:B------:R-:W-:Y:S02]  /*6e10*/  FSEL R98, R98, -INF , !P1 ;  /* 0xff80000062627808 */ /* 0x000fe40004800000 */
[----:B------:R-:W-:-:S02]  /*6e20*/  ISETP.NE.AND P1, PT, R147, RZ, PT ;  /* 0x000000ff9300720c */ /* 0x000fc40003f25270 */
[----:B------:R-:W-:Y:S02]  /*6e30*/  ISETP.NE.AND P6, PT, R123, RZ, PT ;  /* 0x000000ff7b00720c */ /* 0x000fe40003fc5270 */
[C---:B------:R-:W-:Y:S02]  /*6e40*/  ISETP.GT.AND P1, PT, R97.reuse, 0x31, !P1 ;  /* 0x000000316100780c */ /* 0x040fe40004f24270 */
[----:B------:R-:W-:Y:S02]  /*6e50*/  ISETP.GT.AND P3, PT, R97, 0x50, !P3 ;  /* 0x000000506100780c */ /* 0x000fe40005f64270 */
[C---:B------:R-:W-:Y:S02]  /*6e60*/  ISETP.LT.OR P1, PT, R93.reuse, 0x32, P1 ;  /* 0x000000325d00780c */ /* 0x040fe40000f21670 */
[----:B------:R-:W-:Y:S02]  /*6e70*/  ISETP.LT.OR P3, PT, R93, 0x51, P3 ;  /* 0x000000515d00780c */ /* 0x000fe40001f61670 */
[----:B------:R-:W-:-:S02]  /*6e80*/  FSEL R94, R99, -INF , !P1 ;  /* 0xff800000635e7808 */ /* 0x000fc40004800000 */
[----:B------:R-:W-:Y:S02]  /*6e90*/  ISETP.NE.AND P1, PT, R149, RZ, PT ;  /* 0x000000ff9500720c */ /* 0x000fe40003f25270 */
[C---:B------:R-:W-:Y:S02]  /*6ea0*/  ISETP.GT.AND P4, PT, R97.reuse, 0x51, !P4 ;  /* 0x000000516100780c */ /* 0x040fe40006784270 */
[----:B------:R-:W-:Y:S02]  /*6eb0*/  ISETP.GT.AND P1, PT, R97, 0x38, !P1 ;  /* 0x000000386100780c */ /* 0x000fe40004f24270 */
[----:B------:R-:W-:Y:S02]  /*6ec0*/  FSEL R154, R154, -INF , !P3 ;  /* 0xff8000009a9a7808 */ /* 0x000fe40005800000 */
[----:B------:R-:W-:Y:S02]  /*6ed0*/  ISETP.LT.OR P1, PT, R93, 0x39, P1 ;  /* 0x000000395d00780c */ /* 0x000fe40000f21670 */
[----:B-1----:R-:W-:-:S02]  /*6ee0*/  FMNMX.FTZ R21, R15, R174, !PT ;  /* 0x000000ae0f157209 */ /* 0x002fc40007810000 */
[----:B------:R-:W-:Y:S02]  /*6ef0*/  FSEL R100, R100, -INF , !P1 ;  /* 0xff80000064647808 */ /* 0x000fe40004800000 */
[----:B------:R-:W-:Y:S01]  /*6f00*/  ISETP.NE.AND P1, PT, R151, RZ, PT ;  /* 0x000000ff9700720c */ /* 0x000fe20003f25270 */
[----:B------:R-:W1:Y:S01]  /*6f10*/  SHFL.BFLY PT, R174, R21, 0x1, 0x1f ;  /* 0x0c201f0015ae7f89 */ /* 0x000e6200000e0000 */
[----:B------:R-:W-:Y:S02]  /*6f20*/  ISETP.LT.OR P4, PT, R93, 0x52, P4 ;  /* 0x000000525d00780c */ /* 0x000fe40002781670 */
[C---:B------:R-:W-:Y:S02]  /*6f30*/  ISETP.GT.AND P1, PT, R97.reuse, 0x39, !P1 ;  /* 0x000000396100780c */ /* 0x040fe40004f24270 */
[----:B------:R-:W-:Y:S02]  /*6f40*/  ISETP.GT.AND P5, PT, R97, 0x58, !P5 ;  /* 0x000000586100780c */ /* 0x000fe40006fa4270 */
[----:B------:R-:W-:-:S02]  /*6f50*/  ISETP.LT.OR P1, PT, R93, 0x3a, P1 ;  /* 0x0000003a5d00780c */ /* 0x000fc40000f21670 */
[----:B------:R-:W-:Y:S02]  /*6f60*/  FSEL R158, R158, -INF , !P4 ;  /* 0xff8000009e9e7808 */ /* 0x000fe40006000000 */
[----:B------:R-:W-:Y:S02]  /*6f70*/  FSEL R142, R101, -INF , !P1 ;  /* 0xff800000658e7808 */ /* 0x000fe40004800000 */
[----:B------:R-:W-:Y:S02]  /*6f80*/  ISETP.NE.AND P1, PT, R113, RZ, PT ;  /* 0x000000ff7100720c */ /* 0x000fe40003f25270 */
[----:B------:R-:W-:Y:S02]  /*6f90*/  ISETP.LT.OR P5, PT, R93, 0x59, P5 ;  /* 0x000000595d00780c */ /* 0x000fe40002fa1670 */
[----:B------:R-:W-:Y:S02]  /*6fa0*/  ISETP.GT.AND P1, PT, R97, 0x40, !P1 ;  /* 0x000000406100780c */ /* 0x000fe40004f24270 */
[----:B------:R-:W-:-:S02]  /*6fb0*/  FSEL R102, R102, -INF , !P5 ;  /* 0xff80000066667808 */ /* 0x000fc40006800000 */
[----:B------:R-:W-:Y:S02]  /*6fc0*/  ISETP.LT.OR P1, PT, R93, 0x41, P1 ;  /* 0x000000415d00780c */ /* 0x000fe40000f21670 */
[----:B-1----:R-:W-:Y:S02]  /*6fd0*/  FMNMX.FTZ R174, R21, R174, !PT ;  /* 0x000000ae15ae7209 */ /* 0x002fe40007810000 */
[----:B------:R-:W-:Y:S02]  /*6fe0*/  FSEL R144, R105, -INF , !P1 ;  /* 0xff80000069907808 */ /* 0x000fe40004800000 */
[----:B------:R-:W-:-:S04]  /*6ff0*/  ISETP.NE.AND P1, PT, R153, RZ, PT ;  /* 0x000000ff9900720c */ /* 0x000fc80003f25270 */
[----:B------:R-:W-:-:S04]  /*7000*/  ISETP.GT.AND P1, PT, R97, 0x41, !P1 ;  /* 0x000000416100780c */ /* 0x000fc80004f24270 */
[----:B------:R-:W-:-:S04]  /*7010*/  ISETP.LT.OR P1, PT, R93, 0x42, P1 ;  /* 0x000000425d00780c */ /* 0x000fc80000f21670 */
        /* <DEDUP_REMOVED lines=8> */
[----:B------:R-:W-:Y:S02]  /*70a0*/  ISETP.GT.AND P1, PT, R97, RZ, !P6 ;  /* 0x000000ff6100720c */ /* 0x000fe40007724270 */
[----:B------:R-:W-:Y:S02]  /*70b0*/  ISETP.NE.AND P6, PT, R125, RZ, PT ;  /* 0x000000ff7d00720c */ /* 0x000fe40003fc5270 */
[----:B------:R-:W-:Y:S02]  /*70c0*/  ISETP.LT.OR P1, PT, R93, 0x1, P1 ;  /* 0x000000015d00780c */ /* 0x000fe40000f21670 */
[----:B------:R-:W-:Y:S02]  /*70d0*/  ISETP.GT.AND P2, PT, R97, 0x59, !P6 ;  /* 0x000000596100780c */ /* 0x000fe40007744270 */
[----:B------:R-:W-:Y:S01]  /*70e0*/  FSEL R188, R0, -INF , !P1 ;  /* 0xff80000000bc7808 */ /* 0x000fe20004800000 */
[C---:B0-----:R-:W-:Y:S01]  /*70f0*/  FMUL.FTZ R0, R174.reuse, R11 ;  /* 0x0000000bae007220 */ /* 0x041fe20000410000 */
[----:B------:R-:W-:-:S02]  /*7100*/  FSETP.NEU.FTZ.AND P1, PT, R174, -INF , PT ;  /* 0xff800000ae00780b */ /* 0x000fc40003f3d000 */
[----:B------:R-:W-:Y:S02]  /*7110*/  FMNMX.FTZ R15, R188, R7, !PT ;  /* 0x00000007bc0f7209 */ /* 0x000fe40007810000 */
[----:B------:R-:W-:Y:S02]  /*7120*/  FSEL R111, R0, RZ, P1 ;  /* 0x000000ff006f7208 */ /* 0x000fe40000800000 */
[----:B------:R-:W-:Y:S02]  /*7130*/  FMNMX.FTZ R21, R140, R15, !PT ;  /* 0x0000000f8c157209 */ /* 0x000fe40007810000 */
[----:B------:R-:W-:Y:S01]  /*7140*/  ISETP.LT.OR P2, PT, R93, 0x5a, P2 ;  /* 0x0000005a5d00780c */ /* 0x000fe20001741670 */
[--C-:B------:R-:W-:Y:S01]  /*7150*/  FFMA.FTZ R0, R176, R11, -R111.reuse ;  /* 0x0000000bb0007223 */ /* 0x100fe2000001086f */
[----:B------:R-:W-:Y:S01]  /*7160*/  FMNMX.FTZ R21, R14, R21, !PT ;  /* 0x000000150e157209 */ /* 0x000fe20007810000 */
[-CC-:B------:R-:W-:Y:S01]  /*7170*/  FFMA.FTZ R93, R126, R11.reuse, -R111.reuse ;  /* 0x0000000b7e5d7223 */ /* 0x180fe2000001086f */
[----:B------:R-:W-:Y:S01]  /*7180*/  FSEL R126, R103, -INF , !P2 ;  /* 0xff800000677e7808 */ /* 0x000fe20005000000 */
[--C-:B------:R-:W-:Y:S01]  /*7190*/  FFMA.FTZ R107, R107, R11, -R111.reuse ;  /* 0x0000000b6b6b7223 */ /* 0x100fe2000001086f */
[----:B------:R-:W-:Y:S01]  /*71a0*/  FMNMX.FTZ R21, R138, R21, !PT ;  /* 0x000000158a157209 */ /* 0x000fe20007810000 */
[--C-:B------:R-:W-:Y:S01]  /*71b0*/  FFMA.FTZ R105, R106, R11, -R111.reuse ;  /* 0x0000000b6a697223 */ /* 0x100fe2000001086f */
[----:B------:R-:W-:Y:S01]  /*71c0*/  FSEL R109, R174, RZ, P1 ;  /* 0x000000ffae6d7208 */ /* 0x000fe20000800000 */
[----:B------:R-:W-:Y:S01]  /*71d0*/  MUFU.EX2 R15, R107 ;  /* 0x0000006b000f7308 */ /* 0x000fe20000000800 */
[----:B------:R-:W-:Y:S01]  /*71e0*/  FMNMX.FTZ R21, R20, R21, !PT ;  /* 0x0000001514157209 */ /* 0x000fe20007810000 */
[-CC-:B------:R-:W-:Y:S01]  /*71f0*/  FFMA.FTZ R106, R92, R11.reuse, -R111.reuse ;  /* 0x0000000b5c6a7223 */ /* 0x180fe2000001086f */
[-CC-:B------:R-:W-:Y:S01]  /*7200*/  FFMA.FTZ R184, R184, R11.reuse, -R111.reuse ;  /* 0x0000000bb8b87223 */ /* 0x180fe2000001086f */
[--C-:B------:R-:W-:Y:S01]  /*7210*/  FFMA.FTZ R186, R186, R11, -R111.reuse ;  /* 0x0000000bbaba7223 */ /* 0x100fe2000001086f */
[----:B------:R-:W-:Y:S01]  /*7220*/  FMNMX.FTZ R89, R136, R21, !PT ;  /* 0x0000001588597209 */ /* 0x000fe20007810000 */
[-CC-:B------:R-:W-:Y:S01]  /*7230*/  FFMA.FTZ R182, R182, R11.reuse, -R111.reuse ;  /* 0x0000000bb6b67223 */ /* 0x180fe2000001086f */
[--C-:B------:R-:W-:Y:S01]  /*7240*/  FFMA.FTZ R180, R180, R11, -R111.reuse ;  /* 0x0000000bb4b47223 */ /* 0x100fe2000001086f */
        /* <DEDUP_REMOVED lines=8> */
[----:B------:R-:W0:Y:S01]  /*72d0*/  MUFU.EX2 R184, R184 ;  /* 0x000000b800b87308 */ /* 0x000e220000000800 */
[----:B------:R-:W-:Y:S01]  /*72e0*/  FMNMX.FTZ R89, R90, R89, !PT ;  /* 0x000000595a597209 */ /* 0x000fe20007810000 */
[-CC-:B------:R-:W-:Y:S01]  /*72f0*/  FFMA.FTZ R97, R116, R11.reuse, -R111.reuse ;  /* 0x0000000b74617223 */ /* 0x180fe2000001086f */
[-CC-:B------:R-:W-:Y:S01]  /*7300*/  FFMA.FTZ R116, R124, R11.reuse, -R111.reuse ;  /* 0x0000000b7c747223 */ /* 0x180fe2000001086f */
[----:B------:R-:W-:Y:S01]  /*7310*/  LOP3.LUT P6, RZ, R175, 0x7f, RZ, 0xc0, !PT ;  /* 0x0000007fafff7812 */ /* 0x000fe200078cc0ff */
[--C-:B------:R-:W-:Y:S01]  /*7320*/  FFMA.FTZ R101, R114, R11, -R111.reuse ;  /* 0x0000000b72657223 */ /* 0x100fe2000001086f */
[----:B------:R-:W-:Y:S01]  /*7330*/  FMNMX.FTZ R91, R132, R89, !PT ;  /* 0x00000059845b7209 */ /* 0x000fe20007810000 */
[-CC-:B------:R-:W-:Y:S01]  /*7340*/  FFMA.FTZ R112, R112, R11.reuse, -R111.reuse ;  /* 0x0000000b70707223 */ /* 0x180fe2000001086f */
[----:B------:R-:W-:Y:S01]  /*7350*/  MUFU.EX2 R182, R182 ;  /* 0x000000b600b67308 */ /* 0x000fe20000000800 */
[--C-:B------:R-:W-:Y:S01]  /*7360*/  FFMA.FTZ R108, R108, R11, -R111.reuse ;  /* 0x0000000b6c6c7223 */ /* 0x100fe2000001086f */
[----:B------:R-:W-:Y:S01]  /*7370*/  FMNMX.FTZ R91, R2, R91, !PT ;  /* 0x0000005b025b7209 */ /* 0x000fe20007810000 */
[----:B------:R-:W-:-:S03]  /*7380*/  FFMA.FTZ R96, R96, R11, -R111 ;  /* 0x0000000b60607223 */ /* 0x000fc6000001086f */
[----:B------:R-:W-:Y:S02]  /*7390*/  FMNMX.FTZ R91, R130, R91, !PT ;  /* 0x0000005b825b7209 */ /* 0x000fe40007810000 */
[----:B------:R-:W-:Y:S01]  /*73a0*/  MUFU.EX2 R89, R180 ;  /* 0x000000b400597308 */ /* 0x000fe20000000800 */
[----:B0-----:R-:W-:Y:S02]  /*73b0*/  F2FP.BF16.F32.PACK_AB R156, R184, R15 ;  /* 0x0000000fb89c723e */ /* 0x001fe400000010ff */
[----:B------:R-:W-:-:S04]  /*73c0*/  FMNMX.FTZ R91, R98, R91, !PT ;  /* 0x0000005b625b7209 */ /* 0x000fc80007810000 */
[----:B------:R-:W-:Y:S01]  /*73d0*/  FMNMX.FTZ R95, R94, R91, !PT ;  /* 0x0000005b5e5f7209 */ /* 0x000fe20007810000 */
[----:B------:R-:W-:Y:S03]  /*73e0*/  MUFU.EX2 R178, R178 ;  /* 0x000000b200b27308 */ /* 0x000fe60000000800 */
[----:B------:R-:W-:-:S04]  /*73f0*/  FMNMX.FTZ R95, R100, R95, !PT ;  /* 0x0000005f645f7209 */ /* 0x000fc80007810000 */
[----:B------:R-:W-:Y:S01]  /*7400*/  FMNMX.FTZ R95, R142, R95, !PT ;  /* 0x0000005f8e5f7209 */ /* 0x000fe20007810000 */
[----:B------:R0:W-:Y:S03]  /*7410*/  MUFU.EX2 R91, R0 ;  /* 0x00000000005b7308 */ /* 0x0001e60000000800 */
        /* <DEDUP_REMOVED lines=10> */
[----:B0-----:R-:W-:Y:S01]  /*74c0*/  FMNMX.FTZ R0, R126, R99, !PT ;  /* 0x000000637e007209 */ /* 0x001fe20007810000 */
[----:B------:R-:W-:Y:S01]  /*74d0*/  MUFU.EX2 R93, R93 ;  /* 0x0000005d005d7308 */ /* 0x000fe20000000800 */
[-CC-:B------:R-:W-:Y:S01]  /*74e0*/  FFMA.FTZ R99, R118, R11.reuse, -R111.reuse ;  /* 0x0000000b76637223 */ /* 0x180fe2000001086f */
[--C-:B------:R-:W-:Y:S02]  /*74f0*/  FFMA.FTZ R118, R122, R11, -R111.reuse ;  /* 0x0000000b7a767223 */ /* 0x100fe4000001086f */
[----:B------:R-:W0:Y:S04]  /*7500*/  SHFL.BFLY PT, R103, R0, 0x2, 0x1f ;  /* 0x0c401f0000677f89 */ /* 0x000e2800000e0000 */
[----:B------:R-:W-:Y:S08]  /*7510*/  MUFU.EX2 R120, R120 ;  /* 0x0000007800787308 */ /* 0x000ff00000000800 */
[----:B------:R-:W-:Y:S08]  /*7520*/  MUFU.EX2 R97, R97 ;  /* 0x0000006100617308 */ /* 0x000ff00000000800 */
[----:B------:R-:W-:Y:S01]  /*7530*/  MUFU.EX2 R116, R116 ;  /* 0x0000007400747308 */ /* 0x000fe20000000800 */
[----:B0-----:R-:W-:Y:S01]  /*7540*/  FMNMX.FTZ R107, R0, R103, !PT ;  /* 0x00000067006b7209 */ /* 0x001fe20007810000 */
[----:B------:R-:W-:-:S06]  /*7550*/  FFMA.FTZ R103, R110, R11, -R111 ;  /* 0x0000000b6e677223 */ /* 0x000fcc000001086f */
[----:B------:R-:W-:Y:S01]  /*7560*/  MUFU.EX2 R99, R99 ;  /* 0x0000006300637308 */ /* 0x000fe20000000800 */
[----:B------:R-:W0:Y:S07]  /*7570*/  SHFL.BFLY PT, R0, R107, 0x1, 0x1f ;  /* 0x0c201f006b007f89 */ /* 0x000e2e00000e0000 */
[----:B------:R-:W-:Y:S08]  /*7580*/  MUFU.EX2 R118, R118 ;  /* 0x0000007600767308 */ /* 0x000ff00000000800 */
[----:B------:R-:W-:Y:S08]  /*7590*/  MUFU.EX2 R101, R101 ;  /* 0x0000006500657308 */ /* 0x000ff00000000800 */
[----:B------:R-:W-:Y:S01]  /*75a0*/  MUFU.EX2 R112, R112 ;  /* 0x0000007000707308 */ /* 0x000fe20000000800 */
[----:B0-----:R-:W-:Y:S01]  /*75b0*/  FMNMX.FTZ R92, R107, R0, !PT ;  /* 0x000000006b5c7209 */ /* 0x001fe20007810000 */
[----:B------:R-:W-:Y:S01]  /*75c0*/  FADD.FTZ R0, -R109, R8 ;  /* 0x000000086d007221 */ /* 0x000fe20000010100 */
[----:B------:R-:W-:-:S02]  /*75d0*/  FFMA.FTZ R107, R104, R11, -R111 ;  /* 0x0000000b686b7223 */ /* 0x000fc4000001086f */
[C---:B------:R-:W-:Y:S01]  /*75e0*/  FSETP.NEU.FTZ.AND P1, PT, R92.reuse, -INF , PT ;  /* 0xff8000005c00780b */ /* 0x040fe20003f3d000 */
[-C--:B------:R-:W-:Y:S01]  /*75f0*/  FMUL.FTZ R8, R92, R11.reuse ;  /* 0x0000000b5c087220 */ /* 0x080fe20000410000 */
[----:B------:R-:W-:Y:S01]  /*7600*/  FMUL.FTZ R0, R0, R11 ;  /* 0x0000000b00007220 */ /* 0x000fe20000410000 */
[----:B------:R-:W-:Y:S03]  /*7610*/  MUFU.EX2 R103, R103 ;  /* 0x0000006700677308 */ /* 0x000fe60000000800 */
[----:B------:R-:W-:-:S05]  /*7620*/  FSEL R109, R8, RZ, P1 ;  /* 0x000000ff086d7208 */ /* 0x000fca0000800000 */
[-CC-:B------:R-:W-:Y:S01]  /*7630*/  FFMA.FTZ R151, R2, R11.reuse, -R109.reuse ;  /* 0x0000000b02977223 */ /* 0x180fe2000001086d */
[----:B------:R-:W-:Y:S01]  /*7640*/  FSEL R2, R92, RZ, P1 ;  /* 0x000000ff5c027208 */ /* 0x000fe20000800000 */
[----:B------:R-:W0:Y:S01]  /*7650*/  MUFU.EX2 R0, R0 ;  /* 0x0000000000007308 */ /* 0x000e220000000800 */
[-CC-:B------:R-:W-:Y:S01]  /*7660*/  FFMA.FTZ R157, R188, R11.reuse, -R109.reuse ;  /* 0x0000000bbc9d7223 */ /* 0x180fe2000001086d */
[-CC-:B------:R-:W-:Y:S01]  /*7670*/  FFMA.FTZ R8, R140, R11.reuse, -R109.reuse ;  /* 0x0000000b8c087223 */ /* 0x180fe2000001086d */
[-C--:B------:R-:W-:Y:S01]  /*7680*/  FFMA.FTZ R159, R14, R11.reuse, -R109 ;  /* 0x0000000b0e9f7223 */ /* 0x080fe2000001086d */
[----:B------:R-:W-:Y:S01]  /*7690*/  FADD.FTZ R2, -R2, R7 ;  /* 0x0000000702027221 */ /* 0x000fe20000010100 */
[-CC-:B------:R-:W-:Y:S01]  /*76a0*/  FFMA.FTZ R14, R138, R11.reuse, -R109.reuse ;  /* 0x0000000b8a0e7223 */ /* 0x180fe2000001086d */
[-CC-:B------:R-:W-:Y:S01]  /*76b0*/  FFMA.FTZ R153, R20, R11.reuse, -R109.reuse ;  /* 0x0000000b14997223 */ /* 0x180fe2000001086d */
[-CC-:B------:R-:W-:Y:S01]  /*76c0*/  FFMA.FTZ R20, R136, R11.reuse, -R109.reuse ;  /* 0x0000000b88147223 */ /* 0x180fe2000001086d */
        /* <DEDUP_REMOVED lines=8> */
[-C--:B------:R-:W-:Y:S01]  /*7750*/  FFMA.FTZ R104, R130, R11.reuse, -R109 ;  /* 0x0000000b82687223 */ /* 0x080fe2000001086d */
[----:B------:R-:W1:Y:S01]  /*7760*/  MUFU.EX2 R2, R2 ;  /* 0x0000000200027308 */ /* 0x000e620000000800 */
[----:B0-----:R-:W-:Y:S01]  /*7770*/  FFMA.FTZ R7, R0, R6, R15 ;  /* 0x0000000600077223 */ /* 0x001fe2000001000f */
[-CC-:B------:R-:W-:Y:S01]  /*7780*/  FFMA.FTZ R100, R100, R11.reuse, -R109.reuse ;  /* 0x0000000b64647223 */ /* 0x180fe2000001086d */
[-CC-:B------:R-:W-:Y:S01]  /*7790*/  FFMA.FTZ R142, R142, R11.reuse, -R109.reuse ;  /* 0x0000000b8e8e7223 */ /* 0x180fe2000001086d */
[-C--:B------:R-:W-:Y:S01]  /*77a0*/  FFMA.FTZ R144, R144, R11.reuse, -R109 ;  /* 0x0000000b90907223 */ /* 0x080fe2000001086d */
[----:B------:R-:W-:Y:S01]  /*77b0*/  FADD.FTZ R6, R184, R7 ;  /* 0x00000007b8067221 */ /* 0x000fe20000010000 */
[-CC-:B------:R-:W-:Y:S01]  /*77c0*/  FFMA.FTZ R146, R146, R11.reuse, -R109.reuse ;  /* 0x0000000b92927223 */ /* 0x180fe2000001086d */
[-CC-:B------:R-:W-:Y:S01]  /*77d0*/  FFMA.FTZ R150, R150, R11.reuse, -R109.reuse ;  /* 0x0000000b96967223 */ /* 0x180fe2000001086d */
[----:B------:R-:W0:Y:S01]  /*77e0*/  MUFU.EX2 R8, R8 ;  /* 0x0000000800087308 */ /* 0x000e220000000800 */
[----:B------:R-:W-:Y:S01]  /*77f0*/  FADD.FTZ R7, R21, R6 ;  /* 0x0000000615077221 */ /* 0x000fe20000010000 */
[----:B------:R-:W-:Y:S01]  /*7800*/  FFMA.FTZ R102, R102, R11, -R109 ;  /* 0x0000000b66667223 */ /* 0x000fe2000001086d */
[C---:B------:R-:W-:Y:S01]  /*7810*/  ISETP.GT.AND P1, PT, R9.reuse, R12, PT ;  /* 0x0000000c0900720c */ /* 0x040fe20003f24270 */
[----:B------:R-:W-:-:S02]  /*7820*/  VIADD R9, R9, 0xffffffff ;  /* 0xffffffff09097836 */ /* 0x000fc40000000000 */
[----:B------:R-:W-:Y:S01]  /*7830*/  FADD.FTZ R6, R182, R7 ;  /* 0x00000007b6067221 */ /* 0x000fe20000010000 */
[----:B------:R-:W-:Y:S01]  /*7840*/  F2FP.BF16.F32.PACK_AB R140, R112, R101 ;  /* 0x00000065708c723e */ /* 0x000fe200000010ff */
[----:B------:R-:W2:Y:S01]  /*7850*/  MUFU.EX2 R159, R159 ;  /* 0x0000009f009f7308 */ /* 0x000ea20000000800 */
[----:B-1----:R-:W-:Y:S01]  /*7860*/  FFMA.FTZ R3, R2, R3, R157 ;  /* 0x0000000302037223 */ /* 0x002fe2000001009d */
[----:B------:R-:W-:-:S04]  /*7870*/  FADD.FTZ R7, R89, R6 ;  /* 0x0000000659077221 */ /* 0x000fc80000010000 */
[----:B------:R-:W-:Y:S02]  /*7880*/  FADD.FTZ R110, R178, R7 ;  /* 0x00000007b26e7221 */ /* 0x000fe40000010000 */
[----:B------:R-:W1:Y:S01]  /*7890*/  MUFU.EX2 R14, R14 ;  /* 0x0000000e000e7308 */ /* 0x000e620000000800 */
[C---:B0-----:R-:W-:Y:S01]  /*78a0*/  FADD.FTZ R6, R8.reuse, R3 ;  /* 0x0000000308067221 */ /* 0x041fe20000010000 */
[----:B------:R-:W-:Y:S01]  /*78b0*/  FADD.FTZ R7, R91, R110 ;  /* 0x0000006e5b077221 */ /* 0x000fe20000010000 */
[----:B------:R-:W-:Y:S01]  /*78c0*/  F2FP.BF16.F32.PACK_AB R157, R8, R157 ;  /* 0x0000009d089d723e */ /* 0x000fe200000010ff */
[----:B------:R-:W-:Y:S02]  /*78d0*/  IMAD.MOV.U32 R8, RZ, RZ, R174 ;  /* 0x000000ffff087224 */ /* 0x000fe400078e00ae */
[----:B------:R-:W-:Y:S02]  /*78e0*/  FADD.FTZ R7, R176, R7 ;  /* 0x00000007b0077221 */ /* 0x000fe40000010000 */
        /* <DEDUP_REMOVED lines=11> */
[----:B-1----:R-:W-:-:S07]  /*79a0*/  FADD.FTZ R3, R155, R6 ;  /* 0x000000069b037221 */ /* 0x002fce0000010000 */
[----:B------:R1:W-:Y:S01]  /*79b0*/  MUFU.EX2 R145, R94 ;  /* 0x0000005e00917308 */ /* 0x0003e20000000800 */
[----:B0-----:R-:W-:Y:S01]  /*79c0*/  FADD.FTZ R6, R88, R3 ;  /* 0x0000000358067221 */ /* 0x001fe20000010000 */
[----:B------:R-:W-:Y:S01]  /*79d0*/  FFMA.FTZ R3, R152, R11, -R109 ;  /* 0x0000000b98037223 */ /* 0x000fe2000001086d */
[----:B------:R-:W-:Y:S02]  /*79e0*/  F2FP.BF16.F32.PACK_AB R152, R178, R89 ;  /* 0x00000059b298723e */ /* 0x000fe400000010ff */
[----:B------:R-:W-:-:S03]  /*79f0*/  F2FP.BF16.F32.PACK_AB R155, R88, R155 ;  /* 0x0000009b589b723e */ /* 0x000fc600000010ff */
[----:B------:R-:W0:Y:S01]  /*7a00*/  MUFU.EX2 R90, R90 ;  /* 0x0000005a005a7308 */ /* 0x000e220000000800 */
[----:B-1----:R-:W-:Y:S01]  /*7a10*/  FADD.FTZ R94, R148, R7 ;  /* 0x00000007945e7221 */ /* 0x002fe20000010000 */
[----:B------:R-:W-:-:S03]  /*7a20*/  F2FP.BF16.F32.PACK_AB R148, R95, R148 ;  /* 0x000000945f94723e */ /* 0x000fc600000010ff */
[----:B------:R-:W-:-:S03]  /*7a30*/  FADD.FTZ R94, R95, R94 ;  /* 0x0000005e5f5e7221 */ /* 0x000fc60000010000 */
[----:B------:R-:W1:Y:S01]  /*7a40*/  MUFU.EX2 R151, R151 ;  /* 0x0000009700977308 */ /* 0x000e620000000800 */
[----:B------:R-:W-:-:S04]  /*7a50*/  FADD.FTZ R7, R93, R94 ;  /* 0x0000005e5d077221 */ /* 0x000fc80000010000 */
[----:B------:R-:W-:Y:S01]  /*7a60*/  FADD.FTZ R94, R120, R7 ;  /* 0x00000007785e7221 */ /* 0x000fe20000010000 */
[----:B--2---:R-:W-:Y:S01]  /*7a70*/  FADD.FTZ R7, R149, R6 ;  /* 0x0000000695077221 */ /* 0x004fe20000010000 */
[-C--:B------:R-:W-:Y:S01]  /*7a80*/  FFMA.FTZ R6, R154, R11.reuse, -R109 ;  /* 0x0000000b9a067223 */ /* 0x080fe2000001086d */
[----:B------:R2:W-:Y:S01]  /*7a90*/  MUFU.EX2 R114, R98 ;  /* 0x0000006200727308 */ /* 0x0005e20000000800 */
[----:B------:R-:W-:Y:S01]  /*7aa0*/  FADD.FTZ R111, R97, R94 ;  /* 0x0000005e616f7221 */ /* 0x000fe20000010000 */
[----:B0-----:R-:W-:Y:S01]  /*7ab0*/  FADD.FTZ R94, R90, R7 ;  /* 0x000000075a5e7221 */ /* 0x001fe20000010000 */
[-CC-:B------:R-:W-:Y:S01]  /*7ac0*/  FFMA.FTZ R7, R158, R11.reuse, -R109.reuse ;  /* 0x0000000b9e077223 */ /* 0x180fe2000001086d */
[----:B------:R-:W-:Y:S01]  /*7ad0*/  FFMA.FTZ R109, R126, R11, -R109 ;  /* 0x0000000b7e6d7223 */ /* 0x000fe2000001086d */
[----:B------:R-:W-:Y:S02]  /*7ae0*/  F2FP.BF16.F32.PACK_AB R158, R182, R21 ;  /* 0x00000015b69e723e */ /* 0x000fe400000010ff */
[----:B------:R-:W-:Y:S01]  /*7af0*/  F2FP.BF16.F32.PACK_AB R154, R176, R91 ;  /* 0x0000005bb09a723e */ /* 0x000fe200000010ff */
[----:B------:R-:W0:Y:S01]  /*7b00*/  MUFU.EX2 R104, R104 ;  /* 0x0000006800687308 */ /* 0x000e220000000800 */
[----:B--2---:R-:W-:Y:S01]  /*7b10*/  IMAD.U32 R98, RZ, RZ, UR14 ;  /* 0x0000000eff627e24 */ /* 0x004fe2000f8e00ff */
[----:B------:R-:W-:-:S03]  /*7b20*/  F2FP.BF16.F32.PACK_AB R149, R90, R149 ;  /* 0x000000955a95723e */ /* 0x000fc600000010ff */
[----:B------:R-:W-:-:S03]  /*7b30*/  @!P6 VIADD R98, R98, 0x2a860 ;  /* 0x0002a8606262e836 */ /* 0x000fc60000000000 */
[----:B------:R-:W2:Y:S02]  /*7b40*/  MUFU.EX2 R100, R100 ;  /* 0x0000006400647308 */ /* 0x000ea40000000800 */
[----:B------:R-:W-:-:S04]  /*7b50*/  @!P6 PRMT R98, RZ, 0x654, R98 ;  /* 0x00000654ff62e816 */ /* 0x000fc80000000062 */
[----:B------:R3:W-:Y:S02]  /*7b60*/  @!P6 SYNCS.ARRIVE.TRANS64.RED.A1T0 RZ, [R98+URZ], RZ ;  /* 0x000000ff62ffe9a7 */ /* 0x0007e4000810043f */
[----:B------:R-:W4:Y:S01]  /*7b70*/  MUFU.EX2 R147, R142 ;  /* 0x0000008e00937308 */ /* 0x000f220000000800 */
[----:B---3--:R-:W-:Y:S01]  /*7b80*/  FADD.FTZ R98, R116, R111 ;  /* 0x0000006f74627221 */ /* 0x008fe20000010000 */
[----:B-1----:R-:W-:-:S06]  /*7b90*/  FADD.FTZ R111, R151, R94 ;  /* 0x0000005e976f7221 */ /* 0x002fcc0000010000 */
[----:B------:R1:W3:Y:S01]  /*7ba0*/  MUFU.EX2 R110, R144 ;  /* 0x00000090006e7308 */ /* 0x0002e20000000800 */
[C---:B0-----:R-:W-:Y:S01]  /*7bb0*/  F2FP.BF16.F32.PACK_AB R151, R104.reuse, R151 ;  /* 0x000000976897723e */ /* 0x041fe200000010ff */
[----:B------:R-:W-:Y:S01]  /*7bc0*/  FADD.FTZ R113, R99, R98 ;  /* 0x0000006263717221 */ /* 0x000fe20000010000 */
[----:B------:R-:W-:-:S03]  /*7bd0*/  FADD.FTZ R111, R104, R111 ;  /* 0x0000006f686f7221 */ /* 0x000fc60000010000 */
[----:B------:R-:W-:Y:S01]  /*7be0*/  FADD.FTZ R94, R118, R113 ;  /* 0x00000071765e7221 */ /* 0x000fe20000010000 */
[----:B------:R-:W-:Y:S01]  /*7bf0*/  FADD.FTZ R111, R114, R111 ;  /* 0x0000006f726f7221 */ /* 0x000fe20000010000 */
[----:B------:R0:W5:Y:S01]  /*7c00*/  MUFU.EX2 R141, R146 ;  /* 0x00000092008d7308 */ /* 0x0001620000000800 */
[----:B-1----:R-:W-:Y:S01]  /*7c10*/  F2FP.BF16.F32.PACK_AB R144, R116, R97 ;  /* 0x000000617490723e */ /* 0x002fe200000010ff */
[----:B------:R-:W-:Y:S01]  /*7c20*/  FADD.FTZ R113, R101, R94 ;  /* 0x0000005e65717221 */ /* 0x000fe20000010000 */
[C---:B------:R-:W-:Y:S01]  /*7c30*/  FADD.FTZ R111, R145.reuse, R111 ;  /* 0x0000006f916f7221 */ /* 0x040fe20000010000 */
[----:B------:R-:W-:Y:S02]  /*7c40*/  F2FP.BF16.F32.PACK_AB R145, R145, R114 ;  /* 0x000000729191723e */ /* 0x000fe400000010ff */
[----:B------:R-:W-:Y:S01]  /*7c50*/  FADD.FTZ R94, R112, R113 ;  /* 0x00000071705e7221 */ /* 0x000fe20000010000 */
[----:B--2---:R-:W-:Y:S01]  /*7c60*/  FADD.FTZ R111, R100, R111 ;  /* 0x0000006f646f7221 */ /* 0x004fe20000010000 */
[----:B------:R1:W2:Y:S01]  /*7c70*/  MUFU.EX2 R122, R150 ;  /* 0x00000096007a7308 */ /* 0x0002a20000000800 */
[----:B0-----:R-:W-:Y:S01]  /*7c80*/  F2FP.BF16.F32.PACK_AB R146, R118, R99 ;  /* 0x000000637692723e */ /* 0x001fe200000010ff */
[----:B------:R-:W-:Y:S01]  /*7c90*/  FADD.FTZ R15, R103, R94 ;  /* 0x0000005e670f7221 */ /* 0x000fe20000010000 */
[C---:B----4-:R-:W-:Y:S01]  /*7ca0*/  FADD.FTZ R111, R147.reuse, R111 ;  /* 0x0000006f936f7221 */ /* 0x050fe20000010000 */
[----:B------:R-:W-:-:S03]  /*7cb0*/  F2FP.BF16.F32.PACK_AB R147, R147, R100 ;  /* 0x000000649393723e */ /* 0x000fc600000010ff */
[----:B---3--:R-:W-:Y:S01]  /*7cc0*/  FADD.FTZ R111, R110, R111 ;  /* 0x0000006f6e6f7221 */ /* 0x008fe20000010000 */
[----:B------:R-:W0:Y:S01]  /*7cd0*/  MUFU.EX2 R108, R108 ;  /* 0x0000006c006c7308 */ /* 0x000e220000000800 */
[----:B-1----:R-:W-:Y:S02]  /*7ce0*/  F2FP.BF16.F32.PACK_AB R150, R120, R93 ;  /* 0x0000005d7896723e */ /* 0x002fe400000010ff */
[C---:B-----5:R-:W-:Y:S01]  /*7cf0*/  FADD.FTZ R111, R141.reuse, R111 ;  /* 0x0000006f8d6f7221 */ /* 0x060fe20000010000 */
[----:B------:R-:W-:-:S04]  /*7d00*/  F2FP.BF16.F32.PACK_AB R141, R141, R110 ;  /* 0x0000006e8d8d723e */ /* 0x000fc800000010ff */
        /* <DEDUP_REMOVED lines=17> */
[----:B------:R-:W-:Y:S01]  /*7e20*/  F2FP.BF16.F32.PACK_AB R137, R7, R98 ;  /* 0x000000620789723e */ /* 0x000fe200000010ff */
[----:B------:R-:W-:-:S05]  /*7e30*/  IMAD.MOV.U32 R7, RZ, RZ, R92 ;  /* 0x000000ffff077224 */ /* 0x000fca00078e005c */
[----:B------:R-:W2:Y:S01]  /*7e40*/  MUFU.EX2 R107, R107 ;  /* 0x0000006b006b7308 */ /* 0x000ea20000000800 */
[----:B0-----:R-:W-:-:S07]  /*7e50*/  FADD.FTZ R6, R106, R3 ;  /* 0x000000036a067221 */ /* 0x001fce0000010000 */
[----:B------:R-:W0:Y:S01]  /*7e60*/  MUFU.EX2 R109, R109 ;  /* 0x0000006d006d7308 */ /* 0x000e220000000800 */
[----:B-1----:R-:W-:Y:S01]  /*7e70*/  FADD.FTZ R111, R102, R111 ;  /* 0x0000006f666f7221 */ /* 0x002fe20000010000 */
[C---:B--2---:R-:W-:Y:S01]  /*7e80*/  FADD.FTZ R6, R107.reuse, R6 ;  /* 0x000000066b067221 */ /* 0x044fe20000010000 */
[----:B------:R-:W-:Y:S02]  /*7e90*/  F2FP.BF16.F32.PACK_AB R138, R107, R106 ;  /* 0x0000006a6b8a723e */ /* 0x000fe400000010ff */
[C---:B0-----:R-:W-:Y:S01]  /*7ea0*/  FADD.FTZ R3, R109.reuse, R111 ;  /* 0x0000006f6d037221 */ /* 0x041fe20000010000 */
[----:B------:R-:W-:Y:S01]  /*7eb0*/  F2FP.BF16.F32.PACK_AB R139, R109, R102 ;  /* 0x000000666d8b723e */ /* 0x000fe200000010ff */
[----:B------:R-:W-:Y:S06]  /*7ec0*/  @P1 BRA `(.L_x_1129) ;  /* 0xffffffcc002c1947 */ /* 0x000fec000383ffff */
[----:B------:R-:W-:Y:S01]  /*7ed0*/  IMAD.MOV.U32 R7, RZ, RZ, R92 ;  /* 0x000000ffff077224 */ /* 0x000fe200078e005c */
[----:B------:R-:W-:Y:S01]  /*7ee0*/  UMOV UR37, UR5 ;  /* 0x0000000500257c82 */ /* 0x000fe20008000000 */
[----:B------:R-:W-:Y:S01]  /*7ef0*/  IMAD.MOV.U32 R8, RZ, RZ, R174 ;  /* 0x000000ffff087224 */ /* 0x000fe200078e00ae */
[----:B------:R-:W-:-:S06]  /*7f00*/  UMOV UR36, UR39 ;  /* 0x0000002700247c82 */ /* 0x000fcc0008000000 */
.L_x_1112:
[----:B------:R-:W0:Y:S01]  /*7f10*/  LDC R21, c[0x0][0x448] ;  /* 0x00011200ff157b82 */ /* 0x000e220000000800 */
[----:B------:R-:W-:Y:S01]  /*7f20*/  VIADD R12, R17, 0x7f ;  /* 0x0000007f110c7836 */ /* 0x000fe20000000000 */
[----:B------:R-:W-:Y:S01]  /*7f30*/  IADD3 R13, R16, 0x1, -R13 ;  /* 0x00000001100d7810 */ /* 0x000fe20007ffe80d */
[----:B------:R-:W-:-:S05]  /*7f40*/  ULDC UR4, c[0x0][0x9dc] ;  /* 0x0002770000047ab9 */ /* 0x000fca0000000800 */
[----:B------:R-:W1:Y:S01]  /*7f50*/  LDC R10, c[0x0][0x9e4] ;  /* 0x00027900ff0a7b82 */ /* 0x000e620000000800 */
[----:B0-----:R-:W-:-:S13]  /*7f60*/  ISETP.NE.AND P1, PT, R21, 0x1, PT ;  /* 0x000000011500780c */ /* 0x001fda0003f25270 */
[----:B------:R-:W0:Y:S08]  /*7f70*/  @P1 LDC R15, c[0x0][0x44c] ;  /* 0x00011300ff0f1b82 */ /* 0x000e300000000800 */
[----:B------:R-:W2:Y:S01]  /*7f80*/  @P1 LDC R14, c[0x0][0x450] ;  /* 0x00011400ff0e1b82 */ /* 0x000ea20000000800 */
[----:B0-----:R-:W-:-:S05]  /*7f90*/  @P1 IMAD.HI.U32 R15, R12, R15, RZ ;  /* 0x0000000f0c0f1227 */ /* 0x001fca00078e00ff */
[----:B--2---:R-:W-:Y:S02]  /*7fa0*/  @P1 SHF.R.U32.HI R12, RZ, R14, R15 ;  /* 0x0000000eff0c1219 */ /* 0x004fe4000001160f */
[----:B-1----:R-:W-:-:S03]  /*7fb0*/  ISETP.GE.AND P1, PT, R10, 0x1, PT ;  /* 0x000000010a00780c */ /* 0x002fc60003f26270 */
[----:B------:R-:W-:-:S04]  /*7fc0*/  IMAD.IADD R12, R13, 0x1, R12 ;  /* 0x000000010d0c7824 */ /* 0x000fc800078e020c */
[----:B------:R-:W-:-:S06]  /*7fd0*/  VIADD R13, R12, -UR4 ;  /* 0x800000040c0d7c36 */ /* 0x000fcc0008000000 */
[----:B------:R-:W-:Y:S05]  /*7fe0*/  @!P1 BRA `(.L_x_1130) ;  /* 0x00000000003c9947 */ /* 0x000fea0003800000 */
        /* <DEDUP_REMOVED lines=9> */
.L_x_1131:
[----:B------:R-:W-:-:S13]  /*8080*/  ISETP.NE.AND P1, PT, R10, 0x1, PT ;  /* 0x000000010a00780c */ /* 0x000fda0003f25270 */
[----:B------:R-:W0:Y:S02]  /*8090*/  @P1 LDC.64 R14, c[0x0][0x9e8] ;  /* 0x00027a00ff0e1b82 */ /* 0x000e240000000a00 */
[----:B0-----:R-:W-:-:S05]  /*80a0*/  @P1 IMAD.HI.U32 R14, R12, R14, RZ ;  /* 0x0000000e0c0e1227 */ /* 0x001fca00078e00ff */
[----:B------:R-:W-:-:S07]  /*80b0*/  @P1 SHF.R.U32.HI R12, RZ, R15, R14 ;  /* 0x0000000fff0c1219 */ /* 0x000fce000001160e */
.L_x_1132:
[----:B------:R-:W-:-:S05]  /*80c0*/  IMAD R12, R12, R10, RZ ;  /* 0x0000000a0c0c7224 */ /* 0x000fca00078e02ff */
[----:B------:R-:W-:-:S07]  /*80d0*/  VIMNMX R13, R13, R12, !PT ;  /* 0x0000000c0d0d7248 */ /* 0x000fce0007fe0100 */
.L_x_1130:
[----:B------:R-:W-:-:S04]  /*80e0*/  VIADD R13, R13, 0x5f ;  /* 0x0000005f0d0d7836 */ /* 0x000fc80000000000 */
[----:B------:R-:W-:-:S05]  /*80f0*/  IMAD.HI R13, R13, 0x2aaaaaab, RZ ;  /* 0x2aaaaaab0d0d7827 */ /* 0x000fca00078e02ff */
[----:B------:R-:W-:-:S04]  /*8100*/  SHF.R.U32.HI R12, RZ, 0x1f, R13 ;  /* 0x0000001fff0c7819 */ /* 0x000fc8000001160d */
[----:B------:R-:W-:-:S04]  /*8110*/  LEA.HI.SX32 R13, R13, R12, 0x1c ;  /* 0x0000000c0d0d7211 */ /* 0x000fc800078fe2ff */
[----:B------:R-:W-:-:S04]  /*8120*/  VIMNMX R14, R22, R13, !PT ;  /* 0x0000000d160e7248 */ /* 0x000fc80007fe0100 */
[----:B------:R-:W-:-:S13]  /*8130*/  ISETP.GE.AND P1, PT, R9, R14, PT ;  /* 0x0000000e0900720c */ /* 0x000fda0003f26270 */
[----:B------:R-:W-:Y:S05]  /*8140*/  @!P1 BRA `(.L_x_1133) ;  /* 0x0000002000909947 */ /* 0x000fea0003800000 */
[----:B------:R-:W-:Y:S01]  /*8150*/  IMAD.MOV.U32 R12, RZ, RZ, R7 ;  /* 0x000000ffff0c7224 */ /* 0x000fe200078e0007 */
[----:B------:R-:W-:Y:S01]  /*8160*/  UMOV UR7, UR36 ;  /* 0x0000002400077c82 */ /* 0x000fe20008000000 */
[----:B------:R-:W-:Y:S01]  /*8170*/  IMAD.MOV.U32 R15, RZ, RZ, R8 ;  /* 0x000000ffff0f7224 */ /* 0x000fe200078e0008 */
[----:B------:R-:W-:Y:S01]  /*8180*/  UMOV UR4, UR37 ;  /* 0x0000002500047c82 */ /* 0x000fe20008000000 */
[----:B------:R-:W-:-:S05]  /*8190*/  ULDC UR5, c[0x0][0x9d8] ;  /* 0x0002760000057ab9 */ /* 0x000fca0000000800 */
.L_x_1142:
[----:B------:R-:W-:-:S04]  /*81a0*/  UIADD3 UR37, UR4, 0x1, URZ ;  /* 0x0000000104257890 */ /* 0x000fc8000fffe03f */
[----:B------:R-:W-:-:S04]  /*81b0*/  UISETP.NE.AND UP0, UPT, UR37, 0x2, UPT ;  /* 0x000000022500788c */ /* 0x000fc8000bf05270 */
[----:B------:R-:W-:Y:S02]  /*81c0*/  USEL UR36, URZ, 0x1, UP0 ;  /* 0x000000013f247887 */ /* 0x000fe40008000000 */
[----:B------:R-:W-:Y:S02]  /*81d0*/  USEL UR37, UR37, URZ, UP0 ;  /* 0x0000003f25257287 */ /* 0x000fe40008000000 */
[----:B------:R-:W-:Y:S01]  /*81e0*/  ULOP3.LUT UR36, UR7, UR36, URZ, 0x3c, !UPT ;  /* 0x0000002407247292 */ /* 0x000fe2000f8e3c3f */
[----:B------:R-:W-:Y:S11]  /*81f0*/  @!P0 BRA `(.L_x_1134) ;  /* 0x0000000000048947 */ /* 0x000ff60003800000 */
[----:B------:R-:W-:Y:S01]  /*8200*/  BPT.TRAP 0x1 ;  /* 0x000000040000795c */ /* 0x000fe20000300000 */
.L_x_1134:
[----:B------:R-:W-:Y:S01]  /*8210*/  ULEA UR6, UR37, UR38, 0x3 ;  /* 0x0000002625067291 */ /* 0x000fe2000f8e183f */
[----:B------:R-:W-:-:S05]  /*8220*/  IMAD.U32 R7, RZ, RZ, UR36 ;  /* 0x00000024ff077e24 */ /* 0x000fca000f8e00ff */
[----:B------:R-:W-:-:S04]  /*8230*/  SHF.L.U32 R7, R7, 0x1f, RZ ;  /* 0x0000001f07077819 */ /* 0x000fc800000006ff */
[----:B------:R0:W1:Y:S01]  /*8240*/  SYNCS.PHASECHK.TRANS64.TRYWAIT P1, [UR6+0x2a830], R7 ;  /* 0x02a83007ff0075a7 */ /* 0x0000620008020146 */
[----:B------:R-:W-:Y:S05]  /*8250*/  @!P0 BRA `(.L_x_1135) ;  /* 0x0000000000048947 */ /* 0x000fea0003800000 */
[----:B------:R-:W-:Y:S01]  /*8260*/  BPT.TRAP 0x1 ;  /* 0x000000040000795c */ /* 0x000fe20000300000 */
.L_x_1135:
[----:B-1----:R-:W-:Y:S05]  /*8270*/  @P1 BRA `(.L_x_1136) ;  /* 0x0000000000081947 */ /* 0x002fea0003800000 */
[----:B------:R-:W1:Y:S02]  /*8280*/  SYNCS.PHASECHK.TRANS64.TRYWAIT P1, [UR6+0x2a830], R7 ;  /* 0x02a83007ff0075a7 */ /* 0x000e640008020146 */
[----:B-1----:R-:W-:Y:S05]  /*8290*/  @!P1 BRA `(.L_x_1137) ;  /* 0x000000cc00ec9947 */ /* 0x002fea0003800000 */
.L_x_1136:
        /* <DEDUP_REMOVED lines=135> */
.L_x_1138:
[----:B------:R-:W-:Y:S01]  /*8b10*/  ULEA UR10, UR4, UR38, 0x3 ;  /* 0x00000026040a7291 */ /* 0x000fe2000f8e183f */
[----:B------:R-:W-:-:S05]  /*8b20*/  IMAD.U32 R0, RZ, RZ, UR7 ;  /* 0x00000007ff007e24 */ /* 0x000fca000f8e00ff */
[----:B------:R-:W-:-:S04]  /*8b30*/  SHF.L.U32 R0, R0, 0x1f, RZ ;  /* 0x0000001f00007819 */ /* 0x000fc800000006ff */
[----:B------:R2:W3:Y:S01]  /*8b40*/  SYNCS.PHASECHK.TRANS64.TRYWAIT P1, [UR10+0x2a850], R0 ;  /* 0x02a85000ff0075a7 */ /* 0x0004e2000802014a */
[----:B------:R-:W-:Y:S05]  /*8b50*/  @!P0 BRA `(.L_x_1139) ;  /* 0x0000000000048947 */ /* 0x000fea0003800000 */
[----:B------:R-:W-:Y:S01]  /*8b60*/  BPT.TRAP 0x1 ;  /* 0x000000040000795c */ /* 0x000fe20000300000 */
.L_x_1139:
[----:B---3--:R-:W-:Y:S05]  /*8b70*/  @P1 BRA `(.L_x_1140) ;  /* 0x0000000000081947 */ /* 0x008fea0003800000 */
[----:B------:R-:W3:Y:S02]  /*8b80*/  SYNCS.PHASECHK.TRANS64.TRYWAIT P1, [UR10+0x2a850], R0 ;  /* 0x02a85000ff0075a7 */ /* 0x000ee4000802014a */
[----:B---3--:R-:W-:Y:S05]  /*8b90*/  @!P1 BRA `(.L_x_1141) ;  /* 0x000000c400c49947 */ /* 0x008fea0003800000 */
.L_x_1140:
[----:B------:R-:W-:Y:S01]  /*8ba0*/  UIADD3 UR6, UR38, 0x400, URZ ;  /* 0x0000040026067890 */ /* 0x000fe2000fffe03f */
[----:B------:R-:W-:Y:S01]  /*8bb0*/  WARPGROUP.ARRIVE ;  /* 0x00000000000079c5 */ /* 0x000fe20000000000 */
[----:B------:R-:W-:Y:S01]  /*8bc0*/  UMOV UR7, 0x40000040 ;  /* 0x4000004000077882 */ /* 0x000fe20000000000 */
[----:B------:R-:W-:Y:S01]  /*8bd0*/  FMUL.FTZ R2, R88, UR5 ;  /* 0x0000000558027c20 */ /* 0x000fe20008410000 */
[----:B------:R-:W-:Y:S01]  /*8be0*/  USHF.R.U32.HI UR6, URZ, 0x4, UR6 ;  /* 0x000000043f067899 */ /* 0x000fe20008011606 */
[----:B------:R-:W-:Y:S01]  /*8bf0*/  FMUL.FTZ R174, R89, UR5 ;  /* 0x0000000559ae7c20 */ /* 0x000fe20008410000 */
[----:B------:R-:W-:Y:S01]  /*8c00*/  FMUL.FTZ R176, R92, UR5 ;  /* 0x000000055cb07c20 */ /* 0x000fe20008410000 */
[----:B------:R-:W-:Y:S01]  /*8c10*/  FMUL.FTZ R178, R93, UR5 ;  /* 0x000000055db27c20 */ /* 0x000fe20008410000 */
[----:B------:R-:W-:Y:S01]  /*8c20*/  ULOP3.LUT UR6, UR6, 0x3fff, URZ, 0xc0, !UPT ;  /* 0x00003fff06067892 */ /* 0x000fe2000f8ec03f */
[----:B------:R-:W0:Y:S01]  /*8c30*/  MUFU.TANH R2, R2 ;  /* 0x0000000200027308 */ /* 0x000e220000002400 */
[----:B------:R-:W-:Y:S01]  /*8c40*/  FMUL.FTZ R180, R96, UR5 ;  /* 0x0000000560b47c20 */ /* 0x000fe20008410000 */
[----:B------:R-:W-:Y:S01]  /*8c50*/  FMUL.FTZ R182, R101, UR5 ;  /* 0x0000000565b67c20 */ /* 0x000fe20008410000 */
[----:B------:R-:W-:Y:S01]  /*8c60*/  ULOP3.LUT UR6, UR6, 0x3000000, URZ, 0xfc, !UPT ;  /* 0x0300000006067892 */ /* 0x000fe2000f8efc3f */
[----:B------:R-:W-:Y:S01]  /*8c70*/  FMUL.FTZ R184, R104, UR5 ;  /* 0x0000000568b87c20 */ /* 0x000fe20008410000 */
[----:B------:R-:W-:Y:S01]  /*8c80*/  FMUL.FTZ R186, R105, UR5 ;  /* 0x0000000569ba7c20 */ /* 0x000fe20008410000 */
[----:B------:R-:W-:Y:S01]  /*8c90*/  FMUL.FTZ R104, R110, UR5 ;  /* 0x000000056e687c20 */ /* 0x000fe20008410000 */
[----:B------:R-:W-:Y:S01]  /*8ca0*/  UIMAD UR4, UR4, 0x600, UR6 ;  /* 0x00000600040478a4 */ /* 0x000fe2000f8e0206 */
[----:B------:R-:W3:Y:S01]  /*8cb0*/  MUFU.TANH R174, R174 ;  /* 0x000000ae00ae7308 */ /* 0x000ee20000002400 */
        /* <DEDUP_REMOVED lines=9> */
[----:B------:R-:W4:Y:S01]  /*8d50*/  MUFU.TANH R176, R176 ;  /* 0x000000b000b07308 */ /* 0x000f220000002400 */
[----:B------:R-:W-:Y:S01]  /*8d60*/  UMOV UR7, 0x40000040 ;  /* 0x4000004000077882 */ /* 0x000fe20000000000 */
[----:B01----:R-:W-:Y:S01]  /*8d70*/  FMNMX.FTZ R7, R2, R15, !PT ;  /* 0x0000000f02077209 */ /* 0x003fe20007810000 */
[----:B------:R-:W-:Y:S01]  /*8d80*/  FMUL.FTZ R128, R128, UR5 ;  /* 0x0000000580807c20 */ /* 0x000fe20008410000 */
[----:B------:R-:W-:Y:S01]  /*8d90*/  FMUL.FTZ R190, R129, UR5 ;  /* 0x0000000581be7c20 */ /* 0x000fe20008410000 */
[----:B------:R-:W-:Y:S01]  /*8da0*/  FMUL.FTZ R132, R132, UR5 ;  /* 0x0000000584847c20 */ /* 0x000fe20008410000 */
[----:B------:R-:W-:Y:S01]  /*8db0*/  FMUL.FTZ R192, R133, UR5 ;  /* 0x0000000585c07c20 */ /* 0x000fe20008410000 */
[----:B---3--:R-:W-:Y:S01]  /*8dc0*/  FMNMX.FTZ R7, R174, R7, !PT ;  /* 0x00000007ae077209 */ /* 0x008fe20007810000 */
        /* <DEDUP_REMOVED lines=25> */
[----:B-1----:R-:W-:Y:S01]  /*8f60*/  FMNMX.FTZ R7, R180, R7, !PT ;  /* 0x00000007b4077209 */ /* 0x002fe20007810000 */
[----:B------:R-:W0:Y:S01]  /*8f70*/  LDC R11, c[0x0][0x988] ;  /* 0x00026200ff0b7b82 */ /* 0x000e220000000800 */
[----:B------:R-:W-:Y:S01]  /*8f80*/  FMUL.FTZ R202, R135, UR5 ;  /* 0x0000000587ca7c20 */ /* 0x000fe20008410000 */
[----:B------:R-:W1:Y:S04]  /*8f90*/  S2R R173, SR_TID.X ;  /* 0x0000000000ad7919 */ /* 0x000e680000002100 */
[----:B------:R-:W-:Y:S08]  /*8fa0*/  MUFU.TANH R186, R186 ;  /* 0x000000ba00ba7308 */ /* 0x000ff00000002400 */
[----:B------:R-:W-:Y:S08]  /*8fb0*/  MUFU.TANH R110, R110 ;  /* 0x0000006e006e7308 */ /* 0x000ff00000002400 */
[----:B------:R-:W-:Y:S08]  /*8fc0*/  MUFU.TANH R112, R112 ;  /* 0x0000007000707308 */ /* 0x000ff00000002400 */
[----:B------:R-:W-:Y:S01]  /*8fd0*/  MUFU.TANH R116, R116 ;  /* 0x0000007400747308 */ /* 0x000fe20000002400 */
[----:B-1----:R-:W-:-:S07]  /*8fe0*/  LOP3.LUT P1, RZ, R173, 0x7f, RZ, 0xc0, !PT ;  /* 0x0000007fadff7812 */ /* 0x002fce000782c0ff */
        /* <DEDUP_REMOVED lines=15> */
[----:B------:R-:W-:Y:S01]  /*90e0*/  FMUL.FTZ R108, R109, UR5 ;  /* 0x000000056d6c7c20 */ /* 0x000fe20008410000 */
[----:B------:R-:W-:Y:S01]  /*90f0*/  HGMMA.64x128x16.F32.BF16 R24, R152, gdesc[UR4].tnspB, R24, gsb0 ;  /* 0x41e0000498187df0 */ /* 0x000fe20008001818 */
[----:B------:R-:W-:Y:S01]  /*9100*/  UIADD3 UR6, UR4, 0x100, URZ ;  /* 0x0000010004067890 */ /* 0x000fe2000fffe03f */
[----:B------:R-:W1:Y:S01]  /*9110*/  MUFU.TANH R156, R156 ;  /* 0x0000009c009c7308 */ /* 0x000e620000002400 */
[----:B------:R-:W-:-:S07]  /*9120*/  UMOV UR7, 0x40000040 ;  /* 0x4000004000077882 */ /* 0x000fce0000000000 */
[----:B------:R-:W3:Y:S08]  /*9130*/  MUFU.TANH R158, R158 ;  /* 0x0000009e009e7308 */ /* 0x000ef00000002400 */
[----:B------:R-:W4:Y:S01]  /*9140*/  MUFU.TANH R106, R106 ;  /* 0x0000006a006a7308 */ /* 0x000f220000002400 */
[----:B-1----:R-:W-:-:S07]  /*9150*/  FMNMX.FTZ R7, R156, R7, !PT ;  /* 0x000000079c077209 */ /* 0x002fce0007810000 */
[----:B------:R-:W1:Y:S01]  /*9160*/  MUFU.TANH R108, R108 ;  /* 0x0000006c006c7308 */ /* 0x000e620000002400 */
[----:B---3--:R-:W-:-:S04]  /*9170*/  FMNMX.FTZ R7, R158, R7, !PT ;  /* 0x000000079e077209 */ /* 0x008fc80007810000 */
[----:B------:R-:W-:-:S03]  /*9180*/  FMNMX.FTZ R7, R182, R7, !PT ;  /* 0x00000007b6077209 */ /* 0x000fc60007810000 */
[----:B------:R-:W-:Y:S01]  /*9190*/  MUFU.TANH R88, R88 ;  /* 0x0000005800587308 */ /* 0x000fe20000002400 */
[----:B------:R-:W-:-:S04]  /*91a0*/  FMNMX.FTZ R7, R184, R7, !PT ;  /* 0x00000007b8077209 */ /* 0x000fc80007810000 */
[----:B------:R-:W-:-:S03]  /*91b0*/  FMNMX.FTZ R7, R186, R7, !PT ;  /* 0x00000007ba077209 */ /* 0x000fc60007810000 */
[----:B------:R-:W-:Y:S01]  /*91c0*/  MUFU.TANH R90, R90 ;  /* 0x0000005a005a7308 */ /* 0x000fe20000002400 */
[----:B----4-:R-:W-:-:S04]  /*91d0*/  FMNMX.FTZ R7, R106, R7, !PT ;  /* 0x000000076a077209 */ /* 0x010fc80007810000 */
[----:B-1----:R-:W-:-:S03]  /*91e0*/  FMNMX.FTZ R7, R108, R7, !PT ;  /* 0x000000076c077209 */ /* 0x002fc60007810000 */
        /* <DEDUP_REMOVED lines=25> */
[----:B------:R-:W1:Y:S08]  /*9380*/  MUFU.TANH R152, R152 ;  /* 0x0000009800987308 */ /* 0x000e700000002400 */
[----:B------:R-:W3:Y:S08]  /*9390*/  MUFU.TANH R154, R154 ;  /* 0x0000009a009a7308 */ /* 0x000ef00000002400 */
[----:B------:R-:W-:Y:S01]  /*93a0*/  MUFU.TANH R126, R126 ;  /* 0x0000007e007e7308 */ /* 0x000fe20000002400 */
[----:B-1----:R-:W-:-:S04]  /*93b0*/  FMNMX.FTZ R7, R152, R7, !PT ;  /* 0x0000000798077209 */ /* 0x002fc80007810000 */
[----:B------:R-:W-:-:S03]  /*93c0*/  FMNMX.FTZ R7, R124, R7, !PT ;  /* 0x000000077c077209 */ /* 0x000fc60007810000 */
[----:B------:R-:W-:Y:S01]  /*93d0*/  MUFU.TANH R130, R130 ;  /* 0x0000008200827308 */ /* 0x000fe20000002400 */
[----:B---3--:R-:W-:-:S04]  /*93e0*/  FMNMX.FTZ R7, R154, R7, !PT ;  /* 0x000000079a077209 */ /* 0x008fc80007810000 */
[----:B------:R-:W-:-:S03]  /*93f0*/  FMNMX.FTZ R7, R128, R7, !PT ;  /* 0x0000000780077209 */ /* 0x000fc60007810000 */
[----:B------:R-:W-:Y:S01]  /*9400*/  MUFU.TANH R200, R200 ;  /* 0x000000c800c87308 */ /* 0x000fe20000002400 */
[----:B------:R-:W-:-:S04]  /*9410*/  FMNMX.FTZ R7, R190, R7, !PT ;  /* 0x00000007be077209 */ /* 0x000fc80007810000 */
[----:B------:R-:W-:-:S03]  /*9420*/  FMNMX.FTZ R7, R132, R7, !PT ;  /* 0x0000000784077209 */ /* 0x000fc60007810000 */
[----:B------:R-:W-:Y:S01]  /*9430*/  MUFU.TANH R134, R134 ;  /* 0x0000008600867308 */ /* 0x000fe20000002400 */
[----:B------:R-:W-:-:S05]  /*9440*/  FMNMX.FTZ R7, R192, R7, !PT ;  /* 0x00000007c0077209 */ /* 0x000fca0007810000 */
[----:B--2---:R-:W1:Y:S02]  /*9450*/  SHFL.BFLY PT, R0, R7, 0x2, 0x1f ;  /* 0x0c401f0007007f89 */ /* 0x004e6400000e0000 */
[----:B------:R-:W-:Y:S01]  /*9460*/  MUFU.TANH R202, R202 ;  /* 0x000000ca00ca7308 */ /* 0x000fe20000002400 */
[----:B-1----:R-:W-:-:S05]  /*9470*/  FMNMX.FTZ R0, R7, R0, !PT ;  /* 0x0000000007007209 */ /* 0x002fca0007810000 */
[----:B------:R-:W1:Y:S02]  /*9480*/  SHFL.BFLY PT, R7, R0, 0x1, 0x1f ;  /* 0x0c201f0000077f89 */ /* 0x000e6400000e0000 */
[----:B-1----:R-:W-:Y:S02]  /*9490*/  FMNMX.FTZ R8, R0, R7, !PT ;  /* 0x0000000700087209 */ /* 0x002fe40007810000 */
[----:B------:R-:W-:-:S03]  /*94a0*/  FMNMX.FTZ R7, R13, R12, !PT ;  /* 0x0000000c0d077209 */ /* 0x000fc60007810000 */
[----:B0-----:R-:W-:Y:S01]  /*94b0*/  FMUL.FTZ R111, R8, R11 ;  /* 0x0000000b086f7220 */ /* 0x001fe20000410000 */
[----:B------:R-:W-:Y:S01]  /*94c0*/  FMNMX.FTZ R7, R20, R7, !PT ;  /* 0x0000000714077209 */ /* 0x000fe20007810000 */
[----:B------:R-:W-:Y:S02]  /*94d0*/  FADD.FTZ R0, -R8, R15 ;  /* 0x0000000f08007221 */ /* 0x000fe40000010100 */
[--C-:B------:R-:W-:Y:S01]  /*94e0*/  FFMA.FTZ R15, R2, R11, -R111.reuse ;  /* 0x0000000b020f7223 */ /* 0x100fe2000001086f */
[----:B------:R-:W-:Y:S01]  /*94f0*/  FMNMX.FTZ R7, R88, R7, !PT ;  /* 0x0000000758077209 */ /* 0x000fe20007810000 */
[-C--:B------:R-:W-:Y:S01]  /*9500*/  FMUL.FTZ R0, R0, R11.reuse ;  /* 0x0000000b00007220 */ /* 0x080fe20000410000 */
[-CC-:B------:R-:W-:Y:S01]  /*9510*/  FFMA.FTZ R174, R174, R11.reuse, -R111.reuse ;  /* 0x0000000baeae7223 */ /* 0x180fe2000001086f */
        /* <DEDUP_REMOVED lines=24> */
[----:B------:R-:W-:Y:S01]  /*96a0*/  FFMA.FTZ R116, R154, R11, -R111 ;  /* 0x0000000b9a747223 */ /* 0x000fe2000001086f */
[----:B------:R-:W-:-:S02]  /*96b0*/  WARPGROUP.DEPBAR.LE gsb0, 0x0 ;  /* 0x00008000000079c5 */ /* 0x000fc40000010000 */
[----:B------:R-:W-:Y:S01]  /*96c0*/  WARPGROUP.ARRIVE ;  /* 0x00000000000079c5 */ /* 0x000fe20000000000 */
[----:B------:R-:W-:Y:S01]  /*96d0*/  FMNMX.FTZ R7, R102, R7, !PT ;  /* 0x0000000766077209 */ /* 0x000fe20007810000 */
[----:B------:R-:W-:Y:S01]  /*96e0*/  FMUL.FTZ R148, R123, UR5 ;  /* 0x000000057b947c20 */ /* 0x000fe20008410000 */
[----:B------:R-:W-:Y:S01]  /*96f0*/  FMUL.FTZ R150, R127, UR5 ;  /* 0x000000057f967c20 */ /* 0x000fe20008410000 */
[----:B------:R-:W-:Y:S01]  /*9700*/  MUFU.EX2 R89, R89 ;  /* 0x0000005900597308 */ /* 0x000fe20000000800 */
[----:B------:R-:W-:Y:S01]  /*9710*/  FMNMX.FTZ R7, R104, R7, !PT ;  /* 0x0000000768077209 */ /* 0x000fe20007810000 */
[----:B------:R-:W-:Y:S01]  /*9720*/  HGMMA.64x128x16.F32.BF16 R24, R144, gdesc[UR4].tnspB, R24, gsb0 ;  /* 0x41e0000490187df0 */ /* 0x000fe20008001818 */
[----:B------:R-:W-:Y:S01]  /*9730*/  UIADD3 UR6, UR4, 0x200, URZ ;  /* 0x0000020004067890 */ /* 0x000fe2000fffe03f */
[--C-:B------:R-:W-:Y:S01]  /*9740*/  FFMA.FTZ R107, R128, R11, -R111.reuse ;  /* 0x0000000b806b7223 */ /* 0x100fe2000001086f */
[----:B------:R-:W-:Y:S01]  /*9750*/  UMOV UR7, 0x40000040 ;  /* 0x4000004000077882 */ /* 0x000fe20000000000 */
[----:B------:R-:W-:Y:S01]  /*9760*/  FMNMX.FTZ R7, R194, R7, !PT ;  /* 0x00000007c2077209 */ /* 0x000fe20007810000 */
[----:B------:R-:W-:Y:S01]  /*9770*/  UIADD3 UR4, UR4, 0x280, URZ ;  /* 0x0000028004047890 */ /* 0x000fe2000fffe03f */
[----:B------:R-:W0:Y:S01]  /*9780*/  MUFU.TANH R148, R148 ;  /* 0x0000009400947308 */ /* 0x000e220000002400 */
[--C-:B------:R-:W-:Y:S01]  /*9790*/  FFMA.FTZ R120, R190, R11, -R111.reuse ;  /* 0x0000000bbe787223 */ /* 0x100fe2000001086f */
[----:B------:R-:W-:Y:S01]  /*97a0*/  FMNMX.FTZ R7, R114, R7, !PT ;  /* 0x0000000772077209 */ /* 0x000fe20007810000 */
[----:B------:R-:W-:-:S03]  /*97b0*/  FFMA.FTZ R109, R132, R11, -R111 ;  /* 0x0000000b846d7223 */ /* 0x000fc6000001086f */
[----:B------:R-:W-:Y:S02]  /*97c0*/  FMNMX.FTZ R7, R196, R7, !PT ;  /* 0x00000007c4077209 */ /* 0x000fe40007810000 */
[----:B------:R-:W1:Y:S02]  /*97d0*/  MUFU.TANH R150, R150 ;  /* 0x0000009600967308 */ /* 0x000e640000002400 */
[----:B------:R-:W-:-:S04]  /*97e0*/  FMNMX.FTZ R7, R118, R7, !PT ;  /* 0x0000000776077209 */ /* 0x000fc80007810000 */
[----:B------:R-:W-:Y:S02]  /*97f0*/  FMNMX.FTZ R7, R198, R7, !PT ;  /* 0x00000007c6077209 */ /* 0x000fe40007810000 */
[----:B------:R-:W2:Y:S02]  /*9800*/  MUFU.EX2 R176, R176 ;  /* 0x000000b000b07308 */ /* 0x000ea40000000800 */
[----:B------:R-:W-:-:S04]  /*9810*/  FMNMX.FTZ R7, R122, R7, !PT ;  /* 0x000000077a077209 */ /* 0x000fc80007810000 */
[----:B0-----:R-:W-:Y:S02]  /*9820*/  FMNMX.FTZ R7, R148, R7, !PT ;  /* 0x0000000794077209 */ /* 0x001fe40007810000 */
[----:B------:R-:W-:Y:S02]  /*9830*/  MUFU.EX2 R91, R91 ;  /* 0x0000005b005b7308 */ /* 0x000fe40000000800 */
[----:B------:R-:W-:-:S04]  /*9840*/  FMNMX.FTZ R7, R126, R7, !PT ;  /* 0x000000077e077209 */ /* 0x000fc80007810000 */
[----:B-1----:R-:W-:Y:S02]  /*9850*/  FMNMX.FTZ R7, R150, R7, !PT ;  /* 0x0000000796077209 */ /* 0x002fe40007810000 */
[----:B------:R-:W-:Y:S01]  /*9860*/  MUFU.EX2 R93, R93 ;  /* 0x0000005d005d7308 */ /* 0x000fe20000000800 */
[----:B--2---:R-:W-:Y:S02]  /*9870*/  F2FP.BF16.F32.PACK_AB R158, R176, R89 ;  /* 0x00000059b09e723e */ /* 0x004fe400000010ff */
        /* <DEDUP_REMOVED lines=16> */
[----:B0-----:R-:W-:-:S05]  /*9980*/  FMNMX.FTZ R7, R2, R7, !PT ;  /* 0x0000000702077209 */ /* 0x001fca0007810000 */
[CC--:B------:R-:W-:Y:S01]  /*9990*/  FMUL.FTZ R113, R7.reuse, R11.reuse ;  /* 0x0000000b07717220 */ /* 0x0c0fe20000410000 */
[----:B------:R-:W-:Y:S01]  /*99a0*/  FADD.FTZ R2, -R7, R12 ;  /* 0x0000000c07027221 */ /* 0x000fe20000010100 */
[----:B------:R-:W-:Y:S02]  /*99b0*/  MUFU.EX2 R112, R112 ;  /* 0x0000007000707308 */ /* 0x000fe40000000800 */
[-CC-:B------:R-:W-:Y:S01]  /*99c0*/  FFMA.FTZ R13, R13, R11.reuse, -R113.reuse ;  /* 0x0000000b0d0d7223 */ /* 0x180fe20000010871 */
[-C--:B------:R-:W-:Y:S01]  /*99d0*/  FMUL.FTZ R2, R2, R11.reuse ;  /* 0x0000000b02027220 */ /* 0x080fe20000410000 */
        /* <DEDUP_REMOVED lines=13> */
[----:B0-----:R-:W-:-:S02]  /*9ab0*/  IMAD.U32 R13, RZ, RZ, UR37 ;  /* 0x00000025ff0d7e24 */ /* 0x001fc4000f8e00ff */
[-CC-:B------:R-:W-:Y:S01]  /*9ac0*/  FFMA.FTZ R114, R114, R11.reuse, -R113.reuse ;  /* 0x0000000b72727223 */ /* 0x180fe20000010871 */
[-CC-:B------:R-:W-:Y:S01]  /*9ad0*/  FFMA.FTZ R196, R196, R11.reuse, -R113.reuse ;  /* 0x0000000bc4c47223 */ /* 0x180fe20000010871 */
[-CC-:B------:R-:W-:Y:S01]  /*9ae0*/  FFMA.FTZ R118, R118, R11.reuse, -R113.reuse ;  /* 0x0000000b76767223 */ /* 0x180fe20000010871 */
[-CC-:B------:R-:W-:Y:S01]  /*9af0*/  FFMA.FTZ R198, R198, R11.reuse, -R113.reuse ;  /* 0x0000000bc6c67223 */ /* 0x180fe20000010871 */
[----:B------:R-:W-:Y:S01]  /*9b00*/  @!P1 LEA R13, R13, UR38, 0x3 ;  /* 0x000000260d0d9c11 */ /* 0x000fe2000f8e18ff */
[----:B------:R-:W-:Y:S01]  /*9b10*/  FFMA.FTZ R122, R122, R11, -R113 ;  /* 0x0000000b7a7a7223 */ /* 0x000fe20000010871 */
[----:B------:R-:W-:Y:S02]  /*9b20*/  WARPGROUP.DEPBAR.LE gsb0, 0x0 ;  /* 0x00008000000079c5 */ /* 0x000fe40000010000 */
[----:B------:R-:W-:Y:S01]  /*9b30*/  WARPGROUP.ARRIVE ;  /* 0x00000000000079c5 */ /* 0x000fe20000000000 */
[----:B------:R0:W2:Y:S01]  /*9b40*/  MUFU.EX2 R124, R20 ;  /* 0x00000014007c7308 */ /* 0x0000a20000000800 */
[----:B------:R-:W-:-:S02]  /*9b50*/  @!P1 VIADD R13, R13, 0x2a840 ;  /* 0x0002a8400d0d9836 */ /* 0x000fc40000000000 */
[-CC-:B------:R-:W-:Y:S01]  /*9b60*/  FFMA.FTZ R144, R156, R11.reuse, -R111.reuse ;  /* 0x0000000b9c907223 */ /* 0x180fe2000001086f */
[-C--:B------:R-:W-:Y:S01]  /*9b70*/  FFMA.FTZ R146, R182, R11.reuse, -R111 ;  /* 0x0000000bb6927223 */ /* 0x080fe2000001086f */
[----:B------:R-:W-:Y:S01]  /*9b80*/  FFMA.FTZ R148, R148, R11, -R113 ;  /* 0x0000000b94947223 */ /* 0x000fe20000010871 */
[----:B------:R-:W-:Y:S01]  /*9b90*/  HGMMA.64x128x16.F32.BF16 R24, R140, gdesc[UR4].tnspB, R24, gsb0 ;  /* 0x41e000048c187df0 */ /* 0x000fe20008001818 */
[----:B------:R-:W-:Y:S01]  /*9ba0*/  UMOV UR6, UR4 ;  /* 0x0000000400067c82 */ /* 0x000fe20008000000 */
[----:B------:R-:W-:Y:S01]  /*9bb0*/  UMOV UR7, 0x40000040 ;  /* 0x4000004000077882 */ /* 0x000fe20000000000 */
[----:B------:R-:W3:Y:S01]  /*9bc0*/  MUFU.EX2 R88, R88 ;  /* 0x0000005800587308 */ /* 0x000ee20000000800 */
[----:B------:R-:W-:Y:S01]  /*9bd0*/  @!P1 PRMT R13, RZ, 0x654, R13 ;  /* 0x00000654ff0d9816 */ /* 0x000fe2000000000d */
[----:B-1----:R-:W-:Y:S01]  /*9be0*/  FFMA.FTZ R3, R2, R3, R157 ;  /* 0x0000000302037223 */ /* 0x002fe2000001009d */
[-CC-:B------:R-:W-:Y:S01]  /*9bf0*/  FFMA.FTZ R126, R126, R11.reuse, -R113.reuse ;  /* 0x0000000b7e7e7223 */ /* 0x180fe20000010871 */
[-CC-:B------:R-:W-:Y:S01]  /*9c00*/  FFMA.FTZ R150, R150, R11.reuse, -R113.reuse ;  /* 0x0000000b96967223 */ /* 0x180fe20000010871 */
[----:B------:R-:W-:Y:S01]  /*9c10*/  FFMA.FTZ R130, R130, R11, -R113 ;  /* 0x0000000b82827223 */ /* 0x000fe20000010871 */
[----:B0-----:R-:W-:-:S02]  /*9c20*/  IMAD.U32 R20, RZ, RZ, UR10 ;  /* 0x0000000aff147e24 */ /* 0x001fc4000f8e00ff */
[-C--:B------:R-:W-:Y:S01]  /*9c30*/  FFMA.FTZ R200, R200, R11.reuse, -R113 ;  /* 0x0000000bc8c87223 */ /* 0x080fe20000010871 */
[----:B------:R-:W0:Y:S01]  /*9c40*/  MUFU.EX2 R90, R90 ;  /* 0x0000005a005a7308 */ /* 0x000e220000000800 */
[----:B--2---:R-:W-:Y:S01]  /*9c50*/  FADD.FTZ R3, R124, R3 ;  /* 0x000000037c037221 */ /* 0x004fe20000010000 */
[-CC-:B------:R-:W-:Y:S01]  /*9c60*/  FFMA.FTZ R134, R134, R11.reuse, -R113.reuse ;  /* 0x0000000b86867223 */ /* 0x180fe20000010871 */
[----:B------:R-:W-:Y:S02]  /*9c70*/  @!P1 VIADD R20, R20, 0x2a860 ;  /* 0x0002a86014149836 */ /* 0x000fe40000000000 */
[-C--:B------:R-:W-:Y:S01]  /*9c80*/  FFMA.FTZ R113, R202, R11.reuse, -R113 ;  /* 0x0000000bca717223 */ /* 0x080fe20000010871 */
[----:B------:R-:W-:Y:S01]  /*9c90*/  FFMA.FTZ R111, R192, R11, -R111 ;  /* 0x0000000bc06f7223 */ /* 0x000fe2000001086f */
[----:B------:R-:W-:Y:S01]  /*9ca0*/  UMOV UR4, UR37 ;  /* 0x0000002500047c82 */ /* 0x000fe20008000000 */
[----:B------:R-:W-:Y:S01]  /*9cb0*/  F2FP.BF16.F32.PACK_AB R156, R174, R15 ;  /* 0x0000000fae9c723e */ /* 0x000fe200000010ff */
[----:B------:R-:W1:Y:S01]  /*9cc0*/  MUFU.EX2 R92, R92 ;  /* 0x0000005c005c7308 */ /* 0x000e620000000800 */
[----:B---3--:R-:W-:Y:S01]  /*9cd0*/  FADD.FTZ R3, R88, R3 ;  /* 0x0000000358037221 */ /* 0x008fe20000010000 */
[----:B------:R-:W-:-:S02]  /*9ce0*/  @!P1 PRMT R20, RZ, 0x654, R20 ;  /* 0x00000654ff149816 */ /* 0x000fc40000000014 */
[----:B------:R-:W-:-:S04]  /*9cf0*/  F2FP.BF16.F32.PACK_AB R157, R124, R157 ;  /* 0x0000009d7c9d723e */ /* 0x000fc800000010ff */
[----:B------:R-:W2:Y:S01]  /*9d00*/  MUFU.EX2 R144, R144 ;  /* 0x0000009000907308 */ /* 0x000ea20000000800 */
[C---:B0-----:R-:W-:Y:S01]  /*9d10*/  FADD.FTZ R3, R90.reuse, R3 ;  /* 0x000000035a037221 */ /* 0x041fe20000010000 */
[----:B------:R-:W-:-:S06]  /*9d20*/  F2FP.BF16.F32.PACK_AB R159, R90, R88 ;  /* 0x000000585a9f723e */ /* 0x000fcc00000010ff */
[----:B------:R-:W0:Y:S01]  /*9d30*/  MUFU.EX2 R94, R94 ;  /* 0x0000005e005e7308 */ /* 0x000e220000000800 */
[----:B-1----:R-:W-:-:S07]  /*9d40*/  FADD.FTZ R3, R92, R3 ;  /* 0x000000035c037221 */ /* 0x002fce0000010000 */
[----:B------:R-:W1:Y:S01]  /*9d50*/  MUFU.EX2 R96, R96 ;  /* 0x0000006000607308 */ /* 0x000e620000000800 */
[----:B--2---:R-:W-:-:S07]  /*9d60*/  F2FP.BF16.F32.PACK_AB R152, R144, R91 ;  /* 0x0000005b9098723e */ /* 0x004fce00000010ff */
        /* <DEDUP_REMOVED lines=26> */
[----:B-1----:R-:W-:-:S07]  /*9f10*/  FADD.FTZ R3, R118, R3 ;  /* 0x0000000376037221 */ /* 0x002fce0000010000 */
[----:B------:R-:W-:Y:S01]  /*9f20*/  MUFU.EX2 R105, R105 ;  /* 0x0000006900697308 */ /* 0x000fe20000000800 */
[C---:B--2---:R-:W-:Y:S01]  /*9f30*/  FADD.FTZ R3, R147.reuse, R3 ;  /* 0x0000000393037221 */ /* 0x044fe20000010000 */
[----:B------:R-:W-:Y:S01]  /*9f40*/  F2FP.BF16.F32.PACK_AB R147, R147, R118 ;  /* 0x000000769393723e */ /* 0x000fe200000010ff */
[----:B------:R-:W-:Y:S02]  /*9f50*/  WARPGROUP.DEPBAR.LE gsb0, 0x0 ;  /* 0x00008000000079c5 */ /* 0x000fe40000010000 */
[----:B------:R-:W-:Y:S01]  /*9f60*/  WARPGROUP.ARRIVE ;  /* 0x00000000000079c5 */ /* 0x000fe20000000000 */
[----:B------:R-:W-:Y:S02]  /*9f70*/  F2FP.BF16.F32.PACK_AB R140, R112, R103 ;  /* 0x00000067708c723e */ /* 0x000fe400000010ff */
[----:B------:R1:W2:Y:S01]  /*9f80*/  MUFU.EX2 R141, R148 ;  /* 0x00000094008d7308 */ /* 0x0002a20000000800 */
[----:B0-----:R-:W-:Y:S02]  /*9f90*/  FADD.FTZ R3, R122, R3 ;  /* 0x000000037a037221 */ /* 0x001fe40000010000 */
[----:B------:R-:W-:Y:S01]  /*9fa0*/  HGMMA.64x128x16.F32.BF16 R24, R136, gdesc[UR4].tnspB, R24, gsb0 ;  /* 0x41e0000488187df0 */ /* 0x000fe20008001818 */
[----:B------:R-:W-:-:S04]  /*9fb0*/  UMOV UR7, UR36 ;  /* 0x0000002400077c82 */ /* 0x000fc80008000000 */
[----:B------:R-:W0:Y:S01]  /*9fc0*/  MUFU.EX2 R126, R126 ;  /* 0x0000007e007e7308 */ /* 0x000e220000000800 */
[----:B-1----:R-:W-:-:S07]  /*9fd0*/  F2FP.BF16.F32.PACK_AB R148, R178, R95 ;  /* 0x0000005fb294723e */ /* 0x002fce00000010ff */
[----:B------:R-:W1:Y:S01]  /*9fe0*/  MUFU.EX2 R116, R116 ;  /* 0x0000007400747308 */ /* 0x000e620000000800 */
[C---:B--2---:R-:W-:Y:S01]  /*9ff0*/  FADD.FTZ R3, R141.reuse, R3 ;  /* 0x000000038d037221 */ /* 0x044fe20000010000 */
[----:B------:R-:W-:-:S06]  /*a000*/  F2FP.BF16.F32.PACK_AB R141, R141, R122 ;  /* 0x0000007a8d8d723e */ /* 0x000fcc00000010ff */
[----:B------:R2:W3:Y:S01]  /*a010*/  MUFU.EX2 R143, R150 ;  /* 0x00000096008f7308 */ /* 0x0004e20000000800 */
[----:B0-----:R-:W-:-:S07]  /*a020*/  FADD.FTZ R3, R126, R3 ;  /* 0x000000037e037221 */ /* 0x001fce0000010000 */
[----:B------:R-:W-:Y:S01]  /*a030*/  MUFU.EX2 R107, R107 ;  /* 0x0000006b006b7308 */ /* 0x000fe20000000800 */
[----:B--2---:R-:W-:Y:S02]  /*a040*/  F2FP.BF16.F32.PACK_AB R150, R106, R97 ;  /* 0x000000616a96723e */ /* 0x004fe400000010ff */
[----:B-1----:R-:W-:-:S05]  /*a050*/  F2FP.BF16.F32.PACK_AB R142, R116, R105 ;  /* 0x00000069748e723e */ /* 0x002fca00000010ff */
[----:B------:R-:W0:Y:S01]  /*a060*/  MUFU.EX2 R130, R130 ;  /* 0x0000008200827308 */ /* 0x000e220000000800 */
[C---:B---3--:R-:W-:Y:S01]  /*a070*/  FADD.FTZ R3, R143.reuse, R3 ;  /* 0x000000038f037221 */ /* 0x048fe20000010000 */
[----:B------:R-:W-:-:S06]  /*a080*/  F2FP.BF16.F32.PACK_AB R143, R143, R126 ;  /* 0x0000007e8f8f723e */ /* 0x000fcc00000010ff */
[----:B------:R-:W-:Y:S08]  /*a090*/  MUFU.EX2 R120, R120 ;  /* 0x0000007800787308 */ /* 0x000ff00000000800 */
[----:B------:R-:W-:Y:S01]  /*a0a0*/  MUFU.EX2 R109, R109 ;  /* 0x0000006d006d7308 */ /* 0x000fe20000000800 */
[----:B0-----:R-:W-:-:S07]  /*a0b0*/  FADD.FTZ R3, R130, R3 ;  /* 0x0000000382037221 */ /* 0x001fce0000010000 */
[----:B------:R-:W-:Y:S08]  /*a0c0*/  MUFU.EX2 R134, R134 ;  /* 0x0000008600867308 */ /* 0x000ff00000000800 */
[----:B------:R-:W0:Y:S08]  /*a0d0*/  MUFU.EX2 R12, R111 ;  /* 0x0000006f000c7308 */ /* 0x000e300000000800 */
[----:B------:R-:W1:Y:S01]  /*a0e0*/  MUFU.EX2 R113, R113 ;  /* 0x0000007100717308 */ /* 0x000e620000000800 */
[----:B------:R-:W-:-:S02]  /*a0f0*/  WARPGROUP.DEPBAR.LE gsb0, 0x0 ;  /* 0x00008000000079c5 */ /* 0x000fc40000010000 */
[----:B------:R2:W-:Y:S05]  /*a100*/  @!P1 SYNCS.ARRIVE.TRANS64.RED.A1T0 RZ, [R13+URZ], RZ ;  /* 0x000000ff0dff99a7 */ /* 0x0005ea000810043f */
[----:B------:R-:W3:Y:S01]  /*a110*/  MUFU.EX2 R137, R200 ;  /* 0x000000c800897308 */ /* 0x000ee20000000800 */
[----:B0-----:R-:W-:Y:S02]  /*a120*/  F2FP.BF16.F32.PACK_AB R138, R12, R109 ;  /* 0x0000006d0c8a723e */ /* 0x001fe400000010ff */
[----:B------:R-:W-:Y:S02]  /*a130*/  F2FP.BF16.F32.PACK_AB R136, R120, R107 ;  /* 0x0000006b7888723e */ /* 0x000fe400000010ff */
[----:B-1----:R-:W-:Y:S01]  /*a140*/  F2FP.BF16.F32.PACK_AB R139, R113, R134 ;  /* 0x00000086718b723e */ /* 0x002fe200000010ff */
[----:B--2---:R-:W-:Y:S01]  /*a150*/  FFMA.FTZ R13, R0, R6, R15 ;  /* 0x00000006000d7223 */ /* 0x004fe2000001000f */
[----:B------:R0:W-:Y:S01]  /*a160*/  @!P1 SYNCS.ARRIVE.TRANS64.RED.A1T0 RZ, [R20+URZ], RZ ;  /* 0x000000ff14ff99a7 */ /* 0x0001e2000810043f */
[C---:B------:R-:W-:Y:S01]  /*a170*/  ISETP.GT.AND P1, PT, R9.reuse, R14, PT ;  /* 0x0000000e0900720c */ /* 0x040fe20003f24270 */
[----:B------:R-:W-:-:S02]  /*a180*/  VIADD R9, R9, 0xffffffff ;  /* 0xffffffff09097836 */ /* 0x000fc40000000000 */
[----:B------:R-:W-:Y:S01]  /*a190*/  FADD.FTZ R6, R174, R13 ;  /* 0x0000000dae067221 */ /* 0x000fe20000010000 */
[----:B------:R-:W-:-:S03]  /*a1a0*/  IMAD.MOV.U32 R15, RZ, RZ, R8 ;  /* 0x000000ffff0f7224 */ /* 0x000fc600078e0008 */
[----:B------:R-:W-:Y:S01]  /*a1b0*/  FADD.FTZ R13, R89, R6 ;  /* 0x00000006590d7221 */ /* 0x000fe20000010000 */
[C---:B---3--:R-:W-:Y:S01]  /*a1c0*/  FADD.FTZ R3, R137.reuse, R3 ;  /* 0x0000000389037221 */ /* 0x048fe20000010000 */
[----:B------:R-:W-:Y:S02]  /*a1d0*/  F2FP.BF16.F32.PACK_AB R137, R137, R130 ;  /* 0x000000828989723e */ /* 0x000fe400000010ff */
[----:B------:R-:W-:Y:S01]  /*a1e0*/  FADD.FTZ R6, R176, R13 ;  /* 0x0000000db0067221 */ /* 0x000fe20000010000 */
[----:B------:R-:W-:-:S03]  /*a1f0*/  FADD.FTZ R3, R134, R3 ;  /* 0x0000000386037221 */ /* 0x000fc60000010000 */
[----:B------:R-:W-:Y:S01]  /*a200*/  FADD.FTZ R13, R91, R6 ;  /* 0x000000065b0d7221 */ /* 0x000fe20000010000 */
[----:B------:R-:W-:-:S03]  /*a210*/  FADD.FTZ R3, R113, R3 ;  /* 0x0000000371037221 */ /* 0x000fc60000010000 */
[----:B------:R-:W-:Y:S01]  /*a220*/  FADD.FTZ R6, R144, R13 ;  /* 0x0000000d90067221 */ /* 0x000fe20000010000 */
[----:B------:R-:W-:-:S03]  /*a230*/  F2FP.BF16.F32.PACK_AB R144, R108, R99 ;  /* 0x000000636c90723e */ /* 0x000fc600000010ff */
[----:B------:R-:W-:-:S04]  /*a240*/  FADD.FTZ R13, R93, R6 ;  /* 0x000000065d0d7221 */ /* 0x000fc80000010000 */
[----:B------:R-:W-:Y:S01]  /*a250*/  FADD.FTZ R6, R146, R13 ;  /* 0x0000000d92067221 */ /* 0x000fe20000010000 */
[----:B------:R-:W-:-:S03]  /*a260*/  F2FP.BF16.F32.PACK_AB R146, R110, R101 ;  /* 0x000000656e92723e */ /* 0x000fc600000010ff */
[----:B------:R-:W-:-:S04]  /*a270*/  FADD.FTZ R13, R95, R6 ;  /* 0x000000065f0d7221 */ /* 0x000fc80000010000 */
        /* <DEDUP_REMOVED lines=14> */
[----:B------:R-:W-:Y:S01]  /*a360*/  FADD.FTZ R6, R12, R13 ;  /* 0x0000000d0c067221 */ /* 0x000fe20000010000 */
[----:B------:R-:W-:Y:S01]  /*a370*/  IMAD.MOV.U32 R12, RZ, RZ, R7 ;  /* 0x000000ffff0c7224 */ /* 0x000fe200078e0007 */
[----:B0-----:R-:W-:Y:S06]  /*a380*/  @P1 BRA `(.L_x_1142) ;  /* 0xffffffdc00841947 */ /* 0x001fec000383ffff */
.L_x_1133:
[----:B------:R-:W-:-:S13]  /*a390*/  ISETP.GE.AND P1, PT, R9, R22, PT ;  /* 0x000000160900720c */ /* 0x000fda0003f26270 */
[----:B------:R-:W-:Y:S05]  /*a3a0*/  @!P1 BRA `(.L_x_1143) ;  /* 0x0000003000f09947 */ /* 0x000fea0003800000 */
[----:B------:R-:W-:Y:S01]  /*a3b0*/  IMAD.MOV.U32 R13, RZ, RZ, R7 ;  /* 0x000000ffff0d7224 */ /* 0x000fe200078e0007 */
[----:B------:R-:W-:Y:S01]  /*a3c0*/  UMOV UR7, UR36 ;  /* 0x0000002400077c82 */ /* 0x000fe20008000000 */
[----:B------:R-:W-:Y:S01]  /*a3d0*/  IMAD.MOV.U32 R12, RZ, RZ, R8 ;  /* 0x000000ffff0c7224 */ /* 0x000fe200078e0008 */
[----:B------:R-:W-:Y:S01]  /*a3e0*/  UMOV UR4, UR37 ;  /* 0x0000002500047c82 */ /* 0x000fe20008000000 */
[----:B------:R-:W-:Y:S01]  /*a3f0*/  ULDC UR39, c[0x0][0x9e4] ;  /* 0x0002790000277ab9 */ /* 0x000fe20000000800 */
[----:B------:R-:W-:Y:S01]  /*a400*/  ULDC UR50, c[0x0][0x288] ;  /* 0x0000a20000327ab9 */ /* 0x000fe20000000800 */
[----:B------:R-:W-:Y:S01]  /*a410*/  ULDC UR5, c[0x0][0x9d8] ;  /* 0x0002760000057ab9 */ /* 0x000fe20000000800 */
[----:B------:R-:W-:-:S05]  /*a420*/  ULDC UR54, c[0x0][0x9e0] ;  /* 0x0002780000367ab9 */ /* 0x000fca0000000800 */
.L_x_1160:
[----:B------:R-:W-:-:S04]  /*a430*/  UIADD3 UR37, UR4, 0x1, URZ ;  /* 0x0000000104257890 */ /* 0x000fc8000fffe03f */
[----:B------:R-:W-:-:S04]  /*a440*/  UISETP.NE.AND UP0, UPT, UR37, 0x2, UPT ;  /* 0x000000022500788c */ /* 0x000fc8000bf05270 */
[----:B------:R-:W-:Y:S02]  /*a450*/  USEL UR36, URZ, 0x1, UP0 ;  /* 0x000000013f247887 */ /* 0x000fe40008000000 */
[----:B------:R-:W-:Y:S02]  /*a460*/  USEL UR37, UR37, URZ, UP0 ;  /* 0x0000003f25257287 */ /* 0x000fe40008000000 */
[----:B------:R-:W-:Y:S01]  /*a470*/  ULOP3.LUT UR36, UR7, UR36, URZ, 0x3c, !UPT ;  /* 0x0000002407247292 */ /* 0x000fe2000f8e3c3f */
[----:B------:R-:W-:Y:S11]  /*a480*/  @!P0 BRA `(.L_x_1144) ;  /* 0x0000000000048947 */ /* 0x000ff60003800000 */
[----:B------:R-:W-:Y:S01]  /*a490*/  BPT.TRAP 0x1 ;  /* 0x000000040000795c */ /* 0x000fe20000300000 */
.L_x_1144:
[----:B------:R-:W-:Y:S01]  /*a4a0*/  ULEA UR6, UR37, UR38, 0x3 ;  /* 0x0000002625067291 */ /* 0x000fe2000f8e183f */
[----:B------:R-:W-:-:S05]  /*a4b0*/  IMAD.U32 R7, RZ, RZ, UR36 ;  /* 0x00000024ff077e24 */ /* 0x000fca000f8e00ff */
[----:B------:R-:W-:-:S04]  /*a4c0*/  SHF.L.U32 R7, R7, 0x1f, RZ ;  /* 0x0000001f07077819 */ /* 0x000fc800000006ff */
[----:B------:R0:W1:Y:S01]  /*a4d0*/  SYNCS.PHASECHK.TRANS64.TRYWAIT P1, [UR6+0x2a830], R7 ;  /* 0x02a83007ff0075a7 */ /* 0x0000620008020146 */
[----:B------:R-:W-:Y:S05]  /*a4e0*/  @!P0 BRA `(.L_x_1145) ;  /* 0x0000000000048947 */ /* 0x000fea0003800000 */
[----:B------:R-:W-:Y:S01]  /*a4f0*/  BPT.TRAP 0x1 ;  /* 0x000000040000795c */ /* 0x000fe20000300000 */
.L_x_1145:
[----:B-1----:R-:W-:Y:S05]  /*a500*/  @P1 BRA `(.L_x_1146) ;  /* 0x0000000000081947 */ /* 0x002fea0003800000 */
[----:B------:R-:W1:Y:S02]  /*a510*/  SYNCS.PHASECHK.TRANS64.TRYWAIT P1, [UR6+0x2a830], R7 ;  /* 0x02a83007ff0075a7 */ /* 0x000e640008020146 */
[----:B-1----:R-:W-:Y:S05]  /*a520*/  @!P1 BRA `(.L_x_1147) ;  /* 0x000000ac00789947 */ /* 0x002fea0003800000 */
.L_x_1146:
        /* <DEDUP_REMOVED lines=135> */
.L_x_1148:
[----:B------:R-:W-:Y:S01]  /*ada0*/  ULEA UR10, UR4, UR38, 0x3 ;  /* 0x00000026040a7291 */ /* 0x000fe2000f8e183f */
[----:B------:R-:W-:-:S05]  /*adb0*/  IMAD.U32 R0, RZ, RZ, UR7 ;  /* 0x00000007ff007e24 */ /* 0x000fca000f8e00ff */
[----:B------:R-:W-:-:S04]  /*adc0*/  SHF.L.U32 R0, R0, 0x1f, RZ ;  /* 0x0000001f00007819 */ /* 0x000fc800000006ff */
[----:B------:R2:W3:Y:S01]  /*add0*/  SYNCS.PHASECHK.TRANS64.TRYWAIT P1, [UR10+0x2a850], R0 ;  /* 0x02a85000ff0075a7 */ /* 0x0004e2000802014a */
[----:B------:R-:W-:Y:S05]  /*ade0*/  @!P0 BRA `(.L_x_1149) ;  /* 0x0000000000048947 */ /* 0x000fea0003800000 */
[----:B------:R-:W-:Y:S01]  /*adf0*/  BPT.TRAP 0x1 ;  /* 0x000000040000795c */ /* 0x000fe20000300000 */
.L_x_1149:
[----:B---3--:R-:W-:Y:S05]  /*ae00*/  @P1 BRA `(.L_x_1150) ;  /* 0x0000000000081947 */ /* 0x008fea0003800000 */
[----:B------:R-:W3:Y:S02]  /*ae10*/  SYNCS.PHASECHK.TRANS64.TRYWAIT P1, [UR10+0x2a850], R0 ;  /* 0x02a85000ff0075a7 */ /* 0x000ee4000802014a */
[----:B---3--:R-:W-:Y:S05]  /*ae20*/  @!P1 BRA `(.L_x_1151) ;  /* 0x000000a400509947 */ /* 0x008fea0003800000 */
.L_x_1150:
[----:B------:R-:W-:Y:S01]  /*ae30*/  UIADD3 UR6, UR38, 0x400, URZ ;  /* 0x0000040026067890 */ /* 0x000fe2000fffe03f */
[----:B------:R-:W-:Y:S01]  /*ae40*/  WARPGROUP.ARRIVE ;  /* 0x00000000000079c5 */ /* 0x000fe20000000000 */
[----:B------:R-:W-:-:S05]  /*ae50*/  UMOV UR7, 0x40000040 ;  /* 0x4000004000077882 */ /* 0x000fca0000000000 */
[----:B------:R-:W3:Y:S01]  /*ae60*/  S2R R173, SR_TID.X ;  /* 0x0000000000ad7919 */ /* 0x000ee20000002100 */
[----:B------:R-:W-:Y:S01]  /*ae70*/  USHF.R.U32.HI UR6, URZ, 0x4, UR6 ;  /* 0x000000043f067899 */ /* 0x000fe20008011606 */
[----:B------:R-:W-:Y:S01]  /*ae80*/  ISETP.NE.AND P2, PT, R21, 0x1, PT ;  /* 0x000000011500780c */ /* 0x000fe20003f45270 */
[----:B------:R-:W-:Y:S01]  /*ae90*/  FMUL.FTZ R20, R102, UR5 ;  /* 0x0000000566147c20 */ /* 0x000fe20008410000 */
[----:B------:R-:W-:Y:S01]  /*aea0*/  FMUL.FTZ R11, R95, UR5 ;  /* 0x000000055f0b7c20 */ /* 0x000fe20008410000 */
[----:B------:R-:W-:Y:S01]  /*aeb0*/  ULOP3.LUT UR6, UR6, 0x3fff, URZ, 0xc0, !UPT ;  /* 0x00003fff06067892 */ /* 0x000fe2000f8ec03f */
[----:B------:R-:W-:Y:S01]  /*aec0*/  FMUL.FTZ R95, R111, UR5 ;  /* 0x000000056f5f7c20 */ /* 0x000fe20008410000 */
[----:B------:R-:W-:Y:S02]  /*aed0*/  IMAD.IADD R111, R19, 0x1, R17 ;  /* 0x00000001136f7824 */ /* 0x000fe400078e0211 */
[----:B0-2---:R-:W-:Y:S01]  /*aee0*/  FMUL.FTZ R0, R90, UR5 ;  /* 0x000000055a007c20 */ /* 0x005fe20008410000 */
[----:B------:R-:W-:Y:S01]  /*aef0*/  ULOP3.LUT UR6, UR6, 0x3000000, URZ, 0xfc, !UPT ;  /* 0x0300000006067892 */ /* 0x000fe2000f8efc3f */
[----:B------:R-:W-:Y:S01]  /*af00*/  FMUL.FTZ R90, R106, UR5 ;  /* 0x000000056a5a7c20 */ /* 0x000fe20008410000 */
[----:B------:R-:W-:Y:S01]  /*af10*/  FMUL.FTZ R121, R121, UR5 ;  /* 0x0000000579797c20 */ /* 0x000fe20008410000 */
[----:B------:R-:W-:Y:S01]  /*af20*/  FMUL.FTZ R2, R91, UR5 ;  /* 0x000000055b027c20 */ /* 0x000fe20008410000 */
[----:B------:R-:W-:Y:S01]  /*af30*/  UIMAD UR4, UR4, 0x600, UR6 ;  /* 0x00000600040478a4 */ /* 0x000fe2000f8e0206 */
[----:B------:R-:W-:Y:S01]  /*af40*/  FMUL.FTZ R106, R109, UR5 ;  /* 0x000000056d6a7c20 */ /* 0x000fe20008410000 */
[----:B------:R-:W0:Y:S01]  /*af50*/  @P2 LDC R102, c[0x0][0x44c] ;  /* 0x00011300ff662b82 */ /* 0x000e220000000800 */
[----:B------:R-:W-:Y:S01]  /*af60*/  FMUL.FTZ R91, R107, UR5 ;  /* 0x000000056b5b7c20 */ /* 0x000fe20008410000 */
[----:B------:R-:W-:Y:S01]  /*af70*/  FMUL.FTZ R109, R116, UR5 ;  /* 0x00000005746d7c20 */ /* 0x000fe20008410000 */
[----:B------:R-:W-:Y:S01]  /*af80*/  FMUL.FTZ R107, R112, UR5 ;  /* 0x00000005706b7c20 */ /* 0x000fe20008410000 */
[----:B-1----:R-:W-:Y:S01]  /*af90*/  FMUL.FTZ R7, R88, UR5 ;  /* 0x0000000558077c20 */ /* 0x002fe20008410000 */
[----:B------:R-:W-:Y:S01]  /*afa0*/  UMOV UR6, UR4 ;  /* 0x0000000400067c82 */ /* 0x000fe20008000000 */
[----:B------:R1:W2:Y:S01]  /*afb0*/  MUFU.TANH R112, R121 ;  /* 0x0000007900707308 */ /* 0x0002a20000002400 */
        /* <DEDUP_REMOVED lines=8> */
[----:B-1----:R-:W-:-:S02]  /*b040*/  IMAD R121, R9, -0x60, RZ ;  /* 0xffffffa009797824 */ /* 0x002fc400078e02ff */
[----:B------:R-:W-:Y:S01]  /*b050*/  FMUL.FTZ R103, R108, UR5 ;  /* 0x000000056c677c20 */ /* 0x000fe20008410000 */
[----:B---3--:R-:W-:Y:S01]  /*b060*/  LOP3.LUT P1, RZ, R173, 0x7f, RZ, 0xc0, !PT ;  /* 0x0000007fadff7812 */ /* 0x008fe2000782c0ff */
[----:B------:R-:W-:Y:S01]  /*b070*/  FMUL.FTZ R94, R110, UR5 ;  /* 0x000000056e5e7c20 */ /* 0x000fe20008410000 */
[----:B------:R-:W-:Y:S01]  /*b080*/  FMUL.FTZ R89, R89, UR5 ;  /* 0x0000000559597c20 */ /* 0x000fe20008410000 */
[----:B------:R-:W-:Y:S01]  /*b090*/  FMUL.FTZ R92, R92, UR5 ;  /* 0x000000055c5c7c20 */ /* 0x000fe20008410000 */
[----:B------:R-:W-:Y:S01]  /*b0a0*/  FMUL.FTZ R93, R93, UR5 ;  /* 0x000000055d5d7c20 */ /* 0x000fe20008410000 */
[----:B------:R-:W-:Y:S01]  /*b0b0*/  FMUL.FTZ R96, R96, UR5 ;  /* 0x0000000560607c20 */ /* 0x000fe20008410000 */
[----:B------:R-:W-:Y:S01]  /*b0c0*/  FMUL.FTZ R97, R97, UR5 ;  /* 0x0000000561617c20 */ /* 0x000fe20008410000 */
[----:B0-----:R-:W-:-:S04]  /*b0d0*/  @P2 IMAD.HI.U32 R102, R111, R102, RZ ;  /* 0x000000666f662227 */ /* 0x001fc800078e00ff */
        /* <DEDUP_REMOVED lines=13> */
[----:B------:R-:W0:Y:S08]  /*b1b0*/  MUFU.TANH R7, R7 ;  /* 0x0000000700077308 */ /* 0x000e300000002400 */
[----:B------:R-:W1:Y:S08]  /*b1c0*/  MUFU.TANH R89, R89 ;  /* 0x0000005900597308 */ /* 0x000e700000002400 */
        /* <DEDUP_REMOVED lines=16> */
[----:B------:R-:W5:Y:S02]  /*b2d0*/  @P2 LDC R101, c[0x0][0x450] ;  /* 0x00011400ff652b82 */ /* 0x000f640000000800 */
[----:B------:R-:W0:Y:S01]  /*b2e0*/  MUFU.TANH R88, R88 ;  /* 0x0000005800587308 */ /* 0x000e220000002400 */
[----:B------:R-:W-:Y:S01]  /*b2f0*/  HGMMA.64x128x16.F32.BF16 R24, R152, gdesc[UR4].tnspB, R24, gsb0 ;  /* 0x41e0000498187df0 */ /* 0x000fe20008001818 */
[----:B------:R-:W-:Y:S01]  /*b300*/  UIADD3 UR6, UR4, 0x100, URZ ;  /* 0x0000010004067890 */ /* 0x000fe2000fffe03f */
[----:B------:R-:W-:-:S05]  /*b310*/  UMOV UR7, 0x40000040 ;  /* 0x4000004000077882 */ /* 0x000fca0000000000 */
[----:B------:R-:W0:Y:S08]  /*b320*/  MUFU.TANH R158, R158 ;  /* 0x0000009e009e7308 */ /* 0x000e300000002400 */
[----:B------:R-:W0:Y:S01]  /*b330*/  MUFU.TANH R90, R90 ;  /* 0x0000005a005a7308 */ /* 0x000e220000002400 */
[----:B-----5:R-:W-:-:S07]  /*b340*/  @P2 SHF.R.U32.HI R111, RZ, R101, R102 ;  /* 0x00000065ff6f2219 */ /* 0x020fce0000011666 */
[----:B------:R-:W0:Y:S01]  /*b350*/  MUFU.TANH R91, R91 ;  /* 0x0000005b005b7308 */ /* 0x000e220000002400 */
[----:B------:R-:W5:Y:S07]  /*b360*/  SHFL.IDX PT, R116, R111, RZ, 0x1c1f ;  /* 0x001c1fff6f747589 */ /* 0x000f6e00000e0000 */
        /* <DEDUP_REMOVED lines=13> */
[----:B------:R-:W0:Y:S01]  /*b440*/  MUFU.TANH R128, R128 ;  /* 0x0000008000807308 */ /* 0x000e220000002400 */
[----:B------:R-:W-:-:S02]  /*b450*/  WARPGROUP.DEPBAR.LE gsb0, 0x0 ;  /* 0x00008000000079c5 */ /* 0x000fc40000010000 */
[----:B------:R-:W-:Y:S01]  /*b460*/  WARPGROUP.ARRIVE ;  /* 0x00000000000079c5 */ /* 0x000fe20000000000 */
[----:B------:R-:W-:Y:S01]  /*b470*/  FMUL.FTZ R152, R104, UR5 ;  /* 0x0000000568987c20 */ /* 0x000fe20008410000 */
[----:B------:R-:W-:Y:S02]  /*b480*/  IMAD.U32 R104, RZ, RZ, UR37 ;  /* 0x00000025ff687e24 */ /* 0x000fe4000f8e00ff */
[----:B------:R-:W-:Y:S01]  /*b490*/  FMUL.FTZ R154, R130, UR5 ;  /* 0x00000005829a7c20 */ /* 0x000fe20008410000 */
[----:B------:R-:W0:Y:S01]  /*b4a0*/  MUFU.TANH R129, R129 ;  /* 0x0000008100817308 */ /* 0x000e220000002400 */
[----:B------:R-:W-:Y:S01]  /*b4b0*/  HGMMA.64x128x16.F32.BF16 R24, R148, gdesc[UR4].tnspB, R24, gsb0 ;  /* 0x41e0000494187df0 */ /* 0x000fe20008001818 */
[----:B------:R-:W-:Y:S01]  /*b4c0*/  UIADD3 UR6, UR4, 0x180, URZ ;  /* 0x0000018004067890 */ /* 0x000fe2000fffe03f */
[----:B------:R-:W-:Y:S01]  /*b4d0*/  @!P1 LEA R101, R104, UR38, 0x3 ;  /* 0x0000002668659c11 */ /* 0x000fe2000f8e18ff */
[----:B------:R-:W-:-:S04]  /*b4e0*/  UMOV UR7, 0x40000040 ;  /* 0x4000004000077882 */ /* 0x000fc80000000000 */
[----:B------:R-:W0:Y:S01]  /*b4f0*/  MUFU.TANH R152, R152 ;  /* 0x0000009800987308 */ /* 0x000e220000002400 */
[----:B------:R-:W-:-:S05]  /*b500*/  @!P1 VIADD R101, R101, 0x2a840 ;  /* 0x0002a84065659836 */ /* 0x000fca0000000000 */
[----:B------:R-:W-:Y:S02]  /*b510*/  @!P1 PRMT R102, RZ, 0x654, R101 ;  /* 0x00000654ff669816 */ /* 0x000fe40000000065 */
[----:B------:R-:W0:Y:S08]  /*b520*/  MUFU.TANH R154, R154 ;  /* 0x0000009a009a7308 */ /* 0x000e300000002400 */
[----:B------:R-:W0:Y:S08]  /*b530*/  MUFU.TANH R156, R156 ;  /* 0x0000009c009c7308 */ /* 0x000e300000002400 */
[----:B------:R-:W0:Y:S08]  /*b540*/  MUFU.TANH R132, R132 ;  /* 0x0000008400847308 */ /* 0x000e300000002400 */
[----:B------:R-:W0:Y:S08]  /*b550*/  MUFU.TANH R133, R133 ;  /* 0x0000008500857308 */ /* 0x000e300000002400 */
[----:B------:R0:W0:Y:S01]  /*b560*/  MUFU.TANH R101, R134 ;  /* 0x0000008600657308 */ /* 0x0000220000002400 */
[----:B------:R-:W-:-:S02]  /*b570*/  WARPGROUP.DEPBAR.LE gsb0, 0x0 ;  /* 0x00008000000079c5 */ /* 0x000fc40000010000 */
[----:B------:R-:W-:Y:S01]  /*b580*/  WARPGROUP.ARRIVE ;  /* 0x00000000000079c5 */ /* 0x000fe20000000000 */
[----:B------:R-:W-:Y:S01]  /*b590*/  FMUL.FTZ R148, R126, UR5 ;  /* 0x000000057e947c20 */ /* 0x000fe20008410000 */
[----:B------:R-:W-:-:S04]  /*b5a0*/  FMUL.FTZ R150, R127, UR5 ;  /* 0x000000057f967c20 */ /* 0x000fc80008410000 */
[----:B------:R-:W-:Y:S01]  /*b5b0*/  HGMMA.64x128x16.F32.BF16 R24, R144, gdesc[UR4].tnspB, R24, gsb0 ;  /* 0x41e0000490187df0 */ /* 0x000fe20008001818 */
[----:B------:R-:W-:Y:S01]  /*b5c0*/  UIADD3 UR6, UR4, 0x200, URZ ;  /* 0x0000020004067890 */ /* 0x000fe2000fffe03f */
[----:B------:R-:W0:Y:S01]  /*b5d0*/  MUFU.TANH R148, R148 ;  /* 0x0000009400947308 */ /* 0x000e220000002400 */
[----:B------:R-:W-:-:S07]  /*b5e0*/  UMOV UR7, 0x40000040 ;  /* 0x4000004000077882 */ /* 0x000fce0000000000 */
[----:B------:R-:W0:Y:S01]  /*b5f0*/  MUFU.TANH R150, R150 ;  /* 0x0000009600967308 */ /* 0x000e220000002400 */
[----:B------:R-:W-:Y:S02]  /*b600*/  WARPGROUP.DEPBAR.LE gsb0, 0x0 ;  /* 0x00008000000079c5 */ /* 0x000fe40000010000 */
        /* <DEDUP_REMOVED lines=11> */
[----:B------:R-:W-:Y:S01]  /*b6c0*/  FMUL.FTZ R142, R119, UR5 ;  /* 0x00000005778e7c20 */ /* 0x000fe20008410000 */
[----:B------:R-:W-:Y:S02]  /*b6d0*/  VIADD R105, R121, 0x1 ;  /* 0x0000000179697836 */ /* 0x000fe40000000000 */
[----:B------:R0:W0:Y:S01]  /*b6e0*/  MUFU.TANH R119, R124 ;  /* 0x0000007c00777308 */ /* 0x0000220000002400 */
[----:B------:R-:W-:Y:S01]  /*b6f0*/  HGMMA.64x128x16.F32.BF16 R24, R136, gdesc[UR4].tnspB, R24, gsb0 ;  /* 0x41e0000488187df0 */ /* 0x000fe20008001818 */
[----:B------:R-:W-:-:S04]  /*b700*/  IMAD R105, R18, -0x2, R105 ;  /* 0xfffffffe12697824 */ /* 0x000fc800078e0269 */
[C---:B------:R-:W-:Y:S02]  /*b710*/  VIADD R130, R105.reuse, 0xffffffff ;  /* 0xffffffff69827836 */ /* 0x040fe40000000000 */
[----:B------:R-:W0:Y:S01]  /*b720*/  MUFU.TANH R140, R140 ;  /* 0x0000008c008c7308 */ /* 0x000e220000002400 */
[----:B------:R-:W-:-:S05]  /*b730*/  IADD3 R104, R105, -UR50, R16 ;  /* 0x8000003269687c10 */ /* 0x000fca000fffe010 */
[C---:B------:R-:W-:Y:S02]  /*b740*/  VIADD R123, R104.reuse, UR54 ;  /* 0x00000036687b7c36 */ /* 0x040fe40008000000 */
[----:B------:R-:W0:Y:S01]  /*b750*/  MUFU.TANH R142, R142 ;  /* 0x0000008e008e7308 */ /* 0x000e220000002400 */
[----:B------:R-:W-:Y:S02]  /*b760*/  VIADD R127, R104, UR51 ;  /* 0x00000033687f7c36 */ /* 0x000fe40008000000 */
[--C-:B-----5:R-:W-:Y:S02]  /*b770*/  IMAD.IADD R113, R123, 0x1, R116.reuse ;  /* 0x000000017b717824 */ /* 0x120fe400078e0274 */
[----:B------:R-:W-:Y:S01]  /*b780*/  IMAD.IADD R115, R127, 0x1, R116 ;  /* 0x000000017f737824 */ /* 0x000fe200078e0274 */
[----:B------:R-:W-:Y:S02]  /*b790*/  WARPGROUP.DEPBAR.LE gsb0, 0x0 ;  /* 0x00008000000079c5 */ /* 0x000fe40000010000 */
[----:B------:R5:W-:Y:S01]  /*b7a0*/  @!P1 SYNCS.ARRIVE.TRANS64.RED.A1T0 RZ, [R102+URZ], RZ ;  /* 0x000000ff66ff99a7 */ /* 0x000be2000810043f */
[----:B------:R-:W-:Y:S01]  /*b7b0*/  ISETP.GE.AND P1, PT, R10, 0x1, PT ;  /* 0x000000010a00780c */ /* 0x000fe20003f26270 */
[----:B-----5:R-:W-:-:S06]  /*b7c0*/  FMUL.FTZ R102, R135, UR5 ;  /* 0x0000000587667c20 */ /* 0x020fcc0008410000 */
[----:B------:R-:W0:Y:S06]  /*b7d0*/  MUFU.TANH R102, R102 ;  /* 0x0000006600667308 */ /* 0x000e2c0000002400 */
[----:B-1234-:R-:W-:Y:S05]  /*b7e0*/  @!P1 BRA `(.L_x_1152) ;  /* 0x0000000000549947 */ /* 0x01efea0003800000 */
[----:B------:R-:W-:Y:S01]  /*b7f0*/  IADD3 R117, R16, -UR50, R116 ;  /* 0x8000003210757c10 */ /* 0x000fe2000fffe074 */
        /* <DEDUP_REMOVED lines=11> */
.L_x_1154:
[----:B------:R-:W-:-:S05]  /*b8b0*/  IMAD.U32 R116, RZ, RZ, UR39 ;  /* 0x00000027ff747e24 */ /* 0x000fca000f8e00ff */
[----:B------:R-:W-:-:S13]  /*b8c0*/  ISETP.NE.AND P1, PT, R116, 0x1, PT ;  /* 0x000000017400780c */ /* 0x000fda0003f25270 */
[----:B------:R-:W1:Y:S02]  /*b8d0*/  @P1 LDC.64 R104, c[0x0][0x9e8] ;  /* 0x00027a00ff681b82 */ /* 0x000e640000000a00 */
[----:B-1----:R-:W-:-:S05]  /*b8e0*/  @P1 IMAD.HI.U32 R104, R117, R104, RZ ;  /* 0x0000006875681227 */ /* 0x002fca00078e00ff */
[----:B------:R-:W-:-:S07]  /*b8f0*/  @P1 SHF.R.U32.HI R117, RZ, R105, R104 ;  /* 0x00000069ff751219 */ /* 0x000fce0000011668 */
.L_x_1155:
[----:B------:R-:W-:Y:S05]  /*b900*/  BSYNC B0 ;  /* 0x0000000000007941 */ /* 0x000fea0003800000 */
.L_x_1153:
[----:B------:R-:W-:-:S05]  /*b910*/  IMAD R104, R117, R116, R130 ;  /* 0x0000007475687224 */ /* 0x000fca00078e0282 */
[----:B------:R-:W-:Y:S02]  /*b920*/  VIADDMNMX R113, R104, R116, R113, PT ;  /* 0x0000007468717246 */ /* 0x000fe40003800171 */
[----:B------:R-:W-:-:S07]  /*b930*/  VIMNMX R115, R115, R104, !PT ;  /* 0x0000006873737248 */ /* 0x000fce0007fe0100 */
.L_x_1152:
[C---:B------:R-:W-:Y:S02]  /*b940*/  ISETP.GE.AND P1, PT, R121.reuse, 0x2, PT ;  /* 0x000000027900780c */ /* 0x040fe40003f26270 */
[----:B------:R-:W-:Y:S02]  /*b950*/  ISETP.GE.AND P4, PT, R121, 0xa, PT ;  /* 0x0000000a7900780c */ /* 0x000fe40003f86270 */
[----:B------:R-:W-:Y:S02]  /*b960*/  ISETP.GT.AND P2, PT, R115, 0x1, !P1 ;  /* 0x000000017300780c */ /* 0x000fe40004f44270 */
[----:B------:R-:W-:Y:S02]  /*b970*/  P2R R105, PR, RZ, 0x10 ;  /* 0x00000010ff697803 */ /* 0x000fe40000000000 */
[----:B------:R-:W-:Y:S02]  /*b980*/  ISETP.LT.OR P3, PT, R113, 0x2, P2 ;  /* 0x000000027100780c */ /* 0x000fe40001761670 */
[----:B------:R-:W-:-:S02]  /*b990*/  ISETP.GE.AND P2, PT, R121, 0x9, PT ;  /* 0x000000097900780c */ /* 0x000fc40003f46270 */
[----:B------:R-:W-:Y:S02]  /*b9a0*/  FSEL R180, R89, -INF , !P3 ;  /* 0xff80000059b47808 */ /* 0x000fe40005800000 */
[----:B------:R-:W-:-:S04]  /*b9b0*/  ISETP.GT.AND P3, PT, R115, 0x8, !P2 ;  /* 0x000000087300780c */ /* 0x000fc80005764270 */
[----:B------:R-:W-:-:S04]  /*b9c0*/  ISETP.LT.OR P3, PT, R113, 0x9, P3 ;  /* 0x000000097100780c */ /* 0x000fc80001f61670 */
[----:B0-----:R-:W-:Y:S02]  /*b9d0*/  FSEL R184, R92, -INF , !P3 ;  /* 0xff8000005cb87808 */ /* 0x001fe40005800000 */
        /* <DEDUP_REMOVED lines=81> */
[----:B------:R-:W-:-:S04]  /*bef0*/  ISETP.LT.OR P3, PT, R113, 0x4a, P3 ;  /* 0x0000004a7100780c */ /* 0x000fc80001f61670 */
[----:B------:R-:W-:Y:S02]  /*bf00*/  FSEL R108, R125, -INF , !P3 ;  /* 0xff8000007d6c7808 */ /* 0x000fe40005800000 */
[----:B------:R-:W-:-:S04]  /*bf10*/  ISETP.GE.AND P3, PT, R121, 0x51, PT ;  /* 0x000000517900780c */ /* 0x000fc80003f66270 */
[----:B------:R-:W-:-:S04]  /*bf20*/  ISETP.GT.AND P4, PT, R115, 0x50, !P3 ;  /* 0x000000507300780c */ /* 0x000fc80005f84270 */
[----:B------:R-:W-:-:S04]  /*bf30*/  ISETP.LT.OR P4, PT, R113, 0x51, P4 ;  /* 0x000000517100780c */ /* 0x000fc80002781670 */
[----:B------:R-:W-:Y:S02]  /*bf40*/  FSEL R106, R128, -INF , !P4 ;  /* 0xff800000806a7808 */ /* 0x000fe40006000000 */
[----:B------:R-:W-:Y:S01]  /*bf50*/  ISETP.GE.AND P4, PT, R121, 0x52, PT ;  /* 0x000000527900780c */ /* 0x000fe20003f86270 */
[----:B------:R-:W0:Y:S03]  /*bf60*/  SHFL.IDX PT, R128, R111, 0x1, 0x1c1f ;  /* 0x003c1f006f807f89 */ /* 0x000e2600000e0000 */
[----:B------:R-:W-:-:S04]  /*bf70*/  ISETP.GT.AND P5, PT, R115, 0x51, !P4 ;  /* 0x000000517300780c */ /* 0x000fc800067a4270 */
[----:B------:R-:W-:-:S04]  /*bf80*/  ISETP.LT.OR P5, PT, R113, 0x52, P5 ;  /* 0x000000527100780c */ /* 0x000fc80002fa1670 */
[----:B------:R-:W-:Y:S02]  /*bf90*/  FSEL R96, R129, -INF , !P5 ;  /* 0xff80000081607808 */ /* 0x000fe40006800000 */
[----:B------:R-:W-:-:S04]  /*bfa0*/  ISETP.GE.AND P5, PT, R121, 0x59, PT ;  /* 0x000000597900780c */ /* 0x000fc80003fa6270 */
[----:B------:R-:W-:-:S04]  /*bfb0*/  ISETP.GT.AND P6, PT, R115, 0x58, !P5 ;  /* 0x000000587300780c */ /* 0x000fc80006fc4270 */
[----:B------:R-:W-:Y:S01]  /*bfc0*/  ISETP.LT.OR P6, PT, R113, 0x59, P6 ;  /* 0x000000597100780c */ /* 0x000fe200037c1670 */
[----:B0-----:R-:W-:-:S03]  /*bfd0*/  IMAD.IADD R89, R127, 0x1, R128 ;  /* 0x000000017f597824 */ /* 0x001fc600078e0280 */
[----:B------:R-:W-:Y:S02]  /*bfe0*/  FSEL R92, R132, -INF , !P6 ;  /* 0xff800000845c7808 */ /* 0x000fe40007000000 */
[----:B------:R-:W-:-:S04]  /*bff0*/  ISETP.GE.AND P6, PT, R121, 0x1, PT ;  /* 0x000000017900780c */ /* 0x000fc80003fc6270 */
[----:B------:R-:W-:Y:S02]  /*c000*/  P2R R103, PR, RZ, 0x40 ;  /* 0x00000040ff677803 */ /* 0x000fe40000000000 */
[----:B------:R-:W-:-:S04]  /*c010*/  ISETP.GT.AND P6, PT, R115, RZ, !P6 ;  /* 0x000000ff7300720c */ /* 0x000fc800077c4270 */
[----:B------:R-:W-:-:S04]  /*c020*/  ISETP.LT.OR P6, PT, R113, 0x1, P6 ;  /* 0x000000017100780c */ /* 0x000fc800037c1670 */
[----:B------:R-:W-:Y:S01]  /*c030*/  FSEL R188, R7, -INF , !P6 ;  /* 0xff80000007bc7808 */ /* 0x000fe20007000000 */
[----:B------:R-:W-:Y:S01]  /*c040*/  IMAD.IADD R7, R123, 0x1, R128 ;  /* 0x000000017b077824 */ /* 0x000fe200078e0280 */
[----:B------:R-:W-:-:S04]  /*c050*/  ISETP.GE.AND P6, PT, R121, 0x5a, PT ;  /* 0x0000005a7900780c */ /* 0x000fc80003fc6270 */
[----:B------:R-:W-:Y:S02]  /*c060*/  P2R R121, PR, RZ, 0x40 ;  /* 0x00000040ff797803 */ /* 0x000fe40000000000 */
[----:B------:R-:W-:-:S04]  /*c070*/  ISETP.GT.AND P6, PT, R115, 0x59, !P6 ;  /* 0x000000597300780c */ /* 0x000fc800077c4270 */
[----:B------:R-:W-:-:S04]  /*c080*/  ISETP.LT.OR P6, PT, R113, 0x5a, P6 ;  /* 0x0000005a7100780c */ /* 0x000fc800037c1670 */
[----:B------:R-:W-:Y:S02]  /*c090*/  FSEL R104, R133, -INF , !P6 ;  /* 0xff80000085687808 */ /* 0x000fe40007000000 */
[----:B------:R-:W-:-:S13]  /*c0a0*/  ISETP.GE.AND P6, PT, R10, 0x1, PT ;  /* 0x000000010a00780c */ /* 0x000fda0003fc6270 */
[----:B------:R-:W-:Y:S05]  /*c0b0*/  @!P6 BRA `(.L_x_1156) ;  /* 0x000000000054e947 */ /* 0x000fea0003800000 */
[----:B------:R-:W-:Y:S01]  /*c0c0*/  IADD3 R93, R16, -UR50, R128 ;  /* 0x80000032105d7c10 */ /* 0x000fe2000fffe080 */
        /* <DEDUP_REMOVED lines=11> */
.L_x_1158:
[----:B------:R-:W-:-:S05]  /*c180*/  IMAD.U32 R97, RZ, RZ, UR39 ;  /* 0x00000027ff617e24 */ /* 0x000fca000f8e00ff */
[----:B------:R-:W-:-:S13]  /*c190*/  ISETP.NE.AND P6, PT, R97, 0x1, PT ;  /* 0x000000016100780c */ /* 0x000fda0003fc5270 */
[----:B------:R-:W0:Y:S02]  /*c1a0*/  @P6 LDC.64 R128, c[0x0][0x9e8] ;  /* 0x00027a00ff806b82 */ /* 0x000e240000000a00 */
[----:B0-----:R-:W-:-:S05]  /*c1b0*/  @P6 IMAD.HI.U32 R128, R93, R128, RZ ;  /* 0x000000805d806227 */ /* 0x001fca00078e00ff */
[----:B------:R-:W-:-:S07]  /*c1c0*/  @P6 SHF.R.U32.HI R93, RZ, R129, R128 ;  /* 0x00000081ff5d6219 */ /* 0x000fce0000011680 */
.L_x_1159:
[----:B------:R-:W-:Y:S05]  /*c1d0*/  BSYNC B0 ;  /* 0x0000000000007941 */ /* 0x000fea0003800000 */
.L_x_1157:
[----:B------:R-:W-:-:S05]  /*c1e0*/  IMAD R128, R93, R97, R130 ;  /* 0x000000615d807224 */ /* 0x000fca00078e0282 */
[----:B------:R-:W-:Y:S02]  /*c1f0*/  VIADDMNMX R7, R128, R97, R7, PT ;  /* 0x0000006180077246 */ /* 0x000fe40003800107 */
[----:B------:R-:W-:-:S07]  /*c200*/  VIMNMX R89, R89, R128, !PT ;  /* 0x0000008059597248 */ /* 0x000fce0007fe0100 */
.L_x_1156:
[----:B------:R-:W-:Y:S01]  /*c210*/  ISETP.GT.AND P1, PT, R89, 0x1, !P1 ;  /* 0x000000015900780c */ /* 0x000fe20004f24270 */
[----:B------:R-:W-:Y:S01]  /*c220*/  UMOV UR7, UR36 ;  /* 0x0000002400077c82 */ /* 0x000fe20008000000 */
[----:B------:R-:W-:Y:S01]  /*c230*/  ISETP.NE.AND P6, PT, R136, RZ, PT ;  /* 0x000000ff8800720c */ /* 0x000fe20003fc5270 */
[----:B------:R-:W-:Y:S01]  /*c240*/  UMOV UR4, UR37 ;  /* 0x0000002500047c82 */ /* 0x000fe20008000000 */
[----:B------:R-:W-:Y:S02]  /*c250*/  ISETP.LT.OR P1, PT, R7, 0x2, P1 ;  /* 0x000000020700780c */ /* 0x000fe40000f21670 */
[----:B------:R-:W-:Y:S02]  /*c260*/  ISETP.GT.AND P2, PT, R89, 0x8, !P2 ;  /* 0x000000085900780c */ /* 0x000fe40005744270 */
[----:B------:R-:W-:Y:S02]  /*c270*/  FSEL R136, R2, -INF , !P1 ;  /* 0xff80000002887808 */ /* 0x000fe40004800000 */
[----:B------:R-:W-:-:S02]  /*c280*/  ISETP.NE.AND P1, PT, R105, RZ, PT ;  /* 0x000000ff6900720c */ /* 0x000fc40003f25270 */
[----:B------:R-:W-:Y:S02]  /*c290*/  ISETP.LT.OR P2, PT, R7, 0x9, P2 ;  /* 0x000000090700780c */ /* 0x000fe40001741670 */
[----:B------:R-:W-:Y:S02]  /*c2a0*/  ISETP.GT.AND P1, PT, R89, 0x9, !P1 ;  /* 0x000000095900780c */ /* 0x000fe40004f24270 */
[----:B------:R-:W-:Y:S02]  /*c2b0*/  FSEL R2, R8, -INF , !P2 ;  /* 0xff80000008027808 */ /* 0x000fe40005000000 */
        /* <DEDUP_REMOVED lines=88> */
[----:B------:R-:W-:-:S04]  /*c840*/  ISETP.GT.AND P1, PT, R89, 0x40, !P1 ;  /* 0x000000405900780c */ /* 0x000fc80004f24270 */
        /* <DEDUP_REMOVED lines=27> */
[--C-:B------:R-:W-:Y:S01]  /*ca00*/  FFMA.FTZ R103, R152, R11, -R111.reuse ;  /* 0x0000000b98677223 */ /* 0x100fe2000001086f */
[----:B------:R-:W-:Y:S01]  /*ca10*/  FSEL R152, R101, -INF , !P5 ;  /* 0xff80000065987808 */ /* 0x000fe20006800000 */
[----:B------:R0:W-:Y:S01]  /*ca20*/  MUFU.EX2 R15, R0 ;  /* 0x00000000000f7308 */ /* 0x0001e20000000800 */
[----:B------:R-:W-:Y:S01]  /*ca30*/  FMNMX.FTZ R91, R134, R91, !PT ;  /* 0x0000005b865b7209 */ /* 0x000fe20007810000 */
[-CC-:B------:R-:W-:Y:S01]  /*ca40*/  FFMA.FTZ R89, R126, R11.reuse, -R111.reuse ;  /* 0x0000000b7e597223 */ /* 0x180fe2000001086f */
[----:B------:R-:W-:Y:S01]  /*ca50*/  FSEL R126, R102, -INF , !P2 ;  /* 0xff800000667e7808 */ /* 0x000fe20005000000 */
[--C-:B------:R-:W-:Y:S01]  /*ca60*/  FFMA.FTZ R101, R118, R11, -R111.reuse ;  /* 0x0000000b76657223 */ /* 0x100fe2000001086f */
[----:B------:R-:W-:Y:S01]  /*ca70*/  FMNMX.FTZ R91, R14, R91, !PT ;  /* 0x0000005b0e5b7209 */ /* 0x000fe20007810000 */
[-CC-:B------:R-:W-:Y:S01]  /*ca80*/  FFMA.FTZ R180, R180, R11.reuse, -R111.reuse ;  /* 0x0000000bb4b47223 */ /* 0x180fe2000001086f */
[----:B------:R-:W-:Y:S01]  /*ca90*/  FSEL R109, R8, RZ, P1 ;  /* 0x000000ff086d7208 */ /* 0x000fe20000800000 */
[--C-:B------:R-:W-:Y:S01]  /*caa0*/  FFMA.FTZ R184, R184, R11, -R111.reuse ;  /* 0x0000000bb8b87223 */ /* 0x100fe2000001086f */
[----:B------:R-:W-:Y:S01]  /*cab0*/  FMNMX.FTZ R93, R132, R91, !PT ;  /* 0x0000005b845d7209 */ /* 0x000fe20007810000 */
[-CC-:B0-----:R-:W-:Y:S01]  /*cac0*/  FFMA.FTZ R0, R174, R11.reuse, -R111.reuse ;  /* 0x0000000bae007223 */ /* 0x181fe2000001086f */
        /* <DEDUP_REMOVED lines=18> */
[----:B------:R-:W-:-:S02]  /*cbf0*/  FMNMX.FTZ R95, R94, R95, !PT ;  /* 0x0000005f5e5f7209 */ /* 0x000fc40007810000 */
[----:B------:R-:W-:Y:S02]  /*cc00*/  LOP3.LUT P6, RZ, R173, 0x7f, RZ, 0xc0, !PT ;  /* 0x0000007fadff7812 */ /* 0x000fe400078cc0ff */
[----:B------:R-:W-:-:S03]  /*cc10*/  FMNMX.FTZ R95, R88, R95, !PT ;  /* 0x0000005f585f7209 */ /* 0x000fc60007810000 */
[----:B------:R-:W-:Y:S01]  /*cc20*/  MUFU.EX2 R91, R184 ;  /* 0x000000b8005b7308 */ /* 0x000fe20000000800 */
[----:B------:R-:W-:-:S04]  /*cc30*/  FMNMX.FTZ R95, R98, R95, !PT ;  /* 0x0000005f625f7209 */ /* 0x000fc80007810000 */
[----:B------:R-:W-:-:S03]  /*cc40*/  FMNMX.FTZ R97, R138, R95, !PT ;  /* 0x0000005f8a617209 */ /* 0x000fc60007810000 */
[----:B------:R-:W-:Y:S01]  /*cc50*/  MUFU.EX2 R95, R0 ;  /* 0x00000000005f7308 */ /* 0x000fe20000000800 */
[----:B------:R-:W-:-:S04]  /*cc60*/  FMNMX.FTZ R97, R100, R97, !PT ;  /* 0x0000006164617209 */ /* 0x000fc80007810000 */
[----:B------:R-:W-:-:S03]  /*cc70*/  FMNMX.FTZ R97, R142, R97, !PT ;  /* 0x000000618e617209 */ /* 0x000fc60007810000 */
[----:B------:R-:W0:Y:S01]  /*cc80*/  MUFU.EX2 R182, R182 ;  /* 0x000000b600b67308 */ /* 0x000e220000000800 */
[----:B------:R-:W-:-:S04]  /*cc90*/  FMNMX.FTZ R97, R144, R97, !PT ;  /* 0x0000006190617209 */ /* 0x000fc80007810000 */
[----:B------:R-:W-:-:S03]  /*cca0*/  FMNMX.FTZ R99, R146, R97, !PT ;  /* 0x0000006192637209 */ /* 0x000fc60007810000 */
[----:B------:R1:W-:Y:S01]  /*ccb0*/  MUFU.EX2 R97, R103 ;  /* 0x0000006700617308 */ /* 0x0003e20000000800 */
[----:B------:R-:W-:-:S04]  /*ccc0*/  FMNMX.FTZ R99, R148, R99, !PT ;  /* 0x0000006394637209 */ /* 0x000fc80007810000 */
[----:B------:R-:W-:-:S03]  /*ccd0*/  FMNMX.FTZ R99, R150, R99, !PT ;  /* 0x0000006396637209 */ /* 0x000fc60007810000 */
[----:B------:R-:W-:Y:S01]  /*cce0*/  MUFU.EX2 R93, R178 ;  /* 0x000000b2005d7308 */ /* 0x000fe20000000800 */
[----:B------:R-:W-:Y:S01]  /*ccf0*/  FMNMX.FTZ R99, R154, R99, !PT ;  /* 0x000000639a637209 */ /* 0x000fe20007810000 */
[----:B-1----:R-:W-:Y:S01]  /*cd00*/  FFMA.FTZ R103, R114, R11, -R111 ;  /* 0x0000000b72677223 */ /* 0x002fe2000001086f */
[----:B0-----:R-:W-:Y:S02]  /*cd10*/  F2FP.BF16.F32.PACK_AB R158, R182, R91 ;  /* 0x0000005bb69e723e */ /* 0x001fe400000010ff */
[----:B------:R-:W-:-:S03]  /*cd20*/  FMNMX.FTZ R99, R156, R99, !PT ;  /* 0x000000639c637209 */ /* 0x000fc60007810000 */
[----:B------:R-:W-:Y:S01]  /*cd30*/  MUFU.EX2 R176, R176 ;  /* 0x000000b000b07308 */ /* 0x000fe20000000800 */
[----:B------:R-:W-:-:S04]  /*cd40*/  FMNMX.FTZ R99, R152, R99, !PT ;  /* 0x0000006398637209 */ /* 0x000fc80007810000 */
[----:B------:R-:W-:Y:S01]  /*cd50*/  FMNMX.FTZ R0, R126, R99, !PT ;  /* 0x000000637e007209 */ /* 0x000fe20007810000 */
[-CC-:B------:R-:W-:Y:S01]  /*cd60*/  FFMA.FTZ R99, R116, R11.reuse, -R111.reuse ;  /* 0x0000000b74637223 */ /* 0x180fe2000001086f */
[----:B------:R-:W-:Y:S01]  /*cd70*/  FFMA.FTZ R116, R124, R11, -R111 ;  /* 0x0000000b7c747223 */ /* 0x000fe2000001086f */
[----:B------:R-:W-:Y:S02]  /*cd80*/  MUFU.EX2 R174, R174 ;  /* 0x000000ae00ae7308 */ /* 0x000fe40000000800 */
[----:B------:R-:W0:Y:S06]  /*cd90*/  SHFL.BFLY PT, R7, R0, 0x2, 0x1f ;  /* 0x0c401f0000077f89 */ /* 0x000e2c00000e0000 */
[----:B------:R-:W-:Y:S08]  /*cda0*/  MUFU.EX2 R140, R140 ;  /* 0x0000008c008c7308 */ /* 0x000ff00000000800 */
[----:B------:R-:W-:Y:S08]  /*cdb0*/  MUFU.EX2 R89, R89 ;  /* 0x0000005900597308 */ /* 0x000ff00000000800 */
[----:B------:R-:W-:Y:S01]  /*cdc0*/  MUFU.EX2 R102, R102 ;  /* 0x0000006600667308 */ /* 0x000fe20000000800 */
[----:B0-----:R-:W-:-:S05]  /*cdd0*/  FMNMX.FTZ R7, R0, R7, !PT ;  /* 0x0000000700077209 */ /* 0x001fca0007810000 */
[----:B------:R-:W0:Y:S02]  /*cde0*/  SHFL.BFLY PT, R0, R7, 0x1, 0x1f ;  /* 0x0c201f0007007f89 */ /* 0x000e2400000e0000 */
[----:B------:R-:W-:Y:S08]  /*cdf0*/  MUFU.EX2 R99, R99 ;  /* 0x0000006300637308 */ /* 0x000ff00000000800 */
[----:B------:R-:W-:Y:S08]  /*ce00*/  MUFU.EX2 R116, R116 ;  /* 0x0000007400747308 */ /* 0x000ff00000000800 */
[----:B------:R-:W-:Y:S01]  /*ce10*/  MUFU.EX2 R101, R101 ;  /* 0x0000006500657308 */ /* 0x000fe20000000800 */
[----:B0-----:R-:W-:Y:S01]  /*ce20*/  FMNMX.FTZ R7, R7, R0, !PT ;  /* 0x0000000007077209 */ /* 0x001fe20007810000 */
[----:B------:R-:W-:Y:S01]  /*ce30*/  FADD.FTZ R0, -R109, R12 ;  /* 0x0000000c6d007221 */ /* 0x000fe20000010100 */
[----:B------:R-:W-:-:S05]  /*ce40*/  FFMA.FTZ R109, R104, R11, -R111 ;  /* 0x0000000b686d7223 */ /* 0x000fca000001086f */
[----:B------:R-:W-:Y:S01]  /*ce50*/  MUFU.EX2 R118, R118 ;  /* 0x0000007600767308 */ /* 0x000fe20000000800 */
[C---:B------:R-:W-:Y:S01]  /*ce60*/  FSETP.NEU.FTZ.AND P1, PT, R7.reuse, -INF , PT ;  /* 0xff8000000700780b */ /* 0x040fe20003f3d000 */
[-C--:B------:R-:W-:Y:S01]  /*ce70*/  FMUL.FTZ R12, R7, R11.reuse ;  /* 0x0000000b070c7220 */ /* 0x080fe20000410000 */
[----:B------:R-:W-:-:S04]  /*ce80*/  FMUL.FTZ R0, R0, R11 ;  /* 0x0000000b00007220 */ /* 0x000fc80000410000 */
[----:B------:R-:W-:Y:S01]  /*ce90*/  FSEL R111, R12, RZ, P1 ;  /* 0x000000ff0c6f7208 */ /* 0x000fe20000800000 */
[----:B------:R-:W-:Y:S04]  /*cea0*/  MUFU.EX2 R103, R103 ;  /* 0x0000006700677308 */ /* 0x000fe80000000800 */
[-CC-:B------:R-:W-:Y:S01]  /*ceb0*/  FFMA.FTZ R159, R2, R11.reuse, -R111.reuse ;  /* 0x0000000b029f7223 */ /* 0x180fe2000001086f */
[----:B------:R-:W-:Y:S01]  /*cec0*/  FSEL R2, R7, RZ, P1 ;  /* 0x000000ff07027208 */ /* 0x000fe20000800000 */
[-CC-:B------:R-:W-:Y:S01]  /*ced0*/  FFMA.FTZ R157, R186, R11.reuse, -R111.reuse ;  /* 0x0000000bba9d7223 */ /* 0x180fe2000001086f */
[-CC-:B------:R-:W-:Y:S01]  /*cee0*/  FFMA.FTZ R12, R136, R11.reuse, -R111.reuse ;  /* 0x0000000b880c7223 */ /* 0x180fe2000001086f */
[----:B------:R-:W0:Y:S01]  /*cef0*/  MUFU.EX2 R0, R0 ;  /* 0x0000000000007308 */ /* 0x000e220000000800 */
[-C--:B------:R-:W-:Y:S01]  /*cf00*/  FFMA.FTZ R96, R134, R11.reuse, -R111 ;  /* 0x0000000b86607223 */ /* 0x080fe2000001086f */
[----:B------:R-:W-:Y:S01]  /*cf10*/  FADD.FTZ R2, -R2, R13 ;  /* 0x0000000d02027221 */ /* 0x000fe20000010100 */
[-CC-:B------:R-:W-:Y:S01]  /*cf20*/  FFMA.FTZ R153, R14, R11.reuse, -R111.reuse ;  /* 0x0000000b0e997223 */ /* 0x180fe2000001086f */
[-CC-:B------:R-:W-:Y:S01]  /*cf30*/  FFMA.FTZ R14, R132, R11.reuse, -R111.reuse ;  /* 0x0000000b840e7223 */ /* 0x180fe2000001086f */
[-CC-:B------:R-:W-:Y:S01]  /*cf40*/  FFMA.FTZ R155, R20, R11.reuse, -R111.reuse ;  /* 0x0000000b149b7223 */ /* 0x180fe2000001086f */
[-C--:B------:R-:W-:Y:S01]  /*cf50*/  FMUL.FTZ R2, R2, R11.reuse ;  /* 0x0000000b02027220 */ /* 0x080fe20000410000 */
        /* <DEDUP_REMOVED lines=12> */
[----:B------:R-:W-:Y:S01]  /*d020*/  FFMA.FTZ R144, R144, R11, -R111 ;  /* 0x0000000b90907223 */ /* 0x000fe2000001086f */
[----:B------:R-:W-:-:S02]  /*d030*/  IMAD.U32 R94, RZ, RZ, UR10 ;  /* 0x0000000aff5e7e24 */ /* 0x000fc4000f8e00ff */
[----:B------:R-:W-:Y:S01]  /*d040*/  FADD.FTZ R6, R180, R13 ;  /* 0x0000000db4067221 */ /* 0x000fe20000010000 */
[-CC-:B------:R-:W-:Y:S01]  /*d050*/  FFMA.FTZ R146, R146, R11.reuse, -R111.reuse ;  /* 0x0000000b92927223 */ /* 0x180fe2000001086f */
[-CC-:B------:R-:W-:Y:S01]  /*d060*/  FFMA.FTZ R148, R148, R11.reuse, -R111.reuse ;  /* 0x0000000b94947223 */ /* 0x180fe2000001086f */
[----:B------:R-:W0:Y:S01]  /*d070*/  MUFU.EX2 R12, R12 ;  /* 0x0000000c000c7308 */ /* 0x000e220000000800 */
[----:B------:R-:W-:Y:S01]  /*d080*/  FADD.FTZ R13, R91, R6 ;  /* 0x000000065b0d7221 */ /* 0x000fe20000010000 */
[----:B------:R-:W-:Y:S02]  /*d090*/  @!P6 VIADD R94, R94, 0x2a860 ;  /* 0x0002a8605e5ee836 */ /* 0x000fe40000000000 */
[----:B------:R-:W-:Y:S01]  /*d0a0*/  FFMA.FTZ R150, R150, R11, -R111 ;  /* 0x0000000b96967223 */ /* 0x000fe2000001086f */
[C---:B------:R-:W-:Y:S01]  /*d0b0*/  ISETP.GT.AND P1, PT, R9.reuse, R22, PT ;  /* 0x000000160900720c */ /* 0x040fe20003f24270 */
[----:B------:R-:W-:Y:S01]  /*d0c0*/  FADD.FTZ R6, R182, R13 ;  /* 0x0000000db6067221 */ /* 0x000fe20000010000 */
[----:B------:R-:W-:Y:S01]  /*d0d0*/  VIADD R9, R9, 0xffffffff ;  /* 0xffffffff09097836 */ /* 0x000fe20000000000 */
[----:B------:R-:W-:Y:S01]  /*d0e0*/  @!P6 PRMT R94, RZ, 0x654, R94 ;  /* 0x00000654ff5ee816 */ /* 0x000fe2000000005e */
[----:B------:R-:W2:Y:S01]  /*d0f0*/  MUFU.EX2 R159, R159 ;  /* 0x0000009f009f7308 */ /* 0x000ea20000000800 */
[----:B-1----:R-:W-:Y:S01]  /*d100*/  FFMA.FTZ R3, R2, R3, R157 ;  /* 0x0000000302037223 */ /* 0x002fe2000001009d */
[----:B------:R-:W-:Y:S01]  /*d110*/  FADD.FTZ R13, R93, R6 ;  /* 0x000000065d0d7221 */ /* 0x000fe20000010000 */
[----:B------:R1:W-:Y:S05]  /*d120*/  @!P6 SYNCS.ARRIVE.TRANS64.RED.A1T0 RZ, [R94+URZ], RZ ;  /* 0x000000ff5effe9a7 */ /* 0x0003ea000810043f */
[----:B------:R-:W3:Y:S01]  /*d130*/  MUFU.EX2 R96, R96 ;  /* 0x0000006000607308 */ /* 0x000ee20000000800 */
[C---:B0-----:R-:W-:Y:S01]  /*d140*/  FADD.FTZ R6, R12.reuse, R3 ;  /* 0x000000030c067221 */ /* 0x041fe20000010000 */
[----:B------:R-:W-:Y:S01]  /*d150*/  F2FP.BF16.F32.PACK_AB R157, R12, R157 ;  /* 0x0000009d0c9d723e */ /* 0x000fe200000010ff */
[----:B------:R-:W-:-:S05]  /*d160*/  IMAD.MOV.U32 R12, RZ, RZ, R8 ;  /* 0x000000ffff0c7224 */ /* 0x000fca00078e0008 */
[----:B------:R-:W0:Y:S01]  /*d170*/  MUFU.EX2 R153, R153 ;  /* 0x0000009900997308 */ /* 0x000e220000000800 */
[----:B--2---:R-:W-:-:S07]  /*d180*/  FADD.FTZ R3, R159, R6 ;  /* 0x000000069f037221 */ /* 0x004fce0000010000 */
[----:B------:R-:W2:Y:S01]  /*d190*/  MUFU.EX2 R14, R14 ;  /* 0x0000000e000e7308 */ /* 0x000ea20000000800 */
[C---:B---3--:R-:W-:Y:S01]  /*d1a0*/  FADD.FTZ R6, R96.reuse, R3 ;  /* 0x0000000360067221 */ /* 0x048fe20000010000 */
[----:B------:R-:W-:-:S06]  /*d1b0*/  F2FP.BF16.F32.PACK_AB R159, R96, R159 ;  /* 0x0000009f609f723e */ /* 0x000fcc00000010ff */
[----:B------:R3:W-:Y:S01]  /*d1c0*/  MUFU.EX2 R104, R88 ;  /* 0x0000005800687308 */ /* 0x0007e20000000800 */
[----:B0-----:R-:W-:-:S07]  /*d1d0*/  FADD.FTZ R3, R153, R6 ;  /* 0x0000000699037221 */ /* 0x001fce0000010000 */
[----:B------:R-:W0:Y:S01]  /*d1e0*/  MUFU.EX2 R155, R155 ;  /* 0x0000009b009b7308 */ /* 0x000e220000000800 */
[----:B---3--:R-:W-:Y:S01]  /*d1f0*/  FADD.FTZ R88, R176, R13 ;  /* 0x0000000db0587221 */ /* 0x008fe20000010000 */
[C---:B--2---:R-:W-:Y:S01]  /*d200*/  FADD.FTZ R6, R14.reuse, R3 ;  /* 0x000000030e067221 */ /* 0x044fe20000010000 */
[----:B------:R-:W-:Y:S02]  /*d210*/  F2FP.BF16.F32.PACK_AB R153, R14, R153 ;  /* 0x000000990e99723e */ /* 0x000fe400000010ff */
[----:B------:R-:W-:-:S03]  /*d220*/  FADD.FTZ R13, R95, R88 ;  /* 0x000000585f0d7221 */ /* 0x000fc60000010000 */
[----:B------:R-:W2:Y:S01]  /*d230*/  MUFU.EX2 R20, R20 ;  /* 0x0000001400147308 */ /* 0x000ea20000000800 */
[----:B------:R-:W-:-:S04]  /*d240*/  FADD.FTZ R88, R174, R13 ;  /* 0x0000000dae587221 */ /* 0x000fc80000010000 */
[----:B------:R-:W-:-:S03]  /*d250*/  FADD.FTZ R13, R97, R88 ;  /* 0x00000058610d7221 */ /* 0x000fc60000010000 */
[----:B------:R-:W3:Y:S01]  /*d260*/  MUFU.EX2 R149, R149 ;  /* 0x0000009500957308 */ /* 0x000ee20000000800 */
[----:B------:R-:W-:Y:S01]  /*d270*/  FADD.FTZ R88, R140, R13 ;  /* 0x0000000d8c587221 */ /* 0x000fe20000010000 */
[----:B0-----:R-:W-:-:S03]  /*d280*/  FADD.FTZ R3, R155, R6 ;  /* 0x000000069b037221 */ /* 0x001fc60000010000 */
[----:B------:R-:W-:-:S03]  /*d290*/  FADD.FTZ R13, R89, R88 ;  /* 0x00000058590d7221 */ /* 0x000fc60000010000 */
[----:B------:R-:W0:Y:S01]  /*d2a0*/  MUFU.EX2 R90, R90 ;  /* 0x0000005a005a7308 */ /* 0x000e220000000800 */
[----:B--2---:R-:W-:Y:S01]  /*d2b0*/  FADD.FTZ R6, R20, R3 ;  /* 0x0000000314067221 */ /* 0x004fe20000010000 */
[----:B------:R-:W-:Y:S01]  /*d2c0*/  FADD.FTZ R88, R102, R13 ;  /* 0x0000000d66587221 */ /* 0x000fe20000010000 */
[----:B------:R-:W-:-:S03]  /*d2d0*/  F2FP.BF16.F32.PACK_AB R155, R20, R155 ;  /* 0x0000009b149b723e */ /* 0x000fc600000010ff */
[----:B------:R-:W-:Y:S02]  /*d2e0*/  FADD.FTZ R3, R99, R88 ;  /* 0x0000005863037221 */ /* 0x000fe40000010000 */
[----:B------:R-:W2:Y:S01]  /*d2f0*/  MUFU.EX2 R151, R151 ;  /* 0x0000009700977308 */ /* 0x000ea20000000800 */
[----:B---3--:R-:W-:Y:S01]  /*d300*/  FADD.FTZ R13, R149, R6 ;  /* 0x00000006950d7221 */ /* 0x008fe20000010000 */
[----:B------:R-:W-:Y:S01]  /*d310*/  FADD.FTZ R6, R116, R3 ;  /* 0x0000000374067221 */ /* 0x000fe20000010000 */
[--C-:B------:R-:W-:Y:S01]  /*d320*/  FFMA.FTZ R3, R154, R11, -R111.reuse ;  /* 0x0000000b9a037223 */ /* 0x100fe2000001086f */
[----:B------:R-:W-:Y:S02]  /*d330*/  F2FP.BF16.F32.PACK_AB R154, R174, R95 ;  /* 0x0000005fae9a723e */ /* 0x000fe400000010ff */
[----:B------:R-:W-:Y:S01]  /*d340*/  FADD.FTZ R113, R101, R6 ;  /* 0x0000000665717221 */ /* 0x000fe20000010000 */
[-C--:B------:R-:W-:Y:S01]  /*d350*/  FFMA.FTZ R6, R156, R11.reuse, -R111 ;  /* 0x0000000b9c067223 */ /* 0x080fe2000001086f */
[----:B------:R-:W3:Y:S01]  /*d360*/  MUFU.EX2 R145, R98 ;  /* 0x0000006200917308 */ /* 0x000ee20000000800 */
[----:B0-----:R-:W-:Y:S01]  /*d370*/  FADD.FTZ R88, R90, R13 ;  /* 0x0000000d5a587221 */ /* 0x001fe20000010000 */
[----:B-1----:R-:W-:Y:S01]  /*d380*/  FADD.FTZ R94, R118, R113 ;  /* 0x00000071765e7221 */ /* 0x002fe20000010000 */
[-CC-:B------:R-:W-:Y:S01]  /*d390*/  FFMA.FTZ R13, R152, R11.reuse, -R111.reuse ;  /* 0x0000000b980d7223 */ /* 0x180fe2000001086f */
[----:B------:R-:W-:Y:S01]  /*d3a0*/  FFMA.FTZ R111, R126, R11, -R111 ;  /* 0x0000000b7e6f7223 */ /* 0x000fe2000001086f */
[----:B------:R-:W-:Y:S01]  /*d3b0*/  F2FP.BF16.F32.PACK_AB R156, R180, R15 ;  /* 0x0000000fb49c723e */ /* 0x000fe200000010ff */
[----:B------:R-:W-:Y:S01]  /*d3c0*/  FADD.FTZ R113, R103, R94 ;  /* 0x0000005e67717221 */ /* 0x000fe20000010000 */
[----:B------:R-:W-:Y:S01]  /*d3d0*/  F2FP.BF16.F32.PACK_AB R152, R176, R93 ;  /* 0x0000005db098723e */ /* 0x000fe200000010ff */
[----:B------:R-:W0:Y:S01]  /*d3e0*/  MUFU.EX2 R110, R138 ;  /* 0x0000008a006e7308 */ /* 0x000e220000000800 */
[----:B--2---:R-:W-:Y:S01]  /*d3f0*/  FADD.FTZ R88, R151, R88 ;  /* 0x0000005897587221 */ /* 0x004fe20000010000 */
[----:B------:R-:W-:-:S02]  /*d400*/  F2FP.BF16.F32.PACK_AB R149, R90, R149 ;  /* 0x000000955a95723e */ /* 0x000fc400000010ff */
[C---:B------:R-:W-:Y:S01]  /*d410*/  F2FP.BF16.F32.PACK_AB R151, R104.reuse, R151 ;  /* 0x000000976897723e */ /* 0x040fe200000010ff */
[----:B------:R-:W-:-:S03]  /*d420*/  FADD.FTZ R88, R104, R88 ;  /* 0x0000005868587221 */ /* 0x000fc60000010000 */
[----:B------:R-:W1:Y:S01]  /*d430*/  MUFU.EX2 R147, R100 ;  /* 0x0000006400937308 */ /* 0x000e620000000800 */
[----:B---3--:R-:W-:-:S07]  /*d440*/  FADD.FTZ R88, R145, R88 ;  /* 0x0000005891587221 */ /* 0x008fce0000010000 */
[----:B------:R-:W2:Y:S01]  /*d450*/  MUFU.EX2 R98, R142 ;  /* 0x0000008e00627308 */ /* 0x000ea20000000800 */
[C---:B0-----:R-:W-:Y:S01]  /*d460*/  FADD.FTZ R88, R110.reuse, R88 ;  /* 0x000000586e587221 */ /* 0x041fe20000010000 */
[----:B------:R-:W-:-:S06]  /*d470*/  F2FP.BF16.F32.PACK_AB R145, R110, R145 ;  /* 0x000000916e91723e */ /* 0x000fcc00000010ff */
[----:B------:R0:W3:Y:S01]  /*d480*/  MUFU.EX2 R141, R144 ;  /* 0x00000090008d7308 */ /* 0x0000e20000000800 */
[----:B-1----:R-:W-:-:S07]  /*d490*/  FADD.FTZ R88, R147, R88 ;  /* 0x0000005893587221 */ /* 0x002fce0000010000 */
[----:B------:R-:W1:Y:S01]  /*d4a0*/  MUFU.EX2 R112, R112 ;  /* 0x0000007000707308 */ /* 0x000e620000000800 */
[----:B--2---:R-:W-:Y:S01]  /*d4b0*/  FADD.FTZ R88, R98, R88 ;  /* 0x0000005862587221 */ /* 0x004fe20000010000 */
[----:B0-----:R-:W-:Y:S02]  /*d4c0*/  F2FP.BF16.F32.PACK_AB R144, R116, R99 ;  /* 0x000000637490723e */ /* 0x001fe400000010ff */
[----:B------:R-:W-:-:S04]  /*d4d0*/  F2FP.BF16.F32.PACK_AB R147, R98, R147 ;  /* 0x000000936293723e */ /* 0x000fc800000010ff */
[----:B------:R0:W2:Y:S01]  /*d4e0*/  MUFU.EX2 R100, R146 ;  /* 0x0000009200647308 */ /* 0x0000a20000000800 */
[----:B---3--:R-:W-:-:S07]  /*d4f0*/  FADD.FTZ R88, R141, R88 ;  /* 0x000000588d587221 */ /* 0x008fce0000010000 */
[----:B------:R-:W3:Y:S01]  /*d500*/  MUFU.EX2 R105, R105 ;  /* 0x0000006900697308 */ /* 0x000ee20000000800 */
[----:B-1----:R-:W-:Y:S01]  /*d510*/  FADD.FTZ R94, R112, R113 ;  /* 0x00000071705e7221 */ /* 0x002fe20000010000 */
[----:B0-----:R-:W-:-:S06]  /*d520*/  F2FP.BF16.F32.PACK_AB R146, R118, R101 ;  /* 0x000000657692723e */ /* 0x001fcc00000010ff */
[----:B------:R0:W1:Y:S01]  /*d530*/  MUFU.EX2 R143, R148 ;  /* 0x00000094008f7308 */ /* 0x0000620000000800 */
[C---:B--2---:R-:W-:Y:S01]  /*d540*/  FADD.FTZ R88, R100.reuse, R88 ;  /* 0x0000005864587221 */ /* 0x044fe20000010000 */
[----:B------:R-:W-:-:S06]  /*d550*/  F2FP.BF16.F32.PACK_AB R141, R100, R141 ;  /* 0x0000008d648d723e */ /* 0x000fcc00000010ff */
[----:B------:R-:W2:Y:S01]  /*d560*/  MUFU.EX2 R108, R108 ;  /* 0x0000006c006c7308 */ /* 0x000ea20000000800 */
[----:B---3--:R-:W-:Y:S01]  /*d570*/  FADD.FTZ R15, R105, R94 ;  /* 0x0000005e690f7221 */ /* 0x008fe20000010000 */
[----:B0-----:R-:W-:Y:S02]  /*d580*/  F2FP.BF16.F32.PACK_AB R148, R140, R97 ;  /* 0x000000618c94723e */ /* 0x001fe400000010ff */
[----:B------:R-:W-:-:S04]  /*d590*/  F2FP.BF16.F32.PACK_AB R140, R112, R103 ;  /* 0x00000067708c723e */ /* 0x000fc800000010ff */
[----:B------:R0:W3:Y:S01]  /*d5a0*/  MUFU.EX2 R114, R150 ;  /* 0x0000009600727308 */ /* 0x0000e20000000800 */
[----:B-1----:R-:W-:-:S07]  /*d5b0*/  FADD.FTZ R88, R143, R88 ;  /* 0x000000588f587221 */ /* 0x002fce0000010000 */
[----:B------:R-:W1:Y:S01]  /*d5c0*/  MUFU.EX2 R106, R106 ;  /* 0x0000006a006a7308 */ /* 0x000e620000000800 */
[----:B0-----:R-:W-:Y:S01]  /*d5d0*/  F2FP.BF16.F32.PACK_AB R150, R102, R89 ;  /* 0x000000596696723e */ /* 0x001fe200000010ff */
[C---:B--2---:R-:W-:Y:S01]  /*d5e0*/  FADD.FTZ R15, R108.reuse, R15 ;  /* 0x0000000f6c0f7221 */ /* 0x044fe20000010000 */
[----:B------:R-:W-:-:S05]  /*d5f0*/  F2FP.BF16.F32.PACK_AB R142, R108, R105 ;  /* 0x000000696c8e723e */ /* 0x000fca00000010ff */
        /* <DEDUP_REMOVED lines=11> */
[C---:B-1----:R-:W-:Y:S01]  /*d6b0*/  FADD.FTZ R88, R89.reuse, R88 ;  /* 0x0000005859587221 */ /* 0x042fe20000010000 */
[----:B------:R-:W-:-:S06]  /*d6c0*/  F2FP.BF16.F32.PACK_AB R137, R89, R137 ;  /* 0x000000895989723e */ /* 0x000fcc00000010ff */
[----:B------:R-:W1:Y:S01]  /*d6d0*/  MUFU.EX2 R111, R111 ;  /* 0x0000006f006f7308 */ /* 0x000e620000000800 */
[----:B0-----:R-:W-:-:S07]  /*d6e0*/  FADD.FTZ R94, R92, R3 ;  /* 0x000000035c5e7221 */ /* 0x001fce0000010000 */
[----:B------:R-:W0:Y:S01]  /*d6f0*/  MUFU.EX2 R109, R109 ;  /* 0x0000006d006d7308 */ /* 0x000e220000000800 */
[----:B--2---:R-:W-:Y:S01]  /*d700*/  FADD.FTZ R88, R13, R88 ;  /* 0x000000580d587221 */ /* 0x004fe20000010000 */
[----:B-1----:R-:W-:-:S03]  /*d710*/  F2FP.BF16.F32.PACK_AB R139, R111, R13 ;  /* 0x0000000d6f8b723e */ /* 0x002fc600000010ff */
[----:B------:R-:W-:Y:S01]  /*d720*/  FADD.FTZ R3, R111, R88 ;  /* 0x000000586f037221 */ /* 0x000fe20000010000 */
[----:B------:R-:W-:Y:S02]  /*d730*/  IMAD.MOV.U32 R13, RZ, RZ, R7 ;  /* 0x000000ffff0d7224 */ /* 0x000fe400078e0007 */
[C---:B0-----:R-:W-:Y:S01]  /*d740*/  FADD.FTZ R6, R109.reuse, R94 ;  /* 0x0000005e6d067221 */ /* 0x041fe20000010000 */
[----:B------:R-:W-:Y:S01]  /*d750*/  F2FP.BF16.F32.PACK_AB R138, R109, R92 ;  /* 0x0000005c6d8a723e */ /* 0x000fe200000010ff */
[----:B------:R-:W-:Y:S06]  /*d760*/  @P1 BRA `(.L_x_1160) ;  /* 0xffffffcc00301947 */ /* 0x000fec000383ffff */
.L_x_1143:
        /* <DEDUP_REMOVED lines=67> */
.L_x_1161:
[----:B------:R-:W-:Y:S01]  /*dba0*/  ULEA UR5, UR37, UR38, 0x3 ;  /* 0x0000002625057291 */ /* 0x000fe2000f8e183f */
[----:B------:R-:W-:-:S05]  /*dbb0*/  IMAD.U32 R0, RZ, RZ, UR36 ;  /* 0x00000024ff007e24 */ /* 0x000fca000f8e00ff */
[----:B------:R-:W-:-:S04]  /*dbc0*/  SHF.L.U32 R0, R0, 0x1f, RZ ;  /* 0x0000001f00007819 */ /* 0x000fc800000006ff */
[----:B------:R0:W1:Y:S01]  /*dbd0*/  SYNCS.PHASECHK.TRANS64.TRYWAIT P1, [UR5+0x2a850], R0 ;  /* 0x02a85000ff0075a7 */ /* 0x0000620008020145 */
[----:B------:R-:W-:Y:S05]  /*dbe0*/  @!P0 BRA `(.L_x_1162) ;  /* 0x0000000000048947 */ /* 0x000fea0003800000 */
[----:B------:R-:W-:Y:S01]  /*dbf0*/  BPT.TRAP 0x1 ;  /* 0x000000040000795c */ /* 0x000fe20000300000 */
.L_x_1162:
[----:B-1----:R-:W-:Y:S05]  /*dc00*/  @P1 BRA `(.L_x_1163) ;  /* 0x0000000000081947 */ /* 0x002fea0003800000 */
[----:B------:R-:W1:Y:S02]  /*dc10*/  SYNCS.PHASECHK.TRANS64.TRYWAIT P0, [UR5+0x2a850], R0 ;  /* 0x02a85000ff0075a7 */ /* 0x000e640008000145 */
[----:B-1----:R-:W-:Y:S05]  /*dc20*/  @!P0 BRA `(.L_x_1164) ;  /* 0x0000007400e88947 */ /* 0x002fea0003800000 */
.L_x_1163:
[----:B------:R-:W-:Y:S01]  /*dc30*/  UIADD3 UR38, UR38, 0x400, URZ ;  /* 0x0000040026267890 */ /* 0x000fe2000fffe03f */
[----:B------:R-:W-:Y:S01]  /*dc40*/  WARPGROUP.ARRIVE ;  /* 0x00000000000079c5 */ /* 0x000fe20000000000 */
[----:B------:R-:W-:Y:S01]  /*dc50*/  UMOV UR7, 0x40000040 ;  /* 0x4000004000077882 */ /* 0x000fe20000000000 */
[----:B-1----:R-:W1:Y:S01]  /*dc60*/  SHFL.BFLY PT, R5, R6, 0x2, 0x1f ;  /* 0x0c401f0006057f89 */ /* 0x002e6200000e0000 */
[----:B------:R-:W-:Y:S01]  /*dc70*/  USHF.R.U32.HI UR38, URZ, 0x4, UR38 ;  /* 0x000000043f267899 */ /* 0x000fe20008011626 */
[----:B------:R-:W-:Y:S02]  /*dc80*/  IMAD.MOV.U32 R89, RZ, RZ, -0x800000 ;  /* 0xff800000ff597424 */ /* 0x000fe400078e00ff */
[----:B0-----:R-:W0:Y:S01]  /*dc90*/  SHFL.BFLY PT, R0, R3, 0x2, 0x1f ;  /* 0x0c401f0003007f89 */ /* 0x001e2200000e0000 */
[----:B------:R-:W-:Y:S01]  /*dca0*/  ULOP3.LUT UR38, UR38, 0x3fff, URZ, 0xc0, !UPT ;  /* 0x00003fff26267892 */ /* 0x000fe2000f8ec03f */
[----:B------:R-:W-:Y:S01]  /*dcb0*/  IMAD.MOV.U32 R88, RZ, RZ, -0x800000 ;  /* 0xff800000ff587424 */ /* 0x000fe200078e00ff */
[----:B------:R-:W2:Y:S02]  /*dcc0*/  S2R R13, SR_TID.X ;  /* 0x00000000000d7919 */ /* 0x000ea40000002100 */
[----:B------:R-:W-:Y:S01]  /*dcd0*/  ULOP3.LUT UR4, UR38, 0x3000000, URZ, 0xfc, !UPT ;  /* 0x0300000026047892 */ /* 0x000fe2000f8efc3f */
[----:B------:R-:W-:-:S03]  /*dce0*/  VIADD R165, R165, 0x1 ;  /* 0x00000001a5a57836 */ /* 0x000fc60000000000 */
[----:B------:R-:W-:Y:S02]  /*dcf0*/  UIMAD UR4, UR37, 0x600, UR4 ;  /* 0x00000600250478a4 */ /* 0x000fe4000f8e0204 */
[----:B------:R-:W-:-:S04]  /*dd00*/  UIADD3 UR37, UR37, 0x1, URZ ;  /* 0x0000000125257890 */ /* 0x000fc8000fffe03f */
[----:B------:R-:W-:Y:S01]  /*dd10*/  UISETP.NE.AND UP0, UPT, UR37, 0x2, UPT ;  /* 0x000000022500788c */ /* 0x000fe2000bf05270 */
[----:B------:R-:W-:Y:S02]  /*dd20*/  UMOV UR6, UR4 ;  /* 0x0000000400067c82 */ /* 0x000fe40008000000 */
[----:B------:R-:W-:Y:S01]  /*dd30*/  HGMMA.64x128x16.F32.BF16 R24, R156, gdesc[UR4].tnspB, R24, gsb0 ;  /* 0x41e000049c187df0 */ /* 0x000fe20008001818 */
[----:B------:R-:W-:Y:S01]  /*dd40*/  UIADD3 UR6, UR4, 0x80, URZ ;  /* 0x0000008004067890 */ /* 0x000fe2000fffe03f */
[----:B-1----:R-:W-:Y:S01]  /*dd50*/  FADD.FTZ R5, R5, R6 ;  /* 0x0000000605057221 */ /* 0x002fe20000010000 */
[----:B------:R-:W-:Y:S01]  /*dd60*/  UMOV UR7, 0x40000040 ;  /* 0x4000004000077882 */ /* 0x000fe20000000000 */
[----:B------:R-:W-:Y:S01]  /*dd70*/  USEL UR37, UR37, URZ, UP0 ;  /* 0x0000003f25257287 */ /* 0x000fe20008000000 */
[----:B0-----:R-:W-:Y:S02]  /*dd80*/  FADD.FTZ R2, R0, R3 ;  /* 0x0000000300027221 */ /* 0x001fe40000010000 */
[----:B------:R-:W0:Y:S04]  /*dd90*/  SHFL.BFLY PT, R0, R5, 0x1, 0x1f ;  /* 0x0c201f0005007f89 */ /* 0x000e2800000e0000 */
[----:B------:R-:W1:Y:S01]  /*dda0*/  SHFL.BFLY PT, R9, R2, 0x1, 0x1f ;  /* 0x0c201f0002097f89 */ /* 0x000e6200000e0000 */
[----:B--2---:R-:W-:Y:S01]  /*ddb0*/  LOP3.LUT P2, RZ, R13, 0x7f, RZ, 0xc0, !PT ;  /* 0x0000007f0dff7812 */ /* 0x004fe2000784c0ff */
[----:B0-----:R-:W-:Y:S01]  /*ddc0*/  FADD.FTZ R10, R5, R0 ;  /* 0x00000000050a7221 */ /* 0x001fe20000010000 */
[----:B------:R-:W-:-:S02]  /*ddd0*/  IMAD.MOV.U32 R0, RZ, RZ, RZ ;  /* 0x000000ffff007224 */ /* 0x000fc400078e00ff */
[----:B-1----:R-:W-:Y:S02]  /*dde0*/  FADD.FTZ R12, R2, R9 ;  /* 0x00000009020c7221 */ /* 0x002fe40000010000 */
[----:B------:R-:W-:Y:S01]  /*ddf0*/  FSETP.NE.FTZ.AND P0, PT, R10, RZ, PT ;  /* 0x000000ff0a00720b */ /* 0x000fe20003f15000 */
[----:B------:R-:W-:Y:S02]  /*de00*/  IMAD.U32 R2, RZ, RZ, UR5 ;  /* 0x00000005ff027e24 */ /* 0x000fe4000f8e00ff */
[----:B------:R-:W-:Y:S01]  /*de10*/  IMAD.MOV.U32 R9, RZ, RZ, RZ ;  /* 0x000000ffff097224 */ /* 0x000fe200078e00ff */
[----:B------:R-:W-:-:S03]  /*de20*/  FSETP.NE.FTZ.AND P1, PT, R12, RZ, PT ;  /* 0x000000ff0c00720b */ /* 0x000fc60003f35000 */
[----:B------:R-:W-:-:S05]  /*de30*/  @!P2 VIADD R2, R2, 0x2a860 ;  /* 0x0002a8600202a836 */ /* 0x000fca0000000000 */
[----:B------:R-:W-:Y:S01]  /*de40*/  @!P2 PRMT R2, RZ, 0x654, R2 ;  /* 0x00000654ff02a816 */ /* 0x000fe20000000002 */
[----:B------:R-:W0:Y:S01]  /*de50*/  @P0 MUFU.LG2 R4, R10 ;  /* 0x0000000a00040308 */ /* 0x000e220000000c00 */
[----:B------:R-:W-:-:S03]  /*de60*/  @P0 FMUL.FTZ R3, R11, 0.69314718246459960938 ;  /* 0x3f3172180b030820 */ /* 0x000fc60000410000 */
[----:B------:R-:W-:-:S04]  /*de70*/  @P1 FMUL.FTZ R11, R11, 0.69314718246459960938 ;  /* 0x3f3172180b0b1820 */ /* 0x000fc80000410000 */
[----:B------:R-:W1:Y:S08]  /*de80*/  @P1 MUFU.LG2 R6, R12 ;  /* 0x0000000c00061308 */ /* 0x000e700000000c00 */
[----:B------:R-:W2:Y:S01]  /*de90*/  @P0 MUFU.RCP R0, R10 ;  /* 0x0000000a00000308 */ /* 0x000ea20000001000 */
[----:B0-----:R-:W-:-:S04]  /*dea0*/  @P0 FMUL.FTZ R4, R4, 0.69314718246459960938 ;  /* 0x3f31721804040820 */ /* 0x001fc80000410000 */
[----:B------:R-:W-:Y:S01]  /*deb0*/  @P0 FFMA.FTZ R89, R3, R8, R4 ;  /* 0x0000000803590223 */ /* 0x000fe20000010004 */
[----:B------:R-:W-:Y:S02]  /*dec0*/  PLOP3.LUT P0, PT, PT, PT, PT, 0x8, 0x0 ;  /* 0x000000000000781c */ /* 0x000fe40003f0e170 */
[----:B------:R-:W0:Y:S01]  /*ded0*/  @P1 MUFU.RCP R9, R12 ;  /* 0x0000000c00091308 */ /* 0x000e220000001000 */
        /* <DEDUP_REMOVED lines=22> */
[----:B------:R-:W-:Y:S01]  /*e040*/  UMOV UR7, 0x40000040 ;  /* 0x4000004000077882 */ /* 0x000fe20000000000 */
[----:B------:R-:W-:-:S04]  /*e050*/  USEL UR4, URZ, 0x1, UP0 ;  /* 0x000000013f047887 */ /* 0x000fc80008000000 */
[----:B------:R-:W-:Y:S01]  /*e060*/  ULOP3.LUT UR36, UR36, UR4, URZ, 0x3c, !UPT ;  /* 0x0000000424247292 */ /* 0x000fe2000f8e3c3f */
[----:B------:R-:W-:Y:S02]  /*e070*/  WARPGROUP.DEPBAR.LE gsb0, 0x0 ;  /* 0x00008000000079c5 */ /* 0x000fe40000010000 */
[----:B------:R-:W-:-:S06]  /*e080*/  WARPGROUP.ARRIVE ;  /* 0x00000000000079c5 */ /* 0x000fcc0000000000 */
[----:B------:R-:W-:Y:S03]  /*e090*/  HGMMA.64x128x16.F32.BF16 R24, R136, gdesc[UR4].tnspB, R24, gsb0 ;  /* 0x41e0000488187df0 */ /* 0x000fe60008001818 */
[----:B------:R-:W-:Y:S02]  /*e0a0*/  WARPGROUP.DEPBAR.LE gsb0, 0x0 ;  /* 0x00008000000079c5 */ /* 0x000fe40000010000 */
[----:B------:R1:W-:Y:S01]  /*e0b0*/  @!P2 SYNCS.ARRIVE.TRANS64.RED.A1T0 RZ, [R2+URZ], RZ ;  /* 0x000000ff02ffa9a7 */ /* 0x0003e2000810043f */
[-C--:B--2---:R-:W-:Y:S01]  /*e0c0*/  FMUL.FTZ R90, R44, R0.reuse ;  /* 0x000000002c5a7220 */ /* 0x084fe20000410000 */
        /* <DEDUP_REMOVED lines=62> */
[----:B-1----:R-:W-:-:S07]  /*e4b0*/  FMUL.FTZ R87, R87, R9 ;  /* 0x0000000957577220 */ /* 0x002fce0000410000 */
.L_x_1094:
[----:B------:R-:W0:Y:S01]  /*e4c0*/  S2R R5, SR_CgaCtaId ;  /* 0x0000000000057919 */ /* 0x000e220000008800 */
[----:B------:R-:W-:Y:S01]  /*e4d0*/  MOV R16, 0x400 ;  /* 0x0000040000107802 */ /* 0x000fe20000000f00 */
[----:B------:R-:W-:Y:S01]  /*e4e0*/  BSSY B0, `(.L_x_1165) ;  /* 0x00001c7000007945 */ /* 0x000fe20003800000 */
[----:B------:R-:W-:Y:S02]  /*e4f0*/  BAR.SYNC.DEFER_BLOCKING 0x5, 0x180 ;  /* 0x0146000000007b1d */ /* 0x000fe40000010000 */
[----:B0-----:R-:W-:-:S05]  /*e500*/  LEA R16, R5, R16, 0x18 ;  /* 0x0000001005107211 */ /* 0x001fca00078ec0ff */
[----:B------:R0:W1:Y:S01]  /*e510*/  LDS R0, [R16+0x2a8d0] ;  /* 0x02a8d00010007984 */ /* 0x0000620000000800 */
[----:B------:R-:W-:Y:S06]  /*e520*/  BAR.ARV 0x4, 0x180 ;  /* 0x0106000000007b1d */ /* 0x000fec0000002000 */
[----:B------:R-:W-:Y:S05]  /*e530*/  @P0 BRA `(.L_x_1166) ;  /* 0x0000001000b00947 */ /* 0x000fea0003800000 */
[----:B------:R-:W2:Y:S01]  /*e540*/  S2R R5, SR_SWINHI ;  /* 0x0000000000057919 */ /* 0x000ea20000002f00 */
[----:B------:R-:W3:Y:S01]  /*e550*/  LDC R22, c[0x0][0xbe8] ;  /* 0x0002fa00ff167b82 */ /* 0x000ee20000000800 */
[----:B------:R-:W-:Y:S01]  /*e560*/  SHF.R.S32.HI R54, RZ, 0x1f, R163 ;  /* 0x0000001fff367819 */ /* 0x000fe200000114a3 */
[----:B------:R-:W-:Y:S01]  /*e570*/  IMAD R9, R164, 0x40, R23 ;  /* 0x00000040a4097824 */ /* 0x000fe200078e0217 */
[----:B------:R-:W-:Y:S01]  /*e580*/  ULDC.64 UR4, c[0x0][0xb90] ;  /* 0x0002e40000047ab9 */ /* 0x000fe20000000a00 */
[----:B------:R-:W-:Y:S01]  /*e590*/  F2FP.BF16.F32.PACK_AB R6, R29, R6 ;  /* 0x000000061d06723e */ /* 0x000fe200000010ff */
[----:B------:R-:W-:Y:S01]  /*e5a0*/  IMAD.WIDE.U32 R10, R163, UR4, RZ ;  /* 0x00000004a30a7c25 */ /* 0x000fe2000f8e00ff */
[----:B------:R-:W-:Y:S01]  /*e5b0*/  F2FP.BF16.F32.PACK_AB R7, R7, R30 ;  /* 0x0000001e0707723e */ /* 0x000fe200000010ff */
[----:B------:R-:W-:Y:S01]  /*e5c0*/  ULDC UR6, c[0x0][0xa88] ;  /* 0x0002a20000067ab9 */ /* 0x000fe20000000800 */
[----:B------:R-:W-:Y:S01]  /*e5d0*/  SHF.R.S32.HI R112, RZ, 0x1f, R161 ;  /* 0x0000001fff707819 */ /* 0x000fe200000114a1 */
[----:B------:R-:W-:Y:S01]  /*e5e0*/  IMAD R2, R54, UR4, RZ ;  /* 0x0000000436027c24 */ /* 0x000fe2000f8e02ff */
[----:B------:R-:W-:Y:S01]  /*e5f0*/  F2FP.BF16.F32.PACK_AB R80, R81, R80 ;  /* 0x000000505150723e */ /* 0x000fe200000010ff */
[----:B------:R-:W-:Y:S01]  /*e600*/  ULDC.64 UR8, c[0x0][0x208] ;  /* 0x0000820000087ab9 */ /* 0x000fe20000000a00 */
[----:B------:R-:W-:Y:S01]  /*e610*/  F2FP.BF16.F32.PACK_AB R81, R83, R82 ;  /* 0x000000525351723e */ /* 0x000fe200000010ff */
[----:B------:R-:W-:Y:S01]  /*e620*/  IMAD R13, R163, UR5, R2 ;  /* 0x00000005a30d7c24 */ /* 0x000fe2000f8e0202 */
[----:B------:R-:W-:Y:S01]  /*e630*/  ULDC.64 UR4, c[0x0][0xb98] ;  /* 0x0002e60000047ab9 */ /* 0x000fe20000000a00 */
[----:B------:R-:W-:-:S02]  /*e640*/  F2FP.BF16.F32.PACK_AB R82, R85, R84 ;  /* 0x000000545552723e */ /* 0x000fc400000010ff */
[----:B------:R-:W-:Y:S01]  /*e650*/  IMAD.IADD R11, R11, 0x1, R13 ;  /* 0x000000010b0b7824 */ /* 0x000fe200078e020d */
[----:B------:R-:W-:Y:S01]  /*e660*/  F2FP.BF16.F32.PACK_AB R83, R87, R86 ;  /* 0x000000565753723e */ /* 0x000fe200000010ff */
[----:B------:R-:W-:Y:S01]  /*e670*/  IMAD.WIDE.U32 R10, R161, UR4, R10 ;  /* 0x00000004a10a7c25 */ /* 0x000fe2000f8e000a */
[----:B------:R-:W-:Y:S02]  /*e680*/  MOV R34, R16 ;  /* 0x0000001000227202 */ /* 0x000fe40000000f00 */
[----:B--2---:R-:W-:-:S03]  /*e690*/  MOV R35, R5 ;  /* 0x0000000500237202 */ /* 0x004fc60000000f00 */
[----:B------:R-:W-:-:S04]  /*e6a0*/  IMAD.WIDE R4, R169, 0x2, R34 ;  /* 0x00000002a9047825 */ /* 0x000fc800078e0222 */
[----:B------:R-:W-:Y:S01]  /*e6b0*/  IMAD.WIDE R34, R9, 0x2, R34 ;  /* 0x0000000209227825 */ /* 0x000fe200078e0222 */
[C---:B------:R-:W-:Y:S02]  /*e6c0*/  IADD3 R73, P1, R4.reuse, 0x4040, RZ ;  /* 0x0000404004497810 */ /* 0x040fe40007f3e0ff */
[C---:B------:R-:W-:Y:S02]  /*e6d0*/  IADD3 R43, P0, R4.reuse, 0x4060, RZ ;  /* 0x00004060042b7810 */ /* 0x040fe40007f1e0ff */
[----:B------:R-:W-:Y:S01]  /*e6e0*/  IADD3 R47, P2, R4, 0x4020, RZ ;  /* 0x00004020042f7810 */ /* 0x000fe20007f5e0ff */
[--C-:B------:R-:W-:Y:S01]  /*e6f0*/  IMAD.X R41, RZ, RZ, R5.reuse, P1 ;  /* 0x000000ffff297224 */ /* 0x100fe200008e0605 */
[----:B---3--:R-:W-:Y:S02]  /*e700*/  ISETP.NE.AND P1, PT, R22, 0x1, PT ;  /* 0x000000011600780c */ /* 0x008fe40003f25270 */
[----:B------:R-:W-:Y:S01]  /*e710*/  LOP3.LUT R42, R43, 0x380, RZ, 0xc0, !PT ;  /* 0x000003802b2a7812 */ /* 0x000fe200078ec0ff */
[----:B------:R-:W-:Y:S01]  /*e720*/  IMAD.X R39, RZ, RZ, R5, P2 ;  /* 0x000000ffff277224 */ /* 0x000fe200010e0605 */
[----:B------:R-:W-:-:S02]  /*e730*/  LOP3.LUT R9, R4, 0x380, RZ, 0xc0, !PT ;  /* 0x0000038004097812 */ /* 0x000fc400078ec0ff */
[C---:B------:R-:W-:Y:S02]  /*e740*/  IADD3 R33, P3, R4.reuse, 0x4000, RZ ;  /* 0x0000400004217810 */ /* 0x040fe40007f7e0ff */
[----:B------:R-:W-:Y:S02]  /*e750*/  IADD3 R21, P6, R4, 0x20, RZ ;  /* 0x0000002004157810 */ /* 0x000fe40007fde0ff */
[----:B------:R-:W-:Y:S01]  /*e760*/  LOP3.LUT R12, R47, 0x380, RZ, 0xc0, !PT ;  /* 0x000003802f0c7812 */ /* 0x000fe200078ec0ff */
[--C-:B------:R-:W-:Y:S01]  /*e770*/  IMAD.X R37, RZ, RZ, R5.reuse, P3 ;  /* 0x000000ffff257224 */ /* 0x100fe200018e0605 */
[----:B------:R-:W-:Y:S01]  /*e780*/  SHF.R.U64 R42, R42, 0x3, RZ ;  /* 0x000000032a2a7819 */ /* 0x000fe200000012ff */
[----:B------:R-:W2:Y:S01]  /*e790*/  @P1 LDC R72, c[0x0][0xbec] ;  /* 0x0002fb00ff481b82 */ /* 0x000ea20000000800 */
[----:B------:R-:W-:Y:S01]  /*e7a0*/  SHF.R.U64 R9, R9, 0x3, RZ ;  /* 0x0000000309097819 */ /* 0x000fe200000012ff */
[----:B------:R-:W-:Y:S01]  /*e7b0*/  IMAD.X R15, RZ, RZ, R5, P6 ;  /* 0x000000ffff0f7224 */ /* 0x000fe200030e0605 */
[----:B------:R-:W-:-:S02]  /*e7c0*/  LOP3.LUT R14, R73, 0x380, RZ, 0xc0, !PT ;  /* 0x00000380490e7812 */ /* 0x000fc400078ec0ff */
[----:B------:R-:W-:Y:S02]  /*e7d0*/  LOP3.LUT R8, R33, 0x380, RZ, 0xc0, !PT ;  /* 0x0000038021087812 */ /* 0x000fe400078ec0ff */
[----:B------:R-:W-:Y:S01]  /*e7e0*/  LOP3.LUT R2, R21, 0x380, RZ, 0xc0, !PT ;  /* 0x0000038015027812 */ /* 0x000fe200078ec0ff */
[----:B------:R-:W3:Y:S01]  /*e7f0*/  @P1 LDC R111, c[0x0][0xbf0] ;  /* 0x0002fc00ff6f1b82 */ /* 0x000ee20000000800 */
[C---:B------:R-:W-:Y:S02]  /*e800*/  IADD3 R31, P4, R4.reuse, 0x60, RZ ;  /* 0x00000060041f7810 */ /* 0x040fe40007f9e0ff */
[----:B------:R-:W-:Y:S02]  /*e810*/  IADD3 R25, P5, R4, 0x40, RZ ;  /* 0x0000004004197810 */ /* 0x000fe40007fbe0ff */
[----:B------:R-:W-:Y:S01]  /*e820*/  SHF.R.U64 R12, R12, 0x3, RZ ;  /* 0x000000030c0c7819 */ /* 0x000fe200000012ff */
[--C-:B------:R-:W-:Y:S01]  /*e830*/  IMAD.X R13, RZ, RZ, R5.reuse, P4 ;  /* 0x000000ffff0d7224 */ /* 0x100fe200020e0605 */
[----:B------:R-:W-:Y:S01]  /*e840*/  LOP3.LUT R42, R42, R43, RZ, 0x3c, !PT ;  /* 0x0000002b2a2a7212 */ /* 0x000fe200078e3cff */
[--C-:B------:R-:W-:Y:S01]  /*e850*/  IMAD.X R43, RZ, RZ, R5.reuse, P0 ;  /* 0x000000ffff2b7224 */ /* 0x100fe200000e0605 */
[----:B------:R-:W-:Y:S01]  /*e860*/  LOP3.LUT R4, R9, R4, RZ, 0x3c, !PT ;  /* 0x0000000409047212 */ /* 0x000fe200078e3cff */
[----:B------:R-:W-:Y:S01]  /*e870*/  IMAD.X R9, RZ, RZ, R5, P5 ;  /* 0x000000ffff097224 */ /* 0x000fe200028e0605 */
[----:B------:R-:W-:-:S02]  /*e880*/  SHF.R.U64 R14, R14, 0x3, RZ ;  /* 0x000000030e0e7819 */ /* 0x000fc400000012ff */
[----:B------:R-:W-:Y:S02]  /*e890*/  SHF.R.U64 R8, R8, 0x3, RZ ;  /* 0x0000000308087819 */ /* 0x000fe400000012ff */
[----:B------:R-:W-:Y:S02]  /*e8a0*/  SHF.R.U64 R2, R2, 0x3, RZ ;  /* 0x0000000302027819 */ /* 0x000fe400000012ff */
[----:B------:R-:W-:Y:S02]  /*e8b0*/  LOP3.LUT R38, R12, R47, RZ, 0x3c, !PT ;  /* 0x0000002f0c267212 */ /* 0x000fe400078e3cff */
[----:B------:R-:W-:Y:S02]  /*e8c0*/  LOP3.LUT R40, R14, R73, RZ, 0x3c, !PT ;  /* 0x000000490e287212 */ /* 0x000fe400078e3cff */
[----:B------:R-:W-:Y:S02]  /*e8d0*/  LOP3.LUT R36, R8, R33, RZ, 0x3c, !PT ;  /* 0x0000002108247212 */ /* 0x000fe400078e3cff */
[----:B------:R-:W-:-:S02]  /*e8e0*/  MOV R47, R4 ;  /* 0x00000004002f7202 */ /* 0x000fc40000000f00 */
[----:B------:R-:W-:Y:S02]  /*e8f0*/  LOP3.LUT R14, R2, R21, RZ, 0x3c, !PT ;  /* 0x00000015020e7212 */ /* 0x000fe400078e3cff */
[----:B------:R-:W-:Y:S02]  /*e900*/  LOP3.LUT R8, R31, 0x380, RZ, 0xc0, !PT ;  /* 0x000003801f087812 */ /* 0x000fe400078ec0ff */
[----:B------:R-:W-:Y:S02]  /*e910*/  F2FP.BF16.F32.PACK_AB R4, R98, R3 ;  /* 0x000000036204723e */ /* 0x000fe400000010ff */
[----:B------:R-:W-:Y:S02]  /*e920*/  LOP3.LUT R2, R25, 0x380, RZ, 0xc0, !PT ;  /* 0x0000038019027812 */ /* 0x000fe400078ec0ff */
[----:B------:R-:W-:Y:S01]  /*e930*/  MOV R98, R42 ;  /* 0x0000002a00627202 */ /* 0x000fe20000000f00 */
[----:B------:R-:W-:Y:S01]  /*e940*/  IMAD.IADD R43, R19, 0x1, R17 ;  /* 0x00000001132b7824 */ /* 0x000fe200078e0211 */
[----:B------:R-:W-:-:S02]  /*e950*/  SHF.R.U64 R8, R8, 0x3, RZ ;  /* 0x0000000308087819 */ /* 0x000fc400000012ff */
[----:B------:R-:W-:Y:S01]  /*e960*/  F2FP.BF16.F32.PACK_AB R5, R27, R108 ;  /* 0x0000006c1b05723e */ /* 0x000fe200000010ff */
[----:B------:R-:W-:Y:S01]  /*e970*/  BAR.SYNC.DEFER_BLOCKING 0x1, 0x100 ;  /* 0x0044000000007b1d */ /* 0x000fe20000010000 */
[----:B------:R-:W-:Y:S02]  /*e980*/  SHF.R.U64 R2, R2, 0x3, RZ ;  /* 0x0000000302027819 */ /* 0x000fe400000012ff */
[----:B------:R-:W-:Y:S01]  /*e990*/  MOV R108, R38 ;  /* 0x00000026006c7202 */ /* 0x000fe20000000f00 */
[----:B--2---:R-:W-:Y:S01]  /*e9a0*/  @P1 IMAD.HI.U32 R38, R43, R72, RZ ;  /* 0x000000482b261227 */ /* 0x004fe200078e00ff */
[----:B------:R-:W-:Y:S02]  /*e9b0*/  IADD3 R21, P5, R34, 0x2000, RZ ;  /* 0x0000200022157810 */ /* 0x000fe40007fbe0ff */
[----:B------:R-:W-:Y:S01]  /*e9c0*/  LOP3.LUT R12, R8, R31, RZ, 0x3c, !PT ;  /* 0x0000001f080c7212 */ /* 0x000fe200078e3cff */
[----:B------:R-:W-:Y:S01]  /*e9d0*/  IMAD.MOV.U32 R39, RZ, RZ, R43 ;  /* 0x000000ffff277224 */ /* 0x000fe200078e002b */
[----:B------:R-:W-:Y:S01]  /*e9e0*/  LOP3.LUT R8, R2, R25, RZ, 0x3c, !PT ;  /* 0x0000001902087212 */ /* 0x000fe200078e3cff */
[----:B------:R-:W-:Y:S01]  /*e9f0*/  IMAD.X R29, RZ, RZ, R35, P5 ;  /* 0x000000ffff1d7224 */ /* 0x000fe200028e0623 */
[----:B------:R-:W-:-:S02]  /*ea00*/  LOP3.LUT R28, R21, 0x380, RZ, 0xc0, !PT ;  /* 0x00000380151c7812 */ /* 0x000fc400078ec0ff */
[C---:B------:R-:W-:Y:S02]  /*ea10*/  IADD3 R25, P0, R34.reuse, 0x6000, RZ ;  /* 0x0000600022197810 */ /* 0x040fe40007f1e0ff */
[----:B---3--:R-:W-:Y:S02]  /*ea20*/  @P1 SHF.R.U32.HI R39, RZ, R111, R38 ;  /* 0x0000006fff271219 */ /* 0x008fe40000011626 */
[----:B------:R-:W-:Y:S02]  /*ea30*/  IADD3 R33, P6, R34, 0x1000, RZ ;  /* 0x0000100022217810 */ /* 0x000fe40007fde0ff */
[----:B------:R-:W-:Y:S02]  /*ea40*/  SHF.R.U64 R28, R28, 0x3, RZ ;  /* 0x000000031c1c7819 */ /* 0x000fe400000012ff */
[----:B------:R-:W-:Y:S02]  /*ea50*/  LOP3.LUT R24, R25, 0x380, RZ, 0xc0, !PT ;  /* 0x0000038019187812 */ /* 0x000fe400078ec0ff */
[----:B------:R-:W-:Y:S01]  /*ea60*/  MOV R109, R36 ;  /* 0x00000024006d7202 */ /* 0x000fe20000000f00 */
[----:B------:R2:W-:Y:S01]  /*ea70*/  STSM.16.M88.4 [R47], R4 ;  /* 0x000000042f007844 */ /* 0x0005e20000000200 */
[----:B------:R-:W-:Y:S01]  /*ea80*/  MOV R36, R14 ;  /* 0x0000000e00247202 */ /* 0x000fe20000000f00 */
[----:B------:R-:W-:Y:S01]  /*ea90*/  IMAD.MOV R15, RZ, RZ, -R39 ;  /* 0x000000ffff0f7224 */ /* 0x000fe200078e0a27 */
[----:B------:R-:W-:Y:S01]  /*eaa0*/  LOP3.LUT R32, R33, 0x380, RZ, 0xc0, !PT ;  /* 0x0000038021207812 */ /* 0x000fe200078ec0ff */
[----:B------:R-:W-:Y:S01]  /*eab0*/  IMAD.IADD R37, R168, 0x1, R17 ;  /* 0x00000001a8257824 */ /* 0x000fe200078e0211 */
[----:B------:R-:W-:Y:S01]  /*eac0*/  LOP3.LUT R28, R28, R21, RZ, 0x3c, !PT ;  /* 0x000000151c1c7212 */ /* 0x000fe200078e3cff */
[----:B------:R-:W-:Y:S01]  /*ead0*/  IMAD R15, R22, R15, R43 ;  /* 0x0000000f160f7224 */ /* 0x000fe200078e022b */
[----:B------:R-:W-:-:S02]  /*eae0*/  SHF.R.U64 R24, R24, 0x3, RZ ;  /* 0x0000000318187819 */ /* 0x000fc400000012ff */
[----:B------:R-:W-:Y:S02]  /*eaf0*/  IADD3 R21, P2, R34, 0x5000, RZ ;  /* 0x0000500022157810 */ /* 0x000fe40007f5e0ff */
[----:B------:R-:W-:Y:S02]  /*eb00*/  SHF.R.U64 R32, R32, 0x3, RZ ;  /* 0x0000000320207819 */ /* 0x000fe400000012ff */
[----:B------:R-:W-:Y:S01]  /*eb10*/  LOP3.LUT R24, R24, R25, RZ, 0x3c, !PT ;  /* 0x0000001918187212 */ /* 0x000fe200078e3cff */
[----:B------:R-:W-:Y:S01]  /*eb20*/  IMAD.X R25, RZ, RZ, R35, P0 ;  /* 0x000000ffff197224 */ /* 0x000fe200000e0623 */
[----:B------:R-:W-:Y:S01]  /*eb30*/  LOP3.LUT R20, R21, 0x380, RZ, 0xc0, !PT ;  /* 0x0000038015147812 */ /* 0x000fe200078ec0ff */
[----:B--2---:R-:W-:Y:S01]  /*eb40*/  IMAD R4, R112, UR4, RZ ;  /* 0x0000000470047c24 */ /* 0x004fe2000f8e02ff */
[----:B------:R-:W-:Y:S02]  /*eb50*/  LOP3.LUT R32, R32, R33, RZ, 0x3c, !PT ;  /* 0x0000002120207212 */ /* 0x000fe400078e3cff */
[----:B------:R-:W-:Y:S01]  /*eb60*/  SHF.R.S32.HI R5, RZ, 0x1f, R39 ;  /* 0x0000001fff057819 */ /* 0x000fe20000011427 */
[----:B------:R-:W-:Y:S01]  /*eb70*/  IMAD R4, R161, UR5, R4 ;  /* 0x00000005a1047c24 */ /* 0x000fe2000f8e0204 */
[----:B------:R-:W-:Y:S01]  /*eb80*/  IADD3 R10, P0, R39, R10, RZ ;  /* 0x0000000a270a7210 */ /* 0x000fe20007f1e0ff */
[----:B------:R-:W-:Y:S01]  /*eb90*/  ULDC.64 UR4, c[0x0][0xb88] ;  /* 0x0002e20000047ab9 */ /* 0x000fe20000000a00 */
[----:B------:R-:W-:-:S02]  /*eba0*/  MOV R110, R12 ;  /* 0x0000000c006e7202 */ /* 0x000fc40000000f00 */
[----:B------:R-:W-:Y:S02]  /*ebb0*/  IADD3 R33, P4, R34, 0x3000, RZ ;  /* 0x0000300022217810 */ /* 0x000fe40007f9e0ff */
[----:B------:R-:W-:Y:S02]  /*ebc0*/  SHF.R.S32.HI R12, RZ, 0x1f, R15 ;  /* 0x0000001fff0c7819 */ /* 0x000fe4000001140f */
[----:B------:R-:W-:Y:S01]  /*ebd0*/  SHF.R.U64 R20, R20, 0x3, RZ ;  /* 0x0000000314147819 */ /* 0x000fe200000012ff */
[----:B------:R-:W-:Y:S01]  /*ebe0*/  IMAD.X R27, RZ, RZ, R35, P4 ;  /* 0x000000ffff1b7224 */ /* 0x000fe200020e0623 */
[----:B------:R-:W-:Y:S02]  /*ebf0*/  IADD3.X R11, R5, R11, R4, P0, !PT ;  /* 0x0000000b050b7210 */ /* 0x000fe400007fe404 */
[----:B------:R-:W-:Y:S02]  /*ec00*/  LOP3.LUT R26, R33, 0x380, RZ, 0xc0, !PT ;  /* 0x00000380211a7812 */ /* 0x000fe400078ec0ff */
[----:B------:R-:W-:Y:S01]  /*ec10*/  MOV R14, R8 ;  /* 0x00000008000e7202 */ /* 0x000fe20000000f00 */
[----:B------:R-:W-:Y:S01]  /*ec20*/  IMAD R8, R12, UR4, RZ ;  /* 0x000000040c087c24 */ /* 0x000fe2000f8e02ff */
[----:B------:R-:W-:Y:S01]  /*ec30*/  LOP3.LUT R20, R20, R21, RZ, 0x3c, !PT ;  /* 0x0000001514147212 */ /* 0x000fe200078e3cff */
[----:B------:R-:W-:Y:S01]  /*ec40*/  IMAD.WIDE.U32 R12, R15, UR4, R10 ;  /* 0x000000040f0c7c25 */ /* 0x000fe2000f8e000a */
[----:B------:R-:W-:-:S02]  /*ec50*/  LOP3.LUT R21, R34, 0x380, RZ, 0xc0, !PT ;  /* 0x0000038022157812 */ /* 0x000fc400078ec0ff */
[----:B------:R-:W-:Y:S01]  /*ec60*/  F2FP.BF16.F32.PACK_AB R4, R95, R96 ;  /* 0x000000605f04723e */ /* 0x000fe200000010ff */
[----:B------:R-:W-:Y:S01]  /*ec70*/  IMAD R15, R15, UR5, R8 ;  /* 0x000000050f0f7c24 */ /* 0x000fe2000f8e0208 */
[----:B------:R-:W-:Y:S01]  /*ec80*/  F2FP.BF16.F32.PACK_AB R5, R106, R105 ;  /* 0x000000696a05723e */ /* 0x000fe200000010ff */
[----:B------:R-:W-:Y:S01]  /*ec90*/  ULDC.64 UR4, c[0x0][0xb50] ;  /* 0x0002d40000047ab9 */ /* 0x000fe20000000a00 */
[----:B------:R-:W-:Y:S02]  /*eca0*/  F2FP.BF16.F32.PACK_AB R6, R97, R94 ;  /* 0x0000005e6106723e */ /* 0x000fe400000010ff */
[----:B------:R-:W-:Y:S02]  /*ecb0*/  F2FP.BF16.F32.PACK_AB R7, R104, R103 ;  /* 0x000000676807723e */ /* 0x000fe400000010ff */
[----:B------:R-:W-:Y:S02]  /*ecc0*/  IADD3 R31, P3, R34, 0x4000, RZ ;  /* 0x00004000221f7810 */ /* 0x000fe40007f7e0ff */
[----:B------:R-:W-:Y:S01]  /*ecd0*/  SHF.R.U64 R26, R26, 0x3, RZ ;  /* 0x000000031a1a7819 */ /* 0x000fe200000012ff */
[----:B------:R2:W-:Y:S01]  /*ece0*/  STSM.16.M88.4 [R36], R4 ;  /* 0x0000000424007844 */ /* 0x0005e20000000200 */
[----:B------:R-:W-:Y:S01]  /*ecf0*/  SHF.R.U64 R21, R21, 0x3, RZ ;  /* 0x0000000315157819 */ /* 0x000fe200000012ff */
[--C-:B------:R-:W-:Y:S01]  /*ed00*/  IMAD.X R3, RZ, RZ, R35.reuse, P3 ;  /* 0x000000ffff037224 */ /* 0x100fe200018e0623 */
[----:B------:R-:W-:Y:S01]  /*ed10*/  F2FP.BF16.F32.PACK_AB R10, R93, R90 ;  /* 0x0000005a5d0a723e */ /* 0x000fe200000010ff */
[----:B------:R-:W-:Y:S01]  /*ed20*/  IMAD R90, R22, UR6, RZ ;  /* 0x00000006165a7c24 */ /* 0x000fe2000f8e02ff */
[----:B------:R-:W-:Y:S01]  /*ed30*/  LOP3.LUT R26, R26, R33, RZ, 0x3c, !PT ;  /* 0x000000211a1a7212 */ /* 0x000fe200078e3cff */
[----:B------:R-:W-:Y:S01]  /*ed40*/  IMAD.X R33, RZ, RZ, R35, P6 ;  /* 0x000000ffff217224 */ /* 0x000fe200030e0623 */
[----:B------:R-:W-:-:S02]  /*ed50*/  LOP3.LUT P0, RZ, R166, 0x3, RZ, 0xc0, !PT ;  /* 0x00000003a6ff7812 */ /* 0x000fc4000780c0ff */
[----:B------:R-:W-:Y:S02]  /*ed60*/  IADD3 R73, P6, R34, 0x7000, RZ ;  /* 0x0000700022497810 */ /* 0x000fe40007fde0ff */
[----:B------:R-:W-:Y:S02]  /*ed70*/  F2FP.BF16.F32.PACK_AB R8, R92, R91 ;  /* 0x0000005b5c08723e */ /* 0x000fe400000010ff */
[----:B------:R-:W-:Y:S02]  /*ed80*/  F2FP.BF16.F32.PACK_AB R9, R101, R100 ;  /* 0x000000646509723e */ /* 0x000fe400000010ff */
[----:B------:R-:W-:Y:S01]  /*ed90*/  F2FP.BF16.F32.PACK_AB R11, R102, R99 ;  /* 0x00000063660b723e */ /* 0x000fe200000010ff */
[----:B--2---:R-:W-:Y:S01]  /*eda0*/  VIADD R5, R37, 0x8 ;  /* 0x0000000825057836 */ /* 0x004fe20000000000 */
[----:B------:R-:W-:Y:S01]  /*edb0*/  LEA R36, P3, R12, UR4, 0x2 ;  /* 0x000000040c247c11 */ /* 0x000fe2000f8610ff */
[----:B------:R-:W-:Y:S01]  /*edc0*/  IMAD.IADD R7, R13, 0x1, R15 ;  /* 0x000000010d077824 */ /* 0x000fe200078e020f */
[----:B------:R-:W-:Y:S01]  /*edd0*/  LOP3.LUT R34, R21, R34, RZ, 0x3c, !PT ;  /* 0x0000002215227212 */ /* 0x000fe200078e3cff */
[----:B------:R-:W-:Y:S01]  /*ede0*/  IMAD.X R21, RZ, RZ, R35, P2 ;  /* 0x000000ffff157224 */ /* 0x000fe200010e0623 */
[-C--:B------:R-:W-:Y:S01]  /*edf0*/  ISETP.GE.OR P2, PT, R37, R90.reuse, P0 ;  /* 0x0000005a2500720c */ /* 0x080fe20000746670 */
[----:B------:R2:W-:Y:S01]  /*ee00*/  STSM.16.M88.4 [R14], R8 ;  /* 0x000000080e007844 */ /* 0x0005e20000000200 */
[----:B------:R-:W-:-:S02]  /*ee10*/  ISETP.GE.OR P0, PT, R5, R90, P0 ;  /* 0x0000005a0500720c */ /* 0x000fc40000706670 */
[----:B------:R-:W-:Y:S01]  /*ee20*/  LEA.HI.X R37, R12, UR5, R7, 0x2, P3 ;  /* 0x000000050c257c11 */ /* 0x000fe200098f1407 */
[----:B------:R-:W-:Y:S01]  /*ee30*/  SHFL.IDX PT, R72, R36, 0x1, 0x1c1f ;  /* 0x003c1f0024487f89 */ /* 0x000fe200000e0000 */
[----:B------:R-:W-:Y:S01]  /*ee40*/  F2FP.BF16.F32.PACK_AB R4, R49, R48 ;  /* 0x000000303104723e */ /* 0x000fe200000010ff */
[----:B------:R-:W-:Y:S01]  /*ee50*/  ULDC.64 UR4, c[0x0][0xae8] ;  /* 0x0002ba0000047ab9 */ /* 0x000fe20000000a00 */
[----:B------:R-:W-:Y:S02]  /*ee60*/  F2FP.BF16.F32.PACK_AB R5, R51, R50 ;  /* 0x000000323305723e */ /* 0x000fe400000010ff */
[----:B------:R-:W-:Y:S02]  /*ee70*/  F2FP.BF16.F32.PACK_AB R6, R53, R52 ;  /* 0x000000343506723e */ /* 0x000fe400000010ff */
[----:B------:R-:W-:Y:S01]  /*ee80*/  F2FP.BF16.F32.PACK_AB R7, R55, R46 ;  /* 0x0000002e3707723e */ /* 0x000fe200000010ff */
[----:B------:R-:W-:Y:S01]  /*ee90*/  SHFL.IDX PT, R52, R36, RZ, 0x1c1f ;  /* 0x001c1fff24347589 */ /* 0x000fe200000e0000 */
[----:B------:R-:W-:-:S02]  /*eea0*/  F2FP.BF16.F32.PACK_AB R12, R57, R56 ;  /* 0x00000038390c723e */ /* 0x000fc400000010ff */
[----:B------:R-:W-:Y:S01]  /*eeb0*/  F2FP.BF16.F32.PACK_AB R13, R59, R58 ;  /* 0x0000003a3b0d723e */ /* 0x000fe200000010ff */
[----:B------:R-:W-:Y:S01]  /*eec0*/  STSM.16.M88.4 [R110], R4 ;  /* 0x000000046e007844 */ /* 0x000fe20000000200 */
[----:B--2---:R-:W-:Y:S02]  /*eed0*/  F2FP.BF16.F32.PACK_AB R14, R61, R60 ;  /* 0x0000003c3d0e723e */ /* 0x004fe400000010ff */
[----:B------:R-:W-:Y:S01]  /*eee0*/  F2FP.BF16.F32.PACK_AB R15, R63, R62 ;  /* 0x0000003e3f0f723e */ /* 0x000fe200000010ff */
[----:B------:R-:W2:Y:S01]  /*eef0*/  SHFL.IDX PT, R53, R37, RZ, 0x1c1f ;  /* 0x001c1fff25357589 */ /* 0x000ea200000e0000 */
[----:B------:R-:W-:Y:S02]  /*ef00*/  LOP3.LUT R30, R73, 0x380, RZ, 0xc0, !PT ;  /* 0x00000380491e7812 */ /* 0x000fe400078ec0ff */
[----:B------:R-:W-:Y:S01]  /*ef10*/  MOV R107, R40 ;  /* 0x00000028006b7202 */ /* 0x000fe20000000f00 */
        /* <DEDUP_REMOVED lines=8> */
[----:B------:R-:W-:-:S02]  /*efa0*/  F2FP.BF16.F32.PACK_AB R42, R77, R76 ;  /* 0x0000004c4d2a723e */ /* 0x000fc400000010ff */
[----:B------:R-:W-:Y:S02]  /*efb0*/  F2FP.BF16.F32.PACK_AB R43, R79, R78 ;  /* 0x0000004e4f2b723e */ /* 0x000fe400000010ff */
[----:B------:R-:W-:Y:S02]  /*efc0*/  SHF.R.U64 R30, R30, 0x3, RZ ;  /* 0x000000031e1e7819 */ /* 0x000fe400000012ff */
[----:B------:R-:W-:Y:S01]  /*efd0*/  LOP3.LUT R2, R31, 0x380, RZ, 0xc0, !PT ;  /* 0x000003801f027812 */ /* 0x000fe200078ec0ff */
[----:B------:R3:W-:Y:S01]  /*efe0*/  STSM.16.M88.4 [R107], R40 ;  /* 0x000000286b007844 */ /* 0x0007e20000000200 */
[----:B------:R-:W-:Y:S02]  /*eff0*/  LOP3.LUT R30, R30, R73, RZ, 0x3c, !PT ;  /* 0x000000491e1e7212 */ /* 0x000fe400078e3cff */
[----:B------:R-:W-:Y:S01]  /*f000*/  SHF.R.U64 R2, R2, 0x3, RZ ;  /* 0x0000000302027819 */ /* 0x000fe200000012ff */
[----:B------:R-:W-:Y:S01]  /*f010*/  STSM.16.M88.4 [R98], R80 ;  /* 0x0000005062007844 */ /* 0x000fe20000000200 */
[----:B------:R-:W-:-:S02]  /*f020*/  IMAD R54, R54, UR4, RZ ;  /* 0x0000000436367c24 */ /* 0x000fc4000f8e02ff */
[----:B------:R-:W-:Y:S01]  /*f030*/  LOP3.LUT R2, R2, R31, RZ, 0x3c, !PT ;  /* 0x0000001f02027212 */ /* 0x000fe200078e3cff */
[----:B------:R-:W-:Y:S01]  /*f040*/  BAR.SYNC.DEFER_BLOCKING 0x1, 0x100 ;  /* 0x0044000000007b1d */ /* 0x000fe20000010000 */
[----:B------:R-:W-:-:S05]  /*f050*/  IMAD.X R31, RZ, RZ, R35, P6 ;  /* 0x000000ffff1f7224 */ /* 0x000fca00030e0623 */
[----:B------:R-:W4:Y:S02]  /*f060*/  SHFL.IDX PT, R73, R37, 0x1, 0x1c1f ;  /* 0x003c1f0025497f89 */ /* 0x000f2400000e0000 */
[----:B---3--:R-:W3:Y:S08]  /*f070*/  @P1 LDC R41, c[0x0][0xbec] ;  /* 0x0002fb00ff291b82 */ /* 0x008ef00000000800 */
[----:B------:R-:W0:Y:S01]  /*f080*/  @P1 LDC R43, c[0x0][0xbf0] ;  /* 0x0002fc00ff2b1b82 */ /* 0x000e220000000800 */
[----:B--2---:R2:W-:Y:S04]  /*f090*/  @!P2 ST.E desc[UR8][R52.64], R89 ;  /* 0x000000593400a985 */ /* 0x0045e8000c101908 */
[----:B----4-:R2:W-:Y:S04]  /*f0a0*/  @!P0 ST.E desc[UR8][R72.64], R88 ;  /* 0x0000005848008985 */ /* 0x0105e8000c101908 */
[----:B------:R4:W5:Y:S04]  /*f0b0*/  LD.E.128 R44, desc[UR8][R32.64] ;  /* 0x00000008202c7980 */ /* 0x000968000c101d00 */
[----:B------:R3:W5:Y:S04]  /*f0c0*/  LD.E.128 R56, desc[UR8][R20.64] ;  /* 0x0000000814387980 */ /* 0x000768000c101d00 */
[----:B------:R1:W5:Y:S01]  /*f0d0*/  LD.E.128 R36, desc[UR8][R28.64] ;  /* 0x000000081c247980 */ /* 0x000362000c101d00 */
[----:B----4-:R-:W-:-:S03]  /*f0e0*/  IMAD R32, R162, 0x20, R164 ;  /* 0x00000020a2207824 */ /* 0x010fc600078e02a4 */
[----:B------:R4:W5:Y:S01]  /*f0f0*/  LD.E.128 R4, desc[UR8][R26.64] ;  /* 0x000000081a047980 */ /* 0x000962000c101d00 */
[----:B------:R-:W-:-:S03]  /*f100*/  IMAD.IADD R32, R17, 0x1, R32 ;  /* 0x0000000111207824 */ /* 0x000fc600078e0220 */
[----:B------:R2:W5:Y:S01]  /*f110*/  LD.E.128 R60, desc[UR8][R2.64] ;  /* 0x00000008023c7980 */ /* 0x000562000c101d00 */
[----:B---3--:R-:W-:-:S03]  /*f120*/  @P1 IMAD.HI.U32 R20, R32, R41, RZ ;  /* 0x0000002920141227 */ /* 0x008fc600078e00ff */
[----:B------:R3:W5:Y:S01]  /*f130*/  LD.E.128 R12, desc[UR8][R24.64] ;  /* 0x00000008180c7980 */ /* 0x000762000c101d00 */
[C---:B-1----:R-:W-:Y:S02]  /*f140*/  IMAD R29, R163.reuse, UR5, R54 ;  /* 0x00000005a31d7c24 */ /* 0x042fe4000f8e0236 */
[----:B----4-:R-:W-:Y:S01]  /*f150*/  IMAD.WIDE.U32 R26, R163, UR4, RZ ;  /* 0x00000004a31a7c25 */ /* 0x010fe2000f8e00ff */
[----:B------:R-:W-:Y:S01]  /*f160*/  ULDC.64 UR4, c[0x0][0xaf0] ;  /* 0x0002bc0000047ab9 */ /* 0x000fe20000000a00 */
[----:B------:R1:W5:Y:S02]  /*f170*/  LD.E.128 R48, desc[UR8][R34.64] ;  /* 0x0000000822307980 */ /* 0x000364000c101d00 */
[----:B------:R-:W-:Y:S01]  /*f180*/  IMAD.MOV.U32 R21, RZ, RZ, R32 ;  /* 0x000000ffff157224 */ /* 0x000fe200078e0020 */
[----:B0-----:R-:W-:Y:S01]  /*f190*/  @P1 SHF.R.U32.HI R21, RZ, R43, R20 ;  /* 0x0000002bff151219 */ /* 0x001fe20000011614 */
[----:B--2---:R-:W-:Y:S01]  /*f1a0*/  IMAD.IADD R3, R27, 0x1, R29 ;  /* 0x000000011b037824 */ /* 0x004fe200078e021d */
[----:B------:R1:W5:Y:S01]  /*f1b0*/  LD.E.128 R8, desc[UR8][R30.64] ;  /* 0x000000081e087980 */ /* 0x000362000c101d00 */
[----:B---3--:R-:W-:-:S02]  /*f1c0*/  IMAD R24, R112, UR4, RZ ;  /* 0x0000000470187c24 */ /* 0x008fc4000f8e02ff */
[----:B------:R-:W-:Y:S01]  /*f1d0*/  IMAD.MOV.U32 R2, RZ, RZ, R26 ;  /* 0x000000ffff027224 */ /* 0x000fe200078e001a */
[----:B------:R-:W-:Y:S01]  /*f1e0*/  SHF.R.S32.HI R20, RZ, 0x1f, R21 ;  /* 0x0000001fff147819 */ /* 0x000fe20000011415 */
[C---:B------:R-:W-:Y:S01]  /*f1f0*/  IMAD R25, R161.reuse, UR5, R24 ;  /* 0x00000005a1197c24 */ /* 0x040fe2000f8e0218 */
[----:B------:R-:W-:Y:S01]  /*f200*/  @!PT LDS RZ, [RZ] ;  /* 0x00000000fffff984 */ /* 0x000fe20000000800 */
[----:B------:R-:W-:Y:S01]  /*f210*/  @!PT LDS RZ, [RZ] ;  /* 0x00000000fffff984 */ /* 0x000fe20000000800 */
[----:B------:R-:W-:Y:S01]  /*f220*/  @!PT LDS RZ, [RZ] ;  /* 0x00000000fffff984 */ /* 0x000fe20000000800 */
[----:B------:R-:W-:Y:S01]  /*f230*/  @!PT LDS RZ, [RZ] ;  /* 0x00000000fffff984 */ /* 0x000fe20000000800 */
[----:B------:R0:W-:Y:S06]  /*f240*/  MEMBAR.ALL.CTA ;  /* 0x0000000000007992 */ /* 0x0001ec0000008000 */
[----:B0-----:R-:W0:Y:S01]  /*f250*/  FENCE.VIEW.ASYNC.S ;  /* 0x00000000000073c6 */ /* 0x001e220000000000 */
        /* <DEDUP_REMOVED lines=12> */
[----:B------:R-:W-:Y:S02]  /*f320*/  IMAD.IADD R29, R164, 0x1, R17 ;  /* 0x00000001a41d7824 */ /* 0x000fe400078e0211 */
[C---:B------:R-:W-:Y:S02]  /*f330*/  IMAD R21, R25.reuse, UR5, R20 ;  /* 0x0000000519157c24 */ /* 0x040fe4000f8e0214 */
[----:B------:R-:W-:Y:S01]  /*f340*/  IMAD.WIDE.U32 R2, R25, UR4, R2 ;  /* 0x0000000419027c25 */ /* 0x000fe2000f8e0002 */
[----:B------:R-:W-:Y:S01]  /*f350*/  ISETP.GE.AND P2, PT, R29, R90, PT ;  /* 0x0000005a1d00720c */ /* 0x000fe20003f46270 */
[----:B------:R-:W-:-:S02]  /*f360*/  ULDC.64 UR4, c[0x0][0xa80] ;  /* 0x0002a00000047ab9 */ /* 0x000fc40000000a00 */
[----:B------:R-:W-:Y:S02]  /*f370*/  VIADD R17, R29, 0x20 ;  /* 0x000000201d117836 */ /* 0x000fe40000000000 */
[----:B------:R-:W-:Y:S01]  /*f380*/  VIADD R16, R16, 0x2a820 ;  /* 0x0002a82010107836 */ /* 0x000fe20000000000 */
[C---:B------:R-:W-:Y:S01]  /*f390*/  LEA R20, P3, R2.reuse, UR4, 0x1 ;  /* 0x0000000402147c11 */ /* 0x040fe2000f8608ff */
[----:B------:R-:W-:Y:S01]  /*f3a0*/  IMAD.IADD R3, R3, 0x1, R21 ;  /* 0x0000000103037824 */ /* 0x000fe200078e0215 */
[-C--:B------:R-:W-:Y:S01]  /*f3b0*/  ISETP.GE.AND P0, PT, R17, R90.reuse, PT ;  /* 0x0000005a1100720c */ /* 0x080fe20003f06270 */
[----:B------:R-:W-:Y:S01]  /*f3c0*/  VIADD R17, R29, 0x40 ;  /* 0x000000401d117836 */ /* 0x000fe20000000000 */
[----:B------:R-:W-:Y:S02]  /*f3d0*/  PRMT R16, RZ, 0x654, R16 ;  /* 0x00000654ff107816 */ /* 0x000fe40000000010 */
[----:B------:R-:W-:Y:S01]  /*f3e0*/  LEA.HI.X R21, R2, UR5, R3, 0x1, P3 ;  /* 0x0000000502157c11 */ /* 0x000fe200098f0c03 */
[----:B------:R-:W-:Y:S01]  /*f3f0*/  BSSY B1, `(.L_x_1167) ;  /* 0x0000010000017945 */ /* 0x000fe20003800000 */
[----:B------:R-:W-:Y:S01]  /*f400*/  ISETP.GE.AND P1, PT, R17, R90, PT ;  /* 0x0000005a1100720c */ /* 0x000fe20003f26270 */
[----:B0-----:R0:W-:Y:S02]  /*f410*/  SYNCS.ARRIVE.TRANS64.RED.A1T0 RZ, [R16+URZ], RZ ;  /* 0x000000ff10ff79a7 */ /* 0x0011e4000810043f */
[----:B------:R1:W2:Y:S04]  /*f420*/  SHFL.IDX PT, R17, R21, RZ, 0x181f ;  /* 0x00181fff15117589 */ /* 0x0002a800000e0000 */
[----:B0-----:R1:W0:Y:S01]  /*f430*/  SHFL.IDX PT, R16, R20, RZ, 0x181f ;  /* 0x00181fff14107589 */ /* 0x00122200000e0000 */
[----:B------:R-:W-:Y:S05]  /*f440*/  @P2 BRA `(.L_x_1168) ;  /* 0x0000000000282947 */ /* 0x000fea0003800000 */
[----:B------:R-:W-:Y:S01]  /*f450*/  ULDC UR4, c[0x0][0xac8] ;  /* 0x0002b20000047ab9 */ /* 0x000fe20000000800 */
[----:B------:R-:W-:Y:S01]  /*f460*/  ULDC.64 UR6, c[0x0][0x208] ;  /* 0x0000820000067ab9 */ /* 0x000fe20000000a00 */
[----:B------:R-:W-:Y:S02]  /*f470*/  ISETP.GE.AND P2, PT, R23, UR4, PT ;  /* 0x0000000417007c0c */ /* 0x000fe4000bf46270 */
[----:B------:R-:W-:-:S11]  /*f480*/  ISETP.GE.AND P3, PT, R160, UR4, PT ;  /* 0x00000004a0007c0c */ /* 0x000fd6000bf66270 */
[CC--:B0-----:R-:W-:Y:S02]  /*f490*/  @!P2 LEA R2, P4, R23.reuse, R16.reuse, 0x1 ;  /* 0x000000101702a211 */ /* 0x0c1fe400078808ff */
[C---:B------:R-:W-:Y:S02]  /*f4a0*/  @!P3 LEA R16, P5, R160.reuse, R16, 0x1 ;  /* 0x00000010a010b211 */ /* 0x040fe400078a08ff */
[-C--:B--2---:R-:W-:Y:S02]  /*f4b0*/  @!P2 LEA.HI.X R3, R23, R17.reuse, R171, 0x1, P4 ;  /* 0x000000111703a211 */ /* 0x084fe400020f0cab */
[----:B------:R-:W-:-:S03]  /*f4c0*/  @!P3 LEA.HI.X R17, R160, R17, R170, 0x1, P5 ;  /* 0x00000011a011b211 */ /* 0x000fc600028f0caa */
[----:B-----5:R3:W-:Y:S04]  /*f4d0*/  @!P2 ST.E.128 desc[UR6][R2.64], R48 ;  /* 0x000000300200a985 */ /* 0x0207e8000c101d06 */
[----:B------:R3:W-:Y:S02]  /*f4e0*/  @!P3 ST.E.128 desc[UR6][R16.64], R60 ;  /* 0x0000003c1000b985 */ /* 0x0007e4000c101d06 */
.L_x_1168:
[----:B------:R-:W-:Y:S05]  /*f4f0*/  BSYNC B1 ;  /* 0x0000000000017941 */ /* 0x000fea0003800000 */
.L_x_1167:
[----:B--23--:R2:W3:Y:S01]  /*f500*/  SHFL.IDX PT, R17, R21, 0x1, 0x181f ;  /* 0x00381f0015117f89 */ /* 0x00c4e200000e0000 */
[----:B------:R-:W-:Y:S03]  /*f510*/  BSSY B1, `(.L_x_1169) ;  /* 0x000000d000017945 */ /* 0x000fe60003800000 */
[----:B0-----:R2:W0:Y:S01]  /*f520*/  SHFL.IDX PT, R16, R20, 0x1, 0x181f ;  /* 0x00381f0014107f89 */ /* 0x00142200000e0000 */
[----:B------:R-:W-:Y:S05]  /*f530*/  @P0 BRA `(.L_x_1170) ;  /* 0x0000000000280947 */ /* 0x000fea0003800000 */
[----:B------:R-:W-:Y:S01]  /*f540*/  ULDC UR4, c[0x0][0xac8] ;  /* 0x0002b20000047ab9 */ /* 0x000fe20000000800 */
[----:B------:R-:W-:Y:S01]  /*f550*/  ULDC.64 UR6, c[0x0][0x208] ;  /* 0x0000820000067ab9 */ /* 0x000fe20000000a00 */
[----:B------:R-:W-:Y:S02]  /*f560*/  ISETP.GE.AND P3, PT, R23, UR4, PT ;  /* 0x0000000417007c0c */ /* 0x000fe4000bf66270 */
[----:B------:R-:W-:-:S11]  /*f570*/  ISETP.GE.AND P4, PT, R160, UR4, PT ;  /* 0x00000004a0007c0c */ /* 0x000fd6000bf86270 */
[CC--:B0-----:R-:W-:Y:S02]  /*f580*/  @!P3 LEA R2, P0, R23.reuse, R16.reuse, 0x1 ;  /* 0x000000101702b211 */ /* 0x0c1fe400078008ff */
[C---:B------:R-:W-:Y:S02]  /*f590*/  @!P4 LEA R16, P2, R160.reuse, R16, 0x1 ;  /* 0x00000010a010c211 */ /* 0x040fe400078408ff */
[-C--:B---3--:R-:W-:Y:S02]  /*f5a0*/  @!P3 LEA.HI.X R3, R23, R17.reuse, R171, 0x1, P0 ;  /* 0x000000111703b211 */ /* 0x088fe400000f0cab */
[----:B------:R-:W-:-:S03]  /*f5b0*/  @!P4 LEA.HI.X R17, R160, R17, R170, 0x1, P2 ;  /* 0x00000011a011c211 */ /* 0x000fc600010f0caa */
[----:B-----5:R4:W-:Y:S04]  /*f5c0*/  @!P3 ST.E.128 desc[UR6][R2.64], R44 ;  /* 0x0000002c0200b985 */ /* 0x0209e8000c101d06 */
[----:B------:R4:W-:Y:S02]  /*f5d0*/  @!P4 ST.E.128 desc[UR6][R16.64], R56 ;  /* 0x000000381000c985 */ /* 0x0009e4000c101d06 */
.L_x_1170:
[----:B------:R-:W-:Y:S05]  /*f5e0*/  BSYNC B1 ;  /* 0x0000000000017941 */ /* 0x000fea0003800000 */
.L_x_1169:
[----:B---34-:R3:W4:Y:S01]  /*f5f0*/  SHFL.IDX PT, R17, R21, 0x2, 0x181f ;  /* 0x00581f0015117f89 */ /* 0x01872200000e0000 */
        /* <DEDUP_REMOVED lines=9> */
[-C--:B----4-:R-:W-:Y:S02]  /*f690*/  @!P2 LEA.HI.X R3, R23, R17.reuse, R171, 0x1, P0 ;  /* 0x000000111703a211 */ /* 0x090fe400000f0cab */
[----:B------:R-:W-:-:S03]  /*f6a0*/  @!P3 LEA.HI.X R17, R160, R17, R170, 0x1, P1 ;  /* 0x00000011a011b211 */ /* 0x000fc600008f0caa */
[----:B-----5:R0:W-:Y:S04]  /*f6b0*/  @!P2 ST.E.128 desc[UR6][R2.64], R36 ;  /* 0x000000240200a985 */ /* 0x0201e8000c101d06 */
[----:B------:R0:W-:Y:S02]  /*f6c0*/  @!P3 ST.E.128 desc[UR6][R16.64], R12 ;  /* 0x0000000c1000b985 */ /* 0x0001e4000c101d06 */
.L_x_1172:
[----:B------:R-:W-:Y:S05]  /*f6d0*/  BSYNC B1 ;  /* 0x0000000000017941 */ /* 0x000fea0003800000 */
.L_x_1171:
[----:B0-----:R-:W-:Y:S01]  /*f6e0*/  VIADD R3, R29, 0x60 ;  /* 0x000000601d037836 */ /* 0x001fe20000000000 */
[----:B-123--:R-:W0:Y:S04]  /*f6f0*/  SHFL.IDX PT, R21, R21, 0x3, 0x181f ;  /* 0x00781f0015157f89 */ /* 0x00ee2800000e0000 */
[----:B------:R-:W-:Y:S01]  /*f700*/  ISETP.GE.AND P0, PT, R3, R90, PT ;  /* 0x0000005a0300720c */ /* 0x000fe20003f06270 */
[----:B------:R-:W1:-:S12]  /*f710*/  SHFL.IDX PT, R20, R20, 0x3, 0x181f ;  /* 0x00781f0014147f89 */ /* 0x000e5800000e0000 */
[----:B------:R-:W-:Y:S05]  /*f720*/  @P0 BRA `(.L_x_1173) ;  /* 0x0000000800880947 */ /* 0x000fea0003800000 */
[----:B------:R-:W-:Y:S01]  /*f730*/  ULDC UR4, c[0x0][0xac8] ;  /* 0x0002b20000047ab9 */ /* 0x000fe20000000800 */
[----:B------:R-:W-:Y:S01]  /*f740*/  ULDC.64 UR6, c[0x0][0x208] ;  /* 0x0000820000067ab9 */ /* 0x000fe20000000a00 */
[----:B------:R-:W-:-:S13]  /*f750*/  ISETP.GE.AND P1, PT, R23, UR4, PT ;  /* 0x0000000417007c0c */ /* 0x000fda000bf26270 */
[----:B-1----:R-:W-:-:S04]  /*f760*/  @!P1 LEA R2, P0, R23, R20, 0x1 ;  /* 0x0000001417029211 */ /* 0x002fc800078008ff */
[----:B0-----:R-:W-:Y:S02]  /*f770*/  @!P1 LEA.HI.X R3, R23, R21, R171, 0x1, P0 ;  /* 0x0000001517039211 */ /* 0x001fe400000f0cab */
[----:B------:R-:W-:-:S03]  /*f780*/  ISETP.GE.AND P0, PT, R160, UR4, PT ;  /* 0x00000004a0007c0c */ /* 0x000fc6000bf06270 */
[----:B-----5:R0:W-:Y:S10]  /*f790*/  @!P1 ST.E.128 desc[UR6][R2.64], R4 ;  /* 0x0000000402009985 */ /* 0x0201f4000c101d06 */
[----:B------:R-:W-:Y:S05]  /*f7a0*/  @P0 BRA `(.L_x_1173) ;  /* 0x0000000800680947 */ /* 0x000fea0003800000 */
[----:B0-----:R-:W-:Y:S01]  /*f7b0*/  LEA R2, P0, R160, R20, 0x1 ;  /* 0x00000014a0027211 */ /* 0x001fe200078008ff */
[----:B------:R-:W-:-:S03]  /*f7c0*/  ULDC.64 UR4, c[0x0][0x208] ;  /* 0x0000820000047ab9 */ /* 0x000fc60000000a00 */
[----:B------:R-:W-:-:S05]  /*f7d0*/  LEA.HI.X R3, R160, R21, R170, 0x1, P0 ;  /* 0x00000015a0037211 */ /* 0x000fca00000f0caa */
[----:B------:R0:W-:Y:S01]  /*f7e0*/  ST.E.128 desc[UR4][R2.64], R8 ;  /* 0x0000000802007985 */ /* 0x0001e2000c101d04 */
[----:B------:R-:W-:Y:S05]  /*f7f0*/  BRA `(.L_x_1173) ;  /* 0x0000000800547947 */ /* 0x000fea0003800000 */
.L_x_1166:
[----:B------:R-:W2:Y:S01]  /*f800*/  LDC R12, c[0x0][0xbe8] ;  /* 0x0002fa00ff0c7b82 */ /* 0x000ea20000000800 */
[----:B------:R-:W-:Y:S01]  /*f810*/  ISETP.GE.AND P0, PT, R172, 0x80, PT ;  /* 0x00000080ac00780c */ /* 0x000fe20003f06270 */
[----:B------:R-:W-:Y:S01]  /*f820*/  IMAD R2, R162, 0x20, R164 ;  /* 0x00000020a2027824 */ /* 0x000fe200078e02a4 */
[----:B------:R-:W-:Y:S01]  /*f830*/  BSSY B1, `(.L_x_1174) ;  /* 0x000002f000017945 */ /* 0x000fe20003800000 */
[----:B------:R-:W-:Y:S02]  /*f840*/  SHF.R.S32.HI R10, RZ, 0x1f, R163 ;  /* 0x0000001fff0a7819 */ /* 0x000fe400000114a3 */
[----:B------:R-:W-:Y:S01]  /*f850*/  IMAD.IADD R15, R17, 0x1, R2 ;  /* 0x00000001110f7824 */ /* 0x000fe200078e0202 */
[----:B------:R-:W-:Y:S02]  /*f860*/  SHF.R.S32.HI R11, RZ, 0x1f, R161 ;  /* 0x0000001fff0b7819 */ /* 0x000fe400000114a1 */
[----:B--2---:R-:W-:-:S13]  /*f870*/  ISETP.NE.AND P1, PT, R12, 0x1, PT ;  /* 0x000000010c00780c */ /* 0x004fda0003f25270 */
[----:B------:R-:W2:Y:S08]  /*f880*/  @P1 LDC R14, c[0x0][0xbec] ;  /* 0x0002fb00ff0e1b82 */ /* 0x000eb00000000800 */
[----:B------:R-:W3:Y:S01]  /*f890*/  @P1 LDC R21, c[0x0][0xbf0] ;  /* 0x0002fc00ff151b82 */ /* 0x000ee20000000800 */
[----:B------:R-:W-:Y:S05]  /*f8a0*/  @P0 BRA `(.L_x_1175) ;  /* 0x00000000009c0947 */ /* 0x000fea0003800000 */
[----:B------:R-:W4:Y:S01]  /*f8b0*/  S2R R4, SR_TID.X ;  /* 0x0000000000047919 */ /* 0x000f220000002100 */
[----:B------:R-:W5:Y:S01]  /*f8c0*/  LDC R9, c[0x0][0xbe8] ;  /* 0x0002fa00ff097b82 */ /* 0x000f620000000800 */
[----:B------:R-:W-:Y:S02]  /*f8d0*/  ULDC UR4, c[0x0][0xa88] ;  /* 0x0002a20000047ab9 */ /* 0x000fe40000000800 */
[----:B-----5:R-:W-:Y:S01]  /*f8e0*/  IMAD R3, R9, UR4, RZ ;  /* 0x0000000409037c24 */ /* 0x020fe2000f8e02ff */
[----:B----4-:R-:W-:-:S04]  /*f8f0*/  IADD3 R8, R17, -0x80, R4 ;  /* 0xffffff8011087810 */ /* 0x010fc80007ffe004 */
[----:B------:R-:W-:-:S13]  /*f900*/  ISETP.GE.AND P0, PT, R8, R3, PT ;  /* 0x000000030800720c */ /* 0x000fda0003f06270 */
[----:B------:R-:W-:Y:S05]  /*f910*/  @P0 BRA `(.L_x_1175) ;  /* 0x0000000000800947 */ /* 0x000fea0003800000 */
[----:B------:R-:W-:Y:S01]  /*f920*/  ISETP.NE.AND P0, PT, R9, 0x1, PT ;  /* 0x000000010900780c */ /* 0x000fe20003f05270 */
[----:B------:R-:W-:Y:S01]  /*f930*/  ULDC.64 UR4, c[0x0][0xb90] ;  /* 0x0002e40000047ab9 */ /* 0x000fe20000000a00 */
[----:B------:R-:W-:Y:S01]  /*f940*/  IMAD.MOV.U32 R5, RZ, RZ, R8 ;  /* 0x000000ffff057224 */ /* 0x000fe200078e0008 */
[----:B------:R-:W-:Y:S01]  /*f950*/  ULDC.64 UR6, c[0x0][0x208] ;  /* 0x0000820000067ab9 */ /* 0x000fe20000000a00 */
[----:B------:R-:W-:-:S04]  /*f960*/  IMAD R6, R10, UR4, RZ ;  /* 0x000000040a067c24 */ /* 0x000fc8000f8e02ff */
[----:B------:R-:W-:-:S05]  /*f970*/  IMAD R7, R163, UR5, R6 ;  /* 0x00000005a3077c24 */ /* 0x000fca000f8e0206 */
[----:B------:R-:W4:Y:S08]  /*f980*/  @P0 LDC R3, c[0x0][0xbec] ;  /* 0x0002fb00ff030b82 */ /* 0x000f300000000800 */
[----:B------:R-:W5:Y:S01]  /*f990*/  @P0 LDC R13, c[0x0][0xbf0] ;  /* 0x0002fc00ff0d0b82 */ /* 0x000f620000000800 */
[----:B----4-:R-:W-:-:S04]  /*f9a0*/  @P0 IMAD.HI.U32 R4, R8, R3, RZ ;  /* 0x0000000308040227 */ /* 0x010fc800078e00ff */
[----:B------:R-:W-:Y:S01]  /*f9b0*/  IMAD.WIDE.U32 R2, R163, UR4, RZ ;  /* 0x00000004a3027c25 */ /* 0x000fe2000f8e00ff */
[----:B------:R-:W-:Y:S01]  /*f9c0*/  ULDC.64 UR4, c[0x0][0xb98] ;  /* 0x0002e60000047ab9 */ /* 0x000fe20000000a00 */
[----:B-----5:R-:W-:Y:S02]  /*f9d0*/  @P0 SHF.R.U32.HI R5, RZ, R13, R4 ;  /* 0x0000000dff050219 */ /* 0x020fe40000011604 */
[----:B------:R-:W-:Y:S02]  /*f9e0*/  IMAD.IADD R3, R3, 0x1, R7 ;  /* 0x0000000103037824 */ /* 0x000fe400078e0207 */
[----:B------:R-:W-:Y:S02]  /*f9f0*/  IMAD R4, R11, UR4, RZ ;  /* 0x000000040b047c24 */ /* 0x000fe4000f8e02ff */
[----:B------:R-:W-:Y:S02]  /*fa00*/  IMAD.MOV R7, RZ, RZ, -R5 ;  /* 0x000000ffff077224 */ /* 0x000fe400078e0a05 */
[----:B------:R-:W-:-:S04]  /*fa10*/  IMAD.WIDE.U32 R2, R161, UR4, R2 ;  /* 0x00000004a1027c25 */ /* 0x000fc8000f8e0002 */
[----:B------:R-:W-:Y:S01]  /*fa20*/  IMAD R7, R9, R7, R8 ;  /* 0x0000000709077224 */ /* 0x000fe200078e0208 */
[----:B------:R-:W-:Y:S01]  /*fa30*/  SHF.R.S32.HI R9, RZ, 0x1f, R5 ;  /* 0x0000001fff097819 */ /* 0x000fe20000011405 */
[----:B------:R-:W-:Y:S01]  /*fa40*/  IMAD R6, R161, UR5, R4 ;  /* 0x00000005a1067c24 */ /* 0x000fe2000f8e0204 */
[----:B------:R-:W-:Y:S01]  /*fa50*/  IADD3 R2, P0, R5, R2, RZ ;  /* 0x0000000205027210 */ /* 0x000fe20007f1e0ff */
[----:B------:R-:W-:Y:S01]  /*fa60*/  ULDC.64 UR4, c[0x0][0xb88] ;  /* 0x0002e20000047ab9 */ /* 0x000fe20000000a00 */
        /* <DEDUP_REMOVED lines=11> */
.L_x_1175:
[----:B------:R-:W-:Y:S05]  /*fb20*/  BSYNC B1 ;  /* 0x0000000000017941 */ /* 0x000fea0003800000 */
.L_x_1174:
[----:B------:R-:W-:Y:S01]  /*fb30*/  ULDC.64 UR4, c[0x0][0xae8] ;  /* 0x0002ba0000047ab9 */ /* 0x000fe20000000a00 */
[----:B--2-4-:R-:W-:Y:S01]  /*fb40*/  @P1 IMAD.HI.U32 R4, R15, R14, RZ ;  /* 0x0000000e0f041227 */ /* 0x014fe200078e00ff */
[----:B------:R-:W-:Y:S01]  /*fb50*/  ULDC UR6, c[0x0][0xa88] ;  /* 0x0002a20000067ab9 */ /* 0x000fe20000000800 */
[----:B------:R-:W-:Y:S02]  /*fb60*/  BSSY B1, `(.L_x_1176) ;  /* 0x0000031000017945 */ /* 0x000fe40003800000 */
[----:B------:R-:W-:Y:S02]  /*fb70*/  IMAD R2, R10, UR4, RZ ;  /* 0x000000040a027c24 */ /* 0x000fe4000f8e02ff */
[----:B------:R-:W-:Y:S01]  /*fb80*/  IMAD.MOV.U32 R5, RZ, RZ, R15 ;  /* 0x000000ffff057224 */ /* 0x000fe200078e000f */
[----:B---3--:R-:W-:Y:S01]  /*fb90*/  @P1 SHF.R.U32.HI R5, RZ, R21, R4 ;  /* 0x00000015ff051219 */ /* 0x008fe20000011604 */
[C---:B------:R-:W-:Y:S02]  /*fba0*/  IMAD R7, R163.reuse, UR5, R2 ;  /* 0x00000005a3077c24 */ /* 0x040fe4000f8e0202 */
[----:B------:R-:W-:Y:S01]  /*fbb0*/  IMAD.WIDE.U32 R2, R163, UR4, RZ ;  /* 0x00000004a3027c25 */ /* 0x000fe2000f8e00ff */
[----:B------:R-:W-:Y:S01]  /*fbc0*/  ULDC.64 UR4, c[0x0][0xaf0] ;  /* 0x0002bc0000047ab9 */ /* 0x000fe20000000a00 */
[----:B------:R-:W-:-:S02]  /*fbd0*/  SHF.R.S32.HI R4, RZ, 0x1f, R5 ;  /* 0x0000001fff047819 */ /* 0x000fc40000011405 */
[----:B------:R-:W-:Y:S02]  /*fbe0*/  IMAD R6, R11, UR4, RZ ;  /* 0x000000040b067c24 */ /* 0x000fe4000f8e02ff */
[----:B------:R-:W-:Y:S02]  /*fbf0*/  IMAD.IADD R3, R3, 0x1, R7 ;  /* 0x0000000103037824 */ /* 0x000fe400078e0207 */
        /* <DEDUP_REMOVED lines=12> */
[----:B------:R-:W-:Y:S02]  /*fcc0*/  IMAD.IADD R3, R3, 0x1, R9 ;  /* 0x0000000103037824 */ /* 0x000fe400078e0209 */
[----:B------:R-:W-:Y:S02]  /*fcd0*/  IMAD R6, R4, UR4, RZ ;  /* 0x0000000404067c24 */ /* 0x000fe4000f8e02ff */
[----:B------:R-:W-:Y:S02]  /*fce0*/  IMAD R9, R12, UR6, RZ ;  /* 0x000000060c097c24 */ /* 0x000fe4000f8e02ff */
[C---:B------:R-:W-:Y:S02]  /*fcf0*/  VIADD R4, R8.reuse, 0x20 ;  /* 0x0000002008047836 */ /* 0x040fe40000000000 */
[C---:B------:R-:W-:Y:S01]  /*fd00*/  IMAD R5, R7.reuse, UR5, R6 ;  /* 0x0000000507057c24 */ /* 0x040fe2000f8e0206 */
[-C--:B------:R-:W-:Y:S01]  /*fd10*/  ISETP.GE.AND P2, PT, R8, R9.reuse, PT ;  /* 0x000000090800720c */ /* 0x080fe20003f46270 */
[----:B------:R-:W-:Y:S01]  /*fd20*/  IMAD.WIDE.U32 R2, R7, UR4, R2 ;  /* 0x0000000407027c25 */ /* 0x000fe2000f8e0002 */
[----:B------:R-:W-:Y:S01]  /*fd30*/  ISETP.GE.AND P1, PT, R4, R9, PT ;  /* 0x000000090400720c */ /* 0x000fe20003f26270 */
[----:B------:R-:W-:-:S02]  /*fd40*/  ULDC.64 UR4, c[0x0][0xa80] ;  /* 0x0002a00000047ab9 */ /* 0x000fc40000000a00 */
[----:B------:R-:W-:Y:S02]  /*fd50*/  VIADD R4, R8, 0x40 ;  /* 0x0000004008047836 */ /* 0x000fe40000000000 */
[----:B------:R-:W-:Y:S01]  /*fd60*/  IMAD.IADD R3, R3, 0x1, R5 ;  /* 0x0000000103037824 */ /* 0x000fe200078e0205 */
[----:B------:R-:W-:Y:S02]  /*fd70*/  LEA R5, P3, R2, UR4, 0x1 ;  /* 0x0000000402057c11 */ /* 0x000fe4000f8608ff */
[----:B------:R-:W-:Y:S02]  /*fd80*/  ISETP.GE.AND P0, PT, R4, R9, PT ;  /* 0x000000090400720c */ /* 0x000fe40003f06270 */
[----:B------:R-:W-:Y:S02]  /*fd90*/  LEA.HI.X R4, R2, UR5, R3, 0x1, P3 ;  /* 0x0000000502047c11 */ /* 0x000fe400098f0c03 */
[----:B------:R2:W3:Y:S04]  /*fda0*/  SHFL.IDX PT, R2, R5, RZ, 0x181f ;  /* 0x00181fff05027589 */ /* 0x0004e800000e0000 */
[----:B------:R2:W4:Y:S01]  /*fdb0*/  SHFL.IDX PT, R3, R4, RZ, 0x181f ;  /* 0x00181fff04037589 */ /* 0x00052200000e0000 */
        /* <DEDUP_REMOVED lines=9> */
[----:B------:R3:W-:Y:S04]  /*fe50*/  @!P4 ST.E.128 desc[UR6][R6.64], RZ ;  /* 0x000000ff0600c985 */ /* 0x0007e8000c101d06 */
[----:B------:R3:W-:Y:S02]  /*fe60*/  @!P5 ST.E.128 desc[UR6][R2.64], RZ ;  /* 0x000000ff0200d985 */ /* 0x0007e4000c101d06 */
.L_x_1177:
[----:B------:R-:W-:Y:S05]  /*fe70*/  BSYNC B1 ;  /* 0x0000000000017941 */ /* 0x000fea0003800000 */
.L_x_1176:
[----:B---34-:R3:W4:Y:S01]  /*fe80*/  SHFL.IDX PT, R3, R4, 0x1, 0x181f ;  /* 0x00381f0004037f89 */ /* 0x01872200000e0000 */
[----:B------:R-:W-:Y:S03]  /*fe90*/  BSSY B1, `(.L_x_1178) ;  /* 0x000000d000017945 */ /* 0x000fe60003800000 */
[----:B------:R3:W0:Y:S01]  /*fea0*/  SHFL.IDX PT, R2, R5, 0x1, 0x181f ;  /* 0x00381f0005027f89 */ /* 0x00062200000e0000 */
        /* <DEDUP_REMOVED lines=9> */
[----:B------:R0:W-:Y:S04]  /*ff40*/  @!P3 ST.E.128 desc[UR6][R6.64], RZ ;  /* 0x000000ff0600b985 */ /* 0x0001e8000c101d06 */
[----:B------:R0:W-:Y:S02]  /*ff50*/  @!P4 ST.E.128 desc[UR6][R2.64], RZ ;  /* 0x000000ff0200c985 */ /* 0x0001e4000c101d06 */
.L_x_1179:
[----:B------:R-:W-:Y:S05]  /*ff60*/  BSYNC B1 ;  /* 0x0000000000017941 */ /* 0x000fea0003800000 */
.L_x_1178:
[----:B0---4-:R0:W4:Y:S01]  /*ff70*/  SHFL.IDX PT, R3, R4, 0x2, 0x181f ;  /* 0x00581f0004037f89 */ /* 0x01112200000e0000 */
        /* <DEDUP_REMOVED lines=13> */
.L_x_1181:
[----:B------:R-:W-:Y:S05]  /*10050*/  BSYNC B1 ;  /* 0x0000000000017941 */ /* 0x000fea0003800000 */
.L_x_1180:
[----:B0-----:R-:W-:Y:S01]  /*10060*/  VIADD R2, R8, 0x60 ;  /* 0x0000006008027836 */ /* 0x001fe20000000000 */
[----:B--23--:R-:W0:Y:S04]  /*10070*/  SHFL.IDX PT, R4, R4, 0x3, 0x181f ;  /* 0x00781f0004047f89 */ /* 0x00ce2800000e0000 */
[----:B------:R-:W-:Y:S01]  /*10080*/  ISETP.GE.AND P0, PT, R2, R9, PT ;  /* 0x000000090200720c */ /* 0x000fe20003f06270 */
[----:B----4-:R2:W3:-:S12]  /*10090*/  SHFL.IDX PT, R3, R5, 0x3, 0x181f ;  /* 0x00781f0005037f89 */ /* 0x0104d800000e0000 */
[----:B--2---:R-:W-:Y:S05]  /*100a0*/  @P0 BRA `(.L_x_1173) ;  /* 0x0000000000280947 */ /* 0x004fea0003800000 */
        /* <DEDUP_REMOVED lines=8> */
[----:B------:R2:W-:Y:S04]  /*10130*/  @!P2 ST.E.128 desc[UR6][R6.64], RZ ;  /* 0x000000ff0600a985 */ /* 0x0005e8000c101d06 */
[----:B------:R2:W-:Y:S02]  /*10140*/  @!P3 ST.E.128 desc[UR6][R2.64], RZ ;  /* 0x000000ff0200b985 */ /* 0x0005e4000c101d06 */
.L_x_1173:
[----:B------:R-:W-:Y:S05]  /*10150*/  BSYNC B0 ;  /* 0x0000000000007941 */ /* 0x000fea0003800000 */
.L_x_1165:
[----:B------:R-:W-:Y:S02]  /*10160*/  ULDC UR4, c[0x0][0xc38] ;  /* 0x00030e0000047ab9 */ /* 0x000fe40000000800 */
[----:B-1----:R-:W-:-:S13]  /*10170*/  ISETP.GE.AND P0, PT, R0, UR4, PT ;  /* 0x0000000400007c0c */ /* 0x002fda000bf06270 */
[----:B------:R-:W-:Y:S05]  /*10180*/  @!P0 BRA `(.L_x_1182) ;  /* 0xffffff0c00088947 */ /* 0x000fea000383ffff */
[----:B------:R-:W-:Y:S05]  /*10190*/  EXIT ;  /* 0x000000000000794d */ /* 0x000fea0003800000 */
.L_x_1084:
[----:B------:R-:W-:-:S08]  /*101a0*/  NOP ;  /* 0x0000000000007918 */ /* 0x000fd00000000000 */
[----:B0-----:R-:W0:-:S00]  /*101b0*/  USETMAXREG.DEALLOC.CTAPOOL 0x18 ;  /* 0x00000018000079c8 */ /* 0x001e0000080e0500 */
[----:B0-----:R-:W2:Y:S01]  /*101c0*/  LDL.LU R2, [R1+0xc] ;  /* 0x00000c0001027983 */ /* 0x001ea20000300800 */
[----:B------:R-:W-:-:S05]  /*101d0*/  LOP3.LUT R0, R0, 0x3, RZ, 0xc0, !PT ;  /* 0x0000000300007812 */ /* 0x000fca00078ec0ff */
[----:B------:R-:W0:Y:S01]  /*101e0*/  S2UR UR6, SR_CTAID.X ;  /* 0x00000000000679c3 */ /* 0x000e220000002500 */
[----:B------:R-:W-:Y:S01]  /*101f0*/  IMAD.MOV.U32 R18, RZ, RZ, RZ ;  /* 0x000000ffff127224 */ /* 0x000fe200078e00ff */
[----:B------:R-:W1:Y:S02]  /*10200*/  SHFL.IDX PT, R0, R0, RZ, 0x1f ;  /* 0x00001fff00007589 */ /* 0x000e6400000e0000 */
[----:B-1----:R-:W-:-:S04]  /*10210*/  ISETP.NE.AND P0, PT, R0, RZ, PT ;  /* 0x000000ff0000720c */ /* 0x002fc80003f05270 */
[----:B------:R-:W0:Y:S09]  /*10220*/  LDC R0, c[0x0][0xc38] ;  /* 0x00030e00ff007b82 */ /* 0x000e320000000800 */
[----:B------:R-:W-:Y:S06]  /*10230*/  @P0 BAR.ARV 0x4, 0x180 ;  /* 0x0106000000000b1d */ /* 0x000fec0000002000 */
[----:B--2---:R-:W-:-:S04]  /*10240*/  LOP3.LUT R2, R2, 0xfffffffb, RZ, 0xc0, !PT ;  /* 0xfffffffb02027812 */ /* 0x004fc800078ec0ff */
[----:B------:R-:W-:Y:S02]  /*10250*/  @P0 LOP3.LUT R2, R2, 0x4, RZ, 0xfc, !PT ;  /* 0x0000000402020812 */ /* 0x000fe400078efcff */
[----:B0-----:R-:W-:Y:S01]  /*10260*/  ISETP.LE.AND P0, PT, R0, UR6, PT ;  /* 0x0000000600007c0c */ /* 0x001fe2000bf03270 */
[----:B------:R-:W-:Y:S02]  /*10270*/  IMAD.MOV.U32 R0, RZ, RZ, 0x1 ;  /* 0x00000001ff007424 */ /* 0x000fe400078e00ff */
[----:B------:R0:W-:Y:S04]  /*10280*/  STL [R1+0xc], R2 ;  /* 0x00000c0201007387 */ /* 0x0001e80000100800 */
[----:B------:R0:W-:Y:S04]  /*10290*/  STL [R1+0x18], RZ ;  /* 0x000018ff01007387 */ /* 0x0001e80000100800 */
[----:B------:R0:W-:Y:S02]  /*102a0*/  STL [R1+0x4], R0 ;  /* 0x0000040001007387 */ /* 0x0001e40000100800 */
[----:B------:R-:W-:Y:S05]  /*102b0*/  @P0 BRA `(.L_x_1183) ;  /* 0x0000004800940947 */ /* 0x000fea0003800000 */
[----:B------:R-:W1:Y:S01]  /*102c0*/  S2R R6, SR_TID.X ;  /* 0x0000000000067919 */ /* 0x000e620000002100 */
[----:B------:R-:W2:Y:S01]  /*102d0*/  S2UR UR5, SR_CgaCtaId ;  /* 0x00000000000579c3 */ /* 0x000ea20000008800 */
[----:B------:R-:W-:Y:S01]  /*102e0*/  UMOV UR4, 0x400 ;  /* 0x0000040000047882 */ /* 0x000fe20000000000 */
[----:B------:R-:W-:Y:S01]  /*102f0*/  IMAD.MOV.U32 R18, RZ, RZ, RZ ;  /* 0x000000ffff127224 */ /* 0x000fe200078e00ff */
[----:B------:R-:W-:Y:S01]  /*10300*/  ULDC UR44, c[0x0][0xc] ;  /* 0x00000300002c7ab9 */ /* 0x000fe20000000800 */
[----:B------:R-:W-:Y:S01]  /*10310*/  ULDC.64 UR38, c[0x0][0x198] ;  /* 0x0000660000267ab9 */ /* 0x000fe20000000a00 */
[----:B--2---:R-:W-:-:S06]  /*10320*/  ULEA UR4, UR5, UR4, 0x18 ;  /* 0x0000000405047291 */ /* 0x004fcc000f8ec03f */
[----:B------:R-:W-:Y:S01]  /*10330*/  IMAD.U32 R17, RZ, RZ, UR4 ;  /* 0x00000004ff117e24 */ /* 0x000fe2000f8e00ff */
[C---:B-1----:R-:W-:Y:S01]  /*10340*/  LOP3.LUT R5, R6.reuse, 0x7f, RZ, 0xc0, !PT ;  /* 0x0000007f06057812 */ /* 0x042fe200078ec0ff */
[----:B0-----:R-:W-:-:S05]  /*10350*/  IMAD.SHL.U32 R0, R6, 0x8, RZ ;  /* 0x0000000806007824 */ /* 0x001fca00078e00ff */
[C---:B------:R-:W-:Y:S02]  /*10360*/  LOP3.LUT R2, R0.reuse, 0x1f8, RZ, 0xc0, !PT ;  /* 0x000001f800027812 */ /* 0x040fe400078ec0ff */
[----:B------:R-:W-:Y:S02]  /*10370*/  LOP3.LUT R0, R0, 0x38, RZ, 0xc0, !PT ;  /* 0x0000003800007812 */ /* 0x000fe400078ec0ff */
[----:B------:R-:W-:Y:S01]  /*10380*/  LOP3.LUT R3, R2, 0x38, R6, 0x78, !PT ;  /* 0x0000003802037812 */ /* 0x000fe200078e7806 */
[----:B------:R-:W-:-:S05]  /*10390*/  IMAD.SHL.U32 R2, R5, 0x8, RZ ;  /* 0x0000000805027824 */ /* 0x000fca00078e00ff */
[----:B------:R-:W-:Y:S01]  /*103a0*/  LOP3.LUT R4, R3, 0x200, R2, 0xf8, !PT ;  /* 0x0000020003047812 */ /* 0x000fe200078ef802 */
[----:B------:R-:W-:Y:S01]  /*103b0*/  IMAD.SHL.U32 R2, R6, 0x10, RZ ;  /* 0x0000001006027824 */ /* 0x000fe200078e00ff */
[----:B------:R-:W-:-:S03]  /*103c0*/  SHF.R.U32.HI R3, RZ, 0x3, R5 ;  /* 0x00000003ff037819 */ /* 0x000fc60000011605 */
[----:B------:R-:W-:Y:S01]  /*103d0*/  IMAD R4, R4, 0x2, R17 ;  /* 0x0000000204047824 */ /* 0x000fe200078e0211 */
[----:B------:R-:W-:Y:S01]  /*103e0*/  LOP3.LUT R2, R3, 0x70, R2, 0xf8, !PT ;  /* 0x0000007003027812 */ /* 0x000fe200078ef802 */
[----:B------:R-:W-:Y:S02]  /*103f0*/  IMAD.U32 R3, RZ, RZ, UR6 ;  /* 0x00000006ff037e24 */ /* 0x000fe4000f8e00ff */
[----:B------:R-:W-:Y:S01]  /*10400*/  IMAD.MOV.U32 R2, RZ, RZ, 0x1 ;  /* 0x00000001ff027424 */ /* 0x000fe200078e00ff */
[----:B------:R-:W-:Y:S04]  /*10410*/  STL [R1+0x10], R4 ;  /* 0x0000100401007387 */ /* 0x000fe80000100800 */
[----:B------:R-:W-:Y:S04]  /*10420*/  STL [R1+0x14], R3 ;  /* 0x0000140301007387 */ /* 0x000fe80000100800 */
[----:B------:R-:W-:Y:S04]  /*10430*/  STL [R1+0x18], RZ ;  /* 0x000018ff01007387 */ /* 0x000fe80000100800 */
[----:B------:R0:W-:Y:S02]  /*10440*/  STL [R1+0x4], R2 ;  /* 0x0000040201007387 */ /* 0x0001e40000100800 */
[----:B0-----:R-:W-:-:S02]  /*10450*/  LOP3.LUT R2, R0, 0x40, RZ, 0xfc, !PT ;  /* 0x0000004000027812 */ /* 0x001fc400078efcff */
[----:B------:R-:W-:-:S07]  /*10460*/  LOP3.LUT R0, R0, 0x80, RZ, 0xfc, !PT ;  /* 0x0000008000007812 */ /* 0x000fce00078efcff */
.L_x_1279:
[----:B--2---:R-:W2:Y:S01]  /*10470*/  LDL R0, [R1+0x14] ;  /* 0x0000140001007983 */ /* 0x004ea20000100800 */
[----:B------:R-:W-:Y:S02]  /*10480*/  ULDC UR8, c[0x0][0xc60] ;  /* 0x0003180000087ab9 */ /* 0x000fe40000000800 */
[----:B------:R-:W-:-:S11]  /*10490*/  UISETP.NE.AND UP0, UPT, UR8, 0x1, UPT ;  /* 0x000000010800788c */ /* 0x000fd6000bf05270 */
[----:B------:R-:W-:Y:S01]  /*104a0*/  @UP0 ULDC UR4, c[0x0][0xc64] ;  /* 0x0003190000040ab9 */ /* 0x000fe20000000800 */
[----:B------:R-:W-:Y:S01]  /*104b0*/  @UP0 ULDC UR9, c[0x0][0xc68] ;  /* 0x00031a0000090ab9 */ /* 0x000fe20000000800 */
[C---:B--2---:R-:W-:Y:S02]  /*104c0*/  R2UR UR7, R0.reuse ;  /* 0x00000000000772ca */ /* 0x044fe400000e0000 */
[----:B------:R-:W-:-:S11]  /*104d0*/  R2UR UR6, R0 ;  /* 0x00000000000672ca */ /* 0x000fd600000e0000 */
[----:B------:R-:W-:-:S04]  /*104e0*/  UIMAD.WIDE.U32 UR4, UR7, UR4, URZ ;  /* 0x00000004070472a5 */ /* 0x000fc8000f8e003f */
[----:B------:R-:W-:-:S03]  /*104f0*/  @UP0 USHF.R.U32.HI UR7, URZ, UR9, UR5 ;  /* 0x000000093f070299 */ /* 0x000fc60008011605 */
[----:B------:R-:W-:Y:S02]  /*10500*/  ULDC UR4, c[0x0][0xc78] ;  /* 0x00031e0000047ab9 */ /* 0x000fe40000000800 */
[----:B------:R-:W-:Y:S02]  /*10510*/  UISETP.GE.AND UP0, UPT, UR7, UR4, UPT ;  /* 0x000000040700728c */ /* 0x000fe4000bf06270 */
[----:B------:R-:W-:-:S04]  /*10520*/  UIADD3 UR4, -UR7, URZ, URZ ;  /* 0x0000003f07047290 */ /* 0x000fc8000fffe13f */
[----:B------:R-:W-:Y:S01]  /*10530*/  PLOP3.LUT P0, PT, PT, PT, UP0, 0x80, 0x0 ;  /* 0x000000000000781c */ /* 0x000fe20003f0f008 */
[----:B------:R-:W-:-:S12]  /*10540*/  UIMAD UR8, UR8, UR4, UR6 ;  /* 0x00000004080872a4 */ /* 0x000fd8000f8e0206 */
[----:B01-3--:R-:W-:Y:S05]  /*10550*/  @!P0 BRA `(.L_x_1184) ;  /* 0x0000000000208947 */ /* 0x00bfea0003800000 */
[----:B------:R-:W-:Y:S01]  /*10560*/  ULDC UR9, c[0x0][0xc6c] ;  /* 0x00031b0000097ab9 */ /* 0x000fe20000000800 */
[----:B------:R-:W-:Y:S01]  /*10570*/  UMOV UR6, UR8 ;  /* 0x0000000800067c82 */ /* 0x000fe20008000000 */
[----:B------:R-:W-:-:S11]  /*10580*/  UISETP.NE.AND UP0, UPT, UR9, 0x1, UPT ;  /* 0x000000010900788c */ /* 0x000fd6000bf05270 */
[----:B------:R-:W-:Y:S02]  /*10590*/  @UP0 ULDC.64 UR10, c[0x0][0xc70] ;  /* 0x00031c00000a0ab9 */ /* 0x000fe40000000a00 */
[----:B------:R-:W-:-:S04]  /*105a0*/  UIMAD.WIDE.U32 UR4, UR8, UR10, URZ ;  /* 0x0000000a080472a5 */ /* 0x000fc8000f8e003f */
[----:B------:R-:W-:-:S04]  /*105b0*/  @UP0 USHF.R.U32.HI UR6, URZ, UR11, UR5 ;  /* 0x0000000b3f060299 */ /* 0x000fc80008011605 */
[----:B------:R-:W-:Y:S01]  /*105c0*/  UIMAD UR4, UR6, UR9, URZ ;  /* 0x00000009060472a4 */ /* 0x000fe2000f8e023f */
[----:B------:R-:W-:Y:S11]  /*105d0*/  BRA `(.L_x_1185) ;  /* 0x00000000001c7947 */ /* 0x000ff60003800000 */
.L_x_1184:
[----:B------:R-:W-:Y:S01]  /*105e0*/  ULDC UR9, c[0x0][0xc54] ;  /* 0x0003150000097ab9 */ /* 0x000fe20000000800 */
[----:B------:R-:W-:Y:S01]  /*105f0*/  UMOV UR6, UR8 ;  /* 0x0000000800067c82 */ /* 0x000fe20008000000 */
[----:B------:R-:W-:-:S11]  /*10600*/  UISETP.NE.AND UP0, UPT, UR9, 0x1, UPT ;  /* 0x000000010900788c */ /* 0x000fd6000bf05270 */
[----:B------:R-:W-:Y:S02]  /*10610*/  @UP0 ULDC.64 UR10, c[0x0][0xc58] ;  /* 0x00031600000a0ab9 */ /* 0x000fe40000000a00 */
[----:B------:R-:W-:-:S04]  /*10620*/  UIMAD.WIDE.U32 UR4, UR8, UR10, URZ ;  /* 0x0000000a080472a5 */ /* 0x000fc8000f8e003f */
[----:B------:R-:W-:-:S04]  /*10630*/  @UP0 USHF.R.U32.HI UR6, URZ, UR11, UR5 ;  /* 0x0000000b3f060299 */ /* 0x000fc80008011605 */
[----:B------:R-:W-:-:S12]  /*10640*/  UIMAD UR4, UR6, UR9, URZ ;  /* 0x00000009060472a4 */ /* 0x000fd8000f8e023f */
.L_x_1185:
[----:B------:R-:W-:Y:S02]  /*10650*/  UIADD3 UR4, UR8, -UR4, URZ ;  /* 0x8000000408047290 */ /* 0x000fe4000fffe03f */
[----:B------:R-:W-:Y:S01]  /*10660*/  ULOP3.LUT UR5, URZ, UR6, URZ, 0x33, !UPT ;  /* 0x000000063f057292 */ /* 0x000fe2000f8e333f */
[----:B------:R-:W-:Y:S01]  /*10670*/  ULDC UR14, c[0x0][0xc48] ;  /* 0x00031200000e7ab9 */ /* 0x000fe20000000800 */
[----:B------:R-:W-:Y:S01]  /*10680*/  ULDC UR8, c[0x0][0x448] ;  /* 0x0001120000087ab9 */ /* 0x000fe20000000800 */
[----:B------:R-:W-:Y:S01]  /*10690*/  ULDC UR43, c[0x0][0xc3c] ;  /* 0x00030f00002b7ab9 */ /* 0x000fe20000000800 */
[----:B------:R-:W-:Y:S02]  /*106a0*/  UISETP.NE.AND UP2, UPT, UR14, 0x1, UPT ;  /* 0x000000010e00788c */ /* 0x000fe4000bf45270 */
[----:B------:R-:W-:Y:S02]  /*106b0*/  UISETP.NE.AND UP1, UPT, UR8, 0x1, UPT ;  /* 0x000000010800788c */ /* 0x000fe4000bf25270 */
[----:B------:R-:W-:Y:S01]  /*106c0*/  UIADD3 UR43, UR5, UR43, URZ ;  /* 0x0000002b052b7290 */ /* 0x000fe2000fffe03f */
[----:B------:R-:W-:Y:S01]  /*106d0*/  ULDC.64 UR10, c[0x0][0x418] ;  /* 0x00010600000a7ab9 */ /* 0x000fe20000000a00 */
[----:B------:R-:W-:Y:S01]  /*106e0*/  ULDC UR13, c[0x0][0xc54] ;  /* 0x00031500000d7ab9 */ /* 0x000fe20000000800 */
[----:B------:R-:W-:-:S02]  /*106f0*/  UISETP.NE.U32.AND UP0, UPT, UR10, URZ, UPT ;  /* 0x0000003f0a00728c */ /* 0x000fc4000bf05070 */
[----:B------:R-:W-:Y:S02]  /*10700*/  UIMAD UR13, UR7, UR13, UR4 ;  /* 0x0000000d070d72a4 */ /* 0x000fe4000f8e0204 */
[----:B------:R-:W-:Y:S01]  /*10710*/  USHF.L.U32 UR43, UR43, 0x7, URZ ;  /* 0x000000072b2b7899 */ /* 0x000fe2000800063f */
[----:B------:R-:W-:Y:S01]  /*10720*/  ULDC.64 UR4, c[0x0][0x9e0] ;  /* 0x0002780000047ab9 */ /* 0x000fe20000000a00 */
[----:B------:R-:W-:Y:S02]  /*10730*/  UISETP.NE.AND.EX UP0, UPT, UR11, URZ, UPT, UP0 ;  /* 0x0000003f0b00728c */ /* 0x000fe4000bf05300 */
[----:B------:R-:W-:Y:S02]  /*10740*/  UISETP.GE.AND UP3, UPT, UR5, 0x1, UPT ;  /* 0x000000010500788c */ /* 0x000fe4000bf66270 */
[----:B------:R-:W-:Y:S01]  /*10750*/  UIADD3 UR12, UR43, 0x7f, URZ ;  /* 0x0000007f2b0c7890 */ /* 0x000fe2000fffe03f */
[----:B------:R-:W-:Y:S01]  /*10760*/  ULDC UR10, c[0x0][0x424] ;  /* 0x00010900000a7ab9 */ /* 0x000fe20000000800 */
[----:B------:R-:W-:Y:S01]  /*10770*/  ULDC UR6, c[0x0][0x288] ;  /* 0x0000a20000067ab9 */ /* 0x000fe20000000800 */
[----:B------:R-:W-:Y:S01]  /*10780*/  @UP2 ULDC UR8, c[0x0][0xc4c] ;  /* 0x0003130000082ab9 */ /* 0x000fe20000000800 */
[----:B------:R-:W-:Y:S01]  /*10790*/  @UP1 ULDC UR11, c[0x0][0x44c] ;  /* 0x00011300000b1ab9 */ /* 0x000fe20000000800 */
[----:B------:R-:W-:Y:S01]  /*107a0*/  USEL UR15, UR10, 0x1, UP0 ;  /* 0x000000010a0f7887 */ /* 0x000fe20008000000 */
[----:B------:R-:W-:Y:S01]  /*107b0*/  PLOP3.LUT P1, PT, PT, PT, UP3, 0x80, 0x0 ;  /* 0x000000000000781c */ /* 0x000fe20003f2f038 */
[----:B------:R-:W-:-:S02]  /*107c0*/  UIADD3 UR16, -UR6, 0x1, URZ ;  /* 0x0000000106107890 */ /* 0x000fc4000fffe13f */
[----:B------:R-:W-:Y:S02]  /*107d0*/  UIMAD.WIDE.U32 UR8, UR13, UR8, URZ ;  /* 0x000000080d0872a5 */ /* 0x000fe4000f8e003f */
[----:B------:R-:W-:Y:S01]  /*107e0*/  UIMAD.WIDE.U32 UR10, UR12, UR11, URZ ;  /* 0x0000000b0c0a72a5 */ /* 0x000fe2000f8e003f */
[----:B------:R-:W-:Y:S01]  /*107f0*/  ULDC UR7, c[0x0][0x2f0] ;  /* 0x0000bc0000077ab9 */ /* 0x000fe20000000800 */
[----:B------:R-:W-:Y:S01]  /*10800*/  @UP2 ULDC UR17, c[0x0][0xc50] ;  /* 0x0003140000112ab9 */ /* 0x000fe20000000800 */
[----:B------:R-:W-:Y:S01]  /*10810*/  @UP1 ULDC UR18, c[0x0][0x450] ;  /* 0x0001140000121ab9 */ /* 0x000fe20000000800 */
[----:B------:R-:W-:Y:S01]  /*10820*/  UMOV UR42, UR13 ;  /* 0x0000000d002a7c82 */ /* 0x000fe20008000000 */
[----:B------:R-:W-:Y:S02]  /*10830*/  UIMAD UR16, UR15, UR7, UR16 ;  /* 0x000000070f1072a4 */ /* 0x000fe4000f8e0210 */
[----:B------:R-:W-:Y:S02]  /*10840*/  @UP2 USHF.R.U32.HI UR42, URZ, UR17, UR9 ;  /* 0x000000113f2a2299 */ /* 0x000fe40008011609 */
[----:B------:R-:W-:-:S02]  /*10850*/  @UP1 USHF.R.U32.HI UR12, URZ, UR18, UR11 ;  /* 0x000000123f0c1299 */ /* 0x000fc4000801160b */
[----:B------:R-:W-:Y:S02]  /*10860*/  UIADD3 UR36, -UR42, URZ, URZ ;  /* 0x0000003f2a247290 */ /* 0x000fe4000fffe13f */
[----:B------:R-:W-:Y:S02]  /*10870*/  UIADD3 UR12, UR16, UR12, URZ ;  /* 0x0000000c100c7290 */ /* 0x000fe4000fffe03f */
[----:B------:R-:W-:Y:S02]  /*10880*/  UIMAD UR36, UR14, UR36, UR13 ;  /* 0x000000240e2472a4 */ /* 0x000fe4000f8e020d */
[----:B------:R-:W-:Y:S01]  /*10890*/  UIADD3 UR4, UR12, UR4, URZ ;  /* 0x000000040c047290 */ /* 0x000fe2000fffe03f */
[----:B------:R-:W-:Y:S11]  /*108a0*/  @!P1 BRA `(.L_x_1186) ;  /* 0x0000000000449947 */ /* 0x000ff60003800000 */
[----:B------:R-:W-:Y:S01]  /*108b0*/  ISETP.LT.AND P0, PT, RZ, UR12, PT ;  /* 0x0000000cff007c0c */ /* 0x000fe2000bf01270 */
[----:B------:R-:W-:-:S12]  /*108c0*/  UIADD3 UR10, UR12, -0x1, URZ ;  /* 0xffffffff0c0a7890 */ /* 0x000fd8000fffe03f */
[----:B------:R-:W-:Y:S05]  /*108d0*/  @P0 BRA `(.L_x_1187) ;  /* 0x00000000001c0947 */ /* 0x000fea0003800000 */
[----:B------:R-:W-:Y:S02]  /*108e0*/  UISETP.NE.AND UP0, UPT, UR5, 0x1, UPT ;  /* 0x000000010500788c */ /* 0x000fe4000bf05270 */
[----:B------:R-:W-:-:S09]  /*108f0*/  UIADD3 UR10, -UR12, URZ, URZ ;  /* 0x0000003f0c0a7290 */ /* 0x000fd2000fffe13f */
[----:B------:R-:W-:Y:S02]  /*10900*/  @UP0 ULDC.64 UR12, c[0x0][0x9e8] ;  /* 0x00027a00000c0ab9 */ /* 0x000fe40000000a00 */
[----:B------:R-:W-:-:S04]  /*10910*/  UIMAD.WIDE.U32 UR8, UR10, UR12, URZ ;  /* 0x0000000c0a0872a5 */ /* 0x000fc8000f8e003f */
[----:B------:R-:W-:-:S04]  /*10920*/  @UP0 USHF.R.U32.HI UR10, URZ, UR13, UR9 ;  /* 0x0000000d3f0a0299 */ /* 0x000fc80008011609 */
[----:B------:R-:W-:Y:S01]  /*10930*/  ULOP3.LUT UR10, URZ, UR10, URZ, 0x33, !UPT ;  /* 0x0000000a3f0a7292 */ /* 0x000fe2000f8e333f */
[----:B------:R-:W-:Y:S11]  /*10940*/  BRA `(.L_x_1188) ;  /* 0x0000000000107947 */ /* 0x000ff60003800000 */
.L_x_1187:
[----:B------:R-:W-:-:S11]  /*10950*/  UISETP.NE.AND UP0, UPT, UR5, 0x1, UPT ;  /* 0x000000010500788c */ /* 0x000fd6000bf05270 */
[----:B------:R-:W-:Y:S02]  /*10960*/  @UP0 ULDC.64 UR12, c[0x0][0x9e8] ;  /* 0x00027a00000c0ab9 */ /* 0x000fe40000000a00 */
[----:B------:R-:W-:-:S04]  /*10970*/  UIMAD.WIDE.U32 UR8, UR10, UR12, URZ ;  /* 0x0000000c0a0872a5 */ /* 0x000fc8000f8e003f */
[----:B------:R-:W-:-:S12]  /*10980*/  @UP0 USHF.R.U32.HI UR10, URZ, UR13, UR9 ;  /* 0x0000000d3f0a0299 */ /* 0x000fd80008011609 */
.L_x_1188:
[----:B------:R-:W-:-:S04]  /*10990*/  UIMAD UR10, UR10, UR5, UR5 ;  /* 0x000000050a0a72a4 */ /* 0x000fc8000f8e0205 */
[----:B------:R-:W-:-:S04]  /*109a0*/  UISETP.LT.AND UP0, UPT, UR4, UR10, UPT ;  /* 0x0000000a0400728c */ /* 0x000fc8000bf01270 */
[----:B------:R-:W-:-:S12]  /*109b0*/  USEL UR4, UR4, UR10, UP0 ;  /* 0x0000000a04047287 */ /* 0x000fd80008000000 */
.L_x_1186:
[----:B------:R-:W-:Y:S02]  /*109c0*/  UIMAD UR8, UR15, UR7, 0x5f ;  /* 0x0000005f0f0874a4 */ /* 0x000fe4000f8e0207 */
[----:B------:R-:W-:Y:S02]  /*109d0*/  UIADD3 UR10, UR4, 0x5f, URZ ;  /* 0x0000005f040a7890 */ /* 0x000fe4000fffe03f */
[----:B------:R-:W-:Y:S02]  /*109e0*/  UIMAD.WIDE UR8, UR8, 0x2aaaaaab, URZ ;  /* 0x2aaaaaab080878a5 */ /* 0x000fe4000f8e023f */
[----:B------:R-:W-:Y:S01]  /*109f0*/  UIMAD.WIDE UR10, UR10, 0x2aaaaaab, URZ ;  /* 0x2aaaaaab0a0a78a5 */ /* 0x000fe2000f8e023f */
[----:B------:R-:W-:Y:S01]  /*10a00*/  @UP1 ULDC UR12, c[0x0][0x44c] ;  /* 0x00011300000c1ab9 */ /* 0x000fe20000000800 */
[----:B------:R-:W-:Y:S02]  /*10a10*/  UIMAD UR7, UR15, UR7, -UR6 ;  /* 0x000000070f0772a4 */ /* 0x000fe4000f8e0a06 */
[----:B------:R-:W-:-:S02]  /*10a20*/  UIMAD.WIDE.U32 UR12, UR43, UR12, URZ ;  /* 0x0000000c2b0c72a5 */ /* 0x000fc4000f8e003f */
[----:B------:R-:W-:Y:S02]  /*10a30*/  USHF.R.U32.HI UR6, URZ, 0x1f, UR9 ;  /* 0x0000001f3f067899 */ /* 0x000fe40008011609 */
[----:B------:R-:W-:Y:S01]  /*10a40*/  USHF.R.U32.HI UR4, URZ, 0x1f, UR11 ;  /* 0x0000001f3f047899 */ /* 0x000fe2000801160b */
[----:B------:R-:W-:Y:S01]  /*10a50*/  @UP1 ULDC UR16, c[0x0][0x450] ;  /* 0x0001140000101ab9 */ /* 0x000fe20000000800 */
[----:B------:R-:W-:Y:S01]  /*10a60*/  UMOV UR14, UR43 ;  /* 0x0000002b000e7c82 */ /* 0x000fe20008000000 */
[----:B------:R-:W-:Y:S02]  /*10a70*/  @UP1 USHF.R.U32.HI UR14, URZ, UR16, UR13 ;  /* 0x000000103f0e1299 */ /* 0x000fe4000801160d */
[----:B------:R-:W-:Y:S02]  /*10a80*/  ULEA.HI.SX32 UR9, UR9, UR6, 0x1c ;  /* 0x0000000609097291 */ /* 0x000fe4000f8fe23f */
[----:B------:R-:W-:Y:S02]  /*10a90*/  ULEA.HI.SX32 UR4, UR11, UR4, 0x1c ;  /* 0x000000040b047291 */ /* 0x000fe4000f8fe23f */
[----:B------:R-:W-:-:S02]  /*10aa0*/  UIADD3 UR6, UR7, UR14, URZ ;  /* 0x0000000e07067290 */ /* 0x000fc4000fffe03f */
[----:B------:R-:W-:Y:S01]  /*10ab0*/  UISETP.LT.AND UP0, UPT, UR9, UR4, UPT ;  /* 0x000000040900728c */ /* 0x000fe2000bf01270 */
[----:B------:R-:W-:Y:S02]  /*10ac0*/  ULDC UR8, c[0x0][0x9dc] ;  /* 0x0002770000087ab9 */ /* 0x000fe40000000800 */
[----:B------:R-:W-:Y:S02]  /*10ad0*/  UIADD3 UR8, UR6, -UR8, URZ ;  /* 0x8000000806087290 */ /* 0x000fe4000fffe03f */
[----:B------:R-:W-:Y:S01]  /*10ae0*/  USEL UR41, UR9, UR4, UP0 ;  /* 0x0000000409297287 */ /* 0x000fe20008000000 */
[----:B------:R-:W-:Y:S11]  /*10af0*/  @!P1 BRA `(.L_x_1189) ;  /* 0x0000000000489947 */ /* 0x000ff60003800000 */
[----:B------:R-:W-:Y:S02]  /*10b00*/  UMOV UR4, UR6 ;  /* 0x0000000600047c82 */ /* 0x000fe40008000000 */
[----:B------:R-:W-:-:S06]  /*10b10*/  UISETP.GT.AND UP0, UPT, UR4, -0x1, UPT ;  /* 0xffffffff0400788c */ /* 0x000fcc000bf04270 */
[----:B------:R-:W-:-:S13]  /*10b20*/  PLOP3.LUT P0, PT, PT, PT, UP0, 0x80, 0x0 ;  /* 0x000000000000781c */ /* 0x000fda0003f0f008 */
[----:B------:R-:W-:Y:S05]  /*10b30*/  @P0 BRA `(.L_x_1190) ;  /* 0x00000000001c0947 */ /* 0x000fea0003800000 */
[----:B------:R-:W-:Y:S02]  /*10b40*/  UISETP.NE.AND UP0, UPT, UR5, 0x1, UPT ;  /* 0x000000010500788c */ /* 0x000fe4000bf05270 */
[----:B------:R-:W-:-:S09]  /*10b50*/  ULOP3.LUT UR4, URZ, UR4, URZ, 0x33, !UPT ;  /* 0x000000043f047292 */ /* 0x000fd2000f8e333f */
[----:B------:R-:W-:Y:S02]  /*10b60*/  @UP0 ULDC.64 UR10, c[0x0][0x9e8] ;  /* 0x00027a00000a0ab9 */ /* 0x000fe40000000a00 */
[----:B------:R-:W-:-:S04]  /*10b70*/  UIMAD.WIDE.U32 UR6, UR4, UR10, URZ ;  /* 0x0000000a040672a5 */ /* 0x000fc8000f8e003f */
[----:B------:R-:W-:-:S04]  /*10b80*/  @UP0 USHF.R.U32.HI UR4, URZ, UR11, UR7 ;  /* 0x0000000b3f040299 */ /* 0x000fc80008011607 */
[----:B------:R-:W-:Y:S01]  /*10b90*/  ULOP3.LUT UR4, URZ, UR4, URZ, 0x33, !UPT ;  /* 0x000000043f047292 */ /* 0x000fe2000f8e333f */
[----:B------:R-:W-:Y:S11]  /*10ba0*/  BRA `(.L_x_1191) ;  /* 0x0000000000107947 */ /* 0x000ff60003800000 */
.L_x_1190:
[----:B------:R-:W-:-:S11]  /*10bb0*/  UISETP.NE.AND UP0, UPT, UR5, 0x1, UPT ;  /* 0x000000010500788c */ /* 0x000fd6000bf05270 */
[----:B------:R-:W-:Y:S02]  /*10bc0*/  @UP0 ULDC.64 UR10, c[0x0][0x9e8] ;  /* 0x00027a00000a0ab9 */ /* 0x000fe40000000a00 */
[----:B------:R-:W-:-:S04]  /*10bd0*/  UIMAD.WIDE.U32 UR6, UR4, UR10, URZ ;  /* 0x0000000a040672a5 */ /* 0x000fc8000f8e003f */
[----:B------:R-:W-:-:S12]  /*10be0*/  @UP0 USHF.R.U32.HI UR4, URZ, UR11, UR7 ;  /* 0x0000000b3f040299 */ /* 0x000fd80008011607 */
.L_x_1191:
[----:B------:R-:W-:-:S04]  /*10bf0*/  UIMAD UR4, UR4, UR5, URZ ;  /* 0x00000005040472a4 */ /* 0x000fc8000f8e023f */
[----:B------:R-:W-:-:S04]  /*10c00*/  UISETP.LT.AND UP0, UPT, UR8, UR4, UPT ;  /* 0x000000040800728c */ /* 0x000fc8000bf01270 */
[----:B------:R-:W-:-:S12]  /*10c10*/  USEL UR8, UR8, UR4, !UP0 ;  /* 0x0000000408087287 */ /* 0x000fd8000c000000 */
.L_x_1189:
[----:B------:R-:W-:Y:S01]  /*10c20*/  UIMAD.WIDE UR4, UR8, 0x2aaaaaab, URZ ;  /* 0x2aaaaaab080478a5 */ /* 0x000fe2000f8e023f */
[----:B------:R-:W-:Y:S03]  /*10c30*/  BSSY B7, `(.L_x_1192) ;  /* 0x00003f0000077945 */ /* 0x000fe60003800000 */
[----:B------:R-:W-:-:S04]  /*10c40*/  USHF.R.U32.HI UR4, URZ, 0x1f, UR5 ;  /* 0x0000001f3f047899 */ /* 0x000fc80008011605 */
[----:B------:R-:W-:-:S04]  /*10c50*/  ULEA.HI.SX32 UR4, UR5, UR4, 0x1c ;  /* 0x0000000405047291 */ /* 0x000fc8000f8fe23f */
[----:B------:R-:W-:-:S04]  /*10c60*/  UISETP.LT.AND UP0, UPT, URZ, UR4, UPT ;  /* 0x000000043f00728c */ /* 0x000fc8000bf01270 */
[----:B------:R-:W-:-:S04]  /*10c70*/  USEL UR40, URZ, UR4, !UP0 ;  /* 0x000000043f287287 */ /* 0x000fc8000c000000 */
[----:B------:R-:W-:-:S06]  /*10c80*/  UISETP.GT.AND UP0, UPT, UR41, UR40, UPT ;  /* 0x000000282900728c */ /* 0x000fcc000bf04270 */
[----:B------:R-:W-:-:S13]  /*10c90*/  PLOP3.LUT P0, PT, PT, PT, UP0, 0x80, 0x0 ;  /* 0x000000000000781c */ /* 0x000fda0003f0f008 */
[----:B------:R-:W-:Y:S05]  /*10ca0*/  @P0 BRA `(.L_x_1193) ;  /* 0x00000000004c0947 */ /* 0x000fea0003800000 */
[----:B------:R-:W0:Y:S02]  /*10cb0*/  S2R R0, SR_TID.X ;  /* 0x0000000000007919 */ /* 0x000e240000002100 */
        /* <DEDUP_REMOVED lines=10> */
[----:B-1----:R-:W2:Y:S01]  /*10d60*/  @P0 ATOMG.E.ADD.STRONG.GPU PT, R3, desc[UR6][R2.64], R5 ;  /* 0x00000005020309a8 */ /* 0x002ea200081ee1c6 */
[----:B------:R-:W0:Y:S02]  /*10d70*/  S2R R4, SR_LTMASK ;  /* 0x0000000000047919 */ /* 0x000e240000003900 */
[----:B0-----:R-:W-:-:S04]  /*10d80*/  LOP3.LUT R4, R4, UR4, RZ, 0xc0, !PT ;  /* 0x0000000404047c12 */ /* 0x001fc8000f8ec0ff */
[----:B------:R-:W0:Y:S01]  /*10d90*/  POPC R7, R4 ;  /* 0x0000000400077309 */ /* 0x000e220000000000 */
[----:B--2---:R-:W0:Y:S02]  /*10da0*/  SHFL.IDX PT, R0, R3, R0, 0x1f ;  /* 0x00001f0003007589 */ /* 0x004e2400000e0000 */
[----:B0-----:R-:W-:-:S05]  /*10db0*/  IADD3 R0, R0, UR44, R7 ;  /* 0x0000002c00007c10 */ /* 0x001fca000fffe007 */
[----:B------:R1:W-:Y:S01]  /*10dc0*/  STL [R1+0x14], R0 ;  /* 0x0000140001007387 */ /* 0x0003e20000100800 */
[----:B------:R-:W-:Y:S05]  /*10dd0*/  BRA `(.L_x_1194) ;  /* 0x0000003c00547947 */ /* 0x000fea0003800000 */
.L_x_1193:
[----:B------:R-:W-:Y:S01]  /*10de0*/  VIADD R0, R17, 0x18400 ;  /* 0x0001840011007836 */ /* 0x000fe20000000000 */
[----:B------:R-:W-:Y:S04]  /*10df0*/  BSSY B6, `(.L_x_1195) ;  /* 0x0000013000067945 */ /* 0x000fe80003800000 */
[----:B------:R-:W-:-:S13]  /*10e00*/  LOP3.LUT P0, RZ, R0, 0x3ff, RZ, 0xc0, !PT ;  /* 0x000003ff00ff7812 */ /* 0x000fda000780c0ff */
[----:B------:R-:W-:Y:S05]  /*10e10*/  @!P0 BRA `(.L_x_1196) ;  /* 0x0000000000408947 */ /* 0x000fea0003800000 */
        /* <DEDUP_REMOVED lines=16> */
.L_x_1196:
[----:B------:R-:W-:Y:S05]  /*10f20*/  BSYNC B6 ;  /* 0x0000000000067941 */ /* 0x000fea0003800000 */
.L_x_1195:
        /* <DEDUP_REMOVED lines=8> */
[----:B------:R0:W1:Y:S01]  /*10fb0*/  LDC.64 R2, c[0x4][R16] ;  /* 0x0100000010027b82 */ /* 0x0000620000000a00 */
        /* <DEDUP_REMOVED lines=11> */
.L_x_1199:
        /* <DEDUP_REMOVED lines=15> */
.L_x_1198:
[----:B------:R-:W-:Y:S05]  /*11160*/  BSYNC B6 ;  /* 0x0000000000067941 */ /* 0x000fea0003800000 */
.L_x_1197:
[----:B------:R-:W-:Y:S01]  /*11170*/  ULDC.64 UR4, c[0x0][0x9f8] ;  /* 0x00027e0000047ab9 */ /* 0x000fe20000000a00 */
[----:B------:R-:W2:Y:S01]  /*11180*/  LDL.LU R0, [R1+0xc] ;  /* 0x00000c0001007983 */ /* 0x000ea20000300800 */
[----:B------:R-:W-:Y:S01]  /*11190*/  UISETP.NE.U32.AND UP0, UPT, UR4, URZ, UPT ;  /* 0x0000003f0400728c */ /* 0x000fe2000bf05070 */
[----:B------:R-:W-:Y:S01]  /*111a0*/  IMAD.U32 R7, RZ, RZ, UR42 ;  /* 0x0000002aff077e24 */ /* 0x000fe2000f8e00ff */
[----:B------:R-:W-:Y:S02]  /*111b0*/  ULDC.64 UR6, c[0x0][0x208] ;  /* 0x0000820000067ab9 */ /* 0x000fe40000000a00 */
[----:B------:R-:W-:-:S06]  /*111c0*/  UISETP.NE.AND.EX UP0, UPT, UR5, URZ, UPT, UP0 ;  /* 0x0000003f0500728c */ /* 0x000fcc000bf05300 */
[----:B------:R-:W-:-:S05]  /*111d0*/  PLOP3.LUT P0, PT, PT, PT, UP0, 0x80, 0x0 ;  /* 0x000000000000781c */ /* 0x000fca0003f0f008 */
[----:B------:R-:W-:Y:S02]  /*111e0*/  @UP0 ULDC.64 UR4, c[0x0][0x9f8] ;  /* 0x00027e0000040ab9 */ /* 0x000fe40000000a00 */
[----:B------:R-:W-:-:S06]  /*111f0*/  @UP0 UIMAD.WIDE UR4, UR42, 0x4, UR4 ;  /* 0x000000042a0408a5 */ /* 0x000fcc000f8e0204 */
[----:B------:R-:W-:Y:S02]  /*11200*/  IMAD.U32 R2, RZ, RZ, UR4 ;  /* 0x00000004ff027e24 */ /* 0x000fe4000f8e00ff */
[----:B------:R-:W-:-:S05]  /*11210*/  IMAD.U32 R3, RZ, RZ, UR5 ;  /* 0x00000005ff037e24 */ /* 0x000fca000f8e00ff */
[----:B------:R0:W3:Y:S01]  /*11220*/  @P0 LDG.E R7, desc[UR6][R2.64] ;  /* 0x0000000602070981 */ /* 0x0000e2000c1e1900 */
[----:B------:R-:W-:Y:S01]  /*11230*/  UMOV UR4, 0xffffffff ;  /* 0xffffffff00047882 */ /* 0x000fe20000000000 */
[----:B------:R-:W-:Y:S01]  /*11240*/  IMAD.U32 R19, RZ, RZ, UR41 ;  /* 0x00000029ff137e24 */ /* 0x000fe2000f8e00ff */
[----:B------:R-:W1:Y:S03]  /*11250*/  S2R R4, SR_TID.X ;  /* 0x0000000000047919 */ /* 0x000e660000002100 */
[----:B------:R-:W-:Y:S01]  /*11260*/  VIADD R19, R19, 0xffffffff ;  /* 0xffffffff13137836 */ /* 0x000fe20000000000 */
[----:B0-----:R-:W0:Y:S02]  /*11270*/  LDC.64 R2, c[0x0][0x418] ;  /* 0x00010600ff027b82 */ /* 0x001e240000000a00 */
[----:B0-----:R-:W-:Y:S02]  /*11280*/  ISETP.NE.U32.AND P0, PT, R2, RZ, PT ;  /* 0x000000ff0200720c */ /* 0x001fe40003f05070 */
[----:B-1----:R-:W-:-:S02]  /*11290*/  SHF.R.U32.HI R4, RZ, 0x5, R4 ;  /* 0x00000005ff047819 */ /* 0x002fc40000011604 */
[----:B------:R-:W-:Y:S02]  /*112a0*/  ISETP.NE.AND.EX P1, PT, R3, RZ, PT, P0 ;  /* 0x000000ff0300720c */ /* 0x000fe40003f25300 */
[----:B------:R-:W-:Y:S02]  /*112b0*/  LOP3.LUT R4, R4, 0x3, RZ, 0xc0, !PT ;  /* 0x0000000304047812 */ /* 0x000fe400078ec0ff */
[----:B--2---:R-:W-:-:S09]  /*112c0*/  LOP3.LUT R0, R0, 0xfffffffe, RZ, 0xc0, !PT ;  /* 0xfffffffe00007812 */ /* 0x004fd200078ec0ff */
[----:B------:R-:W-:Y:S02]  /*112d0*/  @P1 LOP3.LUT R0, R0, 0x1, RZ, 0xfc, !PT ;  /* 0x0000000100001812 */ /* 0x000fe400078efcff */
[----:B---3--:R-:W-:Y:S01]  /*112e0*/  SHF.R.S32.HI R8, RZ, 0x1f, R7 ;  /* 0x0000001fff087819 */ /* 0x008fe20000011407 */
[----:B------:R0:W-:Y:S01]  /*112f0*/  STL [R1], R7 ;  /* 0x0000000701007387 */ /* 0x0001e20000100800 */
[----:B------:R-:W-:-:S03]  /*11300*/  SEL R16, R7, RZ, !P1 ;  /* 0x000000ff07107207 */ /* 0x000fc60004800000 */
[----:B------:R0:W-:Y:S04]  /*11310*/  STL [R1+0x8], R8 ;  /* 0x0000080801007387 */ /* 0x0001e80000100800 */
[----:B------:R0:W-:Y:S01]  /*11320*/  STL [R1+0xc], R0 ;  /* 0x00000c0001007387 */ /* 0x0001e20000100800 */
[----:B------:R-:W-:Y:S05]  /*11330*/  BRA.DIV UR4, `(.L_x_1200) ;  /* 0x00000042043c7947 */ /* 0x000fea000b800000 */
[----:B------:R1:W2:Y:S02]  /*11340*/  SHFL.IDX PT, R14, R4, RZ, 0x1f ;  /* 0x00001fff040e7589 */ /* 0x0002a400000e0000 */
.L_x_1294:
[----:B------:R-:W-:Y:S02]  /*11350*/  PLOP3.LUT P2, PT, PT, PT, PT, 0x8, 0x0 ;  /* 0x000000000000781c */ /* 0x000fe40003f4e170 */
[----:B0-----:R-:W-:Y:S02]  /*11360*/  LOP3.LUT R0, R0, 0xfffffffd, RZ, 0xc0, !PT ;  /* 0xfffffffd00007812 */ /* 0x001fe400078ec0ff */
[----:B--2---:R-:W-:-:S09]  /*11370*/  ISETP.NE.AND P0, PT, R14, RZ, PT ;  /* 0x000000ff0e00720c */ /* 0x004fd20003f05270 */
[----:B------:R-:W-:-:S05]  /*11380*/  @P2 LOP3.LUT R0, R0, 0x2, RZ, 0xfc, !PT ;  /* 0x0000000200002812 */ /* 0x000fca00078efcff */
[----:B------:R0:W-:Y:S01]  /*11390*/  STL [R1+0xc], R0 ;  /* 0x00000c0001007387 */ /* 0x0001e20000100800 */
[----:B------:R-:W-:Y:S05]  /*113a0*/  @P0 BRA `(.L_x_1201) ;  /* 0x0000000400280947 */ /* 0x000fea0003800000 */
[----:B------:R-:W-:-:S03]  /*113b0*/  UMOV UR4, 0xffffffff ;  /* 0xffffffff00047882 */ /* 0x000fc60000000000 */
[----:B------:R-:W-:Y:S05]  /*113c0*/  BRA.DIV UR4, `(.L_x_1202) ;  /* 0x0000004204387947 */ /* 0x000fea000b800000 */
[----:B------:R-:W-:-:S13]  /*113d0*/  ELECT P6, URZ, PT ;  /* 0x00000000003f782f */ /* 0x000fda00038c0000 */
.L_x_1297:
[----:B------:R-:W-:Y:S05]  /*113e0*/  @!P6 BRA `(.L_x_1201) ;  /* 0x000000040018e947 */ /* 0x000fea0003800000 */
[----:B------:R-:W-:Y:S01]  /*113f0*/  IMAD.MOV.U32 R16, RZ, RZ, R7 ;  /* 0x000000ffff107224 */ /* 0x000fe200078e0007 */
[----:B------:R-:W-:Y:S06]  /*11400*/  @!P1 BRA `(.L_x_1203) ;  /* 0x0000000000489947 */ /* 0x000fec0003800000 */
[----:B------:R-:W2:Y:S01]  /*11410*/  LDC R6, c[0x0][0x43c] ;  /* 0x00010f00ff067b82 */ /* 0x000ea20000000800 */
[----:B------:R-:W-:Y:S01]  /*11420*/  ULDC.64 UR4, c[0x0][0x428] ;  /* 0x00010a0000047ab9 */ /* 0x000fe20000000a00 */
[----:B------:R-:W-:Y:S01]  /*11430*/  ULDC.64 UR6, c[0x0][0x208] ;  /* 0x0000820000067ab9 */ /* 0x000fe20000000a00 */
[----:B--2---:R-:W-:-:S13]  /*11440*/  ISETP.NE.AND P0, PT, R6, 0x1, PT ;  /* 0x000000010600780c */ /* 0x004fda0003f05270 */
[----:B-1----:R-:W0:Y:S02]  /*11450*/  @P0 LDC.64 R4, c[0x0][0x440] ;  /* 0x00011000ff040b82 */ /* 0x002e240000000a00 */
[----:B0-----:R-:W-:-:S04]  /*11460*/  @P0 IMAD.HI.U32 R0, R19, R4, RZ ;  /* 0x0000000413000227 */ /* 0x001fc800078e00ff */
[----:B------:R-:W-:Y:S01]  /*11470*/  IMAD.MOV.U32 R4, RZ, RZ, R19 ;  /* 0x000000ffff047224 */ /* 0x000fe200078e0013 */
[----:B------:R-:W-:-:S04]  /*11480*/  @P0 SHF.R.U32.HI R4, RZ, R5, R0 ;  /* 0x00000005ff040219 */ /* 0x000fc80000011600 */
[--C-:B------:R-:W-:Y:S01]  /*11490*/  SHF.R.S32.HI R5, RZ, 0x1f, R4.reuse ;  /* 0x0000001fff057819 */ /* 0x100fe20000011404 */
[----:B------:R-:W-:-:S04]  /*114a0*/  IMAD.MOV R0, RZ, RZ, -R4 ;  /* 0x000000ffff007224 */ /* 0x000fc800078e0a04 */
[----:B------:R-:W-:Y:S02]  /*114b0*/  IMAD R19, R6, R0, R19 ;  /* 0x0000000006137224 */ /* 0x000fe400078e0213 */
[----:B------:R-:W-:Y:S02]  /*114c0*/  IMAD R0, R8, UR4, RZ ;  /* 0x0000000408007c24 */ /* 0x000fe4000f8e02ff */
[----:B------:R-:W-:-:S04]  /*114d0*/  IMAD.WIDE.U32 R4, R7, UR4, R4 ;  /* 0x0000000407047c25 */ /* 0x000fc8000f8e0004 */
[----:B------:R-:W-:Y:S01]  /*114e0*/  IMAD R0, R7, UR5, R0 ;  /* 0x0000000507007c24 */ /* 0x000fe2000f8e0200 */
[----:B------:R-:W-:-:S03]  /*114f0*/  LEA R2, P0, R4, R2, 0x2 ;  /* 0x0000000204027211 */ /* 0x000fc600078010ff */
[----:B------:R-:W-:-:S05]  /*11500*/  IMAD.IADD R0, R5, 0x1, R0 ;  /* 0x0000000105007824 */ /* 0x000fca00078e0200 */
[----:B------:R-:W-:-:S05]  /*11510*/  LEA.HI.X R3, R4, R3, R0, 0x2, P0 ;  /* 0x0000000304037211 */ /* 0x000fca00000f1400 */
[----:B------:R2:W5:Y:S02]  /*11520*/  LDG.E R16, desc[UR6][R2.64] ;  /* 0x0000000602107981 */ /* 0x000564000c1e1900 */
.L_x_1203:
[----:B--2---:R-:W2:Y:S01]  /*11530*/  LDL R2, [R1+0x4] ;  /* 0x0000040001027983 */ /* 0x004ea20000100800 */
[----:B0-----:R-:W-:Y:S01]  /*11540*/  IMAD R0, R18, 0x8, R17 ;  /* 0x0000000812007824 */ /* 0x001fe200078e0211 */
[----:B--2---:R-:W-:-:S04]  /*11550*/  SHF.L.U32 R2, R2, 0x1f, RZ ;  /* 0x0000001f02027819 */ /* 0x004fc800000006ff */
[----:B------:R-:W0:Y:S02]  /*11560*/  SYNCS.PHASECHK.TRANS64.TRYWAIT P0, [R0+URZ+0x2a840], R2 ;  /* 0x02a84002000075a7 */ /* 0x000e24000800017f */
[----:B0-----:R-:W-:Y:S05]  /*11570*/  @!P0 BRA `(.L_x_1204) ;  /* 0x0000003c00ec8947 */ /* 0x001fea0003800000 */
.L_x_1298:
[----:B------:R-:W2:Y:S02]  /*11580*/  S2R R3, SR_TID.X ;  /* 0x0000000000037919 */ /* 0x000ea40000002100 */
[----:B--2---:R-:W-:-:S04]  /*11590*/  LOP3.LUT R3, R3, 0x7f, RZ, 0xc0, !PT ;  /* 0x0000007f03037812 */ /* 0x004fc800078ec0ff */
[----:B------:R-:W-:-:S13]  /*115a0*/  ISETP.NE.AND P0, PT, R3, RZ, PT ;  /* 0x000000ff0300720c */ /* 0x000fda0003f05270 */
        /* <DEDUP_REMOVED lines=8> */
.L_x_1205:
[----:B0-----:R-:W2:Y:S01]  /*11630*/  LDL.LU R2, [R1+0xc] ;  /* 0x00000c0001027983 */ /* 0x001ea20000300800 */
[----:B------:R-:W-:Y:S01]  /*11640*/  R2UR UR33, R0 ;  /* 0x00000000002172ca */ /* 0x000fe200000e0000 */
[----:B------:R-:W-:Y:S01]  /*11650*/  IMAD R0, R18, 0x9000, R17 ;  /* 0x0000900012007824 */ /* 0x000fe200078e0211 */
[----:B------:R-:W-:Y:S01]  /*11660*/  R2UR UR35, R19 ;  /* 0x00000000132372ca */ /* 0x000fe200000e0000 */
[----:B------:R-:W-:Y:S01]  /*11670*/  UIADD3 UR4, UP0, UR38, 0x370, URZ ;  /* 0x0000037026047890 */ /* 0x000fe2000ff1e03f */
[----:B------:R-:W-:Y:S01]  /*11680*/  PLOP3.LUT P0, PT, PT, PT, PT, 0x80, 0x0 ;  /* 0x000000000000781c */ /* 0x000fe20003f0f070 */
[----:B------:R-:W-:Y:S01]  /*11690*/  UMOV UR6, 0x0 ;  /* 0x0000000000067882 */ /* 0x000fe20000000000 */
[----:B------:R-:W-:Y:S01]  /*116a0*/  R2UR UR8, R0 ;  /* 0x00000000000872ca */ /* 0x000fe200000e0000 */
[----:B------:R-:W-:Y:S01]  /*116b0*/  UIADD3.X UR5, URZ, UR39, URZ, UP0, !UPT ;  /* 0x000000273f057290 */ /* 0x000fe200087fe43f */
[----:B-----5:R-:W-:Y:S01]  /*116c0*/  R2UR UR37, R16 ;  /* 0x00000000102572ca */ /* 0x020fe200000e0000 */
[----:B------:R-:W-:Y:S01]  /*116d0*/  UMOV UR7, 0x14f00000 ;  /* 0x14f0000000077882 */ /* 0x000fe20000000000 */
[----:B------:R-:W-:Y:S01]  /*116e0*/  UMOV UR34, URZ ;  /* 0x0000003f00227c82 */ /* 0x000fe20008000000 */
[----:B------:R-:W-:Y:S01]  /*116f0*/  UMOV UR18, 0x40 ;  /* 0x0000004000127882 */ /* 0x000fe20000000000 */
[----:B------:R-:W-:Y:S01]  /*11700*/  UMOV UR20, UR36 ;  /* 0x0000002400147c82 */ /* 0x000fe20008000000 */
[----:B------:R-:W-:-:S02]  /*11710*/  UIADD3 UR33, UR33, 0x2a830, URZ ;  /* 0x0002a83021217890 */ /* 0x000fc4000fffe03f */
[----:B------:R-:W-:Y:S01]  /*11720*/  UIMAD UR35, UR35, 0x60, URZ ;  /* 0x00000060232378a4 */ /* 0x000fe2000f8e023f */
[----:B------:R-:W-:Y:S01]  /*11730*/  UMOV UR10, 0x80 ;  /* 0x00000080000a7882 */ /* 0x000fe20000000000 */
[----:B------:R-:W-:Y:S02]  /*11740*/  UMOV UR12, UR36 ;  /* 0x00000024000c7c82 */ /* 0x000fe40008000000 */
[----:B------:R-:W-:Y:S02]  /*11750*/  UIADD3 UR32, UR8, 0x18400, URZ ;  /* 0x0001840008207890 */ /* 0x000fe4000fffe03f */
[----:B------:R-:W-:Y:S02]  /*11760*/  UIADD3 UR16, UR8, 0x1b400, URZ ;  /* 0x0001b40008107890 */ /* 0x000fe4000fffe03f */
[----:B------:R-:W-:Y:S01]  /*11770*/  UIADD3 UR8, UR8, 0x1e400, URZ ;  /* 0x0001e40008087890 */ /* 0x000fe2000fffe03f */
[----:B------:R-:W-:Y:S01]  /*11780*/  UMOV UR21, UR37 ;  /* 0x0000002500157c82 */ /* 0x000fe20008000000 */
[----:B------:R-:W-:Y:S01]  /*11790*/  UMOV UR17, UR33 ;  /* 0x0000002100117c82 */ /* 0x000fe20008000000 */
[----:B------:R-:W-:Y:S01]  /*117a0*/  UMOV UR19, UR35 ;  /* 0x0000002300137c82 */ /* 0x000fe20008000000 */
[----:B------:R-:W-:Y:S01]  /*117b0*/  UMOV UR13, UR37 ;  /* 0x00000025000d7c82 */ /* 0x000fe20008000000 */
[----:B------:R-:W-:Y:S01]  /*117c0*/  UMOV UR9, UR33 ;  /* 0x0000002100097c82 */ /* 0x000fe20008000000 */
[----:B------:R-:W-:Y:S01]  /*117d0*/  UMOV UR11, UR35 ;  /* 0x00000023000b7c82 */ /* 0x000fe20008000000 */
[----:B------:R3:W-:Y:S01]  /*117e0*/  UTMALDG.4D [UR32], [UR4], desc[UR6] ;  /* 0x00000620040075b4 */ /* 0x0007e20008019000 */
[----:B------:R3:W-:Y:S01]  /*117f0*/  UTMALDG.4D [UR16], [UR4], desc[UR6] ;  /* 0x00000610040075b4 */ /* 0x0007e20008019000 */
[----:B------:R3:W-:Y:S01]  /*11800*/  UTMALDG.4D [UR8], [UR4], desc[UR6] ;  /* 0x00000608040075b4 */ /* 0x0007e20008019000 */
[----:B--2---:R-:W-:-:S04]  /*11810*/  LOP3.LUT R2, R2, 0xfffffffd, RZ, 0xc0, !PT ;  /* 0xfffffffd02027812 */ /* 0x004fc800078ec0ff */
[----:B------:R-:W-:-:S05]  /*11820*/  @P0 LOP3.LUT R2, R2, 0x2, RZ, 0xfc, !PT ;  /* 0x0000000202020812 */ /* 0x000fca00078efcff */
[----:B------:R3:W-:Y:S01]  /*11830*/  STL [R1+0xc], R2 ;  /* 0x00000c0201007387 */ /* 0x0007e20000100800 */
[----:B------:R-:W-:Y:S01]  /*11840*/  NOP ;  /* 0x0000000000007918 */ /* 0x000fe20000000000 */
.L_x_1201:
[----:B0-----:R-:W-:Y:S01]  /*11850*/  VIADD R0, R17, 0xc400 ;  /* 0x0000c40011007836 */ /* 0x001fe20000000000 */
[----:B------:R-:W-:Y:S05]  /*11860*/  WARPSYNC.ALL ;  /* 0x0000000000007948 */ /* 0x000fea0003800000 */
[----:B------:R-:W-:Y:S01]  /*11870*/  BAR.SYNC.DEFER_BLOCKING 0x8, 0x180 ;  /* 0x0206000000007b1d */ /* 0x000fe20000010000 */
[----:B------:R-:W-:-:S05]  /*11880*/  LOP3.LUT P0, RZ, R0, 0x3ff, RZ, 0xc0, !PT ;  /* 0x000003ff00ff7812 */ /* 0x000fca000780c0ff */
[----:B------:R-:W-:Y:S08]  /*11890*/  BSSY B6, `(.L_x_1206) ;  /* 0x0000012000067945 */ /* 0x000ff00003800000 */
[----:B------:R-:W-:Y:S05]  /*118a0*/  @!P0 BRA `(.L_x_1207) ;  /* 0x0000000000408947 */ /* 0x000fea0003800000 */
[----:B---3--:R-:W-:Y:S01]  /*118b0*/  MOV R2, 0x0 ;  /* 0x0000000000027802 */ /* 0x008fe20000000f00 */
[----:B------:R-:W-:Y:S01]  /*118c0*/  ULDC.64 UR6, c[0x4][0x118] ;  /* 0x0100460000067ab9 */ /* 0x000fe20000000a00 */
[----:B------:R-:W-:Y:S01]  /*118d0*/  ULDC.64 UR8, c[0x4][0x120] ;  /* 0x0100480000087ab9 */ /* 0x000fe20000000a00 */
[----:B------:R-:W-:Y:S01]  /*118e0*/  ULDC.64 UR4, c[0x4][0x88] ;  /* 0x0100220000047ab9 */ /* 0x000fe20000000a00 */
[----:B-1----:R-:W-:Y:S02]  /*118f0*/  IMAD.U32 R4, RZ, RZ, UR6 ;  /* 0x00000006ff047e24 */ /* 0x002fe4000f8e00ff */
        /* <DEDUP_REMOVED lines=11> */
.L_x_1207:
[----:B---3--:R-:W-:Y:S05]  /*119b0*/  BSYNC B6 ;  /* 0x0000000000067941 */ /* 0x008fea0003800000 */
.L_x_1206:
[----:B------:R-:W0:Y:S01]  /*119c0*/  S2R R2, SR_TID.X ;  /* 0x0000000000027919 */ /* 0x000e220000002100 */
[----:B------:R-:W2:Y:S01]  /*119d0*/  LDC R7, c[0x0][0x448] ;  /* 0x00011200ff077b82 */ /* 0x000ea20000000800 */
[----:B------:R-:W-:Y:S01]  /*119e0*/  USHF.R.S32.HI UR4, URZ, 0x1f, UR36 ;  /* 0x0000001f3f047899 */ /* 0x000fe20008011424 */
[----:B------:R-:W-:Y:S01]  /*119f0*/  ULDC.64 UR8, c[0x0][0x2d8] ;  /* 0x0000b60000087ab9 */ /* 0x000fe20000000a00 */
[----:B------:R-:W3:Y:S02]  /*11a00*/  S2R R9, SR_TID.X ;  /* 0x0000000000097919 */ /* 0x000ee40000002100 */
[----:B------:R-:W-:Y:S02]  /*11a10*/  UIMAD UR6, UR4, UR8, URZ ;  /* 0x00000008040672a4 */ /* 0x000fe4000f8e023f */
[----:B------:R-:W-:Y:S01]  /*11a20*/  UIMAD.WIDE.U32 UR4, UR36, UR8, URZ ;  /* 0x00000008240472a5 */ /* 0x000fe2000f8e003f */
[----:B------:R-:W4:Y:S01]  /*11a30*/  S2R R8, SR_TID.X ;  /* 0x0000000000087919 */ /* 0x000f220000002100 */
[----:B------:R-:W-:-:S02]  /*11a40*/  UIMAD UR6, UR36, UR9, UR6 ;  /* 0x00000009240672a4 */ /* 0x000fc4000f8e0206 */
[----:B------:R-:W-:Y:S02]  /*11a50*/  USHF.R.S32.HI UR7, URZ, 0x1f, UR42 ;  /* 0x0000001f3f077899 */ /* 0x000fe4000801142a */
[----:B------:R-:W-:Y:S01]  /*11a60*/  UIADD3 UR5, UR5, UR6, URZ ;  /* 0x0000000605057290 */ /* 0x000fe2000fffe03f */
[----:B------:R-:W-:-:S03]  /*11a70*/  ULDC.64 UR8, c[0x0][0x2e0] ;  /* 0x0000b80000087ab9 */ /* 0x000fc60000000a00 */
[----:B------:R-:W-:Y:S02]  /*11a80*/  UIMAD.WIDE.U32 UR4, UR42, UR8, UR4 ;  /* 0x000000082a0472a5 */ /* 0x000fe4000f8e0004 */
[----:B------:R-:W-:-:S04]  /*11a90*/  UIMAD UR6, UR7, UR8, URZ ;  /* 0x00000008070672a4 */ /* 0x000fc8000f8e023f */
[----:B------:R-:W-:Y:S01]  /*11aa0*/  UIMAD UR6, UR42, UR9, UR6 ;  /* 0x000000092a0672a4 */ /* 0x000fe2000f8e0206 */
[----:B--2---:R-:W-:Y:S01]  /*11ab0*/  ISETP.NE.AND P0, PT, R7, 0x1, PT ;  /* 0x000000010700780c */ /* 0x004fe20003f05270 */
[----:B-1----:R-:W-:Y:S02]  /*11ac0*/  IMAD.U32 R4, RZ, RZ, UR4 ;  /* 0x00000004ff047e24 */ /* 0x002fe4000f8e00ff */
[----:B------:R-:W-:Y:S02]  /*11ad0*/  UIADD3 UR6, UR5, UR6, URZ ;  /* 0x0000000605067290 */ /* 0x000fe4000fffe03f */
[----:B------:R-:W-:Y:S01]  /*11ae0*/  IMAD.U32 R5, RZ, RZ, UR5 ;  /* 0x00000005ff057e24 */ /* 0x000fe2000f8e00ff */
[----:B------:R-:W-:Y:S01]  /*11af0*/  ULDC.64 UR4, c[0x0][0x2d0] ;  /* 0x0000b40000047ab9 */ /* 0x000fe20000000a00 */
[C---:B0-----:R-:W-:Y:S01]  /*11b00*/  LOP3.LUT R0, R2.reuse, 0x7f, RZ, 0xc0, !PT ;  /* 0x0000007f02007812 */ /* 0x041fe200078ec0ff */
[----:B------:R-:W-:-:S03]  /*11b10*/  IMAD.SHL.U32 R2, R2, 0x10, RZ ;  /* 0x0000001002027824 */ /* 0x000fc600078e00ff */
[----:B------:R-:W-:Y:S01]  /*11b20*/  SHF.R.U32.HI R0, RZ, 0x3, R0 ;  /* 0x00000003ff007819 */ /* 0x000fe20000011600 */
[----:B---3--:R-:W-:Y:S01]  /*11b30*/  IMAD.SHL.U32 R9, R9, 0x8, RZ ;  /* 0x0000000809097824 */ /* 0x008fe200078e00ff */
[----:B------:R-:W0:Y:S02]  /*11b40*/  @P0 LDC R3, c[0x0][0x44c] ;  /* 0x00011300ff030b82 */ /* 0x000e240000000800 */
[----:B------:R-:W-:Y:S01]  /*11b50*/  LOP3.LUT R2, R0, 0x70, R2, 0xf8, !PT ;  /* 0x0000007000027812 */ /* 0x000fe200078ef802 */
[----:B----4-:R-:W-:Y:S01]  /*11b60*/  IMAD.SHL.U32 R10, R8, 0x8, RZ ;  /* 0x00000008080a7824 */ /* 0x010fe200078e00ff */
[----:B------:R-:W-:-:S03]  /*11b70*/  LOP3.LUT R9, R9, 0x38, RZ, 0xc0, !PT ;  /* 0x0000003809097812 */ /* 0x000fc600078ec0ff */
[----:B------:R-:W-:Y:S01]  /*11b80*/  VIADD R2, R2, UR43 ;  /* 0x0000002b02027c36 */ /* 0x000fe20008000000 */
[----:B------:R-:W1:Y:S01]  /*11b90*/  @P0 LDC R0, c[0x0][0x450] ;  /* 0x00011400ff000b82 */ /* 0x000e620000000800 */
[C---:B------:R-:W-:Y:S02]  /*11ba0*/  LOP3.LUT R11, R9.reuse, 0x40, RZ, 0xfc, !PT ;  /* 0x00000040090b7812 */ /* 0x040fe400078efcff */
[----:B------:R-:W-:Y:S01]  /*11bb0*/  IMAD.MOV.U32 R6, RZ, RZ, R2 ;  /* 0x000000ffff067224 */ /* 0x000fe200078e0002 */
[----:B------:R-:W-:Y:S02]  /*11bc0*/  LOP3.LUT R9, R9, 0x80, RZ, 0xfc, !PT ;  /* 0x0000008009097812 */ /* 0x000fe400078efcff */
[----:B------:R-:W-:Y:S01]  /*11bd0*/  LOP3.LUT R10, R10, 0x38, RZ, 0xc0, !PT ;  /* 0x000000380a0a7812 */ /* 0x000fe200078ec0ff */
[----:B0-----:R-:W-:-:S05]  /*11be0*/  @P0 IMAD.HI.U32 R3, R2, R3, RZ ;  /* 0x0000000302030227 */ /* 0x001fca00078e00ff */
[----:B-1----:R-:W-:Y:S01]  /*11bf0*/  @P0 SHF.R.U32.HI R6, RZ, R0, R3 ;  /* 0x00000000ff060219 */ /* 0x002fe20000011603 */
[----:B------:R-:W-:Y:S01]  /*11c00*/  IMAD.U32 R3, RZ, RZ, UR6 ;  /* 0x00000006ff037e24 */ /* 0x000fe2000f8e00ff */
[----:B------:R-:W-:-:S03]  /*11c10*/  ULDC.64 UR6, c[0x0][0x280] ;  /* 0x0000a00000067ab9 */ /* 0x000fc60000000a00 */
[----:B------:R-:W-:-:S04]  /*11c20*/  IMAD.MOV R0, RZ, RZ, -R6 ;  /* 0x000000ffff007224 */ /* 0x000fc800078e0a06 */
[----:B------:R-:W-:Y:S02]  /*11c30*/  IMAD R0, R7, R0, R2 ;  /* 0x0000000007007224 */ /* 0x000fe400078e0202 */
[----:B------:R-:W-:Y:S01]  /*11c40*/  IMAD.MOV.U32 R2, RZ, RZ, R4 ;  /* 0x000000ffff027224 */ /* 0x000fe200078e0004 */
[----:B------:R-:W-:-:S03]  /*11c50*/  SHF.R.S32.HI R4, RZ, 0x1f, R6 ;  /* 0x0000001fff047819 */ /* 0x000fc60000011406 */
[----:B------:R-:W-:-:S04]  /*11c60*/  IMAD.WIDE.U32 R2, R6, UR4, R2 ;  /* 0x0000000406027c25 */ /* 0x000fc8000f8e0002 */
        /* <DEDUP_REMOVED lines=18> */
[----:B------:R-:W0:Y:S01]  /*11d90*/  S2R R2, SR_TID.X ;  /* 0x0000000000027919 */ /* 0x000e220000002100 */
[----:B------:R-:W-:Y:S01]  /*11da0*/  ULDC UR4, c[0x0][0x288] ;  /* 0x0000a20000047ab9 */ /* 0x000fe20000000800 */
[----:B------:R-:W-:Y:S01]  /*11db0*/  ULDC.64 UR6, c[0x0][0x208] ;  /* 0x0000820000067ab9 */ /* 0x000fe20000000a00 */
[----:B------:R-:W-:Y:S01]  /*11dc0*/  IMAD R5, R7, UR4, RZ ;  /* 0x0000000407057c24 */ /* 0x000fe2000f8e02ff */
[----:B------:R-:W1:Y:S01]  /*11dd0*/  SHFL.IDX PT, R3, R0, RZ, 0x181f ;  /* 0x00181fff00037589 */ /* 0x000e6200000e0000 */
[----:B0-----:R-:W-:-:S04]  /*11de0*/  LOP3.LUT R2, R2, 0x7f, RZ, 0xc0, !PT ;  /* 0x0000007f02027812 */ /* 0x001fc800078ec0ff */
[----:B------:R-:W-:Y:S02]  /*11df0*/  SHF.R.U32.HI R8, RZ, 0x3, R2 ;  /* 0x00000003ff087819 */ /* 0x000fe40000011602 */
[----:B------:R-:W0:Y:S03]  /*11e00*/  SHFL.IDX PT, R2, R6, RZ, 0x181f ;  /* 0x00181fff06027589 */ /* 0x000e2600000e0000 */
[----:B------:R-:W-:-:S05]  /*11e10*/  VIADD R4, R8, UR43 ;  /* 0x0000002b08047c36 */ /* 0x000fca0008000000 */
        /* <DEDUP_REMOVED lines=9> */
[----:B------:R0:W-:Y:S02]  /*11eb0*/  @!P4 LDGSTS.E.BYPASS.LTC128B.128 [R9+0x14400], desc[UR6][R2.64+0x100], !P2 ;  /* 0x144001000209cfae */ /* 0x0001e4000d101d46 */
[----:B0-----:R-:W-:-:S02]  /*11ec0*/  VIADD R2, R4, 0x10 ;  /* 0x0000001004027836 */ /* 0x001fc40000000000 */
[----:B------:R-:W0:Y:S03]  /*11ed0*/  SHFL.IDX PT, R3, R0, 0x1, 0x181f ;  /* 0x00381f0000037f89 */ /* 0x000e2600000e0000 */
[----:B------:R-:W-:Y:S02]  /*11ee0*/  ISETP.GE.AND P4, PT, R2, R5, PT ;  /* 0x000000050200720c */ /* 0x000fe40003f86270 */
[----:B------:R-:W1:Y:S11]  /*11ef0*/  SHFL.IDX PT, R2, R6, 0x1, 0x181f ;  /* 0x00381f0006027f89 */ /* 0x000e7600000e0000 */
[----:B0-----:R-:W-:-:S05]  /*11f00*/  @!P4 LEA R3, P3, R10, R3, 0x1 ;  /* 0x000000030a03c211 */ /* 0x001fca00078608ff */
[----:B-1----:R-:W-:-:S05]  /*11f10*/  @!P4 IMAD.X R2, RZ, RZ, R2, P3 ;  /* 0x000000ffff02c224 */ /* 0x002fca00018e0602 */
[----:B------:R-:W-:-:S04]  /*11f20*/  @!P4 LOP3.LUT R3, R3, R2, RZ, 0x3c, !PT ;  /* 0x000000020303c212 */ /* 0x000fc800078e3cff */
[----:B------:R-:W-:-:S04]  /*11f30*/  @!P4 LOP3.LUT R2, R3, R2, RZ, 0x3c, !PT ;  /* 0x000000020302c212 */ /* 0x000fc800078e3cff */
[----:B------:R-:W-:-:S05]  /*11f40*/  @!P4 LOP3.LUT R3, R3, R2, RZ, 0x3c, !PT ;  /* 0x000000020303c212 */ /* 0x000fca00078e3cff */
[----:B------:R-:W-:Y:S04]  /*11f50*/  @!P4 LDGSTS.E.BYPASS.LTC128B.128 [R9+0xcc00], desc[UR6][R2.64], !P0 ;  /* 0x0cc000000209cfae */ /* 0x000fe8000c101d46 */
        /* <DEDUP_REMOVED lines=52> */
[----:B------:R-:W-:Y:S01]  /*122a0*/  ISETP.GE.AND P4, PT, R2, R5, PT ;  /* 0x000000050200720c */ /* 0x000fe20003f86270 */
[----:B------:R-:W-:Y:S04]  /*122b0*/  SHFL.IDX PT, R0, R0, 0x7, 0x181f ;  /* 0x00f81f0000007f89 */ /* 0x000fe800000e0000 */
[----:B------:R-:W1:Y:S04]  /*122c0*/  SHFL.IDX PT, R2, R6, 0x6, 0x181f ;  /* 0x00d81f0006027f89 */ /* 0x000e6800000e0000 */
[----:B------:R-:W2:Y:S04]  /*122d0*/  SHFL.IDX PT, R6, R6, 0x7, 0x181f ;  /* 0x00f81f0006067f89 */ /* 0x000ea800000e0000 */
        /* <DEDUP_REMOVED lines=8> */
.L_x_1315:
[----:B------:R-:W-:Y:S01]  /*12360*/  VIADD R4, R4, 0x70 ;  /* 0x0000007004047836 */ /* 0x000fe20000000000 */
[----:B------:R-:W-:Y:S04]  /*12370*/  BSSY B0, `(.L_x_1209) ;  /* 0x000000c000007945 */ /* 0x000fe80003800000 */
[----:B------:R-:W-:-:S13]  /*12380*/  ISETP.GE.AND P3, PT, R4, R5, PT ;  /* 0x000000050400720c */ /* 0x000fda0003f66270 */
[----:B------:R-:W-:Y:S05]  /*12390*/  @P3 BRA `(.L_x_1210) ;  /* 0x0000000000243947 */ /* 0x000fea0003800000 */
[----:B0-----:R-:W-:Y:S01]  /*123a0*/  LEA R2, P3, R10, R0, 0x1 ;  /* 0x000000000a027211 */ /* 0x001fe200078608ff */
[----:B------:R-:W-:-:S04]  /*123b0*/  ULDC.64 UR4, c[0x0][0x208] ;  /* 0x0000820000047ab9 */ /* 0x000fc80000000a00 */
[----:B------:R-:W-:-:S05]  /*123c0*/  IMAD.X R3, RZ, RZ, R6, P3 ;  /* 0x000000ffff037224 */ /* 0x000fca00018e0606 */
[----:B------:R-:W-:Y:S01]  /*123d0*/  @!PT LDS RZ, [RZ] ;  /* 0x00000000fffff984 */ /* 0x000fe20000000800 */
[----:B------:R-:W-:Y:S01]  /*123e0*/  @!PT LDS RZ, [RZ] ;  /* 0x00000000fffff984 */ /* 0x000fe20000000800 */
[----:B------:R-:W-:Y:S01]  /*123f0*/  @!PT LDS RZ, [RZ] ;  /* 0x00000000fffff984 */ /* 0x000fe20000000800 */
[----:B------:R1:W-:Y:S04]  /*12400*/  LDGSTS.E.BYPASS.LTC128B.128 [R9+0xfc00], desc[UR4][R2.64], !P0 ;  /* 0x0fc0000002097fae */ /* 0x0003e8000c101d44 */
[----:B------:R1:W-:Y:S04]  /*12410*/  LDGSTS.E.BYPASS.LTC128B.128 [R9+0x13c00], desc[UR4][R2.64+0x80], !P1 ;  /* 0x13c0008002097fae */ /* 0x0003e8000c901d44 */
[----:B------:R1:W-:Y:S02]  /*12420*/  LDGSTS.E.BYPASS.LTC128B.128 [R9+0x17c00], desc[UR4][R2.64+0x100], !P2 ;  /* 0x17c0010002097fae */ /* 0x0003e4000d101d44 */
.L_x_1210:
[----:B------:R-:W-:Y:S05]  /*12430*/  BSYNC B0 ;  /* 0x0000000000007941 */ /* 0x000fea0003800000 */
.L_x_1209:
[----:B------:R-:W-:Y:S01]  /*12440*/  NOP ;  /* 0x0000000000007918 */ /* 0x000fe20000000000 */
[----:B------:R-:W-:Y:S01]  /*12450*/  PLOP3.LUT P0, PT, PT, PT, PT, 0x80, 0x0 ;  /* 0x000000000000781c */ /* 0x000fe20003f0f070 */
[----:B------:R-:W-:-:S12]  /*12460*/  VIADD R6, R17, 0x2a800 ;  /* 0x0002a80011067836 */ /* 0x000fd80000000000 */
.L_x_1211:
[----:B------:R-:W-:Y:S02]  /*12470*/  PLOP3.LUT P1, PT, P1, P0, PT, 0xa2, 0x0 ;  /* 0x000000000000781c */ /* 0x000fe40000f21472 */
[----:B------:R-:W-:-:S08]  /*12480*/  @P0 R2UR P1, UR4, R17 ;  /* 0x00000000110402ca */ /* 0x000fd00000020000 */
[----:B------:R-:W-:-:S05]  /*12490*/  @P0 PLOP3.LUT P0, PT, P1, PT, PT, 0x80, 0x0 ;  /* 0x000000000000081c */ /* 0x000fca0000f0f070 */
[----:B------:R-:W-:Y:S01]  /*124a0*/  @!P1 SYNCS.ARRIVE.TRANS64.RED.A0T1 RZ, [UR4+0x2a800], RZ ;  /* 0x02a800ffffff99a7 */ /* 0x000fe20008200404 */
[----:B------:R-:W-:Y:S07]  /*124b0*/  @!P1 ARRIVES.LDGSTSBAR.64.TRANSCNT [UR4+0x2a800] ;  /* 0x02a80000ff0099b0 */ /* 0x000fee0008000a84 */
[----:B------:R-:W-:Y:S05]  /*124c0*/  @P0 BRA.U.ANY `(.L_x_1211) ;  /* 0xfffffffd00e80947 */ /* 0x000fea000393ffff */
[----:B01----:R-:W2:Y:S02]  /*124d0*/  LDL.LU R2, [R1+0x18] ;  /* 0x0000180001027983 */ /* 0x003ea40000300800 */
        /* <DEDUP_REMOVED lines=11> */
.L_x_1316:
[----:B------:R-:W-:Y:S05]  /*12590*/  BSYNC B0 ;  /* 0x0000000000007941 */ /* 0x000fea0003800000 */
.L_x_1212:
[----:B------:R-:W-:-:S04]  /*125a0*/  UIADD3 UR4, UR41, -0x2, URZ ;  /* 0xfffffffe29047890 */ /* 0x000fc8000fffe03f */
[----:B------:R-:W-:-:S06]  /*125b0*/  UISETP.GE.AND UP0, UPT, UR4, UR40, UPT ;  /* 0x000000280400728c */ /* 0x000fcc000bf06270 */
[----:B------:R-:W-:-:S13]  /*125c0*/  PLOP3.LUT P0, PT, PT, PT, UP0, 0x80, 0x0 ;  /* 0x000000000000781c */ /* 0x000fda0003f0f008 */
[----:B------:R-:W-:Y:S05]  /*125d0*/  @!P0 BRA `(.L_x_1214) ;  /* 0x0000002000008947 */ /* 0x000fea0003800000 */
[----:B0-----:R-:W-:Y:S01]  /*125e0*/  IMAD R0, RZ, RZ, -UR41 ;  /* 0x80000029ff007e24 */ /* 0x001fe2000f8e02ff */
[----:B------:R-:W-:-:S04]  /*125f0*/  LOP3.LUT R8, RZ, UR40, RZ, 0x33, !PT ;  /* 0x00000028ff087c12 */ /* 0x000fc8000f8e33ff */
[----:B------:R-:W-:-:S05]  /*12600*/  VIADDMNMX R8, R0, 0x1, R8, !PT ;  /* 0x0000000100087846 */ /* 0x000fca0007800108 */
[----:B------:R-:W-:-:S05]  /*12610*/  VIADD R0, R8, UR41 ;  /* 0x0000002908007c36 */ /* 0x000fca0008000000 */
[----:B------:R-:W-:-:S04]  /*12620*/  LOP3.LUT R0, R0, 0x1, RZ, 0xc0, !PT ;  /* 0x0000000100007812 */ /* 0x000fc800078ec0ff */
[----:B------:R-:W-:Y:S01]  /*12630*/  ISETP.NE.U32.AND P0, PT, R0, 0x1, PT ;  /* 0x000000010000780c */ /* 0x000fe20003f05070 */
[----:B------:R-:W-:-:S12]  /*12640*/  IMAD.U32 R0, RZ, RZ, UR4 ;  /* 0x00000004ff007e24 */ /* 0x000fd8000f8e00ff */
[----:B------:R-:W-:Y:S05]  /*12650*/  @P0 BRA `(.L_x_1215) ;  /* 0x0000000800a00947 */ /* 0x000fea0003800000 */
[----:B------:R-:W2:Y:S04]  /*12660*/  LDL R2, [R1+0xc] ;  /* 0x00000c0001027983 */ /* 0x000ea80000100800 */
[----:B------:R-:W3:Y:S01]  /*12670*/  LDL R3, [R1+0x4] ;  /* 0x0000040001037983 */ /* 0x000ee20000100800 */
[----:B------:R-:W-:-:S05]  /*12680*/  VIADD R7, R18, 0x1 ;  /* 0x0000000112077836 */ /* 0x000fca0000000000 */
[C---:B------:R-:W-:Y:S01]  /*12690*/  ISETP.NE.AND P0, PT, R7.reuse, 0x2, PT ;  /* 0x000000020700780c */ /* 0x040fe20003f05270 */
[----:B------:R-:W-:Y:S03]  /*126a0*/  BSSY B0, `(.L_x_1216) ;  /* 0x000009f000007945 */ /* 0x000fe60003800000 */
[----:B------:R-:W-:Y:S02]  /*126b0*/  SEL R10, RZ, 0x1, P0 ;  /* 0x00000001ff0a7807 */ /* 0x000fe40000000000 */
[----:B------:R-:W-:Y:S02]  /*126c0*/  SEL R7, R7, RZ, P0 ;  /* 0x000000ff07077207 */ /* 0x000fe40000000000 */
[----:B--2---:R-:W-:Y:S02]  /*126d0*/  LOP3.LUT P1, RZ, R2, 0x2, RZ, 0xc0, !PT ;  /* 0x0000000202ff7812 */ /* 0x004fe4000782c0ff */
[----:B---3--:R-:W-:-:S11]  /*126e0*/  LOP3.LUT R10, R3, R10, RZ, 0x3c, !PT ;  /* 0x0000000a030a7212 */ /* 0x008fd600078e3cff */
[----:B------:R-:W-:Y:S05]  /*126f0*/  @!P1 BRA `(.L_x_1217) ;  /* 0x0000000800649947 */ /* 0x000fea0003800000 */
[----:B------:R-:W-:Y:S01]  /*12700*/  LOP3.LUT P1, RZ, R2, 0x1, RZ, 0xc0, !PT ;  /* 0x0000000102ff7812 */ /* 0x000fe2000782c0ff */
[----:B------:R-:W-:-:S12]  /*12710*/  IMAD.MOV.U32 R5, RZ, RZ, R16 ;  /* 0x000000ffff057224 */ /* 0x000fd800078e0010 */
[----:B------:R-:W-:Y:S05]  /*12720*/  @!P1 BRA `(.L_x_1218) ;  /* 0x0000000000549947 */ /* 0x000fea0003800000 */
[----:B------:R-:W2:Y:S01]  /*12730*/  LDL R9, [R1+0x8] ;  /* 0x0000080001097983 */ /* 0x000ea20000100800 */
[----:B------:R-:W0:Y:S03]  /*12740*/  LDC R5, c[0x0][0x43c] ;  /* 0x00010f00ff057b82 */ /* 0x000e260000000800 */
[----:B------:R-:W3:Y:S01]  /*12750*/  LDL R11, [R1] ;  /* 0x00000000010b7983 */ /* 0x000ee20000100800 */
[----:B------:R-:W-:Y:S01]  /*12760*/  IMAD.MOV.U32 R4, RZ, RZ, R0 ;  /* 0x000000ffff047224 */ /* 0x000fe200078e0000 */
[----:B------:R-:W-:Y:S01]  /*12770*/  ULDC.64 UR4, c[0x0][0x428] ;  /* 0x00010a0000047ab9 */ /* 0x000fe20000000a00 */
[----:B------:R-:W-:Y:S01]  /*12780*/  ULDC.64 UR6, c[0x0][0x208] ;  /* 0x0000820000067ab9 */ /* 0x000fe20000000a00 */
[----:B0-----:R-:W-:-:S13]  /*12790*/  ISETP.NE.AND P0, PT, R5, 0x1, PT ;  /* 0x000000010500780c */ /* 0x001fda0003f05270 */
[----:B------:R-:W0:Y:S02]  /*127a0*/  @P0 LDC.64 R2, c[0x0][0x440] ;  /* 0x00011000ff020b82 */ /* 0x000e240000000a00 */
[----:B0-----:R-:W-:-:S05]  /*127b0*/  @P0 IMAD.HI.U32 R2, R0, R2, RZ ;  /* 0x0000000200020227 */ /* 0x001fca00078e00ff */
[----:B------:R-:W-:-:S05]  /*127c0*/  @P0 SHF.R.U32.HI R4, RZ, R3, R2 ;  /* 0x00000003ff040219 */ /* 0x000fca0000011602 */
[----:B------:R-:W-:-:S04]  /*127d0*/  IMAD.MOV R2, RZ, RZ, -R4 ;  /* 0x000000ffff027224 */ /* 0x000fc800078e0a04 */
[----:B------:R-:W-:Y:S01]  /*127e0*/  IMAD R0, R5, R2, R0 ;  /* 0x0000000205007224 */ /* 0x000fe200078e0200 */
[----:B------:R-:W-:Y:S01]  /*127f0*/  SHF.R.S32.HI R5, RZ, 0x1f, R4 ;  /* 0x0000001fff057819 */ /* 0x000fe20000011404 */
[----:B------:R-:W0:Y:S01]  /*12800*/  LDC.64 R2, c[0x0][0x418] ;  /* 0x00010600ff027b82 */ /* 0x000e220000000a00 */
[----:B--2---:R-:W-:-:S04]  /*12810*/  IMAD R9, R9, UR4, RZ ;  /* 0x0000000409097c24 */ /* 0x004fc8000f8e02ff */
[C---:B---3--:R-:W-:Y:S02]  /*12820*/  IMAD R9, R11.reuse, UR5, R9 ;  /* 0x000000050b097c24 */ /* 0x048fe4000f8e0209 */
[----:B------:R-:W-:-:S04]  /*12830*/  IMAD.WIDE.U32 R4, R11, UR4, R4 ;  /* 0x000000040b047c25 */ /* 0x000fc8000f8e0004 */
[----:B------:R-:W-:Y:S01]  /*12840*/  IMAD.IADD R5, R9, 0x1, R5 ;  /* 0x0000000109057824 */ /* 0x000fe200078e0205 */
[----:B0-----:R-:W-:-:S04]  /*12850*/  LEA R2, P0, R4, R2, 0x2 ;  /* 0x0000000204027211 */ /* 0x001fc800078010ff */
[----:B------:R-:W-:-:S05]  /*12860*/  LEA.HI.X R3, R4, R3, R5, 0x2, P0 ;  /* 0x0000000304037211 */ /* 0x000fca00000f1405 */
[----:B------:R0:W5:Y:S04]  /*12870*/  LDG.E R5, desc[UR6][R2.64] ;  /* 0x0000000602057981 */ /* 0x000168000c1e1900 */
.L_x_1218:
[----:B0-----:R-:W-:Y:S01]  /*12880*/  IMAD R3, R7, 0x8, R17 ;  /* 0x0000000807037824 */ /* 0x001fe200078e0211 */
[----:B------:R-:W-:Y:S01]  /*12890*/  SHF.L.U32 R2, R10, 0x1f, RZ ;  /* 0x0000001f0a027819 */ /* 0x000fe200000006ff */
[----:B------:R-:W-:Y:S03]  /*128a0*/  BSSY B1, `(.L_x_1219) ;  /* 0x0000003000017945 */ /* 0x000fe60003800000 */
[----:B------:R-:W0:Y:S02]  /*128b0*/  SYNCS.PHASECHK.TRANS64.TRYWAIT P0, [R3+URZ+0x2a840], R2 ;  /* 0x02a84002030075a7 */ /* 0x000e24000800017f */
[----:B0-----:R-:W-:Y:S05]  /*128c0*/  @!P0 BRA `(.L_x_1220) ;  /* 0x0000003800448947 */ /* 0x001fea0003800000 */
.L_x_1317:
[----:B------:R-:W-:Y:S05]  /*128d0*/  BSYNC B1 ;  /* 0x0000000000017941 */ /* 0x000fea0003800000 */
.L_x_1219:
[----:B------:R-:W1:Y:S01]  /*128e0*/  S2R R4, SR_TID.X ;  /* 0x0000000000047919 */ /* 0x000e620000002100 */
[----:B------:R-:W-:Y:S01]  /*128f0*/  BSSY B1, `(.L_x_1221) ;  /* 0x000000b000017945 */ /* 0x000fe20003800000 */
[----:B-1----:R-:W-:-:S04]  /*12900*/  LOP3.LUT R4, R4, 0x7f, RZ, 0xc0, !PT ;  /* 0x0000007f04047812 */ /* 0x002fc800078ec0ff */
[----:B------:R-:W-:-:S13]  /*12910*/  ISETP.NE.AND P1, PT, R4, RZ, PT ;  /* 0x000000ff0400720c */ /* 0x000fda0003f25270 */
[----:B------:R-:W-:Y:S05]  /*12920*/  @P1 BRA `(.L_x_1222) ;  /* 0x00000000001c1947 */ /* 0x000fea0003800000 */
[----:B------:R-:W1:Y:S01]  /*12930*/  S2R R4, SR_TID.X ;  /* 0x0000000000047919 */ /* 0x000e620000002100 */
[----:B0-----:R-:W-:-:S04]  /*12940*/  IMAD.MOV.U32 R2, RZ, RZ, 0x9000 ;  /* 0x00009000ff027424 */ /* 0x001fc800078e00ff */
[----:B------:R2:W-:Y:S01]  /*12950*/  SYNCS.ARRIVE.TRANS64 RZ, [R3+URZ+0x2a830], R2 ;  /* 0x02a8300203ff79a7 */ /* 0x0005e2000800003f */
[----:B-1----:R-:W-:-:S04]  /*12960*/  LOP3.LUT R4, R4, 0x1f, RZ, 0xc0, !PT ;  /* 0x0000001f04047812 */ /* 0x002fc800078ec0ff */
[----:B------:R-:W-:-:S13]  /*12970*/  ISETP.NE.AND P0, PT, R4, RZ, PT ;  /* 0x000000ff0400720c */ /* 0x000fda0003f05270 */
[----:B--2---:R-:W-:Y:S05]  /*12980*/  @!P0 BRA `(.L_x_1222) ;  /* 0x0000000000048947 */ /* 0x004fea0003800000 */
[----:B------:R-:W-:Y:S01]  /*12990*/  BPT.TRAP 0x1 ;  /* 0x000000040000795c */ /* 0x000fe20000300000 */
.L_x_1222:
[----:B------:R-:W-:Y:S05]  /*129a0*/  BSYNC B1 ;  /* 0x0000000000017941 */ /* 0x000fea0003800000 */
.L_x_1221:
[----:B------:R-:W-:Y:S01]  /*129b0*/  IMAD.MOV.U32 R11, RZ, RZ, RZ ;  /* 0x000000ffff0b7224 */ /* 0x000fe200078e00ff */
[----:B------:R-:W-:Y:S01]  /*129c0*/  UIADD3 UR4, UP0, UR38, 0x370, URZ ;  /* 0x0000037026047890 */ /* 0x000fe2000ff1e03f */
[----:B------:R-:W-:Y:S01]  /*129d0*/  IMAD R4, R7, 0x9000, R17 ;  /* 0x0000900007047824 */ /* 0x000fe200078e0211 */
[----:B------:R-:W-:Y:S01]  /*129e0*/  PLOP3.LUT P0, PT, PT, PT, PT, 0x80, 0x0 ;  /* 0x000000000000781c */ /* 0x000fe20003f0f070 */
[----:B0-----:R-:W-:Y:S01]  /*129f0*/  VIADD R3, R3, 0x2a830 ;  /* 0x0002a83003037836 */ /* 0x001fe20000000000 */
[----:B------:R-:W-:Y:S01]  /*12a00*/  R2UR UR10, R11 ;  /* 0x000000000b0a72ca */ /* 0x000fe200000e0000 */
[----:B------:R-:W-:Y:S01]  /*12a10*/  IMAD R2, R0, 0x60, RZ ;  /* 0x0000006000027824 */ /* 0x000fe200078e02ff */
[----:B------:R-:W-:Y:S01]  /*12a20*/  UIADD3.X UR5, URZ, UR39, URZ, UP0, !UPT ;  /* 0x000000273f057290 */ /* 0x000fe200087fe43f */
[----:B------:R-:W-:Y:S01]  /*12a30*/  VIADD R9, R4, 0x18400 ;  /* 0x0001840004097836 */ /* 0x000fe20000000000 */
[----:B------:R-:W-:Y:S01]  /*12a40*/  UMOV UR6, 0x0 ;  /* 0x0000000000067882 */ /* 0x000fe20000000000 */
[----:B------:R-:W-:-:S10]  /*12a50*/  UMOV UR7, 0x14f00000 ;  /* 0x14f0000000077882 */ /* 0x000fd40000000000 */
.L_x_1223:
[----:B------:R-:W-:-:S13]  /*12a60*/  @P0 ELECT P2, URZ, PT ;  /* 0x00000000003f082f */ /* 0x000fda0003840000 */
[----:B-----5:R-:W-:Y:S01]  /*12a70*/  @P2 R2UR UR13, R5 ;  /* 0x00000000050d22ca */ /* 0x020fe200000e0000 */
[----:B------:R-:W-:Y:S01]  /*12a80*/  UMOV UR12, UR36 ;  /* 0x00000024000c7c82 */ /* 0x000fe20008000000 */
[----:B------:R-:W-:Y:S02]  /*12a90*/  @P2 R2UR UR11, R2 ;  /* 0x00000000020b22ca */ /* 0x000fe400000e0000 */
[----:B------:R-:W-:Y:S02]  /*12aa0*/  @P2 R2UR UR9, R3 ;  /* 0x00000000030922ca */ /* 0x000fe400000e0000 */
[----:B------:R-:W-:Y:S02]  /*12ab0*/  @P2 R2UR UR8, R9 ;  /* 0x00000000090822ca */ /* 0x000fe400000e0000 */
[----:B------:R-:W-:Y:S02]  /*12ac0*/  @P2 PLOP3.LUT P0, PT, P2, PT, PT, 0x8, 0x0 ;  /* 0x000000000000281c */ /* 0x000fe4000170e170 */
        /* <DEDUP_REMOVED lines=9> */
.L_x_1224:
[----:B------:R-:W-:-:S13]  /*12b60*/  @P0 ELECT P2, URZ, PT ;  /* 0x00000000003f082f */ /* 0x000fda0003840000 */
[----:B------:R-:W-:Y:S01]  /*12b70*/  @P2 R2UR UR13, R5 ;  /* 0x00000000050d22ca */ /* 0x000fe200000e0000 */
        /* <DEDUP_REMOVED lines=13> */
.L_x_1225:
        /* <DEDUP_REMOVED lines=10> */
[----:B------:R-:W2:Y:S01]  /*12cf0*/  LDL.LU R9, [R1+0x4] ;  /* 0x0000040001097983 */ /* 0x000ea20000300800 */
[----:B------:R-:W-:Y:S01]  /*12d00*/  IMAD R3, R18, 0x8, R6 ;  /* 0x0000000812037824 */ /* 0x000fe200078e0206 */
[----:B------:R-:W-:Y:S01]  /*12d10*/  BSSY B1, `(.L_x_1226) ;  /* 0x0000004000017945 */ /* 0x000fe20003800000 */
[----:B--2---:R-:W-:-:S04]  /*12d20*/  SHF.L.U32 R2, R9, 0x1f, RZ ;  /* 0x0000001f09027819 */ /* 0x004fc800000006ff */
[----:B------:R-:W0:Y:S02]  /*12d30*/  SYNCS.PHASECHK.TRANS64.TRYWAIT P0, [R3+URZ+0x60], R2 ;  /* 0x00006002030075a7 */ /* 0x000e24000800017f */
[----:B0-----:R-:W-:Y:S05]  /*12d40*/  @!P0 BRA `(.L_x_1227) ;  /* 0x0000003400388947 */ /* 0x001fea0003800000 */
.L_x_1318:
[----:B------:R-:W-:Y:S05]  /*12d50*/  BSYNC B1 ;  /* 0x0000000000017941 */ /* 0x000fea0003800000 */
.L_x_1226:
[----:B------:R-:W-:Y:S01]  /*12d60*/  BSSY B1, `(.L_x_1228) ;  /* 0x000000c000017945 */ /* 0x000fe20003800000 */
[----:B------:R-:W-:Y:S02]  /*12d70*/  IMAD.MOV.U32 R12, RZ, RZ, 0x0 ;  /* 0x00000000ff0c7424 */ /* 0x000fe400078e00ff */
[----:B------:R-:W-:Y:S01]  /*12d80*/  IMAD.MOV.U32 R13, RZ, RZ, 0x14f00000 ;  /* 0x14f00000ff0d7424 */ /* 0x000fe200078e00ff */
[----:B------:R-:W-:Y:S06]  /*12d90*/  @P1 BRA `(.L_x_1229) ;  /* 0x0000000000201947 */ /* 0x000fec0003800000 */
[----:B------:R-:W1:Y:S01]  /*12da0*/  S2R R4, SR_TID.X ;  /* 0x0000000000047919 */ /* 0x000e620000002100 */
[----:B0-----:R-:W-:Y:S02]  /*12db0*/  IMAD R2, R18, 0x8, R17 ;  /* 0x0000000812027824 */ /* 0x001fe400078e0211 */
[----:B------:R-:W-:-:S04]  /*12dc0*/  IMAD.MOV.U32 R3, RZ, RZ, 0x6000 ;  /* 0x00006000ff037424 */ /* 0x000fc800078e00ff */
[----:B------:R2:W-:Y:S01]  /*12dd0*/  SYNCS.ARRIVE.TRANS64 RZ, [R2+URZ+0x2a850], R3 ;  /* 0x02a8500302ff79a7 */ /* 0x0005e2000800003f */
[----:B-1----:R-:W-:-:S04]  /*12de0*/  LOP3.LUT R4, R4, 0x1f, RZ, 0xc0, !PT ;  /* 0x0000001f04047812 */ /* 0x002fc800078ec0ff */
[----:B------:R-:W-:-:S13]  /*12df0*/  ISETP.NE.AND P0, PT, R4, RZ, PT ;  /* 0x000000ff0400720c */ /* 0x000fda0003f05270 */
[----:B--2---:R-:W-:Y:S05]  /*12e00*/  @!P0 BRA `(.L_x_1229) ;  /* 0x0000000000048947 */ /* 0x004fea0003800000 */
[----:B------:R-:W-:Y:S01]  /*12e10*/  BPT.TRAP 0x1 ;  /* 0x000000040000795c */ /* 0x000fe20000300000 */
.L_x_1229:
[----:B------:R-:W-:Y:S05]  /*12e20*/  BSYNC B1 ;  /* 0x0000000000017941 */ /* 0x000fea0003800000 */
.L_x_1228:
[----:B------:R-:W-:Y:S01]  /*12e30*/  R2UR UR10, R11 ;  /* 0x000000000b0a72ca */ /* 0x000fe200000e0000 */
[--C-:B0-----:R-:W-:Y:S01]  /*12e40*/  IMAD R2, R18, 0x8, R17.reuse ;  /* 0x0000000812027824 */ /* 0x101fe200078e0211 */
[----:B------:R-:W-:Y:S01]  /*12e50*/  R2UR UR6, R12 ;  /* 0x000000000c0672ca */ /* 0x000fe200000e0000 */
[----:B------:R-:W-:Y:S01]  /*12e60*/  IMAD R3, R18, 0x6000, R17 ;  /* 0x0000600012037824 */ /* 0x000fe200078e0211 */
[----:B------:R-:W-:Y:S01]  /*12e70*/  R2UR UR7, R13 ;  /* 0x000000000d0772ca */ /* 0x000fe200000e0000 */
[----:B------:R-:W-:Y:S01]  /*12e80*/  UIADD3 UR4, UP0, UR38, 0x470, URZ ;  /* 0x0000047026047890 */ /* 0x000fe2000ff1e03f */
[----:B------:R-:W-:Y:S01]  /*12e90*/  PLOP3.LUT P0, PT, PT, PT, PT, 0x80, 0x0 ;  /* 0x000000000000781c */ /* 0x000fe20003f0f070 */
[----:B------:R-:W-:Y:S02]  /*12ea0*/  IMAD R4, R19, 0x60, RZ ;  /* 0x0000006013047824 */ /* 0x000fe400078e02ff */
[----:B------:R-:W-:Y:S01]  /*12eb0*/  VIADD R2, R2, 0x2a850 ;  /* 0x0002a85002027836 */ /* 0x000fe20000000000 */
[----:B------:R-:W-:Y:S01]  /*12ec0*/  UIADD3.X UR5, URZ, UR39, URZ, UP0, !UPT ;  /* 0x000000273f057290 */ /* 0x000fe200087fe43f */
[----:B------:R-:W-:-:S11]  /*12ed0*/  VIADD R9, R3, 0x400 ;  /* 0x0000040003097836 */ /* 0x000fd60000000000 */
.L_x_1230:
        /* <DEDUP_REMOVED lines=15> */
.L_x_1231:
        /* <DEDUP_REMOVED lines=10> */
[----:B------:R-:W-:Y:S02]  /*13070*/  IMAD.MOV.U32 R16, RZ, RZ, R5 ;  /* 0x000000ffff107224 */ /* 0x000fe400078e0005 */
[----:B------:R-:W-:-:S07]  /*13080*/  IMAD.MOV.U32 R19, RZ, RZ, R0 ;  /* 0x000000ffff137224 */ /* 0x000fce00078e0000 */
.L_x_1217:
[----:B------:R-:W-:Y:S05]  /*13090*/  BSYNC B0 ;  /* 0x0000000000007941 */ /* 0x000fea0003800000 */
.L_x_1216:
[----:B------:R0:W-:Y:S01]  /*130a0*/  STL [R1+0x4], R10 ;  /* 0x0000040a01007387 */ /* 0x0001e20000100800 */
[----:B------:R-:W-:Y:S01]  /*130b0*/  UIADD3 UR4, UR41, -0x3, URZ ;  /* 0xfffffffd29047890 */ /* 0x000fe2000fffe03f */
[----:B------:R-:W-:-:S05]  /*130c0*/  IMAD.MOV.U32 R18, RZ, RZ, R7 ;  /* 0x000000ffff127224 */ /* 0x000fca00078e0007 */
[----:B------:R-:W-:-:S07]  /*130d0*/  IMAD.U32 R0, RZ, RZ, UR4 ;  /* 0x00000004ff007e24 */ /* 0x000fce000f8e00ff */
.L_x_1215:
[----:B------:R-:W-:Y:S01]  /*130e0*/  ULOP3.LUT UR4, URZ, UR41, URZ, 0x33, !UPT ;  /* 0x000000293f047292 */ /* 0x000fe2000f8e333f */
[----:B------:R-:W-:Y:S01]  /*130f0*/  VIADD R8, R8, 0xfffffffe ;  /* 0xfffffffe08087836 */ /* 0x000fe20000000000 */
[----:B------:R-:W-:Y:S04]  /*13100*/  BSSY B0, `(.L_x_1214) ;  /* 0x000014d000007945 */ /* 0x000fe80003800000 */
[----:B------:R-:W-:-:S13]  /*13110*/  ISETP.NE.AND P0, PT, R8, UR4, PT ;  /* 0x0000000408007c0c */ /* 0x000fda000bf05270 */
[----:B------:R-:W-:Y:S05]  /*13120*/  @!P0 BRA `(.L_x_1232) ;  /* 0x0000001400288947 */ /* 0x000fea0003800000 */
[----:B------:R-:W-:-:S07]  /*13130*/  IMAD.MOV.U32 R8, RZ, RZ, R16 ;  /* 0x000000ffff087224 */ /* 0x000fce00078e0010 */
.L_x_1265:
[----:B------:R-:W2:Y:S04]  /*13140*/  LDL R2, [R1+0xc] ;  /* 0x00000c0001027983 */ /* 0x000ea80000100800 */
[----:B------:R-:W3:Y:S01]  /*13150*/  LDL R3, [R1+0x4] ;  /* 0x0000040001037983 */ /* 0x000ee20000100800 */
[----:B------:R-:W-:Y:S01]  /*13160*/  VIADD R4, R18, 0x1 ;  /* 0x0000000112047836 */ /* 0x000fe20000000000 */
[----:B------:R-:W-:Y:S05]  /*13170*/  YIELD ;  /* 0x0000000000007946 */ /* 0x000fea0003800000 */
[----:B------:R-:W-:Y:S01]  /*13180*/  ISETP.NE.AND P0, PT, R4, 0x2, PT ;  /* 0x000000020400780c */ /* 0x000fe20003f05270 */
[----:B------:R-:W-:Y:S03]  /*13190*/  BSSY B1, `(.L_x_1233) ;  /* 0x000009d000017945 */ /* 0x000fe60003800000 */
[----:B------:R-:W-:-:S02]  /*131a0*/  SEL R5, RZ, 0x1, P0 ;  /* 0x00000001ff057807 */ /* 0x000fc40000000000 */
[----:B------:R-:W-:Y:S02]  /*131b0*/  SEL R4, R4, RZ, P0 ;  /* 0x000000ff04047207 */ /* 0x000fe40000000000 */
[----:B--2---:R-:W-:Y:S02]  /*131c0*/  LOP3.LUT P1, RZ, R2, 0x2, RZ, 0xc0, !PT ;  /* 0x0000000202ff7812 */ /* 0x004fe4000782c0ff */
[----:B---3--:R-:W-:-:S11]  /*131d0*/  LOP3.LUT R5, R3, R5, RZ, 0x3c, !PT ;  /* 0x0000000503057212 */ /* 0x008fd600078e3cff */
[----:B------:R-:W-:Y:S05]  /*131e0*/  @!P1 BRA `(.L_x_1234) ;  /* 0x00000008005c9947 */ /* 0x000fea0003800000 */
[----:B------:R-:W-:Y:S01]  /*131f0*/  LOP3.LUT P1, RZ, R2, 0x1, RZ, 0xc0, !PT ;  /* 0x0000000102ff7812 */ /* 0x000fe2000782c0ff */
[----:B------:R-:W-:-:S12]  /*13200*/  IMAD.MOV.U32 R7, RZ, RZ, R0 ;  /* 0x000000ffff077224 */ /* 0x000fd800078e0000 */
[----:B------:R-:W-:Y:S05]  /*13210*/  @!P1 BRA `(.L_x_1235) ;  /* 0x0000000000549947 */ /* 0x000fea0003800000 */
[----:B0-----:R-:W2:Y:S01]  /*13220*/  LDL R10, [R1+0x8] ;  /* 0x00000800010a7983 */ /* 0x001ea20000100800 */
[----:B------:R-:W0:Y:S01]  /*13230*/  LDC R8, c[0x0][0x43c] ;  /* 0x00010f00ff087b82 */ /* 0x000e220000000800 */
[----:B------:R-:W-:Y:S02]  /*13240*/  ULDC.64 UR4, c[0x0][0x428] ;  /* 0x00010a0000047ab9 */ /* 0x000fe40000000a00 */
[----:B------:R-:W3:Y:S01]  /*13250*/  LDL R9, [R1] ;  /* 0x0000000001097983 */ /* 0x000ee20000100800 */
[----:B------:R-:W-:Y:S01]  /*13260*/  ULDC.64 UR6, c[0x0][0x208] ;  /* 0x0000820000067ab9 */ /* 0x000fe20000000a00 */
        /* <DEDUP_REMOVED lines=16> */
.L_x_1235:
[----:B------:R-:W-:Y:S01]  /*13370*/  IMAD R3, R4, 0x8, R17 ;  /* 0x0000000804037824 */ /* 0x000fe200078e0211 */
[----:B------:R-:W-:Y:S01]  /*13380*/  SHF.L.U32 R2, R5, 0x1f, RZ ;  /* 0x0000001f05027819 */ /* 0x000fe200000006ff */
[----:B------:R-:W-:Y:S03]  /*13390*/  BSSY B2, `(.L_x_1236) ;  /* 0x0000003000027945 */ /* 0x000fe60003800000 */
[----:B------:R-:W2:Y:S02]  /*133a0*/  SYNCS.PHASECHK.TRANS64.TRYWAIT P0, [R3+URZ+0x2a840], R2 ;  /* 0x02a84002030075a7 */ /* 0x000ea4000800017f */
[----:B--2---:R-:W-:Y:S05]  /*133b0*/  @!P0 BRA `(.L_x_1237) ;  /* 0x0000002c00b08947 */ /* 0x004fea0003800000 */
.L_x_1319:
[----:B------:R-:W-:Y:S05]  /*133c0*/  BSYNC B2 ;  /* 0x0000000000027941 */ /* 0x000fea0003800000 */
.L_x_1236:
[----:B-1----:R-:W1:Y:S01]  /*133d0*/  S2R R9, SR_TID.X ;  /* 0x0000000000097919 */ /* 0x002e620000002100 */
[----:B------:R-:W-:Y:S01]  /*133e0*/  BSSY B2, `(.L_x_1238) ;  /* 0x000000b000027945 */ /* 0x000fe20003800000 */
[----:B-1----:R-:W-:-:S04]  /*133f0*/  LOP3.LUT R9, R9, 0x7f, RZ, 0xc0, !PT ;  /* 0x0000007f09097812 */ /* 0x002fc800078ec0ff */
[----:B------:R-:W-:-:S13]  /*13400*/  ISETP.NE.AND P1, PT, R9, RZ, PT ;  /* 0x000000ff0900720c */ /* 0x000fda0003f25270 */
[----:B------:R-:W-:Y:S05]  /*13410*/  @P1 BRA `(.L_x_1239) ;  /* 0x00000000001c1947 */ /* 0x000fea0003800000 */
[----:B------:R-:W1:Y:S01]  /*13420*/  S2R R9, SR_TID.X ;  /* 0x0000000000097919 */ /* 0x000e620000002100 */
[----:B--2---:R-:W-:-:S04]  /*13430*/  IMAD.MOV.U32 R2, RZ, RZ, 0x9000 ;  /* 0x00009000ff027424 */ /* 0x004fc800078e00ff */
[----:B------:R3:W-:Y:S01]  /*13440*/  SYNCS.ARRIVE.TRANS64 RZ, [R3+URZ+0x2a830], R2 ;  /* 0x02a8300203ff79a7 */ /* 0x0007e2000800003f */
[----:B-1----:R-:W-:-:S04]  /*13450*/  LOP3.LUT R9, R9, 0x1f, RZ, 0xc0, !PT ;  /* 0x0000001f09097812 */ /* 0x002fc800078ec0ff */
[----:B------:R-:W-:-:S13]  /*13460*/  ISETP.NE.AND P0, PT, R9, RZ, PT ;  /* 0x000000ff0900720c */ /* 0x000fda0003f05270 */
[----:B---3--:R-:W-:Y:S05]  /*13470*/  @!P0 BRA `(.L_x_1239) ;  /* 0x0000000000048947 */ /* 0x008fea0003800000 */
[----:B------:R-:W-:Y:S01]  /*13480*/  BPT.TRAP 0x1 ;  /* 0x000000040000795c */ /* 0x000fe20000300000 */
.L_x_1239:
[----:B------:R-:W-:Y:S05]  /*13490*/  BSYNC B2 ;  /* 0x0000000000027941 */ /* 0x000fea0003800000 */
.L_x_1238:
[----:B------:R-:W-:Y:S01]  /*134a0*/  IMAD.MOV.U32 R12, RZ, RZ, RZ ;  /* 0x000000ffff0c7224 */ /* 0x000fe200078e00ff */
[----:B------:R-:W-:Y:S01]  /*134b0*/  UIADD3 UR4, UP0, UR38, 0x370, URZ ;  /* 0x0000037026047890 */ /* 0x000fe2000ff1e03f */
[----:B------:R-:W-:Y:S01]  /*134c0*/  IMAD R9, R4, 0x9000, R17 ;  /* 0x0000900004097824 */ /* 0x000fe200078e0211 */
[----:B------:R-:W-:Y:S01]  /*134d0*/  PLOP3.LUT P0, PT, PT, PT, PT, 0x80, 0x0 ;  /* 0x000000000000781c */ /* 0x000fe20003f0f070 */
[----:B--2---:R-:W-:Y:S01]  /*134e0*/  VIADD R3, R3, 0x2a830 ;  /* 0x0002a83003037836 */ /* 0x004fe20000000000 */
[----:B------:R-:W-:Y:S01]  /*134f0*/  R2UR UR10, R12 ;  /* 0x000000000c0a72ca */ /* 0x000fe200000e0000 */
[----:B------:R-:W-:Y:S01]  /*13500*/  IMAD R2, R7, 0x60, RZ ;  /* 0x0000006007027824 */ /* 0x000fe200078e02ff */
[----:B------:R-:W-:Y:S01]  /*13510*/  UIADD3.X UR5, URZ, UR39, URZ, UP0, !UPT ;  /* 0x000000273f057290 */ /* 0x000fe200087fe43f */
[----:B0-----:R-:W-:Y:S01]  /*13520*/  VIADD R10, R9, 0x18400 ;  /* 0x00018400090a7836 */ /* 0x001fe20000000000 */
[----:B------:R-:W-:Y:S01]  /*13530*/  UMOV UR6, 0x0 ;  /* 0x0000000000067882 */ /* 0x000fe20000000000 */
[----:B------:R-:W-:-:S10]  /*13540*/  UMOV UR7, 0x14f00000 ;  /* 0x14f0000000077882 */ /* 0x000fd40000000000 */
.L_x_1240:
        /* <DEDUP_REMOVED lines=16> */
.L_x_1241:
        /* <DEDUP_REMOVED lines=15> */
.L_x_1242:
        /* <DEDUP_REMOVED lines=16> */
.L_x_1320:
[----:B------:R-:W-:Y:S05]  /*13840*/  BSYNC B2 ;  /* 0x0000000000027941 */ /* 0x000fea0003800000 */
.L_x_1243:
        /* <DEDUP_REMOVED lines=11> */
.L_x_1246:
[----:B------:R-:W-:Y:S05]  /*13900*/  BSYNC B2 ;  /* 0x0000000000027941 */ /* 0x000fea0003800000 */
.L_x_1245:
[----:B------:R-:W-:Y:S01]  /*13910*/  R2UR UR10, R12 ;  /* 0x000000000c0a72ca */ /* 0x000fe200000e0000 */
[----:B------:R-:W-:Y:S01]  /*13920*/  IMAD R18, R18, 0x6000, R17 ;  /* 0x0000600012127824 */ /* 0x000fe200078e0211 */
[----:B------:R-:W-:Y:S01]  /*13930*/  R2UR UR6, R10 ;  /* 0x000000000a0672ca */ /* 0x000fe200000e0000 */
[----:B------:R-:W-:Y:S01]  /*13940*/  UIADD3 UR4, UP0, UR38, 0x470, URZ ;  /* 0x0000047026047890 */ /* 0x000fe2000ff1e03f */
[----:B------:R-:W-:Y:S01]  /*13950*/  R2UR UR7, R11 ;  /* 0x000000000b0772ca */ /* 0x000fe200000e0000 */
[----:B0-----:R-:W-:Y:S01]  /*13960*/  IMAD R3, R19, 0x60, RZ ;  /* 0x0000006013037824 */ /* 0x001fe200078e02ff */
[----:B------:R-:W-:Y:S01]  /*13970*/  PLOP3.LUT P0, PT, PT, PT, PT, 0x80, 0x0 ;  /* 0x000000000000781c */ /* 0x000fe20003f0f070 */
[----:B------:R-:W-:Y:S01]  /*13980*/  VIADD R2, R2, 0x50 ;  /* 0x0000005002027836 */ /* 0x000fe20000000000 */
[----:B------:R-:W-:Y:S01]  /*13990*/  UIADD3.X UR5, URZ, UR39, URZ, UP0, !UPT ;  /* 0x000000273f057290 */ /* 0x000fe200087fe43f */
[----:B------:R-:W-:-:S11]  /*139a0*/  VIADD R9, R18, 0x400 ;  /* 0x0000040012097836 */ /* 0x000fd60000000000 */
.L_x_1247:
        /* <DEDUP_REMOVED lines=15> */
.L_x_1248:
        /* <DEDUP_REMOVED lines=12> */
.L_x_1234:
[----:B------:R-:W-:Y:S05]  /*13b60*/  BSYNC B1 ;  /* 0x0000000000017941 */ /* 0x000fea0003800000 */
.L_x_1233:
[----:B------:R-:W2:Y:S01]  /*13b70*/  LDL R3, [R1+0xc] ;  /* 0x00000c0001037983 */ /* 0x000ea20000100800 */
[----:B------:R-:W-:Y:S01]  /*13b80*/  VIADD R18, R4, 0x1 ;  /* 0x0000000104127836 */ /* 0x000fe20000000000 */
[----:B------:R-:W-:Y:S01]  /*13b90*/  BSSY B1, `(.L_x_1249) ;  /* 0x00000a0000017945 */ /* 0x000fe20003800000 */
[----:B------:R-:W-:-:S03]  /*13ba0*/  VIADD R7, R0, 0xffffffff ;  /* 0xffffffff00077836 */ /* 0x000fc60000000000 */
[----:B------:R-:W-:-:S04]  /*13bb0*/  ISETP.NE.AND P0, PT, R18, 0x2, PT ;  /* 0x000000021200780c */ /* 0x000fc80003f05270 */
[----:B------:R-:W-:Y:S02]  /*13bc0*/  SEL R2, RZ, 0x1, P0 ;  /* 0x00000001ff027807 */ /* 0x000fe40000000000 */
[----:B------:R-:W-:Y:S02]  /*13bd0*/  SEL R18, R18, RZ, P0 ;  /* 0x000000ff12127207 */ /* 0x000fe40000000000 */
[----:B------:R-:W-:-:S05]  /*13be0*/  LOP3.LUT R11, R5, R2, RZ, 0x3c, !PT ;  /* 0x00000002050b7212 */ /* 0x000fca00078e3cff */
[----:B------:R1:W-:Y:S01]  /*13bf0*/  STL [R1+0x4], R11 ;  /* 0x0000040b01007387 */ /* 0x0003e20000100800 */
[----:B--2---:R-:W-:-:S13]  /*13c00*/  LOP3.LUT P1, RZ, R3, 0x2, RZ, 0xc0, !PT ;  /* 0x0000000203ff7812 */ /* 0x004fda000782c0ff */
[----:B-1----:R-:W-:Y:S05]  /*13c10*/  @!P1 BRA `(.L_x_1250) ;  /* 0x00000008005c9947 */ /* 0x002fea0003800000 */
[----:B------:R-:W-:Y:S01]  /*13c20*/  LOP3.LUT P1, RZ, R3, 0x1, RZ, 0xc0, !PT ;  /* 0x0000000103ff7812 */ /* 0x000fe2000782c0ff */
[----:B0-----:R-:W-:-:S12]  /*13c30*/  IMAD.MOV.U32 R10, RZ, RZ, R7 ;  /* 0x000000ffff0a7224 */ /* 0x001fd800078e0007 */
[----:B------:R-:W-:Y:S05]  /*13c40*/  @!P1 BRA `(.L_x_1251) ;  /* 0x0000000000549947 */ /* 0x000fea0003800000 */
[----:B------:R-:W2:Y:S01]  /*13c50*/  LDL R13, [R1+0x8] ;  /* 0x00000800010d7983 */ /* 0x000ea20000100800 */
        /* <DEDUP_REMOVED lines=20> */
.L_x_1251:
[----:B------:R-:W-:Y:S01]  /*13da0*/  IMAD R2, R18, 0x8, R17 ;  /* 0x0000000812027824 */ /* 0x000fe200078e0211 */
[----:B------:R-:W-:Y:S01]  /*13db0*/  SHF.L.U32 R3, R11, 0x1f, RZ ;  /* 0x0000001f0b037819 */ /* 0x000fe200000006ff */
[----:B------:R-:W-:Y:S03]  /*13dc0*/  BSSY B2, `(.L_x_1252) ;  /* 0x0000003000027945 */ /* 0x000fe60003800000 */
[----:B------:R-:W1:Y:S02]  /*13dd0*/  SYNCS.PHASECHK.TRANS64.TRYWAIT P0, [R2+URZ+0x2a840], R3 ;  /* 0x02a84003020075a7 */ /* 0x000e64000800017f */
[----:B-1----:R-:W-:Y:S05]  /*13de0*/  @!P0 BRA `(.L_x_1253) ;  /* 0x00000024004c8947 */ /* 0x002fea0003800000 */
.L_x_1321:
[----:B------:R-:W-:Y:S05]  /*13df0*/  BSYNC B2 ;  /* 0x0000000000027941 */ /* 0x000fea0003800000 */
.L_x_1252:
        /* <DEDUP_REMOVED lines=12> */
.L_x_1255:
[----:B------:R-:W-:Y:S05]  /*13ec0*/  BSYNC B2 ;  /* 0x0000000000027941 */ /* 0x000fea0003800000 */
.L_x_1254:
[----:B------:R-:W-:Y:S01]  /*13ed0*/  IMAD.MOV.U32 R14, RZ, RZ, RZ ;  /* 0x000000ffff0e7224 */ /* 0x000fe200078e00ff */
[----:B------:R-:W-:Y:S01]  /*13ee0*/  UIADD3 UR4, UP0, UR38, 0x370, URZ ;  /* 0x0000037026047890 */ /* 0x000fe2000ff1e03f */
[C---:B-1----:R-:W-:Y:S01]  /*13ef0*/  IMAD R3, R18.reuse, 0x8, R6 ;  /* 0x0000000812037824 */ /* 0x042fe200078e0206 */
[----:B------:R-:W-:Y:S01]  /*13f00*/  PLOP3.LUT P0, PT, PT, PT, PT, 0x80, 0x0 ;  /* 0x000000000000781c */ /* 0x000fe20003f0f070 */
[----:B------:R-:W-:Y:S01]  /*13f10*/  IMAD R9, R18, 0x9000, R17 ;  /* 0x0000900012097824 */ /* 0x000fe200078e0211 */
[----:B------:R-:W-:Y:S01]  /*13f20*/  R2UR UR10, R14 ;  /* 0x000000000e0a72ca */ /* 0x000fe200000e0000 */
[----:B------:R-:W-:Y:S01]  /*13f30*/  VIADD R3, R3, 0x30 ;  /* 0x0000003003037836 */ /* 0x000fe20000000000 */
[----:B------:R-:W-:Y:S01]  /*13f40*/  UIADD3.X UR5, URZ, UR39, URZ, UP0, !UPT ;  /* 0x000000273f057290 */ /* 0x000fe200087fe43f */
[----:B------:R-:W-:Y:S01]  /*13f50*/  IMAD R2, R10, 0x60, RZ ;  /* 0x000000600a027824 */ /* 0x000fe200078e02ff */
[----:B------:R-:W-:Y:S01]  /*13f60*/  UMOV UR6, 0x0 ;  /* 0x0000000000067882 */ /* 0x000fe20000000000 */
[----:B------:R-:W-:Y:S01]  /*13f70*/  VIADD R11, R9, 0x18400 ;  /* 0x00018400090b7836 */ /* 0x000fe20000000000 */
[----:B------:R-:W-:-:S09]  /*13f80*/  UMOV UR7, 0x14f00000 ;  /* 0x14f0000000077882 */ /* 0x000fd20000000000 */
.L_x_1256:
        /* <DEDUP_REMOVED lines=16> */
.L_x_1257:
        /* <DEDUP_REMOVED lines=15> */
.L_x_1258:
        /* <DEDUP_REMOVED lines=15> */
.L_x_1322:
[----:B------:R-:W-:Y:S05]  /*14270*/  BSYNC B2 ;  /* 0x0000000000027941 */ /* 0x000fea0003800000 */
.L_x_1259:
[----:B------:R-:W-:Y:S01]  /*14280*/  BSSY B2, `(.L_x_1261) ;  /* 0x000000b000027945 */ /* 0x000fe20003800000 */
[----:B------:R-:W-:Y:S02]  /*14290*/  IMAD.MOV.U32 R12, RZ, RZ, 0x0 ;  /* 0x00000000ff0c7424 */ /* 0x000fe400078e00ff */
[----:B------:R-:W-:Y:S01]  /*142a0*/  IMAD.MOV.U32 R13, RZ, RZ, 0x14f00000 ;  /* 0x14f00000ff0d7424 */ /* 0x000fe200078e00ff */
[----:B------:R-:W-:Y:S06]  /*142b0*/  @P1 BRA `(.L_x_1262) ;  /* 0x00000000001c1947 */ /* 0x000fec0003800000 */
[----:B------:R-:W1:Y:S02]  /*142c0*/  S2R R3, SR_TID.X ;  /* 0x0000000000037919 */ /* 0x000e640000002100 */
[----:B-1----:R-:W-:Y:S01]  /*142d0*/  LOP3.LUT R9, R3, 0x1f, RZ, 0xc0, !PT ;  /* 0x0000001f03097812 */ /* 0x002fe200078ec0ff */
[----:B------:R-:W-:-:S03]  /*142e0*/  IMAD.MOV.U32 R3, RZ, RZ, 0x6000 ;  /* 0x00006000ff037424 */ /* 0x000fc600078e00ff */
[----:B------:R-:W-:Y:S01]  /*142f0*/  ISETP.NE.AND P0, PT, R9, RZ, PT ;  /* 0x000000ff0900720c */ /* 0x000fe20003f05270 */
[----:B------:R1:W-:-:S12]  /*14300*/  SYNCS.ARRIVE.TRANS64 RZ, [R2+URZ+0x50], R3 ;  /* 0x0000500302ff79a7 */ /* 0x0003d8000800003f */
[----:B-1----:R-:W-:Y:S05]  /*14310*/  @!P0 BRA `(.L_x_1262) ;  /* 0x0000000000048947 */ /* 0x002fea0003800000 */
[----:B------:R-:W-:Y:S01]  /*14320*/  BPT.TRAP 0x1 ;  /* 0x000000040000795c */ /* 0x000fe20000300000 */
.L_x_1262:
[----:B------:R-:W-:Y:S05]  /*14330*/  BSYNC B2 ;  /* 0x0000000000027941 */ /* 0x000fea0003800000 */
.L_x_1261:
[----:B------:R-:W-:Y:S01]  /*14340*/  R2UR UR10, R14 ;  /* 0x000000000e0a72ca */ /* 0x000fe200000e0000 */
[----:B------:R-:W-:Y:S01]  /*14350*/  IMAD R4, R4, 0x6000, R17 ;  /* 0x0000600004047824 */ /* 0x000fe200078e0211 */
[----:B------:R-:W-:Y:S01]  /*14360*/  R2UR UR6, R12 ;  /* 0x000000000c0672ca */ /* 0x000fe200000e0000 */
[----:B------:R-:W-:Y:S01]  /*14370*/  UIADD3 UR4, UP0, UR38, 0x470, URZ ;  /* 0x0000047026047890 */ /* 0x000fe2000ff1e03f */
[----:B------:R-:W-:Y:S01]  /*14380*/  R2UR UR7, R13 ;  /* 0x000000000d0772ca */ /* 0x000fe200000e0000 */
[----:B------:R-:W-:Y:S01]  /*14390*/  IMAD R3, R19, 0x60, RZ ;  /* 0x0000006013037824 */ /* 0x000fe200078e02ff */
[----:B------:R-:W-:Y:S01]  /*143a0*/  PLOP3.LUT P0, PT, PT, PT, PT, 0x80, 0x0 ;  /* 0x000000000000781c */ /* 0x000fe20003f0f070 */
[----:B0-----:R-:W-:Y:S01]  /*143b0*/  VIADD R2, R2, 0x50 ;  /* 0x0000005002027836 */ /* 0x001fe20000000000 */
[----:B------:R-:W-:Y:S01]  /*143c0*/  UIADD3.X UR5, URZ, UR39, URZ, UP0, !UPT ;  /* 0x000000273f057290 */ /* 0x000fe200087fe43f */
[----:B------:R-:W-:-:S11]  /*143d0*/  VIADD R5, R4, 0x400 ;  /* 0x0000040004057836 */ /* 0x000fd60000000000 */
.L_x_1263:
        /* <DEDUP_REMOVED lines=15> */
.L_x_1264:
        /* <DEDUP_REMOVED lines=12> */
.L_x_1250:
[----:B------:R-:W-:Y:S05]  /*14590*/  BSYNC B1 ;  /* 0x0000000000017941 */ /* 0x000fea0003800000 */
.L_x_1249:
[----:B------:R-:W-:Y:S01]  /*145a0*/  ISETP.GT.AND P0, PT, R7, UR40, PT ;  /* 0x0000002807007c0c */ /* 0x000fe2000bf04270 */
[----:B------:R-:W-:-:S12]  /*145b0*/  VIADD R0, R0, 0xfffffffe ;  /* 0xfffffffe00007836 */ /* 0x000fd80000000000 */
[----:B------:R-:W-:Y:S05]  /*145c0*/  @P0 BRA `(.L_x_1265) ;  /* 0xffffffe800dc0947 */ /* 0x000fea000383ffff */
.L_x_1232:
[----:B------:R-:W-:Y:S05]  /*145d0*/  BSYNC B0 ;  /* 0x0000000000007941 */ /* 0x000fea0003800000 */
.L_x_1214:
[----:B0-----:R-:W0:Y:S01]  /*145e0*/  S2R R0, SR_TID.X ;  /* 0x0000000000007919 */ /* 0x001e220000002100 */
[----:B------:R-:W-:Y:S01]  /*145f0*/  BSSY B0, `(.L_x_1266) ;  /* 0x0000012000007945 */ /* 0x000fe20003800000 */
[----:B0-----:R-:W-:-:S04]  /*14600*/  LOP3.LUT R6, R0, 0x7f, RZ, 0xc0, !PT ;  /* 0x0000007f00067812 */ /* 0x001fc800078ec0ff */
[----:B------:R-:W-:-:S13]  /*14610*/  ISETP.NE.AND P1, PT, R6, RZ, PT ;  /* 0x000000ff0600720c */ /* 0x000fda0003f25270 */
[----:B------:R-:W-:Y:S05]  /*14620*/  @P1 BRA `(.L_x_1267) ;  /* 0x0000000000381947 */ /* 0x000fea0003800000 */
[----:B------:R-:W0:Y:S01]  /*14630*/  S2R R3, SR_LANEID ;  /* 0x0000000000037919 */ /* 0x000e220000000000 */
[----:B------:R-:W-:Y:S01]  /*14640*/  VOTEU.ANY UR4, UPT, PT ;  /* 0x0000000000047886 */ /* 0x000fe200038e0100 */
[----:B------:R-:W-:Y:S01]  /*14650*/  ULDC.64 UR6, c[0x0][0x208] ;  /* 0x0000820000067ab9 */ /* 0x000fe20000000a00 */
[----:B------:R-:W0:Y:S08]  /*14660*/  FLO.U32 R0, UR4 ;  /* 0x0000000400007d00 */ /* 0x000e3000080e0000 */
[----:B------:R-:W1:Y:S01]  /*14670*/  POPC R5, UR4 ;  /* 0x0000000400057d09 */ /* 0x000e620008000000 */
[----:B0-----:R-:W-:-:S02]  /*14680*/  ISETP.EQ.U32.AND P0, PT, R0, R3, PT ;  /* 0x000000030000720c */ /* 0x001fc40003f02070 */
[----:B------:R-:W1:Y:S11]  /*14690*/  LDC.64 R2, c[0x0][0xc80] ;  /* 0x00032000ff027b82 */ /* 0x000e760000000a00 */
[----:B-1----:R-:W2:Y:S01]  /*146a0*/  @P0 ATOMG.E.ADD.STRONG.GPU PT, R3, desc[UR6][R2.64], R5 ;  /* 0x00000005020309a8 */ /* 0x002ea200081ee1c6 */
[----:B------:R-:W0:Y:S02]  /*146b0*/  S2R R4, SR_LTMASK ;  /* 0x0000000000047919 */ /* 0x000e240000003900 */
[----:B0-----:R-:W-:-:S04]  /*146c0*/  LOP3.LUT R4, R4, UR4, RZ, 0xc0, !PT ;  /* 0x0000000404047c12 */ /* 0x001fc8000f8ec0ff */
[----:B------:R-:W0:Y:S01]  /*146d0*/  POPC R7, R4 ;  /* 0x0000000400077309 */ /* 0x000e220000000000 */
[----:B--2---:R-:W0:Y:S02]  /*146e0*/  SHFL.IDX PT, R0, R3, R0, 0x1f ;  /* 0x00001f0003007589 */ /* 0x004e2400000e0000 */
[----:B0-----:R-:W-:-:S05]  /*146f0*/  IADD3 R0, R0, UR44, R7 ;  /* 0x0000002c00007c10 */ /* 0x001fca000fffe007 */
[----:B------:R0:W-:Y:S02]  /*14700*/  STL [R1+0x14], R0 ;  /* 0x0000140001007387 */ /* 0x0001e40000100800 */
.L_x_1267:
[----:B------:R-:W-:Y:S05]  /*14710*/  BSYNC B0 ;  /* 0x0000000000007941 */ /* 0x000fea0003800000 */
.L_x_1266:
[----:B0-----:R-:W2:Y:S01]  /*14720*/  LDL R0, [R1+0xc] ;  /* 0x00000c0001007983 */ /* 0x001ea20000100800 */
[----:B------:R-:W-:Y:S01]  /*14730*/  BSSY B0, `(.L_x_1268) ;  /* 0x0000038000007945 */ /* 0x000fe20003800000 */
[----:B--2---:R-:W-:-:S13]  /*14740*/  LOP3.LUT P0, RZ, R0, 0x2, RZ, 0xc0, !PT ;  /* 0x0000000200ff7812 */ /* 0x004fda000780c0ff */
[----:B------:R-:W-:Y:S05]  /*14750*/  @!P0 BRA `(.L_x_1269) ;  /* 0x0000000000d48947 */ /* 0x000fea0003800000 */
[----:B------:R-:W2:Y:S01]  /*14760*/  LDL R0, [R1+0x4] ;  /* 0x0000040001007983 */ /* 0x000ea20000100800 */
[----:B------:R-:W-:Y:S01]  /*14770*/  IMAD R2, R18, 0x8, R17 ;  /* 0x0000000812027824 */ /* 0x000fe200078e0211 */
[----:B------:R-:W-:Y:S01]  /*14780*/  BSSY B1, `(.L_x_1270) ;  /* 0x0000005000017945 */ /* 0x000fe20003800000 */
[----:B------:R-:W-:Y:S02]  /*14790*/  ISETP.NE.AND P2, PT, R6, RZ, PT ;  /* 0x000000ff0600720c */ /* 0x000fe40003f45270 */
[----:B--2---:R-:W-:-:S04]  /*147a0*/  SHF.L.U32 R3, R0, 0x1f, RZ ;  /* 0x0000001f00037819 */ /* 0x004fc800000006ff */
[----:B------:R-:W0:Y:S02]  /*147b0*/  SYNCS.PHASECHK.TRANS64.TRYWAIT P0, [R2+URZ+0x2a860], R3 ;  /* 0x02a86003020075a7 */ /* 0x000e24000800017f */
[----:B0-----:R-:W-:Y:S05]  /*147c0*/  @!P0 BRA `(.L_x_1271) ;  /* 0x0000001800fc8947 */ /* 0x001fea0003800000 */
.L_x_1323:
[----:B------:R-:W-:Y:S05]  /*147d0*/  BSYNC B1 ;  /* 0x0000000000017941 */ /* 0x000fea0003800000 */
.L_x_1270:
[----:B------:R-:W-:Y:S04]  /*147e0*/  BSSY B1, `(.L_x_1272) ;  /* 0x0000009000017945 */ /* 0x000fe80003800000 */
        /* <DEDUP_REMOVED lines=8> */
.L_x_1273:
[----:B------:R-:W-:Y:S05]  /*14870*/  BSYNC B1 ;  /* 0x0000000000017941 */ /* 0x000fea0003800000 */
.L_x_1272:
[----:B------:R-:W-:Y:S01]  /*14880*/  IMAD R0, R18, 0x6000, R17 ;  /* 0x0000600012007824 */ /* 0x000fe200078e0211 */
[----:B------:R-:W-:Y:S01]  /*14890*/  UIADD3 UR4, UP0, UR38, 0x470, URZ ;  /* 0x0000047026047890 */ /* 0x000fe2000ff1e03f */
[----:B------:R-:W-:Y:S01]  /*148a0*/  PLOP3.LUT P0, PT, PT, PT, PT, 0x80, 0x0 ;  /* 0x000000000000781c */ /* 0x000fe20003f0f070 */
[----:B------:R-:W-:Y:S01]  /*148b0*/  IMAD R19, R19, 0x60, RZ ;  /* 0x0000006013137824 */ /* 0x000fe200078e02ff */
[----:B------:R-:W-:Y:S01]  /*148c0*/  UMOV UR6, 0x0 ;  /* 0x0000000000067882 */ /* 0x000fe20000000000 */
[----:B0-----:R-:W-:Y:S01]  /*148d0*/  VIADD R2, R2, 0x2a850 ;  /* 0x0002a85002027836 */ /* 0x001fe20000000000 */
[----:B------:R-:W-:Y:S01]  /*148e0*/  UIADD3.X UR5, URZ, UR39, URZ, UP0, !UPT ;  /* 0x000000273f057290 */ /* 0x000fe200087fe43f */
[----:B------:R-:W-:Y:S01]  /*148f0*/  VIADD R3, R0, 0x400 ;  /* 0x0000040000037836 */ /* 0x000fe20000000000 */
[----:B------:R-:W-:Y:S01]  /*14900*/  UMOV UR7, 0x14f00000 ;  /* 0x14f0000000077882 */ /* 0x000fe20000000000 */
[----:B------:R-:W-:-:S09]  /*14910*/  UMOV UR10, URZ ;  /* 0x0000003f000a7c82 */ /* 0x000fd20008000000 */
.L_x_1274:
        /* <DEDUP_REMOVED lines=15> */
.L_x_1275:
        /* <DEDUP_REMOVED lines=10> */
.L_x_1269:
[----:B------:R-:W-:Y:S05]  /*14ab0*/  BSYNC B0 ;  /* 0x0000000000007941 */ /* 0x000fea0003800000 */
.L_x_1268:
[----:B------:R-:W2:Y:S01]  /*14ac0*/  LDL.LU R3, [R1+0x4] ;  /* 0x0000040001037983 */ /* 0x000ea20000300800 */
[----:B------:R-:W-:-:S05]  /*14ad0*/  VIADD R18, R18, 0x1 ;  /* 0x0000000112127836 */ /* 0x000fca0000000000 */
[----:B------:R-:W-:-:S04]  /*14ae0*/  ISETP.NE.AND P0, PT, R18, 0x2, PT ;  /* 0x000000021200780c */ /* 0x000fc80003f05270 */
[----:B------:R-:W-:Y:S02]  /*14af0*/  SEL R0, RZ, 0x1, P0 ;  /* 0x00000001ff007807 */ /* 0x000fe40000000000 */
[----:B------:R-:W-:Y:S02]  /*14b00*/  SEL R18, R18, RZ, P0 ;  /* 0x000000ff12127207 */ /* 0x000fe40000000000 */
[----:B--2---:R-:W-:-:S05]  /*14b10*/  LOP3.LUT R3, R3, R0, RZ, 0x3c, !PT ;  /* 0x0000000003037212 */ /* 0x004fca00078e3cff */
[----:B------:R0:W-:Y:S02]  /*14b20*/  STL [R1+0x4], R3 ;  /* 0x0000040301007387 */ /* 0x0001e40000100800 */
.L_x_1194:
[----:B------:R-:W-:Y:S05]  /*14b30*/  BSYNC B7 ;  /* 0x0000000000077941 */ /* 0x000fea0003800000 */
.L_x_1192:
[----:B-1----:R-:W2:Y:S04]  /*14b40*/  LDL R0, [R1+0xc] ;  /* 0x00000c0001007983 */ /* 0x002ea80000100800 */
[----:B------:R1:W5:Y:S01]  /*14b50*/  LDL R2, [R1+0x14] ;  /* 0x0000140001027983 */ /* 0x0003620000100800 */
[----:B--2---:R-:W-:-:S13]  /*14b60*/  LOP3.LUT P0, RZ, R0, 0x4, RZ, 0xc0, !PT ;  /* 0x0000000400ff7812 */ /* 0x004fda000780c0ff */
[----:B-1----:R-:W-:Y:S05]  /*14b70*/  @!P0 BRA `(.L_x_1276) ;  /* 0x0000000000288947 */ /* 0x002fea0003800000 */
[----:B------:R-:W-:Y:S05]  /*14b80*/  WARPSYNC.ALL ;  /* 0x0000000000007948 */ /* 0x000fea0003800000 */
[----:B------:R-:W1:Y:S08]  /*14b90*/  S2UR UR5, SR_CgaCtaId ;  /* 0x00000000000579c3 */ /* 0x000e700000008800 */
[----:B------:R-:W-:Y:S06]  /*14ba0*/  BAR.SYNC.DEFER_BLOCKING 0x5, 0x180 ;  /* 0x0146000000007b1d */ /* 0x000fec0000010000 */
[----:B------:R-:W-:-:S02]  /*14bb0*/  UMOV UR4, 0x400 ;  /* 0x0000040000047882 */ /* 0x000fc40000000000 */
[----:B-1----:R-:W-:-:S06]  /*14bc0*/  ULEA UR4, UR5, UR4, 0x18 ;  /* 0x0000000405047291 */ /* 0x002fcc000f8ec03f */
[----:B------:R-:W-:-:S05]  /*14bd0*/  IMAD.U32 R17, RZ, RZ, UR4 ;  /* 0x00000004ff117e24 */ /* 0x000fca000f8e00ff */
[----:B-----5:R-:W1:Y:S04]  /*14be0*/  LDS R2, [R17+0x2a8d0] ;  /* 0x02a8d00011027984 */ /* 0x020e680000000800 */
[----:B-1----:R3:W-:Y:S01]  /*14bf0*/  STL [R1+0x14], R2 ;  /* 0x0000140201007387 */ /* 0x0027e20000100800 */
[----:B------:R-:W-:Y:S06]  /*14c00*/  BAR.ARV 0x4, 0x180 ;  /* 0x0106000000007b1d */ /* 0x000fec0000002000 */
[----:B------:R-:W-:Y:S05]  /*14c10*/  BRA `(.L_x_1277) ;  /* 0x00000000002c7947 */ /* 0x000fea0003800000 */
.L_x_1276:
[----:B------:R-:W-:-:S03]  /*14c20*/  UMOV UR4, 0xffffffff ;  /* 0xffffffff00047882 */ /* 0x000fc60000000000 */
[----:B------:R-:W-:Y:S05]  /*14c30*/  BRA.DIV UR4, `(.L_x_1278) ;  /* 0x0000001604f47947 */ /* 0x000fea000b800000 */
[----:B-----5:R1:W2:Y:S02]  /*14c40*/  SHFL.IDX PT, R14, R2, RZ, 0x1f ;  /* 0x00001fff020e7589 */ /* 0x0202a400000e0000 */
.L_x_1326:
[----:B0-----:R-:W0:Y:S01]  /*14c50*/  @!P1 S2R R3, SR_CgaCtaId ;  /* 0x0000000000039919 */ /* 0x001e220000008800 */
[----:B------:R-:W-:Y:S05]  /*14c60*/  WARPSYNC.ALL ;  /* 0x0000000000007948 */ /* 0x000fea0003800000 */
[----:B------:R-:W-:Y:S01]  /*14c70*/  BAR.SYNC.DEFER_BLOCKING 0x4, 0x180 ;  /* 0x0106000000007b1d */ /* 0x000fe20000010000 */
[----:B------:R-:W-:-:S05]  /*14c80*/  @!P1 MOV R0, 0x400 ;  /* 0x0000040000009802 */ /* 0x000fca0000000f00 */
[----:B--2---:R2:W-:Y:S01]  /*14c90*/  STL [R1+0x14], R14 ;  /* 0x0000140e01007387 */ /* 0x0045e20000100800 */
[----:B0-----:R-:W-:-:S05]  /*14ca0*/  @!P1 LEA R17, R3, R0, 0x18 ;  /* 0x0000000003119211 */ /* 0x001fca00078ec0ff */
[----:B------:R2:W-:Y:S01]  /*14cb0*/  @!P1 STS [R17+0x2a8d0], R2 ;  /* 0x02a8d00211009388 */ /* 0x0005e20000000800 */
[----:B------:R-:W-:Y:S06]  /*14cc0*/  BAR.ARV 0x5, 0x180 ;  /* 0x0146000000007b1d */ /* 0x000fec0000002000 */
.L_x_1277:
[----:B------:R-:W4:Y:S01]  /*14cd0*/  LDL R0, [R1+0x14] ;  /* 0x0000140001007983 */ /* 0x000f220000100800 */
[----:B------:R-:W-:Y:S02]  /*14ce0*/  ULDC UR4, c[0x0][0xc38] ;  /* 0x00030e0000047ab9 */ /* 0x000fe40000000800 */
[----:B----4-:R-:W-:-:S13]  /*14cf0*/  ISETP.GE.AND P0, PT, R0, UR4, PT ;  /* 0x0000000400007c0c */ /* 0x010fda000bf06270 */
[----:B------:R-:W-:Y:S05]  /*14d00*/  @!P0 BRA `(.L_x_1279) ;  /* 0xffffffb400d88947 */ /* 0x000fea000383ffff */
.L_x_1183:
[----:B0-----:R-:W4:Y:S01]  /*14d10*/  LDL.LU R0, [R1+0x18] ;  /* 0x0000180001007983 */ /* 0x001f220000300800 */
[----:B------:R-:W-:Y:S01]  /*14d20*/  BSSY B0, `(.L_x_1280) ;  /* 0x000000b000007945 */ /* 0x000fe20003800000 */
[----:B------:R-:W0:Y:S01]  /*14d30*/  S2R R5, SR_CgaCtaId ;  /* 0x0000000000057919 */ /* 0x000e220000008800 */
[----:B----4-:R-:W-:-:S05]  /*14d40*/  VIADD R0, R0, 0x1 ;  /* 0x0000000100007836 */ /* 0x010fca0000000000 */
[----:B-123--:R-:W-:-:S04]  /*14d50*/  LEA.HI R2, R0, R0, RZ, 0x1 ;  /* 0x0000000000027211 */ /* 0x00efc800078f08ff */
[----:B------:R-:W-:-:S05]  /*14d60*/  LOP3.LUT R3, R2, 0xfffffffe, RZ, 0xc0, !PT ;  /* 0xfffffffe02037812 */ /* 0x000fca00078ec0ff */
[----:B------:R-:W-:Y:S01]  /*14d70*/  IMAD.IADD R3, R0, 0x1, -R3 ;  /* 0x0000000100037824 */ /* 0x000fe200078e0a03 */
[----:B------:R-:W-:-:S04]  /*14d80*/  MOV R0, 0x400 ;  /* 0x0000040000007802 */ /* 0x000fc80000000f00 */
[----:B0-----:R-:W-:Y:S02]  /*14d90*/  LEA R0, R5, R0, 0x18 ;  /* 0x0000000005007211 */ /* 0x001fe400078ec0ff */
[----:B------:R-:W-:-:S04]  /*14da0*/  SHF.L.U32 R3, R3, 0x1f, RZ ;  /* 0x0000001f03037819 */ /* 0x000fc800000006ff */
[----:B------:R-:W0:Y:S02]  /*14db0*/  SYNCS.PHASECHK.TRANS64.TRYWAIT P0, [R0+URZ+0x2a820], R3 ;  /* 0x02a82003000075a7 */ /* 0x000e24000800017f */
[----:B0-----:R-:W-:Y:S05]  /*14dc0*/  @!P0 BRA `(.L_x_1281) ;  /* 0x0000001400b88947 */ /* 0x001fea0003800000 */
.L_x_1327:
[----:B------:R-:W-:Y:S05]  /*14dd0*/  BSYNC B0 ;  /* 0x0000000000007941 */ /* 0x000fea0003800000 */
.L_x_1280:
[----:B------:R-:W-:-:S03]  /*14de0*/  UMOV UR4, 0xffffffff ;  /* 0xffffffff00047882 */ /* 0x000fc60000000000 */
[----:B------:R-:W-:Y:S05]  /*14df0*/  BRA.DIV UR4, `(.L_x_1282) ;  /* 0x0000001604c07947 */ /* 0x000fea000b800000 */
[----:B------:R-:W1:Y:S02]  /*14e00*/  S2R R2, SR_TID.X ;  /* 0x0000000000027919 */ /* 0x000e640000002100 */
[----:B-1----:R-:W-:-:S04]  /*14e10*/  SHF.R.U32.HI R2, RZ, 0x5, R2 ;  /* 0x00000005ff027819 */ /* 0x002fc80000011602 */
[----:B------:R-:W-:-:S05]  /*14e20*/  LOP3.LUT R2, R2, 0x3, RZ, 0xc0, !PT ;  /* 0x0000000302027812 */ /* 0x000fca00078ec0ff */
[----:B------:R1:W2:Y:S02]  /*14e30*/  SHFL.IDX PT, R14, R2, RZ, 0x1f ;  /* 0x00001fff020e7589 */ /* 0x0002a400000e0000 */
.L_x_1330:
[----:B--2---:R-:W-:Y:S01]  /*14e40*/  ISETP.NE.AND P0, PT, R14, RZ, PT ;  /* 0x000000ff0e00720c */ /* 0x004fe20003f05270 */
[----:B------:R-:W-:-:S12]  /*14e50*/  BSSY B0, `(.L_x_1283) ;  /* 0x0000027000007945 */ /* 0x000fd80003800000 */
[----:B------:R-:W-:Y:S05]  /*14e60*/  @P0 BRA `(.L_x_1284) ;  /* 0x0000000000940947 */ /* 0x000fea0003800000 */
[----:B------:R-:W-:-:S03]  /*14e70*/  UMOV UR4, 0xffffffff ;  /* 0xffffffff00047882 */ /* 0x000fc60000000000 */
[----:B------:R-:W-:Y:S05]  /*14e80*/  BRA.DIV UR4, `(.L_x_1285) ;  /* 0x0000001604d07947 */ /* 0x000fea000b800000 */
[----:B------:R-:W-:-:S13]  /*14e90*/  ELECT P6, URZ, PT ;  /* 0x00000000003f782f */ /* 0x000fda00038c0000 */
.L_x_1333:
[----:B------:R-:W-:Y:S05]  /*14ea0*/  @!P6 BRA `(.L_x_1284) ;  /* 0x000000000084e947 */ /* 0x000fea0003800000 */
[----:B-1----:R-:W2:Y:S02]  /*14eb0*/  LDL R2, [R1+0x1c] ;  /* 0x00001c0001027983 */ /* 0x002ea40000100800 */
[----:B--2---:R-:W-:-:S13]  /*14ec0*/  R2UR UR4, R2 ;  /* 0x00000000020472ca */ /* 0x004fda00000e0000 */
[----:B------:R-:W-:-:S06]  /*14ed0*/  ULOP3.LUT UR4, UR4, 0x2, URZ, 0xfc, !UPT ;  /* 0x0000000204047892 */ /* 0x000fcc000f8efc3f */
[----:B------:R-:W-:-:S05]  /*14ee0*/  IMAD.U32 R2, RZ, RZ, UR4 ;  /* 0x00000004ff027e24 */ /* 0x000fca000f8e00ff */
[----:B------:R-:W-:-:S13]  /*14ef0*/  ISETP.NE.AND P2, PT, R2, 0x3, PT ;  /* 0x000000030200780c */ /* 0x000fda0003f45270 */
[----:B------:R-:W-:Y:S05]  /*14f00*/  @!P2 BRA `(.L_x_1286) ;  /* 0x000000000004a947 */ /* 0x000fea0003800000 */
[----:B------:R-:W-:Y:S01]  /*14f10*/  BPT.TRAP 0x1 ;  /* 0x000000040000795c */ /* 0x000fe20000300000 */
.L_x_1286:
[----:B------:R-:W2:Y:S01]  /*14f20*/  LDL.LU R7, [R1+0x4] ;  /* 0x0000040001077983 */ /* 0x000ea20000300800 */
[----:B0-----:R-:W-:Y:S02]  /*14f30*/  VIADD R3, R0, 0x2a840 ;  /* 0x0002a84000037836 */ /* 0x001fe40000000000 */
[C---:B------:R-:W-:Y:S02]  /*14f40*/  VIADD R2, R18.reuse, 0x1 ;  /* 0x0000000112027836 */ /* 0x040fe40000000000 */
[----:B------:R-:W-:-:S03]  /*14f50*/  IMAD R6, R18, 0x8, R3 ;  /* 0x0000000812067824 */ /* 0x000fc600078e0203 */
[----:B------:R-:W-:-:S04]  /*14f60*/  ISETP.NE.AND P1, PT, R2, 0x2, PT ;  /* 0x000000020200780c */ /* 0x000fc80003f25270 */
[----:B------:R-:W-:Y:S02]  /*14f70*/  SEL R4, RZ, 0x1, P1 ;  /* 0x00000001ff047807 */ /* 0x000fe40000800000 */
[C---:B--2---:R-:W-:Y:S02]  /*14f80*/  SHF.L.U32 R5, R7.reuse, 0x1f, RZ ;  /* 0x0000001f07057819 */ /* 0x044fe400000006ff */
[----:B------:R-:W-:Y:S02]  /*14f90*/  LOP3.LUT R7, R7, R4, RZ, 0x3c, !PT ;  /* 0x0000000407077212 */ /* 0x000fe400078e3cff */
[----:B------:R-:W0:Y:S01]  /*14fa0*/  SYNCS.PHASECHK.TRANS64.TRYWAIT P0, [R6+URZ], R5 ;  /* 0x00000005060075a7 */ /* 0x000e22000800017f */
[----:B------:R-:W-:Y:S02]  /*14fb0*/  SEL R4, R2, RZ, P1 ;  /* 0x000000ff02047207 */ /* 0x000fe40000800000 */
[----:B------:R-:W-:-:S03]  /*14fc0*/  SHF.L.U32 R2, R7, 0x1f, RZ ;  /* 0x0000001f07027819 */ /* 0x000fc600000006ff */
[----:B------:R-:W-:Y:S01]  /*14fd0*/  IMAD R3, R4, 0x8, R3 ;  /* 0x0000000804037824 */ /* 0x000fe200078e0203 */
[----:B0-----:R-:W-:Y:S06]  /*14fe0*/  @!P0 BRA `(.L_x_1287) ;  /* 0x0000001400988947 */ /* 0x001fec0003800000 */
.L_x_1334:
[----:B------:R-:W1:Y:S02]  /*14ff0*/  SYNCS.PHASECHK.TRANS64.TRYWAIT P0, [R3+URZ], R2 ;  /* 0x00000002030075a7 */ /* 0x000e64000800017f */
[----:B-1----:R-:W-:Y:S05]  /*15000*/  @!P0 BRA `(.L_x_1288) ;  /* 0x0000001400a48947 */ /* 0x002fea0003800000 */
.L_x_1335:
[----:B------:R-:W-:Y:S05]  /*15010*/  @!P2 BRA `(.L_x_1289) ;  /* 0x000000000004a947 */ /* 0x000fea0003800000 */
[----:B------:R-:W-:Y:S01]  /*15020*/  BPT.TRAP 0x1 ;  /* 0x000000040000795c */ /* 0x000fe20000300000 */
.L_x_1289:
[----:B-1----:R-:W-:-:S04]  /*15030*/  VIADD R3, R0, 0x2a860 ;  /* 0x0002a86000037836 */ /* 0x002fc80000000000 */
[----:B------:R-:W-:-:S04]  /*15040*/  IMAD R18, R18, 0x8, R3 ;  /* 0x0000000812127824 */ /* 0x000fc800078e0203 */
[----:B------:R-:W1:Y:S02]  /*15050*/  SYNCS.PHASECHK.TRANS64.TRYWAIT P0, [R18+URZ], R5 ;  /* 0x00000005120075a7 */ /* 0x000e64000800017f */
[----:B-1----:R-:W-:Y:S05]  /*15060*/  @!P0 BRA `(.L_x_1290) ;  /* 0x0000001400a08947 */ /* 0x002fea0003800000 */
.L_x_1336:
[----:B------:R-:W-:-:S07]  /*15070*/  IMAD R3, R4, 0x8, R3 ;  /* 0x0000000804037824 */ /* 0x000fce00078e0203 */
.L_x_1291:
[----:B--2---:R2:W3:Y:S02]  /*15080*/  SYNCS.PHASECHK.TRANS64.TRYWAIT P0, [R3+URZ], R2 ;  /* 0x00000002030075a7 */ /* 0x0044e4000800017f */
[----:B---3--:R-:W-:Y:S05]  /*15090*/  @!P0 NANOSLEEP.SYNCS 0x989680 ;  /* 0x009896800000895d */ /* 0x008fea0003900000 */
[----:B------:R-:W3:Y:S02]  /*150a0*/  @!P0 SYNCS.PHASECHK.TRANS64 P0, [R3+URZ], R2 ;  /* 0x00000002030085a7 */ /* 0x000ee4000800007f */
[----:B---3--:R-:W-:Y:S05]  /*150b0*/  @!P0 BRA `(.L_x_1291) ;  /* 0xfffffffc00f08947 */ /* 0x008fea000383ffff */
.L_x_1284:
[----:B------:R-:W-:Y:S05]  /*150c0*/  BSYNC B0 ;  /* 0x0000000000007941 */ /* 0x000fea0003800000 */
.L_x_1283:
[----:B------:R-:W-:Y:S05]  /*150d0*/  EXIT ;  /* 0x000000000000794d */ /* 0x000fea0003800000 */
.L_x_1096:
[----:B0-----:R-:W-:-:S04]  /*150e0*/  IMAD.U32 R3, RZ, RZ, UR38 ;  /* 0x00000026ff037e24 */ /* 0x001fc8000f8e00ff */
[----:B------:R0:W1:Y:S03]  /*150f0*/  SYNCS.PHASECHK.TRANS64.TRYWAIT P1, [R3+URZ+0x2a800], R0 ;  /* 0x02a80000030075a7 */ /* 0x000066000802017f */
[----:B-1----:R-:W-:Y:S05]  /*15100*/  @!P1 NANOSLEEP.SYNCS 0x989680 ;  /* 0x009896800000995d */ /* 0x002fea0003900000 */
[----:B------:R-:W1:Y:S02]  /*15110*/  @!P1 SYNCS.PHASECHK.TRANS64 P1, [R3+URZ+0x2a800], R0 ;  /* 0x02a80000030095a7 */ /* 0x000e64000802007f */
[----:B-1----:R-:W-:Y:S05]  /*15120*/  @!P1 BRA `(.L_x_1096) ;  /* 0xfffffffc00ec9947 */ /* 0x002fea000383ffff */
[----:B------:R-:W-:Y:S05]  /*15130*/  BRA `(.L_x_1292) ;  /* 0xfffffec800347947 */ /* 0x000fea000383ffff */
.L_x_1100:
[----:B-1----:R1:W3:Y:S02]  /*15140*/  SYNCS.PHASECHK.TRANS64.TRYWAIT P1, [R21+URZ+0x2a830], R0 ;  /* 0x02a83000150075a7 */ /* 0x0022e4000802017f */
[----:B---3--:R-:W-:Y:S05]  /*15150*/  @!P1 NANOSLEEP.SYNCS 0x989680 ;  /* 0x009896800000995d */ /* 0x008fea0003900000 */
[----:B------:R-:W3:Y:S02]  /*15160*/  @!P1 SYNCS.PHASECHK.TRANS64 P1, [R21+URZ+0x2a830], R0 ;  /* 0x02a83000150095a7 */ /* 0x000ee4000802007f */
[----:B---3--:R-:W-:Y:S05]  /*15170*/  @!P1 BRA `(.L_x_1100) ;  /* 0xfffffffc00f09947 */ /* 0x008fea000383ffff */
[----:B------:R-:W-:Y:S05]  /*15180*/  BRA `(.L_x_1099) ;  /* 0xfffffec800687947 */ /* 0x000fea000383ffff */
.L_x_1116:
[----:B-1----:R-:W-:-:S04]  /*15190*/  IMAD.U32 R14, RZ, RZ, UR7 ;  /* 0x00000007ff0e7e24 */ /* 0x002fc8000f8e00ff */
[----:B------:R1:W2:Y:S03]  /*151a0*/  SYNCS.PHASECHK.TRANS64.TRYWAIT P1, [R14+URZ+0x2a830], R11 ;  /* 0x02a8300b0e0075a7 */ /* 0x0002a6000802017f */
[----:B--2---:R-:W-:Y:S05]  /*151b0*/  @!P1 NANOSLEEP.SYNCS 0x989680 ;  /* 0x009896800000995d */ /* 0x004fea0003900000 */
[----:B------:R-:W2:Y:S02]  /*151c0*/  @!P1 SYNCS.PHASECHK.TRANS64 P1, [R14+URZ+0x2a830], R11 ;  /* 0x02a8300b0e0095a7 */ /* 0x000ea4000802007f */
[----:B--2---:R-:W-:Y:S05]  /*151d0*/  @!P1 BRA `(.L_x_1116) ;  /* 0xfffffffc00ec9947 */ /* 0x004fea000383ffff */
[----:B------:R-:W-:Y:S05]  /*151e0*/  BRA `(.L_x_1115) ;  /* 0xfffffef800a47947 */ /* 0x000fea000383ffff */
.L_x_1120:
[----:B01----:R-:W-:-:S04]  /*151f0*/  IMAD.U32 R11, RZ, RZ, UR14 ;  /* 0x0000000eff0b7e24 */ /* 0x003fc8000f8e00ff */
[----:B------:R0:W1:Y:S03]  /*15200*/  SYNCS.PHASECHK.TRANS64.TRYWAIT P1, [R11+URZ+0x2a850], R0 ;  /* 0x02a850000b0075a7 */ /* 0x000066000802017f */
[----:B-1----:R-:W-:Y:S05]  /*15210*/  @!P1 NANOSLEEP.SYNCS 0x989680 ;  /* 0x009896800000995d */ /* 0x002fea0003900000 */
[----:B------:R-:W1:Y:S02]  /*15220*/  @!P1 SYNCS.PHASECHK.TRANS64 P1, [R11+URZ+0x2a850], R0 ;  /* 0x02a850000b0095a7 */ /* 0x000e64000802007f */
[----:B-1----:R-:W-:Y:S05]  /*15230*/  @!P1 BRA `(.L_x_1120) ;  /* 0xfffffffc00ec9947 */ /* 0x002fea000383ffff */
[----:B------:R-:W-:Y:S05]  /*15240*/  BRA `(.L_x_1119) ;  /* 0xffffff0000cc7947 */ /* 0x000fea000383ffff */
.L_x_1137:
[----:B-1----:R-:W-:-:S04]  /*15250*/  IMAD.U32 R8, RZ, RZ, UR6 ;  /* 0x00000006ff087e24 */ /* 0x002fc8000f8e00ff */
[----:B------:R1:W2:Y:S03]  /*15260*/  SYNCS.PHASECHK.TRANS64.TRYWAIT P1, [R8+URZ+0x2a830], R7 ;  /* 0x02a83007080075a7 */ /* 0x0002a6000802017f */
[----:B--2---:R-:W-:Y:S05]  /*15270*/  @!P1 NANOSLEEP.SYNCS 0x989680 ;  /* 0x009896800000995d */ /* 0x004fea0003900000 */
[----:B------:R-:W2:Y:S02]  /*15280*/  @!P1 SYNCS.PHASECHK.TRANS64 P1, [R8+URZ+0x2a830], R7 ;  /* 0x02a83007080095a7 */ /* 0x000ea4000802007f */
[----:B--2---:R-:W-:Y:S05]  /*15290*/  @!P1 BRA `(.L_x_1137) ;  /* 0xfffffffc00ec9947 */ /* 0x004fea000383ffff */
[----:B------:R-:W-:Y:S05]  /*152a0*/  BRA `(.L_x_1136) ;  /* 0xffffff2c00fc7947 */ /* 0x000fea000383ffff */
.L_x_1141:
[----:B01----:R-:W-:-:S04]  /*152b0*/  IMAD.U32 R7, RZ, RZ, UR10 ;  /* 0x0000000aff077e24 */ /* 0x003fc8000f8e00ff */
[----:B------:R0:W1:Y:S03]  /*152c0*/  SYNCS.PHASECHK.TRANS64.TRYWAIT P1, [R7+URZ+0x2a850], R0 ;  /* 0x02a85000070075a7 */ /* 0x000066000802017f */
[----:B-1----:R-:W-:Y:S05]  /*152d0*/  @!P1 NANOSLEEP.SYNCS 0x989680 ;  /* 0x009896800000995d */ /* 0x002fea0003900000 */
[----:B------:R-:W1:Y:S02]  /*152e0*/  @!P1 SYNCS.PHASECHK.TRANS64 P1, [R7+URZ+0x2a850], R0 ;  /* 0x02a85000070095a7 */ /* 0x000e64000802007f */
[----:B-1----:R-:W-:Y:S05]  /*152f0*/  @!P1 BRA `(.L_x_1141) ;  /* 0xfffffffc00ec9947 */ /* 0x002fea000383ffff */
[----:B------:R-:W-:Y:S05]  /*15300*/  BRA `(.L_x_1140) ;  /* 0xffffff3800247947 */ /* 0x000fea000383ffff */
.L_x_1147:
[----:B-1----:R-:W-:-:S04]  /*15310*/  IMAD.U32 R8, RZ, RZ, UR6 ;  /* 0x00000006ff087e24 */ /* 0x002fc8000f8e00ff */
[----:B------:R1:W2:Y:S03]  /*15320*/  SYNCS.PHASECHK.TRANS64.TRYWAIT P1, [R8+URZ+0x2a830], R7 ;  /* 0x02a83007080075a7 */ /* 0x0002a6000802017f */
[----:B--2---:R-:W-:Y:S05]  /*15330*/  @!P1 NANOSLEEP.SYNCS 0x989680 ;  /* 0x009896800000995d */ /* 0x004fea0003900000 */
[----:B------:R-:W2:Y:S02]  /*15340*/  @!P1 SYNCS.PHASECHK.TRANS64 P1, [R8+URZ+0x2a830], R7 ;  /* 0x02a83007080095a7 */ /* 0x000ea4000802007f */
[----:B--2---:R-:W-:Y:S05]  /*15350*/  @!P1 BRA `(.L_x_1147) ;  /* 0xfffffffc00ec9947 */ /* 0x004fea000383ffff */
[----:B------:R-:W-:Y:S05]  /*15360*/  BRA `(.L_x_1146) ;  /* 0xffffff5000707947 */ /* 0x000fea000383ffff */
.L_x_1151:
[----:B01----:R-:W-:-:S04]  /*15370*/  IMAD.U32 R7, RZ, RZ, UR10 ;  /* 0x0000000aff077e24 */ /* 0x003fc8000f8e00ff */
[----:B------:R0:W1:Y:S03]  /*15380*/  SYNCS.PHASECHK.TRANS64.TRYWAIT P1, [R7+URZ+0x2a850], R0 ;  /* 0x02a85000070075a7 */ /* 0x000066000802017f */
[----:B-1----:R-:W-:Y:S05]  /*15390*/  @!P1 NANOSLEEP.SYNCS 0x989680 ;  /* 0x009896800000995d */ /* 0x002fea0003900000 */
[----:B------:R-:W1:Y:S02]  /*153a0*/  @!P1 SYNCS.PHASECHK.TRANS64 P1, [R7+URZ+0x2a850], R0 ;  /* 0x02a85000070095a7 */ /* 0x000e64000802007f */
[----:B-1----:R-:W-:Y:S05]  /*153b0*/  @!P1 BRA `(.L_x_1151) ;  /* 0xfffffffc00ec9947 */ /* 0x002fea000383ffff */
[----:B------:R-:W-:Y:S05]  /*153c0*/  BRA `(.L_x_1150) ;  /* 0xffffff5800987947 */ /* 0x000fea000383ffff */
.L_x_1164:
[----:B-1----:R-:W-:-:S04]  /*153d0*/  IMAD.U32 R5, RZ, RZ, UR5 ;  /* 0x00000005ff057e24 */ /* 0x002fc8000f8e00ff */
[----:B------:R1:W2:Y:S03]  /*153e0*/  SYNCS.PHASECHK.TRANS64.TRYWAIT P0, [R5+URZ+0x2a850], R0 ;  /* 0x02a85000050075a7 */ /* 0x0002a6000800017f */
[----:B--2---:R-:W-:Y:S05]  /*153f0*/  @!P0 NANOSLEEP.SYNCS 0x989680 ;  /* 0x009896800000895d */ /* 0x004fea0003900000 */
[----:B------:R-:W2:Y:S02]  /*15400*/  @!P0 SYNCS.PHASECHK.TRANS64 P0, [R5+URZ+0x2a850], R0 ;  /* 0x02a85000050085a7 */ /* 0x000ea4000800007f */
[----:B--2---:R-:W-:Y:S05]  /*15410*/  @!P0 BRA `(.L_x_1164) ;  /* 0xfffffffc00ec8947 */ /* 0x004fea000383ffff */
[----:B------:R-:W-:Y:S05]  /*15420*/  BRA `(.L_x_1163) ;  /* 0xffffff8800007947 */ /* 0x000fea000383ffff */
.L_x_1200:
[----:B------:R-:W-:Y:S02]  /*15430*/  IMAD.MOV.U32 R13, RZ, RZ, R4 ;  /* 0x000000ffff0d7224 */ /* 0x000fe400078e0004 */
[----:B------:R-:W-:Y:S02]  /*15440*/  IMAD.MOV.U32 R12, RZ, RZ, RZ ;  /* 0x000000ffff0c7224 */ /* 0x000fe400078e00ff */
[----:B------:R-:W-:Y:S02]  /*15450*/  IMAD.MOV.U32 R11, RZ, RZ, 0x1f ;  /* 0x0000001fff0b7424 */ /* 0x000fe400078e00ff */
[----:B------:R-:W-:-:S07]  /*15460*/  IMAD.MOV.U32 R15, RZ, RZ, -0x1 ;  /* 0xffffffffff0f7424 */ /* 0x000fce00078e00ff */
[----:B0-----:R-:W-:Y:S05]  /*15470*/  WARPSYNC.COLLECTIVE R15, `(.L_x_1293) ;  /* 0x000000000f087348 */ /* 0x001fea0003c00000 */
[----:B------:R1:W2:Y:S02]  /*15480*/  SHFL.IDX P6, R14, R13, R12, R11 ;  /* 0x0000000c0d0e7389 */ /* 0x0002a400000c000b */
[----:B012---:R-:W-:Y:S01]  /*15490*/  ENDCOLLECTIVE ;  /* 0x000000000000791b */ /* 0x007fe20003800000 */
.L_x_1293:
[----:B------:R-:W-:Y:S05]  /*154a0*/  BRA `(.L_x_1294) ;  /* 0xffffffbc00a87947 */ /* 0x000fea000383ffff */
.L_x_1202:
[----:B------:R-:W-:Y:S01]  /*154b0*/  BSSY B0, `(.L_x_1295) ;  /* 0x0000006000007945 */ /* 0x000fe20003800000 */
[----:B------:R-:W-:-:S07]  /*154c0*/  IMAD.MOV.U32 R15, RZ, RZ, -0x1 ;  /* 0xffffffffff0f7424 */ /* 0x000fce00078e00ff */
[----:B01----:R-:W-:Y:S05]  /*154d0*/  WARPSYNC.COLLECTIVE R15, `(.L_x_1296) ;  /* 0x000000000f0c7348 */ /* 0x003fea0003c00000 */
[----:B------:R-:W-:Y:S02]  /*154e0*/  ELECT P6, UR62, PT ;  /* 0x00000000003e782f */ /* 0x000fe400038c0000 */
[----:B------:R-:W-:Y:S01]  /*154f0*/  MOV R14, UR62 ;  /* 0x0000003e000e7c02 */ /* 0x000fe20008000f00 */
[----:B01----:R-:W-:Y:S10]  /*15500*/  ENDCOLLECTIVE ;  /* 0x000000000000791b */ /* 0x003ff40003800000 */
.L_x_1296:
[----:B------:R-:W-:Y:S05]  /*15510*/  BSYNC B0 ;  /* 0x0000000000007941 */ /* 0x000fea0003800000 */
.L_x_1295:
[----:B------:R-:W-:Y:S05]  /*15520*/  BRA `(.L_x_1297) ;  /* 0xffffffbc00ac7947 */ /* 0x000fea000383ffff */
.L_x_1204:
[----:B0-----:R0:W2:Y:S02]  /*15530*/  SYNCS.PHASECHK.TRANS64.TRYWAIT P0, [R0+URZ+0x2a840], R2 ;  /* 0x02a84002000075a7 */ /* 0x0010a4000800017f */
[----:B--2---:R-:W-:Y:S05]  /*15540*/  @!P0 NANOSLEEP.SYNCS 0x989680 ;  /* 0x009896800000895d */ /* 0x004fea0003900000 */
[----:B------:R-:W2:Y:S02]  /*15550*/  @!P0 SYNCS.PHASECHK.TRANS64 P0, [R0+URZ+0x2a840], R2 ;  /* 0x02a84002000085a7 */ /* 0x000ea4000800007f */
[----:B--2---:R-:W-:Y:S05]  /*15560*/  @!P0 BRA `(.L_x_1204) ;  /* 0xfffffffc00f08947 */ /* 0x004fea000383ffff */
[----:B------:R-:W-:Y:S05]  /*15570*/  BRA `(.L_x_1298) ;  /* 0xffffffc000007947 */ /* 0x000fea000383ffff */
.L_x_1208:
[----:B------:R-:W-:Y:S01]  /*15580*/  IMAD.MOV.U32 R13, RZ, RZ, R6 ;  /* 0x000000ffff0d7224 */ /* 0x000fe200078e0006 */
[----:B------:R-:W-:Y:S01]  /*15590*/  LOP3.LUT R8, R8, 0x7f, RZ, 0xc0, !PT ;  /* 0x0000007f08087812 */ /* 0x000fe200078ec0ff */
[----:B------:R-:W-:Y:S02]  /*155a0*/  IMAD.MOV.U32 R12, RZ, RZ, RZ ;  /* 0x000000ffff0c7224 */ /* 0x000fe400078e00ff */
[----:B------:R-:W-:Y:S01]  /*155b0*/  IMAD.MOV.U32 R11, RZ, RZ, 0x181f ;  /* 0x0000181fff0b7424 */ /* 0x000fe200078e00ff */
[----:B------:R-:W-:Y:S01]  /*155c0*/  SHF.R.U32.HI R8, RZ, 0x3, R8 ;  /* 0x00000003ff087819 */ /* 0x000fe20000011608 */
[----:B------:R-:W-:-:S04]  /*155d0*/  IMAD.MOV.U32 R15, RZ, RZ, -0x1 ;  /* 0xffffffffff0f7424 */ /* 0x000fc800078e00ff */
[----:B------:R-:W-:-:S07]  /*155e0*/  VIADD R4, R8, UR43 ;  /* 0x0000002b08047c36 */ /* 0x000fce0008000000 */
[----:B-----5:R-:W-:Y:S05]  /*155f0*/  WARPSYNC.COLLECTIVE R15, `(.L_x_1299) ;  /* 0x000000000f087348 */ /* 0x020fea0003c00000 */
[----:B------:R0:W1:Y:S02]  /*15600*/  SHFL.IDX P6, R14, R13, R12, R11 ;  /* 0x0000000c0d0e7389 */ /* 0x00006400000c000b */
[----:B01---5:R-:W-:Y:S01]  /*15610*/  ENDCOLLECTIVE ;  /* 0x000000000000791b */ /* 0x023fe20003800000 */
.L_x_1299:
[----:B------:R-:W-:Y:S02]  /*15620*/  VIADD R8, R4, 0x10 ;  /* 0x0000001004087836 */ /* 0x000fe40000000000 */
[----:B------:R-:W-:Y:S02]  /*15630*/  IMAD.MOV.U32 R13, RZ, RZ, R0 ;  /* 0x000000ffff0d7224 */ /* 0x000fe400078e0000 */
[----:B------:R-:W-:-:S07]  /*15640*/  IMAD.MOV.U32 R2, RZ, RZ, R14 ;  /* 0x000000ffff027224 */ /* 0x000fce00078e000e */
[----:B------:R-:W-:Y:S05]  /*15650*/  WARPSYNC.COLLECTIVE R15, `(.L_x_1300) ;  /* 0x000000000f087348 */ /* 0x000fea0003c00000 */
[----:B------:R0:W1:Y:S02]  /*15660*/  SHFL.IDX P6, R14, R13, R12, R11 ;  /* 0x0000000c0d0e7389 */ /* 0x00006400000c000b */
[----:B01----:R-:W-:Y:S01]  /*15670*/  ENDCOLLECTIVE ;  /* 0x000000000000791b */ /* 0x003fe20003800000 */
.L_x_1300:
[----:B------:R-:W-:Y:S01]  /*15680*/  ULDC UR4, c[0x0][0x288] ;  /* 0x0000a20000047ab9 */ /* 0x000fe20000000800 */
[----:B------:R-:W-:Y:S01]  /*15690*/  ULDC.64 UR6, c[0x0][0x208] ;  /* 0x0000820000067ab9 */ /* 0x000fe20000000a00 */
[----:B------:R-:W-:-:S05]  /*156a0*/  IMAD R5, R7, UR4, RZ ;  /* 0x0000000407057c24 */ /* 0x000fca000f8e02ff */
[----:B------:R-:W-:Y:S01]  /*156b0*/  ISETP.GE.AND P4, PT, R4, R5, PT ;  /* 0x000000050400720c */ /* 0x000fe20003f86270 */
[----:B------:R-:W-:Y:S02]  /*156c0*/  IMAD.MOV.U32 R13, RZ, RZ, R6 ;  /* 0x000000ffff0d7224 */ /* 0x000fe400078e0006 */
[----:B------:R-:W-:Y:S02]  /*156d0*/  IMAD.MOV.U32 R12, RZ, RZ, 0x1 ;  /* 0x00000001ff0c7424 */ /* 0x000fe400078e00ff */
[----:B------:R-:W-:-:S08]  /*156e0*/  IMAD.MOV.U32 R3, RZ, RZ, R14 ;  /* 0x000000ffff037224 */ /* 0x000fd000078e000e */
        /* <DEDUP_REMOVED lines=15> */
.L_x_1301:
[----:B------:R-:W-:Y:S02]  /*157e0*/  IMAD.MOV.U32 R13, RZ, RZ, R0 ;  /* 0x000000ffff0d7224 */ /* 0x000fe400078e0000 */
[----:B------:R-:W-:-:S07]  /*157f0*/  IMAD.MOV.U32 R2, RZ, RZ, R14 ;  /* 0x000000ffff027224 */ /* 0x000fce00078e000e */
[----:B------:R-:W-:Y:S05]  /*15800*/  WARPSYNC.COLLECTIVE R15, `(.L_x_1302) ;  /* 0x000000000f087348 */ /* 0x000fea0003c00000 */
[----:B------:R0:W1:Y:S02]  /*15810*/  SHFL.IDX P6, R14, R13, R12, R11 ;  /* 0x0000000c0d0e7389 */ /* 0x00006400000c000b */
[----:B01----:R-:W-:Y:S01]  /*15820*/  ENDCOLLECTIVE ;  /* 0x000000000000791b */ /* 0x003fe20003800000 */
.L_x_1302:
[----:B------:R-:W-:Y:S01]  /*15830*/  ULDC.64 UR4, c[0x0][0x208] ;  /* 0x0000820000047ab9 */ /* 0x000fe20000000a00 */
[----:B------:R-:W-:Y:S02]  /*15840*/  IMAD.MOV.U32 R13, RZ, RZ, R6 ;  /* 0x000000ffff0d7224 */ /* 0x000fe400078e0006 */
[----:B------:R-:W-:Y:S02]  /*15850*/  IMAD.MOV.U32 R12, RZ, RZ, 0x2 ;  /* 0x00000002ff0c7424 */ /* 0x000fe400078e00ff */
[----:B------:R-:W-:-:S05]  /*15860*/  IMAD.MOV.U32 R3, RZ, RZ, R14 ;  /* 0x000000ffff037224 */ /* 0x000fca00078e000e */
        /* <DEDUP_REMOVED lines=14> */
.L_x_1303:
[----:B------:R-:W-:-:S05]  /*15950*/  VIADD R2, R4, 0x20 ;  /* 0x0000002004027836 */ /* 0x000fca0000000000 */
[----:B------:R-:W-:Y:S01]  /*15960*/  ISETP.GE.AND P4, PT, R2, R5, PT ;  /* 0x000000050200720c */ /* 0x000fe20003f86270 */
[----:B------:R-:W-:Y:S02]  /*15970*/  IMAD.MOV.U32 R13, RZ, RZ, R0 ;  /* 0x000000ffff0d7224 */ /* 0x000fe400078e0000 */
[----:B------:R-:W-:-:S10]  /*15980*/  IMAD.MOV.U32 R2, RZ, RZ, R14 ;  /* 0x000000ffff027224 */ /* 0x000fd400078e000e */
[----:B------:R-:W-:Y:S05]  /*15990*/  WARPSYNC.COLLECTIVE R15, `(.L_x_1304) ;  /* 0x000000000f087348 */ /* 0x000fea0003c00000 */
[----:B------:R0:W1:Y:S02]  /*159a0*/  SHFL.IDX P6, R14, R13, R12, R11 ;  /* 0x0000000c0d0e7389 */ /* 0x00006400000c000b */
[----:B01----:R-:W-:Y:S01]  /*159b0*/  ENDCOLLECTIVE ;  /* 0x000000000000791b */ /* 0x003fe20003800000 */
.L_x_1304:
        /* <DEDUP_REMOVED lines=18> */
.L_x_1305:
[----:B------:R-:W-:-:S05]  /*15ae0*/  VIADD R2, R4, 0x30 ;  /* 0x0000003004027836 */ /* 0x000fca0000000000 */
[----:B------:R-:W-:Y:S01]  /*15af0*/  ISETP.GE.AND P4, PT, R2, R5, PT ;  /* 0x000000050200720c */ /* 0x000fe20003f86270 */
[----:B------:R-:W-:Y:S02]  /*15b00*/  IMAD.MOV.U32 R13, RZ, RZ, R0 ;  /* 0x000000ffff0d7224 */ /* 0x000fe400078e0000 */
[----:B------:R-:W-:-:S10]  /*15b10*/  IMAD.MOV.U32 R2, RZ, RZ, R14 ;  /* 0x000000ffff027224 */ /* 0x000fd400078e000e */
[----:B------:R-:W-:Y:S05]  /*15b20*/  WARPSYNC.COLLECTIVE R15, `(.L_x_1306) ;  /* 0x000000000f087348 */ /* 0x000fea0003c00000 */
[----:B------:R0:W1:Y:S02]  /*15b30*/  SHFL.IDX P6, R14, R13, R12, R11 ;  /* 0x0000000c0d0e7389 */ /* 0x00006400000c000b */
[----:B01----:R-:W-:Y:S01]  /*15b40*/  ENDCOLLECTIVE ;  /* 0x000000000000791b */ /* 0x003fe20003800000 */
.L_x_1306:
        /* <DEDUP_REMOVED lines=18> */
.L_x_1307:
[----:B------:R-:W-:-:S05]  /*15c70*/  VIADD R2, R4, 0x40 ;  /* 0x0000004004027836 */ /* 0x000fca0000000000 */
[----:B------:R-:W-:Y:S01]  /*15c80*/  ISETP.GE.AND P4, PT, R2, R5, PT ;  /* 0x000000050200720c */ /* 0x000fe20003f86270 */
[----:B------:R-:W-:Y:S02]  /*15c90*/  IMAD.MOV.U32 R13, RZ, RZ, R0 ;  /* 0x000000ffff0d7224 */ /* 0x000fe400078e0000 */
[----:B------:R-:W-:-:S10]  /*15ca0*/  IMAD.MOV.U32 R2, RZ, RZ, R14 ;  /* 0x000000ffff027224 */ /* 0x000fd400078e000e */
[----:B------:R-:W-:Y:S05]  /*15cb0*/  WARPSYNC.COLLECTIVE R15, `(.L_x_1308) ;  /* 0x000000000f087348 */ /* 0x000fea0003c00000 */
[----:B------:R0:W1:Y:S02]  /*15cc0*/  SHFL.IDX P6, R14, R13, R12, R11 ;  /* 0x0000000c0d0e7389 */ /* 0x00006400000c000b */
[----:B01----:R-:W-:Y:S01]  /*15cd0*/  ENDCOLLECTIVE ;  /* 0x000000000000791b */ /* 0x003fe20003800000 */
.L_x_1308:
        /* <DEDUP_REMOVED lines=18> */
.L_x_1309:
[----:B------:R-:W-:-:S05]  /*15e00*/  VIADD R2, R4, 0x50 ;  /* 0x0000005004027836 */ /* 0x000fca0000000000 */
[----:B------:R-:W-:Y:S01]  /*15e10*/  ISETP.GE.AND P4, PT, R2, R5, PT ;  /* 0x000000050200720c */ /* 0x000fe20003f86270 */
[----:B------:R-:W-:Y:S02]  /*15e20*/  IMAD.MOV.U32 R13, RZ, RZ, R0 ;  /* 0x000000ffff0d7224 */ /* 0x000fe400078e0000 */
[----:B------:R-:W-:-:S10]  /*15e30*/  IMAD.MOV.U32 R2, RZ, RZ, R14 ;  /* 0x000000ffff027224 */ /* 0x000fd400078e000e */
[----:B------:R-:W-:Y:S05]  /*15e40*/  WARPSYNC.COLLECTIVE R15, `(.L_x_1310) ;  /* 0x000000000f087348 */ /* 0x000fea0003c00000 */
[----:B------:R0:W1:Y:S02]  /*15e50*/  SHFL.IDX P6, R14, R13, R12, R11 ;  /* 0x0000000c0d0e7389 */ /* 0x00006400000c000b */
[----:B01----:R-:W-:Y:S01]  /*15e60*/  ENDCOLLECTIVE ;  /* 0x000000000000791b */ /* 0x003fe20003800000 */
.L_x_1310:
        /* <DEDUP_REMOVED lines=18> */
.L_x_1311:
[----:B------:R-:W-:-:S05]  /*15f90*/  VIADD R2, R4, 0x60 ;  /* 0x0000006004027836 */ /* 0x000fca0000000000 */
[----:B------:R-:W-:Y:S01]  /*15fa0*/  ISETP.GE.AND P4, PT, R2, R5, PT ;  /* 0x000000050200720c */ /* 0x000fe20003f86270 */
[----:B------:R-:W-:Y:S02]  /*15fb0*/  IMAD.MOV.U32 R13, RZ, RZ, R0 ;  /* 0x000000ffff0d7224 */ /* 0x000fe400078e0000 */
[----:B------:R-:W-:-:S10]  /*15fc0*/  IMAD.MOV.U32 R2, RZ, RZ, R14 ;  /* 0x000000ffff027224 */ /* 0x000fd400078e000e */
[----:B------:R-:W-:Y:S05]  /*15fd0*/  WARPSYNC.COLLECTIVE R15, `(.L_x_1312) ;  /* 0x000000000f087348 */ /* 0x000fea0003c00000 */
[----:B------:R0:W1:Y:S02]  /*15fe0*/  SHFL.IDX P6, R14, R13, R12, R11 ;  /* 0x0000000c0d0e7389 */ /* 0x00006400000c000b */
[----:B01----:R-:W-:Y:S01]  /*15ff0*/  ENDCOLLECTIVE ;  /* 0x000000000000791b */ /* 0x003fe20003800000 */
.L_x_1312:
        /* <DEDUP_REMOVED lines=18> */
.L_x_1313:
[----:B------:R-:W-:Y:S02]  /*16120*/  IMAD.MOV.U32 R13, RZ, RZ, R0 ;  /* 0x000000ffff0d7224 */ /* 0x000fe400078e0000 */
[----:B------:R-:W-:-:S07]  /*16130*/  IMAD.MOV.U32 R6, RZ, RZ, R14 ;  /* 0x000000ffff067224 */ /* 0x000fce00078e000e */
[----:B------:R-:W-:Y:S05]  /*16140*/  WARPSYNC.COLLECTIVE R15, `(.L_x_1314) ;  /* 0x000000000f087348 */ /* 0x000fea0003c00000 */
[----:B------:R0:W1:Y:S02]  /*16150*/  SHFL.IDX P6, R14, R13, R12, R11 ;  /* 0x0000000c0d0e7389 */ /* 0x00006400000c000b */
[----:B01----:R-:W-:Y:S01]  /*16160*/  ENDCOLLECTIVE ;  /* 0x000000000000791b */ /* 0x003fe20003800000 */
.L_x_1314:
[----:B------:R-:W-:Y:S01]  /*16170*/  IMAD.MOV.U32 R0, RZ, RZ, R14 ;  /* 0x000000ffff007224 */ /* 0x000fe200078e000e */
[----:B------:R-:W-:Y:S06]  /*16180*/  BRA `(.L_x_1315) ;  /* 0xffffffc000747947 */ /* 0x000fec000383ffff */
.L_x_1213:
[----:B0-----:R0:W1:Y:S02]  /*16190*/  SYNCS.PHASECHK.TRANS64.TRYWAIT P0, [R17+URZ+0x2a820], R0 ;  /* 0x02a82000110075a7 */ /* 0x001064000800017f */
[----:B-1----:R-:W-:Y:S05]  /*161a0*/  @!P0 NANOSLEEP.SYNCS 0x989680 ;  /* 0x009896800000895d */ /* 0x002fea0003900000 */
[----:B------:R-:W1:Y:S02]  /*161b0*/  @!P0 SYNCS.PHASECHK.TRANS64 P0, [R17+URZ+0x2a820], R0 ;  /* 0x02a82000110085a7 */ /* 0x000e64000800007f */
[----:B-1----:R-:W-:Y:S05]  /*161c0*/  @!P0 BRA `(.L_x_1213) ;  /* 0xfffffffc00f08947 */ /* 0x002fea000383ffff */
[----:B------:R-:W-:Y:S05]  /*161d0*/  BRA `(.L_x_1316) ;  /* 0xffffffc000ec7947 */ /* 0x000fea000383ffff */
.L_x_1220:
[----:B0-----:R0:W1:Y:S02]  /*161e0*/  SYNCS.PHASECHK.TRANS64.TRYWAIT P0, [R3+URZ+0x2a840], R2 ;  /* 0x02a84002030075a7 */ /* 0x001064000800017f */
[----:B-1----:R-:W-:Y:S05]  /*161f0*/  @!P0 NANOSLEEP.SYNCS 0x989680 ;  /* 0x009896800000895d */ /* 0x002fea0003900000 */
[----:B------:R-:W1:Y:S02]  /*16200*/  @!P0 SYNCS.PHASECHK.TRANS64 P0, [R3+URZ+0x2a840], R2 ;  /* 0x02a84002030085a7 */ /* 0x000e64000800007f */
[----:B-1----:R-:W-:Y:S05]  /*16210*/  @!P0 BRA `(.L_x_1220) ;  /* 0xfffffffc00f08947 */ /* 0x002fea000383ffff */
[----:B------:R-:W-:Y:S05]  /*16220*/  BRA `(.L_x_1317) ;  /* 0xffffffc400a87947 */ /* 0x000fea000383ffff */
.L_x_1227:
[----:B0-----:R0:W1:Y:S02]  /*16230*/  SYNCS.PHASECHK.TRANS64.TRYWAIT P0, [R3+URZ+0x60], R2 ;  /* 0x00006002030075a7 */ /* 0x001064000800017f */
[----:B-1----:R-:W-:Y:S05]  /*16240*/  @!P0 NANOSLEEP.SYNCS 0x989680 ;  /* 0x009896800000895d */ /* 0x002fea0003900000 */
[----:B------:R-:W1:Y:S02]  /*16250*/  @!P0 SYNCS.PHASECHK.TRANS64 P0, [R3+URZ+0x60], R2 ;  /* 0x00006002030085a7 */ /* 0x000e64000800007f */
[----:B-1----:R-:W-:Y:S05]  /*16260*/  @!P0 BRA `(.L_x_1227) ;  /* 0xfffffffc00f08947 */ /* 0x002fea000383ffff */
[----:B------:R-:W-:Y:S05]  /*16270*/  BRA `(.L_x_1318) ;  /* 0xffffffc800b47947 */ /* 0x000fea000383ffff */
.L_x_1237:
[----:B--2---:R2:W3:Y:S02]  /*16280*/  SYNCS.PHASECHK.TRANS64.TRYWAIT P0, [R3+URZ+0x2a840], R2 ;  /* 0x02a84002030075a7 */ /* 0x0044e4000800017f */
[----:B---3--:R-:W-:Y:S05]  /*16290*/  @!P0 NANOSLEEP.SYNCS 0x989680 ;  /* 0x009896800000895d */ /* 0x008fea0003900000 */
[----:B------:R-:W3:Y:S02]  /*162a0*/  @!P0 SYNCS.PHASECHK.TRANS64 P0, [R3+URZ+0x2a840], R2 ;  /* 0x02a84002030085a7 */ /* 0x000ee4000800007f */
[----:B---3--:R-:W-:Y:S05]  /*162b0*/  @!P0 BRA `(.L_x_1237) ;  /* 0xfffffffc00f08947 */ /* 0x008fea000383ffff */
[----:B------:R-:W-:Y:S05]  /*162c0*/  BRA `(.L_x_1319) ;  /* 0xffffffd0003c7947 */ /* 0x000fea000383ffff */
.L_x_1244:
[----:B0-----:R0:W1:Y:S02]  /*162d0*/  SYNCS.PHASECHK.TRANS64.TRYWAIT P0, [R2+URZ+0x60], R3 ;  /* 0x00006003020075a7 */ /* 0x001064000800017f */
[----:B-1----:R-:W-:Y:S05]  /*162e0*/  @!P0 NANOSLEEP.SYNCS 0x989680 ;  /* 0x009896800000895d */ /* 0x002fea0003900000 */
[----:B------:R-:W1:Y:S02]  /*162f0*/  @!P0 SYNCS.PHASECHK.TRANS64 P0, [R2+URZ+0x60], R3 ;  /* 0x00006003020085a7 */ /* 0x000e64000800007f */
[----:B-1----:R-:W-:Y:S05]  /*16300*/  @!P0 BRA `(.L_x_1244) ;  /* 0xfffffffc00f08947 */ /* 0x002fea000383ffff */
[----:B------:R-:W-:Y:S05]  /*16310*/  BRA `(.L_x_1320) ;  /* 0xffffffd400487947 */ /* 0x000fea000383ffff */
.L_x_1253:
[----:B-1----:R1:W2:Y:S02]  /*16320*/  SYNCS.PHASECHK.TRANS64.TRYWAIT P0, [R2+URZ+0x2a840], R3 ;  /* 0x02a84003020075a7 */ /* 0x0022a4000800017f */
[----:B--2---:R-:W-:Y:S05]  /*16330*/  @!P0 NANOSLEEP.SYNCS 0x989680 ;  /* 0x009896800000895d */ /* 0x004fea0003900000 */
[----:B------:R-:W2:Y:S02]  /*16340*/  @!P0 SYNCS.PHASECHK.TRANS64 P0, [R2+URZ+0x2a840], R3 ;  /* 0x02a84003020085a7 */ /* 0x000ea4000800007f */
[----:B--2---:R-:W-:Y:S05]  /*16350*/  @!P0 BRA `(.L_x_1253) ;  /* 0xfffffffc00f08947 */ /* 0x004fea000383ffff */
[----:B------:R-:W-:Y:S05]  /*16360*/  BRA `(.L_x_1321) ;  /* 0xffffffd800a07947 */ /* 0x000fea000383ffff */
.L_x_1260:
[----:B0-----:R0:W1:Y:S02]  /*16370*/  SYNCS.PHASECHK.TRANS64.TRYWAIT P0, [R2+URZ+0x60], R5 ;  /* 0x00006005020075a7 */ /* 0x001064000800017f */
[----:B-1----:R-:W-:Y:S05]  /*16380*/  @!P0 NANOSLEEP.SYNCS 0x989680 ;  /* 0x009896800000895d */ /* 0x002fea0003900000 */
[----:B------:R-:W1:Y:S02]  /*16390*/  @!P0 SYNCS.PHASECHK.TRANS64 P0, [R2+URZ+0x60], R5 ;  /* 0x00006005020085a7 */ /* 0x000e64000800007f */
[----:B-1----:R-:W-:Y:S05]  /*163a0*/  @!P0 BRA `(.L_x_1260) ;  /* 0xfffffffc00f08947 */ /* 0x002fea000383ffff */
[----:B------:R-:W-:Y:S05]  /*163b0*/  BRA `(.L_x_1322) ;  /* 0xffffffdc00ac7947 */ /* 0x000fea000383ffff */
.L_x_1271:
[----:B0-----:R0:W1:Y:S02]  /*163c0*/  SYNCS.PHASECHK.TRANS64.TRYWAIT P0, [R2+URZ+0x2a860], R3 ;  /* 0x02a86003020075a7 */ /* 0x001064000800017f */
[----:B-1----:R-:W-:Y:S05]  /*163d0*/  @!P0 NANOSLEEP.SYNCS 0x989680 ;  /* 0x009896800000895d */ /* 0x002fea0003900000 */
[----:B------:R-:W1:Y:S02]  /*163e0*/  @!P0 SYNCS.PHASECHK.TRANS64 P0, [R2+URZ+0x2a860], R3 ;  /* 0x02a86003020085a7 */ /* 0x000e64000800007f */
[----:B-1----:R-:W-:Y:S05]  /*163f0*/  @!P0 BRA `(.L_x_1271) ;  /* 0xfffffffc00f08947 */ /* 0x002fea000383ffff */
[----:B------:R-:W-:Y:S05]  /*16400*/  BRA `(.L_x_1323) ;  /* 0xffffffe000f07947 */ /* 0x000fea000383ffff */
.L_x_1278:
[----:B------:R-:W-:Y:S01]  /*16410*/  BSSY B0, `(.L_x_1324) ;  /* 0x0000008000007945 */ /* 0x000fe20003800000 */
[----:B-----5:R-:W-:Y:S02]  /*16420*/  IMAD.MOV.U32 R13, RZ, RZ, R2 ;  /* 0x000000ffff0d7224 */ /* 0x020fe400078e0002 */
[----:B------:R-:W-:Y:S02]  /*16430*/  IMAD.MOV.U32 R12, RZ, RZ, RZ ;  /* 0x000000ffff0c7224 */ /* 0x000fe400078e00ff */
[----:B------:R-:W-:Y:S02]  /*16440*/  IMAD.MOV.U32 R11, RZ, RZ, 0x1f ;  /* 0x0000001fff0b7424 */ /* 0x000fe400078e00ff */
[----:B------:R-:W-:-:S07]  /*16450*/  IMAD.MOV.U32 R15, RZ, RZ, -0x1 ;  /* 0xffffffffff0f7424 */ /* 0x000fce00078e00ff */
[----:B0-----:R-:W-:Y:S05]  /*16460*/  WARPSYNC.COLLECTIVE R15, `(.L_x_1325) ;  /* 0x000000000f087348 */ /* 0x001fea0003c00000 */
[----:B------:R1:W2:Y:S02]  /*16470*/  SHFL.IDX P6, R14, R13, R12, R11 ;  /* 0x0000000c0d0e7389 */ /* 0x0002a400000c000b */
[----:B012---:R-:W-:Y:S01]  /*16480*/  ENDCOLLECTIVE ;  /* 0x000000000000791b */ /* 0x007fe20003800000 */
.L_x_1325:
[----:B------:R-:W-:Y:S05]  /*16490*/  BSYNC B0 ;  /* 0x0000000000007941 */ /* 0x000fea0003800000 */
.L_x_1324:
[----:B------:R-:W-:Y:S05]  /*164a0*/  BRA `(.L_x_1326) ;  /* 0xffffffe400e87947 */ /* 0x000fea000383ffff */
.L_x_1281:
[----:B0-----:R0:W1:Y:S02]  /*164b0*/  SYNCS.PHASECHK.TRANS64.TRYWAIT P0, [R0+URZ+0x2a820], R3 ;  /* 0x02a82003000075a7 */ /* 0x001064000800017f */
[----:B-1----:R-:W-:Y:S05]  /*164c0*/  @!P0 NANOSLEEP.SYNCS 0x989680 ;  /* 0x009896800000895d */ /* 0x002fea0003900000 */
[----:B------:R-:W1:Y:S02]  /*164d0*/  @!P0 SYNCS.PHASECHK.TRANS64 P0, [R0+URZ+0x2a820], R3 ;  /* 0x02a82003000085a7 */ /* 0x000e64000800007f */
[----:B-1----:R-:W-:Y:S05]  /*164e0*/  @!P0 BRA `(.L_x_1281) ;  /* 0xfffffffc00f08947 */ /* 0x002fea000383ffff */
[----:B------:R-:W-:Y:S05]  /*164f0*/  BRA `(.L_x_1327) ;  /* 0xffffffe800347947 */ /* 0x000fea000383ffff */
.L_x_1282:
[----:B------:R-:W1:Y:S01]  /*16500*/  S2R R2, SR_TID.X ;  /* 0x0000000000027919 */ /* 0x000e620000002100 */
[----:B------:R-:W-:Y:S01]  /*16510*/  BSSY B0, `(.L_x_1328) ;  /* 0x000000a000007945 */ /* 0x000fe20003800000 */
[----:B------:R-:W-:Y:S02]  /*16520*/  IMAD.MOV.U32 R12, RZ, RZ, RZ ;  /* 0x000000ffff0c7224 */ /* 0x000fe400078e00ff */
[----:B------:R-:W-:Y:S02]  /*16530*/  IMAD.MOV.U32 R11, RZ, RZ, 0x1f ;  /* 0x0000001fff0b7424 */ /* 0x000fe400078e00ff */
[----:B------:R-:W-:Y:S01]  /*16540*/  IMAD.MOV.U32 R15, RZ, RZ, -0x1 ;  /* 0xffffffffff0f7424 */ /* 0x000fe200078e00ff */
[----:B-1----:R-:W-:-:S04]  /*16550*/  SHF.R.U32.HI R2, RZ, 0x5, R2 ;  /* 0x00000005ff027819 */ /* 0x002fc80000011602 */
[----:B------:R-:W-:-:S05]  /*16560*/  LOP3.LUT R2, R2, 0x3, RZ, 0xc0, !PT ;  /* 0x0000000302027812 */ /* 0x000fca00078ec0ff */
[----:B------:R-:W-:-:S07]  /*16570*/  IMAD.MOV.U32 R13, RZ, RZ, R2 ;  /* 0x000000ffff0d7224 */ /* 0x000fce00078e0002 */
[----:B0-----:R-:W-:Y:S05]  /*16580*/  WARPSYNC.COLLECTIVE R15, `(.L_x_1329) ;  /* 0x000000000f087348 */ /* 0x001fea0003c00000 */
[----:B------:R1:W2:Y:S02]  /*16590*/  SHFL.IDX P6, R14, R13, R12, R11 ;  /* 0x0000000c0d0e7389 */ /* 0x0002a400000c000b */
[----:B012---:R-:W-:Y:S01]  /*165a0*/  ENDCOLLECTIVE ;  /* 0x000000000000791b */ /* 0x007fe20003800000 */
.L_x_1329:
[----:B------:R-:W-:Y:S05]  /*165b0*/  BSYNC B0 ;  /* 0x0000000000007941 */ /* 0x000fea0003800000 */
.L_x_1328:
[----:B------:R-:W-:Y:S05]  /*165c0*/  BRA `(.L_x_1330) ;  /* 0xffffffe8001c7947 */ /* 0x000fea000383ffff */
.L_x_1285:
[----:B------:R-:W-:Y:S01]  /*165d0*/  BSSY B1, `(.L_x_1331) ;  /* 0x0000006000017945 */ /* 0x000fe20003800000 */
[----:B------:R-:W-:-:S07]  /*165e0*/  IMAD.MOV.U32 R15, RZ, RZ, -0x1 ;  /* 0xffffffffff0f7424 */ /* 0x000fce00078e00ff */
[----:B01----:R-:W-:Y:S05]  /*165f0*/  WARPSYNC.COLLECTIVE R15, `(.L_x_1332) ;  /* 0x000000000f0c7348 */ /* 0x003fea0003c00000 */
[----:B------:R-:W-:Y:S02]  /*16600*/  ELECT P6, UR62, PT ;  /* 0x00000000003e782f */ /* 0x000fe400038c0000 */
[----:B------:R-:W-:Y:S01]  /*16610*/  MOV R14, UR62 ;  /* 0x0000003e000e7c02 */ /* 0x000fe20008000f00 */
[----:B01----:R-:W-:Y:S10]  /*16620*/  ENDCOLLECTIVE ;  /* 0x000000000000791b */ /* 0x003ff40003800000 */
.L_x_1332:
[----:B------:R-:W-:Y:S05]  /*16630*/  BSYNC B1 ;  /* 0x0000000000017941 */ /* 0x000fea0003800000 */
.L_x_1331:
[----:B------:R-:W-:Y:S05]  /*16640*/  BRA `(.L_x_1333) ;  /* 0xffffffe800147947 */ /* 0x000fea000383ffff */
.L_x_1287:
[----:B0-----:R0:W1:Y:S02]  /*16650*/  SYNCS.PHASECHK.TRANS64.TRYWAIT P0, [R6+URZ], R5 ;  /* 0x00000005060075a7 */ /* 0x001064000800017f */
[----:B-1----:R-:W-:Y:S05]  /*16660*/  @!P0 NANOSLEEP.SYNCS 0x989680 ;  /* 0x009896800000895d */ /* 0x002fea0003900000 */
[----:B------:R-:W1:Y:S02]  /*16670*/  @!P0 SYNCS.PHASECHK.TRANS64 P0, [R6+URZ], R5 ;  /* 0x00000005060085a7 */ /* 0x000e64000800007f */
[----:B-1----:R-:W-:Y:S05]  /*16680*/  @!P0 BRA `(.L_x_1287) ;  /* 0xfffffffc00f08947 */ /* 0x002fea000383ffff */
[----:B------:R-:W-:Y:S05]  /*16690*/  BRA `(.L_x_1334) ;  /* 0xffffffe800547947 */ /* 0x000fea000383ffff */
.L_x_1288:
[----:B-1----:R1:W2:Y:S02]  /*166a0*/  SYNCS.PHASECHK.TRANS64.TRYWAIT P0, [R3+URZ], R2 ;  /* 0x00000002030075a7 */ /* 0x0022a4000800017f */
[----:B--2---:R-:W-:Y:S05]  /*166b0*/  @!P0 NANOSLEEP.SYNCS 0x989680 ;  /* 0x009896800000895d */ /* 0x004fea0003900000 */
[----:B------:R-:W2:Y:S02]  /*166c0*/  @!P0 SYNCS.PHASECHK.TRANS64 P0, [R3+URZ], R2 ;  /* 0x00000002030085a7 */ /* 0x000ea4000800007f */
[----:B--2---:R-:W-:Y:S05]  /*166d0*/  @!P0 BRA `(.L_x_1288) ;  /* 0xfffffffc00f08947 */ /* 0x004fea000383ffff */
[----:B------:R-:W-:Y:S05]  /*166e0*/  BRA `(.L_x_1335) ;  /* 0xffffffe800487947 */ /* 0x000fea000383ffff */
.L_x_1290:
[----:B-1----:R1:W2:Y:S02]  /*166f0*/  SYNCS.PHASECHK.TRANS64.TRYWAIT P0, [R18+URZ], R5 ;  /* 0x00000005120075a7 */ /* 0x0022a4000800017f */
[----:B--2---:R-:W-:Y:S05]  /*16700*/  @!P0 NANOSLEEP.SYNCS 0x989680 ;  /* 0x009896800000895d */ /* 0x004fea0003900000 */
[----:B------:R-:W2:Y:S02]  /*16710*/  @!P0 SYNCS.PHASECHK.TRANS64 P0, [R18+URZ], R5 ;  /* 0x00000005120085a7 */ /* 0x000ea4000800007f */
[----:B--2---:R-:W-:Y:S05]  /*16720*/  @!P0 BRA `(.L_x_1290) ;  /* 0xfffffffc00f08947 */ /* 0x004fea000383ffff */
[----:B------:R-:W-:Y:S05]  /*16730*/  BRA `(.L_x_1336) ;  /* 0xffffffe8004c7947 */ /* 0x000fea000383ffff */
.L_x_1337:
        /* <DEDUP_REMOVED lines=12> */
.L_x_15278:


//--------------------- .text._ZN7cutlass13device_kernelIN5flash11enable_sm90INS1_16FlashAttnFwdSm90INS1_25CollectiveMainloopFwdSm90ILi2EN4cute5tupleIJNS5_1CILi1EEES8_S8_EEENS6_IJNS7_ILi128EEENS7_ILi96EEENS7_ILi192EEEEEELi128ENS_10bfloat16_tEfNS_4arch4Sm90ELb0ELb1ELb1ELb1ELb0ELb0ELb0ELb1ELb1ELb1ELb0ELb0EEENS1_21CollectiveEpilogueFwdINS6_IJSA_SA_SB_EEES9_SE_SG_Li256ELb1ELb1ELb0ELb0EEENS1_36VarlenDynamicPersistentTileSchedulerILi128ELi96ELi256ELi128ELb0ELb1ELb1ELb1ELb0ELb1EEEEEEEEEvNT_6ParamsE --------------------------
	.section	.text._ZN7cutlass13device_kernelIN5flash11enable_sm90INS1_16FlashAttnFwdSm90INS1_25CollectiveMainloopFwdSm90ILi2EN4cute5tupleIJNS5_1CILi1EEES8_S8_EEENS6_IJNS7_ILi128EEENS7_ILi96EEENS7_ILi192EEEEEELi128ENS_10bfloat16_tEfNS_4arch4Sm90ELb0ELb1ELb1ELb1ELb0ELb0ELb0ELb1ELb1ELb1ELb0ELb0EEENS1_21CollectiveEpilogueFwdINS6_IJSA_SA_SB_EEES9_SE_SG_Li256ELb1ELb1ELb0ELb0EEENS1_36VarlenDynamicPersistentTileSchedulerILi128ELi96ELi256ELi128ELb0ELb1ELb1ELb1ELb0ELb1EEEEEEEEEvNT_6ParamsE,"ax",@progbits
	.align	128
.text._ZN7cutlass13device_kernelIN5flash11enable_sm90INS1_16FlashAttnFwdSm90INS1_25CollectiveMainloopFwdSm90ILi2EN4cute5tupleIJNS5_1CILi1EEES8_S8_EEENS6_IJNS7_ILi128EEENS7_ILi96EEENS7_ILi192EEEEEELi128ENS_10bfloat16_tEfNS_4arch4Sm90ELb0ELb1ELb1ELb1ELb0ELb0ELb0ELb1ELb1ELb1ELb0ELb0EEENS1_21CollectiveEpilogueFwdINS6_IJSA_SA_SB_EEES9_SE_SG_Li256ELb1ELb1ELb0ELb0EEENS1_36VarlenDynamicPersistentTileSchedulerILi128ELi96ELi256ELi128ELb0ELb1ELb1ELb1ELb0ELb1EEEEEEEEEvNT_6ParamsE:
        .type           _ZN7cutlass13device_kernelIN5flash11enable_sm90INS1_16FlashAttnFwdSm90INS1_25CollectiveMainloopFwdSm90ILi2EN4cute5tupleIJNS5_1CILi1EEES8_S8_EEENS6_IJNS7_ILi128EEENS7_ILi96EEENS7_ILi192EEEEEELi128ENS_10bfloat16_tEfNS_4arch4Sm90ELb0ELb1ELb1ELb1ELb0ELb0ELb0ELb1ELb1ELb1ELb0ELb0EEENS1_21CollectiveEpilogueFwdINS6_IJSA_SA_SB_EEES9_SE_SG_Li256ELb1ELb1ELb0ELb0EEENS1_36VarlenDynamicPersistentTileSchedulerILi128ELi96ELi256ELi128ELb0ELb1ELb1ELb1ELb0ELb1EEEEEEEEEvNT_6ParamsE,@function
        .size           _ZN7cutlass13device_kernelIN5flash11enable_sm90INS1_16FlashAttnFwdSm90INS1_25CollectiveMainloopFwdSm90ILi2EN4cute5tupleIJNS5_1CILi1EEES8_S8_EEENS6_IJNS7_ILi128EEENS7_ILi96EEENS7_ILi192EEEEEELi128ENS_10bfloat16_tEfNS_4arch4Sm90ELb0ELb1ELb1ELb1ELb0ELb0ELb0ELb1ELb1ELb1ELb0ELb0EEENS1_21CollectiveEpilogueFwdINS6_IJSA_SA_SB_EEES9_SE_SG_Li256ELb1ELb1ELb0ELb0EEENS1_36VarlenDynamicPersistentTileSchedulerILi128ELi96ELi256ELi128ELb0ELb1ELb1ELb1ELb0ELb1EEEEEEEEEvNT_6ParamsE,(.L_x_15279 - _ZN7cutlass13device_kernelIN5flash11enable_sm90INS1_16FlashAttnFwdSm90INS1_25CollectiveMainloopFwdSm90ILi2EN4cute5tupleIJNS5_1CILi1EEES8_S8_EEENS6_IJNS7_ILi128EEENS7_ILi96EEENS7_ILi192EEEEEELi128ENS_10bfloat16_tEfNS_4arch4Sm90ELb0ELb1ELb1ELb1ELb0ELb0ELb0ELb1ELb1ELb1ELb0ELb0EEENS1_21CollectiveEpilogueFwdINS6_IJSA_SA_SB_EEES9_SE_SG_Li256ELb1ELb1ELb0ELb0EEENS1_36VarlenDynamicPersistentTileSchedulerILi128ELi96ELi256ELi128ELb0ELb1ELb1ELb1ELb0ELb1EEEEEEEEEvNT_6ParamsE)
        .other          _ZN7cutlass13device_kernelIN5flash11enable_sm90INS1_16FlashAttnFwdSm90INS1_25CollectiveMainloopFwdSm90ILi2EN4cute5tupleIJNS5_1CILi1EEES8_S8_EEENS6_IJNS7_ILi128EEENS7_ILi96EEENS7_ILi192EEEEEELi128ENS_10bfloat16_tEfNS_4arch4Sm90ELb0ELb1ELb1ELb1ELb0ELb0ELb0ELb1ELb1ELb1ELb0ELb0EEENS1_21CollectiveEpilogueFwdINS6_IJSA_SA_SB_EEES9_SE_SG_Li256ELb1ELb1ELb0ELb0EEENS1_36VarlenDynamicPersistentTileSchedulerILi128ELi96ELi256ELi128ELb0ELb1ELb1ELb1ELb0ELb1EEEEEEEEEvNT_6ParamsE,@"STO_CUDA_ENTRY STV_DEFAULT"
_ZN7cutlass13device_kernelIN5flash11enable_sm90INS1_16FlashAttnFwdSm90INS1_25CollectiveMainloopFwdSm90ILi2EN4cute5tupleIJNS5_1CILi1EEES8_S8_EEENS6_IJNS7_ILi128EEENS7_ILi96EEENS7_ILi192EEEEEELi128ENS_10bfloat16_tEfNS_4arch4Sm90ELb0ELb1ELb1ELb1ELb0ELb0ELb0ELb1ELb1ELb1ELb0ELb0EEENS1_21CollectiveEpilogueFwdINS6_IJSA_SA_SB_EEES9_SE_SG_Li256ELb1ELb1ELb0ELb0EEENS1_36VarlenDynamicPersistentTileSchedulerILi128ELi96ELi256ELi128ELb0ELb1ELb1ELb1ELb0ELb1EEEEEEEEEvNT_6ParamsE:
        /* <DEDUP_REMOVED lines=18> */
.L_x_1339:
[----:B------:R-:W-:Y:S05]  /*0120*/  BSYNC B0 ;  /* 0x0000000000007941 */ /* 0x000fea0003800000 */
.L_x_1338:
        /* <DEDUP_REMOVED lines=41> */
.L_x_1340:
        /* <DEDUP_REMOVED lines=22> */
.L_x_1341:
        /* <DEDUP_REMOVED lines=18> */
.L_x_1342:
        /* <DEDUP_REMOVED lines=22> */
.L_x_1343:
        /* <DEDUP_REMOVED lines=22> */
.L_x_1344:
        /* <DEDUP_REMOVED lines=8> */
.L_x_1346:
        /* <DEDUP_REMOVED lines=15> */
[----:B------:R-:W-:Y:S01]  /*0a70*/  IMAD.MOV.U32 R166, RZ, RZ, RZ ;  /* 0x000000ffffa67224 */ /* 0x000fe200078e00ff */
[----:B------:R-:W-:Y:S01]  /*0a80*/  UMOV UR36, URZ ;  /* 0x0000003f00247c82 */ /* 0x000fe20008000000 */
[----:B------:R-:W-:Y:S01]  /*0a90*/  UMOV UR37, URZ ;  /* 0x0000003f00257c82 */ /* 0x000fe20008000000 */
[----:B------:R-:W0:Y:S02]  /*0aa0*/  S2R R0, SR_TID.X ;  /* 0x0000000000007919 */ /* 0x000e240000002100 */
[----:B0-----:R-:W-:-:S05]  /*0ab0*/  VIADD R173, R0, 0xffffff80 ;  /* 0xffffff8000ad7836 */ /* 0x001fca0000000000 */
[----:B------:R-:W-:-:S04]  /*0ac0*/  SHF.R.S32.HI R0, RZ, 0x1f, R173 ;  /* 0x0000001fff007819 */ /* 0x000fc800000114ad */
[CC--:B------:R-:W-:Y:S02]  /*0ad0*/  LEA.HI R3, R0.reuse, R173.reuse, RZ, 0x7 ;  /* 0x000000ad00037211 */ /* 0x0c0fe400078f38ff */
[CC--:B------:R-:W-:Y:S02]  /*0ae0*/  LEA.HI R4, R0.reuse, R173.reuse, RZ, 0x5 ;  /* 0x000000ad00047211 */ /* 0x0c0fe400078f28ff */
[----:B------:R-:W-:Y:S02]  /*0af0*/  LEA.HI R10, R0, R173, RZ, 0x2 ;  /* 0x000000ad000a7211 */ /* 0x000fe400078f10ff */
[----:B------:R-:W-:Y:S01]  /*0b00*/  SHF.R.S32.HI R168, RZ, 0x7, R3 ;  /* 0x00000007ffa87819 */ /* 0x000fe20000011403 */
[----:B------:R-:W-:Y:S01]  /*0b10*/  IMAD.SHL.U32 R6, R4, 0x20, RZ ;  /* 0x0000002004067824 */ /* 0x000fe200078e00ff */
[----:B------:R-:W-:-:S04]  /*0b20*/  LOP3.LUT R10, R10, 0xfffffffc, RZ, 0xc0, !PT ;  /* 0xfffffffc0a0a7812 */ /* 0x000fc800078ec0ff */
[----:B------:R-:W-:Y:S01]  /*0b30*/  LOP3.LUT R7, R6, 0xfffffc00, RZ, 0xc0, !PT ;  /* 0xfffffc0006077812 */ /* 0x000fe200078ec0ff */
[----:B------:R-:W-:Y:S01]  /*0b40*/  IMAD.IADD R10, R173, 0x1, -R10 ;  /* 0x00000001ad0a7824 */ /* 0x000fe200078e0a0a */
[----:B--2---:R-:W-:Y:S02]  /*0b50*/  R2UR UR4, R2 ;  /* 0x00000000020472ca */ /* 0x004fe400000e0000 */
[C---:B------:R-:W-:Y:S02]  /*0b60*/  LOP3.LUT R2, R3.reuse, 0xffffff80, RZ, 0xc0, !PT ;  /* 0xffffff8003027812 */ /* 0x040fe400078ec0ff */
[----:B------:R-:W-:-:S03]  /*0b70*/  LEA.HI R3, R3, R168, RZ, 0x1 ;  /* 0x000000a803037211 */ /* 0x000fc600078f08ff */
[----:B------:R-:W-:Y:S01]  /*0b80*/  IMAD.IADD R167, R173, 0x1, -R2 ;  /* 0x00000001ada77824 */ /* 0x000fe200078e0a02 */
[CC--:B------:R-:W-:Y:S02]  /*0b90*/  LEA.HI R2, R0.reuse, R173.reuse, RZ, 0x4 ;  /* 0x000000ad00027211 */ /* 0x0c0fe400078f20ff */
[----:B------:R-:W-:Y:S02]  /*0ba0*/  LEA.HI R0, R0, R173, RZ, 0x3 ;  /* 0x000000ad00007211 */ /* 0x000fe400078f18ff */
[----:B------:R-:W-:Y:S01]  /*0bb0*/  SHF.R.S32.HI R8, RZ, 0x1f, R167 ;  /* 0x0000001fff087819 */ /* 0x000fe200000114a7 */
[----:B------:R-:W-:Y:S01]  /*0bc0*/  ULOP3.LUT UR61, UR4, 0x1, URZ, 0xfc, !UPT ;  /* 0x00000001043d7892 */ /* 0x000fe2000f8efc3f */
[----:B------:R-:W-:Y:S02]  /*0bd0*/  SHF.R.S32.HI R5, RZ, 0x4, R2 ;  /* 0x00000004ff057819 */ /* 0x000fe40000011402 */
[----:B------:R-:W-:Y:S02]  /*0be0*/  LEA.HI R9, R8, R167, RZ, 0x2 ;  /* 0x000000a708097211 */ /* 0x000fe400078f10ff */
[----:B------:R-:W-:-:S02]  /*0bf0*/  LOP3.LUT R4, R2, 0x3fffff0, RZ, 0xc0, !PT ;  /* 0x03fffff002047812 */ /* 0x000fc400078ec0ff */
[--C-:B------:R-:W-:Y:S02]  /*0c00*/  SHF.R.S32.HI R6, RZ, 0x2, R9.reuse ;  /* 0x00000002ff067819 */ /* 0x100fe40000011409 */
[----:B------:R-:W-:Y:S01]  /*0c10*/  SHF.R.S32.HI R11, RZ, 0x1f, R9 ;  /* 0x0000001fff0b7819 */ /* 0x000fe20000011409 */
[----:B------:R-:W-:Y:S01]  /*0c20*/  IMAD.IADD R4, R173, 0x1, -R4 ;  /* 0x00000001ad047824 */ /* 0x000fe200078e0a04 */
[----:B------:R-:W-:Y:S02]  /*0c30*/  LEA.HI R2, R2, R5, RZ, 0x1 ;  /* 0x0000000502027211 */ /* 0x000fe400078f08ff */
[----:B------:R-:W-:Y:S01]  /*0c40*/  LEA.HI R11, R11, R6, RZ, 0x3 ;  /* 0x000000060b0b7211 */ /* 0x000fe200078f18ff */
[----:B------:R-:W-:Y:S01]  /*0c50*/  IMAD R7, R4, 0x40, R7 ;  /* 0x0000004004077824 */ /* 0x000fe200078e0207 */
[----:B------:R-:W-:Y:S02]  /*0c60*/  LOP3.LUT R162, R0, 0xfffffff8, RZ, 0xc0, !PT ;  /* 0xfffffff800a27812 */ /* 0x000fe400078ec0ff */
[----:B------:R-:W-:-:S02]  /*0c70*/  LOP3.LUT R11, R11, 0xfffffff8, RZ, 0xc0, !PT ;  /* 0xfffffff80b0b7812 */ /* 0x000fc400078ec0ff */
[----:B------:R-:W-:Y:S01]  /*0c80*/  LEA.HI R8, R8, R167, RZ, 0x5 ;  /* 0x000000a708087211 */ /* 0x000fe200078f28ff */
[----:B------:R-:W-:Y:S01]  /*0c90*/  IMAD.IADD R162, R173, 0x1, -R162 ;  /* 0x00000001ada27824 */ /* 0x000fe200078e0aa2 */
[----:B------:R-:W-:Y:S01]  /*0ca0*/  LOP3.LUT R2, R2, 0x1ffffffe, RZ, 0xc0, !PT ;  /* 0x1ffffffe02027812 */ /* 0x000fe200078ec0ff */
[----:B------:R-:W-:Y:S01]  /*0cb0*/  IMAD.IADD R11, R6, 0x1, -R11 ;  /* 0x00000001060b7824 */ /* 0x000fe200078e0a0b */
[----:B------:R-:W-:Y:S01]  /*0cc0*/  SHF.R.S32.HI R8, RZ, 0x5, R8 ;  /* 0x00000005ff087819 */ /* 0x000fe20000011408 */
[----:B------:R-:W-:Y:S01]  /*0cd0*/  IMAD.SHL.U32 R160, R162, 0x8, RZ ;  /* 0x00000008a2a07824 */ /* 0x000fe200078e00ff */
[----:B------:R-:W-:Y:S01]  /*0ce0*/  LEA.HI R4, R10, R10, RZ, 0x1 ;  /* 0x0000000a0a047211 */ /* 0x000fe200078f08ff */
[----:B------:R-:W-:Y:S01]  /*0cf0*/  IMAD.IADD R2, R5, 0x1, -R2 ;  /* 0x0000000105027824 */ /* 0x000fe200078e0a02 */
[----:B------:R-:W-:Y:S01]  /*0d00*/  LOP3.LUT R3, R3, 0x3fffffe, RZ, 0xc0, !PT ;  /* 0x03fffffe03037812 */ /* 0x000fe200078ec0ff */
[----:B------:R-:W-:Y:S01]  /*0d10*/  IMAD R8, R8, 0x10, R11 ;  /* 0x0000001008087824 */ /* 0x000fe200078e020b */
[----:B------:R-:W-:Y:S01]  /*0d20*/  LOP3.LUT R5, R4, 0x1ffffffe, RZ, 0xc0, !PT ;  /* 0x1ffffffe04057812 */ /* 0x000fe200078ec0ff */
[----:B------:R-:W-:Y:S01]  /*0d30*/  IMAD R170, R2, 0x8, R7 ;  /* 0x0000000802aa7824 */ /* 0x000fe200078e0207 */
[----:B------:R-:W-:Y:S01]  /*0d40*/  LOP3.LUT R2, R9, 0x7ffffffc, RZ, 0xc0, !PT ;  /* 0x7ffffffc09027812 */ /* 0x000fe200078ec0ff */
[----:B------:R-:W-:Y:S01]  /*0d50*/  IMAD.IADD R3, R168, 0x1, -R3 ;  /* 0x00000001a8037824 */ /* 0x000fe200078e0a03 */
[----:B------:R-:W-:Y:S01]  /*0d60*/  SHF.R.S32.HI R165, RZ, 0x3, R0 ;  /* 0x00000003ffa57819 */ /* 0x000fe20000011400 */
[----:B------:R-:W-:Y:S01]  /*0d70*/  VIADD R161, R160, 0x40 ;  /* 0x00000040a0a17836 */ /* 0x000fe20000000000 */
[----:B------:R-:W-:Y:S01]  /*0d80*/  SHF.R.S32.HI R172, RZ, 0x1f, R160 ;  /* 0x0000001fffac7819 */ /* 0x000fe200000114a0 */
[----:B------:R-:W-:-:S02]  /*0d90*/  IMAD.IADD R22, R10, 0x1, -R5 ;  /* 0x000000010a167824 */ /* 0x000fc400078e0a05 */
[----:B------:R-:W-:Y:S01]  /*0da0*/  IMAD R169, R3, 0x40, R8 ;  /* 0x0000004003a97824 */ /* 0x000fe200078e0208 */
[----:B------:R-:W-:Y:S01]  /*0db0*/  SHF.R.S32.HI R171, RZ, 0x1f, R161 ;  /* 0x0000001fffab7819 */ /* 0x000fe200000114a1 */
[----:B------:R-:W-:Y:S02]  /*0dc0*/  IMAD.IADD R19, R167, 0x1, -R2 ;  /* 0x00000001a7137824 */ /* 0x000fe400078e0a02 */
[----:B------:R-:W-:-:S07]  /*0dd0*/  IMAD R22, R22, 0x8, R169 ;  /* 0x0000000816167824 */ /* 0x000fce00078e02a9 */
.L_x_1446:
[----:B0---4-:R-:W0:Y:S01]  /*0de0*/  LDC.64 R2, c[0x0][0xa28] ;  /* 0x00028a00ff027b82 */ /* 0x011e220000000a00 */
[----:B------:R-:W-:Y:S01]  /*0df0*/  IMAD.MOV.U32 R7, RZ, RZ, RZ ;  /* 0x000000ffff077224 */ /* 0x000fe200078e00ff */
[----:B------:R-:W-:-:S06]  /*0e00*/  ULDC.64 UR6, c[0x0][0x208] ;  /* 0x0000820000067ab9 */ /* 0x000fcc0000000a00 */
[----:B--2---:R-:W1:Y:S01]  /*0e10*/  LDC.64 R4, c[0x0][0xa18] ;  /* 0x00028600ff047b82 */ /* 0x004e620000000a00 */
[----:B0-----:R-:W-:-:S04]  /*0e20*/  ISETP.NE.U32.AND P0, PT, R2, RZ, PT ;  /* 0x000000ff0200720c */ /* 0x001fc80003f05070 */
[----:B------:R-:W-:Y:S02]  /*0e30*/  ISETP.NE.AND.EX P0, PT, R3, RZ, PT, P0 ;  /* 0x000000ff0300720c */ /* 0x000fe40003f05300 */
[----:B-1----:R-:W-:-:S04]  /*0e40*/  ISETP.NE.U32.AND P1, PT, R4, RZ, PT ;  /* 0x000000ff0400720c */ /* 0x002fc80003f25070 */
[----:B------:R-:W-:-:S07]  /*0e50*/  ISETP.NE.AND.EX P1, PT, R5, RZ, PT, P1 ;  /* 0x000000ff0500720c */ /* 0x000fce0003f25310 */
[----:B------:R-:W0:Y:S08]  /*0e60*/  @P0 LDC.64 R2, c[0x0][0xa28] ;  /* 0x00028a00ff020b82 */ /* 0x000e300000000a00 */
[----:B------:R-:W1:Y:S01]  /*0e70*/  @P1 LDC.64 R4, c[0x0][0xa18] ;  /* 0x00028600ff041b82 */ /* 0x000e620000000a00 */
[----:B------:R-:W-:Y:S02]  /*0e80*/  ULDC UR4, c[0x0][0x288] ;  /* 0x0000a20000047ab9 */ /* 0x000fe40000000800 */
[----:B------:R-:W-:Y:S01]  /*0e90*/  IMAD.U32 R17, RZ, RZ, UR4 ;  /* 0x00000004ff117e24 */ /* 0x000fe2000f8e00ff */
[----:B------:R-:W-:-:S02]  /*0ea0*/  ULDC.64 UR4, c[0x0][0x418] ;  /* 0x0001060000047ab9 */ /* 0x000fc40000000a00 */
[----:B------:R-:W-:-:S03]  /*0eb0*/  UISETP.NE.U32.AND UP0, UPT, UR4, URZ, UPT ;  /* 0x0000003f0400728c */ /* 0x000fc6000bf05070 */
[----:B------:R-:W-:Y:S01]  /*0ec0*/  ULDC UR4, c[0x0][0x424] ;  /* 0x0001090000047ab9 */ /* 0x000fe20000000800 */
[----:B------:R-:W-:-:S03]  /*0ed0*/  UISETP.NE.AND.EX UP0, UPT, UR5, URZ, UPT, UP0 ;  /* 0x0000003f0500728c */ /* 0x000fc6000bf05300 */
[----:B------:R-:W-:Y:S01]  /*0ee0*/  ULDC UR5, c[0x0][0x2f0] ;  /* 0x0000bc0000057ab9 */ /* 0x000fe20000000800 */
[----:B0-----:R-:W-:-:S04]  /*0ef0*/  @P0 IMAD.WIDE R2, R47, 0x4, R2 ;  /* 0x000000042f020825 */ /* 0x001fc800078e0202 */
[----:B-1----:R-:W-:Y:S01]  /*0f00*/  @P1 IMAD.WIDE R4, R47, 0x4, R4 ;  /* 0x000000042f041825 */ /* 0x002fe200078e0204 */
[----:B------:R0:W5:Y:S01]  /*0f10*/  @P0 LDG.E R7, desc[UR6][R2.64] ;  /* 0x0000000602070981 */ /* 0x000162000c1e1900 */
[----:B------:R-:W-:-:S03]  /*0f20*/  USEL UR4, UR4, 0x1, UP0 ;  /* 0x0000000104047887 */ /* 0x000fc60008000000 */
[----:B------:R0:W5:Y:S01]  /*0f30*/  @P1 LDG.E R17, desc[UR6][R4.64] ;  /* 0x0000000604111981 */ /* 0x000162000c1e1900 */
[----:B------:R-:W-:Y:S01]  /*0f40*/  ULDC.64 UR6, c[0x0][0xa20] ;  /* 0x0002880000067ab9 */ /* 0x000fe20000000a00 */
[----:B------:R-:W-:Y:S01]  /*0f50*/  UIMAD UR4, UR4, UR5, URZ ;  /* 0x00000005040472a4 */ /* 0x000fe2000f8e023f */
[----:B------:R-:W-:Y:S01]  /*0f60*/  ISETP.NE.U32.AND P2, PT, RZ, UR6, PT ;  /* 0x00000006ff007c0c */ /* 0x000fe2000bf45070 */
[----:B------:R-:W-:-:S03]  /*0f70*/  IMAD.MOV.U32 R163, RZ, RZ, R46 ;  /* 0x000000ffffa37224 */ /* 0x000fc600078e002e */
[----:B------:R-:W-:Y:S01]  /*0f80*/  ISETP.NE.AND.EX P2, PT, RZ, UR7, PT, P2 ;  /* 0x00000007ff007c0c */ /* 0x000fe2000bf45320 */
[----:B---3--:R-:W-:-:S12]  /*0f90*/  @P1 BRA `(.L_x_1347) ;  /* 0x0000000000281947 */ /* 0x008fd80003800000 */
[----:B------:R-:W-:Y:S02]  /*0fa0*/  ULDC.64 UR6, c[0x0][0xa00] ;  /* 0x0002800000067ab9 */ /* 0x000fe40000000a00 */
[----:B------:R-:W-:-:S04]  /*0fb0*/  ISETP.NE.U32.AND P0, PT, RZ, UR6, PT ;  /* 0x00000006ff007c0c */ /* 0x000fc8000bf05070 */
[----:B------:R-:W-:-:S13]  /*0fc0*/  ISETP.NE.AND.EX P0, PT, RZ, UR7, PT, P0 ;  /* 0x00000007ff007c0c */ /* 0x000fda000bf05300 */
[----:B------:R-:W-:Y:S05]  /*0fd0*/  @!P0 BRA `(.L_x_1347) ;  /* 0x0000000000188947 */ /* 0x000fea0003800000 */
[----:B0-----:R-:W0:Y:S01]  /*0fe0*/  LDC.64 R2, c[0x0][0xa00] ;  /* 0x00028000ff027b82 */ /* 0x001e220000000a00 */
[----:B------:R-:W-:Y:S01]  /*0ff0*/  ULDC.64 UR6, c[0x0][0x208] ;  /* 0x0000820000067ab9 */ /* 0x000fe20000000a00 */
[----:B0-----:R-:W-:-:S05]  /*1000*/  IMAD.WIDE R2, R47, 0x4, R2 ;  /* 0x000000042f027825 */ /* 0x001fca00078e0202 */
[----:B-----5:R-:W2:Y:S04]  /*1010*/  LDG.E R17, desc[UR6][R2.64] ;  /* 0x0000000602117981 */ /* 0x020ea8000c1e1900 */
[----:B------:R-:W2:Y:S02]  /*1020*/  LDG.E R0, desc[UR6][R2.64+0x4] ;  /* 0x0000040602007981 */ /* 0x000ea4000c1e1900 */
[----:B--2---:R-:W-:-:S07]  /*1030*/  IMAD.IADD R17, R0, 0x1, -R17 ;  /* 0x0000000100117824 */ /* 0x004fce00078e0a11 */
.L_x_1347:
[----:B------:R-:W-:Y:S02]  /*1040*/  IMAD.U32 R16, RZ, RZ, UR4 ;  /* 0x00000004ff107e24 */ /* 0x000fe4000f8e00ff */
[----:B------:R-:W-:Y:S01]  /*1050*/  IMAD.MOV.U32 R164, RZ, RZ, R47 ;  /* 0x000000ffffa47224 */ /* 0x000fe200078e002f */
[----:B------:R-:W-:Y:S06]  /*1060*/  @!P2 BRA `(.L_x_1348) ;  /* 0x000000000014a947 */ /* 0x000fec0003800000 */
[----:B0-----:R-:W0:Y:S01]  /*1070*/  LDC.64 R2, c[0x0][0xa20] ;  /* 0x00028800ff027b82 */ /* 0x001e220000000a00 */
[----:B------:R-:W-:Y:S01]  /*1080*/  ULDC.64 UR4, c[0x0][0x208] ;  /* 0x0000820000047ab9 */ /* 0x000fe20000000a00 */
[----:B0-----:R-:W-:-:S05]  /*1090*/  IMAD.WIDE R2, R47, 0x4, R2 ;  /* 0x000000042f027825 */ /* 0x001fca00078e0202 */
[----:B------:R1:W5:Y:S01]  /*10a0*/  LDG.E R16, desc[UR4][R2.64] ;  /* 0x0000000402107981 */ /* 0x000362000c1e1900 */
[----:B------:R-:W-:Y:S05]  /*10b0*/  BRA `(.L_x_1349) ;  /* 0x0000000000287947 */ /* 0x000fea0003800000 */
.L_x_1348:
[----:B------:R-:W-:Y:S02]  /*10c0*/  ULDC.64 UR4, c[0x0][0xa08] ;  /* 0x0002820000047ab9 */ /* 0x000fe40000000a00 */
[----:B------:R-:W-:-:S04]  /*10d0*/  ISETP.NE.U32.AND P0, PT, RZ, UR4, PT ;  /* 0x00000004ff007c0c */ /* 0x000fc8000bf05070 */
[----:B------:R-:W-:-:S13]  /*10e0*/  ISETP.NE.AND.EX P0, PT, RZ, UR5, PT, P0 ;  /* 0x00000005ff007c0c */ /* 0x000fda000bf05300 */
[----:B------:R-:W-:Y:S05]  /*10f0*/  @!P0 BRA `(.L_x_1349) ;  /* 0x0000000000188947 */ /* 0x000fea0003800000 */
[----:B0-----:R-:W0:Y:S01]  /*1100*/  LDC.64 R2, c[0x0][0xa08] ;  /* 0x00028200ff027b82 */ /* 0x001e220000000a00 */
[----:B------:R-:W-:Y:S01]  /*1110*/  ULDC.64 UR4, c[0x0][0x208] ;  /* 0x0000820000047ab9 */ /* 0x000fe20000000a00 */
[----:B0-----:R-:W-:-:S05]  /*1120*/  IMAD.WIDE R2, R47, 0x4, R2 ;  /* 0x000000042f027825 */ /* 0x001fca00078e0202 */
[----:B------:R-:W2:Y:S04]  /*1130*/  LDG.E R16, desc[UR4][R2.64] ;  /* 0x0000000402107981 */ /* 0x000ea8000c1e1900 */
[----:B------:R-:W2:Y:S02]  /*1140*/  LDG.E R5, desc[UR4][R2.64+0x4] ;  /* 0x0000040402057981 */ /* 0x000ea4000c1e1900 */
[----:B--2---:R-:W-:-:S07]  /*1150*/  IMAD.IADD R16, R5, 0x1, -R16 ;  /* 0x0000000105107824 */ /* 0x004fce00078e0a10 */
.L_x_1349:
[----:B------:R-:W2:Y:S01]  /*1160*/  LDC R0, c[0x0][0x448] ;  /* 0x00011200ff007b82 */ /* 0x000ea20000000800 */
[----:B------:R-:W-:Y:S02]  /*1170*/  IMAD.SHL.U32 R18, R45, 0x80, RZ ;  /* 0x000000802d127824 */ /* 0x000fe400078e00ff */
[----:B-----5:R-:W-:-:S05]  /*1180*/  IMAD.IADD R16, R16, 0x1, -R7 ;  /* 0x0000000110107824 */ /* 0x020fca00078e0a07 */
[----:B------:R-:W3:Y:S01]  /*1190*/  LDC.64 R8, c[0x0][0x9e0] ;  /* 0x00027800ff087b82 */ /* 0x000ee20000000a00 */
[----:B--2---:R-:W-:Y:S01]  /*11a0*/  ISETP.NE.AND P1, PT, R0, 0x1, PT ;  /* 0x000000010000780c */ /* 0x004fe20003f25270 */
[----:B------:R-:W-:Y:S01]  /*11b0*/  VIADD R0, R18, 0x7f ;  /* 0x0000007f12007836 */ /* 0x000fe20000000000 */
[----:B---3--:R-:W-:-:S11]  /*11c0*/  ISETP.GE.AND P2, PT, R9, 0x1, PT ;  /* 0x000000010900780c */ /* 0x008fd60003f46270 */
[----:B01----:R-:W0:Y:S08]  /*11d0*/  @P1 LDC R3, c[0x0][0x44c] ;  /* 0x00011300ff031b82 */ /* 0x003e300000000800 */
[----:B------:R-:W1:Y:S01]  /*11e0*/  @P1 LDC R5, c[0x0][0x450] ;  /* 0x00011400ff051b82 */ /* 0x000e620000000800 */
[----:B0-----:R-:W-:Y:S01]  /*11f0*/  @P1 IMAD.HI.U32 R2, R0, R3, RZ ;  /* 0x0000000300021227 */ /* 0x001fe200078e00ff */
[----:B------:R-:W-:-:S04]  /*1200*/  IADD3 R3, R16, 0x1, -R17 ;  /* 0x0000000110037810 */ /* 0x000fc80007ffe811 */
[----:B-1----:R-:W-:-:S05]  /*1210*/  @P1 SHF.R.U32.HI R0, RZ, R5, R2 ;  /* 0x00000005ff001219 */ /* 0x002fca0000011602 */
        /* <DEDUP_REMOVED lines=13> */
.L_x_1351:
[----:B------:R-:W-:-:S13]  /*12f0*/  ISETP.NE.AND P0, PT, R9, 0x1, PT ;  /* 0x000000010900780c */ /* 0x000fda0003f05270 */
[----:B------:R-:W0:Y:S02]  /*1300*/  @P0 LDC.64 R4, c[0x0][0x9e8] ;  /* 0x00027a00ff040b82 */ /* 0x000e240000000a00 */
[----:B0-----:R-:W-:-:S05]  /*1310*/  @P0 IMAD.HI.U32 R4, R2, R4, RZ ;  /* 0x0000000402040227 */ /* 0x001fca00078e00ff */
[----:B------:R-:W-:-:S07]  /*1320*/  @P0 SHF.R.U32.HI R2, RZ, R5, R4 ;  /* 0x00000005ff020219 */ /* 0x000fce0000011604 */
.L_x_1352:
[----:B------:R-:W-:-:S05]  /*1330*/  IMAD R3, R2, R9, R9 ;  /* 0x0000000902037224 */ /* 0x000fca00078e0209 */
[----:B------:R-:W-:-:S07]  /*1340*/  VIMNMX R0, R0, R3, PT ;  /* 0x0000000300007248 */ /* 0x000fce0003fe0100 */
.L_x_1350:
[----:B------:R-:W0:Y:S01]  /*1350*/  @P1 LDC R3, c[0x0][0x44c] ;  /* 0x00011300ff031b82 */ /* 0x000e220000000800 */
[----:B------:R-:W-:Y:S01]  /*1360*/  VIADD R2, R0, 0x5f ;  /* 0x0000005f00027836 */ /* 0x000fe20000000000 */
[----:B------:R-:W-:Y:S01]  /*1370*/  ULDC UR4, c[0x0][0x9dc] ;  /* 0x0002770000047ab9 */ /* 0x000fe20000000800 */
[----:B------:R-:W-:Y:S02]  /*1380*/  VIADD R0, R16, 0x5f ;  /* 0x0000005f10007836 */ /* 0x000fe40000000000 */
[----:B------:R-:W-:Y:S02]  /*1390*/  IMAD.MOV.U32 R4, RZ, RZ, R18 ;  /* 0x000000ffff047224 */ /* 0x000fe400078e0012 */
[----:B------:R-:W-:Y:S01]  /*13a0*/  IMAD.HI R0, R0, 0x2aaaaaab, RZ ;  /* 0x2aaaaaab00007827 */ /* 0x000fe200078e02ff */
[----:B------:R-:W1:Y:S03]  /*13b0*/  @P1 LDC R6, c[0x0][0x450] ;  /* 0x00011400ff061b82 */ /* 0x000e660000000800 */
[----:B------:R-:W-:-:S04]  /*13c0*/  IMAD.HI R2, R2, 0x2aaaaaab, RZ ;  /* 0x2aaaaaab02027827 */ /* 0x000fc800078e02ff */
[----:B------:R-:W-:Y:S01]  /*13d0*/  IMAD.IADD R73, R16, 0x1, -R17 ;  /* 0x0000000110497824 */ /* 0x000fe200078e0a11 */
[----:B------:R-:W-:-:S04]  /*13e0*/  SHF.R.U32.HI R5, RZ, 0x1f, R2 ;  /* 0x0000001fff057819 */ /* 0x000fc80000011602 */
[----:B------:R-:W-:Y:S01]  /*13f0*/  LEA.HI.SX32 R72, R2, R5, 0x1c ;  /* 0x0000000502487211 */ /* 0x000fe200078fe2ff */
[----:B0-----:R-:W-:-:S05]  /*1400*/  @P1 IMAD.HI.U32 R3, R18, R3, RZ ;  /* 0x0000000312031227 */ /* 0x001fca00078e00ff */
[----:B-1----:R-:W-:Y:S02]  /*1410*/  @P1 SHF.R.U32.HI R4, RZ, R6, R3 ;  /* 0x00000006ff041219 */ /* 0x002fe40000011603 */
[----:B------:R-:W-:-:S04]  /*1420*/  SHF.R.U32.HI R3, RZ, 0x1f, R0 ;  /* 0x0000001fff037819 */ /* 0x000fc80000011600 */
[----:B------:R-:W-:Y:S01]  /*1430*/  LEA.HI.SX32 R3, R0, R3, 0x1c ;  /* 0x0000000300037211 */ /* 0x000fe200078fe2ff */
[----:B------:R-:W-:-:S03]  /*1440*/  IMAD.IADD R0, R73, 0x1, R4 ;  /* 0x0000000149007824 */ /* 0x000fc600078e0204 */
[----:B------:R-:W-:Y:S01]  /*1450*/  VIMNMX R72, R3, R72, PT ;  /* 0x0000004803487248 */ /* 0x000fe20003fe0100 */
        /* <DEDUP_REMOVED lines=11> */
.L_x_1354:
[----:B------:R-:W-:-:S13]  /*1510*/  ISETP.NE.AND P0, PT, R9, 0x1, PT ;  /* 0x000000010900780c */ /* 0x000fda0003f05270 */
[----:B------:R-:W0:Y:S02]  /*1520*/  @P0 LDC.64 R4, c[0x0][0x9e8] ;  /* 0x00027a00ff040b82 */ /* 0x000e240000000a00 */
[----:B0-----:R-:W-:-:S05]  /*1530*/  @P0 IMAD.HI.U32 R4, R0, R4, RZ ;  /* 0x0000000400040227 */ /* 0x001fca00078e00ff */
[----:B------:R-:W-:-:S07]  /*1540*/  @P0 SHF.R.U32.HI R0, RZ, R5, R4 ;  /* 0x00000005ff000219 */ /* 0x000fce0000011604 */
.L_x_1355:
[----:B------:R-:W-:-:S05]  /*1550*/  IMAD R3, R0, R9, RZ ;  /* 0x0000000900037224 */ /* 0x000fca00078e02ff */
[----:B------:R-:W-:-:S07]  /*1560*/  VIMNMX R2, R2, R3, !PT ;  /* 0x0000000302027248 */ /* 0x000fce0007fe0100 */
.L_x_1353:
[----:B------:R-:W-:Y:S01]  /*1570*/  IMAD.HI R2, R2, 0x2aaaaaab, RZ ;  /* 0x2aaaaaab02027827 */ /* 0x000fe200078e02ff */
[----:B------:R-:W-:Y:S02]  /*1580*/  PLOP3.LUT P0, PT, PT, PT, PT, 0x80, 0x0 ;  /* 0x000000000000781c */ /* 0x000fe40003f0f070 */
[----:B------:R-:W-:Y:S02]  /*1590*/  CS2R R86, SRZ ;  /* 0x0000000000567805 */ /* 0x000fe4000001ff00 */
[----:B------:R-:W-:Y:S01]  /*15a0*/  CS2R R84, SRZ ;  /* 0x0000000000547805 */ /* 0x000fe2000001ff00 */
[----:B------:R-:W-:Y:S01]  /*15b0*/  IMAD.MOV.U32 R0, RZ, RZ, RZ ;  /* 0x000000ffff007224 */ /* 0x000fe200078e00ff */
[----:B------:R-:W-:Y:S02]  /*15c0*/  SHF.R.U32.HI R3, RZ, 0x1f, R2 ;  /* 0x0000001fff037819 */ /* 0x000fe40000011602 */
[----:B------:R-:W-:Y:S02]  /*15d0*/  CS2R R82, SRZ ;  /* 0x0000000000527805 */ /* 0x000fe4000001ff00 */
[----:B------:R-:W-:-:S02]  /*15e0*/  CS2R R80, SRZ ;  /* 0x0000000000507805 */ /* 0x000fc4000001ff00 */
[----:B------:R-:W-:Y:S02]  /*15f0*/  CS2R R78, SRZ ;  /* 0x00000000004e7805 */ /* 0x000fe4000001ff00 */
[----:B------:R-:W-:Y:S01]  /*1600*/  LEA.HI.SX32 R3, R2, R3, 0x1c ;  /* 0x0000000302037211 */ /* 0x000fe200078fe2ff */
[----:B------:R-:W-:Y:S01]  /*1610*/  IMAD.MOV.U32 R2, RZ, RZ, RZ ;  /* 0x000000ffff027224 */ /* 0x000fe200078e00ff */
[----:B------:R-:W-:Y:S02]  /*1620*/  CS2R R76, SRZ ;  /* 0x00000000004c7805 */ /* 0x000fe4000001ff00 */
[----:B------:R-:W-:Y:S02]  /*1630*/  CS2R R74, SRZ ;  /* 0x00000000004a7805 */ /* 0x000fe4000001ff00 */
[----:B------:R-:W-:Y:S02]  /*1640*/  VIMNMX R23, RZ, R3, !PT ;  /* 0x00000003ff177248 */ /* 0x000fe40007fe0100 */
[----:B------:R-:W-:-:S02]  /*1650*/  CS2R R28, SRZ ;  /* 0x00000000001c7805 */ /* 0x000fc4000001ff00 */
[----:B------:R-:W-:Y:S02]  /*1660*/  CS2R R70, SRZ ;  /* 0x0000000000467805 */ /* 0x000fe4000001ff00 */
[----:B------:R-:W-:Y:S02]  /*1670*/  CS2R R68, SRZ ;  /* 0x0000000000447805 */ /* 0x000fe4000001ff00 */
[----:B------:R-:W-:Y:S02]  /*1680*/  ISETP.GT.AND P1, PT, R72, R23, PT ;  /* 0x000000174800720c */ /* 0x000fe40003f24270 */
        /* <DEDUP_REMOVED lines=18> */
[----:B------:R-:W-:Y:S01]  /*17b0*/  CS2R R6, SRZ ;  /* 0x0000000000067805 */ /* 0x000fe2000001ff00 */
[----:B------:R-:W-:Y:S02]  /*17c0*/  IMAD.MOV.U32 R8, RZ, RZ, RZ ;  /* 0x000000ffff087224 */ /* 0x000fe400078e00ff */
[----:B------:R-:W-:Y:S02]  /*17d0*/  IMAD.MOV.U32 R91, RZ, RZ, RZ ;  /* 0x000000ffff5b7224 */ /* 0x000fe400078e00ff */
[----:B------:R-:W-:-:S02]  /*17e0*/  IMAD.MOV.U32 R10, RZ, RZ, RZ ;  /* 0x000000ffff0a7224 */ /* 0x000fc400078e00ff */
[----:B------:R-:W-:Y:S02]  /*17f0*/  IMAD.MOV.U32 R93, RZ, RZ, RZ ;  /* 0x000000ffff5d7224 */ /* 0x000fe400078e00ff */
        /* <DEDUP_REMOVED lines=34> */
.L_x_1357:
        /* <DEDUP_REMOVED lines=8> */
.L_x_1579:
[----:B------:R-:W-:Y:S05]  /*1aa0*/  @!P0 BRA `(.L_x_1359) ;  /* 0x0000000000048947 */ /* 0x000fea0003800000 */
[----:B------:R-:W-:Y:S01]  /*1ab0*/  BPT.TRAP 0x1 ;  /* 0x000000040000795c */ /* 0x000fe20000300000 */
.L_x_1359:
[----:B------:R-:W-:Y:S02]  /*1ac0*/  IMAD.U32 R15, RZ, RZ, UR37 ;  /* 0x00000025ff0f7e24 */ /* 0x000fe4000f8e00ff */
[----:B0-----:R-:W-:-:S03]  /*1ad0*/  IMAD.U32 R0, RZ, RZ, UR36 ;  /* 0x00000024ff007e24 */ /* 0x001fc6000f8e00ff */
[----:B------:R-:W-:Y:S02]  /*1ae0*/  LEA R15, R15, UR38, 0x3 ;  /* 0x000000260f0f7c11 */ /* 0x000fe4000f8e18ff */
[----:B------:R-:W-:-:S04]  /*1af0*/  SHF.L.U32 R0, R0, 0x1f, RZ ;  /* 0x0000001f00007819 */ /* 0x000fc800000006ff */
[----:B------:R0:W1:Y:S01]  /*1b00*/  SYNCS.PHASECHK.TRANS64.TRYWAIT P1, [R15+URZ+0x2a830], R0 ;  /* 0x02a830000f0075a7 */ /* 0x000062000802017f */
[----:B------:R-:W-:Y:S05]  /*1b10*/  @!P0 BRA `(.L_x_1360) ;  /* 0x0000000000048947 */ /* 0x000fea0003800000 */
[----:B------:R-:W-:Y:S01]  /*1b20*/  BPT.TRAP 0x1 ;  /* 0x000000040000795c */ /* 0x000fe20000300000 */
.L_x_1360:
[----:B------:R-:W2:Y:S02]  /*1b30*/  S2R R2, SR_TID.X ;  /* 0x0000000000027919 */ /* 0x000ea40000002100 */
[----:B--2---:R-:W-:Y:S01]  /*1b40*/  LOP3.LUT P2, RZ, R2, 0x7f, RZ, 0xc0, !PT ;  /* 0x0000007f02ff7812 */ /* 0x004fe2000784c0ff */
[----:B-1----:R-:W-:-:S12]  /*1b50*/  @P1 BRA `(.L_x_1361) ;  /* 0x0000000000081947 */ /* 0x002fd80003800000 */
[----:B------:R-:W1:Y:S02]  /*1b60*/  SYNCS.PHASECHK.TRANS64.TRYWAIT P1, [R15+URZ+0x2a830], R0 ;  /* 0x02a830000f0075a7 */ /* 0x000e64000802017f */
[----:B-1----:R-:W-:Y:S05]  /*1b70*/  @!P1 BRA `(.L_x_1362) ;  /* 0x0000015000fc9947 */ /* 0x002fea0003800000 */
.L_x_1361:
        /* <DEDUP_REMOVED lines=10> */
[----:B------:R-:W2:Y:S01]  /*1c20*/  LDC R9, c[0x0][0x448] ;  /* 0x00011200ff097b82 */ /* 0x000ea20000000800 */
[----:B------:R-:W-:Y:S01]  /*1c30*/  UMOV UR53, 0x40000040 ;  /* 0x4000004000357882 */ /* 0x000fe20000000000 */
[----:B------:R-:W-:Y:S01]  /*1c40*/  UMOV UR55, 0x40000040 ;  /* 0x4000004000377882 */ /* 0x000fe20000000000 */
[----:B------:R-:W-:Y:S01]  /*1c50*/  ULOP3.LUT UR60, UR4, 0x10000, URZ, 0xfc, !UPT ;  /* 0x00010000043c7892 */ /* 0x000fe2000f8efc3f */
[----:B------:R-:W3:Y:S01]  /*1c60*/  S2R R20, SR_TID.X ;  /* 0x0000000000147919 */ /* 0x000ee20000002100 */
[----:B------:R-:W-:Y:S01]  /*1c70*/  ULOP3.LUT UR4, UR39, 0x10000, URZ, 0xfc, !UPT ;  /* 0x0001000027047892 */ /* 0x000fe2000f8efc3f */
[----:B------:R-:W-:Y:S01]  /*1c80*/  IMAD.IADD R12, R22, 0x1, R18 ;  /* 0x00000001160c7824 */ /* 0x000fe200078e0212 */
[----:B------:R-:W-:-:S02]  /*1c90*/  UIMAD UR5, UR37, 0x900, UR60 ;  /* 0x00000900250578a4 */ /* 0x000fc4000f8e023c */
[----:B------:R-:W-:Y:S01]  /*1ca0*/  UIADD3 UR56, UR4, 0x2, URZ ;  /* 0x0000000204387890 */ /* 0x000fe2000fffe03f */
[----:B------:R-:W-:Y:S01]  /*1cb0*/  IMAD.MOV.U32 R21, RZ, RZ, R12 ;  /* 0x000000ffff157224 */ /* 0x000fe200078e000c */
[----:B------:R-:W-:Y:S01]  /*1cc0*/  UIADD3 UR58, UR5, 0x2, URZ ;  /* 0x00000002053a7890 */ /* 0x000fe2000fffe03f */
[----:B------:R-:W-:Y:S02]  /*1cd0*/  UMOV UR8, UR4 ;  /* 0x0000000400087c82 */ /* 0x000fe40008000000 */
[----:B------:R-:W-:Y:S01]  /*1ce0*/  UMOV UR10, UR5 ;  /* 0x00000005000a7c82 */ /* 0x000fe20008000000 */
[----:B------:R-:W-:Y:S01]  /*1cf0*/  UIADD3 UR52, UR4, 0x4, URZ ;  /* 0x0000000404347890 */ /* 0x000fe2000fffe03f */
[----:B------:R-:W-:Y:S01]  /*1d00*/  HGMMA.64x96x16.F32.BF16 R24, gdesc[UR8], RZ, !UPT, gsb0 ;  /* 0x01600000081879f0 */ /* 0x000fe2000c0018ff */
[----:B------:R-:W-:Y:S01]  /*1d10*/  UIADD3 UR54, UR5, 0x4, URZ ;  /* 0x0000000405367890 */ /* 0x000fe2000fffe03f */
[----:B------:R-:W-:Y:S01]  /*1d20*/  IMAD.U32 R4, RZ, RZ, UR8 ;  /* 0x00000008ff047e24 */ /* 0x000fe2000f8e00ff */
[----:B------:R-:W-:-:S02]  /*1d30*/  UIADD3 UR8, UR4, 0x6, URZ ;  /* 0x0000000604087890 */ /* 0x000fc4000fffe03f */
[----:B------:R-:W-:Y:S01]  /*1d40*/  UIADD3 UR10, UR5, 0x6, URZ ;  /* 0x00000006050a7890 */ /* 0x000fe2000fffe03f */
[----:B------:R-:W-:Y:S01]  /*1d50*/  UMOV UR9, 0x40000040 ;  /* 0x4000004000097882 */ /* 0x000fe20000000000 */
[----:B------:R-:W-:Y:S01]  /*1d60*/  UMOV UR11, 0x40000040 ;  /* 0x40000040000b7882 */ /* 0x000fe20000000000 */
[----:B------:R-:W-:Y:S01]  /*1d70*/  UIADD3 UR12, UR4, 0x400, URZ ;  /* 0x00000400040c7890 */ /* 0x000fe2000fffe03f */
[----:B--2---:R-:W-:Y:S01]  /*1d80*/  ISETP.NE.AND P2, PT, R9, 0x1, PT ;  /* 0x000000010900780c */ /* 0x004fe20003f45270 */
[----:B------:R-:W-:Y:S01]  /*1d90*/  UIADD3 UR14, UR5, 0x300, URZ ;  /* 0x00000300050e7890 */ /* 0x000fe2000fffe03f */
[----:B------:R-:W-:Y:S01]  /*1da0*/  UMOV UR13, 0x40000040 ;  /* 0x40000040000d7882 */ /* 0x000fe20000000000 */
[----:B------:R-:W-:Y:S01]  /*1db0*/  UMOV UR15, 0x40000040 ;  /* 0x40000040000f7882 */ /* 0x000fe20000000000 */
[----:B------:R-:W-:Y:S02]  /*1dc0*/  UIADD3 UR16, UR4, 0x402, URZ ;  /* 0x0000040204107890 */ /* 0x000fe4000fffe03f */
[----:B------:R-:W-:Y:S01]  /*1dd0*/  UIADD3 UR18, UR5, 0x302, URZ ;  /* 0x0000030205127890 */ /* 0x000fe2000fffe03f */
[----:B------:R-:W-:Y:S01]  /*1de0*/  UMOV UR17, 0x40000040 ;  /* 0x4000004000117882 */ /* 0x000fe20000000000 */
[----:B------:R-:W-:Y:S01]  /*1df0*/  UMOV UR19, 0x40000040 ;  /* 0x4000004000137882 */ /* 0x000fe20000000000 */
[----:B------:R-:W-:Y:S01]  /*1e00*/  UIADD3 UR20, UR4, 0x404, URZ ;  /* 0x0000040404147890 */ /* 0x000fe2000fffe03f */
[----:B---3--:R-:W-:Y:S01]  /*1e10*/  LOP3.LUT P1, RZ, R20, 0x7f, RZ, 0xc0, !PT ;  /* 0x0000007f14ff7812 */ /* 0x008fe2000782c0ff */
[----:B------:R-:W-:-:S02]  /*1e20*/  UIADD3 UR22, UR5, 0x304, URZ ;  /* 0x0000030405167890 */ /* 0x000fc4000fffe03f */
[----:B------:R-:W2:Y:S01]  /*1e30*/  @P2 LDC R13, c[0x0][0x44c] ;  /* 0x00011300ff0d2b82 */ /* 0x000ea20000000800 */
[----:B------:R-:W-:Y:S01]  /*1e40*/  UMOV UR21, 0x40000040 ;  /* 0x4000004000157882 */ /* 0x000fe20000000000 */
[----:B------:R-:W-:Y:S01]  /*1e50*/  UMOV UR23, 0x40000040 ;  /* 0x4000004000177882 */ /* 0x000fe20000000000 */
[----:B------:R-:W-:Y:S01]  /*1e60*/  UIADD3 UR24, UR4, 0x406, URZ ;  /* 0x0000040604187890 */ /* 0x000fe2000fffe03f */
[----:B------:R-:W-:Y:S01]  /*1e70*/  IMAD R20, R72, -0x60, R16 ;  /* 0xffffffa048147824 */ /* 0x000fe200078e0210 */
[----:B------:R-:W-:Y:S01]  /*1e80*/  UIADD3 UR26, UR5, 0x306, URZ ;  /* 0x00000306051a7890 */ /* 0x000fe2000fffe03f */
[----:B------:R-:W-:Y:S01]  /*1e90*/  UMOV UR25, 0x40000040 ;  /* 0x4000004000197882 */ /* 0x000fe20000000000 */
[----:B------:R-:W-:Y:S01]  /*1ea0*/  UMOV UR27, 0x40000040 ;  /* 0x40000040001b7882 */ /* 0x000fe20000000000 */
[----:B------:R-:W-:Y:S01]  /*1eb0*/  UIADD3 UR28, UR4, 0x800, URZ ;  /* 0x00000800041c7890 */ /* 0x000fe2000fffe03f */
[----:B------:R-:W3:Y:S01]  /*1ec0*/  @P2 LDC R14, c[0x0][0x450] ;  /* 0x00011400ff0e2b82 */ /* 0x000ee20000000800 */
[----:B------:R-:W-:Y:S01]  /*1ed0*/  UIADD3 UR30, UR5, 0x600, URZ ;  /* 0x00000600051e7890 */ /* 0x000fe2000fffe03f */
[----:B------:R-:W-:Y:S01]  /*1ee0*/  VIADD R20, R20, 0x60 ;  /* 0x0000006014147836 */ /* 0x000fe20000000000 */
        /* <DEDUP_REMOVED lines=8> */
[----:B--2---:R-:W-:Y:S01]  /*1f70*/  @P2 IMAD.HI.U32 R13, R12, R13, RZ ;  /* 0x0000000d0c0d2227 */ /* 0x004fe200078e00ff */
[----:B------:R-:W-:Y:S01]  /*1f80*/  UMOV UR41, 0x40000040 ;  /* 0x4000004000297882 */ /* 0x000fe20000000000 */
[----:B------:R-:W-:Y:S01]  /*1f90*/  UMOV UR43, 0x40000040 ;  /* 0x40000040002b7882 */ /* 0x000fe20000000000 */
[----:B------:R-:W-:Y:S02]  /*1fa0*/  UIADD3 UR48, UR4, 0x806, URZ ;  /* 0x0000080604307890 */ /* 0x000fe4000fffe03f */
[----:B------:R-:W-:Y:S01]  /*1fb0*/  UIADD3 UR50, UR5, 0x606, URZ ;  /* 0x0000060605327890 */ /* 0x000fe2000fffe03f */
[----:B------:R-:W-:Y:S01]  /*1fc0*/  UMOV UR49, 0x40000040 ;  /* 0x4000004000317882 */ /* 0x000fe20000000000 */
[----:B------:R-:W-:Y:S01]  /*1fd0*/  UMOV UR51, 0x40000040 ;  /* 0x4000004000337882 */ /* 0x000fe20000000000 */
[----:B------:R-:W-:Y:S01]  /*1fe0*/  ULDC UR4, c[0x0][0x9d8] ;  /* 0x0002760000047ab9 */ /* 0x000fe20000000800 */
[----:B---3--:R-:W-:Y:S01]  /*1ff0*/  @P2 SHF.R.U32.HI R21, RZ, R14, R13 ;  /* 0x0000000eff152219 */ /* 0x008fe2000001160d */
[----:B------:R-:W-:Y:S01]  /*2000*/  @!P1 VIADD R14, R15, 0x2a840 ;  /* 0x0002a8400f0e9836 */ /* 0x000fe20000000000 */
[----:B------:R-:W2:Y:S04]  /*2010*/  LDC.64 R12, c[0x0][0x9e0] ;  /* 0x00027800ff0c7b82 */ /* 0x000ea80000000a00 */
[----:B------:R-:W-:Y:S01]  /*2020*/  @!P1 PRMT R14, RZ, 0x654, R14 ;  /* 0x00000654ff0e9816 */ /* 0x000fe2000000000e */
        /* <DEDUP_REMOVED lines=39> */
[----:B------:R-:W3:Y:S01]  /*22a0*/  SHFL.IDX PT, R67, R21, RZ, 0x1c1f ;  /* 0x001c1fff15437589 */ /* 0x000ee200000e0000 */
[----:B------:R4:W2:Y:S01]  /*22b0*/  MUFU.TANH R74, R25 ;  /* 0x00000019004a7308 */ /* 0x0008a20000002400 */
[----:B------:R5:W-:Y:S01]  /*22c0*/  @!P1 SYNCS.ARRIVE.TRANS64.RED.A1T0 RZ, [R14+URZ], RZ ;  /* 0x000000ff0eff99a7 */ /* 0x000be2000810043f */
[----:B------:R-:W-:Y:S01]  /*22d0*/  FMUL.FTZ R3, R26, UR4 ;  /* 0x000000041a037c20 */ /* 0x000fe20008410000 */
[----:B01----:R-:W-:Y:S01]  /*22e0*/  FMUL.FTZ R0, R27, UR4 ;  /* 0x000000041b007c20 */ /* 0x003fe20008410000 */
[----:B------:R-:W-:Y:S01]  /*22f0*/  FMUL.FTZ R28, R28, UR4 ;  /* 0x000000041c1c7c20 */ /* 0x000fe20008410000 */
[----:B------:R-:W-:Y:S01]  /*2300*/  FMUL.FTZ R29, R29, UR4 ;  /* 0x000000041d1d7c20 */ /* 0x000fe20008410000 */
[----:B------:R-:W-:Y:S01]  /*2310*/  FMUL.FTZ R2, R30, UR4 ;  /* 0x000000041e027c20 */ /* 0x000fe20008410000 */
[----:B------:R-:W-:Y:S01]  /*2320*/  FMUL.FTZ R6, R31, UR4 ;  /* 0x000000041f067c20 */ /* 0x000fe20008410000 */
[----:B------:R-:W-:Y:S01]  /*2330*/  FMUL.FTZ R32, R32, UR4 ;  /* 0x0000000420207c20 */ /* 0x000fe20008410000 */
[----:B----4-:R-:W-:-:S02]  /*2340*/  IMAD.MOV.U32 R25, RZ, RZ, -0x60 ;  /* 0xffffffa0ff197424 */ /* 0x010fc400078e00ff */
[----:B------:R-:W-:Y:S01]  /*2350*/  FMUL.FTZ R33, R33, UR4 ;  /* 0x0000000421217c20 */ /* 0x000fe20008410000 */
[----:B------:R-:W-:Y:S01]  /*2360*/  FMUL.FTZ R10, R34, UR4 ;  /* 0x00000004220a7c20 */ /* 0x000fe20008410000 */
[----:B------:R-:W-:Y:S01]  /*2370*/  FMUL.FTZ R11, R35, UR4 ;  /* 0x00000004230b7c20 */ /* 0x000fe20008410000 */
[----:B------:R-:W-:Y:S02]  /*2380*/  IMAD R24, R72, R25, 0x61 ;  /* 0x0000006148187424 */ /* 0x000fe400078e0219 */
        /* <DEDUP_REMOVED lines=26> */
[----:B-----5:R-:W-:Y:S01]  /*2530*/  FMUL.FTZ R14, R71, UR4 ;  /* 0x00000004470e7c20 */ /* 0x020fe20008410000 */
[----:B------:R-:W-:Y:S01]  /*2540*/  FMUL.FTZ R50, R50, UR4 ;  /* 0x0000000432327c20 */ /* 0x000fe20008410000 */
[----:B------:R-:W-:Y:S01]  /*2550*/  FMUL.FTZ R54, R54, UR4 ;  /* 0x0000000436367c20 */ /* 0x000fe20008410000 */
[----:B------:R-:W-:Y:S01]  /*2560*/  FMUL.FTZ R58, R58, UR4 ;  /* 0x000000043a3a7c20 */ /* 0x000fe20008410000 */
[----:B------:R-:W-:Y:S01]  /*2570*/  FMUL.FTZ R62, R62, UR4 ;  /* 0x000000043e3e7c20 */ /* 0x000fe20008410000 */
[----:B------:R-:W-:Y:S01]  /*2580*/  IMAD R25, R19, -0x2, R24 ;  /* 0xfffffffe13197824 */ /* 0x000fe200078e0218 */
[----:B--2---:R-:W-:Y:S01]  /*2590*/  ISETP.GE.AND P1, PT, R13, 0x1, PT ;  /* 0x000000010d00780c */ /* 0x004fe20003f26270 */
[----:B------:R-:W0:Y:S01]  /*25a0*/  MUFU.TANH R8, R8 ;  /* 0x0000000800087308 */ /* 0x000e220000002400 */
[----:B------:R-:W-:Y:S01]  /*25b0*/  FMUL.FTZ R61, R61, UR4 ;  /* 0x000000043d3d7c20 */ /* 0x000fe20008410000 */
[----:B------:R-:W-:Y:S01]  /*25c0*/  FMUL.FTZ R38, R38, UR4 ;  /* 0x0000000426267c20 */ /* 0x000fe20008410000 */
[----:B------:R-:W-:Y:S01]  /*25d0*/  IADD3 R27, -R17, R25, R16 ;  /* 0x00000019111b7210 */ /* 0x000fe20007ffe110 */
[----:B------:R-:W-:Y:S01]  /*25e0*/  FMUL.FTZ R42, R42, UR4 ;  /* 0x000000042a2a7c20 */ /* 0x000fe20008410000 */
[----:B------:R-:W-:Y:S01]  /*25f0*/  FMUL.FTZ R46, R46, UR4 ;  /* 0x000000042e2e7c20 */ /* 0x000fe20008410000 */
[----:B------:R-:W-:Y:S01]  /*2600*/  IMAD R34, R19, -0x2, R20 ;  /* 0xfffffffe13227824 */ /* 0x000fe200078e0214 */
[----:B------:R-:W-:Y:S01]  /*2610*/  P2R R175, PR, RZ, 0x2 ;  /* 0x00000002ffaf7803 */ /* 0x000fe20000000000 */
[----:B------:R-:W1:Y:S08]  /*2620*/  MUFU.TANH R3, R3 ;  /* 0x0000000300037308 */ /* 0x000e700000002400 */
[----:B------:R-:W2:Y:S08]  /*2630*/  MUFU.TANH R0, R0 ;  /* 0x0000000000007308 */ /* 0x000eb00000002400 */
        /* <DEDUP_REMOVED lines=42> */
[----:B-----5:R-:W-:-:S07]  /*28e0*/  IMAD.IADD R61, R27, 0x1, R12 ;  /* 0x000000011b3d7824 */ /* 0x020fce00078e020c */
[----:B------:R5:W0:Y:S01]  /*28f0*/  MUFU.TANH R35, R42 ;  /* 0x0000002a00237308 */ /* 0x000a220000002400 */
[----:B---3--:R-:W-:-:S07]  /*2900*/  VIADD R38, R27, UR51 ;  /* 0x000000331b267c36 */ /* 0x008fce0008000000 */
[----:B------:R3:W0:Y:S01]  /*2910*/  MUFU.TANH R75, R46 ;  /* 0x0000002e004b7308 */ /* 0x0006220000002400 */
[----:B-----5:R-:W-:Y:S01]  /*2920*/  VIADD R42, R24, 0xffffffff ;  /* 0xffffffff182a7836 */ /* 0x020fe20000000000 */
[----:B------:R-:W-:Y:S01]  /*2930*/  VIADDMNMX R24, R67, R61, R34, PT ;  /* 0x0000003d43187246 */ /* 0x000fe20003800122 */
[----:B---3--:R-:W-:Y:S02]  /*2940*/  VIADD R46, R25, 0xffffffff ;  /* 0xffffffff192e7836 */ /* 0x008fe40000000000 */
[----:B------:R-:W-:Y:S01]  /*2950*/  IMAD.IADD R25, R38, 0x1, R67 ;  /* 0x0000000126197824 */ /* 0x000fe200078e0243 */
[----:B-12-4-:R-:W-:Y:S06]  /*2960*/  @!P1 BRA `(.L_x_1363) ;  /* 0x00000000004c9947 */ /* 0x016fec0003800000 */
[----:B------:R-:W-:Y:S01]  /*2970*/  IADD3 R20, -R17, R16, R67 ;  /* 0x0000001011147210 */ /* 0x000fe20007ffe143 */
        /* <DEDUP_REMOVED lines=10> */
.L_x_1365:
[----:B------:R-:W-:-:S13]  /*2a20*/  ISETP.NE.AND P1, PT, R13, 0x1, PT ;  /* 0x000000010d00780c */ /* 0x000fda0003f25270 */
[----:B------:R-:W1:Y:S02]  /*2a30*/  @P1 LDC.64 R26, c[0x0][0x9e8] ;  /* 0x00027a00ff1a1b82 */ /* 0x000e640000000a00 */
[----:B-1----:R-:W-:-:S05]  /*2a40*/  @P1 IMAD.HI.U32 R26, R20, R26, RZ ;  /* 0x0000001a141a1227 */ /* 0x002fca00078e00ff */
[----:B------:R-:W-:-:S07]  /*2a50*/  @P1 SHF.R.U32.HI R20, RZ, R27, R26 ;  /* 0x0000001bff141219 */ /* 0x000fce000001161a */
.L_x_1366:
[----:B------:R-:W-:Y:S05]  /*2a60*/  BSYNC B0 ;  /* 0x0000000000007941 */ /* 0x000fea0003800000 */
.L_x_1364:
[----:B------:R-:W-:-:S05]  /*2a70*/  IMAD R20, R20, R13, R46 ;  /* 0x0000000d14147224 */ /* 0x000fca00078e022e */
[----:B------:R-:W-:Y:S02]  /*2a80*/  VIMNMX R25, R25, R20, !PT ;  /* 0x0000001419197248 */ /* 0x000fe40007fe0100 */
[----:B------:R-:W-:-:S07]  /*2a90*/  VIADDMNMX R24, R20, R13, R24, PT ;  /* 0x0000000d14187246 */ /* 0x000fce0003800118 */
.L_x_1363:
        /* <DEDUP_REMOVED lines=15> */
[----:B-1----:R-:W-:Y:S02]  /*2b90*/  VIADDMNMX R34, R21, R61, R34, PT ;  /* 0x0000003d15227246 */ /* 0x002fe40003800122 */
[----:B0-----:R-:W-:-:S02]  /*2ba0*/  FSEL R81, R29, -INF , !P2 ;  /* 0xff8000001d517808 */ /* 0x001fc40005000000 */
[C---:B------:R-:W-:Y:S02]  /*2bb0*/  ISETP.GT.AND P2, PT, R25.reuse, 0x10, !P3 ;  /* 0x000000101900780c */ /* 0x040fe40005f44270 */
        /* <DEDUP_REMOVED lines=81> */
[----:B------:R-:W-:-:S04]  /*30d0*/  ISETP.LT.OR P2, PT, R24, 0x51, P2 ;  /* 0x000000511800780c */ /* 0x000fc80001741670 */
[----:B------:R-:W-:Y:S02]  /*30e0*/  FSEL R28, R64, -INF , !P2 ;  /* 0xff800000401c7808 */ /* 0x000fe40005000000 */
        /* <DEDUP_REMOVED lines=19> */
[----:B------:R-:W-:Y:S01]  /*3220*/  IADD3 R8, -R17, R16, R21 ;  /* 0x0000001011087210 */ /* 0x000fe20007ffe115 */
        /* <DEDUP_REMOVED lines=10> */
.L_x_1369:
[----:B------:R-:W-:-:S13]  /*32d0*/  ISETP.NE.AND P4, PT, R13, 0x1, PT ;  /* 0x000000010d00780c */ /* 0x000fda0003f85270 */
[----:B------:R-:W0:Y:S02]  /*32e0*/  @P4 LDC.64 R36, c[0x0][0x9e8] ;  /* 0x00027a00ff244b82 */ /* 0x000e240000000a00 */
[----:B0-----:R-:W-:-:S05]  /*32f0*/  @P4 IMAD.HI.U32 R36, R8, R36, RZ ;  /* 0x0000002408244227 */ /* 0x001fca00078e00ff */
[----:B------:R-:W-:-:S07]  /*3300*/  @P4 SHF.R.U32.HI R8, RZ, R37, R36 ;  /* 0x00000025ff084219 */ /* 0x000fce0000011624 */
.L_x_1370:
[----:B------:R-:W-:Y:S05]  /*3310*/  BSYNC B0 ;  /* 0x0000000000007941 */ /* 0x000fea0003800000 */
.L_x_1368:
[----:B------:R-:W-:-:S05]  /*3320*/  IMAD R8, R8, R13, R46 ;  /* 0x0000000d08087224 */ /* 0x000fca00078e022e */
[----:B------:R-:W-:Y:S02]  /*3330*/  VIMNMX R25, R25, R8, !PT ;  /* 0x0000000819197248 */ /* 0x000fe40007fe0100 */
[----:B------:R-:W-:-:S07]  /*3340*/  VIADDMNMX R34, R8, R13, R34, PT ;  /* 0x0000000d08227246 */ /* 0x000fce0003800122 */
.L_x_1367:
[C---:B------:R-:W-:Y:S01]  /*3350*/  ISETP.GT.AND P1, PT, R25.reuse, 0x1, !P1 ;  /* 0x000000011900780c */ /* 0x040fe20004f24270 */
[----:B------:R-:W-:Y:S01]  /*3360*/  ULDC UR4, c[0x0][0x988] ;  /* 0x0002620000047ab9 */ /* 0x000fe20000000800 */
[----:B------:R-:W-:Y:S02]  /*3370*/  ISETP.GT.AND P3, PT, R25, RZ, !P3 ;  /* 0x000000ff1900720c */ /* 0x000fe40005f64270 */
[C---:B------:R-:W-:Y:S02]  /*3380*/  ISETP.LT.OR P1, PT, R34.reuse, 0x2, P1 ;  /* 0x000000022200780c */ /* 0x040fe40000f21670 */
[----:B------:R-:W-:Y:S02]  /*3390*/  ISETP.LT.OR P3, PT, R34, 0x1, P3 ;  /* 0x000000012200780c */ /* 0x000fe40001f61670 */
[----:B------:R-:W-:Y:S02]  /*33a0*/  FSEL R21, R0, -INF , !P1 ;  /* 0xff80000000157808 */ /* 0x000fe40004800000 */
[----:B------:R-:W-:-:S02]  /*33b0*/  ISETP.NE.AND P1, PT, R27, RZ, PT ;  /* 0x000000ff1b00720c */ /* 0x000fc40003f25270 */
[----:B------:R-:W-:Y:S02]  /*33c0*/  FSEL R36, R3, -INF , !P3 ;  /* 0xff80000003247808 */ /* 0x000fe40005800000 */
[----:B------:R-:W-:Y:S02]  /*33d0*/  ISETP.GT.AND P1, PT, R25, 0x9, !P1 ;  /* 0x000000091900780c */ /* 0x000fe40004f24270 */
[----:B------:R-:W-:Y:S02]  /*33e0*/  FMNMX.FTZ R3, R33, R67, !PT ;  /* 0x0000004321037209 */ /* 0x000fe40007810000 */
[----:B------:R-:W-:Y:S02]  /*33f0*/  ISETP.LT.OR P1, PT, R34, 0xa, P1 ;  /* 0x0000000a2200780c */ /* 0x000fe40000f21670 */
[----:B------:R-:W-:Y:S02]  /*3400*/  FMNMX.FTZ R3, R71, R3, !PT ;  /* 0x0000000347037209 */ /* 0x000fe40007810000 */
[----:B------:R-:W-:-:S02]  /*3410*/  FSEL R40, R6, -INF , !P1 ;  /* 0xff80000006287808 */ /* 0x000fc40004800000 */
[----:B------:R-:W-:Y:S02]  /*3420*/  ISETP.NE.AND P1, PT, R29, RZ, PT ;  /* 0x000000ff1d00720c */ /* 0x000fe40003f25270 */
[----:B------:R-:W-:Y:S02]  /*3430*/  FMNMX.FTZ R3, R81, R3, !PT ;  /* 0x0000000351037209 */ /* 0x000fe40007810000 */
[C---:B------:R-:W-:Y:S02]  /*3440*/  ISETP.GT.AND P1, PT, R25.reuse, 0x10, !P1 ;  /* 0x000000101900780c */ /* 0x040fe40004f24270 */
[----:B------:R-:W-:Y:S02]  /*3450*/  ISETP.GT.AND P5, PT, R25, 0x8, !P5 ;  /* 0x000000081900780c */ /* 0x000fe40006fa4270 */
[----:B------:R-:W-:Y:S02]  /*3460*/  ISETP.LT.OR P1, PT, R34, 0x11, P1 ;  /* 0x000000112200780c */ /* 0x000fe40000f21670 */
[----:B------:R-:W-:-:S02]  /*3470*/  FMNMX.FTZ R3, R83, R3, !PT ;  /* 0x0000000353037209 */ /* 0x000fc40007810000 */
[----:B------:R-:W-:Y:S02]  /*3480*/  FSEL R42, R10, -INF , !P1 ;  /* 0xff8000000a2a7808 */ /* 0x000fe40004800000 */
[----:B------:R-:W-:Y:S02]  /*3490*/  ISETP.NE.AND P1, PT, R50, RZ, PT ;  /* 0x000000ff3200720c */ /* 0x000fe40003f25270 */
[C---:B------:R-:W-:Y:S02]  /*34a0*/  ISETP.LT.OR P5, PT, R34.reuse, 0x9, P5 ;  /* 0x000000092200780c */ /* 0x040fe40002fa1670 */
[----:B------:R-:W-:Y:S02]  /*34b0*/  ISETP.GT.AND P1, PT, R25, 0x11, !P1 ;  /* 0x000000111900780c */ /* 0x000fe40004f24270 */
[----:B------:R-:W-:Y:S02]  /*34c0*/  FMNMX.FTZ R3, R85, R3, !PT ;  /* 0x0000000355037209 */ /* 0x000fe40007810000 */
[----:B------:R-:W-:-:S02]  /*34d0*/  ISETP.LT.OR P1, PT, R34, 0x12, P1 ;  /* 0x000000122200780c */ /* 0x000fc40000f21670 */
[----:B------:R-:W-:Y:S02]  /*34e0*/  FSEL R38, R2, -INF , !P5 ;  /* 0xff80000002267808 */ /* 0x000fe40006800000 */
[----:B------:R-:W-:Y:S01]  /*34f0*/  FSEL R44, R11, -INF , !P1 ;  /* 0xff8000000b2c7808 */ /* 0x000fe20004800000 */
[----:B------:R-:W-:Y:S01]  /*3500*/  IMAD.U32 R11, RZ, RZ, UR4 ;  /* 0x00000004ff0b7e24 */ /* 0x000fe2000f8e00ff */
[----:B------:R-:W-:Y:S02]  /*3510*/  ISETP.NE.AND P1, PT, R54, RZ, PT ;  /* 0x000000ff3600720c */ /* 0x000fe40003f25270 */
[----:B------:R-:W-:Y:S02]  /*3520*/  ISETP.NE.AND P5, PT, R58, RZ, PT ;  /* 0x000000ff3a00720c */ /* 0x000fe40003fa5270 */
[----:B------:R-:W-:Y:S02]  /*3530*/  ISETP.GT.AND P1, PT, R25, 0x18, !P1 ;  /* 0x000000181900780c */ /* 0x000fe40004f24270 */
[----:B------:R-:W-:-:S02]  /*3540*/  FMNMX.FTZ R3, R87, R3, !PT ;  /* 0x0000000357037209 */ /* 0x000fc40007810000 */
[C---:B------:R-:W-:Y:S02]  /*3550*/  ISETP.LT.OR P1, PT, R34.reuse, 0x19, P1 ;  /* 0x000000192200780c */ /* 0x040fe40000f21670 */
[----:B------:R-:W-:Y:S02]  /*3560*/  FMNMX.FTZ R3, R89, R3, !PT ;  /* 0x0000000359037209 */ /* 0x000fe40007810000 */
[----:B------:R-:W-:Y:S02]  /*3570*/  FSEL R46, R31, -INF , !P1 ;  /* 0xff8000001f2e7808 */ /* 0x000fe40004800000 */
[----:B------:R-:W-:Y:S02]  /*3580*/  ISETP.GT.AND P1, PT, R25, 0x19, !P5 ;  /* 0x000000191900780c */ /* 0x000fe40006f24270 */
[----:B------:R-:W-:Y:S02]  /*3590*/  FMNMX.FTZ R3, R91, R3, !PT ;  /* 0x000000035b037209 */ /* 0x000fe40007810000 */
[----:B------:R-:W-:-:S02]  /*35a0*/  ISETP.LT.OR P1, PT, R34, 0x1a, P1 ;  /* 0x0000001a2200780c */ /* 0x000fc40000f21670 */
[----:B------:R-:W-:Y:S02]  /*35b0*/  ISETP.NE.AND P4, PT, R62, RZ, PT ;  /* 0x000000ff3e00720c */ /* 0x000fe40003f85270 */
[----:B------:R-:W-:Y:S02]  /*35c0*/  FSEL R48, R39, -INF , !P1 ;  /* 0xff80000027307808 */ /* 0x000fe40004800000 */
        /* <DEDUP_REMOVED lines=12> */
[----:B------:R-:W-:Y:S02]  /*3690*/  ISETP.NE.AND P5, PT, R52, RZ, PT ;  /* 0x000000ff3400720c */ /* 0x000fe40003fa5270 */
[----:B------:R-:W-:Y:S02]  /*36a0*/  FSEL R52, R43, -INF , !P1 ;  /* 0xff8000002b347808 */ /* 0x000fe40004800000 */
[----:B------:R-:W-:Y:S02]  /*36b0*/  ISETP.NE.AND P1, PT, R74, RZ, PT ;  /* 0x000000ff4a00720c */ /* 0x000fe40003f25270 */
[----:B------:R-:W-:-:S02]  /*36c0*/  FMNMX.FTZ R3, R53, R3, !PT ;  /* 0x0000000335037209 */ /* 0x000fc40007810000 */
[----:B------:R-:W-:Y:S02]  /*36d0*/  ISETP.GT.AND P1, PT, R25, 0x28, !P1 ;  /* 0x000000281900780c */ /* 0x000fe40004f24270 */
[----:B------:R-:W-:Y:S02]  /*36e0*/  FMNMX.FTZ R3, R99, R3, !PT ;  /* 0x0000000363037209 */ /* 0x000fe40007810000 */
[----:B------:R-:W-:Y:S02]  /*36f0*/  ISETP.LT.OR P1, PT, R34, 0x29, P1 ;  /* 0x000000292200780c */ /* 0x000fe40000f21670 */
[----:B------:R-:W-:Y:S02]  /*3700*/  FMNMX.FTZ R3, R57, R3, !PT ;  /* 0x0000000339037209 */ /* 0x000fe40007810000 */
[----:B------:R-:W-:Y:S02]  /*3710*/  FSEL R54, R75, -INF , !P1 ;  /* 0xff8000004b367808 */ /* 0x000fe40004800000 */
[----:B------:R-:W-:-:S02]  /*3720*/  ISETP.NE.AND P1, PT, R80, RZ, PT ;  /* 0x000000ff5000720c */ /* 0x000fc40003f25270 */
[----:B------:R-:W-:Y:S02]  /*3730*/  FMNMX.FTZ R3, R32, R3, !PT ;  /* 0x0000000320037209 */ /* 0x000fe40007810000 */
[----:B------:R-:W-:Y:S02]  /*3740*/  ISETP.GT.AND P1, PT, R25, 0x29, !P1 ;  /* 0x000000291900780c */ /* 0x000fe40004f24270 */
[----:B------:R-:W-:Y:S02]  /*3750*/  FMNMX.FTZ R3, R30, R3, !PT ;  /* 0x000000031e037209 */ /* 0x000fe40007810000 */
[----:B------:R-:W-:Y:S02]  /*3760*/  ISETP.LT.OR P1, PT, R34, 0x2a, P1 ;  /* 0x0000002a2200780c */ /* 0x000fe40000f21670 */
[----:B------:R-:W-:Y:S02]  /*3770*/  FMNMX.FTZ R3, R28, R3, !PT ;  /* 0x000000031c037209 */ /* 0x000fe40007810000 */
[----:B------:R-:W-:-:S02]  /*3780*/  ISETP.NE.AND P4, PT, R56, RZ, PT ;  /* 0x000000ff3800720c */ /* 0x000fc40003f85270 */
[----:B------:R-:W-:Y:S02]  /*3790*/  FSEL R56, R47, -INF , !P1 ;  /* 0xff8000002f387808 */ /* 0x000fe40004800000 */
[----:B------:R-:W-:Y:S02]  /*37a0*/  FMNMX.FTZ R3, R26, R3, !PT ;  /* 0x000000031a037209 */ /* 0x000fe40007810000 */
[----:B------:R-:W-:Y:S02]  /*37b0*/  ISETP.NE.AND P1, PT, R82, RZ, PT ;  /* 0x000000ff5200720c */ /* 0x000fe40003f25270 */
[----:B------:R-:W-:Y:S02]  /*37c0*/  FMNMX.FTZ R3, R20, R3, !PT ;  /* 0x0000000314037209 */ /* 0x000fe40007810000 */
[----:B------:R-:W-:Y:S02]  /*37d0*/  ISETP.GT.AND P1, PT, R25, 0x30, !P1 ;  /* 0x000000301900780c */ /* 0x000fe40004f24270 */
[----:B------:R-:W-:-:S02]  /*37e0*/  FMNMX.FTZ R3, R24, R3, !PT ;  /* 0x0000000318037209 */ /* 0x000fc40007810000 */
[----:B------:R-:W-:Y:S02]  /*37f0*/  ISETP.LT.OR P1, PT, R34, 0x31, P1 ;  /* 0x000000312200780c */ /* 0x000fe40000f21670 */
[C---:B------:R-:W-:Y:S01]  /*3800*/  ISETP.GT.AND P6, PT, R25.reuse, 0x51, !P6 ;  /* 0x000000511900780c */ /* 0x040fe200077c4270 */
[----:B------:R-:W0:Y:S01]  /*3810*/  SHFL.BFLY PT, R8, R3, 0x2, 0x1f ;  /* 0x0c401f0003087f89 */ /* 0x000e2200000e0000 */
[----:B------:R-:W-:Y:S02]  /*3820*/  FSEL R58, R76, -INF , !P1 ;  /* 0xff8000004c3a7808 */ /* 0x000fe40004800000 */
[----:B------:R-:W-:Y:S02]  /*3830*/  ISETP.NE.AND P1, PT, R84, RZ, PT ;  /* 0x000000ff5400720c */ /* 0x000fe40003f25270 */
[C---:B------:R-:W-:Y:S02]  /*3840*/  ISETP.GT.AND P2, PT, R25.reuse, 0x58, !P2 ;  /* 0x000000581900780c */ /* 0x040fe40005744270 */
[----:B------:R-:W-:-:S02]  /*3850*/  ISETP.GT.AND P1, PT, R25, 0x31, !P1 ;  /* 0x000000311900780c */ /* 0x000fc40004f24270 */
[C---:B------:R-:W-:Y:S02]  /*3860*/  ISETP.LT.OR P6, PT, R34.reuse, 0x52, P6 ;  /* 0x000000522200780c */ /* 0x040fe400037c1670 */
[C---:B------:R-:W-:Y:S02]  /*3870*/  ISETP.LT.OR P1, PT, R34.reuse, 0x32, P1 ;  /* 0x000000322200780c */ /* 0x040fe40000f21670 */
[----:B------:R-:W-:Y:S02]  /*3880*/  ISETP.LT.OR P2, PT, R34, 0x59, P2 ;  /* 0x000000592200780c */ /* 0x000fe40001741670 */
[----:B------:R-:W-:Y:S02]  /*3890*/  FSEL R60, R51, -INF , !P1 ;  /* 0xff800000333c7808 */ /* 0x000fe40004800000 */
[----:B------:R-:W-:Y:S02]  /*38a0*/  ISETP.NE.AND P1, PT, R86, RZ, PT ;  /* 0x000000ff5600720c */ /* 0x000fe40003f25270 */
[----:B------:R-:W-:-:S02]  /*38b0*/  FSEL R68, R7, -INF , !P6 ;  /* 0xff80000007447808 */ /* 0x000fc40007000000 */
[----:B------:R-:W-:Y:S02]  /*38c0*/  ISETP.GT.AND P1, PT, R25, 0x38, !P1 ;  /* 0x000000381900780c */ /* 0x000fe40004f24270 */
[----:B0-----:R-:W-:Y:S02]  /*38d0*/  FMNMX.FTZ R27, R3, R8, !PT ;  /* 0x00000008031b7209 */ /* 0x001fe40007810000 */
[----:B------:R-:W-:Y:S02]  /*38e0*/  ISETP.LT.OR P1, PT, R34, 0x39, P1 ;  /* 0x000000392200780c */ /* 0x000fe40000f21670 */
[----:B------:R-:W-:Y:S01]  /*38f0*/  FMNMX.FTZ R3, R36, R21, !PT ;  /* 0x0000001524037209 */ /* 0x000fe20007810000 */
[----:B------:R-:W0:Y:S01]  /*3900*/  SHFL.BFLY PT, R8, R27, 0x1, 0x1f ;  /* 0x0c201f001b087f89 */ /* 0x000e2200000e0000 */
[----:B------:R-:W-:Y:S02]  /*3910*/  FSEL R62, R77, -INF , !P1 ;  /* 0xff8000004d3e7808 */ /* 0x000fe40004800000 */
[----:B------:R-:W-:-:S02]  /*3920*/  ISETP.NE.AND P1, PT, R88, RZ, PT ;  /* 0x000000ff5800720c */ /* 0x000fc40003f25270 */
[----:B------:R-:W-:Y:S02]  /*3930*/  FMNMX.FTZ R3, R38, R3, !PT ;  /* 0x0000000326037209 */ /* 0x000fe40007810000 */
[----:B------:R-:W-:Y:S02]  /*3940*/  ISETP.GT.AND P1, PT, R25, 0x39, !P1 ;  /* 0x000000391900780c */ /* 0x000fe40004f24270 */
[----:B------:R-:W-:Y:S02]  /*3950*/  FMNMX.FTZ R3, R40, R3, !PT ;  /* 0x0000000328037209 */ /* 0x000fe40007810000 */
[----:B------:R-:W-:Y:S02]  /*3960*/  ISETP.LT.OR P1, PT, R34, 0x3a, P1 ;  /* 0x0000003a2200780c */ /* 0x000fe40000f21670 */
[----:B------:R-:W-:Y:S02]  /*3970*/  FMNMX.FTZ R3, R42, R3, !PT ;  /* 0x000000032a037209 */ /* 0x000fe40007810000 */
        /* <DEDUP_REMOVED lines=21> */
[----:B------:R-:W-:Y:S02]  /*3ad0*/  ISETP.GT.AND P1, PT, R25, 0x49, !P4 ;  /* 0x000000491900780c */ /* 0x000fe40006724270 */
[----:B------:R-:W-:Y:S02]  /*3ae0*/  FMNMX.FTZ R3, R62, R3, !PT ;  /* 0x000000033e037209 */ /* 0x000fe40007810000 */
[----:B0-----:R-:W-:Y:S02]  /*3af0*/  FMNMX.FTZ R8, R27, R8, !PT ;  /* 0x000000081b087209 */ /* 0x001fe40007810000 */
[----:B------:R-:W-:-:S02]  /*3b00*/  ISETP.LT.OR P1, PT, R34, 0x4a, P1 ;  /* 0x0000004a2200780c */ /* 0x000fc40000f21670 */
[----:B------:R-:W-:Y:S01]  /*3b10*/  FMNMX.FTZ R3, R64, R3, !PT ;  /* 0x0000000340037209 */ /* 0x000fe20007810000 */
[C---:B------:R-:W-:Y:S01]  /*3b20*/  FMUL.FTZ R29, R8.reuse, R11 ;  /* 0x0000000b081d7220 */ /* 0x040fe20000410000 */
[----:B------:R-:W-:Y:S02]  /*3b30*/  FSEL R0, R63, -INF , !P1 ;  /* 0xff8000003f007808 */ /* 0x000fe40004800000 */
[----:B------:R-:W-:Y:S02]  /*3b40*/  FSETP.NEU.FTZ.AND P1, PT, R8, -INF , PT ;  /* 0xff8000000800780b */ /* 0x000fe40003f3d000 */
[----:B------:R-:W-:Y:S02]  /*3b50*/  ISETP.NE.AND P4, PT, R94, RZ, PT ;  /* 0x000000ff5e00720c */ /* 0x000fe40003f85270 */
[----:B------:R-:W-:Y:S02]  /*3b60*/  FMNMX.FTZ R3, R10, R3, !PT ;  /* 0x000000030a037209 */ /* 0x000fe40007810000 */
[----:B------:R-:W-:-:S02]  /*3b70*/  FSEL R74, R29, RZ, P1 ;  /* 0x000000ff1d4a7208 */ /* 0x000fc40000800000 */
        /* <DEDUP_REMOVED lines=18> */
[-CC-:B------:R-:W-:Y:S01]  /*3ca0*/  FFMA.FTZ R35, R83, R11.reuse, -R74.reuse ;  /* 0x0000000b53237223 */ /* 0x180fe2000001084a */
[----:B------:R-:W-:Y:S01]  /*3cb0*/  FSEL R34, R15, -INF , !P2 ;  /* 0xff8000000f227808 */ /* 0x000fe20005000000 */
[--C-:B------:R-:W-:Y:S01]  /*3cc0*/  FFMA.FTZ R24, R24, R11, -R74.reuse ;  /* 0x0000000b18187223 */ /* 0x100fe2000001084a */
[----:B------:R-:W-:Y:S01]  /*3cd0*/  FMNMX.FTZ R3, R68, R3, !PT ;  /* 0x0000000344037209 */ /* 0x000fe20007810000 */
[----:B------:R-:W-:Y:S01]  /*3ce0*/  MUFU.EX2 R27, R27 ;  /* 0x0000001b001b7308 */ /* 0x000fe20000000800 */
[----:B------:R-:W-:Y:S01]  /*3cf0*/  FSEL R14, R14, -INF , !P1 ;  /* 0xff8000000e0e7808 */ /* 0x000fe20004800000 */
[--C-:B------:R-:W-:Y:S01]  /*3d00*/  FFMA.FTZ R37, R87, R11, -R74.reuse ;  /* 0x0000000b57257223 */ /* 0x100fe2000001084a */
[----:B------:R-:W-:Y:S01]  /*3d10*/  FMNMX.FTZ R3, R34, R3, !PT ;  /* 0x0000000322037209 */ /* 0x000fe20007810000 */
[-CC-:B------:R-:W-:Y:S01]  /*3d20*/  FFMA.FTZ R39, R49, R11.reuse, -R74.reuse ;  /* 0x0000000b31277223 */ /* 0x180fe2000001084a */
[-CC-:B------:R-:W-:Y:S01]  /*3d30*/  FFMA.FTZ R26, R26, R11.reuse, -R74.reuse ;  /* 0x0000000b1a1a7223 */ /* 0x180fe2000001084a */
[--C-:B------:R-:W-:Y:S01]  /*3d40*/  FFMA.FTZ R15, R93, R11, -R74.reuse ;  /* 0x0000000b5d0f7223 */ /* 0x100fe2000001084a */
[----:B------:R-:W-:Y:S01]  /*3d50*/  FMNMX.FTZ R3, R14, R3, !PT ;  /* 0x000000030e037209 */ /* 0x000fe20007810000 */
[----:B------:R0:W1:Y:S01]  /*3d60*/  MUFU.EX2 R156, R29 ;  /* 0x0000001d009c7308 */ /* 0x0000620000000800 */
[-CC-:B------:R-:W-:Y:S01]  /*3d70*/  FFMA.FTZ R25, R45, R11.reuse, -R74.reuse ;  /* 0x0000000b2d197223 */ /* 0x180fe2000001084a */
[-CC-:B------:R-:W-:Y:S01]  /*3d80*/  FFMA.FTZ R41, R97, R11.reuse, -R74.reuse ;  /* 0x0000000b61297223 */ /* 0x180fe2000001084a */
[-CC-:B------:R-:W-:Y:S01]  /*3d90*/  FFMA.FTZ R45, R99, R11.reuse, -R74.reuse ;  /* 0x0000000b632d7223 */ /* 0x180fe2000001084a */
[----:B------:R-:W2:Y:S01]  /*3da0*/  SHFL.BFLY PT, R70, R3, 0x2, 0x1f ;  /* 0x0c401f0003467f89 */ /* 0x000ea200000e0000 */
[----:B------:R-:W-:Y:S01]  /*3db0*/  ISETP.NE.AND P4, PT, R9, 0x1, PT ;  /* 0x000000010900780c */ /* 0x000fe20003f85270 */
[-CC-:B------:R-:W-:Y:S01]  /*3dc0*/  FFMA.FTZ R32, R32, R11.reuse, -R74.reuse ;  /* 0x0000000b20207223 */ /* 0x180fe2000001084a */
[-CC-:B------:R-:W-:Y:S01]  /*3dd0*/  FFMA.FTZ R30, R30, R11.reuse, -R74.reuse ;  /* 0x0000000b1e1e7223 */ /* 0x180fe2000001084a */
[----:B------:R-:W3:Y:S01]  /*3de0*/  MUFU.EX2 R31, R31 ;  /* 0x0000001f001f7308 */ /* 0x000ee20000000800 */
[-CC-:B0-----:R-:W-:Y:S01]  /*3df0*/  FFMA.FTZ R29, R85, R11.reuse, -R74.reuse ;  /* 0x0000000b551d7223 */ /* 0x181fe2000001084a */
[-CC-:B------:R-:W-:Y:S01]  /*3e00*/  FFMA.FTZ R28, R28, R11.reuse, -R74.reuse ;  /* 0x0000000b1c1c7223 */ /* 0x180fe2000001084a */
[----:B------:R-:W-:-:S05]  /*3e10*/  FFMA.FTZ R20, R20, R11, -R74 ;  /* 0x0000000b14147223 */ /* 0x000fca000001084a */
[----:B------:R0:W4:Y:S02]  /*3e20*/  MUFU.EX2 R158, R33 ;  /* 0x00000021009e7308 */ /* 0x0001240000000800 */
[----:B------:R-:W5:Y:S06]  /*3e30*/  @P4 LDC R51, c[0x0][0x44c] ;  /* 0x00011300ff334b82 */ /* 0x000f6c0000000800 */
[----:B------:R-:W4:Y:S01]  /*3e40*/  MUFU.EX2 R35, R35 ;  /* 0x0000002300237308 */ /* 0x000f220000000800 */
[-CC-:B0-----:R-:W-:Y:S01]  /*3e50*/  FFMA.FTZ R33, R89, R11.reuse, -R74.reuse ;  /* 0x0000000b59217223 */ /* 0x181fe2000001084a */
[----:B--2---:R-:W-:Y:S01]  /*3e60*/  FMNMX.FTZ R70, R3, R70, !PT ;  /* 0x0000004603467209 */ /* 0x004fe20007810000 */
[----:B------:R-:W-:-:S05]  /*3e70*/  FFMA.FTZ R3, R57, R11, -R74 ;  /* 0x0000000b39037223 */ /* 0x000fca000001084a */
[----:B------:R0:W-:Y:S01]  /*3e80*/  MUFU.EX2 R152, R29 ;  /* 0x0000001d00987308 */ /* 0x0001e20000000800 */
[----:B------:R-:W2:Y:S07]  /*3e90*/  SHFL.BFLY PT, R7, R70, 0x1, 0x1f ;  /* 0x0c201f0046077f89 */ /* 0x000eae00000e0000 */
[----:B------:R1:W-:Y:S01]  /*3ea0*/  MUFU.EX2 R140, R3 ;  /* 0x00000003008c7308 */ /* 0x0003e20000000800 */
[----:B0-----:R-:W-:Y:S01]  /*3eb0*/  FFMA.FTZ R29, R91, R11, -R74 ;  /* 0x0000000b5b1d7223 */ /* 0x001fe2000001084a */
[----:B-----5:R-:W-:-:S06]  /*3ec0*/  @P4 IMAD.HI.U32 R51, R18, R51, RZ ;  /* 0x0000003312334227 */ /* 0x020fcc00078e00ff */
[----:B------:R-:W-:Y:S08]  /*3ed0*/  MUFU.EX2 R37, R37 ;  /* 0x0000002500257308 */ /* 0x000ff00000000800 */
[----:B------:R0:W-:Y:S01]  /*3ee0*/  MUFU.EX2 R154, R33 ;  /* 0x00000021009a7308 */ /* 0x0001e20000000800 */
[----:B--2---:R-:W-:-:S04]  /*3ef0*/  FMNMX.FTZ R7, R70, R7, !PT ;  /* 0x0000000746077209 */ /* 0x004fc80007810000 */
[C---:B------:R-:W-:Y:S01]  /*3f00*/  FSETP.NEU.FTZ.AND P1, PT, R7.reuse, -INF , PT ;  /* 0xff8000000700780b */ /* 0x040fe20003f3d000 */
[-C--:B-1----:R-:W-:Y:S02]  /*3f10*/  FMUL.FTZ R3, R7, R11.reuse ;  /* 0x0000000b07037220 */ /* 0x082fe40000410000 */
[----:B------:R-:W-:Y:S01]  /*3f20*/  MUFU.EX2 R29, R29 ;  /* 0x0000001d001d7308 */ /* 0x000fe20000000800 */
[----:B0-----:R-:W-:Y:S02]  /*3f30*/  FFMA.FTZ R33, R95, R11, -R74 ;  /* 0x0000000b5f217223 */ /* 0x001fe4000001084a */
[----:B------:R-:W-:-:S05]  /*3f40*/  FSEL R43, R3, RZ, P1 ;  /* 0x000000ff032b7208 */ /* 0x000fca0000800000 */
        /* <DEDUP_REMOVED lines=14> */
[----:B0-----:R-:W-:Y:S01]  /*4030*/  FADD.FTZ R24, R27, R156 ;  /* 0x0000009c1b187221 */ /* 0x001fe20000010000 */
[-CC-:B------:R-:W-:Y:S01]  /*4040*/  FFMA.FTZ R58, R58, R11.reuse, -R43.reuse ;  /* 0x0000000b3a3a7223 */ /* 0x180fe2000001082b */
[-CC-:B------:R-:W-:Y:S01]  /*4050*/  FFMA.FTZ R60, R60, R11.reuse, -R43.reuse ;  /* 0x0000000b3c3c7223 */ /* 0x180fe2000001082b */
[-CC-:B------:R-:W-:Y:S01]  /*4060*/  FFMA.FTZ R62, R62, R11.reuse, -R43.reuse ;  /* 0x0000000b3e3e7223 */ /* 0x180fe2000001082b */
[----:B---3--:R-:W-:Y:S01]  /*4070*/  FADD.FTZ R47, R31, R24 ;  /* 0x000000181f2f7221 */ /* 0x008fe20000010000 */
[-CC-:B------:R-:W-:Y:S01]  /*4080*/  FFMA.FTZ R6, R6, R11.reuse, -R43.reuse ;  /* 0x0000000b06067223 */ /* 0x180fe2000001082b */
[-C--:B------:R-:W-:Y:S01]  /*4090*/  FFMA.FTZ R64, R64, R11.reuse, -R43 ;  /* 0x0000000b40407223 */ /* 0x080fe2000001082b */
[----:B------:R-:W0:Y:S01]  /*40a0*/  MUFU.EX2 R21, R21 ;  /* 0x0000001500157308 */ /* 0x000e220000000800 */
[----:B----4-:R-:W-:Y:S01]  /*40b0*/  FADD.FTZ R24, R158, R47 ;  /* 0x0000002f9e187221 */ /* 0x010fe20000010000 */
[-CC-:B------:R-:W-:Y:S01]  /*40c0*/  FFMA.FTZ R10, R10, R11.reuse, -R43.reuse ;  /* 0x0000000b0a0a7223 */ /* 0x180fe2000001082b */
[-CC-:B------:R-:W-:Y:S01]  /*40d0*/  FFMA.FTZ R2, R2, R11.reuse, -R43.reuse ;  /* 0x0000000b02027223 */ /* 0x180fe2000001082b */
[-CC-:B------:R-:W-:Y:S01]  /*40e0*/  FFMA.FTZ R0, R0, R11.reuse, -R43.reuse ;  /* 0x0000000b00007223 */ /* 0x180fe2000001082b */
[----:B------:R-:W-:Y:S01]  /*40f0*/  FADD.FTZ R49, R35, R24 ;  /* 0x0000001823317221 */ /* 0x000fe20000010000 */
[-CC-:B------:R-:W-:Y:S01]  /*4100*/  FFMA.FTZ R66, R66, R11.reuse, -R43.reuse ;  /* 0x0000000b42427223 */ /* 0x180fe2000001082b */
[-CC-:B------:R-:W-:Y:S01]  /*4110*/  FFMA.FTZ R68, R68, R11.reuse, -R43.reuse ;  /* 0x0000000b44447223 */ /* 0x180fe2000001082b */
[----:B------:R-:W1:Y:S01]  /*4120*/  MUFU.EX2 R38, R38 ;  /* 0x0000002600267308 */ /* 0x000e620000000800 */
[-CC-:B------:R-:W-:Y:S01]  /*4130*/  FFMA.FTZ R34, R34, R11.reuse, -R43.reuse ;  /* 0x0000000b22227223 */ /* 0x180fe2000001082b */
[----:B------:R-:W-:Y:S01]  /*4140*/  FFMA.FTZ R14, R14, R11, -R43 ;  /* 0x0000000b0e0e7223 */ /* 0x000fe2000001082b */
[----:B------:R-:W-:-:S02]  /*4150*/  F2FP.BF16.F32.PACK_AB R156, R156, R27 ;  /* 0x0000001b9c9c723e */ /* 0x000fc400000010ff */
[----:B------:R-:W-:-:S03]  /*4160*/  F2FP.BF16.F32.PACK_AB R158, R158, R31 ;  /* 0x0000001f9e9e723e */ /* 0x000fc600000010ff */
[----:B------:R2:W3:Y:S01]  /*4170*/  MUFU.EX2 R159, R40 ;  /* 0x00000028009f7308 */ /* 0x0004e20000000800 */
[----:B0-----:R-:W-:Y:S01]  /*4180*/  FADD.FTZ R47, R36, R21 ;  /* 0x00000015242f7221 */ /* 0x001fe20000010000 */
[----:B------:R-:W-:-:S06]  /*4190*/  F2FP.BF16.F32.PACK_AB R157, R21, R36 ;  /* 0x00000024159d723e */ /* 0x000fcc00000010ff */
[----:B------:R-:W0:Y:S01]  /*41a0*/  MUFU.EX2 R42, R42 ;  /* 0x0000002a002a7308 */ /* 0x000e220000000800 */
[----:B-1----:R-:W-:Y:S01]  /*41b0*/  FADD.FTZ R24, R38, R47 ;  /* 0x0000002f26187221 */ /* 0x002fe20000010000 */
[----:B--2---:R-:W1:Y:S06]  /*41c0*/  @P4 LDC R40, c[0x0][0x450] ;  /* 0x00011400ff284b82 */ /* 0x004e6c0000000800 */
[----:B------:R-:W2:Y:S01]  /*41d0*/  MUFU.EX2 R153, R44 ;  /* 0x0000002c00997308 */ /* 0x000ea20000000800 */
[C---:B---3--:R-:W-:Y:S01]  /*41e0*/  FADD.FTZ R47, R159.reuse, R24 ;  /* 0x000000189f2f7221 */ /* 0x048fe20000010000 */
[----:B------:R-:W-:-:S06]  /*41f0*/  F2FP.BF16.F32.PACK_AB R159, R159, R38 ;  /* 0x000000269f9f723e */ /* 0x000fcc00000010ff */
[----:B------:R-:W3:Y:S01]  /*4200*/  MUFU.EX2 R46, R46 ;  /* 0x0000002e002e7308 */ /* 0x000ee20000000800 */
[----:B0-----:R-:W-:-:S07]  /*4210*/  FADD.FTZ R24, R42, R47 ;  /* 0x0000002f2a187221 */ /* 0x001fce0000010000 */
[----:B------:R-:W-:Y:S01]  /*4220*/  MUFU.EX2 R144, R39 ;  /* 0x0000002700907308 */ /* 0x000fe20000000800 */
[C---:B--2---:R-:W-:Y:S01]  /*4230*/  FADD.FTZ R47, R153.reuse, R24 ;  /* 0x00000018992f7221 */ /* 0x044fe20000010000 */
[----:B------:R-:W-:-:S06]  /*4240*/  F2FP.BF16.F32.PACK_AB R153, R153, R42 ;  /* 0x0000002a9999723e */ /* 0x000fcc00000010ff */
[----:B------:R0:W-:Y:S01]  /*4250*/  MUFU.EX2 R39, R26 ;  /* 0x0000001a00277308 */ /* 0x0001e20000000800 */
[----:B---3--:R-:W-:-:S07]  /*4260*/  FADD.FTZ R24, R46, R47 ;  /* 0x0000002f2e187221 */ /* 0x008fce0000010000 */
        /* <DEDUP_REMOVED lines=8> */
[----:B------:R-:W3:Y:S01]  /*42f0*/  MUFU.EX2 R50, R50 ;  /* 0x0000003200327308 */ /* 0x000ee20000000800 */
[C---:B------:R-:W-:Y:S01]  /*4300*/  FADD.FTZ R26, R148.reuse, R49 ;  /* 0x00000031941a7221 */ /* 0x040fe20000010000 */
[C---:B--2---:R-:W-:Y:S01]  /*4310*/  FADD.FTZ R47, R155.reuse, R24 ;  /* 0x000000189b2f7221 */ /* 0x044fe20000010000 */
[----:B------:R-:W-:Y:S02]  /*4320*/  F2FP.BF16.F32.PACK_AB R148, R148, R29 ;  /* 0x0000001d9494723e */ /* 0x000fe400000010ff */
[----:B------:R-:W-:-:S03]  /*4330*/  F2FP.BF16.F32.PACK_AB R155, R155, R46 ;  /* 0x0000002e9b9b723e */ /* 0x000fc600000010ff */
[----:B------:R-:W2:Y:S01]  /*4340*/  MUFU.EX2 R150, R25 ;  /* 0x0000001900967308 */ /* 0x000ea20000000800 */
[----:B0-----:R-:W-:-:S07]  /*4350*/  FADD.FTZ R49, R15, R26 ;  /* 0x0000001a0f317221 */ /* 0x001fce0000010000 */
[----:B------:R-:W0:Y:S01]  /*4360*/  MUFU.EX2 R149, R52 ;  /* 0x0000003400957308 */ /* 0x000e220000000800 */
[----:B---3--:R-:W-:-:S07]  /*4370*/  FADD.FTZ R24, R50, R47 ;  /* 0x0000002f32187221 */ /* 0x008fce0000010000 */
[----:B------:R-:W3:Y:S01]  /*4380*/  MUFU.EX2 R33, R33 ;  /* 0x0000002100217308 */ /* 0x000ee20000000800 */
[C---:B--2---:R-:W-:Y:S01]  /*4390*/  FADD.FTZ R26, R150.reuse, R49 ;  /* 0x00000031961a7221 */ /* 0x044fe20000010000 */
[----:B------:R-:W-:-:S06]  /*43a0*/  F2FP.BF16.F32.PACK_AB R150, R150, R15 ;  /* 0x0000000f9696723e */ /* 0x000fcc00000010ff */
[----:B------:R-:W2:Y:S01]  /*43b0*/  MUFU.EX2 R54, R54 ;  /* 0x0000003600367308 */ /* 0x000ea20000000800 */
[C---:B0-----:R-:W-:Y:S01]  /*43c0*/  FADD.FTZ R47, R149.reuse, R24 ;  /* 0x00000018952f7221 */ /* 0x041fe20000010000 */
[----:B------:R-:W-:-:S06]  /*43d0*/  F2FP.BF16.F32.PACK_AB R149, R149, R50 ;  /* 0x000000329595723e */ /* 0x000fcc00000010ff */
[----:B------:R-:W-:Y:S01]  /*43e0*/  MUFU.EX2 R151, R56 ;  /* 0x0000003800977308 */ /* 0x000fe20000000800 */
[----:B---3--:R-:W-:-:S04]  /*43f0*/  FADD.FTZ R49, R33, R26 ;  /* 0x0000001a21317221 */ /* 0x008fc80000010000 */
[C---:B------:R-:W-:Y:S01]  /*4400*/  FADD.FTZ R24, R144.reuse, R49 ;  /* 0x0000003190187221 */ /* 0x040fe20000010000 */
[----:B------:R-:W-:Y:S02]  /*4410*/  F2FP.BF16.F32.PACK_AB R144, R144, R33 ;  /* 0x000000219090723e */ /* 0x000fe400000010ff */
[----:B------:R-:W0:Y:S08]  /*4420*/  MUFU.EX2 R41, R41 ;  /* 0x0000002900297308 */ /* 0x000e300000000800 */
[----:B------:R-:W3:Y:S08]  /*4430*/  MUFU.EX2 R58, R58 ;  /* 0x0000003a003a7308 */ /* 0x000ef00000000800 */
[----:B------:R-:W-:Y:S08]  /*4440*/  MUFU.EX2 R145, R60 ;  /* 0x0000003c00917308 */ /* 0x000ff00000000800 */
[----:B------:R-:W4:Y:S08]  /*4450*/  MUFU.EX2 R45, R45 ;  /* 0x0000002d002d7308 */ /* 0x000f300000000800 */
[----:B------:R-:W-:Y:S08]  /*4460*/  MUFU.EX2 R62, R62 ;  /* 0x0000003e003e7308 */ /* 0x000ff00000000800 */
[----:B------:R2:W-:Y:S08]  /*4470*/  MUFU.EX2 R141, R6 ;  /* 0x00000006008d7308 */ /* 0x0005f00000000800 */
[----:B------:R-:W-:Y:S01]  /*4480*/  MUFU.EX2 R147, R64 ;  /* 0x0000004000937308 */ /* 0x000fe20000000800 */
[----:B--2---:R-:W-:Y:S01]  /*4490*/  FADD.FTZ R6, R54, R47 ;  /* 0x0000002f36067221 */ /* 0x004fe20000010000 */
[----:B0-----:R-:W-:-:S03]  /*44a0*/  FADD.FTZ R47, R41, R24 ;  /* 0x00000018292f7221 */ /* 0x001fc60000010000 */
[----:B------:R-:W-:Y:S01]  /*44b0*/  FADD.FTZ R43, R151, R6 ;  /* 0x00000006972b7221 */ /* 0x000fe20000010000 */
[C---:B------:R-:W-:Y:S01]  /*44c0*/  FADD.FTZ R24, R146.reuse, R47 ;  /* 0x0000002f92187221 */ /* 0x040fe20000010000 */
[----:B------:R-:W-:Y:S01]  /*44d0*/  F2FP.BF16.F32.PACK_AB R146, R146, R41 ;  /* 0x000000299292723e */ /* 0x000fe200000010ff */
[----:B------:R-:W0:Y:S01]  /*44e0*/  MUFU.EX2 R32, R32 ;  /* 0x0000002000207308 */ /* 0x000e220000000800 */
[----:B---3--:R-:W-:Y:S01]  /*44f0*/  FADD.FTZ R6, R58, R43 ;  /* 0x0000002b3a067221 */ /* 0x008fe20000010000 */
[----:B----4-:R-:W-:Y:S01]  /*4500*/  FADD.FTZ R43, R45, R24 ;  /* 0x000000182d2b7221 */ /* 0x010fe20000010000 */
[----:B------:R-:W-:Y:S02]  /*4510*/  F2FP.BF16.F32.PACK_AB R151, R151, R54 ;  /* 0x000000369797723e */ /* 0x000fe400000010ff */
[C---:B------:R-:W-:Y:S01]  /*4520*/  FADD.FTZ R27, R145.reuse, R6 ;  /* 0x00000006911b7221 */ /* 0x040fe20000010000 */
[C---:B------:R-:W-:Y:S01]  /*4530*/  FADD.FTZ R43, R140.reuse, R43 ;  /* 0x0000002b8c2b7221 */ /* 0x040fe20000010000 */
[----:B------:R-:W-:Y:S01]  /*4540*/  F2FP.BF16.F32.PACK_AB R140, R140, R45 ;  /* 0x0000002d8c8c723e */ /* 0x000fe200000010ff */
[----:B------:R-:W-:Y:S01]  /*4550*/  MUFU.EX2 R10, R10 ;  /* 0x0000000a000a7308 */ /* 0x000fe20000000800 */
[----:B------:R-:W-:-:S07]  /*4560*/  F2FP.BF16.F32.PACK_AB R145, R145, R58 ;  /* 0x0000003a9191723e */ /* 0x000fce00000010ff */
[----:B------:R2:W3:Y:S01]  /*4570*/  MUFU.EX2 R25, R30 ;  /* 0x0000001e00197308 */ /* 0x0004e20000000800 */
[----:B0-----:R-:W-:-:S07]  /*4580*/  FADD.FTZ R6, R32, R43 ;  /* 0x0000002b20067221 */ /* 0x001fce0000010000 */
[----:B------:R-:W0:Y:S01]  /*4590*/  MUFU.EX2 R28, R28 ;  /* 0x0000001c001c7308 */ /* 0x000e220000000800 */
[----:B--2---:R-:W-:Y:S01]  /*45a0*/  IMAD.MOV.U32 R30, RZ, RZ, R18 ;  /* 0x000000ffff1e7224 */ /* 0x004fe200078e0012 */
[----:B-1----:R-:W-:Y:S02]  /*45b0*/  @P4 SHF.R.U32.HI R30, RZ, R40, R51 ;  /* 0x00000028ff1e4219 */ /* 0x002fe40000011633 */
[----:B------:R-:W-:-:S03]  /*45c0*/  ISETP.GE.AND P4, PT, R13, 0x1, PT ;  /* 0x000000010d00780c */ /* 0x000fc60003f86270 */
[----:B------:R-:W-:Y:S01]  /*45d0*/  IMAD.IADD R73, R73, 0x1, R30 ;  /* 0x0000000149497824 */ /* 0x000fe200078e021e */
[----:B------:R-:W1:Y:S01]  /*45e0*/  MUFU.EX2 R2, R2 ;  /* 0x0000000200027308 */ /* 0x000e620000000800 */
[C---:B---3--:R-:W-:Y:S01]  /*45f0*/  FADD.FTZ R29, R25.reuse, R6 ;  /* 0x00000006191d7221 */ /* 0x048fe20000010000 */
[----:B------:R-:W-:Y:S01]  /*4600*/  F2FP.BF16.F32.PACK_AB R142, R25, R32 ;  /* 0x00000020198e723e */ /* 0x000fe200000010ff */
[----:B------:R-:W-:-:S05]  /*4610*/  IMAD.IADD R12, R73, 0x1, R12 ;  /* 0x00000001490c7824 */ /* 0x000fca00078e020c */
[----:B------:R2:W-:Y:S01]  /*4620*/  MUFU.EX2 R143, R0 ;  /* 0x00000000008f7308 */ /* 0x0005e20000000800 */
[----:B0-----:R-:W-:Y:S01]  /*4630*/  FADD.FTZ R6, R28, R29 ;  /* 0x0000001d1c067221 */ /* 0x001fe20000010000 */
[----:B------:R-:W-:-:S06]  /*4640*/  F2FP.BF16.F32.PACK_AB R136, R39, R28 ;  /* 0x0000001c2788723e */ /* 0x000fcc00000010ff */
[----:B------:R-:W0:Y:S01]  /*4650*/  MUFU.EX2 R20, R20 ;  /* 0x0000001400147308 */ /* 0x000e220000000800 */
[----:B--2---:R-:W-:-:S04]  /*4660*/  FADD.FTZ R0, R62, R27 ;  /* 0x0000001b3e007221 */ /* 0x004fc80000010000 */
[C---:B------:R-:W-:Y:S01]  /*4670*/  FADD.FTZ R27, R147.reuse, R0 ;  /* 0x00000000931b7221 */ /* 0x040fe20000010000 */
[----:B------:R-:W-:Y:S02]  /*4680*/  F2FP.BF16.F32.PACK_AB R147, R147, R62 ;  /* 0x0000003e9393723e */ /* 0x000fe400000010ff */
[----:B------:R-:W2:Y:S01]  /*4690*/  MUFU.EX2 R66, R66 ;  /* 0x0000004200427308 */ /* 0x000ea20000000800 */
[----:B------:R-:W-:Y:S01]  /*46a0*/  FADD.FTZ R0, R10, R27 ;  /* 0x0000001b0a007221 */ /* 0x000fe20000010000 */
[----:B------:R-:W-:-:S03]  /*46b0*/  FADD.FTZ R27, R39, R6 ;  /* 0x00000006271b7221 */ /* 0x000fc60000010000 */
[C---:B------:R-:W-:Y:S01]  /*46c0*/  FADD.FTZ R15, R141.reuse, R0 ;  /* 0x000000008d0f7221 */ /* 0x040fe20000010000 */
[----:B------:R-:W-:Y:S01]  /*46d0*/  F2FP.BF16.F32.PACK_AB R141, R141, R10 ;  /* 0x0000000a8d8d723e */ /* 0x000fe200000010ff */
[----:B------:R-:W-:Y:S01]  /*46e0*/  VIADD R10, R72, 0xfffffffe ;  /* 0xfffffffe480a7836 */ /* 0x000fe20000000000 */
[----:B------:R-:W3:Y:S01]  /*46f0*/  MUFU.EX2 R137, R68 ;  /* 0x0000004400897308 */ /* 0x000ee20000000800 */
[----:B-1----:R-:W-:Y:S01]  /*4700*/  FADD.FTZ R0, R2, R15 ;  /* 0x0000000f02007221 */ /* 0x002fe20000010000 */
[----:B0-----:R-:W-:Y:S01]  /*4710*/  FADD.FTZ R6, R20, R27 ;  /* 0x0000001b14067221 */ /* 0x001fe20000010000 */
[----:B------:R-:W-:Y:S02]  /*4720*/  F2FP.BF16.F32.PACK_AB R138, R3, R20 ;  /* 0x00000014038a723e */ /* 0x000fe400000010ff */
[----:B------:R-:W-:Y:S01]  /*4730*/  FADD.FTZ R15, R143, R0 ;  /* 0x000000008f0f7221 */ /* 0x000fe20000010000 */
[----:B------:R-:W-:Y:S01]  /*4740*/  FADD.FTZ R6, R3, R6 ;  /* 0x0000000603067221 */ /* 0x000fe20000010000 */
[----:B------:R-:W-:Y:S01]  /*4750*/  F2FP.BF16.F32.PACK_AB R143, R143, R2 ;  /* 0x000000028f8f723e */ /* 0x000fe200000010ff */
[----:B------:R-:W0:Y:S01]  /*4760*/  MUFU.EX2 R34, R34 ;  /* 0x0000002200227308 */ /* 0x000e220000000800 */
[----:B--2---:R-:W-:-:S07]  /*4770*/  FADD.FTZ R0, R66, R15 ;  /* 0x0000000f42007221 */ /* 0x004fce0000010000 */
[----:B------:R-:W1:Y:S01]  /*4780*/  MUFU.EX2 R139, R14 ;  /* 0x0000000e008b7308 */ /* 0x000e620000000800 */
[C---:B---3--:R-:W-:Y:S01]  /*4790*/  FADD.FTZ R3, R137.reuse, R0 ;  /* 0x0000000089037221 */ /* 0x048fe20000010000 */
[----:B------:R-:W-:-:S03]  /*47a0*/  F2FP.BF16.F32.PACK_AB R137, R137, R66 ;  /* 0x000000428989723e */ /* 0x000fc600000010ff */
[----:B0-----:R-:W-:-:S04]  /*47b0*/  FADD.FTZ R0, R34, R3 ;  /* 0x0000000322007221 */ /* 0x001fc80000010000 */
[C---:B-1----:R-:W-:Y:S01]  /*47c0*/  FADD.FTZ R3, R139.reuse, R0 ;  /* 0x000000008b037221 */ /* 0x042fe20000010000 */
        /* <DEDUP_REMOVED lines=12> */
.L_x_1372:
[----:B------:R-:W-:-:S13]  /*4890*/  ISETP.NE.AND P1, PT, R13, 0x1, PT ;  /* 0x000000010d00780c */ /* 0x000fda0003f25270 */
[----:B------:R-:W0:Y:S02]  /*48a0*/  @P1 LDC.64 R14, c[0x0][0x9e8] ;  /* 0x00027a00ff0e1b82 */ /* 0x000e240000000a00 */
[----:B0-----:R-:W-:-:S05]  /*48b0*/  @P1 IMAD.HI.U32 R2, R0, R14, RZ ;  /* 0x0000000e00021227 */ /* 0x001fca00078e00ff */
[----:B------:R-:W-:-:S07]  /*48c0*/  @P1 SHF.R.U32.HI R0, RZ, R15, R2 ;  /* 0x0000000fff001219 */ /* 0x000fce0000011602 */
.L_x_1373:
[----:B------:R-:W-:-:S05]  /*48d0*/  IMAD R13, R0, R13, R13 ;  /* 0x0000000d000d7224 */ /* 0x000fca00078e020d */
[----:B------:R-:W-:-:S07]  /*48e0*/  VIMNMX R12, R12, R13, PT ;  /* 0x0000000d0c0c7248 */ /* 0x000fce0003fe0100 */
.L_x_1371:
        /* <DEDUP_REMOVED lines=45> */
.L_x_1391:
[----:B------:R-:W-:-:S04]  /*4bc0*/  UIADD3 UR5, UR37, 0x1, URZ ;  /* 0x0000000125057890 */ /* 0x000fc8000fffe03f */
[----:B------:R-:W-:-:S04]  /*4bd0*/  UISETP.NE.AND UP0, UPT, UR5, 0x2, UPT ;  /* 0x000000020500788c */ /* 0x000fc8000bf05270 */
[----:B------:R-:W-:Y:S02]  /*4be0*/  USEL UR39, URZ, 0x1, UP0 ;  /* 0x000000013f277887 */ /* 0x000fe40008000000 */
[----:B------:R-:W-:Y:S02]  /*4bf0*/  USEL UR5, UR5, URZ, UP0 ;  /* 0x0000003f05057287 */ /* 0x000fe40008000000 */
[----:B------:R-:W-:Y:S01]  /*4c00*/  ULOP3.LUT UR39, UR36, UR39, URZ, 0x3c, !UPT ;  /* 0x0000002724277292 */ /* 0x000fe2000f8e3c3f */
[----:B------:R-:W-:Y:S11]  /*4c10*/  @!P0 BRA `(.L_x_1375) ;  /* 0x0000000000048947 */ /* 0x000ff60003800000 */
[----:B------:R-:W-:Y:S01]  /*4c20*/  BPT.TRAP 0x1 ;  /* 0x000000040000795c */ /* 0x000fe20000300000 */
.L_x_1375:
[----:B------:R-:W-:Y:S01]  /*4c30*/  ULEA UR7, UR5, UR38, 0x3 ;  /* 0x0000002605077291 */ /* 0x000fe2000f8e183f */
[----:B------:R-:W-:-:S05]  /*4c40*/  IMAD.U32 R11, RZ, RZ, UR39 ;  /* 0x00000027ff0b7e24 */ /* 0x000fca000f8e00ff */
[----:B------:R-:W-:-:S04]  /*4c50*/  SHF.L.U32 R11, R11, 0x1f, RZ ;  /* 0x0000001f0b0b7819 */ /* 0x000fc800000006ff */
[----:B------:R0:W1:Y:S01]  /*4c60*/  SYNCS.PHASECHK.TRANS64.TRYWAIT P1, [UR7+0x2a830], R11 ;  /* 0x02a8300bff0075a7 */ /* 0x0000620008020147 */
[----:B------:R-:W-:Y:S05]  /*4c70*/  @!P0 BRA `(.L_x_1376) ;  /* 0x0000000000048947 */ /* 0x000fea0003800000 */
[----:B------:R-:W-:Y:S01]  /*4c80*/  BPT.TRAP 0x1 ;  /* 0x000000040000795c */ /* 0x000fe20000300000 */
.L_x_1376:
[----:B-1----:R-:W-:Y:S05]  /*4c90*/  @P1 BRA `(.L_x_1377) ;  /* 0x0000000000081947 */ /* 0x002fea0003800000 */
[----:B------:R-:W1:Y:S02]  /*4ca0*/  SYNCS.PHASECHK.TRANS64.TRYWAIT P1, [UR7+0x2a830], R11 ;  /* 0x02a8300bff0075a7 */ /* 0x000e640008020147 */
[----:B-1----:R-:W-:Y:S05]  /*4cb0*/  @!P1 BRA `(.L_x_1378) ;  /* 0x0000012000c09947 */ /* 0x002fea0003800000 */
.L_x_1377:
        /* <DEDUP_REMOVED lines=135> */
.L_x_1379:
[----:B------:R-:W-:Y:S01]  /*5530*/  ULEA UR14, UR37, UR38, 0x3 ;  /* 0x00000026250e7291 */ /* 0x000fe2000f8e183f */
[----:B------:R-:W-:-:S05]  /*5540*/  IMAD.U32 R0, RZ, RZ, UR36 ;  /* 0x00000024ff007e24 */ /* 0x000fca000f8e00ff */
[----:B------:R-:W-:-:S04]  /*5550*/  SHF.L.U32 R0, R0, 0x1f, RZ ;  /* 0x0000001f00007819 */ /* 0x000fc800000006ff */
[----:B------:R2:W3:Y:S01]  /*5560*/  SYNCS.PHASECHK.TRANS64.TRYWAIT P1, [UR14+0x2a850], R0 ;  /* 0x02a85000ff0075a7 */ /* 0x0004e2000802014e */
[----:B------:R-:W-:Y:S05]  /*5570*/  @!P0 BRA `(.L_x_1380) ;  /* 0x0000000000048947 */ /* 0x000fea0003800000 */
[----:B------:R-:W-:Y:S01]  /*5580*/  BPT.TRAP 0x1 ;  /* 0x000000040000795c */ /* 0x000fe20000300000 */
.L_x_1380:
[----:B---3--:R-:W-:Y:S05]  /*5590*/  @P1 BRA `(.L_x_1381) ;  /* 0x0000000000081947 */ /* 0x008fea0003800000 */
[----:B------:R-:W3:Y:S02]  /*55a0*/  SYNCS.PHASECHK.TRANS64.TRYWAIT P1, [UR14+0x2a850], R0 ;  /* 0x02a85000ff0075a7 */ /* 0x000ee4000802014e */
[----:B---3--:R-:W-:Y:S05]  /*55b0*/  @!P1 BRA `(.L_x_1382) ;  /* 0x0000011800989947 */ /* 0x008fea0003800000 */
.L_x_1381:
[----:B------:R-:W-:Y:S01]  /*55c0*/  UIADD3 UR6, UR38, 0x400, URZ ;  /* 0x0000040026067890 */ /* 0x000fe2000fffe03f */
[----:B------:R-:W-:Y:S01]  /*55d0*/  WARPGROUP.ARRIVE ;  /* 0x00000000000079c5 */ /* 0x000fe20000000000 */
[----:B------:R-:W-:Y:S01]  /*55e0*/  UMOV UR11, 0x40000040 ;  /* 0x40000040000b7882 */ /* 0x000fe20000000000 */
[----:B------:R-:W-:Y:S01]  /*55f0*/  ISETP.NE.AND P2, PT, R9, 0x1, PT ;  /* 0x000000010900780c */ /* 0x000fe20003f45270 */
[----:B------:R-:W-:-:S03]  /*5600*/  USHF.R.U32.HI UR6, URZ, 0x4, UR6 ;  /* 0x000000043f067899 */ /* 0x000fc60008011606 */
[----:B------:R-:W3:Y:S01]  /*5610*/  S2R R177, SR_TID.X ;  /* 0x0000000000b17919 */ /* 0x000ee20000002100 */
[----:B------:R-:W-:Y:S01]  /*5620*/  FMUL.FTZ R21, R102, UR4 ;  /* 0x0000000466157c20 */ /* 0x000fe20008410000 */
[----:B01----:R-:W-:Y:S01]  /*5630*/  FMUL.FTZ R11, R88, UR4 ;  /* 0x00000004580b7c20 */ /* 0x003fe20008410000 */
[----:B------:R-:W-:Y:S01]  /*5640*/  ULOP3.LUT UR6, UR6, 0x3fff, URZ, 0xc0, !UPT ;  /* 0x00003fff06067892 */ /* 0x000fe2000f8ec03f */
[----:B------:R-:W-:Y:S01]  /*5650*/  FMUL.FTZ R88, R103, UR4 ;  /* 0x0000000467587c20 */ /* 0x000fe20008410000 */
[----:B------:R-:W-:Y:S01]  /*5660*/  FMUL.FTZ R2, R91, UR4 ;  /* 0x000000045b027c20 */ /* 0x000fe20008410000 */
[----:B------:R-:W-:Y:S01]  /*5670*/  FMUL.FTZ R91, R107, UR4 ;  /* 0x000000046b5b7c20 */ /* 0x000fe20008410000 */
[----:B------:R-:W-:Y:S01]  /*5680*/  ULOP3.LUT UR6, UR6, 0x3000000, URZ, 0xfc, !UPT ;  /* 0x0300000006067892 */ /* 0x000fe2000f8efc3f */
[----:B------:R-:W-:Y:S01]  /*5690*/  FMUL.FTZ R107, R109, UR4 ;  /* 0x000000046d6b7c20 */ /* 0x000fe20008410000 */
[----:B------:R-:W-:Y:S01]  /*56a0*/  FMUL.FTZ R109, R113, UR4 ;  /* 0x00000004716d7c20 */ /* 0x000fe20008410000 */
[----:B------:R-:W-:Y:S01]  /*56b0*/  IMAD.IADD R113, R22, 0x1, R18 ;  /* 0x0000000116717824 */ /* 0x000fe200078e0212 */
[----:B------:R-:W-:Y:S01]  /*56c0*/  UIMAD UR6, UR37, 0x600, UR6 ;  /* 0x00000600250678a4 */ /* 0x000fe2000f8e0206 */
[----:B------:R-:W0:Y:S01]  /*56d0*/  @P2 LDC R102, c[0x0][0x44c] ;  /* 0x00011300ff662b82 */ /* 0x000e220000000800 */
[----:B--2---:R-:W-:Y:S01]  /*56e0*/  FMUL.FTZ R0, R90, UR4 ;  /* 0x000000045a007c20 */ /* 0x004fe20008410000 */
[----:B------:R-:W-:Y:S01]  /*56f0*/  FMUL.FTZ R121, R121, UR4 ;  /* 0x0000000479797c20 */ /* 0x000fe20008410000 */
[----:B------:R-:W-:Y:S01]  /*5700*/  FMUL.FTZ R90, R106, UR4 ;  /* 0x000000046a5a7c20 */ /* 0x000fe20008410000 */
[----:B------:R-:W-:Y:S01]  /*5710*/  FMUL.FTZ R106, R108, UR4 ;  /* 0x000000046c6a7c20 */ /* 0x000fe20008410000 */
[----:B------:R-:W-:Y:S01]  /*5720*/  FMUL.FTZ R108, R112, UR4 ;  /* 0x00000004706c7c20 */ /* 0x000fe20008410000 */
[----:B------:R-:W-:Y:S01]  /*5730*/  UMOV UR10, UR6 ;  /* 0x00000006000a7c82 */ /* 0x000fe20008000000 */
[----:B------:R1:W2:Y:S01]  /*5740*/  MUFU.TANH R112, R121 ;  /* 0x0000007900707308 */ /* 0x0002a20000002400 */
[----:B------:R-:W-:Y:S01]  /*5750*/  HGMMA.64x128x16.F32.BF16 R24, R156, gdesc[UR8].tnspB, R24, gsb0 ;  /* 0x41e000089c187df0 */ /* 0x000fe20008001818 */
[----:B------:R-:W-:Y:S01]  /*5760*/  UIADD3 UR10, UR6, 0x80, URZ ;  /* 0x00000080060a7890 */ /* 0x000fe2000fffe03f */
[----:B------:R-:W4:Y:S01]  /*5770*/  @P2 LDC R103, c[0x0][0x450] ;  /* 0x00011400ff672b82 */ /* 0x000f220000000800 */
[----:B------:R-:W-:Y:S01]  /*5780*/  UMOV UR11, 0x40000040 ;  /* 0x40000040000b7882 */ /* 0x000fe20000000000 */
[----:B------:R-:W-:Y:S01]  /*5790*/  FMUL.FTZ R12, R94, UR4 ;  /* 0x000000045e0c7c20 */ /* 0x000fe20008410000 */
[----:B------:R-:W-:Y:S01]  /*57a0*/  FMUL.FTZ R14, R95, UR4 ;  /* 0x000000045f0e7c20 */ /* 0x000fe20008410000 */
[----:B------:R-:W-:Y:S01]  /*57b0*/  FMUL.FTZ R15, R98, UR4 ;  /* 0x00000004620f7c20 */ /* 0x000fe20008410000 */
[----:B------:R-:W-:Y:S01]  /*57c0*/  FMUL.FTZ R20, R99, UR4 ;  /* 0x0000000463147c20 */ /* 0x000fe20008410000 */
[----:B-1----:R-:W-:-:S02]  /*57d0*/  IMAD R121, R10, -0x60, RZ ;  /* 0xffffffa00a797824 */ /* 0x002fc400078e02ff */
[----:B------:R-:W-:Y:S01]  /*57e0*/  FMUL.FTZ R94, R110, UR4 ;  /* 0x000000046e5e7c20 */ /* 0x000fe20008410000 */
        /* <DEDUP_REMOVED lines=16> */
[----:B----4-:R-:W-:Y:S01]  /*58f0*/  @P2 SHF.R.U32.HI R113, RZ, R103, R102 ;  /* 0x00000067ff712219 */ /* 0x010fe20000011666 */
[----:B------:R-:W-:Y:S01]  /*5900*/  IMAD.U32 R102, RZ, RZ, UR7 ;  /* 0x00000007ff667e24 */ /* 0x000fe2000f8e00ff */
[----:B---3--:R-:W-:Y:S01]  /*5910*/  LOP3.LUT P2, RZ, R177, 0x7f, RZ, 0xc0, !PT ;  /* 0x0000007fb1ff7812 */ /* 0x008fe2000784c0ff */
[----:B------:R-:W-:Y:S01]  /*5920*/  FMUL.FTZ R120, R120, UR4 ;  /* 0x0000000478787c20 */ /* 0x000fe20008410000 */
[----:B------:R-:W-:Y:S01]  /*5930*/  FMUL.FTZ R124, R124, UR4 ;  /* 0x000000047c7c7c20 */ /* 0x000fe20008410000 */
[----:B------:R-:W-:Y:S01]  /*5940*/  FMUL.FTZ R134, R134, UR4 ;  /* 0x0000000486867c20 */ /* 0x000fe20008410000 */
[----:B------:R-:W-:Y:S01]  /*5950*/  ISETP.NE.AND P1, PT, R175, RZ, PT ;  /* 0x000000ffaf00720c */ /* 0x000fe20003f25270 */
[----:B------:R-:W0:Y:S08]  /*5960*/  MUFU.TANH R11, R11 ;  /* 0x0000000b000b7308 */ /* 0x000e300000002400 */
[----:B------:R-:W-:Y:S01]  /*5970*/  @!P2 VIADD R102, R102, 0x2a840 ;  /* 0x0002a8406666a836 */ /* 0x000fe20000000000 */
[----:B------:R-:W1:Y:S04]  /*5980*/  MUFU.TANH R89, R89 ;  /* 0x0000005900597308 */ /* 0x000e680000002400 */
[----:B------:R-:W-:-:S04]  /*5990*/  @!P2 PRMT R103, RZ, 0x654, R102 ;  /* 0x00000654ff67a816 */ /* 0x000fc80000000066 */
        /* <DEDUP_REMOVED lines=17> */
[----:B------:R-:W5:Y:S01]  /*5ab0*/  SHFL.IDX PT, R119, R113, RZ, 0x1c1f ;  /* 0x001c1fff71777589 */ /* 0x000f6200000e0000 */
[----:B------:R-:W-:Y:S01]  /*5ac0*/  FMUL.FTZ R100, R118, UR4 ;  /* 0x0000000476647c20 */ /* 0x000fe20008410000 */
[----:B------:R-:W-:Y:S01]  /*5ad0*/  HGMMA.64x128x16.F32.BF16 R24, R152, gdesc[UR8].tnspB, R24, gsb0 ;  /* 0x41e0000898187df0 */ /* 0x000fe20008001818 */
[----:B------:R-:W-:Y:S01]  /*5ae0*/  UIADD3 UR10, UR6, 0x100, URZ ;  /* 0x00000100060a7890 */ /* 0x000fe2000fffe03f */
[----:B------:R-:W0:Y:S01]  /*5af0*/  MUFU.TANH R156, R156 ;  /* 0x0000009c009c7308 */ /* 0x000e220000002400 */
[----:B------:R-:W-:-:S07]  /*5b00*/  UMOV UR11, 0x40000040 ;  /* 0x40000040000b7882 */ /* 0x000fce0000000000 */
        /* <DEDUP_REMOVED lines=16> */
[----:B------:R-:W0:Y:S01]  /*5c10*/  MUFU.TANH R125, R125 ;  /* 0x0000007d007d7308 */ /* 0x000e220000002400 */
[----:B------:R-:W-:-:S02]  /*5c20*/  WARPGROUP.DEPBAR.LE gsb0, 0x0 ;  /* 0x00008000000079c5 */ /* 0x000fc40000010000 */
[----:B------:R-:W-:Y:S01]  /*5c30*/  WARPGROUP.ARRIVE ;  /* 0x00000000000079c5 */ /* 0x000fe20000000000 */
[----:B------:R-:W-:Y:S01]  /*5c40*/  FMUL.FTZ R152, R130, UR4 ;  /* 0x0000000482987c20 */ /* 0x000fe20008410000 */
[----:B------:R-:W-:-:S03]  /*5c50*/  FMUL.FTZ R154, R131, UR4 ;  /* 0x00000004839a7c20 */ /* 0x000fc60008410000 */
        /* <DEDUP_REMOVED lines=13> */
[----:B------:R-:W-:Y:S01]  /*5d30*/  FMUL.FTZ R150, R127, UR4 ;  /* 0x000000047f967c20 */ /* 0x000fe20008410000 */
[----:B------:R-:W-:-:S03]  /*5d40*/  VIADD R104, R121, 0x1 ;  /* 0x0000000179687836 */ /* 0x000fc60000000000 */
[----:B------:R-:W-:Y:S01]  /*5d50*/  HGMMA.64x128x16.F32.BF16 R24, R144, gdesc[UR8].tnspB, R24, gsb0 ;  /* 0x41e0000890187df0 */ /* 0x000fe20008001818 */
[----:B------:R-:W-:Y:S01]  /*5d60*/  UIADD3 UR10, UR6, 0x200, URZ ;  /* 0x00000200060a7890 */ /* 0x000fe2000fffe03f */
[----:B------:R-:W-:Y:S01]  /*5d70*/  IMAD R104, R19, -0x2, R104 ;  /* 0xfffffffe13687824 */ /* 0x000fe200078e0268 */
[----:B------:R-:W-:Y:S01]  /*5d80*/  UMOV UR11, 0x40000040 ;  /* 0x40000040000b7882 */ /* 0x000fe20000000000 */
[----:B------:R-:W-:Y:S01]  /*5d90*/  UIADD3 UR6, UR6, 0x280, URZ ;  /* 0x0000028006067890 */ /* 0x000fe2000fffe03f */
[----:B------:R-:W0:Y:S08]  /*5da0*/  MUFU.TANH R148, R148 ;  /* 0x0000009400947308 */ /* 0x000e300000002400 */
[----:B------:R-:W0:Y:S01]  /*5db0*/  MUFU.TANH R150, R150 ;  /* 0x0000009600967308 */ /* 0x000e220000002400 */
[----:B------:R-:W-:-:S02]  /*5dc0*/  WARPGROUP.DEPBAR.LE gsb0, 0x0 ;  /* 0x00008000000079c5 */ /* 0x000fc40000010000 */
[----:B------:R-:W-:Y:S01]  /*5dd0*/  WARPGROUP.ARRIVE ;  /* 0x00000000000079c5 */ /* 0x000fe20000000000 */
[----:B------:R-:W-:Y:S01]  /*5de0*/  FMUL.FTZ R144, R123, UR4 ;  /* 0x000000047b907c20 */ /* 0x000fe20008410000 */
[----:B------:R-:W-:-:S03]  /*5df0*/  FMUL.FTZ R146, R126, UR4 ;  /* 0x000000047e927c20 */ /* 0x000fc60008410000 */
[----:B------:R0:W0:Y:S01]  /*5e00*/  MUFU.TANH R123, R124 ;  /* 0x0000007c007b7308 */ /* 0x0000220000002400 */
[----:B------:R-:W-:Y:S01]  /*5e10*/  HGMMA.64x128x16.F32.BF16 R24, R140, gdesc[UR8].tnspB, R24, gsb0 ;  /* 0x41e000088c187df0 */ /* 0x000fe20008001818 */
[----:B------:R-:W-:Y:S01]  /*5e20*/  UMOV UR10, UR6 ;  /* 0x00000006000a7c82 */ /* 0x000fe20008000000 */
[----:B------:R-:W-:-:S05]  /*5e30*/  UMOV UR11, 0x40000040 ;  /* 0x40000040000b7882 */ /* 0x000fca0000000000 */
[----:B------:R-:W0:Y:S08]  /*5e40*/  MUFU.TANH R144, R144 ;  /* 0x0000009000907308 */ /* 0x000e300000002400 */
[----:B------:R-:W0:Y:S01]  /*5e50*/  MUFU.TANH R146, R146 ;  /* 0x0000009200927308 */ /* 0x000e220000002400 */
[----:B------:R-:W-:Y:S02]  /*5e60*/  WARPGROUP.DEPBAR.LE gsb0, 0x0 ;  /* 0x00008000000079c5 */ /* 0x000fe40000010000 */
[----:B------:R-:W-:Y:S01]  /*5e70*/  WARPGROUP.ARRIVE ;  /* 0x00000000000079c5 */ /* 0x000fe20000000000 */
[----:B------:R-:W-:Y:S01]  /*5e80*/  FMUL.FTZ R140, R105, UR4 ;  /* 0x00000004698c7c20 */ /* 0x000fe20008410000 */
[----:B------:R-:W-:Y:S01]  /*5e90*/  FMUL.FTZ R142, R122, UR4 ;  /* 0x000000047a8e7c20 */ /* 0x000fe20008410000 */
[----:B------:R-:W-:-:S03]  /*5ea0*/  IADD3 R105, -R17, R104, R16 ;  /* 0x0000006811697210 */ /* 0x000fc60007ffe110 */
[----:B------:R-:W-:Y:S01]  /*5eb0*/  HGMMA.64x128x16.F32.BF16 R24, R136, gdesc[UR8].tnspB, R24, gsb0 ;  /* 0x41e0000888187df0 */ /* 0x000fe20008001818 */
[----:B------:R-:W0:Y:S01]  /*5ec0*/  MUFU.TANH R140, R140 ;  /* 0x0000008c008c7308 */ /* 0x000e220000002400 */
[C---:B------:R-:W-:Y:S02]  /*5ed0*/  VIADD R127, R105.reuse, UR54 ;  /* 0x00000036697f7c36 */ /* 0x040fe40008000000 */
[----:B------:R-:W-:Y:S02]  /*5ee0*/  VIADD R130, R105, UR51 ;  /* 0x0000003369827c36 */ /* 0x000fe40008000000 */
[--C-:B-----5:R-:W-:Y:S02]  /*5ef0*/  IMAD.IADD R115, R127, 0x1, R119.reuse ;  /* 0x000000017f737824 */ /* 0x120fe400078e0277 */
[----:B------:R-:W-:Y:S01]  /*5f00*/  IMAD.IADD R117, R130, 0x1, R119 ;  /* 0x0000000182757824 */ /* 0x000fe200078e0277 */
[----:B------:R-:W0:Y:S01]  /*5f10*/  MUFU.TANH R142, R142 ;  /* 0x0000008e008e7308 */ /* 0x000e220000002400 */
[----:B------:R-:W-:-:S02]  /*5f20*/  WARPGROUP.DEPBAR.LE gsb0, 0x0 ;  /* 0x00008000000079c5 */ /* 0x000fc40000010000 */
[----:B------:R5:W-:Y:S01]  /*5f30*/  @!P2 SYNCS.ARRIVE.TRANS64.RED.A1T0 RZ, [R103+URZ], RZ ;  /* 0x000000ff67ffa9a7 */ /* 0x000be2000810043f */
[----:B------:R-:W-:Y:S02]  /*5f40*/  VIADD R136, R104, 0xffffffff ;  /* 0xffffffff68887836 */ /* 0x000fe40000000000 */
[----:B-----5:R-:W-:-:S06]  /*5f50*/  FMUL.FTZ R103, R135, UR4 ;  /* 0x0000000487677c20 */ /* 0x020fcc0008410000 */
[----:B------:R-:W0:Y:S01]  /*5f60*/  MUFU.TANH R103, R103 ;  /* 0x0000006700677308 */ /* 0x000e220000002400 */
[----:B-1234-:R-:W-:Y:S05]  /*5f70*/  @!P1 BRA `(.L_x_1383) ;  /* 0x0000000000549947 */ /* 0x01efea0003800000 */
[----:B------:R-:W-:Y:S01]  /*5f80*/  IADD3 R119, -R17, R16, R119 ;  /* 0x0000001011777210 */ /* 0x000fe20007ffe177 */
        /* <DEDUP_REMOVED lines=11> */
.L_x_1385:
[----:B------:R-:W-:-:S05]  /*6040*/  IMAD.U32 R116, RZ, RZ, UR50 ;  /* 0x00000032ff747e24 */ /* 0x000fca000f8e00ff */
[----:B------:R-:W-:-:S13]  /*6050*/  ISETP.NE.AND P1, PT, R116, 0x1, PT ;  /* 0x000000017400780c */ /* 0x000fda0003f25270 */
[----:B------:R-:W1:Y:S02]  /*6060*/  @P1 LDC.64 R104, c[0x0][0x9e8] ;  /* 0x00027a00ff681b82 */ /* 0x000e640000000a00 */
[----:B-1----:R-:W-:-:S05]  /*6070*/  @P1 IMAD.HI.U32 R104, R119, R104, RZ ;  /* 0x0000006877681227 */ /* 0x002fca00078e00ff */
[----:B------:R-:W-:-:S07]  /*6080*/  @P1 SHF.R.U32.HI R119, RZ, R105, R104 ;  /* 0x00000069ff771219 */ /* 0x000fce0000011668 */
.L_x_1386:
[----:B------:R-:W-:Y:S05]  /*6090*/  BSYNC B0 ;  /* 0x0000000000007941 */ /* 0x000fea0003800000 */
.L_x_1384:
[----:B------:R-:W-:-:S05]  /*60a0*/  IMAD R104, R119, R116, R136 ;  /* 0x0000007477687224 */ /* 0x000fca00078e0288 */
[----:B------:R-:W-:Y:S02]  /*60b0*/  VIADDMNMX R115, R104, R116, R115, PT ;  /* 0x0000007468737246 */ /* 0x000fe40003800173 */
[----:B------:R-:W-:-:S07]  /*60c0*/  VIMNMX R117, R117, R104, !PT ;  /* 0x0000006875757248 */ /* 0x000fce0007fe0100 */
.L_x_1383:
        /* <DEDUP_REMOVED lines=110> */
[----:B------:R-:W-:Y:S01]  /*67b0*/  ISETP.GE.AND P6, PT, R121, 0x5a, PT ;  /* 0x0000005a7900780c */ /* 0x000fe20003fc6270 */
[----:B------:R-:W0:Y:S03]  /*67c0*/  SHFL.IDX PT, R11, R113, 0x1, 0x1c1f ;  /* 0x003c1f00710b7f89 */ /* 0x000e2600000e0000 */
        /* <DEDUP_REMOVED lines=8> */
[----:B------:R-:W-:Y:S01]  /*6850*/  IADD3 R11, -R17, R16, R11 ;  /* 0x00000010110b7210 */ /* 0x000fe20007ffe10b */
        /* <DEDUP_REMOVED lines=11> */
.L_x_1389:
[----:B------:R-:W-:-:S05]  /*6910*/  IMAD.U32 R105, RZ, RZ, UR50 ;  /* 0x00000032ff697e24 */ /* 0x000fca000f8e00ff */
[----:B------:R-:W-:-:S13]  /*6920*/  ISETP.NE.AND P6, PT, R105, 0x1, PT ;  /* 0x000000016900780c */ /* 0x000fda0003fc5270 */
[----:B------:R-:W0:Y:S02]  /*6930*/  @P6 LDC.64 R128, c[0x0][0x9e8] ;  /* 0x00027a00ff806b82 */ /* 0x000e240000000a00 */
[----:B0-----:R-:W-:-:S05]  /*6940*/  @P6 IMAD.HI.U32 R128, R11, R128, RZ ;  /* 0x000000800b806227 */ /* 0x001fca00078e00ff */
[----:B------:R-:W-:-:S07]  /*6950*/  @P6 SHF.R.U32.HI R11, RZ, R129, R128 ;  /* 0x00000081ff0b6219 */ /* 0x000fce0000011680 */
.L_x_1390:
[----:B------:R-:W-:Y:S05]  /*6960*/  BSYNC B0 ;  /* 0x0000000000007941 */ /* 0x000fea0003800000 */
.L_x_1388:
[----:B------:R-:W-:-:S05]  /*6970*/  IMAD R128, R11, R105, R136 ;  /* 0x000000690b807224 */ /* 0x000fca00078e0288 */
[----:B------:R-:W-:Y:S02]  /*6980*/  VIADDMNMX R89, R128, R105, R89, PT ;  /* 0x0000006980597246 */ /* 0x000fe40003800159 */
[----:B------:R-:W-:-:S07]  /*6990*/  VIMNMX R93, R93, R128, !PT ;  /* 0x000000805d5d7248 */ /* 0x000fce0007fe0100 */
.L_x_1387:
        /* <DEDUP_REMOVED lines=133> */
[----:B------:R-:W-:Y:S01]  /*71f0*/  FSEL R109, R174, RZ, P1 ;  /* 0x000000ffae6d7208 */ /* 0x000fe20000800000 */
[--C-:B------:R-:W-:Y:S01]  /*7200*/  FFMA.FTZ R180, R180, R11, -R111.reuse ;  /* 0x0000000bb4b47223 */ /* 0x100fe2000001086f */
[----:B------:R-:W-:Y:S01]  /*7210*/  FMNMX.FTZ R21, R14, R21, !PT ;  /* 0x000000150e157209 */ /* 0x000fe20007810000 */
[-CC-:B------:R-:W-:Y:S01]  /*7220*/  FFMA.FTZ R184, R184, R11.reuse, -R111.reuse ;  /* 0x0000000bb8b87223 */ /* 0x180fe2000001086f */
[--C-:B------:R-:W-:Y:S01]  /*7230*/  FFMA.FTZ R182, R182, R11, -R111.reuse ;  /* 0x0000000bb6b67223 */ /* 0x100fe2000001086f */
[----:B------:R0:W-:Y:S01]  /*7240*/  MUFU.EX2 R93, R138 ;  /* 0x0000008a005d7308 */ /* 0x0001e20000000800 */
        /* <DEDUP_REMOVED lines=9> */
[-CC-:B0-----:R-:W-:Y:S01]  /*72e0*/  FFMA.FTZ R138, R92, R11.reuse, -R111.reuse ;  /* 0x0000000b5c8a7223 */ /* 0x181fe2000001086f */
        /* <DEDUP_REMOVED lines=8> */
[-CC-:B------:R-:W-:Y:S01]  /*7370*/  FFMA.FTZ R112, R112, R11.reuse, -R111.reuse ;  /* 0x0000000b70707223 */ /* 0x180fe2000001086f */
[-CC-:B------:R-:W-:Y:S01]  /*7380*/  FFMA.FTZ R105, R106, R11.reuse, -R111.reuse ;  /* 0x0000000b6a697223 */ /* 0x180fe2000001086f */
[--C-:B------:R-:W-:Y:S01]  /*7390*/  FFMA.FTZ R108, R108, R11, -R111.reuse ;  /* 0x0000000b6c6c7223 */ /* 0x100fe2000001086f */
[----:B------:R-:W-:Y:S01]  /*73a0*/  FMNMX.FTZ R95, R94, R95, !PT ;  /* 0x0000005f5e5f7209 */ /* 0x000fe20007810000 */
[----:B------:R-:W-:Y:S01]  /*73b0*/  FFMA.FTZ R96, R96, R11, -R111 ;  /* 0x0000000b60607223 */ /* 0x000fe2000001086f */
[----:B------:R-:W0:Y:S02]  /*73c0*/  MUFU.EX2 R182, R182 ;  /* 0x000000b600b67308 */ /* 0x000e240000000800 */
[----:B------:R-:W-:-:S04]  /*73d0*/  FMNMX.FTZ R95, R88, R95, !PT ;  /* 0x0000005f585f7209 */ /* 0x000fc80007810000 */
[----:B------:R-:W-:Y:S02]  /*73e0*/  FMNMX.FTZ R95, R98, R95, !PT ;  /* 0x0000005f625f7209 */ /* 0x000fe40007810000 */
[----:B------:R-:W-:Y:S02]  /*73f0*/  MUFU.EX2 R91, R178 ;  /* 0x000000b2005b7308 */ /* 0x000fe40000000800 */
[----:B------:R-:W-:-:S04]  /*7400*/  FMNMX.FTZ R97, R20, R95, !PT ;  /* 0x0000005f14617209 */ /* 0x000fc80007810000 */
[----:B------:R-:W-:Y:S02]  /*7410*/  FMNMX.FTZ R97, R100, R97, !PT ;  /* 0x0000006164617209 */ /* 0x000fe40007810000 */
[----:B------:R-:W-:Y:S02]  /*7420*/  MUFU.EX2 R176, R176 ;  /* 0x000000b000b07308 */ /* 0x000fe40000000800 */
[----:B------:R-:W-:-:S04]  /*7430*/  FMNMX.FTZ R97, R140, R97, !PT ;  /* 0x000000618c617209 */ /* 0x000fc80007810000 */
[----:B------:R-:W-:Y:S02]  /*7440*/  FMNMX.FTZ R97, R142, R97, !PT ;  /* 0x000000618e617209 */ /* 0x000fe40007810000 */
[----:B------:R0:W-:Y:S02]  /*7450*/  MUFU.EX2 R95, R158 ;  /* 0x0000009e005f7308 */ /* 0x0001e40000000800 */
[----:B------:R-:W-:-:S04]  /*7460*/  FMNMX.FTZ R97, R144, R97, !PT ;  /* 0x0000006190617209 */ /* 0x000fc80007810000 */
[----:B------:R-:W-:Y:S02]  /*7470*/  FMNMX.FTZ R97, R146, R97, !PT ;  /* 0x0000006192617209 */ /* 0x000fe40007810000 */
[----:B------:R1:W-:Y:S01]  /*7480*/  MUFU.EX2 R178, R156 ;  /* 0x0000009c00b27308 */ /* 0x0003e20000000800 */
[----:B0-----:R-:W-:Y:S02]  /*7490*/  F2FP.BF16.F32.PACK_AB R158, R182, R21 ;  /* 0x00000015b69e723e */ /* 0x001fe400000010ff */
[----:B------:R-:W-:-:S04]  /*74a0*/  FMNMX.FTZ R97, R150, R97, !PT ;  /* 0x0000006196617209 */ /* 0x000fc80007810000 */
[----:B------:R-:W-:Y:S01]  /*74b0*/  FMNMX.FTZ R97, R152, R97, !PT ;  /* 0x0000006198617209 */ /* 0x000fe20007810000 */
[----:B------:R-:W-:Y:S01]  /*74c0*/  MUFU.EX2 R148, R148 ;  /* 0x0000009400947308 */ /* 0x000fe20000000800 */
[----:B-1----:R-:W-:Y:S02]  /*74d0*/  F2FP.BF16.F32.PACK_AB R156, R180, R15 ;  /* 0x0000000fb49c723e */ /* 0x002fe400000010ff */
[----:B------:R-:W-:-:S04]  /*74e0*/  FMNMX.FTZ R97, R154, R97, !PT ;  /* 0x000000619a617209 */ /* 0x000fc80007810000 */
[----:B------:R-:W-:Y:S01]  /*74f0*/  FMNMX.FTZ R97, R102, R97, !PT ;  /* 0x0000006166617209 */ /* 0x000fe20007810000 */
[----:B------:R-:W-:Y:S03]  /*7500*/  MUFU.EX2 R89, R89 ;  /* 0x0000005900597308 */ /* 0x000fe60000000800 */
[----:B------:R-:W-:Y:S01]  /*7510*/  FMNMX.FTZ R0, R126, R97, !PT ;  /* 0x000000617e007209 */ /* 0x000fe20007810000 */
[-CC-:B------:R-:W-:Y:S01]  /*7520*/  FFMA.FTZ R97, R116, R11.reuse, -R111.reuse ;  /* 0x0000000b74617223 */ /* 0x180fe2000001086f */
[----:B------:R-:W-:-:S03]  /*7530*/  FFMA.FTZ R116, R124, R11, -R111 ;  /* 0x0000000b7c747223 */ /* 0x000fc6000001086f */
[----:B------:R-:W0:Y:S01]  /*7540*/  SHFL.BFLY PT, R103, R0, 0x2, 0x1f ;  /* 0x0c401f0000677f89 */ /* 0x000e2200000e0000 */
[----:B------:R-:W-:Y:S08]  /*7550*/  MUFU.EX2 R120, R120 ;  /* 0x0000007800787308 */ /* 0x000ff00000000800 */
[----:B------:R-:W-:Y:S08]  /*7560*/  MUFU.EX2 R97, R97 ;  /* 0x0000006100617308 */ /* 0x000ff00000000800 */
[----:B------:R-:W-:Y:S01]  /*7570*/  MUFU.EX2 R116, R116 ;  /* 0x0000007400747308 */ /* 0x000fe20000000800 */
[----:B0-----:R-:W-:-:S07]  /*7580*/  FMNMX.FTZ R107, R0, R103, !PT ;  /* 0x00000067006b7209 */ /* 0x001fce0007810000 */
[----:B------:R-:W-:Y:S01]  /*7590*/  MUFU.EX2 R99, R99 ;  /* 0x0000006300637308 */ /* 0x000fe20000000800 */
[-CC-:B------:R-:W-:Y:S01]  /*75a0*/  FFMA.FTZ R103, R110, R11.reuse, -R111.reuse ;  /* 0x0000000b6e677223 */ /* 0x180fe2000001086f */
[----:B------:R-:W0:Y:S06]  /*75b0*/  SHFL.BFLY PT, R0, R107, 0x1, 0x1f ;  /* 0x0c201f006b007f89 */ /* 0x000e2c00000e0000 */
        /* <DEDUP_REMOVED lines=40> */
[-CC-:B------:R-:W-:Y:S01]  /*7840*/  FFMA.FTZ R150, R150, R11.reuse, -R109.reuse ;  /* 0x0000000b96967223 */ /* 0x180fe2000001086d */
[----:B------:R-:W-:Y:S01]  /*7850*/  FFMA.FTZ R102, R102, R11, -R109 ;  /* 0x0000000b66667223 */ /* 0x000fe2000001086d */
[----:B------:R-:W-:Y:S01]  /*7860*/  ISETP.GT.AND P1, PT, R10, R13, PT ;  /* 0x0000000d0a00720c */ /* 0x000fe20003f24270 */
[----:B------:R-:W-:Y:S01]  /*7870*/  FADD.FTZ R6, R182, R7 ;  /* 0x00000007b6067221 */ /* 0x000fe20000010000 */
[----:B------:R-:W-:-:S02]  /*7880*/  VIADD R10, R10, 0xffffffff ;  /* 0xffffffff0a0a7836 */ /* 0x000fc40000000000 */
[----:B------:R-:W2:Y:S01]  /*7890*/  MUFU.EX2 R159, R159 ;  /* 0x0000009f009f7308 */ /* 0x000ea20000000800 */
[----:B-1----:R-:W-:Y:S01]  /*78a0*/  FFMA.FTZ R3, R2, R3, R157 ;  /* 0x0000000302037223 */ /* 0x002fe2000001009d */
[----:B------:R-:W-:-:S04]  /*78b0*/  FADD.FTZ R7, R91, R6 ;  /* 0x000000065b077221 */ /* 0x000fc80000010000 */
[----:B------:R-:W-:Y:S02]  /*78c0*/  FADD.FTZ R94, R176, R7 ;  /* 0x00000007b05e7221 */ /* 0x000fe40000010000 */
[----:B------:R-:W1:Y:S01]  /*78d0*/  MUFU.EX2 R12, R12 ;  /* 0x0000000c000c7308 */ /* 0x000e620000000800 */
[C---:B0-----:R-:W-:Y:S01]  /*78e0*/  FADD.FTZ R6, R8.reuse, R3 ;  /* 0x0000000308067221 */ /* 0x041fe20000010000 */
[----:B------:R-:W-:Y:S01]  /*78f0*/  FADD.FTZ R7, R95, R94 ;  /* 0x0000005e5f077221 */ /* 0x000fe20000010000 */
[----:B------:R-:W-:Y:S01]  /*7900*/  IMAD.U32 R94, RZ, RZ, UR14 ;  /* 0x0000000eff5e7e24 */ /* 0x000fe2000f8e00ff */
[----:B------:R-:W-:Y:S01]  /*7910*/  F2FP.BF16.F32.PACK_AB R157, R8, R157 ;  /* 0x0000009d089d723e */ /* 0x000fe200000010ff */
[----:B------:R-:W-:Y:S02]  /*7920*/  IMAD.MOV.U32 R8, RZ, RZ, R174 ;  /* 0x000000ffff087224 */ /* 0x000fe400078e00ae */
[----:B------:R-:W-:Y:S01]  /*7930*/  FADD.FTZ R7, R178, R7 ;  /* 0x00000007b2077221 */ /* 0x000fe20000010000 */
[----:B------:R-:W-:Y:S01]  /*7940*/  @!P6 VIADD R94, R94, 0x2a860 ;  /* 0x0002a8605e5ee836 */ /* 0x000fe20000000000 */
[----:B------:R-:W0:Y:S01]  /*7950*/  MUFU.EX2 R153, R153 ;  /* 0x0000009900997308 */ /* 0x000e220000000800 */
[----:B--2---:R-:W-:-:S03]  /*7960*/  FADD.FTZ R3, R159, R6 ;  /* 0x000000069f037221 */ /* 0x004fc60000010000 */
[----:B------:R-:W-:-:S04]  /*7970*/  @!P6 PRMT R94, RZ, 0x654, R94 ;  /* 0x00000654ff5ee816 */ /* 0x000fc8000000005e */
[----:B------:R-:W2:Y:S01]  /*7980*/  MUFU.EX2 R14, R14 ;  /* 0x0000000e000e7308 */ /* 0x000ea20000000800 */
[C---:B-1----:R-:W-:Y:S01]  /*7990*/  FADD.FTZ R6, R12.reuse, R3 ;  /* 0x000000030c067221 */ /* 0x042fe20000010000 */
[----:B------:R1:W-:Y:S01]  /*79a0*/  @!P6 SYNCS.ARRIVE.TRANS64.RED.A1T0 RZ, [R94+URZ], RZ ;  /* 0x000000ff5effe9a7 */ /* 0x0003e2000810043f */
[----:B------:R-:W-:-:S05]  /*79b0*/  F2FP.BF16.F32.PACK_AB R159, R12, R159 ;  /* 0x0000009f0c9f723e */ /* 0x000fca00000010ff */
[----:B------:R-:W3:Y:S01]  /*79c0*/  MUFU.EX2 R155, R155 ;  /* 0x0000009b009b7308 */ /* 0x000ee20000000800 */
[----:B0-----:R-:W-:-:S07]  /*79d0*/  FADD.FTZ R3, R153, R6 ;  /* 0x0000000699037221 */ /* 0x001fce0000010000 */
[----:B------:R-:W0:Y:S01]  /*79e0*/  MUFU.EX2 R104, R104 ;  /* 0x0000006800687308 */ /* 0x000e220000000800 */
[C---:B--2---:R-:W-:Y:S01]  /*79f0*/  FADD.FTZ R6, R14.reuse, R3 ;  /* 0x000000030e067221 */ /* 0x044fe20000010000 */
[----:B------:R-:W-:-:S06]  /*7a00*/  F2FP.BF16.F32.PACK_AB R153, R14, R153 ;  /* 0x000000990e99723e */ /* 0x000fcc00000010ff */
[----:B------:R-:W2:Y:S01]  /*7a10*/  MUFU.EX2 R149, R149 ;  /* 0x0000009500957308 */ /* 0x000ea20000000800 */
[----:B---3--:R-:W-:-:S07]  /*7a20*/  FADD.FTZ R3, R155, R6 ;  /* 0x000000069b037221 */ /* 0x008fce0000010000 */
[----:B------:R3:W-:Y:S01]  /*7a30*/  MUFU.EX2 R145, R20 ;  /* 0x0000001400917308 */ /* 0x0007e20000000800 */
[C---:B0-----:R-:W-:Y:S01]  /*7a40*/  FADD.FTZ R6, R104.reuse, R3 ;  /* 0x0000000368067221 */ /* 0x041fe20000010000 */
[----:B------:R-:W-:-:S06]  /*7a50*/  F2FP.BF16.F32.PACK_AB R155, R104, R155 ;  /* 0x0000009b689b723e */ /* 0x000fcc00000010ff */
[----:B------:R-:W0:Y:S01]  /*7a60*/  MUFU.EX2 R90, R90 ;  /* 0x0000005a005a7308 */ /* 0x000e220000000800 */
[----:B---3--:R-:W-:Y:S01]  /*7a70*/  FADD.FTZ R20, R148, R7 ;  /* 0x0000000794147221 */ /* 0x008fe20000010000 */
[----:B------:R-:W-:-:S03]  /*7a80*/  F2FP.BF16.F32.PACK_AB R148, R93, R148 ;  /* 0x000000945d94723e */ /* 0x000fc600000010ff */
[----:B------:R-:W-:-:S03]  /*7a90*/  FADD.FTZ R20, R93, R20 ;  /* 0x000000145d147221 */ /* 0x000fc60000010000 */
[----:B------:R-:W3:Y:S01]  /*7aa0*/  MUFU.EX2 R151, R151 ;  /* 0x0000009700977308 */ /* 0x000ee20000000800 */
[----:B------:R-:W-:-:S04]  /*7ab0*/  FADD.FTZ R7, R89, R20 ;  /* 0x0000001459077221 */ /* 0x000fc80000010000 */
[----:B------:R-:W-:Y:S01]  /*7ac0*/  FADD.FTZ R20, R120, R7 ;  /* 0x0000000778147221 */ /* 0x000fe20000010000 */
[----:B--2---:R-:W-:Y:S02]  /*7ad0*/  FADD.FTZ R7, R149, R6 ;  /* 0x0000000695077221 */ /* 0x004fe40000010000 */
[----:B------:R-:W2:Y:S01]  /*7ae0*/  MUFU.EX2 R88, R88 ;  /* 0x0000005800587308 */ /* 0x000ea20000000800 */
[----:B------:R-:W-:Y:S01]  /*7af0*/  FADD.FTZ R3, R97, R20 ;  /* 0x0000001461037221 */ /* 0x000fe20000010000 */
[C---:B0-----:R-:W-:Y:S01]  /*7b00*/  FADD.FTZ R20, R90.reuse, R7 ;  /* 0x000000075a147221 */ /* 0x041fe20000010000 */
[----:B------:R-:W-:Y:S02]  /*7b10*/  F2FP.BF16.F32.PACK_AB R149, R90, R149 ;  /* 0x000000955a95723e */ /* 0x000fe400000010ff */
[----:B------:R-:W-:Y:S01]  /*7b20*/  FADD.FTZ R6, R116, R3 ;  /* 0x0000000374067221 */ /* 0x000fe20000010000 */
[--C-:B------:R-:W-:Y:S01]  /*7b30*/  FFMA.FTZ R3, R152, R11, -R109.reuse ;  /* 0x0000000b98037223 */ /* 0x100fe2000001086d */
[----:B------:R-:W-:Y:S01]  /*7b40*/  F2FP.BF16.F32.PACK_AB R152, R176, R91 ;  /* 0x0000005bb098723e */ /* 0x000fe200000010ff */
[----:B------:R-:W0:Y:S01]  /*7b50*/  MUFU.EX2 R98, R98 ;  /* 0x0000006200627308 */ /* 0x000e220000000800 */
[----:B---3--:R-:W-:Y:S01]  /*7b60*/  FADD.FTZ R7, R151, R20 ;  /* 0x0000001497077221 */ /* 0x008fe20000010000 */
[----:B------:R-:W-:Y:S01]  /*7b70*/  FADD.FTZ R111, R99, R6 ;  /* 0x00000006636f7221 */ /* 0x000fe20000010000 */
[-CC-:B------:R-:W-:Y:S01]  /*7b80*/  FFMA.FTZ R6, R154, R11.reuse, -R109.reuse ;  /* 0x0000000b9a067223 */ /* 0x180fe2000001086d */
[----:B------:R-:W-:Y:S01]  /*7b90*/  FFMA.FTZ R109, R126, R11, -R109 ;  /* 0x0000000b7e6d7223 */ /* 0x000fe2000001086d */
[----:B------:R-:W-:Y:S01]  /*7ba0*/  F2FP.BF16.F32.PACK_AB R154, R178, R95 ;  /* 0x0000005fb29a723e */ /* 0x000fe200000010ff */
[----:B------:R-:W-:-:S02]  /*7bb0*/  FADD.FTZ R20, R118, R111 ;  /* 0x0000006f76147221 */ /* 0x000fc40000010000 */
[----:B------:R-:W3:Y:S01]  /*7bc0*/  MUFU.EX2 R100, R100 ;  /* 0x0000006400647308 */ /* 0x000ee20000000800 */
[C---:B--2---:R-:W-:Y:S01]  /*7bd0*/  FADD.FTZ R7, R88.reuse, R7 ;  /* 0x0000000758077221 */ /* 0x044fe20000010000 */
[----:B------:R-:W-:Y:S01]  /*7be0*/  FADD.FTZ R111, R101, R20 ;  /* 0x00000014656f7221 */ /* 0x000fe20000010000 */
[----:B------:R-:W-:-:S03]  /*7bf0*/  F2FP.BF16.F32.PACK_AB R151, R88, R151 ;  /* 0x000000975897723e */ /* 0x000fc600000010ff */
[----:B------:R-:W-:Y:S02]  /*7c00*/  FADD.FTZ R20, R112, R111 ;  /* 0x0000006f70147221 */ /* 0x000fe40000010000 */
[----:B------:R2:W4:Y:S01]  /*7c10*/  MUFU.EX2 R147, R140 ;  /* 0x0000008c00937308 */ /* 0x0005220000000800 */
[----:B0-----:R-:W-:Y:S01]  /*7c20*/  FADD.FTZ R7, R98, R7 ;  /* 0x0000000762077221 */ /* 0x001fe20000010000 */
[----:B------:R-:W-:-:S03]  /*7c30*/  FADD.FTZ R15, R103, R20 ;  /* 0x00000014670f7221 */ /* 0x000fc60000010000 */
[C---:B------:R-:W-:Y:S01]  /*7c40*/  FADD.FTZ R7, R145.reuse, R7 ;  /* 0x0000000791077221 */ /* 0x040fe20000010000 */
[----:B------:R-:W-:Y:S02]  /*7c50*/  F2FP.BF16.F32.PACK_AB R145, R145, R98 ;  /* 0x000000629191723e */ /* 0x000fe400000010ff */
[----:B------:R-:W0:Y:S01]  /*7c60*/  MUFU.EX2 R106, R142 ;  /* 0x0000008e006a7308 */ /* 0x000e220000000800 */
[----:B---3--:R-:W-:Y:S01]  /*7c70*/  FADD.FTZ R7, R100, R7 ;  /* 0x0000000764077221 */ /* 0x008fe20000010000 */
[----:B--2---:R-:W-:-:S06]  /*7c80*/  F2FP.BF16.F32.PACK_AB R140, R112, R101 ;  /* 0x00000065708c723e */ /* 0x004fcc00000010ff */
[----:B------:R2:W3:Y:S01]  /*7c90*/  MUFU.EX2 R141, R144 ;  /* 0x00000090008d7308 */ /* 0x0004e20000000800 */
[C---:B----4-:R-:W-:Y:S01]  /*7ca0*/  FADD.FTZ R7, R147.reuse, R7 ;  /* 0x0000000793077221 */ /* 0x050fe20000010000 */
[----:B------:R-:W-:-:S06]  /*7cb0*/  F2FP.BF16.F32.PACK_AB R147, R147, R100 ;  /* 0x000000649393723e */ /* 0x000fcc00000010ff */
[----:B-1----:R1:W4:Y:S01]  /*7cc0*/  MUFU.EX2 R94, R146 ;  /* 0x00000092005e7308 */ /* 0x0023220000000800 */
[----:B0-----:R-:W-:Y:S01]  /*7cd0*/  FADD.FTZ R7, R106, R7 ;  /* 0x000000076a077221 */ /* 0x001fe20000010000 */
[----:B--2---:R-:W-:-:S06]  /*7ce0*/  F2FP.BF16.F32.PACK_AB R144, R116, R97 ;  /* 0x000000617490723e */ /* 0x004fcc00000010ff */
[----:B------:R0:W2:Y:S01]  /*7cf0*/  MUFU.EX2 R143, R150 ;  /* 0x00000096008f7308 */ /* 0x0000a20000000800 */
[C---:B---3--:R-:W-:Y:S01]  /*7d00*/  FADD.FTZ R7, R141.reuse, R7 ;  /* 0x000000078d077221 */ /* 0x048fe20000010000 */
[----:B-1----:R-:W-:Y:S02]  /*7d10*/  F2FP.BF16.F32.PACK_AB R146, R118, R99 ;  /* 0x000000637692723e */ /* 0x002fe400000010ff */
[----:B------:R-:W-:-:S04]  /*7d20*/  F2FP.BF16.F32.PACK_AB R141, R141, R106 ;  /* 0x0000006a8d8d723e */ /* 0x000fc800000010ff */
[----:B------:R-:W1:Y:S01]  /*7d30*/  MUFU.EX2 R108, R108 ;  /* 0x0000006c006c7308 */ /* 0x000e620000000800 */
[----:B----4-:R-:W-:Y:S01]  /*7d40*/  FADD.FTZ R7, R94, R7 ;  /* 0x000000075e077221 */ /* 0x010fe20000010000 */
[----:B0-----:R-:W-:-:S06]  /*7d50*/  F2FP.BF16.F32.PACK_AB R150, R120, R89 ;  /* 0x000000597896723e */ /* 0x001fcc00000010ff */
        /* <DEDUP_REMOVED lines=19> */
[----:B-1----:R-:W-:Y:S01]  /*7e90*/  FADD.FTZ R20, R138, R15 ;  /* 0x0000000f8a147221 */ /* 0x002fe20000010000 */
[C---:B0-----:R-:W-:Y:S01]  /*7ea0*/  FADD.FTZ R3, R109.reuse, R7 ;  /* 0x000000076d037221 */ /* 0x041fe20000010000 */
[----:B------:R-:W-:Y:S01]  /*7eb0*/  F2FP.BF16.F32.PACK_AB R139, R109, R102 ;  /* 0x000000666d8b723e */ /* 0x000fe200000010ff */
[----:B------:R-:W-:Y:S02]  /*7ec0*/  IMAD.MOV.U32 R7, RZ, RZ, R92 ;  /* 0x000000ffff077224 */ /* 0x000fe400078e005c */
[C---:B--2---:R-:W-:Y:S01]  /*7ed0*/  FADD.FTZ R6, R107.reuse, R20 ;  /* 0x000000146b067221 */ /* 0x044fe20000010000 */
[----:B------:R-:W-:Y:S01]  /*7ee0*/  F2FP.BF16.F32.PACK_AB R138, R107, R138 ;  /* 0x0000008a6b8a723e */ /* 0x000fe200000010ff */
[----:B------:R-:W-:Y:S06]  /*7ef0*/  @P1 BRA `(.L_x_1391) ;  /* 0xffffffcc00301947 */ /* 0x000fec000383ffff */
[----:B------:R-:W-:Y:S01]  /*7f00*/  IMAD.MOV.U32 R7, RZ, RZ, R92 ;  /* 0x000000ffff077224 */ /* 0x000fe200078e005c */
[----:B------:R-:W-:Y:S01]  /*7f10*/  UMOV UR37, UR5 ;  /* 0x0000000500257c82 */ /* 0x000fe20008000000 */
[----:B------:R-:W-:Y:S01]  /*7f20*/  IMAD.MOV.U32 R8, RZ, RZ, R174 ;  /* 0x000000ffff087224 */ /* 0x000fe200078e00ae */
[----:B------:R-:W-:-:S06]  /*7f30*/  UMOV UR36, UR39 ;  /* 0x0000002700247c82 */ /* 0x000fcc0008000000 */
.L_x_1374:
        /* <DEDUP_REMOVED lines=23> */
.L_x_1393:
[----:B------:R-:W-:-:S13]  /*80b0*/  ISETP.NE.AND P1, PT, R9, 0x1, PT ;  /* 0x000000010900780c */ /* 0x000fda0003f25270 */
[----:B------:R-:W0:Y:S02]  /*80c0*/  @P1 LDC.64 R14, c[0x0][0x9e8] ;  /* 0x00027a00ff0e1b82 */ /* 0x000e240000000a00 */
[----:B0-----:R-:W-:-:S05]  /*80d0*/  @P1 IMAD.HI.U32 R14, R12, R14, RZ ;  /* 0x0000000e0c0e1227 */ /* 0x001fca00078e00ff */
[----:B------:R-:W-:-:S07]  /*80e0*/  @P1 SHF.R.U32.HI R12, RZ, R15, R14 ;  /* 0x0000000fff0c1219 */ /* 0x000fce000001160e */
.L_x_1394:
[----:B------:R-:W-:-:S05]  /*80f0*/  IMAD R12, R12, R9, RZ ;  /* 0x000000090c0c7224 */ /* 0x000fca00078e02ff */
[----:B------:R-:W-:-:S07]  /*8100*/  VIMNMX R13, R13, R12, !PT ;  /* 0x0000000c0d0d7248 */ /* 0x000fce0007fe0100 */
.L_x_1392:
        /* <DEDUP_REMOVED lines=12> */
.L_x_1404:
[----:B------:R-:W-:-:S04]  /*81d0*/  UIADD3 UR37, UR4, 0x1, URZ ;  /* 0x0000000104257890 */ /* 0x000fc8000fffe03f */
[----:B------:R-:W-:-:S04]  /*81e0*/  UISETP.NE.AND UP0, UPT, UR37, 0x2, UPT ;  /* 0x000000022500788c */ /* 0x000fc8000bf05270 */
[----:B------:R-:W-:Y:S02]  /*81f0*/  USEL UR36, URZ, 0x1, UP0 ;  /* 0x000000013f247887 */ /* 0x000fe40008000000 */
[----:B------:R-:W-:Y:S02]  /*8200*/  USEL UR37, UR37, URZ, UP0 ;  /* 0x0000003f25257287 */ /* 0x000fe40008000000 */
[----:B------:R-:W-:Y:S01]  /*8210*/  ULOP3.LUT UR36, UR7, UR36, URZ, 0x3c, !UPT ;  /* 0x0000002407247292 */ /* 0x000fe2000f8e3c3f */
[----:B------:R-:W-:Y:S11]  /*8220*/  @!P0 BRA `(.L_x_1396) ;  /* 0x0000000000048947 */ /* 0x000ff60003800000 */
[----:B------:R-:W-:Y:S01]  /*8230*/  BPT.TRAP 0x1 ;  /* 0x000000040000795c */ /* 0x000fe20000300000 */
.L_x_1396:
[----:B------:R-:W-:Y:S01]  /*8240*/  ULEA UR6, UR37, UR38, 0x3 ;  /* 0x0000002625067291 */ /* 0x000fe2000f8e183f */
[----:B------:R-:W-:-:S05]  /*8250*/  IMAD.U32 R7, RZ, RZ, UR36 ;  /* 0x00000024ff077e24 */ /* 0x000fca000f8e00ff */
[----:B------:R-:W-:-:S04]  /*8260*/  SHF.L.U32 R7, R7, 0x1f, RZ ;  /* 0x0000001f07077819 */ /* 0x000fc800000006ff */
[----:B------:R0:W1:Y:S01]  /*8270*/  SYNCS.PHASECHK.TRANS64.TRYWAIT P1, [UR6+0x2a830], R7 ;  /* 0x02a83007ff0075a7 */ /* 0x0000620008020146 */
[----:B------:R-:W-:Y:S05]  /*8280*/  @!P0 BRA `(.L_x_1397) ;  /* 0x0000000000048947 */ /* 0x000fea0003800000 */
[----:B------:R-:W-:Y:S01]  /*8290*/  BPT.TRAP 0x1 ;  /* 0x000000040000795c */ /* 0x000fe20000300000 */
.L_x_1397:
[----:B-1----:R-:W-:Y:S05]  /*82a0*/  @P1 BRA `(.L_x_1398) ;  /* 0x0000000000081947 */ /* 0x002fea0003800000 */
[----:B------:R-:W1:Y:S02]  /*82b0*/  SYNCS.PHASECHK.TRANS64.TRYWAIT P1, [UR6+0x2a830], R7 ;  /* 0x02a83007ff0075a7 */ /* 0x000e640008020146 */
[----:B-1----:R-:W-:Y:S05]  /*82c0*/  @!P1 BRA `(.L_x_1399) ;  /* 0x000000ec006c9947 */ /* 0x002fea0003800000 */
.L_x_1398:
        /* <DEDUP_REMOVED lines=135> */
.L_x_1400:
[----:B------:R-:W-:Y:S01]  /*8b40*/  ULEA UR10, UR4, UR38, 0x3 ;  /* 0x00000026040a7291 */ /* 0x000fe2000f8e183f */
[----:B------:R-:W-:-:S05]  /*8b50*/  IMAD.U32 R0, RZ, RZ, UR7 ;  /* 0x00000007ff007e24 */ /* 0x000fca000f8e00ff */
[----:B------:R-:W-:-:S04]  /*8b60*/  SHF.L.U32 R0, R0, 0x1f, RZ ;  /* 0x0000001f00007819 */ /* 0x000fc800000006ff */
[----:B------:R2:W3:Y:S01]  /*8b70*/  SYNCS.PHASECHK.TRANS64.TRYWAIT P1, [UR10+0x2a850], R0 ;  /* 0x02a85000ff0075a7 */ /* 0x0004e2000802014a */
[----:B------:R-:W-:Y:S05]  /*8b80*/  @!P0 BRA `(.L_x_1401) ;  /* 0x0000000000048947 */ /* 0x000fea0003800000 */
[----:B------:R-:W-:Y:S01]  /*8b90*/  BPT.TRAP 0x1 ;  /* 0x000000040000795c */ /* 0x000fe20000300000 */
.L_x_1401:
[----:B---3--:R-:W-:Y:S05]  /*8ba0*/  @P1 BRA `(.L_x_1402) ;  /* 0x0000000000081947 */ /* 0x008fea0003800000 */
[----:B------:R-:W3:Y:S02]  /*8bb0*/  SYNCS.PHASECHK.TRANS64.TRYWAIT P1, [UR10+0x2a850], R0 ;  /* 0x02a85000ff0075a7 */ /* 0x000ee4000802014a */
[----:B---3--:R-:W-:Y:S05]  /*8bc0*/  @!P1 BRA `(.L_x_1403) ;  /* 0x000000e400449947 */ /* 0x008fea0003800000 */
.L_x_1402:
        /* <DEDUP_REMOVED lines=182> */
[--C-:B------:R-:W-:Y:S01]  /*9730*/  FFMA.FTZ R107, R128, R11, -R111.reuse ;  /* 0x0000000b806b7223 */ /* 0x100fe2000001086f */
[----:B------:R-:W-:Y:S01]  /*9740*/  FMNMX.FTZ R7, R104, R7, !PT ;  /* 0x0000000768077209 */ /* 0x000fe20007810000 */
[----:B------:R-:W-:Y:S01]  /*9750*/  HGMMA.64x128x16.F32.BF16 R24, R144, gdesc[UR4].tnspB, R24, gsb0 ;  /* 0x41e0000490187df0 */ /* 0x000fe20008001818 */
[----:B------:R-:W-:Y:S01]  /*9760*/  UIADD3 UR6, UR4, 0x200, URZ ;  /* 0x0000020004067890 */ /* 0x000fe2000fffe03f */
[----:B------:R-:W0:Y:S01]  /*9770*/  MUFU.TANH R148, R148 ;  /* 0x0000009400947308 */ /* 0x000e220000002400 */
[----:B------:R-:W-:Y:S01]  /*9780*/  UMOV UR7, 0x40000040 ;  /* 0x4000004000077882 */ /* 0x000fe20000000000 */
[----:B------:R-:W-:Y:S01]  /*9790*/  FMNMX.FTZ R7, R194, R7, !PT ;  /* 0x00000007c2077209 */ /* 0x000fe20007810000 */
[----:B------:R-:W-:Y:S01]  /*97a0*/  UIADD3 UR4, UR4, 0x280, URZ ;  /* 0x0000028004047890 */ /* 0x000fe2000fffe03f */
[-CC-:B------:R-:W-:Y:S01]  /*97b0*/  FFMA.FTZ R120, R190, R11.reuse, -R111.reuse ;  /* 0x0000000bbe787223 */ /* 0x180fe2000001086f */
[----:B------:R-:W-:Y:S01]  /*97c0*/  FFMA.FTZ R109, R132, R11, -R111 ;  /* 0x0000000b846d7223 */ /* 0x000fe2000001086f */
[----:B------:R-:W-:-:S02]  /*97d0*/  FMNMX.FTZ R7, R114, R7, !PT ;  /* 0x0000000772077209 */ /* 0x000fc40007810000 */
[----:B------:R-:W1:Y:S02]  /*97e0*/  MUFU.TANH R150, R150 ;  /* 0x0000009600967308 */ /* 0x000e640000002400 */
[----:B------:R-:W-:-:S04]  /*97f0*/  FMNMX.FTZ R7, R196, R7, !PT ;  /* 0x00000007c4077209 */ /* 0x000fc80007810000 */
[----:B------:R-:W-:Y:S02]  /*9800*/  FMNMX.FTZ R7, R118, R7, !PT ;  /* 0x0000000776077209 */ /* 0x000fe40007810000 */
[----:B------:R-:W-:Y:S02]  /*9810*/  MUFU.EX2 R89, R89 ;  /* 0x0000005900597308 */ /* 0x000fe40000000800 */
[----:B------:R-:W-:-:S04]  /*9820*/  FMNMX.FTZ R7, R198, R7, !PT ;  /* 0x00000007c6077209 */ /* 0x000fc80007810000 */
[----:B------:R-:W-:Y:S02]  /*9830*/  FMNMX.FTZ R7, R122, R7, !PT ;  /* 0x000000077a077209 */ /* 0x000fe40007810000 */
[----:B------:R-:W2:Y:S02]  /*9840*/  MUFU.EX2 R176, R176 ;  /* 0x000000b000b07308 */ /* 0x000ea40000000800 */
[----:B0-----:R-:W-:-:S04]  /*9850*/  FMNMX.FTZ R7, R148, R7, !PT ;  /* 0x0000000794077209 */ /* 0x001fc80007810000 */
[----:B------:R-:W-:Y:S02]  /*9860*/  FMNMX.FTZ R7, R126, R7, !PT ;  /* 0x000000077e077209 */ /* 0x000fe40007810000 */
[----:B------:R-:W-:Y:S02]  /*9870*/  MUFU.EX2 R91, R91 ;  /* 0x0000005b005b7308 */ /* 0x000fe40000000800 */
[----:B-1----:R-:W-:-:S04]  /*9880*/  FMNMX.FTZ R7, R150, R7, !PT ;  /* 0x0000000796077209 */ /* 0x002fc80007810000 */
[----:B------:R-:W-:Y:S02]  /*9890*/  FMNMX.FTZ R7, R130, R7, !PT ;  /* 0x0000000782077209 */ /* 0x000fe40007810000 */
[----:B------:R-:W-:Y:S01]  /*98a0*/  MUFU.EX2 R93, R93 ;  /* 0x0000005d005d7308 */ /* 0x000fe20000000800 */
[----:B--2---:R-:W-:Y:S02]  /*98b0*/  F2FP.BF16.F32.PACK_AB R158, R176, R89 ;  /* 0x00000059b09e723e */ /* 0x004fe400000010ff */
        /* <DEDUP_REMOVED lines=14> */
[----:B0-----:R-:W-:-:S07]  /*99a0*/  FMNMX.FTZ R7, R2, R7, !PT ;  /* 0x0000000702077209 */ /* 0x001fce0007810000 */
[----:B------:R-:W-:Y:S01]  /*99b0*/  MUFU.EX2 R103, R103 ;  /* 0x0000006700677308 */ /* 0x000fe20000000800 */
[C---:B------:R-:W-:Y:S01]  /*99c0*/  FMUL.FTZ R113, R7.reuse, R11 ;  /* 0x0000000b07717220 */ /* 0x040fe20000410000 */
[----:B------:R-:W-:-:S03]  /*99d0*/  FADD.FTZ R2, -R7, R12 ;  /* 0x0000000c07027221 */ /* 0x000fc60000010100 */
[-CC-:B------:R-:W-:Y:S01]  /*99e0*/  FFMA.FTZ R14, R14, R11.reuse, -R113.reuse ;  /* 0x0000000b0e0e7223 */ /* 0x180fe20000010871 */
[-C--:B------:R-:W-:Y:S01]  /*99f0*/  FMUL.FTZ R2, R2, R11.reuse ;  /* 0x0000000b02027220 */ /* 0x080fe20000410000 */
        /* <DEDUP_REMOVED lines=17> */
[-CC-:B------:R-:W-:Y:S01]  /*9b10*/  FFMA.FTZ R118, R118, R11.reuse, -R113.reuse ;  /* 0x0000000b76767223 */ /* 0x180fe20000010871 */
[----:B------:R-:W0:Y:S01]  /*9b20*/  MUFU.EX2 R20, R20 ;  /* 0x0000001400147308 */ /* 0x000e220000000800 */
[-C--:B------:R-:W-:Y:S01]  /*9b30*/  FFMA.FTZ R198, R198, R11.reuse, -R113 ;  /* 0x0000000bc6c67223 */ /* 0x080fe20000010871 */
[----:B------:R-:W-:Y:S02]  /*9b40*/  WARPGROUP.DEPBAR.LE gsb0, 0x0 ;  /* 0x00008000000079c5 */ /* 0x000fe40000010000 */
[----:B------:R-:W-:Y:S01]  /*9b50*/  WARPGROUP.ARRIVE ;  /* 0x00000000000079c5 */ /* 0x000fe20000000000 */
[-CC-:B------:R-:W-:Y:S01]  /*9b60*/  FFMA.FTZ R144, R156, R11.reuse, -R111.reuse ;  /* 0x0000000b9c907223 */ /* 0x180fe2000001086f */
[----:B------:R-:W-:Y:S01]  /*9b70*/  FFMA.FTZ R146, R182, R11, -R111 ;  /* 0x0000000bb6927223 */ /* 0x000fe2000001086f */
[----:B------:R-:W-:-:S02]  /*9b80*/  @!P1 VIADD R14, R14, 0x2a840 ;  /* 0x0002a8400e0e9836 */ /* 0x000fc40000000000 */
[----:B------:R-:W-:Y:S01]  /*9b90*/  FFMA.FTZ R111, R192, R11, -R111 ;  /* 0x0000000bc06f7223 */ /* 0x000fe2000001086f */
[----:B------:R-:W2:Y:S01]  /*9ba0*/  MUFU.EX2 R88, R88 ;  /* 0x0000005800587308 */ /* 0x000ea20000000800 */
[----:B------:R-:W-:Y:S01]  /*9bb0*/  HGMMA.64x128x16.F32.BF16 R24, R140, gdesc[UR4].tnspB, R24, gsb0 ;  /* 0x41e000048c187df0 */ /* 0x000fe20008001818 */
[----:B------:R-:W-:Y:S01]  /*9bc0*/  UMOV UR6, UR4 ;  /* 0x0000000400067c82 */ /* 0x000fe20008000000 */
[----:B------:R-:W-:Y:S01]  /*9bd0*/  UMOV UR7, 0x40000040 ;  /* 0x4000004000077882 */ /* 0x000fe20000000000 */
[----:B------:R-:W-:Y:S01]  /*9be0*/  @!P1 PRMT R14, RZ, 0x654, R14 ;  /* 0x00000654ff0e9816 */ /* 0x000fe2000000000e */
[----:B-1----:R-:W-:Y:S01]  /*9bf0*/  FFMA.FTZ R3, R2, R3, R157 ;  /* 0x0000000302037223 */ /* 0x002fe2000001009d */
[----:B------:R-:W-:Y:S01]  /*9c00*/  F2FP.BF16.F32.PACK_AB R156, R174, R15 ;  /* 0x0000000fae9c723e */ /* 0x000fe200000010ff */
        /* <DEDUP_REMOVED lines=8> */
[----:B------:R-:W-:Y:S01]  /*9c90*/  FFMA.FTZ R134, R134, R11, -R113 ;  /* 0x0000000b86867223 */ /* 0x000fe20000010871 */
[----:B------:R-:W0:Y:S01]  /*9ca0*/  MUFU.EX2 R90, R90 ;  /* 0x0000005a005a7308 */ /* 0x000e220000000800 */
[----:B-1----:R-:W-:-:S02]  /*9cb0*/  IMAD.U32 R111, RZ, RZ, UR10 ;  /* 0x0000000aff6f7e24 */ /* 0x002fc4000f8e00ff */
[----:B--2---:R-:W-:Y:S01]  /*9cc0*/  FADD.FTZ R3, R88, R3 ;  /* 0x0000000358037221 */ /* 0x004fe20000010000 */
[----:B------:R-:W-:Y:S01]  /*9cd0*/  FFMA.FTZ R113, R202, R11, -R113 ;  /* 0x0000000bca717223 */ /* 0x000fe20000010871 */
[----:B------:R-:W-:Y:S01]  /*9ce0*/  UMOV UR4, UR37 ;  /* 0x0000002500047c82 */ /* 0x000fe20008000000 */
[----:B------:R-:W-:Y:S02]  /*9cf0*/  F2FP.BF16.F32.PACK_AB R157, R20, R157 ;  /* 0x0000009d149d723e */ /* 0x000fe400000010ff */
[----:B------:R-:W1:Y:S08]  /*9d00*/  MUFU.EX2 R92, R92 ;  /* 0x0000005c005c7308 */ /* 0x000e700000000800 */
        /* <DEDUP_REMOVED lines=34> */
[----:B------:R-:W-:Y:S02]  /*9f30*/  WARPGROUP.DEPBAR.LE gsb0, 0x0 ;  /* 0x00008000000079c5 */ /* 0x000fe40000010000 */
[----:B------:R-:W-:-:S04]  /*9f40*/  WARPGROUP.ARRIVE ;  /* 0x00000000000079c5 */ /* 0x000fc80000000000 */
[----:B------:R-:W1:Y:S01]  /*9f50*/  MUFU.EX2 R112, R112 ;  /* 0x0000007000707308 */ /* 0x000e620000000800 */
[C---:B--2---:R-:W-:Y:S01]  /*9f60*/  FADD.FTZ R3, R147.reuse, R3 ;  /* 0x0000000393037221 */ /* 0x044fe20000010000 */
[----:B------:R-:W-:Y:S01]  /*9f70*/  F2FP.BF16.F32.PACK_AB R147, R147, R118 ;  /* 0x000000769393723e */ /* 0x000fe200000010ff */
[----:B------:R-:W-:Y:S01]  /*9f80*/  HGMMA.64x128x16.F32.BF16 R24, R136, gdesc[UR4].tnspB, R24, gsb0 ;  /* 0x41e0000488187df0 */ /* 0x000fe20008001818 */
[----:B------:R-:W-:Y:S01]  /*9f90*/  UMOV UR7, UR36 ;  /* 0x0000002400077c82 */ /* 0x000fe20008000000 */
[----:B0-----:R-:W-:-:S03]  /*9fa0*/  FADD.FTZ R3, R122, R3 ;  /* 0x000000037a037221 */ /* 0x001fc60000010000 */
[----:B------:R0:W2:Y:S08]  /*9fb0*/  MUFU.EX2 R141, R148 ;  /* 0x00000094008d7308 */ /* 0x0000b00000000800 */
[----:B------:R-:W-:Y:S01]  /*9fc0*/  MUFU.EX2 R105, R105 ;  /* 0x0000006900697308 */ /* 0x000fe20000000800 */
[----:B0-----:R-:W-:Y:S02]  /*9fd0*/  F2FP.BF16.F32.PACK_AB R148, R178, R95 ;  /* 0x0000005fb294723e */ /* 0x001fe400000010ff */
[----:B-1----:R-:W-:-:S05]  /*9fe0*/  F2FP.BF16.F32.PACK_AB R140, R112, R103 ;  /* 0x00000067708c723e */ /* 0x002fca00000010ff */
[----:B------:R-:W0:Y:S01]  /*9ff0*/  MUFU.EX2 R126, R126 ;  /* 0x0000007e007e7308 */ /* 0x000e220000000800 */
[C---:B--2---:R-:W-:Y:S01]  /*a000*/  FADD.FTZ R3, R141.reuse, R3 ;  /* 0x000000038d037221 */ /* 0x044fe20000010000 */
[----:B------:R-:W-:-:S06]  /*a010*/  F2FP.BF16.F32.PACK_AB R141, R141, R122 ;  /* 0x0000007a8d8d723e */ /* 0x000fcc00000010ff */
[----:B------:R-:W1:Y:S08]  /*a020*/  MUFU.EX2 R116, R116 ;  /* 0x0000007400747308 */ /* 0x000e700000000800 */
        /* <DEDUP_REMOVED lines=9> */
[----:B------:R-:W1:Y:S01]  /*a0c0*/  MUFU.EX2 R109, R109 ;  /* 0x0000006d006d7308 */ /* 0x000e620000000800 */
[----:B0-----:R-:W-:-:S07]  /*a0d0*/  FADD.FTZ R3, R130, R3 ;  /* 0x0000000382037221 */ /* 0x001fce0000010000 */
[----:B------:R-:W-:Y:S08]  /*a0e0*/  MUFU.EX2 R134, R134 ;  /* 0x0000008600867308 */ /* 0x000ff00000000800 */
[----:B------:R-:W0:Y:S01]  /*a0f0*/  MUFU.EX2 R113, R113 ;  /* 0x0000007100717308 */ /* 0x000e220000000800 */
[----:B------:R-:W-:Y:S02]  /*a100*/  WARPGROUP.DEPBAR.LE gsb0, 0x0 ;  /* 0x00008000000079c5 */ /* 0x000fe40000010000 */
[----:B------:R2:W-:Y:S05]  /*a110*/  @!P1 SYNCS.ARRIVE.TRANS64.RED.A1T0 RZ, [R14+URZ], RZ ;  /* 0x000000ff0eff99a7 */ /* 0x0005ea000810043f */
[----:B------:R-:W3:Y:S01]  /*a120*/  MUFU.EX2 R137, R200 ;  /* 0x000000c800897308 */ /* 0x000ee20000000800 */
[----:B-1----:R-:W-:-:S02]  /*a130*/  F2FP.BF16.F32.PACK_AB R138, R12, R109 ;  /* 0x0000006d0c8a723e */ /* 0x002fc400000010ff */
[----:B------:R-:W-:Y:S02]  /*a140*/  F2FP.BF16.F32.PACK_AB R136, R120, R107 ;  /* 0x0000006b7888723e */ /* 0x000fe400000010ff */
[----:B0-----:R-:W-:Y:S01]  /*a150*/  F2FP.BF16.F32.PACK_AB R139, R113, R134 ;  /* 0x00000086718b723e */ /* 0x001fe200000010ff */
[----:B--2---:R-:W-:Y:S02]  /*a160*/  @!P1 VIADD R14, R111, 0x2a860 ;  /* 0x0002a8606f0e9836 */ /* 0x004fe40000000000 */
[----:B------:R-:W-:-:S04]  /*a170*/  FFMA.FTZ R111, R0, R6, R15 ;  /* 0x00000006006f7223 */ /* 0x000fc8000001000f */
[----:B------:R-:W-:Y:S01]  /*a180*/  FADD.FTZ R6, R174, R111 ;  /* 0x0000006fae067221 */ /* 0x000fe20000010000 */
[----:B------:R-:W-:-:S03]  /*a190*/  @!P1 PRMT R14, RZ, 0x654, R14 ;  /* 0x00000654ff0e9816 */ /* 0x000fc6000000000e */
[----:B------:R-:W-:Y:S01]  /*a1a0*/  FADD.FTZ R111, R89, R6 ;  /* 0x00000006596f7221 */ /* 0x000fe20000010000 */
[----:B------:R0:W-:Y:S01]  /*a1b0*/  @!P1 SYNCS.ARRIVE.TRANS64.RED.A1T0 RZ, [R14+URZ], RZ ;  /* 0x000000ff0eff99a7 */ /* 0x0001e2000810043f */
[----:B------:R-:W-:Y:S01]  /*a1c0*/  ISETP.GT.AND P1, PT, R10, R13, PT ;  /* 0x0000000d0a00720c */ /* 0x000fe20003f24270 */
[C---:B---3--:R-:W-:Y:S01]  /*a1d0*/  FADD.FTZ R3, R137.reuse, R3 ;  /* 0x0000000389037221 */ /* 0x048fe20000010000 */
[----:B------:R-:W-:Y:S01]  /*a1e0*/  FADD.FTZ R6, R176, R111 ;  /* 0x0000006fb0067221 */ /* 0x000fe20000010000 */
[----:B------:R-:W-:Y:S01]  /*a1f0*/  F2FP.BF16.F32.PACK_AB R137, R137, R130 ;  /* 0x000000828989723e */ /* 0x000fe200000010ff */
[----:B------:R-:W-:Y:S02]  /*a200*/  VIADD R10, R10, 0xffffffff ;  /* 0xffffffff0a0a7836 */ /* 0x000fe40000000000 */
[----:B------:R-:W-:Y:S01]  /*a210*/  FADD.FTZ R3, R134, R3 ;  /* 0x0000000386037221 */ /* 0x000fe20000010000 */
[----:B------:R-:W-:-:S03]  /*a220*/  FADD.FTZ R111, R91, R6 ;  /* 0x000000065b6f7221 */ /* 0x000fc60000010000 */
[----:B------:R-:W-:Y:S01]  /*a230*/  FADD.FTZ R3, R113, R3 ;  /* 0x0000000371037221 */ /* 0x000fe20000010000 */
        /* <DEDUP_REMOVED lines=21> */
[----:B------:R-:W-:Y:S02]  /*a390*/  IMAD.MOV.U32 R12, RZ, RZ, R7 ;  /* 0x000000ffff0c7224 */ /* 0x000fe400078e0007 */
[----:B------:R-:W-:Y:S01]  /*a3a0*/  IMAD.MOV.U32 R15, RZ, RZ, R8 ;  /* 0x000000ffff0f7224 */ /* 0x000fe200078e0008 */
[----:B0-----:R-:W-:Y:S06]  /*a3b0*/  @P1 BRA `(.L_x_1404) ;  /* 0xffffffdc00841947 */ /* 0x001fec000383ffff */
.L_x_1395:
        /* <DEDUP_REMOVED lines=8> */
[----:B------:R-:W-:-:S05]  /*a440*/  ULDC UR50, c[0x0][0x9e0] ;  /* 0x0002780000327ab9 */ /* 0x000fca0000000800 */
.L_x_1422:
[----:B------:R-:W-:-:S04]  /*a450*/  UIADD3 UR37, UR4, 0x1, URZ ;  /* 0x0000000104257890 */ /* 0x000fc8000fffe03f */
[----:B------:R-:W-:-:S04]  /*a460*/  UISETP.NE.AND UP0, UPT, UR37, 0x2, UPT ;  /* 0x000000022500788c */ /* 0x000fc8000bf05270 */
[----:B------:R-:W-:Y:S02]  /*a470*/  USEL UR36, URZ, 0x1, UP0 ;  /* 0x000000013f247887 */ /* 0x000fe40008000000 */
[----:B------:R-:W-:Y:S02]  /*a480*/  USEL UR37, UR37, URZ, UP0 ;  /* 0x0000003f25257287 */ /* 0x000fe40008000000 */
[----:B------:R-:W-:Y:S01]  /*a490*/  ULOP3.LUT UR36, UR7, UR36, URZ, 0x3c, !UPT ;  /* 0x0000002407247292 */ /* 0x000fe2000f8e3c3f */
[----:B------:R-:W-:Y:S11]  /*a4a0*/  @!P0 BRA `(.L_x_1406) ;  /* 0x0000000000048947 */ /* 0x000ff60003800000 */
[----:B------:R-:W-:Y:S01]  /*a4b0*/  BPT.TRAP 0x1 ;  /* 0x000000040000795c */ /* 0x000fe20000300000 */
.L_x_1406:
[----:B------:R-:W-:Y:S01]  /*a4c0*/  ULEA UR6, UR37, UR38, 0x3 ;  /* 0x0000002625067291 */ /* 0x000fe2000f8e183f */
[----:B------:R-:W-:-:S05]  /*a4d0*/  IMAD.U32 R7, RZ, RZ, UR36 ;  /* 0x00000024ff077e24 */ /* 0x000fca000f8e00ff */
[----:B------:R-:W-:-:S04]  /*a4e0*/  SHF.L.U32 R7, R7, 0x1f, RZ ;  /* 0x0000001f07077819 */ /* 0x000fc800000006ff */
[----:B------:R0:W1:Y:S01]  /*a4f0*/  SYNCS.PHASECHK.TRANS64.TRYWAIT P1, [UR6+0x2a830], R7 ;  /* 0x02a83007ff0075a7 */ /* 0x0000620008020146 */
[----:B------:R-:W-:Y:S05]  /*a500*/  @!P0 BRA `(.L_x_1407) ;  /* 0x0000000000048947 */ /* 0x000fea0003800000 */
[----:B------:R-:W-:Y:S01]  /*a510*/  BPT.TRAP 0x1 ;  /* 0x000000040000795c */ /* 0x000fe20000300000 */
.L_x_1407:
[----:B-1----:R-:W-:Y:S05]  /*a520*/  @P1 BRA `(.L_x_1408) ;  /* 0x0000000000081947 */ /* 0x002fea0003800000 */
[----:B------:R-:W1:Y:S02]  /*a530*/  SYNCS.PHASECHK.TRANS64.TRYWAIT P1, [UR6+0x2a830], R7 ;  /* 0x02a83007ff0075a7 */ /* 0x000e640008020146 */
[----:B-1----:R-:W-:Y:S05]  /*a540*/  @!P1 BRA `(.L_x_1409) ;  /* 0x000000c800fc9947 */ /* 0x002fea0003800000 */
.L_x_1408:
        /* <DEDUP_REMOVED lines=135> */
.L_x_1410:
[----:B------:R-:W-:Y:S01]  /*adc0*/  ULEA UR10, UR4, UR38, 0x3 ;  /* 0x00000026040a7291 */ /* 0x000fe2000f8e183f */
[----:B------:R-:W-:-:S05]  /*add0*/  IMAD.U32 R0, RZ, RZ, UR7 ;  /* 0x00000007ff007e24 */ /* 0x000fca000f8e00ff */
[----:B------:R-:W-:-:S04]  /*ade0*/  SHF.L.U32 R0, R0, 0x1f, RZ ;  /* 0x0000001f00007819 */ /* 0x000fc800000006ff */
[----:B------:R2:W3:Y:S01]  /*adf0*/  SYNCS.PHASECHK.TRANS64.TRYWAIT P1, [UR10+0x2a850], R0 ;  /* 0x02a85000ff0075a7 */ /* 0x0004e2000802014a */
[----:B------:R-:W-:Y:S05]  /*ae00*/  @!P0 BRA `(.L_x_1411) ;  /* 0x0000000000048947 */ /* 0x000fea0003800000 */
[----:B------:R-:W-:Y:S01]  /*ae10*/  BPT.TRAP 0x1 ;  /* 0x000000040000795c */ /* 0x000fe20000300000 */
.L_x_1411:
[----:B---3--:R-:W-:Y:S05]  /*ae20*/  @P1 BRA `(.L_x_1412) ;  /* 0x0000000000081947 */ /* 0x008fea0003800000 */
[----:B------:R-:W3:Y:S02]  /*ae30*/  SYNCS.PHASECHK.TRANS64.TRYWAIT P1, [UR10+0x2a850], R0 ;  /* 0x02a85000ff0075a7 */ /* 0x000ee4000802014a */
[----:B---3--:R-:W-:Y:S05]  /*ae40*/  @!P1 BRA `(.L_x_1413) ;  /* 0x000000c000d49947 */ /* 0x008fea0003800000 */
.L_x_1412:
        /* <DEDUP_REMOVED lines=107> */
[----:B------:R-:W-:Y:S01]  /*b500*/  UMOV UR7, 0x40000040 ;  /* 0x4000004000077882 */ /* 0x000fe20000000000 */
[----:B------:R-:W-:-:S03]  /*b510*/  VIADD R104, R121, 0x1 ;  /* 0x0000000179687836 */ /* 0x000fc60000000000 */
[----:B------:R-:W0:Y:S01]  /*b520*/  MUFU.TANH R152, R152 ;  /* 0x0000009800987308 */ /* 0x000e220000002400 */
[----:B------:R-:W-:Y:S02]  /*b530*/  @!P1 VIADD R101, R101, 0x2a840 ;  /* 0x0002a84065659836 */ /* 0x000fe40000000000 */
[----:B------:R-:W-:-:S03]  /*b540*/  IMAD R104, R19, -0x2, R104 ;  /* 0xfffffffe13687824 */ /* 0x000fc600078e0268 */
[----:B------:R-:W-:Y:S01]  /*b550*/  @!P1 PRMT R102, RZ, 0x654, R101 ;  /* 0x00000654ff669816 */ /* 0x000fe20000000065 */
[----:B------:R-:W-:Y:S01]  /*b560*/  VIADD R130, R104, 0xffffffff ;  /* 0xffffffff68827836 */ /* 0x000fe20000000000 */
        /* <DEDUP_REMOVED lines=12> */
[----:B------:R-:W-:Y:S01]  /*b630*/  UMOV UR7, 0x40000040 ;  /* 0x4000004000077882 */ /* 0x000fe20000000000 */
[----:B------:R-:W-:-:S06]  /*b640*/  UIADD3 UR4, UR4, 0x280, URZ ;  /* 0x0000028004047890 */ /* 0x000fcc000fffe03f */
[----:B------:R-:W0:Y:S01]  /*b650*/  MUFU.TANH R150, R150 ;  /* 0x0000009600967308 */ /* 0x000e220000002400 */
[----:B------:R-:W-:Y:S02]  /*b660*/  WARPGROUP.DEPBAR.LE gsb0, 0x0 ;  /* 0x00008000000079c5 */ /* 0x000fe40000010000 */
[----:B------:R-:W-:Y:S01]  /*b670*/  WARPGROUP.ARRIVE ;  /* 0x00000000000079c5 */ /* 0x000fe20000000000 */
[----:B------:R-:W-:Y:S01]  /*b680*/  FMUL.FTZ R144, R122, UR5 ;  /* 0x000000057a907c20 */ /* 0x000fe20008410000 */
[----:B------:R-:W-:-:S04]  /*b690*/  FMUL.FTZ R146, R123, UR5 ;  /* 0x000000057b927c20 */ /* 0x000fc80008410000 */
[----:B------:R-:W-:Y:S01]  /*b6a0*/  HGMMA.64x128x16.F32.BF16 R24, R140, gdesc[UR4].tnspB, R24, gsb0 ;  /* 0x41e000048c187df0 */ /* 0x000fe20008001818 */
[----:B------:R-:W-:Y:S01]  /*b6b0*/  UMOV UR6, UR4 ;  /* 0x0000000400067c82 */ /* 0x000fe20008000000 */
[----:B------:R-:W-:Y:S01]  /*b6c0*/  UMOV UR7, 0x40000040 ;  /* 0x4000004000077882 */ /* 0x000fe20000000000 */
[----:B------:R-:W0:Y:S08]  /*b6d0*/  MUFU.TANH R144, R144 ;  /* 0x0000009000907308 */ /* 0x000e300000002400 */
[----:B------:R-:W0:Y:S01]  /*b6e0*/  MUFU.TANH R146, R146 ;  /* 0x0000009200927308 */ /* 0x000e220000002400 */
[----:B------:R-:W-:-:S02]  /*b6f0*/  WARPGROUP.DEPBAR.LE gsb0, 0x0 ;  /* 0x00008000000079c5 */ /* 0x000fc40000010000 */
[----:B------:R-:W-:Y:S01]  /*b700*/  WARPGROUP.ARRIVE ;  /* 0x00000000000079c5 */ /* 0x000fe20000000000 */
[----:B------:R-:W-:Y:S01]  /*b710*/  FMUL.FTZ R140, R105, UR5 ;  /* 0x00000005698c7c20 */ /* 0x000fe20008410000 */
[----:B------:R-:W-:Y:S01]  /*b720*/  FMUL.FTZ R142, R119, UR5 ;  /* 0x00000005778e7c20 */ /* 0x000fe20008410000 */
[----:B------:R-:W-:Y:S02]  /*b730*/  IADD3 R105, -R17, R104, R16 ;  /* 0x0000006811697210 */ /* 0x000fe40007ffe110 */
[----:B------:R0:W0:Y:S01]  /*b740*/  MUFU.TANH R119, R124 ;  /* 0x0000007c00777308 */ /* 0x0000220000002400 */
[----:B------:R-:W-:Y:S02]  /*b750*/  HGMMA.64x128x16.F32.BF16 R24, R136, gdesc[UR4].tnspB, R24, gsb0 ;  /* 0x41e0000488187df0 */ /* 0x000fe40008001818 */
[C---:B------:R-:W-:Y:S02]  /*b760*/  VIADD R123, R105.reuse, UR50 ;  /* 0x00000032697b7c36 */ /* 0x040fe40008000000 */
[----:B------:R-:W-:-:S03]  /*b770*/  VIADD R127, R105, UR51 ;  /* 0x00000033697f7c36 */ /* 0x000fc60008000000 */
[----:B------:R-:W0:Y:S01]  /*b780*/  MUFU.TANH R140, R140 ;  /* 0x0000008c008c7308 */ /* 0x000e220000002400 */
[--C-:B-----5:R-:W-:Y:S02]  /*b790*/  IMAD.IADD R113, R123, 0x1, R116.reuse ;  /* 0x000000017b717824 */ /* 0x120fe400078e0274 */
[----:B------:R-:W-:-:S05]  /*b7a0*/  IMAD.IADD R115, R127, 0x1, R116 ;  /* 0x000000017f737824 */ /* 0x000fca00078e0274 */
[----:B------:R-:W0:Y:S01]  /*b7b0*/  MUFU.TANH R142, R142 ;  /* 0x0000008e008e7308 */ /* 0x000e220000002400 */
[----:B------:R-:W-:Y:S02]  /*b7c0*/  WARPGROUP.DEPBAR.LE gsb0, 0x0 ;  /* 0x00008000000079c5 */ /* 0x000fe40000010000 */
[----:B------:R5:W-:Y:S01]  /*b7d0*/  @!P1 SYNCS.ARRIVE.TRANS64.RED.A1T0 RZ, [R102+URZ], RZ ;  /* 0x000000ff66ff99a7 */ /* 0x000be2000810043f */
[----:B------:R-:W-:Y:S01]  /*b7e0*/  ISETP.GE.AND P1, PT, R9, 0x1, PT ;  /* 0x000000010900780c */ /* 0x000fe20003f26270 */
[----:B-----5:R-:W-:-:S06]  /*b7f0*/  FMUL.FTZ R102, R135, UR5 ;  /* 0x0000000587667c20 */ /* 0x020fcc0008410000 */
[----:B------:R-:W0:Y:S06]  /*b800*/  MUFU.TANH R102, R102 ;  /* 0x0000006600667308 */ /* 0x000e2c0000002400 */
        /* <DEDUP_REMOVED lines=13> */
.L_x_1416:
[----:B------:R-:W-:-:S05]  /*b8e0*/  IMAD.U32 R116, RZ, RZ, UR39 ;  /* 0x00000027ff747e24 */ /* 0x000fca000f8e00ff */
[----:B------:R-:W-:-:S13]  /*b8f0*/  ISETP.NE.AND P1, PT, R116, 0x1, PT ;  /* 0x000000017400780c */ /* 0x000fda0003f25270 */
[----:B------:R-:W1:Y:S02]  /*b900*/  @P1 LDC.64 R104, c[0x0][0x9e8] ;  /* 0x00027a00ff681b82 */ /* 0x000e640000000a00 */
[----:B-1----:R-:W-:-:S05]  /*b910*/  @P1 IMAD.HI.U32 R104, R117, R104, RZ ;  /* 0x0000006875681227 */ /* 0x002fca00078e00ff */
[----:B------:R-:W-:-:S07]  /*b920*/  @P1 SHF.R.U32.HI R117, RZ, R105, R104 ;  /* 0x00000069ff751219 */ /* 0x000fce0000011668 */
.L_x_1417:
[----:B------:R-:W-:Y:S05]  /*b930*/  BSYNC B0 ;  /* 0x0000000000007941 */ /* 0x000fea0003800000 */
.L_x_1415:
[----:B------:R-:W-:-:S05]  /*b940*/  IMAD R104, R117, R116, R130 ;  /* 0x0000007475687224 */ /* 0x000fca00078e0282 */
[----:B------:R-:W-:Y:S02]  /*b950*/  VIADDMNMX R113, R104, R116, R113, PT ;  /* 0x0000007468717246 */ /* 0x000fe40003800171 */
[----:B------:R-:W-:-:S07]  /*b960*/  VIMNMX R115, R115, R104, !PT ;  /* 0x0000006873737248 */ /* 0x000fce0007fe0100 */
.L_x_1414:
        /* <DEDUP_REMOVED lines=132> */
.L_x_1420:
[----:B------:R-:W-:-:S05]  /*c1b0*/  IMAD.U32 R97, RZ, RZ, UR39 ;  /* 0x00000027ff617e24 */ /* 0x000fca000f8e00ff */
[----:B------:R-:W-:-:S13]  /*c1c0*/  ISETP.NE.AND P6, PT, R97, 0x1, PT ;  /* 0x000000016100780c */ /* 0x000fda0003fc5270 */
[----:B------:R-:W0:Y:S02]  /*c1d0*/  @P6 LDC.64 R128, c[0x0][0x9e8] ;  /* 0x00027a00ff806b82 */ /* 0x000e240000000a00 */
[----:B0-----:R-:W-:-:S05]  /*c1e0*/  @P6 IMAD.HI.U32 R128, R93, R128, RZ ;  /* 0x000000805d806227 */ /* 0x001fca00078e00ff */
[----:B------:R-:W-:-:S07]  /*c1f0*/  @P6 SHF.R.U32.HI R93, RZ, R129, R128 ;  /* 0x00000081ff5d6219 */ /* 0x000fce0000011680 */
.L_x_1421:
[----:B------:R-:W-:Y:S05]  /*c200*/  BSYNC B0 ;  /* 0x0000000000007941 */ /* 0x000fea0003800000 */
.L_x_1419:
[----:B------:R-:W-:-:S05]  /*c210*/  IMAD R128, R93, R97, R130 ;  /* 0x000000615d807224 */ /* 0x000fca00078e0282 */
[----:B------:R-:W-:Y:S02]  /*c220*/  VIADDMNMX R7, R128, R97, R7, PT ;  /* 0x0000006180077246 */ /* 0x000fe40003800107 */
[----:B------:R-:W-:-:S07]  /*c230*/  VIMNMX R89, R89, R128, !PT ;  /* 0x0000008059597248 */ /* 0x000fce0007fe0100 */
.L_x_1418:
        /* <DEDUP_REMOVED lines=234> */
[----:B------:R-:W-:Y:S01]  /*d0e0*/  ISETP.GT.AND P1, PT, R10, R23, PT ;  /* 0x000000170a00720c */ /* 0x000fe20003f24270 */
        /* <DEDUP_REMOVED lines=107> */
.L_x_1405:
        /* <DEDUP_REMOVED lines=67> */
.L_x_1423:
[----:B------:R-:W-:Y:S01]  /*dbd0*/  ULEA UR5, UR37, UR38, 0x3 ;  /* 0x0000002625057291 */ /* 0x000fe2000f8e183f */
[----:B------:R-:W-:-:S05]  /*dbe0*/  IMAD.U32 R0, RZ, RZ, UR36 ;  /* 0x00000024ff007e24 */ /* 0x000fca000f8e00ff */
[----:B------:R-:W-:-:S04]  /*dbf0*/  SHF.L.U32 R0, R0, 0x1f, RZ ;  /* 0x0000001f00007819 */ /* 0x000fc800000006ff */
[----:B------:R0:W1:Y:S01]  /*dc00*/  SYNCS.PHASECHK.TRANS64.TRYWAIT P1, [UR5+0x2a850], R0 ;  /* 0x02a85000ff0075a7 */ /* 0x0000620008020145 */
[----:B------:R-:W-:Y:S05]  /*dc10*/  @!P0 BRA `(.L_x_1424) ;  /* 0x0000000000048947 */ /* 0x000fea0003800000 */
[----:B------:R-:W-:Y:S01]  /*dc20*/  BPT.TRAP 0x1 ;  /* 0x000000040000795c */ /* 0x000fe20000300000 */
.L_x_1424:
[----:B-1----:R-:W-:Y:S05]  /*dc30*/  @P1 BRA `(.L_x_1425) ;  /* 0x0000000000081947 */ /* 0x002fea0003800000 */
[----:B------:R-:W1:Y:S02]  /*dc40*/  SYNCS.PHASECHK.TRANS64.TRYWAIT P0, [UR5+0x2a850], R0 ;  /* 0x02a85000ff0075a7 */ /* 0x000e640008000145 */
[----:B-1----:R-:W-:Y:S05]  /*dc50*/  @!P0 BRA `(.L_x_1426) ;  /* 0x0000009400688947 */ /* 0x002fea0003800000 */
.L_x_1425:
[----:B------:R-:W-:Y:S01]  /*dc60*/  UIADD3 UR38, UR38, 0x400, URZ ;  /* 0x0000040026267890 */ /* 0x000fe2000fffe03f */
[----:B------:R-:W-:Y:S01]  /*dc70*/  WARPGROUP.ARRIVE ;  /* 0x00000000000079c5 */ /* 0x000fe20000000000 */
[----:B------:R-:W-:Y:S01]  /*dc80*/  UMOV UR7, 0x40000040 ;  /* 0x4000004000077882 */ /* 0x000fe20000000000 */
[----:B-1----:R-:W1:Y:S01]  /*dc90*/  SHFL.BFLY PT, R5, R6, 0x2, 0x1f ;  /* 0x0c401f0006057f89 */ /* 0x002e6200000e0000 */
[----:B------:R-:W-:Y:S01]  /*dca0*/  USHF.R.U32.HI UR38, URZ, 0x4, UR38 ;  /* 0x000000043f267899 */ /* 0x000fe20008011626 */
[----:B------:R-:W-:Y:S02]  /*dcb0*/  IMAD.U32 R13, RZ, RZ, UR5 ;  /* 0x00000005ff0d7e24 */ /* 0x000fe4000f8e00ff */
[----:B0-----:R-:W0:Y:S01]  /*dcc0*/  SHFL.BFLY PT, R0, R3, 0x2, 0x1f ;  /* 0x0c401f0003007f89 */ /* 0x001e2200000e0000 */
[----:B------:R-:W-:Y:S01]  /*dcd0*/  ULOP3.LUT UR38, UR38, 0x3fff, URZ, 0xc0, !UPT ;  /* 0x00003fff26267892 */ /* 0x000fe2000f8ec03f */
[----:B------:R-:W-:Y:S01]  /*dce0*/  VIADD R166, R166, 0x1 ;  /* 0x00000001a6a67836 */ /* 0x000fe20000000000 */
[----:B------:R-:W2:Y:S02]  /*dcf0*/  S2R R14, SR_TID.X ;  /* 0x00000000000e7919 */ /* 0x000ea40000002100 */
[----:B------:R-:W-:-:S04]  /*dd00*/  ULOP3.LUT UR4, UR38, 0x3000000, URZ, 0xfc, !UPT ;  /* 0x0300000026047892 */ /* 0x000fc8000f8efc3f */
        /* <DEDUP_REMOVED lines=9> */
[----:B0-----:R-:W-:Y:S01]  /*dda0*/  FADD.FTZ R2, R0, R3 ;  /* 0x0000000300027221 */ /* 0x001fe20000010000 */
[----:B------:R-:W-:Y:S01]  /*ddb0*/  IMAD.MOV.U32 R3, RZ, RZ, RZ ;  /* 0x000000ffff037224 */ /* 0x000fe200078e00ff */
[----:B------:R-:W0:Y:S04]  /*ddc0*/  SHFL.BFLY PT, R0, R5, 0x1, 0x1f ;  /* 0x0c201f0005007f89 */ /* 0x000e2800000e0000 */
[----:B------:R-:W1:Y:S01]  /*ddd0*/  SHFL.BFLY PT, R9, R2, 0x1, 0x1f ;  /* 0x0c201f0002097f89 */ /* 0x000e6200000e0000 */
[----:B--2---:R-:W-:Y:S01]  /*dde0*/  LOP3.LUT P2, RZ, R14, 0x7f, RZ, 0xc0, !PT ;  /* 0x0000007f0eff7812 */ /* 0x004fe2000784c0ff */
[----:B0-----:R-:W-:Y:S01]  /*ddf0*/  FADD.FTZ R10, R5, R0 ;  /* 0x00000000050a7221 */ /* 0x001fe20000010000 */
[----:B------:R-:W-:-:S02]  /*de00*/  IMAD.MOV.U32 R0, RZ, RZ, -0x800000 ;  /* 0xff800000ff007424 */ /* 0x000fc400078e00ff */
[----:B-1----:R-:W-:Y:S02]  /*de10*/  FADD.FTZ R12, R2, R9 ;  /* 0x00000009020c7221 */ /* 0x002fe40000010000 */
[----:B------:R-:W-:Y:S01]  /*de20*/  FSETP.NE.FTZ.AND P0, PT, R10, RZ, PT ;  /* 0x000000ff0a00720b */ /* 0x000fe20003f15000 */
[----:B------:R-:W-:Y:S02]  /*de30*/  IMAD.MOV.U32 R9, RZ, RZ, RZ ;  /* 0x000000ffff097224 */ /* 0x000fe400078e00ff */
[----:B------:R-:W-:Y:S01]  /*de40*/  IMAD.MOV.U32 R2, RZ, RZ, -0x800000 ;  /* 0xff800000ff027424 */ /* 0x000fe200078e00ff */
[----:B------:R-:W-:-:S09]  /*de50*/  FSETP.NE.FTZ.AND P1, PT, R12, RZ, PT ;  /* 0x000000ff0c00720b */ /* 0x000fd20003f35000 */
[----:B------:R-:W0:Y:S01]  /*de60*/  @P0 MUFU.LG2 R4, R10 ;  /* 0x0000000a00040308 */ /* 0x000e220000000c00 */
[----:B------:R-:W-:-:S03]  /*de70*/  @P0 FMUL.FTZ R5, R11, 0.69314718246459960938 ;  /* 0x3f3172180b050820 */ /* 0x000fc60000410000 */
[----:B------:R-:W-:-:S04]  /*de80*/  @P1 FMUL.FTZ R11, R11, 0.69314718246459960938 ;  /* 0x3f3172180b0b1820 */ /* 0x000fc80000410000 */
[----:B------:R-:W1:Y:S08]  /*de90*/  @P1 MUFU.LG2 R6, R12 ;  /* 0x0000000c00061308 */ /* 0x000e700000000c00 */
[----:B------:R2:W3:Y:S01]  /*dea0*/  @P0 MUFU.RCP R3, R10 ;  /* 0x0000000a00030308 */ /* 0x0004e20000001000 */
[----:B0-----:R-:W-:-:S04]  /*deb0*/  @P0 FMUL.FTZ R4, R4, 0.69314718246459960938 ;  /* 0x3f31721804040820 */ /* 0x001fc80000410000 */
[----:B------:R-:W-:Y:S01]  /*dec0*/  @P0 FFMA.FTZ R2, R5, R8, R4 ;  /* 0x0000000805020223 */ /* 0x000fe20000010004 */
[----:B------:R-:W-:Y:S02]  /*ded0*/  PLOP3.LUT P0, PT, PT, PT, PT, 0x8, 0x0 ;  /* 0x000000000000781c */ /* 0x000fe40003f0e170 */
[----:B------:R-:W0:Y:S01]  /*dee0*/  @P1 MUFU.RCP R9, R12 ;  /* 0x0000000c00091308 */ /* 0x000e220000001000 */
[----:B--2---:R-:W-:Y:S02]  /*def0*/  @!P2 VIADD R10, R13, 0x2a860 ;  /* 0x0002a8600d0aa836 */ /* 0x004fe40000000000 */
[----:B-1----:R-:W-:-:S03]  /*df00*/  @P1 FMUL.FTZ R6, R6, 0.69314718246459960938 ;  /* 0x3f31721806061820 */ /* 0x002fc60000410000 */
[----:B------:R-:W-:Y:S01]  /*df10*/  @!P2 PRMT R10, RZ, 0x654, R10 ;  /* 0x00000654ff0aa816 */ /* 0x000fe2000000000a */
        /* <DEDUP_REMOVED lines=28> */
[-C--:B---3--:R-:W-:Y:S01]  /*e0e0*/  FMUL.FTZ R91, R28, R3.reuse ;  /* 0x000000031c5b7220 */ /* 0x088fe20000410000 */
[-C--:B------:R-:W-:Y:S01]  /*e0f0*/  FMUL.FTZ R6, R29, R3.reuse ;  /* 0x000000031d067220 */ /* 0x080fe20000410000 */
[-C--:B------:R-:W-:Y:S01]  /*e100*/  FMUL.FTZ R89, R32, R3.reuse ;  /* 0x0000000320597220 */ /* 0x080fe20000410000 */
[----:B------:R-:W-:Y:S01]  /*e110*/  FMUL.FTZ R88, R33, R3 ;  /* 0x0000000321587220 */ /* 0x000fe20000410000 */
[----:B------:R1:W-:Y:S01]  /*e120*/  @!P2 SYNCS.ARRIVE.TRANS64.RED.A1T0 RZ, [R10+URZ], RZ ;  /* 0x000000ff0affa9a7 */ /* 0x0003e2000810043f */
[-C--:B0-----:R-:W-:Y:S01]  /*e130*/  FMUL.FTZ R8, R30, R9.reuse ;  /* 0x000000091e087220 */ /* 0x081fe20000410000 */
        /* <DEDUP_REMOVED lines=30> */
[-C--:B-1----:R-:W-:Y:S01]  /*e320*/  FMUL.FTZ R10, R27, R9.reuse ;  /* 0x000000091b0a7220 */ /* 0x082fe20000410000 */
        /* <DEDUP_REMOVED lines=28> */
.L_x_1356:
[----:B------:R-:W0:Y:S01]  /*e4f0*/  S2R R4, SR_CgaCtaId ;  /* 0x0000000000047919 */ /* 0x000e220000008800 */
[----:B------:R-:W-:Y:S01]  /*e500*/  MOV R3, 0x400 ;  /* 0x0000040000037802 */ /* 0x000fe20000000f00 */
[----:B------:R-:W-:Y:S01]  /*e510*/  BSSY B0, `(.L_x_1427) ;  /* 0x0000202000007945 */ /* 0x000fe20003800000 */
[----:B------:R-:W-:Y:S02]  /*e520*/  BAR.SYNC.DEFER_BLOCKING 0x5, 0x180 ;  /* 0x0146000000007b1d */ /* 0x000fe40000010000 */
[----:B0-----:R-:W-:-:S05]  /*e530*/  LEA R3, R4, R3, 0x18 ;  /* 0x0000000304037211 */ /* 0x001fca00078ec0ff */
[----:B------:R0:W1:Y:S01]  /*e540*/  LDS.128 R44, [R3+0x2a8d0] ;  /* 0x02a8d000032c7984 */ /* 0x0000620000000c00 */
[----:B------:R-:W-:Y:S06]  /*e550*/  BAR.ARV 0x4, 0x180 ;  /* 0x0106000000007b1d */ /* 0x000fec0000002000 */
[----:B------:R-:W-:Y:S05]  /*e560*/  @P0 BRA `(.L_x_1428) ;  /* 0x0000001400240947 */ /* 0x000fea0003800000 */
[----:B------:R-:W2:Y:S01]  /*e570*/  S2R R4, SR_SWINHI ;  /* 0x0000000000047919 */ /* 0x000ea20000002f00 */
[----:B------:R-:W-:Y:S01]  /*e580*/  F2FP.BF16.F32.PACK_AB R7, R7, R8 ;  /* 0x000000080707723e */ /* 0x000fe200000010ff */
[----:B------:R-:W-:Y:S01]  /*e590*/  ULDC.64 UR6, c[0x0][0x208] ;  /* 0x0000820000067ab9 */ /* 0x000fe20000000a00 */
[----:B------:R-:W-:Y:S01]  /*e5a0*/  F2FP.BF16.F32.PACK_AB R6, R6, R91 ;  /* 0x0000005b0606723e */ /* 0x000fe200000010ff */
[----:B------:R-:W-:Y:S01]  /*e5b0*/  BAR.SYNC.DEFER_BLOCKING 0x1, 0x100 ;  /* 0x0044000000007b1d */ /* 0x000fe20000010000 */
        /* <DEDUP_REMOVED lines=10> */
[----:B------:R-:W-:Y:S02]  /*e660*/  MOV R16, R3 ;  /* 0x0000000300107202 */ /* 0x000fe40000000f00 */
[----:B--2---:R-:W-:-:S03]  /*e670*/  MOV R17, R4 ;  /* 0x0000000400117202 */ /* 0x004fc60000000f00 */
[----:B------:R-:W-:-:S03]  /*e680*/  IMAD.WIDE R4, R170, 0x2, R16 ;  /* 0x00000002aa047825 */ /* 0x000fc600078e0210 */
[C---:B------:R-:W-:Y:S02]  /*e690*/  LOP3.LUT R9, R4.reuse, 0x380, RZ, 0xc0, !PT ;  /* 0x0000038004097812 */ /* 0x040fe400078ec0ff */
[C---:B------:R-:W-:Y:S02]  /*e6a0*/  IADD3 R23, P6, R4.reuse, 0x20, RZ ;  /* 0x0000002004177810 */ /* 0x040fe40007fde0ff */
[----:B------:R-:W-:Y:S02]  /*e6b0*/  IADD3 R97, P4, R4, 0x60, RZ ;  /* 0x0000006004617810 */ /* 0x000fe40007f9e0ff */
[----:B------:R-:W-:Y:S01]  /*e6c0*/  SHF.R.U64 R9, R9, 0x3, RZ ;  /* 0x0000000309097819 */ /* 0x000fe200000012ff */
[--C-:B------:R-:W-:Y:S01]  /*e6d0*/  IMAD.X R27, RZ, RZ, R5.reuse, P6 ;  /* 0x000000ffff1b7224 */ /* 0x100fe200030e0605 */
[----:B------:R-:W-:Y:S01]  /*e6e0*/  LOP3.LUT R14, R23, 0x380, RZ, 0xc0, !PT ;  /* 0x00000380170e7812 */ /* 0x000fe200078ec0ff */
[----:B------:R-:W-:Y:S01]  /*e6f0*/  IMAD.X R15, RZ, RZ, R5, P4 ;  /* 0x000000ffff0f7224 */ /* 0x000fe200020e0605 */
[----:B-1----:R-:W-:-:S02]  /*e700*/  LOP3.LUT R44, R97, 0x380, RZ, 0xc0, !PT ;  /* 0x00000380612c7812 */ /* 0x002fc400078ec0ff */
[C---:B------:R-:W-:Y:S02]  /*e710*/  IADD3 R73, P5, R4.reuse, 0x40, RZ ;  /* 0x0000004004497810 */ /* 0x040fe40007fbe0ff */
[C---:B------:R-:W-:Y:S02]  /*e720*/  IADD3 R99, P3, R4.reuse, 0x4000, RZ ;  /* 0x0000400004637810 */ /* 0x040fe40007f7e0ff */
[C---:B------:R-:W-:Y:S01]  /*e730*/  IADD3 R101, P2, R4.reuse, 0x4020, RZ ;  /* 0x0000402004657810 */ /* 0x040fe20007f5e0ff */
[--C-:B------:R-:W-:Y:S01]  /*e740*/  IMAD.X R25, RZ, RZ, R5.reuse, P5 ;  /* 0x000000ffff197224 */ /* 0x100fe200028e0605 */
[C---:B------:R-:W-:Y:S01]  /*e750*/  IADD3 R90, P1, R4.reuse, 0x4040, RZ ;  /* 0x00004040045a7810 */ /* 0x040fe20007f3e0ff */
[--C-:B------:R-:W-:Y:S01]  /*e760*/  IMAD.X R21, RZ, RZ, R5.reuse, P3 ;  /* 0x000000ffff157224 */ /* 0x100fe200018e0605 */
[----:B------:R-:W-:Y:S01]  /*e770*/  IADD3 R103, P0, R4, 0x4060, RZ ;  /* 0x0000406004677810 */ /* 0x000fe20007f1e0ff */
[--C-:B------:R-:W-:Y:S01]  /*e780*/  IMAD.X R13, RZ, RZ, R5.reuse, P2 ;  /* 0x000000ffff0d7224 */ /* 0x100fe200010e0605 */
[----:B------:R-:W-:Y:S01]  /*e790*/  LOP3.LUT R4, R9, R4, RZ, 0x3c, !PT ;  /* 0x0000000409047212 */ /* 0x000fe200078e3cff */
[--C-:B------:R-:W-:Y:S01]  /*e7a0*/  IMAD.X R11, RZ, RZ, R5.reuse, P1 ;  /* 0x000000ffff0b7224 */ /* 0x100fe200008e0605 */
[----:B------:R-:W-:Y:S01]  /*e7b0*/  SHF.R.U64 R14, R14, 0x3, RZ ;  /* 0x000000030e0e7819 */ /* 0x000fe200000012ff */
[----:B------:R-:W-:Y:S01]  /*e7c0*/  IMAD.X R9, RZ, RZ, R5, P0 ;  /* 0x000000ffff097224 */ /* 0x000fe200000e0605 */
[----:B------:R-:W-:-:S02]  /*e7d0*/  SHF.R.U64 R44, R44, 0x3, RZ ;  /* 0x000000032c2c7819 */ /* 0x000fc400000012ff */
[----:B------:R-:W-:Y:S02]  /*e7e0*/  MOV R94, R4 ;  /* 0x00000004005e7202 */ /* 0x000fe40000000f00 */
[----:B------:R-:W-:Y:S02]  /*e7f0*/  LOP3.LUT R26, R14, R23, RZ, 0x3c, !PT ;  /* 0x000000170e1a7212 */ /* 0x000fe400078e3cff */
[----:B------:R-:W-:Y:S02]  /*e800*/  F2FP.BF16.F32.PACK_AB R5, R10, R93 ;  /* 0x0000005d0a05723e */ /* 0x000fe400000010ff */
[----:B------:R-:W-:Y:S02]  /*e810*/  LOP3.LUT R14, R44, R97, RZ, 0x3c, !PT ;  /* 0x000000612c0e7212 */ /* 0x000fe400078e3cff */
[----:B------:R-:W-:Y:S01]  /*e820*/  LOP3.LUT R10, R101, 0x380, RZ, 0xc0, !PT ;  /* 0x00000380650a7812 */ /* 0x000fe200078ec0ff */
[----:B------:R-:W1:Y:S01]  /*e830*/  LDC.64 R96, c[0x0][0xc00] ;  /* 0x00030000ff607b82 */ /* 0x000e620000000a00 */
[----:B------:R-:W-:-:S02]  /*e840*/  LOP3.LUT R23, R90, 0x380, RZ, 0xc0, !PT ;  /* 0x000003805a177812 */ /* 0x000fc400078ec0ff */
[----:B------:R-:W-:Y:S02]  /*e850*/  LOP3.LUT R44, R103, 0x380, RZ, 0xc0, !PT ;  /* 0x00000380672c7812 */ /* 0x000fe400078ec0ff */
[----:B------:R-:W-:Y:S02]  /*e860*/  LOP3.LUT R20, R73, 0x380, RZ, 0xc0, !PT ;  /* 0x0000038049147812 */ /* 0x000fe400078ec0ff */
[----:B------:R-:W-:Y:S02]  /*e870*/  LOP3.LUT R72, R99, 0x380, RZ, 0xc0, !PT ;  /* 0x0000038063487812 */ /* 0x000fe400078ec0ff */
[----:B------:R-:W-:Y:S02]  /*e880*/  SHF.R.U64 R10, R10, 0x3, RZ ;  /* 0x000000030a0a7819 */ /* 0x000fe400000012ff */
[----:B------:R-:W-:Y:S02]  /*e890*/  SHF.R.U64 R23, R23, 0x3, RZ ;  /* 0x0000000317177819 */ /* 0x000fe400000012ff */
[----:B------:R-:W-:-:S02]  /*e8a0*/  SHF.R.U64 R44, R44, 0x3, RZ ;  /* 0x000000032c2c7819 */ /* 0x000fc400000012ff */
[----:B------:R-:W-:Y:S02]  /*e8b0*/  SHF.R.U64 R20, R20, 0x3, RZ ;  /* 0x0000000314147819 */ /* 0x000fe400000012ff */
[----:B------:R-:W-:Y:S02]  /*e8c0*/  F2FP.BF16.F32.PACK_AB R4, R12, R95 ;  /* 0x0000005f0c04723e */ /* 0x000fe400000010ff */
[----:B------:R-:W-:Y:S02]  /*e8d0*/  SHF.R.U64 R72, R72, 0x3, RZ ;  /* 0x0000000348487819 */ /* 0x000fe400000012ff */
[----:B------:R-:W-:Y:S01]  /*e8e0*/  LOP3.LUT R12, R10, R101, RZ, 0x3c, !PT ;  /* 0x000000650a0c7212 */ /* 0x000fe200078e3cff */
[----:B------:R2:W-:Y:S01]  /*e8f0*/  STSM.16.M88.4 [R94], R4 ;  /* 0x000000045e007844 */ /* 0x0005e20000000200 */
[----:B------:R-:W-:Y:S02]  /*e900*/  LOP3.LUT R10, R23, R90, RZ, 0x3c, !PT ;  /* 0x0000005a170a7212 */ /* 0x000fe400078e3cff */
[----:B------:R-:W-:-:S02]  /*e910*/  LOP3.LUT R8, R44, R103, RZ, 0x3c, !PT ;  /* 0x000000672c087212 */ /* 0x000fc400078e3cff */
[----:B------:R-:W-:Y:S02]  /*e920*/  LOP3.LUT R24, R20, R73, RZ, 0x3c, !PT ;  /* 0x0000004914187212 */ /* 0x000fe400078e3cff */
[----:B------:R-:W-:Y:S02]  /*e930*/  LOP3.LUT R20, R72, R99, RZ, 0x3c, !PT ;  /* 0x0000006348147212 */ /* 0x000fe400078e3cff */
[----:B------:R-:W-:Y:S02]  /*e940*/  MOV R72, R10 ;  /* 0x0000000a00487202 */ /* 0x000fe40000000f00 */
[----:B------:R-:W-:Y:S02]  /*e950*/  MOV R44, R8 ;  /* 0x00000008002c7202 */ /* 0x000fe40000000f00 */
[----:B------:R-:W-:Y:S02]  /*e960*/  MOV R92, R26 ;  /* 0x0000001a005c7202 */ /* 0x000fe40000000f00 */
[----:B------:R-:W-:-:S02]  /*e970*/  F2FP.BF16.F32.PACK_AB R8, R88, R89 ;  /* 0x000000595808723e */ /* 0x000fc400000010ff */
[----:B------:R-:W-:Y:S02]  /*e980*/  F2FP.BF16.F32.PACK_AB R9, R35, R34 ;  /* 0x000000222309723e */ /* 0x000fe400000010ff */
[----:B------:R-:W-:Y:S02]  /*e990*/  F2FP.BF16.F32.PACK_AB R10, R37, R36 ;  /* 0x00000024250a723e */ /* 0x000fe400000010ff */
[----:B------:R-:W-:Y:S02]  /*e9a0*/  F2FP.BF16.F32.PACK_AB R11, R39, R38 ;  /* 0x00000026270b723e */ /* 0x000fe400000010ff */
[----:B------:R-:W-:Y:S02]  /*e9b0*/  MOV R91, R24 ;  /* 0x00000018005b7202 */ /* 0x000fe40000000f00 */
[----:B--2---:R-:W-:Y:S01]  /*e9c0*/  F2FP.BF16.F32.PACK_AB R4, R41, R40 ;  /* 0x000000282904723e */ /* 0x004fe200000010ff */
[----:B------:R-:W-:Y:S01]  /*e9d0*/  STSM.16.M88.4 [R92], R8 ;  /* 0x000000085c007844 */ /* 0x000fe20000000200 */
[----:B------:R-:W-:-:S02]  /*e9e0*/  F2FP.BF16.F32.PACK_AB R5, R43, R42 ;  /* 0x0000002a2b05723e */ /* 0x000fc400000010ff */
[----:B------:R-:W-:Y:S02]  /*e9f0*/  F2FP.BF16.F32.PACK_AB R6, R32, R33 ;  /* 0x000000212006723e */ /* 0x000fe400000010ff */
[----:B------:R-:W-:Y:S02]  /*ea00*/  F2FP.BF16.F32.PACK_AB R7, R30, R31 ;  /* 0x0000001f1e07723e */ /* 0x000fe400000010ff */
[----:B------:R-:W-:Y:S02]  /*ea10*/  MOV R90, R14 ;  /* 0x0000000e005a7202 */ /* 0x000fe40000000f00 */
[----:B------:R-:W-:Y:S01]  /*ea20*/  F2FP.BF16.F32.PACK_AB R14, R53, R52 ;  /* 0x00000034350e723e */ /* 0x000fe200000010ff */
[----:B------:R2:W-:Y:S01]  /*ea30*/  STSM.16.M88.4 [R91], R4 ;  /* 0x000000045b007844 */ /* 0x0005e20000000200 */
[----:B------:R-:W3:Y:S01]  /*ea40*/  LDC R53, c[0x0][0xbe8] ;  /* 0x0002fa00ff357b82 */ /* 0x000ee20000000800 */
[----:B------:R-:W-:Y:S02]  /*ea50*/  MOV R73, R12 ;  /* 0x0000000c00497202 */ /* 0x000fe40000000f00 */
[----:B------:R-:W-:-:S02]  /*ea60*/  F2FP.BF16.F32.PACK_AB R12, R49, R48 ;  /* 0x00000030310c723e */ /* 0x000fc400000010ff */
[----:B------:R-:W-:Y:S02]  /*ea70*/  F2FP.BF16.F32.PACK_AB R13, R51, R50 ;  /* 0x00000032330d723e */ /* 0x000fe400000010ff */
[----:B------:R-:W-:Y:S02]  /*ea80*/  F2FP.BF16.F32.PACK_AB R15, R55, R54 ;  /* 0x00000036370f723e */ /* 0x000fe400000010ff */
[----:B------:R-:W-:Y:S02]  /*ea90*/  MOV R23, R20 ;  /* 0x0000001400177202 */ /* 0x000fe40000000f00 */
[----:B------:R-:W-:Y:S01]  /*eaa0*/  F2FP.BF16.F32.PACK_AB R24, R57, R56 ;  /* 0x000000383918723e */ /* 0x000fe200000010ff */
[----:B------:R-:W4:Y:S01]  /*eab0*/  LDC.64 R20, c[0x0][0xc00] ;  /* 0x00030000ff147b82 */ /* 0x000f220000000a00 */
[----:B------:R-:W-:Y:S01]  /*eac0*/  F2FP.BF16.F32.PACK_AB R25, R59, R58 ;  /* 0x0000003a3b19723e */ /* 0x000fe200000010ff */
[----:B------:R-:W-:Y:S01]  /*ead0*/  STSM.16.M88.4 [R90], R12 ;  /* 0x0000000c5a007844 */ /* 0x000fe20000000200 */
[----:B------:R-:W-:-:S02]  /*eae0*/  F2FP.BF16.F32.PACK_AB R26, R61, R60 ;  /* 0x0000003c3d1a723e */ /* 0x000fc400000010ff */
[----:B------:R-:W-:Y:S02]  /*eaf0*/  F2FP.BF16.F32.PACK_AB R27, R63, R62 ;  /* 0x0000003e3f1b723e */ /* 0x000fe400000010ff */
[----:B------:R-:W-:Y:S01]  /*eb00*/  F2FP.BF16.F32.PACK_AB R30, R77, R76 ;  /* 0x0000004c4d1e723e */ /* 0x000fe200000010ff */
[----:B--2---:R-:W2:Y:S01]  /*eb10*/  LDC.64 R4, c[0x0][0xc08] ;  /* 0x00030200ff047b82 */ /* 0x004ea20000000a00 */
[----:B------:R-:W-:Y:S01]  /*eb20*/  F2FP.BF16.F32.PACK_AB R31, R79, R78 ;  /* 0x0000004e4f1f723e */ /* 0x000fe200000010ff */
[----:B------:R0:W-:Y:S01]  /*eb30*/  STSM.16.M88.4 [R23], R24 ;  /* 0x0000001817007844 */ /* 0x0001e20000000200 */
[----:B-1----:R-:W-:Y:S02]  /*eb40*/  ISETP.NE.U32.AND P0, PT, R96, RZ, PT ;  /* 0x000000ff6000720c */ /* 0x002fe40003f05070 */
[----:B---3--:R-:W-:Y:S01]  /*eb50*/  ISETP.NE.AND P1, PT, R53, 0x1, PT ;  /* 0x000000013500780c */ /* 0x008fe20003f25270 */
[----:B------:R1:W-:Y:S01]  /*eb60*/  STSM.16.M88.4 [R73], R64 ;  /* 0x0000004049007844 */ /* 0x0003e20000000200 */
[----:B------:R-:W-:-:S03]  /*eb70*/  ISETP.NE.AND.EX P0, PT, R97, RZ, PT, P0 ;  /* 0x000000ff6100720c */ /* 0x000fc60003f05300 */
[----:B------:R1:W-:Y:S04]  /*eb80*/  STSM.16.M88.4 [R72], R28 ;  /* 0x0000001c48007844 */ /* 0x0003e80000000200 */
[----:B------:R1:W-:Y:S01]  /*eb90*/  STSM.16.M88.4 [R44], R80 ;  /* 0x000000502c007844 */ /* 0x0003e20000000200 */
[----:B------:R-:W-:Y:S01]  /*eba0*/  ULDC UR4, c[0x0][0xa88] ;  /* 0x0002a20000047ab9 */ /* 0x000fe20000000800 */
[----:B----4-:R-:W-:Y:S02]  /*ebb0*/  IMAD.WIDE R20, R164, 0x4, R20 ;  /* 0x00000004a4147825 */ /* 0x010fe400078e0214 */
[----:B------:R-:W3:Y:S02]  /*ebc0*/  @P1 LDC R8, c[0x0][0xbec] ;  /* 0x0002fb00ff081b82 */ /* 0x000ee40000000800 */
[----:B0-----:R-:W-:-:S06]  /*ebd0*/  IMAD.MOV.U32 R23, RZ, RZ, RZ ;  /* 0x000000ffff177224 */ /* 0x001fcc00078e00ff */
[----:B------:R-:W-:Y:S01]  /*ebe0*/  BAR.SYNC.DEFER_BLOCKING 0x1, 0x100 ;  /* 0x0044000000007b1d */ /* 0x000fe20000010000 */
[----:B--2---:R-:W-:-:S07]  /*ebf0*/  ISETP.NE.U32.AND P2, PT, R4, RZ, PT ;  /* 0x000000ff0400720c */ /* 0x004fce0003f45070 */
[----:B------:R-:W0:Y:S01]  /*ec00*/  @P1 LDC R9, c[0x0][0xbf0] ;  /* 0x0002fc00ff091b82 */ /* 0x000e220000000800 */
[----:B------:R-:W-:-:S13]  /*ec10*/  ISETP.NE.AND.EX P2, PT, R5, RZ, PT, P2 ;  /* 0x000000ff0500720c */ /* 0x000fda0003f45320 */
[----:B------:R-:W2:Y:S01]  /*ec20*/  @P2 LDC.64 R4, c[0x0][0xc08] ;  /* 0x00030200ff042b82 */ /* 0x000ea20000000a00 */
[----:B------:R-:W-:Y:S01]  /*ec30*/  IMAD.U32 R6, RZ, RZ, UR4 ;  /* 0x00000004ff067e24 */ /* 0x000fe2000f8e00ff */
[----:B------:R1:W5:Y:S01]  /*ec40*/  @P0 LDG.E R23, desc[UR6][R20.64] ;  /* 0x0000000614170981 */ /* 0x000362000c1e1900 */
[----:B--2---:R-:W-:-:S05]  /*ec50*/  @P2 IMAD.WIDE R4, R164, 0x4, R4 ;  /* 0x00000004a4042825 */ /* 0x004fca00078e0204 */
[----:B------:R1:W5:Y:S01]  /*ec60*/  @P2 LDG.E R6, desc[UR6][R4.64] ;  /* 0x0000000604062981 */ /* 0x000362000c1e1900 */
[----:B0--3--:R-:W-:Y:S05]  /*ec70*/  @P2 BRA `(.L_x_1429) ;  /* 0x0000000000142947 */ /* 0x009fea0003800000 */
[----:B------:R-:W-:Y:S05]  /*ec80*/  @!P0 BRA `(.L_x_1429) ;  /* 0x0000000000108947 */ /* 0x000fea0003800000 */
[----:B------:R-:W-:Y:S02]  /*ec90*/  ULDC.64 UR4, c[0x0][0x208] ;  /* 0x0000820000047ab9 */ /* 0x000fe40000000a00 */
[----:B-1----:R-:W2:Y:S04]  /*eca0*/  LDG.E R5, desc[UR4][R20.64] ;  /* 0x0000000414057981 */ /* 0x002ea8000c1e1900 */
[----:B-----5:R-:W2:Y:S02]  /*ecb0*/  LDG.E R6, desc[UR4][R20.64+0x4] ;  /* 0x0000040414067981 */ /* 0x020ea4000c1e1900 */
[----:B--2---:R-:W-:-:S07]  /*ecc0*/  IMAD.IADD R6, R6, 0x1, -R5 ;  /* 0x0000000106067824 */ /* 0x004fce00078e0a05 */
.L_x_1429:
[----:B-1----:R-:W-:Y:S01]  /*ecd0*/  SHF.R.S32.HI R44, RZ, 0x1f, R163 ;  /* 0x0000001fff2c7819 */ /* 0x002fe200000114a3 */
[----:B------:R-:W-:Y:S01]  /*ece0*/  IMAD.IADD R13, R22, 0x1, R18 ;  /* 0x00000001160d7824 */ /* 0x000fe200078e0212 */
[----:B------:R-:W-:Y:S01]  /*ecf0*/  ULDC.64 UR4, c[0x0][0xb90] ;  /* 0x0002e40000047ab9 */ /* 0x000fe20000000a00 */
[--C-:B-----5:R-:W-:Y:S01]  /*ed00*/  SHF.R.S32.HI R21, RZ, 0x1f, R23.reuse ;  /* 0x0000001fff157819 */ /* 0x120fe20000011417 */
[----:B------:R-:W-:Y:S01]  /*ed10*/  IMAD.MOV.U32 R20, RZ, RZ, R23 ;  /* 0x000000ffff147224 */ /* 0x000fe200078e0017 */
[----:B------:R-:W-:Y:S01]  /*ed20*/  SHF.R.S32.HI R10, RZ, 0x1f, R164 ;  /* 0x0000001fff0a7819 */ /* 0x000fe200000114a4 */
[----:B------:R-:W-:Y:S01]  /*ed30*/  IMAD R4, R44, UR4, RZ ;  /* 0x000000042c047c24 */ /* 0x000fe2000f8e02ff */
[----:B------:R-:W-:Y:S01]  /*ed40*/  SEL R55, R164, RZ, !P0 ;  /* 0x000000ffa4377207 */ /* 0x000fe20004000000 */
[----:B------:R-:W-:Y:S01]  /*ed50*/  @P1 IMAD.HI.U32 R8, R13, R8, RZ ;  /* 0x000000080d081227 */ /* 0x000fe200078e00ff */
[----:B------:R-:W-:-:S03]  /*ed60*/  ULDC.64 UR6, c[0x0][0x208] ;  /* 0x0000820000067ab9 */ /* 0x000fc60000000a00 */
[----:B------:R-:W-:Y:S01]  /*ed70*/  IMAD.MOV.U32 R7, RZ, RZ, R13 ;  /* 0x000000ffff077224 */ /* 0x000fe200078e000d */
[----:B------:R-:W-:Y:S01]  /*ed80*/  @P1 SHF.R.U32.HI R7, RZ, R9, R8 ;  /* 0x00000009ff071219 */ /* 0x000fe20000011608 */
[C---:B------:R-:W-:Y:S02]  /*ed90*/  IMAD R11, R163.reuse, UR5, R4 ;  /* 0x00000005a30b7c24 */ /* 0x040fe4000f8e0204 */
[----:B------:R-:W-:Y:S01]  /*eda0*/  IMAD.WIDE.U32 R4, R163, UR4, R20 ;  /* 0x00000004a3047c25 */ /* 0x000fe2000f8e0014 */
[----:B------:R-:W-:Y:S01]  /*edb0*/  SEL R20, R10, RZ, !P0 ;  /* 0x000000ff0a147207 */ /* 0x000fe20004000000 */
[----:B------:R-:W-:Y:S02]  /*edc0*/  ULDC.64 UR4, c[0x0][0xb98] ;  /* 0x0002e60000047ab9 */ /* 0x000fe40000000a00 */
[----:B------:R-:W-:Y:S02]  /*edd0*/  IMAD R9, R165, 0x40, R160 ;  /* 0x00000040a5097824 */ /* 0x000fe400078e02a0 */
[----:B------:R-:W-:Y:S01]  /*ede0*/  IMAD.IADD R5, R5, 0x1, R11 ;  /* 0x0000000105057824 */ /* 0x000fe200078e020b */
[--C-:B------:R-:W-:Y:S01]  /*edf0*/  SHF.R.S32.HI R11, RZ, 0x1f, R7.reuse ;  /* 0x0000001fff0b7819 */ /* 0x100fe20000011407 */
[----:B------:R-:W-:-:S02]  /*ee00*/  IMAD.MOV R10, RZ, RZ, -R7 ;  /* 0x000000ffff0a7224 */ /* 0x000fc400078e0a07 */
[----:B------:R-:W-:-:S04]  /*ee10*/  IMAD.WIDE.U32 R4, R55, UR4, R4 ;  /* 0x0000000437047c25 */ /* 0x000fc8000f8e0004 */
[----:B------:R-:W-:Y:S01]  /*ee20*/  IMAD.WIDE R16, R9, 0x2, R16 ;  /* 0x0000000209107825 */ /* 0x000fe200078e0210 */
[----:B------:R-:W-:-:S03]  /*ee30*/  IADD3 R4, P2, R7, R4, RZ ;  /* 0x0000000407047210 */ /* 0x000fc60007f5e0ff */
[----:B------:R-:W-:Y:S01]  /*ee40*/  IMAD R8, R20, UR4, RZ ;  /* 0x0000000414087c24 */ /* 0x000fe2000f8e02ff */
[C---:B------:R-:W-:Y:S01]  /*ee50*/  IADD3 R15, P0, R16.reuse, 0x1000, RZ ;  /* 0x00001000100f7810 */ /* 0x040fe20007f1e0ff */
[----:B------:R-:W-:Y:S01]  /*ee60*/  IMAD R9, R53, R10, R13 ;  /* 0x0000000a35097224 */ /* 0x000fe200078e020d */
[----:B------:R-:W-:Y:S01]  /*ee70*/  IADD3 R13, P3, R16, 0x2000, RZ ;  /* 0x00002000100d7810 */ /* 0x000fe20007f7e0ff */
[----:B------:R-:W-:Y:S01]  /*ee80*/  IMAD R8, R55, UR5, R8 ;  /* 0x0000000537087c24 */ /* 0x000fe2000f8e0208 */
[----:B------:R-:W-:Y:S01]  /*ee90*/  ULDC.64 UR4, c[0x0][0xb88] ;  /* 0x0002e20000047ab9 */ /* 0x000fe20000000a00 */
[----:B------:R-:W-:Y:S01]  /*eea0*/  IMAD.IADD R24, R169, 0x1, R18 ;  /* 0x00000001a9187824 */ /* 0x000fe200078e0212 */
[----:B------:R-:W-:Y:S01]  /*eeb0*/  SHF.R.S32.HI R7, RZ, 0x1f, R9 ;  /* 0x0000001fff077819 */ /* 0x000fe20000011409 */
[----:B------:R-:W-:Y:S01]  /*eec0*/  IMAD R57, R6, R53, RZ ;  /* 0x0000003506397224 */ /* 0x000fe200078e02ff */
[----:B------:R-:W-:Y:S02]  /*eed0*/  IADD3.X R5, R11, R5, R8, P2, !PT ;  /* 0x000000050b057210 */ /* 0x000fe400017fe408 */
[----:B------:R-:W-:Y:S01]  /*eee0*/  LOP3.LUT R8, R13, 0x380, RZ, 0xc0, !PT ;  /* 0x000003800d087812 */ /* 0x000fe200078ec0ff */
[----:B------:R-:W-:Y:S01]  /*eef0*/  IMAD R10, R7, UR4, RZ ;  /* 0x00000004070a7c24 */ /* 0x000fe2000f8e02ff */
[----:B------:R-:W-:Y:S01]  /*ef00*/  IADD3 R7, P2, R16, 0x3000, RZ ;  /* 0x0000300010077810 */ /* 0x000fe20007f5e0ff */
[----:B------:R-:W-:Y:S01]  /*ef10*/  IMAD.WIDE.U32 R4, R9, UR4, R4 ;  /* 0x0000000409047c25 */ /* 0x000fe2000f8e0004 */
[----:B------:R-:W-:-:S02]  /*ef20*/  SHF.R.U64 R8, R8, 0x3, RZ ;  /* 0x0000000308087819 */ /* 0x000fc400000012ff */
[----:B------:R-:W-:Y:S01]  /*ef30*/  LOP3.LUT R12, R15, 0x380, RZ, 0xc0, !PT ;  /* 0x000003800f0c7812 */ /* 0x000fe200078ec0ff */
[----:B------:R-:W-:Y:S01]  /*ef40*/  IMAD R11, R9, UR5, R10 ;  /* 0x00000005090b7c24 */ /* 0x000fe2000f8e020a */
[----:B------:R-:W-:Y:S01]  /*ef50*/  ULDC.64 UR4, c[0x0][0xb50] ;  /* 0x0002d40000047ab9 */ /* 0x000fe20000000a00 */
[----:B------:R-:W-:Y:S01]  /*ef60*/  LOP3.LUT R8, R8, R13, RZ, 0x3c, !PT ;  /* 0x0000000d08087212 */ /* 0x000fe200078e3cff */
[----:B------:R-:W-:Y:S01]  /*ef70*/  IMAD.X R13, RZ, RZ, R17, P0 ;  /* 0x000000ffff0d7224 */ /* 0x000fe200000e0611 */
[C---:B------:R-:W-:Y:S01]  /*ef80*/  LEA R10, P4, R4.reuse, UR4, 0x2 ;  /* 0x00000004040a7c11 */ /* 0x040fe2000f8810ff */
[----:B------:R-:W-:Y:S01]  /*ef90*/  IMAD.IADD R9, R5, 0x1, R11 ;  /* 0x0000000105097824 */ /* 0x000fe200078e020b */
[----:B------:R-:W-:Y:S02]  /*efa0*/  LOP3.LUT R5, R7, 0x380, RZ, 0xc0, !PT ;  /* 0x0000038007057812 */ /* 0x000fe400078ec0ff */
[----:B------:R-:W-:Y:S01]  /*efb0*/  LOP3.LUT P0, RZ, R167, 0x3, RZ, 0xc0, !PT ;  /* 0x00000003a7ff7812 */ /* 0x000fe2000780c0ff */
[----:B------:R-:W-:Y:S01]  /*efc0*/  SHFL.IDX PT, R48, R10, RZ, 0x1c1f ;  /* 0x001c1fff0a307589 */ /* 0x000fe200000e0000 */
[----:B------:R-:W-:Y:S01]  /*efd0*/  LEA.HI.X R14, R4, UR5, R9, 0x2, P4 ;  /* 0x00000005040e7c11 */ /* 0x000fe2000a0f1409 */
[--C-:B------:R-:W-:Y:S01]  /*efe0*/  IMAD.X R9, RZ, RZ, R17.reuse, P3 ;  /* 0x000000ffff097224 */ /* 0x100fe200018e0611 */
[----:B------:R-:W-:Y:S01]  /*eff0*/  SHF.R.U64 R4, R5, 0x3, RZ ;  /* 0x0000000305047819 */ /* 0x000fe200000012ff */
[----:B------:R-:W-:Y:S01]  /*f000*/  SHFL.IDX PT, R50, R10, 0x1, 0x1c1f ;  /* 0x003c1f000a327f89 */ /* 0x000fe200000e0000 */
[----:B------:R-:W-:Y:S01]  /*f010*/  IMAD.X R5, RZ, RZ, R17, P2 ;  /* 0x000000ffff057224 */ /* 0x000fe200010e0611 */
[----:B------:R-:W-:Y:S01]  /*f020*/  SHF.R.U64 R12, R12, 0x3, RZ ;  /* 0x000000030c0c7819 */ /* 0x000fe200000012ff */
[----:B------:R-:W-:Y:S01]  /*f030*/  ULDC.64 UR4, c[0x0][0xaa0] ;  /* 0x0002a80000047ab9 */ /* 0x000fe20000000a00 */
[----:B------:R-:W0:Y:S01]  /*f040*/  SHFL.IDX PT, R49, R14, RZ, 0x1c1f ;  /* 0x001c1fff0e317589 */ /* 0x000e2200000e0000 */
[----:B------:R-:W-:Y:S01]  /*f050*/  LOP3.LUT R4, R4, R7, RZ, 0x3c, !PT ;  /* 0x0000000704047212 */ /* 0x000fe200078e3cff */
[C---:B------:R-:W-:Y:S01]  /*f060*/  VIADD R7, R24.reuse, 0x8 ;  /* 0x0000000818077836 */ /* 0x040fe20000000000 */
[----:B------:R-:W-:Y:S01]  /*f070*/  ISETP.GE.OR P2, PT, R24, R57, P0 ;  /* 0x000000391800720c */ /* 0x000fe20000746670 */
[----:B------:R-:W1:Y:S01]  /*f080*/  SHFL.IDX PT, R51, R14, 0x1, 0x1c1f ;  /* 0x003c1f000e337f89 */ /* 0x000e6200000e0000 */
[----:B------:R-:W-:-:S02]  /*f090*/  LOP3.LUT R12, R12, R15, RZ, 0x3c, !PT ;  /* 0x0000000f0c0c7212 */ /* 0x000fc400078e3cff */
[----:B------:R-:W-:Y:S02]  /*f0a0*/  ISETP.GE.OR P0, PT, R7, R57, P0 ;  /* 0x000000390700720c */ /* 0x000fe40000706670 */
[C---:B------:R-:W-:Y:S02]  /*f0b0*/  IADD3 R41, P6, R16.reuse, 0x4000, RZ ;  /* 0x0000400010297810 */ /* 0x040fe40007fde0ff */
[C---:B------:R-:W-:Y:S02]  /*f0c0*/  IADD3 R37, P5, R16.reuse, 0x5000, RZ ;  /* 0x0000500010257810 */ /* 0x040fe40007fbe0ff */
[C---:B------:R-:W-:Y:S02]  /*f0d0*/  IADD3 R33, P4, R16.reuse, 0x6000, RZ ;  /* 0x0000600010217810 */ /* 0x040fe40007f9e0ff */
[----:B------:R-:W-:Y:S02]  /*f0e0*/  LOP3.LUT R15, R16, 0x380, RZ, 0xc0, !PT ;  /* 0x00000380100f7812 */ /* 0x000fe400078ec0ff */
[----:B------:R-:W-:-:S02]  /*f0f0*/  LOP3.LUT R40, R41, 0x380, RZ, 0xc0, !PT ;  /* 0x0000038029287812 */ /* 0x000fc400078ec0ff */
[----:B------:R-:W-:Y:S02]  /*f100*/  LOP3.LUT R36, R37, 0x380, RZ, 0xc0, !PT ;  /* 0x0000038025247812 */ /* 0x000fe400078ec0ff */
[----:B------:R-:W-:Y:S02]  /*f110*/  LOP3.LUT R32, R33, 0x380, RZ, 0xc0, !PT ;  /* 0x0000038021207812 */ /* 0x000fe400078ec0ff */
[----:B------:R-:W-:Y:S01]  /*f120*/  SHF.R.U64 R15, R15, 0x3, RZ ;  /* 0x000000030f0f7819 */ /* 0x000fe200000012ff */
[----:B0-----:R0:W-:Y:S01]  /*f130*/  @!P2 ST.E desc[UR6][R48.64], R2 ;  /* 0x000000023000a985 */ /* 0x0011e2000c101906 */
[----:B------:R-:W-:Y:S02]  /*f140*/  IADD3 R11, P3, R16, 0x7000, RZ ;  /* 0x00007000100b7810 */ /* 0x000fe40007f7e0ff */
[----:B------:R-:W-:Y:S01]  /*f150*/  SHF.R.U64 R40, R40, 0x3, RZ ;  /* 0x0000000328287819 */ /* 0x000fe200000012ff */
[----:B-1----:R1:W-:Y:S01]  /*f160*/  @!P0 ST.E desc[UR6][R50.64], R0 ;  /* 0x0000000032008985 */ /* 0x0023e2000c101906 */
[----:B------:R-:W-:Y:S01]  /*f170*/  SHF.R.U64 R36, R36, 0x3, RZ ;  /* 0x0000000324247819 */ /* 0x000fe200000012ff */
[----:B------:R-:W-:Y:S01]  /*f180*/  IMAD.X R29, RZ, RZ, R17, P3 ;  /* 0x000000ffff1d7224 */ /* 0x000fe200018e0611 */
[----:B------:R-:W-:-:S02]  /*f190*/  SHF.R.U64 R32, R32, 0x3, RZ ;  /* 0x0000000320207819 */ /* 0x000fc400000012ff */
[----:B------:R-:W-:Y:S02]  /*f1a0*/  LOP3.LUT R16, R15, R16, RZ, 0x3c, !PT ;  /* 0x000000100f107212 */ /* 0x000fe400078e3cff */
[----:B------:R-:W-:Y:S01]  /*f1b0*/  LOP3.LUT R40, R40, R41, RZ, 0x3c, !PT ;  /* 0x0000002928287212 */ /* 0x000fe200078e3cff */
[----:B0-----:R-:W0:Y:S01]  /*f1c0*/  @P1 LDC R49, c[0x0][0xbec] ;  /* 0x0002fb00ff311b82 */ /* 0x001e220000000800 */
[----:B------:R-:W-:Y:S01]  /*f1d0*/  LOP3.LUT R36, R36, R37, RZ, 0x3c, !PT ;  /* 0x0000002524247212 */ /* 0x000fe200078e3cff */
[--C-:B------:R-:W-:Y:S01]  /*f1e0*/  IMAD.X R41, RZ, RZ, R17.reuse, P6 ;  /* 0x000000ffff297224 */ /* 0x100fe200030e0611 */
[----:B------:R-:W-:Y:S01]  /*f1f0*/  LOP3.LUT R32, R32, R33, RZ, 0x3c, !PT ;  /* 0x0000002120207212 */ /* 0x000fe200078e3cff */
[----:B-1----:R-:W-:Y:S01]  /*f200*/  IMAD R0, R21, UR4, RZ ;  /* 0x0000000415007c24 */ /* 0x002fe2000f8e02ff */
[----:B------:R1:W5:Y:S01]  /*f210*/  LD.E.128 R24, desc[UR6][R16.64] ;  /* 0x0000000610187980 */ /* 0x000362000c101d00 */
[--C-:B------:R-:W-:Y:S01]  /*f220*/  IMAD.X R37, RZ, RZ, R17.reuse, P5 ;  /* 0x000000ffff257224 */ /* 0x100fe200028e0611 */
[----:B------:R-:W-:Y:S01]  /*f230*/  LOP3.LUT R6, R11, 0x380, RZ, 0xc0, !PT ;  /* 0x000003800b067812 */ /* 0x000fe200078ec0ff */
[----:B------:R-:W-:Y:S01]  /*f240*/  IMAD.X R33, RZ, RZ, R17, P4 ;  /* 0x000000ffff217224 */ /* 0x000fe200020e0611 */
[----:B------:R-:W5:Y:S01]  /*f250*/  LD.E.128 R12, desc[UR6][R12.64] ;  /* 0x000000060c0c7980 */ /* 0x000f62000c101d00 */
[----:B------:R-:W-:Y:S01]  /*f260*/  IMAD R21, R23, UR5, R0 ;  /* 0x0000000517157c24 */ /* 0x000fe2000f8e0200 */
[----:B------:R-:W-:-:S02]  /*f270*/  SHF.R.U64 R6, R6, 0x3, RZ ;  /* 0x0000000306067819 */ /* 0x000fc400000012ff */
[----:B------:R-:W5:Y:S01]  /*f280*/  LD.E.128 R40, desc[UR6][R40.64] ;  /* 0x0000000628287980 */ /* 0x000f62000c101d00 */
[----:B-1----:R-:W-:Y:S01]  /*f290*/  IMAD.WIDE.U32 R16, R23, UR4, RZ ;  /* 0x0000000417107c25 */ /* 0x002fe2000f8e00ff */
[----:B------:R-:W-:Y:S01]  /*f2a0*/  ULDC.64 UR4, c[0x0][0xae8] ;  /* 0x0002ba0000047ab9 */ /* 0x000fe20000000a00 */
[----:B------:R-:W1:Y:S01]  /*f2b0*/  @P1 LDC R23, c[0x0][0xbf0] ;  /* 0x0002fc00ff171b82 */ /* 0x000e620000000800 */
[----:B------:R-:W-:Y:S01]  /*f2c0*/  LOP3.LUT R28, R6, R11, RZ, 0x3c, !PT ;  /* 0x0000000b061c7212 */ /* 0x000fe200078e3cff */
[----:B------:R-:W-:Y:S01]  /*f2d0*/  IMAD.IADD R17, R17, 0x1, R21 ;  /* 0x0000000111117824 */ /* 0x000fe200078e0215 */
[----:B------:R-:W5:Y:S01]  /*f2e0*/  LD.E.128 R8, desc[UR6][R8.64] ;  /* 0x0000000608087980 */ /* 0x000f62000c101d00 */
[----:B------:R-:W-:Y:S02]  /*f2f0*/  IMAD R21, R162, 0x20, R165 ;  /* 0x00000020a2157824 */ /* 0x000fe400078e02a5 */
[----:B------:R-:W-:Y:S01]  /*f300*/  IMAD R0, R44, UR4, RZ ;  /* 0x000000042c007c24 */ /* 0x000fe2000f8e02ff */
[----:B------:R-:W5:Y:S01]  /*f310*/  LD.E.128 R4, desc[UR6][R4.64] ;  /* 0x0000000604047980 */ /* 0x000f62000c101d00 */
[----:B------:R-:W-:-:S02]  /*f320*/  IMAD.IADD R44, R18, 0x1, R21 ;  /* 0x00000001122c7824 */ /* 0x000fc400078e0215 */
[C---:B------:R-:W-:Y:S01]  /*f330*/  IMAD R21, R163.reuse, UR5, R0 ;  /* 0x00000005a3157c24 */ /* 0x040fe2000f8e0200 */
[----:B------:R-:W5:Y:S01]  /*f340*/  LD.E.128 R36, desc[UR6][R36.64] ;  /* 0x0000000624247980 */ /* 0x000f62000c101d00 */
[----:B------:R-:W-:Y:S01]  /*f350*/  IMAD.WIDE.U32 R16, R163, UR4, R16 ;  /* 0x00000004a3107c25 */ /* 0x000fe2000f8e0010 */
[----:B------:R-:W-:Y:S02]  /*f360*/  ULDC.64 UR4, c[0x0][0xaf0] ;  /* 0x0002bc0000047ab9 */ /* 0x000fe40000000a00 */
[----:B------:R-:W5:Y:S01]  /*f370*/  LD.E.128 R32, desc[UR6][R32.64] ;  /* 0x0000000620207980 */ /* 0x000f62000c101d00 */
[----:B0-----:R-:W-:-:S03]  /*f380*/  @P1 IMAD.HI.U32 R0, R44, R49, RZ ;  /* 0x000000312c001227 */ /* 0x001fc600078e00ff */
[----:B------:R-:W5:Y:S01]  /*f390*/  LD.E.128 R28, desc[UR6][R28.64] ;  /* 0x000000061c1c7980 */ /* 0x000f62000c101d00 */
[----:B------:R-:W-:Y:S02]  /*f3a0*/  IMAD.IADD R17, R17, 0x1, R21 ;  /* 0x0000000111117824 */ /* 0x000fe400078e0215 */
[----:B------:R-:W-:Y:S01]  /*f3b0*/  IMAD.MOV.U32 R21, RZ, RZ, R44 ;  /* 0x000000ffff157224 */ /* 0x000fe200078e002c */
[----:B------:R-:W-:Y:S01]  /*f3c0*/  @!PT LDS RZ, [RZ] ;  /* 0x00000000fffff984 */ /* 0x000fe20000000800 */
[----:B------:R-:W-:Y:S01]  /*f3d0*/  @!PT LDS RZ, [RZ] ;  /* 0x00000000fffff984 */ /* 0x000fe20000000800 */
[----:B------:R-:W-:Y:S01]  /*f3e0*/  @!PT LDS RZ, [RZ] ;  /* 0x00000000fffff984 */ /* 0x000fe20000000800 */
[----:B------:R-:W-:Y:S01]  /*f3f0*/  @!PT LDS RZ, [RZ] ;  /* 0x00000000fffff984 */ /* 0x000fe20000000800 */
[----:B------:R0:W-:Y:S06]  /*f400*/  MEMBAR.ALL.CTA ;  /* 0x0000000000007992 */ /* 0x0001ec0000008000 */
[----:B0-----:R-:W0:Y:S01]  /*f410*/  FENCE.VIEW.ASYNC.S ;  /* 0x00000000000073c6 */ /* 0x001e220000000000 */
[----:B------:R-:W-:Y:S01]  /*f420*/  IMAD R2, R20, UR4, RZ ;  /* 0x0000000414027c24 */ /* 0x000fe2000f8e02ff */
[----:B-1----:R-:W-:Y:S01]  /*f430*/  @P1 SHF.R.U32.HI R21, RZ, R23, R0 ;  /* 0x00000017ff151219 */ /* 0x002fe20000011600 */
[----:B------:R-:W-:-:S03]  /*f440*/  IMAD.WIDE.U32 R16, R55, UR4, R16 ;  /* 0x0000000437107c25 */ /* 0x000fc6000f8e0010 */
[--C-:B------:R-:W-:Y:S01]  /*f450*/  SHF.R.S32.HI R0, RZ, 0x1f, R21.reuse ;  /* 0x0000001fff007819 */ /* 0x100fe20000011415 */
[----:B------:R-:W-:Y:S01]  /*f460*/  IMAD R23, R55, UR5, R2 ;  /* 0x0000000537177c24 */ /* 0x000fe2000f8e0202 */
[----:B------:R-:W-:Y:S01]  /*f470*/  ULDC.64 UR4, c[0x0][0xae0] ;  /* 0x0002b80000047ab9 */ /* 0x000fe20000000a00 */
[----:B------:R-:W-:Y:S02]  /*f480*/  IMAD.MOV R2, RZ, RZ, -R21 ;  /* 0x000000ffff027224 */ /* 0x000fe400078e0a15 */
[----:B------:R-:W-:Y:S02]  /*f490*/  IMAD.IADD R17, R17, 0x1, R23 ;  /* 0x0000000111117824 */ /* 0x000fe400078e0217 */
[----:B------:R-:W-:Y:S02]  /*f4a0*/  IMAD R0, R0, UR4, RZ ;  /* 0x0000000400007c24 */ /* 0x000fe4000f8e02ff */
[----:B------:R-:W-:Y:S02]  /*f4b0*/  IMAD R23, R53, R2, R44 ;  /* 0x0000000235177224 */ /* 0x000fe400078e022c */
[----:B------:R-:W-:-:S02]  /*f4c0*/  IMAD R49, R21, UR5, R0 ;  /* 0x0000000515317c24 */ /* 0x000fc4000f8e0200 */
[----:B------:R-:W-:Y:S01]  /*f4d0*/  IMAD.WIDE.U32 R16, R21, UR4, R16 ;  /* 0x0000000415107c25 */ /* 0x000fe2000f8e0010 */
[----:B------:R-:W-:Y:S01]  /*f4e0*/  SHF.R.S32.HI R0, RZ, 0x1f, R23 ;  /* 0x0000001fff007819 */ /* 0x000fe20000011417 */
[----:B------:R-:W-:Y:S02]  /*f4f0*/  ULDC.64 UR4, c[0x0][0xad8] ;  /* 0x0002b60000047ab9 */ /* 0x000fe40000000a00 */
[----:B------:R-:W-:Y:S02]  /*f500*/  IMAD.IADD R17, R17, 0x1, R49 ;  /* 0x0000000111117824 */ /* 0x000fe400078e0231 */
[----:B------:R-:W-:Y:S02]  /*f510*/  IMAD R2, R0, UR4, RZ ;  /* 0x0000000400027c24 */ /* 0x000fe4000f8e02ff */
[----:B------:R-:W-:Y:S02]  /*f520*/  IMAD.IADD R44, R165, 0x1, R18 ;  /* 0x00000001a52c7824 */ /* 0x000fe400078e0212 */
[----:B------:R-:W-:-:S02]  /*f530*/  IMAD R21, R23, UR5, R2 ;  /* 0x0000000517157c24 */ /* 0x000fc4000f8e0202 */
[----:B------:R-:W-:Y:S01]  /*f540*/  IMAD.WIDE.U32 R16, R23, UR4, R16 ;  /* 0x0000000417107c25 */ /* 0x000fe2000f8e0010 */
[CC--:B------:R-:W-:Y:S01]  /*f550*/  ISETP.GE.AND P2, PT, R44.reuse, R57.reuse, PT ;  /* 0x000000392c00720c */ /* 0x0c0fe20003f46270 */
[----:B------:R-:W-:Y:S02]  /*f560*/  ULDC.64 UR4, c[0x0][0xa80] ;  /* 0x0002a00000047ab9 */ /* 0x000fe40000000a00 */
[----:B------:R-:W-:Y:S01]  /*f570*/  VIADD R0, R44, 0x20 ;  /* 0x000000202c007836 */ /* 0x000fe20000000000 */
[----:B------:R-:W-:Y:S01]  /*f580*/  LEA R18, P3, R16, UR4, 0x1 ;  /* 0x0000000410127c11 */ /* 0x000fe2000f8608ff */
[----:B------:R-:W-:Y:S02]  /*f590*/  IMAD.IADD R17, R17, 0x1, R21 ;  /* 0x0000000111117824 */ /* 0x000fe400078e0215 */
[----:B------:R-:W-:Y:S01]  /*f5a0*/  VIADD R3, R3, 0x2a820 ;  /* 0x0002a82003037836 */ /* 0x000fe20000000000 */
[----:B------:R-:W-:Y:S01]  /*f5b0*/  ISETP.GE.AND P0, PT, R0, R57, PT ;  /* 0x000000390000720c */ /* 0x000fe20003f06270 */
[----:B------:R-:W-:Y:S01]  /*f5c0*/  VIADD R0, R44, 0x40 ;  /* 0x000000402c007836 */ /* 0x000fe20000000000 */
[----:B------:R-:W-:-:S02]  /*f5d0*/  LEA.HI.X R20, R16, UR5, R17, 0x1, P3 ;  /* 0x0000000510147c11 */ /* 0x000fc400098f0c11 */
        /* <DEDUP_REMOVED lines=11> */
[CC--:B-1----:R-:W-:Y:S02]  /*f690*/  @!P2 LEA R2, P4, R160.reuse, R16.reuse, 0x1 ;  /* 0x00000010a002a211 */ /* 0x0c2fe400078808ff */
[C---:B------:R-:W-:Y:S02]  /*f6a0*/  @!P3 LEA R16, P5, R161.reuse, R16, 0x1 ;  /* 0x00000010a110b211 */ /* 0x040fe400078a08ff */
[-C--:B0-2---:R-:W-:Y:S02]  /*f6b0*/  @!P2 LEA.HI.X R3, R160, R0.reuse, R172, 0x1, P4 ;  /* 0x00000000a003a211 */ /* 0x085fe400020f0cac */
[----:B------:R-:W-:-:S03]  /*f6c0*/  @!P3 LEA.HI.X R17, R161, R0, R171, 0x1, P5 ;  /* 0x00000000a111b211 */ /* 0x000fc600028f0cab */
[----:B-----5:R3:W-:Y:S04]  /*f6d0*/  @!P2 ST.E.128 desc[UR6][R2.64], R24 ;  /* 0x000000180200a985 */ /* 0x0207e8000c101d06 */
[----:B------:R3:W-:Y:S02]  /*f6e0*/  @!P3 ST.E.128 desc[UR6][R16.64], R40 ;  /* 0x000000281000b985 */ /* 0x0007e4000c101d06 */
.L_x_1431:
[----:B------:R-:W-:Y:S05]  /*f6f0*/  BSYNC B1 ;  /* 0x0000000000017941 */ /* 0x000fea0003800000 */
.L_x_1430:
        /* <DEDUP_REMOVED lines=10> */
[-C--:B0---4-:R-:W-:Y:S02]  /*f7a0*/  @!P3 LEA.HI.X R3, R160, R0.reuse, R172, 0x1, P0 ;  /* 0x00000000a003b211 */ /* 0x091fe400000f0cac */
[----:B------:R-:W-:-:S03]  /*f7b0*/  @!P4 LEA.HI.X R17, R161, R0, R171, 0x1, P2 ;  /* 0x00000000a111c211 */ /* 0x000fc600010f0cab */
[----:B-----5:R3:W-:Y:S04]  /*f7c0*/  @!P3 ST.E.128 desc[UR6][R2.64], R12 ;  /* 0x0000000c0200b985 */ /* 0x0207e8000c101d06 */
[----:B------:R3:W-:Y:S02]  /*f7d0*/  @!P4 ST.E.128 desc[UR6][R16.64], R36 ;  /* 0x000000241000c985 */ /* 0x0007e4000c101d06 */
.L_x_1433:
[----:B------:R-:W-:Y:S05]  /*f7e0*/  BSYNC B1 ;  /* 0x0000000000017941 */ /* 0x000fea0003800000 */
.L_x_1432:
[----:B----4-:R4:W0:Y:S01]  /*f7f0*/  SHFL.IDX PT, R0, R20, 0x2, 0x181f ;  /* 0x00581f0014007f89 */ /* 0x01082200000e0000 */
        /* <DEDUP_REMOVED lines=13> */
.L_x_1435:
[----:B------:R-:W-:Y:S05]  /*f8d0*/  BSYNC B1 ;  /* 0x0000000000017941 */ /* 0x000fea0003800000 */
.L_x_1434:
[----:B0-----:R-:W-:Y:S01]  /*f8e0*/  VIADD R0, R44, 0x60 ;  /* 0x000000602c007836 */ /* 0x001fe20000000000 */
[----:B--2-4-:R-:W0:Y:S04]  /*f8f0*/  SHFL.IDX PT, R20, R20, 0x3, 0x181f ;  /* 0x00781f0014147f89 */ /* 0x014e2800000e0000 */
        /* <DEDUP_REMOVED lines=16> */
.L_x_1428:
[----:B------:R-:W2:Y:S01]  /*fa00*/  LDC.64 R4, c[0x0][0xc00] ;  /* 0x00030000ff047b82 */ /* 0x000ea20000000a00 */
[----:B------:R-:W-:Y:S01]  /*fa10*/  IMAD.MOV.U32 R6, RZ, RZ, RZ ;  /* 0x000000ffff067224 */ /* 0x000fe200078e00ff */
[----:B------:R-:W-:-:S06]  /*fa20*/  ULDC.64 UR6, c[0x0][0x208] ;  /* 0x0000820000067ab9 */ /* 0x000fcc0000000a00 */
[----:B------:R-:W3:Y:S08]  /*fa30*/  LDC R17, c[0x0][0xbe8] ;  /* 0x0002fa00ff117b82 */ /* 0x000ef00000000800 */
[----:B0-----:R-:W0:Y:S01]  /*fa40*/  LDC.64 R2, c[0x0][0xc00] ;  /* 0x00030000ff027b82 */ /* 0x001e220000000a00 */
[----:B--2---:R-:W-:-:S04]  /*fa50*/  ISETP.NE.U32.AND P0, PT, R4, RZ, PT ;  /* 0x000000ff0400720c */ /* 0x004fc80003f05070 */
[----:B------:R-:W-:-:S03]  /*fa60*/  ISETP.NE.AND.EX P0, PT, R5, RZ, PT, P0 ;  /* 0x000000ff0500720c */ /* 0x000fc60003f05300 */
[----:B------:R-:W2:Y:S01]  /*fa70*/  LDC.64 R4, c[0x0][0xc08] ;  /* 0x00030200ff047b82 */ /* 0x000ea20000000a00 */
[----:B---3--:R-:W-:Y:S01]  /*fa80*/  ISETP.NE.AND P2, PT, R17, 0x1, PT ;  /* 0x000000011100780c */ /* 0x008fe20003f45270 */
[----:B------:R-:W-:Y:S01]  /*fa90*/  ULDC UR4, c[0x0][0xa88] ;  /* 0x0002a20000047ab9 */ /* 0x000fe20000000800 */
[----:B0-----:R-:W-:-:S11]  /*faa0*/  IMAD.WIDE R2, R164, 0x4, R2 ;  /* 0x00000004a4027825 */ /* 0x001fd600078e0202 */
[----:B------:R-:W0:Y:S08]  /*fab0*/  @P2 LDC R16, c[0x0][0xbec] ;  /* 0x0002fb00ff102b82 */ /* 0x000e300000000800 */
[----:B------:R-:W3:Y:S01]  /*fac0*/  @P2 LDC R21, c[0x0][0xbf0] ;  /* 0x0002fc00ff152b82 */ /* 0x000ee20000000800 */
[----:B--2---:R-:W-:Y:S01]  /*fad0*/  ISETP.NE.U32.AND P1, PT, R4, RZ, PT ;  /* 0x000000ff0400720c */ /* 0x004fe20003f25070 */
[----:B------:R-:W-:Y:S01]  /*fae0*/  IMAD.U32 R0, RZ, RZ, UR4 ;  /* 0x00000004ff007e24 */ /* 0x000fe2000f8e00ff */
[----:B------:R2:W5:Y:S02]  /*faf0*/  @P0 LDG.E R6, desc[UR6][R2.64] ;  /* 0x0000000602060981 */ /* 0x000564000c1e1900 */
[----:B------:R-:W-:-:S13]  /*fb00*/  ISETP.NE.AND.EX P1, PT, R5, RZ, PT, P1 ;  /* 0x000000ff0500720c */ /* 0x000fda0003f25310 */
[----:B------:R-:W4:Y:S01]  /*fb10*/  @P1 LDC.64 R4, c[0x0][0xc08] ;  /* 0x00030200ff041b82 */ /* 0x000f220000000a00 */
[----:B------:R-:W-:Y:S02]  /*fb20*/  ISETP.GE.AND P3, PT, R173, 0x80, PT ;  /* 0x00000080ad00780c */ /* 0x000fe40003f66270 */
[----:B------:R-:W-:Y:S01]  /*fb30*/  SHF.R.S32.HI R7, RZ, 0x1f, R164 ;  /* 0x0000001fff077819 */ /* 0x000fe200000114a4 */
[----:B----4-:R-:W-:-:S05]  /*fb40*/  @P1 IMAD.WIDE R4, R164, 0x4, R4 ;  /* 0x00000004a4041825 */ /* 0x010fca00078e0204 */
[----:B------:R2:W5:Y:S01]  /*fb50*/  @P1 LDG.E R0, desc[UR6][R4.64] ;  /* 0x0000000604001981 */ /* 0x000562000c1e1900 */
[----:B0--3--:R-:W-:Y:S05]  /*fb60*/  @P1 BRA `(.L_x_1437) ;  /* 0x0000000000141947 */ /* 0x009fea0003800000 */
[----:B------:R-:W-:Y:S05]  /*fb70*/  @!P0 BRA `(.L_x_1437) ;  /* 0x0000000000108947 */ /* 0x000fea0003800000 */
[----:B------:R-:W-:Y:S02]  /*fb80*/  ULDC.64 UR4, c[0x0][0x208] ;  /* 0x0000820000047ab9 */ /* 0x000fe40000000a00 */
[----:B--2---:R-:W2:Y:S04]  /*fb90*/  LDG.E R5, desc[UR4][R2.64] ;  /* 0x0000000402057981 */ /* 0x004ea8000c1e1900 */
[----:B-----5:R-:W2:Y:S02]  /*fba0*/  LDG.E R0, desc[UR4][R2.64+0x4] ;  /* 0x0000040402007981 */ /* 0x020ea4000c1e1900 */
[----:B--2---:R-:W-:-:S07]  /*fbb0*/  IMAD.IADD R0, R0, 0x1, -R5 ;  /* 0x0000000100007824 */ /* 0x004fce00078e0a05 */
.L_x_1437:
[----:B------:R-:W-:Y:S01]  /*fbc0*/  BSSY B1, `(.L_x_1438) ;  /* 0x000002e000017945 */ /* 0x000fe20003800000 */
[----:B------:R-:W-:Y:S02]  /*fbd0*/  SHF.R.S32.HI R10, RZ, 0x1f, R163 ;  /* 0x0000001fff0a7819 */ /* 0x000fe400000114a3 */
[----:B------:R-:W-:Y:S02]  /*fbe0*/  SEL R13, R164, RZ, !P0 ;  /* 0x000000ffa40d7207 */ /* 0x000fe40004000000 */
[----:B------:R-:W-:Y:S02]  /*fbf0*/  SEL R12, R7, RZ, !P0 ;  /* 0x000000ff070c7207 */ /* 0x000fe40004000000 */
[----:B-----5:R-:W-:Y:S01]  /*fc00*/  SHF.R.S32.HI R11, RZ, 0x1f, R6 ;  /* 0x0000001fff0b7819 */ /* 0x020fe20000011406 */
[----:B------:R-:W-:Y:S06]  /*fc10*/  @P3 BRA `(.L_x_1439) ;  /* 0x0000000000a03947 */ /* 0x000fec0003800000 */
[----:B--2---:R-:W0:Y:S01]  /*fc20*/  S2R R3, SR_TID.X ;  /* 0x0000000000037919 */ /* 0x004e220000002100 */
[----:B------:R-:W2:Y:S02]  /*fc30*/  LDC R14, c[0x0][0xbe8] ;  /* 0x0002fa00ff0e7b82 */ /* 0x000ea40000000800 */
[----:B--2---:R-:W-:Y:S01]  /*fc40*/  IMAD R2, R0, R14, RZ ;  /* 0x0000000e00027224 */ /* 0x004fe200078e02ff */
[----:B0-----:R-:W-:-:S04]  /*fc50*/  IADD3 R9, R18, -0x80, R3 ;  /* 0xffffff8012097810 */ /* 0x001fc80007ffe003 */
[----:B------:R-:W-:-:S13]  /*fc60*/  ISETP.GE.AND P0, PT, R9, R2, PT ;  /* 0x000000020900720c */ /* 0x000fda0003f06270 */
[----:B------:R-:W-:Y:S05]  /*fc70*/  @P0 BRA `(.L_x_1439) ;  /* 0x0000000000880947 */ /* 0x000fea0003800000 */
[----:B------:R-:W-:Y:S01]  /*fc80*/  ISETP.NE.AND P0, PT, R14, 0x1, PT ;  /* 0x000000010e00780c */ /* 0x000fe20003f05270 */
[----:B------:R-:W-:Y:S01]  /*fc90*/  ULDC.64 UR4, c[0x0][0xb90] ;  /* 0x0002e40000047ab9 */ /* 0x000fe20000000a00 */
[----:B------:R-:W-:Y:S01]  /*fca0*/  IMAD.MOV.U32 R2, RZ, RZ, R6 ;  /* 0x000000ffff027224 */ /* 0x000fe200078e0006 */
[----:B------:R-:W-:Y:S01]  /*fcb0*/  ULDC.64 UR6, c[0x0][0x208] ;  /* 0x0000820000067ab9 */ /* 0x000fe20000000a00 */
[----:B------:R-:W-:Y:S02]  /*fcc0*/  IMAD R8, R10, UR4, RZ ;  /* 0x000000040a087c24 */ /* 0x000fe4000f8e02ff */
[----:B------:R-:W-:Y:S02]  /*fcd0*/  IMAD.MOV.U32 R3, RZ, RZ, R11 ;  /* 0x000000ffff037224 */ /* 0x000fe400078e000b */
[----:B------:R-:W-:Y:S02]  /*fce0*/  IMAD.MOV.U32 R5, RZ, RZ, R9 ;  /* 0x000000ffff057224 */ /* 0x000fe400078e0009 */
[----:B------:R-:W-:-:S03]  /*fcf0*/  IMAD.WIDE.U32 R2, R163, UR4, R2 ;  /* 0x00000004a3027c25 */ /* 0x000fc6000f8e0002 */
[----:B------:R-:W0:Y:S01]  /*fd00*/  @P0 LDC R4, c[0x0][0xbec] ;  /* 0x0002fb00ff040b82 */ /* 0x000e220000000800 */
[----:B------:R-:W-:Y:S01]  /*fd10*/  IMAD R7, R163, UR5, R8 ;  /* 0x00000005a3077c24 */ /* 0x000fe2000f8e0208 */
[----:B------:R-:W-:-:S03]  /*fd20*/  ULDC.64 UR4, c[0x0][0xb98] ;  /* 0x0002e60000047ab9 */ /* 0x000fc60000000a00 */
[----:B------:R-:W-:-:S03]  /*fd30*/  IMAD.IADD R3, R3, 0x1, R7 ;  /* 0x0000000103037824 */ /* 0x000fc600078e0207 */
[----:B------:R-:W2:Y:S01]  /*fd40*/  @P0 LDC R15, c[0x0][0xbf0] ;  /* 0x0002fc00ff0f0b82 */ /* 0x000ea20000000800 */
[----:B------:R-:W-:-:S04]  /*fd50*/  IMAD.WIDE.U32 R2, R13, UR4, R2 ;  /* 0x000000040d027c25 */ /* 0x000fc8000f8e0002 */
[----:B0-----:R-:W-:-:S05]  /*fd60*/  @P0 IMAD.HI.U32 R4, R9, R4, RZ ;  /* 0x0000000409040227 */ /* 0x001fca00078e00ff */
[----:B--2---:R-:W-:Y:S01]  /*fd70*/  @P0 SHF.R.U32.HI R5, RZ, R15, R4 ;  /* 0x0000000fff050219 */ /* 0x004fe20000011604 */
[----:B------:R-:W-:-:S03]  /*fd80*/  IMAD R4, R12, UR4, RZ ;  /* 0x000000040c047c24 */ /* 0x000fc6000f8e02ff */
[----:B------:R-:W-:Y:S01]  /*fd90*/  IADD3 R2, P0, R5, R2, RZ ;  /* 0x0000000205027210 */ /* 0x000fe20007f1e0ff */
[----:B------:R-:W-:Y:S02]  /*fda0*/  IMAD.MOV R7, RZ, RZ, -R5 ;  /* 0x000000ffff077224 */ /* 0x000fe400078e0a05 */
[----:B------:R-:W-:Y:S01]  /*fdb0*/  IMAD R8, R13, UR5, R4 ;  /* 0x000000050d087c24 */ /* 0x000fe2000f8e0204 */
[----:B------:R-:W-:Y:S01]  /*fdc0*/  ULDC.64 UR4, c[0x0][0xb88] ;  /* 0x0002e20000047ab9 */ /* 0x000fe20000000a00 */
[----:B------:R-:W-:Y:S01]  /*fdd0*/  IMAD R7, R14, R7, R9 ;  /* 0x000000070e077224 */ /* 0x000fe200078e0209 */
[----:B------:R-:W-:-:S04]  /*fde0*/  SHF.R.S32.HI R9, RZ, 0x1f, R5 ;  /* 0x0000001fff097819 */ /* 0x000fc80000011405 */
        /* <DEDUP_REMOVED lines=11> */
.L_x_1439:
[----:B------:R-:W-:Y:S05]  /*fea0*/  BSYNC B1 ;  /* 0x0000000000017941 */ /* 0x000fea0003800000 */
.L_x_1438:
[----:B------:R-:W-:Y:S01]  /*feb0*/  ULDC.64 UR4, c[0x0][0xaa0] ;  /* 0x0002a80000047ab9 */ /* 0x000fe20000000a00 */
[----:B------:R-:W-:Y:S01]  /*fec0*/  IMAD R7, R162, 0x20, R165 ;  /* 0x00000020a2077824 */ /* 0x000fe200078e02a5 */
[----:B------:R-:W-:Y:S01]  /*fed0*/  BSSY B1, `(.L_x_1440) ;  /* 0x0000038000017945 */ /* 0x000fe20003800000 */
[----:B0-2---:R-:W-:Y:S02]  /*fee0*/  IMAD R3, R11, UR4, RZ ;  /* 0x000000040b037c24 */ /* 0x005fe4000f8e02ff */
[----:B------:R-:W-:Y:S02]  /*fef0*/  IMAD.IADD R9, R18, 0x1, R7 ;  /* 0x0000000112097824 */ /* 0x000fe400078e0207 */
[C---:B------:R-:W-:Y:S02]  /*ff00*/  IMAD R5, R6.reuse, UR5, R3 ;  /* 0x0000000506057c24 */ /* 0x040fe4000f8e0203 */
[----:B------:R-:W-:Y:S01]  /*ff10*/  IMAD.WIDE.U32 R2, R6, UR4, RZ ;  /* 0x0000000406027c25 */ /* 0x000fe2000f8e00ff */
[----:B------:R-:W-:-:S03]  /*ff20*/  ULDC.64 UR4, c[0x0][0xae8] ;  /* 0x0002ba0000047ab9 */ /* 0x000fc60000000a00 */
[----:B------:R-:W-:Y:S02]  /*ff30*/  IMAD.IADD R3, R3, 0x1, R5 ;  /* 0x0000000103037824 */ /* 0x000fe400078e0205 */
[----:B------:R-:W-:Y:S02]  /*ff40*/  IMAD R6, R10, UR4, RZ ;  /* 0x000000040a067c24 */ /* 0x000fe4000f8e02ff */
[----:B------:R-:W-:-:S04]  /*ff50*/  @P2 IMAD.HI.U32 R4, R9, R16, RZ ;  /* 0x0000001009042227 */ /* 0x000fc800078e00ff */
[C---:B------:R-:W-:Y:S02]  /*ff60*/  IMAD R7, R163.reuse, UR5, R6 ;  /* 0x00000005a3077c24 */ /* 0x040fe4000f8e0206 */
[----:B------:R-:W-:Y:S01]  /*ff70*/  IMAD.WIDE.U32 R2, R163, UR4, R2 ;  /* 0x00000004a3027c25 */ /* 0x000fe2000f8e0002 */
[----:B------:R-:W-:-:S03]  /*ff80*/  ULDC.64 UR4, c[0x0][0xaf0] ;  /* 0x0002bc0000047ab9 */ /* 0x000fc60000000a00 */
[----:B------:R-:W-:Y:S01]  /*ff90*/  IMAD.MOV.U32 R5, RZ, RZ, R9 ;  /* 0x000000ffff057224 */ /* 0x000fe200078e0009 */
[----:B------:R-:W-:Y:S01]  /*ffa0*/  @P2 SHF.R.U32.HI R5, RZ, R21, R4 ;  /* 0x00000015ff052219 */ /* 0x000fe20000011604 */
        /* <DEDUP_REMOVED lines=32> */
[----:B------:R-:W-:Y:S01]  /*101b0*/  ULDC UR4, c[0x0][0xac8] ;  /* 0x0002b20000047ab9 */ /* 0x000fe20000000800 */
[----:B------:R-:W-:Y:S01]  /*101c0*/  ULDC.64 UR6, c[0x0][0x208] ;  /* 0x0000820000067ab9 */ /* 0x000fe20000000a00 */
        /* <DEDUP_REMOVED lines=8> */
.L_x_1441:
[----:B------:R-:W-:Y:S05]  /*10250*/  BSYNC B1 ;  /* 0x0000000000017941 */ /* 0x000fea0003800000 */
.L_x_1440:
[----:B---3--:R3:W0:Y:S01]  /*10260*/  SHFL.IDX PT, R0, R5, 0x1, 0x181f ;  /* 0x00381f0005007f89 */ /* 0x00862200000e0000 */
[----:B------:R-:W-:Y:S03]  /*10270*/  BSSY B1, `(.L_x_1442) ;  /* 0x000000d000017945 */ /* 0x000fe60003800000 */
[----:B--2-4-:R3:W2:Y:S01]  /*10280*/  SHFL.IDX PT, R2, R4, 0x1, 0x181f ;  /* 0x00381f0004027f89 */ /* 0x0146a200000e0000 */
[----:B------:R-:W-:Y:S05]  /*10290*/  @P1 BRA `(.L_x_1443) ;  /* 0x0000000000281947 */ /* 0x000fea0003800000 */
        /* <DEDUP_REMOVED lines=10> */
.L_x_1443:
[----:B------:R-:W-:Y:S05]  /*10340*/  BSYNC B1 ;  /* 0x0000000000017941 */ /* 0x000fea0003800000 */
.L_x_1442:
[----:B0-----:R0:W0:Y:S01]  /*10350*/  SHFL.IDX PT, R0, R5, 0x2, 0x181f ;  /* 0x00581f0005007f89 */ /* 0x00102200000e0000 */
[----:B------:R-:W-:Y:S03]  /*10360*/  BSSY B1, `(.L_x_1444) ;  /* 0x000000d000017945 */ /* 0x000fe60003800000 */
[----:B--2-4-:R2:W4:Y:S01]  /*10370*/  SHFL.IDX PT, R2, R4, 0x2, 0x181f ;  /* 0x00581f0004027f89 */ /* 0x01452200000e0000 */
[----:B------:R-:W-:Y:S05]  /*10380*/  @P0 BRA `(.L_x_1445) ;  /* 0x0000000000280947 */ /* 0x000fea0003800000 */
[----:B------:R-:W-:Y:S01]  /*10390*/  ULDC UR4, c[0x0][0xac8] ;  /* 0x0002b20000047ab9 */ /* 0x000fe20000000800 */
[----:B------:R-:W-:Y:S01]  /*103a0*/  ULDC.64 UR6, c[0x0][0x208] ;  /* 0x0000820000067ab9 */ /* 0x000fe20000000a00 */
        /* <DEDUP_REMOVED lines=8> */
.L_x_1445:
[----:B------:R-:W-:Y:S05]  /*10430*/  BSYNC B1 ;  /* 0x0000000000017941 */ /* 0x000fea0003800000 */
.L_x_1444:
[----:B0-----:R-:W-:Y:S01]  /*10440*/  VIADD R0, R18, 0x60 ;  /* 0x0000006012007836 */ /* 0x001fe20000000000 */
[----:B---3--:R-:W0:Y:S04]  /*10450*/  SHFL.IDX PT, R5, R5, 0x3, 0x181f ;  /* 0x00781f0005057f89 */ /* 0x008e2800000e0000 */
[----:B------:R-:W-:Y:S01]  /*10460*/  ISETP.GE.AND P0, PT, R0, R17, PT ;  /* 0x000000110000720c */ /* 0x000fe20003f06270 */
[----:B----4-:R3:W4:-:S12]  /*10470*/  SHFL.IDX PT, R2, R4, 0x3, 0x181f ;  /* 0x00781f0004027f89 */ /* 0x01071800000e0000 */
[----:B---3--:R-:W-:Y:S05]  /*10480*/  @P0 BRA `(.L_x_1436) ;  /* 0x0000000000280947 */ /* 0x008fea0003800000 */
        /* <DEDUP_REMOVED lines=10> */
.L_x_1436:
[----:B------:R-:W-:Y:S05]  /*10530*/  BSYNC B0 ;  /* 0x0000000000007941 */ /* 0x000fea0003800000 */
.L_x_1427:
[----:B------:R-:W-:Y:S02]  /*10540*/  ULDC UR4, c[0x0][0xc3c] ;  /* 0x00030f0000047ab9 */ /* 0x000fe40000000800 */
[----:B-1----:R-:W-:-:S13]  /*10550*/  ISETP.GE.AND P0, PT, R47, UR4, PT ;  /* 0x000000042f007c0c */ /* 0x002fda000bf06270 */
[----:B------:R-:W-:Y:S05]  /*10560*/  @!P0 BRA `(.L_x_1446) ;  /* 0xffffff08001c8947 */ /* 0x000fea000383ffff */
[----:B------:R-:W-:Y:S05]  /*10570*/  EXIT ;  /* 0x000000000000794d */ /* 0x000fea0003800000 */
.L_x_1345:
        /* <DEDUP_REMOVED lines=15> */
[----:B------:R-:W2:Y:S01]  /*10670*/  LDS.128 R16, [UR4+0x2a8d0] ;  /* 0x02a8d004ff107984 */ /* 0x000ea20008000c00 */
[----:B------:R-:W-:Y:S06]  /*10680*/  BAR.ARV 0x4, 0x180 ;  /* 0x0106000000007b1d */ /* 0x000fec0000002000 */
[----:B------:R-:W-:Y:S05]  /*10690*/  BRA `(.L_x_1448) ;  /* 0x0000000800947947 */ /* 0x000fea0003800000 */
.L_x_1447:
[----:B------:R-:W1:Y:S01]  /*106a0*/  S2R R0, SR_TID.X ;  /* 0x0000000000007919 */ /* 0x000e620000002100 */
[----:B------:R-:W-:Y:S01]  /*106b0*/  ULDC UR4, c[0x0][0xc3c] ;  /* 0x00030f0000047ab9 */ /* 0x000fe20000000800 */
[----:B------:R-:W-:Y:S01]  /*106c0*/  ULDC.64 UR6, c[0x0][0x208] ;  /* 0x0000820000067ab9 */ /* 0x000fe20000000a00 */
[----:B------:R-:W-:Y:S01]  /*106d0*/  ULDC UR5, c[0x0][0xc38] ;  /* 0x00030e0000057ab9 */ /* 0x000fe20000000800 */
[----:B-1----:R-:W-:-:S04]  /*106e0*/  LOP3.LUT R0, R0, 0x1f, RZ, 0xc0, !PT ;  /* 0x0000001f00007812 */ /* 0x002fc800078ec0ff */
[----:B------:R-:W-:-:S04]  /*106f0*/  ISETP.NE.AND P0, PT, R0, 0x1f, PT ;  /* 0x0000001f0000780c */ /* 0x000fc80003f05270 */
[----:B------:R-:W-:-:S13]  /*10700*/  ISETP.GE.OR P1, PT, R0, UR4, !P0 ;  /* 0x0000000400007c0c */ /* 0x000fda000c726670 */
[----:B0-----:R-:W0:Y:S02]  /*10710*/  @!P1 LDC.64 R2, c[0x0][0xc80] ;  /* 0x00032000ff029b82 */ /* 0x001e240000000a00 */
        /* <DEDUP_REMOVED lines=35> */
.L_x_1453:
        /* <DEDUP_REMOVED lines=9> */
[----:B------:R-:W0:Y:S01]  /*109e0*/  LDC.64 R2, c[0x0][0xc80] ;  /* 0x00032000ff027b82 */ /* 0x000e220000000a00 */
[----:B------:R-:W-:Y:S01]  /*109f0*/  ULDC.64 UR8, c[0x0][0x208] ;  /* 0x0000820000087ab9 */ /* 0x000fe20000000a00 */
[----:B0-----:R-:W-:-:S05]  /*10a00*/  IMAD.WIDE R2, R7, 0x4, R2 ;  /* 0x0000000407027825 */ /* 0x001fca00078e0202 */
[----:B------:R0:W5:Y:S02]  /*10a10*/  LDG.E R5, desc[UR8][R2.64] ;  /* 0x0000000802057981 */ /* 0x000164000c1e1900 */
.L_x_1452:
[----:B------:R-:W-:Y:S05]  /*10a20*/  BSYNC B0 ;  /* 0x0000000000007941 */ /* 0x000fea0003800000 */
.L_x_1451:
        /* <DEDUP_REMOVED lines=21> */
.L_x_1449:
[----:B------:R-:W-:Y:S01]  /*10b80*/  IMAD.IADD R7, R6, 0x1, -R7 ;  /* 0x0000000106077824 */ /* 0x000fe200078e0a07 */
[----:B------:R-:W-:-:S03]  /*10b90*/  ULDC.64 UR8, c[0x0][0x208] ;  /* 0x0000820000087ab9 */ /* 0x000fc60000000a00 */
[----:B------:R-:W-:-:S05]  /*10ba0*/  IMAD R2, R4, UR5, R7 ;  /* 0x0000000504027c24 */ /* 0x000fca000f8e0207 */
[----:B------:R-:W-:Y:S02]  /*10bb0*/  ISETP.GT.AND P0, PT, R2, UR6, PT ;  /* 0x0000000602007c0c */ /* 0x000fe4000bf04270 */
[----:B------:R-:W0:Y:S11]  /*10bc0*/  LDC.64 R2, c[0x0][0xc90] ;  /* 0x00032400ff027b82 */ /* 0x000e360000000a00 */
[----:B------:R-:W-:-:S04]  /*10bd0*/  VOTE.ANY R11, PT, !P0 ;  /* 0x00000000000b7806 */ /* 0x000fc800040e0100 */
[----:B------:R-:W1:Y:S02]  /*10be0*/  POPC R6, R11 ;  /* 0x0000000b00067309 */ /* 0x000e640000000000 */
[----:B-1----:R-:W-:-:S04]  /*10bf0*/  VIADD R19, R6, UR4 ;  /* 0x0000000406137c36 */ /* 0x002fc80008000000 */
[----:B0-----:R-:W-:-:S05]  /*10c00*/  IMAD.WIDE R2, R19, 0x4, R2 ;  /* 0x0000000413027825 */ /* 0x001fca00078e0202 */
[----:B------:R-:W2:Y:S01]  /*10c10*/  LDG.E R10, desc[UR8][R2.64] ;  /* 0x00000008020a7981 */ /* 0x000ea2000c1e1900 */
[----:B------:R-:W-:-:S03]  /*10c20*/  ISETP.NE.AND P0, PT, R11, RZ, PT ;  /* 0x000000ff0b00720c */ /* 0x000fc60003f05270 */
[----:B------:R-:W2:Y:S02]  /*10c30*/  SHFL.IDX PT, R5, R5, R6, 0x1f ;  /* 0x00001f0605057589 */ /* 0x000ea400000e0000 */
[----:B--2---:R-:W-:-:S05]  /*10c40*/  IMAD R8, R5, R10, RZ ;  /* 0x0000000a05087224 */ /* 0x004fca00078e02ff */
[----:B------:R-:W-:-:S04]  /*10c50*/  IABS R9, R8 ;  /* 0x0000000800097213 */ /* 0x000fc80000000000 */
[----:B------:R-:W0:Y:S08]  /*10c60*/  I2F.RP R12, R9 ;  /* 0x00000009000c7306 */ /* 0x000e300000209400 */
[----:B0-----:R-:W0:Y:S02]  /*10c70*/  MUFU.RCP R12, R12 ;  /* 0x0000000c000c7308 */ /* 0x001e240000001000 */
[----:B0-----:R-:W-:-:S06]  /*10c80*/  VIADD R13, R12, 0xffffffe ;  /* 0x0ffffffe0c0d7836 */ /* 0x001fcc0000000000 */
[----:B------:R0:W1:Y:S01]  /*10c90*/  F2I.FTZ.U32.TRUNC.NTZ R3, R13 ;  /* 0x0000000d00037305 */ /* 0x000062000021f000 */
[----:B------:R-:W-:Y:S05]  /*10ca0*/  @!P0 BRA `(.L_x_1454) ;  /* 0x0000000000088947 */ /* 0x000fea0003800000 */
[----:B------:R-:W-:-:S05]  /*10cb0*/  VIADD R11, R6, 0xffffffff ;  /* 0xffffffff060b7836 */ /* 0x000fca0000000000 */
[----:B------:R2:W3:Y:S02]  /*10cc0*/  SHFL.IDX PT, R16, R4, R11, 0x1f ;  /* 0x00001f0b04107589 */ /* 0x0004e400000e0000 */
.L_x_1454:
[----:B-1----:R-:W-:Y:S01]  /*10cd0*/  IMAD.MOV R2, RZ, RZ, -R3 ;  /* 0x000000ffff027224 */ /* 0x002fe200078e0a03 */
[----:B--2---:R-:W-:Y:S01]  /*10ce0*/  IABS R4, R8 ;  /* 0x0000000800047213 */ /* 0x004fe20000000000 */
[----:B---3--:R-:W-:Y:S02]  /*10cf0*/  IMAD R16, R16, UR5, R7 ;  /* 0x0000000510107c24 */ /* 0x008fe4000f8e0207 */
[----:B------:R-:W-:Y:S02]  /*10d00*/  IMAD R7, R2, R9, RZ ;  /* 0x0000000902077224 */ /* 0x000fe400078e02ff */
[----:B------:R-:W-:Y:S02]  /*10d10*/  IMAD.MOV.U32 R2, RZ, RZ, RZ ;  /* 0x000000ffff027224 */ /* 0x000fe400078e00ff */
[----:B------:R-:W-:Y:S02]  /*10d20*/  IMAD.MOV R4, RZ, RZ, -R4 ;  /* 0x000000ffff047224 */ /* 0x000fe400078e0a04 */
[----:B------:R-:W-:Y:S01]  /*10d30*/  IMAD.HI.U32 R2, R3, R7, R2 ;  /* 0x0000000703027227 */ /* 0x000fe200078e0002 */
[----:B------:R-:W-:-:S04]  /*10d40*/  IADD3 R7, -R16, UR6, RZ ;  /* 0x0000000610077c10 */ /* 0x000fc8000fffe1ff */
[----:B------:R-:W-:-:S05]  /*10d50*/  IABS R3, R7 ;  /* 0x0000000700037213 */ /* 0x000fca0000000000 */
[----:B------:R-:W-:-:S04]  /*10d60*/  IMAD.HI.U32 R2, R2, R3, RZ ;  /* 0x0000000302027227 */ /* 0x000fc800078e00ff */
[----:B------:R-:W-:Y:S01]  /*10d70*/  IMAD R4, R2, R4, R3 ;  /* 0x0000000402047224 */ /* 0x000fe200078e0203 */
[----:B------:R-:W-:-:S04]  /*10d80*/  LOP3.LUT R3, R7, R8, RZ, 0x3c, !PT ;  /* 0x0000000807037212 */ /* 0x000fc800078e3cff */
[----:B------:R-:W-:Y:S02]  /*10d90*/  ISETP.GT.U32.AND P1, PT, R9, R4, PT ;  /* 0x000000040900720c */ /* 0x000fe40003f24070 */
[----:B------:R-:W-:-:S11]  /*10da0*/  ISETP.GE.AND P2, PT, R3, RZ, PT ;  /* 0x000000ff0300720c */ /* 0x000fd60003f46270 */
[----:B------:R-:W-:Y:S02]  /*10db0*/  @!P1 IMAD.IADD R4, R4, 0x1, -R9 ;  /* 0x0000000104049824 */ /* 0x000fe400078e0a09 */
[----:B------:R-:W-:Y:S01]  /*10dc0*/  @!P1 VIADD R2, R2, 0x1 ;  /* 0x0000000102029836 */ /* 0x000fe20000000000 */
[----:B------:R-:W-:Y:S02]  /*10dd0*/  ISETP.NE.AND P1, PT, R8, RZ, PT ;  /* 0x000000ff0800720c */ /* 0x000fe40003f25270 */
[----:B------:R-:W-:-:S13]  /*10de0*/  ISETP.GE.U32.AND P0, PT, R4, R9, PT ;  /* 0x000000090400720c */ /* 0x000fda0003f06070 */
[----:B------:R-:W-:-:S04]  /*10df0*/  @P0 VIADD R2, R2, 0x1 ;  /* 0x0000000102020836 */ /* 0x000fc80000000000 */
[----:B------:R-:W-:-:S04]  /*10e00*/  IMAD.MOV.U32 R9, RZ, RZ, R2 ;  /* 0x000000ffff097224 */ /* 0x000fc800078e0002 */
[----:B------:R-:W-:Y:S01]  /*10e10*/  @!P2 IMAD.MOV R9, RZ, RZ, -R9 ;  /* 0x000000ffff09a224 */ /* 0x000fe200078e0a09 */
[----:B------:R-:W-:-:S05]  /*10e20*/  @!P1 LOP3.LUT R9, RZ, R8, RZ, 0x33, !PT ;  /* 0x00000008ff099212 */ /* 0x000fca00078e33ff */
[----:B------:R-:W-:Y:S02]  /*10e30*/  IMAD R4, R10, R9, RZ ;  /* 0x000000090a047224 */ /* 0x000fe400078e02ff */
[----:B------:R-:W-:Y:S02]  /*10e40*/  IMAD.MOV R9, RZ, RZ, -R9 ;  /* 0x000000ffff097224 */ /* 0x000fe400078e0a09 */
[----:B------:R-:W-:Y:S02]  /*10e50*/  IMAD.MOV R3, RZ, RZ, -R4 ;  /* 0x000000ffff037224 */ /* 0x000fe400078e0a04 */
[----:B------:R-:W-:-:S03]  /*10e60*/  IMAD R7, R8, R9, R7 ;  /* 0x0000000908077224 */ /* 0x000fc600078e0207 */
[----:B------:R-:W-:Y:S01]  /*10e70*/  VIADDMNMX R10, R3, UR5, R10, PT ;  /* 0x00000005030a7c46 */ /* 0x000fe2000b80010a */
[----:B------:R-:W-:Y:S01]  /*10e80*/  IMAD.IADD R4, R7, 0x1, R4 ;  /* 0x0000000107047824 */ /* 0x000fe200078e0204 */
[----:B------:R-:W-:Y:S02]  /*10e90*/  IABS R8, R7 ;  /* 0x0000000700087213 */ /* 0x000fe40000000000 */
[----:B------:R-:W-:-:S04]  /*10ea0*/  IABS R6, R10 ;  /* 0x0000000a00067213 */ /* 0x000fc80000000000 */
[----:B------:R-:W1:Y:S08]  /*10eb0*/  I2F.RP R11, R6 ;  /* 0x00000006000b7306 */ /* 0x000e700000209400 */
[----:B-1----:R-:W1:Y:S02]  /*10ec0*/  MUFU.RCP R11, R11 ;  /* 0x0000000b000b7308 */ /* 0x002e640000001000 */
[----:B-1----:R-:W-:-:S06]  /*10ed0*/  VIADD R2, R11, 0xffffffe ;  /* 0x0ffffffe0b027836 */ /* 0x002fcc0000000000 */
[----:B------:R1:W2:Y:S02]  /*10ee0*/  F2I.FTZ.U32.TRUNC.NTZ R3, R2 ;  /* 0x0000000200037305 */ /* 0x0002a4000021f000 */
[----:B-1----:R-:W-:Y:S02]  /*10ef0*/  IMAD.MOV.U32 R2, RZ, RZ, RZ ;  /* 0x000000ffff027224 */ /* 0x002fe400078e00ff */
[----:B--2---:R-:W-:-:S04]  /*10f00*/  IMAD.MOV R9, RZ, RZ, -R3 ;  /* 0x000000ffff097224 */ /* 0x004fc800078e0a03 */
[----:B------:R-:W-:-:S04]  /*10f10*/  IMAD R9, R9, R6, RZ ;  /* 0x0000000609097224 */ /* 0x000fc800078e02ff */
[----:B------:R-:W-:Y:S01]  /*10f20*/  IMAD.HI.U32 R3, R3, R9, R2 ;  /* 0x0000000903037227 */ /* 0x000fe200078e0002 */
[-C--:B------:R-:W-:Y:S02]  /*10f30*/  IABS R9, R10.reuse ;  /* 0x0000000a00097213 */ /* 0x080fe40000000000 */
[----:B------:R-:W-:-:S03]  /*10f40*/  LOP3.LUT R2, R7, R10, RZ, 0x3c, !PT ;  /* 0x0000000a07027212 */ /* 0x000fc600078e3cff */
[----:B------:R-:W-:Y:S01]  /*10f50*/  IMAD.MOV R9, RZ, RZ, -R9 ;  /* 0x000000ffff097224 */ /* 0x000fe200078e0a09 */
[----:B------:R-:W-:Y:S01]  /*10f60*/  ISETP.GE.AND P2, PT, R2, RZ, PT ;  /* 0x000000ff0200720c */ /* 0x000fe20003f46270 */
[----:B------:R-:W-:-:S04]  /*10f70*/  IMAD.HI.U32 R3, R3, R8, RZ ;  /* 0x0000000803037227 */ /* 0x000fc800078e00ff */
[----:B------:R-:W-:-:S05]  /*10f80*/  IMAD R9, R3, R9, R8 ;  /* 0x0000000903097224 */ /* 0x000fca00078e0208 */
[----:B------:R-:W-:-:S13]  /*10f90*/  ISETP.GT.U32.AND P1, PT, R6, R9, PT ;  /* 0x000000090600720c */ /* 0x000fda0003f24070 */
[----:B------:R-:W-:Y:S02]  /*10fa0*/  @!P1 IMAD.IADD R9, R9, 0x1, -R6 ;  /* 0x0000000109099824 */ /* 0x000fe400078e0a06 */
[----:B------:R-:W-:Y:S01]  /*10fb0*/  @!P1 VIADD R3, R3, 0x1 ;  /* 0x0000000103039836 */ /* 0x000fe20000000000 */
[----:B------:R-:W-:Y:S02]  /*10fc0*/  ISETP.NE.AND P1, PT, R10, RZ, PT ;  /* 0x000000ff0a00720c */ /* 0x000fe40003f25270 */
[----:B------:R-:W-:-:S13]  /*10fd0*/  ISETP.GE.U32.AND P0, PT, R9, R6, PT ;  /* 0x000000060900720c */ /* 0x000fda0003f06070 */
[----:B------:R-:W-:-:S04]  /*10fe0*/  @P0 VIADD R3, R3, 0x1 ;  /* 0x0000000103030836 */ /* 0x000fc80000000000 */
[----:B------:R-:W-:Y:S01]  /*10ff0*/  @!P2 IMAD.MOV R3, RZ, RZ, -R3 ;  /* 0x000000ffff03a224 */ /* 0x000fe200078e0a03 */
[----:B------:R-:W-:Y:S01]  /*11000*/  @!P1 LOP3.LUT R3, RZ, R10, RZ, 0x33, !PT ;  /* 0x0000000aff039212 */ /* 0x000fe200078e33ff */
[----:B------:R-:W-:-:S03]  /*11010*/  IMAD.MOV R10, RZ, RZ, -R10 ;  /* 0x000000ffff0a7224 */ /* 0x000fc600078e0a0a */
[----:B------:R-:W-:Y:S01]  /*11020*/  LOP3.LUT R2, RZ, R3, RZ, 0x33, !PT ;  /* 0x00000003ff027212 */ /* 0x000fe200078e33ff */
[----:B------:R-:W-:-:S04]  /*11030*/  IMAD R18, R3, R10, R4 ;  /* 0x0000000a03127224 */ /* 0x000fc800078e0204 */
[----:B------:R-:W-:Y:S01]  /*11040*/  IMAD.IADD R17, R5, 0x1, R2 ;  /* 0x0000000105117824 */ /* 0x000fe200078e0202 */
[----:B------:R-:W-:Y:S06]  /*11050*/  BRA `(.L_x_1455) ;  /* 0x00000000000c7947 */ /* 0x000fec0003800000 */
.L_x_1450:
[----:B------:R-:W-:Y:S02]  /*11060*/  IMAD.MOV.U32 R17, RZ, RZ, RZ ;  /* 0x000000ffff117224 */ /* 0x000fe400078e00ff */
[----:B------:R-:W-:Y:S02]  /*11070*/  IMAD.U32 R16, RZ, RZ, UR6 ;  /* 0x00000006ff107e24 */ /* 0x000fe4000f8e00ff */
[----:B------:R-:W-:-:S07]  /*11080*/  IMAD.MOV.U32 R18, RZ, RZ, RZ ;  /* 0x000000ffff127224 */ /* 0x000fce00078e00ff */
.L_x_1455:
[----:B------:R-:W-:-:S13]  /*11090*/  ISETP.NE.AND P0, PT, R0, RZ, PT ;  /* 0x000000ff0000720c */ /* 0x000fda0003f05270 */
[----:B------:R-:W1:Y:S01]  /*110a0*/  @!P0 S2R R3, SR_CgaCtaId ;  /* 0x0000000000038919 */ /* 0x000e620000008800 */
[----:B------:R-:W-:-:S04]  /*110b0*/  @!P0 MOV R0, 0x400 ;  /* 0x0000040000008802 */ /* 0x000fc80000000f00 */
[----:B-1----:R-:W-:-:S05]  /*110c0*/  @!P0 LEA R0, R3, R0, 0x18 ;  /* 0x0000000003008211 */ /* 0x002fca00078ec0ff */
[----:B------:R1:W-:Y:S01]  /*110d0*/  @!P0 STS.128 [R0+0x2a8d0], R16 ;  /* 0x02a8d01000008388 */ /* 0x0003e20000000c00 */
[----:B------:R-:W-:Y:S06]  /*110e0*/  BAR.ARV 0x5, 0x180 ;  /* 0x0146000000007b1d */ /* 0x000fec0000002000 */
.L_x_1448:
[----:B-1----:R-:W-:Y:S01]  /*110f0*/  IMAD.MOV.U32 R0, RZ, RZ, 0x1 ;  /* 0x00000001ff007424 */ /* 0x002fe200078e00ff */
[----:B------:R1:W-:Y:S01]  /*11100*/  STL [R1+0x4], RZ ;  /* 0x000004ff01007387 */ /* 0x0003e20000100800 */
[----:B------:R-:W-:Y:S02]  /*11110*/  ULDC UR4, c[0x0][0xc3c] ;  /* 0x00030f0000047ab9 */ /* 0x000fe40000000800 */
[----:B--2---:R-:W-:Y:S01]  /*11120*/  ISETP.GE.AND P0, PT, R19, UR4, PT ;  /* 0x0000000413007c0c */ /* 0x004fe2000bf06270 */
[----:B------:R1:W-:Y:S04]  /*11130*/  STL [R1+0x10], R0 ;  /* 0x0000100001007387 */ /* 0x0003e80000100800 */
[----:B------:R1:W-:Y:S08]  /*11140*/  STL [R1+0x38], RZ ;  /* 0x000038ff01007387 */ /* 0x0003f00000100800 */
[----:B-1----:R-:W-:Y:S05]  /*11150*/  @P0 BRA `(.L_x_1456) ;  /* 0x0000005800700947 */ /* 0x002fea0003800000 */
[----:B------:R-:W1:Y:S01]  /*11160*/  S2R R5, SR_TID.X ;  /* 0x0000000000057919 */ /* 0x000e620000002100 */
[----:B------:R-:W2:Y:S01]  /*11170*/  S2UR UR5, SR_CgaCtaId ;  /* 0x00000000000579c3 */ /* 0x000ea20000008800 */
[----:B------:R-:W-:Y:S01]  /*11180*/  UMOV UR4, 0x400 ;  /* 0x0000040000047882 */ /* 0x000fe20000000000 */
[----:B------:R-:W-:Y:S01]  /*11190*/  BSSY B8, `(.L_x_1456) ;  /* 0x0000598000087945 */ /* 0x000fe20003800000 */
[----:B------:R-:W-:Y:S01]  /*111a0*/  ULDC UR38, c[0x0][0xc] ;  /* 0x0000030000267ab9 */ /* 0x000fe20000000800 */
[----:B------:R-:W-:Y:S01]  /*111b0*/  ULDC.64 UR36, c[0x0][0x198] ;  /* 0x0000660000247ab9 */ /* 0x000fe20000000a00 */
[----:B--2---:R-:W-:Y:S01]  /*111c0*/  ULEA UR4, UR5, UR4, 0x18 ;  /* 0x0000000405047291 */ /* 0x004fe2000f8ec03f */
[C---:B-1----:R-:W-:Y:S01]  /*111d0*/  IMAD.SHL.U32 R0, R5.reuse, 0x8, RZ ;  /* 0x0000000805007824 */ /* 0x042fe200078e00ff */
[----:B------:R-:W-:-:S04]  /*111e0*/  LOP3.LUT R4, R5, 0x7f, RZ, 0xc0, !PT ;  /* 0x0000007f05047812 */ /* 0x000fc800078ec0ff */
[C---:B0-----:R-:W-:Y:S02]  /*111f0*/  LOP3.LUT R2, R0.reuse, 0x1f8, RZ, 0xc0, !PT ;  /* 0x000001f800027812 */ /* 0x041fe400078ec0ff */
[----:B------:R-:W-:Y:S02]  /*11200*/  LOP3.LUT R0, R0, 0x38, RZ, 0xc0, !PT ;  /* 0x0000003800007812 */ /* 0x000fe400078ec0ff */
[----:B------:R-:W-:Y:S01]  /*11210*/  LOP3.LUT R3, R2, 0x38, R5, 0x78, !PT ;  /* 0x0000003802037812 */ /* 0x000fe200078e7805 */
[----:B------:R-:W-:-:S05]  /*11220*/  IMAD.SHL.U32 R2, R4, 0x8, RZ ;  /* 0x0000000804027824 */ /* 0x000fca00078e00ff */
[----:B------:R-:W-:Y:S01]  /*11230*/  LOP3.LUT R3, R3, 0x200, R2, 0xf8, !PT ;  /* 0x0000020003037812 */ /* 0x000fe200078ef802 */
[----:B------:R-:W-:Y:S01]  /*11240*/  IMAD.SHL.U32 R2, R5, 0x10, RZ ;  /* 0x0000001005027824 */ /* 0x000fe200078e00ff */
[----:B------:R-:W-:Y:S01]  /*11250*/  SHF.R.U32.HI R5, RZ, 0x3, R4 ;  /* 0x00000003ff057819 */ /* 0x000fe20000011604 */
[----:B------:R-:W-:-:S03]  /*11260*/  IMAD.U32 R4, RZ, RZ, UR4 ;  /* 0x00000004ff047e24 */ /* 0x000fc6000f8e00ff */
[----:B------:R-:W-:Y:S01]  /*11270*/  LOP3.LUT R2, R5, 0x70, R2, 0xf8, !PT ;  /* 0x0000007005027812 */ /* 0x000fe200078ef802 */
[----:B------:R-:W-:Y:S01]  /*11280*/  IMAD R3, R3, 0x2, R4 ;  /* 0x0000000203037824 */ /* 0x000fe200078e0204 */
[----:B------:R-:W-:Y:S01]  /*11290*/  STL [R1], R4 ;  /* 0x0000000401007387 */ /* 0x000fe20000100800 */
[----:B------:R-:W-:-:S03]  /*112a0*/  IMAD.MOV.U32 R2, RZ, RZ, 0x1 ;  /* 0x00000001ff027424 */ /* 0x000fc600078e00ff */
[----:B------:R-:W-:Y:S04]  /*112b0*/  STL [R1+0x20], R3 ;  /* 0x0000200301007387 */ /* 0x000fe80000100800 */
[----:B------:R-:W-:Y:S04]  /*112c0*/  STL [R1+0x38], RZ ;  /* 0x000038ff01007387 */ /* 0x000fe80000100800 */
[----:B------:R0:W-:Y:S04]  /*112d0*/  STL [R1+0x10], R2 ;  /* 0x0000100201007387 */ /* 0x0001e80000100800 */
[----:B------:R1:W-:Y:S01]  /*112e0*/  STL [R1+0x4], RZ ;  /* 0x000004ff01007387 */ /* 0x0003e20000100800 */
[----:B0-----:R-:W-:-:S02]  /*112f0*/  LOP3.LUT R2, R0, 0x40, RZ, 0xfc, !PT ;  /* 0x0000004000027812 */ /* 0x001fc400078efcff */
[----:B-1----:R-:W-:-:S07]  /*11300*/  LOP3.LUT R0, R0, 0x80, RZ, 0xfc, !PT ;  /* 0x0000008000007812 */ /* 0x002fce00078efcff */
.L_x_1566:
[----:B------:R-:W-:Y:S05]  /*11310*/  YIELD ;  /* 0x0000000000007946 */ /* 0x000fea0003800000 */
[----:B------:R-:W-:Y:S01]  /*11320*/  ULDC.64 UR4, c[0x0][0xa28] ;  /* 0x00028a0000047ab9 */ /* 0x000fe20000000a00 */
[----:B----4-:R-:W-:Y:S01]  /*11330*/  IMAD.MOV.U32 R0, RZ, RZ, RZ ;  /* 0x000000ffff007224 */ /* 0x010fe200078e00ff */
[----:B------:R-:W-:Y:S01]  /*11340*/  ISETP.NE.U32.AND P0, PT, RZ, UR4, PT ;  /* 0x00000004ff007c0c */ /* 0x000fe2000bf05070 */
[----:B------:R-:W0:Y:S01]  /*11350*/  LDC.64 R4, c[0x0][0xa00] ;  /* 0x00028000ff047b82 */ /* 0x000e220000000a00 */
[----:B------:R-:W-:Y:S01]  /*11360*/  ULDC.64 UR8, c[0x0][0x208] ;  /* 0x0000820000087ab9 */ /* 0x000fe20000000a00 */
[----:B-1----:R-:W-:-:S02]  /*11370*/  CS2R R8, SRZ ;  /* 0x0000000000087805 */ /* 0x002fc4000001ff00 */
[----:B------:R-:W-:Y:S01]  /*11380*/  ISETP.NE.AND.EX P0, PT, RZ, UR5, PT, P0 ;  /* 0x00000005ff007c0c */ /* 0x000fe2000bf05300 */
[----:B------:R-:W-:Y:S01]  /*11390*/  ULDC.64 UR4, c[0x0][0xa18] ;  /* 0x0002860000047ab9 */ /* 0x000fe20000000a00 */
[----:B------:R-:W-:-:S11]  /*113a0*/  ULDC.64 UR6, c[0x0][0xa08] ;  /* 0x0002820000067ab9 */ /* 0x000fd60000000a00 */
[----:B------:R-:W1:Y:S02]  /*113b0*/  @P0 LDC.64 R2, c[0x0][0xa28] ;  /* 0x00028a00ff020b82 */ /* 0x000e640000000a00 */
[----:B-1----:R-:W-:-:S05]  /*113c0*/  @P0 IMAD.WIDE R2, R19, 0x4, R2 ;  /* 0x0000000413020825 */ /* 0x002fca00078e0202 */
[----:B------:R1:W5:Y:S01]  /*113d0*/  @P0 LDG.E R0, desc[UR8][R2.64] ;  /* 0x0000000802000981 */ /* 0x000362000c1e1900 */
[----:B------:R-:W-:Y:S01]  /*113e0*/  ISETP.NE.U32.AND P0, PT, RZ, UR4, PT ;  /* 0x00000004ff007c0c */ /* 0x000fe2000bf05070 */
[----:B0-----:R-:W-:Y:S01]  /*113f0*/  IMAD.WIDE R4, R19, 0x4, R4 ;  /* 0x0000000413047825 */ /* 0x001fe200078e0204 */
[----:B------:R-:W-:Y:S02]  /*11400*/  ISETP.NE.U32.AND P1, PT, RZ, UR6, PT ;  /* 0x00000006ff007c0c */ /* 0x000fe4000bf25070 */
[----:B------:R-:W-:Y:S01]  /*11410*/  ISETP.NE.AND.EX P2, PT, RZ, UR5, PT, P0 ;  /* 0x00000005ff007c0c */ /* 0x000fe2000bf45300 */
[----:B------:R-:W-:Y:S01]  /*11420*/  ULDC.64 UR4, c[0x0][0xa00] ;  /* 0x0002800000047ab9 */ /* 0x000fe20000000a00 */
[----:B------:R-:W-:Y:S02]  /*11430*/  ISETP.NE.AND.EX P1, PT, RZ, UR7, PT, P1 ;  /* 0x00000007ff007c0c */ /* 0x000fe4000bf25310 */
[----:B------:R-:W-:Y:S01]  /*11440*/  ISETP.NE.U32.AND P0, PT, RZ, UR4, PT ;  /* 0x00000004ff007c0c */ /* 0x000fe2000bf05070 */
[----:B-1----:R-:W0:Y:S03]  /*11450*/  LDC.64 R2, c[0x0][0xa08] ;  /* 0x00028200ff027b82 */ /* 0x002e260000000a00 */
[----:B------:R-:W-:-:S05]  /*11460*/  ISETP.NE.AND.EX P0, PT, RZ, UR5, PT, P0 ;  /* 0x00000005ff007c0c */ /* 0x000fca000bf05300 */
[----:B--23--:R-:W1:Y:S08]  /*11470*/  @P2 LDC.64 R6, c[0x0][0xa18] ;  /* 0x00028600ff062b82 */ /* 0x00ce700000000a00 */
[----:B------:R-:W2:Y:S01]  /*11480*/  @P0 LDG.E R9, desc[UR8][R4.64] ;  /* 0x0000000804090981 */ /* 0x000ea2000c1e1900 */
[----:B------:R-:W-:Y:S01]  /*11490*/  ULDC UR4, c[0x0][0x288] ;  /* 0x0000a20000047ab9 */ /* 0x000fe20000000800 */
[----:B0-----:R-:W-:-:S05]  /*114a0*/  IMAD.WIDE R2, R19, 0x4, R2 ;  /* 0x0000000413027825 */ /* 0x001fca00078e0202 */
[----:B------:R-:W5:Y:S01]  /*114b0*/  @P1 LDG.E R8, desc[UR8][R2.64] ;  /* 0x0000000802081981 */ /* 0x000f62000c1e1900 */
[----:B-1----:R-:W-:-:S03]  /*114c0*/  @P2 IMAD.WIDE R6, R19, 0x4, R6 ;  /* 0x0000000413062825 */ /* 0x002fc600078e0206 */
        /* <DEDUP_REMOVED lines=15> */
[----:B------:R-:W0:Y:S04]  /*115c0*/  LDG.E R7, desc[UR4][R4.64] ;  /* 0x0000000404077981 */ /* 0x000e28000c1e1900 */
[----:B------:R-:W0:Y:S02]  /*115d0*/  LDG.E R4, desc[UR4][R4.64+0x4] ;  /* 0x0000040404047981 */ /* 0x000e24000c1e1900 */
[----:B0-----:R-:W-:-:S05]  /*115e0*/  IMAD.IADD R9, R4, 0x1, -R7 ;  /* 0x0000000104097824 */ /* 0x001fca00078e0a07 */
[----:B------:R1:W-:Y:S02]  /*115f0*/  STL [R1+0x30], R9 ;  /* 0x0000300901007387 */ /* 0x0003e40000100800 */
.L_x_1457:
[----:B-----5:R-:W-:Y:S01]  /*11600*/  IMAD.IADD R4, R8, 0x1, R0 ;  /* 0x0000000108047824 */ /* 0x020fe200078e0200 */
[----:B------:R-:W-:Y:S02]  /*11610*/  ULDC.64 UR4, c[0x0][0xa20] ;  /* 0x0002880000047ab9 */ /* 0x000fe40000000a00 */
[----:B------:R-:W-:Y:S02]  /*11620*/  ISETP.NE.U32.AND P0, PT, RZ, UR4, PT ;  /* 0x00000004ff007c0c */ /* 0x000fe4000bf05070 */
[----:B------:R2:W-:Y:S02]  /*11630*/  STL [R1+0x14], R4 ;  /* 0x0000140401007387 */ /* 0x0005e40000100800 */
[----:B------:R-:W-:-:S13]  /*11640*/  ISETP.NE.AND.EX P0, PT, RZ, UR5, PT, P0 ;  /* 0x00000005ff007c0c */ /* 0x000fda000bf05300 */
[----:B--2---:R-:W-:Y:S05]  /*11650*/  @!P0 BRA `(.L_x_1458) ;  /* 0x0000000000148947 */ /* 0x004fea0003800000 */
[----:B------:R-:W2:Y:S01]  /*11660*/  LDC.64 R2, c[0x0][0xa20] ;  /* 0x00028800ff027b82 */ /* 0x000ea20000000a00 */
[----:B------:R-:W-:Y:S01]  /*11670*/  ULDC.64 UR4, c[0x0][0x208] ;  /* 0x0000820000047ab9 */ /* 0x000fe20000000a00 */
[----:B--2---:R-:W-:-:S05]  /*11680*/  IMAD.WIDE R2, R19, 0x4, R2 ;  /* 0x0000000413027825 */ /* 0x004fca00078e0202 */
[----:B------:R2:W5:Y:S01]  /*11690*/  LDG.E R6, desc[UR4][R2.64] ;  /* 0x0000000402067981 */ /* 0x000562000c1e1900 */
[----:B------:R-:W-:Y:S05]  /*116a0*/  BRA `(.L_x_1459) ;  /* 0x0000000000147947 */ /* 0x000fea0003800000 */
.L_x_1458:
[----:B------:R-:W-:Y:S05]  /*116b0*/  @!P1 BRA `(.L_x_1459) ;  /* 0x0000000000109947 */ /* 0x000fea0003800000 */
[----:B------:R-:W-:Y:S02]  /*116c0*/  ULDC.64 UR4, c[0x0][0x208] ;  /* 0x0000820000047ab9 */ /* 0x000fe40000000a00 */
[----:B------:R-:W2:Y:S04]  /*116d0*/  LDG.E R6, desc[UR4][R2.64] ;  /* 0x0000000402067981 */ /* 0x000ea8000c1e1900 */
[----:B------:R-:W2:Y:S02]  /*116e0*/  LDG.E R2, desc[UR4][R2.64+0x4] ;  /* 0x0000040402027981 */ /* 0x000ea4000c1e1900 */
[----:B--2---:R-:W-:-:S07]  /*116f0*/  IMAD.IADD R6, R2, 0x1, -R6 ;  /* 0x0000000102067824 */ /* 0x004fce00078e0a06 */
.L_x_1459:
[----:B--2---:R-:W2:Y:S01]  /*11700*/  LDC R2, c[0x0][0x448] ;  /* 0x00011200ff027b82 */ /* 0x004ea20000000800 */
[----:B------:R-:W-:Y:S02]  /*11710*/  IMAD.SHL.U32 R8, R17, 0x80, RZ ;  /* 0x0000008011087824 */ /* 0x000fe400078e00ff */
[----:B-----5:R-:W-:Y:S02]  /*11720*/  IMAD.IADD R0, R6, 0x1, -R0 ;  /* 0x0000000106007824 */ /* 0x020fe400078e0a00 */
[----:B------:R-:W-:Y:S01]  /*11730*/  VIADD R4, R8, 0x7f ;  /* 0x0000007f08047836 */ /* 0x000fe20000000000 */
[----:B------:R3:W-:Y:S03]  /*11740*/  STL [R1+0x2c], R8 ;  /* 0x00002c0801007387 */ /* 0x0007e60000100800 */
[----:B------:R-:W-:Y:S01]  /*11750*/  IMAD.MOV.U32 R6, RZ, RZ, R4 ;  /* 0x000000ffff067224 */ /* 0x000fe200078e0004 */
[----:B--2---:R-:W-:-:S13]  /*11760*/  ISETP.NE.AND P1, PT, R2, 0x1, PT ;  /* 0x000000010200780c */ /* 0x004fda0003f25270 */
[----:B------:R-:W2:Y:S08]  /*11770*/  @P1 LDC R3, c[0x0][0x44c] ;  /* 0x00011300ff031b82 */ /* 0x000eb00000000800 */
[----:B------:R-:W4:Y:S01]  /*11780*/  @P1 LDC R2, c[0x0][0x450] ;  /* 0x00011400ff021b82 */ /* 0x000f220000000800 */
[----:B--2---:R-:W-:-:S05]  /*11790*/  @P1 IMAD.HI.U32 R3, R4, R3, RZ ;  /* 0x0000000304031227 */ /* 0x004fca00078e00ff */
[----:B----4-:R-:W-:Y:S02]  /*117a0*/  @P1 SHF.R.U32.HI R6, RZ, R2, R3 ;  /* 0x00000002ff061219 */ /* 0x010fe40000011603 */
[----:B------:R-:W-:-:S05]  /*117b0*/  IADD3 R2, R0, 0x1, -R9 ;  /* 0x0000000100027810 */ /* 0x000fca0007ffe809 */
[----:B------:R-:W-:Y:S02]  /*117c0*/  IMAD.IADD R6, R2, 0x1, R6 ;  /* 0x0000000102067824 */ /* 0x000fe400078e0206 */
[----:B------:R-:W2:Y:S02]  /*117d0*/  LDC.64 R2, c[0x0][0x9e0] ;  /* 0x00027800ff027b82 */ /* 0x000ea40000000a00 */
[----:B--2---:R-:W-:Y:S01]  /*117e0*/  ISETP.GE.AND P2, PT, R3, 0x1, PT ;  /* 0x000000010300780c */ /* 0x004fe20003f46270 */
[----:B------:R-:W-:-:S12]  /*117f0*/  IMAD.IADD R2, R6, 0x1, R2 ;  /* 0x0000000106027824 */ /* 0x000fd800078e0202 */
[----:B---3--:R-:W-:Y:S05]  /*11800*/  @!P2 BRA `(.L_x_1460) ;  /* 0x000000000048a947 */ /* 0x008fea0003800000 */
[C---:B------:R-:W-:Y:S01]  /*11810*/  ISETP.GT.AND P0, PT, R6.reuse, RZ, PT ;  /* 0x000000ff0600720c */ /* 0x040fe20003f04270 */
[----:B------:R-:W-:Y:S01]  /*11820*/  BSSY B0, `(.L_x_1461) ;  /* 0x000000e000007945 */ /* 0x000fe20003800000 */
[----:B------:R-:W-:-:S11]  /*11830*/  VIADD R7, R6, 0xffffffff ;  /* 0xffffffff06077836 */ /* 0x000fd60000000000 */
[----:B------:R-:W-:Y:S05]  /*11840*/  @P0 BRA `(.L_x_1462) ;  /* 0x00000000001c0947 */ /* 0x000fea0003800000 */
[----:B------:R-:W-:Y:S01]  /*11850*/  ISETP.NE.AND P0, PT, R3, 0x1, PT ;  /* 0x000000010300780c */ /* 0x000fe20003f05270 */
[----:B------:R-:W-:-:S12]  /*11860*/  IMAD.MOV R6, RZ, RZ, -R6 ;  /* 0x000000ffff067224 */ /* 0x000fd800078e0a06 */
[----:B------:R-:W2:Y:S02]  /*11870*/  @P0 LDC.64 R4, c[0x0][0x9e8] ;  /* 0x00027a00ff040b82 */ /* 0x000ea40000000a00 */
[----:B--2---:R-:W-:-:S05]  /*11880*/  @P0 IMAD.HI.U32 R4, R6, R4, RZ ;  /* 0x0000000406040227 */ /* 0x004fca00078e00ff */
[----:B------:R-:W-:-:S04]  /*11890*/  @P0 SHF.R.U32.HI R6, RZ, R5, R4 ;  /* 0x00000005ff060219 */ /* 0x000fc80000011604 */
[----:B------:R-:W-:Y:S01]  /*118a0*/  LOP3.LUT R7, RZ, R6, RZ, 0x33, !PT ;  /* 0x00000006ff077212 */ /* 0x000fe200078e33ff */
[----:B------:R-:W-:Y:S06]  /*118b0*/  BRA `(.L_x_1463) ;  /* 0x0000000000107947 */ /* 0x000fec0003800000 */
.L_x_1462:
[----:B------:R-:W-:-:S13]  /*118c0*/  ISETP.NE.AND P0, PT, R3, 0x1, PT ;  /* 0x000000010300780c */ /* 0x000fda0003f05270 */
[----:B------:R-:W2:Y:S02]  /*118d0*/  @P0 LDC.64 R4, c[0x0][0x9e8] ;  /* 0x00027a00ff040b82 */ /* 0x000ea40000000a00 */
[----:B--2---:R-:W-:-:S05]  /*118e0*/  @P0 IMAD.HI.U32 R4, R7, R4, RZ ;  /* 0x0000000407040227 */ /* 0x004fca00078e00ff */
[----:B------:R-:W-:-:S07]  /*118f0*/  @P0 SHF.R.U32.HI R7, RZ, R5, R4 ;  /* 0x00000005ff070219 */ /* 0x000fce0000011604 */
.L_x_1463:
[----:B------:R-:W-:Y:S05]  /*11900*/  BSYNC B0 ;  /* 0x0000000000007941 */ /* 0x000fea0003800000 */
.L_x_1461:
[----:B------:R-:W-:-:S05]  /*11910*/  IMAD R7, R7, R3, R3 ;  /* 0x0000000307077224 */ /* 0x000fca00078e0203 */
[----:B------:R-:W-:-:S07]  /*11920*/  VIMNMX R2, R2, R7, PT ;  /* 0x0000000702027248 */ /* 0x000fce0003fe0100 */
.L_x_1460:
[----:B------:R-:W2:Y:S01]  /*11930*/  @P1 LDC R6, c[0x0][0x44c] ;  /* 0x00011300ff061b82 */ /* 0x000ea20000000800 */
[----:B------:R-:W-:Y:S01]  /*11940*/  IMAD.MOV.U32 R4, RZ, RZ, R8 ;  /* 0x000000ffff047224 */ /* 0x000fe200078e0008 */
[----:B------:R-:W-:-:S06]  /*11950*/  ULDC UR4, c[0x0][0x9dc] ;  /* 0x0002770000047ab9 */ /* 0x000fcc0000000800 */
[----:B------:R-:W3:Y:S01]  /*11960*/  @P1 LDC R5, c[0x0][0x450] ;  /* 0x00011400ff051b82 */ /* 0x000ee20000000800 */
[----:B--2---:R-:W-:-:S05]  /*11970*/  @P1 IMAD.HI.U32 R6, R8, R6, RZ ;  /* 0x0000000608061227 */ /* 0x004fca00078e00ff */
[----:B---3--:R-:W-:Y:S01]  /*11980*/  @P1 SHF.R.U32.HI R4, RZ, R5, R6 ;  /* 0x00000005ff041219 */ /* 0x008fe20000011606 */
[----:B------:R-:W-:Y:S02]  /*11990*/  VIADD R5, R2, 0x5f ;  /* 0x0000005f02057836 */ /* 0x000fe40000000000 */
[----:B------:R-:W-:Y:S01]  /*119a0*/  VIADD R6, R0, 0x5f ;  /* 0x0000005f00067836 */ /* 0x000fe20000000000 */
[----:B------:R-:W-:Y:S01]  /*119b0*/  IADD3 R2, R4, R0, -R9 ;  /* 0x0000000004027210 */ /* 0x000fe20007ffe809 */
[----:B------:R-:W-:-:S04]  /*119c0*/  IMAD.HI R5, R5, 0x2aaaaaab, RZ ;  /* 0x2aaaaaab05057827 */ /* 0x000fc800078e02ff */
[----:B------:R-:W-:Y:S01]  /*119d0*/  IMAD.HI R6, R6, 0x2aaaaaab, RZ ;  /* 0x2aaaaaab06067827 */ /* 0x000fe200078e02ff */
[----:B------:R-:W-:-:S04]  /*119e0*/  SHF.R.U32.HI R0, RZ, 0x1f, R5 ;  /* 0x0000001fff007819 */ /* 0x000fc80000011605 */
[----:B------:R-:W-:Y:S02]  /*119f0*/  SHF.R.U32.HI R4, RZ, 0x1f, R6 ;  /* 0x0000001fff047819 */ /* 0x000fe40000011606 */
[----:B------:R-:W-:Y:S02]  /*11a00*/  LEA.HI.SX32 R0, R5, R0, 0x1c ;  /* 0x0000000005007211 */ /* 0x000fe400078fe2ff */
[----:B------:R-:W-:-:S04]  /*11a10*/  LEA.HI.SX32 R4, R6, R4, 0x1c ;  /* 0x0000000406047211 */ /* 0x000fc800078fe2ff */
[----:B------:R-:W-:Y:S01]  /*11a20*/  VIMNMX R7, R4, R0, PT ;  /* 0x0000000004077248 */ /* 0x000fe20003fe0100 */
[----:B------:R-:W-:-:S04]  /*11a30*/  VIADD R0, R2, -UR4 ;  /* 0x8000000402007c36 */ /* 0x000fc80008000000 */
[----:B------:R2:W-:Y:S01]  /*11a40*/  STL [R1+0x28], R7 ;  /* 0x0000280701007387 */ /* 0x0005e20000100800 */
[----:B------:R-:W-:Y:S05]  /*11a50*/  @!P2 BRA `(.L_x_1464) ;  /* 0x000000000044a947 */ /* 0x000fea0003800000 */
[----:B------:R-:W-:Y:S01]  /*11a60*/  ISETP.GT.AND P0, PT, R2, -0x1, PT ;  /* 0xffffffff0200780c */ /* 0x000fe20003f04270 */
[----:B------:R-:W-:-:S12]  /*11a70*/  BSSY B0, `(.L_x_1465) ;  /* 0x000000d000007945 */ /* 0x000fd80003800000 */
[----:B------:R-:W-:Y:S05]  /*11a80*/  @P0 BRA `(.L_x_1466) ;  /* 0x00000000001c0947 */ /* 0x000fea0003800000 */
[----:B------:R-:W-:Y:S02]  /*11a90*/  ISETP.NE.AND P0, PT, R3, 0x1, PT ;  /* 0x000000010300780c */ /* 0x000fe40003f05270 */
[----:B------:R-:W-:-:S11]  /*11aa0*/  LOP3.LUT R2, RZ, R2, RZ, 0x33, !PT ;  /* 0x00000002ff027212 */ /* 0x000fd600078e33ff */
[----:B------:R-:W3:Y:S02]  /*11ab0*/  @P0 LDC.64 R4, c[0x0][0x9e8] ;  /* 0x00027a00ff040b82 */ /* 0x000ee40000000a00 */
[----:B---3--:R-:W-:-:S05]  /*11ac0*/  @P0 IMAD.HI.U32 R4, R2, R4, RZ ;  /* 0x0000000402040227 */ /* 0x008fca00078e00ff */
[----:B------:R-:W-:-:S04]  /*11ad0*/  @P0 SHF.R.U32.HI R2, RZ, R5, R4 ;  /* 0x00000005ff020219 */ /* 0x000fc80000011604 */
[----:B------:R-:W-:Y:S01]  /*11ae0*/  LOP3.LUT R2, RZ, R2, RZ, 0x33, !PT ;  /* 0x00000002ff027212 */ /* 0x000fe200078e33ff */
[----:B------:R-:W-:Y:S06]  /*11af0*/  BRA `(.L_x_1467) ;  /* 0x0000000000107947 */ /* 0x000fec0003800000 */
.L_x_1466:
[----:B------:R-:W-:-:S13]  /*11b00*/  ISETP.NE.AND P0, PT, R3, 0x1, PT ;  /* 0x000000010300780c */ /* 0x000fda0003f05270 */
[----:B------:R-:W3:Y:S02]  /*11b10*/  @P0 LDC.64 R4, c[0x0][0x9e8] ;  /* 0x00027a00ff040b82 */ /* 0x000ee40000000a00 */
[----:B---3--:R-:W-:-:S05]  /*11b20*/  @P0 IMAD.HI.U32 R4, R2, R4, RZ ;  /* 0x0000000402040227 */ /* 0x008fca00078e00ff */
[----:B------:R-:W-:-:S07]  /*11b30*/  @P0 SHF.R.U32.HI R2, RZ, R5, R4 ;  /* 0x00000005ff020219 */ /* 0x000fce0000011604 */
.L_x_1467:
[----:B------:R-:W-:Y:S05]  /*11b40*/  BSYNC B0 ;  /* 0x0000000000007941 */ /* 0x000fea0003800000 */
.L_x_1465:
[----:B------:R-:W-:-:S05]  /*11b50*/  IMAD R2, R2, R3, RZ ;  /* 0x0000000302027224 */ /* 0x000fca00078e02ff */
[----:B------:R-:W-:-:S07]  /*11b60*/  VIMNMX R0, R0, R2, !PT ;  /* 0x0000000200007248 */ /* 0x000fce0007fe0100 */
.L_x_1464:
[----:B------:R-:W-:Y:S01]  /*11b70*/  IMAD.HI R0, R0, 0x2aaaaaab, RZ ;  /* 0x2aaaaaab00007827 */ /* 0x000fe200078e02ff */
[----:B------:R-:W-:Y:S04]  /*11b80*/  BSSY B7, `(.L_x_1468) ;  /* 0x000042f000077945 */ /* 0x000fe80003800000 */
[----:B------:R-:W-:-:S04]  /*11b90*/  SHF.R.U32.HI R2, RZ, 0x1f, R0 ;  /* 0x0000001fff027819 */ /* 0x000fc80000011600 */
[----:B------:R-:W-:-:S04]  /*11ba0*/  LEA.HI.SX32 R2, R0, R2, 0x1c ;  /* 0x0000000200027211 */ /* 0x000fc800078fe2ff */
[----:B------:R-:W-:-:S04]  /*11bb0*/  VIMNMX R3, RZ, R2, !PT ;  /* 0x00000002ff037248 */ /* 0x000fc80007fe0100 */
[----:B------:R-:W-:Y:S01]  /*11bc0*/  ISETP.GT.AND P0, PT, R7, R3, PT ;  /* 0x000000030700720c */ /* 0x000fe20003f04270 */
[----:B------:R3:W-:-:S12]  /*11bd0*/  STL [R1+0x24], R3 ;  /* 0x0000240301007387 */ /* 0x0007d80000100800 */
[----:B---3--:R-:W-:Y:S05]  /*11be0*/  @P0 BRA `(.L_x_1469) ;  /* 0x0000000000480947 */ /* 0x008fea0003800000 */
[----:B------:R-:W3:Y:S02]  /*11bf0*/  S2R R3, SR_TID.X ;  /* 0x0000000000037919 */ /* 0x000ee40000002100 */
[----:B---3--:R-:W-:-:S04]  /*11c00*/  LOP3.LUT R3, R3, 0x7f, RZ, 0xc0, !PT ;  /* 0x0000007f03037812 */ /* 0x008fc800078ec0ff */
[----:B------:R-:W-:-:S13]  /*11c10*/  ISETP.NE.AND P0, PT, R3, RZ, PT ;  /* 0x000000ff0300720c */ /* 0x000fda0003f05270 */
[----:B------:R-:W-:Y:S05]  /*11c20*/  @P0 BRA `(.L_x_1470) ;  /* 0x0000004000900947 */ /* 0x000fea0003800000 */
[----:B------:R-:W3:Y:S01]  /*11c30*/  S2R R5, SR_LANEID ;  /* 0x0000000000057919 */ /* 0x000ee20000000000 */
[----:B------:R-:W-:Y:S01]  /*11c40*/  VOTEU.ANY UR4, UPT, PT ;  /* 0x0000000000047886 */ /* 0x000fe200038e0100 */
[----:B------:R-:W4:Y:S01]  /*11c50*/  LDC.64 R2, c[0x0][0xc60] ;  /* 0x00031800ff027b82 */ /* 0x000f220000000a00 */
[----:B------:R-:W3:Y:S01]  /*11c60*/  FLO.U32 R0, UR4 ;  /* 0x0000000400007d00 */ /* 0x000ee200080e0000 */
[----:B------:R-:W-:Y:S01]  /*11c70*/  ULDC.64 UR6, c[0x0][0x208] ;  /* 0x0000820000067ab9 */ /* 0x000fe20000000a00 */
[----:B---3--:R-:W-:-:S06]  /*11c80*/  ISETP.EQ.U32.AND P0, PT, R0, R5, PT ;  /* 0x000000050000720c */ /* 0x008fcc0003f02070 */
[----:B------:R-:W4:Y:S07]  /*11c90*/  POPC R5, UR4 ;  /* 0x0000000400057d09 */ /* 0x000f2e0008000000 */
[----:B----4-:R-:W3:Y:S01]  /*11ca0*/  @P0 ATOMG.E.ADD.STRONG.GPU PT, R3, desc[UR6][R2.64], R5 ;  /* 0x00000005020309a8 */ /* 0x010ee200081ee1c6 */
[----:B------:R-:W4:Y:S02]  /*11cb0*/  S2R R4, SR_LTMASK ;  /* 0x0000000000047919 */ /* 0x000f240000003900 */
[----:B----4-:R-:W-:-:S04]  /*11cc0*/  LOP3.LUT R4, R4, UR4, RZ, 0xc0, !PT ;  /* 0x0000000404047c12 */ /* 0x010fc8000f8ec0ff */
[----:B--2---:R-:W2:Y:S01]  /*11cd0*/  POPC R7, R4 ;  /* 0x0000000400077309 */ /* 0x004ea20000000000 */
[----:B---3--:R-:W2:Y:S02]  /*11ce0*/  SHFL.IDX PT, R0, R3, R0, 0x1f ;  /* 0x00001f0003007589 */ /* 0x008ea400000e0000 */
[----:B--2---:R-:W-:Y:S01]  /*11cf0*/  IADD3 R16, R0, UR38, R7 ;  /* 0x0000002600107c10 */ /* 0x004fe2000fffe007 */
[----:B------:R-:W-:Y:S06]  /*11d00*/  BRA `(.L_x_1470) ;  /* 0x0000004000587947 */ /* 0x000fec0003800000 */
.L_x_1469:
[----:B------:R-:W3:Y:S01]  /*11d10*/  LDL R17, [R1] ;  /* 0x0000000001117983 */ /* 0x000ee20000100800 */
[----:B------:R-:W-:Y:S01]  /*11d20*/  BSSY B6, `(.L_x_1471) ;  /* 0x0000014000067945 */ /* 0x000fe20003800000 */
[----:B---3--:R-:W-:-:S05]  /*11d30*/  VIADD R0, R17, 0x18400 ;  /* 0x0001840011007836 */ /* 0x008fca0000000000 */
[----:B------:R-:W-:-:S13]  /*11d40*/  LOP3.LUT P0, RZ, R0, 0x3ff, RZ, 0xc0, !PT ;  /* 0x000003ff00ff7812 */ /* 0x000fda000780c0ff */
[----:B------:R-:W-:Y:S05]  /*11d50*/  @!P0 BRA `(.L_x_1472) ;  /* 0x0000000000408947 */ /* 0x000fea0003800000 */
[----:B------:R-:W-:Y:S01]  /*11d60*/  MOV R2, 0x0 ;  /* 0x0000000000027802 */ /* 0x000fe20000000f00 */
[----:B------:R-:W-:Y:S01]  /*11d70*/  ULDC.64 UR6, c[0x4][0x118] ;  /* 0x0100460000067ab9 */ /* 0x000fe20000000a00 */
[----:B------:R-:W-:Y:S01]  /*11d80*/  ULDC.64 UR8, c[0x4][0x120] ;  /* 0x0100480000087ab9 */ /* 0x000fe20000000a00 */
[----:B------:R-:W-:Y:S01]  /*11d90*/  ULDC.64 UR4, c[0x4][0xa0] ;  /* 0x0100280000047ab9 */ /* 0x000fe20000000a00 */
[----:B------:R-:W-:Y:S02]  /*11da0*/  IMAD.U32 R4, RZ, RZ, UR6 ;  /* 0x00000006ff047e24 */ /* 0x000fe4000f8e00ff */
[----:B------:R-:W3:Y:S01]  /*11db0*/  LDC.64 R2, c[0x4][R2] ;  /* 0x0100000002027b82 */ /* 0x000ee20000000a00 */
[----:B------:R-:W-:Y:S02]  /*11dc0*/  IMAD.U32 R5, RZ, RZ, UR7 ;  /* 0x00000007ff057e24 */ /* 0x000fe4000f8e00ff */
[----:B------:R-:W-:Y:S02]  /*11dd0*/  IMAD.U32 R6, RZ, RZ, UR8 ;  /* 0x00000008ff067e24 */ /* 0x000fe4000f8e00ff */
[----:B--2---:R-:W-:-:S02]  /*11de0*/  IMAD.U32 R7, RZ, RZ, UR9 ;  /* 0x00000009ff077e24 */ /* 0x004fc4000f8e00ff */
[----:B------:R-:W-:Y:S02]  /*11df0*/  IMAD.U32 R10, RZ, RZ, UR4 ;  /* 0x00000004ff0a7e24 */ /* 0x000fe4000f8e00ff */
[----:B------:R-:W-:Y:S02]  /*11e00*/  IMAD.U32 R11, RZ, RZ, UR5 ;  /* 0x00000005ff0b7e24 */ /* 0x000fe4000f8e00ff */
[----:B------:R-:W-:Y:S02]  /*11e10*/  IMAD.MOV.U32 R8, RZ, RZ, 0x70 ;  /* 0x00000070ff087424 */ /* 0x000fe400078e00ff */
[----:B------:R-:W-:Y:S02]  /*11e20*/  IMAD.MOV.U32 R12, RZ, RZ, 0x1 ;  /* 0x00000001ff0c7424 */ /* 0x000fe400078e00ff */
[----:B------:R-:W-:-:S07]  /*11e30*/  IMAD.MOV.U32 R13, RZ, RZ, RZ ;  /* 0x000000ffff0d7224 */ /* 0x000fce00078e00ff */
[----:B------:R-:W-:-:S07]  /*11e40*/  LEPC R20, `(.L_x_1472) ;  /* 0x000000001014794e */ /* 0x000fce0000000000 */
[----:B01-3--:R-:W-:Y:S05]  /*11e50*/  CALL.ABS.NOINC R2 ;  /* 0x0000000002007343 */ /* 0x00bfea0003c00000 */
.L_x_1472:
[----:B------:R-:W-:Y:S05]  /*11e60*/  BSYNC B6 ;  /* 0x0000000000067941 */ /* 0x000fea0003800000 */
.L_x_1471:
        /* <DEDUP_REMOVED lines=8> */
[----:B------:R3:W4:Y:S01]  /*11ef0*/  LDC.64 R2, c[0x4][R17] ;  /* 0x0100000011027b82 */ /* 0x0007220000000a00 */
[----:B------:R-:W-:Y:S02]  /*11f00*/  IMAD.U32 R4, RZ, RZ, UR6 ;  /* 0x00000006ff047e24 */ /* 0x000fe4000f8e00ff */
[----:B------:R-:W-:Y:S02]  /*11f10*/  IMAD.U32 R5, RZ, RZ, UR7 ;  /* 0x00000007ff057e24 */ /* 0x000fe4000f8e00ff */
[----:B------:R-:W-:Y:S02]  /*11f20*/  IMAD.U32 R6, RZ, RZ, UR8 ;  /* 0x00000008ff067e24 */ /* 0x000fe4000f8e00ff */
[----:B--2---:R-:W-:-:S02]  /*11f30*/  IMAD.U32 R7, RZ, RZ, UR9 ;  /* 0x00000009ff077e24 */ /* 0x004fc4000f8e00ff */
[----:B------:R-:W-:Y:S02]  /*11f40*/  IMAD.U32 R10, RZ, RZ, UR4 ;  /* 0x00000004ff0a7e24 */ /* 0x000fe4000f8e00ff */
[----:B------:R-:W-:Y:S02]  /*11f50*/  IMAD.U32 R11, RZ, RZ, UR5 ;  /* 0x00000005ff0b7e24 */ /* 0x000fe4000f8e00ff */
[----:B------:R-:W-:Y:S02]  /*11f60*/  IMAD.MOV.U32 R8, RZ, RZ, 0x70 ;  /* 0x00000070ff087424 */ /* 0x000fe400078e00ff */
[----:B------:R-:W-:Y:S02]  /*11f70*/  IMAD.MOV.U32 R12, RZ, RZ, 0x1 ;  /* 0x00000001ff0c7424 */ /* 0x000fe400078e00ff */
[----:B---3--:R-:W-:-:S07]  /*11f80*/  IMAD.MOV.U32 R13, RZ, RZ, RZ ;  /* 0x000000ffff0d7224 */ /* 0x008fce00078e00ff */
[----:B------:R-:W-:-:S07]  /*11f90*/  LEPC R20, `(.L_x_1475) ;  /* 0x000000001014794e */ /* 0x000fce0000000000 */
[----:B01--4-:R-:W-:Y:S05]  /*11fa0*/  CALL.ABS.NOINC R2 ;  /* 0x0000000002007343 */ /* 0x013fea0003c00000 */
.L_x_1475:
        /* <DEDUP_REMOVED lines=15> */
.L_x_1474:
[----:B------:R-:W-:Y:S05]  /*120a0*/  BSYNC B6 ;  /* 0x0000000000067941 */ /* 0x000fea0003800000 */
.L_x_1473:
[----:B------:R-:W-:Y:S01]  /*120b0*/  ULDC.64 UR4, c[0x0][0x9f8] ;  /* 0x00027e0000047ab9 */ /* 0x000fe20000000a00 */
[----:B------:R-:W3:Y:S01]  /*120c0*/  LDL R17, [R1+0x28] ;  /* 0x0000280001117983 */ /* 0x000ee20000100800 */
[----:B------:R-:W-:Y:S01]  /*120d0*/  ISETP.NE.U32.AND P0, PT, RZ, UR4, PT ;  /* 0x00000004ff007c0c */ /* 0x000fe2000bf05070 */
[----:B--2---:R-:W-:Y:S01]  /*120e0*/  IMAD.MOV.U32 R7, RZ, RZ, R19 ;  /* 0x000000ffff077224 */ /* 0x004fe200078e0013 */
[----:B------:R-:W-:Y:S02]  /*120f0*/  ULDC.64 UR6, c[0x0][0x208] ;  /* 0x0000820000067ab9 */ /* 0x000fe40000000a00 */
[----:B------:R-:W-:Y:S01]  /*12100*/  ISETP.NE.AND.EX P0, PT, RZ, UR5, PT, P0 ;  /* 0x00000005ff007c0c */ /* 0x000fe2000bf05300 */
[----:B------:R-:W-:-:S12]  /*12110*/  ULDC.64 UR4, c[0x0][0xa08] ;  /* 0x0002820000047ab9 */ /* 0x000fd80000000a00 */
[----:B------:R-:W2:Y:S02]  /*12120*/  @P0 LDC.64 R2, c[0x0][0x9f8] ;  /* 0x00027e00ff020b82 */ /* 0x000ea40000000a00 */
[----:B--2---:R-:W-:-:S05]  /*12130*/  @P0 IMAD.WIDE R2, R19, 0x4, R2 ;  /* 0x0000000413020825 */ /* 0x004fca00078e0202 */
[----:B------:R2:W4:Y:S02]  /*12140*/  @P0 LDG.E R7, desc[UR6][R2.64] ;  /* 0x0000000602070981 */ /* 0x000524000c1e1900 */
[----:B--2---:R-:W2:Y:S02]  /*12150*/  LDC.64 R2, c[0x0][0x418] ;  /* 0x00010600ff027b82 */ /* 0x004ea40000000a00 */
[----:B--2---:R-:W-:Y:S01]  /*12160*/  LOP3.LUT P0, RZ, R2, UR4, RZ, 0xfc, !PT ;  /* 0x0000000402ff7c12 */ /* 0x004fe2000f80fcff */
[----:B------:R-:W-:-:S03]  /*12170*/  UMOV UR4, 0xffffffff ;  /* 0xffffffff00047882 */ /* 0x000fc60000000000 */
[----:B------:R-:W-:Y:S01]  /*12180*/  LOP3.LUT P0, RZ, R3, UR5, RZ, 0xfc, P0 ;  /* 0x0000000503ff7c12 */ /* 0x000fe2000800fcff */
[----:B---3--:R-:W-:Y:S01]  /*12190*/  VIADD R0, R17, 0xffffffff ;  /* 0xffffffff11007836 */ /* 0x008fe20000000000 */
[----:B----4-:R-:W-:Y:S01]  /*121a0*/  SHF.R.S32.HI R8, RZ, 0x1f, R7 ;  /* 0x0000001fff087819 */ /* 0x010fe20000011407 */
[----:B------:R2:W-:Y:S01]  /*121b0*/  STL [R1+0xc], R7 ;  /* 0x00000c0701007387 */ /* 0x0005e20000100800 */
[----:B------:R-:W-:-:S03]  /*121c0*/  SEL R17, R7, RZ, !P0 ;  /* 0x000000ff07117207 */ /* 0x000fc60004000000 */
[----:B------:R2:W-:Y:S01]  /*121d0*/  STL [R1+0x1c], R8 ;  /* 0x00001c0801007387 */ /* 0x0005e20000100800 */
[----:B------:R-:W-:Y:S05]  /*121e0*/  BRA.DIV UR4, `(.L_x_1476) ;  /* 0x00000052041c7947 */ /* 0x000fea000b800000 */
[----:B------:R-:W3:Y:S02]  /*121f0*/  S2R R4, SR_TID.X ;  /* 0x0000000000047919 */ /* 0x000ee40000002100 */
[----:B---3--:R-:W-:-:S04]  /*12200*/  SHF.R.U32.HI R4, RZ, 0x5, R4 ;  /* 0x00000005ff047819 */ /* 0x008fc80000011604 */
[----:B------:R-:W-:-:S05]  /*12210*/  LOP3.LUT R4, R4, 0x3, RZ, 0xc0, !PT ;  /* 0x0000000304047812 */ /* 0x000fca00078ec0ff */
[----:B------:R3:W4:Y:S02]  /*12220*/  SHFL.IDX PT, R14, R4, RZ, 0x1f ;  /* 0x00001fff040e7589 */ /* 0x00072400000e0000 */
.L_x_1582:
[----:B---3--:R-:W3:Y:S01]  /*12230*/  LDL.LU R4, [R1+0x18] ;  /* 0x0000180001047983 */ /* 0x008ee20000300800 */
[----:B------:R-:W-:Y:S02]  /*12240*/  PLOP3.LUT P1, PT, PT, PT, PT, 0x8, 0x0 ;  /* 0x000000000000781c */ /* 0x000fe40003f2e170 */
[----:B----4-:R-:W-:Y:S01]  /*12250*/  ISETP.NE.AND P0, PT, R14, RZ, PT ;  /* 0x000000ff0e00720c */ /* 0x010fe20003f05270 */
[----:B------:R4:W-:Y:S01]  /*12260*/  STL [R1+0x8], R0 ;  /* 0x0000080001007387 */ /* 0x0009e20000100800 */
[----:B---3--:R-:W-:-:S09]  /*12270*/  LOP3.LUT R4, R4, 0xfffffffe, RZ, 0xc0, !PT ;  /* 0xfffffffe04047812 */ /* 0x008fd200078ec0ff */
[----:B------:R-:W-:-:S05]  /*12280*/  @P1 LOP3.LUT R4, R4, 0x1, RZ, 0xfc, !PT ;  /* 0x0000000104041812 */ /* 0x000fca00078efcff */
[----:B------:R4:W-:Y:S01]  /*12290*/  STL [R1+0x18], R4 ;  /* 0x0000180401007387 */ /* 0x0009e20000100800 */
[----:B------:R-:W-:Y:S05]  /*122a0*/  @P0 BRA `(.L_x_1477) ;  /* 0x00000004004c0947 */ /* 0x000fea0003800000 */
[----:B------:R-:W-:-:S03]  /*122b0*/  UMOV UR4, 0xffffffff ;  /* 0xffffffff00047882 */ /* 0x000fc60000000000 */
[----:B------:R-:W-:Y:S05]  /*122c0*/  BRA.DIV UR4, `(.L_x_1478) ;  /* 0x0000005204187947 */ /* 0x000fea000b800000 */
[----:B------:R-:W-:-:S13]  /*122d0*/  ELECT P6, URZ, PT ;  /* 0x00000000003f782f */ /* 0x000fda00038c0000 */
.L_x_1585:
[----:B------:R-:W-:Y:S05]  /*122e0*/  @!P6 BRA `(.L_x_1477) ;  /* 0x00000004003ce947 */ /* 0x000fea0003800000 */
[----:B------:R-:W-:-:S04]  /*122f0*/  ISETP.NE.U32.AND P0, PT, R2, RZ, PT ;  /* 0x000000ff0200720c */ /* 0x000fc80003f05070 */
[----:B------:R-:W-:-:S13]  /*12300*/  ISETP.NE.AND.EX P0, PT, R3, RZ, PT, P0 ;  /* 0x000000ff0300720c */ /* 0x000fda0003f05300 */
[----:B------:R-:W-:Y:S05]  /*12310*/  @!P0 BRA `(.L_x_1479) ;  /* 0x0000000000548947 */ /* 0x000fea0003800000 */
[----:B------:R-:W3:Y:S01]  /*12320*/  LDC R6, c[0x0][0x43c] ;  /* 0x00010f00ff067b82 */ /* 0x000ee20000000800 */
[----:B01----:R-:W-:Y:S01]  /*12330*/  IMAD.MOV.U32 R9, RZ, RZ, R0 ;  /* 0x000000ffff097224 */ /* 0x003fe200078e0000 */
[----:B------:R-:W-:Y:S01]  /*12340*/  ULDC.64 UR4, c[0x0][0x428] ;  /* 0x00010a0000047ab9 */ /* 0x000fe20000000a00 */
[----:B------:R-:W-:Y:S02]  /*12350*/  ULDC.64 UR6, c[0x0][0x208] ;  /* 0x0000820000067ab9 */ /* 0x000fe40000000a00 */
[----:B----4-:R-:W-:Y:S01]  /*12360*/  IMAD.MOV.U32 R0, RZ, RZ, R9 ;  /* 0x000000ffff007224 */ /* 0x010fe200078e0009 */
[----:B---3--:R-:W-:-:S13]  /*12370*/  ISETP.NE.AND P0, PT, R6, 0x1, PT ;  /* 0x000000010600780c */ /* 0x008fda0003f05270 */
[----:B------:R-:W0:Y:S02]  /*12380*/  @P0 LDC.64 R4, c[0x0][0x440] ;  /* 0x00011000ff040b82 */ /* 0x000e240000000a00 */
[----:B0-----:R-:W-:-:S05]  /*12390*/  @P0 IMAD.HI.U32 R4, R9, R4, RZ ;  /* 0x0000000409040227 */ /* 0x001fca00078e00ff */
[----:B------:R-:W-:-:S04]  /*123a0*/  @P0 SHF.R.U32.HI R0, RZ, R5, R4 ;  /* 0x00000005ff000219 */ /* 0x000fc80000011604 */
[--C-:B------:R-:W-:Y:S01]  /*123b0*/  SHF.R.S32.HI R5, RZ, 0x1f, R0.reuse ;  /* 0x0000001fff057819 */ /* 0x100fe20000011400 */
[----:B------:R-:W-:-:S04]  /*123c0*/  IMAD.MOV R4, RZ, RZ, -R0 ;  /* 0x000000ffff047224 */ /* 0x000fc800078e0a00 */
[----:B------:R-:W-:Y:S02]  /*123d0*/  IMAD R9, R6, R4, R9 ;  /* 0x0000000406097224 */ /* 0x000fe400078e0209 */
[----:B------:R-:W-:Y:S02]  /*123e0*/  IMAD R6, R8, UR4, RZ ;  /* 0x0000000408067c24 */ /* 0x000fe4000f8e02ff */
[----:B------:R-:W-:Y:S01]  /*123f0*/  IMAD.MOV.U32 R4, RZ, RZ, R0 ;  /* 0x000000ffff047224 */ /* 0x000fe200078e0000 */
[----:B------:R3:W-:Y:S01]  /*12400*/  STL [R1+0x8], R9 ;  /* 0x0000080901007387 */ /* 0x0007e20000100800 */
[C---:B------:R-:W-:Y:S02]  /*12410*/  IMAD R0, R7.reuse, UR5, R6 ;  /* 0x0000000507007c24 */ /* 0x040fe4000f8e0206 */
[----:B------:R-:W-:-:S04]  /*12420*/  IMAD.WIDE.U32 R4, R7, UR4, R4 ;  /* 0x0000000407047c25 */ /* 0x000fc8000f8e0004 */
[----:B------:R-:W-:Y:S01]  /*12430*/  IMAD.IADD R0, R5, 0x1, R0 ;  /* 0x0000000105007824 */ /* 0x000fe200078e0200 */
[----:B------:R-:W-:-:S04]  /*12440*/  LEA R2, P0, R4, R2, 0x2 ;  /* 0x0000000204027211 */ /* 0x000fc800078010ff */
[----:B------:R-:W-:-:S05]  /*12450*/  LEA.HI.X R3, R4, R3, R0, 0x2, P0 ;  /* 0x0000000304037211 */ /* 0x000fca00000f1400 */
[----:B------:R3:W5:Y:S04]  /*12460*/  LDG.E R17, desc[UR6][R2.64] ;  /* 0x0000000602117981 */ /* 0x000768000c1e1900 */
.L_x_1479:
[----:B--2---:R-:W2:Y:S04]  /*12470*/  LDL R7, [R1] ;  /* 0x0000000001077983 */ /* 0x004ea80000100800 */
[----:B----4-:R-:W2:Y:S04]  /*12480*/  LDL R0, [R1+0x4] ;  /* 0x0000040001007983 */ /* 0x010ea80000100800 */
[----:B---3--:R-:W3:Y:S01]  /*12490*/  LDL R2, [R1+0x10] ;  /* 0x0000100001027983 */ /* 0x008ee20000100800 */
[----:B--2---:R-:W-:Y:S01]  /*124a0*/  IMAD R0, R0, 0x8, R7 ;  /* 0x0000000800007824 */ /* 0x004fe200078e0207 */
[----:B---3--:R-:W-:-:S04]  /*124b0*/  SHF.L.U32 R2, R2, 0x1f, RZ ;  /* 0x0000001f02027819 */ /* 0x008fc800000006ff */
[----:B------:R-:W2:Y:S02]  /*124c0*/  SYNCS.PHASECHK.TRANS64.TRYWAIT P0, [R0+URZ+0x2a840], R2 ;  /* 0x02a84002000075a7 */ /* 0x000ea4000800017f */
[----:B--2---:R-:W-:Y:S05]  /*124d0*/  @!P0 BRA `(.L_x_1480) ;  /* 0x0000004c00b48947 */ /* 0x004fea0003800000 */
.L_x_1586:
[----:B------:R-:W3:Y:S02]  /*124e0*/  S2R R3, SR_TID.X ;  /* 0x0000000000037919 */ /* 0x000ee40000002100 */
[----:B---3--:R-:W-:-:S04]  /*124f0*/  LOP3.LUT R3, R3, 0x7f, RZ, 0xc0, !PT ;  /* 0x0000007f03037812 */ /* 0x008fc800078ec0ff */
[----:B------:R-:W-:-:S13]  /*12500*/  ISETP.NE.AND P0, PT, R3, RZ, PT ;  /* 0x000000ff0300720c */ /* 0x000fda0003f05270 */
[----:B------:R-:W-:Y:S05]  /*12510*/  @P0 BRA `(.L_x_1481) ;  /* 0x00000000001c0947 */ /* 0x000fea0003800000 */
[----:B------:R-:W3:Y:S01]  /*12520*/  S2R R3, SR_TID.X ;  /* 0x0000000000037919 */ /* 0x000ee20000002100 */
[----:B--2---:R-:W-:-:S04]  /*12530*/  IMAD.MOV.U32 R2, RZ, RZ, 0x9000 ;  /* 0x00009000ff027424 */ /* 0x004fc800078e00ff */
[----:B------:R4:W-:Y:S01]  /*12540*/  SYNCS.ARRIVE.TRANS64 RZ, [R0+URZ+0x2a830], R2 ;  /* 0x02a8300200ff79a7 */ /* 0x0009e2000800003f */
[----:B---3--:R-:W-:-:S04]  /*12550*/  LOP3.LUT R3, R3, 0x1f, RZ, 0xc0, !PT ;  /* 0x0000001f03037812 */ /* 0x008fc800078ec0ff */
[----:B------:R-:W-:-:S13]  /*12560*/  ISETP.NE.AND P0, PT, R3, RZ, PT ;  /* 0x000000ff0300720c */ /* 0x000fda0003f05270 */
[----:B----4-:R-:W-:Y:S05]  /*12570*/  @!P0 BRA `(.L_x_1481) ;  /* 0x0000000000048947 */ /* 0x010fea0003800000 */
[----:B------:R-:W-:Y:S01]  /*12580*/  BPT.TRAP 0x1 ;  /* 0x000000040000795c */ /* 0x000fe20000300000 */
.L_x_1481:
[----:B------:R-:W3:Y:S04]  /*12590*/  LDL R6, [R1] ;  /* 0x0000000001067983 */ /* 0x000ee80000100800 */
[----:B------:R-:W3:Y:S04]  /*125a0*/  LDL R5, [R1+0x4] ;  /* 0x0000040001057983 */ /* 0x000ee80000100800 */
[----:B------:R-:W4:Y:S04]  /*125b0*/  LDL R4, [R1+0x8] ;  /* 0x0000080001047983 */ /* 0x000f280000100800 */
[----:B------:R-:W4:Y:S04]  /*125c0*/  LDL R3, [R1+0x14] ;  /* 0x0000140001037983 */ /* 0x000f280000100800 */
[----:B--2---:R-:W2:Y:S01]  /*125d0*/  LDL.LU R2, [R1+0x18] ;  /* 0x0000180001027983 */ /* 0x004ea20000300800 */
[----:B------:R-:W-:Y:S01]  /*125e0*/  R2UR UR9, R0 ;  /* 0x00000000000972ca */ /* 0x000fe200000e0000 */
[----:B------:R-:W-:Y:S01]  /*125f0*/  UIADD3 UR4, UP0, UR36, 0x370, URZ ;  /* 0x0000037024047890 */ /* 0x000fe2000ff1e03f */
[----:B------:R-:W-:Y:S01]  /*12600*/  R2UR UR12, R18 ;  /* 0x00000000120c72ca */ /* 0x000fe200000e0000 */
[----:B------:R-:W-:Y:S01]  /*12610*/  UMOV UR10, URZ ;  /* 0x0000003f000a7c82 */ /* 0x000fe20008000000 */
[----:B-----5:R-:W-:Y:S01]  /*12620*/  R2UR UR13, R17 ;  /* 0x00000000110d72ca */ /* 0x020fe200000e0000 */
[----:B------:R-:W-:Y:S01]  /*12630*/  UMOV UR6, 0x0 ;  /* 0x0000000000067882 */ /* 0x000fe20000000000 */
[----:B------:R-:W-:Y:S01]  /*12640*/  PLOP3.LUT P0, PT, PT, PT, PT, 0x80, 0x0 ;  /* 0x000000000000781c */ /* 0x000fe20003f0f070 */
[----:B------:R-:W-:Y:S01]  /*12650*/  UMOV UR7, 0x14f00000 ;  /* 0x14f0000000077882 */ /* 0x000fe20000000000 */
[----:B------:R-:W-:-:S05]  /*12660*/  UMOV UR16, 0x40 ;  /* 0x0000004000107882 */ /* 0x000fca0000000000 */
[----:B------:R-:W-:Y:S01]  /*12670*/  UIADD3 UR9, UR9, 0x2a830, URZ ;  /* 0x0002a83009097890 */ /* 0x000fe2000fffe03f */
[----:B---3--:R-:W-:Y:S01]  /*12680*/  IMAD R0, R5, 0x9000, R6 ;  /* 0x0000900005007824 */ /* 0x008fe200078e0206 */
[----:B----4-:R-:W-:-:S04]  /*12690*/  R2UR UR11, R4 ;  /* 0x00000000040b72ca */ /* 0x010fc800000e0000 */
[----:B------:R-:W-:Y:S02]  /*126a0*/  R2UR UR8, R0 ;  /* 0x00000000000872ca */ /* 0x000fe400000e0000 */
[----:B------:R-:W-:Y:S02]  /*126b0*/  R2UR UR5, R3 ;  /* 0x00000000030572ca */ /* 0x000fe400000e0000 */
[----:B--2---:R-:W-:-:S04]  /*126c0*/  LOP3.LUT R2, R2, 0xfffffffe, RZ, 0xc0, !PT ;  /* 0xfffffffe02027812 */ /* 0x004fc800078ec0ff */
[----:B------:R-:W-:-:S05]  /*126d0*/  @P0 LOP3.LUT R2, R2, 0x1, RZ, 0xfc, !PT ;  /* 0x0000000102020812 */ /* 0x000fca00078efcff */
[----:B------:R-:W-:Y:S02]  /*126e0*/  UIADD3 UR14, UR8, 0x18400, URZ ;  /* 0x00018400080e7890 */ /* 0x000fe4000fffe03f */
[----:B------:R-:W-:Y:S01]  /*126f0*/  UIMAD UR11, UR11, 0x60, UR5 ;  /* 0x000000600b0b78a4 */ /* 0x000fe2000f8e0205 */
[----:B------:R3:W-:Y:S01]  /*12700*/  STL [R1+0x18], R2 ;  /* 0x0000180201007387 */ /* 0x0007e20000100800 */
[----:B------:R-:W-:Y:S02]  /*12710*/  UIADD3.X UR5, URZ, UR37, URZ, UP0, !UPT ;  /* 0x000000253f057290 */ /* 0x000fe400087fe43f */
[----:B------:R-:W-:Y:S02]  /*12720*/  UIADD3 UR15, UR8, 0x1b400, URZ ;  /* 0x0001b400080f7890 */ /* 0x000fe4000fffe03f */
[----:B------:R-:W-:-:S03]  /*12730*/  UIADD3 UR17, UR8, 0x1e400, URZ ;  /* 0x0001e40008117890 */ /* 0x000fc6000fffe03f */
[----:B------:R-:W-:Y:S01]  /*12740*/  UMOV UR8, UR14 ;  /* 0x0000000e00087c82 */ /* 0x000fe20008000000 */
[----:B------:R-:W-:Y:S01]  /*12750*/  UMOV UR14, 0x80 ;  /* 0x00000080000e7882 */ /* 0x000fe20000000000 */
[----:B------:R2:W-:Y:S02]  /*12760*/  UTMALDG.4D [UR8], [UR4], desc[UR6] ;  /* 0x00000608040075b4 */ /* 0x0005e40008019000 */
[----:B--2---:R-:W-:Y:S01]  /*12770*/  UMOV UR8, UR15 ;  /* 0x0000000f00087c82 */ /* 0x004fe20008000000 */
[----:B------:R-:W-:Y:S02]  /*12780*/  UMOV UR10, UR16 ;  /* 0x00000010000a7c82 */ /* 0x000fe40008000000 */
[----:B------:R2:W-:Y:S02]  /*12790*/  UTMALDG.4D [UR8], [UR4], desc[UR6] ;  /* 0x00000608040075b4 */ /* 0x0005e40008019000 */
[----:B--2---:R-:W-:Y:S01]  /*127a0*/  UMOV UR8, UR17 ;  /* 0x0000001100087c82 */ /* 0x004fe20008000000 */
[----:B------:R-:W-:-:S02]  /*127b0*/  UMOV UR10, UR14 ;  /* 0x0000000e000a7c82 */ /* 0x000fc40008000000 */
[----:B------:R3:W-:Y:S02]  /*127c0*/  UTMALDG.4D [UR8], [UR4], desc[UR6] ;  /* 0x00000608040075b4 */ /* 0x0007e40008019000 */
[----:B---3--:R-:W-:Y:S01]  /*127d0*/  NOP ;  /* 0x0000000000007918 */ /* 0x008fe20000000000 */
.L_x_1477:
[----:B----4-:R-:W3:Y:S04]  /*127e0*/  LDL R0, [R1] ;  /* 0x0000000001007983 */ /* 0x010ee80000100800 */
[----:B------:R-:W4:Y:S01]  /*127f0*/  LDL.LU R3, [R1+0x34] ;  /* 0x0000340001037983 */ /* 0x000f220000300800 */
[----:B------:R-:W-:Y:S05]  /*12800*/  WARPSYNC.ALL ;  /* 0x0000000000007948 */ /* 0x000fea0003800000 */
[----:B------:R-:W-:Y:S01]  /*12810*/  ULDC.64 UR4, c[0x0][0x298] ;  /* 0x0000a60000047ab9 */ /* 0x000fe20000000a00 */
[----:B------:R-:W-:Y:S01]  /*12820*/  BSSY B6, `(.L_x_1482) ;  /* 0x000001c000067945 */ /* 0x000fe20003800000 */
[----:B------:R-:W-:Y:S01]  /*12830*/  BAR.SYNC.DEFER_BLOCKING 0x8, 0x180 ;  /* 0x0206000000007b1d */ /* 0x000fe20000010000 */
[----:B---3--:R-:W-:Y:S01]  /*12840*/  VIADD R0, R0, 0xc400 ;  /* 0x0000c40000007836 */ /* 0x008fe20000000000 */
[----:B----4-:R-:W-:Y:S01]  /*12850*/  SHF.R.S32.HI R2, RZ, 0x1f, R3 ;  /* 0x0000001fff027819 */ /* 0x010fe20000011403 */
[----:B------:R-:W-:-:S03]  /*12860*/  IMAD.WIDE.U32 R4, R3, UR4, RZ ;  /* 0x0000000403047c25 */ /* 0x000fc6000f8e00ff */
[----:B------:R-:W-:Y:S01]  /*12870*/  LOP3.LUT P0, RZ, R0, 0x3ff, RZ, 0xc0, !PT ;  /* 0x000003ff00ff7812 */ /* 0x000fe2000780c0ff */
[----:B------:R-:W-:Y:S01]  /*12880*/  IMAD R2, R2, UR4, RZ ;  /* 0x0000000402027c24 */ /* 0x000fe2000f8e02ff */
[----:B------:R3:W-:Y:S03]  /*12890*/  STL.64 [R1+0x40], R4 ;  /* 0x0000400401007387 */ /* 0x0007e60000100a00 */
[----:B------:R-:W-:-:S04]  /*128a0*/  IMAD R2, R3, UR5, R2 ;  /* 0x0000000503027c24 */ /* 0x000fc8000f8e0202 */
[----:B------:R-:W-:-:S05]  /*128b0*/  IMAD.IADD R0, R5, 0x1, R2 ;  /* 0x0000000105007824 */ /* 0x000fca00078e0202 */
[----:B------:R3:W-:Y:S01]  /*128c0*/  STL [R1+0x34], R0 ;  /* 0x0000340001007387 */ /* 0x0007e20000100800 */
[----:B------:R-:W-:Y:S05]  /*128d0*/  @!P0 BRA `(.L_x_1483) ;  /* 0x0000000000408947 */ /* 0x000fea0003800000 */
[----:B------:R-:W-:Y:S01]  /*128e0*/  MOV R2, 0x0 ;  /* 0x0000000000027802 */ /* 0x000fe20000000f00 */
[----:B------:R-:W-:Y:S01]  /*128f0*/  ULDC.64 UR6, c[0x4][0x118] ;  /* 0x0100460000067ab9 */ /* 0x000fe20000000a00 */
[----:B------:R-:W-:Y:S01]  /*12900*/  ULDC.64 UR8, c[0x4][0x120] ;  /* 0x0100480000087ab9 */ /* 0x000fe20000000a00 */
[----:B------:R-:W-:Y:S01]  /*12910*/  ULDC.64 UR4, c[0x4][0x88] ;  /* 0x0100220000047ab9 */ /* 0x000fe20000000a00 */
[----:B---3--:R-:W-:Y:S02]  /*12920*/  IMAD.U32 R4, RZ, RZ, UR6 ;  /* 0x00000006ff047e24 */ /* 0x008fe4000f8e00ff */
        /* <DEDUP_REMOVED lines=11> */
.L_x_1483:
[----:B------:R-:W-:Y:S05]  /*129e0*/  BSYNC B6 ;  /* 0x0000000000067941 */ /* 0x000fea0003800000 */
.L_x_1482:
[----:B---3--:R-:W3:Y:S01]  /*129f0*/  LDL.LU R0, [R1+0x34] ;  /* 0x0000340001007983 */ /* 0x008ee20000300800 */
[----:B--2---:R-:W2:Y:S01]  /*12a00*/  LDC R7, c[0x0][0x448] ;  /* 0x00011200ff077b82 */ /* 0x004ea20000000800 */
[----:B------:R-:W-:Y:S01]  /*12a10*/  ULDC.64 UR4, c[0x0][0x2d8] ;  /* 0x0000b60000047ab9 */ /* 0x000fe20000000a00 */
[----:B------:R-:W-:Y:S01]  /*12a20*/  ULDC.64 UR6, c[0x0][0x280] ;  /* 0x0000a00000067ab9 */ /* 0x000fe20000000a00 */
[----:B------:R-:W3:Y:S04]  /*12a30*/  LDL.LU.64 R2, [R1+0x40] ;  /* 0x0000400001027983 */ /* 0x000ee80000300a00 */
[----:B01----:R-:W4:Y:S01]  /*12a40*/  LDL R9, [R1+0x2c] ;  /* 0x00002c0001097983 */ /* 0x003f220000100800 */
[----:B------:R-:W0:Y:S01]  /*12a50*/  S2R R5, SR_TID.X ;  /* 0x0000000000057919 */ /* 0x000e220000002100 */
[----:B------:R-:W1:Y:S01]  /*12a60*/  S2R R6, SR_TID.X ;  /* 0x0000000000067919 */ /* 0x000e620000002100 */
[----:B------:R-:W1:Y:S01]  /*12a70*/  S2R R10, SR_TID.X ;  /* 0x00000000000a7919 */ /* 0x000e620000002100 */
[----:B0-----:R-:W-:-:S04]  /*12a80*/  LOP3.LUT R5, R5, 0x7f, RZ, 0xc0, !PT ;  /* 0x0000007f05057812 */ /* 0x001fc800078ec0ff */
[----:B------:R-:W-:Y:S01]  /*12a90*/  SHF.R.U32.HI R5, RZ, 0x3, R5 ;  /* 0x00000003ff057819 */ /* 0x000fe20000011605 */
[----:B-1----:R-:W-:-:S05]  /*12aa0*/  IMAD.SHL.U32 R8, R6, 0x10, RZ ;  /* 0x0000001006087824 */ /* 0x002fca00078e00ff */
[----:B------:R-:W-:Y:S01]  /*12ab0*/  LOP3.LUT R8, R5, 0x70, R8, 0xf8, !PT ;  /* 0x0000007005087812 */ /* 0x000fe200078ef808 */
[----:B------:R-:W-:-:S05]  /*12ac0*/  IMAD.SHL.U32 R10, R10, 0x8, RZ ;  /* 0x000000080a0a7824 */ /* 0x000fca00078e00ff */
[----:B------:R-:W-:-:S04]  /*12ad0*/  LOP3.LUT R10, R10, 0x38, RZ, 0xc0, !PT ;  /* 0x000000380a0a7812 */ /* 0x000fc800078ec0ff */
[C---:B------:R-:W-:Y:S02]  /*12ae0*/  LOP3.LUT R11, R10.reuse, 0x40, RZ, 0xfc, !PT ;  /* 0x000000400a0b7812 */ /* 0x040fe400078efcff */
[----:B------:R-:W-:Y:S01]  /*12af0*/  LOP3.LUT R10, R10, 0x80, RZ, 0xfc, !PT ;  /* 0x000000800a0a7812 */ /* 0x000fe200078efcff */
[----:B---3--:R-:W-:Y:S01]  /*12b00*/  IMAD.MOV.U32 R3, RZ, RZ, R0 ;  /* 0x000000ffff037224 */ /* 0x008fe200078e0000 */
[----:B------:R-:W-:-:S05]  /*12b10*/  SHF.R.S32.HI R0, RZ, 0x1f, R18 ;  /* 0x0000001fff007819 */ /* 0x000fca0000011412 */
[----:B------:R-:W-:Y:S02]  /*12b20*/  IMAD R0, R0, UR4, RZ ;  /* 0x0000000400007c24 */ /* 0x000fe4000f8e02ff */
[----:B------:R-:W-:-:S04]  /*12b30*/  IMAD.WIDE.U32 R2, R18, UR4, R2 ;  /* 0x0000000412027c25 */ /* 0x000fc8000f8e0002 */
[----:B------:R-:W-:Y:S01]  /*12b40*/  IMAD R0, R18, UR5, R0 ;  /* 0x0000000512007c24 */ /* 0x000fe2000f8e0200 */
[----:B------:R-:W-:Y:S02]  /*12b50*/  ULDC.64 UR4, c[0x0][0xa00] ;  /* 0x0002800000047ab9 */ /* 0x000fe40000000a00 */
[----:B------:R-:W-:Y:S01]  /*12b60*/  ISETP.NE.U32.AND P0, PT, RZ, UR4, PT ;  /* 0x00000004ff007c0c */ /* 0x000fe2000bf05070 */
[----:B------:R-:W-:Y:S01]  /*12b70*/  IMAD.IADD R3, R3, 0x1, R0 ;  /* 0x0000000103037824 */ /* 0x000fe200078e0200 */
[----:B------:R-:W-:Y:S02]  /*12b80*/  SHF.R.S32.HI R0, RZ, 0x1f, R19 ;  /* 0x0000001fff007819 */ /* 0x000fe40000011413 */
[----:B------:R-:W-:Y:S01]  /*12b90*/  ISETP.NE.AND.EX P0, PT, RZ, UR5, PT, P0 ;  /* 0x00000005ff007c0c */ /* 0x000fe2000bf05300 */
[----:B------:R-:W-:-:S03]  /*12ba0*/  ULDC.64 UR4, c[0x0][0x2e0] ;  /* 0x0000b80000047ab9 */ /* 0x000fc60000000a00 */
[----:B------:R-:W-:Y:S02]  /*12bb0*/  SEL R4, R0, RZ, !P0 ;  /* 0x000000ff00047207 */ /* 0x000fe40004000000 */
[----:B------:R-:W-:Y:S02]  /*12bc0*/  SEL R0, R19, RZ, !P0 ;  /* 0x000000ff13007207 */ /* 0x000fe40004000000 */
[----:B--2---:R-:W-:Y:S01]  /*12bd0*/  ISETP.NE.AND P0, PT, R7, 0x1, PT ;  /* 0x000000010700780c */ /* 0x004fe20003f05270 */
[----:B------:R-:W-:-:S12]  /*12be0*/  IMAD R4, R4, UR4, RZ ;  /* 0x0000000404047c24 */ /* 0x000fd8000f8e02ff */
[----:B------:R-:W0:Y:S08]  /*12bf0*/  @P0 LDC R5, c[0x0][0x44c] ;  /* 0x00011300ff050b82 */ /* 0x000e300000000800 */
[----:B------:R-:W1:Y:S01]  /*12c00*/  @P0 LDC R6, c[0x0][0x450] ;  /* 0x00011400ff060b82 */ /* 0x000e620000000800 */
[----:B------:R-:W-:-:S04]  /*12c10*/  IMAD.WIDE.U32 R2, R0, UR4, R2 ;  /* 0x0000000400027c25 */ /* 0x000fc8000f8e0002 */
[----:B------:R-:W-:Y:S01]  /*12c20*/  IMAD R0, R0, UR5, R4 ;  /* 0x0000000500007c24 */ /* 0x000fe2000f8e0204 */
[----:B------:R-:W-:-:S03]  /*12c30*/  ULDC.64 UR4, c[0x0][0x2d0] ;  /* 0x0000b40000047ab9 */ /* 0x000fc60000000a00 */
[----:B------:R-:W-:Y:S02]  /*12c40*/  IMAD.IADD R3, R3, 0x1, R0 ;  /* 0x0000000103037824 */ /* 0x000fe400078e0200 */
[----:B----4-:R-:W-:-:S04]  /*12c50*/  IMAD.IADD R0, R8, 0x1, R9 ;  /* 0x0000000108007824 */ /* 0x010fc800078e0209 */
[----:B0-----:R-:W-:-:S04]  /*12c60*/  @P0 IMAD.HI.U32 R5, R0, R5, RZ ;  /* 0x0000000500050227 */ /* 0x001fc800078e00ff */
[----:B------:R-:W-:Y:S01]  /*12c70*/  IMAD.MOV.U32 R4, RZ, RZ, R0 ;  /* 0x000000ffff047224 */ /* 0x000fe200078e0000 */
[----:B-1----:R-:W-:-:S05]  /*12c80*/  @P0 SHF.R.U32.HI R4, RZ, R6, R5 ;  /* 0x00000006ff040219 */ /* 0x002fca0000011605 */
[----:B------:R-:W-:-:S04]  /*12c90*/  IMAD.MOV R5, RZ, RZ, -R4 ;  /* 0x000000ffff057224 */ /* 0x000fc800078e0a04 */
[----:B------:R-:W-:Y:S01]  /*12ca0*/  IMAD R0, R7, R5, R0 ;  /* 0x0000000507007224 */ /* 0x000fe200078e0200 */
[----:B------:R-:W-:Y:S01]  /*12cb0*/  SHF.R.S32.HI R5, RZ, 0x1f, R4 ;  /* 0x0000001fff057819 */ /* 0x000fe20000011404 */
        /* <DEDUP_REMOVED lines=9> */
[----:B------:R-:W-:Y:S02]  /*12d50*/  ISETP.GE.AND P0, PT, R10, UR4, PT ;  /* 0x000000040a007c0c */ /* 0x000fe4000bf06270 */
[----:B------:R0:W5:Y:S01]  /*12d60*/  LDL R10, [R1+0x20] ;  /* 0x00002000010a7983 */ /* 0x0001620000100800 */
[----:B------:R-:W1:Y:S01]  /*12d70*/  S2R R5, SR_TID.X ;  /* 0x0000000000057919 */ /* 0x000e620000002100 */
[----:B------:R-:W-:Y:S01]  /*12d80*/  IMAD R0, R0, UR5, R4 ;  /* 0x0000000500007c24 */ /* 0x000fe2000f8e0204 */
[----:B------:R-:W-:-:S03]  /*12d90*/  LEA R4, P3, R2, UR6, 0x1 ;  /* 0x0000000602047c11 */ /* 0x000fc6000f8608ff */
[----:B------:R-:W-:Y:S01]  /*12da0*/  IMAD.IADD R0, R3, 0x1, R0 ;  /* 0x0000000103007824 */ /* 0x000fe200078e0200 */
[----:B------:R-:W-:-:S04]  /*12db0*/  ISETP.GE.AND P1, PT, R11, UR4, PT ;  /* 0x000000040b007c0c */ /* 0x000fc8000bf26270 */
[----:B------:R-:W-:Y:S01]  /*12dc0*/  LEA.HI.X R3, R2, UR7, R0, 0x1, P3 ;  /* 0x0000000702037c11 */ /* 0x000fe200098f0c00 */
[----:B-1----:R-:W-:-:S05]  /*12dd0*/  IMAD.SHL.U32 R8, R5, 0x8, RZ ;  /* 0x0000000805087824 */ /* 0x002fca00078e00ff */
[----:B------:R-:W-:-:S04]  /*12de0*/  LOP3.LUT R8, R8, 0x38, RZ, 0xc0, !PT ;  /* 0x0000003808087812 */ /* 0x000fc800078ec0ff */
[----:B------:R-:W-:Y:S01]  /*12df0*/  ISETP.GE.AND P2, PT, R8, UR4, PT ;  /* 0x0000000408007c0c */ /* 0x000fe2000bf46270 */
[----:B------:R-:W-:-:S03]  /*12e00*/  UMOV UR4, 0xffffffff ;  /* 0xffffffff00047882 */ /* 0x000fc60000000000 */
[----:B0-----:R-:W-:Y:S09]  /*12e10*/  BRA.DIV UR4, `(.L_x_1484) ;  /* 0x0000004604787947 */ /* 0x001ff2000b800000 */
[----:B------:R-:W0:Y:S01]  /*12e20*/  S2R R5, SR_TID.X ;  /* 0x0000000000057919 */ /* 0x000e220000002100 */
[----:B------:R-:W2:Y:S01]  /*12e30*/  LDL.LU R8, [R1+0x2c] ;  /* 0x00002c0001087983 */ /* 0x000ea20000300800 */
[----:B0-----:R-:W-:-:S04]  /*12e40*/  LOP3.LUT R5, R5, 0x7f, RZ, 0xc0, !PT ;  /* 0x0000007f05057812 */ /* 0x001fc800078ec0ff */
[----:B------:R-:W-:Y:S02]  /*12e50*/  SHF.R.U32.HI R6, RZ, 0x3, R5 ;  /* 0x00000003ff067819 */ /* 0x000fe40000011605 */
[----:B------:R-:W3:Y:S04]  /*12e60*/  LDL.LU R5, [R1+0x30] ;  /* 0x0000300001057983 */ /* 0x000ee80000300800 */
[----:B------:R-:W-:Y:S01]  /*12e70*/  SHFL.IDX PT, R9, R3, 0x1, 0x181f ;  /* 0x00381f0003097f89 */ /* 0x000fe200000e0000 */
[----:B------:R-:W-:Y:S01]  /*12e80*/  ULDC.64 UR4, c[0x0][0x208] ;  /* 0x0000820000047ab9 */ /* 0x000fe20000000a00 */
[----:B--2---:R-:W-:Y:S02]  /*12e90*/  IMAD.IADD R0, R6, 0x1, R8 ;  /* 0x0000000106007824 */ /* 0x004fe400078e0208 */
[----:B------:R-:W0:Y:S01]  /*12ea0*/  S2R R6, SR_TID.X ;  /* 0x0000000000067919 */ /* 0x000e220000002100 */
[----:B---3--:R-:W-:-:S02]  /*12eb0*/  IMAD R2, R5, R7, RZ ;  /* 0x0000000705027224 */ /* 0x008fc400078e02ff */
[----:B------:R-:W1:Y:S01]  /*12ec0*/  SHFL.IDX PT, R7, R4, RZ, 0x181f ;  /* 0x00181fff04077589 */ /* 0x000e6200000e0000 */
[----:B0-----:R-:W-:-:S03]  /*12ed0*/  IMAD.SHL.U32 R11, R6, 0x8, RZ ;  /* 0x00000008060b7824 */ /* 0x001fc600078e00ff */
[----:B------:R-:W0:Y:S01]  /*12ee0*/  SHFL.IDX PT, R6, R3, RZ, 0x181f ;  /* 0x00181fff03067589 */ /* 0x000e2200000e0000 */
[C---:B------:R-:W-:Y:S01]  /*12ef0*/  VIADD R5, R0.reuse, 0x10 ;  /* 0x0000001000057836 */ /* 0x040fe20000000000 */
[----:B------:R-:W-:-:S04]  /*12f00*/  ISETP.GE.AND P4, PT, R0, R2, PT ;  /* 0x000000020000720c */ /* 0x000fc80003f86270 */
[----:B------:R-:W-:Y:S02]  /*12f10*/  ISETP.GE.AND P3, PT, R5, R2, PT ;  /* 0x000000020500720c */ /* 0x000fe40003f66270 */
[----:B------:R-:W2:Y:S01]  /*12f20*/  SHFL.IDX PT, R5, R4, 0x1, 0x181f ;  /* 0x00381f0004057f89 */ /* 0x000ea200000e0000 */
[----:B------:R-:W-:-:S06]  /*12f30*/  LOP3.LUT R11, R11, 0x38, RZ, 0xc0, !PT ;  /* 0x000000380b0b7812 */ /* 0x000fcc00078ec0ff */
[----:B-1----:R-:W-:-:S05]  /*12f40*/  @!P4 LEA R7, P5, R11, R7, 0x1 ;  /* 0x000000070b07c211 */ /* 0x002fca00078a08ff */
[----:B0-----:R-:W-:-:S05]  /*12f50*/  @!P4 IMAD.X R6, RZ, RZ, R6, P5 ;  /* 0x000000ffff06c224 */ /* 0x001fca00028e0606 */
[----:B------:R-:W-:-:S04]  /*12f60*/  @!P4 LOP3.LUT R7, R7, R6, RZ, 0x3c, !PT ;  /* 0x000000060707c212 */ /* 0x000fc800078e3cff */
[----:B------:R-:W-:Y:S02]  /*12f70*/  @!P4 LOP3.LUT R6, R7, R6, RZ, 0x3c, !PT ;  /* 0x000000060706c212 */ /* 0x000fe400078e3cff */
[----:B--2---:R-:W-:Y:S02]  /*12f80*/  @!P3 LEA R8, P5, R11, R5, 0x1 ;  /* 0x000000050b08b211 */ /* 0x004fe400078a08ff */
[----:B------:R-:W-:-:S03]  /*12f90*/  @!P4 LOP3.LUT R7, R7, R6, RZ, 0x3c, !PT ;  /* 0x000000060707c212 */ /* 0x000fc600078e3cff */
[----:B------:R-:W-:Y:S02]  /*12fa0*/  @!P3 IMAD.X R5, RZ, RZ, R9, P5 ;  /* 0x000000ffff05b224 */ /* 0x000fe400028e0609 */
[----:B-----5:R-:W-:Y:S04]  /*12fb0*/  @!P4 LDGSTS.E.BYPASS.LTC128B.128 [R10+0xc400], desc[UR4][R6.64], !P2 ;  /* 0x0c400000060acfae */ /* 0x020fe8000d101d44 */
[----:B------:R-:W-:Y:S04]  /*12fc0*/  @!P4 LDGSTS.E.BYPASS.LTC128B.128 [R10+0x10400], desc[UR4][R6.64+0x80], !P1 ;  /* 0x10400080060acfae */ /* 0x000fe8000c901d44 */
[----:B------:R0:W-:Y:S02]  /*12fd0*/  @!P4 LDGSTS.E.BYPASS.LTC128B.128 [R10+0x14400], desc[UR4][R6.64+0x100], !P0 ;  /* 0x14400100060acfae */ /* 0x0001e4000c101d44 */
[----:B0-----:R-:W-:-:S02]  /*12fe0*/  @!P3 IMAD.MOV.U32 R6, RZ, RZ, R8 ;  /* 0x000000ffff06b224 */ /* 0x001fc400078e0008 */
[----:B------:R-:W-:Y:S02]  /*12ff0*/  @!P3 IMAD.MOV.U32 R7, RZ, RZ, R5 ;  /* 0x000000ffff07b224 */ /* 0x000fe400078e0005 */
[----:B------:R-:W-:-:S03]  /*13000*/  VIADD R5, R0, 0x20 ;  /* 0x0000002000057836 */ /* 0x000fc60000000000 */
[----:B------:R-:W-:Y:S04]  /*13010*/  @!P3 LDGSTS.E.BYPASS.LTC128B.128 [R10+0xcc00], desc[UR4][R6.64], !P2 ;  /* 0x0cc00000060abfae */ /* 0x000fe8000d101d44 */
[----:B------:R-:W-:Y:S04]  /*13020*/  @!P3 LDGSTS.E.BYPASS.LTC128B.128 [R10+0x10c00], desc[UR4][R6.64+0x80], !P1 ;  /* 0x10c00080060abfae */ /* 0x000fe8000c901d44 */
[----:B------:R0:W-:Y:S01]  /*13030*/  @!P3 LDGSTS.E.BYPASS.LTC128B.128 [R10+0x14c00], desc[UR4][R6.64+0x100], !P0 ;  /* 0x14c00100060abfae */ /* 0x0001e2000c101d44 */
[----:B------:R-:W-:-:S03]  /*13040*/  ISETP.GE.AND P3, PT, R5, R2, PT ;  /* 0x000000020500720c */ /* 0x000fc60003f66270 */
[----:B------:R-:W1:Y:S04]  /*13050*/  SHFL.IDX PT, R5, R4, 0x2, 0x181f ;  /* 0x00581f0004057f89 */ /* 0x000e6800000e0000 */
[----:B------:R-:W0:Y:S06]  /*13060*/  SHFL.IDX PT, R8, R3, 0x2, 0x181f ;  /* 0x00581f0003087f89 */ /* 0x000e2c00000e0000 */
        /* <DEDUP_REMOVED lines=43> */
[----:B-1----:R-:W1:Y:S01]  /*13320*/  SHFL.IDX PT, R6, R3, 0x6, 0x181f ;  /* 0x00d81f0003067f89 */ /* 0x002e6200000e0000 */
[----:B0-----:R-:W-:-:S03]  /*13330*/  @!P4 LEA R5, P3, R11, R5, 0x1 ;  /* 0x000000050b05c211 */ /* 0x001fc600078608ff */
[----:B------:R-:W0:Y:S04]  /*13340*/  SHFL.IDX PT, R3, R3, 0x7, 0x181f ;  /* 0x00f81f0003037f89 */ /* 0x000e2800000e0000 */
[----:B------:R-:W2:Y:S01]  /*13350*/  SHFL.IDX PT, R4, R4, 0x7, 0x181f ;  /* 0x00f81f0004047f89 */ /* 0x000ea200000e0000 */
[----:B-1----:R-:W-:-:S04]  /*13360*/  @!P4 IMAD.X R6, RZ, RZ, R6, P3 ;  /* 0x000000ffff06c224 */ /* 0x002fc800018e0606 */
[----:B------:R-:W-:Y:S02]  /*13370*/  @!P4 IMAD.MOV.U32 R7, RZ, RZ, R6 ;  /* 0x000000ffff07c224 */ /* 0x000fe400078e0006 */
[----:B------:R-:W-:-:S05]  /*13380*/  @!P4 IMAD.MOV.U32 R6, RZ, RZ, R5 ;  /* 0x000000ffff06c224 */ /* 0x000fca00078e0005 */
[----:B------:R1:W-:Y:S04]  /*13390*/  @!P4 LDGSTS.E.BYPASS.LTC128B.128 [R10+0xf400], desc[UR4][R6.64], !P2 ;  /* 0x0f400000060acfae */ /* 0x0003e8000d101d44 */
[----:B------:R1:W-:Y:S04]  /*133a0*/  @!P4 LDGSTS.E.BYPASS.LTC128B.128 [R10+0x13400], desc[UR4][R6.64+0x80], !P1 ;  /* 0x13400080060acfae */ /* 0x0003e8000c901d44 */
[----:B0-2---:R1:W-:Y:S02]  /*133b0*/  @!P4 LDGSTS.E.BYPASS.LTC128B.128 [R10+0x17400], desc[UR4][R6.64+0x100], !P0 ;  /* 0x17400100060acfae */ /* 0x0053e4000c101d44 */
.L_x_1603:
[----:B------:R-:W-:Y:S01]  /*133c0*/  VIADD R0, R0, 0x70 ;  /* 0x0000007000007836 */ /* 0x000fe20000000000 */
[----:B------:R-:W-:Y:S04]  /*133d0*/  BSSY B0, `(.L_x_1485) ;  /* 0x000000f000007945 */ /* 0x000fe80003800000 */
[----:B------:R-:W-:-:S13]  /*133e0*/  ISETP.GE.AND P3, PT, R0, R2, PT ;  /* 0x000000020000720c */ /* 0x000fda0003f66270 */
[----:B------:R-:W-:Y:S05]  /*133f0*/  @P3 BRA `(.L_x_1486) ;  /* 0x0000000000303947 */ /* 0x000fea0003800000 */
[----:B------:R-:W0:Y:S01]  /*13400*/  S2R R5, SR_TID.X ;  /* 0x0000000000057919 */ /* 0x000e220000002100 */
[----:B------:R-:W-:Y:S01]  /*13410*/  ULDC.64 UR4, c[0x0][0x208] ;  /* 0x0000820000047ab9 */ /* 0x000fe20000000a00 */
[----:B0-----:R-:W-:-:S05]  /*13420*/  IMAD.SHL.U32 R5, R5, 0x8, RZ ;  /* 0x0000000805057824 */ /* 0x001fca00078e00ff */
        /* <DEDUP_REMOVED lines=9> */
.L_x_1486:
[----:B------:R-:W-:Y:S05]  /*134c0*/  BSYNC B0 ;  /* 0x0000000000007941 */ /* 0x000fea0003800000 */
.L_x_1485:
[----:B01----:R-:W2:Y:S01]  /*134d0*/  LDL R10, [R1] ;  /* 0x00000000010a7983 */ /* 0x003ea20000100800 */
[----:B------:R-:W-:Y:S01]  /*134e0*/  PLOP3.LUT P0, PT, PT, PT, PT, 0x80, 0x0 ;  /* 0x000000000000781c */ /* 0x000fe20003f0f070 */
[----:B------:R-:W-:Y:S01]  /*134f0*/  NOP ;  /* 0x0000000000007918 */ /* 0x000fe20000000000 */
[----:B--2---:R-:W-:-:S11]  /*13500*/  VIADD R10, R10, 0x2a800 ;  /* 0x0002a8000a0a7836 */ /* 0x004fd60000000000 */
.L_x_1487:
[----:B------:R-:W2:Y:S01]  /*13510*/  LDL R2, [R1] ;  /* 0x0000000001027983 */ /* 0x000ea20000100800 */
        /* <DEDUP_REMOVED lines=18> */
.L_x_1604:
[----:B------:R-:W-:Y:S05]  /*13640*/  BSYNC B0 ;  /* 0x0000000000007941 */ /* 0x000fea0003800000 */
.L_x_1488:
[----:B------:R-:W2:Y:S04]  /*13650*/  LDL R3, [R1+0x28] ;  /* 0x0000280001037983 */ /* 0x000ea80000100800 */
[----:B0-----:R-:W3:Y:S01]  /*13660*/  LDL R2, [R1+0x24] ;  /* 0x0000240001027983 */ /* 0x001ee20000100800 */
[----:B------:R-:W-:Y:S01]  /*13670*/  BSSY B0, `(.L_x_1490) ;  /* 0x0000223000007945 */ /* 0x000fe20003800000 */
[----:B--2---:R-:W-:-:S05]  /*13680*/  VIADD R0, R3, 0xfffffffe ;  /* 0xfffffffe03007836 */ /* 0x004fca0000000000 */
[----:B---3--:R-:W-:-:S13]  /*13690*/  ISETP.GE.AND P0, PT, R0, R2, PT ;  /* 0x000000020000720c */ /* 0x008fda0003f06270 */
[----:B------:R-:W-:Y:S05]  /*136a0*/  @!P0 BRA `(.L_x_1491) ;  /* 0x00000020007c8947 */ /* 0x000fea0003800000 */
[----:B------:R-:W-:Y:S01]  /*136b0*/  LOP3.LUT R8, RZ, R2, RZ, 0x33, !PT ;  /* 0x00000002ff087212 */ /* 0x000fe200078e33ff */
[----:B------:R-:W-:Y:S01]  /*136c0*/  IMAD.MOV R2, RZ, RZ, -R3 ;  /* 0x000000ffff027224 */ /* 0x000fe200078e0a03 */
[----:B------:R-:W-:Y:S04]  /*136d0*/  BSSY B2, `(.L_x_1492) ;  /* 0x00000b9000027945 */ /* 0x000fe80003800000 */
[----:B------:R-:W-:-:S05]  /*136e0*/  VIADDMNMX R8, R2, 0x1, R8, !PT ;  /* 0x0000000102087846 */ /* 0x000fca0007800108 */
[----:B------:R-:W-:-:S05]  /*136f0*/  IMAD.IADD R2, R3, 0x1, R8 ;  /* 0x0000000103027824 */ /* 0x000fca00078e0208 */
[----:B------:R-:W-:-:S04]  /*13700*/  LOP3.LUT R2, R2, 0x1, RZ, 0xc0, !PT ;  /* 0x0000000102027812 */ /* 0x000fc800078ec0ff */
[----:B------:R-:W-:-:S13]  /*13710*/  ISETP.NE.U32.AND P0, PT, R2, 0x1, PT ;  /* 0x000000010200780c */ /* 0x000fda0003f05070 */
[----:B------:R-:W-:Y:S05]  /*13720*/  @P0 BRA `(.L_x_1493) ;  /* 0x0000000800cc0947 */ /* 0x000fea0003800000 */
[----:B------:R-:W2:Y:S04]  /*13730*/  LDL R5, [R1+0x18] ;  /* 0x0000180001057983 */ /* 0x000ea80000100800 */
[----:B------:R-:W3:Y:S04]  /*13740*/  LDL R4, [R1+0x4] ;  /* 0x0000040001047983 */ /* 0x000ee80000100800 */
[----:B------:R-:W4:Y:S01]  /*13750*/  LDL R3, [R1+0x10] ;  /* 0x0000100001037983 */ /* 0x000f220000100800 */
[----:B------:R-:W-:Y:S01]  /*13760*/  BSSY B1, `(.L_x_1494) ;  /* 0x00000ab000017945 */ /* 0x000fe20003800000 */
[----:B--2---:R-:W-:Y:S01]  /*13770*/  LOP3.LUT P1, RZ, R5, 0x1, RZ, 0xc0, !PT ;  /* 0x0000000105ff7812 */ /* 0x004fe2000782c0ff */
[----:B---3--:R-:W-:-:S05]  /*13780*/  VIADD R7, R4, 0x1 ;  /* 0x0000000104077836 */ /* 0x008fca0000000000 */
[----:B------:R-:W-:-:S04]  /*13790*/  ISETP.NE.AND P0, PT, R7, 0x2, PT ;  /* 0x000000020700780c */ /* 0x000fc80003f05270 */
[----:B------:R-:W-:Y:S02]  /*137a0*/  SEL R9, RZ, 0x1, P0 ;  /* 0x00000001ff097807 */ /* 0x000fe40000000000 */
[----:B------:R-:W-:Y:S02]  /*137b0*/  SEL R7, R7, RZ, P0 ;  /* 0x000000ff07077207 */ /* 0x000fe40000000000 */
[----:B----4-:R-:W-:Y:S01]  /*137c0*/  LOP3.LUT R9, R3, R9, RZ, 0x3c, !PT ;  /* 0x0000000903097212 */ /* 0x010fe200078e3cff */
[----:B------:R-:W-:Y:S06]  /*137d0*/  @!P1 BRA `(.L_x_1495) ;  /* 0x00000008008c9947 */ /* 0x000fec0003800000 */
[----:B------:R-:W-:Y:S01]  /*137e0*/  ULDC.64 UR4, c[0x0][0x418] ;  /* 0x0001060000047ab9 */ /* 0x000fe20000000a00 */
[----:B------:R-:W-:Y:S01]  /*137f0*/  IMAD.MOV.U32 R4, RZ, RZ, R17 ;  /* 0x000000ffff047224 */ /* 0x000fe200078e0011 */
[----:B------:R-:W-:-:S04]  /*13800*/  ISETP.NE.U32.AND P0, PT, RZ, UR4, PT ;  /* 0x00000004ff007c0c */ /* 0x000fc8000bf05070 */
[----:B------:R-:W-:-:S13]  /*13810*/  ISETP.NE.AND.EX P0, PT, RZ, UR5, PT, P0 ;  /* 0x00000005ff007c0c */ /* 0x000fda000bf05300 */
[----:B------:R-:W-:Y:S05]  /*13820*/  @!P0 BRA `(.L_x_1496) ;  /* 0x0000000000508947 */ /* 0x000fea0003800000 */
[----:B------:R-:W2:Y:S01]  /*13830*/  LDL R11, [R1+0x1c] ;  /* 0x00001c00010b7983 */ /* 0x000ea20000100800 */
[----:B------:R-:W0:Y:S01]  /*13840*/  LDC R5, c[0x0][0x43c] ;  /* 0x00010f00ff057b82 */ /* 0x000e220000000800 */
[----:B------:R-:W-:Y:S02]  /*13850*/  ULDC.64 UR6, c[0x0][0x428] ;  /* 0x00010a0000067ab9 */ /* 0x000fe40000000a00 */
[----:B------:R-:W3:Y:S01]  /*13860*/  LDL R6, [R1+0xc] ;  /* 0x00000c0001067983 */ /* 0x000ee20000100800 */
        /* <DEDUP_REMOVED lines=16> */
.L_x_1496:
[----:B------:R-:W2:Y:S01]  /*13970*/  LDL R2, [R1] ;  /* 0x0000000001027983 */ /* 0x000ea20000100800 */
[----:B------:R-:W-:Y:S01]  /*13980*/  BSSY B3, `(.L_x_1497) ;  /* 0x0000005000037945 */ /* 0x000fe20003800000 */
[----:B--2---:R-:W-:Y:S01]  /*13990*/  IMAD R3, R7, 0x8, R2 ;  /* 0x0000000807037824 */ /* 0x004fe200078e0202 */
[----:B------:R-:W-:-:S04]  /*139a0*/  SHF.L.U32 R2, R9, 0x1f, RZ ;  /* 0x0000001f09027819 */ /* 0x000fc800000006ff */
[----:B------:R-:W1:Y:S02]  /*139b0*/  SYNCS.PHASECHK.TRANS64.TRYWAIT P0, [R3+URZ+0x2a840], R2 ;  /* 0x02a84002030075a7 */ /* 0x000e64000800017f */
[----:B-1----:R-:W-:Y:S05]  /*139c0*/  @!P0 BRA `(.L_x_1498) ;  /* 0x00000044009c8947 */ /* 0x002fea0003800000 */
.L_x_1605:
[----:B------:R-:W-:Y:S05]  /*139d0*/  BSYNC B3 ;  /* 0x0000000000037941 */ /* 0x000fea0003800000 */
.L_x_1497:
        /* <DEDUP_REMOVED lines=12> */
.L_x_1500:
[----:B------:R-:W-:Y:S05]  /*13aa0*/  BSYNC B3 ;  /* 0x0000000000037941 */ /* 0x000fea0003800000 */
.L_x_1499:
[----:B------:R-:W2:Y:S04]  /*13ab0*/  LDL R5, [R1] ;  /* 0x0000000001057983 */ /* 0x000ea80000100800 */
        /* <DEDUP_REMOVED lines=12> */
.L_x_1501:
        /* <DEDUP_REMOVED lines=16> */
.L_x_1502:
        /* <DEDUP_REMOVED lines=15> */
.L_x_1503:
        /* <DEDUP_REMOVED lines=17> */
.L_x_1606:
[----:B------:R-:W-:Y:S05]  /*13e80*/  BSYNC B3 ;  /* 0x0000000000037941 */ /* 0x000fea0003800000 */
.L_x_1504:
[----:B------:R1:W5:Y:S01]  /*13e90*/  LDL R15, [R1+0x4] ;  /* 0x00000400010f7983 */ /* 0x0003620000100800 */
[----:B------:R-:W-:Y:S01]  /*13ea0*/  BSSY B3, `(.L_x_1506) ;  /* 0x000000d000037945 */ /* 0x000fe20003800000 */
[----:B------:R-:W-:Y:S02]  /*13eb0*/  IMAD.MOV.U32 R12, RZ, RZ, 0x0 ;  /* 0x00000000ff0c7424 */ /* 0x000fe400078e00ff */
[----:B------:R-:W-:Y:S01]  /*13ec0*/  IMAD.MOV.U32 R13, RZ, RZ, 0x14f00000 ;  /* 0x14f00000ff0d7424 */ /* 0x000fe200078e00ff */
[----:B------:R-:W-:Y:S06]  /*13ed0*/  @P1 BRA `(.L_x_1507) ;  /* 0x0000000000241947 */ /* 0x000fec0003800000 */
[----:B------:R-:W2:Y:S01]  /*13ee0*/  LDL R6, [R1] ;  /* 0x0000000001067983 */ /* 0x000ea20000100800 */
[----:B------:R-:W3:Y:S01]  /*13ef0*/  S2R R5, SR_TID.X ;  /* 0x0000000000057919 */ /* 0x000ee20000002100 */
[----:B0-----:R-:W-:Y:S01]  /*13f00*/  IMAD.MOV.U32 R3, RZ, RZ, 0x6000 ;  /* 0x00006000ff037424 */ /* 0x001fe200078e00ff */
[----:B---3--:R-:W-:-:S04]  /*13f10*/  LOP3.LUT R5, R5, 0x1f, RZ, 0xc0, !PT ;  /* 0x0000001f05057812 */ /* 0x008fc800078ec0ff */
[----:B------:R-:W-:Y:S01]  /*13f20*/  ISETP.NE.AND P0, PT, R5, RZ, PT ;  /* 0x000000ff0500720c */ /* 0x000fe20003f05270 */
[----:B--2--5:R-:W-:-:S04]  /*13f30*/  IMAD R2, R15, 0x8, R6 ;  /* 0x000000080f027824 */ /* 0x024fc800078e0206 */
[----:B------:R2:W-:Y:S08]  /*13f40*/  SYNCS.ARRIVE.TRANS64 RZ, [R2+URZ+0x2a850], R3 ;  /* 0x02a8500302ff79a7 */ /* 0x0005f0000800003f */
[----:B------:R-:W-:Y:S05]  /*13f50*/  @!P0 BRA `(.L_x_1507) ;  /* 0x0000000000048947 */ /* 0x000fea0003800000 */
[----:B------:R-:W-:Y:S01]  /*13f60*/  BPT.TRAP 0x1 ;  /* 0x000000040000795c */ /* 0x000fe20000300000 */
.L_x_1507:
[----:B------:R-:W-:Y:S05]  /*13f70*/  BSYNC B3 ;  /* 0x0000000000037941 */ /* 0x000fea0003800000 */
.L_x_1506:
[----:B0-2---:R-:W2:Y:S04]  /*13f80*/  LDL R2, [R1] ;  /* 0x0000000001027983 */ /* 0x005ea80000100800 */
[----:B------:R-:W3:Y:S04]  /*13f90*/  LDL R6, [R1+0x14] ;  /* 0x0000140001067983 */ /* 0x000ee80000100800 */
[----:B------:R-:W3:Y:S01]  /*13fa0*/  LDL.LU R3, [R1+0x8] ;  /* 0x0000080001037983 */ /* 0x000ee20000300800 */
[----:B------:R-:W-:Y:S01]  /*13fb0*/  R2UR UR10, R11 ;  /* 0x000000000b0a72ca */ /* 0x000fe200000e0000 */
[----:B------:R-:W-:Y:S01]  /*13fc0*/  UIADD3 UR4, UP0, UR36, 0x470, URZ ;  /* 0x0000047024047890 */ /* 0x000fe2000ff1e03f */
[----:B------:R-:W-:-:S02]  /*13fd0*/  R2UR UR6, R12 ;  /* 0x000000000c0672ca */ /* 0x000fc400000e0000 */
[----:B------:R-:W-:Y:S01]  /*13fe0*/  R2UR UR7, R13 ;  /* 0x000000000d0772ca */ /* 0x000fe200000e0000 */
[----:B------:R-:W-:Y:S01]  /*13ff0*/  UIADD3.X UR5, URZ, UR37, URZ, UP0, !UPT ;  /* 0x000000253f057290 */ /* 0x000fe200087fe43f */
[----:B------:R-:W-:Y:S01]  /*14000*/  PLOP3.LUT P0, PT, PT, PT, PT, 0x80, 0x0 ;  /* 0x000000000000781c */ /* 0x000fe20003f0f070 */
[C-C-:B--2--5:R-:W-:Y:S02]  /*14010*/  IMAD R5, R15.reuse, 0x8, R2.reuse ;  /* 0x000000080f057824 */ /* 0x164fe400078e0202 */
[----:B------:R-:W-:Y:S02]  /*14020*/  IMAD R2, R15, 0x6000, R2 ;  /* 0x000060000f027824 */ /* 0x000fe400078e0202 */
[----:B------:R-:W-:Y:S02]  /*14030*/  VIADD R5, R5, 0x2a850 ;  /* 0x0002a85005057836 */ /* 0x000fe40000000000 */
[----:B---3--:R-:W-:Y:S02]  /*14040*/  IMAD R3, R3, 0x60, R6 ;  /* 0x0000006003037824 */ /* 0x008fe400078e0206 */
[----:B------:R-:W-:-:S07]  /*14050*/  VIADD R6, R2, 0x400 ;  /* 0x0000040002067836 */ /* 0x000fce0000000000 */
.L_x_1508:
        /* <DEDUP_REMOVED lines=15> */
.L_x_1509:
        /* <DEDUP_REMOVED lines=12> */
.L_x_1495:
[----:B------:R-:W-:Y:S05]  /*14210*/  BSYNC B1 ;  /* 0x0000000000017941 */ /* 0x000fea0003800000 */
.L_x_1494:
[----:B0-----:R-:W2:Y:S04]  /*14220*/  LDL R0, [R1+0x28] ;  /* 0x0000280001007983 */ /* 0x001ea80000100800 */
[----:B------:R0:W-:Y:S04]  /*14230*/  STL [R1+0x4], R7 ;  /* 0x0000040701007387 */ /* 0x0001e80000100800 */
[----:B------:R0:W-:Y:S02]  /*14240*/  STL [R1+0x10], R9 ;  /* 0x0000100901007387 */ /* 0x0001e40000100800 */
[----:B0-2---:R-:W-:-:S07]  /*14250*/  VIADD R0, R0, 0xfffffffd ;  /* 0xfffffffd00007836 */ /* 0x005fce0000000000 */
.L_x_1493:
[----:B------:R-:W-:Y:S05]  /*14260*/  BSYNC B2 ;  /* 0x0000000000027941 */ /* 0x000fea0003800000 */
.L_x_1492:
[----:B------:R-:W2:Y:S01]  /*14270*/  LDL.LU R2, [R1+0x28] ;  /* 0x0000280001027983 */ /* 0x000ea20000300800 */
[----:B------:R-:W-:Y:S01]  /*14280*/  VIADD R8, R8, 0xfffffffe ;  /* 0xfffffffe08087836 */ /* 0x000fe20000000000 */
[----:B--2---:R-:W-:-:S04]  /*14290*/  LOP3.LUT R2, RZ, R2, RZ, 0x33, !PT ;  /* 0x00000002ff027212 */ /* 0x004fc800078e33ff */
[----:B------:R-:W-:-:S13]  /*142a0*/  ISETP.NE.AND P0, PT, R8, R2, PT ;  /* 0x000000020800720c */ /* 0x000fda0003f05270 */
[----:B------:R-:W-:Y:S05]  /*142b0*/  @!P0 BRA `(.L_x_1491) ;  /* 0x0000001400788947 */ /* 0x000fea0003800000 */
[----:B------:R-:W-:-:S07]  /*142c0*/  IMAD.MOV.U32 R9, RZ, RZ, R17 ;  /* 0x000000ffff097224 */ /* 0x000fce00078e0011 */
.L_x_1542:
[----:B--2---:R-:W2:Y:S04]  /*142d0*/  LDL R4, [R1+0x18] ;  /* 0x0000180001047983 */ /* 0x004ea80000100800 */
[----:B---3--:R-:W3:Y:S04]  /*142e0*/  LDL R3, [R1+0x4] ;  /* 0x0000040001037983 */ /* 0x008ee80000100800 */
[----:B------:R-:W4:Y:S01]  /*142f0*/  LDL R2, [R1+0x10] ;  /* 0x0000100001027983 */ /* 0x000f220000100800 */
[----:B------:R-:W-:Y:S05]  /*14300*/  YIELD ;  /* 0x0000000000007946 */ /* 0x000fea0003800000 */
[----:B------:R-:W-:Y:S01]  /*14310*/  BSSY B1, `(.L_x_1510) ;  /* 0x00000a8000017945 */ /* 0x000fe20003800000 */
[----:B--2---:R-:W-:Y:S01]  /*14320*/  LOP3.LUT P1, RZ, R4, 0x1, RZ, 0xc0, !PT ;  /* 0x0000000104ff7812 */ /* 0x004fe2000782c0ff */
[----:B---3--:R-:W-:-:S05]  /*14330*/  VIADD R4, R3, 0x1 ;  /* 0x0000000103047836 */ /* 0x008fca0000000000 */
[----:B------:R-:W-:-:S04]  /*14340*/  ISETP.NE.AND P0, PT, R4, 0x2, PT ;  /* 0x000000020400780c */ /* 0x000fc80003f05270 */
[----:B------:R-:W-:Y:S02]  /*14350*/  SEL R5, RZ, 0x1, P0 ;  /* 0x00000001ff057807 */ /* 0x000fe40000000000 */
[----:B------:R-:W-:Y:S02]  /*14360*/  SEL R4, R4, RZ, P0 ;  /* 0x000000ff04047207 */ /* 0x000fe40000000000 */
[----:B----4-:R-:W-:Y:S01]  /*14370*/  LOP3.LUT R5, R2, R5, RZ, 0x3c, !PT ;  /* 0x0000000502057212 */ /* 0x010fe200078e3cff */
[----:B0-----:R-:W-:Y:S06]  /*14380*/  @!P1 BRA `(.L_x_1511) ;  /* 0x0000000800809947 */ /* 0x001fec0003800000 */
        /* <DEDUP_REMOVED lines=22> */
[----:B------:R-:W-:-:S04]  /*144f0*/  LEA R6, P0, R2, UR4, 0x2 ;  /* 0x0000000402067c11 */ /* 0x000fc8000f8010ff */
[----:B------:R-:W-:-:S05]  /*14500*/  LEA.HI.X R7, R2, UR5, R3, 0x2, P0 ;  /* 0x0000000502077c11 */ /* 0x000fca00080f1403 */
[----:B------:R0:W5:Y:S04]  /*14510*/  LDG.E R9, desc[UR8][R6.64] ;  /* 0x0000000806097981 */ /* 0x000168000c1e1900 */
.L_x_1512:
[----:B------:R-:W2:Y:S01]  /*14520*/  LDL R2, [R1] ;  /* 0x0000000001027983 */ /* 0x000ea20000100800 */
[----:B------:R-:W-:Y:S01]  /*14530*/  BSSY B2, `(.L_x_1513) ;  /* 0x0000005000027945 */ /* 0x000fe20003800000 */
[----:B--2---:R-:W-:Y:S01]  /*14540*/  IMAD R3, R4, 0x8, R2 ;  /* 0x0000000804037824 */ /* 0x004fe200078e0202 */
[----:B------:R-:W-:-:S04]  /*14550*/  SHF.L.U32 R2, R5, 0x1f, RZ ;  /* 0x0000001f05027819 */ /* 0x000fc800000006ff */
[----:B------:R-:W2:Y:S02]  /*14560*/  SYNCS.PHASECHK.TRANS64.TRYWAIT P0, [R3+URZ+0x2a840], R2 ;  /* 0x02a84002030075a7 */ /* 0x000ea4000800017f */
[----:B--2---:R-:W-:Y:S05]  /*14570*/  @!P0 BRA `(.L_x_1514) ;  /* 0x0000003800d88947 */ /* 0x004fea0003800000 */
.L_x_1607:
[----:B------:R-:W-:Y:S05]  /*14580*/  BSYNC B2 ;  /* 0x0000000000027941 */ /* 0x000fea0003800000 */
.L_x_1513:
[----:B0-----:R-:W0:Y:S01]  /*14590*/  S2R R6, SR_TID.X ;  /* 0x0000000000067919 */ /* 0x001e220000002100 */
        /* <DEDUP_REMOVED lines=11> */
.L_x_1516:
[----:B------:R-:W-:Y:S05]  /*14650*/  BSYNC B2 ;  /* 0x0000000000027941 */ /* 0x000fea0003800000 */
.L_x_1515:
[----:B------:R-:W3:Y:S04]  /*14660*/  LDL R6, [R1] ;  /* 0x0000000001067983 */ /* 0x000ee80000100800 */
        /* <DEDUP_REMOVED lines=10> */
[----:B--2---:R-:W-:Y:S02]  /*14710*/  IMAD R2, R8, 0x60, R2 ;  /* 0x0000006008027824 */ /* 0x004fe400078e0202 */
[----:B------:R-:W-:-:S08]  /*14720*/  VIADD R7, R6, 0x18400 ;  /* 0x0001840006077836 */ /* 0x000fd00000000000 */
.L_x_1517:
        /* <DEDUP_REMOVED lines=16> */
.L_x_1518:
        /* <DEDUP_REMOVED lines=15> */
.L_x_1519:
        /* <DEDUP_REMOVED lines=17> */
.L_x_1608:
[----:B------:R-:W-:Y:S05]  /*14a30*/  BSYNC B2 ;  /* 0x0000000000027941 */ /* 0x000fea0003800000 */
.L_x_1520:
[----:B------:R-:W-:Y:S01]  /*14a40*/  BSSY B2, `(.L_x_1522) ;  /* 0x000000b000027945 */ /* 0x000fe20003800000 */
[----:B------:R-:W-:Y:S02]  /*14a50*/  IMAD.MOV.U32 R12, RZ, RZ, 0x0 ;  /* 0x00000000ff0c7424 */ /* 0x000fe400078e00ff */
[----:B------:R-:W-:Y:S01]  /*14a60*/  IMAD.MOV.U32 R13, RZ, RZ, 0x14f00000 ;  /* 0x14f00000ff0d7424 */ /* 0x000fe200078e00ff */
[----:B------:R-:W-:Y:S06]  /*14a70*/  @P1 BRA `(.L_x_1523) ;  /* 0x00000000001c1947 */ /* 0x000fec0003800000 */
[----:B------:R-:W2:Y:S01]  /*14a80*/  S2R R6, SR_TID.X ;  /* 0x0000000000067919 */ /* 0x000ea20000002100 */
[----:B0-----:R-:W-:-:S04]  /*14a90*/  IMAD.MOV.U32 R3, RZ, RZ, 0x6000 ;  /* 0x00006000ff037424 */ /* 0x001fc800078e00ff */
[----:B------:R3:W-:Y:S01]  /*14aa0*/  SYNCS.ARRIVE.TRANS64 RZ, [R2+URZ+0x50], R3 ;  /* 0x0000500302ff79a7 */ /* 0x0007e2000800003f */
[----:B--2---:R-:W-:-:S04]  /*14ab0*/  LOP3.LUT R6, R6, 0x1f, RZ, 0xc0, !PT ;  /* 0x0000001f06067812 */ /* 0x004fc800078ec0ff */
[----:B------:R-:W-:-:S13]  /*14ac0*/  ISETP.NE.AND P0, PT, R6, RZ, PT ;  /* 0x000000ff0600720c */ /* 0x000fda0003f05270 */
[----:B---3--:R-:W-:Y:S05]  /*14ad0*/  @!P0 BRA `(.L_x_1523) ;  /* 0x0000000000048947 */ /* 0x008fea0003800000 */
[----:B------:R-:W-:Y:S01]  /*14ae0*/  BPT.TRAP 0x1 ;  /* 0x000000040000795c */ /* 0x000fe20000300000 */
.L_x_1523:
[----:B------:R-:W-:Y:S05]  /*14af0*/  BSYNC B2 ;  /* 0x0000000000027941 */ /* 0x000fea0003800000 */
.L_x_1522:
[----:B------:R-:W2:Y:S04]  /*14b00*/  LDL R15, [R1] ;  /* 0x00000000010f7983 */ /* 0x000ea80000100800 */
[----:B0-----:R-:W2:Y:S04]  /*14b10*/  LDL.LU R3, [R1+0x4] ;  /* 0x0000040001037983 */ /* 0x001ea80000300800 */
[----:B------:R-:W3:Y:S04]  /*14b20*/  LDL R7, [R1+0x14] ;  /* 0x0000140001077983 */ /* 0x000ee80000100800 */
[----:B------:R-:W3:Y:S01]  /*14b30*/  LDL.LU R6, [R1+0x8] ;  /* 0x0000080001067983 */ /* 0x000ee20000300800 */
[----:B------:R-:W-:Y:S01]  /*14b40*/  R2UR UR10, R11 ;  /* 0x000000000b0a72ca */ /* 0x000fe200000e0000 */
[----:B------:R-:W-:Y:S01]  /*14b50*/  UIADD3 UR4, UP0, UR36, 0x470, URZ ;  /* 0x0000047024047890 */ /* 0x000fe2000ff1e03f */
[----:B------:R-:W-:Y:S01]  /*14b60*/  R2UR UR6, R12 ;  /* 0x000000000c0672ca */ /* 0x000fe200000e0000 */
[----:B------:R-:W-:Y:S01]  /*14b70*/  VIADD R2, R2, 0x50 ;  /* 0x0000005002027836 */ /* 0x000fe20000000000 */
[----:B------:R-:W-:Y:S01]  /*14b80*/  R2UR UR7, R13 ;  /* 0x000000000d0772ca */ /* 0x000fe200000e0000 */
[----:B------:R-:W-:Y:S01]  /*14b90*/  UIADD3.X UR5, URZ, UR37, URZ, UP0, !UPT ;  /* 0x000000253f057290 */ /* 0x000fe200087fe43f */
[----:B------:R-:W-:Y:S01]  /*14ba0*/  PLOP3.LUT P0, PT, PT, PT, PT, 0x80, 0x0 ;  /* 0x000000000000781c */ /* 0x000fe20003f0f070 */
[----:B--2---:R-:W-:-:S02]  /*14bb0*/  IMAD R3, R3, 0x6000, R15 ;  /* 0x0000600003037824 */ /* 0x004fc400078e020f */
[----:B---3--:R-:W-:Y:S02]  /*14bc0*/  IMAD R6, R6, 0x60, R7 ;  /* 0x0000006006067824 */ /* 0x008fe400078e0207 */
[----:B------:R-:W-:-:S08]  /*14bd0*/  VIADD R7, R3, 0x400 ;  /* 0x0000040003077836 */ /* 0x000fd00000000000 */
.L_x_1524:
        /* <DEDUP_REMOVED lines=15> */
.L_x_1525:
        /* <DEDUP_REMOVED lines=12> */
.L_x_1511:
[----:B------:R-:W-:Y:S05]  /*14d90*/  BSYNC B1 ;  /* 0x0000000000017941 */ /* 0x000fea0003800000 */
.L_x_1510:
[----:B------:R-:W2:Y:S01]  /*14da0*/  LDL R2, [R1+0x18] ;  /* 0x0000180001027983 */ /* 0x000ea20000100800 */
[----:B------:R-:W-:Y:S01]  /*14db0*/  VIADD R3, R4, 0x1 ;  /* 0x0000000104037836 */ /* 0x000fe20000000000 */
[----:B------:R-:W-:Y:S01]  /*14dc0*/  BSSY B1, `(.L_x_1526) ;  /* 0x00000a9000017945 */ /* 0x000fe20003800000 */
[----:B------:R-:W-:-:S03]  /*14dd0*/  VIADD R6, R0, 0xffffffff ;  /* 0xffffffff00067836 */ /* 0x000fc60000000000 */
[----:B------:R-:W-:-:S04]  /*14de0*/  ISETP.NE.AND P0, PT, R3, 0x2, PT ;  /* 0x000000020300780c */ /* 0x000fc80003f05270 */
[----:B------:R-:W-:Y:S02]  /*14df0*/  SEL R12, R3, RZ, P0 ;  /* 0x000000ff030c7207 */ /* 0x000fe40000000000 */
[----:B--2---:R-:W-:Y:S02]  /*14e00*/  LOP3.LUT P1, RZ, R2, 0x1, RZ, 0xc0, !PT ;  /* 0x0000000102ff7812 */ /* 0x004fe4000782c0ff */
[----:B------:R-:W-:-:S04]  /*14e10*/  SEL R2, RZ, 0x1, P0 ;  /* 0x00000001ff027807 */ /* 0x000fc80000000000 */
[----:B------:R-:W-:-:S05]  /*14e20*/  LOP3.LUT R11, R5, R2, RZ, 0x3c, !PT ;  /* 0x00000002050b7212 */ /* 0x000fca00078e3cff */
[----:B------:R2:W-:Y:S04]  /*14e30*/  STL [R1+0x10], R11 ;  /* 0x0000100b01007387 */ /* 0x0005e80000100800 */
[----:B------:R2:W-:Y:S01]  /*14e40*/  STL [R1+0x4], R12 ;  /* 0x0000040c01007387 */ /* 0x0005e20000100800 */
[----:B------:R-:W-:Y:S05]  /*14e50*/  @!P1 BRA `(.L_x_1527) ;  /* 0x00000008007c9947 */ /* 0x000fea0003800000 */
[----:B------:R-:W-:Y:S01]  /*14e60*/  ULDC.64 UR4, c[0x0][0x418] ;  /* 0x0001060000047ab9 */ /* 0x000fe20000000a00 */
[----:B------:R-:W-:Y:S01]  /*14e70*/  IMAD.MOV.U32 R7, RZ, RZ, R6 ;  /* 0x000000ffff077224 */ /* 0x000fe200078e0006 */
[----:B------:R-:W-:-:S04]  /*14e80*/  ISETP.NE.U32.AND P0, PT, RZ, UR4, PT ;  /* 0x00000004ff007c0c */ /* 0x000fc8000bf05070 */
[----:B------:R-:W-:-:S13]  /*14e90*/  ISETP.NE.AND.EX P0, PT, RZ, UR5, PT, P0 ;  /* 0x00000005ff007c0c */ /* 0x000fda000bf05300 */
[----:B------:R-:W-:Y:S05]  /*14ea0*/  @!P0 BRA `(.L_x_1528) ;  /* 0x0000000000508947 */ /* 0x000fea0003800000 */
[----:B------:R-:W3:Y:S01]  /*14eb0*/  LDL R14, [R1+0x1c] ;  /* 0x00001c00010e7983 */ /* 0x000ee20000100800 */
[----:B0-----:R-:W0:Y:S01]  /*14ec0*/  LDC R8, c[0x0][0x43c] ;  /* 0x00010f00ff087b82 */ /* 0x001e220000000800 */
[----:B------:R-:W-:Y:S02]  /*14ed0*/  ULDC.64 UR6, c[0x0][0x428] ;  /* 0x00010a0000067ab9 */ /* 0x000fe40000000a00 */
[----:B------:R-:W4:Y:S01]  /*14ee0*/  LDL R13, [R1+0xc] ;  /* 0x00000c00010d7983 */ /* 0x000f220000100800 */
        /* <DEDUP_REMOVED lines=9> */
[----:B---3--:R-:W-:-:S04]  /*14f80*/  IMAD R8, R14, UR6, RZ ;  /* 0x000000060e087c24 */ /* 0x008fc8000f8e02ff */
[C---:B----4-:R-:W-:Y:S02]  /*14f90*/  IMAD R8, R13.reuse, UR7, R8 ;  /* 0x000000070d087c24 */ /* 0x050fe4000f8e0208 */
[----:B------:R-:W-:-:S04]  /*14fa0*/  IMAD.WIDE.U32 R2, R13, UR6, R2 ;  /* 0x000000060d027c25 */ /* 0x000fc8000f8e0002 */
[----:B------:R-:W-:Y:S01]  /*14fb0*/  IMAD.IADD R3, R8, 0x1, R3 ;  /* 0x0000000108037824 */ /* 0x000fe200078e0203 */
[----:B------:R-:W-:-:S04]  /*14fc0*/  LEA R8, P0, R2, UR4, 0x2 ;  /* 0x0000000402087c11 */ /* 0x000fc8000f8010ff */
[----:B------:R-:W-:-:S06]  /*14fd0*/  LEA.HI.X R9, R2, UR5, R3, 0x2, P0 ;  /* 0x0000000502097c11 */ /* 0x000fcc00080f1403 */
[----:B------:R3:W5:Y:S03]  /*14fe0*/  LDG.E R9, desc[UR8][R8.64] ;  /* 0x0000000808097981 */ /* 0x000766000c1e1900 */
.L_x_1528:
[----:B------:R-:W4:Y:S01]  /*14ff0*/  LDL R2, [R1] ;  /* 0x0000000001027983 */ /* 0x000f220000100800 */
[----:B------:R-:W-:Y:S01]  /*15000*/  SHF.L.U32 R3, R11, 0x1f, RZ ;  /* 0x0000001f0b037819 */ /* 0x000fe200000006ff */
[----:B------:R-:W-:Y:S01]  /*15010*/  BSSY B2, `(.L_x_1529) ;  /* 0x0000004000027945 */ /* 0x000fe20003800000 */
[----:B----4-:R-:W-:-:S04]  /*15020*/  IMAD R2, R12, 0x8, R2 ;  /* 0x000000080c027824 */ /* 0x010fc800078e0202 */
[----:B------:R-:W4:Y:S02]  /*15030*/  SYNCS.PHASECHK.TRANS64.TRYWAIT P0, [R2+URZ+0x2a840], R3 ;  /* 0x02a84003020075a7 */ /* 0x000f24000800017f */
[----:B----4-:R-:W-:Y:S05]  /*15040*/  @!P0 BRA `(.L_x_1530) ;  /* 0x00000030004c8947 */ /* 0x010fea0003800000 */
.L_x_1609:
[----:B------:R-:W-:Y:S05]  /*15050*/  BSYNC B2 ;  /* 0x0000000000027941 */ /* 0x000fea0003800000 */
.L_x_1529:
[----:B0--3--:R-:W0:Y:S01]  /*15060*/  S2R R8, SR_TID.X ;  /* 0x0000000000087919 */ /* 0x009e220000002100 */
[----:B------:R-:W-:Y:S01]  /*15070*/  BSSY B2, `(.L_x_1531) ;  /* 0x000000b000027945 */ /* 0x000fe20003800000 */
[----:B0-----:R-:W-:-:S04]  /*15080*/  LOP3.LUT R8, R8, 0x7f, RZ, 0xc0, !PT ;  /* 0x0000007f08087812 */ /* 0x001fc800078ec0ff */
[----:B------:R-:W-:-:S13]  /*15090*/  ISETP.NE.AND P1, PT, R8, RZ, PT ;  /* 0x000000ff0800720c */ /* 0x000fda0003f25270 */
[----:B------:R-:W-:Y:S05]  /*150a0*/  @P1 BRA `(.L_x_1532) ;  /* 0x00000000001c1947 */ /* 0x000fea0003800000 */
[----:B------:R-:W0:Y:S01]  /*150b0*/  S2R R8, SR_TID.X ;  /* 0x0000000000087919 */ /* 0x000e220000002100 */
[----:B----4-:R-:W-:-:S04]  /*150c0*/  IMAD.MOV.U32 R3, RZ, RZ, 0x9000 ;  /* 0x00009000ff037424 */ /* 0x010fc800078e00ff */
[----:B------:R3:W-:Y:S01]  /*150d0*/  SYNCS.ARRIVE.TRANS64 RZ, [R2+URZ+0x2a830], R3 ;  /* 0x02a8300302ff79a7 */ /* 0x0007e2000800003f */
[----:B0-----:R-:W-:-:S04]  /*150e0*/  LOP3.LUT R8, R8, 0x1f, RZ, 0xc0, !PT ;  /* 0x0000001f08087812 */ /* 0x001fc800078ec0ff */
[----:B------:R-:W-:-:S13]  /*150f0*/  ISETP.NE.AND P0, PT, R8, RZ, PT ;  /* 0x000000ff0800720c */ /* 0x000fda0003f05270 */
[----:B---3--:R-:W-:Y:S05]  /*15100*/  @!P0 BRA `(.L_x_1532) ;  /* 0x0000000000048947 */ /* 0x008fea0003800000 */
[----:B------:R-:W-:Y:S01]  /*15110*/  BPT.TRAP 0x1 ;  /* 0x000000040000795c */ /* 0x000fe20000300000 */
.L_x_1532:
[----:B------:R-:W-:Y:S05]  /*15120*/  BSYNC B2 ;  /* 0x0000000000027941 */ /* 0x000fea0003800000 */
.L_x_1531:
[----:B------:R-:W3:Y:S04]  /*15130*/  LDL R8, [R1+0x4] ;  /* 0x0000040001087983 */ /* 0x000ee80000100800 */
[----:B--2---:R-:W2:Y:S04]  /*15140*/  LDL R11, [R1] ;  /* 0x00000000010b7983 */ /* 0x004ea80000100800 */
        /* <DEDUP_REMOVED lines=8> */
[C---:B---3--:R-:W-:Y:S02]  /*151d0*/  IMAD R3, R8.reuse, 0x8, R10 ;  /* 0x0000000808037824 */ /* 0x048fe400078e020a */
[----:B--2---:R-:W-:Y:S02]  /*151e0*/  IMAD R8, R8, 0x9000, R11 ;  /* 0x0000900008087824 */ /* 0x004fe400078e020b */
[----:B------:R-:W-:-:S02]  /*151f0*/  VIADD R3, R3, 0x30 ;  /* 0x0000003003037836 */ /* 0x000fc40000000000 */
[----:B----4-:R-:W-:Y:S02]  /*15200*/  IMAD R2, R7, 0x60, R2 ;  /* 0x0000006007027824 */ /* 0x010fe400078e0202 */
[----:B------:R-:W-:-:S07]  /*15210*/  VIADD R11, R8, 0x18400 ;  /* 0x00018400080b7836 */ /* 0x000fce0000000000 */
.L_x_1533:
        /* <DEDUP_REMOVED lines=16> */
.L_x_1534:
        /* <DEDUP_REMOVED lines=15> */
.L_x_1535:
        /* <DEDUP_REMOVED lines=15> */
.L_x_1610:
[----:B------:R-:W-:Y:S05]  /*15500*/  BSYNC B2 ;  /* 0x0000000000027941 */ /* 0x000fea0003800000 */
.L_x_1536:
[----:B------:R-:W-:Y:S01]  /*15510*/  BSSY B2, `(.L_x_1538) ;  /* 0x000000b000027945 */ /* 0x000fe20003800000 */
[----:B------:R-:W-:Y:S02]  /*15520*/  IMAD.MOV.U32 R12, RZ, RZ, 0x0 ;  /* 0x00000000ff0c7424 */ /* 0x000fe400078e00ff */
[----:B------:R-:W-:Y:S01]  /*15530*/  IMAD.MOV.U32 R13, RZ, RZ, 0x14f00000 ;  /* 0x14f00000ff0d7424 */ /* 0x000fe200078e00ff */
[----:B------:R-:W-:Y:S06]  /*15540*/  @P1 BRA `(.L_x_1539) ;  /* 0x00000000001c1947 */ /* 0x000fec0003800000 */
[----:B------:R-:W2:Y:S02]  /*15550*/  S2R R3, SR_TID.X ;  /* 0x0000000000037919 */ /* 0x000ea40000002100 */
[----:B--2---:R-:W-:Y:S01]  /*15560*/  LOP3.LUT R8, R3, 0x1f, RZ, 0xc0, !PT ;  /* 0x0000001f03087812 */ /* 0x004fe200078ec0ff */
[----:B------:R-:W-:-:S03]  /*15570*/  IMAD.MOV.U32 R3, RZ, RZ, 0x6000 ;  /* 0x00006000ff037424 */ /* 0x000fc600078e00ff */
[----:B------:R-:W-:Y:S01]  /*15580*/  ISETP.NE.AND P0, PT, R8, RZ, PT ;  /* 0x000000ff0800720c */ /* 0x000fe20003f05270 */
[----:B------:R2:W-:-:S12]  /*15590*/  SYNCS.ARRIVE.TRANS64 RZ, [R2+URZ+0x50], R3 ;  /* 0x0000500302ff79a7 */ /* 0x0005d8000800003f */
[----:B--2---:R-:W-:Y:S05]  /*155a0*/  @!P0 BRA `(.L_x_1539) ;  /* 0x0000000000048947 */ /* 0x004fea0003800000 */
[----:B------:R-:W-:Y:S01]  /*155b0*/  BPT.TRAP 0x1 ;  /* 0x000000040000795c */ /* 0x000fe20000300000 */
.L_x_1539:
[----:B------:R-:W-:Y:S05]  /*155c0*/  BSYNC B2 ;  /* 0x0000000000027941 */ /* 0x000fea0003800000 */
.L_x_1538:
[----:B------:R-:W2:Y:S04]  /*155d0*/  LDL R8, [R1] ;  /* 0x0000000001087983 */ /* 0x000ea80000100800 */
[----:B0-----:R-:W3:Y:S04]  /*155e0*/  LDL R5, [R1+0x14] ;  /* 0x0000140001057983 */ /* 0x001ee80000100800 */
        /* <DEDUP_REMOVED lines=11> */
.L_x_1540:
        /* <DEDUP_REMOVED lines=15> */
.L_x_1541:
        /* <DEDUP_REMOVED lines=12> */
.L_x_1527:
[----:B------:R-:W-:Y:S05]  /*15850*/  BSYNC B1 ;  /* 0x0000000000017941 */ /* 0x000fea0003800000 */
.L_x_1526:
[----:B------:R-:W4:Y:S01]  /*15860*/  LDL R2, [R1+0x24] ;  /* 0x0000240001027983 */ /* 0x000f220000100800 */
[----:B------:R-:W-:Y:S01]  /*15870*/  VIADD R0, R0, 0xfffffffe ;  /* 0xfffffffe00007836 */ /* 0x000fe20000000000 */
[----:B----4-:R-:W-:-:S13]  /*15880*/  ISETP.GT.AND P0, PT, R6, R2, PT ;  /* 0x000000020600720c */ /* 0x010fda0003f04270 */
[----:B------:R-:W-:Y:S05]  /*15890*/  @P0 BRA `(.L_x_1542) ;  /* 0xffffffe8008c0947 */ /* 0x000fea000383ffff */
.L_x_1491:
[----:B------:R-:W-:Y:S05]  /*158a0*/  BSYNC B0 ;  /* 0x0000000000007941 */ /* 0x000fea0003800000 */
.L_x_1490:
[----:B------:R-:W4:Y:S01]  /*158b0*/  S2R R2, SR_TID.X ;  /* 0x0000000000027919 */ /* 0x000f220000002100 */
[----:B------:R-:W-:Y:S01]  /*158c0*/  BSSY B0, `(.L_x_1543) ;  /* 0x0000011000007945 */ /* 0x000fe20003800000 */
[----:B----4-:R-:W-:-:S04]  /*158d0*/  LOP3.LUT R3, R2, 0x7f, RZ, 0xc0, !PT ;  /* 0x0000007f02037812 */ /* 0x010fc800078ec0ff */
[----:B------:R-:W-:-:S13]  /*158e0*/  ISETP.NE.AND P0, PT, R3, RZ, PT ;  /* 0x000000ff0300720c */ /* 0x000fda0003f05270 */
[----:B------:R-:W-:Y:S05]  /*158f0*/  @P0 BRA `(.L_x_1544) ;  /* 0x0000000000340947 */ /* 0x000fea0003800000 */
[----:B------:R-:W4:Y:S01]  /*15900*/  S2R R2, SR_LANEID ;  /* 0x0000000000027919 */ /* 0x000f220000000000 */
[----:B------:R-:W-:Y:S01]  /*15910*/  VOTEU.ANY UR4, UPT, PT ;  /* 0x0000000000047886 */ /* 0x000fe200038e0100 */
[----:B------:R-:W5:Y:S01]  /*15920*/  LDC.64 R4, c[0x0][0xc60] ;  /* 0x00031800ff047b82 */ /* 0x000f620000000a00 */
[----:B------:R-:W4:Y:S01]  /*15930*/  FLO.U32 R0, UR4 ;  /* 0x0000000400007d00 */ /* 0x000f2200080e0000 */
[----:B------:R-:W-:Y:S01]  /*15940*/  ULDC.64 UR6, c[0x0][0x208] ;  /* 0x0000820000067ab9 */ /* 0x000fe20000000a00 */
[----:B----4-:R-:W-:-:S06]  /*15950*/  ISETP.EQ.U32.AND P0, PT, R0, R2, PT ;  /* 0x000000020000720c */ /* 0x010fcc0003f02070 */
[----:B------:R-:W5:Y:S07]  /*15960*/  POPC R2, UR4 ;  /* 0x0000000400027d09 */ /* 0x000f6e0008000000 */
[----:B-----5:R-:W4:Y:S04]  /*15970*/  @P0 ATOMG.E.ADD.STRONG.GPU PT, R2, desc[UR6][R4.64], R2 ;  /* 0x00000002040209a8 */ /* 0x020f2800081ee1c6 */
[----:B----4-:R4:W5:Y:S02]  /*15980*/  SHFL.IDX PT, R2, R2, R0, 0x1f ;  /* 0x00001f0002027589 */ /* 0x01096400000e0000 */
[----:B----4-:R-:W4:Y:S02]  /*15990*/  S2R R0, SR_LTMASK ;  /* 0x0000000000007919 */ /* 0x010f240000003900 */
[----:B----4-:R-:W-:-:S06]  /*159a0*/  LOP3.LUT R0, R0, UR4, RZ, 0xc0, !PT ;  /* 0x0000000400007c12 */ /* 0x010fcc000f8ec0ff */
[----:B------:R-:W5:Y:S02]  /*159b0*/  POPC R0, R0 ;  /* 0x0000000000007309 */ /* 0x000f640000000000 */
[----:B-----5:R-:W-:-:S07]  /*159c0*/  IADD3 R16, R2, UR38, R0 ;  /* 0x0000002602107c10 */ /* 0x020fce000fffe000 */
.L_x_1544:
[----:B------:R-:W-:Y:S05]  /*159d0*/  BSYNC B0 ;  /* 0x0000000000007941 */ /* 0x000fea0003800000 */
.L_x_1543:
[----:B------:R-:W4:Y:S01]  /*159e0*/  LDL R0, [R1+0x18] ;  /* 0x0000180001007983 */ /* 0x000f220000100800 */
[----:B------:R-:W-:Y:S01]  /*159f0*/  BSSY B0, `(.L_x_1545) ;  /* 0x000003e000007945 */ /* 0x000fe20003800000 */
[----:B----4-:R-:W-:-:S13]  /*15a00*/  LOP3.LUT P0, RZ, R0, 0x1, RZ, 0xc0, !PT ;  /* 0x0000000100ff7812 */ /* 0x010fda000780c0ff */
[----:B------:R-:W-:Y:S05]  /*15a10*/  @!P0 BRA `(.L_x_1546) ;  /* 0x0000000000ec8947 */ /* 0x000fea0003800000 */
[----:B------:R-:W4:Y:S04]  /*15a20*/  LDL R4, [R1] ;  /* 0x0000000001047983 */ /* 0x000f280000100800 */
[----:B------:R-:W4:Y:S04]  /*15a30*/  LDL R0, [R1+0x4] ;  /* 0x0000040001007983 */ /* 0x000f280000100800 */
[----:B------:R-:W5:Y:S01]  /*15a40*/  LDL R2, [R1+0x10] ;  /* 0x0000100001027983 */ /* 0x000f620000100800 */
[----:B------:R-:W-:Y:S01]  /*15a50*/  BSSY B1, `(.L_x_1547) ;  /* 0x0000006000017945 */ /* 0x000fe20003800000 */
[----:B------:R-:W-:Y:S01]  /*15a60*/  ISETP.NE.AND P1, PT, R3, RZ, PT ;  /* 0x000000ff0300720c */ /* 0x000fe20003f25270 */
[----:B----4-:R-:W-:Y:S01]  /*15a70*/  IMAD R0, R0, 0x8, R4 ;  /* 0x0000000800007824 */ /* 0x010fe200078e0204 */
[----:B-----5:R-:W-:-:S04]  /*15a80*/  SHF.L.U32 R2, R2, 0x1f, RZ ;  /* 0x0000001f02027819 */ /* 0x020fc800000006ff */
[----:B------:R-:W4:Y:S02]  /*15a90*/  SYNCS.PHASECHK.TRANS64.TRYWAIT P0, [R0+URZ+0x2a860], R2 ;  /* 0x02a86002000075a7 */ /* 0x000f24000800017f */
[----:B----4-:R-:W-:Y:S05]  /*15aa0*/  @!P0 BRA `(.L_x_1548) ;  /* 0x0000002400dc8947 */ /* 0x010fea0003800000 */
.L_x_1611:
[----:B------:R-:W-:Y:S05]  /*15ab0*/  BSYNC B1 ;  /* 0x0000000000017941 */ /* 0x000fea0003800000 */
.L_x_1547:
[----:B------:R-:W-:Y:S04]  /*15ac0*/  BSSY B1, `(.L_x_1549) ;  /* 0x0000009000017945 */ /* 0x000fe80003800000 */
[----:B------:R-:W-:Y:S05]  /*15ad0*/  @P1 BRA `(.L_x_1550) ;  /* 0x00000000001c1947 */ /* 0x000fea0003800000 */
[----:B------:R-:W5:Y:S01]  /*15ae0*/  S2R R3, SR_TID.X ;  /* 0x0000000000037919 */ /* 0x000f620000002100 */
[----:B----4-:R-:W-:-:S04]  /*15af0*/  IMAD.MOV.U32 R2, RZ, RZ, 0x6000 ;  /* 0x00006000ff027424 */ /* 0x010fc800078e00ff */
[----:B------:R4:W-:Y:S01]  /*15b00*/  SYNCS.ARRIVE.TRANS64 RZ, [R0+URZ+0x2a850], R2 ;  /* 0x02a8500200ff79a7 */ /* 0x0009e2000800003f */
[----:B-----5:R-:W-:-:S04]  /*15b10*/  LOP3.LUT R3, R3, 0x1f, RZ, 0xc0, !PT ;  /* 0x0000001f03037812 */ /* 0x020fc800078ec0ff */
[----:B------:R-:W-:-:S13]  /*15b20*/  ISETP.NE.AND P0, PT, R3, RZ, PT ;  /* 0x000000ff0300720c */ /* 0x000fda0003f05270 */
[----:B----4-:R-:W-:Y:S05]  /*15b30*/  @!P0 BRA `(.L_x_1550) ;  /* 0x0000000000048947 */ /* 0x010fea0003800000 */
[----:B------:R-:W-:Y:S01]  /*15b40*/  BPT.TRAP 0x1 ;  /* 0x000000040000795c */ /* 0x000fe20000300000 */
.L_x_1550:
[----:B------:R-:W-:Y:S05]  /*15b50*/  BSYNC B1 ;  /* 0x0000000000017941 */ /* 0x000fea0003800000 */
.L_x_1549:
[----:B------:R-:W5:Y:S04]  /*15b60*/  LDL.LU R5, [R1+0x14] ;  /* 0x0000140001057983 */ /* 0x000f680000300800 */
[----:B------:R-:W5:Y:S04]  /*15b70*/  LDL.LU R3, [R1+0x8] ;  /* 0x0000080001037983 */ /* 0x000f680000300800 */
[----:B------:R-:W2:Y:S04]  /*15b80*/  LDL R4, [R1] ;  /* 0x0000000001047983 */ /* 0x000ea80000100800 */
[----:B----4-:R-:W2:Y:S01]  /*15b90*/  LDL R2, [R1+0x4] ;  /* 0x0000040001027983 */ /* 0x010ea20000100800 */
[----:B------:R-:W-:Y:S01]  /*15ba0*/  UIADD3 UR4, UP0, UR36, 0x470, URZ ;  /* 0x0000047024047890 */ /* 0x000fe2000ff1e03f */
[----:B------:R-:W-:Y:S01]  /*15bb0*/  PLOP3.LUT P0, PT, PT, PT, PT, 0x80, 0x0 ;  /* 0x000000000000781c */ /* 0x000fe20003f0f070 */
[----:B------:R-:W-:Y:S01]  /*15bc0*/  VIADD R0, R0, 0x2a850 ;  /* 0x0002a85000007836 */ /* 0x000fe20000000000 */
[----:B------:R-:W-:Y:S01]  /*15bd0*/  UMOV UR6, 0x0 ;  /* 0x0000000000067882 */ /* 0x000fe20000000000 */
[----:B------:R-:W-:Y:S01]  /*15be0*/  UIADD3.X UR5, URZ, UR37, URZ, UP0, !UPT ;  /* 0x000000253f057290 */ /* 0x000fe200087fe43f */
[----:B------:R-:W-:Y:S01]  /*15bf0*/  UMOV UR7, 0x14f00000 ;  /* 0x14f0000000077882 */ /* 0x000fe20000000000 */
[----:B------:R-:W-:Y:S01]  /*15c00*/  UMOV UR10, URZ ;  /* 0x0000003f000a7c82 */ /* 0x000fe20008000000 */
[----:B-----5:R-:W-:-:S02]  /*15c10*/  IMAD R3, R3, 0x60, R5 ;  /* 0x0000006003037824 */ /* 0x020fc400078e0205 */
[----:B--2---:R-:W-:-:S04]  /*15c20*/  IMAD R2, R2, 0x6000, R4 ;  /* 0x0000600002027824 */ /* 0x004fc800078e0204 */
[----:B------:R-:W-:-:S07]  /*15c30*/  VIADD R4, R2, 0x400 ;  /* 0x0000040002047836 */ /* 0x000fce0000000000 */
.L_x_1551:
        /* <DEDUP_REMOVED lines=15> */
.L_x_1552:
        /* <DEDUP_REMOVED lines=9> */
[----:B----4-:R-:W-:Y:S05]  /*15dc0*/  @P0 BRA.U.ANY `(.L_x_1552) ;  /* 0xfffffffd00d80947 */ /* 0x010fea000393ffff */
.L_x_1546:
[----:B------:R-:W-:Y:S05]  /*15dd0*/  BSYNC B0 ;  /* 0x0000000000007941 */ /* 0x000fea0003800000 */
.L_x_1545:
[----:B------:R-:W4:Y:S04]  /*15de0*/  LDL.LU R5, [R1+0x4] ;  /* 0x0000040001057983 */ /* 0x000f280000300800 */
[----:B------:R-:W5:Y:S01]  /*15df0*/  LDL.LU R4, [R1+0x10] ;  /* 0x0000100001047983 */ /* 0x000f620000300800 */
[----:B----4-:R-:W-:-:S05]  /*15e00*/  VIADD R0, R5, 0x1 ;  /* 0x0000000105007836 */ /* 0x010fca0000000000 */
[----:B------:R-:W-:-:S04]  /*15e10*/  ISETP.NE.AND P0, PT, R0, 0x2, PT ;  /* 0x000000020000780c */ /* 0x000fc80003f05270 */
[----:B------:R-:W-:Y:S02]  /*15e20*/  SEL R2, RZ, 0x1, P0 ;  /* 0x00000001ff027807 */ /* 0x000fe40000000000 */
[----:B------:R-:W-:Y:S02]  /*15e30*/  SEL R0, R0, RZ, P0 ;  /* 0x000000ff00007207 */ /* 0x000fe40000000000 */
[----:B-----5:R-:W-:-:S03]  /*15e40*/  LOP3.LUT R4, R4, R2, RZ, 0x3c, !PT ;  /* 0x0000000204047212 */ /* 0x020fc600078e3cff */
[----:B------:R4:W-:Y:S04]  /*15e50*/  STL [R1+0x4], R0 ;  /* 0x0000040001007387 */ /* 0x0009e80000100800 */
[----:B------:R4:W-:Y:S02]  /*15e60*/  STL [R1+0x10], R4 ;  /* 0x0000100401007387 */ /* 0x0009e40000100800 */
.L_x_1470:
[----:B------:R-:W-:Y:S05]  /*15e70*/  BSYNC B7 ;  /* 0x0000000000077941 */ /* 0x000fea0003800000 */
.L_x_1468:
[----:B----4-:R-:W4:Y:S02]  /*15e80*/  LDL R0, [R1+0x18] ;  /* 0x0000180001007983 */ /* 0x010f240000100800 */
[----:B----4-:R-:W-:-:S13]  /*15e90*/  LOP3.LUT P0, RZ, R0, 0x2, RZ, 0xc0, !PT ;  /* 0x0000000200ff7812 */ /* 0x010fda000780c0ff */
[----:B------:R-:W-:Y:S05]  /*15ea0*/  @!P0 BRA `(.L_x_1553) ;  /* 0x0000000000288947 */ /* 0x000fea0003800000 */
[----:B------:R-:W-:Y:S05]  /*15eb0*/  WARPSYNC.ALL ;  /* 0x0000000000007948 */ /* 0x000fea0003800000 */
[----:B------:R-:W4:Y:S08]  /*15ec0*/  S2UR UR5, SR_CgaCtaId ;  /* 0x00000000000579c3 */ /* 0x000f300000008800 */
[----:B------:R-:W-:Y:S06]  /*15ed0*/  BAR.SYNC.DEFER_BLOCKING 0x5, 0x180 ;  /* 0x0146000000007b1d */ /* 0x000fec0000010000 */
[----:B------:R-:W-:-:S02]  /*15ee0*/  UMOV UR4, 0x400 ;  /* 0x0000040000047882 */ /* 0x000fc40000000000 */
[----:B----4-:R-:W-:-:S06]  /*15ef0*/  ULEA UR4, UR5, UR4, 0x18 ;  /* 0x0000000405047291 */ /* 0x010fcc000f8ec03f */
[----:B------:R-:W-:-:S05]  /*15f00*/  IMAD.U32 R0, RZ, RZ, UR4 ;  /* 0x00000004ff007e24 */ /* 0x000fca000f8e00ff */
[----:B------:R4:W0:Y:S04]  /*15f10*/  LDS.128 R16, [R0+0x2a8d0] ;  /* 0x02a8d00000107984 */ /* 0x0008280000000c00 */
[----:B------:R4:W-:Y:S01]  /*15f20*/  STL [R1], R0 ;  /* 0x0000000001007387 */ /* 0x0009e20000100800 */
[----:B------:R-:W-:Y:S06]  /*15f30*/  BAR.ARV 0x4, 0x180 ;  /* 0x0106000000007b1d */ /* 0x000fec0000002000 */
[----:B------:R-:W-:Y:S05]  /*15f40*/  BRA `(.L_x_1554) ;  /* 0x0000000800e47947 */ /* 0x000fea0003800000 */
.L_x_1553:
[----:B------:R-:W4:Y:S01]  /*15f50*/  S2R R0, SR_TID.X ;  /* 0x0000000000007919 */ /* 0x000f220000002100 */
[----:B------:R-:W-:Y:S01]  /*15f60*/  UMOV UR4, 0xffffffff ;  /* 0xffffffff00047882 */ /* 0x000fe20000000000 */
[----:B----4-:R-:W-:-:S04]  /*15f70*/  LOP3.LUT R6, R0, 0x1f, RZ, 0xc0, !PT ;  /* 0x0000001f00067812 */ /* 0x010fc800078ec0ff */
[----:B------:R-:W-:Y:S01]  /*15f80*/  ISETP.NE.AND P0, PT, R6, 0x1f, PT ;  /* 0x0000001f0600780c */ /* 0x000fe20003f05270 */
[----:B------:R-:W-:-:S12]  /*15f90*/  BRA.DIV UR4, `(.L_x_1555) ;  /* 0x0000002204b47947 */ /* 0x000fd8000b800000 */
[----:B------:R-:W-:Y:S01]  /*15fa0*/  IMAD.IADD R5, R19, 0x1, R6 ;  /* 0x0000000113057824 */ /* 0x000fe200078e0206 */
[----:B------:R-:W-:Y:S01]  /*15fb0*/  ULDC UR4, c[0x0][0xc3c] ;  /* 0x00030f0000047ab9 */ /* 0x000fe20000000800 */
[----:B------:R-:W-:-:S03]  /*15fc0*/  ULDC.64 UR6, c[0x0][0x208] ;  /* 0x0000820000067ab9 */ /* 0x000fc60000000a00 */
[----:B------:R-:W-:-:S13]  /*15fd0*/  ISETP.GE.OR P1, PT, R5, UR4, !P0 ;  /* 0x0000000405007c0c */ /* 0x000fda000c726670 */
[----:B------:R-:W4:Y:S02]  /*15fe0*/  @!P1 LDC.64 R2, c[0x0][0xc80] ;  /* 0x00032000ff029b82 */ /* 0x000f240000000a00 */
[----:B----4-:R-:W-:-:S06]  /*15ff0*/  @!P1 IMAD.WIDE R2, R5, 0x4, R2 ;  /* 0x0000000405029825 */ /* 0x010fcc00078e0202 */
[----:B------:R4:W5:Y:S01]  /*16000*/  @!P1 LDG.E R3, desc[UR6][R2.64] ;  /* 0x0000000602039981 */ /* 0x000962000c1e1900 */
[C---:B------:R-:W-:Y:S02]  /*16010*/  ISETP.GE.U32.AND P2, PT, R6.reuse, 0x2, PT ;  /* 0x000000020600780c */ /* 0x040fe40003f46070 */
[C---:B------:R-:W-:Y:S01]  /*16020*/  ISETP.GE.U32.AND P3, PT, R6.reuse, 0x4, PT ;  /* 0x000000040600780c */ /* 0x040fe20003f66070 */
[----:B------:R-:W-:Y:S01]  /*16030*/  SHFL.IDX PT, R0, R16, RZ, 0x1f ;  /* 0x00001fff10007589 */ /* 0x000fe200000e0000 */
[C---:B------:R-:W-:Y:S02]  /*16040*/  ISETP.GE.U32.AND P4, PT, R6.reuse, 0x8, PT ;  /* 0x000000080600780c */ /* 0x040fe40003f86070 */
[C---:B------:R-:W-:Y:S01]  /*16050*/  ISETP.GE.U32.AND P5, PT, R6.reuse, 0x10, PT ;  /* 0x000000100600780c */ /* 0x040fe20003fa6070 */
[----:B----4-:R-:W-:Y:S02]  /*16060*/  IMAD.MOV.U32 R2, RZ, RZ, RZ ;  /* 0x000000ffff027224 */ /* 0x010fe400078e00ff */
[----:B-----5:R-:W-:Y:S01]  /*16070*/  @!P1 IMAD.MOV.U32 R2, RZ, RZ, R3 ;  /* 0x000000ffff029224 */ /* 0x020fe200078e0003 */
[----:B------:R-:W-:-:S04]  /*16080*/  ISETP.NE.AND P1, PT, R6, RZ, PT ;  /* 0x000000ff0600720c */ /* 0x000fc80003f25270 */
[----:B------:R-:W4:Y:S02]  /*16090*/  SHFL.UP PT, R14, R2, 0x1, RZ ;  /* 0x04200000020e7989 */ /* 0x000f2400000e00ff */
[----:B----4-:R-:W-:-:S05]  /*160a0*/  SEL R5, R14, RZ, P1 ;  /* 0x000000ff0e057207 */ /* 0x010fca0000800000 */
[----:B------:R-:W-:Y:S02]  /*160b0*/  IMAD.IADD R3, R2, 0x1, R5 ;  /* 0x0000000102037824 */ /* 0x000fe400078e0205 */
[----:B------:R-:W-:Y:S04]  /*160c0*/  SHFL.IDX PT, R5, R16, 0x1, 0x1f ;  /* 0x00201f0010057f89 */ /* 0x000fe800000e0000 */
[----:B------:R-:W4:Y:S02]  /*160d0*/  SHFL.UP PT, R4, R3, 0x2, RZ ;  /* 0x0440000003047989 */ /* 0x000f2400000e00ff */
[----:B----4-:R-:W-:-:S05]  /*160e0*/  SEL R4, R4, RZ, P2 ;  /* 0x000000ff04047207 */ /* 0x010fca0001000000 */
[----:B------:R-:W-:-:S05]  /*160f0*/  IMAD.IADD R3, R3, 0x1, R4 ;  /* 0x0000000103037824 */ /* 0x000fca00078e0204 */
        /* <DEDUP_REMOVED lines=9> */
[----:B------:R4:W0:Y:S02]  /*16190*/  SHFL.IDX PT, R16, R3, 0x1f, 0x1f ;  /* 0x03e01f0003107f89 */ /* 0x00082400000e0000 */
.L_x_1621:
[----:B------:R-:W-:Y:S02]  /*161a0*/  ULDC UR4, c[0x0][0xc38] ;  /* 0x00030e0000047ab9 */ /* 0x000fe40000000800 */
[----:B------:R-:W-:-:S04]  /*161b0*/  IMAD.U32 R4, RZ, RZ, UR4 ;  /* 0x00000004ff047e24 */ /* 0x000fc8000f8e00ff */
[----:B0-----:R-:W-:-:S04]  /*161c0*/  IMAD R16, R16, R4, RZ ;  /* 0x0000000410107224 */ /* 0x001fc800078e02ff */
[----:B------:R-:W-:-:S05]  /*161d0*/  IMAD.IADD R5, R5, 0x1, R16 ;  /* 0x0000000105057824 */ /* 0x000fca00078e0210 */
[----:B------:R-:W-:-:S13]  /*161e0*/  ISETP.GT.AND P6, PT, R5, R0, PT ;  /* 0x000000000500720c */ /* 0x000fda0003fc4270 */
[----:B------:R-:W-:Y:S05]  /*161f0*/  @P6 BRA `(.L_x_1556) ;  /* 0x0000000000a06947 */ /* 0x000fea0003800000 */
.L_x_1561:
[----:B0-----:R-:W0:Y:S01]  /*16200*/  LDC R2, c[0x0][0xc3c] ;  /* 0x00030f00ff027b82 */ /* 0x001e220000000800 */
[----:B------:R-:W-:-:S05]  /*16210*/  VIADD R19, R19, 0x1f ;  /* 0x0000001f13137836 */ /* 0x000fca0000000000 */
[----:B0-----:R-:W-:-:S13]  /*16220*/  ISETP.GE.AND P6, PT, R19, R2, PT ;  /* 0x000000021300720c */ /* 0x001fda0003fc6270 */
[----:B------:R-:W-:Y:S05]  /*16230*/  @P6 BRA `(.L_x_1557) ;  /* 0x0000000400dc6947 */ /* 0x000fea0003800000 */
[----:B----4-:R-:W0:Y:S01]  /*16240*/  S2R R3, SR_TID.X ;  /* 0x0000000000037919 */ /* 0x010e220000002100 */
        /* <DEDUP_REMOVED lines=10> */
.L_x_1559:
[----:B------:R-:W-:Y:S05]  /*162f0*/  BSYNC B0 ;  /* 0x0000000000007941 */ /* 0x000fea0003800000 */
.L_x_1558:
        /* <DEDUP_REMOVED lines=17> */
[----:B------:R0:W4:Y:S02]  /*16410*/  SHFL.IDX PT, R16, R3, 0x1f, 0x1f ;  /* 0x03e01f0003107f89 */ /* 0x00012400000e0000 */
.L_x_1629:
[----:B------:R-:W-:Y:S02]  /*16420*/  ULDC UR4, c[0x0][0xc38] ;  /* 0x00030e0000047ab9 */ /* 0x000fe40000000800 */
[----:B------:R-:W-:-:S04]  /*16430*/  IMAD.U32 R4, RZ, RZ, UR4 ;  /* 0x00000004ff047e24 */ /* 0x000fc8000f8e00ff */
[----:B----4-:R-:W-:-:S04]  /*16440*/  IMAD R16, R16, R4, RZ ;  /* 0x0000000410107224 */ /* 0x010fc800078e02ff */
[----:B------:R-:W-:-:S05]  /*16450*/  IMAD.IADD R5, R16, 0x1, R5 ;  /* 0x0000000110057824 */ /* 0x000fca00078e0205 */
[----:B------:R-:W-:-:S13]  /*16460*/  ISETP.GT.AND P6, PT, R5, R0, PT ;  /* 0x000000000500720c */ /* 0x000fda0003fc4270 */
[----:B------:R-:W-:Y:S05]  /*16470*/  @!P6 BRA `(.L_x_1561) ;  /* 0xfffffffc0060e947 */ /* 0x000fea000383ffff */
.L_x_1556:
[----:B------:R-:W-:Y:S01]  /*16480*/  IMAD.IADD R16, R5, 0x1, -R16 ;  /* 0x0000000105107824 */ /* 0x000fe200078e0a10 */
[----:B------:R-:W-:-:S03]  /*16490*/  UMOV UR4, 0xffffffff ;  /* 0xffffffff00047882 */ /* 0x000fc60000000000 */
[----:B------:R-:W-:-:S05]  /*164a0*/  IMAD R5, R3, R4, R16 ;  /* 0x0000000403057224 */ /* 0x000fca00078e0210 */
[----:B------:R-:W-:Y:S01]  /*164b0*/  ISETP.GT.AND P6, PT, R5, R0, PT ;  /* 0x000000000500720c */ /* 0x000fe20003fc4270 */
[----:B------:R-:W-:-:S12]  /*164c0*/  BRA.DIV UR4, `(.L_x_1562) ;  /* 0x0000002604687947 */ /* 0x000fd8000b800000 */
[----:B------:R-:W-:-:S04]  /*164d0*/  VOTE.ANY R5, PT, !P6 ;  /* 0x0000000000057806 */ /* 0x000fc800070e0100 */
[----:B------:R-:W5:Y:S02]  /*164e0*/  POPC R6, R5 ;  /* 0x0000000500067309 */ /* 0x000f640000000000 */
[----:B-----5:R0:W0:Y:S02]  /*164f0*/  SHFL.IDX PT, R17, R2, R6, 0x1f ;  /* 0x00001f0602117589 */ /* 0x02002400000e0000 */
.L_x_1633:
[----:B------:R-:W-:Y:S01]  /*16500*/  ISETP.NE.AND P0, PT, R5, RZ, PT ;  /* 0x000000ff0500720c */ /* 0x000fe20003f05270 */
[----:B------:R-:W-:-:S12]  /*16510*/  IMAD.MOV.U32 R5, RZ, RZ, RZ ;  /* 0x000000ffff057224 */ /* 0x000fd800078e00ff */
[----:B------:R-:W-:Y:S05]  /*16520*/  @!P0 BRA `(.L_x_1563) ;  /* 0x0000000000148947 */ /* 0x000fea0003800000 */
[----:B------:R-:W-:Y:S01]  /*16530*/  UMOV UR4, 0xffffffff ;  /* 0xffffffff00047882 */ /* 0x000fe20000000000 */
[----:B--2---:R-:W-:Y:S02]  /*16540*/  VIADD R12, R6, 0xffffffff ;  /* 0xffffffff060c7836 */ /* 0x004fe40000000000 */
[----:B------:R-:W-:Y:S05]  /*16550*/  BRA.DIV UR4, `(.L_x_1564) ;  /* 0x00000026048c7947 */ /* 0x000fea000b800000 */
[----:B0---4-:R0:W2:Y:S02]  /*16560*/  SHFL.IDX PT, R3, R3, R12, 0x1f ;  /* 0x00001f0c03037589 */ /* 0x0110a400000e0000 */
.L_x_1636:
[----:B--2---:R-:W-:-:S07]  /*16570*/  IMAD.MOV.U32 R5, RZ, RZ, R3 ;  /* 0x000000ffff057224 */ /* 0x004fce00078e0003 */
.L_x_1563:
[----:B0---4-:R-:W0:Y:S01]  /*16580*/  LDC.64 R2, c[0x0][0xc90] ;  /* 0x00032400ff027b82 */ /* 0x011e220000000a00 */
[----:B------:R-:W-:Y:S01]  /*16590*/  IMAD.IADD R19, R6, 0x1, R19 ;  /* 0x0000000106137824 */ /* 0x000fe200078e0213 */
[----:B------:R-:W-:-:S03]  /*165a0*/  ULDC.64 UR4, c[0x0][0x208] ;  /* 0x0000820000047ab9 */ /* 0x000fc60000000a00 */
[----:B0-----:R-:W-:-:S05]  /*165b0*/  IMAD.WIDE R2, R19, 0x4, R2 ;  /* 0x0000000413027825 */ /* 0x001fca00078e0202 */
[----:B--23--:R-:W2:Y:S01]  /*165c0*/  LDG.E R7, desc[UR4][R2.64] ;  /* 0x0000000402077981 */ /* 0x00cea2000c1e1900 */
[----:B------:R-:W-:-:S04]  /*165d0*/  IMAD R16, R5, R4, R16 ;  /* 0x0000000405107224 */ /* 0x000fc800078e0210 */
[----:B------:R-:W-:Y:S02]  /*165e0*/  IMAD.IADD R0, R0, 0x1, -R16 ;  /* 0x0000000100007824 */ /* 0x000fe400078e0a10 */
[----:B--2---:R-:W-:-:S05]  /*165f0*/  IMAD R6, R17, R7, RZ ;  /* 0x0000000711067224 */ /* 0x004fca00078e02ff */
[----:B------:R-:W-:-:S04]  /*16600*/  IABS R8, R6 ;  /* 0x0000000600087213 */ /* 0x000fc80000000000 */
[----:B------:R-:W0:Y:S08]  /*16610*/  I2F.RP R2, R8 ;  /* 0x0000000800027306 */ /* 0x000e300000209400 */
        /* <DEDUP_REMOVED lines=9> */
[----:B------:R-:W-:-:S04]  /*166b0*/  IMAD.HI.U32 R2, R2, R3, RZ ;  /* 0x0000000302027227 */ /* 0x000fc800078e00ff */
[----:B------:R-:W-:-:S04]  /*166c0*/  IMAD.MOV R5, RZ, RZ, -R5 ;  /* 0x000000ffff057224 */ /* 0x000fc800078e0a05 */
        /* <DEDUP_REMOVED lines=11> */
[----:B------:R-:W-:Y:S02]  /*16780*/  IMAD R5, R7, R2, RZ ;  /* 0x0000000207057224 */ /* 0x000fe400078e02ff */
[----:B------:R-:W-:Y:S02]  /*16790*/  IMAD.MOV R2, RZ, RZ, -R2 ;  /* 0x000000ffff027224 */ /* 0x000fe400078e0a02 */
[----:B------:R-:W-:Y:S02]  /*167a0*/  IMAD.MOV R3, RZ, RZ, -R5 ;  /* 0x000000ffff037224 */ /* 0x000fe400078e0a05 */
[----:B------:R-:W-:-:S03]  /*167b0*/  IMAD R0, R6, R2, R0 ;  /* 0x0000000206007224 */ /* 0x000fc600078e0200 */
[----:B------:R-:W-:Y:S01]  /*167c0*/  VIADDMNMX R4, R3, R4, R7, PT ;  /* 0x0000000403047246 */ /* 0x000fe20003800107 */
[----:B------:R-:W-:-:S03]  /*167d0*/  IMAD.IADD R5, R0, 0x1, R5 ;  /* 0x0000000100057824 */ /* 0x000fc600078e0205 */
        /* <DEDUP_REMOVED lines=23> */
[----:B------:R-:W-:Y:S01]  /*16950*/  @!P1 LOP3.LUT R2, RZ, R4, RZ, 0x33, !PT ;  /* 0x00000004ff029212 */ /* 0x000fe200078e33ff */
[----:B------:R-:W-:-:S04]  /*16960*/  IMAD.MOV R4, RZ, RZ, -R4 ;  /* 0x000000ffff047224 */ /* 0x000fc800078e0a04 */
[----:B------:R-:W-:Y:S01]  /*16970*/  IMAD R18, R2, R4, R5 ;  /* 0x0000000402127224 */ /* 0x000fe200078e0205 */
[----:B------:R-:W-:-:S05]  /*16980*/  LOP3.LUT R2, RZ, R2, RZ, 0x33, !PT ;  /* 0x00000002ff027212 */ /* 0x000fca00078e33ff */
[----:B------:R-:W-:Y:S01]  /*16990*/  IMAD.IADD R17, R17, 0x1, R2 ;  /* 0x0000000111117824 */ /* 0x000fe200078e0202 */
[----:B------:R-:W-:Y:S06]  /*169a0*/  BRA `(.L_x_1565) ;  /* 0x00000000001c7947 */ /* 0x000fec0003800000 */
.L_x_1557:
[----:B------:R-:W-:Y:S01]  /*169b0*/  UMOV UR4, URZ ;  /* 0x0000003f00047c82 */ /* 0x000fe20008000000 */
[----:B------:R-:W-:Y:S01]  /*169c0*/  UMOV UR5, URZ ;  /* 0x0000003f00057c82 */ /* 0x000fe20008000000 */
[----:B------:R-:W-:Y:S01]  /*169d0*/  ULDC UR6, c[0x0][0xc3c] ;  /* 0x00030f0000067ab9 */ /* 0x000fe20000000800 */
[----:B------:R-:W-:Y:S02]  /*169e0*/  IMAD.MOV.U32 R16, RZ, RZ, R0 ;  /* 0x000000ffff107224 */ /* 0x000fe400078e0000 */
[----:B------:R-:W-:Y:S02]  /*169f0*/  IMAD.U32 R17, RZ, RZ, UR4 ;  /* 0x00000004ff117e24 */ /* 0x000fe4000f8e00ff */
[----:B------:R-:W-:Y:S02]  /*16a00*/  IMAD.U32 R18, RZ, RZ, UR5 ;  /* 0x00000005ff127e24 */ /* 0x000fe4000f8e00ff */
[----:B------:R-:W-:-:S07]  /*16a10*/  IMAD.U32 R19, RZ, RZ, UR6 ;  /* 0x00000006ff137e24 */ /* 0x000fce000f8e00ff */
.L_x_1565:
[----:B------:R0:W5:Y:S01]  /*16a20*/  LDL R2, [R1] ;  /* 0x0000000001027983 */ /* 0x0001620000100800 */
[----:B------:R-:W1:Y:S01]  /*16a30*/  S2R R0, SR_TID.X ;  /* 0x0000000000007919 */ /* 0x000e620000002100 */
[----:B------:R-:W-:Y:S05]  /*16a40*/  WARPSYNC.ALL ;  /* 0x0000000000007948 */ /* 0x000fea0003800000 */
[----:B-1----:R-:W-:Y:S01]  /*16a50*/  LOP3.LUT R0, R0, 0x1f, RZ, 0xc0, !PT ;  /* 0x0000001f00007812 */ /* 0x002fe200078ec0ff */
[----:B------:R-:W-:Y:S03]  /*16a60*/  BAR.SYNC.DEFER_BLOCKING 0x4, 0x180 ;  /* 0x0106000000007b1d */ /* 0x000fe60000010000 */
[----:B------:R-:W-:-:S13]  /*16a70*/  ISETP.NE.AND P0, PT, R0, RZ, PT ;  /* 0x000000ff0000720c */ /* 0x000fda0003f05270 */
[----:B----4-:R-:W5:Y:S01]  /*16a80*/  @!P0 S2R R3, SR_CgaCtaId ;  /* 0x0000000000038919 */ /* 0x010f620000008800 */
[----:B------:R-:W-:-:S04]  /*16a90*/  @!P0 MOV R0, 0x400 ;  /* 0x0000040000008802 */ /* 0x000fc80000000f00 */
[----:B-----5:R-:W-:-:S05]  /*16aa0*/  @!P0 LEA R2, R3, R0, 0x18 ;  /* 0x0000000003028211 */ /* 0x020fca00078ec0ff */
[----:B------:R0:W-:Y:S04]  /*16ab0*/  @!P0 STS.128 [R2+0x2a8d0], R16 ;  /* 0x02a8d01002008388 */ /* 0x0001e80000000c00 */
[----:B------:R0:W-:Y:S01]  /*16ac0*/  @!P0 STL [R1], R2 ;  /* 0x0000000201008387 */ /* 0x0001e20000100800 */
[----:B------:R-:W-:Y:S06]  /*16ad0*/  BAR.ARV 0x5, 0x180 ;  /* 0x0146000000007b1d */ /* 0x000fec0000002000 */
.L_x_1554:
[----:B------:R-:W-:Y:S02]  /*16ae0*/  ULDC UR4, c[0x0][0xc3c] ;  /* 0x00030f0000047ab9 */ /* 0x000fe40000000800 */
[----:B0-----:R-:W-:-:S13]  /*16af0*/  ISETP.GE.AND P0, PT, R19, UR4, PT ;  /* 0x0000000413007c0c */ /* 0x001fda000bf06270 */
[----:B------:R-:W-:Y:S05]  /*16b00*/  @!P0 BRA `(.L_x_1566) ;  /* 0xffffffa800008947 */ /* 0x000fea000383ffff */
[----:B------:R-:W-:Y:S05]  /*16b10*/  BSYNC B8 ;  /* 0x0000000000087941 */ /* 0x000fea0003800000 */
.L_x_1456:
[----:B----4-:R-:W4:Y:S01]  /*16b20*/  LDL.LU R0, [R1+0x38] ;  /* 0x0000380001007983 */ /* 0x010f220000300800 */
[----:B------:R-:W-:Y:S01]  /*16b30*/  BSSY B0, `(.L_x_1567) ;  /* 0x000000b000007945 */ /* 0x000fe20003800000 */
[----:B------:R-:W5:Y:S01]  /*16b40*/  S2R R5, SR_CgaCtaId ;  /* 0x0000000000057919 */ /* 0x000f620000008800 */
[----:B----4-:R-:W-:-:S05]  /*16b50*/  VIADD R0, R0, 0x1 ;  /* 0x0000000100007836 */ /* 0x010fca0000000000 */
[----:B0-----:R-:W-:-:S04]  /*16b60*/  LEA.HI R2, R0, R0, RZ, 0x1 ;  /* 0x0000000000027211 */ /* 0x001fc800078f08ff */
[----:B------:R-:W-:-:S05]  /*16b70*/  LOP3.LUT R3, R2, 0xfffffffe, RZ, 0xc0, !PT ;  /* 0xfffffffe02037812 */ /* 0x000fca00078ec0ff */
[----:B------:R-:W-:Y:S01]  /*16b80*/  IMAD.IADD R3, R0, 0x1, -R3 ;  /* 0x0000000100037824 */ /* 0x000fe200078e0a03 */
[----:B------:R-:W-:-:S04]  /*16b90*/  MOV R0, 0x400 ;  /* 0x0000040000007802 */ /* 0x000fc80000000f00 */
[----:B-----5:R-:W-:Y:S02]  /*16ba0*/  LEA R0, R5, R0, 0x18 ;  /* 0x0000000005007211 */ /* 0x020fe400078ec0ff */
[----:B------:R-:W-:-:S04]  /*16bb0*/  SHF.L.U32 R3, R3, 0x1f, RZ ;  /* 0x0000001f03037819 */ /* 0x000fc800000006ff */
[----:B------:R-:W0:Y:S02]  /*16bc0*/  SYNCS.PHASECHK.TRANS64.TRYWAIT P0, [R0+URZ+0x2a820], R3 ;  /* 0x02a82003000075a7 */ /* 0x000e24000800017f */
[----:B0-----:R-:W-:Y:S05]  /*16bd0*/  @!P0 BRA `(.L_x_1568) ;  /* 0x0000002000148947 */ /* 0x001fea0003800000 */
.L_x_1637:
[----:B------:R-:W-:Y:S05]  /*16be0*/  BSYNC B0 ;  /* 0x0000000000007941 */ /* 0x000fea0003800000 */
.L_x_1567:
[----:B------:R-:W-:-:S03]  /*16bf0*/  UMOV UR4, 0xffffffff ;  /* 0xffffffff00047882 */ /* 0x000fc60000000000 */
[----:B------:R-:W-:Y:S05]  /*16c00*/  BRA.DIV UR4, `(.L_x_1569) ;  /* 0x00000022041c7947 */ /* 0x000fea000b800000 */
[----:B------:R-:W4:Y:S02]  /*16c10*/  S2R R2, SR_TID.X ;  /* 0x0000000000027919 */ /* 0x000f240000002100 */
[----:B----4-:R-:W-:-:S04]  /*16c20*/  SHF.R.U32.HI R2, RZ, 0x5, R2 ;  /* 0x00000005ff027819 */ /* 0x010fc80000011602 */
[----:B------:R-:W-:-:S05]  /*16c30*/  LOP3.LUT R2, R2, 0x3, RZ, 0xc0, !PT ;  /* 0x0000000302027812 */ /* 0x000fca00078ec0ff */
[----:B------:R4:W0:Y:S02]  /*16c40*/  SHFL.IDX PT, R14, R2, RZ, 0x1f ;  /* 0x00001fff020e7589 */ /* 0x00082400000e0000 */
.L_x_1640:
[----:B0-----:R-:W-:Y:S01]  /*16c50*/  ISETP.NE.AND P0, PT, R14, RZ, PT ;  /* 0x000000ff0e00720c */ /* 0x001fe20003f05270 */
[----:B------:R-:W-:-:S12]  /*16c60*/  BSSY B0, `(.L_x_1570) ;  /* 0x0000029000007945 */ /* 0x000fd80003800000 */
[----:B------:R-:W-:Y:S05]  /*16c70*/  @P0 BRA `(.L_x_1571) ;  /* 0x00000000009c0947 */ /* 0x000fea0003800000 */
[----:B------:R-:W-:-:S03]  /*16c80*/  UMOV UR4, 0xffffffff ;  /* 0xffffffff00047882 */ /* 0x000fc60000000000 */
[----:B------:R-:W-:Y:S05]  /*16c90*/  BRA.DIV UR4, `(.L_x_1572) ;  /* 0x00000022042c7947 */ /* 0x000fea000b800000 */
[----:B------:R-:W-:-:S13]  /*16ca0*/  ELECT P6, URZ, PT ;  /* 0x00000000003f782f */ /* 0x000fda00038c0000 */
.L_x_1643:
[----:B------:R-:W-:Y:S05]  /*16cb0*/  @!P6 BRA `(.L_x_1571) ;  /* 0x00000000008ce947 */ /* 0x000fea0003800000 */
[----:B----4-:R-:W4:Y:S02]  /*16cc0*/  LDL R2, [R1+0x48] ;  /* 0x0000480001027983 */ /* 0x010f240000100800 */
[----:B----4-:R-:W-:-:S13]  /*16cd0*/  R2UR UR4, R2 ;  /* 0x00000000020472ca */ /* 0x010fda00000e0000 */
[----:B------:R-:W-:-:S06]  /*16ce0*/  ULOP3.LUT UR4, UR4, 0x2, URZ, 0xfc, !UPT ;  /* 0x0000000204047892 */ /* 0x000fcc000f8efc3f */
[----:B------:R-:W-:-:S05]  /*16cf0*/  IMAD.U32 R2, RZ, RZ, UR4 ;  /* 0x00000004ff027e24 */ /* 0x000fca000f8e00ff */
[----:B------:R-:W-:-:S13]  /*16d00*/  ISETP.NE.AND P2, PT, R2, 0x3, PT ;  /* 0x000000030200780c */ /* 0x000fda0003f45270 */
[----:B------:R-:W-:Y:S05]  /*16d10*/  @!P2 BRA `(.L_x_1573) ;  /* 0x000000000004a947 */ /* 0x000fea0003800000 */
[----:B------:R-:W-:Y:S01]  /*16d20*/  BPT.TRAP 0x1 ;  /* 0x000000040000795c */ /* 0x000fe20000300000 */
.L_x_1573:
[----:B------:R-:W4:Y:S04]  /*16d30*/  LDL R3, [R1+0x4] ;  /* 0x0000040001037983 */ /* 0x000f280000100800 */
[----:B--23--:R-:W2:Y:S01]  /*16d40*/  LDL.LU R7, [R1+0x10] ;  /* 0x0000100001077983 */ /* 0x00cea20000300800 */
[----:B------:R-:W-:-:S04]  /*16d50*/  VIADD R2, R0, 0x2a840 ;  /* 0x0002a84000027836 */ /* 0x000fc80000000000 */
[C---:B----4-:R-:W-:Y:S02]  /*16d60*/  IMAD R6, R3.reuse, 0x8, R2 ;  /* 0x0000000803067824 */ /* 0x050fe400078e0202 */
[----:B------:R-:W-:Y:S01]  /*16d70*/  VIADD R3, R3, 0x1 ;  /* 0x0000000103037836 */ /* 0x000fe20000000000 */
[----:B--2---:R-:W-:-:S04]  /*16d80*/  SHF.L.U32 R5, R7, 0x1f, RZ ;  /* 0x0000001f07057819 */ /* 0x004fc800000006ff */
        /* <DEDUP_REMOVED lines=8> */
.L_x_1644:
[----:B------:R-:W2:Y:S02]  /*16e10*/  SYNCS.PHASECHK.TRANS64.TRYWAIT P0, [R7+URZ], R2 ;  /* 0x00000002070075a7 */ /* 0x000ea4000800017f */
[----:B--2---:R-:W-:Y:S05]  /*16e20*/  @!P0 BRA `(.L_x_1575) ;  /* 0x0000001c00fc8947 */ /* 0x004fea0003800000 */
.L_x_1645:
[----:B------:R-:W-:Y:S05]  /*16e30*/  @!P2 BRA `(.L_x_1576) ;  /* 0x000000000004a947 */ /* 0x000fea0003800000 */
[----:B------:R-:W-:Y:S01]  /*16e40*/  BPT.TRAP 0x1 ;  /* 0x000000040000795c */ /* 0x000fe20000300000 */
.L_x_1576:
[----:B------:R-:W3:Y:S01]  /*16e50*/  LDL.LU R4, [R1+0x4] ;  /* 0x0000040001047983 */ /* 0x000ee20000300800 */
[----:B------:R-:W-:-:S04]  /*16e60*/  VIADD R0, R0, 0x2a860 ;  /* 0x0002a86000007836 */ /* 0x000fc80000000000 */
[----:B---3--:R-:W-:-:S04]  /*16e70*/  IMAD R4, R4, 0x8, R0 ;  /* 0x0000000804047824 */ /* 0x008fc800078e0200 */
[----:B------:R-:W3:Y:S02]  /*16e80*/  SYNCS.PHASECHK.TRANS64.TRYWAIT P0, [R4+URZ], R5 ;  /* 0x00000005040075a7 */ /* 0x000ee4000800017f */
[----:B---3--:R-:W-:Y:S05]  /*16e90*/  @!P0 BRA `(.L_x_1577) ;  /* 0x0000001c00f48947 */ /* 0x008fea0003800000 */
.L_x_1646:
[----:B------:R-:W-:-:S07]  /*16ea0*/  IMAD R3, R3, 0x8, R0 ;  /* 0x0000000803037824 */ /* 0x000fce00078e0200 */
.L_x_1578:
[----:B----4-:R4:W0:Y:S02]  /*16eb0*/  SYNCS.PHASECHK.TRANS64.TRYWAIT P0, [R3+URZ], R2 ;  /* 0x00000002030075a7 */ /* 0x010824000800017f */
[----:B0-----:R-:W-:Y:S05]  /*16ec0*/  @!P0 NANOSLEEP.SYNCS 0x989680 ;  /* 0x009896800000895d */ /* 0x001fea0003900000 */
[----:B------:R-:W0:Y:S02]  /*16ed0*/  @!P0 SYNCS.PHASECHK.TRANS64 P0, [R3+URZ], R2 ;  /* 0x00000002030085a7 */ /* 0x000e24000800007f */
[----:B0-----:R-:W-:Y:S05]  /*16ee0*/  @!P0 BRA `(.L_x_1578) ;  /* 0xfffffffc00f08947 */ /* 0x001fea000383ffff */
.L_x_1571:
[----:B------:R-:W-:Y:S05]  /*16ef0*/  BSYNC B0 ;  /* 0x0000000000007941 */ /* 0x000fea0003800000 */
.L_x_1570:
[----:B------:R-:W-:Y:S05]  /*16f00*/  EXIT ;  /* 0x000000000000794d */ /* 0x000fea0003800000 */
.L_x_1358:
[----:B0-----:R-:W-:-:S04]  /*16f10*/  IMAD.U32 R3, RZ, RZ, UR38 ;  /* 0x00000026ff037e24 */ /* 0x001fc8000f8e00ff */
[----:B------:R0:W1:Y:S03]  /*16f20*/  SYNCS.PHASECHK.TRANS64.TRYWAIT P1, [R3+URZ+0x2a800], R0 ;  /* 0x02a80000030075a7 */ /* 0x000066000802017f */
[----:B-1----:R-:W-:Y:S05]  /*16f30*/  @!P1 NANOSLEEP.SYNCS 0x989680 ;  /* 0x009896800000995d */ /* 0x002fea0003900000 */
[----:B------:R-:W1:Y:S02]  /*16f40*/  @!P1 SYNCS.PHASECHK.TRANS64 P1, [R3+URZ+0x2a800], R0 ;  /* 0x02a80000030095a7 */ /* 0x000e64000802007f */
[----:B-1----:R-:W-:Y:S05]  /*16f50*/  @!P1 BRA `(.L_x_1358) ;  /* 0xfffffffc00ec9947 */ /* 0x002fea000383ffff */
[----:B------:R-:W-:Y:S05]  /*16f60*/  BRA `(.L_x_1579) ;  /* 0xfffffea800cc7947 */ /* 0x000fea000383ffff */
.L_x_1362:
[----:B-1----:R1:W2:Y:S02]  /*16f70*/  SYNCS.PHASECHK.TRANS64.TRYWAIT P1, [R15+URZ+0x2a830], R0 ;  /* 0x02a830000f0075a7 */ /* 0x0022a4000802017f */
[----:B--2---:R-:W-:Y:S05]  /*16f80*/  @!P1 NANOSLEEP.SYNCS 0x989680 ;  /* 0x009896800000995d */ /* 0x004fea0003900000 */
[----:B------:R-:W2:Y:S02]  /*16f90*/  @!P1 SYNCS.PHASECHK.TRANS64 P1, [R15+URZ+0x2a830], R0 ;  /* 0x02a830000f0095a7 */ /* 0x000ea4000802007f */
[----:B--2---:R-:W-:Y:S05]  /*16fa0*/  @!P1 BRA `(.L_x_1362) ;  /* 0xfffffffc00f09947 */ /* 0x004fea000383ffff */
[----:B------:R-:W-:Y:S05]  /*16fb0*/  BRA `(.L_x_1361) ;  /* 0xfffffea800f07947 */ /* 0x000fea000383ffff */
.L_x_1378:
[----:B-1----:R-:W-:-:S04]  /*16fc0*/  IMAD.U32 R12, RZ, RZ, UR7 ;  /* 0x00000007ff0c7e24 */ /* 0x002fc8000f8e00ff */
[----:B------:R1:W2:Y:S03]  /*16fd0*/  SYNCS.PHASECHK.TRANS64.TRYWAIT P1, [R12+URZ+0x2a830], R11 ;  /* 0x02a8300b0c0075a7 */ /* 0x0002a6000802017f */
[----:B--2---:R-:W-:Y:S05]  /*16fe0*/  @!P1 NANOSLEEP.SYNCS 0x989680 ;  /* 0x009896800000995d */ /* 0x004fea0003900000 */
[----:B------:R-:W2:Y:S02]  /*16ff0*/  @!P1 SYNCS.PHASECHK.TRANS64 P1, [R12+URZ+0x2a830], R11 ;  /* 0x02a8300b0c0095a7 */ /* 0x000ea4000802007f */
[----:B--2---:R-:W-:Y:S05]  /*17000*/  @!P1 BRA `(.L_x_1378) ;  /* 0xfffffffc00ec9947 */ /* 0x004fea000383ffff */
[----:B------:R-:W-:Y:S05]  /*17010*/  BRA `(.L_x_1377) ;  /* 0xfffffedc00287947 */ /* 0x000fea000383ffff */
.L_x_1382:
[----:B01----:R-:W-:-:S04]  /*17020*/  IMAD.U32 R11, RZ, RZ, UR14 ;  /* 0x0000000eff0b7e24 */ /* 0x003fc8000f8e00ff */
[----:B------:R0:W1:Y:S03]  /*17030*/  SYNCS.PHASECHK.TRANS64.TRYWAIT P1, [R11+URZ+0x2a850], R0 ;  /* 0x02a850000b0075a7 */ /* 0x000066000802017f */
[----:B-1----:R-:W-:Y:S05]  /*17040*/  @!P1 NANOSLEEP.SYNCS 0x989680 ;  /* 0x009896800000995d */ /* 0x002fea0003900000 */
[----:B------:R-:W1:Y:S02]  /*17050*/  @!P1 SYNCS.PHASECHK.TRANS64 P1, [R11+URZ+0x2a850], R0 ;  /* 0x02a850000b0095a7 */ /* 0x000e64000802007f */
[----:B-1----:R-:W-:Y:S05]  /*17060*/  @!P1 BRA `(.L_x_1382) ;  /* 0xfffffffc00ec9947 */ /* 0x002fea000383ffff */
[----:B------:R-:W-:Y:S05]  /*17070*/  BRA `(.L_x_1381) ;  /* 0xfffffee400507947 */ /* 0x000fea000383ffff */
.L_x_1399:
[----:B-1----:R-:W-:-:S04]  /*17080*/  IMAD.U32 R8, RZ, RZ, UR6 ;  /* 0x00000006ff087e24 */ /* 0x002fc8000f8e00ff */
[----:B------:R1:W2:Y:S03]  /*17090*/  SYNCS.PHASECHK.TRANS64.TRYWAIT P1, [R8+URZ+0x2a830], R7 ;  /* 0x02a83007080075a7 */ /* 0x0002a6000802017f */
[----:B--2---:R-:W-:Y:S05]  /*170a0*/  @!P1 NANOSLEEP.SYNCS 0x989680 ;  /* 0x009896800000995d */ /* 0x004fea0003900000 */
[----:B------:R-:W2:Y:S02]  /*170b0*/  @!P1 SYNCS.PHASECHK.TRANS64 P1, [R8+URZ+0x2a830], R7 ;  /* 0x02a83007080095a7 */ /* 0x000ea4000802007f */
[----:B--2---:R-:W-:Y:S05]  /*170c0*/  @!P1 BRA `(.L_x_1399) ;  /* 0xfffffffc00ec9947 */ /* 0x004fea000383ffff */
[----:B------:R-:W-:Y:S05]  /*170d0*/  BRA `(.L_x_1398) ;  /* 0xffffff10007c7947 */ /* 0x000fea000383ffff */
.L_x_1403:
[----:B01----:R-:W-:-:S04]  /*170e0*/  IMAD.U32 R7, RZ, RZ, UR10 ;  /* 0x0000000aff077e24 */ /* 0x003fc8000f8e00ff */
[----:B------:R0:W1:Y:S03]  /*170f0*/  SYNCS.PHASECHK.TRANS64.TRYWAIT P1, [R7+URZ+0x2a850], R0 ;  /* 0x02a85000070075a7 */ /* 0x000066000802017f */
[----:B-1----:R-:W-:Y:S05]  /*17100*/  @!P1 NANOSLEEP.SYNCS 0x989680 ;  /* 0x009896800000995d */ /* 0x002fea0003900000 */
[----:B------:R-:W1:Y:S02]  /*17110*/  @!P1 SYNCS.PHASECHK.TRANS64 P1, [R7+URZ+0x2a850], R0 ;  /* 0x02a85000070095a7 */ /* 0x000e64000802007f */
[----:B-1----:R-:W-:Y:S05]  /*17120*/  @!P1 BRA `(.L_x_1403) ;  /* 0xfffffffc00ec9947 */ /* 0x002fea000383ffff */
[----:B------:R-:W-:Y:S05]  /*17130*/  BRA `(.L_x_1402) ;  /* 0xffffff1800a47947 */ /* 0x000fea000383ffff */
.L_x_1409:
[----:B-1----:R-:W-:-:S04]  /*17140*/  IMAD.U32 R8, RZ, RZ, UR6 ;  /* 0x00000006ff087e24 */ /* 0x002fc8000f8e00ff */
[----:B------:R1:W2:Y:S03]  /*17150*/  SYNCS.PHASECHK.TRANS64.TRYWAIT P1, [R8+URZ+0x2a830], R7 ;  /* 0x02a83007080075a7 */ /* 0x0002a6000802017f */
[----:B--2---:R-:W-:Y:S05]  /*17160*/  @!P1 NANOSLEEP.SYNCS 0x989680 ;  /* 0x009896800000995d */ /* 0x004fea0003900000 */
[----:B------:R-:W2:Y:S02]  /*17170*/  @!P1 SYNCS.PHASECHK.TRANS64 P1, [R8+URZ+0x2a830], R7 ;  /* 0x02a83007080095a7 */ /* 0x000ea4000802007f */
[----:B--2---:R-:W-:Y:S05]  /*17180*/  @!P1 BRA `(.L_x_1409) ;  /* 0xfffffffc00ec9947 */ /* 0x004fea000383ffff */
[----:B------:R-:W-:Y:S05]  /*17190*/  BRA `(.L_x_1408) ;  /* 0xffffff3000ec7947 */ /* 0x000fea000383ffff */
.L_x_1413:
[----:B01----:R-:W-:-:S04]  /*171a0*/  IMAD.U32 R7, RZ, RZ, UR10 ;  /* 0x0000000aff077e24 */ /* 0x003fc8000f8e00ff */
[----:B------:R0:W1:Y:S03]  /*171b0*/  SYNCS.PHASECHK.TRANS64.TRYWAIT P1, [R7+URZ+0x2a850], R0 ;  /* 0x02a85000070075a7 */ /* 0x000066000802017f */
[----:B-1----:R-:W-:Y:S05]  /*171c0*/  @!P1 NANOSLEEP.SYNCS 0x989680 ;  /* 0x009896800000995d */ /* 0x002fea0003900000 */
[----:B------:R-:W1:Y:S02]  /*171d0*/  @!P1 SYNCS.PHASECHK.TRANS64 P1, [R7+URZ+0x2a850], R0 ;  /* 0x02a85000070095a7 */ /* 0x000e64000802007f */
[----:B-1----:R-:W-:Y:S05]  /*171e0*/  @!P1 BRA `(.L_x_1413) ;  /* 0xfffffffc00ec9947 */ /* 0x002fea000383ffff */
[----:B------:R-:W-:Y:S05]  /*171f0*/  BRA `(.L_x_1412) ;  /* 0xffffff3c00147947 */ /* 0x000fea000383ffff */
.L_x_1426:
[----:B-1----:R-:W-:-:S04]  /*17200*/  IMAD.U32 R5, RZ, RZ, UR5 ;  /* 0x00000005ff057e24 */ /* 0x002fc8000f8e00ff */
[----:B------:R1:W2:Y:S03]  /*17210*/  SYNCS.PHASECHK.TRANS64.TRYWAIT P0, [R5+URZ+0x2a850], R0 ;  /* 0x02a85000050075a7 */ /* 0x0002a6000800017f */
[----:B--2---:R-:W-:Y:S05]  /*17220*/  @!P0 NANOSLEEP.SYNCS 0x989680 ;  /* 0x009896800000895d */ /* 0x004fea0003900000 */
[----:B------:R-:W2:Y:S02]  /*17230*/  @!P0 SYNCS.PHASECHK.TRANS64 P0, [R5+URZ+0x2a850], R0 ;  /* 0x02a85000050085a7 */ /* 0x000ea4000800007f */
[----:B--2---:R-:W-:Y:S05]  /*17240*/  @!P0 BRA `(.L_x_1426) ;  /* 0xfffffffc00ec8947 */ /* 0x004fea000383ffff */
[----:B------:R-:W-:Y:S05]  /*17250*/  BRA `(.L_x_1425) ;  /* 0xffffff6800807947 */ /* 0x000fea000383ffff */
.L_x_1476:
[----:B------:R-:W3:Y:S01]  /*17260*/  S2R R4, SR_TID.X ;  /* 0x0000000000047919 */ /* 0x000ee20000002100 */
[----:B------:R-:W-:Y:S01]  /*17270*/  BSSY B0, `(.L_x_1580) ;  /* 0x000000a000007945 */ /* 0x000fe20003800000 */
[----:B------:R-:W-:Y:S02]  /*17280*/  IMAD.MOV.U32 R12, RZ, RZ, RZ ;  /* 0x000000ffff0c7224 */ /* 0x000fe400078e00ff */
[----:B------:R-:W-:Y:S02]  /*17290*/  IMAD.MOV.U32 R11, RZ, RZ, 0x1f ;  /* 0x0000001fff0b7424 */ /* 0x000fe400078e00ff */
[----:B------:R-:W-:Y:S01]  /*172a0*/  IMAD.MOV.U32 R15, RZ, RZ, -0x1 ;  /* 0xffffffffff0f7424 */ /* 0x000fe200078e00ff */
[----:B---3--:R-:W-:-:S04]  /*172b0*/  SHF.R.U32.HI R4, RZ, 0x5, R4 ;  /* 0x00000005ff047819 */ /* 0x008fc80000011604 */
[----:B------:R-:W-:-:S05]  /*172c0*/  LOP3.LUT R4, R4, 0x3, RZ, 0xc0, !PT ;  /* 0x0000000304047812 */ /* 0x000fca00078ec0ff */
[----:B------:R-:W-:-:S07]  /*172d0*/  IMAD.MOV.U32 R13, RZ, RZ, R4 ;  /* 0x000000ffff0d7224 */ /* 0x000fce00078e0004 */
[----:B012---:R-:W-:Y:S05]  /*172e0*/  WARPSYNC.COLLECTIVE R15, `(.L_x_1581) ;  /* 0x000000000f087348 */ /* 0x007fea0003c00000 */
[----:B------:R3:W4:Y:S02]  /*172f0*/  SHFL.IDX P6, R14, R13, R12, R11 ;  /* 0x0000000c0d0e7389 */ /* 0x00072400000c000b */
[----:B01234-:R-:W-:Y:S01]  /*17300*/  ENDCOLLECTIVE ;  /* 0x000000000000791b */ /* 0x01ffe20003800000 */
.L_x_1581:
[----:B------:R-:W-:Y:S05]  /*17310*/  BSYNC B0 ;  /* 0x0000000000007941 */ /* 0x000fea0003800000 */
.L_x_1580:
[----:B------:R-:W-:Y:S05]  /*17320*/  BRA `(.L_x_1582) ;  /* 0xffffffac00c07947 */ /* 0x000fea000383ffff */
.L_x_1478:
[----:B------:R-:W-:Y:S01]  /*17330*/  BSSY B0, `(.L_x_1583) ;  /* 0x0000006000007945 */ /* 0x000fe20003800000 */
[----:B------:R-:W-:-:S07]  /*17340*/  IMAD.MOV.U32 R15, RZ, RZ, -0x1 ;  /* 0xffffffffff0f7424 */ /* 0x000fce00078e00ff */
[----:B012-4-:R-:W-:Y:S05]  /*17350*/  WARPSYNC.COLLECTIVE R15, `(.L_x_1584) ;  /* 0x000000000f0c7348 */ /* 0x017fea0003c00000 */
[----:B------:R-:W-:Y:S02]  /*17360*/  ELECT P6, UR62, PT ;  /* 0x00000000003e782f */ /* 0x000fe400038c0000 */
[----:B------:R-:W-:Y:S01]  /*17370*/  MOV R14, UR62 ;  /* 0x0000003e000e7c02 */ /* 0x000fe20008000f00 */
[----:B012-4-:R-:W-:Y:S10]  /*17380*/  ENDCOLLECTIVE ;  /* 0x000000000000791b */ /* 0x017ff40003800000 */
.L_x_1584:
[----:B------:R-:W-:Y:S05]  /*17390*/  BSYNC B0 ;  /* 0x0000000000007941 */ /* 0x000fea0003800000 */
.L_x_1583:
[----:B------:R-:W-:Y:S05]  /*173a0*/  BRA `(.L_x_1585) ;  /* 0xffffffac00cc7947 */ /* 0x000fea000383ffff */
.L_x_1480:
[----:B--2---:R2:W3:Y:S02]  /*173b0*/  SYNCS.PHASECHK.TRANS64.TRYWAIT P0, [R0+URZ+0x2a840], R2 ;  /* 0x02a84002000075a7 */ /* 0x0044e4000800017f */
[----:B---3--:R-:W-:Y:S05]  /*173c0*/  @!P0 NANOSLEEP.SYNCS 0x989680 ;  /* 0x009896800000895d */ /* 0x008fea0003900000 */
[----:B------:R-:W3:Y:S02]  /*173d0*/  @!P0 SYNCS.PHASECHK.TRANS64 P0, [R0+URZ+0x2a840], R2 ;  /* 0x02a84002000085a7 */ /* 0x000ee4000800007f */
[----:B---3--:R-:W-:Y:S05]  /*173e0*/  @!P0 BRA `(.L_x_1480) ;  /* 0xfffffffc00f08947 */ /* 0x008fea000383ffff */
[----:B------:R-:W-:Y:S05]  /*173f0*/  BRA `(.L_x_1586) ;  /* 0xffffffb000387947 */ /* 0x000fea000383ffff */
.L_x_1484:
[----:B------:R-:W2:Y:S01]  /*17400*/  LDL.LU R11, [R1+0x30] ;  /* 0x00003000010b7983 */ /* 0x000ea20000300800 */
[----:B------:R-:W-:Y:S01]  /*17410*/  IMAD.MOV.U32 R13, RZ, RZ, R3 ;  /* 0x000000ffff0d7224 */ /* 0x000fe200078e0003 */
[----:B------:R-:W-:Y:S01]  /*17420*/  LOP3.LUT R5, R5, 0x7f, RZ, 0xc0, !PT ;  /* 0x0000007f05057812 */ /* 0x000fe200078ec0ff */
[----:B------:R-:W-:Y:S02]  /*17430*/  IMAD.MOV.U32 R12, RZ, RZ, RZ ;  /* 0x000000ffff0c7224 */ /* 0x000fe400078e00ff */
[----:B------:R-:W-:Y:S01]  /*17440*/  IMAD.MOV.U32 R15, RZ, RZ, -0x1 ;  /* 0xffffffffff0f7424 */ /* 0x000fe200078e00ff */
[----:B------:R-:W-:-:S05]  /*17450*/  SHF.R.U32.HI R5, RZ, 0x3, R5 ;  /* 0x00000003ff057819 */ /* 0x000fca0000011605 */
[----:B------:R-:W-:-:S04]  /*17460*/  IMAD.IADD R0, R5, 0x1, R9 ;  /* 0x0000000105007824 */ /* 0x000fc800078e0209 */
[----:B------:R-:W-:Y:S02]  /*17470*/  VIADD R5, R0, 0x10 ;  /* 0x0000001000057836 */ /* 0x000fe40000000000 */
[----:B--2---:R-:W-:Y:S02]  /*17480*/  IMAD R2, R11, R7, RZ ;  /* 0x000000070b027224 */ /* 0x004fe400078e02ff */
[----:B------:R-:W-:-:S03]  /*17490*/  IMAD.MOV.U32 R11, RZ, RZ, 0x181f ;  /* 0x0000181fff0b7424 */ /* 0x000fc600078e00ff */
[----:B------:R-:W-:-:S13]  /*174a0*/  ISETP.GE.AND P3, PT, R0, R2, PT ;  /* 0x000000020000720c */ /* 0x000fda0003f66270 */
[----:B-----5:R-:W-:Y:S05]  /*174b0*/  WARPSYNC.COLLECTIVE R15, `(.L_x_1587) ;  /* 0x000000000f087348 */ /* 0x020fea0003c00000 */
[----:B------:R0:W1:Y:S02]  /*174c0*/  SHFL.IDX P6, R14, R13, R12, R11 ;  /* 0x0000000c0d0e7389 */ /* 0x00006400000c000b */
[----:B01---5:R-:W-:Y:S01]  /*174d0*/  ENDCOLLECTIVE ;  /* 0x000000000000791b */ /* 0x023fe20003800000 */
.L_x_1587:
[----:B------:R-:W-:Y:S02]  /*174e0*/  IMAD.MOV.U32 R13, RZ, RZ, R4 ;  /* 0x000000ffff0d7224 */ /* 0x000fe400078e0004 */
[----:B------:R-:W-:-:S07]  /*174f0*/  IMAD.MOV.U32 R6, RZ, RZ, R14 ;  /* 0x000000ffff067224 */ /* 0x000fce00078e000e */
[----:B------:R-:W-:Y:S05]  /*17500*/  WARPSYNC.COLLECTIVE R15, `(.L_x_1588) ;  /* 0x000000000f087348 */ /* 0x000fea0003c00000 */
[----:B------:R0:W1:Y:S02]  /*17510*/  SHFL.IDX P6, R14, R13, R12, R11 ;  /* 0x0000000c0d0e7389 */ /* 0x00006400000c000b */
[----:B01----:R-:W-:Y:S01]  /*17520*/  ENDCOLLECTIVE ;  /* 0x000000000000791b */ /* 0x003fe20003800000 */
.L_x_1588:
        /* <DEDUP_REMOVED lines=19> */
.L_x_1589:
[----:B------:R-:W-:Y:S02]  /*17660*/  IMAD.MOV.U32 R13, RZ, RZ, R4 ;  /* 0x000000ffff0d7224 */ /* 0x000fe400078e0004 */
[----:B------:R-:W-:-:S07]  /*17670*/  IMAD.MOV.U32 R9, RZ, RZ, R14 ;  /* 0x000000ffff097224 */ /* 0x000fce00078e000e */
[----:B------:R-:W-:Y:S05]  /*17680*/  WARPSYNC.COLLECTIVE R15, `(.L_x_1590) ;  /* 0x000000000f087348 */ /* 0x000fea0003c00000 */
[----:B------:R0:W1:Y:S02]  /*17690*/  SHFL.IDX P6, R14, R13, R12, R11 ;  /* 0x0000000c0d0e7389 */ /* 0x00006400000c000b */
[----:B01----:R-:W-:Y:S01]  /*176a0*/  ENDCOLLECTIVE ;  /* 0x000000000000791b */ /* 0x003fe20003800000 */
.L_x_1590:
[----:B------:R-:W-:Y:S01]  /*176b0*/  ULDC.64 UR4, c[0x0][0x208] ;  /* 0x0000820000047ab9 */ /* 0x000fe20000000a00 */
[----:B------:R-:W-:Y:S02]  /*176c0*/  IMAD.MOV.U32 R13, RZ, RZ, R3 ;  /* 0x000000ffff0d7224 */ /* 0x000fe400078e0003 */
[----:B------:R-:W-:Y:S02]  /*176d0*/  IMAD.MOV.U32 R12, RZ, RZ, 0x2 ;  /* 0x00000002ff0c7424 */ /* 0x000fe400078e00ff */
[----:B------:R-:W-:-:S05]  /*176e0*/  IMAD.MOV.U32 R5, RZ, RZ, R14 ;  /* 0x000000ffff057224 */ /* 0x000fca00078e000e */
[----:B------:R-:W-:-:S05]  /*176f0*/  @!P3 LEA R8, P5, R8, R5, 0x1 ;  /* 0x000000050808b211 */ /* 0x000fca00078a08ff */
[----:B------:R-:W-:Y:S02]  /*17700*/  @!P3 IMAD.X R5, RZ, RZ, R9, P5 ;  /* 0x000000ffff05b224 */ /* 0x000fe400028e0609 */
[----:B------:R-:W-:Y:S01]  /*17710*/  @!P3 IMAD.MOV.U32 R6, RZ, RZ, R8 ;  /* 0x000000ffff06b224 */ /* 0x000fe200078e0008 */
[----:B------:R-:W0:Y:S01]  /*17720*/  S2R R9, SR_TID.X ;  /* 0x0000000000097919 */ /* 0x000e220000002100 */
        /* <DEDUP_REMOVED lines=9> */
[----:B01----:R-:W-:Y:S05]  /*177c0*/  WARPSYNC.COLLECTIVE R15, `(.L_x_1591) ;  /* 0x000000000f087348 */ /* 0x003fea0003c00000 */
[----:B------:R2:W3:Y:S02]  /*177d0*/  SHFL.IDX P6, R14, R13, R12, R11 ;  /* 0x0000000c0d0e7389 */ /* 0x0004e400000c000b */
[----:B0123--:R-:W-:Y:S01]  /*177e0*/  ENDCOLLECTIVE ;  /* 0x000000000000791b */ /* 0x00ffe20003800000 */
.L_x_1591:
[----:B------:R-:W-:Y:S02]  /*177f0*/  IMAD.MOV.U32 R13, RZ, RZ, R4 ;  /* 0x000000ffff0d7224 */ /* 0x000fe400078e0004 */
[----:B------:R-:W-:-:S05]  /*17800*/  IMAD.SHL.U32 R9, R9, 0x8, RZ ;  /* 0x0000000809097824 */ /* 0x000fca00078e00ff */
[----:B------:R-:W-:Y:S01]  /*17810*/  LOP3.LUT R9, R9, 0x38, RZ, 0xc0, !PT ;  /* 0x0000003809097812 */ /* 0x000fe200078ec0ff */
[----:B------:R-:W-:-:S07]  /*17820*/  IMAD.MOV.U32 R8, RZ, RZ, R14 ;  /* 0x000000ffff087224 */ /* 0x000fce00078e000e */
[----:B------:R-:W-:Y:S05]  /*17830*/  WARPSYNC.COLLECTIVE R15, `(.L_x_1592) ;  /* 0x000000000f087348 */ /* 0x000fea0003c00000 */
[----:B------:R0:W1:Y:S02]  /*17840*/  SHFL.IDX P6, R14, R13, R12, R11 ;  /* 0x0000000c0d0e7389 */ /* 0x00006400000c000b */
[----:B01----:R-:W-:Y:S01]  /*17850*/  ENDCOLLECTIVE ;  /* 0x000000000000791b */ /* 0x003fe20003800000 */
.L_x_1592:
[----:B------:R-:W-:Y:S01]  /*17860*/  ULDC.64 UR4, c[0x0][0x208] ;  /* 0x0000820000047ab9 */ /* 0x000fe20000000a00 */
[----:B------:R-:W-:Y:S02]  /*17870*/  IMAD.MOV.U32 R13, RZ, RZ, R3 ;  /* 0x000000ffff0d7224 */ /* 0x000fe400078e0003 */
[----:B------:R-:W-:Y:S02]  /*17880*/  IMAD.MOV.U32 R12, RZ, RZ, 0x3 ;  /* 0x00000003ff0c7424 */ /* 0x000fe400078e00ff */
[----:B------:R-:W-:-:S05]  /*17890*/  IMAD.MOV.U32 R5, RZ, RZ, R14 ;  /* 0x000000ffff057224 */ /* 0x000fca00078e000e */
        /* <DEDUP_REMOVED lines=15> */
.L_x_1593:
[----:B------:R-:W-:Y:S02]  /*17990*/  IMAD.MOV.U32 R13, RZ, RZ, R4 ;  /* 0x000000ffff0d7224 */ /* 0x000fe400078e0004 */
[----:B------:R-:W-:-:S07]  /*179a0*/  IMAD.MOV.U32 R6, RZ, RZ, R14 ;  /* 0x000000ffff067224 */ /* 0x000fce00078e000e */
[----:B------:R-:W-:Y:S05]  /*179b0*/  WARPSYNC.COLLECTIVE R15, `(.L_x_1594) ;  /* 0x000000000f087348 */ /* 0x000fea0003c00000 */
[----:B------:R0:W1:Y:S02]  /*179c0*/  SHFL.IDX P6, R14, R13, R12, R11 ;  /* 0x0000000c0d0e7389 */ /* 0x00006400000c000b */
[----:B01----:R-:W-:Y:S01]  /*179d0*/  ENDCOLLECTIVE ;  /* 0x000000000000791b */ /* 0x003fe20003800000 */
.L_x_1594:
        /* <DEDUP_REMOVED lines=19> */
.L_x_1595:
[----:B------:R-:W-:Y:S02]  /*17b10*/  IMAD.MOV.U32 R13, RZ, RZ, R4 ;  /* 0x000000ffff0d7224 */ /* 0x000fe400078e0004 */
[----:B------:R-:W-:-:S07]  /*17b20*/  IMAD.MOV.U32 R6, RZ, RZ, R14 ;  /* 0x000000ffff067224 */ /* 0x000fce00078e000e */
[----:B------:R-:W-:Y:S05]  /*17b30*/  WARPSYNC.COLLECTIVE R15, `(.L_x_1596) ;  /* 0x000000000f087348 */ /* 0x000fea0003c00000 */
[----:B------:R0:W1:Y:S02]  /*17b40*/  SHFL.IDX P6, R14, R13, R12, R11 ;  /* 0x0000000c0d0e7389 */ /* 0x00006400000c000b */
[----:B01----:R-:W-:Y:S01]  /*17b50*/  ENDCOLLECTIVE ;  /* 0x000000000000791b */ /* 0x003fe20003800000 */
.L_x_1596:
        /* <DEDUP_REMOVED lines=19> */
.L_x_1597:
[----:B------:R-:W-:Y:S02]  /*17c90*/  IMAD.MOV.U32 R13, RZ, RZ, R4 ;  /* 0x000000ffff0d7224 */ /* 0x000fe400078e0004 */
[----:B------:R-:W-:-:S07]  /*17ca0*/  IMAD.MOV.U32 R6, RZ, RZ, R14 ;  /* 0x000000ffff067224 */ /* 0x000fce00078e000e */
[----:B------:R-:W-:Y:S05]  /*17cb0*/  WARPSYNC.COLLECTIVE R15, `(.L_x_1598) ;  /* 0x000000000f087348 */ /* 0x000fea0003c00000 */
[----:B------:R0:W1:Y:S02]  /*17cc0*/  SHFL.IDX P6, R14, R13, R12, R11 ;  /* 0x0000000c0d0e7389 */ /* 0x00006400000c000b */
[----:B01----:R-:W-:Y:S01]  /*17cd0*/  ENDCOLLECTIVE ;  /* 0x000000000000791b */ /* 0x003fe20003800000 */
.L_x_1598:
        /* <DEDUP_REMOVED lines=17> */
.L_x_1599:
[----:B------:R-:W-:-:S05]  /*17df0*/  VIADD R7, R0, 0x60 ;  /* 0x0000006000077836 */ /* 0x000fca0000000000 */
[----:B------:R-:W-:Y:S01]  /*17e00*/  ISETP.GE.AND P4, PT, R7, R2, PT ;  /* 0x000000020700720c */ /* 0x000fe20003f86270 */
[----:B------:R-:W-:Y:S02]  /*17e10*/  IMAD.MOV.U32 R13, RZ, RZ, R4 ;  /* 0x000000ffff0d7224 */ /* 0x000fe400078e0004 */
[----:B------:R-:W-:-:S10]  /*17e20*/  IMAD.MOV.U32 R6, RZ, RZ, R14 ;  /* 0x000000ffff067224 */ /* 0x000fd400078e000e */
[----:B------:R-:W-:Y:S05]  /*17e30*/  WARPSYNC.COLLECTIVE R15, `(.L_x_1600) ;  /* 0x000000000f087348 */ /* 0x000fea0003c00000 */
[----:B------:R0:W1:Y:S02]  /*17e40*/  SHFL.IDX P6, R14, R13, R12, R11 ;  /* 0x0000000c0d0e7389 */ /* 0x00006400000c000b */
[----:B01----:R-:W-:Y:S01]  /*17e50*/  ENDCOLLECTIVE ;  /* 0x000000000000791b */ /* 0x003fe20003800000 */
.L_x_1600:
        /* <DEDUP_REMOVED lines=17> */
.L_x_1601:
[----:B------:R-:W-:Y:S02]  /*17f70*/  IMAD.MOV.U32 R13, RZ, RZ, R4 ;  /* 0x000000ffff0d7224 */ /* 0x000fe400078e0004 */
[----:B------:R-:W-:-:S07]  /*17f80*/  IMAD.MOV.U32 R3, RZ, RZ, R14 ;  /* 0x000000ffff037224 */ /* 0x000fce00078e000e */
[----:B------:R-:W-:Y:S05]  /*17f90*/  WARPSYNC.COLLECTIVE R15, `(.L_x_1602) ;  /* 0x000000000f087348 */ /* 0x000fea0003c00000 */
[----:B------:R0:W1:Y:S02]  /*17fa0*/  SHFL.IDX P6, R14, R13, R12, R11 ;  /* 0x0000000c0d0e7389 */ /* 0x00006400000c000b */
[----:B01----:R-:W-:Y:S01]  /*17fb0*/  ENDCOLLECTIVE ;  /* 0x000000000000791b */ /* 0x003fe20003800000 */
.L_x_1602:
[----:B------:R-:W-:Y:S01]  /*17fc0*/  IMAD.MOV.U32 R4, RZ, RZ, R14 ;  /* 0x000000ffff047224 */ /* 0x000fe200078e000e */
[----:B------:R-:W-:Y:S06]  /*17fd0*/  BRA `(.L_x_1603) ;  /* 0xffffffb000f87947 */ /* 0x000fec000383ffff */
.L_x_1489:
[----:B0-----:R-:W2:Y:S02]  /*17fe0*/  LDL R2, [R1] ;  /* 0x0000000001027983 */ /* 0x001ea40000100800 */
[----:B--2---:R0:W1:Y:S02]  /*17ff0*/  SYNCS.PHASECHK.TRANS64.TRYWAIT P0, [R2+URZ+0x2a820], R0 ;  /* 0x02a82000020075a7 */ /* 0x004064000800017f */
[----:B-1----:R-:W-:Y:S05]  /*18000*/  @!P0 NANOSLEEP.SYNCS 0x989680 ;  /* 0x009896800000895d */ /* 0x002fea0003900000 */
[----:B------:R-:W1:Y:S02]  /*18010*/  @!P0 SYNCS.PHASECHK.TRANS64 P0, [R2+URZ+0x2a820], R0 ;  /* 0x02a82000020085a7 */ /* 0x000e64000800007f */
[----:B-1----:R-:W-:Y:S05]  /*18020*/  @!P0 BRA `(.L_x_1489) ;  /* 0xfffffffc00ec8947 */ /* 0x002fea000383ffff */
[----:B------:R-:W-:Y:S05]  /*18030*/  BRA `(.L_x_1604) ;  /* 0xffffffb400807947 */ /* 0x000fea000383ffff */
.L_x_1498:
[----:B-1----:R1:W2:Y:S02]  /*18040*/  SYNCS.PHASECHK.TRANS64.TRYWAIT P0, [R3+URZ+0x2a840], R2 ;  /* 0x02a84002030075a7 */ /* 0x0022a4000800017f */
[----:B--2---:R-:W-:Y:S05]  /*18050*/  @!P0 NANOSLEEP.SYNCS 0x989680 ;  /* 0x009896800000895d */ /* 0x004fea0003900000 */
[----:B------:R-:W2:Y:S02]  /*18060*/  @!P0 SYNCS.PHASECHK.TRANS64 P0, [R3+URZ+0x2a840], R2 ;  /* 0x02a84002030085a7 */ /* 0x000ea4000800007f */
[----:B--2---:R-:W-:Y:S05]  /*18070*/  @!P0 BRA `(.L_x_1498) ;  /* 0xfffffffc00f08947 */ /* 0x004fea000383ffff */
[----:B------:R-:W-:Y:S05]  /*18080*/  BRA `(.L_x_1605) ;  /* 0xffffffb800507947 */ /* 0x000fea000383ffff */
.L_x_1505:
[----:B0-----:R0:W1:Y:S02]  /*18090*/  SYNCS.PHASECHK.TRANS64.TRYWAIT P0, [R3+URZ+0x60], R2 ;  /* 0x00006002030075a7 */ /* 0x001064000800017f */
[----:B-1----:R-:W-:Y:S05]  /*180a0*/  @!P0 NANOSLEEP.SYNCS 0x989680 ;  /* 0x009896800000895d */ /* 0x002fea0003900000 */
[----:B------:R-:W1:Y:S02]  /*180b0*/  @!P0 SYNCS.PHASECHK.TRANS64 P0, [R3+URZ+0x60], R2 ;  /* 0x00006002030085a7 */ /* 0x000e64000800007f */
[----:B-1----:R-:W-:Y:S05]  /*180c0*/  @!P0 BRA `(.L_x_1505) ;  /* 0xfffffffc00f08947 */ /* 0x002fea000383ffff */
[----:B------:R-:W-:Y:S05]  /*180d0*/  BRA `(.L_x_1606) ;  /* 0xffffffbc00687947 */ /* 0x000fea000383ffff */
.L_x_1514:
[----:B--2---:R2:W3:Y:S02]  /*180e0*/  SYNCS.PHASECHK.TRANS64.TRYWAIT P0, [R3+URZ+0x2a840], R2 ;  /* 0x02a84002030075a7 */ /* 0x0044e4000800017f */
[----:B---3--:R-:W-:Y:S05]  /*180f0*/  @!P0 NANOSLEEP.SYNCS 0x989680 ;  /* 0x009896800000895d */ /* 0x008fea0003900000 */
[----:B------:R-:W3:Y:S02]  /*18100*/  @!P0 SYNCS.PHASECHK.TRANS64 P0, [R3+URZ+0x2a840], R2 ;  /* 0x02a84002030085a7 */ /* 0x000ee4000800007f */
[----:B---3--:R-:W-:Y:S05]  /*18110*/  @!P0 BRA `(.L_x_1514) ;  /* 0xfffffffc00f08947 */ /* 0x008fea000383ffff */
[----:B------:R-:W-:Y:S05]  /*18120*/  BRA `(.L_x_1607) ;  /* 0xffffffc400147947 */ /* 0x000fea000383ffff */
.L_x_1521:
[----:B0-----:R0:W2:Y:S02]  /*18130*/  SYNCS.PHASECHK.TRANS64.TRYWAIT P0, [R2+URZ+0x60], R3 ;  /* 0x00006003020075a7 */ /* 0x0010a4000800017f */
[----:B--2---:R-:W-:Y:S05]  /*18140*/  @!P0 NANOSLEEP.SYNCS 0x989680 ;  /* 0x009896800000895d */ /* 0x004fea0003900000 */
[----:B------:R-:W2:Y:S02]  /*18150*/  @!P0 SYNCS.PHASECHK.TRANS64 P0, [R2+URZ+0x60], R3 ;  /* 0x00006003020085a7 */ /* 0x000ea4000800007f */
[----:B--2---:R-:W-:Y:S05]  /*18160*/  @!P0 BRA `(.L_x_1521) ;  /* 0xfffffffc00f08947 */ /* 0x004fea000383ffff */
[----:B------:R-:W-:Y:S05]  /*18170*/  BRA `(.L_x_1608) ;  /* 0xffffffc8002c7947 */ /* 0x000fea000383ffff */
.L_x_1530:
[----:B----4-:R4:W0:Y:S02]  /*18180*/  SYNCS.PHASECHK.TRANS64.TRYWAIT P0, [R2+URZ+0x2a840], R3 ;  /* 0x02a84003020075a7 */ /* 0x010824000800017f */
[----:B0-----:R-:W-:Y:S05]  /*18190*/  @!P0 NANOSLEEP.SYNCS 0x989680 ;  /* 0x009896800000895d */ /* 0x001fea0003900000 */
[----:B------:R-:W0:Y:S02]  /*181a0*/  @!P0 SYNCS.PHASECHK.TRANS64 P0, [R2+URZ+0x2a840], R3 ;  /* 0x02a84003020085a7 */ /* 0x000e24000800007f */
[----:B0-----:R-:W-:Y:S05]  /*181b0*/  @!P0 BRA `(.L_x_1530) ;  /* 0xfffffffc00f08947 */ /* 0x001fea000383ffff */
[----:B------:R-:W-:Y:S05]  /*181c0*/  BRA `(.L_x_1609) ;  /* 0xffffffcc00a07947 */ /* 0x000fea000383ffff */
.L_x_1537:
[----:B0-----:R0:W2:Y:S02]  /*181d0*/  SYNCS.PHASECHK.TRANS64.TRYWAIT P0, [R2+URZ+0x60], R5 ;  /* 0x00006005020075a7 */ /* 0x0010a4000800017f */
[----:B--2---:R-:W-:Y:S05]  /*181e0*/  @!P0 NANOSLEEP.SYNCS 0x989680 ;  /* 0x009896800000895d */ /* 0x004fea0003900000 */
[----:B------:R-:W2:Y:S02]  /*181f0*/  @!P0 SYNCS.PHASECHK.TRANS64 P0, [R2+URZ+0x60], R5 ;  /* 0x00006005020085a7 */ /* 0x000ea4000800007f */
[----:B--2---:R-:W-:Y:S05]  /*18200*/  @!P0 BRA `(.L_x_1537) ;  /* 0xfffffffc00f08947 */ /* 0x004fea000383ffff */
[----:B------:R-:W-:Y:S05]  /*18210*/  BRA `(.L_x_1610) ;  /* 0xffffffd000b87947 */ /* 0x000fea000383ffff */
.L_x_1548:
[----:B----4-:R4:W0:Y:S02]  /*18220*/  SYNCS.PHASECHK.TRANS64.TRYWAIT P0, [R0+URZ+0x2a860], R2 ;  /* 0x02a86002000075a7 */ /* 0x010824000800017f */
[----:B0-----:R-:W-:Y:S05]  /*18230*/  @!P0 NANOSLEEP.SYNCS 0x989680 ;  /* 0x009896800000895d */ /* 0x001fea0003900000 */
[----:B------:R-:W0:Y:S02]  /*18240*/  @!P0 SYNCS.PHASECHK.TRANS64 P0, [R0+URZ+0x2a860], R2 ;  /* 0x02a86002000085a7 */ /* 0x000e24000800007f */
[----:B0-----:R-:W-:Y:S05]  /*18250*/  @!P0 BRA `(.L_x_1548) ;  /* 0xfffffffc00f08947 */ /* 0x001fea000383ffff */
[----:B------:R-:W-:Y:S05]  /*18260*/  BRA `(.L_x_1611) ;  /* 0xffffffd800107947 */ /* 0x000fea000383ffff */
.L_x_1555:
[----:B------:R-:W-:Y:S01]  /*18270*/  BSSY B0, `(.L_x_1612) ;  /* 0x0000008000007945 */ /* 0x000fe20003800000 */
[----:B------:R-:W-:Y:S02]  /*18280*/  IMAD.MOV.U32 R13, RZ, RZ, R16 ;  /* 0x000000ffff0d7224 */ /* 0x000fe400078e0010 */
[----:B--2---:R-:W-:Y:S02]  /*18290*/  IMAD.MOV.U32 R12, RZ, RZ, RZ ;  /* 0x000000ffff0c7224 */ /* 0x004fe400078e00ff */
[----:B------:R-:W-:Y:S02]  /*182a0*/  IMAD.MOV.U32 R11, RZ, RZ, 0x1f ;  /* 0x0000001fff0b7424 */ /* 0x000fe400078e00ff */
[----:B------:R-:W-:-:S07]  /*182b0*/  IMAD.MOV.U32 R15, RZ, RZ, -0x1 ;  /* 0xffffffffff0f7424 */ /* 0x000fce00078e00ff */
[----:B01-3--:R-:W-:Y:S05]  /*182c0*/  WARPSYNC.COLLECTIVE R15, `(.L_x_1613) ;  /* 0x000000000f087348 */ /* 0x00bfea0003c00000 */
[----:B------:R2:W4:Y:S02]  /*182d0*/  SHFL.IDX P6, R14, R13, R12, R11 ;  /* 0x0000000c0d0e7389 */ /* 0x00052400000c000b */
[----:B01234-:R-:W-:Y:S01]  /*182e0*/  ENDCOLLECTIVE ;  /* 0x000000000000791b */ /* 0x01ffe20003800000 */
.L_x_1613:
[----:B------:R-:W-:Y:S05]  /*182f0*/  BSYNC B0 ;  /* 0x0000000000007941 */ /* 0x000fea0003800000 */
.L_x_1612:
        /* <DEDUP_REMOVED lines=9> */
.L_x_1614:
[----:B------:R-:W-:Y:S01]  /*18390*/  ULDC UR4, c[0x0][0xc3c] ;  /* 0x00030f0000047ab9 */ /* 0x000fe20000000800 */
[----:B------:R-:W-:Y:S01]  /*183a0*/  ULDC.64 UR6, c[0x0][0x208] ;  /* 0x0000820000067ab9 */ /* 0x000fe20000000a00 */
[----:B------:R-:W-:-:S13]  /*183b0*/  ISETP.GE.OR P1, PT, R7, UR4, !P0 ;  /* 0x0000000407007c0c */ /* 0x000fda000c726670 */
[----:B------:R-:W0:Y:S01]  /*183c0*/  @!P1 LDC.64 R2, c[0x0][0xc80] ;  /* 0x00032000ff029b82 */ /* 0x000e220000000a00 */
[----:B------:R-:W-:Y:S02]  /*183d0*/  IMAD.MOV.U32 R11, RZ, RZ, RZ ;  /* 0x000000ffff0b7224 */ /* 0x000fe400078e00ff */
[----:B------:R-:W-:Y:S02]  /*183e0*/  IMAD.MOV.U32 R5, RZ, RZ, R14 ;  /* 0x000000ffff057224 */ /* 0x000fe400078e000e */
        /* <DEDUP_REMOVED lines=13> */
.L_x_1615:
[----:B------:R-:W-:Y:S01]  /*184c0*/  IMAD.MOV.U32 R12, RZ, RZ, 0x2 ;  /* 0x00000002ff0c7424 */ /* 0x000fe200078e00ff */
[----:B------:R-:W-:-:S05]  /*184d0*/  SEL R7, R14, RZ, P1 ;  /* 0x000000ff0e077207 */ /* 0x000fca0000800000 */
[----:B------:R-:W-:-:S04]  /*184e0*/  IMAD.IADD R3, R2, 0x1, R7 ;  /* 0x0000000102037824 */ /* 0x000fc800078e0207 */
[----:B------:R-:W-:-:S07]  /*184f0*/  IMAD.MOV.U32 R13, RZ, RZ, R3 ;  /* 0x000000ffff0d7224 */ /* 0x000fce00078e0003 */
[----:B------:R-:W-:Y:S05]  /*18500*/  WARPSYNC.COLLECTIVE R15, `(.L_x_1616) ;  /* 0x000000000f087348 */ /* 0x000fea0003c00000 */
[----:B------:R0:W1:Y:S02]  /*18510*/  SHFL.UP P6, R14, R13, R12, R11 ;  /* 0x0400000c0d0e7389 */ /* 0x00006400000c000b */
[----:B01----:R-:W-:Y:S01]  /*18520*/  ENDCOLLECTIVE ;  /* 0x000000000000791b */ /* 0x003fe20003800000 */
.L_x_1616:
        /* <DEDUP_REMOVED lines=8> */
.L_x_1617:
        /* <DEDUP_REMOVED lines=8> */
.L_x_1618:
        /* <DEDUP_REMOVED lines=8> */
.L_x_1619:
        /* <DEDUP_REMOVED lines=9> */
.L_x_1620:
[----:B------:R-:W-:Y:S01]  /*18740*/  IMAD.MOV.U32 R16, RZ, RZ, R14 ;  /* 0x000000ffff107224 */ /* 0x000fe200078e000e */
[----:B------:R-:W-:Y:S06]  /*18750*/  BRA `(.L_x_1621) ;  /* 0xffffffd800907947 */ /* 0x000fec000383ffff */
.L_x_1560:
[----:B------:R-:W-:Y:S01]  /*18760*/  BSSY B0, `(.L_x_1622) ;  /* 0x0000008000007945 */ /* 0x000fe20003800000 */
[----:B-----5:R-:W-:Y:S02]  /*18770*/  IMAD.MOV.U32 R13, RZ, RZ, R2 ;  /* 0x000000ffff0d7224 */ /* 0x020fe400078e0002 */
[----:B--2---:R-:W-:Y:S02]  /*18780*/  IMAD.MOV.U32 R12, RZ, RZ, 0x1 ;  /* 0x00000001ff0c7424 */ /* 0x004fe400078e00ff */
[----:B------:R-:W-:Y:S02]  /*18790*/  IMAD.MOV.U32 R11, RZ, RZ, RZ ;  /* 0x000000ffff0b7224 */ /* 0x000fe400078e00ff */
[----:B------:R-:W-:-:S07]  /*187a0*/  IMAD.MOV.U32 R15, RZ, RZ, -0x1 ;  /* 0xffffffffff0f7424 */ /* 0x000fce00078e00ff */
[----:B01-3--:R-:W-:Y:S05]  /*187b0*/  WARPSYNC.COLLECTIVE R15, `(.L_x_1623) ;  /* 0x000000000f087348 */ /* 0x00bfea0003c00000 */
[----:B------:R2:W4:Y:S02]  /*187c0*/  SHFL.UP P6, R14, R13, R12, R11 ;  /* 0x0400000c0d0e7389 */ /* 0x00052400000c000b */
[----:B01234-:R-:W-:Y:S01]  /*187d0*/  ENDCOLLECTIVE ;  /* 0x000000000000791b */ /* 0x01ffe20003800000 */
.L_x_1623:
[----:B------:R-:W-:Y:S05]  /*187e0*/  BSYNC B0 ;  /* 0x0000000000007941 */ /* 0x000fea0003800000 */
.L_x_1622:
[----:B------:R-:W-:Y:S01]  /*187f0*/  SEL R3, R14, RZ, P1 ;  /* 0x000000ff0e037207 */ /* 0x000fe20000800000 */
[----:B------:R-:W-:Y:S02]  /*18800*/  IMAD.MOV.U32 R12, RZ, RZ, 0x2 ;  /* 0x00000002ff0c7424 */ /* 0x000fe400078e00ff */
[----:B------:R-:W-:Y:S02]  /*18810*/  IMAD.MOV.U32 R11, RZ, RZ, RZ ;  /* 0x000000ffff0b7224 */ /* 0x000fe400078e00ff */
[----:B------:R-:W-:Y:S02]  /*18820*/  IMAD.IADD R3, R2, 0x1, R3 ;  /* 0x0000000102037824 */ /* 0x000fe400078e0203 */
[----:B------:R-:W-:Y:S02]  /*18830*/  IMAD.MOV.U32 R15, RZ, RZ, -0x1 ;  /* 0xffffffffff0f7424 */ /* 0x000fe400078e00ff */
[----:B------:R-:W-:-:S07]  /*18840*/  IMAD.MOV.U32 R13, RZ, RZ, R3 ;  /* 0x000000ffff0d7224 */ /* 0x000fce00078e0003 */
[----:B------:R-:W-:Y:S05]  /*18850*/  WARPSYNC.COLLECTIVE R15, `(.L_x_1624) ;  /* 0x000000000f087348 */ /* 0x000fea0003c00000 */
[----:B------:R0:W1:Y:S02]  /*18860*/  SHFL.UP P6, R14, R13, R12, R11 ;  /* 0x0400000c0d0e7389 */ /* 0x00006400000c000b */
[----:B01----:R-:W-:Y:S01]  /*18870*/  ENDCOLLECTIVE ;  /* 0x000000000000791b */ /* 0x003fe20003800000 */
.L_x_1624:
[----:B------:R-:W-:Y:S01]  /*18880*/  IMAD.MOV.U32 R12, RZ, RZ, 0x4 ;  /* 0x00000004ff0c7424 */ /* 0x000fe200078e00ff */
[----:B------:R-:W-:-:S05]  /*18890*/  SEL R14, R14, RZ, P2 ;  /* 0x000000ff0e0e7207 */ /* 0x000fca0001000000 */
[----:B------:R-:W-:-:S04]  /*188a0*/  IMAD.IADD R3, R3, 0x1, R14 ;  /* 0x0000000103037824 */ /* 0x000fc800078e020e */
[----:B------:R-:W-:-:S07]  /*188b0*/  IMAD.MOV.U32 R13, RZ, RZ, R3 ;  /* 0x000000ffff0d7224 */ /* 0x000fce00078e0003 */
[----:B------:R-:W-:Y:S05]  /*188c0*/  WARPSYNC.COLLECTIVE R15, `(.L_x_1625) ;  /* 0x000000000f087348 */ /* 0x000fea0003c00000 */
[----:B------:R0:W1:Y:S02]  /*188d0*/  SHFL.UP P6, R14, R13, R12, R11 ;  /* 0x0400000c0d0e7389 */ /* 0x00006400000c000b */
[----:B01----:R-:W-:Y:S01]  /*188e0*/  ENDCOLLECTIVE ;  /* 0x000000000000791b */ /* 0x003fe20003800000 */
.L_x_1625:
[----:B------:R-:W-:Y:S01]  /*188f0*/  IMAD.MOV.U32 R12, RZ, RZ, 0x8 ;  /* 0x00000008ff0c7424 */ /* 0x000fe200078e00ff */
[----:B------:R-:W-:-:S05]  /*18900*/  SEL R14, R14, RZ, P3 ;  /* 0x000000ff0e0e7207 */ /* 0x000fca0001800000 */
[----:B------:R-:W-:-:S04]  /*18910*/  IMAD.IADD R3, R3, 0x1, R14 ;  /* 0x0000000103037824 */ /* 0x000fc800078e020e */
[----:B------:R-:W-:-:S07]  /*18920*/  IMAD.MOV.U32 R13, RZ, RZ, R3 ;  /* 0x000000ffff0d7224 */ /* 0x000fce00078e0003 */
[----:B------:R-:W-:Y:S05]  /*18930*/  WARPSYNC.COLLECTIVE R15, `(.L_x_1626) ;  /* 0x000000000f087348 */ /* 0x000fea0003c00000 */
[----:B------:R0:W1:Y:S02]  /*18940*/  SHFL.UP P6, R14, R13, R12, R11 ;  /* 0x0400000c0d0e7389 */ /* 0x00006400000c000b */
[----:B01----:R-:W-:Y:S01]  /*18950*/  ENDCOLLECTIVE ;  /* 0x000000000000791b */ /* 0x003fe20003800000 */
.L_x_1626:
[----:B------:R-:W-:Y:S01]  /*18960*/  IMAD.MOV.U32 R12, RZ, RZ, 0x10 ;  /* 0x00000010ff0c7424 */ /* 0x000fe200078e00ff */
[----:B------:R-:W-:-:S05]  /*18970*/  SEL R14, R14, RZ, P4 ;  /* 0x000000ff0e0e7207 */ /* 0x000fca0002000000 */
[----:B------:R-:W-:-:S04]  /*18980*/  IMAD.IADD R3, R3, 0x1, R14 ;  /* 0x0000000103037824 */ /* 0x000fc800078e020e */
[----:B------:R-:W-:-:S07]  /*18990*/  IMAD.MOV.U32 R13, RZ, RZ, R3 ;  /* 0x000000ffff0d7224 */ /* 0x000fce00078e0003 */
[----:B------:R-:W-:Y:S05]  /*189a0*/  WARPSYNC.COLLECTIVE R15, `(.L_x_1627) ;  /* 0x000000000f087348 */ /* 0x000fea0003c00000 */
[----:B------:R0:W1:Y:S02]  /*189b0*/  SHFL.UP P6, R14, R13, R12, R11 ;  /* 0x0400000c0d0e7389 */ /* 0x00006400000c000b */
[----:B01----:R-:W-:Y:S01]  /*189c0*/  ENDCOLLECTIVE ;  /* 0x000000000000791b */ /* 0x003fe20003800000 */
.L_x_1627:
[----:B------:R-:W-:Y:S02]  /*189d0*/  IMAD.MOV.U32 R12, RZ, RZ, 0x1f ;  /* 0x0000001fff0c7424 */ /* 0x000fe400078e00ff */
[----:B------:R-:W-:Y:S01]  /*189e0*/  IMAD.MOV.U32 R11, RZ, RZ, 0x1f ;  /* 0x0000001fff0b7424 */ /* 0x000fe200078e00ff */
[----:B------:R-:W-:-:S05]  /*189f0*/  SEL R14, R14, RZ, P5 ;  /* 0x000000ff0e0e7207 */ /* 0x000fca0002800000 */
[----:B------:R-:W-:-:S04]  /*18a00*/  IMAD.IADD R3, R3, 0x1, R14 ;  /* 0x0000000103037824 */ /* 0x000fc800078e020e */
[----:B------:R-:W-:-:S07]  /*18a10*/  IMAD.MOV.U32 R13, RZ, RZ, R3 ;  /* 0x000000ffff0d7224 */ /* 0x000fce00078e0003 */
[----:B------:R-:W-:Y:S05]  /*18a20*/  WARPSYNC.COLLECTIVE R15, `(.L_x_1628) ;  /* 0x000000000f087348 */ /* 0x000fea0003c00000 */
[----:B------:R0:W1:Y:S02]  /*18a30*/  SHFL.IDX P6, R14, R13, R12, R11 ;  /* 0x0000000c0d0e7389 */ /* 0x00006400000c000b */
[----:B01----:R-:W-:Y:S01]  /*18a40*/  ENDCOLLECTIVE ;  /* 0x000000000000791b */ /* 0x003fe20003800000 */
.L_x_1628:
[----:B------:R-:W-:Y:S01]  /*18a50*/  IMAD.MOV.U32 R16, RZ, RZ, R14 ;  /* 0x000000ffff107224 */ /* 0x000fe200078e000e */
[----:B------:R-:W-:Y:S06]  /*18a60*/  BRA `(.L_x_1629) ;  /* 0xffffffd8006c7947 */ /* 0x000fec000383ffff */
.L_x_1562:
[----:B------:R-:W-:Y:S01]  /*18a70*/  BSSY B0, `(.L_x_1630) ;  /* 0x0000006000007945 */ /* 0x000fe20003800000 */
[----:B------:R-:W-:Y:S01]  /*18a80*/  PLOP3.LUT P6, PT, P6, PT, PT, 0x8, 0x0 ;  /* 0x000000000000781c */ /* 0x000fe200037ce170 */
[----:B------:R-:W-:-:S12]  /*18a90*/  IMAD.MOV.U32 R15, RZ, RZ, -0x1 ;  /* 0xffffffffff0f7424 */ /* 0x000fd800078e00ff */
[----:B01234-:R-:W-:Y:S05]  /*18aa0*/  WARPSYNC.COLLECTIVE R15, `(.L_x_1631) ;  /* 0x000000000f087348 */ /* 0x01ffea0003c00000 */
[----:B------:R-:W-:Y:S01]  /*18ab0*/  VOTE.ANY R14, PT, P6 ;  /* 0x00000000000e7806 */ /* 0x000fe200030e0100 */
[----:B01234-:R-:W-:Y:S06]  /*18ac0*/  ENDCOLLECTIVE ;  /* 0x000000000000791b */ /* 0x01ffec0003800000 */
.L_x_1631:
[----:B------:R-:W-:Y:S05]  /*18ad0*/  BSYNC B0 ;  /* 0x0000000000007941 */ /* 0x000fea0003800000 */
.L_x_1630:
        /* <DEDUP_REMOVED lines=9> */
.L_x_1632:
[----:B------:R-:W-:Y:S01]  /*18b70*/  IMAD.MOV.U32 R17, RZ, RZ, R14 ;  /* 0x000000ffff117224 */ /* 0x000fe200078e000e */
[----:B------:R-:W-:Y:S06]  /*18b80*/  BRA `(.L_x_1633) ;  /* 0xffffffd8005c7947 */ /* 0x000fec000383ffff */
.L_x_1564:
[----:B------:R-:W-:Y:S01]  /*18b90*/  BSSY B0, `(.L_x_1634) ;  /* 0x0000007000007945 */ /* 0x000fe20003800000 */
[----:B------:R-:W-:Y:S02]  /*18ba0*/  IMAD.MOV.U32 R13, RZ, RZ, R3 ;  /* 0x000000ffff0d7224 */ /* 0x000fe400078e0003 */
[----:B------:R-:W-:Y:S02]  /*18bb0*/  IMAD.MOV.U32 R11, RZ, RZ, 0x1f ;  /* 0x0000001fff0b7424 */ /* 0x000fe400078e00ff */
[----:B------:R-:W-:-:S07]  /*18bc0*/  IMAD.MOV.U32 R15, RZ, RZ, -0x1 ;  /* 0xffffffffff0f7424 */ /* 0x000fce00078e00ff */
[----:B01-34-:R-:W-:Y:S05]  /*18bd0*/  WARPSYNC.COLLECTIVE R15, `(.L_x_1635) ;  /* 0x000000000f087348 */ /* 0x01bfea0003c00000 */
[----:B------:R2:W0:Y:S02]  /*18be0*/  SHFL.IDX P6, R14, R13, R12, R11 ;  /* 0x0000000c0d0e7389 */ /* 0x00042400000c000b */
[----:B01234-:R-:W-:Y:S01]  /*18bf0*/  ENDCOLLECTIVE ;  /* 0x000000000000791b */ /* 0x01ffe20003800000 */
.L_x_1635:
[----:B------:R-:W-:Y:S05]  /*18c00*/  BSYNC B0 ;  /* 0x0000000000007941 */ /* 0x000fea0003800000 */
.L_x_1634:
[----:B------:R-:W-:Y:S01]  /*18c10*/  IMAD.MOV.U32 R3, RZ, RZ, R14 ;  /* 0x000000ffff037224 */ /* 0x000fe200078e000e */
[----:B------:R-:W-:Y:S06]  /*18c20*/  BRA `(.L_x_1636) ;  /* 0xffffffd800507947 */ /* 0x000fec000383ffff */
.L_x_1568:
[----:B0-----:R0:W4:Y:S02]  /*18c30*/  SYNCS.PHASECHK.TRANS64.TRYWAIT P0, [R0+URZ+0x2a820], R3 ;  /* 0x02a82003000075a7 */ /* 0x001124000800017f */
[----:B----4-:R-:W-:Y:S05]  /*18c40*/  @!P0 NANOSLEEP.SYNCS 0x989680 ;  /* 0x009896800000895d */ /* 0x010fea0003900000 */
[----:B------:R-:W4:Y:S02]  /*18c50*/  @!P0 SYNCS.PHASECHK.TRANS64 P0, [R0+URZ+0x2a820], R3 ;  /* 0x02a82003000085a7 */ /* 0x000f24000800007f */
[----:B----4-:R-:W-:Y:S05]  /*18c60*/  @!P0 BRA `(.L_x_1568) ;  /* 0xfffffffc00f08947 */ /* 0x010fea000383ffff */
[----:B------:R-:W-:Y:S05]  /*18c70*/  BRA `(.L_x_1637) ;  /* 0xffffffdc00d87947 */ /* 0x000fea000383ffff */
.L_x_1569:
[----:B------:R-:W4:Y:S01]  /*18c80*/  S2R R2, SR_TID.X ;  /* 0x0000000000027919 */ /* 0x000f220000002100 */
[----:B------:R-:W-:Y:S01]  /*18c90*/  BSSY B0, `(.L_x_1638) ;  /* 0x000000a000007945 */ /* 0x000fe20003800000 */
[----:B--2---:R-:W-:Y:S02]  /*18ca0*/  IMAD.MOV.U32 R12, RZ, RZ, RZ ;  /* 0x000000ffff0c7224 */ /* 0x004fe400078e00ff */
[----:B------:R-:W-:Y:S02]  /*18cb0*/  IMAD.MOV.U32 R11, RZ, RZ, 0x1f ;  /* 0x0000001fff0b7424 */ /* 0x000fe400078e00ff */
[----:B------:R-:W-:Y:S01]  /*18cc0*/  IMAD.MOV.U32 R15, RZ, RZ, -0x1 ;  /* 0xffffffffff0f7424 */ /* 0x000fe200078e00ff */
[----:B----4-:R-:W-:-:S04]  /*18cd0*/  SHF.R.U32.HI R2, RZ, 0x5, R2 ;  /* 0x00000005ff027819 */ /* 0x010fc80000011602 */
[----:B------:R-:W-:-:S05]  /*18ce0*/  LOP3.LUT R2, R2, 0x3, RZ, 0xc0, !PT ;  /* 0x0000000302027812 */ /* 0x000fca00078ec0ff */
[----:B------:R-:W-:-:S07]  /*18cf0*/  IMAD.MOV.U32 R13, RZ, RZ, R2 ;  /* 0x000000ffff0d7224 */ /* 0x000fce00078e0002 */
[----:B01-3--:R-:W-:Y:S05]  /*18d00*/  WARPSYNC.COLLECTIVE R15, `(.L_x_1639) ;  /* 0x000000000f087348 */ /* 0x00bfea0003c00000 */
[----:B------:R2:W4:Y:S02]  /*18d10*/  SHFL.IDX P6, R14, R13, R12, R11 ;  /* 0x0000000c0d0e7389 */ /* 0x00052400000c000b */
[----:B01234-:R-:W-:Y:S01]  /*18d20*/  ENDCOLLECTIVE ;  /* 0x000000000000791b */ /* 0x01ffe20003800000 */
.L_x_1639:
[----:B------:R-:W-:Y:S05]  /*18d30*/  BSYNC B0 ;  /* 0x0000000000007941 */ /* 0x000fea0003800000 */
.L_x_1638:
[----:B------:R-:W-:Y:S05]  /*18d40*/  BRA `(.L_x_1640) ;  /* 0xffffffdc00c07947 */ /* 0x000fea000383ffff */
.L_x_1572:
[----:B------:R-:W-:Y:S01]  /*18d50*/  BSSY B1, `(.L_x_1641) ;  /* 0x0000006000017945 */ /* 0x000fe20003800000 */
[----:B------:R-:W-:-:S07]  /*18d60*/  IMAD.MOV.U32 R15, RZ, RZ, -0x1 ;  /* 0xffffffffff0f7424 */ /* 0x000fce00078e00ff */
[----:B-1234-:R-:W-:Y:S05]  /*18d70*/  WARPSYNC.COLLECTIVE R15, `(.L_x_1642) ;  /* 0x000000000f0c7348 */ /* 0x01efea0003c00000 */
[----:B------:R-:W-:Y:S02]  /*18d80*/  ELECT P6, UR62, PT ;  /* 0x00000000003e782f */ /* 0x000fe400038c0000 */
[----:B------:R-:W-:Y:S01]  /*18d90*/  MOV R14, UR62 ;  /* 0x0000003e000e7c02 */ /* 0x000fe20008000f00 */
[----:B-1234-:R-:W-:Y:S10]  /*18da0*/  ENDCOLLECTIVE ;  /* 0x000000000000791b */ /* 0x01eff40003800000 */
.L_x_1642:
[----:B------:R-:W-:Y:S05]  /*18db0*/  BSYNC B1 ;  /* 0x0000000000017941 */ /* 0x000fea0003800000 */
.L_x_1641:
[----:B------:R-:W-:Y:S05]  /*18dc0*/  BRA `(.L_x_1643) ;  /* 0xffffffdc00b87947 */ /* 0x000fea000383ffff */
.L_x_1574:
[----:B0-----:R0:W2:Y:S02]  /*18dd0*/  SYNCS.PHASECHK.TRANS64.TRYWAIT P0, [R6+URZ], R5 ;  /* 0x00000005060075a7 */ /* 0x0010a4000800017f */
[----:B--2---:R-:W-:Y:S05]  /*18de0*/  @!P0 NANOSLEEP.SYNCS 0x989680 ;  /* 0x009896800000895d */ /* 0x004fea0003900000 */
[----:B------:R-:W2:Y:S02]  /*18df0*/  @!P0 SYNCS.PHASECHK.TRANS64 P0, [R6+URZ], R5 ;  /* 0x00000005060085a7 */ /* 0x000ea4000800007f */
[----:B--2---:R-:W-:Y:S05]  /*18e00*/  @!P0 BRA `(.L_x_1574) ;  /* 0xfffffffc00f08947 */ /* 0x004fea000383ffff */
[----:B------:R-:W-:Y:S05]  /*18e10*/  BRA `(.L_x_1644) ;  /* 0xffffffdc00fc7947 */ /* 0x000fea000383ffff */
.L_x_1575:
[----:B--2---:R2:W3:Y:S02]  /*18e20*/  SYNCS.PHASECHK.TRANS64.TRYWAIT P0, [R7+URZ], R2 ;  /* 0x00000002070075a7 */ /* 0x0044e4000800017f */
[----:B---3--:R-:W-:Y:S05]  /*18e30*/  @!P0 NANOSLEEP.SYNCS 0x989680 ;  /* 0x009896800000895d */ /* 0x008fea0003900000 */
[----:B------:R-:W3:Y:S02]  /*18e40*/  @!P0 SYNCS.PHASECHK.TRANS64 P0, [R7+URZ], R2 ;  /* 0x00000002070085a7 */ /* 0x000ee4000800007f */
[----:B---3--:R-:W-:Y:S05]  /*18e50*/  @!P0 BRA `(.L_x_1575) ;  /* 0xfffffffc00f08947 */ /* 0x008fea000383ffff */
[----:B------:R-:W-:Y:S05]  /*18e60*/  BRA `(.L_x_1645) ;  /* 0xffffffdc00f07947 */ /* 0x000fea000383ffff */
.L_x_1577:
[----:B---3--:R3:W4:Y:S02]  /*18e70*/  SYNCS.PHASECHK.TRANS64.TRYWAIT P0, [R4+URZ], R5 ;  /* 0x00000005040075a7 */ /* 0x008724000800017f */
[----:B----4-:R-:W-:Y:S05]  /*18e80*/  @!P0 NANOSLEEP.SYNCS 0x989680 ;  /* 0x009896800000895d */ /* 0x010fea0003900000 */
[----:B------:R-:W4:Y:S02]  /*18e90*/  @!P0 SYNCS.PHASECHK.TRANS64 P0, [R4+URZ], R5 ;  /* 0x00000005040085a7 */ /* 0x000f24000800007f */
[----:B----4-:R-:W-:Y:S05]  /*18ea0*/  @!P0 BRA `(.L_x_1577) ;  /* 0xfffffffc00f08947 */ /* 0x010fea000383ffff */
[----:B------:R-:W-:Y:S05]  /*18eb0*/  BRA `(.L_x_1646) ;  /* 0xffffffdc00f87947 */ /* 0x000fea000383ffff */
.L_x_1647:
        /* <DEDUP_REMOVED lines=12> */
.L_x_15279:


//--------------------- .text._ZN7cutlass13device_kernelIN5flash11enable_sm90INS1_16FlashAttnFwdSm90INS1_25CollectiveMainloopFwdSm90ILi2EN4cute5tupleIJNS5_1CILi1EEES8_S8_EEENS6_IJNS7_ILi128EEENS7_ILi96EEENS7_ILi192EEEEEELi128ENS_10bfloat16_tEfNS_4arch4Sm90ELb0ELb1ELb1ELb1ELb0ELb1ELb0ELb1ELb1ELb1ELb0ELb0EEENS1_21CollectiveEpilogueFwdINS6_IJSA_SA_SB_EEES9_SE_SG_Li256ELb1ELb1ELb0ELb0EEENS1_36VarlenDynamicPersistentTileSchedulerILi128ELi96ELi256ELi128ELb0ELb1ELb1ELb1ELb0ELb1EEEEEEEEEvNT_6ParamsE --------------------------
	.section	.text._ZN7cutlass13device_kernelIN5flash11enable_sm90INS1_16FlashAttnFwdSm90INS1_25CollectiveMainloopFwdSm90ILi2EN4cute5tupleIJNS5_1CILi1EEES8_S8_EEENS6_IJNS7_ILi128EEENS7_ILi96EEENS7_ILi192EEEEEELi128ENS_10bfloat16_tEfNS_4arch4Sm90ELb0ELb1ELb1ELb1ELb0ELb1ELb0ELb1ELb1ELb1ELb0ELb0EEENS1_21CollectiveEpilogueFwdINS6_IJSA_SA_SB_EEES9_SE_SG_Li256ELb1ELb1ELb0ELb0EEENS1_36VarlenDynamicPersistentTileSchedulerILi128ELi96ELi256ELi128ELb0ELb1ELb1ELb1ELb0ELb1EEEEEEEEEvNT_6ParamsE,"ax",@progbits
	.align	128
.text._ZN7cutlass13device_kernelIN5flash11enable_sm90INS1_16FlashAttnFwdSm90INS1_25CollectiveMainloopFwdSm90ILi2EN4cute5tupleIJNS5_1CILi1EEES8_S8_EEENS6_IJNS7_ILi128EEENS7_ILi96EEENS7_ILi192EEEEEELi128ENS_10bfloat16_tEfNS_4arch4Sm90ELb0ELb1ELb1ELb1ELb0ELb1ELb0ELb1ELb1ELb1ELb0ELb0EEENS1_21CollectiveEpilogueFwdINS6_IJSA_SA_SB_EEES9_SE_SG_Li256ELb1ELb1ELb0ELb0EEENS1_36VarlenDynamicPersistentTileSchedulerILi128ELi96ELi256ELi128ELb0ELb1ELb1ELb1ELb0ELb1EEEEEEEEEvNT_6ParamsE:
        .type           _ZN7cutlass13device_kernelIN5flash11enable_sm90INS1_16FlashAttnFwdSm90INS1_25CollectiveMainloopFwdSm90ILi2EN4cute5tupleIJNS5_1CILi1EEES8_S8_EEENS6_IJNS7_ILi128EEENS7_ILi96EEENS7_ILi192EEEEEELi128ENS_10bfloat16_tEfNS_4arch4Sm90ELb0ELb1ELb1ELb1ELb0ELb1ELb0ELb1ELb1ELb1ELb0ELb0EEENS1_21CollectiveEpilogueFwdINS6_IJSA_SA_SB_EEES9_SE_SG_Li256ELb1ELb1ELb0ELb0EEENS1_36VarlenDynamicPersistentTileSchedulerILi128ELi96ELi256ELi128ELb0ELb1ELb1ELb1ELb0ELb1EEEEEEEEEvNT_6ParamsE,@function
        .size           _ZN7cutlass13device_kernelIN5flash11enable_sm90INS1_16FlashAttnFwdSm90INS1_25CollectiveMainloopFwdSm90ILi2EN4cute5tupleIJNS5_1CILi1EEES8_S8_EEENS6_IJNS7_ILi128EEENS7_ILi96EEENS7_ILi192EEEEEELi128ENS_10bfloat16_tEfNS_4arch4Sm90ELb0ELb1ELb1ELb1ELb0ELb1ELb0ELb1ELb1ELb1ELb0ELb0EEENS1_21CollectiveEpilogueFwdINS6_IJSA_SA_SB_EEES9_SE_SG_Li256ELb1ELb1ELb0ELb0EEENS1_36VarlenDynamicPersistentTileSchedulerILi128ELi96ELi256ELi128ELb0ELb1ELb1ELb1ELb0ELb1EEEEEEEEEvNT_6ParamsE,(.L_x_15280 - _ZN7cutlass13device_kernelIN5flash11enable_sm90INS1_16FlashAttnFwdSm90INS1_25CollectiveMainloopFwdSm90ILi2EN4cute5tupleIJNS5_1CILi1EEES8_S8_EEENS6_IJNS7_ILi128EEENS7_ILi96EEENS7_ILi192EEEEEELi128ENS_10bfloat16_tEfNS_4arch4Sm90ELb0ELb1ELb1ELb1ELb0ELb1ELb0ELb1ELb1ELb1ELb0ELb0EEENS1_21CollectiveEpilogueFwdINS6_IJSA_SA_SB_EEES9_SE_SG_Li256ELb1ELb1ELb0ELb0EEENS1_36VarlenDynamicPersistentTileSchedulerILi128ELi96ELi256ELi128ELb0ELb1ELb1ELb1ELb0ELb1EEEEEEEEEvNT_6ParamsE)
        .other          _ZN7cutlass13device_kernelIN5flash11enable_sm90INS1_16FlashAttnFwdSm90INS1_25CollectiveMainloopFwdSm90ILi2EN4cute5tupleIJNS5_1CILi1EEES8_S8_EEENS6_IJNS7_ILi128EEENS7_ILi96EEENS7_ILi192EEEEEELi128ENS_10bfloat16_tEfNS_4arch4Sm90ELb0ELb1ELb1ELb1ELb0ELb1ELb0ELb1ELb1ELb1ELb0ELb0EEENS1_21CollectiveEpilogueFwdINS6_IJSA_SA_SB_EEES9_SE_SG_Li256ELb1ELb1ELb0ELb0EEENS1_36VarlenDynamicPersistentTileSchedulerILi128ELi96ELi256ELi128ELb0ELb1ELb1ELb1ELb0ELb1EEEEEEEEEvNT_6ParamsE,@"STO_CUDA_ENTRY STV_DEFAULT"
_ZN7cutlass13device_kernelIN5flash11enable_sm90INS1_16FlashAttnFwdSm90INS1_25CollectiveMainloopFwdSm90ILi2EN4cute5tupleIJNS5_1CILi1EEES8_S8_EEENS6_IJNS7_ILi128EEENS7_ILi96EEENS7_ILi192EEEEEELi128ENS_10bfloat16_tEfNS_4arch4Sm90ELb0ELb1ELb1ELb1ELb0ELb1ELb0ELb1ELb1ELb1ELb0ELb0EEENS1_21CollectiveEpilogueFwdINS6_IJSA_SA_SB_EEES9_SE_SG_Li256ELb1ELb1ELb0ELb0EEENS1_36VarlenDynamicPersistentTileSchedulerILi128ELi96ELi256ELi128ELb0ELb1ELb1ELb1ELb0ELb1EEEEEEEEEvNT_6ParamsE:
        /* <DEDUP_REMOVED lines=24> */
.L_x_1649:
[----:B------:R-:W-:Y:S05]  /*0180*/  BSYNC B0 ;  /* 0x0000000000007941 */ /* 0x000fea0003800000 */
.L_x_1648:
        /* <DEDUP_REMOVED lines=41> */
.L_x_1650:
        /* <DEDUP_REMOVED lines=22> */
.L_x_1651:
        /* <DEDUP_REMOVED lines=18> */
.L_x_1652:
        /* <DEDUP_REMOVED lines=22> */
.L_x_1653:
        /* <DEDUP_REMOVED lines=22> */
.L_x_1654:
[----:B------:R-:W-:Y:S01]  /*0960*/  PLOP3.LUT P0, PT, PT, PT, UP0, 0x80, 0x0 ;  /* 0x000000000000781c */ /* 0x000fe20003f0f008 */
[----:B------:R-:W-:Y:S01]  /*0970*/  UMOV UR60, 0x1 ;  /* 0x00000001003c7882 */ /* 0x000fe20000000000 */
[----:B------:R-:W-:Y:S01]  /*0980*/  NOP ;  /* 0x0000000000007918 */ /* 0x000fe20000000000 */
[----:B------:R-:W-:Y:S01]  /*0990*/  USEL UR60, UR60, 0x2, !UP0 ;  /* 0x000000023c3c7887 */ /* 0x000fe2000c000000 */
[----:B------:R-:W-:Y:S01]  /*09a0*/  BSSY B9, `(.L_x_1655) ;  /* 0x0002a22000097945 */ /* 0x000fe20003800000 */
[----:B012-4-:R-:W-:Y:S08]  /*09b0*/  BAR.SYNC.DEFER_BLOCKING 0x0 ;  /* 0x0000000000007b1d */ /* 0x017ff00000010000 */
[----:B------:R-:W-:Y:S05]  /*09c0*/  @!P0 BRA `(.L_x_1656) ;  /* 0x0000021c00788947 */ /* 0x000fea0003800000 */
.L_x_1657:
[----:B------:R-:W-:-:S08]  /*09d0*/  NOP ;  /* 0x0000000000007918 */ /* 0x000fd00000000000 */
[----:B------:R-:W0:Y:S02]  /*09e0*/  USETMAXREG.TRY_ALLOC.CTAPOOL UP0, 0xf0 ;  /* 0x000000f0000079c8 */ /* 0x000e240008000600 */
[----:B0-----:R-:W-:-:S13]  /*09f0*/  PLOP3.LUT P0, PT, PT, PT, UP0, 0x80, 0x0 ;  /* 0x000000000000781c */ /* 0x001fda0003f0f008 */
[----:B------:R-:W-:Y:S05]  /*0a00*/  @!P0 BRA `(.L_x_1657) ;  /* 0xfffffffc00f08947 */ /* 0x000fea000383ffff */
[----:B------:R-:W0:Y:S08]  /*0a10*/  S2UR UR5, SR_CgaCtaId ;  /* 0x00000000000579c3 */ /* 0x000e300000008800 */
[----:B------:R-:W-:Y:S06]  /*0a20*/  BAR.ARV 0x8, 0x180 ;  /* 0x0206000000007b1d */ /* 0x000fec0000002000 */
[----:B------:R-:W-:-:S02]  /*0a30*/  UMOV UR4, 0x400 ;  /* 0x0000040000047882 */ /* 0x000fc40000000000 */
[----:B------:R-:W-:Y:S01]  /*0a40*/  BAR.SYNC.DEFER_BLOCKING 0x5, 0x180 ;  /* 0x0146000000007b1d */ /* 0x000fe20000010000 */
[----:B0-----:R-:W-:-:S06]  /*0a50*/  ULEA UR4, UR5, UR4, 0x18 ;  /* 0x0000000405047291 */ /* 0x001fcc000f8ec03f */
[----:B------:R-:W-:Y:S01]  /*0a60*/  IMAD.U32 R16, RZ, RZ, UR4 ;  /* 0x00000004ff107e24 */ /* 0x000fe2000f8e00ff */
[----:B------:R-:W-:-:S04]  /*0a70*/  ULDC UR4, c[0x0][0xc3c] ;  /* 0x00030f0000047ab9 */ /* 0x000fc80000000800 */
[----:B------:R-:W0:Y:S01]  /*0a80*/  LDS.128 R24, [R16+0x2a8d0] ;  /* 0x02a8d00010187984 */ /* 0x000e220000000c00 */
[----:B------:R-:W-:Y:S06]  /*0a90*/  BAR.ARV 0x4, 0x180 ;  /* 0x0106000000007b1d */ /* 0x000fec0000002000 */
[----:B0-----:R-:W-:-:S13]  /*0aa0*/  ISETP.GE.AND P0, PT, R27, UR4, PT ;  /* 0x000000041b007c0c */ /* 0x001fda000bf06270 */
[----:B------:R-:W-:Y:S05]  /*0ab0*/  @P0 BRA `(.L_x_1658) ;  /* 0x000002a000400947 */ /* 0x000fea0003800000 */
[----:B------:R-:W-:Y:S01]  /*0ac0*/  VIADD R228, R4, 0xffffff80 ;  /* 0xffffff8004e47836 */ /* 0x000fe20000000000 */
[----:B------:R-:W-:Y:S01]  /*0ad0*/  R2UR UR4, R16 ;  /* 0x00000000100472ca */ /* 0x000fe200000e0000 */
[----:B------:R-:W-:Y:S01]  /*0ae0*/  ULOP3.LUT UR5, UR60, 0x1, URZ, 0xfc, !UPT ;  /* 0x000000013c057892 */ /* 0x000fe2000f8efc3f */
[----:B------:R-:W-:Y:S01]  /*0af0*/  IMAD.MOV.U32 R187, RZ, RZ, RZ ;  /* 0x000000ffffbb7224 */ /* 0x000fe200078e00ff */
[----:B------:R-:W-:Y:S02]  /*0b00*/  CS2R R22, SRZ ;  /* 0x0000000000167805 */ /* 0x000fe4000001ff00 */
[----:B------:R-:W-:Y:S01]  /*0b10*/  SHF.R.S32.HI R3, RZ, 0x1f, R228 ;  /* 0x0000001fff037819 */ /* 0x000fe200000114e4 */
[----:B------:R-:W-:Y:S02]  /*0b20*/  IMAD.MOV.U32 R17, RZ, RZ, RZ ;  /* 0x000000ffff117224 */ /* 0x000fe400078e00ff */
[----:B------:R-:W-:Y:S01]  /*0b30*/  IMAD.MOV.U32 R167, RZ, RZ, RZ ;  /* 0x000000ffffa77224 */ /* 0x000fe200078e00ff */
[----:B------:R-:W-:-:S02]  /*0b40*/  LEA.HI R0, R3, R228, RZ, 0x7 ;  /* 0x000000e403007211 */ /* 0x000fc400078f38ff */
[----:B------:R-:W-:Y:S02]  /*0b50*/  LEA.HI R2, R3, R228, RZ, 0x4 ;  /* 0x000000e403027211 */ /* 0x000fe400078f20ff */
[----:B------:R-:W-:Y:S01]  /*0b60*/  LOP3.LUT R201, R0, 0xffffff80, RZ, 0xc0, !PT ;  /* 0xffffff8000c97812 */ /* 0x000fe200078ec0ff */
[----:B------:R-:W-:Y:S01]  /*0b70*/  UIADD3 UR4, UR4, 0xc400, URZ ;  /* 0x0000c40004047890 */ /* 0x000fe2000fffe03f */
[----:B------:R-:W-:Y:S02]  /*0b80*/  SHF.R.S32.HI R5, RZ, 0x4, R2 ;  /* 0x00000004ff057819 */ /* 0x000fe40000011402 */
[----:B------:R-:W-:Y:S01]  /*0b90*/  SHF.R.S32.HI R223, RZ, 0x7, R0 ;  /* 0x00000007ffdf7819 */ /* 0x000fe20000011400 */
[----:B------:R-:W-:Y:S01]  /*0ba0*/  IMAD.IADD R201, R228, 0x1, -R201 ;  /* 0x00000001e4c97824 */ /* 0x000fe200078e0ac9 */
[----:B------:R-:W-:-:S04]  /*0bb0*/  LEA.HI R4, R2, R5, RZ, 0x1 ;  /* 0x0000000502047211 */ /* 0x000fc800078f08ff */
[----:B------:R-:W-:-:S04]  /*0bc0*/  SHF.R.S32.HI R8, RZ, 0x1f, R201 ;  /* 0x0000001fff087819 */ /* 0x000fc800000114c9 */
[CC--:B------:R-:W-:Y:S02]  /*0bd0*/  LEA.HI R7, R8.reuse, R201.reuse, RZ, 0x2 ;  /* 0x000000c908077211 */ /* 0x0c0fe400078f10ff */
[----:B------:R-:W-:Y:S02]  /*0be0*/  LEA.HI R8, R8, R201, RZ, 0x5 ;  /* 0x000000c908087211 */ /* 0x000fe400078f28ff */
[--C-:B------:R-:W-:Y:S02]  /*0bf0*/  SHF.R.S32.HI R9, RZ, 0x2, R7.reuse ;  /* 0x00000002ff097819 */ /* 0x100fe40000011407 */
[----:B------:R-:W-:Y:S02]  /*0c00*/  SHF.R.S32.HI R6, RZ, 0x1f, R7 ;  /* 0x0000001fff067819 */ /* 0x000fe40000011407 */
[----:B------:R-:W-:Y:S02]  /*0c10*/  SHF.R.S32.HI R8, RZ, 0x5, R8 ;  /* 0x00000005ff087819 */ /* 0x000fe40000011408 */
[----:B------:R-:W-:-:S02]  /*0c20*/  LEA.HI R10, R6, R9, RZ, 0x3 ;  /* 0x00000009060a7211 */ /* 0x000fc400078f18ff */
[----:B------:R-:W-:Y:S02]  /*0c30*/  LOP3.LUT R6, R4, 0x1ffffffe, RZ, 0xc0, !PT ;  /* 0x1ffffffe04067812 */ /* 0x000fe400078ec0ff */
[-C--:B------:R-:W-:Y:S02]  /*0c40*/  LEA.HI R4, R3, R228.reuse, RZ, 0x5 ;  /* 0x000000e403047211 */ /* 0x080fe400078f28ff */
[----:B------:R-:W-:Y:S01]  /*0c50*/  LOP3.LUT R10, R10, 0xfffffff8, RZ, 0xc0, !PT ;  /* 0xfffffff80a0a7812 */ /* 0x000fe200078ec0ff */
[----:B------:R-:W-:Y:S01]  /*0c60*/  IMAD.IADD R6, R5, 0x1, -R6 ;  /* 0x0000000105067824 */ /* 0x000fe200078e0a06 */
[----:B------:R-:W-:Y:S02]  /*0c70*/  LOP3.LUT R5, R2, 0x3fffff0, RZ, 0xc0, !PT ;  /* 0x03fffff002057812 */ /* 0x000fe400078ec0ff */
[----:B------:R-:W-:Y:S01]  /*0c80*/  LEA.HI R2, R0, R223, RZ, 0x1 ;  /* 0x000000df00027211 */ /* 0x000fe200078f08ff */
[----:B------:R-:W-:Y:S01]  /*0c90*/  IMAD.IADD R9, R9, 0x1, -R10 ;  /* 0x0000000109097824 */ /* 0x000fe200078e0a0a */
[----:B------:R-:W-:Y:S01]  /*0ca0*/  LEA.HI R0, R3, R228, RZ, 0x2 ;  /* 0x000000e403007211 */ /* 0x000fe200078f10ff */
[----:B------:R-:W-:Y:S01]  /*0cb0*/  IMAD.IADD R5, R228, 0x1, -R5 ;  /* 0x00000001e4057824 */ /* 0x000fe200078e0a05 */
[----:B------:R-:W-:Y:S01]  /*0cc0*/  SHF.R.S32.HI R4, RZ, 0x5, R4 ;  /* 0x00000005ff047819 */ /* 0x000fe20000011404 */
[----:B------:R-:W-:Y:S01]  /*0cd0*/  IMAD R9, R8, 0x10, R9 ;  /* 0x0000001008097824 */ /* 0x000fe200078e0209 */
[----:B------:R-:W-:-:S02]  /*0ce0*/  LOP3.LUT R189, R0, 0xfffffffc, RZ, 0xc0, !PT ;  /* 0xfffffffc00bd7812 */ /* 0x000fc400078ec0ff */
[--C-:B------:R-:W-:Y:S01]  /*0cf0*/  SHF.R.S32.HI R162, RZ, 0x2, R0.reuse ;  /* 0x00000002ffa27819 */ /* 0x100fe20000011400 */
[----:B------:R-:W-:Y:S01]  /*0d00*/  IMAD R11, R4, 0x10, R5 ;  /* 0x00000010040b7824 */ /* 0x000fe200078e0205 */
[----:B------:R-:W-:Y:S01]  /*0d10*/  SHF.R.S32.HI R5, RZ, 0x1f, R0 ;  /* 0x0000001fff057819 */ /* 0x000fe20000011400 */
[----:B------:R-:W-:Y:S01]  /*0d20*/  IMAD.IADD R189, R228, 0x1, -R189 ;  /* 0x00000001e4bd7824 */ /* 0x000fe200078e0abd */
[----:B------:R-:W-:Y:S01]  /*0d30*/  LOP3.LUT R2, R2, 0x3fffffe, RZ, 0xc0, !PT ;  /* 0x03fffffe02027812 */ /* 0x000fe200078ec0ff */
[----:B------:R-:W-:Y:S01]  /*0d40*/  VIADD R188, R162, 0x40 ;  /* 0x00000040a2bc7836 */ /* 0x000fe20000000000 */
[----:B------:R-:W-:Y:S01]  /*0d50*/  LEA.HI R5, R5, R162, RZ, 0x3 ;  /* 0x000000a205057211 */ /* 0x000fe200078f18ff */
[----:B------:R-:W-:Y:S01]  /*0d60*/  IMAD.SHL.U32 R160, R189, 0x4, RZ ;  /* 0x00000004bda07824 */ /* 0x000fe200078e00ff */
[----:B------:R-:W-:Y:S01]  /*0d70*/  LEA.HI R3, R3, R228, RZ, 0x3 ;  /* 0x000000e403037211 */ /* 0x000fe200078f18ff */
[----:B------:R-:W-:Y:S01]  /*0d80*/  IMAD.IADD R2, R223, 0x1, -R2 ;  /* 0x00000001df027824 */ /* 0x000fe200078e0a02 */
[----:B------:R-:W-:Y:S01]  /*0d90*/  LOP3.LUT R5, R5, 0xfffffff8, RZ, 0xc0, !PT ;  /* 0xfffffff805057812 */ /* 0x000fe200078ec0ff */
[----:B------:R-:W-:Y:S01]  /*0da0*/  VIADD R169, R160, 0x20 ;  /* 0x00000020a0a97836 */ /* 0x000fe20000000000 */
[----:B------:R-:W-:Y:S01]  /*0db0*/  SHF.R.S32.HI R190, RZ, 0x3, R3 ;  /* 0x00000003ffbe7819 */ /* 0x000fe20000011403 */
[----:B------:R-:W-:Y:S01]  /*0dc0*/  IMAD R224, R2, 0x40, R9 ;  /* 0x0000004002e07824 */ /* 0x000fe200078e0209 */
[----:B------:R-:W-:Y:S01]  /*0dd0*/  SHF.R.S32.HI R9, RZ, 0x1f, R188 ;  /* 0x0000001fff097819 */ /* 0x000fe200000114bc */
[----:B------:R-:W-:Y:S01]  /*0de0*/  IMAD.IADD R165, R160, 0x1, R169 ;  /* 0x00000001a0a57824 */ /* 0x000fe200078e02a9 */
[----:B------:R-:W-:Y:S01]  /*0df0*/  LOP3.LUT R180, R7, 0x7ffffffc, RZ, 0xc0, !PT ;  /* 0x7ffffffc07b47812 */ /* 0x000fe200078ec0ff */
[----:B------:R-:W-:Y:S01]  /*0e00*/  IMAD.IADD R200, R162, 0x1, -R5 ;  /* 0x00000001a2c87824 */ /* 0x000fe200078e0a05 */
[----:B------:R-:W-:Y:S01]  /*0e10*/  LEA.HI R9, R9, R188, RZ, 0x3 ;  /* 0x000000bc09097211 */ /* 0x000fe200078f18ff */
[----:B------:R-:W-:Y:S01]  /*0e20*/  VIADD R168, R160, 0x40 ;  /* 0x00000040a0a87836 */ /* 0x000fe20000000000 */
[----:B------:R-:W-:Y:S01]  /*0e30*/  SHF.R.S32.HI R0, RZ, 0x1f, R165 ;  /* 0x0000001fff007819 */ /* 0x000fe200000114a5 */
[----:B------:R-:W-:Y:S01]  /*0e40*/  IMAD.SHL.U32 R173, R188, 0x40, RZ ;  /* 0x00000040bcad7824 */ /* 0x000fe200078e00ff */
[----:B------:R-:W-:Y:S01]  /*0e50*/  SHF.R.S32.HI R196, RZ, 0x1f, R169 ;  /* 0x0000001fffc47819 */ /* 0x000fe200000114a9 */
[----:B------:R-:W-:Y:S01]  /*0e60*/  IMAD.SHL.U32 R174, R200, 0x40, RZ ;  /* 0x00000040c8ae7824 */ /* 0x000fe200078e00ff */
[-C--:B------:R-:W-:Y:S01]  /*0e70*/  LEA.HI R191, R0, R165.reuse, RZ, 0x3 ;  /* 0x000000a500bf7211 */ /* 0x080fe200078f18ff */
[----:B------:R-:W-:Y:S01]  /*0e80*/  IMAD.IADD R166, R160, 0x1, R168 ;  /* 0x00000001a0a67824 */ /* 0x000fe200078e02a8 */
[----:B------:R-:W-:Y:S01]  /*0e90*/  LEA.HI R0, R0, R165, RZ, 0x6 ;  /* 0x000000a500007211 */ /* 0x000fe200078f30ff */
[----:B------:R-:W-:Y:S01]  /*0ea0*/  IMAD.SHL.U32 R9, R9, 0x40, RZ ;  /* 0x0000004009097824 */ /* 0x000fe200078e00ff */
[----:B------:R-:W-:Y:S01]  /*0eb0*/  LOP3.LUT R173, R173, 0x1c0, RZ, 0xc0, !PT ;  /* 0x000001c0adad7812 */ /* 0x000fe200078ec0ff */
[----:B------:R-:W-:Y:S01]  /*0ec0*/  IMAD.SHL.U32 R176, R4, 0x200, RZ ;  /* 0x0000020004b07824 */ /* 0x000fe200078e00ff */
[----:B------:R-:W-:Y:S01]  /*0ed0*/  LOP3.LUT R174, R174, 0x1c0, RZ, 0xc0, !PT ;  /* 0x000001c0aeae7812 */ /* 0x000fe200078ec0ff */
[----:B------:R-:W-:Y:S01]  /*0ee0*/  IMAD.SHL.U32 R2, R0, 0x80, RZ ;  /* 0x0000008000027824 */ /* 0x000fe200078e00ff */
[----:B------:R-:W-:Y:S01]  /*0ef0*/  SHF.R.S32.HI R5, RZ, 0x1f, R166 ;  /* 0x0000001fff057819 */ /* 0x000fe200000114a6 */
[----:B------:R-:W-:Y:S01]  /*0f00*/  IMAD R225, R11, 0x8, R6 ;  /* 0x000000080be17824 */ /* 0x000fe200078e0206 */
[----:B------:R-:W-:Y:S01]  /*0f10*/  LOP3.LUT R178, R9, 0xfffffe00, RZ, 0xc0, !PT ;  /* 0xfffffe0009b27812 */ /* 0x000fe200078ec0ff */
[----:B------:R-:W-:Y:S01]  /*0f20*/  IMAD.SHL.U32 R18, R189, 0x8, RZ ;  /* 0x00000008bd127824 */ /* 0x000fe200078e00ff */
[----:B------:R-:W-:Y:S01]  /*0f30*/  SHF.R.U32.HI R222, RZ, 0x3, R173 ;  /* 0x00000003ffde7819 */ /* 0x000fe200000116ad */
[C---:B------:R-:W-:Y:S01]  /*0f40*/  VIADD R171, R160.reuse, 0x10 ;  /* 0x00000010a0ab7836 */ /* 0x040fe20000000000 */
[----:B------:R-:W-:Y:S01]  /*0f50*/  SHF.R.U32.HI R175, RZ, 0x3, R174 ;  /* 0x00000003ffaf7819 */ /* 0x000fe200000116ae */
[----:B------:R-:W-:Y:S01]  /*0f60*/  VIADD R170, R160, 0x30 ;  /* 0x00000030a0aa7836 */ /* 0x000fe20000000000 */
[--C-:B------:R-:W-:Y:S01]  /*0f70*/  LOP3.LUT R0, R174, 0x38, R191.reuse, 0xf8, !PT ;  /* 0x00000038ae007812 */ /* 0x100fe200078ef8bf */
[----:B------:R-:W-:Y:S01]  /*0f80*/  VIADD R172, R160, 0x50 ;  /* 0x00000050a0ac7836 */ /* 0x000fe20000000000 */
[----:B------:R-:W-:Y:S01]  /*0f90*/  LOP3.LUT R9, R173, 0x38, R191, 0xf8, !PT ;  /* 0x00000038ad097812 */ /* 0x000fe200078ef8bf */
[----:B------:R-:W-:Y:S01]  /*0fa0*/  IMAD.IADD R180, R201, 0x1, -R180 ;  /* 0x00000001c9b47824 */ /* 0x000fe200078e0ab4 */
[-C--:B------:R-:W-:Y:S01]  /*0fb0*/  LEA.HI R4, R5, R166.reuse, RZ, 0x6 ;  /* 0x000000a605047211 */ /* 0x080fe200078f30ff */
[----:B------:R-:W-:Y:S01]  /*0fc0*/  IMAD.SHL.U32 R225, R225, 0x8, RZ ;  /* 0x00000008e1e17824 */ /* 0x000fe200078e00ff */
[----:B------:R-:W-:-:S02]  /*0fd0*/  LEA.HI R192, R5, R166, RZ, 0x3 ;  /* 0x000000a605c07211 */ /* 0x000fc400078f18ff */
[----:B------:R-:W-:Y:S01]  /*0fe0*/  LOP3.LUT R5, R2, 0xffffe000, RZ, 0xc0, !PT ;  /* 0xffffe00002057812 */ /* 0x000fe200078ec0ff */
[----:B------:R-:W-:Y:S01]  /*0ff0*/  IMAD.SHL.U32 R6, R4, 0x80, RZ ;  /* 0x0000008004067824 */ /* 0x000fe200078e00ff */
[----:B------:R-:W-:Y:S02]  /*1000*/  LOP3.LUT R0, R0, R175, RZ, 0x3c, !PT ;  /* 0x000000af00007212 */ /* 0x000fe400078e3cff */
[----:B------:R-:W-:Y:S02]  /*1010*/  LOP3.LUT R2, R9, R222, RZ, 0x3c, !PT ;  /* 0x000000de09027212 */ /* 0x000fe400078e3cff */
[-C--:B------:R-:W-:Y:S01]  /*1020*/  IADD3 R221, R0, R5.reuse, R176 ;  /* 0x0000000500dd7210 */ /* 0x080fe20007ffe0b0 */
[----:B------:R-:W-:Y:S01]  /*1030*/  IMAD.U32 R0, RZ, RZ, UR5 ;  /* 0x00000005ff007e24 */ /* 0x000fe2000f8e00ff */
[----:B------:R-:W-:Y:S02]  /*1040*/  IADD3 R2, R2, R5, R178 ;  /* 0x0000000502027210 */ /* 0x000fe40007ffe0b2 */
[----:B------:R-:W-:Y:S01]  /*1050*/  LOP3.LUT R5, R3, 0xfffffff8, RZ, 0xc0, !PT ;  /* 0xfffffff803057812 */ /* 0x000fe200078ec0ff */
[----:B------:R-:W-:Y:S01]  /*1060*/  IMAD.U32 R3, RZ, RZ, UR4 ;  /* 0x00000004ff037e24 */ /* 0x000fe2000f8e00ff */
[----:B------:R-:W-:-:S02]  /*1070*/  LEA.HI R0, R189, R189, RZ, 0x1 ;  /* 0x000000bdbd007211 */ /* 0x000fc400078f08ff */
[--C-:B------:R-:W-:Y:S01]  /*1080*/  LOP3.LUT R4, R174, 0x38, R192.reuse, 0xf8, !PT ;  /* 0x00000038ae047812 */ /* 0x100fe200078ef8c0 */
[----:B------:R-:W-:Y:S01]  /*1090*/  IMAD.IADD R184, R228, 0x1, -R5 ;  /* 0x00000001e4b87824 */ /* 0x000fe200078e0a05 */
[----:B------:R-:W-:Y:S01]  /*10a0*/  LOP3.LUT R11, R173, 0x38, R192, 0xf8, !PT ;  /* 0x00000038ad0b7812 */ /* 0x000fe200078ef8c0 */
[----:B------:R0:W-:Y:S01]  /*10b0*/  STL [R1+0x40], R3 ;  /* 0x0000400301007387 */ /* 0x0001e20000100800 */
[----:B------:R-:W-:Y:S01]  /*10c0*/  LOP3.LUT R0, R0, 0x1ffffffe, RZ, 0xc0, !PT ;  /* 0x1ffffffe00007812 */ /* 0x000fe200078ec0ff */
[----:B------:R-:W-:Y:S01]  /*10d0*/  IMAD.SHL.U32 R182, R184, 0x8, RZ ;  /* 0x00000008b8b67824 */ /* 0x000fe200078e00ff */
[----:B------:R-:W-:Y:S02]  /*10e0*/  LOP3.LUT R9, R6, 0xffffe000, RZ, 0xc0, !PT ;  /* 0xffffe00006097812 */ /* 0x000fe400078ec0ff */
[----:B------:R-:W-:Y:S01]  /*10f0*/  LOP3.LUT R4, R4, R175, RZ, 0x3c, !PT ;  /* 0x000000af04047212 */ /* 0x000fe200078e3cff */
[----:B------:R-:W-:Y:S01]  /*1100*/  VIADD R183, R182, 0x40 ;  /* 0x00000040b6b77836 */ /* 0x000fe20000000000 */
[----:B------:R-:W-:Y:S01]  /*1110*/  LOP3.LUT R11, R11, R222, RZ, 0x3c, !PT ;  /* 0x000000de0b0b7212 */ /* 0x000fe200078e3cff */
[----:B------:R-:W-:Y:S01]  /*1120*/  IMAD.IADD R181, R189, 0x1, -R0 ;  /* 0x00000001bdb57824 */ /* 0x000fe200078e0a00 */
[----:B------:R-:W-:-:S02]  /*1130*/  IADD3 R4, R4, R9, R176 ;  /* 0x0000000904047210 */ /* 0x000fc40007ffe0b0 */
[----:B0-----:R-:W-:Y:S01]  /*1140*/  LOP3.LUT R3, R173, 0x38, R18, 0xf8, !PT ;  /* 0x00000038ad037812 */ /* 0x001fe200078ef812 */
[----:B------:R-:W-:Y:S01]  /*1150*/  IMAD R181, R181, 0x8, R224 ;  /* 0x00000008b5b57824 */ /* 0x000fe200078e02e0 */
[----:B------:R-:W-:Y:S02]  /*1160*/  IADD3 R11, R11, R9, R178 ;  /* 0x000000090b0b7210 */ /* 0x000fe40007ffe0b2 */
[----:B------:R-:W-:Y:S02]  /*1170*/  LOP3.LUT R3, R178, R3, R222, 0xf6, !PT ;  /* 0x00000003b2037212 */ /* 0x000fe400078ef6de */
[----:B------:R-:W-:Y:S02]  /*1180*/  SHF.R.S32.HI R227, RZ, 0x1f, R182 ;  /* 0x0000001fffe37819 */ /* 0x000fe400000114b6 */
[----:B------:R-:W-:Y:S02]  /*1190*/  SHF.R.S32.HI R197, RZ, 0x1f, R171 ;  /* 0x0000001fffc57819 */ /* 0x000fe400000114ab */
[----:B------:R-:W-:-:S02]  /*11a0*/  SHF.R.S32.HI R226, RZ, 0x1f, R183 ;  /* 0x0000001fffe27819 */ /* 0x000fc400000114b7 */
[----:B------:R-:W-:Y:S02]  /*11b0*/  SHF.R.S32.HI R195, RZ, 0x1f, R170 ;  /* 0x0000001fffc37819 */ /* 0x000fe400000114aa */
[----:B------:R-:W-:Y:S02]  /*11c0*/  SHF.R.S32.HI R194, RZ, 0x1f, R168 ;  /* 0x0000001fffc27819 */ /* 0x000fe400000114a8 */
[----:B------:R-:W-:Y:S02]  /*11d0*/  SHF.R.S32.HI R193, RZ, 0x1f, R172 ;  /* 0x0000001fffc17819 */ /* 0x000fe400000114ac */
[----:B------:R-:W-:Y:S02]  /*11e0*/  SHF.R.S32.HI R191, RZ, 0x3, R191 ;  /* 0x00000003ffbf7819 */ /* 0x000fe400000114bf */
[----:B------:R-:W-:Y:S02]  /*11f0*/  SHF.R.S32.HI R192, RZ, 0x3, R192 ;  /* 0x00000003ffc07819 */ /* 0x000fe400000114c0 */
[----:B------:R-:W-:-:S02]  /*1200*/  LEA R206, R3, UR4, 0x1 ;  /* 0x0000000403ce7c11 */ /* 0x000fc4000f8e08ff */
[----:B------:R-:W-:Y:S02]  /*1210*/  LEA R221, R221, UR4, 0x1 ;  /* 0x00000004dddd7c11 */ /* 0x000fe4000f8e08ff */
[----:B------:R-:W-:Y:S02]  /*1220*/  LEA R204, R2, UR4, 0x1 ;  /* 0x0000000402cc7c11 */ /* 0x000fe4000f8e08ff */
[----:B------:R-:W-:Y:S02]  /*1230*/  LEA R205, R4, UR4, 0x1 ;  /* 0x0000000404cd7c11 */ /* 0x000fe4000f8e08ff */
[----:B------:R-:W-:-:S07]  /*1240*/  LEA R203, R11, UR4, 0x1 ;  /* 0x000000040bcb7c11 */ /* 0x000fce000f8e08ff */
.L_x_1944:
[----:B------:R-:W-:Y:S01]  /*1250*/  ULDC.64 UR4, c[0x0][0xa28] ;  /* 0x00028a0000047ab9 */ /* 0x000fe20000000a00 */
[----:B0-2---:R-:W0:Y:S01]  /*1260*/  LDC.64 R4, c[0x0][0xa08] ;  /* 0x00028200ff047b82 */ /* 0x005e220000000a00 */
[----:B------:R-:W-:Y:S01]  /*1270*/  ISETP.NE.U32.AND P0, PT, RZ, UR4, PT ;  /* 0x00000004ff007c0c */ /* 0x000fe2000bf05070 */
[----:B------:R-:W-:Y:S01]  /*1280*/  IMAD.MOV.U32 R11, RZ, RZ, RZ ;  /* 0x000000ffff0b7224 */ /* 0x000fe200078e00ff */
[----:B------:R-:W-:Y:S01]  /*1290*/  ULDC.64 UR6, c[0x0][0x208] ;  /* 0x0000820000067ab9 */ /* 0x000fe20000000a00 */
[----:B------:R-:W-:Y:S01]  /*12a0*/  IMAD.MOV.U32 R121, RZ, RZ, RZ ;  /* 0x000000ffff797224 */ /* 0x000fe200078e00ff */
[----:B------:R-:W-:Y:S01]  /*12b0*/  ISETP.NE.AND.EX P0, PT, RZ, UR5, PT, P0 ;  /* 0x00000005ff007c0c */ /* 0x000fe2000bf05300 */
[----:B------:R-:W-:Y:S02]  /*12c0*/  ULDC.64 UR4, c[0x0][0xa18] ;  /* 0x0002860000047ab9 */ /* 0x000fe40000000a00 */
[----:B------:R-:W-:-:S04]  /*12d0*/  ISETP.NE.U32.AND P1, PT, RZ, UR4, PT ;  /* 0x00000004ff007c0c */ /* 0x000fc8000bf25070 */
[----:B------:R-:W-:Y:S01]  /*12e0*/  ISETP.NE.AND.EX P1, PT, RZ, UR5, PT, P1 ;  /* 0x00000005ff007c0c */ /* 0x000fe2000bf25310 */
[----:B------:R-:W-:Y:S02]  /*12f0*/  ULDC.64 UR4, c[0x0][0xa08] ;  /* 0x0002820000047ab9 */ /* 0x000fe40000000a00 */
[----:B------:R-:W-:-:S03]  /*1300*/  ISETP.NE.U32.AND P3, PT, RZ, UR4, PT ;  /* 0x00000004ff007c0c */ /* 0x000fc6000bf65070 */
[----:B---34-:R-:W1:Y:S01]  /*1310*/  @P0 LDC.64 R2, c[0x0][0xa28] ;  /* 0x00028a00ff020b82 */ /* 0x018e620000000a00 */
[----:B------:R-:W-:Y:S01]  /*1320*/  ISETP.NE.AND.EX P3, PT, RZ, UR5, PT, P3 ;  /* 0x00000005ff007c0c */ /* 0x000fe2000bf65330 */
[----:B0-----:R-:W-:-:S06]  /*1330*/  IMAD.WIDE R8, R27, 0x4, R4 ;  /* 0x000000041b087825 */ /* 0x001fcc00078e0204 */
[----:B------:R-:W0:Y:S01]  /*1340*/  @P1 LDC.64 R6, c[0x0][0xa18] ;  /* 0x00028600ff061b82 */ /* 0x000e220000000a00 */
[----:B------:R-:W-:Y:S02]  /*1350*/  ULDC UR4, c[0x0][0x288] ;  /* 0x0000a20000047ab9 */ /* 0x000fe40000000800 */
[----:B------:R-:W-:Y:S01]  /*1360*/  IMAD.U32 R163, RZ, RZ, UR4 ;  /* 0x00000004ffa37e24 */ /* 0x000fe2000f8e00ff */
[----:B------:R-:W-:Y:S02]  /*1370*/  ULDC.64 UR4, c[0x0][0x418] ;  /* 0x0001060000047ab9 */ /* 0x000fe40000000a00 */
[----:B------:R-:W-:Y:S01]  /*1380*/  UISETP.NE.U32.AND UP0, UPT, UR4, URZ, UPT ;  /* 0x0000003f0400728c */ /* 0x000fe2000bf05070 */
[----:B------:R2:W5:Y:S03]  /*1390*/  @P3 LDG.E R121, desc[UR6][R8.64] ;  /* 0x0000000608793981 */ /* 0x000566000c1e1900 */
[----:B------:R-:W-:-:S03]  /*13a0*/  UISETP.NE.AND.EX UP0, UPT, UR5, URZ, UPT, UP0 ;  /* 0x0000003f0500728c */ /* 0x000fc6000bf05300 */
[----:B------:R-:W-:Y:S01]  /*13b0*/  ULDC.64 UR4, c[0x0][0xa20] ;  /* 0x0002880000047ab9 */ /* 0x000fe20000000a00 */
[----:B-1----:R-:W-:Y:S01]  /*13c0*/  @P0 IMAD.WIDE R2, R27, 0x4, R2 ;  /* 0x000000041b020825 */ /* 0x002fe200078e0202 */
[----:B------:R-:W-:-:S04]  /*13d0*/  ISETP.NE.U32.AND P2, PT, RZ, UR4, PT ;  /* 0x00000004ff007c0c */ /* 0x000fc8000bf45070 */
[----:B------:R2:W5:Y:S01]  /*13e0*/  @P0 LDG.E R11, desc[UR6][R2.64] ;  /* 0x00000006020b0981 */ /* 0x000562000c1e1900 */
[----:B0-----:R-:W-:-:S05]  /*13f0*/  @P1 IMAD.WIDE R4, R27, 0x4, R6 ;  /* 0x000000041b041825 */ /* 0x001fca00078e0206 */
[----:B------:R2:W5:Y:S01]  /*1400*/  @P1 LDG.E R163, desc[UR6][R4.64] ;  /* 0x0000000604a31981 */ /* 0x000562000c1e1900 */
[----:B------:R-:W-:Y:S02]  /*1410*/  ULDC UR6, c[0x0][0x424] ;  /* 0x0001090000067ab9 */ /* 0x000fe40000000800 */
[----:B------:R-:W-:Y:S01]  /*1420*/  USEL UR4, UR6, 0x1, UP0 ;  /* 0x0000000106047887 */ /* 0x000fe20008000000 */
[----:B------:R-:W-:Y:S02]  /*1430*/  ISETP.NE.AND.EX P2, PT, RZ, UR5, PT, P2 ;  /* 0x00000005ff007c0c */ /* 0x000fe4000bf45320 */
[----:B------:R-:W-:Y:S01]  /*1440*/  ULDC UR6, c[0x0][0x2f0] ;  /* 0x0000bc0000067ab9 */ /* 0x000fe20000000800 */
[----:B------:R-:W-:Y:S01]  /*1450*/  ULDC UR7, c[0x0][0x348] ;  /* 0x0000d20000077ab9 */ /* 0x000fe20000000800 */
[----:B------:R-:W-:Y:S01]  /*1460*/  UIMAD UR6, UR4, UR6, URZ ;  /* 0x00000006040672a4 */ /* 0x000fe2000f8e023f */
[----:B------:R-:W-:Y:S02]  /*1470*/  IMAD.MOV.U32 R185, RZ, RZ, R26 ;  /* 0x000000ffffb97224 */ /* 0x000fe400078e001a */
[----:B------:R-:W-:Y:S01]  /*1480*/  IMAD.MOV.U32 R186, RZ, RZ, R27 ;  /* 0x000000ffffba7224 */ /* 0x000fe200078e001b */
[----:B--2---:R-:W-:Y:S08]  /*1490*/  @P1 BRA `(.L_x_1659) ;  /* 0x0000000000281947 */ /* 0x004ff00003800000 */
[----:B------:R-:W-:Y:S02]  /*14a0*/  ULDC.64 UR4, c[0x0][0xa00] ;  /* 0x0002800000047ab9 */ /* 0x000fe40000000a00 */
[----:B------:R-:W-:-:S04]  /*14b0*/  ISETP.NE.U32.AND P0, PT, RZ, UR4, PT ;  /* 0x00000004ff007c0c */ /* 0x000fc8000bf05070 */
[----:B------:R-:W-:-:S13]  /*14c0*/  ISETP.NE.AND.EX P0, PT, RZ, UR5, PT, P0 ;  /* 0x00000005ff007c0c */ /* 0x000fda000bf05300 */
[----:B------:R-:W-:Y:S05]  /*14d0*/  @!P0 BRA `(.L_x_1659) ;  /* 0x0000000000188947 */ /* 0x000fea0003800000 */
[----:B------:R-:W0:Y:S01]  /*14e0*/  LDC.64 R2, c[0x0][0xa00] ;  /* 0x00028000ff027b82 */ /* 0x000e220000000a00 */
[----:B------:R-:W-:Y:S01]  /*14f0*/  ULDC.64 UR4, c[0x0][0x208] ;  /* 0x0000820000047ab9 */ /* 0x000fe20000000a00 */
[----:B0-----:R-:W-:-:S05]  /*1500*/  IMAD.WIDE R2, R27, 0x4, R2 ;  /* 0x000000041b027825 */ /* 0x001fca00078e0202 */
[----:B-----5:R-:W2:Y:S04]  /*1510*/  LDG.E R163, desc[UR4][R2.64] ;  /* 0x0000000402a37981 */ /* 0x020ea8000c1e1900 */
[----:B------:R-:W2:Y:S02]  /*1520*/  LDG.E R0, desc[UR4][R2.64+0x4] ;  /* 0x0000040402007981 */ /* 0x000ea4000c1e1900 */
[----:B--2---:R-:W-:-:S07]  /*1530*/  IMAD.IADD R163, R0, 0x1, -R163 ;  /* 0x0000000100a37824 */ /* 0x004fce00078e0aa3 */
.L_x_1659:
[----:B------:R-:W-:Y:S02]  /*1540*/  IMAD.U32 R24, RZ, RZ, UR7 ;  /* 0x00000007ff187e24 */ /* 0x000fe4000f8e00ff */
[----:B------:R-:W-:Y:S01]  /*1550*/  IMAD.U32 R28, RZ, RZ, UR6 ;  /* 0x00000006ff1c7e24 */ /* 0x000fe2000f8e00ff */
[----:B------:R-:W-:Y:S06]  /*1560*/  @!P2 BRA `(.L_x_1660) ;  /* 0x000000000014a947 */ /* 0x000fec0003800000 */
[----:B------:R-:W0:Y:S01]  /*1570*/  LDC.64 R2, c[0x0][0xa20] ;  /* 0x00028800ff027b82 */ /* 0x000e220000000a00 */
[----:B------:R-:W-:Y:S01]  /*1580*/  ULDC.64 UR4, c[0x0][0x208] ;  /* 0x0000820000047ab9 */ /* 0x000fe20000000a00 */
[----:B0-----:R-:W-:-:S05]  /*1590*/  IMAD.WIDE R2, R27, 0x4, R2 ;  /* 0x000000041b027825 */ /* 0x001fca00078e0202 */
[----:B------:R0:W5:Y:S01]  /*15a0*/  LDG.E R28, desc[UR4][R2.64] ;  /* 0x00000004021c7981 */ /* 0x000162000c1e1900 */
[----:B------:R-:W-:Y:S05]  /*15b0*/  BRA `(.L_x_1661) ;  /* 0x0000000000147947 */ /* 0x000fea0003800000 */
.L_x_1660:
[----:B------:R-:W-:Y:S05]  /*15c0*/  @!P3 BRA `(.L_x_1661) ;  /* 0x000000000010b947 */ /* 0x000fea0003800000 */
[----:B------:R-:W-:Y:S02]  /*15d0*/  ULDC.64 UR4, c[0x0][0x208] ;  /* 0x0000820000047ab9 */ /* 0x000fe40000000a00 */
[----:B------:R-:W2:Y:S04]  /*15e0*/  LDG.E R3, desc[UR4][R8.64] ;  /* 0x0000000408037981 */ /* 0x000ea8000c1e1900 */
[----:B------:R-:W2:Y:S02]  /*15f0*/  LDG.E R28, desc[UR4][R8.64+0x4] ;  /* 0x00000404081c7981 */ /* 0x000ea4000c1e1900 */
[----:B--2---:R-:W-:-:S07]  /*1600*/  IMAD.IADD R28, R28, 0x1, -R3 ;  /* 0x000000011c1c7824 */ /* 0x004fce00078e0a03 */
.L_x_1661:
[----:B------:R-:W-:Y:S01]  /*1610*/  ULDC.64 UR4, c[0x0][0xa10] ;  /* 0x0002840000047ab9 */ /* 0x000fe20000000a00 */
[----:B------:R-:W-:Y:S01]  /*1620*/  ULDC.64 UR6, c[0x0][0x208] ;  /* 0x0000820000067ab9 */ /* 0x000fe20000000a00 */
[----:B------:R-:W-:Y:S01]  /*1630*/  ISETP.NE.U32.AND P0, PT, RZ, UR4, PT ;  /* 0x00000004ff007c0c */ /* 0x000fe2000bf05070 */
[----:B------:R-:W1:Y:S03]  /*1640*/  LDC R6, c[0x0][0x448] ;  /* 0x00011200ff067b82 */ /* 0x000e660000000800 */
[----:B------:R-:W-:Y:S01]  /*1650*/  ISETP.NE.AND.EX P0, PT, RZ, UR5, PT, P0 ;  /* 0x00000005ff007c0c */ /* 0x000fe2000bf05300 */
[----:B------:R-:W-:Y:S02]  /*1660*/  ULDC.64 UR4, c[0x0][0xa30] ;  /* 0x00028c0000047ab9 */ /* 0x000fe40000000a00 */
[----:B------:R-:W-:Y:S01]  /*1670*/  ISETP.NE.U32.AND P1, PT, RZ, UR4, PT ;  /* 0x00000004ff007c0c */ /* 0x000fe2000bf25070 */
[----:B-----5:R-:W-:Y:S01]  /*1680*/  IMAD.MOV.U32 R147, RZ, RZ, R28 ;  /* 0x000000ffff937224 */ /* 0x020fe200078e001c */
[----:B------:R-:W2:Y:S02]  /*1690*/  LDC.64 R12, c[0x0][0x9e0] ;  /* 0x00027800ff0c7b82 */ /* 0x000ea40000000a00 */
[----:B------:R-:W-:-:S06]  /*16a0*/  ISETP.NE.AND.EX P1, PT, RZ, UR5, PT, P1 ;  /* 0x00000005ff007c0c */ /* 0x000fcc000bf25310 */
[----:B0-----:R-:W0:Y:S08]  /*16b0*/  @P0 LDC.64 R2, c[0x0][0xa10] ;  /* 0x00028400ff020b82 */ /* 0x001e300000000a00 */
[----:B------:R-:W3:Y:S01]  /*16c0*/  @P1 LDC.64 R4, c[0x0][0xa30] ;  /* 0x00028c00ff041b82 */ /* 0x000ee20000000a00 */
[----:B0-----:R-:W-:-:S05]  /*16d0*/  @P0 IMAD.WIDE R2, R27, 0x4, R2 ;  /* 0x000000041b020825 */ /* 0x001fca00078e0202 */
[----:B------:R-:W4:Y:S04]  /*16e0*/  @P0 LDG.E R0, desc[UR6][R2.64] ;  /* 0x0000000602000981 */ /* 0x000f28000c1e1900 */
[----:B------:R0:W4:Y:S01]  /*16f0*/  @P0 LDG.E R7, desc[UR6][R2.64+0x4] ;  /* 0x0000040602070981 */ /* 0x000122000c1e1900 */
[----:B---3--:R-:W-:-:S05]  /*1700*/  @P1 IMAD.WIDE R4, R27, 0x4, R4 ;  /* 0x000000041b041825 */ /* 0x008fca00078e0204 */
[----:B------:R3:W5:Y:S01]  /*1710*/  @P1 LDG.E R147, desc[UR6][R4.64] ;  /* 0x0000000604931981 */ /* 0x000762000c1e1900 */
[----:B-1----:R-:W-:Y:S01]  /*1720*/  ISETP.NE.AND P1, PT, R6, 0x1, PT ;  /* 0x000000010600780c */ /* 0x002fe20003f25270 */
[----:B------:R-:W-:Y:S01]  /*1730*/  IMAD.SHL.U32 R177, R25, 0x80, RZ ;  /* 0x0000008019b17824 */ /* 0x000fe200078e00ff */
[----:B--2---:R-:W-:Y:S01]  /*1740*/  ISETP.GE.AND P2, PT, R13, 0x1, PT ;  /* 0x000000010d00780c */ /* 0x004fe20003f46270 */
[----:B------:R-:W-:Y:S02]  /*1750*/  IMAD.IADD R11, R28, 0x1, -R11 ;  /* 0x000000011c0b7824 */ /* 0x000fe400078e0a0b */
[----:B0-----:R-:W-:-:S08]  /*1760*/  VIADD R2, R177, 0x7f ;  /* 0x0000007fb1027836 */ /* 0x001fd00000000000 */
[----:B------:R-:W0:Y:S08]  /*1770*/  @P1 LDC R9, c[0x0][0x44c] ;  /* 0x00011300ff091b82 */ /* 0x000e300000000800 */
[----:B------:R-:W1:Y:S01]  /*1780*/  @P1 LDC R6, c[0x0][0x450] ;  /* 0x00011400ff061b82 */ /* 0x000e620000000800 */
[----:B0-----:R-:W-:-:S05]  /*1790*/  @P1 IMAD.HI.U32 R3, R2, R9, RZ ;  /* 0x0000000902031227 */ /* 0x001fca00078e00ff */
[----:B-1----:R-:W-:Y:S01]  /*17a0*/  @P1 SHF.R.U32.HI R2, RZ, R6, R3 ;  /* 0x00000006ff021219 */ /* 0x002fe20000011603 */
[----:B----4-:R-:W-:-:S04]  /*17b0*/  @P0 IMAD.IADD R24, R7, 0x1, -R0 ;  /* 0x0000000107180824 */ /* 0x010fc800078e0a00 */
[----:B------:R-:W-:-:S04]  /*17c0*/  IMAD.IADD R164, R11, 0x1, R24 ;  /* 0x000000010ba47824 */ /* 0x000fc800078e0218 */
[C---:B------:R-:W-:Y:S01]  /*17d0*/  VIADD R0, R164.reuse, 0x5f ;  /* 0x0000005fa4007836 */ /* 0x040fe20000000000 */
[----:B------:R-:W-:-:S03]  /*17e0*/  IADD3 R3, R164, 0x1, -R163 ;  /* 0x00000001a4037810 */ /* 0x000fc60007ffe8a3 */
[----:B------:R-:W-:-:S04]  /*17f0*/  IMAD.HI R0, R0, 0x2aaaaaab, RZ ;  /* 0x2aaaaaab00007827 */ /* 0x000fc800078e02ff */
[----:B------:R-:W-:Y:S01]  /*1800*/  IMAD.IADD R3, R3, 0x1, R2 ;  /* 0x0000000103037824 */ /* 0x000fe200078e0202 */
[----:B------:R-:W-:-:S04]  /*1810*/  SHF.R.U32.HI R153, RZ, 0x1f, R0 ;  /* 0x0000001fff997819 */ /* 0x000fc80000011600 */
[----:B------:R-:W-:Y:S01]  /*1820*/  LEA.HI.SX32 R153, R0, R153, 0x1c ;  /* 0x0000009900997211 */ /* 0x000fe200078fe2ff */
[----:B------:R-:W-:Y:S01]  /*1830*/  IMAD.IADD R0, R3, 0x1, R12 ;  /* 0x0000000103007824 */ /* 0x000fe200078e020c */
[----:B---3--:R-:W-:Y:S06]  /*1840*/  @!P2 BRA `(.L_x_1662) ;  /* 0x000000000048a947 */ /* 0x008fec0003800000 */
[C---:B------:R-:W-:Y:S01]  /*1850*/  ISETP.GT.AND P0, PT, R3.reuse, RZ, PT ;  /* 0x000000ff0300720c */ /* 0x040fe20003f04270 */
[----:B------:R-:W-:Y:S01]  /*1860*/  BSSY B0, `(.L_x_1663) ;  /* 0x000000e000007945 */ /* 0x000fe20003800000 */
[----:B------:R-:W-:-:S11]  /*1870*/  VIADD R2, R3, 0xffffffff ;  /* 0xffffffff03027836 */ /* 0x000fd60000000000 */
        /* <DEDUP_REMOVED lines=8> */
.L_x_1664:
[----:B------:R-:W-:-:S13]  /*1900*/  ISETP.NE.AND P0, PT, R13, 0x1, PT ;  /* 0x000000010d00780c */ /* 0x000fda0003f05270 */
[----:B------:R-:W0:Y:S02]  /*1910*/  @P0 LDC.64 R4, c[0x0][0x9e8] ;  /* 0x00027a00ff040b82 */ /* 0x000e240000000a00 */
[----:B0-----:R-:W-:-:S05]  /*1920*/  @P0 IMAD.HI.U32 R4, R2, R4, RZ ;  /* 0x0000000402040227 */ /* 0x001fca00078e00ff */
[----:B------:R-:W-:-:S07]  /*1930*/  @P0 SHF.R.U32.HI R2, RZ, R5, R4 ;  /* 0x00000005ff020219 */ /* 0x000fce0000011604 */
.L_x_1665:
[----:B------:R-:W-:Y:S05]  /*1940*/  BSYNC B0 ;  /* 0x0000000000007941 */ /* 0x000fea0003800000 */
.L_x_1663:
[----:B------:R-:W-:-:S05]  /*1950*/  IMAD R3, R2, R13, R13 ;  /* 0x0000000d02037224 */ /* 0x000fca00078e020d */
[----:B------:R-:W-:-:S07]  /*1960*/  VIMNMX R0, R0, R3, PT ;  /* 0x0000000300007248 */ /* 0x000fce0003fe0100 */
.L_x_1662:
[----:B------:R-:W0:Y:S01]  /*1970*/  @P1 LDC R2, c[0x0][0x44c] ;  /* 0x00011300ff021b82 */ /* 0x000e220000000800 */
[----:B------:R-:W-:Y:S01]  /*1980*/  IMAD.MOV.U32 R3, RZ, RZ, R177 ;  /* 0x000000ffff037224 */ /* 0x000fe200078e00b1 */
[----:B------:R-:W-:Y:S01]  /*1990*/  ULDC UR4, c[0x0][0x9dc] ;  /* 0x0002770000047ab9 */ /* 0x000fe20000000800 */
[----:B------:R-:W-:-:S05]  /*19a0*/  IMAD.IADD R152, R164, 0x1, -R163 ;  /* 0x00000001a4987824 */ /* 0x000fca00078e0aa3 */
[----:B------:R-:W1:Y:S01]  /*19b0*/  @P1 LDC R5, c[0x0][0x450] ;  /* 0x00011400ff051b82 */ /* 0x000e620000000800 */
[----:B0-----:R-:W-:-:S05]  /*19c0*/  @P1 IMAD.HI.U32 R2, R177, R2, RZ ;  /* 0x00000002b1021227 */ /* 0x001fca00078e00ff */
[----:B-1----:R-:W-:-:S05]  /*19d0*/  @P1 SHF.R.U32.HI R3, RZ, R5, R2 ;  /* 0x00000005ff031219 */ /* 0x002fca0000011602 */
[----:B------:R-:W-:-:S04]  /*19e0*/  IMAD.IADD R2, R152, 0x1, R3 ;  /* 0x0000000198027824 */ /* 0x000fc800078e0203 */
[----:B------:R-:W-:Y:S01]  /*19f0*/  VIADD R3, R2, -UR4 ;  /* 0x8000000402037c36 */ /* 0x000fe20008000000 */
[----:B------:R-:W-:Y:S06]  /*1a00*/  @!P2 BRA `(.L_x_1666) ;  /* 0x000000000044a947 */ /* 0x000fec0003800000 */
[----:B------:R-:W-:Y:S01]  /*1a10*/  ISETP.GT.AND P0, PT, R2, -0x1, PT ;  /* 0xffffffff0200780c */ /* 0x000fe20003f04270 */
[----:B------:R-:W-:-:S12]  /*1a20*/  BSSY B0, `(.L_x_1667) ;  /* 0x000000d000007945 */ /* 0x000fd80003800000 */
        /* <DEDUP_REMOVED lines=8> */
.L_x_1668:
[----:B------:R-:W-:-:S13]  /*1ab0*/  ISETP.NE.AND P0, PT, R13, 0x1, PT ;  /* 0x000000010d00780c */ /* 0x000fda0003f05270 */
[----:B------:R-:W0:Y:S02]  /*1ac0*/  @P0 LDC.64 R4, c[0x0][0x9e8] ;  /* 0x00027a00ff040b82 */ /* 0x000e240000000a00 */
[----:B0-----:R-:W-:-:S05]  /*1ad0*/  @P0 IMAD.HI.U32 R4, R2, R4, RZ ;  /* 0x0000000402040227 */ /* 0x001fca00078e00ff */
[----:B------:R-:W-:-:S07]  /*1ae0*/  @P0 SHF.R.U32.HI R2, RZ, R5, R4 ;  /* 0x00000005ff020219 */ /* 0x000fce0000011604 */
.L_x_1669:
[----:B------:R-:W-:Y:S05]  /*1af0*/  BSYNC B0 ;  /* 0x0000000000007941 */ /* 0x000fea0003800000 */
.L_x_1667:
[----:B------:R-:W-:-:S05]  /*1b00*/  IMAD R2, R2, R13, RZ ;  /* 0x0000000d02027224 */ /* 0x000fca00078e02ff */
[----:B------:R-:W-:-:S07]  /*1b10*/  VIMNMX R3, R3, R2, !PT ;  /* 0x0000000203037248 */ /* 0x000fce0007fe0100 */
.L_x_1666:
[----:B------:R-:W-:Y:S01]  /*1b20*/  VIADD R0, R0, 0x5f ;  /* 0x0000005f00007836 */ /* 0x000fe20000000000 */
[----:B------:R-:W-:Y:S01]  /*1b30*/  PLOP3.LUT P2, PT, PT, PT, PT, 0x80, 0x0 ;  /* 0x000000000000781c */ /* 0x000fe20003f4f070 */
[----:B------:R-:W-:-:S04]  /*1b40*/  IMAD.HI R2, R3, 0x2aaaaaab, RZ ;  /* 0x2aaaaaab03027827 */ /* 0x000fc800078e02ff */
[----:B------:R-:W-:Y:S01]  /*1b50*/  IMAD.HI R0, R0, 0x2aaaaaab, RZ ;  /* 0x2aaaaaab00007827 */ /* 0x000fe200078e02ff */
[----:B------:R-:W-:-:S04]  /*1b60*/  SHF.R.U32.HI R5, RZ, 0x1f, R2 ;  /* 0x0000001fff057819 */ /* 0x000fc80000011602 */
[----:B------:R-:W-:Y:S02]  /*1b70*/  SHF.R.U32.HI R3, RZ, 0x1f, R0 ;  /* 0x0000001fff037819 */ /* 0x000fe40000011600 */
[----:B------:R-:W-:Y:S02]  /*1b80*/  LEA.HI.SX32 R5, R2, R5, 0x1c ;  /* 0x0000000502057211 */ /* 0x000fe400078fe2ff */
[----:B------:R-:W-:Y:S02]  /*1b90*/  LEA.HI.SX32 R0, R0, R3, 0x1c ;  /* 0x0000000300007211 */ /* 0x000fe400078fe2ff */
[----:B------:R-:W-:Y:S02]  /*1ba0*/  VIMNMX R5, RZ, R5, !PT ;  /* 0x00000005ff057248 */ /* 0x000fe40007fe0100 */
[----:B------:R-:W-:-:S03]  /*1bb0*/  VIMNMX R0, R153, R0, PT ;  /* 0x0000000099007248 */ /* 0x000fc60003fe0100 */
[--C-:B------:R-:W-:Y:S02]  /*1bc0*/  IMAD R5, R5, 0x60, -R11.reuse ;  /* 0x0000006005057824 */ /* 0x100fe400078e0a0b */
[----:B------:R-:W-:-:S03]  /*1bd0*/  IMAD R3, R0, 0x60, -R11 ;  /* 0x0000006000037824 */ /* 0x000fc600078e0a0b */
[----:B------:R-:W-:Y:S02]  /*1be0*/  VIMNMX R5, RZ, R5, !PT ;  /* 0x00000005ff057248 */ /* 0x000fe40007fe0100 */
[----:B------:R-:W-:-:S03]  /*1bf0*/  VIMNMX R0, R3, R24, PT ;  /* 0x0000001803007248 */ /* 0x000fc60003fe0100 */
[----:B------:R-:W-:Y:S01]  /*1c00*/  IMAD.WIDE.U32 R2, R5, -0x55555555, RZ ;  /* 0xaaaaaaab05027825 */ /* 0x000fe200078e00ff */
[----:B------:R-:W-:-:S04]  /*1c10*/  ISETP.GT.AND P0, PT, R0, R5, PT ;  /* 0x000000050000720c */ /* 0x000fc80003f04270 */
[----:B------:R-:W-:-:S05]  /*1c20*/  SHF.R.U32.HI R127, RZ, 0x6, R3 ;  /* 0x00000006ff7f7819 */ /* 0x000fca0000011603 */
[----:B------:R-:W-:-:S04]  /*1c30*/  IMAD.MOV.U32 R2, RZ, RZ, R127 ;  /* 0x000000ffff027224 */ /* 0x000fc800078e007f */
[----:B------:R-:W-:-:S04]  /*1c40*/  @P0 VIADD R0, R0, 0x5f ;  /* 0x0000005f00000836 */ /* 0x000fc80000000000 */
[----:B------:R-:W-:-:S05]  /*1c50*/  @P0 IMAD.HI R0, R0, 0x2aaaaaab, RZ ;  /* 0x2aaaaaab00000827 */ /* 0x000fca00078e02ff */
[----:B------:R-:W-:-:S04]  /*1c60*/  @P0 SHF.R.U32.HI R3, RZ, 0x1f, R0 ;  /* 0x0000001fff030819 */ /* 0x000fc80000011600 */
[----:B------:R-:W-:-:S04]  /*1c70*/  @P0 LEA.HI.SX32 R2, R0, R3, 0x1c ;  /* 0x0000000300020211 */ /* 0x000fc800078fe2ff */
[----:B------:R-:W-:-:S13]  /*1c80*/  ISETP.GT.AND P0, PT, R2, R127, PT ;  /* 0x0000007f0200720c */ /* 0x000fda0003f04270 */
[----:B------:R-:W-:Y:S05]  /*1c90*/  @!P0 BRA `(.L_x_1670) ;  /* 0x00000090007c8947 */ /* 0x000fea0003800000 */
        /* <DEDUP_REMOVED lines=20> */
.L_x_1672:
[----:B------:R-:W-:Y:S05]  /*1de0*/  BSYNC B6 ;  /* 0x0000000000067941 */ /* 0x000fea0003800000 */
.L_x_1671:
        /* <DEDUP_REMOVED lines=20> */
.L_x_1674:
[----:B------:R-:W-:Y:S05]  /*1f30*/  BSYNC B6 ;  /* 0x0000000000067941 */ /* 0x000fea0003800000 */
.L_x_1673:
[----:B------:R-:W-:Y:S01]  /*1f40*/  ULDC.64 UR4, c[0x0][0x9f8] ;  /* 0x00027e0000047ab9 */ /* 0x000fe20000000a00 */
[----:B------:R-:W-:Y:S01]  /*1f50*/  ULDC.64 UR6, c[0x0][0x208] ;  /* 0x0000820000067ab9 */ /* 0x000fe20000000a00 */
[----:B------:R-:W-:Y:S01]  /*1f60*/  ISETP.NE.U32.AND P0, PT, RZ, UR4, PT ;  /* 0x00000004ff007c0c */ /* 0x000fe2000bf05070 */
[----:B------:R-:W2:Y:S01]  /*1f70*/  LDL.LU R20, [R1+0x4] ;  /* 0x0000040001147983 */ /* 0x000ea20000300800 */
[----:B------:R-:W0:Y:S02]  /*1f80*/  LDC.64 R90, c[0x0][0x300] ;  /* 0x0000c000ff5a7b82 */ /* 0x000e240000000a00 */
[----:B------:R-:W-:Y:S01]  /*1f90*/  ISETP.NE.AND.EX P0, PT, RZ, UR5, PT, P0 ;  /* 0x00000005ff007c0c */ /* 0x000fe2000bf05300 */
[----:B------:R-:W-:Y:S01]  /*1fa0*/  ULDC.64 UR4, c[0x0][0x330] ;  /* 0x0000cc0000047ab9 */ /* 0x000fe20000000a00 */
[----:B------:R-:W-:Y:S01]  /*1fb0*/  SHF.R.S32.HI R8, RZ, 0x1f, R26 ;  /* 0x0000001fff087819 */ /* 0x000fe2000001141a */
[C---:B------:R-:W-:Y:S01]  /*1fc0*/  VIADD R0, R18.reuse, 0x80 ;  /* 0x0000008012007836 */ /* 0x040fe20000000000 */
[----:B------:R-:W-:Y:S01]  /*1fd0*/  SHF.R.S32.HI R19, RZ, 0x1f, R18 ;  /* 0x0000001fff137819 */ /* 0x000fe20000011412 */
[----:B------:R-:W-:Y:S01]  /*1fe0*/  VIADD R3, R18, 0xa0 ;  /* 0x000000a012037836 */ /* 0x000fe20000000000 */
[----:B------:R-:W1:Y:S08]  /*1ff0*/  LDC.64 R102, c[0x0][0x3f8] ;  /* 0x0000fe00ff667b82 */ /* 0x000e700000000a00 */
[----:B------:R-:W3:Y:S01]  /*2000*/  @P0 LDC.64 R4, c[0x0][0x9f8] ;  /* 0x00027e00ff040b82 */ /* 0x000ee20000000a00 */
[----:B------:R-:W-:-:S02]  /*2010*/  IMAD.IADD R121, R121, 0x1, R28 ;  /* 0x0000000179797824 */ /* 0x000fc400078e021c */
[----:B------:R-:W-:Y:S01]  /*2020*/  VIADD R85, R18, 0x60 ;  /* 0x0000006012557836 */ /* 0x000fe20000000000 */
[----:B------:R-:W-:-:S04]  /*2030*/  SHF.R.S32.HI R149, RZ, 0x1f, R162 ;  /* 0x0000001fff957819 */ /* 0x000fc800000114a2 */
[----:B------:R-:W4:Y:S08]  /*2040*/  LDC R21, c[0x0][0x3f4] ;  /* 0x0000fd00ff157b82 */ /* 0x000f300000000800 */
[----:B------:R-:W4:Y:S01]  /*2050*/  LDC.64 R96, c[0x0][0x408] ;  /* 0x00010200ff607b82 */ /* 0x000f220000000a00 */
[----:B---3--:R-:W-:-:S05]  /*2060*/  @P0 IMAD.WIDE R4, R27, 0x4, R4 ;  /* 0x000000041b040825 */ /* 0x008fca00078e0204 */
[----:B------:R3:W2:Y:S01]  /*2070*/  @P0 LDG.E R27, desc[UR6][R4.64] ;  /* 0x00000006041b0981 */ /* 0x0006a2000c1e1900 */
[----:B------:R-:W-:Y:S01]  /*2080*/  ULDC UR6, c[0x0][0x2f4] ;  /* 0x0000bd0000067ab9 */ /* 0x000fe20000000800 */
[----:B------:R-:W-:Y:S01]  /*2090*/  IMAD R7, R8, UR4, RZ ;  /* 0x0000000408077c24 */ /* 0x000fe2000f8e02ff */
[----:B------:R-:W-:Y:S01]  /*20a0*/  ISETP.GE.AND P1, PT, R165, UR6, PT ;  /* 0x00000006a5007c0c */ /* 0x000fe2000bf26270 */
[----:B------:R-:W-:Y:S01]  /*20b0*/  IMAD.WIDE.U32 R88, R26, UR4, R18 ;  /* 0x000000041a587c25 */ /* 0x000fe2000f8e0012 */
[----:B------:R-:W-:Y:S01]  /*20c0*/  ISETP.GE.AND P0, PT, R18, UR6, PT ;  /* 0x0000000612007c0c */ /* 0x000fe2000bf06270 */
[----:B------:R-:W4:Y:S01]  /*20d0*/  S2R R154, SR_TID.X ;  /* 0x00000000009a7919 */ /* 0x000f220000002100 */
[----:B------:R-:W-:Y:S01]  /*20e0*/  ISETP.GE.AND P3, PT, R0, UR6, PT ;  /* 0x0000000600007c0c */ /* 0x000fe2000bf66270 */
[----:B------:R-:W-:Y:S01]  /*20f0*/  IMAD R7, R26, UR5, R7 ;  /* 0x000000051a077c24 */ /* 0x000fe2000f8e0207 */
[----:B------:R-:W-:Y:S01]  /*2100*/  ISETP.GE.AND P2, PT, R3, UR6, PT ;  /* 0x0000000603007c0c */ /* 0x000fe2000bf46270 */
[----:B------:R-:W-:Y:S01]  /*2110*/  ULDC.64 UR4, c[0x0][0xa08] ;  /* 0x0002820000047ab9 */ /* 0x000fe20000000a00 */
[----:B---3--:R-:W-:Y:S01]  /*2120*/  SEL R4, RZ, 0xffffffff, P1 ;  /* 0xffffffffff047807 */ /* 0x008fe20000800000 */
[----:B------:R-:W-:Y:S01]  /*2130*/  IMAD.IADD R89, R89, 0x1, R7 ;  /* 0x0000000159597824 */ /* 0x000fe200078e0207 */
[----:B------:R-:W-:Y:S01]  /*2140*/  SHF.R.S32.HI R0, RZ, 0x1f, R121 ;  /* 0x0000001fff007819 */ /* 0x000fe20000011479 */
[----:B-1----:R-:W-:Y:S01]  /*2150*/  IMAD.WIDE.U32 R100, R162, R102, R18 ;  /* 0x00000066a2647225 */ /* 0x002fe200078e0012 */
[----:B------:R-:W-:-:S02]  /*2160*/  SEL R3, RZ, 0x1, P0 ;  /* 0x00000001ff037807 */ /* 0x000fc40000000000 */
[----:B------:R-:W-:Y:S01]  /*2170*/  ISETP.GE.AND P0, PT, R166, UR6, PT ;  /* 0x00000006a6007c0c */ /* 0x000fe2000bf06270 */
[----:B------:R-:W-:Y:S01]  /*2180*/  IMAD.SHL.U32 R4, R4, 0x2, RZ ;  /* 0x0000000204047824 */ /* 0x000fe200078e00ff */
[----:B------:R-:W-:Y:S01]  /*2190*/  ISETP.GE.AND P1, PT, R85, UR6, PT ;  /* 0x0000000655007c0c */ /* 0x000fe2000bf26270 */
[-C--:B0-----:R-:W-:Y:S01]  /*21a0*/  IMAD R10, R0, R90.reuse, RZ ;  /* 0x0000005a000a7224 */ /* 0x081fe200078e02ff */
[----:B------:R-:W-:Y:S01]  /*21b0*/  SEL R6, RZ, 0x4, P0 ;  /* 0x00000004ff067807 */ /* 0x000fe20000000000 */
[----:B------:R-:W-:Y:S01]  /*21c0*/  ULDC.64 UR6, c[0x0][0x308] ;  /* 0x0000c20000067ab9 */ /* 0x000fe20000000a00 */
[----:B------:R-:W-:Y:S01]  /*21d0*/  LOP3.LUT R3, R4, 0x2, R3, 0xe2, !PT ;  /* 0x0000000204037812 */ /* 0x000fe200078ee203 */
[C---:B------:R-:W-:Y:S01]  /*21e0*/  IMAD.WIDE.U32 R4, R121.reuse, R90, RZ ;  /* 0x0000005a79047225 */ /* 0x040fe200078e00ff */
[----:B------:R-:W-:Y:S02]  /*21f0*/  SEL R7, RZ, 0x8, P1 ;  /* 0x00000008ff077807 */ /* 0x000fe40000800000 */
[----:B------:R-:W-:Y:S01]  /*2200*/  ISETP.NE.U32.AND P0, PT, RZ, UR4, PT ;  /* 0x00000004ff007c0c */ /* 0x000fe2000bf05070 */
[----:B------:R-:W-:Y:S01]  /*2210*/  IMAD R9, R121, R91, R10 ;  /* 0x0000005b79097224 */ /* 0x000fe200078e020a */
[----:B------:R-:W-:Y:S01]  /*2220*/  LOP3.LUT R3, R7, R3, R6, 0xfe, !PT ;  /* 0x0000000307037212 */ /* 0x000fe200078efe06 */
[----:B------:R-:W-:Y:S01]  /*2230*/  IMAD R7, R8, UR6, RZ ;  /* 0x0000000608077c24 */ /* 0x000fe2000f8e02ff */
[----:B------:R-:W-:Y:S01]  /*2240*/  SEL R6, RZ, 0x10, P3 ;  /* 0x00000010ff067807 */ /* 0x000fe20001800000 */
[----:B------:R-:W-:Y:S01]  /*2250*/  IMAD.IADD R5, R5, 0x1, R9 ;  /* 0x0000000105057824 */ /* 0x000fe200078e0209 */
[----:B------:R-:W-:Y:S01]  /*2260*/  ISETP.NE.AND.EX P0, PT, RZ, UR5, PT, P0 ;  /* 0x00000005ff007c0c */ /* 0x000fe2000bf05300 */
[C---:B------:R-:W-:Y:S01]  /*2270*/  IMAD R7, R26.reuse, UR7, R7 ;  /* 0x000000071a077c24 */ /* 0x040fe2000f8e0207 */
[----:B------:R-:W-:Y:S01]  /*2280*/  LOP3.LUT R11, R3, R6, RZ, 0xfc, !PT ;  /* 0x00000006030b7212 */ /* 0x000fe200078efcff */
[----:B------:R-:W-:Y:S01]  /*2290*/  IMAD.WIDE.U32 R4, R26, UR6, R4 ;  /* 0x000000061a047c25 */ /* 0x000fe2000f8e0004 */
[----:B------:R-:W-:Y:S01]  /*22a0*/  ULDC.64 UR4, c[0x0][0x310] ;  /* 0x0000c40000047ab9 */ /* 0x000fe20000000a00 */
[----:B------:R-:W-:-:S02]  /*22b0*/  SHF.R.S32.HI R161, RZ, 0x1f, R160 ;  /* 0x0000001fffa17819 */ /* 0x000fc400000114a0 */
[----:B------:R-:W-:Y:S01]  /*22c0*/  IMAD.IADD R5, R5, 0x1, R7 ;  /* 0x0000000105057824 */ /* 0x000fe200078e0207 */
[-C--:B----4-:R-:W-:Y:S01]  /*22d0*/  ISETP.GE.AND P1, PT, R165, R21.reuse, PT ;  /* 0x00000015a500720c */ /* 0x090fe20003f26270 */
[----:B------:R-:W-:Y:S01]  /*22e0*/  IMAD R7, R149, R96, RZ ;  /* 0x0000006095077224 */ /* 0x000fe200078e02ff */
[----:B------:R-:W-:Y:S01]  /*22f0*/  ISETP.GE.AND P4, PT, R166, R21, PT ;  /* 0x00000015a600720c */ /* 0x000fe20003f86270 */
[----:B------:R-:W-:Y:S01]  /*2300*/  IMAD.WIDE.U32 R98, R162, R102, R160 ;  /* 0x00000066a2627225 */ /* 0x000fe200078e00a0 */
[----:B------:R-:W-:Y:S02]  /*2310*/  LOP3.LUT P3, RZ, R200, 0x4, RZ, 0xc0, !PT ;  /* 0x00000004c8ff7812 */ /* 0x000fe4000786c0ff */
[----:B------:R-:W-:Y:S01]  /*2320*/  SHF.L.U64.HI R138, R90, 0x6, R91 ;  /* 0x000000065a8a7819 */ /* 0x000fe2000001025b */
[----:B------:R-:W-:Y:S01]  /*2330*/  IMAD R7, R162, R97, R7 ;  /* 0x00000061a2077224 */ /* 0x000fe200078e0207 */
[----:B------:R-:W-:Y:S01]  /*2340*/  SHF.L.U64.HI R105, R96, 0x6, R97 ;  /* 0x0000000660697819 */ /* 0x000fe20000010261 */
[----:B------:R-:W-:Y:S01]  /*2350*/  IMAD.WIDE.U32 R92, R162, R96, R160 ;  /* 0x00000060a25c7225 */ /* 0x000fe200078e00a0 */
[----:B------:R-:W-:-:S02]  /*2360*/  SHF.L.U64.HI R107, R102, 0x6, R103 ;  /* 0x00000006666b7819 */ /* 0x000fc40000010267 */
[----:B------:R-:W-:Y:S01]  /*2370*/  SHF.R.S32.HI R151, RZ, 0x1f, R188 ;  /* 0x0000001fff977819 */ /* 0x000fe200000114bc */
[----:B------:R-:W-:Y:S01]  /*2380*/  IMAD.WIDE.U32 R94, R162, R96, R18 ;  /* 0x00000060a25e7225 */ /* 0x000fe200078e0012 */
[----:B------:R-:W-:-:S03]  /*2390*/  LEA.HI R154, R154, 0x8, RZ, 0x19 ;  /* 0x000000089a9a7811 */ /* 0x000fc600078fc8ff */
[----:B------:R-:W-:Y:S02]  /*23a0*/  IMAD.IADD R93, R93, 0x1, R7 ;  /* 0x000000015d5d7824 */ /* 0x000fe400078e0207 */
[----:B------:R-:W-:Y:S01]  /*23b0*/  IMAD.IADD R95, R7, 0x1, R95 ;  /* 0x00000001075f7824 */ /* 0x000fe200078e025f */
[----:B------:R-:W-:Y:S01]  /*23c0*/  SEL R7, R21, RZ, P4 ;  /* 0x000000ff15077207 */ /* 0x000fe20002000000 */
[----:B------:R-:W-:Y:S02]  /*23d0*/  IMAD.MOV.U32 R128, RZ, RZ, 0x20 ;  /* 0x00000020ff807424 */ /* 0x000fe400078e00ff */
[----:B------:R-:W-:Y:S02]  /*23e0*/  IMAD R129, R91, 0x60, RZ ;  /* 0x000000605b817824 */ /* 0x000fe400078e02ff */
[----:B------:R-:W-:Y:S01]  /*23f0*/  IMAD.SHL.U32 R139, R90, 0x40, RZ ;  /* 0x000000405a8b7824 */ /* 0x000fe200078e00ff */
[----:B------:R-:W-:Y:S01]  /*2400*/  SEL R128, R128, 0xffffffe0, !P3 ;  /* 0xffffffe080807807 */ /* 0x000fe20005800000 */
[----:B------:R-:W-:-:S02]  /*2410*/  IMAD R133, R97, 0x60, RZ ;  /* 0x0000006061857824 */ /* 0x000fc400078e02ff */
[----:B------:R-:W-:Y:S02]  /*2420*/  IMAD.SHL.U32 R106, R96, 0x40, RZ ;  /* 0x00000040606a7824 */ /* 0x000fe400078e00ff */
[----:B-----5:R-:W-:-:S04]  /*2430*/  IMAD.WIDE.U32 R92, R147, R96, R92 ;  /* 0x00000060935c7225 */ /* 0x020fc800078e005c */
[----:B------:R-:W-:-:S04]  /*2440*/  IMAD.WIDE.U32 R94, R147, R96, R94 ;  /* 0x00000060935e7225 */ /* 0x000fc800078e005e */
[----:B------:R-:W-:Y:S02]  /*2450*/  IMAD.SHL.U32 R108, R102, 0x40, RZ ;  /* 0x00000040666c7824 */ /* 0x000fe400078e00ff */
[----:B------:R-:W-:Y:S01]  /*2460*/  IMAD.SHL.U32 R126, R21, 0x2, RZ ;  /* 0x00000002157e7824 */ /* 0x000fe200078e00ff */
[----:B--2---:R-:W-:-:S04]  /*2470*/  LOP3.LUT R20, R20, 0xfffffffe, RZ, 0xc0, !PT ;  /* 0xfffffffe14147812 */ /* 0x004fc800078ec0ff */
[----:B------:R-:W-:Y:S02]  /*2480*/  @P4 LOP3.LUT R20, R20, 0x1, RZ, 0xfc, !PT ;  /* 0x0000000114144812 */ /* 0x000fe400078efcff */
[----:B------:R-:W-:-:S03]  /*2490*/  IADD3 R120, P4, R162, R121, RZ ;  /* 0x00000079a2787210 */ /* 0x000fc60007f9e0ff */
[----:B------:R0:W-:Y:S02]  /*24a0*/  STL [R1+0x4], R20 ;  /* 0x0000041401007387 */ /* 0x0001e40000100800 */
[----:B------:R-:W-:Y:S01]  /*24b0*/  IMAD.X R121, R0, 0x1, R149, P4 ;  /* 0x0000000100797824 */ /* 0x000fe200020e0695 */
[----:B------:R-:W-:-:S04]  /*24c0*/  SEL R0, RZ, 0x20, P2 ;  /* 0x00000020ff007807 */ /* 0x000fc80001000000 */
[C---:B------:R-:W-:Y:S02]  /*24d0*/  LOP3.LUT R0, R11.reuse, R0, RZ, 0xfc, !PT ;  /* 0x000000000b007212 */ /* 0x040fe400078efcff */
[----:B------:R-:W-:Y:S02]  /*24e0*/  LOP3.LUT R11, R11, 0x1, RZ, 0xc0, !PT ;  /* 0x000000010b0b7812 */ /* 0x000fe400078ec0ff */
[----:B------:R-:W-:Y:S02]  /*24f0*/  LOP3.LUT R10, R0, 0x2, RZ, 0xc0, !PT ;  /* 0x00000002000a7812 */ /* 0x000fe400078ec0ff */
[----:B------:R-:W-:-:S04]  /*2500*/  SHF.R.S32.HI R3, RZ, 0x1f, R27 ;  /* 0x0000001fff037819 */ /* 0x000fc8000001141b */
[----:B------:R-:W-:Y:S02]  /*2510*/  SEL R6, R3, RZ, !P0 ;  /* 0x000000ff03067207 */ /* 0x000fe40004000000 */
[----:B------:R-:W-:-:S03]  /*2520*/  SEL R3, R27, RZ, !P0 ;  /* 0x000000ff1b037207 */ /* 0x000fc60004000000 */
[----:B------:R-:W-:Y:S02]  /*2530*/  IMAD R8, R6, UR4, RZ ;  /* 0x0000000406087c24 */ /* 0x000fe4000f8e02ff */
[----:B------:R-:W-:-:S04]  /*2540*/  IMAD.WIDE.U32 R86, R3, UR4, R4 ;  /* 0x0000000403567c25 */ /* 0x000fc8000f8e0004 */
[-C--:B------:R-:W-:Y:S02]  /*2550*/  IMAD R4, R149, R90.reuse, RZ ;  /* 0x0000005a95047224 */ /* 0x080fe400078e02ff */
[----:B------:R-:W-:Y:S01]  /*2560*/  IMAD R9, R3, UR5, R8 ;  /* 0x0000000503097c24 */ /* 0x000fe2000f8e0208 */
[----:B------:R-:W-:Y:S01]  /*2570*/  ULDC.64 UR4, c[0x0][0x338] ;  /* 0x0000ce0000047ab9 */ /* 0x000fe20000000a00 */
[C---:B------:R-:W-:Y:S02]  /*2580*/  IMAD R13, R162.reuse, R91, R4 ;  /* 0x0000005ba20d7224 */ /* 0x040fe400078e0204 */
[----:B------:R-:W-:-:S04]  /*2590*/  IMAD.WIDE.U32 R4, R162, R90, R18 ;  /* 0x0000005aa2047225 */ /* 0x000fc800078e0012 */
[----:B------:R-:W-:Y:S01]  /*25a0*/  IMAD R6, R6, UR4, RZ ;  /* 0x0000000406067c24 */ /* 0x000fe2000f8e02ff */
[----:B------:R-:W-:Y:S01]  /*25b0*/  IADD3 R27, P0, R86, R4, RZ ;  /* 0x00000004561b7210 */ /* 0x000fe20007f1e0ff */
[----:B------:R-:W-:Y:S01]  /*25c0*/  IMAD.IADD R84, R87, 0x1, R9 ;  /* 0x0000000157547824 */ /* 0x000fe200078e0209 */
[----:B------:R-:W-:Y:S01]  /*25d0*/  SEL R4, R21, RZ, P1 ;  /* 0x000000ff15047207 */ /* 0x000fe20000800000 */
[----:B------:R-:W-:-:S03]  /*25e0*/  IMAD.WIDE.U32 R88, R3, UR4, R88 ;  /* 0x0000000403587c25 */ /* 0x000fc6000f8e0058 */
[----:B------:R-:W-:Y:S01]  /*25f0*/  IADD3.X R26, R84, R5, R13, P0, !PT ;  /* 0x00000005541a7210 */ /* 0x000fe200007fe40d */
[----:B------:R-:W-:Y:S01]  /*2600*/  IMAD R29, R3, UR5, R6 ;  /* 0x00000005031d7c24 */ /* 0x000fe2000f8e0206 */
[----:B------:R-:W-:Y:S01]  /*2610*/  ISETP.GE.AND P0, PT, R18, R21, PT ;  /* 0x000000151200720c */ /* 0x000fe20003f06270 */
[----:B------:R-:W-:Y:S02]  /*2620*/  IMAD R3, R149, R102, RZ ;  /* 0x0000006695037224 */ /* 0x000fe400078e02ff */
[----:B------:R-:W-:Y:S02]  /*2630*/  IMAD.IADD R8, R166, 0x1, R7 ;  /* 0x00000001a6087824 */ /* 0x000fe400078e0207 */
[----:B------:R-:W-:Y:S01]  /*2640*/  IMAD R5, R162, R103, R3 ;  /* 0x00000067a2057224 */ /* 0x000fe200078e0203 */
[----:B------:R-:W-:Y:S01]  /*2650*/  SEL R3, R21, RZ, P0 ;  /* 0x000000ff15037207 */ /* 0x000fe20000000000 */
[----:B------:R-:W-:Y:S01]  /*2660*/  IMAD.WIDE.U32 R90, R90, 0x60, RZ ;  /* 0x000000605a5a7825 */ /* 0x000fe200078e00ff */
[----:B------:R-:W-:-:S03]  /*2670*/  SHF.R.S32.HI R13, RZ, 0x1f, R8 ;  /* 0x0000001fff0d7819 */ /* 0x000fc60000011408 */
[----:B------:R-:W-:Y:S01]  /*2680*/  IMAD.IADD R3, R18, 0x1, R3 ;  /* 0x0000000112037824 */ /* 0x000fe200078e0203 */
[-C--:B------:R-:W-:Y:S01]  /*2690*/  LEA.HI R12, R13, R8.reuse, RZ, 0x3 ;  /* 0x000000080d0c7211 */ /* 0x080fe200078f18ff */
[----:B------:R-:W-:Y:S01]  /*26a0*/  IMAD.IADD R99, R99, 0x1, R5 ;  /* 0x0000000163637824 */ /* 0x000fe200078e0205 */
[----:B------:R-:W-:Y:S01]  /*26b0*/  LEA.HI R8, R13, R8, RZ, 0x6 ;  /* 0x000000080d087211 */ /* 0x000fe200078f30ff */
[----:B------:R-:W-:Y:S01]  /*26c0*/  IMAD.IADD R101, R5, 0x1, R101 ;  /* 0x0000000105657824 */ /* 0x000fe200078e0265 */
[----:B------:R-:W-:Y:S01]  /*26d0*/  LOP3.LUT R13, R173, 0x38, R12, 0xf8, !PT ;  /* 0x00000038ad0d7812 */ /* 0x000fe200078ef80c */
[----:B------:R-:W-:Y:S01]  /*26e0*/  IMAD.IADD R5, R165, 0x1, R4 ;  /* 0x00000001a5057824 */ /* 0x000fe200078e0204 */
[----:B------:R-:W-:Y:S01]  /*26f0*/  SHF.R.S32.HI R4, RZ, 0x1f, R3 ;  /* 0x0000001fff047819 */ /* 0x000fe20000011403 */
[CC--:B------:R-:W-:Y:S01]  /*2700*/  IMAD.WIDE.U32 R98, R147.reuse, R102.reuse, R98 ;  /* 0x0000006693627225 */ /* 0x0c0fe200078e0062 */
[----:B------:R-:W-:Y:S02]  /*2710*/  SHF.R.S32.HI R112, RZ, 0x3, R12 ;  /* 0x00000003ff707819 */ /* 0x000fe4000001140c */
[----:B------:R-:W-:Y:S01]  /*2720*/  SHF.R.S32.HI R6, RZ, 0x1f, R5 ;  /* 0x0000001fff067819 */ /* 0x000fe20000011405 */
[----:B------:R-:W-:Y:S01]  /*2730*/  IMAD.WIDE.U32 R100, R147, R102, R100 ;  /* 0x0000006693647225 */ /* 0x000fe200078e0064 */
[----:B------:R-:W-:-:S02]  /*2740*/  LEA.HI R14, R4, R3, RZ, 0x3 ;  /* 0x00000003040e7211 */ /* 0x000fc400078f18ff */
[----:B------:R-:W-:Y:S01]  /*2750*/  LEA.HI R3, R4, R3, RZ, 0x6 ;  /* 0x0000000304037211 */ /* 0x000fe200078f30ff */
[----:B------:R-:W-:Y:S01]  /*2760*/  IMAD.IADD R129, R91, 0x1, R129 ;  /* 0x000000015b817824 */ /* 0x000fe200078e0281 */
[-C--:B------:R-:W-:Y:S02]  /*2770*/  LEA.HI R4, R6, R5.reuse, RZ, 0x6 ;  /* 0x0000000506047211 */ /* 0x080fe400078f30ff */
[----:B------:R-:W-:Y:S02]  /*2780*/  SHF.R.S32.HI R3, RZ, 0x6, R3 ;  /* 0x00000006ff037819 */ /* 0x000fe40000011403 */
[----:B------:R-:W-:Y:S02]  /*2790*/  SHF.R.S32.HI R7, RZ, 0x6, R4 ;  /* 0x00000006ff077819 */ /* 0x000fe40000011404 */
[----:B------:R-:W-:Y:S01]  /*27a0*/  LOP3.LUT R4, R174, 0x38, R14, 0xf8, !PT ;  /* 0x00000038ae047812 */ /* 0x000fe200078ef80e */
[C---:B------:R-:W-:Y:S01]  /*27b0*/  IMAD R146, R3.reuse, 0x1800, R176 ;  /* 0x0000180003927824 */ /* 0x040fe200078e02b0 */
[----:B------:R-:W-:Y:S01]  /*27c0*/  LEA.HI R5, R6, R5, RZ, 0x3 ;  /* 0x0000000506057211 */ /* 0x000fe200078f18ff */
[----:B------:R-:W-:Y:S01]  /*27d0*/  IMAD R144, R3, 0x1800, R178 ;  /* 0x0000180003907824 */ /* 0x000fe200078e02b2 */
[----:B------:R-:W-:Y:S01]  /*27e0*/  LOP3.LUT R3, R4, R175, RZ, 0x3c, !PT ;  /* 0x000000af04037212 */ /* 0x000fe200078e3cff */
[C---:B------:R-:W-:Y:S01]  /*27f0*/  IMAD R145, R7.reuse, 0x1800, R176 ;  /* 0x0000180007917824 */ /* 0x040fe200078e02b0 */
[----:B------:R-:W-:Y:S01]  /*2800*/  LOP3.LUT R4, R174, 0x38, R12, 0xf8, !PT ;  /* 0x00000038ae047812 */ /* 0x000fe200078ef80c */
[----:B------:R-:W-:Y:S01]  /*2810*/  IMAD R142, R7, 0x1800, R178 ;  /* 0x00001800078e7824 */ /* 0x000fe200078e02b2 */
[----:B------:R-:W-:Y:S01]  /*2820*/  LOP3.LUT R9, R173, 0x38, R14, 0xf8, !PT ;  /* 0x00000038ad097812 */ /* 0x000fe200078ef80e */
[----:B------:R-:W-:Y:S01]  /*2830*/  IMAD.IADD R146, R146, 0x1, R3 ;  /* 0x0000000192927824 */ /* 0x000fe200078e0203 */
[----:B------:R-:W-:-:S02]  /*2840*/  SHF.R.S32.HI R3, RZ, 0x6, R8 ;  /* 0x00000006ff037819 */ /* 0x000fc40000011408 */
[-C--:B------:R-:W-:Y:S02]  /*2850*/  LOP3.LUT R4, R4, R175.reuse, RZ, 0x3c, !PT ;  /* 0x000000af04047212 */ /* 0x080fe400078e3cff */
[----:B------:R-:W-:Y:S01]  /*2860*/  LOP3.LUT R6, R174, 0x38, R5, 0xf8, !PT ;  /* 0x00000038ae067812 */ /* 0x000fe200078ef805 */
[----:B------:R-:W-:Y:S01]  /*2870*/  IMAD R143, R3, 0x1800, R176 ;  /* 0x00001800038f7824 */ /* 0x000fe200078e02b0 */
[----:B------:R-:W-:Y:S01]  /*2880*/  LOP3.LUT R9, R9, R222, RZ, 0x3c, !PT ;  /* 0x000000de09097212 */ /* 0x000fe200078e3cff */
[----:B------:R-:W-:Y:S01]  /*2890*/  IMAD R141, R3, 0x1800, R178 ;  /* 0x00001800038d7824 */ /* 0x000fe200078e02b2 */
[----:B------:R-:W-:Y:S01]  /*28a0*/  SHF.R.S32.HI R3, RZ, 0x1f, R147 ;  /* 0x0000001fff037819 */ /* 0x000fe20000011493 */
[----:B------:R-:W-:Y:S01]  /*28b0*/  IMAD.IADD R143, R143, 0x1, R4 ;  /* 0x000000018f8f7824 */ /* 0x000fe200078e0204 */
[----:B------:R-:W-:Y:S01]  /*28c0*/  LOP3.LUT R6, R6, R175, RZ, 0x3c, !PT ;  /* 0x000000af06067212 */ /* 0x000fe200078e3cff */
[----:B------:R-:W-:Y:S01]  /*28d0*/  IMAD.IADD R144, R144, 0x1, R9 ;  /* 0x0000000190907824 */ /* 0x000fe200078e0209 */
[----:B------:R-:W-:Y:S01]  /*28e0*/  LOP3.LUT R9, R173, 0x38, R5, 0xf8, !PT ;  /* 0x00000038ad097812 */ /* 0x000fe200078ef805 */
[----:B------:R-:W-:Y:S01]  /*28f0*/  IMAD R4, R3, R96, RZ ;  /* 0x0000006003047224 */ /* 0x000fe200078e02ff */
[----:B------:R-:W-:Y:S01]  /*2900*/  SHF.R.S32.HI R116, RZ, 0x3, R14 ;  /* 0x00000003ff747819 */ /* 0x000fe2000001140e */
[----:B------:R-:W-:Y:S01]  /*2910*/  IMAD.IADD R145, R145, 0x1, R6 ;  /* 0x0000000191917824 */ /* 0x000fe200078e0206 */
[-C--:B------:R-:W-:Y:S01]  /*2920*/  LOP3.LUT R9, R9, R222.reuse, RZ, 0x3c, !PT ;  /* 0x000000de09097212 */ /* 0x080fe200078e3cff */
[----:B------:R-:W-:Y:S01]  /*2930*/  IMAD R7, R147, R97, R4 ;  /* 0x0000006193077224 */ /* 0x000fe200078e0204 */
[----:B------:R-:W-:Y:S01]  /*2940*/  LOP3.LUT R6, R13, R222, RZ, 0x3c, !PT ;  /* 0x000000de0d067212 */ /* 0x000fe200078e3cff */
[----:B------:R-:W-:Y:S01]  /*2950*/  IMAD R4, R3, R102, RZ ;  /* 0x0000006603047224 */ /* 0x000fe200078e02ff */
[----:B------:R-:W-:Y:S01]  /*2960*/  LOP3.LUT R14, R14, 0xfffffff8, RZ, 0xc0, !PT ;  /* 0xfffffff80e0e7812 */ /* 0x000fe200078ec0ff */
[----:B------:R-:W-:Y:S01]  /*2970*/  IMAD R3, R103, 0x60, RZ ;  /* 0x0000006067037824 */ /* 0x000fe200078e02ff */
[----:B------:R-:W-:Y:S01]  /*2980*/  LOP3.LUT R13, R5, 0xfffffff8, RZ, 0xc0, !PT ;  /* 0xfffffff8050d7812 */ /* 0x000fe200078ec0ff */
[----:B------:R-:W-:Y:S01]  /*2990*/  IMAD R15, R147, R103, R4 ;  /* 0x00000067930f7224 */ /* 0x000fe200078e0204 */
[----:B------:R-:W-:Y:S01]  /*29a0*/  LOP3.LUT R4, R174, 0x18, R18, 0xf8, !PT ;  /* 0x00000018ae047812 */ /* 0x000fe200078ef812 */
[----:B------:R-:W-:Y:S01]  /*29b0*/  IMAD.WIDE.U32 R96, R96, 0x60, RZ ;  /* 0x0000006060607825 */ /* 0x000fe200078e00ff */
[----:B------:R-:W-:-:S02]  /*29c0*/  LOP3.LUT R12, R12, 0xfffffff8, RZ, 0xc0, !PT ;  /* 0xfffffff80c0c7812 */ /* 0x000fc400078ec0ff */
[----:B------:R-:W-:Y:S01]  /*29d0*/  LOP3.LUT R25, R4, R175, RZ, 0x3c, !PT ;  /* 0x000000af04197212 */ /* 0x000fe200078e3cff */
[----:B------:R-:W-:Y:S01]  /*29e0*/  IMAD.WIDE.U32 R102, R102, 0x60, RZ ;  /* 0x0000006066667825 */ /* 0x000fe200078e00ff */
[----:B------:R-:W-:Y:S02]  /*29f0*/  SHF.R.S32.HI R113, RZ, 0x3, R5 ;  /* 0x00000003ff717819 */ /* 0x000fe40000011405 */
[----:B------:R-:W-:Y:S01]  /*2a00*/  SHF.R.S32.HI R111, RZ, 0x1f, R14 ;  /* 0x0000001fff6f7819 */ /* 0x000fe2000001140e */
[----:B------:R-:W-:Y:S01]  /*2a10*/  IMAD.IADD R25, R176, 0x1, R25 ;  /* 0x00000001b0197824 */ /* 0x000fe200078e0219 */
[----:B------:R-:W-:Y:S01]  /*2a20*/  SHF.R.S32.HI R110, RZ, 0x1f, R13 ;  /* 0x0000001fff6e7819 */ /* 0x000fe2000001140d */
[----:B------:R-:W-:Y:S01]  /*2a30*/  IMAD.IADD R142, R142, 0x1, R9 ;  /* 0x000000018e8e7824 */ /* 0x000fe200078e0209 */
[----:B------:R-:W-:Y:S01]  /*2a40*/  SHF.R.S32.HI R109, RZ, 0x1f, R12 ;  /* 0x0000001fff6d7819 */ /* 0x000fe2000001140c */
[----:B------:R-:W-:Y:S01]  /*2a50*/  IMAD.IADD R141, R141, 0x1, R6 ;  /* 0x000000018d8d7824 */ /* 0x000fe200078e0206 */
[C---:B------:R-:W-:Y:S01]  /*2a60*/  LOP3.LUT R9, R0.reuse, 0x4, RZ, 0xc0, !PT ;  /* 0x0000000400097812 */ /* 0x040fe200078ec0ff */
[----:B------:R-:W-:Y:S01]  /*2a70*/  IMAD.IADD R21, R93, 0x1, R7 ;  /* 0x000000015d157824 */ /* 0x000fe200078e0207 */
[C---:B------:R-:W-:Y:S01]  /*2a80*/  LOP3.LUT R8, R0.reuse, 0x8, RZ, 0xc0, !PT ;  /* 0x0000000800087812 */ /* 0x040fe200078ec0ff */
[----:B0-----:R-:W-:Y:S01]  /*2a90*/  IMAD.IADD R20, R7, 0x1, R95 ;  /* 0x0000000107147824 */ /* 0x001fe200078e025f */
[C---:B------:R-:W-:Y:S01]  /*2aa0*/  LOP3.LUT R7, R0.reuse, 0x10, RZ, 0xc0, !PT ;  /* 0x0000001000077812 */ /* 0x040fe200078ec0ff */
[----:B------:R-:W-:Y:S01]  /*2ab0*/  IMAD.IADD R104, R99, 0x1, R15 ;  /* 0x0000000163687824 */ /* 0x000fe200078e020f */
[----:B------:R-:W-:Y:S01]  /*2ac0*/  LOP3.LUT R6, R0, 0x20, RZ, 0xc0, !PT ;  /* 0x0000002000067812 */ /* 0x000fe200078ec0ff */
[----:B------:R-:W-:-:S02]  /*2ad0*/  IMAD.IADD R133, R97, 0x1, R133 ;  /* 0x0000000161857824 */ /* 0x000fc400078e0285 */
[----:B------:R-:W-:Y:S02]  /*2ae0*/  IMAD.IADD R132, R103, 0x1, R3 ;  /* 0x0000000167847824 */ /* 0x000fe400078e0203 */
[----:B------:R-:W-:Y:S02]  /*2af0*/  IMAD.IADD R140, R128, 0x1, R25 ;  /* 0x00000001808c7824 */ /* 0x000fe400078e0219 */
[----:B------:R-:W-:Y:S02]  /*2b00*/  IMAD.IADD R15, R15, 0x1, R101 ;  /* 0x000000010f0f7824 */ /* 0x000fe400078e0265 */
[----:B------:R-:W-:-:S07]  /*2b10*/  IMAD.IADD R5, R89, 0x1, R29 ;  /* 0x0000000159057824 */ /* 0x000fce00078e021d */
.L_x_1774:
        /* <DEDUP_REMOVED lines=11> */
[-C--:B------:R-:W-:Y:S01]  /*2bd0*/  IADD3 R0, P3, P4, R27, R124.reuse, R139 ;  /* 0x0000007c1b007210 */ /* 0x080fe20007c7e08b */
[----:B------:R-:W-:Y:S01]  /*2be0*/  IMAD R39, R39, 0x2, R118 ;  /* 0x0000000227277824 */ /* 0x000fe200078e0276 */
[----:B------:R-:W-:Y:S01]  /*2bf0*/  IADD3 R3, P5, R27, R124, RZ ;  /* 0x0000007c1b037210 */ /* 0x000fe20007fbe0ff */
[----:B------:R-:W-:-:S04]  /*2c00*/  IMAD.IADD R80, R125, 0x1, R29 ;  /* 0x000000017d507824 */ /* 0x000fc800078e021d */
[----:B------:R-:W-:Y:S01]  /*2c10*/  IMAD.X R4, R80, 0x1, R26, P5 ;  /* 0x0000000150047824 */ /* 0x000fe200028e061a */
[----:B------:R-:W-:Y:S02]  /*2c20*/  IADD3.X R2, R26, R80, R138, P3, P4 ;  /* 0x000000501a027210 */ /* 0x000fe40001fe848a */
[----:B------:R-:W-:Y:S02]  /*2c30*/  ISETP.GT.AND P3, PT, R31, R127, PT ;  /* 0x0000007f1f00720c */ /* 0x000fe40003f64270 */
[CC--:B0-----:R-:W-:Y:S02]  /*2c40*/  LEA R40, P2, R3.reuse, R114.reuse, 0x1 ;  /* 0x0000007203287211 */ /* 0x0c1fe400078408ff */
[----:B------:R-:W-:Y:S02]  /*2c50*/  LEA R36, P5, R0, R114, 0x1 ;  /* 0x0000007200247211 */ /* 0x000fe400078a08ff */
[----:B------:R-:W-:Y:S01]  /*2c60*/  LEA.HI.X R41, R3, R115, R4, 0x1, P2 ;  /* 0x0000007303297211 */ /* 0x000fe200010f0c04 */
[----:B------:R-:W-:Y:S01]  /*2c70*/  IMAD R3, R17, 0x4800, R140 ;  /* 0x0000480011037824 */ /* 0x000fe200078e028c */
[----:B-1----:R-:W-:-:S02]  /*2c80*/  ISETP.GE.AND P2, PT, R119, 0x1, PT ;  /* 0x000000017700780c */ /* 0x002fc40003f46270 */
[----:B------:R-:W-:Y:S01]  /*2c90*/  LEA.HI.X R37, R0, R115, R2, 0x1, P5 ;  /* 0x0000007300257211 */ /* 0x000fe200028f0c02 */
[----:B------:R-:W-:Y:S02]  /*2ca0*/  IMAD R38, R3, 0x2, R118 ;  /* 0x0000000203267824 */ /* 0x000fe400078e0276 */
[----:B------:R-:W-:Y:S01]  /*2cb0*/  IMAD.MOV.U32 R2, RZ, RZ, R31 ;  /* 0x000000ffff027224 */ /* 0x000fe200078e001f */
[----:B--2---:R-:W-:-:S04]  /*2cc0*/  LOP3.LUT R30, R30, 0xfffffffd, RZ, 0xc0, !PT ;  /* 0xfffffffd1e1e7812 */ /* 0x004fc800078ec0ff */
[----:B------:R-:W-:-:S05]  /*2cd0*/  @P3 LOP3.LUT R30, R30, 0x2, RZ, 0xfc, !PT ;  /* 0x000000021e1e3812 */ /* 0x000fca00078efcff */
[----:B------:R0:W-:Y:S01]  /*2ce0*/  STL [R1+0x4], R30 ;  /* 0x0000041e01007387 */ /* 0x0001e20000100800 */
[----:B------:R-:W-:Y:S05]  /*2cf0*/  @!P2 BRA `(.L_x_1676) ;  /* 0x0000007400eca947 */ /* 0x000fea0003800000 */
[----:B------:R-:W-:Y:S01]  /*2d00*/  ULDC.U8 UR4, c[0x0][0x410] ;  /* 0x0001040000047ab9 */ /* 0x000fe20000000000 */
[-C--:B------:R-:W-:Y:S01]  /*2d10*/  IMAD R3, R132, R31.reuse, RZ ;  /* 0x0000001f84037224 */ /* 0x080fe200078e02ff */
[----:B------:R-:W-:Y:S01]  /*2d20*/  ISETP.NE.AND P2, PT, RZ, UR4, PT ;  /* 0x00000004ff007c0c */ /* 0x000fe2000bf45270 */
[-C--:B------:R-:W-:Y:S02]  /*2d30*/  IMAD R29, R133, R31.reuse, RZ ;  /* 0x0000001f851d7224 */ /* 0x080fe400078e02ff */
        /* <DEDUP_REMOVED lines=29> */
[----:B------:R-:W-:Y:S01]  /*2f10*/  CS2R R122, SRZ ;  /* 0x00000000007a7805 */ /* 0x000fe2000001ff00 */
[----:B0-----:R-:W-:Y:S01]  /*2f20*/  IMAD.X R30, R0, 0x1, R104, P4 ;  /* 0x00000001001e7824 */ /* 0x001fe200020e0668 */
[----:B------:R-:W-:Y:S01]  /*2f30*/  LEA R28, P4, R29, UR4, 0x1 ;  /* 0x000000041d1c7c11 */ /* 0x000fe2000f8808ff */
[----:B------:R-:W-:Y:S01]  /*2f40*/  IMAD.X R34, R3, 0x1, R21, P2 ;  /* 0x0000000103227824 */ /* 0x000fe200010e0615 */
[----:B------:R-:W-:Y:S02]  /*2f50*/  ISETP.GE.AND P2, PT, R160, R119, PT ;  /* 0x00000077a000720c */ /* 0x000fe40003f46270 */
[----:B------:R-:W-:-:S02]  /*2f60*/  CS2R R82, SRZ ;  /* 0x0000000000527805 */ /* 0x000fc4000001ff00 */
[----:B------:R-:W-:Y:S02]  /*2f70*/  LEA.HI.X R29, R29, UR5, R30, 0x1, P4 ;  /* 0x000000051d1d7c11 */ /* 0x000fe4000a0f0c1e */
[----:B------:R-:W-:Y:S02]  /*2f80*/  CS2R R124, SRZ ;  /* 0x00000000007c7805 */ /* 0x000fe4000001ff00 */
[C---:B------:R-:W-:Y:S02]  /*2f90*/  LEA R30, P4, R31.reuse, UR6, 0x1 ;  /* 0x000000061f1e7c11 */ /* 0x040fe4000f8808ff */
[----:B------:R-:W-:Y:S01]  /*2fa0*/  CS2R R114, SRZ ;  /* 0x0000000000727805 */ /* 0x000fe2000001ff00 */
[----:B------:R-:W-:Y:S01]  /*2fb0*/  ULDC.64 UR8, c[0x0][0x208] ;  /* 0x0000820000087ab9 */ /* 0x000fe20000000a00 */
[----:B------:R-:W-:Y:S02]  /*2fc0*/  LEA.HI.X R31, R31, UR7, R34, 0x1, P4 ;  /* 0x000000071f1f7c11 */ /* 0x000fe4000a0f0c22 */
        /* <DEDUP_REMOVED lines=25> */
.L_x_1679:
[----:B------:R-:W-:Y:S05]  /*3160*/  BSYNC B1 ;  /* 0x0000000000017941 */ /* 0x000fea0003800000 */
.L_x_1678:
        /* <DEDUP_REMOVED lines=22> */
[----:B------:R-:W-:Y:S01]  /*32d0*/  IADD3 R76, P2, P5, R92, R76, R106 ;  /* 0x0000004c5c4c7210 */ /* 0x000fe20007d5e06a */
[----:B------:R-:W-:-:S03]  /*32e0*/  ULDC.64 UR8, c[0x0][0x208] ;  /* 0x0000820000087ab9 */ /* 0x000fc60000000a00 */
        /* <DEDUP_REMOVED lines=33> */
.L_x_1681:
[----:B------:R-:W-:Y:S05]  /*3500*/  BSYNC B1 ;  /* 0x0000000000017941 */ /* 0x000fea0003800000 */
.L_x_1680:
        /* <DEDUP_REMOVED lines=57> */
[----:B------:R-:W-:Y:S01]  /*38a0*/  ULOP3.LUT UR4, UR60, 0x1, URZ, 0xfc, !UPT ;  /* 0x000000013c047892 */ /* 0x000fe2000f8efc3f */
        /* <DEDUP_REMOVED lines=41> */
.L_x_1682:
[----:B------:R-:W-:Y:S01]  /*3b40*/  IMAD R3, R17, 0x8, R16 ;  /* 0x0000000811037824 */ /* 0x000fe200078e0210 */
[----:B------:R-:W-:Y:S01]  /*3b50*/  SHF.L.U32 R0, R167, 0x1f, RZ ;  /* 0x0000001fa7007819 */ /* 0x000fe200000006ff */
[----:B------:R-:W-:Y:S03]  /*3b60*/  BSSY B1, `(.L_x_1683) ;  /* 0x0000003000017945 */ /* 0x000fe60003800000 */
[----:B------:R-:W1:Y:S02]  /*3b70*/  SYNCS.PHASECHK.TRANS64.TRYWAIT P5, [R3+URZ+0x2a890], R0 ;  /* 0x02a89000030075a7 */ /* 0x000e6400080a017f */
[----:B-1----:R-:W-:Y:S05]  /*3b80*/  @!P5 BRA `(.L_x_1684) ;  /* 0x000002700014d947 */ /* 0x002fea0003800000 */
.L_x_2125:
[----:B------:R-:W-:Y:S05]  /*3b90*/  BSYNC B1 ;  /* 0x0000000000017941 */ /* 0x000fea0003800000 */
.L_x_1683:
        /* <DEDUP_REMOVED lines=21> */
[-C--:B------:R-:W-:Y:S01]  /*3cf0*/  FMUL.FTZ R208, R207, R124.reuse ;  /* 0x0000007ccfd07220 */ /* 0x080fe20000410000 */
[----:B------:R-:W-:Y:S01]  /*3d00*/  PRMT R29, R77, 0x5432, R202 ;  /* 0x000054324d1d7816 */ /* 0x000fe200000000ca */
[-C--:B------:R-:W-:Y:S01]  /*3d10*/  FMUL.FTZ R207, R207, R159.reuse ;  /* 0x0000009fcfcf7220 */ /* 0x080fe20000410000 */
[----:B------:R-:W-:Y:S01]  /*3d20*/  PRMT R125, R209, 0x5410, R125 ;  /* 0x00005410d17d7816 */ /* 0x000fe2000000007d */
[C---:B------:R-:W-:Y:S01]  /*3d30*/  FFMA.FTZ R159, R199.reuse, R159, -R208 ;  /* 0x0000009fc79f7223 */ /* 0x040fe200000108d0 */
[C---:B------:R-:W-:Y:S01]  /*3d40*/  LOP3.LUT R202, R30.reuse, 0xffff0000, RZ, 0xc0, !PT ;  /* 0xffff00001eca7812 */ /* 0x040fe200078ec0ff */
[----:B------:R-:W-:Y:S01]  /*3d50*/  FFMA.FTZ R124, R199, R124, R207 ;  /* 0x0000007cc77c7223 */ /* 0x000fe200000100cf */
[C---:B------:R-:W-:Y:S01]  /*3d60*/  IMAD.U32 R207, R29.reuse, 0x10000, RZ ;  /* 0x000100001dcf7824 */ /* 0x040fe200078e00ff */
[----:B------:R-:W-:Y:S01]  /*3d70*/  LOP3.LUT R29, R29, 0xffff0000, RZ, 0xc0, !PT ;  /* 0xffff00001d1d7812 */ /* 0x000fe200078ec0ff */
[C---:B------:R-:W-:Y:S01]  /*3d80*/  IMAD.U32 R199, R125.reuse, 0x10000, RZ ;  /* 0x000100007dc77824 */ /* 0x040fe200078e00ff */
[----:B------:R-:W-:Y:S01]  /*3d90*/  LOP3.LUT R125, R125, 0xffff0000, RZ, 0xc0, !PT ;  /* 0xffff00007d7d7812 */ /* 0x000fe200078ec0ff */
[----:B------:R-:W-:Y:S01]  /*3da0*/  IMAD.U32 R30, R30, 0x10000, RZ ;  /* 0x000100001e1e7824 */ /* 0x000fe200078e00ff */
[----:B------:R-:W-:Y:S01]  /*3db0*/  F2FP.BF16.F32.PACK_AB R124, R124, R159 ;  /* 0x0000009f7c7c723e */ /* 0x000fe200000010ff */
[C---:B------:R-:W-:Y:S01]  /*3dc0*/  FMUL.FTZ R209, R202.reuse, R199 ;  /* 0x000000c7cad17220 */ /* 0x040fe20000410000 */
[----:B------:R-:W-:-:S03]  /*3dd0*/  FMUL.FTZ R202, R202, R207 ;  /* 0x000000cfcaca7220 */ /* 0x000fc60000410000 */
[C---:B------:R-:W-:Y:S01]  /*3de0*/  FFMA.FTZ R209, R30.reuse, R207, -R209 ;  /* 0x000000cf1ed17223 */ /* 0x040fe200000108d1 */
        /* <DEDUP_REMOVED lines=17> */
.L_x_1690:
[----:B------:R-:W-:Y:S05]  /*3f00*/  BSYNC B3 ;  /* 0x0000000000037941 */ /* 0x000fea0003800000 */
.L_x_1689:
[----:B------:R-:W-:Y:S02]  /*3f10*/  ULDC.64 UR4, c[0x0][0x208] ;  /* 0x0000820000047ab9 */ /* 0x000fe40000000a00 */
[----:B--2---:R2:W-:Y:S03]  /*3f20*/  STG.E.128 desc[UR4][R40.64], R28 ;  /* 0x0000001c28007986 */ /* 0x0045e6000c101d04 */
.L_x_1688:
[----:B------:R-:W-:Y:S05]  /*3f30*/  BSYNC B2 ;  /* 0x0000000000027941 */ /* 0x000fea0003800000 */
.L_x_1687:
        /* <DEDUP_REMOVED lines=52> */
.L_x_1694:
[----:B------:R-:W-:Y:S05]  /*4280*/  BSYNC B3 ;  /* 0x0000000000037941 */ /* 0x000fea0003800000 */
.L_x_1693:
[----:B------:R-:W-:Y:S02]  /*4290*/  ULDC.64 UR4, c[0x0][0x208] ;  /* 0x0000820000047ab9 */ /* 0x000fe40000000a00 */
[----:B--2---:R3:W-:Y:S03]  /*42a0*/  STG.E.128 desc[UR4][R40.64+0x40], R28 ;  /* 0x0000401c28007986 */ /* 0x0047e6000c101d04 */
.L_x_1692:
[----:B------:R-:W-:Y:S05]  /*42b0*/  BSYNC B2 ;  /* 0x0000000000027941 */ /* 0x000fea0003800000 */
.L_x_1691:
        /* <DEDUP_REMOVED lines=52> */
.L_x_1698:
[----:B------:R-:W-:Y:S05]  /*4600*/  BSYNC B3 ;  /* 0x0000000000037941 */ /* 0x000fea0003800000 */
.L_x_1697:
[----:B------:R-:W-:Y:S02]  /*4610*/  ULDC.64 UR4, c[0x0][0x208] ;  /* 0x0000820000047ab9 */ /* 0x000fe40000000a00 */
[----:B--2---:R4:W-:Y:S03]  /*4620*/  STG.E.128 desc[UR4][R40.64+0x80], R28 ;  /* 0x0000801c28007986 */ /* 0x0049e6000c101d04 */
.L_x_1696:
[----:B------:R-:W-:Y:S05]  /*4630*/  BSYNC B2 ;  /* 0x0000000000027941 */ /* 0x000fea0003800000 */
.L_x_1695:
        /* <DEDUP_REMOVED lines=52> */
.L_x_1702:
[----:B------:R-:W-:Y:S05]  /*4980*/  BSYNC B3 ;  /* 0x0000000000037941 */ /* 0x000fea0003800000 */
.L_x_1701:
[----:B------:R-:W-:Y:S02]  /*4990*/  ULDC.64 UR4, c[0x0][0x208] ;  /* 0x0000820000047ab9 */ /* 0x000fe40000000a00 */
[----:B--2---:R0:W-:Y:S03]  /*49a0*/  STG.E.128 desc[UR4][R40.64+0xc0], R28 ;  /* 0x0000c01c28007986 */ /* 0x0041e6000c101d04 */
.L_x_1700:
[----:B------:R-:W-:Y:S05]  /*49b0*/  BSYNC B2 ;  /* 0x0000000000027941 */ /* 0x000fea0003800000 */
.L_x_1699:
[----:B------:R-:W-:Y:S01]  /*49c0*/  ISETP.NE.AND P3, PT, R7, RZ, PT ;  /* 0x000000ff0700720c */ /* 0x000fe20003f65270 */
[----:B------:R-:W-:-:S12]  /*49d0*/  BSSY B2, `(.L_x_1703) ;  /* 0x0000037000027945 */ /* 0x000fd80003800000 */
[----:B------:R-:W-:Y:S05]  /*49e0*/  @!P3 BRA `(.L_x_1704) ;  /* 0x0000000000d4b947 */ /* 0x000fea0003800000 */
[----:B0-234-:R0:W2:Y:S01]  /*49f0*/  LDS.128 R28, [R39+0x6000] ;  /* 0x00600000271c7984 */ /* 0x01d0a20000000c00 */
[----:B------:R-:W-:Y:S01]  /*4a00*/  ISETP.GE.AND P3, PT, R168, R119, PT ;  /* 0x00000077a800720c */ /* 0x000fe20003f66270 */
[----:B------:R-:W-:-:S12]  /*4a10*/  BSSY B3, `(.L_x_1705) ;  /* 0x0000030000037945 */ /* 0x000fd80003800000 */
[----:B0-----:R-:W-:Y:S05]  /*4a20*/  @P3 BRA `(.L_x_1706) ;  /* 0x0000000000b83947 */ /* 0x001fea0003800000 */
[----:B------:R-:W-:Y:S02]  /*4a30*/  SHF.R.U64 R68, R68, 0x10, R69 ;  /* 0x0000001044447819 */ /* 0x000fe40000001245 */
[----:B------:R-:W-:Y:S01]  /*4a40*/  SHF.R.U64 R70, R66, 0x10, R67 ;  /* 0x0000001042467819 */ /* 0x000fe20000001243 */
[----:B--2---:R-:W-:Y:S01]  /*4a50*/  IMAD.U32 R66, R30, 0x10000, RZ ;  /* 0x000100001e427824 */ /* 0x004fe200078e00ff */
[----:B------:R-:W-:Y:S02]  /*4a60*/  SHF.R.U32.HI R69, RZ, 0x10, R69 ;  /* 0x00000010ff457819 */ /* 0x000fe40000011645 */
[----:B------:R-:W-:Y:S02]  /*4a70*/  PRMT R231, R231, 0x5410, R68 ;  /* 0x00005410e7e77816 */ /* 0x000fe40000000044 */
[----:B------:R-:W-:Y:S01]  /*4a80*/  PRMT R233, R233, 0x5410, R70 ;  /* 0x00005410e9e97816 */ /* 0x000fe20000000046 */
[----:B------:R-:W-:Y:S01]  /*4a90*/  IMAD.U32 R70, R29, 0x10000, RZ ;  /* 0x000100001d467824 */ /* 0x000fe200078e00ff */
[----:B------:R-:W-:-:S02]  /*4aa0*/  SHF.R.U32.HI R71, RZ, 0x10, R67 ;  /* 0x00000010ff477819 */ /* 0x000fc40000011643 */
[----:B------:R-:W-:Y:S02]  /*4ab0*/  PRMT R230, R230, 0x5410, R69 ;  /* 0x00005410e6e67816 */ /* 0x000fe40000000045 */
[----:B------:R-:W-:Y:S01]  /*4ac0*/  LOP3.LUT R72, R29, 0xffff0000, RZ, 0xc0, !PT ;  /* 0xffff00001d487812 */ /* 0x000fe200078ec0ff */
        /* <DEDUP_REMOVED lines=8> */
[----:B------:R-:W-:Y:S01]  /*4b50*/  FMUL.FTZ R72, R72, R69 ;  /* 0x0000004548487220 */ /* 0x000fe20000410000 */
[----:B------:R-:W-:Y:S01]  /*4b60*/  LOP3.LUT R30, R31, 0xffff0000, RZ, 0xc0, !PT ;  /* 0xffff00001f1e7812 */ /* 0x000fe200078ec0ff */
[----:B------:R-:W-:-:S02]  /*4b70*/  IMAD.U32 R71, R232, 0x10000, RZ ;  /* 0x00010000e8477824 */ /* 0x000fc400078e00ff */
[C---:B------:R-:W-:Y:S01]  /*4b80*/  FFMA.FTZ R69, R70.reuse, R69, -R75 ;  /* 0x0000004546457223 */ /* 0x040fe2000001084b */
[CC--:B------:R-:W-:Y:S01]  /*4b90*/  FMUL.FTZ R81, R67.reuse, R68.reuse ;  /* 0x0000004443517220 */ /* 0x0c0fe20000410000 */
[----:B------:R-:W-:Y:S01]  /*4ba0*/  FFMA.FTZ R70, R70, R73, R72 ;  /* 0x0000004946467223 */ /* 0x000fe20000010048 */
[-C--:B------:R-:W-:Y:S01]  /*4bb0*/  FMUL.FTZ R73, R67, R71.reuse ;  /* 0x0000004743497220 */ /* 0x080fe20000410000 */
[----:B------:R-:W-:Y:S01]  /*4bc0*/  LOP3.LUT R230, R230, 0xffff0000, RZ, 0xc0, !PT ;  /* 0xffff0000e6e67812 */ /* 0x000fe200078ec0ff */
[----:B------:R-:W-:Y:S01]  /*4bd0*/  FFMA.FTZ R67, R66, R71, -R81 ;  /* 0x0000004742437223 */ /* 0x000fe20000010851 */
[----:B------:R-:W-:Y:S01]  /*4be0*/  LOP3.LUT R232, R232, 0xffff0000, RZ, 0xc0, !PT ;  /* 0xffff0000e8e87812 */ /* 0x000fe200078ec0ff */
[----:B------:R-:W-:Y:S01]  /*4bf0*/  IMAD.U32 R233, R233, 0x10000, RZ ;  /* 0x00010000e9e97824 */ /* 0x000fe200078e00ff */
[----:B------:R-:W-:Y:S01]  /*4c00*/  LOP3.LUT R28, R28, 0xffff0000, RZ, 0xc0, !PT ;  /* 0xffff00001c1c7812 */ /* 0x000fe200078ec0ff */
[----:B------:R-:W-:Y:S01]  /*4c10*/  FFMA.FTZ R66, R66, R68, R73 ;  /* 0x0000004442427223 */ /* 0x000fe20000010049 */
[C---:B------:R-:W-:Y:S01]  /*4c20*/  FMUL.FTZ R68, R30.reuse, R230 ;  /* 0x000000e61e447220 */ /* 0x040fe20000410000 */
[----:B------:R-:W-:Y:S01]  /*4c30*/  FMUL.FTZ R71, R30, R232 ;  /* 0x000000e81e477220 */ /* 0x000fe20000410000 */
[----:B------:R-:W-:-:S02]  /*4c40*/  IMAD.U32 R31, R31, 0x10000, RZ ;  /* 0x000100001f1f7824 */ /* 0x000fc400078e00ff */
[C---:B------:R-:W-:Y:S01]  /*4c50*/  FMUL.FTZ R30, R28.reuse, R231 ;  /* 0x000000e71c1e7220 */ /* 0x040fe20000410000 */
[----:B------:R-:W-:Y:S01]  /*4c60*/  FMUL.FTZ R28, R28, R233 ;  /* 0x000000e91c1c7220 */ /* 0x000fe20000410000 */
[----:B------:R-:W-:Y:S01]  /*4c70*/  F2FP.BF16.F32.PACK_AB R69, R70, R69 ;  /* 0x000000454645723e */ /* 0x000fe200000010ff */
[----:B------:R-:W-:Y:S01]  /*4c80*/  FFMA.FTZ R68, R31, R232, -R68 ;  /* 0x000000e81f447223 */ /* 0x000fe20000010844 */
[C---:B------:R-:W-:Y:S01]  /*4c90*/  FFMA.FTZ R30, R29.reuse, R233, -R30 ;  /* 0x000000e91d1e7223 */ /* 0x040fe2000001081e */
[----:B------:R-:W-:Y:S01]  /*4ca0*/  FFMA.FTZ R29, R29, R231, R28 ;  /* 0x000000e71d1d7223 */ /* 0x000fe2000001001c */
[----:B------:R-:W-:Y:S01]  /*4cb0*/  FFMA.FTZ R71, R31, R230, R71 ;  /* 0x000000e61f477223 */ /* 0x000fe20000010047 */
[----:B------:R-:W-:-:S03]  /*4cc0*/  F2FP.BF16.F32.PACK_AB R66, R66, R67 ;  /* 0x000000434242723e */ /* 0x000fc600000010ff */
[----:B------:R-:W-:Y:S01]  /*4cd0*/  F2FP.BF16.F32.PACK_AB R28, R29, R30 ;  /* 0x0000001e1d1c723e */ /* 0x000fe200000010ff */
[----:B------:R-:W-:Y:S01]  /*4ce0*/  IMAD.MOV.U32 R29, RZ, RZ, R69 ;  /* 0x000000ffff1d7224 */ /* 0x000fe200078e0045 */
[----:B------:R-:W-:Y:S01]  /*4cf0*/  F2FP.BF16.F32.PACK_AB R31, R71, R68 ;  /* 0x00000044471f723e */ /* 0x000fe200000010ff */
[----:B------:R-:W-:-:S07]  /*4d00*/  IMAD.MOV.U32 R30, RZ, RZ, R66 ;  /* 0x000000ffff1e7224 */ /* 0x000fce00078e0042 */
.L_x_1706:
[----:B------:R-:W-:Y:S05]  /*4d10*/  BSYNC B3 ;  /* 0x0000000000037941 */ /* 0x000fea0003800000 */
.L_x_1705:
[----:B------:R-:W-:Y:S02]  /*4d20*/  ULDC.64 UR4, c[0x0][0x208] ;  /* 0x0000820000047ab9 */ /* 0x000fe40000000a00 */
[----:B--2---:R0:W-:Y:S03]  /*4d30*/  STG.E.128 desc[UR4][R40.64+0x100], R28 ;  /* 0x0001001c28007986 */ /* 0x0041e6000c101d04 */
.L_x_1704:
[----:B------:R-:W-:Y:S05]  /*4d40*/  BSYNC B2 ;  /* 0x0000000000027941 */ /* 0x000fea0003800000 */
.L_x_1703:
[----:B------:R-:W-:-:S13]  /*4d50*/  ISETP.NE.AND P3, PT, R6, RZ, PT ;  /* 0x000000ff0600720c */ /* 0x000fda0003f65270 */
        /* <DEDUP_REMOVED lines=8> */
[--C-:B------:R-:W-:Y:S02]  /*4de0*/  SHF.R.U64 R63, R64, 0x10, R65.reuse ;  /* 0x00000010403f7819 */ /* 0x100fe40000001241 */
[----:B------:R-:W-:Y:S01]  /*4df0*/  SHF.R.U32.HI R66, RZ, 0x10, R65 ;  /* 0x00000010ff427819 */ /* 0x000fe20000011641 */
[----:B------:R-:W-:Y:S01]  /*4e00*/  IMAD.U32 R65, R29, 0x10000, RZ ;  /* 0x000100001d417824 */ /* 0x000fe200078e00ff */
[----:B------:R-:W-:Y:S02]  /*4e10*/  PRMT R210, R210, 0x5410, R63 ;  /* 0x00005410d2d27816 */ /* 0x000fe4000000003f */
[----:B------:R-:W-:-:S02]  /*4e20*/  PRMT R179, R179, 0x5410, R68 ;  /* 0x00005410b3b37816 */ /* 0x000fc40000000044 */
[----:B------:R-:W-:Y:S02]  /*4e30*/  PRMT R211, R211, 0x5410, R66 ;  /* 0x00005410d3d37816 */ /* 0x000fe40000000042 */
[----:B------:R-:W-:Y:S01]  /*4e40*/  LOP3.LUT R63, R29, 0xffff0000, RZ, 0xc0, !PT ;  /* 0xffff00001d3f7812 */ /* 0x000fe200078ec0ff */
[----:B------:R-:W-:Y:S01]  /*4e50*/  IMAD.U32 R29, R28, 0x10000, RZ ;  /* 0x000100001c1d7824 */ /* 0x000fe200078e00ff */
[C---:B------:R-:W-:Y:S01]  /*4e60*/  LOP3.LUT R68, R210.reuse, 0xffff0000, RZ, 0xc0, !PT ;  /* 0xffff0000d2447812 */ /* 0x040fe200078ec0ff */
[----:B------:R-:W-:Y:S01]  /*4e70*/  IMAD.U32 R69, R211, 0x10000, RZ ;  /* 0x00010000d3457824 */ /* 0x000fe200078e00ff */
[----:B------:R-:W-:Y:S01]  /*4e80*/  LOP3.LUT R66, R179, 0xffff0000, RZ, 0xc0, !PT ;  /* 0xffff0000b3427812 */ /* 0x000fe200078ec0ff */
[----:B------:R-:W-:Y:S01]  /*4e90*/  IMAD.U32 R210, R210, 0x10000, RZ ;  /* 0x00010000d2d27824 */ /* 0x000fe200078e00ff */
[----:B------:R-:W-:Y:S01]  /*4ea0*/  PRMT R198, R198, 0x5410, R67 ;  /* 0x00005410c6c67816 */ /* 0x000fe20000000043 */
[C---:B------:R-:W-:Y:S01]  /*4eb0*/  FMUL.FTZ R70, R63.reuse, R68 ;  /* 0x000000443f467220 */ /* 0x040fe20000410000 */
[----:B------:R-:W-:Y:S01]  /*4ec0*/  LOP3.LUT R64, R30, 0xffff0000, RZ, 0xc0, !PT ;  /* 0xffff00001e407812 */ /* 0x000fe200078ec0ff */
[-C--:B------:R-:W-:Y:S01]  /*4ed0*/  FMUL.FTZ R71, R63, R66.reuse ;  /* 0x000000423f477220 */ /* 0x080fe20000410000 */
[----:B------:R-:W-:Y:S01]  /*4ee0*/  LOP3.LUT R63, R28, 0xffff0000, RZ, 0xc0, !PT ;  /* 0xffff00001c3f7812 */ /* 0x000fe200078ec0ff */
[C---:B------:R-:W-:Y:S01]  /*4ef0*/  IMAD.U32 R67, R198.reuse, 0x10000, RZ ;  /* 0x00010000c6437824 */ /* 0x040fe200078e00ff */
[----:B------:R-:W-:Y:S01]  /*4f00*/  LOP3.LUT R30, R31, 0xffff0000, RZ, 0xc0, !PT ;  /* 0xffff00001f1e7812 */ /* 0x000fe200078ec0ff */
[----:B------:R-:W-:Y:S01]  /*4f10*/  FFMA.FTZ R28, R65, R66, -R70 ;  /* 0x00000042411c7223 */ /* 0x000fe20000010846 */
[----:B------:R-:W-:Y:S01]  /*4f20*/  LOP3.LUT R211, R211, 0xffff0000, RZ, 0xc0, !PT ;  /* 0xffff0000d3d37812 */ /* 0x000fe200078ec0ff */
[----:B------:R-:W-:Y:S01]  /*4f30*/  FFMA.FTZ R65, R65, R68, R71 ;  /* 0x0000004441417223 */ /* 0x000fe20000010047 */
[----:B------:R-:W-:Y:S01]  /*4f40*/  LOP3.LUT R198, R198, 0xffff0000, RZ, 0xc0, !PT ;  /* 0xffff0000c6c67812 */ /* 0x000fe200078ec0ff */
[C---:B------:R-:W-:Y:S01]  /*4f50*/  FMUL.FTZ R73, R64.reuse, R69 ;  /* 0x0000004540497220 */ /* 0x040fe20000410000 */
[----:B------:R-:W-:Y:S01]  /*4f60*/  FMUL.FTZ R71, R64, R67 ;  /* 0x0000004340477220 */ /* 0x000fe20000410000 */
[----:B------:R-:W-:-:S02]  /*4f70*/  IMAD.U32 R64, R179, 0x10000, RZ ;  /* 0x00010000b3407824 */ /* 0x000fc400078e00ff */
[C---:B------:R-:W-:Y:S01]  /*4f80*/  FMUL.FTZ R66, R30.reuse, R211 ;  /* 0x000000d31e427220 */ /* 0x040fe20000410000 */
[----:B------:R-:W-:Y:S01]  /*4f90*/  FMUL.FTZ R68, R30, R198 ;  /* 0x000000c61e447220 */ /* 0x000fe20000410000 */
[C---:B------:R-:W-:Y:S01]  /*4fa0*/  FFMA.FTZ R73, R62.reuse, R67, -R73 ;  /* 0x000000433e497223 */ /* 0x040fe20000010849 */
[----:B------:R-:W-:Y:S01]  /*4fb0*/  FMUL.FTZ R30, R63, R210 ;  /* 0x000000d23f1e7220 */ /* 0x000fe20000410000 */
[----:B------:R-:W-:Y:S02]  /*4fc0*/  IMAD.U32 R31, R31, 0x10000, RZ ;  /* 0x000100001f1f7824 */ /* 0x000fe400078e00ff */
[----:B------:R-:W-:Y:S01]  /*4fd0*/  FFMA.FTZ R62, R62, R69, R71 ;  /* 0x000000453e3e7223 */ /* 0x000fe20000010047 */
[-C--:B------:R-:W-:Y:S01]  /*4fe0*/  FMUL.FTZ R63, R63, R64.reuse ;  /* 0x000000403f3f7220 */ /* 0x080fe20000410000 */
        /* <DEDUP_REMOVED lines=9> */
.L_x_1708:
[----:B------:R-:W-:Y:S05]  /*5080*/  BSYNC B2 ;  /* 0x0000000000027941 */ /* 0x000fea0003800000 */
.L_x_1707:
[----:B------:R-:W-:Y:S02]  /*5090*/  ULDC.64 UR4, c[0x0][0x208] ;  /* 0x0000820000047ab9 */ /* 0x000fe40000000a00 */
[----:B--2---:R0:W-:Y:S03]  /*50a0*/  STG.E.128 desc[UR4][R40.64+0x140], R28 ;  /* 0x0001401c28007986 */ /* 0x0041e6000c101d04 */
.L_x_1686:
[----:B------:R-:W-:Y:S05]  /*50b0*/  BSYNC B1 ;  /* 0x0000000000017941 */ /* 0x000fea0003800000 */
.L_x_1685:
        /* <DEDUP_REMOVED lines=13> */
[----:B------:R-:W-:Y:S02]  /*5190*/  PRMT R213, R213, 0x5410, R62 ;  /* 0x00005410d5d57816 */ /* 0x000fe4000000003e */
[----:B------:R-:W-:-:S02]  /*51a0*/  SHF.R.U32.HI R63, RZ, 0x10, R59 ;  /* 0x00000010ff3f7819 */ /* 0x000fc4000001163b */
[----:B------:R-:W-:Y:S02]  /*51b0*/  PRMT R229, R229, 0x5410, R60 ;  /* 0x00005410e5e57816 */ /* 0x000fe4000000003c */
[----:B------:R-:W-:Y:S02]  /*51c0*/  LOP3.LUT R41, R29, 0xffff0000, RZ, 0xc0, !PT ;  /* 0xffff00001d297812 */ /* 0x000fe400078ec0ff */
[C---:B------:R-:W-:Y:S01]  /*51d0*/  LOP3.LUT R62, R220.reuse, 0xffff0000, RZ, 0xc0, !PT ;  /* 0xffff0000dc3e7812 */ /* 0x040fe200078ec0ff */
[----:B------:R-:W-:Y:S01]  /*51e0*/  IMAD.U32 R220, R220, 0x10000, RZ ;  /* 0x00010000dcdc7824 */ /* 0x000fe200078e00ff */
[C---:B------:R-:W-:Y:S01]  /*51f0*/  LOP3.LUT R60, R213.reuse, 0xffff0000, RZ, 0xc0, !PT ;  /* 0xffff0000d53c7812 */ /* 0x040fe200078ec0ff */
[----:B------:R-:W-:Y:S01]  /*5200*/  IMAD.U32 R213, R213, 0x10000, RZ ;  /* 0x00010000d5d57824 */ /* 0x000fe200078e00ff */
[----:B------:R-:W-:Y:S01]  /*5210*/  PRMT R216, R216, 0x5410, R63 ;  /* 0x00005410d8d87816 */ /* 0x000fe2000000003f */
[----:B------:R-:W-:Y:S01]  /*5220*/  FMUL.FTZ R64, R41, R62 ;  /* 0x0000003e29407220 */ /* 0x000fe20000410000 */
[----:B------:R-:W-:Y:S01]  /*5230*/  LOP3.LUT R59, R30, 0xffff0000, RZ, 0xc0, !PT ;  /* 0xffff00001e3b7812 */ /* 0x000fe200078ec0ff */
[C---:B------:R-:W-:Y:S01]  /*5240*/  IMAD.U32 R30, R31.reuse, 0x10000, RZ ;  /* 0x000100001f1e7824 */ /* 0x040fe200078e00ff */
[----:B------:R-:W-:Y:S01]  /*5250*/  LOP3.LUT R40, R31, 0xffff0000, RZ, 0xc0, !PT ;  /* 0xffff00001f287812 */ /* 0x000fe200078ec0ff */
[----:B------:R-:W-:-:S02]  /*5260*/  IMAD.U32 R31, R29, 0x10000, RZ ;  /* 0x000100001d1f7824 */ /* 0x000fc400078e00ff */
[-C--:B------:R-:W-:Y:S01]  /*5270*/  FMUL.FTZ R41, R41, R60.reuse ;  /* 0x0000003c29297220 */ /* 0x080fe20000410000 */
[C---:B------:R-:W-:Y:S01]  /*5280*/  IMAD.U32 R63, R229.reuse, 0x10000, RZ ;  /* 0x00010000e53f7824 */ /* 0x040fe200078e00ff */
[----:B------:R-:W-:Y:S01]  /*5290*/  LOP3.LUT R229, R229, 0xffff0000, RZ, 0xc0, !PT ;  /* 0xffff0000e5e57812 */ /* 0x000fe200078ec0ff */
[----:B------:R-:W-:Y:S02]  /*52a0*/  IMAD.U32 R61, R216, 0x10000, RZ ;  /* 0x00010000d83d7824 */ /* 0x000fe400078e00ff */
[----:B------:R-:W-:Y:S01]  /*52b0*/  FFMA.FTZ R64, R31, R60, -R64 ;  /* 0x0000003c1f407223 */ /* 0x000fe20000010840 */
[----:B------:R-:W-:Y:S01]  /*52c0*/  FMUL.FTZ R67, R59, R63 ;  /* 0x0000003f3b437220 */ /* 0x000fe20000410000 */
[----:B------:R-:W-:Y:S01]  /*52d0*/  FFMA.FTZ R65, R31, R62, R41 ;  /* 0x0000003e1f417223 */ /* 0x000fe20000010029 */
[----:B------:R-:W-:Y:S02]  /*52e0*/  IMAD.U32 R29, R28, 0x10000, RZ ;  /* 0x000100001c1d7824 */ /* 0x000fe400078e00ff */
[-C--:B------:R-:W-:Y:S01]  /*52f0*/  FMUL.FTZ R59, R59, R61.reuse ;  /* 0x0000003d3b3b7220 */ /* 0x080fe20000410000 */
[----:B------:R-:W-:Y:S01]  /*5300*/  LOP3.LUT R31, R216, 0xffff0000, RZ, 0xc0, !PT ;  /* 0xffff0000d81f7812 */ /* 0x000fe200078ec0ff */
[----:B------:R-:W-:Y:S01]  /*5310*/  FFMA.FTZ R67, R58, R61, -R67 ;  /* 0x0000003d3a437223 */ /* 0x000fe20000010843 */
[----:B------:R-:W-:Y:S01]  /*5320*/  LOP3.LUT R28, R28, 0xffff0000, RZ, 0xc0, !PT ;  /* 0xffff00001c1c7812 */ /* 0x000fe200078ec0ff */
[----:B------:R-:W-:Y:S01]  /*5330*/  FFMA.FTZ R58, R58, R63, R59 ;  /* 0x0000003f3a3a7223 */ /* 0x000fe2000001003b */
[C---:B------:R-:W-:Y:S01]  /*5340*/  FMUL.FTZ R59, R40.reuse, R229 ;  /* 0x000000e5283b7220 */ /* 0x040fe20000410000 */
[----:B------:R-:W-:-:S02]  /*5350*/  FMUL.FTZ R60, R40, R31 ;  /* 0x0000001f283c7220 */ /* 0x000fc40000410000 */
[CC--:B------:R-:W-:Y:S01]  /*5360*/  FMUL.FTZ R40, R28.reuse, R220.reuse ;  /* 0x000000dc1c287220 */ /* 0x0c0fe20000410000 */
[----:B------:R-:W-:Y:S01]  /*5370*/  FMUL.FTZ R41, R28, R213 ;  /* 0x000000d51c297220 */ /* 0x000fe20000410000 */
[C---:B------:R-:W-:Y:S01]  /*5380*/  FFMA.FTZ R59, R30.reuse, R31, -R59 ;  /* 0x0000001f1e3b7223 */ /* 0x040fe2000001083b */
[----:B------:R-:W-:Y:S01]  /*5390*/  FFMA.FTZ R60, R30, R229, R60 ;  /* 0x000000e51e3c7223 */ /* 0x000fe2000001003c */
[C---:B------:R-:W-:Y:S01]  /*53a0*/  FFMA.FTZ R40, R29.reuse, R213, -R40 ;  /* 0x000000d51d287223 */ /* 0x040fe20000010828 */
[----:B------:R-:W-:Y:S01]  /*53b0*/  FFMA.FTZ R41, R29, R220, R41 ;  /* 0x000000dc1d297223 */ /* 0x000fe20000010029 */
[----:B------:R-:W-:Y:S02]  /*53c0*/  F2FP.BF16.F32.PACK_AB R29, R65, R64 ;  /* 0x00000040411d723e */ /* 0x000fe400000010ff */
[----:B------:R-:W-:Y:S02]  /*53d0*/  F2FP.BF16.F32.PACK_AB R31, R60, R59 ;  /* 0x0000003b3c1f723e */ /* 0x000fe400000010ff */
[----:B------:R-:W-:-:S02]  /*53e0*/  F2FP.BF16.F32.PACK_AB R30, R58, R67 ;  /* 0x000000433a1e723e */ /* 0x000fc400000010ff */
[----:B------:R-:W-:-:S07]  /*53f0*/  F2FP.BF16.F32.PACK_AB R28, R41, R40 ;  /* 0x00000028291c723e */ /* 0x000fce00000010ff */
.L_x_1713:
[----:B------:R-:W-:Y:S05]  /*5400*/  BSYNC B2 ;  /* 0x0000000000027941 */ /* 0x000fea0003800000 */
.L_x_1712:
[----:B------:R-:W-:Y:S02]  /*5410*/  ULDC.64 UR4, c[0x0][0x208] ;  /* 0x0000820000047ab9 */ /* 0x000fe40000000a00 */
[----:B--2---:R0:W-:Y:S03]  /*5420*/  STG.E.128 desc[UR4][R36.64], R28 ;  /* 0x0000001c24007986 */ /* 0x0041e6000c101d04 */
.L_x_1711:
[----:B------:R-:W-:Y:S05]  /*5430*/  BSYNC B1 ;  /* 0x0000000000017941 */ /* 0x000fea0003800000 */
.L_x_1710:
        /* <DEDUP_REMOVED lines=53> */
.L_x_1717:
[----:B------:R-:W-:Y:S05]  /*5790*/  BSYNC B2 ;  /* 0x0000000000027941 */ /* 0x000fea0003800000 */
.L_x_1716:
[----:B------:R-:W-:Y:S02]  /*57a0*/  ULDC.64 UR4, c[0x0][0x208] ;  /* 0x0000820000047ab9 */ /* 0x000fe40000000a00 */
[----:B--2---:R0:W-:Y:S03]  /*57b0*/  STG.E.128 desc[UR4][R36.64+0x40], R28 ;  /* 0x0000401c24007986 */ /* 0x0041e6000c101d04 */
.L_x_1715:
[----:B------:R-:W-:Y:S05]  /*57c0*/  BSYNC B1 ;  /* 0x0000000000017941 */ /* 0x000fea0003800000 */
.L_x_1714:
        /* <DEDUP_REMOVED lines=20> */
[----:B------:R-:W-:Y:S01]  /*5910*/  LOP3.LUT R54, R215, 0xffff0000, RZ, 0xc0, !PT ;  /* 0xffff0000d7367812 */ /* 0x000fe200078ec0ff */
        /* <DEDUP_REMOVED lines=32> */
.L_x_1721:
[----:B------:R-:W-:Y:S05]  /*5b20*/  BSYNC B2 ;  /* 0x0000000000027941 */ /* 0x000fea0003800000 */
.L_x_1720:
[----:B------:R-:W-:Y:S02]  /*5b30*/  ULDC.64 UR4, c[0x0][0x208] ;  /* 0x0000820000047ab9 */ /* 0x000fe40000000a00 */
[----:B--2---:R0:W-:Y:S03]  /*5b40*/  STG.E.128 desc[UR4][R36.64+0x80], R28 ;  /* 0x0000801c24007986 */ /* 0x0041e6000c101d04 */
.L_x_1719:
[----:B------:R-:W-:Y:S05]  /*5b50*/  BSYNC B1 ;  /* 0x0000000000017941 */ /* 0x000fea0003800000 */
.L_x_1718:
        /* <DEDUP_REMOVED lines=10> */
[----:B------:R-:W-:Y:S02]  /*5c00*/  SHF.R.U32.HI R53, RZ, 0x10, R47 ;  /* 0x00000010ff357819 */ /* 0x000fe4000001162f */
[----:B------:R-:W-:Y:S02]  /*5c10*/  PRMT R150, R150, 0x5410, R49 ;  /* 0x0000541096967816 */ /* 0x000fe40000000031 */
[----:B------:R-:W-:Y:S02]  /*5c20*/  PRMT R136, R136, 0x5410, R53 ;  /* 0x0000541088887816 */ /* 0x000fe40000000035 */
[----:B------:R-:W-:Y:S01]  /*5c30*/  SHF.R.U64 R50, R46, 0x10, R47 ;  /* 0x000000102e327819 */ /* 0x000fe2000000122f */
[----:B------:R-:W-:Y:S01]  /*5c40*/  IMAD.U32 R46, R31, 0x10000, RZ ;  /* 0x000100001f2e7824 */ /* 0x000fe200078e00ff */
[----:B------:R-:W-:Y:S01]  /*5c50*/  LOP3.LUT R41, R30, 0xffff0000, RZ, 0xc0, !PT ;  /* 0xffff00001e297812 */ /* 0x000fe200078ec0ff */
[----:B------:R-:W-:Y:S01]  /*5c60*/  IMAD.U32 R49, R136, 0x10000, RZ ;  /* 0x0001000088317824 */ /* 0x000fe200078e00ff */
[----:B------:R-:W-:Y:S01]  /*5c70*/  PRMT R148, R148, 0x5410, R51 ;  /* 0x0000541094947816 */ /* 0x000fe20000000033 */
[----:B------:R-:W-:Y:S01]  /*5c80*/  IMAD.U32 R51, R150, 0x10000, RZ ;  /* 0x0001000096337824 */ /* 0x000fe200078e00ff */
[----:B------:R-:W-:Y:S01]  /*5c90*/  PRMT R137, R137, 0x5410, R50 ;  /* 0x0000541089897816 */ /* 0x000fe20000000032 */
[----:B------:R-:W-:Y:S01]  /*5ca0*/  IMAD.U32 R30, R29, 0x10000, RZ ;  /* 0x000100001d1e7824 */ /* 0x000fe200078e00ff */
[----:B------:R-:W-:Y:S01]  /*5cb0*/  LOP3.LUT R47, R31, 0xffff0000, RZ, 0xc0, !PT ;  /* 0xffff00001f2f7812 */ /* 0x000fe200078ec0ff */
[----:B------:R-:W-:Y:S01]  /*5cc0*/  FMUL.FTZ R55, R41, R51 ;  /* 0x0000003329377220 */ /* 0x000fe20000410000 */
[----:B------:R-:W-:Y:S01]  /*5cd0*/  LOP3.LUT R31, R29, 0xffff0000, RZ, 0xc0, !PT ;  /* 0xffff00001d1f7812 */ /* 0x000fe200078ec0ff */
[-C--:B------:R-:W-:Y:S01]  /*5ce0*/  FMUL.FTZ R41, R41, R49.reuse ;  /* 0x0000003129297220 */ /* 0x080fe20000410000 */
[----:B------:R-:W-:Y:S01]  /*5cf0*/  LOP3.LUT R50, R148, 0xffff0000, RZ, 0xc0, !PT ;  /* 0xffff000094327812 */ /* 0x000fe200078ec0ff */
[----:B------:R-:W-:Y:S01]  /*5d00*/  FFMA.FTZ R55, R40, R49, -R55 ;  /* 0x0000003128377223 */ /* 0x000fe20000010837 */
[----:B------:R-:W-:Y:S01]  /*5d10*/  LOP3.LUT R48, R137, 0xffff0000, RZ, 0xc0, !PT ;  /* 0xffff000089307812 */ /* 0x000fe200078ec0ff */
[----:B------:R-:W-:Y:S01]  /*5d20*/  IMAD.U32 R29, R28, 0x10000, RZ ;  /* 0x000100001c1d7824 */ /* 0x000fe200078e00ff */
[----:B------:R-:W-:Y:S01]  /*5d30*/  LOP3.LUT R150, R150, 0xffff0000, RZ, 0xc0, !PT ;  /* 0xffff000096967812 */ /* 0x000fe200078ec0ff */
[C---:B------:R-:W-:Y:S01]  /*5d40*/  FMUL.FTZ R53, R31.reuse, R50 ;  /* 0x000000321f357220 */ /* 0x040fe20000410000 */
[----:B------:R-:W-:Y:S01]  /*5d50*/  LOP3.LUT R136, R136, 0xffff0000, RZ, 0xc0, !PT ;  /* 0xffff000088887812 */ /* 0x000fe200078ec0ff */
[----:B------:R-:W-:Y:S01]  /*5d60*/  FFMA.FTZ R40, R40, R51, R41 ;  /* 0x0000003328287223 */ /* 0x000fe20000010029 */
[----:B------:R-:W-:Y:S01]  /*5d70*/  FMUL.FTZ R31, R31, R48 ;  /* 0x000000301f1f7220 */ /* 0x000fe20000410000 */
[----:B------:R-:W-:Y:S01]  /*5d80*/  LOP3.LUT R28, R28, 0xffff0000, RZ, 0xc0, !PT ;  /* 0xffff00001c1c7812 */ /* 0x000fe200078ec0ff */
[----:B------:R-:W-:Y:S01]  /*5d90*/  FMUL.FTZ R41, R47, R150 ;  /* 0x000000962f297220 */ /* 0x000fe20000410000 */
[----:B------:R-:W-:-:S02]  /*5da0*/  IMAD.U32 R148, R148, 0x10000, RZ ;  /* 0x0001000094947824 */ /* 0x000fc400078e00ff */
[----:B------:R-:W-:Y:S01]  /*5db0*/  FMUL.FTZ R47, R47, R136 ;  /* 0x000000882f2f7220 */ /* 0x000fe20000410000 */
[----:B------:R-:W-:Y:S02]  /*5dc0*/  IMAD.U32 R137, R137, 0x10000, RZ ;  /* 0x0001000089897824 */ /* 0x000fe400078e00ff */
[C---:B------:R-:W-:Y:S01]  /*5dd0*/  FFMA.FTZ R53, R30.reuse, R48, -R53 ;  /* 0x000000301e357223 */ /* 0x040fe20000010835 */
[----:B------:R-:W-:Y:S01]  /*5de0*/  FFMA.FTZ R50, R30, R50, R31 ;  /* 0x000000321e327223 */ /* 0x000fe2000001001f */
[----:B------:R-:W-:Y:S01]  /*5df0*/  FFMA.FTZ R41, R46, R136, -R41 ;  /* 0x000000882e297223 */ /* 0x000fe20000010829 */
[C---:B------:R-:W-:Y:S01]  /*5e00*/  FMUL.FTZ R30, R28.reuse, R148 ;  /* 0x000000941c1e7220 */ /* 0x040fe20000410000 */
[----:B------:R-:W-:Y:S01]  /*5e10*/  FMUL.FTZ R31, R28, R137 ;  /* 0x000000891c1f7220 */ /* 0x000fe20000410000 */
[----:B------:R-:W-:Y:S01]  /*5e20*/  FFMA.FTZ R46, R46, R150, R47 ;  /* 0x000000962e2e7223 */ /* 0x000fe2000001002f */
[----:B------:R-:W-:Y:S01]  /*5e30*/  F2FP.BF16.F32.PACK_AB R40, R40, R55 ;  /* 0x000000372828723e */ /* 0x000fe200000010ff */
[C---:B------:R-:W-:Y:S01]  /*5e40*/  FFMA.FTZ R30, R29.reuse, R137, -R30 ;  /* 0x000000891d1e7223 */ /* 0x040fe2000001081e */
[----:B------:R-:W-:Y:S01]  /*5e50*/  FFMA.FTZ R31, R29, R148, R31 ;  /* 0x000000941d1f7223 */ /* 0x000fe2000001001f */
[----:B------:R-:W-:-:S02]  /*5e60*/  F2FP.BF16.F32.PACK_AB R29, R50, R53 ;  /* 0x00000035321d723e */ /* 0x000fc400000010ff */
[----:B------:R-:W-:Y:S02]  /*5e70*/  F2FP.BF16.F32.PACK_AB R41, R46, R41 ;  /* 0x000000292e29723e */ /* 0x000fe400000010ff */
[----:B------:R-:W-:Y:S01]  /*5e80*/  F2FP.BF16.F32.PACK_AB R28, R31, R30 ;  /* 0x0000001e1f1c723e */ /* 0x000fe200000010ff */
[----:B------:R-:W-:Y:S02]  /*5e90*/  IMAD.MOV.U32 R30, RZ, RZ, R40 ;  /* 0x000000ffff1e7224 */ /* 0x000fe400078e0028 */
[----:B------:R-:W-:-:S07]  /*5ea0*/  IMAD.MOV.U32 R31, RZ, RZ, R41 ;  /* 0x000000ffff1f7224 */ /* 0x000fce00078e0029 */
.L_x_1725:
[----:B------:R-:W-:Y:S05]  /*5eb0*/  BSYNC B2 ;  /* 0x0000000000027941 */ /* 0x000fea0003800000 */
.L_x_1724:
[----:B------:R-:W-:Y:S02]  /*5ec0*/  ULDC.64 UR4, c[0x0][0x208] ;  /* 0x0000820000047ab9 */ /* 0x000fe40000000a00 */
[----:B--2---:R0:W-:Y:S03]  /*5ed0*/  STG.E.128 desc[UR4][R36.64+0xc0], R28 ;  /* 0x0000c01c24007986 */ /* 0x0041e6000c101d04 */
.L_x_1723:
[----:B------:R-:W-:Y:S05]  /*5ee0*/  BSYNC B1 ;  /* 0x0000000000017941 */ /* 0x000fea0003800000 */
.L_x_1722:
        /* <DEDUP_REMOVED lines=9> */
[----:B------:R-:W-:Y:S01]  /*5f80*/  SHF.R.U32.HI R47, RZ, 0x10, R43 ;  /* 0x00000010ff2f7819 */ /* 0x000fe2000001162b */
[----:B------:R-:W-:Y:S01]  /*5f90*/  IMAD.U32 R41, R31, 0x10000, RZ ;  /* 0x000100001f297824 */ /* 0x000fe200078e00ff */
[--C-:B------:R-:W-:Y:S02]  /*5fa0*/  SHF.R.U64 R43, R44, 0x10, R45.reuse ;  /* 0x000000102c2b7819 */ /* 0x100fe4000000122d */
[----:B------:R-:W-:Y:S02]  /*5fb0*/  SHF.R.U32.HI R44, RZ, 0x10, R45 ;  /* 0x00000010ff2c7819 */ /* 0x000fe4000001162d */
[----:B------:R-:W-:Y:S02]  /*5fc0*/  PRMT R130, R130, 0x5410, R47 ;  /* 0x0000541082827816 */ /* 0x000fe4000000002f */
[----:B------:R-:W-:-:S02]  /*5fd0*/  PRMT R135, R135, 0x5410, R44 ;  /* 0x0000541087877816 */ /* 0x000fc4000000002c */
[----:B------:R-:W-:Y:S01]  /*5fe0*/  LOP3.LUT R40, R30, 0xffff0000, RZ, 0xc0, !PT ;  /* 0xffff00001e287812 */ /* 0x000fe200078ec0ff */
[----:B------:R-:W-:Y:S01]  /*5ff0*/  IMAD.U32 R44, R130, 0x10000, RZ ;  /* 0x00010000822c7824 */ /* 0x000fe200078e00ff */
[----:B------:R-:W-:Y:S01]  /*6000*/  PRMT R131, R131, 0x5410, R46 ;  /* 0x0000541083837816 */ /* 0x000fe2000000002e */
[----:B------:R-:W-:Y:S01]  /*6010*/  IMAD.U32 R46, R135, 0x10000, RZ ;  /* 0x00010000872e7824 */ /* 0x000fe200078e00ff */
[----:B------:R-:W-:Y:S01]  /*6020*/  PRMT R134, R134, 0x5410, R43 ;  /* 0x0000541086867816 */ /* 0x000fe2000000002b */
[----:B------:R-:W-:Y:S01]  /*6030*/  IMAD.U32 R30, R29, 0x10000, RZ ;  /* 0x000100001d1e7824 */ /* 0x000fe200078e00ff */
[----:B------:R-:W-:Y:S01]  /*6040*/  LOP3.LUT R42, R31, 0xffff0000, RZ, 0xc0, !PT ;  /* 0xffff00001f2a7812 */ /* 0x000fe200078ec0ff */
[C---:B------:R-:W-:Y:S01]  /*6050*/  FMUL.FTZ R50, R40.reuse, R46 ;  /* 0x0000002e28327220 */ /* 0x040fe20000410000 */
[----:B------:R-:W-:Y:S01]  /*6060*/  LOP3.LUT R31, R29, 0xffff0000, RZ, 0xc0, !PT ;  /* 0xffff00001d1f7812 */ /* 0x000fe200078ec0ff */
[-C--:B------:R-:W-:Y:S01]  /*6070*/  FMUL.FTZ R40, R40, R44.reuse ;  /* 0x0000002c28287220 */ /* 0x080fe20000410000 */
[----:B------:R-:W-:Y:S01]  /*6080*/  LOP3.LUT R45, R134, 0xffff0000, RZ, 0xc0, !PT ;  /* 0xffff0000862d7812 */ /* 0x000fe200078ec0ff */
[----:B------:R-:W-:Y:S01]  /*6090*/  FFMA.FTZ R50, R39, R44, -R50 ;  /* 0x0000002c27327223 */ /* 0x000fe20000010832 */
[----:B------:R-:W-:Y:S01]  /*60a0*/  LOP3.LUT R43, R131, 0xffff0000, RZ, 0xc0, !PT ;  /* 0xffff0000832b7812 */ /* 0x000fe200078ec0ff */
[----:B------:R-:W-:Y:S01]  /*60b0*/  IMAD.U32 R29, R28, 0x10000, RZ ;  /* 0x000100001c1d7824 */ /* 0x000fe200078e00ff */
[----:B------:R-:W-:Y:S01]  /*60c0*/  LOP3.LUT R135, R135, 0xffff0000, RZ, 0xc0, !PT ;  /* 0xffff000087877812 */ /* 0x000fe200078ec0ff */
[----:B------:R-:W-:Y:S01]  /*60d0*/  FFMA.FTZ R39, R39, R46, R40 ;  /* 0x0000002e27277223 */ /* 0x000fe20000010028 */
[----:B------:R-:W-:Y:S01]  /*60e0*/  LOP3.LUT R130, R130, 0xffff0000, RZ, 0xc0, !PT ;  /* 0xffff000082827812 */ /* 0x000fe200078ec0ff */
[C---:B------:R-:W-:Y:S01]  /*60f0*/  FMUL.FTZ R47, R31.reuse, R45 ;  /* 0x0000002d1f2f7220 */ /* 0x040fe20000410000 */
[----:B------:R-:W-:Y:S01]  /*6100*/  FMUL.FTZ R48, R31, R43 ;  /* 0x0000002b1f307220 */ /* 0x000fe20000410000 */
[----:B------:R-:W-:Y:S01]  /*6110*/  LOP3.LUT R28, R28, 0xffff0000, RZ, 0xc0, !PT ;  /* 0xffff00001c1c7812 */ /* 0x000fe200078ec0ff */
[----:B------:R-:W-:Y:S01]  /*6120*/  FMUL.FTZ R40, R42, R135 ;  /* 0x000000872a287220 */ /* 0x000fe20000410000 */
[----:B------:R-:W-:-:S02]  /*6130*/  IMAD.U32 R134, R134, 0x10000, RZ ;  /* 0x0001000086867824 */ /* 0x000fc400078e00ff */
[-C--:B------:R-:W-:Y:S01]  /*6140*/  FMUL.FTZ R42, R42, R130.reuse ;  /* 0x000000822a2a7220 */ /* 0x080fe20000410000 */
[----:B------:R-:W-:Y:S02]  /*6150*/  IMAD.U32 R131, R131, 0x10000, RZ ;  /* 0x0001000083837824 */ /* 0x000fe400078e00ff */
[C---:B------:R-:W-:Y:S01]  /*6160*/  FFMA.FTZ R47, R30.reuse, R43, -R47 ;  /* 0x0000002b1e2f7223 */ /* 0x040fe2000001082f */
[----:B------:R-:W-:Y:S01]  /*6170*/  FFMA.FTZ R48, R30, R45, R48 ;  /* 0x0000002d1e307223 */ /* 0x000fe20000010030 */
[C---:B------:R-:W-:Y:S01]  /*6180*/  FFMA.FTZ R40, R41.reuse, R130, -R40 ;  /* 0x0000008229287223 */ /* 0x040fe20000010828 */
        /* <DEDUP_REMOVED lines=11> */
.L_x_1729:
[----:B------:R-:W-:Y:S05]  /*6240*/  BSYNC B2 ;  /* 0x0000000000027941 */ /* 0x000fea0003800000 */
.L_x_1728:
[----:B------:R-:W-:Y:S02]  /*6250*/  ULDC.64 UR4, c[0x0][0x208] ;  /* 0x0000820000047ab9 */ /* 0x000fe40000000a00 */
[----:B--2---:R0:W-:Y:S03]  /*6260*/  STG.E.128 desc[UR4][R36.64+0x100], R28 ;  /* 0x0001001c24007986 */ /* 0x0041e6000c101d04 */
.L_x_1727:
[----:B------:R-:W-:Y:S05]  /*6270*/  BSYNC B1 ;  /* 0x0000000000017941 */ /* 0x000fea0003800000 */
.L_x_1726:
        /* <DEDUP_REMOVED lines=52> */
.L_x_1731:
[----:B------:R-:W-:Y:S05]  /*65c0*/  BSYNC B1 ;  /* 0x0000000000017941 */ /* 0x000fea0003800000 */
.L_x_1730:
[----:B------:R-:W-:Y:S02]  /*65d0*/  ULDC.64 UR4, c[0x0][0x208] ;  /* 0x0000820000047ab9 */ /* 0x000fe40000000a00 */
[----:B--2---:R0:W-:Y:S01]  /*65e0*/  STG.E.128 desc[UR4][R36.64+0x140], R28 ;  /* 0x0001401c24007986 */ /* 0x0041e2000c101d04 */
[----:B------:R-:W-:Y:S05]  /*65f0*/  BRA `(.L_x_1709) ;  /* 0x0000004000907947 */ /* 0x000fea0003800000 */
.L_x_1677:
        /* <DEDUP_REMOVED lines=24> */
[----:B------:R-:W-:Y:S01]  /*6780*/  CS2R R48, SRZ ;  /* 0x0000000000307805 */ /* 0x000fe2000001ff00 */
[----:B------:R-:W-:Y:S01]  /*6790*/  ULDC.64 UR6, c[0x0][0x208] ;  /* 0x0000820000067ab9 */ /* 0x000fe20000000a00 */
        /* <DEDUP_REMOVED lines=22> */
.L_x_1733:
[----:B------:R-:W-:Y:S05]  /*6900*/  BSYNC B1 ;  /* 0x0000000000017941 */ /* 0x000fea0003800000 */
.L_x_1732:
        /* <DEDUP_REMOVED lines=24> */
[----:B------:R-:W-:Y:S01]  /*6a90*/  CS2R R72, SRZ ;  /* 0x0000000000487805 */ /* 0x000fe2000001ff00 */
[----:B------:R-:W-:Y:S01]  /*6aa0*/  ULDC.64 UR8, c[0x0][0x208] ;  /* 0x0000820000087ab9 */ /* 0x000fe20000000a00 */
        /* <DEDUP_REMOVED lines=22> */
.L_x_1735:
[----:B------:R-:W-:Y:S05]  /*6c10*/  BSYNC B1 ;  /* 0x0000000000017941 */ /* 0x000fea0003800000 */
.L_x_1734:
[----:B------:R-:W-:Y:S01]  /*6c20*/  IMAD.MOV.U32 R0, RZ, RZ, R28 ;  /* 0x000000ffff007224 */ /* 0x000fe200078e001c */
[----:B------:R-:W-:Y:S01]  /*6c30*/  PRMT R220, R220, 0x5410, R81 ;  /* 0x00005410dcdc7816 */ /* 0x000fe20000000051 */
[----:B------:R-:W-:Y:S01]  /*6c40*/  IMAD.MOV.U32 R3, RZ, RZ, R29 ;  /* 0x000000ffff037224 */ /* 0x000fe200078e001d */
[----:B------:R-:W-:Y:S01]  /*6c50*/  ULOP3.LUT UR4, UR60, 0x1, URZ, 0xfc, !UPT ;  /* 0x000000013c047892 */ /* 0x000fe2000f8efc3f */
[----:B0-----:R-:W-:Y:S01]  /*6c60*/  IMAD.MOV.U32 R76, RZ, RZ, R34 ;  /* 0x000000ffff4c7224 */ /* 0x001fe200078e0022 */
        /* <DEDUP_REMOVED lines=85> */
.L_x_1736:
[----:B------:R-:W-:Y:S01]  /*71c0*/  IMAD R3, R17, 0x8, R16 ;  /* 0x0000000811037824 */ /* 0x000fe200078e0210 */
[----:B------:R-:W-:Y:S01]  /*71d0*/  SHF.L.U32 R0, R167, 0x1f, RZ ;  /* 0x0000001fa7007819 */ /* 0x000fe200000006ff */
[----:B------:R-:W0:Y:S01]  /*71e0*/  LDC R148, c[0x0][0x2f4] ;  /* 0x0000bd00ff947b82 */ /* 0x000e220000000800 */
[----:B------:R-:W-:Y:S02]  /*71f0*/  BSSY B1, `(.L_x_1737) ;  /* 0x0000004000017945 */ /* 0x000fe40003800000 */
[----:B------:R-:W1:Y:S05]  /*7200*/  SYNCS.PHASECHK.TRANS64.TRYWAIT P5, [R3+URZ+0x2a890], R0 ;  /* 0x02a89000030075a7 */ /* 0x000e6a00080a017f */
[----:B------:R-:W2:Y:S01]  /*7210*/  LDC.64 R122, c[0x0][0x300] ;  /* 0x0000c000ff7a7b82 */ /* 0x000ea20000000a00 */
[----:B-1----:R-:W-:Y:S05]  /*7220*/  @!P5 BRA `(.L_x_1738) ;  /* 0x000002380080d947 */ /* 0x002fea0003800000 */
.L_x_2126:
[----:B------:R-:W-:Y:S05]  /*7230*/  BSYNC B1 ;  /* 0x0000000000017941 */ /* 0x000fea0003800000 */
.L_x_1737:
[----:B------:R-:W-:Y:S01]  /*7240*/  BSSY B1, `(.L_x_1739) ;  /* 0x0000194000017945 */ /* 0x000fe20003800000 */
[----:B0-----:R-:W-:Y:S02]  /*7250*/  IMAD.IADD R150, R148, 0x1, -R126 ;  /* 0x0000000194967824 */ /* 0x001fe400078e0a7e */
[----:B------:R-:W-:Y:S01]  /*7260*/  IMAD.MOV.U32 R125, RZ, RZ, R80 ;  /* 0x000000ffff7d7224 */ /* 0x000fe200078e0050 */
[----:B------:R-:W-:Y:S06]  /*7270*/  @P4 BRA `(.L_x_1740) ;  /* 0x0000001800404947 */ /* 0x000fec0003800000 */
        /* <DEDUP_REMOVED lines=8> */
[----:B------:R-:W-:Y:S03]  /*7300*/  BSSY B3, `(.L_x_1743) ;  /* 0x000007d000037945 */ /* 0x000fe60003800000 */
[----:B------:R-:W-:-:S04]  /*7310*/  SHF.R.S32.HI R77, RZ, 0x1f, R76 ;  /* 0x0000001fff4d7819 */ /* 0x000fc8000001144c */
[----:B------:R-:W-:-:S04]  /*7320*/  LEA.HI R77, R77, R76, RZ, 0x4 ;  /* 0x0000004c4d4d7211 */ /* 0x000fc800078f20ff */
[----:B------:R-:W-:-:S05]  /*7330*/  LEA.HI.SX32 R78, R77, R116, 0x1c ;  /* 0x000000744d4e7211 */ /* 0x000fca00078fe2ff */
[----:B------:R-:W-:-:S05]  /*7340*/  IMAD.SHL.U32 R77, R78, 0x8, RZ ;  /* 0x000000084e4d7824 */ /* 0x000fca00078e00ff */
[----:B------:R-:W-:-:S13]  /*7350*/  ISETP.GE.AND P4, PT, R77, R148, PT ;  /* 0x000000944d00720c */ /* 0x000fda0003f86270 */
[--C-:B------:R-:W-:Y:S02]  /*7360*/  @!P4 SHF.R.S32.HI R76, RZ, 0x1f, R77.reuse ;  /* 0x0000001fff4cc819 */ /* 0x100fe4000001144d */
[-CC-:B------:R-:W-:Y:S02]  /*7370*/  @!P4 IADD3 R79, P5, P6, R86, R130.reuse, R77.reuse ;  /* 0x00000082564fc210 */ /* 0x180fe40007ebe04d */
[----:B------:R-:W-:Y:S02]  /*7380*/  LOP3.LUT R77, R174, 0x38, R77, 0xf8, !PT ;  /* 0x00000038ae4d7812 */ /* 0x000fe400078ef84d */
[----:B------:R-:W-:Y:S02]  /*7390*/  @!P4 IADD3.X R76, R84, R179, R76, P5, P6 ;  /* 0x000000b3544cc210 */ /* 0x000fe40002fec44c */
[----:B------:R-:W-:Y:S02]  /*73a0*/  IADD3 R80, P5, P6, R86, R130, R14 ;  /* 0x0000008256507210 */ /* 0x000fe40007ebe00e */
[----:B------:R-:W-:-:S02]  /*73b0*/  LOP3.LUT R77, R77, R175, RZ, 0x3c, !PT ;  /* 0x000000af4d4d7212 */ /* 0x000fc400078e3cff */
[----:B------:R-:W-:Y:S02]  /*73c0*/  IADD3.X R81, R84, R179, R111, P5, P6 ;  /* 0x000000b354517210 */ /* 0x000fe40002fec46f */
[----:B------:R-:W-:-:S04]  /*73d0*/  LEA R134, P5, R80, R114, 0x1 ;  /* 0x0000007250867211 */ /* 0x000fc800078a08ff */
[----:B------:R-:W-:Y:S02]  /*73e0*/  LEA.HI.X R135, R80, R115, R81, 0x1, P5 ;  /* 0x0000007350877211 */ /* 0x000fe400028f0c51 */
[----:B------:R-:W-:-:S04]  /*73f0*/  @!P4 LEA R136, P5, R79, R114, 0x1 ;  /* 0x000000724f88c211 */ /* 0x000fc800078a08ff */
[----:B------:R-:W-:Y:S02]  /*7400*/  @!P4 LEA.HI.X R137, R79, R115, R76, 0x1, P5 ;  /* 0x000000734f89c211 */ /* 0x000fe400028f0c4c */
[----:B------:R-:W-:Y:S02]  /*7410*/  SHF.R.S32.HI R76, RZ, 0x1f, R78 ;  /* 0x0000001fff4c7819 */ /* 0x000fe4000001144e */
[----:B------:R-:W-:Y:S02]  /*7420*/  ISETP.GE.AND P5, PT, R18, R119, PT ;  /* 0x000000771200720c */ /* 0x000fe40003fa6270 */
[----:B------:R-:W-:-:S04]  /*7430*/  LEA.HI R76, R76, R78, RZ, 0x3 ;  /* 0x0000004e4c4c7211 */ /* 0x000fc800078f18ff */
[----:B------:R-:W-:-:S05]  /*7440*/  SHF.R.S32.HI R76, RZ, 0x3, R76 ;  /* 0x00000003ff4c7819 */ /* 0x000fca000001144c */
        /* <DEDUP_REMOVED lines=10> */
[----:B0-----:R-:W-:Y:S01]  /*74f0*/  IMAD.U32 R209, R81, 0x10000, RZ ;  /* 0x0001000051d17824 */ /* 0x001fe200078e00ff */
[----:B------:R-:W-:Y:S02]  /*7500*/  SHF.R.U32.HI R37, RZ, 0x10, R37 ;  /* 0x00000010ff257819 */ /* 0x000fe40000011625 */
[--C-:B------:R-:W-:Y:S02]  /*7510*/  SHF.R.U64 R36, R38, 0x10, R39.reuse ;  /* 0x0000001026247819 */ /* 0x100fe40000001227 */
[----:B------:R-:W-:Y:S02]  /*7520*/  SHF.R.U32.HI R202, RZ, 0x10, R39 ;  /* 0x00000010ffca7819 */ /* 0x000fe40000011627 */
[----:B------:R-:W-:Y:S02]  /*7530*/  SHF.R.U32.HI R39, RZ, 0x10, R49 ;  /* 0x00000010ff277819 */ /* 0x000fe40000011631 */
[----:B------:R-:W-:-:S02]  /*7540*/  PRMT R38, R199, 0x5410, R37 ;  /* 0x00005410c7267816 */ /* 0x000fc40000000025 */
[----:B------:R-:W-:Y:S01]  /*7550*/  PRMT R37, R208, 0x5410, R39 ;  /* 0x00005410d0257816 */ /* 0x000fe20000000027 */
[----:B--2---:R-:W-:Y:S01]  /*7560*/  IMAD.U32 R39, R77, 0x10000, RZ ;  /* 0x000100004d277824 */ /* 0x004fe200078e00ff */
[----:B------:R-:W-:Y:S01]  /*7570*/  SHF.R.U64 R49, R48, 0x10, R49 ;  /* 0x0000001030317819 */ /* 0x000fe20000001231 */
[C---:B------:R-:W-:Y:S01]  /*7580*/  IMAD.U32 R199, R38.reuse, 0x10000, RZ ;  /* 0x0001000026c77824 */ /* 0x040fe200078e00ff */
[----:B------:R-:W-:Y:S01]  /*7590*/  LOP3.LUT R38, R38, 0xffff0000, RZ, 0xc0, !PT ;  /* 0xffff000026267812 */ /* 0x000fe200078ec0ff */
[----:B------:R-:W-:Y:S01]  /*75a0*/  IMAD.U32 R208, R37, 0x10000, RZ ;  /* 0x0001000025d07824 */ /* 0x000fe200078e00ff */
[----:B------:R-:W-:Y:S02]  /*75b0*/  SHF.R.U32.HI R48, RZ, 0x10, R51 ;  /* 0x00000010ff307819 */ /* 0x000fe40000011633 */
[----:B------:R-:W-:Y:S01]  /*75c0*/  PRMT R49, R233, 0x5410, R49 ;  /* 0x00005410e9317816 */ /* 0x000fe20000000031 */
[C---:B------:R-:W-:Y:S01]  /*75d0*/  FMUL.FTZ R210, R209.reuse, R208 ;  /* 0x000000d0d1d27220 */ /* 0x040fe20000410000 */
[----:B------:R-:W-:Y:S01]  /*75e0*/  FMUL.FTZ R209, R209, R199 ;  /* 0x000000c7d1d17220 */ /* 0x000fe20000410000 */
[----:B------:R-:W-:-:S02]  /*75f0*/  PRMT R48, R237, 0x5432, R48 ;  /* 0x00005432ed307816 */ /* 0x000fc40000000030 */
[C---:B------:R-:W-:Y:S01]  /*7600*/  FFMA.FTZ R199, R39.reuse, R199, -R210 ;  /* 0x000000c727c77223 */ /* 0x040fe200000108d2 */
[----:B------:R-:W-:Y:S01]  /*7610*/  FFMA.FTZ R39, R39, R208, R209 ;  /* 0x000000d027277223 */ /* 0x000fe200000100d1 */
[----:B------:R-:W-:Y:S02]  /*7620*/  LOP3.LUT R208, R37, 0xffff0000, RZ, 0xc0, !PT ;  /* 0xffff000025d07812 */ /* 0x000fe400078ec0ff */
[----:B------:R-:W-:Y:S02]  /*7630*/  LOP3.LUT R209, R81, 0xffff0000, RZ, 0xc0, !PT ;  /* 0xffff000051d17812 */ /* 0x000fe400078ec0ff */
[----:B------:R-:W-:Y:S02]  /*7640*/  LOP3.LUT R37, R77, 0xffff0000, RZ, 0xc0, !PT ;  /* 0xffff00004d257812 */ /* 0x000fe400078ec0ff */
[----:B------:R-:W-:Y:S01]  /*7650*/  PRMT R207, R231, 0x5410, R207 ;  /* 0x00005410e7cf7816 */ /* 0x000fe200000000cf */
[C---:B------:R-:W-:Y:S01]  /*7660*/  FMUL.FTZ R81, R209.reuse, R208 ;  /* 0x000000d0d1517220 */ /* 0x040fe20000410000 */
[-C--:B------:R-:W-:Y:S01]  /*7670*/  FMUL.FTZ R77, R209, R38.reuse ;  /* 0x00000026d14d7220 */ /* 0x080fe20000410000 */
[----:B------:R-:W-:Y:S01]  /*7680*/  IMAD.U32 R209, R83, 0x10000, RZ ;  /* 0x0001000053d17824 */ /* 0x000fe200078e00ff */
[----:B------:R-:W-:Y:S01]  /*7690*/  SHF.R.U64 R50, R50, 0x10, R51 ;  /* 0x0000001032327819 */ /* 0x000fe20000001233 */
[C---:B------:R-:W-:Y:S01]  /*76a0*/  FFMA.FTZ R38, R37.reuse, R38, -R81 ;  /* 0x0000002625267223 */ /* 0x040fe20000010851 */
[----:B------:R-:W-:Y:S01]  /*76b0*/  FFMA.FTZ R37, R37, R208, R77 ;  /* 0x000000d025257223 */ /* 0x000fe2000001004d */
[----:B------:R-:W-:Y:S01]  /*76c0*/  PRMT R77, R234, 0x5432, R202 ;  /* 0x00005432ea4d7816 */ /* 0x000fe200000000ca */
[----:B------:R-:W-:Y:S01]  /*76d0*/  IMAD.U32 R208, R48, 0x10000, RZ ;  /* 0x0001000030d07824 */ /* 0x000fe200078e00ff */
[----:B------:R-:W-:Y:S01]  /*76e0*/  LOP3.LUT R51, R49, 0xffff0000, RZ, 0xc0, !PT ;  /* 0xffff000031337812 */ /* 0x000fe200078ec0ff */
[----:B------:R-:W-:Y:S01]  /*76f0*/  IMAD.U32 R81, R79, 0x10000, RZ ;  /* 0x000100004f517824 */ /* 0x000fe200078e00ff */
[----:B------:R-:W-:Y:S01]  /*7700*/  PRMT R50, R236, 0x5432, R50 ;  /* 0x00005432ec327816 */ /* 0x000fe20000000032 */
[----:B------:R-:W-:-:S02]  /*7710*/  IMAD.U32 R202, R77, 0x10000, RZ ;  /* 0x000100004dca7824 */ /* 0x000fc400078e00ff */
[----:B------:R-:W-:Y:S01]  /*7720*/  FMUL.FTZ R210, R209, R208 ;  /* 0x000000d0d1d27220 */ /* 0x000fe20000410000 */
[----:B------:R-:W-:Y:S01]  /*7730*/  LOP3.LUT R77, R77, 0xffff0000, RZ, 0xc0, !PT ;  /* 0xffff00004d4d7812 */ /* 0x000fe200078ec0ff */
[-C--:B------:R-:W-:Y:S02]  /*7740*/  FMUL.FTZ R209, R209, R202.reuse ;  /* 0x000000cad1d17220 */ /* 0x080fe40000410000 */
[----:B------:R-:W-:Y:S01]  /*7750*/  FFMA.FTZ R202, R81, R202, -R210 ;  /* 0x000000ca51ca7223 */ /* 0x000fe200000108d2 */
[----:B------:R-:W-:Y:S01]  /*7760*/  PRMT R36, R233, 0x5432, R36 ;  /* 0x00005432e9247816 */ /* 0x000fe20000000024 */
[----:B------:R-:W-:Y:S01]  /*7770*/  FFMA.FTZ R81, R81, R208, R209 ;  /* 0x000000d051517223 */ /* 0x000fe200000100d1 */
[----:B------:R-:W-:Y:S02]  /*7780*/  LOP3.LUT R208, R48, 0xffff0000, RZ, 0xc0, !PT ;  /* 0xffff000030d07812 */ /* 0x000fe400078ec0ff */
[----:B------:R-:W-:Y:S02]  /*7790*/  LOP3.LUT R209, R83, 0xffff0000, RZ, 0xc0, !PT ;  /* 0xffff000053d17812 */ /* 0x000fe400078ec0ff */
[----:B------:R-:W-:-:S02]  /*77a0*/  LOP3.LUT R48, R79, 0xffff0000, RZ, 0xc0, !PT ;  /* 0xffff00004f307812 */ /* 0x000fc400078ec0ff */
[----:B------:R-:W-:Y:S01]  /*77b0*/  F2FP.BF16.F32.PACK_AB R38, R38, R199 ;  /* 0x000000c72626723e */ /* 0x000fe200000010ff */
[CC--:B------:R-:W-:Y:S01]  /*77c0*/  FMUL.FTZ R83, R209.reuse, R208.reuse ;  /* 0x000000d0d1537220 */ /* 0x0c0fe20000410000 */
[----:B------:R-:W-:Y:S01]  /*77d0*/  FMUL.FTZ R79, R209, R77 ;  /* 0x0000004dd14f7220 */ /* 0x000fe20000410000 */
[----:B------:R-:W-:Y:S01]  /*77e0*/  IMAD.U32 R209, R207, 0x10000, RZ ;  /* 0x00010000cfd17824 */ /* 0x000fe200078e00ff */
[----:B------:R-:W-:Y:S01]  /*77f0*/  F2FP.BF16.F32.PACK_AB R37, R37, R39 ;  /* 0x000000272525723e */ /* 0x000fe200000010ff */
[C---:B------:R-:W-:Y:S01]  /*7800*/  FFMA.FTZ R77, R48.reuse, R77, -R83 ;  /* 0x0000004d304d7223 */ /* 0x040fe20000010853 */
[----:B------:R-:W-:Y:S01]  /*7810*/  FFMA.FTZ R48, R48, R208, R79 ;  /* 0x000000d030307223 */ /* 0x000fe2000001004f */
[C---:B------:R-:W-:Y:S01]  /*7820*/  IMAD.U32 R208, R80.reuse, 0x10000, RZ ;  /* 0x0001000050d07824 */ /* 0x040fe200078e00ff */
[----:B------:R-:W-:Y:S01]  /*7830*/  LOP3.LUT R80, R80, 0xffff0000, RZ, 0xc0, !PT ;  /* 0xffff000050507812 */ /* 0x000fe200078ec0ff */
[----:B------:R-:W-:Y:S01]  /*7840*/  IMAD.U32 R83, R49, 0x10000, RZ ;  /* 0x0001000031537824 */ /* 0x000fe200078e00ff */
[----:B------:R-:W-:Y:S01]  /*7850*/  LOP3.LUT R49, R207, 0xffff0000, RZ, 0xc0, !PT ;  /* 0xffff0000cf317812 */ /* 0x000fe200078ec0ff */
[C---:B------:R-:W-:Y:S01]  /*7860*/  IMAD.U32 R79, R76.reuse, 0x10000, RZ ;  /* 0x000100004c4f7824 */ /* 0x040fe200078e00ff */
[----:B------:R-:W-:Y:S01]  /*7870*/  LOP3.LUT R76, R76, 0xffff0000, RZ, 0xc0, !PT ;  /* 0xffff00004c4c7812 */ /* 0x000fe200078ec0ff */
[C---:B------:R-:W-:Y:S01]  /*7880*/  FMUL.FTZ R210, R208.reuse, R83 ;  /* 0x00000053d0d27220 */ /* 0x040fe20000410000 */
[-C--:B------:R-:W-:Y:S01]  /*7890*/  FMUL.FTZ R208, R208, R209.reuse ;  /* 0x000000d1d0d07220 */ /* 0x080fe20000410000 */
[C---:B------:R-:W-:Y:S01]  /*78a0*/  IMAD.U32 R207, R82.reuse, 0x10000, RZ ;  /* 0x0001000052cf7824 */ /* 0x040fe200078e00ff */
[----:B------:R-:W-:Y:S01]  /*78b0*/  LOP3.LUT R82, R82, 0xffff0000, RZ, 0xc0, !PT ;  /* 0xffff000052527812 */ /* 0x000fe200078ec0ff */
[C---:B------:R-:W-:Y:S01]  /*78c0*/  FFMA.FTZ R210, R79.reuse, R209, -R210 ;  /* 0x000000d14fd27223 */ /* 0x040fe200000108d2 */
[----:B------:R-:W-:Y:S01]  /*78d0*/  FFMA.FTZ R208, R79, R83, R208 ;  /* 0x000000534fd07223 */ /* 0x000fe200000100d0 */
[C---:B------:R-:W-:Y:S01]  /*78e0*/  FMUL.FTZ R79, R80.reuse, R51 ;  /* 0x00000033504f7220 */ /* 0x040fe20000410000 */
[----:B------:R-:W-:Y:S01]  /*78f0*/  FMUL.FTZ R80, R80, R49 ;  /* 0x0000003150507220 */ /* 0x000fe20000410000 */
[----:B------:R-:W-:Y:S01]  /*7900*/  F2FP.BF16.F32.PACK_AB R202, R77, R202 ;  /* 0x000000ca4dca723e */ /* 0x000fe200000010ff */
[----:B------:R-:W-:-:S02]  /*7910*/  IMAD.MOV.U32 R77, RZ, RZ, R38 ;  /* 0x000000ffff4d7224 */ /* 0x000fc400078e0026 */
[C---:B------:R-:W-:Y:S01]  /*7920*/  FFMA.FTZ R49, R76.reuse, R49, -R79 ;  /* 0x000000314c317223 */ /* 0x040fe2000001084f */
[----:B------:R-:W-:Y:S01]  /*7930*/  FFMA.FTZ R51, R76, R51, R80 ;  /* 0x000000334c337223 */ /* 0x000fe20000010050 */
[C---:B------:R-:W-:Y:S01]  /*7940*/  IMAD.U32 R79, R50.reuse, 0x10000, RZ ;  /* 0x00010000324f7824 */ /* 0x040fe200078e00ff */
[----:B------:R-:W-:Y:S01]  /*7950*/  LOP3.LUT R50, R50, 0xffff0000, RZ, 0xc0, !PT ;  /* 0xffff000032327812 */ /* 0x000fe200078ec0ff */
[C---:B------:R-:W-:Y:S01]  /*7960*/  IMAD.U32 R80, R36.reuse, 0x10000, RZ ;  /* 0x0001000024507824 */ /* 0x040fe200078e00ff */
[----:B------:R-:W-:Y:S01]  /*7970*/  LOP3.LUT R36, R36, 0xffff0000, RZ, 0xc0, !PT ;  /* 0xffff000024247812 */ /* 0x000fe200078ec0ff */
[C---:B------:R-:W-:Y:S01]  /*7980*/  FMUL.FTZ R83, R207.reuse, R79 ;  /* 0x0000004fcf537220 */ /* 0x040fe20000410000 */
[C---:B------:R-:W-:Y:S02]  /*7990*/  IMAD.U32 R76, R78.reuse, 0x10000, RZ ;  /* 0x000100004e4c7824 */ /* 0x040fe400078e00ff */
[-C--:B------:R-:W-:Y:S01]  /*79a0*/  FMUL.FTZ R207, R207, R80.reuse ;  /* 0x00000050cfcf7220 */ /* 0x080fe20000410000 */
[----:B------:R-:W-:Y:S01]  /*79b0*/  LOP3.LUT R78, R78, 0xffff0000, RZ, 0xc0, !PT ;  /* 0xffff00004e4e7812 */ /* 0x000fe200078ec0ff */
[----:B------:R-:W-:-:S02]  /*79c0*/  FFMA.FTZ R83, R76, R80, -R83 ;  /* 0x000000504c537223 */ /* 0x000fc40000010853 */
[----:B------:R-:W-:Y:S01]  /*79d0*/  FFMA.FTZ R207, R76, R79, R207 ;  /* 0x0000004f4ccf7223 */ /* 0x000fe200000100cf */
[C---:B------:R-:W-:Y:S01]  /*79e0*/  FMUL.FTZ R76, R82.reuse, R50 ;  /* 0x00000032524c7220 */ /* 0x040fe20000410000 */
[-C--:B------:R-:W-:Y:S01]  /*79f0*/  FMUL.FTZ R82, R82, R36.reuse ;  /* 0x0000002452527220 */ /* 0x080fe20000410000 */
        /* <DEDUP_REMOVED lines=10> */
[----:B------:R-:W-:Y:S02]  /*7aa0*/  IMAD.MOV.U32 R80, RZ, RZ, R51 ;  /* 0x000000ffff507224 */ /* 0x000fe400078e0033 */
[----:B------:R-:W-:Y:S02]  /*7ab0*/  IMAD.MOV.U32 R78, RZ, RZ, R83 ;  /* 0x000000ffff4e7224 */ /* 0x000fe400078e0053 */
[----:B------:R-:W-:-:S07]  /*7ac0*/  IMAD.MOV.U32 R83, RZ, RZ, R48 ;  /* 0x000000ffff537224 */ /* 0x000fce00078e0030 */
.L_x_1744:
[----:B------:R-:W-:Y:S05]  /*7ad0*/  BSYNC B3 ;  /* 0x0000000000037941 */ /* 0x000fea0003800000 */
.L_x_1743:
[----:B------:R-:W-:Y:S02]  /*7ae0*/  ULDC.64 UR4, c[0x0][0x208] ;  /* 0x0000820000047ab9 */ /* 0x000fe40000000a00 */
[----:B--2---:R2:W-:Y:S04]  /*7af0*/  STG.E.128 desc[UR4][R134.64], R76 ;  /* 0x0000004c86007986 */ /* 0x0045e8000c101d04 */
[----:B0-----:R2:W-:Y:S02]  /*7b00*/  @!P4 STG.E.128 desc[UR4][R136.64], R80 ;  /* 0x000000508800c986 */ /* 0x0015e4000c101d04 */
.L_x_1742:
[----:B------:R-:W-:Y:S05]  /*7b10*/  BSYNC B2 ;  /* 0x0000000000027941 */ /* 0x000fea0003800000 */
.L_x_1741:
[----:B------:R-:W-:Y:S01]  /*7b20*/  ISETP.NE.AND P4, PT, R10, RZ, PT ;  /* 0x000000ff0a00720c */ /* 0x000fe20003f85270 */
[----:B------:R-:W-:-:S12]  /*7b30*/  BSSY B2, `(.L_x_1745) ;  /* 0x0000082000027945 */ /* 0x000fd80003800000 */
[----:B------:R-:W-:Y:S05]  /*7b40*/  @!P4 BRA `(.L_x_1746) ;  /* 0x000000080000c947 */ /* 0x000fea0003800000 */
[----:B------:R-:W-:Y:S01]  /*7b50*/  SEL R36, R126, R150, !P1 ;  /* 0x000000967e247207 */ /* 0x000fe20004800000 */
        /* <DEDUP_REMOVED lines=12> */
[----:B--2---:R-:W-:Y:S02]  /*7c20*/  LEA R76, P5, R48, R114, 0x1 ;  /* 0x00000072304c7211 */ /* 0x004fe400078a08ff */
[----:B------:R-:W-:-:S02]  /*7c30*/  LOP3.LUT R37, R37, R175, RZ, 0x3c, !PT ;  /* 0x000000af25257212 */ /* 0x000fc400078e3cff */
        /* <DEDUP_REMOVED lines=28> */
[----:B------:R-:W-:Y:S01]  /*7e00*/  SHF.R.U64 R46, R46, 0x10, R47 ;  /* 0x000000102e2e7819 */ /* 0x000fe2000000122f */
[-C--:B------:R-:W-:Y:S01]  /*7e10*/  FMUL.FTZ R135, R135, R83.reuse ;  /* 0x0000005387877220 */ /* 0x080fe20000410000 */
[----:B------:R-:W-:Y:S01]  /*7e20*/  PRMT R44, R231, 0x5432, R44 ;  /* 0x00005432e72c7816 */ /* 0x000fe2000000002c */
[----:B------:R-:W-:Y:S01]  /*7e30*/  FFMA.FTZ R83, R82, R83, -R136 ;  /* 0x0000005352537223 */ /* 0x000fe20000010888 */
[----:B------:R-:W-:-:S02]  /*7e40*/  IMAD.U32 R136, R51, 0x10000, RZ ;  /* 0x0001000033887824 */ /* 0x000fc400078e00ff */
[----:B------:R-:W-:Y:S01]  /*7e50*/  FFMA.FTZ R82, R82, R134, R135 ;  /* 0x0000008652527223 */ /* 0x000fe20000010087 */
[----:B------:R-:W-:Y:S02]  /*7e60*/  LOP3.LUT R134, R81, 0xffff0000, RZ, 0xc0, !PT ;  /* 0xffff000051867812 */ /* 0x000fe400078ec0ff */
[----:B------:R-:W-:Y:S02]  /*7e70*/  LOP3.LUT R81, R80, 0xffff0000, RZ, 0xc0, !PT ;  /* 0xffff000050517812 */ /* 0x000fe400078ec0ff */
[----:B------:R-:W-:Y:S02]  /*7e80*/  LOP3.LUT R51, R51, 0xffff0000, RZ, 0xc0, !PT ;  /* 0xffff000033337812 */ /* 0x000fe400078ec0ff */
[----:B------:R-:W-:Y:S01]  /*7e90*/  SHF.R.U64 R34, R34, 0x10, R35 ;  /* 0x0000001022227819 */ /* 0x000fe20000001223 */
[C---:B------:R-:W-:Y:S01]  /*7ea0*/  FMUL.FTZ R80, R49.reuse, R81 ;  /* 0x0000005131507220 */ /* 0x040fe20000410000 */
[----:B------:R-:W-:Y:S01]  /*7eb0*/  FMUL.FTZ R49, R49, R134 ;  /* 0x0000008631317220 */ /* 0x000fe20000410000 */
[----:B------:R-:W-:-:S02]  /*7ec0*/  PRMT R46, R229, 0x5432, R46 ;  /* 0x00005432e52e7816 */ /* 0x000fc4000000002e */
[C---:B------:R-:W-:Y:S01]  /*7ed0*/  FFMA.FTZ R80, R37.reuse, R134, -R80 ;  /* 0x0000008625507223 */ /* 0x040fe20000010850 */
[----:B------:R-:W-:Y:S01]  /*7ee0*/  FFMA.FTZ R37, R37, R81, R49 ;  /* 0x0000005125257223 */ /* 0x000fe20000010031 */
[----:B------:R-:W-:Y:S01]  /*7ef0*/  SHF.R.U32.HI R49, RZ, 0x10, R47 ;  /* 0x00000010ff317819 */ /* 0x000fe2000001162f */
[----:B------:R-:W-:Y:S01]  /*7f00*/  IMAD.U32 R134, R39, 0x10000, RZ ;  /* 0x0001000027867824 */ /* 0x000fe200078e00ff */
[----:B------:R-:W-:Y:S01]  /*7f10*/  SHF.R.U32.HI R81, RZ, 0x10, R35 ;  /* 0x00000010ff517819 */ /* 0x000fe20000011623 */
[----:B------:R-:W-:Y:S01]  /*7f20*/  IMAD.U32 R35, R38, 0x10000, RZ ;  /* 0x0001000026237824 */ /* 0x000fe200078e00ff */
[----:B------:R-:W-:Y:S02]  /*7f30*/  PRMT R49, R232, 0x5410, R49 ;  /* 0x00005410e8317816 */ /* 0x000fe40000000031 */
[----:B------:R-:W-:Y:S02]  /*7f40*/  PRMT R81, R229, 0x5410, R81 ;  /* 0x00005410e5517816 */ /* 0x000fe40000000051 */
[----:B------:R-:W-:Y:S01]  /*7f50*/  PRMT R34, R230, 0x5432, R34 ;  /* 0x00005432e6227816 */ /* 0x000fe20000000022 */
[C---:B------:R-:W-:Y:S01]  /*7f60*/  IMAD.U32 R135, R49.reuse, 0x10000, RZ ;  /* 0x0001000031877824 */ /* 0x040fe200078e00ff */
[----:B------:R-:W-:Y:S01]  /*7f70*/  LOP3.LUT R49, R49, 0xffff0000, RZ, 0xc0, !PT ;  /* 0xffff000031317812 */ /* 0x000fe200078ec0ff */
[----:B------:R-:W-:Y:S01]  /*7f80*/  IMAD.U32 R137, R81, 0x10000, RZ ;  /* 0x0001000051897824 */ /* 0x000fe200078e00ff */
[----:B------:R-:W-:Y:S01]  /*7f90*/  F2FP.BF16.F32.PACK_AB R80, R80, R83 ;  /* 0x000000535050723e */ /* 0x000fe200000010ff */
[C---:B------:R-:W-:Y:S01]  /*7fa0*/  FMUL.FTZ R199, R136.reuse, R135 ;  /* 0x0000008788c77220 */ /* 0x040fe20000410000 */
[----:B------:R-:W-:Y:S01]  /*7fb0*/  F2FP.BF16.F32.PACK_AB R82, R37, R82 ;  /* 0x000000522552723e */ /* 0x000fe200000010ff */
[----:B------:R-:W-:Y:S01]  /*7fc0*/  FMUL.FTZ R136, R136, R137 ;  /* 0x0000008988887220 */ /* 0x000fe20000410000 */
[----:B------:R-:W-:Y:S01]  /*7fd0*/  FMUL.FTZ R45, R51, R49 ;  /* 0x00000031332d7220 */ /* 0x000fe20000410000 */
[----:B------:R-:W-:Y:S01]  /*7fe0*/  FFMA.FTZ R137, R134, R137, -R199 ;  /* 0x0000008986897223 */ /* 0x000fe200000108c7 */
[----:B------:R-:W-:-:S02]  /*7ff0*/  IMAD.MOV.U32 R37, RZ, RZ, R80 ;  /* 0x000000ffff257224 */ /* 0x000fc400078e0050 */
[----:B------:R-:W-:Y:S01]  /*8000*/  FFMA.FTZ R136, R134, R135, R136 ;  /* 0x0000008786887223 */ /* 0x000fe20000010088 */
[----:B------:R-:W-:Y:S02]  /*8010*/  SHF.R.U64 R134, R32, 0x10, R33 ;  /* 0x0000001020867819 */ /* 0x000fe40000001221 */
[----:B------:R-:W-:Y:S02]  /*8020*/  LOP3.LUT R33, R81, 0xffff0000, RZ, 0xc0, !PT ;  /* 0xffff000051217812 */ /* 0x000fe400078ec0ff */
[----:B------:R-:W-:-:S03]  /*8030*/  LOP3.LUT R32, R39, 0xffff0000, RZ, 0xc0, !PT ;  /* 0xffff000027207812 */ /* 0x000fc600078ec0ff */
[-C--:B------:R-:W-:Y:S02]  /*8040*/  FMUL.FTZ R39, R51, R33.reuse ;  /* 0x0000002133277220 */ /* 0x080fe40000410000 */
[----:B------:R-:W-:Y:S01]  /*8050*/  FFMA.FTZ R33, R32, R33, -R45 ;  /* 0x0000002120217223 */ /* 0x000fe2000001082d */
[----:B------:R-:W-:Y:S02]  /*8060*/  IMAD.U32 R45, R36, 0x10000, RZ ;  /* 0x00010000242d7824 */ /* 0x000fe400078e00ff */
[----:B------:R-:W-:Y:S01]  /*8070*/  FFMA.FTZ R32, R32, R49, R39 ;  /* 0x0000003120207223 */ /* 0x000fe20000010027 */
[----:B------:R-:W-:Y:S01]  /*8080*/  PRMT R39, R232, 0x5432, R134 ;  /* 0x00005432e8277816 */ /* 0x000fe20000000086 */
[C---:B------:R-:W-:Y:S01]  /*8090*/  IMAD.U32 R134, R48.reuse, 0x10000, RZ ;  /* 0x0001000030867824 */ /* 0x040fe200078e00ff */
[----:B------:R-:W-:Y:S01]  /*80a0*/  LOP3.LUT R48, R48, 0xffff0000, RZ, 0xc0, !PT ;  /* 0xffff000030307812 */ /* 0x000fe200078ec0ff */
[C---:B------:R-:W-:Y:S01]  /*80b0*/  IMAD.U32 R49, R44.reuse, 0x10000, RZ ;  /* 0x000100002c317824 */ /* 0x040fe200078e00ff */
[----:B------:R-:W-:Y:S01]  /*80c0*/  LOP3.LUT R44, R44, 0xffff0000, RZ, 0xc0, !PT ;  /* 0xffff00002c2c7812 */ /* 0x000fe200078ec0ff */
[C---:B------:R-:W-:Y:S01]  /*80d0*/  IMAD.U32 R51, R39.reuse, 0x10000, RZ ;  /* 0x0001000027337824 */ /* 0x040fe200078e00ff */
[----:B------:R-:W-:Y:S01]  /*80e0*/  LOP3.LUT R36, R36, 0xffff0000, RZ, 0xc0, !PT ;  /* 0xffff000024247812 */ /* 0x000fe200078ec0ff */
[C---:B------:R-:W-:Y:S01]  /*80f0*/  FMUL.FTZ R81, R134.reuse, R49 ;  /* 0x0000003186517220 */ /* 0x040fe20000410000 */
[----:B------:R-:W-:Y:S01]  /*8100*/  LOP3.LUT R39, R39, 0xffff0000, RZ, 0xc0, !PT ;  /* 0xffff000027277812 */ /* 0x000fe200078ec0ff */
[-C--:B------:R-:W-:Y:S01]  /*8110*/  FMUL.FTZ R134, R134, R51.reuse ;  /* 0x0000003386867220 */ /* 0x080fe20000410000 */
[-C--:B------:R-:W-:Y:S01]  /*8120*/  FMUL.FTZ R47, R48, R44.reuse ;  /* 0x0000002c302f7220 */ /* 0x080fe20000410000 */
[----:B------:R-:W-:Y:S01]  /*8130*/  FFMA.FTZ R81, R45, R51, -R81 ;  /* 0x000000332d517223 */ /* 0x000fe20000010851 */
[----:B------:R-:W-:Y:S01]  /*8140*/  F2FP.BF16.F32.PACK_AB R33, R33, R137 ;  /* 0x000000892121723e */ /* 0x000fe200000010ff */
[----:B------:R-:W-:Y:S01]  /*8150*/  FFMA.FTZ R134, R45, R49, R134 ;  /* 0x000000312d867223 */ /* 0x000fe20000010086 */
[----:B------:R-:W-:Y:S01]  /*8160*/  LOP3.LUT R45, R38, 0xffff0000, RZ, 0xc0, !PT ;  /* 0xffff0000262d7812 */ /* 0x000fe200078ec0ff */
[-C--:B------:R-:W-:Y:S01]  /*8170*/  FMUL.FTZ R48, R48, R39.reuse ;  /* 0x0000002730307220 */ /* 0x080fe20000410000 */
[----:B------:R-:W-:Y:S01]  /*8180*/  FFMA.FTZ R47, R36, R39, -R47 ;  /* 0x00000027242f7223 */ /* 0x000fe2000001082f */
[C---:B------:R-:W-:Y:S01]  /*8190*/  IMAD.U32 R38, R50.reuse, 0x10000, RZ ;  /* 0x0001000032267824 */ /* 0x040fe200078e00ff */
[----:B------:R-:W-:Y:S01]  /*81a0*/  LOP3.LUT R50, R50, 0xffff0000, RZ, 0xc0, !PT ;  /* 0xffff000032327812 */ /* 0x000fe200078ec0ff */
[C---:B------:R-:W-:Y:S01]  /*81b0*/  IMAD.U32 R39, R46.reuse, 0x10000, RZ ;  /* 0x000100002e277824 */ /* 0x040fe200078e00ff */
[----:B------:R-:W-:Y:S01]  /*81c0*/  LOP3.LUT R46, R46, 0xffff0000, RZ, 0xc0, !PT ;  /* 0xffff00002e2e7812 */ /* 0x000fe200078ec0ff */
[C---:B------:R-:W-:Y:S01]  /*81d0*/  IMAD.U32 R49, R34.reuse, 0x10000, RZ ;  /* 0x0001000022317824 */ /* 0x040fe200078e00ff */
[----:B------:R-:W-:Y:S01]  /*81e0*/  LOP3.LUT R34, R34, 0xffff0000, RZ, 0xc0, !PT ;  /* 0xffff000022227812 */ /* 0x000fe200078ec0ff */
        /* <DEDUP_REMOVED lines=9> */
[----:B------:R-:W-:Y:S01]  /*8280*/  F2FP.BF16.F32.PACK_AB R32, R32, R136 ;  /* 0x000000882020723e */ /* 0x000fe200000010ff */
[----:B------:R-:W-:Y:S01]  /*8290*/  IMAD.MOV.U32 R49, RZ, RZ, R82 ;  /* 0x000000ffff317224 */ /* 0x000fe200078e0052 */
[----:B------:R-:W-:Y:S01]  /*82a0*/  F2FP.BF16.F32.PACK_AB R47, R47, R81 ;  /* 0x000000512f2f723e */ /* 0x000fe200000010ff */
[----:B------:R-:W-:Y:S01]  /*82b0*/  IMAD.MOV.U32 R39, RZ, RZ, R33 ;  /* 0x000000ffff277224 */ /* 0x000fe200078e0021 */
[----:B------:R-:W-:Y:S01]  /*82c0*/  F2FP.BF16.F32.PACK_AB R38, R38, R36 ;  /* 0x000000242626723e */ /* 0x000fe200000010ff */
[----:B------:R-:W-:Y:S01]  /*82d0*/  IMAD.MOV.U32 R51, RZ, RZ, R32 ;  /* 0x000000ffff337224 */ /* 0x000fe200078e0020 */
[----:B------:R-:W-:Y:S01]  /*82e0*/  F2FP.BF16.F32.PACK_AB R48, R48, R134 ;  /* 0x000000863030723e */ /* 0x000fe200000010ff */
[----:B------:R-:W-:Y:S01]  /*82f0*/  IMAD.MOV.U32 R36, RZ, RZ, R47 ;  /* 0x000000ffff247224 */ /* 0x000fe200078e002f */
[----:B------:R-:W-:-:S07]  /*8300*/  F2FP.BF16.F32.PACK_AB R50, R50, R44 ;  /* 0x0000002c3232723e */ /* 0x000fce00000010ff */
.L_x_1748:
[----:B------:R-:W-:Y:S05]  /*8310*/  BSYNC B3 ;  /* 0x0000000000037941 */ /* 0x000fea0003800000 */
.L_x_1747:
[----:B------:R-:W-:Y:S02]  /*8320*/  ULDC.64 UR4, c[0x0][0x208] ;  /* 0x0000820000047ab9 */ /* 0x000fe40000000a00 */
[----:B0-----:R0:W-:Y:S04]  /*8330*/  STG.E.128 desc[UR4][R76.64], R36 ;  /* 0x000000244c007986 */ /* 0x0011e8000c101d04 */
[----:B--2---:R0:W-:Y:S02]  /*8340*/  @!P4 STG.E.128 desc[UR4][R78.64], R48 ;  /* 0x000000304e00c986 */ /* 0x0041e4000c101d04 */
.L_x_1746:
[----:B------:R-:W-:Y:S05]  /*8350*/  BSYNC B2 ;  /* 0x0000000000027941 */ /* 0x000fea0003800000 */
.L_x_1745:
        /* <DEDUP_REMOVED lines=13> */
[--C-:B0-----:R-:W-:Y:S02]  /*8430*/  @!P4 SHF.R.S32.HI R36, RZ, 0x1f, R33.reuse ;  /* 0x0000001fff24c819 */ /* 0x101fe40000011421 */
[----:B------:R-:W-:-:S04]  /*8440*/  @!P4 IADD3 R130, P5, P6, R86, R130, R33 ;  /* 0x000000825682c210 */ /* 0x000fc80007ebe021 */
[----:B------:R-:W-:Y:S02]  /*8450*/  @!P4 IADD3.X R36, R84, R179, R36, P5, P6 ;  /* 0x000000b35424c210 */ /* 0x000fe40002fec424 */
[----:B------:R-:W-:-:S04]  /*8460*/  LEA R44, P5, R35, R114, 0x1 ;  /* 0x00000072232c7211 */ /* 0x000fc800078a08ff */
[----:B------:R-:W-:Y:S02]  /*8470*/  LEA.HI.X R45, R35, R115, R34, 0x1, P5 ;  /* 0x00000073232d7211 */ /* 0x000fe400028f0c22 */
[----:B------:R-:W-:Y:S02]  /*8480*/  SHF.R.S32.HI R35, RZ, 0x1f, R32 ;  /* 0x0000001fff237819 */ /* 0x000fe40000011420 */
[----:B------:R-:W-:Y:S02]  /*8490*/  @!P4 LEA R46, P5, R130, R114, 0x1 ;  /* 0x00000072822ec211 */ /* 0x000fe400078a08ff */
[----:B------:R-:W-:Y:S02]  /*84a0*/  LEA.HI R35, R35, R32, RZ, 0x3 ;  /* 0x0000002023237211 */ /* 0x000fe400078f18ff */
[----:B------:R-:W-:Y:S01]  /*84b0*/  LOP3.LUT R32, R174, 0x38, R33, 0xf8, !PT ;  /* 0x00000038ae207812 */ /* 0x000fe200078ef821 */
[----:B------:R-:W-:Y:S01]  /*84c0*/  IMAD R33, R17, 0x4800, R143 ;  /* 0x0000480011217824 */ /* 0x000fe200078e028f */
[----:B------:R-:W-:-:S02]  /*84d0*/  SHF.R.S32.HI R35, RZ, 0x3, R35 ;  /* 0x00000003ff237819 */ /* 0x000fc40000011423 */
[----:B------:R-:W-:Y:S01]  /*84e0*/  LOP3.LUT R32, R32, R175, RZ, 0x3c, !PT ;  /* 0x000000af20207212 */ /* 0x000fe200078e3cff */
[----:B------:R-:W-:Y:S01]  /*84f0*/  IMAD R33, R33, 0x2, R16 ;  /* 0x0000000221217824 */ /* 0x000fe200078e0210 */
[----:B------:R-:W-:Y:S01]  /*8500*/  @!P4 LEA.HI.X R47, R130, R115, R36, 0x1, P5 ;  /* 0x00000073822fc211 */ /* 0x000fe200028f0c24 */
[----:B------:R-:W-:Y:S01]  /*8510*/  IMAD R35, R35, 0x1800, R176 ;  /* 0x0000180023237824 */ /* 0x000fe200078e02b0 */
[----:B------:R-:W-:-:S03]  /*8520*/  ISETP.GE.AND P5, PT, R166, R119, PT ;  /* 0x00000077a600720c */ /* 0x000fc60003fa6270 */
[----:B------:R-:W-:-:S04]  /*8530*/  IMAD.IADD R32, R35, 0x1, R32 ;  /* 0x0000000123207824 */ /* 0x000fc800078e0220 */
[----:B------:R-:W-:-:S04]  /*8540*/  IMAD R35, R17, 0x4800, R32 ;  /* 0x0000480011237824 */ /* 0x000fc800078e0220 */
[----:B------:R-:W-:Y:S02]  /*8550*/  IMAD R36, R35, 0x2, R16 ;  /* 0x0000000223247824 */ /* 0x000fe400078e0210 */
[----:B------:R-:W0:Y:S04]  /*8560*/  LDS.128 R32, [R33+0x18400] ;  /* 0x0184000021207984 */ /* 0x000e280000000c00 */
[----:B------:R-:W3:Y:S01]  /*8570*/  LDS.128 R36, [R36+0x18400] ;  /* 0x0184000024247984 */ /* 0x000ee20000000c00 */
[----:B------:R-:W-:Y:S05]  /*8580*/  @P5 BRA `(.L_x_1750) ;  /* 0x00000004006c5947 */ /* 0x000fea0003800000 */
[--C-:B------:R-:W-:Y:S01]  /*8590*/  SHF.R.U64 R30, R30, 0x10, R31.reuse ;  /* 0x000000101e1e7819 */ /* 0x100fe2000000121f */
[----:B---3--:R-:W-:Y:S01]  /*85a0*/  IMAD.U32 R50, R37, 0x10000, RZ ;  /* 0x0001000025327824 */ /* 0x008fe200078e00ff */
[----:B------:R-:W-:Y:S01]  /*85b0*/  SHF.R.U32.HI R48, RZ, 0x10, R31 ;  /* 0x00000010ff307819 */ /* 0x000fe2000001161f */
[----:B--2---:R-:W-:Y:S01]  /*85c0*/  IMAD.U32 R78, R39, 0x10000, RZ ;  /* 0x00010000274e7824 */ /* 0x004fe200078e00ff */
        /* <DEDUP_REMOVED lines=15> */
[----:B------:R-:W-:Y:S01]  /*86c0*/  LOP3.LUT R51, R37, 0xffff0000, RZ, 0xc0, !PT ;  /* 0xffff000025337812 */ /* 0x000fe200078ec0ff */
[----:B------:R-:W-:Y:S01]  /*86d0*/  IMAD.U32 R37, R36, 0x10000, RZ ;  /* 0x0001000024257824 */ /* 0x000fe200078e00ff */
        /* <DEDUP_REMOVED lines=24> */
[----:B------:R-:W-:Y:S01]  /*8860*/  FFMA.FTZ R29, R77, R43, -R29 ;  /* 0x0000002b4d1d7223 */ /* 0x000fe2000001081d */
[----:B------:R-:W-:Y:S01]  /*8870*/  IMAD.U32 R43, R31, 0x10000, RZ ;  /* 0x000100001f2b7824 */ /* 0x000fe200078e00ff */
[----:B------:R-:W-:Y:S01]  /*8880*/  LOP3.LUT R36, R36, 0xffff0000, RZ, 0xc0, !PT ;  /* 0xffff000024247812 */ /* 0x000fe200078ec0ff */
[----:B------:R-:W-:-:S02]  /*8890*/  IMAD.U32 R40, R28, 0x10000, RZ ;  /* 0x000100001c287824 */ /* 0x000fc400078e00ff */
[-C--:B------:R-:W-:Y:S01]  /*88a0*/  FMUL.FTZ R39, R39, R48.reuse ;  /* 0x0000003027277220 */ /* 0x080fe20000410000 */
[----:B------:R-:W-:Y:S01]  /*88b0*/  FFMA.FTZ R49, R35, R48, -R49 ;  /* 0x0000003023317223 */ /* 0x000fe20000010831 */
[----:B------:R-:W-:Y:S01]  /*88c0*/  LOP3.LUT R48, R28, 0xffff0000, RZ, 0xc0, !PT ;  /* 0xffff00001c307812 */ /* 0x000fe200078ec0ff */
[----:B------:R-:W-:Y:S01]  /*88d0*/  FMUL.FTZ R28, R37, R43 ;  /* 0x0000002b251c7220 */ /* 0x000fe20000410000 */
[----:B------:R-:W-:Y:S01]  /*88e0*/  LOP3.LUT R31, R31, 0xffff0000, RZ, 0xc0, !PT ;  /* 0xffff00001f1f7812 */ /* 0x000fe200078ec0ff */
[----:B------:R-:W-:Y:S02]  /*88f0*/  IMAD.U32 R33, R32, 0x10000, RZ ;  /* 0x0001000020217824 */ /* 0x000fe400078e00ff */
[----:B------:R-:W-:Y:S01]  /*8900*/  FMUL.FTZ R37, R37, R40 ;  /* 0x0000002825257220 */ /* 0x000fe20000410000 */
[----:B------:R-:W-:Y:S01]  /*8910*/  PRMT R30, R220, 0x5432, R30 ;  /* 0x00005432dc1e7816 */ /* 0x000fe2000000001e */
[----:B------:R-:W-:Y:S01]  /*8920*/  FFMA.FTZ R39, R35, R42, R39 ;  /* 0x0000002a23277223 */ /* 0x000fe20000010027 */
[----:B------:R-:W-:Y:S01]  /*8930*/  LOP3.LUT R32, R32, 0xffff0000, RZ, 0xc0, !PT ;  /* 0xffff000020207812 */ /* 0x000fe200078ec0ff */
[----:B------:R-:W-:Y:S01]  /*8940*/  FMUL.FTZ R35, R36, R31 ;  /* 0x0000001f24237220 */ /* 0x000fe20000410000 */
[C---:B------:R-:W-:Y:S01]  /*8950*/  FFMA.FTZ R28, R33.reuse, R40, -R28 ;  /* 0x00000028211c7223 */ /* 0x040fe2000001081c */
[----:B------:R-:W-:Y:S01]  /*8960*/  FFMA.FTZ R37, R33, R43, R37 ;  /* 0x0000002b21257223 */ /* 0x000fe20000010025 */
[----:B------:R-:W-:Y:S01]  /*8970*/  LOP3.LUT R38, R38, 0xffff0000, RZ, 0xc0, !PT ;  /* 0xffff000026267812 */ /* 0x000fe200078ec0ff */
[----:B------:R-:W-:Y:S01]  /*8980*/  FFMA.FTZ R78, R77, R81, R78 ;  /* 0x000000514d4e7223 */ /* 0x000fe2000001004e */
[----:B------:R-:W-:Y:S01]  /*8990*/  FMUL.FTZ R33, R36, R48 ;  /* 0x0000003024217220 */ /* 0x000fe20000410000 */
[C---:B------:R-:W-:Y:S01]  /*89a0*/  LOP3.LUT R43, R218.reuse, 0xffff0000, RZ, 0xc0, !PT ;  /* 0xffff0000da2b7812 */ /* 0x040fe200078ec0ff */
[----:B------:R-:W-:Y:S01]  /*89b0*/  IMAD.U32 R36, R218, 0x10000, RZ ;  /* 0x00010000da247824 */ /* 0x000fe200078e00ff */
[C---:B------:R-:W-:Y:S01]  /*89c0*/  LOP3.LUT R77, R30.reuse, 0xffff0000, RZ, 0xc0, !PT ;  /* 0xffff00001e4d7812 */ /* 0x040fe200078ec0ff */
[----:B------:R-:W-:-:S02]  /*89d0*/  IMAD.U32 R40, R30, 0x10000, RZ ;  /* 0x000100001e287824 */ /* 0x000fc400078e00ff */
[C---:B------:R-:W-:Y:S01]  /*89e0*/  FFMA.FTZ R35, R32.reuse, R48, -R35 ;  /* 0x0000003020237223 */ /* 0x040fe20000010823 */
[----:B------:R-:W-:Y:S01]  /*89f0*/  FFMA.FTZ R32, R32, R31, R33 ;  /* 0x0000001f20207223 */ /* 0x000fe20000010021 */
[----:B------:R-:W-:Y:S01]  /*8a00*/  LOP3.LUT R34, R34, 0xffff0000, RZ, 0xc0, !PT ;  /* 0xffff000022227812 */ /* 0x000fe200078ec0ff */
[C---:B------:R-:W-:Y:S01]  /*8a10*/  FMUL.FTZ R31, R79.reuse, R36 ;  /* 0x000000244f1f7220 */ /* 0x040fe20000410000 */
[C---:B------:R-:W-:Y:S01]  /*8a20*/  FMUL.FTZ R33, R38.reuse, R43 ;  /* 0x0000002b26217220 */ /* 0x040fe20000410000 */
        /* <DEDUP_REMOVED lines=17> */
.L_x_1750:
[----:B------:R-:W-:Y:S05]  /*8b40*/  BSYNC B2 ;  /* 0x0000000000027941 */ /* 0x000fea0003800000 */
.L_x_1749:
[----:B------:R-:W-:Y:S02]  /*8b50*/  ULDC.64 UR4, c[0x0][0x208] ;  /* 0x0000820000047ab9 */ /* 0x000fe40000000a00 */
[----:B0-----:R4:W-:Y:S04]  /*8b60*/  STG.E.128 desc[UR4][R44.64], R32 ;  /* 0x000000202c007986 */ /* 0x0019e8000c101d04 */
[----:B---3--:R4:W-:Y:S02]  /*8b70*/  @!P4 STG.E.128 desc[UR4][R46.64], R36 ;  /* 0x000000242e00c986 */ /* 0x0089e4000c101d04 */
.L_x_1740:
[----:B------:R-:W-:Y:S05]  /*8b80*/  BSYNC B1 ;  /* 0x0000000000017941 */ /* 0x000fea0003800000 */
.L_x_1739:
        /* <DEDUP_REMOVED lines=10> */
[----:B----4-:R-:W-:Y:S02]  /*8c30*/  IADD3 R32, P3, P4, R86, R124, R14 ;  /* 0x0000007c56207210 */ /* 0x010fe40007c7e00e */
[----:B------:R-:W-:Y:S02]  /*8c40*/  SHF.R.S32.HI R29, RZ, 0x1f, R28 ;  /* 0x0000001fff1d7819 */ /* 0x000fe4000001141c */
[----:B------:R-:W-:Y:S02]  /*8c50*/  IADD3.X R34, R84, R40, R111, P3, P4 ;  /* 0x0000002854227210 */ /* 0x000fe40001fe846f */
[----:B------:R-:W-:-:S04]  /*8c60*/  LEA.HI R29, R29, R28, RZ, 0x4 ;  /* 0x0000001c1d1d7211 */ /* 0x000fc800078f20ff */
[----:B------:R-:W-:-:S04]  /*8c70*/  LEA.HI.SX32 R29, R29, R116, 0x1c ;  /* 0x000000741d1d7211 */ /* 0x000fc800078fe2ff */
[----:B------:R-:W-:Y:S01]  /*8c80*/  SHF.R.S32.HI R28, RZ, 0x1f, R29 ;  /* 0x0000001fff1c7819 */ /* 0x000fe2000001141d */
[----:B------:R-:W-:-:S03]  /*8c90*/  IMAD.SHL.U32 R31, R29, 0x8, RZ ;  /* 0x000000081d1f7824 */ /* 0x000fc600078e00ff */
[----:B------:R-:W-:Y:S02]  /*8ca0*/  LEA.HI R28, R28, R29, RZ, 0x3 ;  /* 0x0000001d1c1c7211 */ /* 0x000fe400078f18ff */
[----:B------:R-:W-:Y:S02]  /*8cb0*/  ISETP.GE.AND P3, PT, R31, R148, PT ;  /* 0x000000941f00720c */ /* 0x000fe40003f66270 */
[----:B------:R-:W-:Y:S02]  /*8cc0*/  SHF.R.S32.HI R35, RZ, 0x3, R28 ;  /* 0x00000003ff237819 */ /* 0x000fe4000001141c */
[----:B------:R-:W-:-:S03]  /*8cd0*/  LOP3.LUT R29, R173, 0x38, R31, 0xf8, !PT ;  /* 0x00000038ad1d7812 */ /* 0x000fc600078ef81f */
[----:B------:R-:W-:Y:S01]  /*8ce0*/  IMAD R28, R35, 0x1800, R178 ;  /* 0x00001800231c7824 */ /* 0x000fe200078e02b2 */
[----:B------:R-:W-:-:S05]  /*8cf0*/  LOP3.LUT R29, R29, R222, RZ, 0x3c, !PT ;  /* 0x000000de1d1d7212 */ /* 0x000fca00078e3cff */
[----:B------:R-:W-:Y:S01]  /*8d00*/  @!P3 SHF.R.S32.HI R33, RZ, 0x1f, R31 ;  /* 0x0000001fff21b819 */ /* 0x000fe2000001141f */
[----:B------:R-:W-:Y:S01]  /*8d10*/  IMAD.IADD R28, R28, 0x1, R29 ;  /* 0x000000011c1c7824 */ /* 0x000fe200078e021d */
[----:B------:R-:W-:Y:S01]  /*8d20*/  @!P3 IADD3 R30, P4, P5, R86, R124, R31 ;  /* 0x0000007c561eb210 */ /* 0x000fe20007d9e01f */
[C---:B------:R-:W-:Y:S02]  /*8d30*/  IMAD R29, R17.reuse, 0x4800, R144 ;  /* 0x00004800111d7824 */ /* 0x040fe400078e0290 */
[----:B------:R-:W-:Y:S01]  /*8d40*/  IMAD R31, R17, 0x4800, R28 ;  /* 0x00004800111f7824 */ /* 0x000fe200078e021c */
[----:B------:R-:W-:Y:S01]  /*8d50*/  @!P3 IADD3.X R33, R84, R40, R33, P4, P5 ;  /* 0x000000285421b210 */ /* 0x000fe200027ea421 */
[----:B------:R-:W-:Y:S01]  /*8d60*/  IMAD R29, R29, 0x2, R16 ;  /* 0x000000021d1d7824 */ /* 0x000fe200078e0210 */
[----:B0-----:R-:W-:-:S04]  /*8d70*/  LEA R36, P4, R32, R114, 0x1 ;  /* 0x0000007220247211 */ /* 0x001fc800078808ff */
[----:B------:R-:W-:Y:S01]  /*8d80*/  LEA.HI.X R37, R32, R115, R34, 0x1, P4 ;  /* 0x0000007320257211 */ /* 0x000fe200020f0c22 */
[----:B------:R-:W-:Y:S01]  /*8d90*/  IMAD R32, R31, 0x2, R16 ;  /* 0x000000021f207824 */ /* 0x000fe200078e0210 */
[----:B------:R-:W-:-:S04]  /*8da0*/  @!P3 LEA R38, P4, R30, R114, 0x1 ;  /* 0x000000721e26b211 */ /* 0x000fc800078808ff */
        /* <DEDUP_REMOVED lines=36> */
[----:B------:R-:W-:Y:S01]  /*8ff0*/  FFMA.FTZ R45, R45, R72, R80 ;  /* 0x000000482d2d7223 */ /* 0x000fe20000010050 */
[-C--:B------:R-:W-:Y:S01]  /*9000*/  FMUL.FTZ R77, R48, R61.reuse ;  /* 0x0000003d304d7220 */ /* 0x080fe20000410000 */
[----:B------:R-:W-:Y:S01]  /*9010*/  FFMA.FTZ R48, R46, R61, -R75 ;  /* 0x0000003d2e307223 */ /* 0x000fe2000001084b */
[----:B------:R-:W-:Y:S01]  /*9020*/  LOP3.LUT R72, R74, 0xffff0000, RZ, 0xc0, !PT ;  /* 0xffff00004a487812 */ /* 0x000fe200078ec0ff */
[C---:B------:R-:W-:Y:S01]  /*9030*/  FMUL.FTZ R61, R60.reuse, R63 ;  /* 0x0000003f3c3d7220 */ /* 0x040fe20000410000 */
[----:B------:R-:W-:Y:S01]  /*9040*/  LOP3.LUT R35, R35, 0xffff0000, RZ, 0xc0, !PT ;  /* 0xffff000023237812 */ /* 0x000fe200078ec0ff */
[-C--:B------:R-:W-:Y:S01]  /*9050*/  FMUL.FTZ R74, R60, R47.reuse ;  /* 0x0000002f3c4a7220 */ /* 0x080fe20000410000 */
[----:B------:R-:W-:Y:S01]  /*9060*/  LOP3.LUT R60, R62, 0xffff0000, RZ, 0xc0, !PT ;  /* 0xffff00003e3c7812 */ /* 0x000fe200078ec0ff */
[----:B------:R-:W-:Y:S01]  /*9070*/  FFMA.FTZ R47, R50, R47, -R61 ;  /* 0x0000002f322f7223 */ /* 0x000fe2000001083d */
[----:B------:R-:W-:Y:S01]  /*9080*/  PRMT R41, R214, 0x5410, R41 ;  /* 0x00005410d6297816 */ /* 0x000fe20000000029 */
[----:B------:R-:W-:Y:S01]  /*9090*/  FFMA.FTZ R50, R50, R63, R74 ;  /* 0x0000003f32327223 */ /* 0x000fe2000001004a */
[----:B------:R-:W-:Y:S01]  /*90a0*/  LOP3.LUT R31, R31, 0xffff0000, RZ, 0xc0, !PT ;  /* 0xffff00001f1f7812 */ /* 0x000fe200078ec0ff */
[----:B------:R-:W-:Y:S01]  /*90b0*/  FMUL.FTZ R76, R35, R72 ;  /* 0x00000048234c7220 */ /* 0x000fe20000410000 */
[----:B------:R-:W-:-:S02]  /*90c0*/  IMAD.U32 R74, R216, 0x10000, RZ ;  /* 0x00010000d84a7824 */ /* 0x000fc400078e00ff */
[-C--:B------:R-:W-:Y:S01]  /*90d0*/  FMUL.FTZ R78, R35, R60.reuse ;  /* 0x0000003c234e7220 */ /* 0x080fe20000410000 */
[----:B------:R-:W-:Y:S01]  /*90e0*/  LOP3.LUT R32, R32, 0xffff0000, RZ, 0xc0, !PT ;  /* 0xffff000020207812 */ /* 0x000fe200078ec0ff */
[----:B------:R-:W-:Y:S01]  /*90f0*/  IMAD.U32 R62, R41, 0x10000, RZ ;  /* 0x00010000293e7824 */ /* 0x000fe200078e00ff */
[----:B------:R-:W-:Y:S01]  /*9100*/  LOP3.LUT R35, R216, 0xffff0000, RZ, 0xc0, !PT ;  /* 0xffff0000d8237812 */ /* 0x000fe200078ec0ff */
[----:B------:R-:W-:Y:S01]  /*9110*/  FFMA.FTZ R60, R31, R60, -R76 ;  /* 0x0000003c1f3c7223 */ /* 0x000fe2000001084c */
[C---:B------:R-:W-:Y:S02]  /*9120*/  IMAD.U32 R29, R28.reuse, 0x10000, RZ ;  /* 0x000100001c1d7824 */ /* 0x040fe400078e00ff */
[C---:B------:R-:W-:Y:S01]  /*9130*/  FMUL.FTZ R76, R33.reuse, R74 ;  /* 0x0000004a214c7220 */ /* 0x040fe20000410000 */
[----:B------:R-:W-:Y:S01]  /*9140*/  LOP3.LUT R28, R28, 0xffff0000, RZ, 0xc0, !PT ;  /* 0xffff00001c1c7812 */ /* 0x000fe200078ec0ff */
[-C--:B------:R-:W-:Y:S01]  /*9150*/  FMUL.FTZ R61, R33, R62.reuse ;  /* 0x0000003e213d7220 */ /* 0x080fe20000410000 */
[----:B------:R-:W-:Y:S01]  /*9160*/  LOP3.LUT R41, R41, 0xffff0000, RZ, 0xc0, !PT ;  /* 0xffff000029297812 */ /* 0x000fe200078ec0ff */
[----:B------:R-:W-:Y:S01]  /*9170*/  FMUL.FTZ R63, R32, R35 ;  /* 0x00000023203f7220 */ /* 0x000fe20000410000 */
[----:B------:R-:W-:Y:S01]  /*9180*/  PRMT R44, R215, 0x5410, R44 ;  /* 0x00005410d72c7816 */ /* 0x000fe2000000002c */
[C---:B------:R-:W-:Y:S01]  /*9190*/  FFMA.FTZ R33, R29.reuse, R62, -R76 ;  /* 0x0000003e1d217223 */ /* 0x040fe2000001084c */
[----:B------:R-:W-:Y:S01]  /*91a0*/  FFMA.FTZ R29, R29, R74, R61 ;  /* 0x0000004a1d1d7223 */ /* 0x000fe2000001003d */
[----:B------:R-:W-:Y:S01]  /*91b0*/  LOP3.LUT R51, R30, 0xffff0000, RZ, 0xc0, !PT ;  /* 0xffff00001e337812 */ /* 0x000fe200078ec0ff */
[-C--:B------:R-:W-:Y:S01]  /*91c0*/  FMUL.FTZ R61, R32, R41.reuse ;  /* 0x00000029203d7220 */ /* 0x080fe20000410000 */
[----:B------:R-:W-:Y:S01]  /*91d0*/  PRMT R42, R213, 0x5410, R42 ;  /* 0x00005410d52a7816 */ /* 0x000fe2000000002a */
[----:B------:R-:W-:Y:S01]  /*91e0*/  FFMA.FTZ R62, R28, R41, -R63 ;  /* 0x000000291c3e7223 */ /* 0x000fe2000001083f */
[C---:B------:R-:W-:Y:S01]  /*91f0*/  IMAD.U32 R30, R34.reuse, 0x10000, RZ ;  /* 0x00010000221e7824 */ /* 0x040fe200078e00ff */
[----:B------:R-:W-:Y:S01]  /*9200*/  LOP3.LUT R34, R34, 0xffff0000, RZ, 0xc0, !PT ;  /* 0xffff000022227812 */ /* 0x000fe200078ec0ff */
[C---:B------:R-:W-:Y:S01]  /*9210*/  IMAD.U32 R41, R44.reuse, 0x10000, RZ ;  /* 0x000100002c297824 */ /* 0x040fe200078e00ff */
[----:B------:R-:W-:Y:S01]  /*9220*/  LOP3.LUT R44, R44, 0xffff0000, RZ, 0xc0, !PT ;  /* 0xffff00002c2c7812 */ /* 0x000fe200078ec0ff */
[----:B------:R-:W-:-:S02]  /*9230*/  IMAD.U32 R32, R42, 0x10000, RZ ;  /* 0x000100002a207824 */ /* 0x000fc400078e00ff */
[----:B------:R-:W-:Y:S01]  /*9240*/  FFMA.FTZ R31, R31, R72, R78 ;  /* 0x000000481f1f7223 */ /* 0x000fe2000001004e */
[----:B------:R-:W-:Y:S01]  /*9250*/  LOP3.LUT R42, R42, 0xffff0000, RZ, 0xc0, !PT ;  /* 0xffff00002a2a7812 */ /* 0x000fe200078ec0ff */
[----:B------:R-:W-:Y:S01]  /*9260*/  FMUL.FTZ R72, R30, R41 ;  /* 0x000000291e487220 */ /* 0x000fe20000410000 */
[----:B------:R-:W-:Y:S01]  /*9270*/  FMUL.FTZ R74, R34, R44 ;  /* 0x0000002c224a7220 */ /* 0x000fe20000410000 */
[----:B------:R-:W-:Y:S01]  /*9280*/  FFMA.FTZ R46, R46, R73, R77 ;  /* 0x000000492e2e7223 */ /* 0x000fe2000001004d */
[----:B------:R-:W-:Y:S01]  /*9290*/  FFMA.FTZ R28, R28, R35, R61 ;  /* 0x000000231c1c7223 */ /* 0x000fe2000001003d */
        /* <DEDUP_REMOVED lines=20> */
.L_x_1754:
[----:B------:R-:W-:Y:S05]  /*93e0*/  BSYNC B2 ;  /* 0x0000000000027941 */ /* 0x000fea0003800000 */
.L_x_1753:
[----:B------:R-:W-:Y:S02]  /*93f0*/  ULDC.64 UR4, c[0x0][0x208] ;  /* 0x0000820000047ab9 */ /* 0x000fe40000000a00 */
[----:B0-----:R3:W-:Y:S04]  /*9400*/  STG.E.128 desc[UR4][R36.64], R28 ;  /* 0x0000001c24007986 */ /* 0x0017e8000c101d04 */
[----:B--2---:R3:W-:Y:S02]  /*9410*/  @!P3 STG.E.128 desc[UR4][R38.64], R32 ;  /* 0x000000202600b986 */ /* 0x0047e4000c101d04 */
.L_x_1752:
[----:B------:R-:W-:Y:S05]  /*9420*/  BSYNC B1 ;  /* 0x0000000000017941 */ /* 0x000fea0003800000 */
.L_x_1751:
[----:B------:R-:W-:Y:S01]  /*9430*/  ISETP.NE.AND P3, PT, R10, RZ, PT ;  /* 0x000000ff0a00720c */ /* 0x000fe20003f65270 */
[----:B------:R-:W-:-:S12]  /*9440*/  BSSY B1, `(.L_x_1755) ;  /* 0x0000081000017945 */ /* 0x000fd80003800000 */
[----:B------:R-:W-:Y:S05]  /*9450*/  @!P3 BRA `(.L_x_1756) ;  /* 0x0000000400fcb947 */ /* 0x000fea0003800000 */
[----:B---3--:R-:W-:Y:S01]  /*9460*/  SEL R28, R126, R150, !P1 ;  /* 0x000000967e1c7207 */ /* 0x008fe20004800000 */
        /* <DEDUP_REMOVED lines=10> */
[----:B------:R-:W-:-:S05]  /*9510*/  SHF.R.S32.HI R31, RZ, 0x3, R31 ;  /* 0x00000003ff1f7819 */ /* 0x000fca000001141f */
[----:B------:R-:W-:-:S06]  /*9520*/  IMAD R28, R31, 0x1800, R178 ;  /* 0x000018001f1c7824 */ /* 0x000fcc00078e02b2 */
[--C-:B------:R-:W-:Y:S02]  /*9530*/  @!P3 SHF.R.S32.HI R33, RZ, 0x1f, R29.reuse ;  /* 0x0000001fff21b819 */ /* 0x100fe4000001141d */
[--C-:B------:R-:W-:Y:S02]  /*9540*/  @!P3 IADD3 R30, P4, P5, R86, R124, R29.reuse ;  /* 0x0000007c561eb210 */ /* 0x100fe40007d9e01d */
[----:B------:R-:W-:Y:S02]  /*9550*/  LOP3.LUT R29, R173, 0x38, R29, 0xf8, !PT ;  /* 0x00000038ad1d7812 */ /* 0x000fe400078ef81d */
[----:B------:R-:W-:Y:S02]  /*9560*/  @!P3 IADD3.X R33, R84, R40, R33, P4, P5 ;  /* 0x000000285421b210 */ /* 0x000fe400027ea421 */
[----:B------:R-:W-:Y:S02]  /*9570*/  LOP3.LUT R29, R29, R222, RZ, 0x3c, !PT ;  /* 0x000000de1d1d7212 */ /* 0x000fe400078e3cff */
[----:B0-----:R-:W-:-:S03]  /*9580*/  LEA R36, P4, R32, R114, 0x1 ;  /* 0x0000007220247211 */ /* 0x001fc600078808ff */
[----:B------:R-:W-:Y:S01]  /*9590*/  IMAD.IADD R28, R28, 0x1, R29 ;  /* 0x000000011c1c7824 */ /* 0x000fe200078e021d */
[-C--:B------:R-:W-:Y:S01]  /*95a0*/  LEA.HI.X R37, R32, R115.reuse, R34, 0x1, P4 ;  /* 0x0000007320257211 */ /* 0x080fe200020f0c22 */
[C---:B------:R-:W-:Y:S01]  /*95b0*/  IMAD R29, R17.reuse, 0x4800, R142 ;  /* 0x00004800111d7824 */ /* 0x040fe200078e028e */
[C---:B------:R-:W-:Y:S01]  /*95c0*/  @!P3 LEA R38, P4, R30.reuse, R114, 0x1 ;  /* 0x000000721e26b211 */ /* 0x040fe200078808ff */
[----:B------:R-:W-:Y:S02]  /*95d0*/  IMAD R31, R17, 0x4800, R28 ;  /* 0x00004800111f7824 */ /* 0x000fe400078e021c */
[--C-:B------:R-:W-:Y:S01]  /*95e0*/  IMAD R29, R29, 0x2, R16.reuse ;  /* 0x000000021d1d7824 */ /* 0x100fe200078e0210 */
[----:B------:R-:W-:Y:S01]  /*95f0*/  @!P3 LEA.HI.X R39, R30, R115, R33, 0x1, P4 ;  /* 0x000000731e27b211 */ /* 0x000fe200020f0c21 */
[----:B------:R-:W-:Y:S01]  /*9600*/  IMAD R32, R31, 0x2, R16 ;  /* 0x000000021f207824 */ /* 0x000fe200078e0210 */
[----:B------:R-:W-:-:S03]  /*9610*/  ISETP.GE.AND P4, PT, R165, R119, PT ;  /* 0x00000077a500720c */ /* 0x000fc60003f86270 */
[----:B------:R-:W0:Y:S04]  /*9620*/  LDS.128 R28, [R29+0x18400] ;  /* 0x018400001d1c7984 */ /* 0x000e280000000c00 */
[----:B------:R-:W2:Y:S06]  /*9630*/  LDS.128 R32, [R32+0x18400] ;  /* 0x0184000020207984 */ /* 0x000eac0000000c00 */
[----:B------:R-:W-:Y:S05]  /*9640*/  @P4 BRA `(.L_x_1758) ;  /* 0x0000000400704947 */ /* 0x000fea0003800000 */
[--C-:B------:R-:W-:Y:S01]  /*9650*/  SHF.R.U64 R63, R56, 0x10, R57.reuse ;  /* 0x00000010383f7819 */ /* 0x100fe20000001239 */
[----:B--2---:R-:W-:Y:S01]  /*9660*/  IMAD.U32 R56, R33, 0x10000, RZ ;  /* 0x0001000021387824 */ /* 0x004fe200078e00ff */
[----:B------:R-:W-:Y:S01]  /*9670*/  SHF.R.U32.HI R61, RZ, 0x10, R57 ;  /* 0x00000010ff3d7819 */ /* 0x000fe20000011639 */
[----:B------:R-:W-:Y:S01]  /*9680*/  IMAD.U32 R51, R35, 0x10000, RZ ;  /* 0x0001000023337824 */ /* 0x000fe200078e00ff */
[----:B------:R-:W-:Y:S01]  /*9690*/  SHF.R.U32.HI R57, RZ, 0x10, R69 ;  /* 0x00000010ff397819 */ /* 0x000fe20000011645 */
[----:B0-----:R-:W-:Y:S01]  /*96a0*/  IMAD.U32 R44, R29, 0x10000, RZ ;  /* 0x000100001d2c7824 */ /* 0x001fe200078e00ff */
[----:B------:R-:W-:Y:S01]  /*96b0*/  SHF.R.U64 R62, R58, 0x10, R59 ;  /* 0x000000103a3e7819 */ /* 0x000fe2000000123b */
[----:B------:R-:W-:Y:S01]  /*96c0*/  IMAD.U32 R50, R31, 0x10000, RZ ;  /* 0x000100001f327824 */ /* 0x000fe200078e00ff */
[----:B------:R-:W-:Y:S01]  /*96d0*/  SHF.R.U64 R45, R68, 0x10, R69 ;  /* 0x00000010442d7819 */ /* 0x000fe20000001245 */
[----:B------:R-:W-:Y:S01]  /*96e0*/  IMAD.U32 R42, R32, 0x10000, RZ ;  /* 0x00010000202a7824 */ /* 0x000fe200078e00ff */
[----:B------:R-:W-:Y:S01]  /*96f0*/  PRMT R48, R198, 0x5410, R63 ;  /* 0x00005410c6307816 */ /* 0x000fe2000000003f */
[----:B------:R-:W-:Y:S01]  /*9700*/  IMAD.U32 R41, R28, 0x10000, RZ ;  /* 0x000100001c297824 */ /* 0x000fe200078e00ff */
[----:B------:R-:W-:-:S02]  /*9710*/  PRMT R57, R212, 0x5432, R57 ;  /* 0x00005432d4397816 */ /* 0x000fc40000000039 */
[----:B------:R-:W-:Y:S02]  /*9720*/  SHF.R.U64 R58, R70, 0x10, R71 ;  /* 0x00000010463a7819 */ /* 0x000fe40000001247 */
[----:B------:R-:W-:Y:S02]  /*9730*/  PRMT R198, R198, 0x5432, R61 ;  /* 0x00005432c6c67816 */ /* 0x000fe4000000003d */
[----:B------:R-:W-:Y:S02]  /*9740*/  SHF.R.U32.HI R70, RZ, 0x10, R71 ;  /* 0x00000010ff467819 */ /* 0x000fe40000011647 */
[----:B------:R-:W-:Y:S01]  /*9750*/  SHF.R.U32.HI R60, RZ, 0x10, R59 ;  /* 0x00000010ff3c7819 */ /* 0x000fe2000001163b */
[----:B------:R-:W-:Y:S01]  /*9760*/  IMAD.U32 R59, R57, 0x10000, RZ ;  /* 0x00010000393b7824 */ /* 0x000fe200078e00ff */
[----:B------:R-:W-:Y:S02]  /*9770*/  PRMT R212, R212, 0x5410, R45 ;  /* 0x00005410d4d47816 */ /* 0x000fe4000000002d */
[----:B------:R-:W-:Y:S01]  /*9780*/  LOP3.LUT R47, R35, 0xffff0000, RZ, 0xc0, !PT ;  /* 0xffff0000232f7812 */ /* 0x000fe200078ec0ff */
[----:B------:R-:W-:Y:S01]  /*9790*/  IMAD.U32 R35, R198, 0x10000, RZ ;  /* 0x00010000c6237824 */ /* 0x000fe200078e00ff */
[C---:B------:R-:W-:Y:S01]  /*97a0*/  PRMT R45, R211.reuse, 0x5410, R58 ;  /* 0x00005410d32d7816 */ /* 0x040fe2000000003a */
[C---:B------:R-:W-:Y:S01]  /*97b0*/  FMUL.FTZ R61, R56.reuse, R59 ;  /* 0x0000003b383d7220 */ /* 0x040fe20000410000 */
[----:B------:R-:W-:Y:S01]  /*97c0*/  PRMT R211, R211, 0x5432, R70 ;  /* 0x00005432d3d37816 */ /* 0x000fe20000000046 */
[-C--:B------:R-:W-:Y:S01]  /*97d0*/  FMUL.FTZ R63, R56, R35.reuse ;  /* 0x00000023383f7220 */ /* 0x080fe20000410000 */
[----:B------:R-:W-:Y:S01]  /*97e0*/  LOP3.LUT R46, R33, 0xffff0000, RZ, 0xc0, !PT ;  /* 0xffff0000212e7812 */ /* 0x000fe200078ec0ff */
[C---:B------:R-:W-:Y:S01]  /*97f0*/  FFMA.FTZ R35, R44.reuse, R35, -R61 ;  /* 0x000000232c237223 */ /* 0x040fe2000001083d */
[----:B------:R-:W-:Y:S01]  /*9800*/  PRMT R33, R159, 0x5410, R62 ;  /* 0x000054109f217816 */ /* 0x000fe2000000003e */
[----:B------:R-:W-:Y:S01]  /*9810*/  IMAD.U32 R58, R211, 0x10000, RZ ;  /* 0x00010000d33a7824 */ /* 0x000fe200078e00ff */
[----:B------:R-:W-:Y:S01]  /*9820*/  PRMT R159, R159, 0x5432, R60 ;  /* 0x000054329f9f7816 */ /* 0x000fe2000000003c */
[----:B------:R-:W-:Y:S01]  /*9830*/  FFMA.FTZ R44, R44, R59, R63 ;  /* 0x0000003b2c2c7223 */ /* 0x000fe2000001003f */
[----:B------:R-:W-:Y:S01]  /*9840*/  LOP3.LUT R57, R57, 0xffff0000, RZ, 0xc0, !PT ;  /* 0xffff000039397812 */ /* 0x000fe200078ec0ff */
[----:B------:R-:W-:Y:S01]  /*9850*/  FMUL.FTZ R59, R51, R58 ;  /* 0x0000003a333b7220 */ /* 0x000fe20000410000 */
[----:B------:R-:W-:Y:S01]  /*9860*/  LOP3.LUT R198, R198, 0xffff0000, RZ, 0xc0, !PT ;  /* 0xffff0000c6c67812 */ /* 0x000fe200078ec0ff */
[----:B------:R-:W-:Y:S01]  /*9870*/  IMAD.U32 R56, R159, 0x10000, RZ ;  /* 0x000100009f387824 */ /* 0x000fe200078e00ff */
[----:B------:R-:W-:Y:S01]  /*9880*/  LOP3.LUT R49, R29, 0xffff0000, RZ, 0xc0, !PT ;  /* 0xffff00001d317812 */ /* 0x000fe200078ec0ff */
[C---:B------:R-:W-:Y:S01]  /*9890*/  FMUL.FTZ R60, R46.reuse, R57 ;  /* 0x000000392e3c7220 */ /* 0x040fe20000410000 */
[----:B------:R-:W-:Y:S01]  /*98a0*/  LOP3.LUT R43, R31, 0xffff0000, RZ, 0xc0, !PT ;  /* 0xffff00001f2b7812 */ /* 0x000fe200078ec0ff */
[----:B------:R-:W-:Y:S01]  /*98b0*/  FMUL.FTZ R62, R46, R198 ;  /* 0x000000c62e3e7220 */ /* 0x000fe20000410000 */
[----:B------:R-:W-:Y:S01]  /*98c0*/  FMUL.FTZ R51, R51, R56 ;  /* 0x0000003833337220 */ /* 0x000fe20000410000 */
[----:B------:R-:W-:Y:S01]  /*98d0*/  FFMA.FTZ R46, R49, R198, -R60 ;  /* 0x000000c6312e7223 */ /* 0x000fe2000001083c */
[C---:B------:R-:W-:Y:S01]  /*98e0*/  FFMA.FTZ R59, R50.reuse, R56, -R59 ;  /* 0x00000038323b7223 */ /* 0x040fe2000001083b */
[----:B------:R-:W-:Y:S01]  /*98f0*/  LOP3.LUT R60, R211, 0xffff0000, RZ, 0xc0, !PT ;  /* 0xffff0000d33c7812 */ /* 0x000fe200078ec0ff */
[----:B------:R-:W-:Y:S01]  /*9900*/  FFMA.FTZ R58, R50, R58, R51 ;  /* 0x0000003a323a7223 */ /* 0x000fe20000010033 */
[----:B------:R-:W-:Y:S01]  /*9910*/  LOP3.LUT R56, R159, 0xffff0000, RZ, 0xc0, !PT ;  /* 0xffff00009f387812 */ /* 0x000fe200078ec0ff */
[----:B------:R-:W-:-:S02]  /*9920*/  IMAD.U32 R51, R212, 0x10000, RZ ;  /* 0x00010000d4337824 */ /* 0x000fc400078e00ff */
[----:B------:R-:W-:Y:S01]  /*9930*/  FFMA.FTZ R49, R49, R57, R62 ;  /* 0x0000003931317223 */ /* 0x000fe2000001003e */
[C---:B------:R-:W-:Y:S02]  /*9940*/  IMAD.U32 R50, R48.reuse, 0x10000, RZ ;  /* 0x0001000030327824 */ /* 0x040fe400078e00ff */
[C---:B------:R-:W-:Y:S01]  /*9950*/  FMUL.FTZ R62, R47.reuse, R60 ;  /* 0x0000003c2f3e7220 */ /* 0x040fe20000410000 */
[----:B------:R-:W-:Y:S01]  /*9960*/  FMUL.FTZ R68, R47, R56 ;  /* 0x000000382f447220 */ /* 0x000fe20000410000 */
[----:B------:R-:W-:Y:S01]  /*9970*/  LOP3.LUT R47, R48, 0xffff0000, RZ, 0xc0, !PT ;  /* 0xffff0000302f7812 */ /* 0x000fe200078ec0ff */
[CC--:B------:R-:W-:Y:S01]  /*9980*/  FMUL.FTZ R48, R42.reuse, R51.reuse ;  /* 0x000000332a307220 */ /* 0x0c0fe20000410000 */
[-C--:B------:R-:W-:Y:S01]  /*9990*/  FMUL.FTZ R42, R42, R50.reuse ;  /* 0x000000322a2a7220 */ /* 0x080fe20000410000 */
[----:B------:R-:W-:Y:S01]  /*99a0*/  LOP3.LUT R32, R32, 0xffff0000, RZ, 0xc0, !PT ;  /* 0xffff000020207812 */ /* 0x000fe200078ec0ff */
[----:B------:R-:W-:Y:S01]  /*99b0*/  IMAD.U32 R29, R30, 0x10000, RZ ;  /* 0x000100001e1d7824 */ /* 0x000fe200078e00ff */
[----:B------:R-:W-:Y:S01]  /*99c0*/  LOP3.LUT R57, R212, 0xffff0000, RZ, 0xc0, !PT ;  /* 0xffff0000d4397812 */ /* 0x000fe200078ec0ff */
[C---:B------:R-:W-:Y:S01]  /*99d0*/  FFMA.FTZ R48, R41.reuse, R50, -R48 ;  /* 0x0000003229307223 */ /* 0x040fe20000010830 */
[----:B------:R-:W-:Y:S01]  /*99e0*/  LOP3.LUT R31, R30, 0xffff0000, RZ, 0xc0, !PT ;  /* 0xffff00001e1f7812 */ /* 0x000fe200078ec0ff */
[----:B------:R-:W-:Y:S01]  /*99f0*/  FFMA.FTZ R42, R41, R51, R42 ;  /* 0x00000033292a7223 */ /* 0x000fe2000001002a */
[----:B------:R-:W-:Y:S01]  /*9a00*/  LOP3.LUT R28, R28, 0xffff0000, RZ, 0xc0, !PT ;  /* 0xffff00001c1c7812 */ /* 0x000fe200078ec0ff */
[----:B------:R-:W-:-:S02]  /*9a10*/  IMAD.U32 R30, R34, 0x10000, RZ ;  /* 0x00010000221e7824 */ /* 0x000fc400078e00ff */
[C---:B------:R-:W-:Y:S01]  /*9a20*/  FFMA.FTZ R62, R43.reuse, R56, -R62 ;  /* 0x000000382b3e7223 */ /* 0x040fe2000001083e */
[----:B------:R-:W-:Y:S01]  /*9a30*/  FFMA.FTZ R61, R43, R60, R68 ;  /* 0x0000003c2b3d7223 */ /* 0x000fe20000010044 */
[C---:B------:R-:W-:Y:S01]  /*9a40*/  IMAD.U32 R41, R45.reuse, 0x10000, RZ ;  /* 0x000100002d297824 */ /* 0x040fe200078e00ff */
[----:B------:R-:W-:Y:S01]  /*9a50*/  LOP3.LUT R34, R34, 0xffff0000, RZ, 0xc0, !PT ;  /* 0xffff000022227812 */ /* 0x000fe200078ec0ff */
[C---:B------:R-:W-:Y:S01]  /*9a60*/  FMUL.FTZ R43, R32.reuse, R57 ;  /* 0x00000039202b7220 */ /* 0x040fe20000410000 */
[-C--:B------:R-:W-:Y:S01]  /*9a70*/  FMUL.FTZ R51, R32, R47.reuse ;  /* 0x0000002f20337220 */ /* 0x080fe20000410000 */
[----:B------:R-:W-:Y:S01]  /*9a80*/  LOP3.LUT R45, R45, 0xffff0000, RZ, 0xc0, !PT ;  /* 0xffff00002d2d7812 */ /* 0x000fe200078ec0ff */
[C---:B------:R-:W-:Y:S01]  /*9a90*/  IMAD.U32 R32, R33.reuse, 0x10000, RZ ;  /* 0x0001000021207824 */ /* 0x040fe200078e00ff */
[----:B------:R-:W-:Y:S01]  /*9aa0*/  LOP3.LUT R33, R33, 0xffff0000, RZ, 0xc0, !PT ;  /* 0xffff000021217812 */ /* 0x000fe200078ec0ff */
[C---:B------:R-:W-:Y:S01]  /*9ab0*/  FFMA.FTZ R43, R28.reuse, R47, -R43 ;  /* 0x0000002f1c2b7223 */ /* 0x040fe2000001082b */
[----:B------:R-:W-:Y:S01]  /*9ac0*/  FFMA.FTZ R51, R28, R57, R51 ;  /* 0x000000391c337223 */ /* 0x000fe20000010033 */
[----:B------:R-:W-:Y:S01]  /*9ad0*/  FMUL.FTZ R28, R30, R41 ;  /* 0x000000291e1c7220 */ /* 0x000fe20000410000 */
[----:B------:R-:W-:Y:S01]  /*9ae0*/  FMUL.FTZ R50, R34, R45 ;  /* 0x0000002d22327220 */ /* 0x000fe20000410000 */
[-C--:B------:R-:W-:Y:S01]  /*9af0*/  FMUL.FTZ R30, R30, R32.reuse ;  /* 0x000000201e1e7220 */ /* 0x080fe20000410000 */
[-C--:B------:R-:W-:Y:S01]  /*9b00*/  FMUL.FTZ R34, R34, R33.reuse ;  /* 0x0000002122227220 */ /* 0x080fe20000410000 */
[----:B------:R-:W-:Y:S01]  /*9b10*/  FFMA.FTZ R28, R29, R32, -R28 ;  /* 0x000000201d1c7223 */ /* 0x000fe2000001081c */
[----:B------:R-:W-:Y:S01]  /*9b20*/  FFMA.FTZ R33, R31, R33, -R50 ;  /* 0x000000211f217223 */ /* 0x000fe20000010832 */
[----:B------:R-:W-:Y:S01]  /*9b30*/  FFMA.FTZ R30, R29, R41, R30 ;  /* 0x000000291d1e7223 */ /* 0x000fe2000001001e */
[----:B------:R-:W-:Y:S01]  /*9b40*/  F2FP.BF16.F32.PACK_AB R29, R46, R35 ;  /* 0x000000232e1d723e */ /* 0x000fe200000010ff */
        /* <DEDUP_REMOVED lines=10> */
[----:B------:R-:W-:-:S02]  /*9bf0*/  IMAD.MOV.U32 R30, RZ, RZ, R58 ;  /* 0x000000ffff1e7224 */ /* 0x000fc400078e003a */
[----:B------:R-:W-:-:S07]  /*9c00*/  IMAD.MOV.U32 R31, RZ, RZ, R59 ;  /* 0x000000ffff1f7224 */ /* 0x000fce00078e003b */
.L_x_1758:
[----:B------:R-:W-:Y:S05]  /*9c10*/  BSYNC B2 ;  /* 0x0000000000027941 */ /* 0x000fea0003800000 */
.L_x_1757:
[----:B------:R-:W-:Y:S02]  /*9c20*/  ULDC.64 UR4, c[0x0][0x208] ;  /* 0x0000820000047ab9 */ /* 0x000fe40000000a00 */
[----:B0-----:R0:W-:Y:S04]  /*9c30*/  STG.E.128 desc[UR4][R36.64], R28 ;  /* 0x0000001c24007986 */ /* 0x0011e8000c101d04 */
[----:B--2---:R0:W-:Y:S02]  /*9c40*/  @!P3 STG.E.128 desc[UR4][R38.64], R32 ;  /* 0x000000202600b986 */ /* 0x0041e4000c101d04 */
.L_x_1756:
[----:B------:R-:W-:Y:S05]  /*9c50*/  BSYNC B1 ;  /* 0x0000000000017941 */ /* 0x000fea0003800000 */
.L_x_1755:
[----:B------:R-:W-:-:S13]  /*9c60*/  ISETP.NE.AND P3, PT, R9, RZ, PT ;  /* 0x000000ff0900720c */ /* 0x000fda0003f65270 */
[----:B------:R-:W-:Y:S05]  /*9c70*/  @!P3 BRA `(.L_x_1709) ;  /* 0x0000000800f0b947 */ /* 0x000fea0003800000 */
[----:B0--3--:R-:W2:Y:S01]  /*9c80*/  LDL R28, [R1+0x4] ;  /* 0x00000400011c7983 */ /* 0x009ea20000100800 */
[----:B------:R-:W-:Y:S01]  /*9c90*/  BSSY B1, `(.L_x_1759) ;  /* 0x0000075000017945 */ /* 0x000fe20003800000 */
[----:B--2---:R-:W-:-:S04]  /*9ca0*/  LOP3.LUT P4, RZ, R28, 0x1, RZ, 0xc0, !PT ;  /* 0x000000011cff7812 */ /* 0x004fc8000788c0ff */
[----:B------:R-:W-:Y:S02]  /*9cb0*/  SEL R150, R126, R150, !P4 ;  /* 0x000000967e967207 */ /* 0x000fe40006000000 */
[----:B----4-:R-:W-:Y:S02]  /*9cc0*/  IADD3 R37, P3, P4, R86, R124, R12 ;  /* 0x0000007c56257210 */ /* 0x010fe40007c7e00c */
        /* <DEDUP_REMOVED lines=10> */
[----:B------:R-:W-:-:S02]  /*9d70*/  LOP3.LUT R29, R173, 0x38, R39, 0xf8, !PT ;  /* 0x00000038ad1d7812 */ /* 0x000fc400078ef827 */
[----:B------:R-:W-:Y:S02]  /*9d80*/  SHF.R.S32.HI R31, RZ, 0x3, R28 ;  /* 0x00000003ff1f7819 */ /* 0x000fe4000001141c */
[----:B------:R-:W-:-:S03]  /*9d90*/  LOP3.LUT R29, R29, R222, RZ, 0x3c, !PT ;  /* 0x000000de1d1d7212 */ /* 0x000fc600078e3cff */
        /* <DEDUP_REMOVED lines=9> */
[----:B------:R-:W-:Y:S01]  /*9e30*/  SHF.R.U64 R57, R52, 0x10, R53 ;  /* 0x0000001034397819 */ /* 0x000fe20000001235 */
[----:B--2---:R-:W-:Y:S01]  /*9e40*/  IMAD.U32 R45, R33, 0x10000, RZ ;  /* 0x00010000212d7824 */ /* 0x004fe200078e00ff */
[----:B------:R-:W-:Y:S01]  /*9e50*/  SHF.R.U32.HI R51, RZ, 0x10, R65 ;  /* 0x00000010ff337819 */ /* 0x000fe20000011641 */
[----:B0-----:R-:W-:Y:S01]  /*9e60*/  IMAD.U32 R41, R29, 0x10000, RZ ;  /* 0x000100001d297824 */ /* 0x001fe200078e00ff */
[----:B------:R-:W-:Y:S01]  /*9e70*/  SHF.R.U32.HI R49, RZ, 0x10, R53 ;  /* 0x00000010ff317819 */ /* 0x000fe20000011635 */
[----:B------:R-:W-:Y:S01]  /*9e80*/  IMAD.U32 R47, R35, 0x10000, RZ ;  /* 0x00010000232f7824 */ /* 0x000fe200078e00ff */
[----:B------:R-:W-:Y:S01]  /*9e90*/  SHF.R.U64 R52, R54, 0x10, R55 ;  /* 0x0000001036347819 */ /* 0x000fe20000001237 */
[----:B------:R-:W-:Y:S01]  /*9ea0*/  IMAD.U32 R44, R32, 0x10000, RZ ;  /* 0x00010000202c7824 */ /* 0x000fe200078e00ff */
[----:B------:R-:W-:Y:S01]  /*9eb0*/  PRMT R48, R156, 0x5410, R57 ;  /* 0x000054109c307816 */ /* 0x000fe20000000039 */
[----:B------:R-:W-:Y:S01]  /*9ec0*/  IMAD.U32 R38, R28, 0x10000, RZ ;  /* 0x000100001c267824 */ /* 0x000fe200078e00ff */
[----:B------:R-:W-:-:S02]  /*9ed0*/  PRMT R51, R158, 0x5432, R51 ;  /* 0x000054329e337816 */ /* 0x000fc40000000033 */
[----:B------:R-:W-:Y:S02]  /*9ee0*/  SHF.R.U32.HI R50, RZ, 0x10, R55 ;  /* 0x00000010ff327819 */ /* 0x000fe40000011637 */
[----:B------:R-:W-:Y:S02]  /*9ef0*/  PRMT R156, R156, 0x5432, R49 ;  /* 0x000054329c9c7816 */ /* 0x000fe40000000031 */
[----:B------:R-:W-:Y:S02]  /*9f00*/  SHF.R.U64 R53, R64, 0x10, R65 ;  /* 0x0000001040357819 */ /* 0x000fe40000001241 */
[--C-:B------:R-:W-:Y:S02]  /*9f10*/  SHF.R.U64 R54, R66, 0x10, R67.reuse ;  /* 0x0000001042367819 */ /* 0x100fe40000001243 */
[----:B------:R-:W-:Y:S01]  /*9f20*/  PRMT R49, R155, 0x5410, R52 ;  /* 0x000054109b317816 */ /* 0x000fe20000000034 */
[----:B------:R-:W-:Y:S01]  /*9f30*/  IMAD.U32 R52, R51, 0x10000, RZ ;  /* 0x0001000033347824 */ /* 0x000fe200078e00ff */
[----:B------:R-:W-:-:S02]  /*9f40*/  SHF.R.U32.HI R66, RZ, 0x10, R67 ;  /* 0x00000010ff427819 */ /* 0x000fc40000011643 */
[----:B------:R-:W-:Y:S01]  /*9f50*/  PRMT R155, R155, 0x5432, R50 ;  /* 0x000054329b9b7816 */ /* 0x000fe20000000032 */
[----:B------:R-:W-:Y:S01]  /*9f60*/  IMAD.U32 R50, R156, 0x10000, RZ ;  /* 0x000100009c327824 */ /* 0x000fe200078e00ff */
[----:B------:R-:W-:Y:S02]  /*9f70*/  PRMT R158, R158, 0x5410, R53 ;  /* 0x000054109e9e7816 */ /* 0x000fe40000000035 */
[----:B------:R-:W-:Y:S01]  /*9f80*/  PRMT R53, R157, 0x5410, R54 ;  /* 0x000054109d357816 */ /* 0x000fe20000000036 */
[----:B------:R-:W-:Y:S01]  /*9f90*/  FMUL.FTZ R54, R45, R52 ;  /* 0x000000342d367220 */ /* 0x000fe20000410000 */
[----:B------:R-:W-:Y:S01]  /*9fa0*/  PRMT R157, R157, 0x5432, R66 ;  /* 0x000054329d9d7816 */ /* 0x000fe20000000042 */
        /* <DEDUP_REMOVED lines=8> */
[----:B------:R-:W-:-:S02]  /*a030*/  IMAD.U32 R50, R155, 0x10000, RZ ;  /* 0x000100009b327824 */ /* 0x000fc400078e00ff */
[C---:B------:R-:W-:Y:S01]  /*a040*/  FMUL.FTZ R57, R46.reuse, R51 ;  /* 0x000000332e397220 */ /* 0x040fe20000410000 */
[-C--:B------:R-:W-:Y:S01]  /*a050*/  FMUL.FTZ R41, R46, R45.reuse ;  /* 0x0000002d2e297220 */ /* 0x080fe20000410000 */
[----:B------:R-:W-:Y:S01]  /*a060*/  FMUL.FTZ R58, R47, R54 ;  /* 0x000000362f3a7220 */ /* 0x000fe20000410000 */
[----:B------:R-:W-:Y:S02]  /*a070*/  IMAD.U32 R33, R31, 0x10000, RZ ;  /* 0x000100001f217824 */ /* 0x000fe400078e00ff */
[-C--:B------:R-:W-:Y:S01]  /*a080*/  FMUL.FTZ R47, R47, R50.reuse ;  /* 0x000000322f2f7220 */ /* 0x080fe20000410000 */
[C---:B------:R-:W-:Y:S01]  /*a090*/  FFMA.FTZ R52, R42.reuse, R45, -R57 ;  /* 0x0000002d2a347223 */ /* 0x040fe20000010839 */
[----:B------:R-:W-:Y:S01]  /*a0a0*/  FFMA.FTZ R51, R42, R51, R41 ;  /* 0x000000332a337223 */ /* 0x000fe20000010029 */
[----:B------:R-:W-:Y:S01]  /*a0b0*/  LOP3.LUT R35, R35, 0xffff0000, RZ, 0xc0, !PT ;  /* 0xffff000023237812 */ /* 0x000fe200078ec0ff */
[----:B------:R-:W-:Y:S01]  /*a0c0*/  FFMA.FTZ R58, R33, R50, -R58 ;  /* 0x00000032213a7223 */ /* 0x000fe2000001083a */
[----:B------:R-:W-:Y:S01]  /*a0d0*/  LOP3.LUT R46, R157, 0xffff0000, RZ, 0xc0, !PT ;  /* 0xffff00009d2e7812 */ /* 0x000fe200078ec0ff */
[----:B------:R-:W-:Y:S01]  /*a0e0*/  FFMA.FTZ R47, R33, R54, R47 ;  /* 0x00000036212f7223 */ /* 0x000fe2000001002f */
[----:B------:R-:W-:Y:S01]  /*a0f0*/  LOP3.LUT R42, R155, 0xffff0000, RZ, 0xc0, !PT ;  /* 0xffff00009b2a7812 */ /* 0x000fe200078ec0ff */
[----:B------:R-:W-:Y:S01]  /*a100*/  IMAD.U32 R41, R158, 0x10000, RZ ;  /* 0x000100009e297824 */ /* 0x000fe200078e00ff */
[----:B------:R-:W-:Y:S01]  /*a110*/  LOP3.LUT R43, R31, 0xffff0000, RZ, 0xc0, !PT ;  /* 0xffff00001f2b7812 */ /* 0x000fe200078ec0ff */
[----:B------:R-:W-:-:S02]  /*a120*/  IMAD.U32 R33, R48, 0x10000, RZ ;  /* 0x0001000030217824 */ /* 0x000fc400078e00ff */
[C---:B------:R-:W-:Y:S01]  /*a130*/  FMUL.FTZ R50, R35.reuse, R46 ;  /* 0x0000002e23327220 */ /* 0x040fe20000410000 */
[-C--:B------:R-:W-:Y:S01]  /*a140*/  FMUL.FTZ R54, R35, R42.reuse ;  /* 0x0000002a23367220 */ /* 0x080fe20000410000 */
[----:B------:R-:W-:Y:S01]  /*a150*/  LOP3.LUT R32, R32, 0xffff0000, RZ, 0xc0, !PT ;  /* 0xffff000020207812 */ /* 0x000fe200078ec0ff */
[----:B------:R-:W-:Y:S01]  /*a160*/  FMUL.FTZ R35, R44, R41 ;  /* 0x000000292c237220 */ /* 0x000fe20000410000 */
[----:B------:R-:W-:Y:S01]  /*a170*/  LOP3.LUT R158, R158, 0xffff0000, RZ, 0xc0, !PT ;  /* 0xffff00009e9e7812 */ /* 0x000fe200078ec0ff */
[-C--:B------:R-:W-:Y:S01]  /*a180*/  FMUL.FTZ R44, R44, R33.reuse ;  /* 0x000000212c2c7220 */ /* 0x080fe20000410000 */
[----:B------:R-:W-:Y:S01]  /*a190*/  LOP3.LUT R48, R48, 0xffff0000, RZ, 0xc0, !PT ;  /* 0xffff000030307812 */ /* 0x000fe200078ec0ff */
[----:B------:R-:W-:Y:S01]  /*a1a0*/  FFMA.FTZ R45, R43, R42, -R50 ;  /* 0x0000002a2b2d7223 */ /* 0x000fe20000010832 */
[----:B------:R-:W-:Y:S01]  /*a1b0*/  LOP3.LUT R29, R28, 0xffff0000, RZ, 0xc0, !PT ;  /* 0xffff00001c1d7812 */ /* 0x000fe200078ec0ff */
[----:B------:R-:W-:Y:S01]  /*a1c0*/  FMUL.FTZ R42, R32, R158 ;  /* 0x0000009e202a7220 */ /* 0x000fe20000410000 */
[C---:B------:R-:W-:Y:S01]  /*a1d0*/  FFMA.FTZ R35, R38.reuse, R33, -R35 ;  /* 0x0000002126237223 */ /* 0x040fe20000010823 */
[----:B------:R-:W-:Y:S01]  /*a1e0*/  FFMA.FTZ R44, R38, R41, R44 ;  /* 0x00000029262c7223 */ /* 0x000fe2000001002c */
[----:B------:R-:W-:-:S02]  /*a1f0*/  IMAD.U32 R31, R34, 0x10000, RZ ;  /* 0x00010000221f7824 */ /* 0x000fc400078e00ff */
[-C--:B------:R-:W-:Y:S01]  /*a200*/  FMUL.FTZ R38, R32, R48.reuse ;  /* 0x0000003020267220 */ /* 0x080fe20000410000 */
[----:B------:R-:W-:Y:S01]  /*a210*/  IMAD.U32 R33, R53, 0x10000, RZ ;  /* 0x0001000035217824 */ /* 0x000fe200078e00ff */
[----:B------:R-:W-:Y:S01]  /*a220*/  LOP3.LUT R34, R34, 0xffff0000, RZ, 0xc0, !PT ;  /* 0xffff000022227812 */ /* 0x000fe200078ec0ff */
[----:B------:R-:W-:Y:S01]  /*a230*/  IMAD.U32 R32, R49, 0x10000, RZ ;  /* 0x0001000031207824 */ /* 0x000fe200078e00ff */
[----:B------:R-:W-:Y:S01]  /*a240*/  LOP3.LUT R53, R53, 0xffff0000, RZ, 0xc0, !PT ;  /* 0xffff000035357812 */ /* 0x000fe200078ec0ff */
[----:B------:R-:W-:Y:S01]  /*a250*/  FFMA.FTZ R42, R29, R48, -R42 ;  /* 0x000000301d2a7223 */ /* 0x000fe2000001082a */
[----:B------:R-:W-:Y:S01]  /*a260*/  LOP3.LUT R49, R49, 0xffff0000, RZ, 0xc0, !PT ;  /* 0xffff000031317812 */ /* 0x000fe200078ec0ff */
[C---:B------:R-:W-:Y:S02]  /*a270*/  IMAD.U32 R28, R30.reuse, 0x10000, RZ ;  /* 0x000100001e1c7824 */ /* 0x040fe400078e00ff */
[----:B------:R-:W-:Y:S01]  /*a280*/  FFMA.FTZ R29, R29, R158, R38 ;  /* 0x0000009e1d1d7223 */ /* 0x000fe20000010026 */
[----:B------:R-:W-:Y:S01]  /*a290*/  LOP3.LUT R30, R30, 0xffff0000, RZ, 0xc0, !PT ;  /* 0xffff00001e1e7812 */ /* 0x000fe200078ec0ff */
[C---:B------:R-:W-:Y:S01]  /*a2a0*/  FMUL.FTZ R41, R31.reuse, R33 ;  /* 0x000000211f297220 */ /* 0x040fe20000410000 */
[----:B------:R-:W-:Y:S01]  /*a2b0*/  FMUL.FTZ R38, R31, R32 ;  /* 0x000000201f267220 */ /* 0x000fe20000410000 */
[C---:B------:R-:W-:Y:S01]  /*a2c0*/  FMUL.FTZ R31, R34.reuse, R53 ;  /* 0x00000035221f7220 */ /* 0x040fe20000410000 */
[----:B------:R-:W-:Y:S01]  /*a2d0*/  FFMA.FTZ R54, R43, R46, R54 ;  /* 0x0000002e2b367223 */ /* 0x000fe20000010036 */
[----:B------:R-:W-:Y:S01]  /*a2e0*/  FMUL.FTZ R34, R34, R49 ;  /* 0x0000003122227220 */ /* 0x000fe20000410000 */
[C---:B------:R-:W-:Y:S01]  /*a2f0*/  FFMA.FTZ R41, R28.reuse, R32, -R41 ;  /* 0x000000201c297223 */ /* 0x040fe20000010829 */
[----:B------:R-:W-:Y:S01]  /*a300*/  FFMA.FTZ R38, R28, R33, R38 ;  /* 0x000000211c267223 */ /* 0x000fe20000010026 */
[----:B------:R-:W-:Y:S01]  /*a310*/  FFMA.FTZ R28, R30, R49, -R31 ;  /* 0x000000311e1c7223 */ /* 0x000fe2000001081f */
[----:B------:R-:W-:Y:S01]  /*a320*/  F2FP.BF16.F32.PACK_AB R35, R42, R35 ;  /* 0x000000232a23723e */ /* 0x000fe200000010ff */
        /* <DEDUP_REMOVED lines=10> */
[----:B------:R-:W-:-:S07]  /*a3d0*/  F2FP.BF16.F32.PACK_AB R34, R53, R38 ;  /* 0x000000263522723e */ /* 0x000fce00000010ff */
.L_x_1760:
[----:B------:R-:W-:Y:S05]  /*a3e0*/  BSYNC B1 ;  /* 0x0000000000017941 */ /* 0x000fea0003800000 */
.L_x_1759:
[----:B------:R-:W-:Y:S01]  /*a3f0*/  ISETP.GE.AND P3, PT, R39, R148, PT ;  /* 0x000000942700720c */ /* 0x000fe20003f66270 */
[----:B------:R-:W-:Y:S02]  /*a400*/  ULDC.64 UR4, c[0x0][0x208] ;  /* 0x0000820000047ab9 */ /* 0x000fe40000000a00 */
[----:B0-----:R0:W-:Y:S10]  /*a410*/  STG.E.128 desc[UR4][R36.64], R28 ;  /* 0x0000001c24007986 */ /* 0x0011f4000c101d04 */
[----:B------:R-:W-:Y:S05]  /*a420*/  @P3 BRA `(.L_x_1709) ;  /* 0x0000000400043947 */ /* 0x000fea0003800000 */
[--C-:B------:R-:W-:Y:S01]  /*a430*/  IADD3 R124, P3, P4, R86, R124, R39.reuse ;  /* 0x0000007c567c7210 */ /* 0x100fe20007c7e027 */
[----:B------:R-:W-:Y:S01]  /*a440*/  ULDC.64 UR4, c[0x0][0x208] ;  /* 0x0000820000047ab9 */ /* 0x000fe20000000a00 */
[----:B------:R-:W-:-:S04]  /*a450*/  SHF.R.S32.HI R39, RZ, 0x1f, R39 ;  /* 0x0000001fff277819 */ /* 0x000fc80000011427 */
[----:B------:R-:W-:Y:S02]  /*a460*/  IADD3.X R40, R84, R40, R39, P3, P4 ;  /* 0x0000002854287210 */ /* 0x000fe40001fe8427 */
[----:B------:R-:W-:-:S04]  /*a470*/  LEA R114, P3, R124, R114, 0x1 ;  /* 0x000000727c727211 */ /* 0x000fc800078608ff */
[----:B------:R-:W-:-:S05]  /*a480*/  LEA.HI.X R115, R124, R115, R40, 0x1, P3 ;  /* 0x000000737c737211 */ /* 0x000fca00018f0c28 */
[----:B--2---:R2:W-:Y:S01]  /*a490*/  STG.E.128 desc[UR4][R114.64], R32 ;  /* 0x0000002072007986 */ /* 0x0045e2000c101d04 */
[----:B------:R-:W-:Y:S05]  /*a4a0*/  BRA `(.L_x_1709) ;  /* 0x0000000000e47947 */ /* 0x000fea0003800000 */
.L_x_1676:
[----:B------:R-:W-:-:S04]  /*a4b0*/  ULOP3.LUT UR4, UR60, 0x1, URZ, 0xfc, !UPT ;  /* 0x000000013c047892 */ /* 0x000fc8000f8efc3f */
[----:B------:R-:W-:-:S06]  /*a4c0*/  UISETP.NE.AND UP0, UPT, UR4, 0x3, UPT ;  /* 0x000000030400788c */ /* 0x000fcc000bf05270 */
[----:B------:R-:W-:-:S13]  /*a4d0*/  PLOP3.LUT P2, PT, PT, PT, UP0, 0x80, 0x0 ;  /* 0x000000000000781c */ /* 0x000fda0003f4f008 */
[----:B------:R-:W-:Y:S05]  /*a4e0*/  @!P2 BRA `(.L_x_1761) ;  /* 0x000000000004a947 */ /* 0x000fea0003800000 */
[----:B------:R-:W-:Y:S01]  /*a4f0*/  BPT.TRAP 0x1 ;  /* 0x000000040000795c */ /* 0x000fe20000300000 */
.L_x_1761:
        /* <DEDUP_REMOVED lines=8> */
.L_x_2127:
[----:B------:R-:W-:Y:S05]  /*a580*/  BSYNC B1 ;  /* 0x0000000000017941 */ /* 0x000fea0003800000 */
.L_x_1762:
[----:B------:R-:W-:Y:S04]  /*a590*/  BSSY B1, `(.L_x_1764) ;  /* 0x0000015000017945 */ /* 0x000fe80003800000 */
[----:B------:R-:W-:Y:S05]  /*a5a0*/  @P3 BRA `(.L_x_1765) ;  /* 0x00000000004c3947 */ /* 0x000fea0003800000 */
[----:B------:R-:W-:Y:S01]  /*a5b0*/  ISETP.NE.AND P4, PT, R11, RZ, PT ;  /* 0x000000ff0b00720c */ /* 0x000fe20003f85270 */
[----:B------:R-:W-:Y:S01]  /*a5c0*/  ULDC.64 UR4, c[0x0][0x208] ;  /* 0x0000820000047ab9 */ /* 0x000fe20000000a00 */
        /* <DEDUP_REMOVED lines=17> */
.L_x_1765:
[----:B------:R-:W-:Y:S05]  /*a6e0*/  BSYNC B1 ;  /* 0x0000000000017941 */ /* 0x000fea0003800000 */
.L_x_1764:
[----:B------:R-:W-:-:S13]  /*a6f0*/  ISETP.GE.AND P3, PT, R188, R4, PT ;  /* 0x00000004bc00720c */ /* 0x000fda0003f66270 */
[----:B------:R-:W-:Y:S05]  /*a700*/  @P3 BRA `(.L_x_1709) ;  /* 0x00000000004c3947 */ /* 0x000fea0003800000 */
[----:B------:R-:W-:Y:S01]  /*a710*/  ISETP.NE.AND P4, PT, R11, RZ, PT ;  /* 0x000000ff0b00720c */ /* 0x000fe20003f85270 */
[----:B------:R-:W-:Y:S01]  /*a720*/  ULDC.64 UR4, c[0x0][0x208] ;  /* 0x0000820000047ab9 */ /* 0x000fe20000000a00 */
        /* <DEDUP_REMOVED lines=17> */
.L_x_1709:
[----:B------:R-:W-:Y:S05]  /*a840*/  BSYNC B0 ;  /* 0x0000000000007941 */ /* 0x000fea0003800000 */
.L_x_1675:
        /* <DEDUP_REMOVED lines=17> */
.L_x_1767:
[----:B------:R-:W-:Y:S05]  /*a960*/  BSYNC B0 ;  /* 0x0000000000007941 */ /* 0x000fea0003800000 */
.L_x_1766:
        /* <DEDUP_REMOVED lines=9> */
.L_x_2128:
[----:B------:R-:W-:Y:S05]  /*aa00*/  BSYNC B0 ;  /* 0x0000000000007941 */ /* 0x000fea0003800000 */
.L_x_1768:
[----:B------:R-:W-:Y:S01]  /*aa10*/  BSSY B0, `(.L_x_1770) ;  /* 0x000001a000007945 */ /* 0x000fe20003800000 */
[----:B01----:R-:W-:Y:S02]  /*aa20*/  IMAD R0, R28, 0x2, R117 ;  /* 0x000000021c007824 */ /* 0x003fe400078e0275 */
[----:B------:R-:W-:-:S04]  /*aa30*/  IMAD.WIDE R36, R2, 0x60, R120 ;  /* 0x0000006002247825 */ /* 0x000fc800078e0278 */
[----:B------:R-:W-:Y:S01]  /*aa40*/  IMAD R40, R30, 0x2, R117 ;  /* 0x000000021e287824 */ /* 0x000fe200078e0275 */
[----:B------:R-:W-:Y:S06]  /*aa50*/  @P2 BRA `(.L_x_1771) ;  /* 0x0000000000542947 */ /* 0x000fec0003800000 */
[----:B------:R-:W-:Y:S01]  /*aa60*/  IMAD R31, R37, UR56, RZ ;  /* 0x00000038251f7c24 */ /* 0x000fe2000f8e02ff */
[----:B------:R-:W-:Y:S01]  /*aa70*/  ISETP.GE.AND P4, PT, R18, UR61, PT ;  /* 0x0000003d12007c0c */ /* 0x000fe2000bf86270 */
[----:B------:R-:W-:Y:S01]  /*aa80*/  IMAD.MOV.U32 R28, RZ, RZ, R88 ;  /* 0x000000ffff1c7224 */ /* 0x000fe200078e0058 */
[----:B------:R-:W-:Y:S01]  /*aa90*/  ULDC.64 UR4, c[0x0][0x208] ;  /* 0x0000820000047ab9 */ /* 0x000fe20000000a00 */
        /* <DEDUP_REMOVED lines=17> */
.L_x_1771:
[----:B------:R-:W-:Y:S05]  /*abb0*/  BSYNC B0 ;  /* 0x0000000000007941 */ /* 0x000fea0003800000 */
.L_x_1770:
[----:B------:R-:W-:Y:S01]  /*abc0*/  ISETP.GE.AND P2, PT, R188, R4, PT ;  /* 0x00000004bc00720c */ /* 0x000fe20003f46270 */
[----:B------:R-:W-:-:S12]  /*abd0*/  BSSY B0, `(.L_x_1772) ;  /* 0x0000018000007945 */ /* 0x000fd80003800000 */
[----:B------:R-:W-:Y:S05]  /*abe0*/  @P2 BRA `(.L_x_1773) ;  /* 0x0000000000582947 */ /* 0x000fea0003800000 */
[----:B0-----:R-:W-:Y:S01]  /*abf0*/  IADD3 R31, P2, R36, 0x40, RZ ;  /* 0x00000040241f7810 */ /* 0x001fe20007f5e0ff */
[----:B------:R-:W-:Y:S01]  /*ac00*/  IMAD.MOV.U32 R4, RZ, RZ, R88 ;  /* 0x000000ffff047224 */ /* 0x000fe200078e0058 */
[----:B------:R-:W-:Y:S01]  /*ac10*/  ISETP.GE.AND P4, PT, R18, UR61, PT ;  /* 0x0000003d12007c0c */ /* 0x000fe2000bf86270 */
[----:B------:R-:W-:Y:S02]  /*ac20*/  ULDC.64 UR4, c[0x0][0x208] ;  /* 0x0000820000047ab9 */ /* 0x000fe40000000a00 */
        /* <DEDUP_REMOVED lines=18> */
.L_x_1773:
[----:B------:R-:W-:Y:S05]  /*ad50*/  BSYNC B0 ;  /* 0x0000000000007941 */ /* 0x000fea0003800000 */
.L_x_1772:
        /* <DEDUP_REMOVED lines=15> */
[----:B---3--:R-:W-:Y:S02]  /*ae50*/  LOP3.LUT P4, RZ, R0, 0x2, RZ, 0xc0, !PT ;  /* 0x0000000200ff7812 */ /* 0x008fe4000788c0ff */
[----:B------:R-:W-:-:S04]  /*ae60*/  SEL R0, RZ, 0x1, P3 ;  /* 0x00000001ff007807 */ /* 0x000fc80001800000 */
[----:B------:R-:W-:-:S07]  /*ae70*/  LOP3.LUT R167, R167, R0, RZ, 0x3c, !PT ;  /* 0x00000000a7a77212 */ /* 0x000fce00078e3cff */
[----:B-1----:R-:W-:Y:S05]  /*ae80*/  @P4 BRA `(.L_x_1774) ;  /* 0xffffff7c00244947 */ /* 0x002fea000383ffff */
.L_x_1670:
[----:B------:R-:W1:Y:S01]  /*ae90*/  LDC R0, c[0x0][0x448] ;  /* 0x00011200ff007b82 */ /* 0x000e620000000800 */
[----:B------:R-:W-:Y:S01]  /*aea0*/  IADD3 R5, R164, 0x1, -R163 ;  /* 0x00000001a4057810 */ /* 0x000fe20007ffe8a3 */
[----:B------:R-:W-:Y:S06]  /*aeb0*/  BSSY B0, `(.L_x_1775) ;  /* 0x000000d000007945 */ /* 0x000fec0003800000 */
[----:B------:R-:W3:Y:S01]  /*aec0*/  LDC.64 R6, c[0x0][0x9e0] ;  /* 0x00027800ff067b82 */ /* 0x000ee20000000a00 */
[----:B-1----:R-:W-:Y:S01]  /*aed0*/  ISETP.NE.AND P1, PT, R0, 0x1, PT ;  /* 0x000000010000780c */ /* 0x002fe20003f25270 */
[----:B------:R-:W-:Y:S01]  /*aee0*/  VIADD R0, R177, 0x7f ;  /* 0x0000007fb1007836 */ /* 0x000fe20000000000 */
[----:B---3--:R-:W-:-:S11]  /*aef0*/  ISETP.GE.AND P3, PT, R7, 0x1, PT ;  /* 0x000000010700780c */ /* 0x008fd60003f66270 */
[----:B------:R-:W1:Y:S08]  /*af00*/  @P1 LDC R3, c[0x0][0x44c] ;  /* 0x00011300ff031b82 */ /* 0x000e700000000800 */
[----:B------:R-:W3:Y:S01]  /*af10*/  @P1 LDC R2, c[0x0][0x450] ;  /* 0x00011400ff021b82 */ /* 0x000ee20000000800 */
[----:B-1----:R-:W-:-:S05]  /*af20*/  @P1 IMAD.HI.U32 R3, R0, R3, RZ ;  /* 0x0000000300031227 */ /* 0x002fca00078e00ff */
[----:B---3--:R-:W-:-:S05]  /*af30*/  @P1 SHF.R.U32.HI R0, RZ, R2, R3 ;  /* 0x00000002ff001219 */ /* 0x008fca0000011603 */
[----:B------:R-:W-:Y:S01]  /*af40*/  IMAD.IADD R3, R5, 0x1, R0 ;  /* 0x0000000105037824 */ /* 0x000fe200078e0200 */
[----:B------:R-:W-:Y:S06]  /*af50*/  @P2 BRA `(.L_x_1776) ;  /* 0x0000000000082947 */ /* 0x000fec0003800000 */
[----:B------:R-:W1:Y:S02]  /*af60*/  FENCE.VIEW.ASYNC.G ;  /* 0x00000000000073c6 */ /* 0x000e640000000100 */
[----:B-1----:R-:W-:Y:S06]  /*af70*/  BAR.ARV 0xc, 0x180 ;  /* 0x0306000000007b1d */ /* 0x002fec0000002000 */
.L_x_1776:
[----:B------:R-:W-:Y:S05]  /*af80*/  BSYNC B0 ;  /* 0x0000000000007941 */ /* 0x000fea0003800000 */
.L_x_1775:
[----:B------:R-:W-:Y:S01]  /*af90*/  IMAD.IADD R0, R3, 0x1, R6 ;  /* 0x0000000103007824 */ /* 0x000fe200078e0206 */
[----:B------:R-:W-:Y:S06]  /*afa0*/  @!P3 BRA `(.L_x_1777) ;  /* 0x000000000048b947 */ /* 0x000fec0003800000 */
[C---:B------:R-:W-:Y:S01]  /*afb0*/  ISETP.GT.AND P0, PT, R3.reuse, RZ, PT ;  /* 0x000000ff0300720c */ /* 0x040fe20003f04270 */
[----:B------:R-:W-:Y:S01]  /*afc0*/  BSSY B0, `(.L_x_1778) ;  /* 0x000000e000007945 */ /* 0x000fe20003800000 */
[----:B------:R-:W-:-:S11]  /*afd0*/  VIADD R2, R3, 0xffffffff ;  /* 0xffffffff03027836 */ /* 0x000fd60000000000 */
[----:B------:R-:W-:Y:S05]  /*afe0*/  @P0 BRA `(.L_x_1779) ;  /* 0x00000000001c0947 */ /* 0x000fea0003800000 */
[----:B------:R-:W-:Y:S01]  /*aff0*/  ISETP.NE.AND P0, PT, R7, 0x1, PT ;  /* 0x000000010700780c */ /* 0x000fe20003f05270 */
[----:B------:R-:W-:-:S12]  /*b000*/  IMAD.MOV R3, RZ, RZ, -R3 ;  /* 0x000000ffff037224 */ /* 0x000fd800078e0a03 */
[----:B------:R-:W1:Y:S02]  /*b010*/  @P0 LDC.64 R4, c[0x0][0x9e8] ;  /* 0x00027a00ff040b82 */ /* 0x000e640000000a00 */
[----:B-1----:R-:W-:-:S05]  /*b020*/  @P0 IMAD.HI.U32 R2, R3, R4, RZ ;  /* 0x0000000403020227 */ /* 0x002fca00078e00ff */
[----:B------:R-:W-:-:S04]  /*b030*/  @P0 SHF.R.U32.HI R3, RZ, R5, R2 ;  /* 0x00000005ff030219 */ /* 0x000fc80000011602 */
[----:B------:R-:W-:Y:S01]  /*b040*/  LOP3.LUT R2, RZ, R3, RZ, 0x33, !PT ;  /* 0x00000003ff027212 */ /* 0x000fe200078e33ff */
[----:B------:R-:W-:Y:S06]  /*b050*/  BRA `(.L_x_1780) ;  /* 0x0000000000107947 */ /* 0x000fec0003800000 */
.L_x_1779:
[----:B------:R-:W-:-:S13]  /*b060*/  ISETP.NE.AND P0, PT, R7, 0x1, PT ;  /* 0x000000010700780c */ /* 0x000fda0003f05270 */
[----:B------:R-:W1:Y:S02]  /*b070*/  @P0 LDC.64 R4, c[0x0][0x9e8] ;  /* 0x00027a00ff040b82 */ /* 0x000e640000000a00 */
[----:B-1----:R-:W-:-:S05]  /*b080*/  @P0 IMAD.HI.U32 R4, R2, R4, RZ ;  /* 0x0000000402040227 */ /* 0x002fca00078e00ff */
[----:B------:R-:W-:-:S07]  /*b090*/  @P0 SHF.R.U32.HI R2, RZ, R5, R4 ;  /* 0x00000005ff020219 */ /* 0x000fce0000011604 */
.L_x_1780:
[----:B------:R-:W-:Y:S05]  /*b0a0*/  BSYNC B0 ;  /* 0x0000000000007941 */ /* 0x000fea0003800000 */
.L_x_1778:
[----:B------:R-:W-:-:S05]  /*b0b0*/  IMAD R3, R2, R7, R7 ;  /* 0x0000000702037224 */ /* 0x000fca00078e0207 */
[----:B------:R-:W-:-:S07]  /*b0c0*/  VIMNMX R0, R0, R3, PT ;  /* 0x0000000300007248 */ /* 0x000fce0003fe0100 */
.L_x_1777:
[----:B------:R-:W1:Y:S01]  /*b0d0*/  @P1 LDC R2, c[0x0][0x44c] ;  /* 0x00011300ff021b82 */ /* 0x000e620000000800 */
[----:B------:R-:W-:Y:S01]  /*b0e0*/  VIADD R0, R0, 0x5f ;  /* 0x0000005f00007836 */ /* 0x000fe20000000000 */
[----:B------:R-:W-:Y:S01]  /*b0f0*/  ULDC UR4, c[0x0][0x9dc] ;  /* 0x0002770000047ab9 */ /* 0x000fe20000000800 */
[----:B------:R-:W-:Y:S02]  /*b100*/  IMAD.MOV.U32 R5, RZ, RZ, R177 ;  /* 0x000000ffff057224 */ /* 0x000fe400078e00b1 */
[----:B------:R-:W-:-:S03]  /*b110*/  IMAD.HI R0, R0, 0x2aaaaaab, RZ ;  /* 0x2aaaaaab00007827 */ /* 0x000fc600078e02ff */
[----:B------:R-:W3:Y:S02]  /*b120*/  @P1 LDC R9, c[0x0][0x450] ;  /* 0x00011400ff091b82 */ /* 0x000ee40000000800 */
[----:B------:R-:W-:Y:S01]  /*b130*/  SHF.R.U32.HI R3, RZ, 0x1f, R0 ;  /* 0x0000001fff037819 */ /* 0x000fe20000011600 */
[----:B-1----:R-:W-:-:S05]  /*b140*/  @P1 IMAD.HI.U32 R2, R177, R2, RZ ;  /* 0x00000002b1021227 */ /* 0x002fca00078e00ff */
[----:B---3--:R-:W-:Y:S02]  /*b150*/  @P1 SHF.R.U32.HI R5, RZ, R9, R2 ;  /* 0x00000009ff051219 */ /* 0x008fe40000011602 */
[----:B------:R-:W-:-:S03]  /*b160*/  LEA.HI.SX32 R2, R0, R3, 0x1c ;  /* 0x0000000300027211 */ /* 0x000fc600078fe2ff */
[----:B------:R-:W-:Y:S01]  /*b170*/  IMAD.IADD R0, R152, 0x1, R5 ;  /* 0x0000000198007824 */ /* 0x000fe200078e0205 */
[----:B------:R-:W-:-:S03]  /*b180*/  VIMNMX R2, R153, R2, PT ;  /* 0x0000000299027248 */ /* 0x000fc60003fe0100 */
[----:B------:R-:W-:Y:S01]  /*b190*/  VIADD R3, R0, -UR4 ;  /* 0x8000000400037c36 */ /* 0x000fe20008000000 */
[----:B------:R-:W-:Y:S06]  /*b1a0*/  @!P3 BRA `(.L_x_1781) ;  /* 0x000000000044b947 */ /* 0x000fec0003800000 */
[----:B------:R-:W-:Y:S01]  /*b1b0*/  ISETP.GT.AND P0, PT, R0, -0x1, PT ;  /* 0xffffffff0000780c */ /* 0x000fe20003f04270 */
[----:B------:R-:W-:-:S12]  /*b1c0*/  BSSY B0, `(.L_x_1782) ;  /* 0x000000d000007945 */ /* 0x000fd80003800000 */
        /* <DEDUP_REMOVED lines=8> */
.L_x_1783:
[----:B------:R-:W-:-:S13]  /*b250*/  ISETP.NE.AND P0, PT, R7, 0x1, PT ;  /* 0x000000010700780c */ /* 0x000fda0003f05270 */
[----:B------:R-:W1:Y:S02]  /*b260*/  @P0 LDC.64 R4, c[0x0][0x9e8] ;  /* 0x00027a00ff040b82 */ /* 0x000e640000000a00 */
[----:B-1----:R-:W-:-:S05]  /*b270*/  @P0 IMAD.HI.U32 R4, R0, R4, RZ ;  /* 0x0000000400040227 */ /* 0x002fca00078e00ff */
[----:B------:R-:W-:-:S07]  /*b280*/  @P0 SHF.R.U32.HI R0, RZ, R5, R4 ;  /* 0x00000005ff000219 */ /* 0x000fce0000011604 */
.L_x_1784:
[----:B------:R-:W-:Y:S05]  /*b290*/  BSYNC B0 ;  /* 0x0000000000007941 */ /* 0x000fea0003800000 */
.L_x_1782:
[----:B------:R-:W-:-:S05]  /*b2a0*/  IMAD R0, R0, R7, RZ ;  /* 0x0000000700007224 */ /* 0x000fca00078e02ff */
[----:B------:R-:W-:-:S07]  /*b2b0*/  VIMNMX R3, R3, R0, !PT ;  /* 0x0000000003037248 */ /* 0x000fce0007fe0100 */
.L_x_1781:
        /* <DEDUP_REMOVED lines=9> */
[----:B------:R-:W-:Y:S01]  /*b350*/  LEA.HI.SX32 R179, R3, R0, 0x1c ;  /* 0x0000000003b37211 */ /* 0x000fe200078fe2ff */
[----:B------:R-:W-:Y:S01]  /*b360*/  IMAD.MOV.U32 R0, RZ, RZ, RZ ;  /* 0x000000ffff007224 */ /* 0x000fe200078e00ff */
[----:B0-----:R-:W-:Y:S02]  /*b370*/  CS2R R38, SRZ ;  /* 0x0000000000267805 */ /* 0x001fe4000001ff00 */
[----:B------:R-:W-:Y:S02]  /*b380*/  CS2R R76, SRZ ;  /* 0x00000000004c7805 */ /* 0x000fe4000001ff00 */
[----:B------:R-:W-:-:S02]  /*b390*/  VIMNMX R179, RZ, R179, !PT ;  /* 0x000000b3ffb37248 */ /* 0x000fc40007fe0100 */
[----:B--2---:R-:W-:Y:S02]  /*b3a0*/  CS2R R36, SRZ ;  /* 0x0000000000247805 */ /* 0x004fe4000001ff00 */
[----:B------:R-:W-:Y:S02]  /*b3b0*/  CS2R R72, SRZ ;  /* 0x0000000000487805 */ /* 0x000fe4000001ff00 */
[----:B------:R-:W-:Y:S02]  /*b3c0*/  CS2R R46, SRZ ;  /* 0x00000000002e7805 */ /* 0x000fe4000001ff00 */
[----:B------:R-:W-:Y:S02]  /*b3d0*/  ISETP.GT.AND P1, PT, R2, R179, PT ;  /* 0x000000b30200720c */ /* 0x000fe40003f24270 */
        /* <DEDUP_REMOVED lines=19> */
[----:B------:R-:W-:Y:S01]  /*b510*/  IMAD.MOV.U32 R28, RZ, RZ, RZ ;  /* 0x000000ffff1c7224 */ /* 0x000fe200078e00ff */
[----:B------:R-:W-:Y:S01]  /*b520*/  CS2R R6, SRZ ;  /* 0x0000000000067805 */ /* 0x000fe2000001ff00 */
[----:B------:R-:W-:-:S02]  /*b530*/  IMAD.MOV.U32 R32, RZ, RZ, RZ ;  /* 0x000000ffff207224 */ /* 0x000fc400078e00ff */
[----:B------:R-:W-:Y:S01]  /*b540*/  IMAD.MOV.U32 R99, RZ, RZ, RZ ;  /* 0x000000ffff637224 */ /* 0x000fe200078e00ff */
[----:B------:R-:W-:Y:S06]  /*b550*/  @!P1 BRA `(.L_x_1785) ;  /* 0x0000015000709947 */ /* 0x000fec0003800000 */
[----:B------:R-:W2:Y:S04]  /*b560*/  LDL R4, [R1+0x40] ;  /* 0x0000400001047983 */ /* 0x000ea80000100800 */
[----:B------:R-:W0:Y:S02]  /*b570*/  SHFL.IDX PT, R0, R223, RZ, 0x1f ;  /* 0x00001fffdf007589 */ /* 0x000e2400000e0000 */
[----:B0-----:R-:W-:-:S04]  /*b580*/  LEA.HI R3, R0, R0, RZ, 0x1 ;  /* 0x0000000000037211 */ /* 0x001fc800078f08ff */
[----:B------:R-:W-:-:S05]  /*b590*/  LOP3.LUT R3, R3, 0x1e, RZ, 0xc0, !PT ;  /* 0x0000001e03037812 */ /* 0x000fca00078ec0ff */
[----:B------:R-:W-:Y:S01]  /*b5a0*/  IMAD.IADD R3, R0, 0x1, -R3 ;  /* 0x0000000100037824 */ /* 0x000fe200078e0a03 */
[----:B--2---:R-:W-:-:S13]  /*b5b0*/  R2UR UR4, R4 ;  /* 0x00000000040472ca */ /* 0x004fda00000e0000 */
[----:B------:R-:W-:Y:S02]  /*b5c0*/  ULOP3.LUT UP0, URZ, UR4, 0x1bf, URZ, 0xc0, !UPT ;  /* 0x000001bf043f7892 */ /* 0x000fe4000f80c03f */
[----:B------:R-:W-:-:S04]  /*b5d0*/  LEA R3, R3, UR4, 0xd ;  /* 0x0000000403037c11 */ /* 0x000fc8000f8e68ff */
[----:B------:R-:W-:Y:S02]  /*b5e0*/  SHF.R.U32.HI R3, RZ, 0x4, R3 ;  /* 0x00000004ff037819 */ /* 0x000fe40000011603 */
[----:B------:R-:W-:Y:S02]  /*b5f0*/  PLOP3.LUT P0, PT, PT, PT, UP0, 0x80, 0x0 ;  /* 0x000000000000781c */ /* 0x000fe40003f0f008 */
[----:B------:R-:W-:-:S11]  /*b600*/  LOP3.LUT R68, R3, 0x3fff, RZ, 0xc0, !PT ;  /* 0x00003fff03447812 */ /* 0x000fd600078ec0ff */
        /* <DEDUP_REMOVED lines=17> */
.L_x_1786:
        /* <DEDUP_REMOVED lines=12> */
.L_x_1790:
[----:B-1----:R1:W2:Y:S02]  /*b7e0*/  SYNCS.PHASECHK.TRANS64.TRYWAIT P0, [R16+URZ+0x2a800], R3 ;  /* 0x02a80003100075a7 */ /* 0x0022a4000800017f */
[----:B--2---:R-:W-:Y:S05]  /*b7f0*/  @!P0 NANOSLEEP.SYNCS 0x989680 ;  /* 0x009896800000895d */ /* 0x004fea0003900000 */
[----:B------:R-:W2:Y:S02]  /*b800*/  @!P0 SYNCS.PHASECHK.TRANS64 P0, [R16+URZ+0x2a800], R3 ;  /* 0x02a80003100085a7 */ /* 0x000ea4000800007f */
[----:B--2---:R-:W-:Y:S05]  /*b810*/  @!P0 BRA `(.L_x_1790) ;  /* 0xfffffffc00f08947 */ /* 0x004fea000383ffff */
.L_x_1789:
[----:B------:R-:W-:Y:S05]  /*b820*/  BSYNC B0 ;  /* 0x0000000000007941 */ /* 0x000fea0003800000 */
.L_x_1788:
[----:B------:R-:W-:Y:S05]  /*b830*/  BRA `(.L_x_1791) ;  /* 0x00000074001c7947 */ /* 0x000fea0003800000 */
.L_x_1787:
[----:B------:R-:W2:Y:S01]  /*b840*/  LDL R0, [R1+0x40] ;  /* 0x0000400001007983 */ /* 0x000ea20000100800 */
[----:B------:R-:W-:Y:S02]  /*b850*/  ULDC.64 UR6, c[0x0][0x408] ;  /* 0x0001020000067ab9 */ /* 0x000fe40000000a00 */
[----:B-----5:R-:W-:Y:S01]  /*b860*/  IMAD.WIDE.U32 R26, R147, UR6, RZ ;  /* 0x00000006931a7c25 */ /* 0x020fe2000f8e00ff */
[----:B--2---:R-:W-:Y:S02]  /*b870*/  R2UR UR4, R0 ;  /* 0x00000000000472ca */ /* 0x004fe400000e0000 */
[----:B------:R-:W-:-:S11]  /*b880*/  SHF.R.S32.HI R0, RZ, 0x1f, R147 ;  /* 0x0000001fff007819 */ /* 0x000fd60000011493 */
[----:B------:R-:W-:-:S03]  /*b890*/  ULOP3.LUT UP0, URZ, UR4, 0x3ff, URZ, 0xc0, !UPT ;  /* 0x000003ff043f7892 */ /* 0x000fc6000f80c03f */
[----:B------:R-:W-:Y:S02]  /*b8a0*/  ULDC.64 UR4, c[0x0][0x3f8] ;  /* 0x0000fe0000047ab9 */ /* 0x000fe40000000a00 */
[C---:B------:R-:W-:Y:S01]  /*b8b0*/  IMAD R4, R0.reuse, UR4, RZ ;  /* 0x0000000400047c24 */ /* 0x040fe2000f8e02ff */
[----:B------:R-:W-:Y:S01]  /*b8c0*/  PLOP3.LUT P0, PT, PT, PT, UP0, 0x80, 0x0 ;  /* 0x000000000000781c */ /* 0x000fe20003f0f008 */
[----:B------:R-:W-:Y:S02]  /*b8d0*/  IMAD R0, R0, UR6, RZ ;  /* 0x0000000600007c24 */ /* 0x000fe4000f8e02ff */
[----:B------:R-:W-:-:S04]  /*b8e0*/  IMAD.WIDE.U32 R24, R147, UR4, RZ ;  /* 0x0000000493187c25 */ /* 0x000fc8000f8e00ff */
[C---:B------:R-:W-:Y:S02]  /*b8f0*/  IMAD R29, R147.reuse, UR5, R4 ;  /* 0x00000005931d7c24 */ /* 0x040fe4000f8e0204 */
[----:B------:R-:W-:Y:S02]  /*b900*/  IMAD R31, R147, UR7, R0 ;  /* 0x00000007931f7c24 */ /* 0x000fe4000f8e0200 */
[----:B------:R-:W-:Y:S02]  /*b910*/  IMAD.IADD R29, R29, 0x1, R25 ;  /* 0x000000011d1d7824 */ /* 0x000fe400078e0219 */
[----:B------:R-:W-:Y:S01]  /*b920*/  IMAD.IADD R31, R31, 0x1, R27 ;  /* 0x000000011f1f7824 */ /* 0x000fe200078e021b */
        /* <DEDUP_REMOVED lines=17> */
.L_x_1792:
[----:B------:R-:W-:Y:S01]  /*ba40*/  ULDC.U8 UR4, c[0x0][0x410] ;  /* 0x0001040000047ab9 */ /* 0x000fe20000000000 */
[----:B------:R-:W-:Y:S01]  /*ba50*/  BSSY B0, `(.L_x_1793) ;  /* 0x000071d000007945 */ /* 0x000fe20003800000 */
[----:B------:R-:W-:Y:S01]  /*ba60*/  ISETP.NE.AND P0, PT, RZ, UR4, PT ;  /* 0x00000004ff007c0c */ /* 0x000fe2000bf05270 */
[----:B------:R-:W-:-:S12]  /*ba70*/  IMAD.IADD R10, R162, 0x1, R177 ;  /* 0x00000001a20a7824 */ /* 0x000fd800078e02b1 */
[----:B------:R-:W-:Y:S05]  /*ba80*/  @!P0 BRA `(.L_x_1794) ;  /* 0x0000003800748947 */ /* 0x000fea0003800000 */
[----:B------:R-:W0:Y:S01]  /*ba90*/  LDC R20, c[0x0][0x448] ;  /* 0x00011200ff147b82 */ /* 0x000e220000000800 */
[----:B------:R-:W-:Y:S01]  /*baa0*/  IMAD R3, R189, 0x40, R10 ;  /* 0x00000040bd037824 */ /* 0x000fe200078e020a */
[----:B------:R-:W-:Y:S01]  /*bab0*/  ULDC.64 UR4, c[0x0][0x3f8] ;  /* 0x0000fe0000047ab9 */ /* 0x000fe20000000a00 */
[----:B------:R-:W-:Y:S01]  /*bac0*/  ULDC.64 UR6, c[0x0][0x408] ;  /* 0x0001020000067ab9 */ /* 0x000fe20000000a00 */
[----:B------:R-:W-:Y:S02]  /*bad0*/  IMAD.MOV.U32 R8, RZ, RZ, R24 ;  /* 0x000000ffff087224 */ /* 0x000fe400078e0018 */
[----:B------:R-:W-:Y:S02]  /*bae0*/  IMAD.MOV.U32 R9, RZ, RZ, R29 ;  /* 0x000000ffff097224 */ /* 0x000fe400078e001d */
[----:B------:R-:W-:Y:S02]  /*baf0*/  IMAD.MOV.U32 R12, RZ, RZ, R26 ;  /* 0x000000ffff0c7224 */ /* 0x000fe400078e001a */
[----:B------:R-:W-:Y:S01]  /*bb00*/  IMAD.MOV.U32 R13, RZ, RZ, R31 ;  /* 0x000000ffff0d7224 */ /* 0x000fe200078e001f */
[----:B0-----:R-:W-:-:S13]  /*bb10*/  ISETP.NE.AND P0, PT, R20, 0x1, PT ;  /* 0x000000011400780c */ /* 0x001fda0003f05270 */
[----:B------:R-:W0:Y:S08]  /*bb20*/  @P0 LDC R0, c[0x0][0x44c] ;  /* 0x00011300ff000b82 */ /* 0x000e300000000800 */
[----:B------:R-:W1:Y:S01]  /*bb30*/  @P0 LDC R5, c[0x0][0x450] ;  /* 0x00011400ff050b82 */ /* 0x000e620000000800 */
[----:B0-----:R-:W-:-:S05]  /*bb40*/  @P0 IMAD.HI.U32 R0, R3, R0, RZ ;  /* 0x0000000003000227 */ /* 0x001fca00078e00ff */
[----:B-1----:R-:W-:-:S04]  /*bb50*/  @P0 SHF.R.U32.HI R3, RZ, R5, R0 ;  /* 0x00000005ff030219 */ /* 0x002fc80000011600 */
[----:B------:R-:W-:Y:S01]  /*bb60*/  SHF.R.S32.HI R0, RZ, 0x1f, R3 ;  /* 0x0000001fff007819 */ /* 0x000fe20000011403 */
[----:B------:R-:W-:-:S04]  /*bb70*/  IMAD.WIDE.U32 R8, R3, UR4, R8 ;  /* 0x0000000403087c25 */ /* 0x000fc8000f8e0008 */
[C---:B------:R-:W-:Y:S02]  /*bb80*/  IMAD R4, R0.reuse, UR4, RZ ;  /* 0x0000000400047c24 */ /* 0x040fe4000f8e02ff */
[----:B------:R-:W-:Y:S02]  /*bb90*/  IMAD R0, R0, UR6, RZ ;  /* 0x0000000600007c24 */ /* 0x000fe4000f8e02ff */
[C---:B------:R-:W-:Y:S01]  /*bba0*/  IMAD R7, R3.reuse, UR5, R4 ;  /* 0x0000000503077c24 */ /* 0x040fe2000f8e0204 */
[----:B------:R-:W-:Y:S01]  /*bbb0*/  ULDC.64 UR4, c[0x0][0x3e8] ;  /* 0x0000fa0000047ab9 */ /* 0x000fe20000000a00 */
[C---:B------:R-:W-:Y:S01]  /*bbc0*/  IMAD.WIDE.U32 R12, R3.reuse, UR6, R12 ;  /* 0x00000006030c7c25 */ /* 0x040fe2000f8e000c */
[----:B------:R-:W-:Y:S01]  /*bbd0*/  LEA R6, P0, R8, UR4, 0x1 ;  /* 0x0000000408067c11 */ /* 0x000fe2000f8008ff */
[----:B------:R-:W-:Y:S02]  /*bbe0*/  UMOV UR4, 0xffffffff ;  /* 0xffffffff00047882 */ /* 0x000fe40000000000 */
[----:B------:R-:W-:Y:S01]  /*bbf0*/  IMAD R3, R3, UR7, R0 ;  /* 0x0000000703037c24 */ /* 0x000fe2000f8e0200 */
[----:B------:R-:W-:Y:S01]  /*bc00*/  ULDC.64 UR6, c[0x0][0x400] ;  /* 0x0001000000067ab9 */ /* 0x000fe20000000a00 */
[----:B------:R-:W-:Y:S01]  /*bc10*/  IMAD.IADD R7, R9, 0x1, R7 ;  /* 0x0000000109077824 */ /* 0x000fe200078e0207 */
[----:B------:R-:W-:Y:S01]  /*bc20*/  LEA R4, P1, R12, UR6, 0x1 ;  /* 0x000000060c047c11 */ /* 0x000fe2000f8208ff */
[----:B------:R-:W-:-:S03]  /*bc30*/  IMAD.IADD R3, R13, 0x1, R3 ;  /* 0x000000010d037824 */ /* 0x000fc600078e0203 */
[----:B------:R-:W-:Y:S02]  /*bc40*/  LEA.HI.X R7, R8, UR5, R7, 0x1, P0 ;  /* 0x0000000508077c11 */ /* 0x000fe400080f0c07 */
[----:B------:R-:W-:Y:S01]  /*bc50*/  LEA.HI.X R8, R12, UR7, R3, 0x1, P1 ;  /* 0x000000070c087c11 */ /* 0x000fe200088f0c03 */
[----:B------:R-:W-:Y:S06]  /*bc60*/  BRA.DIV UR4, `(.L_x_1795) ;  /* 0x000001f2042c7947 */ /* 0x000fec000b800000 */
[----:B------:R0:W1:Y:S04]  /*bc70*/  SHFL.IDX PT, R3, R7, RZ, 0x1c1f ;  /* 0x001c1fff07037589 */ /* 0x00006800000e0000 */
[----:B------:R0:W2:Y:S04]  /*bc80*/  SHFL.IDX PT, R0, R6, RZ, 0x1c1f ;  /* 0x001c1fff06007589 */ /* 0x0000a800000e0000 */
[----:B------:R0:W3:Y:S04]  /*bc90*/  SHFL.IDX PT, R5, R8, RZ, 0x1c1f ;  /* 0x001c1fff08057589 */ /* 0x0000e800000e0000 */
[----:B------:R0:W4:Y:S02]  /*bca0*/  SHFL.IDX PT, R14, R4, RZ, 0x1c1f ;  /* 0x001c1fff040e7589 */ /* 0x00012400000e0000 */
.L_x_2134:
[----:B------:R-:W-:Y:S01]  /*bcb0*/  IMAD R81, R163, R20, RZ ;  /* 0x00000014a3517224 */ /* 0x000fe200078e02ff */
[----:B------:R-:W-:Y:S01]  /*bcc0*/  BSSY B1, `(.L_x_1796) ;  /* 0x0000052000017945 */ /* 0x000fe20003800000 */
[----:B------:R-:W-:Y:S02]  /*bcd0*/  CS2R R58, SRZ ;  /* 0x00000000003a7805 */ /* 0x000fe4000001ff00 */
[----:B------:R-:W-:Y:S02]  /*bce0*/  CS2R R56, SRZ ;  /* 0x0000000000387805 */ /* 0x000fe4000001ff00 */
[----:B------:R-:W-:Y:S02]  /*bcf0*/  CS2R R50, SRZ ;  /* 0x0000000000327805 */ /* 0x000fe4000001ff00 */
[----:B------:R-:W-:Y:S02]  /*bd00*/  ISETP.GE.AND P0, PT, R10, R81, PT ;  /* 0x000000510a00720c */ /* 0x000fe40003f06270 */
        /* <DEDUP_REMOVED lines=10> */
[----:B------:R-:W-:Y:S01]  /*bdb0*/  ULDC UR4, c[0x0][0x3f4] ;  /* 0x0000fd0000047ab9 */ /* 0x000fe20000000800 */
[----:B------:R-:W-:Y:S02]  /*bdc0*/  CS2R R60, SRZ ;  /* 0x00000000003c7805 */ /* 0x000fe4000001ff00 */
[----:B------:R-:W-:Y:S02]  /*bdd0*/  ISETP.GE.AND P3, PT, R171, UR4, PT ;  /* 0x00000004ab007c0c */ /* 0x000fe4000bf66270 */
[----:B------:R-:W-:Y:S02]  /*bde0*/  CS2R R58, SRZ ;  /* 0x00000000003a7805 */ /* 0x000fe4000001ff00 */
[----:B------:R-:W-:Y:S01]  /*bdf0*/  ISETP.GE.AND P2, PT, R169, UR4, PT ;  /* 0x00000004a9007c0c */ /* 0x000fe2000bf46270 */
[----:B------:R-:W-:Y:S01]  /*be00*/  ULDC.64 UR6, c[0x0][0x208] ;  /* 0x0000820000067ab9 */ /* 0x000fe20000000a00 */
[----:B------:R-:W-:Y:S02]  /*be10*/  ISETP.GE.AND P1, PT, R170, UR4, PT ;  /* 0x00000004aa007c0c */ /* 0x000fe4000bf26270 */
[----:B------:R-:W-:-:S02]  /*be20*/  ISETP.GE.AND P0, PT, R168, UR4, PT ;  /* 0x00000004a8007c0c */ /* 0x000fc4000bf06270 */
[----:B------:R-:W-:-:S03]  /*be30*/  ISETP.GE.AND P4, PT, R160, UR4, PT ;  /* 0x00000004a0007c0c */ /* 0x000fc6000bf86270 */
[C---:B------:R-:W-:Y:S01]  /*be40*/  @!P3 IMAD.SHL.U32 R27, R171.reuse, 0x2, RZ ;  /* 0x00000002ab1bb824 */ /* 0x040fe200078e00ff */
[----:B------:R-:W-:-:S03]  /*be50*/  @!P3 SHF.L.U64.HI R20, R171, 0x1, R197 ;  /* 0x00000001ab14b819 */ /* 0x000fc600000102c5 */
[C---:B------:R-:W-:Y:S01]  /*be60*/  @!P2 IMAD.SHL.U32 R31, R169.reuse, 0x2, RZ ;  /* 0x00000002a91fa824 */ /* 0x040fe200078e00ff */
[----:B------:R-:W-:Y:S01]  /*be70*/  @!P2 SHF.L.U64.HI R12, R169, 0x1, R196 ;  /* 0x00000001a90ca819 */ /* 0x000fe200000102c4 */
[----:B------:R-:W-:Y:S01]  /*be80*/  @!P1 IMAD.SHL.U32 R39, R170, 0x2, RZ ;  /* 0x00000002aa279824 */ /* 0x000fe200078e00ff */
[-C--:B--2---:R-:W-:Y:S01]  /*be90*/  @!P3 IADD3 R24, P6, R0, R27.reuse, RZ ;  /* 0x0000001b0018b210 */ /* 0x084fe20007fde0ff */
[----:B------:R-:W-:Y:S01]  /*bea0*/  @!P0 IMAD.SHL.U32 R63, R168, 0x2, RZ ;  /* 0x00000002a83f8824 */ /* 0x000fe200078e00ff */
[----:B----4-:R-:W-:Y:S01]  /*beb0*/  @!P3 IADD3 R26, P5, R14, R27, RZ ;  /* 0x0000001b0e1ab210 */ /* 0x010fe20007fbe0ff */
[----:B-1----:R-:W-:Y:S01]  /*bec0*/  @!P4 IMAD.MOV.U32 R13, RZ, RZ, R3 ;  /* 0x000000ffff0dc224 */ /* 0x002fe200078e0003 */
[----:B------:R-:W-:Y:S01]  /*bed0*/  @!P0 SHF.L.U64.HI R34, R168, 0x1, R194 ;  /* 0x00000001a8228819 */ /* 0x000fe200000102c2 */
[--C-:B------:R-:W-:Y:S01]  /*bee0*/  @!P3 IMAD.X R25, R3, 0x1, R20.reuse, P6 ;  /* 0x000000010319b824 */ /* 0x100fe200030e0614 */
[-C--:B------:R-:W-:Y:S01]  /*bef0*/  @!P2 IADD3 R28, P6, R0, R31.reuse, RZ ;  /* 0x0000001f001ca210 */ /* 0x080fe20007fde0ff */
[----:B---3--:R-:W-:Y:S01]  /*bf00*/  @!P3 IMAD.X R27, R5, 0x1, R20, P5 ;  /* 0x00000001051bb824 */ /* 0x008fe200028e0614 */
[----:B------:R-:W-:Y:S01]  /*bf10*/  @!P2 IADD3 R30, P5, R14, R31, RZ ;  /* 0x0000001f0e1ea210 */ /* 0x000fe20007fbe0ff */
[----:B------:R-:W-:Y:S01]  /*bf20*/  @!P4 IMAD.MOV.U32 R15, RZ, RZ, R5 ;  /* 0x000000ffff0fc224 */ /* 0x000fe200078e0005 */
[----:B------:R-:W-:Y:S01]  /*bf30*/  @!P1 SHF.L.U64.HI R20, R170, 0x1, R195 ;  /* 0x00000001aa149819 */ /* 0x000fe200000102c3 */
[--C-:B------:R-:W-:Y:S01]  /*bf40*/  @!P2 IMAD.X R29, R3, 0x1, R12.reuse, P6 ;  /* 0x00000001031da824 */ /* 0x100fe200030e060c */
[----:B------:R-:W-:Y:S01]  /*bf50*/  @!P1 IADD3 R36, P6, R0, R39, RZ ;  /* 0x0000002700249210 */ /* 0x000fe20007fde0ff */
[----:B------:R-:W-:Y:S01]  /*bf60*/  @!P2 IMAD.X R31, R5, 0x1, R12, P5 ;  /* 0x00000001051fa824 */ /* 0x000fe200028e060c */
[----:B------:R-:W-:Y:S01]  /*bf70*/  ISETP.GE.AND P5, PT, R172, UR4, PT ;  /* 0x00000004ac007c0c */ /* 0x000fe2000bfa6270 */
[----:B------:R-:W-:-:S02]  /*bf80*/  @!P4 IMAD.MOV.U32 R12, RZ, RZ, R0 ;  /* 0x000000ffff0cc224 */ /* 0x000fc400078e0000 */
[----:B------:R-:W-:Y:S01]  /*bf90*/  @!P1 IMAD.X R37, R3, 0x1, R20, P6 ;  /* 0x0000000103259824 */ /* 0x000fe200030e0614 */
[----:B------:R-:W-:Y:S01]  /*bfa0*/  @!P1 IADD3 R38, P6, R14, R39, RZ ;  /* 0x000000270e269210 */ /* 0x000fe20007fde0ff */
[----:B------:R-:W-:-:S04]  /*bfb0*/  @!P4 IMAD.WIDE R12, R160, 0x2, R12 ;  /* 0x00000002a00cc825 */ /* 0x000fc800078e020c */
[----:B------:R-:W-:Y:S01]  /*bfc0*/  @!P1 IMAD.X R39, R5, 0x1, R20, P6 ;  /* 0x0000000105279824 */ /* 0x000fe200030e0614 */
[-C--:B------:R-:W-:Y:S01]  /*bfd0*/  @!P0 IADD3 R44, P6, R0, R63.reuse, RZ ;  /* 0x0000003f002c8210 */ /* 0x080fe20007fde0ff */
[----:B------:R-:W-:Y:S01]  /*bfe0*/  @!P4 IMAD.WIDE R20, R160, 0x2, R14 ;  /* 0x00000002a014c825 */ /* 0x000fe200078e020e */
[----:B------:R1:W5:Y:S03]  /*bff0*/  @!P4 LD.E.64 R60, desc[UR6][R12.64] ;  /* 0x000000060c3cc980 */ /* 0x000366000c101b00 */
[----:B------:R-:W-:Y:S01]  /*c000*/  @!P0 IMAD.X R45, R3, 0x1, R34, P6 ;  /* 0x00000001032d8824 */ /* 0x000fe200030e0622 */
[----:B------:R-:W-:Y:S01]  /*c010*/  @!P0 IADD3 R62, P6, R14, R63, RZ ;  /* 0x0000003f0e3e8210 */ /* 0x000fe20007fde0ff */
[C---:B------:R-:W-:Y:S01]  /*c020*/  @!P5 IMAD.SHL.U32 R15, R172.reuse, 0x2, RZ ;  /* 0x00000002ac0fd824 */ /* 0x040fe200078e00ff */
[----:B------:R1:W5:Y:S01]  /*c030*/  @!P4 LD.E.64 R58, desc[UR6][R20.64] ;  /* 0x00000006143ac980 */ /* 0x000362000c101b00 */
[----:B------:R-:W-:-:S02]  /*c040*/  @!P5 SHF.L.U64.HI R32, R172, 0x1, R193 ;  /* 0x00000001ac20d819 */ /* 0x000fc400000102c1 */
[----:B------:R-:W-:Y:S01]  /*c050*/  CS2R R54, SRZ ;  /* 0x0000000000367805 */ /* 0x000fe2000001ff00 */
[----:B------:R-:W-:Y:S01]  /*c060*/  @!P0 IMAD.X R63, R5, 0x1, R34, P6 ;  /* 0x00000001053f8824 */ /* 0x000fe200030e0622 */
[-C--:B------:R-:W-:Y:S02]  /*c070*/  @!P5 IADD3 R64, P4, R0, R15.reuse, RZ ;  /* 0x0000000f0040d210 */ /* 0x080fe40007f9e0ff */
[----:B------:R-:W-:Y:S02]  /*c080*/  CS2R R56, SRZ ;  /* 0x0000000000387805 */ /* 0x000fe4000001ff00 */
[----:B------:R-:W-:Y:S02]  /*c090*/  @!P5 IADD3 R14, P6, R14, R15, RZ ;  /* 0x0000000f0e0ed210 */ /* 0x000fe40007fde0ff */
[----:B------:R-:W-:Y:S02]  /*c0a0*/  CS2R R52, SRZ ;  /* 0x0000000000347805 */ /* 0x000fe4000001ff00 */
[----:B------:R-:W-:Y:S01]  /*c0b0*/  CS2R R50, SRZ ;  /* 0x0000000000327805 */ /* 0x000fe2000001ff00 */
[--C-:B------:R-:W-:Y:S01]  /*c0c0*/  @!P5 IMAD.X R65, R3, 0x1, R32.reuse, P4 ;  /* 0x000000010341d824 */ /* 0x100fe200020e0620 */
[----:B------:R-:W-:Y:S01]  /*c0d0*/  CS2R R48, SRZ ;  /* 0x0000000000307805 */ /* 0x000fe2000001ff00 */
[----:B------:R-:W-:Y:S01]  /*c0e0*/  @!P5 IMAD.X R15, R5, 0x1, R32, P6 ;  /* 0x00000001050fd824 */ /* 0x000fe200030e0620 */
[----:B------:R-:W-:-:S02]  /*c0f0*/  CS2R R46, SRZ ;  /* 0x00000000002e7805 */ /* 0x000fc4000001ff00 */
[----:B------:R-:W-:Y:S02]  /*c100*/  CS2R R42, SRZ ;  /* 0x00000000002a7805 */ /* 0x000fe4000001ff00 */
[----:B------:R-:W-:Y:S02]  /*c110*/  CS2R R40, SRZ ;  /* 0x0000000000287805 */ /* 0x000fe4000001ff00 */
[----:B------:R-:W-:Y:S02]  /*c120*/  CS2R R32, SRZ ;  /* 0x0000000000207805 */ /* 0x000fe4000001ff00 */
[----:B------:R-:W-:Y:S01]  /*c130*/  CS2R R34, SRZ ;  /* 0x0000000000227805 */ /* 0x000fe2000001ff00 */
[----:B------:R1:W5:Y:S04]  /*c140*/  @!P3 LD.E.64 R54, desc[UR6][R24.64] ;  /* 0x000000061836b980 */ /* 0x000368000c101b00 */
        /* <DEDUP_REMOVED lines=8> */
[----:B------:R1:W5:Y:S02]  /*c1d0*/  @!P5 LD.E.64 R34, desc[UR6][R14.64] ;  /* 0x000000060e22d980 */ /* 0x000364000c101b00 */
.L_x_1797:
[----:B------:R-:W-:Y:S05]  /*c1e0*/  BSYNC B1 ;  /* 0x0000000000017941 */ /* 0x000fea0003800000 */
.L_x_1796:
[----:B--2--5:R-:W-:Y:S01]  /*c1f0*/  IMAD.MOV.U32 R0, RZ, RZ, R58 ;  /* 0x000000ffff007224 */ /* 0x024fe200078e003a */
[----:B------:R-:W-:Y:S01]  /*c200*/  UMOV UR4, 0xffffffff ;  /* 0xffffffff00047882 */ /* 0x000fe20000000000 */
[----:B-1----:R-:W-:Y:S01]  /*c210*/  IMAD.MOV.U32 R3, RZ, RZ, R59 ;  /* 0x000000ffff037224 */ /* 0x002fe200078e003b */
[----:B------:R-:W-:Y:S01]  /*c220*/  CS2R R30, SRZ ;  /* 0x00000000001e7805 */ /* 0x000fe2000001ff00 */
[----:B---3--:R-:W-:Y:S01]  /*c230*/  IMAD.MOV.U32 R5, RZ, RZ, R56 ;  /* 0x000000ffff057224 */ /* 0x008fe200078e0038 */
        /* <DEDUP_REMOVED lines=44> */
[----:B------:R-:W-:Y:S01]  /*c500*/  PRMT R69, R9, 0x7610, R69 ;  /* 0x0000761009457816 */ /* 0x000fe20000000045 */
[----:B------:R-:W-:Y:S06]  /*c510*/  BRA.DIV UR4, `(.L_x_1798) ;  /* 0x000001ea04707947 */ /* 0x000fec000b800000 */
[----:B------:R1:W2:Y:S04]  /*c520*/  SHFL.IDX PT, R3, R7, 0x1, 0x1c1f ;  /* 0x003c1f0007037f89 */ /* 0x0002a800000e0000 */
[----:B------:R1:W3:Y:S04]  /*c530*/  SHFL.IDX PT, R0, R6, 0x1, 0x1c1f ;  /* 0x003c1f0006007f89 */ /* 0x0002e800000e0000 */
[----:B------:R1:W1:Y:S04]  /*c540*/  SHFL.IDX PT, R5, R8, 0x1, 0x1c1f ;  /* 0x003c1f0008057f89 */ /* 0x00026800000e0000 */
[----:B0-----:R-:W0:Y:S02]  /*c550*/  SHFL.IDX PT, R4, R4, 0x1, 0x1c1f ;  /* 0x003c1f0004047f89 */ /* 0x001e2400000e0000 */
.L_x_2140:
[----:B------:R-:W-:Y:S01]  /*c560*/  VIADD R10, R10, 0x40 ;  /* 0x000000400a0a7836 */ /* 0x000fe20000000000 */
[----:B-1----:R-:W-:Y:S01]  /*c570*/  LOP3.LUT R6, R174, 0x18, R18, 0xf8, !PT ;  /* 0x00000018ae067812 */ /* 0x002fe200078ef812 */
[----:B------:R-:W-:Y:S01]  /*c580*/  BSSY B1, `(.L_x_1799) ;  /* 0x0000054000017945 */ /* 0x000fe20003800000 */
[----:B------:R-:W-:Y:S02]  /*c590*/  LOP3.LUT P0, RZ, R200, 0x4, RZ, 0xc0, !PT ;  /* 0x00000004c8ff7812 */ /* 0x000fe4000780c0ff */
[----:B------:R-:W-:Y:S02]  /*c5a0*/  CS2R R36, SRZ ;  /* 0x0000000000247805 */ /* 0x000fe4000001ff00 */
[----:B------:R-:W-:Y:S02]  /*c5b0*/  ISETP.GE.AND P1, PT, R10, R81, PT ;  /* 0x000000510a00720c */ /* 0x000fe40003f26270 */
[----:B------:R-:W-:Y:S02]  /*c5c0*/  CS2R R26, SRZ ;  /* 0x00000000001a7805 */ /* 0x000fe4000001ff00 */
[----:B------:R-:W-:-:S02]  /*c5d0*/  LOP3.LUT R7, R6, R175, RZ, 0x3c, !PT ;  /* 0x000000af06077212 */ /* 0x000fc400078e3cff */
[----:B------:R-:W-:Y:S02]  /*c5e0*/  CS2R R20, SRZ ;  /* 0x0000000000147805 */ /* 0x000fe4000001ff00 */
[----:B------:R-:W-:Y:S02]  /*c5f0*/  CS2R R12, SRZ ;  /* 0x00000000000c7805 */ /* 0x000fe4000001ff00 */
[----:B------:R-:W-:Y:S02]  /*c600*/  CS2R R8, SRZ ;  /* 0x0000000000087805 */ /* 0x000fe4000001ff00 */
[----:B------:R-:W-:Y:S01]  /*c610*/  CS2R R44, SRZ ;  /* 0x00000000002c7805 */ /* 0x000fe2000001ff00 */
[----:B------:R-:W-:Y:S01]  /*c620*/  IMAD.IADD R7, R176, 0x1, R7 ;  /* 0x00000001b0077824 */ /* 0x000fe200078e0207 */
[----:B------:R-:W-:Y:S02]  /*c630*/  CS2R R38, SRZ ;  /* 0x0000000000267805 */ /* 0x000fe4000001ff00 */
[----:B------:R-:W-:-:S02]  /*c640*/  CS2R R28, SRZ ;  /* 0x00000000001c7805 */ /* 0x000fc4000001ff00 */
[----:B------:R-:W-:Y:S02]  /*c650*/  CS2R R24, SRZ ;  /* 0x0000000000187805 */ /* 0x000fe4000001ff00 */
[----:B----4-:R-:W-:Y:S01]  /*c660*/  CS2R R14, SRZ ;  /* 0x00000000000e7805 */ /* 0x010fe2000001ff00 */
[----:B------:R-:W-:Y:S01]  /*c670*/  IMAD R62, R7, 0x2, R16 ;  /* 0x00000002073e7824 */ /* 0x000fe200078e0210 */
        /* <DEDUP_REMOVED lines=9> */
[----:B------:R-:W-:-:S05]  /*c710*/  ISETP.GE.AND P1, PT, R168, UR4, PT ;  /* 0x00000004a8007c0c */ /* 0x000fca000bf26270 */
[C---:B------:R-:W-:Y:S01]  /*c720*/  @!P4 IMAD.SHL.U32 R9, R171.reuse, 0x2, RZ ;  /* 0x00000002ab09c824 */ /* 0x040fe200078e00ff */
[----:B------:R-:W-:-:S03]  /*c730*/  @!P4 SHF.L.U64.HI R6, R171, 0x1, R197 ;  /* 0x00000001ab06c819 */ /* 0x000fc600000102c5 */
[C---:B------:R-:W-:Y:S01]  /*c740*/  @!P3 IMAD.SHL.U32 R73, R169.reuse, 0x2, RZ ;  /* 0x00000002a949b824 */ /* 0x040fe200078e00ff */
[----:B------:R-:W-:Y:S01]  /*c750*/  @!P3 SHF.L.U64.HI R12, R169, 0x1, R196 ;  /* 0x00000001a90cb819 */ /* 0x000fe200000102c4 */
[----:B------:R-:W-:Y:S01]  /*c760*/  @!P2 IMAD.SHL.U32 R67, R170, 0x2, RZ ;  /* 0x00000002aa43a824 */ /* 0x000fe200078e00ff */
[-C--:B---3--:R-:W-:Y:S01]  /*c770*/  @!P4 IADD3 R10, P5, R0, R9.reuse, RZ ;  /* 0x00000009000ac210 */ /* 0x088fe20007fbe0ff */
[----:B------:R-:W-:Y:S01]  /*c780*/  @!P1 IMAD.SHL.U32 R7, R168, 0x2, RZ ;  /* 0x00000002a8079824 */ /* 0x000fe200078e00ff */
[----:B0-----:R-:W-:Y:S02]  /*c790*/  @!P4 IADD3 R8, P6, R4, R9, RZ ;  /* 0x000000090408c210 */ /* 0x001fe40007fde0ff */
[----:B------:R-:W-:Y:S01]  /*c7a0*/  @!P2 SHF.L.U64.HI R14, R170, 0x1, R195 ;  /* 0x00000001aa0ea819 */ /* 0x000fe200000102c3 */
[--C-:B--2---:R-:W-:Y:S01]  /*c7b0*/  @!P4 IMAD.X R11, R3, 0x1, R6.reuse, P5 ;  /* 0x00000001030bc824 */ /* 0x104fe200028e0606 */
[-C--:B------:R-:W-:Y:S01]  /*c7c0*/  @!P3 IADD3 R76, P5, R0, R73.reuse, RZ ;  /* 0x00000049004cb210 */ /* 0x080fe20007fbe0ff */
[----:B------:R-:W-:Y:S01]  /*c7d0*/  @!P4 IMAD.X R9, R5, 0x1, R6, P6 ;  /* 0x000000010509c824 */ /* 0x000fe200030e0606 */
[----:B------:R-:W-:-:S02]  /*c7e0*/  @!P3 IADD3 R72, P6, R4, R73, RZ ;  /* 0x000000490448b210 */ /* 0x000fc40007fde0ff */
[----:B------:R-:W-:Y:S01]  /*c7f0*/  @!P1 SHF.L.U64.HI R20, R168, 0x1, R194 ;  /* 0x00000001a8149819 */ /* 0x000fe200000102c2 */
[--C-:B------:R-:W-:Y:S01]  /*c800*/  @!P3 IMAD.X R77, R3, 0x1, R12.reuse, P5 ;  /* 0x00000001034db824 */ /* 0x100fe200028e060c */
[-C--:B------:R-:W-:Y:S01]  /*c810*/  @!P2 IADD3 R70, P5, R0, R67.reuse, RZ ;  /* 0x000000430046a210 */ /* 0x080fe20007fbe0ff */
[----:B------:R-:W-:Y:S01]  /*c820*/  @!P3 IMAD.X R73, R5, 0x1, R12, P6 ;  /* 0x000000010549b824 */ /* 0x000fe200030e060c */
[----:B------:R-:W-:-:S03]  /*c830*/  @!P2 IADD3 R66, P6, R4, R67, RZ ;  /* 0x000000430442a210 */ /* 0x000fc60007fde0ff */
[--C-:B------:R-:W-:Y:S01]  /*c840*/  @!P2 IMAD.X R71, R3, 0x1, R14.reuse, P5 ;  /* 0x000000010347a824 */ /* 0x100fe200028e060e */
[----:B------:R-:W-:Y:S01]  /*c850*/  @!P1 IADD3 R64, P5, R0, R7, RZ ;  /* 0x0000000700409210 */ /* 0x000fe20007fbe0ff */
[----:B------:R-:W-:Y:S01]  /*c860*/  @!P2 IMAD.X R67, R5, 0x1, R14, P6 ;  /* 0x000000010543a824 */ /* 0x000fe200030e060e */
[----:B------:R-:W-:-:S03]  /*c870*/  ISETP.GE.AND P6, PT, R160, UR4, PT ;  /* 0x00000004a0007c0c */ /* 0x000fc6000bfc6270 */
[----:B------:R-:W-:Y:S01]  /*c880*/  @!P1 IMAD.X R65, R3, 0x1, R20, P5 ;  /* 0x0000000103419824 */ /* 0x000fe200028e0614 */
[----:B------:R-:W-:-:S05]  /*c890*/  @!P1 IADD3 R6, P5, R4, R7, RZ ;  /* 0x0000000704069210 */ /* 0x000fca0007fbe0ff */
[----:B------:R-:W-:Y:S01]  /*c8a0*/  @!P1 IMAD.X R7, R5, 0x1, R20, P5 ;  /* 0x0000000105079824 */ /* 0x000fe200028e0614 */
[----:B------:R-:W-:-:S03]  /*c8b0*/  ISETP.GE.AND P5, PT, R172, UR4, PT ;  /* 0x00000004ac007c0c */ /* 0x000fc6000bfa6270 */
[----:B------:R-:W-:Y:S02]  /*c8c0*/  @!P6 IMAD.MOV.U32 R12, RZ, RZ, R0 ;  /* 0x000000ffff0ce224 */ /* 0x000fe400078e0000 */
[----:B------:R-:W-:Y:S02]  /*c8d0*/  @!P6 IMAD.MOV.U32 R13, RZ, RZ, R3 ;  /* 0x000000ffff0de224 */ /* 0x000fe400078e0003 */
[----:B------:R-:W-:-:S04]  /*c8e0*/  @!P6 IMAD.WIDE R14, R160, 0x2, R4 ;  /* 0x00000002a00ee825 */ /* 0x000fc800078e0204 */
[----:B------:R-:W-:Y:S01]  /*c8f0*/  @!P6 IMAD.WIDE R12, R160, 0x2, R12 ;  /* 0x00000002a00ce825 */ /* 0x000fe200078e020c */
[----:B------:R0:W5:Y:S03]  /*c900*/  @!P6 LD.E.64 R30, desc[UR6][R14.64] ;  /* 0x000000060e1ee980 */ /* 0x000166000c101b00 */
[C---:B------:R-:W-:Y:S01]  /*c910*/  @!P5 IMAD.SHL.U32 R21, R172.reuse, 0x2, RZ ;  /* 0x00000002ac15d824 */ /* 0x040fe200078e00ff */
[----:B------:R1:W5:Y:S01]  /*c920*/  @!P6 LD.E.64 R44, desc[UR6][R12.64] ;  /* 0x000000060c2ce980 */ /* 0x000362000c101b00 */
[----:B------:R-:W-:-:S03]  /*c930*/  @!P5 SHF.L.U64.HI R20, R172, 0x1, R193 ;  /* 0x00000001ac14d819 */ /* 0x000fc600000102c1 */
[-C--:B------:R-:W-:Y:S02]  /*c940*/  @!P5 IADD3 R74, P6, R0, R21.reuse, RZ ;  /* 0x00000015004ad210 */ /* 0x080fe40007fde0ff */
[----:B------:R-:W-:Y:S02]  /*c950*/  CS2R R38, SRZ ;  /* 0x0000000000267805 */ /* 0x000fe4000001ff00 */
[----:B------:R-:W-:Y:S01]  /*c960*/  CS2R R36, SRZ ;  /* 0x0000000000247805 */ /* 0x000fe2000001ff00 */
[----:B------:R-:W-:Y:S01]  /*c970*/  @!P5 IMAD.X R75, R3, 0x1, R20, P6 ;  /* 0x00000001034bd824 */ /* 0x000fe200030e0614 */
[----:B------:R-:W-:Y:S02]  /*c980*/  @!P5 IADD3 R4, P6, R4, R21, RZ ;  /* 0x000000150404d210 */ /* 0x000fe40007fde0ff */
[----:B------:R2:W5:Y:S01]  /*c990*/  @!P4 LD.E.64 R38, desc[UR6][R10.64] ;  /* 0x000000060a26c980 */ /* 0x000562000c101b00 */
[----:B------:R-:W-:Y:S02]  /*c9a0*/  CS2R R28, SRZ ;  /* 0x00000000001c7805 */ /* 0x000fe4000001ff00 */
[----:B------:R-:W-:-:S02]  /*c9b0*/  CS2R R26, SRZ ;  /* 0x00000000001a7805 */ /* 0x000fc4000001ff00 */
[----:B------:R-:W-:Y:S01]  /*c9c0*/  CS2R R24, SRZ ;  /* 0x0000000000187805 */ /* 0x000fe2000001ff00 */
[----:B------:R-:W-:Y:S01]  /*c9d0*/  @!P5 IMAD.X R5, R5, 0x1, R20, P6 ;  /* 0x000000010505d824 */ /* 0x000fe200030e0614 */
[----:B------:R3:W5:Y:S01]  /*c9e0*/  @!P4 LD.E.64 R36, desc[UR6][R8.64] ;  /* 0x000000060824c980 */ /* 0x000762000c101b00 */
[----:B------:R-:W-:Y:S02]  /*c9f0*/  CS2R R20, SRZ ;  /* 0x0000000000147805 */ /* 0x000fe4000001ff00 */
[----:B0-----:R-:W-:Y:S02]  /*ca00*/  CS2R R14, SRZ ;  /* 0x00000000000e7805 */ /* 0x001fe4000001ff00 */
[----:B-1----:R-:W-:Y:S01]  /*ca10*/  CS2R R12, SRZ ;  /* 0x00000000000c7805 */ /* 0x002fe2000001ff00 */
[----:B------:R1:W5:Y:S01]  /*ca20*/  @!P3 LD.E.64 R28, desc[UR6][R76.64] ;  /* 0x000000064c1cb980 */ /* 0x000362000c101b00 */
[----:B--2---:R-:W-:-:S03]  /*ca30*/  CS2R R10, SRZ ;  /* 0x00000000000a7805 */ /* 0x004fc6000001ff00 */
[----:B------:R1:W5:Y:S01]  /*ca40*/  @!P3 LD.E.64 R26, desc[UR6][R72.64] ;  /* 0x00000006481ab980 */ /* 0x000362000c101b00 */
[----:B---3--:R-:W-:-:S03]  /*ca50*/  CS2R R8, SRZ ;  /* 0x0000000000087805 */ /* 0x008fc6000001ff00 */
[----:B------:R1:W5:Y:S04]  /*ca60*/  @!P2 LD.E.64 R24, desc[UR6][R70.64] ;  /* 0x000000064618a980 */ /* 0x000368000c101b00 */
[----:B------:R1:W5:Y:S04]  /*ca70*/  @!P2 LD.E.64 R20, desc[UR6][R66.64] ;  /* 0x000000064214a980 */ /* 0x000368000c101b00 */
[----:B------:R1:W5:Y:S04]  /*ca80*/  @!P1 LD.E.64 R14, desc[UR6][R64.64] ;  /* 0x00000006400e9980 */ /* 0x000368000c101b00 */
[----:B------:R1:W5:Y:S04]  /*ca90*/  @!P1 LD.E.64 R12, desc[UR6][R6.64] ;  /* 0x00000006060c9980 */ /* 0x000368000c101b00 */
[----:B------:R1:W5:Y:S04]  /*caa0*/  @!P5 LD.E.64 R10, desc[UR6][R74.64] ;  /* 0x000000064a0ad980 */ /* 0x000368000c101b00 */
[----:B------:R1:W5:Y:S02]  /*cab0*/  @!P5 LD.E.64 R8, desc[UR6][R4.64] ;  /* 0x000000060408d980 */ /* 0x000364000c101b00 */
.L_x_1800:
[----:B------:R-:W-:Y:S05]  /*cac0*/  BSYNC B1 ;  /* 0x0000000000017941 */ /* 0x000fea0003800000 */
.L_x_1799:
[----:B01---5:R-:W-:Y:S01]  /*cad0*/  IMAD.MOV.U32 R4, RZ, RZ, R30 ;  /* 0x000000ffff047224 */ /* 0x023fe200078e001e */
[----:B--2---:R-:W-:Y:S01]  /*cae0*/  LEA.HI R3, R187, R187, RZ, 0x1 ;  /* 0x000000bbbb037211 */ /* 0x004fe200078f08ff */
[C---:B------:R-:W-:Y:S01]  /*caf0*/  VIADD R5, R62.reuse, 0xc400 ;  /* 0x0000c4003e057836 */ /* 0x040fe20000000000 */
[----:B------:R-:W-:Y:S01]  /*cb00*/  VIADDMNMX R81, R81, -R177, 0x80, PT ;  /* 0x0000008051517446 */ /* 0x000fe200038009b1 */
[----:B---3--:R-:W-:Y:S01]  /*cb10*/  VIADD R0, R62, 0xc440 ;  /* 0x0000c4403e007836 */ /* 0x008fe20000000000 */
[----:B------:R-:W-:Y:S01]  /*cb20*/  PRMT R104, R4, 0x7610, R104 ;  /* 0x0000761004687816 */ /* 0x000fe20000000068 */
[----:B------:R-:W-:Y:S01]  /*cb30*/  @P0 VIADD R0, R5, 0xffffffc0 ;  /* 0xffffffc005000836 */ /* 0x000fe20000000000 */
[----:B------:R-:W-:Y:S01]  /*cb40*/  LOP3.LUT R4, R3, 0xfffffffe, RZ, 0xc0, !PT ;  /* 0xfffffffe03047812 */ /* 0x000fe200078ec0ff */
[----:B------:R-:W-:Y:S01]  /*cb50*/  IMAD.MOV.U32 R5, RZ, RZ, R31 ;  /* 0x000000ffff057224 */ /* 0x000fe200078e001f */
[----:B------:R-:W-:Y:S01]  /*cb60*/  BSSY B1, `(.L_x_1801) ;  /* 0x0000031000017945 */ /* 0x000fe20003800000 */
[----:B------:R-:W-:Y:S01]  /*cb70*/  IMAD.MOV.U32 R6, RZ, RZ, R36 ;  /* 0x000000ffff067224 */ /* 0x000fe200078e0024 */
[----:B------:R-:W-:Y:S01]  /*cb80*/  ISETP.GE.AND P1, PT, R162, R81, PT ;  /* 0x00000051a200720c */ /* 0x000fe20003f26270 */
[----:B------:R-:W-:Y:S01]  /*cb90*/  IMAD.IADD R4, R187, 0x1, -R4 ;  /* 0x00000001bb047824 */ /* 0x000fe200078e0a04 */
[----:B------:R-:W-:Y:S01]  /*cba0*/  PRMT R105, R5, 0x7610, R105 ;  /* 0x0000761005697816 */ /* 0x000fe20000000069 */
[----:B------:R-:W-:Y:S01]  /*cbb0*/  IMAD.MOV.U32 R7, RZ, RZ, R37 ;  /* 0x000000ffff077224 */ /* 0x000fe200078e0025 */
[----:B------:R-:W-:Y:S01]  /*cbc0*/  PRMT R96, R6, 0x7610, R96 ;  /* 0x0000761006607816 */ /* 0x000fe20000000060 */
[----:B------:R-:W-:Y:S01]  /*cbd0*/  IMAD.MOV.U32 R3, RZ, RZ, R26 ;  /* 0x000000ffff037224 */ /* 0x000fe200078e001a */
[----:B------:R-:W-:Y:S01]  /*cbe0*/  SHF.L.U32 R5, R4, 0x1f, RZ ;  /* 0x0000001f04057819 */ /* 0x000fe200000006ff */
[----:B------:R-:W-:Y:S01]  /*cbf0*/  IMAD.MOV.U32 R6, RZ, RZ, R27 ;  /* 0x000000ffff067224 */ /* 0x000fe200078e001b */
[----:B------:R-:W-:Y:S01]  /*cc00*/  PRMT R97, R7, 0x7610, R97 ;  /* 0x0000761007617816 */ /* 0x000fe20000000061 */
[----:B------:R-:W-:Y:S01]  /*cc10*/  IMAD.MOV.U32 R7, RZ, RZ, R20 ;  /* 0x000000ffff077224 */ /* 0x000fe200078e0014 */
[----:B------:R-:W0:Y:S01]  /*cc20*/  SYNCS.PHASECHK.TRANS64.TRYWAIT P0, [R16+URZ+0x2a800], R5 ;  /* 0x02a80005100075a7 */ /* 0x000e22000800017f */
        /* <DEDUP_REMOVED lines=35> */
[----:B0-----:R-:W-:Y:S06]  /*ce60*/  @!P0 BRA `(.L_x_1802) ;  /* 0x000001e000908947 */ /* 0x001fec0003800000 */
.L_x_2141:
[----:B------:R-:W-:Y:S05]  /*ce70*/  BSYNC B1 ;  /* 0x0000000000017941 */ /* 0x000fea0003800000 */
.L_x_1801:
[----:B------:R-:W-:Y:S01]  /*ce80*/  BSSY B1, `(.L_x_1803) ;  /* 0x000012f000017945 */ /* 0x000fe20003800000 */
        /* <DEDUP_REMOVED lines=13> */
[--C-:B------:R-:W-:Y:S02]  /*cf60*/  SHF.R.U64 R113, R60, 0x10, R61.reuse ;  /* 0x000000103c717819 */ /* 0x100fe4000000123d */
[----:B------:R-:W-:Y:S02]  /*cf70*/  SHF.R.U32.HI R60, RZ, 0x10, R61 ;  /* 0x00000010ff3c7819 */ /* 0x000fe4000001163d */
[--C-:B------:R-:W-:Y:S02]  /*cf80*/  SHF.R.U64 R61, R58, 0x10, R59.reuse ;  /* 0x000000103a3d7819 */ /* 0x100fe4000000123b */
[----:B------:R-:W-:Y:S02]  /*cf90*/  SHF.R.U32.HI R58, RZ, 0x10, R59 ;  /* 0x00000010ff3a7819 */ /* 0x000fe4000001163b */
[----:B------:R-:W-:Y:S02]  /*cfa0*/  PRMT R111, R111, 0x5410, R60 ;  /* 0x000054106f6f7816 */ /* 0x000fe4000000003c */
[----:B------:R-:W-:-:S02]  /*cfb0*/  PRMT R109, R109, 0x5410, R58 ;  /* 0x000054106d6d7816 */ /* 0x000fc4000000003a */
[----:B------:R-:W-:Y:S02]  /*cfc0*/  PRMT R110, R110, 0x5410, R113 ;  /* 0x000054106e6e7816 */ /* 0x000fe40000000071 */
[----:B------:R-:W-:Y:S01]  /*cfd0*/  PRMT R112, R108, 0x5410, R61 ;  /* 0x000054106c707816 */ /* 0x000fe2000000003d */
[C---:B------:R-:W-:Y:S01]  /*cfe0*/  IMAD.U32 R113, R109.reuse, 0x10000, RZ ;  /* 0x000100006d717824 */ /* 0x040fe200078e00ff */
[----:B------:R-:W-:Y:S01]  /*cff0*/  LOP3.LUT R109, R109, 0xffff0000, RZ, 0xc0, !PT ;  /* 0xffff00006d6d7812 */ /* 0x000fe200078ec0ff */
[C---:B------:R-:W-:Y:S01]  /*d000*/  IMAD.U32 R108, R111.reuse, 0x10000, RZ ;  /* 0x000100006f6c7824 */ /* 0x040fe200078e00ff */
[----:B------:R-:W-:Y:S02]  /*d010*/  LOP3.LUT R111, R111, 0xffff0000, RZ, 0xc0, !PT ;  /* 0xffff00006f6f7812 */ /* 0x000fe400078ec0ff */
[C---:B0-----:R-:W-:Y:S01]  /*d020*/  LOP3.LUT R59, R6.reuse, 0xffff0000, RZ, 0xc0, !PT ;  /* 0xffff0000063b7812 */ /* 0x041fe200078ec0ff */
[----:B------:R-:W-:Y:S01]  /*d030*/  IMAD.U32 R58, R6, 0x10000, RZ ;  /* 0x00010000063a7824 */ /* 0x000fe200078e00ff */
[C---:B------:R-:W-:Y:S01]  /*d040*/  LOP3.LUT R61, R7.reuse, 0xffff0000, RZ, 0xc0, !PT ;  /* 0xffff0000073d7812 */ /* 0x040fe200078ec0ff */
[----:B------:R-:W-:-:S02]  /*d050*/  IMAD.U32 R60, R7, 0x10000, RZ ;  /* 0x00010000073c7824 */ /* 0x000fc400078e00ff */
[C---:B------:R-:W-:Y:S01]  /*d060*/  FMUL.FTZ R115, R59.reuse, R113 ;  /* 0x000000713b737220 */ /* 0x040fe20000410000 */
[-C--:B------:R-:W-:Y:S01]  /*d070*/  FMUL.FTZ R114, R59, R108.reuse ;  /* 0x0000006c3b727220 */ /* 0x080fe20000410000 */
[C---:B------:R-:W-:Y:S01]  /*d080*/  FMUL.FTZ R59, R61.reuse, R109 ;  /* 0x0000006d3d3b7220 */ /* 0x040fe20000410000 */
[----:B------:R-:W-:Y:S02]  /*d090*/  IMAD.U32 R6, R4, 0x10000, RZ ;  /* 0x0001000004067824 */ /* 0x000fe400078e00ff */
[C---:B------:R-:W-:Y:S01]  /*d0a0*/  FFMA.FTZ R115, R58.reuse, R108, -R115 ;  /* 0x0000006c3a737223 */ /* 0x040fe20000010873 */
[----:B------:R-:W-:Y:S01]  /*d0b0*/  FFMA.FTZ R114, R58, R113, R114 ;  /* 0x000000713a727223 */ /* 0x000fe20000010072 */
[-C--:B------:R-:W-:Y:S01]  /*d0c0*/  FMUL.FTZ R113, R61, R111.reuse ;  /* 0x0000006f3d717220 */ /* 0x080fe20000410000 */
[----:B------:R-:W-:Y:S01]  /*d0d0*/  FFMA.FTZ R108, R60, R111, -R59 ;  /* 0x0000006f3c6c7223 */ /* 0x000fe2000001083b */
[C---:B------:R-:W-:Y:S01]  /*d0e0*/  IMAD.U32 R7, R5.reuse, 0x10000, RZ ;  /* 0x0001000005077824 */ /* 0x040fe200078e00ff */
[----:B------:R-:W-:Y:S01]  /*d0f0*/  LOP3.LUT R4, R4, 0xffff0000, RZ, 0xc0, !PT ;  /* 0xffff000004047812 */ /* 0x000fe200078ec0ff */
[----:B------:R-:W-:Y:S01]  /*d100*/  IMAD.U32 R61, R112, 0x10000, RZ ;  /* 0x00010000703d7824 */ /* 0x000fe200078e00ff */
[----:B------:R-:W-:Y:S01]  /*d110*/  LOP3.LUT R5, R5, 0xffff0000, RZ, 0xc0, !PT ;  /* 0xffff000005057812 */ /* 0x000fe200078ec0ff */
[----:B------:R-:W-:Y:S01]  /*d120*/  IMAD.U32 R59, R110, 0x10000, RZ ;  /* 0x000100006e3b7824 */ /* 0x000fe200078e00ff */
        /* <DEDUP_REMOVED lines=16> */
.L_x_1806:
[----:B------:R-:W-:Y:S05]  /*d230*/  BSYNC B2 ;  /* 0x0000000000027941 */ /* 0x000fea0003800000 */
.L_x_1805:
[----:B------:R-:W-:Y:S04]  /*d240*/  BSSY B2, `(.L_x_1807) ;  /* 0x0000030000027945 */ /* 0x000fe80003800000 */
[----:B------:R-:W-:Y:S05]  /*d250*/  @P1 BRA `(.L_x_1808) ;  /* 0x0000000000b81947 */ /* 0x000fea0003800000 */
[----:B0-----:R-:W0:Y:S01]  /*d260*/  LDS.128 R4, [R0] ;  /* 0x0000000000047984 */ /* 0x001e220000000c00 */
[--C-:B------:R-:W-:Y:S02]  /*d270*/  SHF.R.U64 R59, R54, 0x10, R55.reuse ;  /* 0x00000010363b7819 */ /* 0x100fe40000001237 */
[----:B------:R-:W-:Y:S02]  /*d280*/  SHF.R.U32.HI R54, RZ, 0x10, R55 ;  /* 0x00000010ff367819 */ /* 0x000fe40000011637 */
[--C-:B------:R-:W-:Y:S02]  /*d290*/  SHF.R.U64 R55, R56, 0x10, R57.reuse ;  /* 0x0000001038377819 */ /* 0x100fe40000001239 */
[----:B------:R-:W-:Y:S02]  /*d2a0*/  SHF.R.U32.HI R56, RZ, 0x10, R57 ;  /* 0x00000010ff387819 */ /* 0x000fe40000011639 */
[----:B------:R-:W-:Y:S02]  /*d2b0*/  PRMT R103, R103, 0x5410, R54 ;  /* 0x0000541067677816 */ /* 0x000fe40000000036 */
[----:B------:R-:W-:-:S02]  /*d2c0*/  PRMT R101, R101, 0x5410, R56 ;  /* 0x0000541065657816 */ /* 0x000fc40000000038 */
[----:B------:R-:W-:Y:S01]  /*d2d0*/  PRMT R100, R100, 0x5410, R55 ;  /* 0x0000541064647816 */ /* 0x000fe20000000037 */
[----:B------:R-:W-:Y:S01]  /*d2e0*/  IMAD.U32 R58, R103, 0x10000, RZ ;  /* 0x00010000673a7824 */ /* 0x000fe200078e00ff */
[----:B------:R-:W-:Y:S01]  /*d2f0*/  PRMT R102, R102, 0x5410, R59 ;  /* 0x0000541066667816 */ /* 0x000fe2000000003b */
[C---:B------:R-:W-:Y:S01]  /*d300*/  IMAD.U32 R59, R101.reuse, 0x10000, RZ ;  /* 0x00010000653b7824 */ /* 0x040fe200078e00ff */
[----:B------:R-:W-:Y:S02]  /*d310*/  LOP3.LUT R101, R101, 0xffff0000, RZ, 0xc0, !PT ;  /* 0xffff000065657812 */ /* 0x000fe400078ec0ff */
[----:B------:R-:W-:Y:S02]  /*d320*/  LOP3.LUT R103, R103, 0xffff0000, RZ, 0xc0, !PT ;  /* 0xffff000067677812 */ /* 0x000fe400078ec0ff */
[C---:B0-----:R-:W-:Y:S01]  /*d330*/  LOP3.LUT R55, R6.reuse, 0xffff0000, RZ, 0xc0, !PT ;  /* 0xffff000006377812 */ /* 0x041fe200078ec0ff */
[----:B------:R-:W-:Y:S01]  /*d340*/  IMAD.U32 R54, R6, 0x10000, RZ ;  /* 0x0001000006367824 */ /* 0x000fe200078e00ff */
[C---:B------:R-:W-:Y:S01]  /*d350*/  LOP3.LUT R57, R7.reuse, 0xffff0000, RZ, 0xc0, !PT ;  /* 0xffff000007397812 */ /* 0x040fe200078ec0ff */
[----:B------:R-:W-:-:S02]  /*d360*/  IMAD.U32 R56, R7, 0x10000, RZ ;  /* 0x0001000007387824 */ /* 0x000fc400078e00ff */
[CC--:B------:R-:W-:Y:S01]  /*d370*/  FMUL.FTZ R60, R55.reuse, R58.reuse ;  /* 0x0000003a373c7220 */ /* 0x0c0fe20000410000 */
[----:B------:R-:W-:Y:S01]  /*d380*/  FMUL.FTZ R61, R55, R59 ;  /* 0x0000003b373d7220 */ /* 0x000fe20000410000 */
[C---:B------:R-:W-:Y:S01]  /*d390*/  FMUL.FTZ R55, R57.reuse, R101 ;  /* 0x0000006539377220 */ /* 0x040fe20000410000 */
[----:B------:R-:W-:Y:S02]  /*d3a0*/  IMAD.U32 R6, R4, 0x10000, RZ ;  /* 0x0001000004067824 */ /* 0x000fe400078e00ff */
        /* <DEDUP_REMOVED lines=9> */
[----:B------:R-:W-:Y:S01]  /*d440*/  FFMA.FTZ R58, R54, R58, -R61 ;  /* 0x0000003a363a7223 */ /* 0x000fe2000001083d */
        /* <DEDUP_REMOVED lines=15> */
.L_x_1808:
[----:B------:R-:W-:Y:S05]  /*d540*/  BSYNC B2 ;  /* 0x0000000000027941 */ /* 0x000fea0003800000 */
.L_x_1807:
[----:B------:R-:W-:Y:S04]  /*d550*/  BSSY B2, `(.L_x_1809) ;  /* 0x0000030000027945 */ /* 0x000fe80003800000 */
[----:B------:R-:W-:Y:S05]  /*d560*/  @P2 BRA `(.L_x_1810) ;  /* 0x0000000000b82947 */ /* 0x000fea0003800000 */
[----:B01----:R-:W0:Y:S01]  /*d570*/  LDS.128 R4, [R62+0x10400] ;  /* 0x010400003e047984 */ /* 0x003e220000000c00 */
        /* <DEDUP_REMOVED lines=45> */
.L_x_1810:
[----:B------:R-:W-:Y:S05]  /*d850*/  BSYNC B2 ;  /* 0x0000000000027941 */ /* 0x000fea0003800000 */
.L_x_1809:
[----:B------:R-:W-:Y:S04]  /*d860*/  BSSY B2, `(.L_x_1811) ;  /* 0x0000030000027945 */ /* 0x000fe80003800000 */
[----:B------:R-:W-:Y:S05]  /*d870*/  @P3 BRA `(.L_x_1812) ;  /* 0x0000000000b83947 */ /* 0x000fea0003800000 */
[----:B012---:R-:W0:Y:S01]  /*d880*/  LDS.128 R4, [R0+0x4000] ;  /* 0x0040000000047984 */ /* 0x007e220000000c00 */
        /* <DEDUP_REMOVED lines=45> */
.L_x_1812:
[----:B------:R-:W-:Y:S05]  /*db60*/  BSYNC B2 ;  /* 0x0000000000027941 */ /* 0x000fea0003800000 */
.L_x_1811:
[----:B------:R-:W-:Y:S04]  /*db70*/  BSSY B2, `(.L_x_1813) ;  /* 0x0000030000027945 */ /* 0x000fe80003800000 */
[----:B------:R-:W-:Y:S05]  /*db80*/  @P4 BRA `(.L_x_1814) ;  /* 0x0000000000b84947 */ /* 0x000fea0003800000 */
[----:B0123--:R-:W0:Y:S01]  /*db90*/  LDS.128 R4, [R62+0x14400] ;  /* 0x014400003e047984 */ /* 0x00fe220000000c00 */
        /* <DEDUP_REMOVED lines=45> */
.L_x_1814:
[----:B------:R-:W-:Y:S05]  /*de70*/  BSYNC B2 ;  /* 0x0000000000027941 */ /* 0x000fea0003800000 */
.L_x_1813:
[----:B------:R-:W-:Y:S05]  /*de80*/  @P5 BRA `(.L_x_1804) ;  /* 0x0000000000b85947 */ /* 0x000fea0003800000 */
[----:B01234-:R-:W0:Y:S01]  /*de90*/  LDS.128 R4, [R0+0x8000] ;  /* 0x0080000000047984 */ /* 0x01fe220000000c00 */
        /* <DEDUP_REMOVED lines=45> */
.L_x_1804:
[----:B------:R-:W-:Y:S05]  /*e170*/  BSYNC B1 ;  /* 0x0000000000017941 */ /* 0x000fea0003800000 */
.L_x_1803:
        /* <DEDUP_REMOVED lines=12> */
[----:B------:R-:W-:Y:S02]  /*e240*/  SHF.R.U64 R35, R44, 0x10, R45 ;  /* 0x000000102c237819 */ /* 0x000fe4000000122d */
[----:B------:R-:W-:Y:S02]  /*e250*/  SHF.R.U64 R33, R30, 0x10, R31 ;  /* 0x000000101e217819 */ /* 0x000fe4000000121f */
[----:B------:R-:W-:Y:S02]  /*e260*/  SHF.R.U32.HI R44, RZ, 0x10, R45 ;  /* 0x00000010ff2c7819 */ /* 0x000fe4000001162d */
        /* <DEDUP_REMOVED lines=42> */
.L_x_1817:
[----:B------:R-:W-:Y:S05]  /*e510*/  BSYNC B1 ;  /* 0x0000000000017941 */ /* 0x000fea0003800000 */
.L_x_1816:
[----:B------:R-:W-:Y:S04]  /*e520*/  BSSY B1, `(.L_x_1818) ;  /* 0x0000030000017945 */ /* 0x000fe80003800000 */
[----:B------:R-:W-:Y:S05]  /*e530*/  @P1 BRA `(.L_x_1819) ;  /* 0x0000000000b81947 */ /* 0x000fea0003800000 */
[----:B0-----:R-:W0:Y:S01]  /*e540*/  LDS.128 R4, [R0+0x2000] ;  /* 0x0020000000047984 */ /* 0x001e220000000c00 */
        /* <DEDUP_REMOVED lines=45> */
.L_x_1819:
[----:B------:R-:W-:Y:S05]  /*e820*/  BSYNC B1 ;  /* 0x0000000000017941 */ /* 0x000fea0003800000 */
.L_x_1818:
        /* <DEDUP_REMOVED lines=48> */
.L_x_1821:
[----:B------:R-:W-:Y:S05]  /*eb30*/  BSYNC B1 ;  /* 0x0000000000017941 */ /* 0x000fea0003800000 */
.L_x_1820:
        /* <DEDUP_REMOVED lines=48> */
.L_x_1823:
[----:B------:R-:W-:Y:S05]  /*ee40*/  BSYNC B1 ;  /* 0x0000000000017941 */ /* 0x000fea0003800000 */
.L_x_1822:
        /* <DEDUP_REMOVED lines=48> */
.L_x_1825:
[----:B------:R-:W-:Y:S05]  /*f150*/  BSYNC B1 ;  /* 0x0000000000017941 */ /* 0x000fea0003800000 */
.L_x_1824:
[----:B------:R-:W-:Y:S05]  /*f160*/  @P5 BRA `(.L_x_1815) ;  /* 0x0000003800ac5947 */ /* 0x000fea0003800000 */
[----:B01234-:R-:W0:Y:S01]  /*f170*/  LDS.128 R4, [R0+0xa000] ;  /* 0x00a0000000047984 */ /* 0x01fe220000000c00 */
[----:B------:R-:W-:Y:S02]  /*f180*/  SHF.R.U64 R12, R8, 0x10, R9 ;  /* 0x00000010080c7819 */ /* 0x000fe40000001209 */
[----:B------:R-:W-:Y:S02]  /*f190*/  SHF.R.U64 R13, R10, 0x10, R11 ;  /* 0x000000100a0d7819 */ /* 0x000fe4000000120b */
[----:B------:R-:W-:Y:S02]  /*f1a0*/  SHF.R.U32.HI R8, RZ, 0x10, R9 ;  /* 0x00000010ff087819 */ /* 0x000fe40000011609 */
[----:B------:R-:W-:Y:S02]  /*f1b0*/  SHF.R.U32.HI R10, RZ, 0x10, R11 ;  /* 0x00000010ff0a7819 */ /* 0x000fe4000001160b */
[----:B------:R-:W-:Y:S02]  /*f1c0*/  PRMT R63, R63, 0x5410, R8 ;  /* 0x000054103f3f7816 */ /* 0x000fe40000000008 */
[----:B------:R-:W-:-:S02]  /*f1d0*/  PRMT R65, R65, 0x5410, R10 ;  /* 0x0000541041417816 */ /* 0x000fc4000000000a */
[----:B------:R-:W-:Y:S01]  /*f1e0*/  PRMT R64, R64, 0x5410, R13 ;  /* 0x0000541040407816 */ /* 0x000fe2000000000d */
[C---:B------:R-:W-:Y:S01]  /*f1f0*/  IMAD.U32 R13, R63.reuse, 0x10000, RZ ;  /* 0x000100003f0d7824 */ /* 0x040fe200078e00ff */
[----:B------:R-:W-:Y:S01]  /*f200*/  LOP3.LUT R63, R63, 0xffff0000, RZ, 0xc0, !PT ;  /* 0xffff00003f3f7812 */ /* 0x000fe200078ec0ff */
[C---:B------:R-:W-:Y:S01]  /*f210*/  IMAD.U32 R11, R65.reuse, 0x10000, RZ ;  /* 0x00010000410b7824 */ /* 0x040fe200078e00ff */
[----:B------:R-:W-:Y:S02]  /*f220*/  LOP3.LUT R65, R65, 0xffff0000, RZ, 0xc0, !PT ;  /* 0xffff000041417812 */ /* 0x000fe400078ec0ff */
[----:B------:R-:W-:Y:S02]  /*f230*/  PRMT R12, R3, 0x5410, R12 ;  /* 0x00005410030c7816 */ /* 0x000fe4000000000c */
[C---:B0-----:R-:W-:Y:S01]  /*f240*/  LOP3.LUT R9, R6.reuse, 0xffff0000, RZ, 0xc0, !PT ;  /* 0xffff000006097812 */ /* 0x041fe200078ec0ff */
[C---:B------:R-:W-:Y:S01]  /*f250*/  IMAD.U32 R10, R7.reuse, 0x10000, RZ ;  /* 0x00010000070a7824 */ /* 0x040fe200078e00ff */
[----:B------:R-:W-:Y:S01]  /*f260*/  LOP3.LUT R7, R7, 0xffff0000, RZ, 0xc0, !PT ;  /* 0xffff000007077812 */ /* 0x000fe200078ec0ff */
[----:B------:R-:W-:-:S02]  /*f270*/  IMAD.U32 R8, R6, 0x10000, RZ ;  /* 0x0001000006087824 */ /* 0x000fc400078e00ff */
[C---:B------:R-:W-:Y:S01]  /*f280*/  FMUL.FTZ R15, R9.reuse, R13 ;  /* 0x0000000d090f7220 */ /* 0x040fe20000410000 */
[----:B------:R-:W-:Y:S01]  /*f290*/  FMUL.FTZ R14, R9, R11 ;  /* 0x0000000b090e7220 */ /* 0x000fe20000410000 */
[C---:B------:R-:W-:Y:S01]  /*f2a0*/  FMUL.FTZ R9, R7.reuse, R63 ;  /* 0x0000003f07097220 */ /* 0x040fe20000410000 */
[----:B------:R-:W-:Y:S02]  /*f2b0*/  IMAD.U32 R3, R4, 0x10000, RZ ;  /* 0x0001000004037824 */ /* 0x000fe400078e00ff */
[C---:B------:R-:W-:Y:S01]  /*f2c0*/  FFMA.FTZ R15, R8.reuse, R11, -R15 ;  /* 0x0000000b080f7223 */ /* 0x040fe2000001080f */
[----:B------:R-:W-:Y:S01]  /*f2d0*/  FFMA.FTZ R14, R8, R13, R14 ;  /* 0x0000000d080e7223 */ /* 0x000fe2000001000e */
[-C--:B------:R-:W-:Y:S01]  /*f2e0*/  FMUL.FTZ R11, R7, R65.reuse ;  /* 0x00000041070b7220 */ /* 0x080fe20000410000 */
        /* <DEDUP_REMOVED lines=21> */
[----:B------:R0:W-:Y:S01]  /*f440*/  STS.128 [R0+0xa000], R4 ;  /* 0x00a0000400007388 */ /* 0x0001e20000000c00 */
[----:B------:R-:W-:Y:S05]  /*f450*/  BRA `(.L_x_1815) ;  /* 0x0000003400f07947 */ /* 0x000fea0003800000 */
.L_x_1794:
[----:B------:R-:W0:Y:S01]  /*f460*/  LDC R28, c[0x0][0x448] ;  /* 0x00011200ff1c7b82 */ /* 0x000e220000000800 */
[----:B------:R-:W-:Y:S01]  /*f470*/  IMAD R3, R189, 0x40, R10 ;  /* 0x00000040bd037824 */ /* 0x000fe200078e020a */
[----:B------:R-:W-:Y:S01]  /*f480*/  ULDC.64 UR4, c[0x0][0x3f8] ;  /* 0x0000fe0000047ab9 */ /* 0x000fe20000000a00 */
[----:B------:R-:W-:Y:S01]  /*f490*/  ULDC.64 UR6, c[0x0][0x408] ;  /* 0x0001020000067ab9 */ /* 0x000fe20000000a00 */
[----:B------:R-:W-:Y:S02]  /*f4a0*/  IMAD.MOV.U32 R8, RZ, RZ, R24 ;  /* 0x000000ffff087224 */ /* 0x000fe400078e0018 */
[----:B------:R-:W-:Y:S02]  /*f4b0*/  IMAD.MOV.U32 R9, RZ, RZ, R29 ;  /* 0x000000ffff097224 */ /* 0x000fe400078e001d */
[----:B------:R-:W-:Y:S01]  /*f4c0*/  IMAD.MOV.U32 R4, RZ, RZ, R26 ;  /* 0x000000ffff047224 */ /* 0x000fe200078e001a */
[----:B0-----:R-:W-:-:S13]  /*f4d0*/  ISETP.NE.AND P0, PT, R28, 0x1, PT ;  /* 0x000000011c00780c */ /* 0x001fda0003f05270 */
[----:B------:R-:W0:Y:S08]  /*f4e0*/  @P0 LDC R0, c[0x0][0x44c] ;  /* 0x00011300ff000b82 */ /* 0x000e300000000800 */
[----:B------:R-:W1:Y:S01]  /*f4f0*/  @P0 LDC R5, c[0x0][0x450] ;  /* 0x00011400ff050b82 */ /* 0x000e620000000800 */
[----:B0-----:R-:W-:-:S05]  /*f500*/  @P0 IMAD.HI.U32 R0, R3, R0, RZ ;  /* 0x0000000003000227 */ /* 0x001fca00078e00ff */
[----:B-1----:R-:W-:Y:S01]  /*f510*/  @P0 SHF.R.U32.HI R3, RZ, R5, R0 ;  /* 0x00000005ff030219 */ /* 0x002fe20000011600 */
[----:B------:R-:W-:-:S03]  /*f520*/  IMAD.MOV.U32 R5, RZ, RZ, R31 ;  /* 0x000000ffff057224 */ /* 0x000fc600078e001f */
        /* <DEDUP_REMOVED lines=17> */
[----:B------:R-:W0:Y:S04]  /*f640*/  SHFL.IDX PT, R3, R8, RZ, 0x1c1f ;  /* 0x001c1fff08037589 */ /* 0x000e2800000e0000 */
[----:B------:R-:W1:Y:S04]  /*f650*/  SHFL.IDX PT, R0, R6, RZ, 0x1c1f ;  /* 0x001c1fff06007589 */ /* 0x000e6800000e0000 */
[----:B------:R2:W3:Y:S04]  /*f660*/  SHFL.IDX PT, R5, R7, RZ, 0x1c1f ;  /* 0x001c1fff07057589 */ /* 0x0004e800000e0000 */
[----:B------:R2:W4:Y:S01]  /*f670*/  SHFL.IDX PT, R14, R9, RZ, 0x1c1f ;  /* 0x001c1fff090e7589 */ /* 0x00052200000e0000 */
[----:B0-----:R-:W-:-:S02]  /*f680*/  IMAD.MOV.U32 R21, RZ, RZ, R3 ;  /* 0x000000ffff157224 */ /* 0x001fc400078e0003 */
[----:B-12---:R-:W-:-:S07]  /*f690*/  IMAD.MOV.U32 R20, RZ, RZ, R0 ;  /* 0x000000ffff147224 */ /* 0x006fce00078e0000 */
.L_x_2147:
[----:B------:R-:W-:Y:S01]  /*f6a0*/  IMAD R81, R163, R28, RZ ;  /* 0x0000001ca3517224 */ /* 0x000fe200078e02ff */
[----:B------:R-:W-:Y:S01]  /*f6b0*/  BSSY B1, `(.L_x_1827) ;  /* 0x0000030000017945 */ /* 0x000fe20003800000 */
[----:B----4-:R-:W-:Y:S01]  /*f6c0*/  IMAD.MOV.U32 R50, RZ, RZ, R14 ;  /* 0x000000ffff327224 */ /* 0x010fe200078e000e */
[----:B------:R-:W-:Y:S01]  /*f6d0*/  CS2R R44, SRZ ;  /* 0x00000000002c7805 */ /* 0x000fe2000001ff00 */
[----:B---3--:R-:W-:Y:S01]  /*f6e0*/  IMAD.MOV.U32 R51, RZ, RZ, R5 ;  /* 0x000000ffff337224 */ /* 0x008fe200078e0005 */
        /* <DEDUP_REMOVED lines=20> */
[----:B------:R-:W-:-:S02]  /*f830*/  CS2R R44, SRZ ;  /* 0x00000000002c7805 */ /* 0x000fc4000001ff00 */
        /* <DEDUP_REMOVED lines=14> */
[----:B------:R-:W-:Y:S01]  /*f920*/  CS2R R38, SRZ ;  /* 0x0000000000267805 */ /* 0x000fe2000001ff00 */
[----:B------:R1:W5:Y:S01]  /*f930*/  @!P1 LD.E.128 R28, desc[UR6][R12.64] ;  /* 0x000000060c1c9980 */ /* 0x000362000c101d00 */
[----:B------:R-:W-:-:S03]  /*f940*/  @!P1 IMAD.WIDE R14, R15, 0x2, R50 ;  /* 0x000000020f0e9825 */ /* 0x000fc600078e0232 */
[----:B------:R1:W5:Y:S01]  /*f950*/  @!P2 LD.E.128 R24, desc[UR6][R20.64] ;  /* 0x000000061418a980 */ /* 0x000362000c101d00 */
[----:B------:R-:W-:-:S03]  /*f960*/  @!P2 IMAD.WIDE R48, R49, 0x2, R50 ;  /* 0x000000023130a825 */ /* 0x000fc600078e0232 */
[----:B------:R1:W5:Y:S01]  /*f970*/  @!P1 LD.E.128 R40, desc[UR6][R14.64] ;  /* 0x000000060e289980 */ /* 0x000362000c101d00 */
[----:B0-----:R-:W-:-:S03]  /*f980*/  @!P0 IMAD.WIDE R4, R18, 0x2, R50 ;  /* 0x0000000212048825 */ /* 0x001fc600078e0232 */
[----:B------:R1:W5:Y:S04]  /*f990*/  @!P2 LD.E.128 R36, desc[UR6][R48.64] ;  /* 0x000000063024a980 */ /* 0x000368000c101d00 */
[----:B------:R1:W5:Y:S02]  /*f9a0*/  @!P0 LD.E.128 R44, desc[UR6][R4.64] ;  /* 0x00000006042c8980 */ /* 0x000364000c101d00 */
.L_x_1828:
[----:B------:R-:W-:Y:S05]  /*f9b0*/  BSYNC B1 ;  /* 0x0000000000017941 */ /* 0x000fea0003800000 */
.L_x_1827:
[----:B-1---5:R-:W-:Y:S01]  /*f9c0*/  IMAD.MOV.U32 R4, RZ, RZ, R46 ;  /* 0x000000ffff047224 */ /* 0x022fe200078e002e */
[----:B------:R-:W-:Y:S01]  /*f9d0*/  UMOV UR4, 0xffffffff ;  /* 0xffffffff00047882 */ /* 0x000fe20000000000 */
[----:B------:R-:W-:Y:S02]  /*f9e0*/  IMAD.MOV.U32 R5, RZ, RZ, R47 ;  /* 0x000000ffff057224 */ /* 0x000fe400078e002f */
        /* <DEDUP_REMOVED lines=44> */
[----:B------:R-:W-:Y:S02]  /*fcb0*/  CS2R R4, SRZ ;  /* 0x0000000000047805 */ /* 0x000fe4000001ff00 */
[----:B------:R-:W-:Y:S02]  /*fcc0*/  PRMT R86, R0, 0x7610, R86 ;  /* 0x0000761000567816 */ /* 0x000fe40000000056 */
[----:B------:R-:W-:Y:S01]  /*fcd0*/  PRMT R87, R3, 0x7610, R87 ;  /* 0x0000761003577816 */ /* 0x000fe20000000057 */
[----:B------:R-:W-:Y:S06]  /*fce0*/  BRA.DIV UR4, `(.L_x_1829) ;  /* 0x000001b6047c7947 */ /* 0x000fec000b800000 */
[----:B------:R-:W0:Y:S04]  /*fcf0*/  SHFL.IDX PT, R3, R8, 0x1, 0x1c1f ;  /* 0x003c1f0008037f89 */ /* 0x000e2800000e0000 */
[----:B------:R-:W1:Y:S04]  /*fd00*/  SHFL.IDX PT, R0, R6, 0x1, 0x1c1f ;  /* 0x003c1f0006007f89 */ /* 0x000e6800000e0000 */
[----:B------:R-:W2:Y:S04]  /*fd10*/  SHFL.IDX PT, R7, R7, 0x1, 0x1c1f ;  /* 0x003c1f0007077f89 */ /* 0x000ea800000e0000 */
[----:B------:R3:W4:Y:S01]  /*fd20*/  SHFL.IDX PT, R14, R9, 0x1, 0x1c1f ;  /* 0x003c1f00090e7f89 */ /* 0x00072200000e0000 */
[----:B0-----:R-:W-:-:S02]  /*fd30*/  IMAD.MOV.U32 R61, RZ, RZ, R3 ;  /* 0x000000ffff3d7224 */ /* 0x001fc400078e0003 */
[----:B-1-3--:R-:W-:-:S07]  /*fd40*/  IMAD.MOV.U32 R60, RZ, RZ, R0 ;  /* 0x000000ffff3c7224 */ /* 0x00afce00078e0000 */
.L_x_2153:
[----:B------:R-:W-:Y:S01]  /*fd50*/  VIADD R10, R10, 0x40 ;  /* 0x000000400a0a7836 */ /* 0x000fe20000000000 */
[----:B------:R-:W-:Y:S01]  /*fd60*/  BSSY B1, `(.L_x_1830) ;  /* 0x000002f000017945 */ /* 0x000fe20003800000 */
[----:B----4-:R-:W-:Y:S01]  /*fd70*/  IMAD.MOV.U32 R62, RZ, RZ, R14 ;  /* 0x000000ffff3e7224 */ /* 0x010fe200078e000e */
[----:B------:R-:W-:Y:S01]  /*fd80*/  CS2R R8, SRZ ;  /* 0x0000000000087805 */ /* 0x000fe2000001ff00 */
[----:B--2---:R-:W-:Y:S01]  /*fd90*/  IMAD.MOV.U32 R63, RZ, RZ, R7 ;  /* 0x000000ffff3f7224 */ /* 0x004fe200078e0007 */
        /* <DEDUP_REMOVED lines=43> */
.L_x_1831:
[----:B------:R-:W-:Y:S05]  /*10050*/  BSYNC B1 ;  /* 0x0000000000017941 */ /* 0x000fea0003800000 */
.L_x_1830:
[----:B------:R-:W-:Y:S01]  /*10060*/  LEA.HI R0, R187, R187, RZ, 0x1 ;  /* 0x000000bbbb007211 */ /* 0x000fe200078f08ff */
[----:B-----5:R-:W-:Y:S01]  /*10070*/  IMAD.MOV.U32 R3, RZ, RZ, R4 ;  /* 0x000000ffff037224 */ /* 0x020fe200078e0004 */
[----:B------:R-:W-:Y:S01]  /*10080*/  VIADDMNMX R81, R81, -R177, 0x80, PT ;  /* 0x0000008051517446 */ /* 0x000fe200038009b1 */
[----:B0-----:R-:W-:Y:S01]  /*10090*/  IMAD.MOV.U32 R20, RZ, RZ, R5 ;  /* 0x000000ffff147224 */ /* 0x001fe200078e0005 */
[----:B------:R-:W-:Y:S01]  /*100a0*/  LOP3.LUT R0, R0, 0xfffffffe, RZ, 0xc0, !PT ;  /* 0xfffffffe00007812 */ /* 0x000fe200078ec0ff */
[----:B------:R-:W-:Y:S01]  /*100b0*/  IMAD.MOV.U32 R21, RZ, RZ, R7 ;  /* 0x000000ffff157224 */ /* 0x000fe200078e0007 */
[----:B------:R-:W-:Y:S01]  /*100c0*/  PRMT R90, R3, 0x7610, R90 ;  /* 0x00007610035a7816 */ /* 0x000fe2000000005a */
[----:B------:R-:W-:Y:S01]  /*100d0*/  IMAD.MOV.U32 R3, RZ, RZ, R6 ;  /* 0x000000ffff037224 */ /* 0x000fe200078e0006 */
[----:B------:R-:W-:Y:S01]  /*100e0*/  PRMT R91, R20, 0x7610, R91 ;  /* 0x00007610145b7816 */ /* 0x000fe2000000005b */
        /* <DEDUP_REMOVED lines=31> */
[----:B------:R-:W-:Y:S01]  /*102e0*/  BSSY B1, `(.L_x_1832) ;  /* 0x000000e000017945 */ /* 0x000fe20003800000 */
        /* <DEDUP_REMOVED lines=9> */
[----:B------:R-:W-:-:S02]  /*10380*/  ISETP.GE.AND P1, PT, R162, R81, PT ;  /* 0x00000051a200720c */ /* 0x000fc40003f26270 */
[----:B------:R-:W-:Y:S02]  /*10390*/  PRMT R69, R63, 0x7610, R69 ;  /* 0x000076103f457816 */ /* 0x000fe40000000045 */
[----:B------:R-:W-:Y:S01]  /*103a0*/  PRMT R70, R64, 0x7610, R70 ;  /* 0x0000761040467816 */ /* 0x000fe20000000046 */
[----:B0-----:R-:W-:Y:S08]  /*103b0*/  @!P0 BRA `(.L_x_1833) ;  /* 0x000001b000408947 */ /* 0x001ff00003800000 */
.L_x_2154:
[----:B------:R-:W-:Y:S05]  /*103c0*/  BSYNC B1 ;  /* 0x0000000000017941 */ /* 0x000fea0003800000 */
.L_x_1832:
[----:B------:R-:W-:Y:S01]  /*103d0*/  BSSY B1, `(.L_x_1834) ;  /* 0x0000145000017945 */ /* 0x000fe20003800000 */
[----:B------:R-:W-:Y:S02]  /*103e0*/  PRMT R71, R60, 0x7610, R71 ;  /* 0x000076103c477816 */ /* 0x000fe40000000047 */
[----:B------:R-:W-:Y:S01]  /*103f0*/  PRMT R72, R62, 0x7610, R72 ;  /* 0x000076103e487816 */ /* 0x000fe20000000048 */
[----:B------:R-:W-:Y:S06]  /*10400*/  @P1 BRA `(.L_x_1835) ;  /* 0x0000001400041947 */ /* 0x000fec0003800000 */
[----:B------:R-:W1:Y:S01]  /*10410*/  LDC R98, c[0x0][0x3f4] ;  /* 0x0000fd00ff627b82 */ /* 0x000e620000000800 */
[----:B------:R-:W-:Y:S01]  /*10420*/  BSSY B2, `(.L_x_1836) ;  /* 0x000006f000027945 */ /* 0x000fe20003800000 */
[-C--:B-1----:R-:W-:Y:S02]  /*10430*/  ISETP.GE.AND P0, PT, R18, R98.reuse, PT ;  /* 0x000000621200720c */ /* 0x082fe40003f06270 */
[-C--:B------:R-:W-:Y:S02]  /*10440*/  ISETP.GE.AND P1, PT, R165, R98.reuse, PT ;  /* 0x00000062a500720c */ /* 0x080fe40003f26270 */
[----:B------:R-:W-:-:S09]  /*10450*/  ISETP.GE.AND P2, PT, R166, R98, PT ;  /* 0x00000062a600720c */ /* 0x000fd20003f46270 */
[----:B------:R-:W-:Y:S05]  /*10460*/  @P0 BRA `(.L_x_1837) ;  /* 0x0000000400a80947 */ /* 0x000fea0003800000 */
[----:B------:R-:W-:Y:S02]  /*10470*/  LEA.HI R62, R98, R189, RZ, 0x1d ;  /* 0x000000bd623e7211 */ /* 0x000fe400078fe8ff */
[----:B------:R-:W-:Y:S02]  /*10480*/  LOP3.LUT R60, R174, 0x38, R18, 0xf8, !PT ;  /* 0x00000038ae3c7812 */ /* 0x000fe400078ef812 */
[----:B------:R-:W-:Y:S01]  /*10490*/  SHF.R.S32.HI R65, RZ, 0x1f, R62 ;  /* 0x0000001fff417819 */ /* 0x000fe2000001143e */
[----:B------:R-:W-:Y:S01]  /*104a0*/  IMAD.SHL.U32 R63, R62, 0x8, RZ ;  /* 0x000000083e3f7824 */ /* 0x000fe200078e00ff */
[-C--:B0-----:R-:W-:Y:S02]  /*104b0*/  LOP3.LUT R61, R60, R175.reuse, RZ, 0x3c, !PT ;  /* 0x000000af3c3d7212 */ /* 0x081fe400078e3cff */
[----:B------:R-:W-:Y:S02]  /*104c0*/  LEA.HI R65, R65, R62, RZ, 0x3 ;  /* 0x0000003e41417211 */ /* 0x000fe400078f18ff */
[----:B------:R-:W-:Y:S01]  /*104d0*/  LOP3.LUT R60, R174, 0x38, R63, 0xf8, !PT ;  /* 0x00000038ae3c7812 */ /* 0x000fe200078ef83f */
[----:B------:R-:W-:Y:S01]  /*104e0*/  IMAD.IADD R61, R176, 0x1, R61 ;  /* 0x00000001b03d7824 */ /* 0x000fe200078e023d */
[----:B------:R-:W-:Y:S01]  /*104f0*/  SHF.R.U64 R116, R44, 0x10, R45 ;  /* 0x000000102c747819 */ /* 0x000fe2000000122d */
[----:B------:R-:W-:Y:S01]  /*10500*/  IMAD.SHL.U32 R65, R65, 0x400, RZ ;  /* 0x0000040041417824 */ /* 0x000fe200078e00ff */
[----:B------:R-:W-:Y:S01]  /*10510*/  LOP3.LUT R60, R60, R175, RZ, 0x3c, !PT ;  /* 0x000000af3c3c7212 */ /* 0x000fe200078e3cff */
[----:B------:R-:W-:Y:S01]  /*10520*/  IMAD R107, R61, 0x2, R16 ;  /* 0x000000023d6b7824 */ /* 0x000fe200078e0210 */
[----:B------:R-:W-:-:S02]  /*10530*/  SHF.R.U64 R32, R32, 0x10, R33 ;  /* 0x0000001020207819 */ /* 0x000fc40000001221 */
[----:B------:R-:W-:Y:S02]  /*10540*/  LOP3.LUT R65, R65, 0x7fffe000, RZ, 0xc0, !PT ;  /* 0x7fffe00041417812 */ /* 0x000fe400078ec0ff */
[--C-:B------:R-:W-:Y:S02]  /*10550*/  SHF.R.U64 R34, R34, 0x10, R35.reuse ;  /* 0x0000001022227819 */ /* 0x100fe40000001223 */
[----:B------:R-:W-:Y:S02]  /*10560*/  IADD3 R65, R60, R65, R176 ;  /* 0x000000413c417210 */ /* 0x000fe40007ffe0b0 */
[----:B------:R-:W0:Y:S01]  /*10570*/  LDS.128 R60, [R107+0xc400] ;  /* 0x00c400006b3c7984 */ /* 0x000e220000000c00 */
[----:B------:R-:W-:Y:S02]  /*10580*/  SHF.R.U32.HI R35, RZ, 0x10, R35 ;  /* 0x00000010ff237819 */ /* 0x000fe40000011623 */
[----:B------:R-:W-:Y:S01]  /*10590*/  IMAD R108, R65, 0x2, R16 ;  /* 0x00000002416c7824 */ /* 0x000fe200078e0210 */
[----:B------:R-:W-:-:S02]  /*105a0*/  SHF.R.U64 R44, R46, 0x10, R47 ;  /* 0x000000102e2c7819 */ /* 0x000fc4000000122f */
[----:B------:R-:W-:Y:S02]  /*105b0*/  PRMT R115, R109, 0x5410, R116 ;  /* 0x000054106d737816 */ /* 0x000fe40000000074 */
[----:B------:R-:W1:Y:S01]  /*105c0*/  LDS.128 R64, [R108+0xc400] ;  /* 0x00c400006c407984 */ /* 0x000e620000000c00 */
[----:B------:R-:W-:Y:S02]  /*105d0*/  SHF.R.U32.HI R117, RZ, 0x10, R45 ;  /* 0x00000010ff757819 */ /* 0x000fe4000001162d */
[----:B------:R-:W-:Y:S01]  /*105e0*/  PRMT R113, R113, 0x5410, R32 ;  /* 0x0000541071717816 */ /* 0x000fe20000000020 */
[----:B------:R-:W-:Y:S01]  /*105f0*/  IMAD.U32 R116, R115, 0x10000, RZ ;  /* 0x0001000073747824 */ /* 0x000fe200078e00ff */
[----:B------:R-:W-:Y:S02]  /*10600*/  PRMT R32, R70, 0x5432, R35 ;  /* 0x0000543246207816 */ /* 0x000fe40000000023 */
[----:B------:R-:W-:Y:S02]  /*10610*/  PRMT R111, R111, 0x5410, R44 ;  /* 0x000054106f6f7816 */ /* 0x000fe4000000002c */
[----:B------:R-:W-:-:S02]  /*10620*/  SHF.R.U32.HI R119, RZ, 0x10, R47 ;  /* 0x00000010ff777819 */ /* 0x000fc4000001162f */
[----:B------:R-:W-:Y:S02]  /*10630*/  SHF.R.U32.HI R33, RZ, 0x10, R33 ;  /* 0x00000010ff217819 */ /* 0x000fe40000011621 */
[----:B------:R-:W-:Y:S02]  /*10640*/  PRMT R117, R110, 0x5410, R117 ;  /* 0x000054106e757816 */ /* 0x000fe40000000075 */
[----:B------:R-:W-:Y:S01]  /*10650*/  PRMT R119, R112, 0x5410, R119 ;  /* 0x0000541070777816 */ /* 0x000fe20000000077 */
[----:B------:R-:W-:Y:S01]  /*10660*/  IMAD.U32 R112, R113, 0x10000, RZ ;  /* 0x0001000071707824 */ /* 0x000fe200078e00ff */
[----:B------:R-:W-:Y:S01]  /*10670*/  PRMT R114, R114, 0x5410, R33 ;  /* 0x0000541072727816 */ /* 0x000fe20000000021 */
[----:B------:R-:W-:Y:S01]  /*10680*/  IMAD.U32 R118, R117, 0x10000, RZ ;  /* 0x0001000075767824 */ /* 0x000fe200078e00ff */
[----:B------:R-:W-:Y:S02]  /*10690*/  LOP3.LUT R115, R115, 0xffff0000, RZ, 0xc0, !PT ;  /* 0xffff000073737812 */ /* 0x000fe400078ec0ff */
[----:B------:R-:W-:-:S02]  /*106a0*/  LOP3.LUT R113, R113, 0xffff0000, RZ, 0xc0, !PT ;  /* 0xffff000071717812 */ /* 0x000fc400078ec0ff */
[----:B------:R-:W-:Y:S02]  /*106b0*/  PRMT R34, R69, 0x5432, R34 ;  /* 0x0000543245227816 */ /* 0x000fe40000000022 */
[----:B------:R-:W-:Y:S01]  /*106c0*/  LOP3.LUT R117, R117, 0xffff0000, RZ, 0xc0, !PT ;  /* 0xffff000075757812 */ /* 0x000fe200078ec0ff */
        /* <DEDUP_REMOVED lines=16> */
[C---:B------:R-:W-:Y:S01]  /*107d0*/  FFMA.FTZ R120, R35.reuse, R112, -R120 ;  /* 0x0000007023787223 */ /* 0x040fe20000010878 */
[----:B------:R-:W-:Y:S02]  /*107e0*/  IMAD.U32 R112, R114, 0x10000, RZ ;  /* 0x0001000072707824 */ /* 0x000fe400078e00ff */
[----:B------:R-:W-:Y:S01]  /*107f0*/  FFMA.FTZ R122, R35, R116, R122 ;  /* 0x00000074237a7223 */ /* 0x000fe2000001007a */
[----:B------:R-:W-:Y:S01]  /*10800*/  IMAD.U32 R61, R119, 0x10000, RZ ;  /* 0x00010000773d7824 */ /* 0x000fe200078e00ff */
[----:B------:R-:W-:Y:S01]  /*10810*/  LOP3.LUT R67, R67, 0xffff0000, RZ, 0xc0, !PT ;  /* 0xffff000043437812 */ /* 0x000fe200078ec0ff */
[----:B------:R-:W-:Y:S02]  /*10820*/  IMAD.U32 R35, R32, 0x10000, RZ ;  /* 0x0001000020237824 */ /* 0x000fe400078e00ff */
[-C--:B------:R-:W-:Y:S01]  /*10830*/  FMUL.FTZ R116, R109, R112.reuse ;  /* 0x000000706d747220 */ /* 0x080fe20000410000 */
[C---:B------:R-:W-:Y:S01]  /*10840*/  FFMA.FTZ R124, R45.reuse, R112, -R124 ;  /* 0x000000702d7c7223 */ /* 0x040fe2000001087c */
[C---:B------:R-:W-:Y:S01]  /*10850*/  FMUL.FTZ R112, R110.reuse, R61 ;  /* 0x0000003d6e707220 */ /* 0x040fe20000410000 */
[----:B------:R-:W-:Y:S01]  /*10860*/  FMUL.FTZ R110, R110, R35 ;  /* 0x000000236e6e7220 */ /* 0x000fe20000410000 */
[----:B------:R-:W-:Y:S01]  /*10870*/  FFMA.FTZ R116, R45, R118, R116 ;  /* 0x000000762d747223 */ /* 0x000fe20000010074 */
[----:B------:R-:W-:Y:S01]  /*10880*/  FMUL.FTZ R45, R63, R115 ;  /* 0x000000733f2d7220 */ /* 0x000fe20000410000 */
[C---:B------:R-:W-:Y:S01]  /*10890*/  FFMA.FTZ R112, R47.reuse, R35, -R112 ;  /* 0x000000232f707223 */ /* 0x040fe20000010870 */
[----:B------:R-:W-:Y:S01]  /*108a0*/  LOP3.LUT R35, R114, 0xffff0000, RZ, 0xc0, !PT ;  /* 0xffff000072237812 */ /* 0x000fe200078ec0ff */
[----:B------:R-:W-:Y:S01]  /*108b0*/  FFMA.FTZ R110, R47, R61, R110 ;  /* 0x0000003d2f6e7223 */ /* 0x000fe2000001006e */
[----:B------:R-:W-:Y:S01]  /*108c0*/  FMUL.FTZ R63, R63, R113 ;  /* 0x000000713f3f7220 */ /* 0x000fe20000410000 */
[----:B------:R-:W-:-:S02]  /*108d0*/  IMAD.U32 R65, R66, 0x10000, RZ ;  /* 0x0001000042417824 */ /* 0x000fc400078e00ff */
[----:B------:R-:W-:Y:S01]  /*108e0*/  FFMA.FTZ R113, R44, R113, -R45 ;  /* 0x000000712c717223 */ /* 0x000fe2000001082d */
[C---:B------:R-:W-:Y:S01]  /*108f0*/  IMAD.U32 R47, R111.reuse, 0x10000, RZ ;  /* 0x000100006f2f7824 */ /* 0x040fe200078e00ff */
[----:B------:R-:W-:Y:S01]  /*10900*/  LOP3.LUT R66, R66, 0xffff0000, RZ, 0xc0, !PT ;  /* 0xffff000042427812 */ /* 0x000fe200078ec0ff */
[----:B------:R-:W-:Y:S02]  /*10910*/  IMAD.U32 R45, R34, 0x10000, RZ ;  /* 0x00010000222d7824 */ /* 0x000fe400078e00ff */
[C---:B------:R-:W-:Y:S01]  /*10920*/  FMUL.FTZ R61, R64.reuse, R117 ;  /* 0x00000075403d7220 */ /* 0x040fe20000410000 */
[----:B------:R-:W-:Y:S01]  /*10930*/  LOP3.LUT R111, R111, 0xffff0000, RZ, 0xc0, !PT ;  /* 0xffff00006f6f7812 */ /* 0x000fe200078ec0ff */
[----:B------:R-:W-:Y:S01]  /*10940*/  FMUL.FTZ R64, R64, R35 ;  /* 0x0000002340407220 */ /* 0x000fe20000410000 */
[----:B------:R-:W-:Y:S01]  /*10950*/  LOP3.LUT R119, R119, 0xffff0000, RZ, 0xc0, !PT ;  /* 0xffff000077777812 */ /* 0x000fe200078ec0ff */
[----:B------:R-:W-:Y:S01]  /*10960*/  FFMA.FTZ R63, R44, R115, R63 ;  /* 0x000000732c3f7223 */ /* 0x000fe2000001003f */
[----:B------:R-:W-:Y:S01]  /*10970*/  LOP3.LUT R34, R34, 0xffff0000, RZ, 0xc0, !PT ;  /* 0xffff000022227812 */ /* 0x000fe200078ec0ff */
[C---:B------:R-:W-:Y:S01]  /*10980*/  FMUL.FTZ R109, R65.reuse, R47 ;  /* 0x0000002f416d7220 */ /* 0x040fe20000410000 */
[----:B------:R-:W-:Y:S01]  /*10990*/  LOP3.LUT R32, R32, 0xffff0000, RZ, 0xc0, !PT ;  /* 0xffff000020207812 */ /* 0x000fe200078ec0ff */
[C---:B------:R-:W-:Y:S01]  /*109a0*/  FFMA.FTZ R61, R60.reuse, R35, -R61 ;  /* 0x000000233c3d7223 */ /* 0x040fe2000001083d */
[----:B------:R-:W-:Y:S01]  /*109b0*/  FFMA.FTZ R117, R60, R117, R64 ;  /* 0x000000753c757223 */ /* 0x000fe20000010040 */
[----:B------:R-:W-:Y:S01]  /*109c0*/  FMUL.FTZ R65, R65, R45 ;  /* 0x0000002d41417220 */ /* 0x000fe20000410000 */
[C---:B------:R-:W-:Y:S01]  /*109d0*/  FMUL.FTZ R44, R66.reuse, R111 ;  /* 0x0000006f422c7220 */ /* 0x040fe20000410000 */
[C---:B------:R-:W-:Y:S01]  /*109e0*/  FMUL.FTZ R35, R67.reuse, R119 ;  /* 0x0000007743237220 */ /* 0x040fe20000410000 */
[----:B------:R-:W-:Y:S01]  /*109f0*/  FMUL.FTZ R66, R66, R34 ;  /* 0x0000002242427220 */ /* 0x000fe20000410000 */
[----:B------:R-:W-:Y:S01]  /*10a00*/  FMUL.FTZ R60, R67, R32 ;  /* 0x00000020433c7220 */ /* 0x000fe20000410000 */
[C---:B------:R-:W-:Y:S01]  /*10a10*/  FFMA.FTZ R109, R46.reuse, R45, -R109 ;  /* 0x0000002d2e6d7223 */ /* 0x040fe2000001086d */
[----:B------:R-:W-:Y:S01]  /*10a20*/  FFMA.FTZ R46, R46, R47, R65 ;  /* 0x0000002f2e2e7223 */ /* 0x000fe20000010041 */
[C---:B------:R-:W-:Y:S01]  /*10a30*/  FFMA.FTZ R34, R33.reuse, R34, -R44 ;  /* 0x0000002221227223 */ /* 0x040fe2000001082c */
[C---:B------:R-:W-:Y:S01]  /*10a40*/  FFMA.FTZ R35, R62.reuse, R32, -R35 ;  /* 0x000000203e237223 */ /* 0x040fe20000010823 */
        /* <DEDUP_REMOVED lines=8> */
[----:B------:R1:W-:Y:S01]  /*10ad0*/  STS.128 [R107+0xc400], R32 ;  /* 0x00c400206b007388 */ /* 0x0003e20000000c00 */
[----:B------:R-:W-:-:S02]  /*10ae0*/  F2FP.BF16.F32.PACK_AB R46, R111, R46 ;  /* 0x0000002e6f2e723e */ /* 0x000fc400000010ff */
[----:B------:R-:W-:-:S05]  /*10af0*/  F2FP.BF16.F32.PACK_AB R47, R47, R110 ;  /* 0x0000006e2f2f723e */ /* 0x000fca00000010ff */
[----:B------:R1:W-:Y:S02]  /*10b00*/  STS.128 [R108+0xc400], R44 ;  /* 0x00c4002c6c007388 */ /* 0x0003e40000000c00 */
.L_x_1837:
[----:B------:R-:W-:Y:S05]  /*10b10*/  BSYNC B2 ;  /* 0x0000000000027941 */ /* 0x000fea0003800000 */
.L_x_1836:
[----:B------:R-:W-:Y:S04]  /*10b20*/  BSSY B2, `(.L_x_1838) ;  /* 0x0000068000027945 */ /* 0x000fe80003800000 */
[----:B------:R-:W-:Y:S05]  /*10b30*/  @P1 BRA `(.L_x_1839) ;  /* 0x0000000400981947 */ /* 0x000fea0003800000 */
[----:B-1----:R-:W-:Y:S02]  /*10b40*/  LEA.HI R32, R98, R191, RZ, 0x1d ;  /* 0x000000bf62207211 */ /* 0x002fe400078fe8ff */
[----:B------:R-:W-:Y:S02]  /*10b50*/  SHF.R.U64 R64, R28, 0x10, R29 ;  /* 0x000000101c407819 */ /* 0x000fe4000000121d */
[----:B------:R-:W-:Y:S01]  /*10b60*/  SHF.R.S32.HI R35, RZ, 0x1f, R32 ;  /* 0x0000001fff237819 */ /* 0x000fe20000011420 */
[----:B------:R-:W-:Y:S01]  /*10b70*/  IMAD.SHL.U32 R33, R32, 0x8, RZ ;  /* 0x0000000820217824 */ /* 0x000fe200078e00ff */
[----:B------:R-:W-:Y:S02]  /*10b80*/  SHF.R.U64 R62, R30, 0x10, R31 ;  /* 0x000000101e3e7819 */ /* 0x000fe4000000121f */
[----:B------:R-:W-:Y:S02]  /*10b90*/  LEA.HI R35, R35, R32, RZ, 0x3 ;  /* 0x0000002023237211 */ /* 0x000fe400078f18ff */
[----:B------:R-:W-:-:S02]  /*10ba0*/  LOP3.LUT R32, R174, 0x38, R33, 0xf8, !PT ;  /* 0x00000038ae207812 */ /* 0x000fc400078ef821 */
[----:B------:R-:W-:Y:S01]  /*10bb0*/  SHF.R.U32.HI R29, RZ, 0x10, R29 ;  /* 0x00000010ff1d7819 */ /* 0x000fe2000001161d */
[----:B------:R-:W-:Y:S01]  /*10bc0*/  IMAD.SHL.U32 R35, R35, 0x400, RZ ;  /* 0x0000040023237824 */ /* 0x000fe200078e00ff */
[----:B------:R-:W-:Y:S02]  /*10bd0*/  LOP3.LUT R32, R32, R175, RZ, 0x3c, !PT ;  /* 0x000000af20207212 */ /* 0x000fe400078e3cff */
[----:B------:R-:W-:Y:S02]  /*10be0*/  SHF.R.U64 R30, R40, 0x10, R41 ;  /* 0x00000010281e7819 */ /* 0x000fe40000001229 */
[----:B------:R-:W-:Y:S02]  /*10bf0*/  LOP3.LUT R35, R35, 0x7fffe000, RZ, 0xc0, !PT ;  /* 0x7fffe00023237812 */ /* 0x000fe400078ec0ff */
[----:B------:R-:W-:Y:S02]  /*10c00*/  SHF.R.U64 R28, R42, 0x10, R43 ;  /* 0x000000102a1c7819 */ /* 0x000fe4000000122b */
[----:B------:R-:W-:-:S02]  /*10c10*/  IADD3 R45, R32, R35, R176 ;  /* 0x00000023202d7210 */ /* 0x000fc40007ffe0b0 */
[----:B------:R-:W1:Y:S01]  /*10c20*/  LDS.128 R32, [R221] ;  /* 0x00000000dd207984 */ /* 0x000e620000000c00 */
[----:B------:R-:W-:Y:S02]  /*10c30*/  SHF.R.U32.HI R31, RZ, 0x10, R31 ;  /* 0x00000010ff1f7819 */ /* 0x000fe4000001161f */
[----:B------:R-:W-:Y:S01]  /*10c40*/  IMAD R60, R45, 0x2, R16 ;  /* 0x000000022d3c7824 */ /* 0x000fe200078e0210 */
[----:B------:R-:W-:Y:S02]  /*10c50*/  SHF.R.U32.HI R41, RZ, 0x10, R41 ;  /* 0x00000010ff297819 */ /* 0x000fe40000011629 */
[----:B------:R-:W-:Y:S02]  /*10c60*/  PRMT R104, R104, 0x5410, R29 ;  /* 0x0000541068687816 */ /* 0x000fe4000000001d */
[----:B------:R-:W2:Y:S01]  /*10c70*/  LDS.128 R44, [R60+0xc400] ;  /* 0x00c400003c2c7984 */ /* 0x000ea20000000c00 */
[----:B------:R-:W-:Y:S02]  /*10c80*/  PRMT R99, R99, 0x5410, R30 ;  /* 0x0000541063637816 */ /* 0x000fe4000000001e */
[----:B------:R-:W-:-:S02]  /*10c90*/  PRMT R101, R101, 0x5410, R28 ;  /* 0x0000541065657816 */ /* 0x000fc4000000001c */
[----:B------:R-:W-:Y:S01]  /*10ca0*/  SHF.R.U32.HI R43, RZ, 0x10, R43 ;  /* 0x00000010ff2b7819 */ /* 0x000fe2000001162b */
[----:B------:R-:W-:Y:S01]  /*10cb0*/  IMAD.U32 R63, R99, 0x10000, RZ ;  /* 0x00010000633f7824 */ /* 0x000fe200078e00ff */
[----:B------:R-:W-:Y:S02]  /*10cc0*/  PRMT R106, R106, 0x5410, R31 ;  /* 0x000054106a6a7816 */ /* 0x000fe4000000001f */
[----:B------:R-:W-:Y:S02]  /*10cd0*/  PRMT R103, R103, 0x5410, R64 ;  /* 0x0000541067677816 */ /* 0x000fe40000000040 */
[----:B------:R-:W-:Y:S02]  /*10ce0*/  PRMT R100, R100, 0x5410, R41 ;  /* 0x0000541064647816 */ /* 0x000fe40000000029 */
[----:B------:R-:W-:Y:S02]  /*10cf0*/  PRMT R102, R102, 0x5410, R43 ;  /* 0x0000541066667816 */ /* 0x000fe4000000002b */
[----:B------:R-:W-:Y:S01]  /*10d00*/  PRMT R105, R105, 0x5410, R62 ;  /* 0x0000541069697816 */ /* 0x000fe2000000003e */
[----:B------:R-:W-:-:S02]  /*10d10*/  IMAD.U32 R62, R103, 0x10000, RZ ;  /* 0x00010000673e7824 */ /* 0x000fc400078e00ff */
[C---:B-1----:R-:W-:Y:S01]  /*10d20*/  IMAD.U32 R28, R32.reuse, 0x10000, RZ ;  /* 0x00010000201c7824 */ /* 0x042fe200078e00ff */
[----:B------:R-:W-:Y:S01]  /*10d30*/  LOP3.LUT R29, R32, 0xffff0000, RZ, 0xc0, !PT ;  /* 0xffff0000201d7812 */ /* 0x000fe200078ec0ff */
[C---:B------:R-:W-:Y:S01]  /*10d40*/  IMAD.U32 R30, R33.reuse, 0x10000, RZ ;  /* 0x00010000211e7824 */ /* 0x040fe200078e00ff */
[----:B------:R-:W-:Y:S01]  /*10d50*/  LOP3.LUT R32, R33, 0xffff0000, RZ, 0xc0, !PT ;  /* 0xffff000021207812 */ /* 0x000fe200078ec0ff */
[C---:B------:R-:W-:Y:S01]  /*10d60*/  IMAD.U32 R31, R34.reuse, 0x10000, RZ ;  /* 0x00010000221f7824 */ /* 0x040fe200078e00ff */
[----:B------:R-:W-:Y:S01]  /*10d70*/  LOP3.LUT R33, R34, 0xffff0000, RZ, 0xc0, !PT ;  /* 0xffff000022217812 */ /* 0x000fe200078ec0ff */
[C---:B------:R-:W-:Y:S01]  /*10d80*/  IMAD.U32 R40, R35.reuse, 0x10000, RZ ;  /* 0x0001000023287824 */ /* 0x040fe200078e00ff */
[----:B------:R-:W-:Y:S01]  /*10d90*/  LOP3.LUT R34, R35, 0xffff0000, RZ, 0xc0, !PT ;  /* 0xffff000023227812 */ /* 0x000fe200078ec0ff */
[C---:B--2---:R-:W-:Y:S01]  /*10da0*/  IMAD.U32 R35, R44.reuse, 0x10000, RZ ;  /* 0x000100002c237824 */ /* 0x044fe200078e00ff */
[----:B------:R-:W-:Y:S01]  /*10db0*/  LOP3.LUT R41, R44, 0xffff0000, RZ, 0xc0, !PT ;  /* 0xffff00002c297812 */ /* 0x000fe200078ec0ff */
[C---:B------:R-:W-:Y:S01]  /*10dc0*/  IMAD.U32 R42, R45.reuse, 0x10000, RZ ;  /* 0x000100002d2a7824 */ /* 0x040fe200078e00ff */
[----:B------:R-:W-:Y:S01]  /*10dd0*/  LOP3.LUT R44, R45, 0xffff0000, RZ, 0xc0, !PT ;  /* 0xffff00002d2c7812 */ /* 0x000fe200078ec0ff */
[C---:B------:R-:W-:Y:S01]  /*10de0*/  IMAD.U32 R43, R46.reuse, 0x10000, RZ ;  /* 0x000100002e2b7824 */ /* 0x040fe200078e00ff */
[----:B------:R-:W-:Y:S01]  /*10df0*/  LOP3.LUT R45, R46, 0xffff0000, RZ, 0xc0, !PT ;  /* 0xffff00002e2d7812 */ /* 0x000fe200078ec0ff */
[C---:B0-----:R-:W-:Y:S01]  /*10e00*/  IMAD.U32 R61, R47.reuse, 0x10000, RZ ;  /* 0x000100002f3d7824 */ /* 0x041fe200078e00ff */
[----:B------:R-:W-:Y:S01]  /*10e10*/  LOP3.LUT R46, R47, 0xffff0000, RZ, 0xc0, !PT ;  /* 0xffff00002f2e7812 */ /* 0x000fe200078ec0ff */
[----:B------:R-:W-:Y:S01]  /*10e20*/  FMUL.FTZ R65, R35, R63 ;  /* 0x0000003f23417220 */ /* 0x000fe20000410000 */
[----:B------:R-:W-:-:S02]  /*10e30*/  IMAD.U32 R47, R100, 0x10000, RZ ;  /* 0x00010000642f7824 */ /* 0x000fc400078e00ff */
[-C--:B------:R-:W-:Y:S01]  /*10e40*/  FMUL.FTZ R67, R35, R62.reuse ;  /* 0x0000003e23437220 */ /* 0x080fe20000410000 */
[----:B------:R-:W-:Y:S02]  /*10e50*/  IMAD.U32 R35, R104, 0x10000, RZ ;  /* 0x0001000068237824 */ /* 0x000fe400078e00ff */
[----:B------:R-:W-:Y:S01]  /*10e60*/  FFMA.FTZ R65, R28, R62, -R65 ;  /* 0x0000003e1c417223 */ /* 0x000fe20000010841 */
[----:B------:R-:W-:Y:S01]  /*10e70*/  FMUL.FTZ R107, R42, R47 ;  /* 0x0000002f2a6b7220 */ /* 0x000fe20000410000 */
[----:B------:R-:W-:Y:S02]  /*10e80*/  IMAD.U32 R62, R102, 0x10000, RZ ;  /* 0x00010000663e7824 */ /* 0x000fe400078e00ff */
[----:B------:R-:W-:Y:S01]  /*10e90*/  FFMA.FTZ R67, R28, R63, R67 ;  /* 0x0000003f1c437223 */ /* 0x000fe20000010043 */
[----:B------:R-:W-:Y:S02]  /*10ea0*/  IMAD.U32 R28, R106, 0x10000, RZ ;  /* 0x000100006a1c7824 */ /* 0x000fe400078e00ff */
[-C--:B------:R-:W-:Y:S01]  /*10eb0*/  FMUL.FTZ R63, R42, R35.reuse ;  /* 0x000000232a3f7220 */ /* 0x080fe20000410000 */
[C---:B------:R-:W-:Y:S01]  /*10ec0*/  FFMA.FTZ R107, R30.reuse, R35, -R107 ;  /* 0x000000231e6b7223 */ /* 0x040fe2000001086b */
[----:B------:R-:W-:Y:S01]  /*10ed0*/  FMUL.FTZ R35, R61, R62 ;  /* 0x0000003e3d237220 */ /* 0x000fe20000410000 */
[----:B------:R-:W-:Y:S01]  /*10ee0*/  LOP3.LUT R42, R99, 0xffff0000, RZ, 0xc0, !PT ;  /* 0xffff0000632a7812 */ /* 0x000fe200078ec0ff */
[-C--:B------:R-:W-:Y:S01]  /*10ef0*/  FMUL.FTZ R99, R61, R28.reuse ;  /* 0x0000001c3d637220 */ /* 0x080fe20000410000 */
[----:B------:R-:W-:Y:S01]  /*10f00*/  FFMA.FTZ R63, R30, R47, R63 ;  /* 0x0000002f1e3f7223 */ /* 0x000fe2000001003f */
[----:B------:R-:W-:Y:S01]  /*10f10*/  FFMA.FTZ R61, R40, R28, -R35 ;  /* 0x0000001c283d7223 */ /* 0x000fe20000010823 */
[----:B------:R-:W-:Y:S01]  /*10f20*/  LOP3.LUT R28, R103, 0xffff0000, RZ, 0xc0, !PT ;  /* 0xffff0000671c7812 */ /* 0x000fe200078ec0ff */
[----:B------:R-:W-:Y:S01]  /*10f30*/  FMUL.FTZ R30, R41, R42 ;  /* 0x0000002a291e7220 */ /* 0x000fe20000410000 */
[----:B------:R-:W-:Y:S01]  /*10f40*/  LOP3.LUT R47, R100, 0xffff0000, RZ, 0xc0, !PT ;  /* 0xffff0000642f7812 */ /* 0x000fe200078ec0ff */
[----:B------:R-:W-:Y:S01]  /*10f50*/  FFMA.FTZ R99, R40, R62, R99 ;  /* 0x0000003e28637223 */ /* 0x000fe20000010063 */
[----:B------:R-:W-:Y:S01]  /*10f60*/  LOP3.LUT R35, R104, 0xffff0000, RZ, 0xc0, !PT ;  /* 0xffff000068237812 */ /* 0x000fe200078ec0ff */
[-C--:B------:R-:W-:Y:S01]  /*10f70*/  FFMA.FTZ R40, R29, R28.reuse, -R30 ;  /* 0x0000001c1d287223 */ /* 0x080fe2000001081e */
[----:B------:R-:W-:Y:S01]  /*10f80*/  FMUL.FTZ R62, R41, R28 ;  /* 0x0000001c293e7220 */ /* 0x000fe20000410000 */
[----:B------:R-:W-:-:S02]  /*10f90*/  IMAD.U32 R30, R101, 0x10000, RZ ;  /* 0x00010000651e7824 */ /* 0x000fc400078e00ff */
[C---:B------:R-:W-:Y:S01]  /*10fa0*/  FMUL.FTZ R41, R44.reuse, R47 ;  /* 0x0000002f2c297220 */ /* 0x040fe20000410000 */
[-C--:B------:R-:W-:Y:S01]  /*10fb0*/  FMUL.FTZ R44, R44, R35.reuse ;  /* 0x000000232c2c7220 */ /* 0x080fe20000410000 */
[----:B------:R-:W-:Y:S02]  /*10fc0*/  IMAD.U32 R28, R105, 0x10000, RZ ;  /* 0x00010000691c7824 */ /* 0x000fe400078e00ff */
[----:B------:R-:W-:Y:S01]  /*10fd0*/  FMUL.FTZ R64, R43, R30 ;  /* 0x0000001e2b407220 */ /* 0x000fe20000410000 */
[----:B------:R-:W-:Y:S01]  /*10fe0*/  FFMA.FTZ R62, R29, R42, R62 ;  /* 0x0000002a1d3e7223 */ /* 0x000fe2000001003e */
[C---:B------:R-:W-:Y:S01]  /*10ff0*/  FFMA.FTZ R42, R32.reuse, R35, -R41 ;  /* 0x00000023202a7223 */ /* 0x040fe20000010829 */
[----:B------:R-:W-:Y:S01]  /*11000*/  FFMA.FTZ R44, R32, R47, R44 ;  /* 0x0000002f202c7223 */ /* 0x000fe2000001002c */
[-C--:B------:R-:W-:Y:S01]  /*11010*/  FMUL.FTZ R66, R43, R28.reuse ;  /* 0x0000001c2b427220 */ /* 0x080fe20000410000 */
[----:B------:R-:W-:Y:S01]  /*11020*/  LOP3.LUT R32, R101, 0xffff0000, RZ, 0xc0, !PT ;  /* 0xffff000065207812 */ /* 0x000fe200078ec0ff */
[C---:B------:R-:W-:Y:S01]  /*11030*/  FFMA.FTZ R64, R31.reuse, R28, -R64 ;  /* 0x0000001c1f407223 */ /* 0x040fe20000010840 */
[----:B------:R-:W-:Y:S01]  /*11040*/  LOP3.LUT R35, R102, 0xffff0000, RZ, 0xc0, !PT ;  /* 0xffff000066237812 */ /* 0x000fe200078ec0ff */
[----:B------:R-:W-:Y:S01]  /*11050*/  FFMA.FTZ R66, R31, R30, R66 ;  /* 0x0000001e1f427223 */ /* 0x000fe20000010042 */
[----:B------:R-:W-:Y:S01]  /*11060*/  LOP3.LUT R28, R105, 0xffff0000, RZ, 0xc0, !PT ;  /* 0xffff0000691c7812 */ /* 0x000fe200078ec0ff */
[----:B------:R-:W-:Y:S01]  /*11070*/  FMUL.FTZ R30, R45, R32 ;  /* 0x000000202d1e7220 */ /* 0x000fe20000410000 */
[----:B------:R-:W-:Y:S01]  /*11080*/  LOP3.LUT R29, R106, 0xffff0000, RZ, 0xc0, !PT ;  /* 0xffff00006a1d7812 */ /* 0x000fe200078ec0ff */
[----:B------:R-:W-:-:S02]  /*11090*/  FMUL.FTZ R41, R46, R35 ;  /* 0x000000232e297220 */ /* 0x000fc40000410000 */
[-C--:B------:R-:W-:Y:S01]  /*110a0*/  FMUL.FTZ R45, R45, R28.reuse ;  /* 0x0000001c2d2d7220 */ /* 0x080fe20000410000 */
[C---:B------:R-:W-:Y:S01]  /*110b0*/  FFMA.FTZ R31, R33.reuse, R28, -R30 ;  /* 0x0000001c211f7223 */ /* 0x040fe2000001081e */
        /* <DEDUP_REMOVED lines=14> */
.L_x_1839:
[----:B------:R-:W-:Y:S05]  /*111a0*/  BSYNC B2 ;  /* 0x0000000000027941 */ /* 0x000fea0003800000 */
.L_x_1838:
[----:B------:R-:W-:Y:S05]  /*111b0*/  @P2 BRA `(.L_x_1835) ;  /* 0x0000000400982947 */ /* 0x000fea0003800000 */
[----:B------:R-:W-:Y:S02]  /*111c0*/  LEA.HI R98, R98, R192, RZ, 0x1d ;  /* 0x000000c062627211 */ /* 0x000fe400078fe8ff */
[----:B------:R-:W-:Y:S02]  /*111d0*/  SHF.R.U64 R43, R24, 0x10, R25 ;  /* 0x00000010182b7819 */ /* 0x000fe40000001219 */
[----:B--2---:R-:W-:Y:S01]  /*111e0*/  SHF.R.S32.HI R31, RZ, 0x1f, R98 ;  /* 0x0000001fff1f7819 */ /* 0x004fe20000011462 */
[----:B------:R-:W-:Y:S01]  /*111f0*/  IMAD.SHL.U32 R29, R98, 0x8, RZ ;  /* 0x00000008621d7824 */ /* 0x000fe200078e00ff */
[----:B------:R-:W-:Y:S02]  /*11200*/  SHF.R.U64 R41, R26, 0x10, R27 ;  /* 0x000000101a297819 */ /* 0x000fe4000000121b */
[----:B------:R-:W-:Y:S02]  /*11210*/  LEA.HI R31, R31, R98, RZ, 0x3 ;  /* 0x000000621f1f7211 */ /* 0x000fe400078f18ff */
[----:B------:R-:W-:-:S02]  /*11220*/  LOP3.LUT R28, R174, 0x38, R29, 0xf8, !PT ;  /* 0x00000038ae1c7812 */ /* 0x000fc400078ef81d */
[----:B------:R-:W-:Y:S01]  /*11230*/  SHF.R.U32.HI R24, RZ, 0x10, R25 ;  /* 0x00000010ff187819 */ /* 0x000fe20000011619 */
[----:B------:R-:W-:Y:S01]  /*11240*/  IMAD.SHL.U32 R31, R31, 0x400, RZ ;  /* 0x000004001f1f7824 */ /* 0x000fe200078e00ff */
[----:B------:R-:W-:Y:S02]  /*11250*/  LOP3.LUT R28, R28, R175, RZ, 0x3c, !PT ;  /* 0x000000af1c1c7212 */ /* 0x000fe400078e3cff */
[----:B------:R-:W-:Y:S02]  /*11260*/  SHF.R.U32.HI R26, RZ, 0x10, R27 ;  /* 0x00000010ff1a7819 */ /* 0x000fe4000001161b */
[----:B------:R-:W-:Y:S02]  /*11270*/  LOP3.LUT R31, R31, 0x7fffe000, RZ, 0xc0, !PT ;  /* 0x7fffe0001f1f7812 */ /* 0x000fe400078ec0ff */
[----:B------:R-:W-:Y:S02]  /*11280*/  SHF.R.U64 R27, R36, 0x10, R37 ;  /* 0x00000010241b7819 */ /* 0x000fe40000001225 */
[----:B-1----:R-:W-:-:S02]  /*11290*/  IADD3 R33, R28, R31, R176 ;  /* 0x0000001f1c217210 */ /* 0x002fc40007ffe0b0 */
[----:B------:R-:W1:Y:S01]  /*112a0*/  LDS.128 R28, [R205] ;  /* 0x00000000cd1c7984 */ /* 0x000e620000000c00 */
[----:B------:R-:W-:Y:S02]  /*112b0*/  SHF.R.U64 R25, R38, 0x10, R39 ;  /* 0x0000001026197819 */ /* 0x000fe40000001227 */
[----:B------:R-:W-:Y:S01]  /*112c0*/  IMAD R40, R33, 0x2, R16 ;  /* 0x0000000221287824 */ /* 0x000fe200078e0210 */
[----:B------:R-:W-:Y:S02]  /*112d0*/  SHF.R.U32.HI R36, RZ, 0x10, R37 ;  /* 0x00000010ff247819 */ /* 0x000fe40000011625 */
[----:B------:R-:W-:Y:S02]  /*112e0*/  PRMT R87, R87, 0x5410, R24 ;  /* 0x0000541057577816 */ /* 0x000fe40000000018 */
[----:B------:R-:W2:Y:S01]  /*112f0*/  LDS.128 R32, [R40+0xc400] ;  /* 0x00c4000028207984 */ /* 0x000ea20000000c00 */
[----:B------:R-:W-:Y:S02]  /*11300*/  PRMT R82, R82, 0x5410, R27 ;  /* 0x0000541052527816 */ /* 0x000fe4000000001b */
[----:B------:R-:W-:-:S02]  /*11310*/  PRMT R84, R84, 0x5410, R25 ;  /* 0x0000541054547816 */ /* 0x000fc40000000019 */
[----:B------:R-:W-:Y:S01]  /*11320*/  PRMT R89, R89, 0x5410, R26 ;  /* 0x0000541059597816 */ /* 0x000fe2000000001a */
[----:B------:R-:W-:Y:S01]  /*11330*/  IMAD.U32 R42, R82, 0x10000, RZ ;  /* 0x00010000522a7824 */ /* 0x000fe200078e00ff */
[----:B------:R-:W-:Y:S02]  /*11340*/  PRMT R86, R86, 0x5410, R43 ;  /* 0x0000541056567816 */ /* 0x000fe4000000002b */
[----:B------:R-:W-:Y:S02]  /*11350*/  PRMT R83, R83, 0x5410, R36 ;  /* 0x0000541053537816 */ /* 0x000fe40000000024 */
[----:B------:R-:W-:Y:S02]  /*11360*/  SHF.R.U32.HI R38, RZ, 0x10, R39 ;  /* 0x00000010ff267819 */ /* 0x000fe40000011627 */
[----:B------:R-:W-:Y:S01]  /*11370*/  PRMT R88, R88, 0x5410, R41 ;  /* 0x0000541058587816 */ /* 0x000fe20000000029 */
[----:B------:R-:W-:Y:S01]  /*11380*/  IMAD.U32 R41, R86, 0x10000, RZ ;  /* 0x0001000056297824 */ /* 0x000fe200078e00ff */
[----:B------:R-:W-:Y:S01]  /*11390*/  PRMT R85, R85, 0x5410, R38 ;  /* 0x0000541055557816 */ /* 0x000fe20000000026 */
[----:B------:R-:W-:Y:S01]  /*113a0*/  IMAD.U32 R43, R83, 0x10000, RZ ;  /* 0x00010000532b7824 */ /* 0x000fe200078e00ff */
[----:B------:R-:W-:-:S02]  /*113b0*/  LOP3.LUT R82, R82, 0xffff0000, RZ, 0xc0, !PT ;  /* 0xffff000052527812 */ /* 0x000fc400078ec0ff */
[----:B------:R-:W-:Y:S02]  /*113c0*/  LOP3.LUT R86, R86, 0xffff0000, RZ, 0xc0, !PT ;  /* 0xffff000056567812 */ /* 0x000fe400078ec0ff */
[----:B------:R-:W-:Y:S01]  /*113d0*/  LOP3.LUT R83, R83, 0xffff0000, RZ, 0xc0, !PT ;  /* 0xffff000053537812 */ /* 0x000fe200078ec0ff */
        /* <DEDUP_REMOVED lines=12> */
[C---:B------:R-:W-:Y:S01]  /*114a0*/  FMUL.FTZ R45, R31.reuse, R42 ;  /* 0x0000002a1f2d7220 */ /* 0x040fe20000410000 */
[----:B------:R-:W-:Y:S01]  /*114b0*/  FMUL.FTZ R47, R31, R41 ;  /* 0x000000291f2f7220 */ /* 0x000fe20000410000 */
[----:B------:R-:W-:-:S02]  /*114c0*/  IMAD.U32 R31, R87, 0x10000, RZ ;  /* 0x00010000571f7824 */ /* 0x000fc400078e00ff */
[----:B0-----:R-:W-:Y:S01]  /*114d0*/  FMUL.FTZ R61, R37, R43 ;  /* 0x0000002b253d7220 */ /* 0x001fe20000410000 */
[C---:B------:R-:W-:Y:S01]  /*114e0*/  FFMA.FTZ R45, R24.reuse, R41, -R45 ;  /* 0x00000029182d7223 */ /* 0x040fe2000001082d */
[----:B------:R-:W-:Y:S02]  /*114f0*/  IMAD.U32 R39, R35, 0x10000, RZ ;  /* 0x0001000023277824 */ /* 0x000fe400078e00ff */
[----:B------:R-:W-:Y:S01]  /*11500*/  FFMA.FTZ R47, R24, R42, R47 ;  /* 0x0000002a182f7223 */ /* 0x000fe2000001002f */
[----:B------:R-:W-:Y:S02]  /*11510*/  IMAD.U32 R41, R85, 0x10000, RZ ;  /* 0x0001000055297824 */ /* 0x000fe400078e00ff */
[-C--:B------:R-:W-:Y:S01]  /*11520*/  FMUL.FTZ R37, R37, R31.reuse ;  /* 0x0000001f25257220 */ /* 0x080fe20000410000 */
[----:B------:R-:W-:Y:S02]  /*11530*/  IMAD.U32 R24, R89, 0x10000, RZ ;  /* 0x0001000059187824 */ /* 0x000fe400078e00ff */
[C---:B------:R-:W-:Y:S01]  /*11540*/  FFMA.FTZ R61, R26.reuse, R31, -R61 ;  /* 0x0000001f1a3d7223 */ /* 0x040fe2000001083d */
[C---:B------:R-:W-:Y:S01]  /*11550*/  FMUL.FTZ R31, R39.reuse, R41 ;  /* 0x00000029271f7220 */ /* 0x040fe20000410000 */
[----:B------:R-:W-:Y:S01]  /*11560*/  FFMA.FTZ R37, R26, R43, R37 ;  /* 0x0000002b1a257223 */ /* 0x000fe20000010025 */
[----:B------:R-:W-:Y:S01]  /*11570*/  FMUL.FTZ R42, R39, R24 ;  /* 0x00000018272a7220 */ /* 0x000fe20000410000 */
[----:B------:R-:W-:-:S02]  /*11580*/  IMAD.U32 R38, R34, 0x10000, RZ ;  /* 0x0001000022267824 */ /* 0x000fc400078e00ff */
[----:B------:R-:W-:Y:S01]  /*11590*/  FFMA.FTZ R39, R36, R24, -R31 ;  /* 0x0000001824277223 */ /* 0x000fe2000001081f */
[C---:B------:R-:W-:Y:S01]  /*115a0*/  FMUL.FTZ R24, R32.reuse, R82 ;  /* 0x0000005220187220 */ /* 0x040fe20000410000 */
[-C--:B------:R-:W-:Y:S01]  /*115b0*/  FMUL.FTZ R32, R32, R86.reuse ;  /* 0x0000005620207220 */ /* 0x080fe20000410000 */
[----:B------:R-:W-:Y:S01]  /*115c0*/  IMAD.U32 R26, R84, 0x10000, RZ ;  /* 0x00010000541a7824 */ /* 0x000fe200078e00ff */
[----:B------:R-:W-:Y:S01]  /*115d0*/  LOP3.LUT R34, R34, 0xffff0000, RZ, 0xc0, !PT ;  /* 0xffff000022227812 */ /* 0x000fe200078ec0ff */
[----:B------:R-:W-:Y:S01]  /*115e0*/  FFMA.FTZ R86, R25, R86, -R24 ;  /* 0x0000005619567223 */ /* 0x000fe20000010818 */
[----:B------:R-:W-:Y:S01]  /*115f0*/  IMAD.U32 R24, R88, 0x10000, RZ ;  /* 0x0001000058187824 */ /* 0x000fe200078e00ff */
[----:B------:R-:W-:Y:S01]  /*11600*/  LOP3.LUT R87, R87, 0xffff0000, RZ, 0xc0, !PT ;  /* 0xffff000057577812 */ /* 0x000fe200078ec0ff */
[----:B------:R-:W-:Y:S01]  /*11610*/  FMUL.FTZ R44, R38, R26 ;  /* 0x0000001a262c7220 */ /* 0x000fe20000410000 */
[----:B------:R-:W-:Y:S01]  /*11620*/  LOP3.LUT R84, R84, 0xffff0000, RZ, 0xc0, !PT ;  /* 0xffff000054547812 */ /* 0x000fe200078ec0ff */
[-C--:B------:R-:W-:Y:S01]  /*11630*/  FMUL.FTZ R38, R38, R24.reuse ;  /* 0x0000001826267220 */ /* 0x080fe20000410000 */
[----:B------:R-:W-:Y:S01]  /*11640*/  LOP3.LUT R35, R35, 0xffff0000, RZ, 0xc0, !PT ;  /* 0xffff000023237812 */ /* 0x000fe200078ec0ff */
[----:B------:R-:W-:Y:S01]  /*11650*/  FFMA.FTZ R41, R36, R41, R42 ;  /* 0x0000002924297223 */ /* 0x000fe2000001002a */
[----:B------:R-:W-:Y:S01]  /*11660*/  LOP3.LUT R88, R88, 0xffff0000, RZ, 0xc0, !PT ;  /* 0xffff000058587812 */ /* 0x000fe200078ec0ff */
[----:B------:R-:W-:Y:S01]  /*11670*/  FFMA.FTZ R44, R27, R24, -R44 ;  /* 0x000000181b2c7223 */ /* 0x000fe2000001082c */
[----:B------:R-:W-:Y:S01]  /*11680*/  LOP3.LUT R85, R85, 0xffff0000, RZ, 0xc0, !PT ;  /* 0xffff000055557812 */ /* 0x000fe200078ec0ff */
[----:B------:R-:W-:Y:S01]  /*11690*/  FMUL.FTZ R31, R33, R83 ;  /* 0x00000053211f7220 */ /* 0x000fe20000410000 */
[----:B------:R-:W-:Y:S01]  /*116a0*/  LOP3.LUT R89, R89, 0xffff0000, RZ, 0xc0, !PT ;  /* 0xffff000059597812 */ /* 0x000fe200078ec0ff */
[----:B------:R-:W-:Y:S01]  /*116b0*/  FMUL.FTZ R42, R33, R87 ;  /* 0x00000057212a7220 */ /* 0x000fe20000410000 */
[----:B------:R-:W-:Y:S01]  /*116c0*/  FFMA.FTZ R32, R25, R82, R32 ;  /* 0x0000005219207223 */ /* 0x000fe20000010020 */
[C---:B------:R-:W-:Y:S01]  /*116d0*/  FMUL.FTZ R24, R34.reuse, R84 ;  /* 0x0000005422187220 */ /* 0x040fe20000410000 */
[----:B------:R-:W-:Y:S01]  /*116e0*/  FFMA.FTZ R38, R27, R26, R38 ;  /* 0x0000001a1b267223 */ /* 0x000fe20000010026 */
[-C--:B------:R-:W-:Y:S01]  /*116f0*/  FMUL.FTZ R25, R34, R88.reuse ;  /* 0x0000005822197220 */ /* 0x080fe20000410000 */
[C---:B------:R-:W-:Y:S01]  /*11700*/  FMUL.FTZ R33, R35.reuse, R85 ;  /* 0x0000005523217220 */ /* 0x040fe20000410000 */
[----:B------:R-:W-:Y:S01]  /*11710*/  FMUL.FTZ R26, R35, R89 ;  /* 0x00000059231a7220 */ /* 0x000fe20000410000 */
[----:B------:R-:W-:Y:S01]  /*11720*/  FFMA.FTZ R36, R28, R87, -R31 ;  /* 0x000000571c247223 */ /* 0x000fe2000001081f */
[C---:B------:R-:W-:Y:S01]  /*11730*/  FFMA.FTZ R27, R29.reuse, R88, -R24 ;  /* 0x000000581d1b7223 */ /* 0x040fe20000010818 */
[----:B------:R-:W-:Y:S01]  /*11740*/  FFMA.FTZ R31, R29, R84, R25 ;  /* 0x000000541d1f7223 */ /* 0x000fe20000010019 */
        /* <DEDUP_REMOVED lines=8> */
[----:B------:R-:W-:Y:S02]  /*117d0*/  F2FP.BF16.F32.PACK_AB R28, R32, R47 ;  /* 0x0000002f201c723e */ /* 0x000fe400000010ff */
[----:B------:R-:W-:Y:S01]  /*117e0*/  F2FP.BF16.F32.PACK_AB R29, R42, R37 ;  /* 0x000000252a1d723e */ /* 0x000fe200000010ff */
[----:B------:R3:W-:Y:S01]  /*117f0*/  STS.128 [R205], R24 ;  /* 0x00000018cd007388 */ /* 0x0007e20000000c00 */
[----:B------:R-:W-:-:S05]  /*11800*/  F2FP.BF16.F32.PACK_AB R31, R46, R41 ;  /* 0x000000292e1f723e */ /* 0x000fca00000010ff */
[----:B------:R3:W-:Y:S02]  /*11810*/  STS.128 [R40+0xc400], R28 ;  /* 0x00c4001c28007388 */ /* 0x0007e40000000c00 */
.L_x_1835:
[----:B------:R-:W-:Y:S05]  /*11820*/  BSYNC B1 ;  /* 0x0000000000017941 */ /* 0x000fea0003800000 */
.L_x_1834:
[----:B------:R-:W-:-:S13]  /*11830*/  ISETP.GE.AND P0, PT, R188, R81, PT ;  /* 0x00000051bc00720c */ /* 0x000fda0003f06270 */
[----:B------:R-:W-:Y:S05]  /*11840*/  @P0 BRA `(.L_x_1815) ;  /* 0x0000001000f40947 */ /* 0x000fea0003800000 */
[----:B-12---:R-:W1:Y:S01]  /*11850*/  LDC R32, c[0x0][0x3f4] ;  /* 0x0000fd00ff207b82 */ /* 0x006e620000000800 */
[----:B------:R-:W-:Y:S01]  /*11860*/  BSSY B1, `(.L_x_1840) ;  /* 0x000006b000017945 */ /* 0x000fe20003800000 */
[-C--:B-1----:R-:W-:Y:S02]  /*11870*/  ISETP.GE.AND P0, PT, R18, R32.reuse, PT ;  /* 0x000000201200720c */ /* 0x082fe40003f06270 */
[-C--:B------:R-:W-:Y:S02]  /*11880*/  ISETP.GE.AND P1, PT, R165, R32.reuse, PT ;  /* 0x00000020a500720c */ /* 0x080fe40003f26270 */
[----:B------:R-:W-:-:S09]  /*11890*/  ISETP.GE.AND P2, PT, R166, R32, PT ;  /* 0x00000020a600720c */ /* 0x000fd20003f46270 */
[----:B------:R-:W-:Y:S05]  /*118a0*/  @P0 BRA `(.L_x_1841) ;  /* 0x0000000400980947 */ /* 0x000fea0003800000 */
[----:B---3--:R-:W-:Y:S02]  /*118b0*/  LEA.HI R24, R32, R189, RZ, 0x1d ;  /* 0x000000bd20187211 */ /* 0x008fe400078fe8ff */
[--C-:B------:R-:W-:Y:S02]  /*118c0*/  SHF.R.U64 R35, R4, 0x10, R5.reuse ;  /* 0x0000001004237819 */ /* 0x100fe40000001205 */
[----:B------:R-:W-:Y:S01]  /*118d0*/  SHF.R.S32.HI R25, RZ, 0x1f, R24 ;  /* 0x0000001fff197819 */ /* 0x000fe20000011418 */
[----:B------:R-:W-:Y:S01]  /*118e0*/  IMAD.SHL.U32 R26, R24, 0x8, RZ ;  /* 0x00000008181a7824 */ /* 0x000fe200078e00ff */
[----:B------:R-:W-:Y:S02]  /*118f0*/  SHF.R.U32.HI R4, RZ, 0x10, R5 ;  /* 0x00000010ff047819 */ /* 0x000fe40000011605 */
[----:B------:R-:W-:Y:S02]  /*11900*/  LEA.HI R24, R25, R24, RZ, 0x3 ;  /* 0x0000001819187211 */ /* 0x000fe400078f18ff */
[----:B------:R-:W-:-:S02]  /*11910*/  LOP3.LUT R25, R173, 0x38, R26, 0xf8, !PT ;  /* 0x00000038ad197812 */ /* 0x000fc400078ef81a */
[--C-:B------:R-:W-:Y:S01]  /*11920*/  SHF.R.U64 R5, R6, 0x10, R7.reuse ;  /* 0x0000001006057819 */ /* 0x100fe20000001207 */
[----:B------:R-:W-:Y:S01]  /*11930*/  IMAD.SHL.U32 R24, R24, 0x400, RZ ;  /* 0x0000040018187824 */ /* 0x000fe200078e00ff */
[----:B------:R-:W-:Y:S02]  /*11940*/  LOP3.LUT R25, R25, R222, RZ, 0x3c, !PT ;  /* 0x000000de19197212 */ /* 0x000fe400078e3cff */
[----:B------:R-:W-:Y:S02]  /*11950*/  SHF.R.U32.HI R6, RZ, 0x10, R7 ;  /* 0x00000010ff067819 */ /* 0x000fe40000011607 */
[----:B------:R-:W-:Y:S02]  /*11960*/  LOP3.LUT R24, R24, 0x7fffe000, RZ, 0xc0, !PT ;  /* 0x7fffe00018187812 */ /* 0x000fe400078ec0ff */
[----:B------:R-:W-:Y:S02]  /*11970*/  SHF.R.U64 R39, R48, 0x10, R49 ;  /* 0x0000001030277819 */ /* 0x000fe40000001231 */
[----:B------:R-:W-:-:S02]  /*11980*/  IADD3 R29, R25, R24, R178 ;  /* 0x00000018191d7210 */ /* 0x000fc40007ffe0b2 */
[----:B------:R-:W1:Y:S01]  /*11990*/  LDS.128 R24, [R206] ;  /* 0x00000000ce187984 */ /* 0x000e620000000c00 */
[----:B------:R-:W-:Y:S02]  /*119a0*/  PRMT R90, R90, 0x5410, R35 ;  /* 0x000054105a5a7816 */ /* 0x000fe40000000023 */
[----:B------:R-:W-:Y:S01]  /*119b0*/  IMAD R33, R29, 0x2, R16 ;  /* 0x000000021d217824 */ /* 0x000fe200078e0210 */
[----:B------:R-:W-:Y:S02]  /*119c0*/  PRMT R91, R91, 0x5410, R4 ;  /* 0x000054105b5b7816 */ /* 0x000fe40000000004 */
[----:B------:R-:W-:Y:S02]  /*119d0*/  PRMT R92, R92, 0x5410, R5 ;  /* 0x000054105c5c7816 */ /* 0x000fe40000000005 */
[----:B------:R-:W2:Y:S01]  /*119e0*/  LDS.128 R28, [R33+0xc400] ;  /* 0x00c40000211c7984 */ /* 0x000ea20000000c00 */
[----:B------:R-:W-:Y:S01]  /*119f0*/  PRMT R93, R93, 0x5410, R6 ;  /* 0x000054105d5d7816 */ /* 0x000fe20000000006 */
[----:B------:R-:W-:Y:S01]  /*11a00*/  IMAD.U32 R40, R91, 0x10000, RZ ;  /* 0x000100005b287824 */ /* 0x000fe200078e00ff */
[----:B------:R-:W-:Y:S01]  /*11a10*/  PRMT R94, R94, 0x5410, R39 ;  /* 0x000054105e5e7816 */ /* 0x000fe20000000027 */
[----:B------:R-:W-:Y:S01]  /*11a20*/  IMAD.U32 R39, R90, 0x10000, RZ ;  /* 0x000100005a277824 */ /* 0x000fe200078e00ff */
[----:B------:R-:W-:-:S02]  /*11a30*/  SHF.R.U32.HI R48, RZ, 0x10, R49 ;  /* 0x00000010ff307819 */ /* 0x000fc40000011631 */
[--C-:B------:R-:W-:Y:S01]  /*11a40*/  SHF.R.U64 R37, R50, 0x10, R51.reuse ;  /* 0x0000001032257819 */ /* 0x100fe20000001233 */
[----:B------:R-:W-:Y:S01]  /*11a50*/  IMAD.U32 R38, R94, 0x10000, RZ ;  /* 0x000100005e267824 */ /* 0x000fe200078e00ff */
[----:B------:R-:W-:Y:S02]  /*11a60*/  SHF.R.U32.HI R50, RZ, 0x10, R51 ;  /* 0x00000010ff327819 */ /* 0x000fe40000011633 */
[----:B------:R-:W-:Y:S02]  /*11a70*/  PRMT R95, R95, 0x5410, R48 ;  /* 0x000054105f5f7816 */ /* 0x000fe40000000030 */
[----:B------:R-:W-:Y:S02]  /*11a80*/  PRMT R97, R97, 0x5410, R50 ;  /* 0x0000541061617816 */ /* 0x000fe40000000032 */
[----:B------:R-:W-:Y:S02]  /*11a90*/  PRMT R96, R96, 0x5410, R37 ;  /* 0x0000541060607816 */ /* 0x000fe40000000025 */
        /* <DEDUP_REMOVED lines=40> */
[----:B------:R-:W-:Y:S01]  /*11d20*/  FMUL.FTZ R36, R36, R4 ;  /* 0x0000000424247220 */ /* 0x000fe20000410000 */
        /* <DEDUP_REMOVED lines=30> */
.L_x_1841:
[----:B------:R-:W-:Y:S05]  /*11f10*/  BSYNC B1 ;  /* 0x0000000000017941 */ /* 0x000fea0003800000 */
.L_x_1840:
[----:B------:R-:W-:Y:S04]  /*11f20*/  BSSY B1, `(.L_x_1842) ;  /* 0x0000068000017945 */ /* 0x000fe80003800000 */
[----:B------:R-:W-:Y:S05]  /*11f30*/  @P1 BRA `(.L_x_1843) ;  /* 0x0000000400981947 */ /* 0x000fea0003800000 */
[----:B-1----:R-:W-:Y:S02]  /*11f40*/  LEA.HI R4, R32, R191, RZ, 0x1d ;  /* 0x000000bf20047211 */ /* 0x002fe400078fe8ff */
[----:B---3--:R-:W-:Y:S02]  /*11f50*/  SHF.R.U64 R30, R8, 0x10, R9 ;  /* 0x00000010081e7819 */ /* 0x008fe40000001209 */
[----:B------:R-:W-:Y:S01]  /*11f60*/  SHF.R.S32.HI R5, RZ, 0x1f, R4 ;  /* 0x0000001fff057819 */ /* 0x000fe20000011404 */
[----:B------:R-:W-:Y:S01]  /*11f70*/  IMAD.SHL.U32 R6, R4, 0x8, RZ ;  /* 0x0000000804067824 */ /* 0x000fe200078e00ff */
[----:B------:R-:W-:Y:S02]  /*11f80*/  SHF.R.U64 R36, R52, 0x10, R53 ;  /* 0x0000001034247819 */ /* 0x000fe40000001235 */
[----:B------:R-:W-:Y:S02]  /*11f90*/  LEA.HI R4, R5, R4, RZ, 0x3 ;  /* 0x0000000405047211 */ /* 0x000fe400078f18ff */
[----:B------:R-:W-:-:S02]  /*11fa0*/  LOP3.LUT R5, R173, 0x38, R6, 0xf8, !PT ;  /* 0x00000038ad057812 */ /* 0x000fc400078ef806 */
[----:B------:R-:W-:Y:S01]  /*11fb0*/  PRMT R73, R73, 0x5410, R30 ;  /* 0x0000541049497816 */ /* 0x000fe2000000001e */
[----:B------:R-:W-:Y:S01]  /*11fc0*/  IMAD.SHL.U32 R4, R4, 0x400, RZ ;  /* 0x0000040004047824 */ /* 0x000fe200078e00ff */
[----:B------:R-:W-:Y:S02]  /*11fd0*/  LOP3.LUT R5, R5, R222, RZ, 0x3c, !PT ;  /* 0x000000de05057212 */ /* 0x000fe400078e3cff */
[----:B------:R-:W-:Y:S01]  /*11fe0*/  SHF.R.U64 R34, R54, 0x10, R55 ;  /* 0x0000001036227819 */ /* 0x000fe20000001237 */
[----:B------:R-:W-:Y:S01]  /*11ff0*/  IMAD.U32 R35, R73, 0x10000, RZ ;  /* 0x0001000049237824 */ /* 0x000fe200078e00ff */
[----:B------:R-:W-:Y:S02]  /*12000*/  LOP3.LUT R4, R4, 0x7fffe000, RZ, 0xc0, !PT ;  /* 0x7fffe00004047812 */ /* 0x000fe400078ec0ff */
[----:B------:R-:W-:Y:S02]  /*12010*/  PRMT R77, R77, 0x5410, R36 ;  /* 0x000054104d4d7816 */ /* 0x000fe40000000024 */
[----:B------:R-:W-:-:S02]  /*12020*/  IADD3 R25, R5, R4, R178 ;  /* 0x0000000405197210 */ /* 0x000fc40007ffe0b2 */
[----:B------:R-:W1:Y:S01]  /*12030*/  LDS.128 R4, [R204] ;  /* 0x00000000cc047984 */ /* 0x000e620000000c00 */
[----:B------:R-:W-:Y:S02]  /*12040*/  SHF.R.U32.HI R9, RZ, 0x10, R9 ;  /* 0x00000010ff097819 */ /* 0x000fe40000011609 */
[----:B------:R-:W-:Y:S01]  /*12050*/  IMAD R28, R25, 0x2, R16 ;  /* 0x00000002191c7824 */ /* 0x000fe200078e0210 */
[----:B------:R-:W-:Y:S02]  /*12060*/  SHF.R.U32.HI R53, RZ, 0x10, R53 ;  /* 0x00000010ff357819 */ /* 0x000fe40000011635 */
[--C-:B------:R-:W-:Y:S02]  /*12070*/  SHF.R.U64 R8, R10, 0x10, R11.reuse ;  /* 0x000000100a087819 */ /* 0x100fe4000000120b */
[----:B------:R-:W2:Y:S01]  /*12080*/  LDS.128 R24, [R28+0xc400] ;  /* 0x00c400001c187984 */ /* 0x000ea20000000c00 */
[----:B------:R-:W-:Y:S02]  /*12090*/  SHF.R.U32.HI R11, RZ, 0x10, R11 ;  /* 0x00000010ff0b7819 */ /* 0x000fe4000001160b */
[----:B------:R-:W-:Y:S01]  /*120a0*/  PRMT R79, R79, 0x5410, R34 ;  /* 0x000054104f4f7816 */ /* 0x000fe20000000022 */
[----:B------:R-:W-:Y:S01]  /*120b0*/  IMAD.U32 R34, R77, 0x10000, RZ ;  /* 0x000100004d227824 */ /* 0x000fe200078e00ff */
[----:B------:R-:W-:-:S02]  /*120c0*/  SHF.R.U32.HI R55, RZ, 0x10, R55 ;  /* 0x00000010ff377819 */ /* 0x000fc40000011637 */
[----:B------:R-:W-:Y:S02]  /*120d0*/  PRMT R74, R74, 0x5410, R9 ;  /* 0x000054104a4a7816 */ /* 0x000fe40000000009 */
[----:B------:R-:W-:Y:S02]  /*120e0*/  PRMT R78, R78, 0x5410, R53 ;  /* 0x000054104e4e7816 */ /* 0x000fe40000000035 */
[----:B------:R-:W-:Y:S01]  /*120f0*/  PRMT R75, R75, 0x5410, R8 ;  /* 0x000054104b4b7816 */ /* 0x000fe20000000008 */
[----:B------:R-:W-:Y:S01]  /*12100*/  IMAD.U32 R36, R74, 0x10000, RZ ;  /* 0x000100004a247824 */ /* 0x000fe200078e00ff */
        /* <DEDUP_REMOVED lines=27> */
[----:B------:R-:W-:Y:S01]  /*122c0*/  FFMA.FTZ R38, R9, R29, -R38 ;  /* 0x0000001d09267223 */ /* 0x000fe20000010826 */
[----:B------:R-:W-:Y:S01]  /*122d0*/  FMUL.FTZ R40, R33, R34 ;  /* 0x0000002221287220 */ /* 0x000fe20000410000 */
[----:B------:R-:W-:Y:S01]  /*122e0*/  FFMA.FTZ R36, R9, R36, R30 ;  /* 0x0000002409247223 */ /* 0x000fe2000001001e */
[-C--:B------:R-:W-:Y:S01]  /*122f0*/  FMUL.FTZ R33, R33, R8.reuse ;  /* 0x0000000821217220 */ /* 0x080fe20000410000 */
[----:B------:R-:W-:Y:S01]  /*12300*/  FMUL.FTZ R9, R24, R73 ;  /* 0x0000004918097220 */ /* 0x000fe20000410000 */
[C---:B------:R-:W-:Y:S01]  /*12310*/  FFMA.FTZ R40, R11.reuse, R8, -R40 ;  /* 0x000000080b287223 */ /* 0x040fe20000010828 */
[----:B------:R-:W-:Y:S01]  /*12320*/  LOP3.LUT R78, R78, 0xffff0000, RZ, 0xc0, !PT ;  /* 0xffff00004e4e7812 */ /* 0x000fe200078ec0ff */
[----:B------:R-:W-:Y:S01]  /*12330*/  FFMA.FTZ R33, R11, R34, R33 ;  /* 0x000000220b217223 */ /* 0x000fe20000010021 */
[-C--:B------:R-:W-:Y:S01]  /*12340*/  FMUL.FTZ R11, R24, R77.reuse ;  /* 0x0000004d180b7220 */ /* 0x080fe20000410000 */
[----:B------:R-:W-:Y:S01]  /*12350*/  FFMA.FTZ R24, R4, R77, -R9 ;  /* 0x0000004d04187223 */ /* 0x000fe20000010809 */
[----:B------:R-:W-:-:S02]  /*12360*/  IMAD.U32 R31, R26, 0x10000, RZ ;  /* 0x000100001a1f7824 */ /* 0x000fc400078e00ff */
[----:B------:R-:W-:Y:S01]  /*12370*/  FMUL.FTZ R34, R25, R74 ;  /* 0x0000004a19227220 */ /* 0x000fe20000410000 */
[----:B------:R-:W-:Y:S01]  /*12380*/  IMAD.U32 R9, R75, 0x10000, RZ ;  /* 0x000100004b097824 */ /* 0x000fe200078e00ff */
[----:B------:R-:W-:Y:S01]  /*12390*/  LOP3.LUT R26, R26, 0xffff0000, RZ, 0xc0, !PT ;  /* 0xffff00001a1a7812 */ /* 0x000fe200078ec0ff */
[----:B------:R-:W-:Y:S01]  /*123a0*/  IMAD.U32 R8, R79, 0x10000, RZ ;  /* 0x000100004f087824 */ /* 0x000fe200078e00ff */
[----:B------:R-:W-:Y:S01]  /*123b0*/  LOP3.LUT R27, R27, 0xffff0000, RZ, 0xc0, !PT ;  /* 0xffff00001b1b7812 */ /* 0x000fe200078ec0ff */
[----:B------:R-:W-:Y:S01]  /*123c0*/  FMUL.FTZ R25, R25, R78 ;  /* 0x0000004e19197220 */ /* 0x000fe20000410000 */
[----:B------:R-:W-:Y:S01]  /*123d0*/  FMUL.FTZ R29, R31, R9 ;  /* 0x000000091f1d7220 */ /* 0x000fe20000410000 */
[----:B------:R-:W-:Y:S01]  /*123e0*/  LOP3.LUT R75, R75, 0xffff0000, RZ, 0xc0, !PT ;  /* 0xffff00004b4b7812 */ /* 0x000fe200078ec0ff */
[----:B------:R-:W-:Y:S01]  /*123f0*/  FMUL.FTZ R31, R31, R8 ;  /* 0x000000081f1f7220 */ /* 0x000fe20000410000 */
[----:B------:R-:W-:Y:S01]  /*12400*/  LOP3.LUT R76, R76, 0xffff0000, RZ, 0xc0, !PT ;  /* 0xffff00004c4c7812 */ /* 0x000fe200078ec0ff */
[----:B------:R-:W-:Y:S01]  /*12410*/  FFMA.FTZ R30, R4, R73, R11 ;  /* 0x00000049041e7223 */ /* 0x000fe2000001000b */
[----:B------:R-:W-:Y:S01]  /*12420*/  LOP3.LUT R79, R79, 0xffff0000, RZ, 0xc0, !PT ;  /* 0xffff00004f4f7812 */ /* 0x000fe200078ec0ff */
[C---:B------:R-:W-:Y:S01]  /*12430*/  FFMA.FTZ R11, R5.reuse, R78, -R34 ;  /* 0x0000004e050b7223 */ /* 0x040fe20000010822 */
[----:B------:R-:W-:Y:S01]  /*12440*/  LOP3.LUT R80, R80, 0xffff0000, RZ, 0xc0, !PT ;  /* 0xffff000050507812 */ /* 0x000fe200078ec0ff */
[----:B------:R-:W-:Y:S01]  /*12450*/  FFMA.FTZ R25, R5, R74, R25 ;  /* 0x0000004a05197223 */ /* 0x000fe20000010019 */
[C---:B------:R-:W-:Y:S01]  /*12460*/  FFMA.FTZ R29, R10.reuse, R8, -R29 ;  /* 0x000000080a1d7223 */ /* 0x040fe2000001081d */
[----:B------:R-:W-:Y:S01]  /*12470*/  FFMA.FTZ R10, R10, R9, R31 ;  /* 0x000000090a0a7223 */ /* 0x000fe2000001001f */
[C---:B------:R-:W-:Y:S01]  /*12480*/  FMUL.FTZ R5, R26.reuse, R75 ;  /* 0x0000004b1a057220 */ /* 0x040fe20000410000 */
[C---:B------:R-:W-:Y:S01]  /*12490*/  FMUL.FTZ R8, R27.reuse, R76 ;  /* 0x0000004c1b087220 */ /* 0x040fe20000410000 */
[-C--:B------:R-:W-:Y:S01]  /*124a0*/  FMUL.FTZ R4, R26, R79.reuse ;  /* 0x0000004f1a047220 */ /* 0x080fe20000410000 */
[-C--:B------:R-:W-:Y:S01]  /*124b0*/  FMUL.FTZ R9, R27, R80.reuse ;  /* 0x000000501b097220 */ /* 0x080fe20000410000 */
        /* <DEDUP_REMOVED lines=14> */
.L_x_1843:
[----:B------:R-:W-:Y:S05]  /*125a0*/  BSYNC B1 ;  /* 0x0000000000017941 */ /* 0x000fea0003800000 */
.L_x_1842:
[----:B------:R-:W-:Y:S05]  /*125b0*/  @P2 BRA `(.L_x_1815) ;  /* 0x0000000400982947 */ /* 0x000fea0003800000 */
[----:B------:R-:W-:Y:S02]  /*125c0*/  LEA.HI R32, R32, R192, RZ, 0x1d ;  /* 0x000000c020207211 */ /* 0x000fe400078fe8ff */
[----:B-1-3--:R-:W-:Y:S02]  /*125d0*/  SHF.R.U64 R26, R58, 0x10, R59 ;  /* 0x000000103a1a7819 */ /* 0x00afe4000000123b */
        /* <DEDUP_REMOVED lines=10> */
[----:B------:R-:W-:Y:S02]  /*12680*/  PRMT R71, R71, 0x5410, R26 ;  /* 0x0000541047477816 */ /* 0x000fe4000000001a */
[----:B------:R-:W-:-:S02]  /*12690*/  IADD3 R9, R5, R9, R178 ;  /* 0x0000000905097210 */ /* 0x000fc40007ffe0b2 */
[----:B------:R-:W1:Y:S01]  /*126a0*/  LDS.128 R4, [R203] ;  /* 0x00000000cb047984 */ /* 0x000e620000000c00 */
[----:B------:R-:W-:Y:S02]  /*126b0*/  SHF.R.U64 R30, R56, 0x10, R57 ;  /* 0x00000010381e7819 */ /* 0x000fe40000001239 */
[----:B------:R-:W-:Y:S01]  /*126c0*/  IMAD R24, R9, 0x2, R16 ;  /* 0x0000000209187824 */ /* 0x000fe200078e0210 */
[----:B------:R-:W-:Y:S02]  /*126d0*/  SHF.R.U32.HI R14, RZ, 0x10, R15 ;  /* 0x00000010ff0e7819 */ /* 0x000fe4000001160f */
[----:B------:R-:W-:Y:S02]  /*126e0*/  PRMT R26, R0, 0x5410, R25 ;  /* 0x00005410001a7816 */ /* 0x000fe40000000019 */
[----:B------:R-:W2:Y:S01]  /*126f0*/  LDS.128 R8, [R24+0xc400] ;  /* 0x00c4000018087984 */ /* 0x000ea20000000c00 */
[----:B------:R-:W-:Y:S02]  /*12700*/  PRMT R69, R69, 0x5410, R30 ;  /* 0x0000541045457816 */ /* 0x000fe4000000001e */
[----:B------:R-:W-:Y:S01]  /*12710*/  PRMT R31, R21, 0x5410, R14 ;  /* 0x00005410151f7816 */ /* 0x000fe2000000000e */
[----:B------:R-:W-:Y:S01]  /*12720*/  IMAD.U32 R27, R26, 0x10000, RZ ;  /* 0x000100001a1b7824 */ /* 0x000fe200078e00ff */
[----:B------:R-:W-:Y:S01]  /*12730*/  SHF.R.U32.HI R57, RZ, 0x10, R57 ;  /* 0x00000010ff397819 */ /* 0x000fe20000011639 */
[----:B------:R-:W-:Y:S01]  /*12740*/  IMAD.U32 R25, R69, 0x10000, RZ ;  /* 0x0001000045197824 */ /* 0x000fe200078e00ff */
[----:B------:R-:W-:Y:S01]  /*12750*/  PRMT R28, R3, 0x5410, R28 ;  /* 0x00005410031c7816 */ /* 0x000fe2000000001c */
[----:B------:R-:W-:Y:S01]  /*12760*/  IMAD.U32 R32, R31, 0x10000, RZ ;  /* 0x000100001f207824 */ /* 0x000fe200078e00ff */
[----:B------:R-:W-:-:S02]  /*12770*/  SHF.R.U32.HI R59, RZ, 0x10, R59 ;  /* 0x00000010ff3b7819 */ /* 0x000fc4000001163b */
[----:B------:R-:W-:Y:S01]  /*12780*/  PRMT R70, R70, 0x5410, R57 ;  /* 0x0000541046467816 */ /* 0x000fe20000000039 */
[----:B------:R-:W-:Y:S01]  /*12790*/  IMAD.U32 R29, R28, 0x10000, RZ ;  /* 0x000100001c1d7824 */ /* 0x000fe200078e00ff */
[----:B------:R-:W-:Y:S02]  /*127a0*/  PRMT R72, R72, 0x5410, R59 ;  /* 0x0000541048487816 */ /* 0x000fe4000000003b */
[----:B------:R-:W-:Y:S02]  /*127b0*/  PRMT R30, R20, 0x5410, R13 ;  /* 0x00005410141e7816 */ /* 0x000fe4000000000d */
[----:B------:R-:W-:Y:S02]  /*127c0*/  LOP3.LUT R26, R26, 0xffff0000, RZ, 0xc0, !PT ;  /* 0xffff00001a1a7812 */ /* 0x000fe400078ec0ff */
        /* <DEDUP_REMOVED lines=15> */
[-C--:B------:R-:W-:Y:S01]  /*128c0*/  FMUL.FTZ R35, R14, R25.reuse ;  /* 0x000000190e237220 */ /* 0x080fe20000410000 */
[C---:B------:R-:W-:Y:S01]  /*128d0*/  IMAD.U32 R14, R70.reuse, 0x10000, RZ ;  /* 0x00010000460e7824 */ /* 0x040fe200078e00ff */
[----:B------:R-:W-:Y:S01]  /*128e0*/  LOP3.LUT R70, R70, 0xffff0000, RZ, 0xc0, !PT ;  /* 0xffff000046467812 */ /* 0x000fe200078ec0ff */
[----:B------:R-:W-:Y:S01]  /*128f0*/  FFMA.FTZ R33, R0, R25, -R33 ;  /* 0x0000001900217223 */ /* 0x000fe20000010821 */
[----:B------:R-:W-:Y:S01]  /*12900*/  FMUL.FTZ R25, R15, R29 ;  /* 0x0000001d0f197220 */ /* 0x000fe20000410000 */
[----:B------:R-:W-:-:S02]  /*12910*/  IMAD.U32 R21, R11, 0x10000, RZ ;  /* 0x000100000b157824 */ /* 0x000fc400078e00ff */
[----:B------:R-:W-:Y:S01]  /*12920*/  FFMA.FTZ R35, R0, R27, R35 ;  /* 0x0000001b00237223 */ /* 0x000fe20000010023 */
[----:B------:R-:W-:Y:S02]  /*12930*/  IMAD.U32 R0, R72, 0x10000, RZ ;  /* 0x0001000048007824 */ /* 0x000fe400078e00ff */
[-C--:B------:R-:W-:Y:S01]  /*12940*/  FMUL.FTZ R15, R15, R14.reuse ;  /* 0x0000000e0f0f7220 */ /* 0x080fe20000410000 */
[----:B------:R-:W-:Y:S01]  /*12950*/  FFMA.FTZ R25, R12, R14, -R25 ;  /* 0x0000000e0c197223 */ /* 0x000fe20000010819 */
[C---:B------:R-:W-:Y:S01]  /*12960*/  FMUL.FTZ R14, R21.reuse, R32 ;  /* 0x00000020150e7220 */ /* 0x040fe20000410000 */
[-C--:B------:R-:W-:Y:S01]  /*12970*/  FMUL.FTZ R27, R21, R0.reuse ;  /* 0x00000000151b7220 */ /* 0x080fe20000410000 */
[----:B------:R-:W-:Y:S02]  /*12980*/  IMAD.U32 R20, R10, 0x10000, RZ ;  /* 0x000100000a147824 */ /* 0x000fe400078e00ff */
[----:B------:R-:W-:Y:S01]  /*12990*/  FFMA.FTZ R15, R12, R29, R15 ;  /* 0x0000001d0c0f7223 */ /* 0x000fe2000001000f */
[----:B------:R-:W-:Y:S01]  /*129a0*/  FFMA.FTZ R21, R13, R0, -R14 ;  /* 0x000000000d157223 */ /* 0x000fe2000001080e */
[C---:B------:R-:W-:Y:S01]  /*129b0*/  FMUL.FTZ R0, R8.reuse, R26 ;  /* 0x0000001a08007220 */ /* 0x040fe20000410000 */
[----:B------:R-:W-:Y:S01]  /*129c0*/  FMUL.FTZ R14, R8, R69 ;  /* 0x00000045080e7220 */ /* 0x000fe20000410000 */
[----:B------:R-:W-:-:S02]  /*129d0*/  IMAD.U32 R8, R30, 0x10000, RZ ;  /* 0x000100001e087824 */ /* 0x000fc400078e00ff */
[----:B------:R-:W-:Y:S01]  /*129e0*/  FFMA.FTZ R27, R13, R32, R27 ;  /* 0x000000200d1b7223 */ /* 0x000fe2000001001b */
[C---:B------:R-:W-:Y:S01]  /*129f0*/  FFMA.FTZ R12, R3.reuse, R69, -R0 ;  /* 0x00000045030c7223 */ /* 0x040fe20000010800 */
[----:B------:R-:W-:Y:S01]  /*12a00*/  FFMA.FTZ R14, R3, R26, R14 ;  /* 0x0000001a030e7223 */ /* 0x000fe2000001000e */
[----:B------:R-:W-:Y:S02]  /*12a10*/  IMAD.U32 R0, R71, 0x10000, RZ ;  /* 0x0001000047007824 */ /* 0x000fe400078e00ff */
[----:B------:R-:W-:Y:S01]  /*12a20*/  FMUL.FTZ R26, R20, R8 ;  /* 0x00000008141a7220 */ /* 0x000fe20000410000 */
[----:B------:R-:W-:Y:S01]  /*12a30*/  FMUL.FTZ R13, R9, R28 ;  /* 0x0000001c090d7220 */ /* 0x000fe20000410000 */
[----:B------:R-:W-:Y:S01]  /*12a40*/  LOP3.LUT R10, R10, 0xffff0000, RZ, 0xc0, !PT ;  /* 0xffff00000a0a7812 */ /* 0x000fe200078ec0ff */
[-C--:B------:R-:W-:Y:S01]  /*12a50*/  FMUL.FTZ R20, R20, R0.reuse ;  /* 0x0000000014147220 */ /* 0x080fe20000410000 */
        /* <DEDUP_REMOVED lines=8> */
[----:B------:R-:W-:Y:S01]  /*12ae0*/  FFMA.FTZ R20, R5, R8, R20 ;  /* 0x0000000805147223 */ /* 0x000fe20000010014 */
[----:B------:R-:W-:Y:S01]  /*12af0*/  LOP3.LUT R72, R72, 0xffff0000, RZ, 0xc0, !PT ;  /* 0xffff000048487812 */ /* 0x000fe200078ec0ff */
[C---:B------:R-:W-:Y:S01]  /*12b00*/  FMUL.FTZ R5, R10.reuse, R3 ;  /* 0x000000030a057220 */ /* 0x040fe20000410000 */
[C---:B------:R-:W-:Y:S01]  /*12b10*/  FMUL.FTZ R4, R11.reuse, R0 ;  /* 0x000000000b047220 */ /* 0x040fe20000410000 */
[----:B------:R-:W-:Y:S01]  /*12b20*/  FMUL.FTZ R10, R10, R71 ;  /* 0x000000470a0a7220 */ /* 0x000fe20000410000 */
[----:B------:R-:W-:Y:S01]  /*12b30*/  F2FP.BF16.F32.PACK_AB R8, R14, R35 ;  /* 0x000000230e08723e */ /* 0x000fe200000010ff */
        /* <DEDUP_REMOVED lines=14> */
.L_x_1815:
[----:B------:R-:W-:Y:S05]  /*12c20*/  BSYNC B0 ;  /* 0x0000000000007941 */ /* 0x000fea0003800000 */
.L_x_1793:
        /* <DEDUP_REMOVED lines=8> */
.L_x_1791:
[----:B------:R-:W-:-:S06]  /*12cb0*/  ULOP3.LUT UR4, UR60, 0x1, URZ, 0xfc, !UPT ;  /* 0x000000013c047892 */ /* 0x000fcc000f8efc3f */
[----:B01-3--:R-:W-:-:S05]  /*12cc0*/  IMAD.U32 R0, RZ, RZ, UR4 ;  /* 0x00000004ff007e24 */ /* 0x00bfca000f8e00ff */
[----:B------:R-:W-:-:S13]  /*12cd0*/  ISETP.NE.AND P0, PT, R0, 0x3, PT ;  /* 0x000000030000780c */ /* 0x000fda0003f05270 */
[----:B------:R-:W-:Y:S05]  /*12ce0*/  @!P0 BRA `(.L_x_1844) ;  /* 0x0000000000048947 */ /* 0x000fea0003800000 */
[----:B------:R-:W-:Y:S01]  /*12cf0*/  BPT.TRAP 0x1 ;  /* 0x000000040000795c */ /* 0x000fe20000300000 */
.L_x_1844:
[----:B------:R-:W-:Y:S01]  /*12d00*/  IMAD R21, R22, 0x8, R16 ;  /* 0x0000000816157824 */ /* 0x000fe200078e0210 */
[----:B------:R-:W-:-:S04]  /*12d10*/  SHF.L.U32 R0, R23, 0x1f, RZ ;  /* 0x0000001f17007819 */ /* 0x000fc800000006ff */
[----:B------:R0:W1:Y:S01]  /*12d20*/  SYNCS.PHASECHK.TRANS64.TRYWAIT P2, [R21+URZ+0x2a830], R0 ;  /* 0x02a83000150075a7 */ /* 0x000062000804017f */
[----:B------:R-:W-:Y:S05]  /*12d30*/  @!P0 BRA `(.L_x_1845) ;  /* 0x0000000000048947 */ /* 0x000fea0003800000 */
[----:B------:R-:W-:Y:S01]  /*12d40*/  BPT.TRAP 0x1 ;  /* 0x000000040000795c */ /* 0x000fe20000300000 */
.L_x_1845:
[----:B------:R-:W3:Y:S02]  /*12d50*/  S2R R3, SR_TID.X ;  /* 0x0000000000037919 */ /* 0x000ee40000002100 */
[----:B---3--:R-:W-:-:S04]  /*12d60*/  LOP3.LUT R3, R3, 0x7f, RZ, 0xc0, !PT ;  /* 0x0000007f03037812 */ /* 0x008fc800078ec0ff */
[----:B------:R-:W-:Y:S01]  /*12d70*/  ISETP.NE.AND P1, PT, R3, RZ, PT ;  /* 0x000000ff0300720c */ /* 0x000fe20003f25270 */
[----:B-1----:R-:W-:-:S12]  /*12d80*/  @P2 BRA `(.L_x_1846) ;  /* 0x0000000000082947 */ /* 0x002fd80003800000 */
[----:B------:R-:W1:Y:S02]  /*12d90*/  SYNCS.PHASECHK.TRANS64.TRYWAIT P2, [R21+URZ+0x2a830], R0 ;  /* 0x02a83000150075a7 */ /* 0x000e64000804017f */
[----:B-1----:R-:W-:Y:S05]  /*12da0*/  @!P2 BRA `(.L_x_1847) ;  /* 0x0000018400d8a947 */ /* 0x002fea0003800000 */
.L_x_1846:
[----:B------:R-:W-:Y:S05]  /*12db0*/  WARPSYNC.ALL ;  /* 0x0000000000007948 */ /* 0x000fea0003800000 */
[----:B01----:R-:W-:Y:S01]  /*12dc0*/  VIADD R0, R16, 0x18400 ;  /* 0x0001840010007836 */ /* 0x003fe20000000000 */
[----:B------:R-:W-:Y:S01]  /*12dd0*/  R2UR UR4, R68 ;  /* 0x00000000440472ca */ /* 0x000fe200000e0000 */
[----:B--2-4-:R-:W-:Y:S01]  /*12de0*/  IMAD.MOV.U32 R5, RZ, RZ, 0x40000040 ;  /* 0x40000040ff057424 */ /* 0x014fe200078e00ff */
[----:B------:R-:W-:Y:S01]  /*12df0*/  WARPGROUP.ARRIVE ;  /* 0x00000000000079c5 */ /* 0x000fe20000000000 */
[----:B------:R-:W-:Y:S01]  /*12e00*/  UMOV UR9, 0x40000040 ;  /* 0x4000004000097882 */ /* 0x000fe20000000000 */
[----:B------:R-:W-:Y:S01]  /*12e10*/  SHF.R.U32.HI R0, RZ, 0x4, R0 ;  /* 0x00000004ff007819 */ /* 0x000fe20000011600 */
[----:B------:R-:W-:Y:S01]  /*12e20*/  IMAD.MOV.U32 R9, RZ, RZ, 0x40000040 ;  /* 0x40000040ff097424 */ /* 0x000fe200078e00ff */
[----:B------:R-:W-:Y:S01]  /*12e30*/  R2UR UR11, R5 ;  /* 0x00000000050b72ca */ /* 0x000fe200000e0000 */
[----:B------:R-:W-:Y:S01]  /*12e40*/  IMAD.U32 R11, RZ, RZ, UR9 ;  /* 0x00000009ff0b7e24 */ /* 0x000fe2000f8e00ff */
[----:B------:R-:W-:-:S04]  /*12e50*/  LOP3.LUT R0, R0, 0x3fff, RZ, 0xc0, !PT ;  /* 0x00003fff00007812 */ /* 0x000fc800078ec0ff */
[----:B------:R-:W-:Y:S01]  /*12e60*/  LOP3.LUT R7, R0, 0x10000, RZ, 0xfc, !PT ;  /* 0x0001000000077812 */ /* 0x000fe200078efcff */
[----:B------:R-:W-:-:S04]  /*12e70*/  ULOP3.LUT UR4, UR4, 0x10000, URZ, 0xfc, !UPT ;  /* 0x0001000004047892 */ /* 0x000fc8000f8efc3f */
[----:B------:R-:W-:Y:S01]  /*12e80*/  IMAD R4, R22, 0x900, R7 ;  /* 0x0000090016047824 */ /* 0x000fe200078e0207 */
[----:B------:R-:W-:Y:S02]  /*12e90*/  UIADD3 UR5, UR4, 0x2, URZ ;  /* 0x0000000204057890 */ /* 0x000fe4000fffe03f */
[----:B------:R-:W-:Y:S01]  /*12ea0*/  UMOV UR8, UR4 ;  /* 0x0000000400087c82 */ /* 0x000fe20008000000 */
[C---:B------:R-:W-:Y:S01]  /*12eb0*/  VIADD R8, R4.reuse, 0x2 ;  /* 0x0000000204087836 */ /* 0x040fe20000000000 */
[----:B------:R-:W-:Y:S01]  /*12ec0*/  R2UR UR10, R4 ;  /* 0x00000000040a72ca */ /* 0x000fe200000e0000 */
[----:B------:R-:W-:-:S05]  /*12ed0*/  IMAD.U32 R10, RZ, RZ, UR8 ;  /* 0x00000008ff0a7e24 */ /* 0x000fca000f8e00ff */
[----:B------:R0:W-:Y:S07]  /*12ee0*/  STL.64 [R1+0x38], R10 ;  /* 0x0000380a01007387 */ /* 0x0001ee0000100a00 */
[----:B------:R-:W-:Y:S01]  /*12ef0*/  HGMMA.64x96x16.F32.BF16 R24, gdesc[UR8], RZ, !UPT, gsb0 ;  /* 0x01600000081879f0 */ /* 0x000fe2000c0018ff */
[----:B------:R-:W-:Y:S01]  /*12f00*/  R2UR UR10, R8 ;  /* 0x00000000080a72ca */ /* 0x000fe200000e0000 */
[----:B------:R-:W-:Y:S01]  /*12f10*/  UMOV UR8, UR5 ;  /* 0x0000000500087c82 */ /* 0x000fe20008000000 */
[----:B------:R-:W-:Y:S01]  /*12f20*/  R2UR UR11, R9 ;  /* 0x00000000090b72ca */ /* 0x000fe200000e0000 */
[----:B------:R-:W-:Y:S01]  /*12f30*/  UMOV UR9, 0x40000040 ;  /* 0x4000004000097882 */ /* 0x000fe20000000000 */
[----:B------:R-:W-:Y:S01]  /*12f40*/  VIADD R8, R4, 0x4 ;  /* 0x0000000404087836 */ /* 0x000fe20000000000 */
[----:B------:R-:W-:Y:S01]  /*12f50*/  UIADD3 UR5, UR4, 0x4, URZ ;  /* 0x0000000404057890 */ /* 0x000fe2000fffe03f */
[----:B------:R-:W-:-:S02]  /*12f60*/  IMAD.MOV.U32 R9, RZ, RZ, 0x40000040 ;  /* 0x40000040ff097424 */ /* 0x000fc400078e00ff */
[----:B0-----:R-:W-:Y:S02]  /*12f70*/  IMAD.U32 R10, RZ, RZ, UR8 ;  /* 0x00000008ff0a7e24 */ /* 0x001fe4000f8e00ff */
[----:B------:R-:W-:-:S05]  /*12f80*/  IMAD.U32 R11, RZ, RZ, UR9 ;  /* 0x00000009ff0b7e24 */ /* 0x000fca000f8e00ff */
[----:B------:R0:W-:Y:S01]  /*12f90*/  STL.64 [R1+0x30], R10 ;  /* 0x0000300a01007387 */ /* 0x0001e20000100a00 */
[----:B------:R-:W-:Y:S02]  /*12fa0*/  WARPGROUP.DEPBAR.LE gsb0, 0x0 ;  /* 0x00008000000079c5 */ /* 0x000fe40000010000 */
[----:B------:R-:W-:-:S06]  /*12fb0*/  WARPGROUP.ARRIVE ;  /* 0x00000000000079c5 */ /* 0x000fcc0000000000 */
[----:B------:R-:W-:Y:S01]  /*12fc0*/  HGMMA.64x96x16.F32.BF16 R24, gdesc[UR8], R24, gsb0 ;  /* 0x01600000081879f0 */ /* 0x000fe20008001818 */
        /* <DEDUP_REMOVED lines=47> */
[----:B------:R-:W-:Y:S01]  /*132c0*/  IMAD.U32 R11, RZ, RZ, UR9 ;  /* 0x00000009ff0b7e24 */ /* 0x000fe2000f8e00ff */
[----:B------:R-:W-:Y:S01]  /*132d0*/  UIADD3 UR52, UR4, 0x406, URZ ;  /* 0x0000040604347890 */ /* 0x000fe2000fffe03f */
[----:B------:R-:W-:Y:S01]  /*132e0*/  UMOV UR53, 0x40000040 ;  /* 0x4000004000357882 */ /* 0x000fe20000000000 */
[----:B------:R-:W-:-:S02]  /*132f0*/  UIADD3 UR48, UR4, 0x800, URZ ;  /* 0x0000080004307890 */ /* 0x000fc4000fffe03f */
[----:B------:R0:W-:Y:S01]  /*13300*/  STL.64 [R1+0x10], R10 ;  /* 0x0000100a01007387 */ /* 0x0001e20000100a00 */
[----:B------:R-:W-:Y:S01]  /*13310*/  UMOV UR49, 0x40000040 ;  /* 0x4000004000317882 */ /* 0x000fe20000000000 */
[----:B------:R-:W-:Y:S01]  /*13320*/  UIADD3 UR44, UR4, 0x802, URZ ;  /* 0x00000802042c7890 */ /* 0x000fe2000fffe03f */
[----:B------:R-:W-:Y:S01]  /*13330*/  UMOV UR45, 0x40000040 ;  /* 0x40000040002d7882 */ /* 0x000fe20000000000 */
[----:B------:R-:W2:Y:S01]  /*13340*/  LDL.LU R72, [R1+0x4] ;  /* 0x0000040001487983 */ /* 0x000ea20000300800 */
[----:B------:R-:W-:Y:S02]  /*13350*/  WARPGROUP.DEPBAR.LE gsb0, 0x0 ;  /* 0x00008000000079c5 */ /* 0x000fe40000010000 */
[----:B------:R-:W-:-:S06]  /*13360*/  WARPGROUP.ARRIVE ;  /* 0x00000000000079c5 */ /* 0x000fcc0000000000 */
[----:B------:R-:W-:Y:S01]  /*13370*/  HGMMA.64x96x16.F32.BF16 R24, gdesc[UR8], R24, gsb0 ;  /* 0x01600000081879f0 */ /* 0x000fe20008001818 */
[----:B------:R-:W-:Y:S01]  /*13380*/  R2UR UR10, R8 ;  /* 0x00000000080a72ca */ /* 0x000fe200000e0000 */
[----:B------:R-:W-:Y:S01]  /*13390*/  UMOV UR8, UR5 ;  /* 0x0000000500087c82 */ /* 0x000fe20008000000 */
[----:B------:R-:W-:Y:S01]  /*133a0*/  R2UR UR11, R9 ;  /* 0x00000000090b72ca */ /* 0x000fe200000e0000 */
[----:B------:R-:W-:Y:S01]  /*133b0*/  UMOV UR9, 0x40000040 ;  /* 0x4000004000097882 */ /* 0x000fe20000000000 */
[----:B------:R-:W-:Y:S02]  /*133c0*/  VIADD R8, R4, 0x306 ;  /* 0x0000030604087836 */ /* 0x000fe40000000000 */
[----:B------:R-:W-:Y:S01]  /*133d0*/  IMAD.MOV.U32 R9, RZ, RZ, 0x40000040 ;  /* 0x40000040ff097424 */ /* 0x000fe200078e00ff */
[----:B------:R-:W-:Y:S01]  /*133e0*/  UIADD3 UR40, UR4, 0x804, URZ ;  /* 0x0000080404287890 */ /* 0x000fe2000fffe03f */
[----:B------:R-:W-:Y:S01]  /*133f0*/  UMOV UR41, 0x40000040 ;  /* 0x4000004000297882 */ /* 0x000fe20000000000 */
[----:B------:R-:W-:-:S02]  /*13400*/  WARPGROUP.DEPBAR.LE gsb0, 0x0 ;  /* 0x00008000000079c5 */ /* 0x000fc40000010000 */
[----:B------:R-:W-:Y:S01]  /*13410*/  WARPGROUP.ARRIVE ;  /* 0x00000000000079c5 */ /* 0x000fe20000000000 */
[----:B------:R-:W-:Y:S01]  /*13420*/  IMAD.MOV.U32 R5, RZ, RZ, 0x40000040 ;  /* 0x40000040ff057424 */ /* 0x000fe200078e00ff */
[----:B------:R-:W-:Y:S01]  /*13430*/  UIADD3 UR36, UR4, 0x806, URZ ;  /* 0x0000080604247890 */ /* 0x000fe2000fffe03f */
[----:B------:R-:W-:Y:S01]  /*13440*/  R2UR UR54, R8 ;  /* 0x00000000083672ca */ /* 0x000fe200000e0000 */
[----:B------:R-:W-:Y:S01]  /*13450*/  UMOV UR37, 0x40000040 ;  /* 0x4000004000257882 */ /* 0x000fe20000000000 */
[----:B------:R-:W-:Y:S01]  /*13460*/  IMAD.IADD R12, R181, 0x1, R177 ;  /* 0x00000001b50c7824 */ /* 0x000fe200078e02b1 */
[----:B------:R-:W-:Y:S01]  /*13470*/  HGMMA.64x96x16.F32.BF16 R24, gdesc[UR8], R24, gsb0 ;  /* 0x01600000081879f0 */ /* 0x000fe20008001818 */
[----:B------:R-:W-:Y:S01]  /*13480*/  R2UR UR55, R9 ;  /* 0x00000000093772ca */ /* 0x000fe200000e0000 */
[----:B------:R-:W-:Y:S01]  /*13490*/  VIADD R8, R4, 0x600 ;  /* 0x0000060004087836 */ /* 0x000fe20000000000 */
[----:B------:R-:W-:Y:S01]  /*134a0*/  R2UR UR39, R5 ;  /* 0x00000000052772ca */ /* 0x000fe200000e0000 */
[----:B------:R-:W-:Y:S01]  /*134b0*/  IMAD.MOV.U32 R9, RZ, RZ, 0x40000040 ;  /* 0x40000040ff097424 */ /* 0x000fe200078e00ff */
[----:B------:R-:W-:Y:S01]  /*134c0*/  ULDC UR4, c[0x0][0x9d8] ;  /* 0x0002760000047ab9 */ /* 0x000fe20000000800 */
[----:B0-----:R-:W-:Y:S01]  /*134d0*/  IMAD.U32 R10, RZ, RZ, UR8 ;  /* 0x00000008ff0a7e24 */ /* 0x001fe2000f8e00ff */
[----:B------:R-:W-:Y:S01]  /*134e0*/  R2UR UR50, R8 ;  /* 0x00000000083272ca */ /* 0x000fe200000e0000 */
[----:B------:R-:W-:Y:S01]  /*134f0*/  IMAD.U32 R11, RZ, RZ, UR9 ;  /* 0x00000009ff0b7e24 */ /* 0x000fe2000f8e00ff */
[----:B------:R-:W-:Y:S01]  /*13500*/  R2UR UR51, R9 ;  /* 0x00000000093372ca */ /* 0x000fe200000e0000 */
[----:B------:R-:W-:-:S02]  /*13510*/  WARPGROUP.DEPBAR.LE gsb0, 0x0 ;  /* 0x00008000000079c5 */ /* 0x000fc40000010000 */
[----:B------:R-:W-:-:S06]  /*13520*/  WARPGROUP.ARRIVE ;  /* 0x00000000000079c5 */ /* 0x000fcc0000000000 */
[----:B------:R-:W-:Y:S01]  /*13530*/  HGMMA.64x96x16.F32.BF16 R24, gdesc[UR52], R24, gsb0 ;  /* 0x01600000341879f0 */ /* 0x000fe20008001818 */
[----:B------:R-:W-:Y:S02]  /*13540*/  VIADD R8, R4, 0x602 ;  /* 0x0000060204087836 */ /* 0x000fe40000000000 */
[----:B------:R-:W-:-:S03]  /*13550*/  IMAD.MOV.U32 R9, RZ, RZ, 0x40000040 ;  /* 0x40000040ff097424 */ /* 0x000fc600078e00ff */
[----:B------:R-:W-:Y:S02]  /*13560*/  R2UR UR46, R8 ;  /* 0x00000000082e72ca */ /* 0x000fe400000e0000 */
[----:B------:R-:W-:Y:S01]  /*13570*/  R2UR UR47, R9 ;  /* 0x00000000092f72ca */ /* 0x000fe200000e0000 */
[----:B------:R-:W-:Y:S02]  /*13580*/  WARPGROUP.DEPBAR.LE gsb0, 0x0 ;  /* 0x00008000000079c5 */ /* 0x000fe40000010000 */
[----:B------:R-:W-:-:S06]  /*13590*/  WARPGROUP.ARRIVE ;  /* 0x00000000000079c5 */ /* 0x000fcc0000000000 */
[----:B------:R-:W-:Y:S01]  /*135a0*/  HGMMA.64x96x16.F32.BF16 R24, gdesc[UR48], R24, gsb0 ;  /* 0x01600000301879f0 */ /* 0x000fe20008001818 */
[----:B------:R-:W-:Y:S02]  /*135b0*/  VIADD R8, R4, 0x604 ;  /* 0x0000060404087836 */ /* 0x000fe40000000000 */
[----:B------:R-:W-:-:S03]  /*135c0*/  IMAD.MOV.U32 R9, RZ, RZ, 0x40000040 ;  /* 0x40000040ff097424 */ /* 0x000fc600078e00ff */
[----:B------:R-:W-:Y:S02]  /*135d0*/  R2UR UR42, R8 ;  /* 0x00000000082a72ca */ /* 0x000fe400000e0000 */
[----:B------:R-:W-:Y:S01]  /*135e0*/  R2UR UR43, R9 ;  /* 0x00000000092b72ca */ /* 0x000fe200000e0000 */
[----:B------:R-:W-:Y:S02]  /*135f0*/  WARPGROUP.DEPBAR.LE gsb0, 0x0 ;  /* 0x00008000000079c5 */ /* 0x000fe40000010000 */
[----:B------:R-:W-:Y:S01]  /*13600*/  WARPGROUP.ARRIVE ;  /* 0x00000000000079c5 */ /* 0x000fe20000000000 */
[----:B------:R-:W-:Y:S01]  /*13610*/  VIADD R4, R4, 0x606 ;  /* 0x0000060604047836 */ /* 0x000fe20000000000 */
[----:B------:R-:W0:Y:S04]  /*13620*/  LDC R9, c[0x0][0x448] ;  /* 0x00011200ff097b82 */ /* 0x000e280000000800 */
[----:B------:R-:W-:Y:S01]  /*13630*/  HGMMA.64x96x16.F32.BF16 R24, gdesc[UR44], R24, gsb0 ;  /* 0x016000002c1879f0 */ /* 0x000fe20008001818 */
[----:B------:R-:W-:-:S02]  /*13640*/  R2UR UR38, R4 ;  /* 0x00000000042672ca */ /* 0x000fc400000e0000 */
[----:B------:R-:W-:Y:S02]  /*13650*/  WARPGROUP.DEPBAR.LE gsb0, 0x0 ;  /* 0x00008000000079c5 */ /* 0x000fe40000010000 */
[----:B------:R-:W-:-:S06]  /*13660*/  WARPGROUP.ARRIVE ;  /* 0x00000000000079c5 */ /* 0x000fcc0000000000 */
[----:B------:R-:W-:Y:S01]  /*13670*/  HGMMA.64x96x16.F32.BF16 R24, gdesc[UR40], R24, gsb0 ;  /* 0x01600000281879f0 */ /* 0x000fe20008001818 */
[----:B0-----:R-:W-:-:S13]  /*13680*/  ISETP.NE.AND P2, PT, R9, 0x1, PT ;  /* 0x000000010900780c */ /* 0x001fda0003f45270 */
[----:B------:R-:W0:Y:S01]  /*13690*/  @P2 LDC R13, c[0x0][0x44c] ;  /* 0x00011300ff0d2b82 */ /* 0x000e220000000800 */
[----:B------:R-:W-:Y:S02]  /*136a0*/  WARPGROUP.DEPBAR.LE gsb0, 0x0 ;  /* 0x00008000000079c5 */ /* 0x000fe40000010000 */
[----:B------:R-:W-:-:S06]  /*136b0*/  WARPGROUP.ARRIVE ;  /* 0x00000000000079c5 */ /* 0x000fcc0000000000 */
[----:B------:R-:W-:Y:S01]  /*136c0*/  HGMMA.64x96x16.F32.BF16 R24, gdesc[UR36], R24, gsb0 ;  /* 0x01600000241879f0 */ /* 0x000fe20008001818 */
[----:B0-----:R-:W-:Y:S01]  /*136d0*/  @P2 IMAD.HI.U32 R13, R12, R13, RZ ;  /* 0x0000000d0c0d2227 */ /* 0x001fe200078e00ff */
[----:B--2---:R-:W-:Y:S01]  /*136e0*/  LOP3.LUT R72, R72, 0xffdfffff, RZ, 0xc0, !PT ;  /* 0xffdfffff48487812 */ /* 0x004fe200078ec0ff */
[----:B------:R0:W-:Y:S03]  /*136f0*/  STL.64 [R1+0x8], R10 ;  /* 0x0000080a01007387 */ /* 0x0001e60000100a00 */
[----:B------:R-:W-:-:S04]  /*13700*/  @P2 LOP3.LUT R72, R72, 0x200000, RZ, 0xfc, !PT ;  /* 0x0020000048482812 */ /* 0x000fc800078efcff */
[----:B------:R-:W-:Y:S01]  /*13710*/  LOP3.LUT R72, R72, 0xffefffff, RZ, 0xc0, !PT ;  /* 0xffefffff48487812 */ /* 0x000fe200078ec0ff */
[----:B------:R-:W-:-:S05]  /*13720*/  @!P1 VIADD R21, R21, 0x2a840 ;  /* 0x0002a84015159836 */ /* 0x000fca0000000000 */
[----:B------:R-:W-:Y:S01]  /*13730*/  @!P1 PRMT R21, RZ, 0x654, R21 ;  /* 0x00000654ff159816 */ /* 0x000fe20000000015 */
[----:B------:R-:W-:Y:S02]  /*13740*/  WARPGROUP.DEPBAR.LE gsb0, 0x0 ;  /* 0x00008000000079c5 */ /* 0x000fe40000010000 */
[----:B------:R-:W-:Y:S01]  /*13750*/  FMUL.FTZ R4, R24, UR4 ;  /* 0x0000000418047c20 */ /* 0x000fe20008410000 */
[----:B------:R1:W-:Y:S01]  /*13760*/  @!P1 SYNCS.ARRIVE.TRANS64.RED.A1T0 RZ, [R21+URZ], RZ ;  /* 0x000000ff15ff99a7 */ /* 0x0003e2000810043f */
[----:B------:R-:W2:Y:S01]  /*13770*/  @P2 LDC R24, c[0x0][0x450] ;  /* 0x00011400ff182b82 */ /* 0x000ea20000000800 */
[----:B------:R-:W-:Y:S01]  /*13780*/  FMUL.FTZ R0, R26, UR4 ;  /* 0x000000041a007c20 */ /* 0x000fe20008410000 */
[----:B------:R-:W-:Y:S01]  /*13790*/  FMUL.FTZ R26, R42, UR4 ;  /* 0x000000042a1a7c20 */ /* 0x000fe20008410000 */
[----:B------:R-:W-:Y:S01]  /*137a0*/  IMAD.MOV.U32 R42, RZ, RZ, R12 ;  /* 0x000000ffff2a7224 */ /* 0x000fe200078e000c */
[----:B--2---:R-:W-:-:S04]  /*137b0*/  @P2 SHF.R.U32.HI R42, RZ, R24, R13 ;  /* 0x00000018ff2a2219 */ /* 0x004fc8000001160d */
[----:B------:R-:W2:Y:S01]  /*137c0*/  LDC.64 R12, c[0x0][0x9e0] ;  /* 0x00027800ff0c7b82 */ /* 0x000ea20000000a00 */
[----:B------:R-:W-:Y:S01]  /*137d0*/  FMUL.FTZ R5, R25, UR4 ;  /* 0x0000000419057c20 */ /* 0x000fe20008410000 */
[----:B------:R-:W-:Y:S01]  /*137e0*/  FMUL.FTZ R3, R27, UR4 ;  /* 0x000000041b037c20 */ /* 0x000fe20008410000 */
[----:B------:R-:W-:Y:S01]  /*137f0*/  FMUL.FTZ R25, R28, UR4 ;  /* 0x000000041c197c20 */ /* 0x000fe20008410000 */
[----:B------:R-:W-:Y:S01]  /*13800*/  FMUL.FTZ R27, R29, UR4 ;  /* 0x000000041d1b7c20 */ /* 0x000fe20008410000 */
[----:B------:R-:W-:Y:S01]  /*13810*/  FMUL.FTZ R6, R30, UR4 ;  /* 0x000000041e067c20 */ /* 0x000fe20008410000 */
[----:B0-----:R-:W-:Y:S01]  /*13820*/  FMUL.FTZ R10, R34, UR4 ;  /* 0x00000004220a7c20 */ /* 0x001fe20008410000 */
        /* <DEDUP_REMOVED lines=15> */
[----:B--2---:R-:W-:Y:S01]  /*13920*/  ISETP.GE.AND P2, PT, R13, 0x1, PT ;  /* 0x000000010d00780c */ /* 0x004fe20003f46270 */
        /* <DEDUP_REMOVED lines=24> */
[----:B------:R-:W-:-:S02]  /*13ab0*/  ULDC UR4, c[0x0][0x9dc] ;  /* 0x0002770000047ab9 */ /* 0x000fc40000000800 */
[----:B------:R-:W-:Y:S01]  /*13ac0*/  ULOP3.LUT UR5, URZ, UR4, URZ, 0x33, !UPT ;  /* 0x000000043f057292 */ /* 0x000fe2000f8e333f */
[----:B------:R0:W2:Y:S01]  /*13ad0*/  MUFU.TANH R95, R40 ;  /* 0x00000028005f7308 */ /* 0x0000a20000002400 */
[----:B------:R-:W-:Y:S01]  /*13ae0*/  @P2 LOP3.LUT R72, R72, 0x100000, RZ, 0xfc, !PT ;  /* 0x0010000048482812 */ /* 0x000fe200078efcff */
[----:B------:R-:W-:-:S06]  /*13af0*/  IMAD.MOV.U32 R33, RZ, RZ, -0x60 ;  /* 0xffffffa0ff217424 */ /* 0x000fcc00078e00ff */
[----:B------:R3:W4:Y:S01]  /*13b00*/  MUFU.TANH R39, R53 ;  /* 0x0000003500277308 */ /* 0x0007220000002400 */
[----:B0-----:R-:W-:Y:S02]  /*13b10*/  IMAD.U32 R40, RZ, RZ, UR5 ;  /* 0x00000005ff287e24 */ /* 0x001fe4000f8e00ff */
[----:B------:R-:W-:-:S03]  /*13b20*/  IMAD R33, R2, R33, 0x61 ;  /* 0x0000006102217424 */ /* 0x000fc600078e0221 */
[----:B------:R-:W-:Y:S04]  /*13b30*/  STL [R1], R40 ;  /* 0x0000002801007387 */ /* 0x000fe80000100800 */
[----:B---3--:R-:W0:Y:S04]  /*13b40*/  SHFL.IDX PT, R53, R42, RZ, 0x1c1f ;  /* 0x001c1fff2a357589 */ /* 0x008e2800000e0000 */
[----:B------:R3:W-:Y:S01]  /*13b50*/  STL [R1+0x4], R72 ;  /* 0x0000044801007387 */ /* 0x0007e20000100800 */
[----:B------:R-:W-:Y:S01]  /*13b60*/  IMAD R32, R180, -0x2, R33 ;  /* 0xfffffffeb4207824 */ /* 0x000fe200078e0221 */
[----:B------:R-:W0:Y:S01]  /*13b70*/  MUFU.TANH R4, R4 ;  /* 0x0000000400047308 */ /* 0x000e220000002400 */
[----:B------:R-:W-:-:S03]  /*13b80*/  IMAD R31, R2, -0x60, R164 ;  /* 0xffffffa0021f7824 */ /* 0x000fc600078e02a4 */
[----:B------:R-:W-:Y:S01]  /*13b90*/  IADD3 R35, -R163, R32, R164 ;  /* 0x00000020a3237210 */ /* 0x000fe20007ffe1a4 */
[----:B------:R-:W-:-:S03]  /*13ba0*/  VIADD R31, R31, 0x60 ;  /* 0x000000601f1f7836 */ /* 0x000fc60000000000 */
[----:B------:R-:W0:Y:S01]  /*13bb0*/  MUFU.TANH R5, R5 ;  /* 0x0000000500057308 */ /* 0x000e220000002400 */
[----:B------:R-:W-:-:S07]  /*13bc0*/  IMAD R50, R180, -0x2, R31 ;  /* 0xfffffffeb4327824 */ /* 0x000fce00078e021f */
[----:B------:R-:W0:Y:S01]  /*13bd0*/  MUFU.TANH R0, R0 ;  /* 0x0000000000007308 */ /* 0x000e220000002400 */
[----:B------:R-:W-:-:S07]  /*13be0*/  IMAD.IADD R51, R35, 0x1, R12 ;  /* 0x0000000123337824 */ /* 0x000fce00078e020c */
        /* <DEDUP_REMOVED lines=39> */
[----:B-1----:R-:W1:Y:S08]  /*13e60*/  MUFU.TANH R21, R70 ;  /* 0x0000004600157308 */ /* 0x002e700000002400 */
[----:B------:R-:W1:Y:S01]  /*13e70*/  MUFU.TANH R24, R24 ;  /* 0x0000001800187308 */ /* 0x000e620000002400 */
[----:B------:R-:W-:Y:S01]  /*13e80*/  VIADD R54, R33, 0xffffffff ;  /* 0xffffffff21367836 */ /* 0x000fe20000000000 */
[----:B0-----:R-:W-:Y:S01]  /*13e90*/  VIADDMNMX R40, R53, R51, R50, PT ;  /* 0x0000003335287246 */ /* 0x001fe20003800132 */
[----:B------:R-:W-:-:S05]  /*13ea0*/  VIADD R58, R32, 0xffffffff ;  /* 0xffffffff203a7836 */ /* 0x000fca0000000000 */
[----:B------:R0:W1:Y:S02]  /*13eb0*/  MUFU.TANH R43, R52 ;  /* 0x00000034002b7308 */ /* 0x0000640000002400 */
[----:B0-----:R-:W-:-:S06]  /*13ec0*/  VIADD R52, R35, UR5 ;  /* 0x0000000523347c36 */ /* 0x001fcc0008000000 */
[----:B------:R0:W1:Y:S02]  /*13ed0*/  MUFU.TANH R37, R44 ;  /* 0x0000002c00257308 */ /* 0x0000640000002400 */
[----:B0-----:R-:W-:Y:S01]  /*13ee0*/  IMAD.IADD R44, R52, 0x1, R53 ;  /* 0x00000001342c7824 */ /* 0x001fe200078e0235 */
[----:B--234-:R-:W-:Y:S06]  /*13ef0*/  @!P2 BRA `(.L_x_1848) ;  /* 0x00000000004ca947 */ /* 0x01cfec0003800000 */
        /* <DEDUP_REMOVED lines=11> */
.L_x_1850:
[----:B------:R-:W-:-:S13]  /*13fb0*/  ISETP.NE.AND P2, PT, R13, 0x1, PT ;  /* 0x000000010d00780c */ /* 0x000fda0003f45270 */
[----:B------:R-:W0:Y:S02]  /*13fc0*/  @P2 LDC.64 R32, c[0x0][0x9e8] ;  /* 0x00027a00ff202b82 */ /* 0x000e240000000a00 */
[----:B0-----:R-:W-:-:S05]  /*13fd0*/  @P2 IMAD.HI.U32 R32, R31, R32, RZ ;  /* 0x000000201f202227 */ /* 0x001fca00078e00ff */
[----:B------:R-:W-:-:S07]  /*13fe0*/  @P2 SHF.R.U32.HI R31, RZ, R33, R32 ;  /* 0x00000021ff1f2219 */ /* 0x000fce0000011620 */
.L_x_1851:
[----:B------:R-:W-:Y:S05]  /*13ff0*/  BSYNC B0 ;  /* 0x0000000000007941 */ /* 0x000fea0003800000 */
.L_x_1849:
[----:B------:R-:W-:-:S05]  /*14000*/  IMAD R31, R31, R13, R58 ;  /* 0x0000000d1f1f7224 */ /* 0x000fca00078e023a */
[----:B------:R-:W-:Y:S02]  /*14010*/  VIMNMX R44, R44, R31, !PT ;  /* 0x0000001f2c2c7248 */ /* 0x000fe40007fe0100 */
[----:B------:R-:W-:-:S07]  /*14020*/  VIADDMNMX R40, R31, R13, R40, PT ;  /* 0x0000000d1f287246 */ /* 0x000fce0003800128 */
.L_x_1848:
[C---:B------:R-:W-:Y:S02]  /*14030*/  ISETP.GE.AND P2, PT, R54.reuse, 0x2, PT ;  /* 0x000000023600780c */ /* 0x040fe40003f46270 */
[----:B------:R-:W-:Y:S02]  /*14040*/  ISETP.GE.AND P6, PT, R54, 0x9, PT ;  /* 0x000000093600780c */ /* 0x000fe40003fc6270 */
[----:B------:R-:W-:Y:S02]  /*14050*/  ISETP.GT.AND P3, PT, R44, 0x1, !P2 ;  /* 0x000000012c00780c */ /* 0x000fe40005764270 */
[----:B------:R-:W-:Y:S02]  /*14060*/  ISETP.GE.AND P4, PT, R54, 0xa, PT ;  /* 0x0000000a3600780c */ /* 0x000fe40003f86270 */
[----:B------:R-:W-:Y:S02]  /*14070*/  ISETP.LT.OR P3, PT, R40, 0x2, P3 ;  /* 0x000000022800780c */ /* 0x000fe40001f61670 */
[----:B------:R-:W-:-:S02]  /*14080*/  P2R R55, PR, RZ, 0x10 ;  /* 0x00000010ff377803 */ /* 0x000fc40000000000 */
[----:B------:R-:W-:Y:S02]  /*14090*/  FSEL R87, R5, -INF , !P3 ;  /* 0xff80000005577808 */ /* 0x000fe40005800000 */
[----:B------:R-:W-:Y:S01]  /*140a0*/  ISETP.GT.AND P3, PT, R44, 0x8, !P6 ;  /* 0x000000082c00780c */ /* 0x000fe20007764270 */
[----:B------:R-:W0:Y:S03]  /*140b0*/  SHFL.IDX PT, R5, R42, 0x1, 0x1c1f ;  /* 0x003c1f002a057f89 */ /* 0x000e2600000e0000 */
        /* <DEDUP_REMOVED lines=41> */
[----:B-1----:R-:W-:Y:S02]  /*14350*/  FSEL R61, R37, -INF , !P3 ;  /* 0xff800000253d7808 */ /* 0x002fe40005800000 */
        /* <DEDUP_REMOVED lines=8> */
[----:B0-----:R-:W-:Y:S02]  /*143e0*/  VIADDMNMX R32, R5, R51, R50, PT ;  /* 0x0000003305207246 */ /* 0x001fe40003800132 */
        /* <DEDUP_REMOVED lines=55> */
[----:B------:R-:W-:-:S04]  /*14760*/  ISETP.GT.AND P5, PT, R44, 0x59, !P5 ;  /* 0x000000592c00780c */ /* 0x000fc80006fa4270 */
[----:B------:R-:W-:Y:S01]  /*14770*/  ISETP.LT.OR P5, PT, R40, 0x5a, P5 ;  /* 0x0000005a2800780c */ /* 0x000fe20002fa1670 */
[----:B------:R-:W-:-:S03]  /*14780*/  IMAD.IADD R40, R52, 0x1, R5 ;  /* 0x0000000134287824 */ /* 0x000fc600078e0205 */
        /* <DEDUP_REMOVED lines=14> */
.L_x_1854:
[----:B------:R-:W-:-:S13]  /*14870*/  ISETP.NE.AND P5, PT, R13, 0x1, PT ;  /* 0x000000010d00780c */ /* 0x000fda0003fa5270 */
[----:B------:R-:W0:Y:S02]  /*14880*/  @P5 LDC.64 R4, c[0x0][0x9e8] ;  /* 0x00027a00ff045b82 */ /* 0x000e240000000a00 */
[----:B0-----:R-:W-:-:S05]  /*14890*/  @P5 IMAD.HI.U32 R4, R42, R4, RZ ;  /* 0x000000042a045227 */ /* 0x001fca00078e00ff */
[----:B------:R-:W-:-:S07]  /*148a0*/  @P5 SHF.R.U32.HI R42, RZ, R5, R4 ;  /* 0x00000005ff2a5219 */ /* 0x000fce0000011604 */
.L_x_1855:
[----:B------:R-:W-:Y:S05]  /*148b0*/  BSYNC B0 ;  /* 0x0000000000007941 */ /* 0x000fea0003800000 */
.L_x_1853:
[----:B------:R-:W-:-:S05]  /*148c0*/  IMAD R5, R42, R13, R58 ;  /* 0x0000000d2a057224 */ /* 0x000fca00078e023a */
[----:B------:R-:W-:Y:S02]  /*148d0*/  VIMNMX R40, R40, R5, !PT ;  /* 0x0000000528287248 */ /* 0x000fe40007fe0100 */
[----:B------:R-:W-:-:S07]  /*148e0*/  VIADDMNMX R32, R5, R13, R32, PT ;  /* 0x0000000d05207246 */ /* 0x000fce0003800120 */
.L_x_1852:
[----:B------:R-:W-:Y:S01]  /*148f0*/  ISETP.GT.AND P2, PT, R40, 0x1, !P2 ;  /* 0x000000012800780c */ /* 0x000fe20005744270 */
[----:B------:R-:W-:Y:S01]  /*14900*/  ULDC UR4, c[0x0][0x988] ;  /* 0x0002620000047ab9 */ /* 0x000fe20000000800 */
[----:B------:R-:W-:Y:S02]  /*14910*/  FMNMX.FTZ R4, R105, R87, !PT ;  /* 0x0000005769047209 */ /* 0x000fe40007810000 */
[----:B------:R-:W-:Y:S02]  /*14920*/  ISETP.LT.OR P2, PT, R32, 0x2, P2 ;  /* 0x000000022000780c */ /* 0x000fe40001741670 */
[----:B------:R-:W-:Y:S02]  /*14930*/  FMNMX.FTZ R4, R103, R4, !PT ;  /* 0x0000000467047209 */ /* 0x000fe40007810000 */
[----:B------:R-:W-:Y:S02]  /*14940*/  FSEL R45, R3, -INF , !P2 ;  /* 0xff800000032d7808 */ /* 0x000fe40005000000 */
[----:B------:R-:W-:-:S02]  /*14950*/  ISETP.NE.AND P2, PT, R55, RZ, PT ;  /* 0x000000ff3700720c */ /* 0x000fc40003f45270 */
[C---:B------:R-:W-:Y:S02]  /*14960*/  ISETP.GT.AND P6, PT, R40.reuse, 0x8, !P6 ;  /* 0x000000082800780c */ /* 0x040fe400077c4270 */
[----:B------:R-:W-:Y:S02]  /*14970*/  ISETP.GT.AND P2, PT, R40, 0x9, !P2 ;  /* 0x000000092800780c */ /* 0x000fe40005744270 */
[----:B------:R-:W-:Y:S02]  /*14980*/  FMNMX.FTZ R4, R89, R4, !PT ;  /* 0x0000000459047209 */ /* 0x000fe40007810000 */
[C---:B------:R-:W-:Y:S02]  /*14990*/  ISETP.LT.OR P2, PT, R32.reuse, 0xa, P2 ;  /* 0x0000000a2000780c */ /* 0x040fe40001741670 */
[----:B------:R-:W-:Y:S02]  /*149a0*/  ISETP.LT.OR P6, PT, R32, 0x9, P6 ;  /* 0x000000092000780c */ /* 0x000fe400037c1670 */
[----:B------:R-:W-:-:S02]  /*149b0*/  FSEL R47, R8, -INF , !P2 ;  /* 0xff800000082f7808 */ /* 0x000fc40005000000 */
[----:B------:R-:W-:Y:S02]  /*149c0*/  ISETP.NE.AND P2, PT, R59, RZ, PT ;  /* 0x000000ff3b00720c */ /* 0x000fe40003f45270 */
[----:B------:R-:W-:Y:S02]  /*149d0*/  FMNMX.FTZ R4, R101, R4, !PT ;  /* 0x0000000465047209 */ /* 0x000fe40007810000 */
[----:B------:R-:W-:Y:S02]  /*149e0*/  ISETP.GT.AND P2, PT, R40, 0x10, !P2 ;  /* 0x000000102800780c */ /* 0x000fe40005744270 */
[----:B------:R-:W-:Y:S02]  /*149f0*/  FSEL R3, R6, -INF , !P6 ;  /* 0xff80000006037808 */ /* 0x000fe40007000000 */
[----:B------:R-:W-:Y:S02]  /*14a00*/  ISETP.LT.OR P2, PT, R32, 0x11, P2 ;  /* 0x000000112000780c */ /* 0x000fe40001741670 */
[----:B------:R-:W-:-:S02]  /*14a10*/  ISETP.NE.AND P6, PT, R66, RZ, PT ;  /* 0x000000ff4200720c */ /* 0x000fc40003fc5270 */
[----:B------:R-:W-:Y:S01]  /*14a20*/  FSEL R51, R10, -INF , !P2 ;  /* 0xff8000000a337808 */ /* 0x000fe20005000000 */
[----:B------:R-:W-:Y:S01]  /*14a30*/  IMAD.U32 R10, RZ, RZ, UR4 ;  /* 0x00000004ff0a7e24 */ /* 0x000fe2000f8e00ff */
[----:B------:R-:W-:Y:S02]  /*14a40*/  ISETP.NE.AND P2, PT, R62, RZ, PT ;  /* 0x000000ff3e00720c */ /* 0x000fe40003f45270 */
[----:B------:R-:W-:Y:S02]  /*14a50*/  FMNMX.FTZ R4, R91, R4, !PT ;  /* 0x000000045b047209 */ /* 0x000fe40007810000 */
[----:B------:R-:W-:Y:S02]  /*14a60*/  ISETP.GT.AND P2, PT, R40, 0x11, !P2 ;  /* 0x000000112800780c */ /* 0x000fe40005744270 */
[----:B------:R-:W-:Y:S02]  /*14a70*/  FMNMX.FTZ R4, R99, R4, !PT ;  /* 0x0000000463047209 */ /* 0x000fe40007810000 */
[----:B------:R-:W-:-:S02]  /*14a80*/  ISETP.LT.OR P2, PT, R32, 0x12, P2 ;  /* 0x000000122000780c */ /* 0x000fc40001741670 */
[----:B------:R-:W-:Y:S02]  /*14a90*/  ISETP.NE.AND P5, PT, R67, RZ, PT ;  /* 0x000000ff4300720c */ /* 0x000fe40003fa5270 */
        /* <DEDUP_REMOVED lines=41> */
[C---:B------:R-:W-:Y:S02]  /*14d30*/  ISETP.GT.AND P2, PT, R40.reuse, 0x30, !P2 ;  /* 0x000000302800780c */ /* 0x040fe40005744270 */
[----:B------:R-:W-:Y:S01]  /*14d40*/  ISETP.GT.AND P4, PT, R40, RZ, !P4 ;  /* 0x000000ff2800720c */ /* 0x000fe20006784270 */
[----:B------:R-:W0:Y:S01]  /*14d50*/  SHFL.BFLY PT, R5, R4, 0x2, 0x1f ;  /* 0x0c401f0004057f89 */ /* 0x000e2200000e0000 */
        /* <DEDUP_REMOVED lines=11> */
[C---:B------:R-:W-:Y:S02]  /*14e10*/  ISETP.GT.AND P3, PT, R40.reuse, 0x58, !P3 ;  /* 0x000000582800780c */ /* 0x040fe40005f64270 */
[----:B------:R-:W-:Y:S02]  /*14e20*/  ISETP.GT.AND P2, PT, R40, 0x38, !P2 ;  /* 0x000000382800780c */ /* 0x000fe40005744270 */
[----:B0-----:R-:W-:Y:S02]  /*14e30*/  FMNMX.FTZ R6, R4, R5, !PT ;  /* 0x0000000504067209 */ /* 0x001fe40007810000 */
[----:B------:R-:W-:Y:S02]  /*14e40*/  ISETP.LT.OR P2, PT, R32, 0x39, P2 ;  /* 0x000000392000780c */ /* 0x000fe40001741670 */
[----:B------:R-:W-:Y:S01]  /*14e50*/  FMNMX.FTZ R4, R0, R45, !PT ;  /* 0x0000002d00047209 */ /* 0x000fe20007810000 */
[----:B------:R-:W0:Y:S01]  /*14e60*/  SHFL.BFLY PT, R5, R6, 0x1, 0x1f ;  /* 0x0c201f0006057f89 */ /* 0x000e2200000e0000 */
        /* <DEDUP_REMOVED lines=20> */
[----:B0-----:R-:W-:Y:S02]  /*14fb0*/  FMNMX.FTZ R5, R6, R5, !PT ;  /* 0x0000000506057209 */ /* 0x001fe40007810000 */
[----:B------:R-:W-:Y:S02]  /*14fc0*/  FSEL R79, R79, -INF , !P2 ;  /* 0xff8000004f4f7808 */ /* 0x000fe40005000000 */
[----:B------:R-:W-:Y:S01]  /*14fd0*/  ISETP.GT.AND P2, PT, R40, 0x48, !P6 ;  /* 0x000000482800780c */ /* 0x000fe20007744270 */
[----:B------:R-:W-:Y:S01]  /*14fe0*/  FMUL.FTZ R8, R5, R10 ;  /* 0x0000000a05087220 */ /* 0x000fe20000410000 */
        /* <DEDUP_REMOVED lines=18> */
[-CC-:B------:R-:W-:Y:S01]  /*15110*/  FFMA.FTZ R14, R97, R10.reuse, -R8.reuse ;  /* 0x0000000a610e7223 */ /* 0x180fe20000010808 */
[----:B------:R-:W-:Y:S01]  /*15120*/  ISETP.NE.AND P6, PT, R64, RZ, PT ;  /* 0x000000ff4000720c */ /* 0x000fe20003fc5270 */
[--C-:B------:R-:W-:Y:S01]  /*15130*/  FFMA.FTZ R154, R99, R10, -R8.reuse ;  /* 0x0000000a639a7223 */ /* 0x100fe20000010808 */
[----:B------:R-:W-:Y:S01]  /*15140*/  FMNMX.FTZ R6, R79, R6, !PT ;  /* 0x000000064f067209 */ /* 0x000fe20007810000 */
[-CC-:B------:R-:W-:Y:S01]  /*15150*/  FFMA.FTZ R150, R61, R10.reuse, -R8.reuse ;  /* 0x0000000a3d967223 */ /* 0x180fe20000010808 */
[----:B------:R-:W-:Y:S01]  /*15160*/  FSEL R85, R85, -INF , !P2 ;  /* 0xff80000055557808 */ /* 0x000fe20005000000 */
[-CC-:B------:R-:W-:Y:S01]  /*15170*/  FFMA.FTZ R156, R105, R10.reuse, -R8.reuse ;  /* 0x0000000a699c7223 */ /* 0x180fe20000010808 */
[----:B------:R-:W-:Y:S01]  /*15180*/  ISETP.GT.AND P2, PT, R40, 0x51, !P6 ;  /* 0x000000512800780c */ /* 0x000fe20007744270 */
[--C-:B------:R-:W-:Y:S01]  /*15190*/  FFMA.FTZ R87, R87, R10, -R8.reuse ;  /* 0x0000000a57577223 */ /* 0x100fe20000010808 */
[----:B------:R-:W-:Y:S01]  /*151a0*/  FMNMX.FTZ R6, R81, R6, !PT ;  /* 0x0000000651067209 */ /* 0x000fe20007810000 */
[-CC-:B------:R-:W-:Y:S01]  /*151b0*/  FFMA.FTZ R158, R103, R10.reuse, -R8.reuse ;  /* 0x0000000a679e7223 */ /* 0x180fe20000010808 */
[----:B------:R-:W-:Y:S01]  /*151c0*/  ISETP.NE.AND P5, PT, R54, RZ, PT ;  /* 0x000000ff3600720c */ /* 0x000fe20003fa5270 */
[----:B------:R-:W-:Y:S01]  /*151d0*/  MUFU.EX2 R156, R156 ;  /* 0x0000009c009c7308 */ /* 0x000fe20000000800 */
[----:B------:R-:W-:Y:S01]  /*151e0*/  ISETP.LT.OR P2, PT, R32, 0x52, P2 ;  /* 0x000000522000780c */ /* 0x000fe20001741670 */
[--C-:B------:R-:W-:Y:S01]  /*151f0*/  FFMA.FTZ R89, R89, R10, -R8.reuse ;  /* 0x0000000a59597223 */ /* 0x100fe20000010808 */
[----:B------:R-:W-:Y:S01]  /*15200*/  FMNMX.FTZ R6, R83, R6, !PT ;  /* 0x0000000653067209 */ /* 0x000fe20007810000 */
[-CC-:B------:R-:W-:Y:S01]  /*15210*/  FFMA.FTZ R101, R101, R10.reuse, -R8.reuse ;  /* 0x0000000a65657223 */ /* 0x180fe20000010808 */
[----:B------:R-:W-:Y:S01]  /*15220*/  ISETP.GT.AND P4, PT, R40, 0x59, !P5 ;  /* 0x000000592800780c */ /* 0x000fe20006f84270 */
[-CC-:B------:R-:W-:Y:S01]  /*15230*/  FFMA.FTZ R91, R91, R10.reuse, -R8.reuse ;  /* 0x0000000a5b5b7223 */ /* 0x180fe20000010808 */
[----:B------:R-:W-:Y:S01]  /*15240*/  ISETP.LT.OR P3, PT, R32, 0x59, P3 ;  /* 0x000000592000780c */ /* 0x000fe20001f61670 */
[----:B------:R-:W-:Y:S01]  /*15250*/  MUFU.EX2 R87, R87 ;  /* 0x0000005700577308 */ /* 0x000fe20000000800 */
[----:B------:R-:W-:Y:S01]  /*15260*/  FSEL R95, R20, -INF , !P2 ;  /* 0xff800000145f7808 */ /* 0x000fe20005000000 */
[--C-:B------:R-:W-:Y:S01]  /*15270*/  FFMA.FTZ R138, R25, R10, -R8.reuse ;  /* 0x0000000a198a7223 */ /* 0x100fe20000010808 */
[----:B------:R-:W-:Y:S01]  /*15280*/  FMNMX.FTZ R6, R85, R6, !PT ;  /* 0x0000000655067209 */ /* 0x000fe20007810000 */
[-CC-:B------:R-:W-:Y:S01]  /*15290*/  FFMA.FTZ R93, R93, R10.reuse, -R8.reuse ;  /* 0x0000000a5d5d7223 */ /* 0x180fe20000010808 */
[----:B------:R-:W-:Y:S01]  /*152a0*/  ISETP.LT.OR P4, PT, R32, 0x5a, P4 ;  /* 0x0000005a2000780c */ /* 0x000fe20002781670 */
[--C-:B------:R-:W-:Y:S01]  /*152b0*/  FFMA.FTZ R57, R57, R10, -R8.reuse ;  /* 0x0000000a39397223 */ /* 0x100fe20000010808 */
[----:B------:R-:W-:Y:S01]  /*152c0*/  FSEL R97, R21, -INF , !P3 ;  /* 0xff80000015617808 */ /* 0x000fe20005800000 */
[----:B------:R-:W-:Y:S01]  /*152d0*/  MUFU.EX2 R158, R158 ;  /* 0x0000009e009e7308 */ /* 0x000fe20000000800 */
[----:B------:R-:W-:Y:S01]  /*152e0*/  FMNMX.FTZ R6, R95, R6, !PT ;  /* 0x000000065f067209 */ /* 0x000fe20007810000 */
[-CC-:B------:R-:W-:Y:S01]  /*152f0*/  FFMA.FTZ R144, R53, R10.reuse, -R8.reuse ;  /* 0x0000000a35907223 */ /* 0x180fe20000010808 */
[----:B------:R-:W-:Y:S01]  /*15300*/  FSEL R99, R24, -INF , !P4 ;  /* 0xff80000018637808 */ /* 0x000fe20006000000 */
[--C-:B------:R-:W-:Y:S01]  /*15310*/  FFMA.FTZ R49, R49, R10, -R8.reuse ;  /* 0x0000000a31317223 */ /* 0x100fe20000010808 */
[----:B------:R-:W-:Y:S01]  /*15320*/  FMNMX.FTZ R6, R97, R6, !PT ;  /* 0x0000000661067209 */ /* 0x000fe20007810000 */
[--C-:B------:R-:W-:Y:S01]  /*15330*/  FFMA.FTZ R146, R43, R10, -R8.reuse ;  /* 0x0000000a2b927223 */ /* 0x100fe20000010808 */
[----:B------:R-:W-:Y:S01]  /*15340*/  ISETP.NE.AND P5, PT, R9, 0x1, PT ;  /* 0x000000010900780c */ /* 0x000fe20003fa5270 */
[----:B------:R-:W-:Y:S01]  /*15350*/  MUFU.EX2 R21, R14 ;  /* 0x0000000e00157308 */ /* 0x000fe20000000800 */
[----:B------:R-:W-:Y:S01]  /*15360*/  FMNMX.FTZ R6, R99, R6, !PT ;  /* 0x0000000663067209 */ /* 0x000fe20007810000 */
[-CC-:B------:R-:W-:Y:S01]  /*15370*/  FFMA.FTZ R41, R41, R10.reuse, -R8.reuse ;  /* 0x0000000a29297223 */ /* 0x180fe20000010808 */
[-CC-:B------:R-:W-:Y:S01]  /*15380*/  FFMA.FTZ R140, R39, R10.reuse, -R8.reuse ;  /* 0x0000000a278c7223 */ /* 0x180fe20000010808 */
[-CC-:B------:R-:W-:Y:S01]  /*15390*/  FFMA.FTZ R37, R37, R10.reuse, -R8.reuse ;  /* 0x0000000a25257223 */ /* 0x180fe20000010808 */
[-CC-:B------:R-:W-:Y:S01]  /*153a0*/  FFMA.FTZ R142, R35, R10.reuse, -R8.reuse ;  /* 0x0000000a238e7223 */ /* 0x180fe20000010808 */
[----:B------:R-:W0:Y:S01]  /*153b0*/  SHFL.BFLY PT, R61, R6, 0x2, 0x1f ;  /* 0x0c401f00063d7f89 */ /* 0x000e2200000e0000 */
[-CC-:B------:R-:W-:Y:S01]  /*153c0*/  FFMA.FTZ R33, R33, R10.reuse, -R8.reuse ;  /* 0x0000000a21217223 */ /* 0x180fe20000010808 */
[----:B------:R-:W-:Y:S01]  /*153d0*/  MUFU.EX2 R89, R89 ;  /* 0x0000005900597308 */ /* 0x000fe20000000800 */
[-CC-:B------:R-:W-:Y:S01]  /*153e0*/  FFMA.FTZ R136, R31, R10.reuse, -R8.reuse ;  /* 0x0000000a1f887223 */ /* 0x180fe20000010808 */
[-CC-:B------:R-:W-:Y:S01]  /*153f0*/  FFMA.FTZ R29, R29, R10.reuse, -R8.reuse ;  /* 0x0000000a1d1d7223 */ /* 0x180fe20000010808 */
[----:B------:R-:W-:Y:S01]  /*15400*/  FFMA.FTZ R25, R27, R10, -R8 ;  /* 0x0000000a1b197223 */ /* 0x000fe20000010808 */
[----:B------:R-:W1:Y:S01]  /*15410*/  @P5 LDC R38, c[0x0][0x44c] ;  /* 0x00011300ff265b82 */ /* 0x000e620000000800 */
[----:B------:R-:W-:-:S03]  /*15420*/  IMAD.MOV.U32 R27, RZ, RZ, R177 ;  /* 0x000000ffff1b7224 */ /* 0x000fc600078e00b1 */
[----:B------:R-:W-:Y:S04]  /*15430*/  MUFU.EX2 R4, R101 ;  /* 0x0000006500047308 */ /* 0x000fe80000000800 */
[----:B------:R-:W2:Y:S04]  /*15440*/  @P5 LDC R40, c[0x0][0x450] ;  /* 0x00011400ff285b82 */ /* 0x000ea80000000800 */
[----:B------:R-:W3:Y:S01]  /*15450*/  MUFU.EX2 R91, R91 ;  /* 0x0000005b005b7308 */ /* 0x000ee20000000800 */
[----:B0-----:R-:W-:-:S07]  /*15460*/  FMNMX.FTZ R61, R6, R61, !PT ;  /* 0x0000003d063d7209 */ /* 0x001fce0007810000 */
[----:B------:R-:W-:Y:S01]  /*15470*/  MUFU.EX2 R154, R154 ;  /* 0x0000009a009a7308 */ /* 0x000fe20000000800 */
[----:B------:R-:W0:Y:S01]  /*15480*/  SHFL.BFLY PT, R6, R61, 0x1, 0x1f ;  /* 0x0c201f003d067f89 */ /* 0x000e2200000e0000 */
[----:B-1----:R-:W-:-:S06]  /*15490*/  @P5 IMAD.HI.U32 R31, R177, R38, RZ ;  /* 0x00000026b11f5227 */ /* 0x002fcc00078e00ff */
[----:B------:R-:W-:Y:S01]  /*154a0*/  MUFU.EX2 R93, R93 ;  /* 0x0000005d005d7308 */ /* 0x000fe20000000800 */
[----:B--2---:R-:W-:Y:S02]  /*154b0*/  @P5 SHF.R.U32.HI R27, RZ, R40, R31 ;  /* 0x00000028ff1b5219 */ /* 0x004fe4000001161f */
[----:B------:R-:W-:-:S05]  /*154c0*/  ISETP.GE.AND P5, PT, R13, 0x1, PT ;  /* 0x000000010d00780c */ /* 0x000fca0003fa6270 */
[----:B------:R-:W-:Y:S01]  /*154d0*/  MUFU.EX2 R148, R148 ;  /* 0x0000009400947308 */ /* 0x000fe20000000800 */
[----:B------:R-:W-:Y:S01]  /*154e0*/  IMAD.IADD R27, R152, 0x1, R27 ;  /* 0x00000001981b7824 */ /* 0x000fe200078e021b */
[----:B---3--:R-:W-:-:S03]  /*154f0*/  F2FP.BF16.F32.PACK_AB R152, R91, R4 ;  /* 0x000000045b98723e */ /* 0x008fc600000010ff */
[----:B------:R-:W-:-:S03]  /*15500*/  IMAD.IADD R12, R27, 0x1, R12 ;  /* 0x000000011b0c7824 */ /* 0x000fc600078e020c */
[----:B------:R-:W-:Y:S01]  /*15510*/  MUFU.EX2 R150, R150 ;  /* 0x0000009600967308 */ /* 0x000fe20000000800 */
[----:B0-----:R-:W-:-:S04]  /*15520*/  FMNMX.FTZ R6, R61, R6, !PT ;  /* 0x000000063d067209 */ /* 0x001fc80007810000 */
[C---:B------:R-:W-:Y:S01]  /*15530*/  FSETP.NEU.FTZ.AND P2, PT, R6.reuse, -INF , PT ;  /* 0xff8000000600780b */ /* 0x040fe20003f5d000 */
[----:B------:R-:W-:Y:S02]  /*15540*/  FMUL.FTZ R14, R6, R10 ;  /* 0x0000000a060e7220 */ /* 0x000fe40000410000 */
[----:B------:R-:W-:Y:S03]  /*15550*/  MUFU.EX2 R57, R57 ;  /* 0x0000003900397308 */ /* 0x000fe60000000800 */
[----:B------:R-:W-:-:S05]  /*15560*/  FSEL R14, R14, RZ, P2 ;  /* 0x000000ff0e0e7208 */ /* 0x000fca0001000000 */
        /* <DEDUP_REMOVED lines=24> */
[----:B------:R-:W1:Y:S01]  /*156f0*/  MUFU.EX2 R3, R3 ;  /* 0x0000000300037308 */ /* 0x000e620000000800 */
[-CC-:B------:R-:W-:Y:S01]  /*15700*/  FFMA.FTZ R95, R95, R10.reuse, -R14.reuse ;  /* 0x0000000a5f5f7223 */ /* 0x180fe2000001080e */
[-CC-:B------:R-:W-:Y:S01]  /*15710*/  FFMA.FTZ R97, R97, R10.reuse, -R14.reuse ;  /* 0x0000000a61617223 */ /* 0x180fe2000001080e */
[----:B------:R-:W-:-:S05]  /*15720*/  FFMA.FTZ R99, R99, R10, -R14 ;  /* 0x0000000a63637223 */ /* 0x000fca000001080e */
[----:B------:R2:W-:Y:S08]  /*15730*/  MUFU.EX2 R20, R11 ;  /* 0x0000000b00147308 */ /* 0x0005f00000000800 */
[----:B------:R-:W3:Y:S01]  /*15740*/  MUFU.EX2 R8, R47 ;  /* 0x0000002f00087308 */ /* 0x000ee20000000800 */
[----:B--2---:R-:W-:Y:S01]  /*15750*/  FADD.FTZ R11, R156, R87 ;  /* 0x000000579c0b7221 */ /* 0x004fe20000010000 */
[----:B------:R-:W-:-:S03]  /*15760*/  F2FP.BF16.F32.PACK_AB R156, R87, R156 ;  /* 0x0000009c579c723e */ /* 0x000fc600000010ff */
[----:B------:R-:W-:Y:S01]  /*15770*/  FADD.FTZ R32, R158, R11 ;  /* 0x0000000b9e207221 */ /* 0x000fe20000010000 */
[C---:B------:R-:W-:Y:S02]  /*15780*/  F2FP.BF16.F32.PACK_AB R158, R89.reuse, R158 ;  /* 0x0000009e599e723e */ /* 0x040fe400000010ff */
[----:B------:R-:W2:Y:S01]  /*15790*/  MUFU.EX2 R51, R51 ;  /* 0x0000003300337308 */ /* 0x000ea20000000800 */
[----:B------:R-:W-:Y:S01]  /*157a0*/  FADD.FTZ R11, R89, R32 ;  /* 0x00000020590b7221 */ /* 0x000fe20000010000 */
[----:B0-----:R-:W-:Y:S01]  /*157b0*/  FADD.FTZ R32, R157, R0 ;  /* 0x000000009d207221 */ /* 0x001fe20000010000 */
[----:B------:R-:W-:Y:S02]  /*157c0*/  F2FP.BF16.F32.PACK_AB R157, R0, R157 ;  /* 0x0000009d009d723e */ /* 0x000fe400000010ff */
[----:B------:R-:W-:Y:S01]  /*157d0*/  FADD.FTZ R34, R4, R11 ;  /* 0x0000000b04227221 */ /* 0x000fe20000010000 */
[----:B-1----:R-:W-:Y:S02]  /*157e0*/  FADD.FTZ R11, R3, R32 ;  /* 0x00000020030b7221 */ /* 0x002fe40000010000 */
[----:B------:R-:W-:Y:S01]  /*157f0*/  MUFU.EX2 R55, R55 ;  /* 0x0000003700377308 */ /* 0x000fe20000000800 */
[----:B---3--:R-:W-:-:S07]  /*15800*/  F2FP.BF16.F32.PACK_AB R159, R8, R3 ;  /* 0x00000003089f723e */ /* 0x008fce00000010ff */
[----:B------:R0:W1:Y:S01]  /*15810*/  MUFU.EX2 R24, R15 ;  /* 0x0000000f00187308 */ /* 0x0000620000000800 */
[----:B--2---:R-:W-:-:S07]  /*15820*/  F2FP.BF16.F32.PACK_AB R153, R20, R51 ;  /* 0x000000331499723e */ /* 0x004fce00000010ff */
[----:B------:R-:W2:Y:S01]  /*15830*/  MUFU.EX2 R59, R59 ;  /* 0x0000003b003b7308 */ /* 0x000ea20000000800 */
[----:B0-----:R-:W-:Y:S01]  /*15840*/  FADD.FTZ R15, R91, R34 ;  /* 0x000000225b0f7221 */ /* 0x001fe20000010000 */
[----:B------:R-:W-:Y:S01]  /*15850*/  FADD.FTZ R34, R8, R11 ;  /* 0x0000000b08227221 */ /* 0x000fe20000010000 */
[----:B------:R-:W-:Y:S02]  /*15860*/  VIADD R8, R2, 0xfffffffe ;  /* 0xfffffffe02087836 */ /* 0x000fe40000000000 */
[----:B------:R-:W-:Y:S01]  /*15870*/  FADD.FTZ R36, R154, R15 ;  /* 0x0000000f9a247221 */ /* 0x000fe20000010000 */
[----:B------:R-:W-:Y:S01]  /*15880*/  FADD.FTZ R11, R51, R34 ;  /* 0x00000022330b7221 */ /* 0x000fe20000010000 */
[C---:B------:R-:W-:Y:S01]  /*15890*/  F2FP.BF16.F32.PACK_AB R154, R93.reuse, R154 ;  /* 0x0000009a5d9a723e */ /* 0x040fe200000010ff */
[----:B------:R-:W0:Y:S01]  /*158a0*/  MUFU.EX2 R26, R63 ;  /* 0x0000003f001a7308 */ /* 0x000e220000000800 */
[----:B------:R-:W-:Y:S01]  /*158b0*/  FADD.FTZ R15, R93, R36 ;  /* 0x000000245d0f7221 */ /* 0x000fe20000010000 */
[----:B------:R-:W-:Y:S01]  /*158c0*/  FADD.FTZ R34, R20, R11 ;  /* 0x0000000b14227221 */ /* 0x000fe20000010000 */
[----:B-1----:R-:W-:-:S02]  /*158d0*/  F2FP.BF16.F32.PACK_AB R155, R24, R55 ;  /* 0x00000037189b723e */ /* 0x002fc400000010ff */
[----:B------:R-:W-:Y:S01]  /*158e0*/  FADD.FTZ R36, R148, R15 ;  /* 0x0000000f94247221 */ /* 0x000fe20000010000 */
[----:B------:R-:W-:Y:S01]  /*158f0*/  FADD.FTZ R11, R55, R34 ;  /* 0x00000022370b7221 */ /* 0x000fe20000010000 */
[C---:B------:R-:W-:Y:S01]  /*15900*/  F2FP.BF16.F32.PACK_AB R148, R21.reuse, R148 ;  /* 0x000000941594723e */ /* 0x040fe200000010ff */
[----:B------:R-:W1:Y:S01]  /*15910*/  MUFU.EX2 R65, R65 ;  /* 0x0000004100417308 */ /* 0x000e620000000800 */
[----:B------:R-:W-:Y:S01]  /*15920*/  FADD.FTZ R15, R21, R36 ;  /* 0x00000024150f7221 */ /* 0x000fe20000010000 */
[----:B------:R-:W-:-:S03]  /*15930*/  FADD.FTZ R36, R24, R11 ;  /* 0x0000000b18247221 */ /* 0x000fc60000010000 */
[----:B------:R-:W-:Y:S01]  /*15940*/  FADD.FTZ R38, R150, R15 ;  /* 0x0000000f96267221 */ /* 0x000fe20000010000 */
[----:B--2---:R-:W-:Y:S01]  /*15950*/  FADD.FTZ R11, R59, R36 ;  /* 0x000000243b0b7221 */ /* 0x004fe20000010000 */
[C---:B------:R-:W-:Y:S01]  /*15960*/  F2FP.BF16.F32.PACK_AB R150, R57.reuse, R150 ;  /* 0x000000963996723e */ /* 0x040fe200000010ff */
[----:B------:R-:W2:Y:S01]  /*15970*/  MUFU.EX2 R49, R49 ;  /* 0x0000003100317308 */ /* 0x000ea20000000800 */
[----:B------:R-:W-:Y:S01]  /*15980*/  FADD.FTZ R15, R57, R38 ;  /* 0x00000026390f7221 */ /* 0x000fe20000010000 */
[C---:B0-----:R-:W-:Y:S01]  /*15990*/  FADD.FTZ R36, R26.reuse, R11 ;  /* 0x0000000b1a247221 */ /* 0x041fe20000010000 */
[----:B------:R-:W-:Y:S02]  /*159a0*/  F2FP.BF16.F32.PACK_AB R149, R26, R59 ;  /* 0x0000003b1a95723e */ /* 0x000fe400000010ff */
[----:B------:R-:W-:-:S03]  /*159b0*/  FADD.FTZ R38, R144, R15 ;  /* 0x0000000f90267221 */ /* 0x000fc60000010000 */
        /* <DEDUP_REMOVED lines=27> */
[----:B-----5:R-:W-:-:S06]  /*15b70*/  F2FP.BF16.F32.PACK_AB R147, R32, R73 ;  /* 0x000000492093723e */ /* 0x020fcc00000010ff */
        /* <DEDUP_REMOVED lines=27> */
[----:B------:R-:W1:Y:S01]  /*15d30*/  MUFU.EX2 R38, R99 ;  /* 0x0000006300267308 */ /* 0x000e620000000800 */
[----:B--2---:R-:W-:Y:S01]  /*15d40*/  FADD.FTZ R3, R97, R0 ;  /* 0x0000000061037221 */ /* 0x004fe20000010000 */
[C---:B0-----:R-:W-:Y:S01]  /*15d50*/  FADD.FTZ R4, R25.reuse, R4 ;  /* 0x0000000419047221 */ /* 0x041fe20000010000 */
[----:B------:R-:W-:Y:S02]  /*15d60*/  F2FP.BF16.F32.PACK_AB R138, R25, R138 ;  /* 0x0000008a198a723e */ /* 0x000fe400000010ff */
[C---:B-1----:R-:W-:Y:S01]  /*15d70*/  FADD.FTZ R3, R38.reuse, R3 ;  /* 0x0000000326037221 */ /* 0x042fe20000010000 */
[----:B------:R-:W-:Y:S01]  /*15d80*/  F2FP.BF16.F32.PACK_AB R139, R38, R97 ;  /* 0x00000061268b723e */ /* 0x000fe200000010ff */
[----:B------:R-:W-:Y:S06]  /*15d90*/  @!P5 BRA `(.L_x_1856) ;  /* 0x000000000048d947 */ /* 0x000fec0003800000 */
        /* <DEDUP_REMOVED lines=11> */
.L_x_1858:
[----:B------:R-:W-:-:S13]  /*15e50*/  ISETP.NE.AND P2, PT, R13, 0x1, PT ;  /* 0x000000010d00780c */ /* 0x000fda0003f45270 */
[----:B------:R-:W0:Y:S02]  /*15e60*/  @P2 LDC.64 R14, c[0x0][0x9e8] ;  /* 0x00027a00ff0e2b82 */ /* 0x000e240000000a00 */
[----:B0-----:R-:W-:-:S05]  /*15e70*/  @P2 IMAD.HI.U32 R2, R0, R14, RZ ;  /* 0x0000000e00022227 */ /* 0x001fca00078e00ff */
[----:B------:R-:W-:-:S07]  /*15e80*/  @P2 SHF.R.U32.HI R0, RZ, R15, R2 ;  /* 0x0000000fff002219 */ /* 0x000fce0000011602 */
.L_x_1859:
[----:B------:R-:W-:Y:S05]  /*15e90*/  BSYNC B0 ;  /* 0x0000000000007941 */ /* 0x000fea0003800000 */
.L_x_1857:
[----:B------:R-:W-:-:S05]  /*15ea0*/  IMAD R13, R0, R13, R13 ;  /* 0x0000000d000d7224 */ /* 0x000fca00078e020d */
[----:B------:R-:W-:-:S07]  /*15eb0*/  VIMNMX R12, R12, R13, PT ;  /* 0x0000000d0c0c7248 */ /* 0x000fce0003fe0100 */
.L_x_1856:
[----:B------:R-:W-:Y:S01]  /*15ec0*/  IMAD.HI R12, R12, 0x2aaaaaab, RZ ;  /* 0x2aaaaaab0c0c7827 */ /* 0x000fe200078e02ff */
[----:B------:R-:W-:Y:S01]  /*15ed0*/  ULDC UR46, c[0x0][0x9e4] ;  /* 0x00027900002e7ab9 */ /* 0x000fe20000000800 */
[----:B------:R-:W-:Y:S01]  /*15ee0*/  ULDC UR39, c[0x0][0x9e4] ;  /* 0x0002790000277ab9 */ /* 0x000fe20000000800 */
[----:B------:R-:W-:Y:S01]  /*15ef0*/  ULDC UR50, c[0x0][0x9d8] ;  /* 0x0002760000327ab9 */ /* 0x000fe20000000800 */
[----:B------:R-:W-:Y:S01]  /*15f00*/  ULDC UR55, c[0x0][0x9d8] ;  /* 0x0002760000377ab9 */ /* 0x000fe20000000800 */
[----:B------:R-:W-:Y:S01]  /*15f10*/  SHF.R.U32.HI R11, RZ, 0x1f, R12 ;  /* 0x0000001fff0b7819 */ /* 0x000fe2000001160c */
[----:B------:R-:W-:Y:S01]  /*15f20*/  ULDC UR51, c[0x0][0x9d8] ;  /* 0x0002760000337ab9 */ /* 0x000fe20000000800 */
[----:B------:R-:W-:Y:S01]  /*15f30*/  ULDC UR38, c[0x0][0x988] ;  /* 0x0002620000267ab9 */ /* 0x000fe20000000800 */
[----:B------:R-:W-:Y:S01]  /*15f40*/  ULDC UR43, c[0x0][0x988] ;  /* 0x00026200002b7ab9 */ /* 0x000fe20000000800 */
[----:B------:R-:W-:Y:S01]  /*15f50*/  LEA.HI.SX32 R14, R12, R11, 0x1c ;  /* 0x0000000b0c0e7211 */ /* 0x000fe200078fe2ff */
[----:B------:R-:W-:Y:S01]  /*15f60*/  ULDC UR42, c[0x0][0x988] ;  /* 0x00026200002a7ab9 */ /* 0x000fe20000000800 */
[----:B------:R-:W-:Y:S01]  /*15f70*/  ULDC UR54, c[0x0][0x9e0] ;  /* 0x0002780000367ab9 */ /* 0x000fe20000000800 */
[----:B------:R-:W-:Y:S01]  /*15f80*/  ULDC UR47, c[0x0][0x9e0] ;  /* 0x00027800002f7ab9 */ /* 0x000fe20000000800 */
[----:B------:R-:W-:Y:S01]  /*15f90*/  VIMNMX R14, R179, R14, !PT ;  /* 0x0000000eb30e7248 */ /* 0x000fe20007fe0100 */
[----:B------:R-:W-:Y:S01]  /*15fa0*/  BSSY B0, `(.L_x_1860) ;  /* 0x000039c000007945 */ /* 0x000fe20003800000 */
[----:B------:R-:W-:Y:S01]  /*15fb0*/  IMAD.MOV.U32 R2, RZ, RZ, 0x3f800000 ;  /* 0x3f800000ff027424 */ /* 0x000fe200078e00ff */
[----:B------:R-:W-:-:S02]  /*15fc0*/  CS2R R86, SRZ ;  /* 0x0000000000567805 */ /* 0x000fc4000001ff00 */
[----:B------:R-:W-:Y:S01]  /*15fd0*/  ISETP.GE.AND P2, PT, R8, R14, PT ;  /* 0x0000000e0800720c */ /* 0x000fe20003f46270 */
[----:B------:R-:W-:Y:S01]  /*15fe0*/  IMAD.MOV.U32 R0, RZ, RZ, 0x3f800000 ;  /* 0x3f800000ff007424 */ /* 0x000fe200078e00ff */
        /* <DEDUP_REMOVED lines=31> */
[----:B------:R-:W-:Y:S06]  /*161e0*/  @!P2 BRA `(.L_x_1861) ;  /* 0x0000003400dca947 */ /* 0x000fec0003800000 */
[----:B------:R-:W-:Y:S01]  /*161f0*/  BSSY B1, `(.L_x_1862) ;  /* 0x0000372000017945 */ /* 0x000fe20003800000 */
[----:B------:R-:W-:Y:S02]  /*16200*/  IMAD.MOV.U32 R2, RZ, RZ, 0x3f800000 ;  /* 0x3f800000ff027424 */ /* 0x000fe400078e00ff */
[----:B------:R-:W-:-:S07]  /*16210*/  IMAD.MOV.U32 R87, RZ, RZ, RZ ;  /* 0x000000ffff577224 */ /* 0x000fce00078e00ff */
.L_x_1881:
[----:B------:R-:W-:-:S05]  /*16220*/  VIADD R15, R22, 0x1 ;  /* 0x00000001160f7836 */ /* 0x000fca0000000000 */
[----:B------:R-:W-:-:S04]  /*16230*/  ISETP.NE.AND P2, PT, R15, 0x2, PT ;  /* 0x000000020f00780c */ /* 0x000fc80003f45270 */
[----:B------:R-:W-:Y:S02]  /*16240*/  SEL R20, RZ, 0x1, P2 ;  /* 0x00000001ff147807 */ /* 0x000fe40001000000 */
[----:B------:R-:W-:Y:S02]  /*16250*/  SEL R15, R15, RZ, P2 ;  /* 0x000000ff0f0f7207 */ /* 0x000fe40001000000 */
[----:B------:R-:W-:Y:S01]  /*16260*/  LOP3.LUT R20, R23, R20, RZ, 0x3c, !PT ;  /* 0x0000001417147212 */ /* 0x000fe200078e3cff */
[----:B------:R-:W-:Y:S06]  /*16270*/  @!P0 BRA `(.L_x_1863) ;  /* 0x0000000000048947 */ /* 0x000fec0003800000 */
[----:B------:R-:W-:Y:S01]  /*16280*/  BPT.TRAP 0x1 ;  /* 0x000000040000795c */ /* 0x000fe20000300000 */
.L_x_1863:
[----:B------:R-:W-:Y:S01]  /*16290*/  IMAD R21, R15, 0x8, R16 ;  /* 0x000000080f157824 */ /* 0x000fe200078e0210 */
[----:B------:R-:W-:-:S04]  /*162a0*/  SHF.L.U32 R12, R20, 0x1f, RZ ;  /* 0x0000001f140c7819 */ /* 0x000fc800000006ff */
[----:B------:R0:W1:Y:S01]  /*162b0*/  SYNCS.PHASECHK.TRANS64.TRYWAIT P2, [R21+URZ+0x2a830], R12 ;  /* 0x02a8300c150075a7 */ /* 0x000062000804017f */
[----:B------:R-:W-:Y:S05]  /*162c0*/  @!P0 BRA `(.L_x_1864) ;  /* 0x0000000000048947 */ /* 0x000fea0003800000 */
[----:B------:R-:W-:Y:S01]  /*162d0*/  BPT.TRAP 0x1 ;  /* 0x000000040000795c */ /* 0x000fe20000300000 */
.L_x_1864:
[----:B------:R-:W-:Y:S01]  /*162e0*/  BSSY B2, `(.L_x_1865) ;  /* 0x0000006000027945 */ /* 0x000fe20003800000 */
[----:B------:R-:W-:Y:S02]  /*162f0*/  IMAD R10, R15, 0x900, R7 ;  /* 0x000009000f0a7824 */ /* 0x000fe400078e0207 */
[----:B------:R-:W-:Y:S01]  /*16300*/  IMAD.MOV.U32 R11, RZ, RZ, 0x40000040 ;  /* 0x40000040ff0b7424 */ /* 0x000fe200078e00ff */
[----:B-1----:R-:W-:Y:S06]  /*16310*/  @P2 BRA `(.L_x_1866) ;  /* 0x0000000000082947 */ /* 0x002fec0003800000 */
[----:B------:R-:W1:Y:S02]  /*16320*/  SYNCS.PHASECHK.TRANS64.TRYWAIT P2, [R21+URZ+0x2a830], R12 ;  /* 0x02a8300c150075a7 */ /* 0x000e64000804017f */
[----:B-1----:R-:W-:Y:S05]  /*16330*/  @!P2 BRA `(.L_x_1867) ;  /* 0x000001500088a947 */ /* 0x002fea0003800000 */
.L_x_1866:
[----:B------:R-:W-:Y:S05]  /*16340*/  BSYNC B2 ;  /* 0x0000000000027941 */ /* 0x000fea0003800000 */
.L_x_1865:
[----:B------:R-:W2:Y:S04]  /*16350*/  LDL.64 R88, [R1+0x38] ;  /* 0x0000380001587983 */ /* 0x000ea80000100a00 */
[----:B------:R-:W3:Y:S04]  /*16360*/  LDL.64 R216, [R1+0x30] ;  /* 0x0000300001d87983 */ /* 0x000ee80000100a00 */
[----:B------:R-:W4:Y:S01]  /*16370*/  LDL.64 R214, [R1+0x28] ;  /* 0x0000280001d67983 */ /* 0x000f220000100a00 */
[----:B------:R-:W-:-:S03]  /*16380*/  R2UR UR6, R10 ;  /* 0x000000000a0672ca */ /* 0x000fc600000e0000 */
[----:B------:R-:W5:Y:S01]  /*16390*/  LDL.64 R212, [R1+0x20] ;  /* 0x0000200001d47983 */ /* 0x000f620000100a00 */
[----:B------:R-:W-:Y:S01]  /*163a0*/  R2UR UR7, R11 ;  /* 0x000000000b0772ca */ /* 0x000fe200000e0000 */
[----:B01----:R-:W-:Y:S02]  /*163b0*/  VIADD R12, R10, 0x2 ;  /* 0x000000020a0c7836 */ /* 0x003fe40000000000 */
[----:B------:R-:W-:Y:S01]  /*163c0*/  IMAD.MOV.U32 R13, RZ, RZ, 0x40000040 ;  /* 0x40000040ff0d7424 */ /* 0x000fe200078e00ff */
[----:B------:R-:W5:Y:S04]  /*163d0*/  LDL.64 R210, [R1+0x18] ;  /* 0x0000180001d27983 */ /* 0x000f680000100a00 */
[----:B------:R-:W5:Y:S04]  /*163e0*/  LDL.64 R208, [R1+0x10] ;  /* 0x0000100001d07983 */ /* 0x000f680000100a00 */
[----:B------:R-:W5:Y:S01]  /*163f0*/  LDL.64 R198, [R1+0x8] ;  /* 0x0000080001c67983 */ /* 0x000f620000100a00 */
[----:B--2---:R-:W-:-:S02]  /*16400*/  R2UR UR4, R88 ;  /* 0x00000000580472ca */ /* 0x004fc400000e0000 */
[----:B------:R-:W-:Y:S02]  /*16410*/  R2UR UR5, R89 ;  /* 0x00000000590572ca */ /* 0x000fe400000e0000 */
[----:B------:R-:W-:-:S11]  /*16420*/  WARPGROUP.ARRIVE ;  /* 0x00000000000079c5 */ /* 0x000fd60000000000 */
[----:B------:R-:W-:Y:S01]  /*16430*/  HGMMA.64x96x16.F32.BF16 R88, gdesc[UR4], RZ, !UPT, gsb0 ;  /* 0x01600000045879f0 */ /* 0x000fe2000c0018ff */
[----:B------:R-:W-:Y:S02]  /*16440*/  R2UR UR6, R12 ;  /* 0x000000000c0672ca */ /* 0x000fe400000e0000 */
[----:B------:R-:W-:Y:S02]  /*16450*/  R2UR UR7, R13 ;  /* 0x000000000d0772ca */ /* 0x000fe400000e0000 */
[----:B---3--:R-:W-:Y:S02]  /*16460*/  R2UR UR4, R216 ;  /* 0x00000000d80472ca */ /* 0x008fe400000e0000 */
[----:B------:R-:W-:Y:S01]  /*16470*/  R2UR UR5, R217 ;  /* 0x00000000d90572ca */ /* 0x000fe200000e0000 */
[----:B------:R-:W-:Y:S02]  /*16480*/  VIADD R12, R10, 0x4 ;  /* 0x000000040a0c7836 */ /* 0x000fe40000000000 */
[----:B------:R-:W-:Y:S01]  /*16490*/  IMAD.MOV.U32 R13, RZ, RZ, 0x40000040 ;  /* 0x40000040ff0d7424 */ /* 0x000fe200078e00ff */
[----:B------:R-:W-:-:S02]  /*164a0*/  WARPGROUP.DEPBAR.LE gsb0, 0x0 ;  /* 0x00008000000079c5 */ /* 0x000fc40000010000 */
[----:B------:R-:W-:-:S07]  /*164b0*/  WARPGROUP.ARRIVE ;  /* 0x00000000000079c5 */ /* 0x000fce0000000000 */
[----:B------:R-:W-:Y:S01]  /*164c0*/  HGMMA.64x96x16.F32.BF16 R88, gdesc[UR4], R88, gsb0 ;  /* 0x01600000045879f0 */ /* 0x000fe20008001858 */
[----:B------:R-:W-:Y:S02]  /*164d0*/  R2UR UR6, R12 ;  /* 0x000000000c0672ca */ /* 0x000fe400000e0000 */
[----:B------:R-:W-:Y:S02]  /*164e0*/  R2UR UR7, R13 ;  /* 0x000000000d0772ca */ /* 0x000fe400000e0000 */
[----:B----4-:R-:W-:Y:S02]  /*164f0*/  R2UR UR4, R214 ;  /* 0x00000000d60472ca */ /* 0x010fe400000e0000 */
        /* <DEDUP_REMOVED lines=8> */
[----:B-----5:R-:W-:Y:S02]  /*16580*/  R2UR UR4, R212 ;  /* 0x00000000d40472ca */ /* 0x020fe400000e0000 */
        /* <DEDUP_REMOVED lines=8> */
[----:B------:R-:W-:Y:S02]  /*16610*/  R2UR UR4, R210 ;  /* 0x00000000d20472ca */ /* 0x000fe400000e0000 */
        /* <DEDUP_REMOVED lines=25> */
[----:B------:R-:W-:Y:S01]  /*167b0*/  R2UR UR7, R13 ;  /* 0x000000000d0772ca */ /* 0x000fe200000e0000 */
[----:B------:R-:W-:Y:S01]  /*167c0*/  UMOV UR4, UR52 ;  /* 0x0000003400047c82 */ /* 0x000fe20008000000 */
[----:B------:R-:W-:Y:S01]  /*167d0*/  UMOV UR5, UR53 ;  /* 0x0000003500057c82 */ /* 0x000fe20008000000 */
[----:B------:R-:W-:Y:S02]  /*167e0*/  VIADD R12, R10, 0x600 ;  /* 0x000006000a0c7836 */ /* 0x000fe40000000000 */
[----:B------:R-:W-:Y:S01]  /*167f0*/  IMAD.MOV.U32 R13, RZ, RZ, 0x40000040 ;  /* 0x40000040ff0d7424 */ /* 0x000fe200078e00ff */
[----:B------:R-:W-:Y:S02]  /*16800*/  WARPGROUP.DEPBAR.LE gsb0, 0x0 ;  /* 0x00008000000079c5 */ /* 0x000fe40000010000 */
[----:B------:R-:W-:-:S06]  /*16810*/  WARPGROUP.ARRIVE ;  /* 0x00000000000079c5 */ /* 0x000fcc0000000000 */
        /* <DEDUP_REMOVED lines=32> */
[----:B------:R-:W-:Y:S02]  /*16a20*/  WARPGROUP.DEPBAR.LE gsb0, 0x0 ;  /* 0x00008000000079c5 */ /* 0x000fe40000010000 */
[----:B------:R-:W-:-:S08]  /*16a30*/  WARPGROUP.ARRIVE ;  /* 0x00000000000079c5 */ /* 0x000fd00000000000 */
[----:B------:R-:W-:Y:S01]  /*16a40*/  HGMMA.64x96x16.F32.BF16 R88, gdesc[UR4], R88, gsb0 ;  /* 0x01600000045879f0 */ /* 0x000fe20008001858 */
        /* <DEDUP_REMOVED lines=65> */
[----:B------:R-:W-:Y:S05]  /*16e60*/  @!P0 BRA `(.L_x_1868) ;  /* 0x0000000000048947 */ /* 0x000fea0003800000 */
[----:B------:R-:W-:Y:S01]  /*16e70*/  BPT.TRAP 0x1 ;  /* 0x000000040000795c */ /* 0x000fe20000300000 */
.L_x_1868:
[----:B------:R-:W-:Y:S01]  /*16e80*/  SHF.L.U32 R11, R23, 0x1f, RZ ;  /* 0x0000001f170b7819 */ /* 0x000fe200000006ff */
[----:B------:R-:W-:-:S04]  /*16e90*/  IMAD R12, R22, 0x8, R16 ;  /* 0x00000008160c7824 */ /* 0x000fc800078e0210 */
[----:B------:R0:W1:Y:S01]  /*16ea0*/  SYNCS.PHASECHK.TRANS64.TRYWAIT P2, [R12+URZ+0x2a850], R11 ;  /* 0x02a8500b0c0075a7 */ /* 0x000062000804017f */
[----:B------:R-:W-:Y:S05]  /*16eb0*/  @!P0 BRA `(.L_x_1869) ;  /* 0x0000000000048947 */ /* 0x000fea0003800000 */
[----:B------:R-:W-:Y:S01]  /*16ec0*/  BPT.TRAP 0x1 ;  /* 0x000000040000795c */ /* 0x000fe20000300000 */
.L_x_1869:
        /* <DEDUP_REMOVED lines=9> */
.L_x_1871:
[----:B------:R-:W-:Y:S05]  /*16f60*/  BSYNC B2 ;  /* 0x0000000000027941 */ /* 0x000fea0003800000 */
.L_x_1870:
[----:B------:R-:W-:Y:S01]  /*16f70*/  IMAD.MOV.U32 R10, RZ, RZ, R0 ;  /* 0x000000ffff0a7224 */ /* 0x000fe200078e0000 */
[----:B------:R-:W2:Y:S01]  /*16f80*/  LDL R2, [R1] ;  /* 0x0000000001027983 */ /* 0x000ea20000100800 */
[----:B01----:R-:W-:-:S03]  /*16f90*/  IMAD.MOV.U32 R11, RZ, RZ, 0x40000040 ;  /* 0x40000040ff0b7424 */ /* 0x003fc600078e00ff */
[----:B------:R-:W-:Y:S01]  /*16fa0*/  R2UR UR6, R10 ;  /* 0x000000000a0672ca */ /* 0x000fe200000e0000 */
[----:B------:R-:W3:Y:S01]  /*16fb0*/  LDL R198, [R1+0x4] ;  /* 0x0000040001c67983 */ /* 0x000ee20000100800 */
[----:B------:R-:W-:Y:S01]  /*16fc0*/  R2UR UR7, R11 ;  /* 0x000000000b0772ca */ /* 0x000fe200000e0000 */
[----:B------:R-:W-:Y:S01]  /*16fd0*/  WARPGROUP.ARRIVE ;  /* 0x00000000000079c5 */ /* 0x000fe20000000000 */
[----:B------:R-:W-:Y:S01]  /*16fe0*/  VIADD R10, R0, 0x80 ;  /* 0x00000080000a7836 */ /* 0x000fe20000000000 */
[----:B------:R-:W-:Y:S01]  /*16ff0*/  ISETP.NE.AND P3, PT, R9, 0x1, PT ;  /* 0x000000010900780c */ /* 0x000fe20003f65270 */
[----:B------:R-:W-:Y:S02]  /*17000*/  IMAD.MOV.U32 R11, RZ, RZ, 0x40000040 ;  /* 0x40000040ff0b7424 */ /* 0x000fe400078e00ff */
        /* <DEDUP_REMOVED lines=8> */
[----:B------:R-:W-:Y:S01]  /*17090*/  HGMMA.64x128x16.F32.BF16 R24, R156, gdesc[UR4].tnspB, R24, gsb0 ;  /* 0x41e000049c187df0 */ /* 0x000fe20008001818 */
[----:B------:R-:W-:Y:S01]  /*170a0*/  R2UR UR6, R10 ;  /* 0x000000000a0672ca */ /* 0x000fe200000e0000 */
[----:B------:R-:W-:Y:S01]  /*170b0*/  VIADD R10, R0, 0x100 ;  /* 0x00000100000a7836 */ /* 0x000fe20000000000 */
[----:B------:R-:W-:Y:S01]  /*170c0*/  R2UR UR7, R11 ;  /* 0x000000000b0772ca */ /* 0x000fe200000e0000 */
[----:B------:R-:W-:-:S02]  /*170d0*/  IMAD.MOV.U32 R11, RZ, RZ, 0x40000040 ;  /* 0x40000040ff0b7424 */ /* 0x000fc400078e00ff */
        /* <DEDUP_REMOVED lines=24> */
[----:B------:R-:W-:-:S02]  /*17260*/  @!P1 VIADD R21, R21, 0x2a840 ;  /* 0x0002a84015159836 */ /* 0x000fc40000000000 */
[----:B------:R-:W-:Y:S01]  /*17270*/  FMUL.FTZ R125, R135, UR55 ;  /* 0x00000037877d7c20 */ /* 0x000fe20008410000 */
[----:B------:R-:W0:Y:S08]  /*17280*/  MUFU.TANH R22, R22 ;  /* 0x0000001600167308 */ /* 0x000e300000002400 */
[----:B------:R-:W1:Y:S08]  /*17290*/  MUFU.TANH R23, R23 ;  /* 0x0000001700177308 */ /* 0x000e700000002400 */
        /* <DEDUP_REMOVED lines=13> */
[----:B------:R-:W-:-:S05]  /*17370*/  WARPGROUP.ARRIVE ;  /* 0x00000000000079c5 */ /* 0x000fca0000000000 */
[----:B------:R-:W0:Y:S01]  /*17380*/  MUFU.TANH R101, R101 ;  /* 0x0000006500657308 */ /* 0x000e220000002400 */
[----:B------:R-:W-:Y:S01]  /*17390*/  HGMMA.64x128x16.F32.BF16 R24, R152, gdesc[UR4].tnspB, R24, gsb0 ;  /* 0x41e0000498187df0 */ /* 0x000fe20008001818 */
[----:B------:R-:W-:Y:S01]  /*173a0*/  R2UR UR6, R10 ;  /* 0x000000000a0672ca */ /* 0x000fe200000e0000 */
[----:B------:R-:W-:Y:S01]  /*173b0*/  VIADD R10, R0, 0x180 ;  /* 0x00000180000a7836 */ /* 0x000fe20000000000 */
[----:B------:R-:W-:Y:S01]  /*173c0*/  R2UR UR7, R11 ;  /* 0x000000000b0772ca */ /* 0x000fe200000e0000 */
[----:B------:R-:W-:-:S03]  /*173d0*/  IMAD.MOV.U32 R11, RZ, RZ, 0x40000040 ;  /* 0x40000040ff0b7424 */ /* 0x000fc600078e00ff */
        /* <DEDUP_REMOVED lines=16> */
[----:B--2---:R-:W-:Y:S01]  /*174e0*/  R2UR UR4, R2 ;  /* 0x00000000020472ca */ /* 0x004fe200000e0000 */
        /* <DEDUP_REMOVED lines=10> */
[----:B------:R-:W-:-:S02]  /*17590*/  WARPGROUP.DEPBAR.LE gsb0, 0x0 ;  /* 0x00008000000079c5 */ /* 0x000fc40000010000 */
[----:B------:R-:W-:Y:S01]  /*175a0*/  WARPGROUP.ARRIVE ;  /* 0x00000000000079c5 */ /* 0x000fe20000000000 */
[----:B------:R-:W-:Y:S01]  /*175b0*/  FMUL.FTZ R124, R131, UR55 ;  /* 0x00000037837c7c20 */ /* 0x000fe20008410000 */
[----:B---3--:R-:W-:Y:S01]  /*175c0*/  LOP3.LUT P2, RZ, R198, 0x100000, RZ, 0xc0, !PT ;  /* 0x00100000c6ff7812 */ /* 0x008fe2000784c0ff */
[----:B------:R-:W2:Y:S03]  /*175d0*/  MUFU.TANH R2, R2 ;  /* 0x0000000200027308 */ /* 0x000ea60000002400 */
[----:B------:R-:W-:Y:S01]  /*175e0*/  HGMMA.64x128x16.F32.BF16 R24, R148, gdesc[UR4].tnspB, R24, gsb0 ;  /* 0x41e0000494187df0 */ /* 0x000fe20008001818 */
[----:B------:R-:W-:Y:S01]  /*175f0*/  R2UR UR6, R10 ;  /* 0x000000000a0672ca */ /* 0x000fe200000e0000 */
[----:B------:R-:W-:Y:S01]  /*17600*/  VIADD R10, R0, 0x200 ;  /* 0x00000200000a7836 */ /* 0x000fe20000000000 */
[----:B------:R-:W-:Y:S01]  /*17610*/  R2UR UR7, R11 ;  /* 0x000000000b0772ca */ /* 0x000fe200000e0000 */
[----:B------:R-:W-:Y:S01]  /*17620*/  IMAD.MOV.U32 R11, RZ, RZ, 0x40000040 ;  /* 0x40000040ff0b7424 */ /* 0x000fe200078e00ff */
[----:B------:R-:W3:Y:S08]  /*17630*/  MUFU.TANH R90, R90 ;  /* 0x0000005a005a7308 */ /* 0x000ef00000002400 */
        /* <DEDUP_REMOVED lines=11> */
[----:B------:R-:W-:-:S06]  /*176f0*/  WARPGROUP.ARRIVE ;  /* 0x00000000000079c5 */ /* 0x000fcc0000000000 */
[----:B------:R-:W-:Y:S01]  /*17700*/  HGMMA.64x128x16.F32.BF16 R24, R144, gdesc[UR4].tnspB, R24, gsb0 ;  /* 0x41e0000490187df0 */ /* 0x000fe20008001818 */
[----:B------:R-:W-:Y:S01]  /*17710*/  R2UR UR6, R10 ;  /* 0x000000000a0672ca */ /* 0x000fe200000e0000 */
[----:B------:R-:W-:Y:S01]  /*17720*/  VIADD R10, R0, 0x280 ;  /* 0x00000280000a7836 */ /* 0x000fe20000000000 */
[----:B------:R-:W-:Y:S01]  /*17730*/  R2UR UR7, R11 ;  /* 0x000000000b0772ca */ /* 0x000fe200000e0000 */
[----:B------:R-:W-:Y:S01]  /*17740*/  IMAD.MOV.U32 R11, RZ, RZ, 0x40000040 ;  /* 0x40000040ff0b7424 */ /* 0x000fe200078e00ff */
[----:B------:R5:W0:Y:S02]  /*17750*/  MUFU.TANH R0, R119 ;  /* 0x0000007700007308 */ /* 0x000a240000002400 */
[----:B-----5:R-:W-:-:S06]  /*17760*/  FMUL.FTZ R119, R126, UR55 ;  /* 0x000000377e777c20 */ /* 0x020fcc0008410000 */
[----:B------:R-:W0:Y:S01]  /*17770*/  MUFU.TANH R119, R119 ;  /* 0x0000007700777308 */ /* 0x000e220000002400 */
[----:B------:R-:W-:Y:S02]  /*17780*/  WARPGROUP.DEPBAR.LE gsb0, 0x0 ;  /* 0x00008000000079c5 */ /* 0x000fe40000010000 */
[----:B------:R-:W-:-:S06]  /*17790*/  WARPGROUP.ARRIVE ;  /* 0x00000000000079c5 */ /* 0x000fcc0000000000 */
[----:B------:R-:W-:Y:S01]  /*177a0*/  HGMMA.64x128x16.F32.BF16 R24, R140, gdesc[UR4].tnspB, R24, gsb0 ;  /* 0x41e000048c187df0 */ /* 0x000fe20008001818 */
[----:B------:R-:W-:Y:S02]  /*177b0*/  R2UR UR6, R10 ;  /* 0x000000000a0672ca */ /* 0x000fe400000e0000 */
[----:B------:R-:W-:Y:S01]  /*177c0*/  R2UR UR7, R11 ;  /* 0x000000000b0772ca */ /* 0x000fe200000e0000 */
[----:B------:R-:W5:Y:S08]  /*177d0*/  @P3 LDC R10, c[0x0][0x450] ;  /* 0x00011400ff0a3b82 */ /* 0x000f700000000800 */
[----:B------:R-:W1:Y:S01]  /*177e0*/  @P3 LDC R11, c[0x0][0x44c] ;  /* 0x00011300ff0b3b82 */ /* 0x000e620000000800 */
[----:B------:R-:W-:-:S02]  /*177f0*/  WARPGROUP.DEPBAR.LE gsb0, 0x0 ;  /* 0x00008000000079c5 */ /* 0x000fc40000010000 */
[----:B------:R-:W-:-:S06]  /*17800*/  WARPGROUP.ARRIVE ;  /* 0x00000000000079c5 */ /* 0x000fcc0000000000 */
[----:B------:R-:W-:Y:S03]  /*17810*/  HGMMA.64x128x16.F32.BF16 R24, R136, gdesc[UR4].tnspB, R24, gsb0 ;  /* 0x41e0000488187df0 */ /* 0x000fe60008001818 */
[----:B------:R-:W-:Y:S02]  /*17820*/  WARPGROUP.DEPBAR.LE gsb0, 0x0 ;  /* 0x00008000000079c5 */ /* 0x000fe40000010000 */
[----:B------:R-:W-:Y:S01]  /*17830*/  FMUL.FTZ R136, R128, UR55 ;  /* 0x0000003780887c20 */ /* 0x000fe20008410000 */
[----:B------:R-:W-:Y:S02]  /*17840*/  IMAD.IADD R128, R181, 0x1, R177 ;  /* 0x00000001b5807824 */ /* 0x000fe400078e02b1 */
[----:B------:R-:W-:Y:S01]  /*17850*/  FMUL.FTZ R137, R132, UR55 ;  /* 0x0000003784897c20 */ /* 0x000fe20008410000 */
[----:B------:R-:W-:Y:S02]  /*17860*/  IMAD R132, R8, -0x60, RZ ;  /* 0xffffffa008847824 */ /* 0x000fe400078e02ff */
[----:B-1----:R-:W-:Y:S01]  /*17870*/  @P3 IMAD.HI.U32 R11, R128, R11, RZ ;  /* 0x0000000b800b3227 */ /* 0x002fe200078e00ff */
[----:B------:R-:W1:Y:S03]  /*17880*/  MUFU.TANH R136, R136 ;  /* 0x0000008800887308 */ /* 0x000e660000002400 */
[----:B------:R-:W-:Y:S01]  /*17890*/  VIADD R127, R132, 0x1 ;  /* 0x00000001847f7836 */ /* 0x000fe20000000000 */
[----:B-----5:R-:W-:Y:S01]  /*178a0*/  @P3 SHF.R.U32.HI R128, RZ, R10, R11 ;  /* 0x0000000aff803219 */ /* 0x020fe2000001160b */
[----:B------:R-:W-:Y:S01]  /*178b0*/  FMUL.FTZ R11, R134, UR55 ;  /* 0x00000037860b7c20 */ /* 0x000fe20008410000 */
[----:B------:R-:W-:Y:S01]  /*178c0*/  @!P1 PRMT R10, RZ, 0x654, R21 ;  /* 0x00000654ff0a9816 */ /* 0x000fe20000000015 */
[----:B------:R-:W-:Y:S01]  /*178d0*/  IMAD R127, R180, -0x2, R127 ;  /* 0xfffffffeb47f7824 */ /* 0x000fe200078e027f */
[----:B------:R-:W0:Y:S01]  /*178e0*/  MUFU.TANH R137, R137 ;  /* 0x0000008900897308 */ /* 0x000e220000002400 */
[----:B------:R-:W5:Y:S01]  /*178f0*/  SHFL.IDX PT, R131, R128, RZ, 0x1c1f ;  /* 0x001c1fff80837589 */ /* 0x000f6200000e0000 */
[----:B------:R0:W-:Y:S01]  /*17900*/  @!P1 SYNCS.ARRIVE.TRANS64.RED.A1T0 RZ, [R10+URZ], RZ ;  /* 0x000000ff0aff99a7 */ /* 0x0001e2000810043f */
[----:B------:R-:W-:Y:S01]  /*17910*/  VIADD R126, R127, 0xffffffff ;  /* 0xffffffff7f7e7836 */ /* 0x000fe20000000000 */
[----:B------:R-:W-:-:S04]  /*17920*/  IADD3 R130, -R163, R127, R164 ;  /* 0x0000007fa3827210 */ /* 0x000fc80007ffe1a4 */
[----:B------:R0:W0:Y:S01]  /*17930*/  MUFU.TANH R21, R11 ;  /* 0x0000000b00157308 */ /* 0x0000220000002400 */
[C---:B------:R-:W-:Y:S02]  /*17940*/  VIADD R134, R130.reuse, UR54 ;  /* 0x0000003682867c36 */ /* 0x040fe40008000000 */
[----:B------:R-:W-:Y:S02]  /*17950*/  VIADD R130, R130, UR4 ;  /* 0x0000000482827c36 */ /* 0x000fe40008000000 */
[--C-:B-----5:R-:W-:Y:S02]  /*17960*/  IMAD.IADD R138, R134, 0x1, R131.reuse ;  /* 0x00000001868a7824 */ /* 0x120fe400078e0283 */
[----:B------:R-:W-:Y:S01]  /*17970*/  IMAD.IADD R135, R130, 0x1, R131 ;  /* 0x0000000182877824 */ /* 0x000fe200078e0283 */
[----:B01234-:R-:W-:Y:S06]  /*17980*/  @!P2 BRA `(.L_x_1873) ;  /* 0x000000000054a947 */ /* 0x01ffec0003800000 */
        /* <DEDUP_REMOVED lines=12> */
.L_x_1875:
[----:B------:R-:W-:-:S05]  /*17a50*/  IMAD.U32 R131, RZ, RZ, UR46 ;  /* 0x0000002eff837e24 */ /* 0x000fca000f8e00ff */
[----:B------:R-:W-:-:S13]  /*17a60*/  ISETP.NE.AND P2, PT, R131, 0x1, PT ;  /* 0x000000018300780c */ /* 0x000fda0003f45270 */
[----:B------:R-:W0:Y:S02]  /*17a70*/  @P2 LDC.64 R10, c[0x0][0x9e8] ;  /* 0x00027a00ff0a2b82 */ /* 0x000e240000000a00 */
[----:B0-----:R-:W-:-:S05]  /*17a80*/  @P2 IMAD.HI.U32 R10, R127, R10, RZ ;  /* 0x0000000a7f0a2227 */ /* 0x001fca00078e00ff */
[----:B------:R-:W-:-:S07]  /*17a90*/  @P2 SHF.R.U32.HI R127, RZ, R11, R10 ;  /* 0x0000000bff7f2219 */ /* 0x000fce000001160a */
.L_x_1876:
[----:B------:R-:W-:Y:S05]  /*17aa0*/  BSYNC B2 ;  /* 0x0000000000027941 */ /* 0x000fea0003800000 */
.L_x_1874:
[----:B------:R-:W-:-:S05]  /*17ab0*/  IMAD R127, R127, R131, R126 ;  /* 0x000000837f7f7224 */ /* 0x000fca00078e027e */
[----:B------:R-:W-:Y:S02]  /*17ac0*/  VIADDMNMX R138, R127, R131, R138, PT ;  /* 0x000000837f8a7246 */ /* 0x000fe4000380018a */
[----:B------:R-:W-:-:S07]  /*17ad0*/  VIMNMX R135, R135, R127, !PT ;  /* 0x0000007f87877248 */ /* 0x000fce0007fe0100 */
.L_x_1873:
        /* <DEDUP_REMOVED lines=111> */
[----:B------:R-:W-:-:S04]  /*181d0*/  ISETP.GE.AND P6, PT, R132, 0x5a, PT ;  /* 0x0000005a8400780c */ /* 0x000fc80003fc6270 */
[----:B------:R-:W-:Y:S02]  /*181e0*/  P2R R132, PR, RZ, 0x40 ;  /* 0x00000040ff847803 */ /* 0x000fe40000000000 */
[----:B------:R-:W-:Y:S02]  /*181f0*/  ISETP.GT.AND P6, PT, R135, 0x59, !P6 ;  /* 0x000000598700780c */ /* 0x000fe400077c4270 */
[----:B------:R-:W0:Y:S02]  /*18200*/  SHFL.IDX PT, R135, R128, 0x1, 0x1c1f ;  /* 0x003c1f0080877f89 */ /* 0x000e2400000e0000 */
[----:B------:R-:W-:-:S04]  /*18210*/  ISETP.LT.OR P6, PT, R138, 0x5a, P6 ;  /* 0x0000005a8a00780c */ /* 0x000fc800037c1670 */
[----:B------:R-:W-:Y:S02]  /*18220*/  FSEL R133, R133, -INF , !P6 ;  /* 0xff80000085857808 */ /* 0x000fe40007000000 */
[----:B------:R-:W-:Y:S01]  /*18230*/  LOP3.LUT P6, RZ, R198, 0x100000, RZ, 0xc0, !PT ;  /* 0x00100000c6ff7812 */ /* 0x000fe200078cc0ff */
        /* <DEDUP_REMOVED lines=15> */
.L_x_1879:
[----:B------:R-:W-:-:S05]  /*18330*/  IMAD.U32 R128, RZ, RZ, UR46 ;  /* 0x0000002eff807e24 */ /* 0x000fca000f8e00ff */
[----:B------:R-:W-:-:S13]  /*18340*/  ISETP.NE.AND P6, PT, R128, 0x1, PT ;  /* 0x000000018000780c */ /* 0x000fda0003fc5270 */
[----:B------:R-:W0:Y:S02]  /*18350*/  @P6 LDC.64 R10, c[0x0][0x9e8] ;  /* 0x00027a00ff0a6b82 */ /* 0x000e240000000a00 */
[----:B0-----:R-:W-:-:S05]  /*18360*/  @P6 IMAD.HI.U32 R10, R135, R10, RZ ;  /* 0x0000000a870a6227 */ /* 0x001fca00078e00ff */
[----:B------:R-:W-:-:S07]  /*18370*/  @P6 SHF.R.U32.HI R135, RZ, R11, R10 ;  /* 0x0000000bff876219 */ /* 0x000fce000001160a */
.L_x_1880:
[----:B------:R-:W-:Y:S05]  /*18380*/  BSYNC B2 ;  /* 0x0000000000027941 */ /* 0x000fea0003800000 */
.L_x_1878:
[----:B------:R-:W-:-:S05]  /*18390*/  IMAD R135, R135, R128, R126 ;  /* 0x0000008087877224 */ /* 0x000fca00078e027e */
[----:B------:R-:W-:Y:S02]  /*183a0*/  VIADDMNMX R134, R135, R128, R134, PT ;  /* 0x0000008087867246 */ /* 0x000fe40003800186 */
[----:B------:R-:W-:-:S07]  /*183b0*/  VIMNMX R130, R130, R135, !PT ;  /* 0x0000008782827248 */ /* 0x000fce0007fe0100 */
.L_x_1877:
[C---:B------:R-:W-:Y:S01]  /*183c0*/  ISETP.GT.AND P2, PT, R130.reuse, 0x1, !P2 ;  /* 0x000000018200780c */ /* 0x040fe20005744270 */
[----:B------:R-:W-:Y:S01]  /*183d0*/  IMAD.U32 R10, RZ, RZ, UR43 ;  /* 0x0000002bff0a7e24 */ /* 0x000fe2000f8e00ff */
[----:B------:R-:W-:Y:S01]  /*183e0*/  ISETP.GT.AND P3, PT, R130, 0x8, !P3 ;  /* 0x000000088200780c */ /* 0x000fe20005f64270 */
[----:B------:R-:W-:Y:S01]  /*183f0*/  @!P1 VIADD R12, R12, 0x2a860 ;  /* 0x0002a8600c0c9836 */ /* 0x000fe20000000000 */
        /* <DEDUP_REMOVED lines=13> */
[C---:B------:R-:W-:Y:S02]  /*184d0*/  ISETP.LT.OR P4, PT, R134.reuse, 0x52, P4 ;  /* 0x000000528600780c */ /* 0x040fe40002781670 */
[----:B------:R-:W-:Y:S02]  /*184e0*/  ISETP.LT.OR P2, PT, R134, 0x11, P2 ;  /* 0x000000118600780c */ /* 0x000fe40001741670 */
[----:B------:R-:W-:-:S02]  /*184f0*/  ISETP.GT.AND P5, PT, R130, 0x58, !P5 ;  /* 0x000000588200780c */ /* 0x000fc40006fa4270 */
[----:B------:R-:W-:Y:S02]  /*18500*/  FSEL R135, R92, -INF , !P2 ;  /* 0xff8000005c877808 */ /* 0x000fe40005000000 */
[----:B------:R-:W-:Y:S02]  /*18510*/  ISETP.NE.AND P2, PT, R94, RZ, PT ;  /* 0x000000ff5e00720c */ /* 0x000fe40003f45270 */
[----:B------:R-:W-:Y:S02]  /*18520*/  FSEL R217, R124, -INF , !P4 ;  /* 0xff8000007cd97808 */ /* 0x000fe40006000000 */
[----:B------:R-:W-:Y:S02]  /*18530*/  ISETP.GT.AND P2, PT, R130, 0x11, !P2 ;  /* 0x000000118200780c */ /* 0x000fe40005744270 */
[C---:B------:R-:W-:Y:S02]  /*18540*/  ISETP.LT.OR P5, PT, R134.reuse, 0x59, P5 ;  /* 0x000000598600780c */ /* 0x040fe40002fa1670 */
[----:B------:R-:W-:-:S04]  /*18550*/  ISETP.LT.OR P2, PT, R134, 0x12, P2 ;  /* 0x000000128600780c */ /* 0x000fc80001741670 */
[----:B------:R-:W-:Y:S02]  /*18560*/  FSEL R93, R93, -INF , !P2 ;  /* 0xff8000005d5d7808 */ /* 0x000fe40005000000 */
[----:B------:R-:W-:-:S04]  /*18570*/  ISETP.NE.AND P2, PT, R142, RZ, PT ;  /* 0x000000ff8e00720c */ /* 0x000fc80003f45270 */
[----:B------:R-:W-:-:S04]  /*18580*/  ISETP.GT.AND P2, PT, R130, 0x18, !P2 ;  /* 0x000000188200780c */ /* 0x000fc80005744270 */
[----:B------:R-:W-:-:S04]  /*18590*/  ISETP.LT.OR P2, PT, R134, 0x19, P2 ;  /* 0x000000198600780c */ /* 0x000fc80001741670 */
[----:B------:R-:W-:Y:S02]  /*185a0*/  FSEL R157, R96, -INF , !P2 ;  /* 0xff800000609d7808 */ /* 0x000fe40005000000 */
[----:B------:R-:W-:-:S04]  /*185b0*/  ISETP.NE.AND P2, PT, R144, RZ, PT ;  /* 0x000000ff9000720c */ /* 0x000fc80003f45270 */
        /* <DEDUP_REMOVED lines=11> */
[----:B------:R-:W-:-:S04]  /*18670*/  ISETP.NE.AND P2, PT, R102, RZ, PT ;  /* 0x000000ff6600720c */ /* 0x000fc80003f45270 */
[----:B------:R-:W-:-:S04]  /*18680*/  ISETP.GT.AND P2, PT, R130, 0x28, !P2 ;  /* 0x000000288200780c */ /* 0x000fc80005744270 */
[----:B------:R-:W-:-:S04]  /*18690*/  ISETP.LT.OR P2, PT, R134, 0x29, P2 ;  /* 0x000000298600780c */ /* 0x000fc80001741670 */
[----:B------:R-:W-:Y:S02]  /*186a0*/  FSEL R207, R104, -INF , !P2 ;  /* 0xff80000068cf7808 */ /* 0x000fe40005000000 */
[----:B------:R-:W-:Y:S02]  /*186b0*/  ISETP.NE.AND P2, PT, R106, RZ, PT ;  /* 0x000000ff6a00720c */ /* 0x000fe40003f45270 */
[----:B------:R-:W-:Y:S02]  /*186c0*/  @!P1 PRMT R104, RZ, 0x654, R12 ;  /* 0x00000654ff689816 */ /* 0x000fe4000000000c */
[----:B------:R-:W-:Y:S02]  /*186d0*/  ISETP.GT.AND P2, PT, R130, 0x29, !P2 ;  /* 0x000000298200780c */ /* 0x000fe40005744270 */
[----:B------:R0:W-:Y:S02]  /*186e0*/  @!P1 SYNCS.ARRIVE.TRANS64.RED.A1T0 RZ, [R104+URZ], RZ ;  /* 0x000000ff68ff99a7 */ /* 0x0001e4000810043f */
        /* <DEDUP_REMOVED lines=18> */
[----:B------:R-:W-:Y:S02]  /*18810*/  FMNMX.FTZ R0, R22, R5, !PT ;  /* 0x0000000516007209 */ /* 0x000fe40007810000 */
[----:B------:R-:W-:Y:S02]  /*18820*/  ISETP.NE.AND P2, PT, R114, RZ, PT ;  /* 0x000000ff7200720c */ /* 0x000fe40003f45270 */
[----:B------:R-:W-:Y:S02]  /*18830*/  FMNMX.FTZ R0, R23, R0, !PT ;  /* 0x0000000017007209 */ /* 0x000fe40007810000 */
[----:B------:R-:W-:Y:S02]  /*18840*/  ISETP.GT.AND P2, PT, R130, 0x40, !P2 ;  /* 0x000000408200780c */ /* 0x000fe40005744270 */
[----:B------:R-:W-:-:S02]  /*18850*/  FMNMX.FTZ R0, R127, R0, !PT ;  /* 0x000000007f007209 */ /* 0x000fc40007810000 */
[----:B------:R-:W-:Y:S02]  /*18860*/  ISETP.LT.OR P2, PT, R134, 0x41, P2 ;  /* 0x000000418600780c */ /* 0x000fe40001741670 */
[----:B------:R-:W-:Y:S02]  /*18870*/  FMNMX.FTZ R0, R91, R0, !PT ;  /* 0x000000005b007209 */ /* 0x000fe40007810000 */
[----:B------:R-:W-:Y:S02]  /*18880*/  FSEL R117, R117, -INF , !P2 ;  /* 0xff80000075757808 */ /* 0x000fe40005000000 */
[----:B------:R-:W-:Y:S02]  /*18890*/  FMNMX.FTZ R0, R131, R0, !PT ;  /* 0x0000000083007209 */ /* 0x000fe40007810000 */
[----:B------:R-:W-:Y:S02]  /*188a0*/  ISETP.NE.AND P2, PT, R154, RZ, PT ;  /* 0x000000ff9a00720c */ /* 0x000fe40003f45270 */
[----:B------:R-:W-:-:S02]  /*188b0*/  FMNMX.FTZ R0, R95, R0, !PT ;  /* 0x000000005f007209 */ /* 0x000fc40007810000 */
[----:B------:R-:W-:Y:S02]  /*188c0*/  ISETP.GT.AND P2, PT, R130, 0x41, !P2 ;  /* 0x000000418200780c */ /* 0x000fe40005744270 */
[----:B------:R-:W-:Y:S02]  /*188d0*/  FMNMX.FTZ R0, R97, R0, !PT ;  /* 0x0000000061007209 */ /* 0x000fe40007810000 */
[----:B------:R-:W-:Y:S02]  /*188e0*/  ISETP.LT.OR P2, PT, R134, 0x42, P2 ;  /* 0x000000428600780c */ /* 0x000fe40001741670 */
[----:B------:R-:W-:Y:S02]  /*188f0*/  FMNMX.FTZ R0, R99, R0, !PT ;  /* 0x0000000063007209 */ /* 0x000fe40007810000 */
[----:B------:R-:W-:Y:S02]  /*18900*/  FSEL R213, R118, -INF , !P2 ;  /* 0xff80000076d57808 */ /* 0x000fe40005000000 */
[----:B------:R-:W-:-:S02]  /*18910*/  FMNMX.FTZ R0, R139, R0, !PT ;  /* 0x000000008b007209 */ /* 0x000fc40007810000 */
[----:B------:R-:W-:Y:S02]  /*18920*/  ISETP.NE.AND P2, PT, R116, RZ, PT ;  /* 0x000000ff7400720c */ /* 0x000fe40003f45270 */
[----:B------:R-:W-:Y:S02]  /*18930*/  FMNMX.FTZ R0, R103, R0, !PT ;  /* 0x0000000067007209 */ /* 0x000fe40007810000 */
[----:B------:R-:W-:Y:S02]  /*18940*/  ISETP.GT.AND P2, PT, R130, 0x48, !P2 ;  /* 0x000000488200780c */ /* 0x000fe40005744270 */
[----:B------:R-:W-:Y:S02]  /*18950*/  FMNMX.FTZ R0, R141, R0, !PT ;  /* 0x000000008d007209 */ /* 0x000fe40007810000 */
[----:B------:R-:W-:Y:S02]  /*18960*/  ISETP.LT.OR P2, PT, R134, 0x49, P2 ;  /* 0x000000498600780c */ /* 0x000fe40001741670 */
[----:B------:R-:W-:-:S02]  /*18970*/  FMNMX.FTZ R0, R107, R0, !PT ;  /* 0x000000006b007209 */ /* 0x000fc40007810000 */
[----:B------:R-:W-:Y:S02]  /*18980*/  FSEL R119, R119, -INF , !P2 ;  /* 0xff80000077777808 */ /* 0x000fe40005000000 */
        /* <DEDUP_REMOVED lines=10> */
[----:B------:R-:W-:-:S02]  /*18a30*/  ISETP.NE.AND P6, PT, R136, RZ, PT ;  /* 0x000000ff8800720c */ /* 0x000fc40003fc5270 */
[----:B------:R-:W-:Y:S02]  /*18a40*/  FMNMX.FTZ R0, R147, R0, !PT ;  /* 0x0000000093007209 */ /* 0x000fe40007810000 */
[----:B------:R-:W-:Y:S02]  /*18a50*/  FSEL R123, R123, -INF , !P2 ;  /* 0xff8000007b7b7808 */ /* 0x000fe40005000000 */
[----:B------:R-:W-:Y:S02]  /*18a60*/  ISETP.GT.AND P2, PT, R130, RZ, !P6 ;  /* 0x000000ff8200720c */ /* 0x000fe40007744270 */
[----:B------:R-:W-:Y:S02]  /*18a70*/  FMNMX.FTZ R0, R121, R0, !PT ;  /* 0x0000000079007209 */ /* 0x000fe40007810000 */
[----:B------:R-:W-:Y:S02]  /*18a80*/  ISETP.LT.OR P2, PT, R134, 0x1, P2 ;  /* 0x000000018600780c */ /* 0x000fe40001741670 */
[----:B------:R-:W-:-:S02]  /*18a90*/  FMNMX.FTZ R0, R149, R0, !PT ;  /* 0x0000000095007209 */ /* 0x000fc40007810000 */
[----:B------:R-:W-:Y:S02]  /*18aa0*/  FSEL R229, R2, -INF , !P2 ;  /* 0xff80000002e57808 */ /* 0x000fe40005000000 */
[----:B------:R-:W-:Y:S02]  /*18ab0*/  FMNMX.FTZ R0, R151, R0, !PT ;  /* 0x0000000097007209 */ /* 0x000fe40007810000 */
[----:B------:R-:W-:Y:S02]  /*18ac0*/  FMNMX.FTZ R2, R229, R6, !PT ;  /* 0x00000006e5027209 */ /* 0x000fe40007810000 */
[----:B------:R-:W-:Y:S02]  /*18ad0*/  FMNMX.FTZ R0, R129, R0, !PT ;  /* 0x0000000081007209 */ /* 0x000fe40007810000 */
[----:B------:R-:W-:Y:S02]  /*18ae0*/  FMNMX.FTZ R2, R13, R2, !PT ;  /* 0x000000020d027209 */ /* 0x000fe40007810000 */
[----:B------:R-:W-:-:S02]  /*18af0*/  FMNMX.FTZ R0, R137, R0, !PT ;  /* 0x0000000089007209 */ /* 0x000fc40007810000 */
[----:B------:R-:W-:Y:S02]  /*18b00*/  FMNMX.FTZ R2, R11, R2, !PT ;  /* 0x000000020b027209 */ /* 0x000fe40007810000 */
[----:B------:R-:W-:Y:S02]  /*18b10*/  FMNMX.FTZ R88, R133, R0, !PT ;  /* 0x0000000085587209 */ /* 0x000fe40007810000 */
[----:B------:R-:W-:Y:S02]  /*18b20*/  FMNMX.FTZ R2, R89, R2, !PT ;  /* 0x0000000259027209 */ /* 0x000fe40007810000 */
[----:B------:R-:W-:Y:S01]  /*18b30*/  ISETP.NE.AND P6, PT, R132, RZ, PT ;  /* 0x000000ff8400720c */ /* 0x000fe20003fc5270 */
[----:B------:R-:W1:Y:S01]  /*18b40*/  SHFL.BFLY PT, R101, R88, 0x2, 0x1f ;  /* 0x0c401f0058657f89 */ /* 0x000e6200000e0000 */
[----:B------:R-:W-:Y:S02]  /*18b50*/  FMNMX.FTZ R2, R135, R2, !PT ;  /* 0x0000000287027209 */ /* 0x000fe40007810000 */
[----:B------:R-:W-:-:S02]  /*18b60*/  ISETP.GT.AND P3, PT, R130, 0x59, !P6 ;  /* 0x000000598200780c */ /* 0x000fc40007764270 */
[----:B------:R-:W-:Y:S02]  /*18b70*/  FMNMX.FTZ R2, R93, R2, !PT ;  /* 0x000000025d027209 */ /* 0x000fe40007810000 */
[----:B------:R-:W-:Y:S02]  /*18b80*/  ISETP.LT.OR P3, PT, R134, 0x5a, P3 ;  /* 0x0000005a8600780c */ /* 0x000fe40001f61670 */
[----:B------:R-:W-:Y:S02]  /*18b90*/  FMNMX.FTZ R2, R157, R2, !PT ;  /* 0x000000029d027209 */ /* 0x000fe40007810000 */
[----:B------:R-:W-:Y:S02]  /*18ba0*/  FSEL R125, R125, -INF , !P3 ;  /* 0xff8000007d7d7808 */ /* 0x000fe40005800000 */
[----:B------:R-:W-:-:S04]  /*18bb0*/  FMNMX.FTZ R2, R159, R2, !PT ;  /* 0x000000029f027209 */ /* 0x000fc80007810000 */
[----:B------:R-:W-:-:S04]  /*18bc0*/  FMNMX.FTZ R2, R199, R2, !PT ;  /* 0x00000002c7027209 */ /* 0x000fc80007810000 */
[----:B------:R-:W-:Y:S02]  /*18bd0*/  FMNMX.FTZ R2, R155, R2, !PT ;  /* 0x000000029b027209 */ /* 0x000fe40007810000 */
[----:B-1----:R-:W-:Y:S02]  /*18be0*/  FMNMX.FTZ R90, R88, R101, !PT ;  /* 0x00000065585a7209 */ /* 0x002fe40007810000 */
[----:B------:R-:W-:-:S03]  /*18bf0*/  FMNMX.FTZ R2, R207, R2, !PT ;  /* 0x00000002cf027209 */ /* 0x000fc60007810000 */
[----:B------:R-:W1:Y:S01]  /*18c00*/  SHFL.BFLY PT, R101, R90, 0x1, 0x1f ;  /* 0x0c201f005a657f89 */ /* 0x000e6200000e0000 */
[----:B------:R-:W-:-:S04]  /*18c10*/  FMNMX.FTZ R2, R105, R2, !PT ;  /* 0x0000000269027209 */ /* 0x000fc80007810000 */
[----:B------:R-:W-:-:S04]  /*18c20*/  FMNMX.FTZ R2, R209, R2, !PT ;  /* 0x00000002d1027209 */ /* 0x000fc80007810000 */
[----:B------:R-:W-:-:S04]  /*18c30*/  FMNMX.FTZ R2, R109, R2, !PT ;  /* 0x000000026d027209 */ /* 0x000fc80007810000 */
[----:B------:R-:W-:-:S04]  /*18c40*/  FMNMX.FTZ R2, R211, R2, !PT ;  /* 0x00000002d3027209 */ /* 0x000fc80007810000 */
[----:B------:R-:W-:-:S04]  /*18c50*/  FMNMX.FTZ R2, R153, R2, !PT ;  /* 0x0000000299027209 */ /* 0x000fc80007810000 */
[----:B------:R-:W-:Y:S02]  /*18c60*/  FMNMX.FTZ R2, R117, R2, !PT ;  /* 0x0000000275027209 */ /* 0x000fe40007810000 */
[----:B-1----:R-:W-:Y:S02]  /*18c70*/  FMNMX.FTZ R101, R90, R101, !PT ;  /* 0x000000655a657209 */ /* 0x002fe40007810000 */
[----:B------:R-:W-:Y:S02]  /*18c80*/  FMNMX.FTZ R2, R213, R2, !PT ;  /* 0x00000002d5027209 */ /* 0x000fe40007810000 */
[C---:B------:R-:W-:Y:S01]  /*18c90*/  FSETP.NEU.FTZ.AND P2, PT, R101.reuse, -INF , PT ;  /* 0xff8000006500780b */ /* 0x040fe20003f5d000 */
[----:B------:R-:W-:Y:S01]  /*18ca0*/  FMUL.FTZ R0, R101, R10 ;  /* 0x0000000a65007220 */ /* 0x000fe20000410000 */
[----:B------:R-:W-:-:S04]  /*18cb0*/  FMNMX.FTZ R2, R119, R2, !PT ;  /* 0x0000000277027209 */ /* 0x000fc80007810000 */
[----:B------:R-:W-:Y:S02]  /*18cc0*/  FMNMX.FTZ R2, R215, R2, !PT ;  /* 0x00000002d7027209 */ /* 0x000fe40007810000 */
[----:B------:R-:W-:Y:S02]  /*18cd0*/  FSEL R0, R0, RZ, P2 ;  /* 0x000000ff00007208 */ /* 0x000fe40001000000 */
[----:B------:R-:W-:-:S03]  /*18ce0*/  FMNMX.FTZ R2, R123, R2, !PT ;  /* 0x000000027b027209 */ /* 0x000fc60007810000 */
        /* <DEDUP_REMOVED lines=8> */
[-CC-:B------:R-:W-:Y:S01]  /*18d70*/  FFMA.FTZ R142, R121, R10.reuse, -R0.reuse ;  /* 0x0000000a798e7223 */ /* 0x180fe20000010800 */
[-CC-:B------:R-:W-:Y:S01]  /*18d80*/  FFMA.FTZ R91, R95, R10.reuse, -R0.reuse ;  /* 0x0000000a5f5b7223 */ /* 0x180fe20000010800 */
[--C-:B------:R-:W-:Y:S01]  /*18d90*/  FFMA.FTZ R154, R97, R10, -R0.reuse ;  /* 0x0000000a619a7223 */ /* 0x100fe20000010800 */
[----:B------:R-:W-:Y:S01]  /*18da0*/  FMNMX.FTZ R2, R125, R2, !PT ;  /* 0x000000027d027209 */ /* 0x000fe20007810000 */
[----:B------:R-:W-:Y:S01]  /*18db0*/  FADD.FTZ R121, -R22, R5 ;  /* 0x0000000516797221 */ /* 0x000fe20000010100 */
[-CC-:B------:R-:W-:Y:S01]  /*18dc0*/  FFMA.FTZ R95, R99, R10.reuse, -R0.reuse ;  /* 0x0000000a635f7223 */ /* 0x180fe20000010800 */
[-CC-:B------:R-:W-:Y:S01]  /*18dd0*/  FFMA.FTZ R97, R103, R10.reuse, -R0.reuse ;  /* 0x0000000a67617223 */ /* 0x180fe20000010800 */
[-CC-:B------:R-:W-:Y:S01]  /*18de0*/  FFMA.FTZ R99, R107, R10.reuse, -R0.reuse ;  /* 0x0000000a6b637223 */ /* 0x180fe20000010800 */
[----:B------:R-:W1:Y:S01]  /*18df0*/  SHFL.BFLY PT, R21, R2, 0x2, 0x1f ;  /* 0x0c401f0002157f89 */ /* 0x000e6200000e0000 */
        /* <DEDUP_REMOVED lines=14> */
[----:B------:R-:W-:Y:S01]  /*18ee0*/  FMUL.FTZ R0, R121, R10 ;  /* 0x0000000a79007220 */ /* 0x000fe20000410000 */
[----:B------:R-:W-:Y:S01]  /*18ef0*/  MUFU.EX2 R219, R219 ;  /* 0x000000db00db7308 */ /* 0x000fe20000000800 */
[----:B-1----:R-:W-:-:S07]  /*18f00*/  FMNMX.FTZ R21, R2, R21, !PT ;  /* 0x0000001502157209 */ /* 0x002fce0007810000 */
[----:B------:R-:W1:Y:S01]  /*18f10*/  MUFU.EX2 R0, R0 ;  /* 0x0000000000007308 */ /* 0x000e620000000800 */
[----:B------:R-:W2:Y:S07]  /*18f20*/  SHFL.BFLY PT, R2, R21, 0x1, 0x1f ;  /* 0x0c201f0015027f89 */ /* 0x000eae00000e0000 */
[----:B------:R-:W3:Y:S08]  /*18f30*/  MUFU.EX2 R156, R156 ;  /* 0x0000009c009c7308 */ /* 0x000ef00000000800 */
[----:B------:R-:W4:Y:S01]  /*18f40*/  MUFU.EX2 R158, R158 ;  /* 0x0000009e009e7308 */ /* 0x000f220000000800 */
[----:B-1----:R-:W-:-:S07]  /*18f50*/  FFMA.FTZ R129, R0, R4, R219 ;  /* 0x0000000400817223 */ /* 0x002fce00000100db */
[----:B------:R-:W1:Y:S01]  /*18f60*/  MUFU.EX2 R23, R23 ;  /* 0x0000001700177308 */ /* 0x000e620000000800 */
[C---:B---3--:R-:W-:Y:S01]  /*18f70*/  FADD.FTZ R129, R156.reuse, R129 ;  /* 0x000000819c817221 */ /* 0x048fe20000010000 */
[----:B------:R-:W-:Y:S02]  /*18f80*/  F2FP.BF16.F32.PACK_AB R156, R156, R219 ;  /* 0x000000db9c9c723e */ /* 0x000fe400000010ff */
[----:B--2---:R-:W-:-:S04]  /*18f90*/  FMNMX.FTZ R21, R21, R2, !PT ;  /* 0x0000000215157209 */ /* 0x004fc80007810000 */
[C---:B------:R-:W-:Y:S01]  /*18fa0*/  FSETP.NEU.FTZ.AND P2, PT, R21.reuse, -INF , PT ;  /* 0xff8000001500780b */ /* 0x040fe20003f5d000 */
[----:B------:R-:W-:Y:S01]  /*18fb0*/  FMUL.FTZ R92, R21, R10 ;  /* 0x0000000a155c7220 */ /* 0x000fe20000410000 */
[----:B------:R-:W2:Y:S01]  /*18fc0*/  MUFU.EX2 R152, R152 ;  /* 0x0000009800987308 */ /* 0x000ea20000000800 */
[----:B----4-:R-:W-:-:S03]  /*18fd0*/  FADD.FTZ R4, R158, R129 ;  /* 0x000000819e047221 */ /* 0x010fc60000010000 */
[----:B------:R-:W-:Y:S02]  /*18fe0*/  FSEL R92, R92, RZ, P2 ;  /* 0x000000ff5c5c7208 */ /* 0x000fe40001000000 */
[----:B-1----:R-:W-:Y:S02]  /*18ff0*/  F2FP.BF16.F32.PACK_AB R158, R23, R158 ;  /* 0x0000009e179e723e */ /* 0x002fe400000010ff */
[----:B------:R-:W1:Y:S01]  /*19000*/  MUFU.EX2 R91, R91 ;  /* 0x0000005b005b7308 */ /* 0x000e620000000800 */
[-CC-:B------:R-:W-:Y:S01]  /*19010*/  FFMA.FTZ R90, R93, R10.reuse, -R92.reuse ;  /* 0x0000000a5d5a7223 */ /* 0x180fe2000001085c */
[----:B------:R-:W-:Y:S01]  /*19020*/  FSEL R93, R21, RZ, P2 ;  /* 0x000000ff155d7208 */ /* 0x000fe20001000000 */
[-CC-:B------:R-:W-:Y:S01]  /*19030*/  FFMA.FTZ R121, R229, R10.reuse, -R92.reuse ;  /* 0x0000000ae5797223 */ /* 0x180fe2000001085c */
[-CC-:B------:R-:W-:Y:S01]  /*19040*/  FFMA.FTZ R22, R13, R10.reuse, -R92.reuse ;  /* 0x0000000a0d167223 */ /* 0x180fe2000001085c */
[-CC-:B------:R-:W-:Y:S01]  /*19050*/  FFMA.FTZ R11, R11, R10.reuse, -R92.reuse ;  /* 0x0000000a0b0b7223 */ /* 0x180fe2000001085c */
[-C--:B------:R-:W-:Y:S01]  /*19060*/  FFMA.FTZ R88, R89, R10.reuse, -R92 ;  /* 0x0000000a59587223 */ /* 0x080fe2000001085c */
[----:B------:R-:W-:Y:S01]  /*19070*/  FADD.FTZ R93, -R93, R6 ;  /* 0x000000065d5d7221 */ /* 0x000fe20000010100 */
[-CC-:B------:R-:W-:Y:S01]  /*19080*/  FFMA.FTZ R13, R135, R10.reuse, -R92.reuse ;  /* 0x0000000a870d7223 */ /* 0x180fe2000001085c */
[----:B------:R-:W-:Y:S01]  /*19090*/  MUFU.EX2 R121, R121 ;  /* 0x0000007900797308 */ /* 0x000fe20000000800 */
[-C--:B------:R-:W-:Y:S01]  /*190a0*/  FFMA.FTZ R98, R109, R10.reuse, -R92 ;  /* 0x0000000a6d627223 */ /* 0x080fe2000001085c */
[-C--:B------:R-:W-:Y:S01]  /*190b0*/  FMUL.FTZ R93, R93, R10.reuse ;  /* 0x0000000a5d5d7220 */ /* 0x080fe20000410000 */
[----:B------:R-:W-:Y:S01]  /*190c0*/  FADD.FTZ R109, R23, R4 ;  /* 0x00000004176d7221 */ /* 0x000fe20000010000 */
[-CC-:B------:R-:W-:Y:S01]  /*190d0*/  FFMA.FTZ R89, R157, R10.reuse, -R92.reuse ;  /* 0x0000000a9d597223 */ /* 0x180fe2000001085c */
[-CC-:B------:R-:W-:Y:S01]  /*190e0*/  FFMA.FTZ R94, R159, R10.reuse, -R92.reuse ;  /* 0x0000000a9f5e7223 */ /* 0x180fe2000001085c */
[-CC-:B------:R-:W-:Y:S01]  /*190f0*/  FFMA.FTZ R149, R199, R10.reuse, -R92.reuse ;  /* 0x0000000ac7957223 */ /* 0x180fe2000001085c */
[----:B--2---:R-:W-:Y:S01]  /*19100*/  FADD.FTZ R4, R152, R109 ;  /* 0x0000006d98047221 */ /* 0x004fe20000010000 */
[----:B------:R1:W2:Y:S01]  /*19110*/  MUFU.EX2 R2, R93 ;  /* 0x0000005d00027308 */ /* 0x0002a20000000800 */
[-CC-:B------:R-:W-:Y:S01]  /*19120*/  FFMA.FTZ R96, R155, R10.reuse, -R92.reuse ;  /* 0x0000000a9b607223 */ /* 0x180fe2000001085c */
[-CC-:B------:R-:W-:Y:S01]  /*19130*/  FFMA.FTZ R151, R207, R10.reuse, -R92.reuse ;  /* 0x0000000acf977223 */ /* 0x180fe2000001085c */
[-CC-:B------:R-:W-:Y:S01]  /*19140*/  FFMA.FTZ R105, R105, R10.reuse, -R92.reuse ;  /* 0x0000000a69697223 */ /* 0x180fe2000001085c */
[-CC-:B------:R-:W-:Y:S01]  /*19150*/  FFMA.FTZ R145, R209, R10.reuse, -R92.reuse ;  /* 0x0000000ad1917223 */ /* 0x180fe2000001085c */
[-CC-:B------:R-:W-:Y:S01]  /*19160*/  FFMA.FTZ R147, R211, R10.reuse, -R92.reuse ;  /* 0x0000000ad3937223 */ /* 0x180fe2000001085c */
[-CC-:B------:R-:W-:Y:S01]  /*19170*/  FFMA.FTZ R100, R153, R10.reuse, -R92.reuse ;  /* 0x0000000a99647223 */ /* 0x180fe2000001085c */
[-C--:B------:R-:W-:Y:S01]  /*19180*/  FFMA.FTZ R141, R117, R10.reuse, -R92 ;  /* 0x0000000a758d7223 */ /* 0x080fe2000001085c */
[----:B------:R-:W3:Y:S01]  /*19190*/  MUFU.EX2 R22, R22 ;  /* 0x0000001600167308 */ /* 0x000ee20000000800 */
[----:B-1----:R-:W-:Y:S01]  /*191a0*/  FADD.FTZ R93, R91, R4 ;  /* 0x000000045b5d7221 */ /* 0x002fe20000010000 */
[-CC-:B------:R-:W-:Y:S01]  /*191b0*/  FFMA.FTZ R12, R213, R10.reuse, -R92.reuse ;  /* 0x0000000ad50c7223 */ /* 0x180fe2000001085c */
[-CC-:B------:R-:W-:Y:S01]  /*191c0*/  FFMA.FTZ R143, R119, R10.reuse, -R92.reuse ;  /* 0x0000000a778f7223 */ /* 0x180fe2000001085c */
[-CC-:B------:R-:W-:Y:S01]  /*191d0*/  FFMA.FTZ R215, R215, R10.reuse, -R92.reuse ;  /* 0x0000000ad7d77223 */ /* 0x180fe2000001085c */
[-CC-:B------:R-:W-:Y:S01]  /*191e0*/  FFMA.FTZ R123, R123, R10.reuse, -R92.reuse ;  /* 0x0000000a7b7b7223 */ /* 0x180fe2000001085c */
[-CC-:B------:R-:W-:Y:S01]  /*191f0*/  FFMA.FTZ R217, R217, R10.reuse, -R92.reuse ;  /* 0x0000000ad9d97223 */ /* 0x180fe2000001085c */
[-CC-:B------:R-:W-:Y:S01]  /*19200*/  FFMA.FTZ R127, R127, R10.reuse, -R92.reuse ;  /* 0x0000000a7f7f7223 */ /* 0x180fe2000001085c */
[----:B------:R-:W1:Y:S01]  /*19210*/  MUFU.EX2 R11, R11 ;  /* 0x0000000b000b7308 */ /* 0x000e620000000800 */
[----:B--2---:R-:W-:Y:S01]  /*19220*/  FFMA.FTZ R3, R2, R3, R121 ;  /* 0x0000000302037223 */ /* 0x004fe20000010079 */
[----:B------:R-:W-:Y:S01]  /*19230*/  FFMA.FTZ R125, R125, R10, -R92 ;  /* 0x0000000a7d7d7223 */ /* 0x000fe2000001085c */
[C---:B------:R-:W-:Y:S01]  /*19240*/  ISETP.GT.AND P2, PT, R8.reuse, R14, PT ;  /* 0x0000000e0800720c */ /* 0x040fe20003f44270 */
[----:B------:R-:W-:Y:S01]  /*19250*/  VIADD R8, R8, 0xffffffff ;  /* 0xffffffff08087836 */ /* 0x000fe20000000000 */
[----:B------:R-:W-:-:S03]  /*19260*/  F2FP.BF16.F32.PACK_AB R152, R91, R152 ;  /* 0x000000985b98723e */ /* 0x000fc600000010ff */
[----:B------:R-:W2:Y:S01]  /*19270*/  MUFU.EX2 R88, R88 ;  /* 0x0000005800587308 */ /* 0x000ea20000000800 */
[C---:B---3--:R-:W-:Y:S01]  /*19280*/  FADD.FTZ R4, R22.reuse, R3 ;  /* 0x0000000316047221 */ /* 0x048fe20000010000 */
[----:B------:R-:W-:Y:S01]  /*19290*/  F2FP.BF16.F32.PACK_AB R157, R22, R121 ;  /* 0x00000079169d723e */ /* 0x000fe200000010ff */
[----:B------:R-:W-:-:S05]  /*192a0*/  IMAD.MOV.U32 R22, RZ, RZ, R15 ;  /* 0x000000ffff167224 */ /* 0x000fca00078e000f */
[----:B------:R-:W3:Y:S01]  /*192b0*/  MUFU.EX2 R13, R13 ;  /* 0x0000000d000d7308 */ /* 0x000ee20000000800 */
[----:B-1----:R-:W-:-:S07]  /*192c0*/  FADD.FTZ R3, R11, R4 ;  /* 0x000000040b037221 */ /* 0x002fce0000010000 */
[----:B------:R-:W1:Y:S01]  /*192d0*/  MUFU.EX2 R90, R90 ;  /* 0x0000005a005a7308 */ /* 0x000e620000000800 */
[C---:B--2---:R-:W-:Y:S01]  /*192e0*/  FADD.FTZ R4, R88.reuse, R3 ;  /* 0x0000000358047221 */ /* 0x044fe20000010000 */
[----:B------:R-:W-:-:S06]  /*192f0*/  F2FP.BF16.F32.PACK_AB R159, R88, R11 ;  /* 0x0000000b589f723e */ /* 0x000fcc00000010ff */
[----:B------:R-:W2:Y:S01]  /*19300*/  MUFU.EX2 R154, R154 ;  /* 0x0000009a009a7308 */ /* 0x000ea20000000800 */
[----:B---3--:R-:W-:-:S07]  /*19310*/  FADD.FTZ R3, R13, R4 ;  /* 0x000000040d037221 */ /* 0x008fce0000010000 */
[----:B------:R-:W3:Y:S01]  /*19320*/  MUFU.EX2 R89, R89 ;  /* 0x0000005900597308 */ /* 0x000ee20000000800 */
[C---:B-1----:R-:W-:Y:S01]  /*19330*/  FADD.FTZ R4, R90.reuse, R3 ;  /* 0x000000035a047221 */ /* 0x042fe20000010000 */
[----:B------:R-:W-:-:S06]  /*19340*/  F2FP.BF16.F32.PACK_AB R153, R90, R13 ;  /* 0x0000000d5a99723e */ /* 0x000fcc00000010ff */
[----:B------:R-:W1:Y:S01]  /*19350*/  MUFU.EX2 R95, R95 ;  /* 0x0000005f005f7308 */ /* 0x000e620000000800 */
[----:B--2---:R-:W-:-:S07]  /*19360*/  FADD.FTZ R102, R154, R93 ;  /* 0x0000005d9a667221 */ /* 0x004fce0000010000 */
[----:B------:R-:W2:Y:S01]  /*19370*/  MUFU.EX2 R94, R94 ;  /* 0x0000005e005e7308 */ /* 0x000ea20000000800 */
[----:B---3--:R-:W-:-:S07]  /*19380*/  FADD.FTZ R3, R89, R4 ;  /* 0x0000000459037221 */ /* 0x008fce0000010000 */
[----:B------:R-:W3:Y:S01]  /*19390*/  MUFU.EX2 R148, R148 ;  /* 0x0000009400947308 */ /* 0x000ee20000000800 */
[C---:B-1----:R-:W-:Y:S01]  /*193a0*/  FADD.FTZ R93, R95.reuse, R102 ;  /* 0x000000665f5d7221 */ /* 0x042fe20000010000 */
[----:B------:R-:W-:-:S06]  /*193b0*/  F2FP.BF16.F32.PACK_AB R154, R95, R154 ;  /* 0x0000009a5f9a723e */ /* 0x000fcc00000010ff */
[----:B------:R-:W1:Y:S01]  /*193c0*/  MUFU.EX2 R149, R149 ;  /* 0x0000009500957308 */ /* 0x000e620000000800 */
[C---:B--2---:R-:W-:Y:S01]  /*193d0*/  FADD.FTZ R4, R94.reuse, R3 ;  /* 0x000000035e047221 */ /* 0x044fe20000010000 */
[----:B------:R-:W-:-:S06]  /*193e0*/  F2FP.BF16.F32.PACK_AB R155, R94, R89 ;  /* 0x000000595e9b723e */ /* 0x000fcc00000010ff */
[----:B------:R-:W2:Y:S01]  /*193f0*/  MUFU.EX2 R97, R97 ;  /* 0x0000006100617308 */ /* 0x000ea20000000800 */
[----:B---3--:R-:W-:-:S07]  /*19400*/  FADD.FTZ R102, R148, R93 ;  /* 0x0000005d94667221 */ /* 0x008fce0000010000 */
[----:B------:R-:W3:Y:S01]  /*19410*/  MUFU.EX2 R96, R96 ;  /* 0x0000006000607308 */ /* 0x000ee20000000800 */
[----:B-1----:R-:W-:-:S07]  /*19420*/  FADD.FTZ R3, R149, R4 ;  /* 0x0000000495037221 */ /* 0x002fce0000010000 */
[----:B------:R-:W1:Y:S01]  /*19430*/  MUFU.EX2 R150, R150 ;  /* 0x0000009600967308 */ /* 0x000e620000000800 */
[C---:B--2---:R-:W-:Y:S01]  /*19440*/  FADD.FTZ R93, R97.reuse, R102 ;  /* 0x00000066615d7221 */ /* 0x044fe20000010000 */
[----:B------:R-:W-:-:S06]  /*19450*/  F2FP.BF16.F32.PACK_AB R148, R97, R148 ;  /* 0x000000946194723e */ /* 0x000fcc00000010ff */
[----:B------:R-:W2:Y:S01]  /*19460*/  MUFU.EX2 R151, R151 ;  /* 0x0000009700977308 */ /* 0x000ea20000000800 */
[C---:B---3--:R-:W-:Y:S01]  /*19470*/  FADD.FTZ R4, R96.reuse, R3 ;  /* 0x0000000360047221 */ /* 0x048fe20000010000 */
[----:B------:R-:W-:-:S06]  /*19480*/  F2FP.BF16.F32.PACK_AB R149, R96, R149 ;  /* 0x000000956095723e */ /* 0x000fcc00000010ff */
[----:B------:R-:W3:Y:S01]  /*19490*/  MUFU.EX2 R99, R99 ;  /* 0x0000006300637308 */ /* 0x000ee20000000800 */
[----:B-1----:R-:W-:-:S07]  /*194a0*/  FADD.FTZ R102, R150, R93 ;  /* 0x0000005d96667221 */ /* 0x002fce0000010000 */
[----:B------:R-:W1:Y:S01]  /*194b0*/  MUFU.EX2 R6, R105 ;  /* 0x0000006900067308 */ /* 0x000e620000000800 */
[----:B--2---:R-:W-:-:S07]  /*194c0*/  FADD.FTZ R3, R151, R4 ;  /* 0x0000000497037221 */ /* 0x004fce0000010000 */
[----:B------:R-:W2:Y:S01]  /*194d0*/  MUFU.EX2 R144, R144 ;  /* 0x0000009000907308 */ /* 0x000ea20000000800 */
[C---:B---3--:R-:W-:Y:S01]  /*194e0*/  FADD.FTZ R93, R99.reuse, R102 ;  /* 0x00000066635d7221 */ /* 0x048fe20000010000 */
[----:B------:R-:W-:-:S06]  /*194f0*/  F2FP.BF16.F32.PACK_AB R150, R99, R150 ;  /* 0x000000966396723e */ /* 0x000fcc00000010ff */
[----:B------:R-:W3:Y:S01]  /*19500*/  MUFU.EX2 R145, R145 ;  /* 0x0000009100917308 */ /* 0x000ee20000000800 */
[C---:B-1----:R-:W-:Y:S01]  /*19510*/  FADD.FTZ R4, R6.reuse, R3 ;  /* 0x0000000306047221 */ /* 0x042fe20000010000 */
[----:B------:R-:W-:Y:S01]  /*19520*/  F2FP.BF16.F32.PACK_AB R151, R6, R151 ;  /* 0x000000970697723e */ /* 0x000fe200000010ff */
[----:B------:R-:W-:-:S05]  /*19530*/  IMAD.MOV.U32 R6, RZ, RZ, R21 ;  /* 0x000000ffff067224 */ /* 0x000fca00078e0015 */
        /* <DEDUP_REMOVED lines=37> */
[----:B0-----:R-:W0:Y:S01]  /*19790*/  MUFU.EX2 R104, R123 ;  /* 0x0000007b00687308 */ /* 0x001e220000000800 */
[C---:B--2---:R-:W-:Y:S01]  /*197a0*/  FADD.FTZ R3, R92.reuse, R3 ;  /* 0x000000035c037221 */ /* 0x044fe20000010000 */
[----:B------:R-:W-:-:S06]  /*197b0*/  F2FP.BF16.F32.PACK_AB R143, R92, R143 ;  /* 0x0000008f5c8f723e */ /* 0x000fcc00000010ff */
[----:B------:R-:W1:Y:S01]  /*197c0*/  MUFU.EX2 R115, R115 ;  /* 0x0000007300737308 */ /* 0x000e620000000800 */
[----:B---3--:R-:W-:-:S07]  /*197d0*/  FADD.FTZ R102, R136, R23 ;  /* 0x0000001788667221 */ /* 0x008fce0000010000 */
        /* <DEDUP_REMOVED lines=9> */
[----:B0-----:R-:W-:Y:S01]  /*19870*/  FADD.FTZ R102, R138, R23 ;  /* 0x000000178a667221 */ /* 0x001fe20000010000 */
[----:B------:R-:W-:-:S06]  /*19880*/  IMAD.MOV.U32 R23, RZ, RZ, R20 ;  /* 0x000000ffff177224 */ /* 0x000fcc00078e0014 */
[----:B------:R-:W0:Y:S01]  /*19890*/  MUFU.EX2 R125, R125 ;  /* 0x0000007d007d7308 */ /* 0x000e220000000800 */
[----:B-1----:R-:W-:Y:S01]  /*198a0*/  FADD.FTZ R3, R106, R3 ;  /* 0x000000036a037221 */ /* 0x002fe20000010000 */
[C---:B--2---:R-:W-:Y:S01]  /*198b0*/  FADD.FTZ R4, R5.reuse, R102 ;  /* 0x0000006605047221 */ /* 0x044fe20000010000 */
[----:B------:R-:W-:Y:S01]  /*198c0*/  F2FP.BF16.F32.PACK_AB R138, R5, R138 ;  /* 0x0000008a058a723e */ /* 0x000fe200000010ff */
[----:B------:R-:W-:Y:S02]  /*198d0*/  IMAD.MOV.U32 R5, RZ, RZ, R101 ;  /* 0x000000ffff057224 */ /* 0x000fe400078e0065 */
[C---:B0-----:R-:W-:Y:S01]  /*198e0*/  FADD.FTZ R3, R125.reuse, R3 ;  /* 0x000000037d037221 */ /* 0x041fe20000010000 */
[----:B------:R-:W-:Y:S01]  /*198f0*/  F2FP.BF16.F32.PACK_AB R139, R125, R106 ;  /* 0x0000006a7d8b723e */ /* 0x000fe200000010ff */
[----:B------:R-:W-:Y:S06]  /*19900*/  @P2 BRA `(.L_x_1881) ;  /* 0xffffffc800442947 */ /* 0x000fec000383ffff */
[----:B------:R-:W-:Y:S05]  /*19910*/  BSYNC B1 ;  /* 0x0000000000017941 */ /* 0x000fea0003800000 */
.L_x_1862:
[----:B------:R-:W-:Y:S02]  /*19920*/  IMAD.MOV.U32 R6, RZ, RZ, R21 ;  /* 0x000000ffff067224 */ /* 0x000fe400078e0015 */
[----:B------:R-:W-:Y:S02]  /*19930*/  IMAD.MOV.U32 R5, RZ, RZ, R101 ;  /* 0x000000ffff057224 */ /* 0x000fe400078e0065 */
[----:B------:R-:W-:Y:S02]  /*19940*/  IMAD.MOV.U32 R22, RZ, RZ, R15 ;  /* 0x000000ffff167224 */ /* 0x000fe400078e000f */
[----:B------:R-:W-:-:S07]  /*19950*/  IMAD.MOV.U32 R23, RZ, RZ, R20 ;  /* 0x000000ffff177224 */ /* 0x000fce00078e0014 */
.L_x_1861:
[----:B------:R-:W-:Y:S05]  /*19960*/  BSYNC B0 ;  /* 0x0000000000007941 */ /* 0x000fea0003800000 */
.L_x_1860:
        /* <DEDUP_REMOVED lines=24> */
.L_x_1884:
[----:B------:R-:W-:-:S13]  /*19af0*/  ISETP.NE.AND P2, PT, R14, 0x1, PT ;  /* 0x000000010e00780c */ /* 0x000fda0003f45270 */
[----:B------:R-:W0:Y:S02]  /*19b00*/  @P2 LDC.64 R12, c[0x0][0x9e8] ;  /* 0x00027a00ff0c2b82 */ /* 0x000e240000000a00 */
[----:B0-----:R-:W-:-:S05]  /*19b10*/  @P2 IMAD.HI.U32 R12, R9, R12, RZ ;  /* 0x0000000c090c2227 */ /* 0x001fca00078e00ff */
[----:B------:R-:W-:-:S07]  /*19b20*/  @P2 SHF.R.U32.HI R9, RZ, R13, R12 ;  /* 0x0000000dff092219 */ /* 0x000fce000001160c */
.L_x_1885:
[----:B------:R-:W-:Y:S05]  /*19b30*/  BSYNC B0 ;  /* 0x0000000000007941 */ /* 0x000fea0003800000 */
.L_x_1883:
[----:B------:R-:W-:-:S05]  /*19b40*/  IMAD R12, R9, R14, RZ ;  /* 0x0000000e090c7224 */ /* 0x000fca00078e02ff */
[----:B------:R-:W-:-:S07]  /*19b50*/  VIMNMX R11, R11, R12, !PT ;  /* 0x0000000c0b0b7248 */ /* 0x000fce0007fe0100 */
.L_x_1882:
[----:B------:R-:W-:Y:S01]  /*19b60*/  VIADD R11, R11, 0x5f ;  /* 0x0000005f0b0b7836 */ /* 0x000fe20000000000 */
[----:B------:R-:W-:Y:S03]  /*19b70*/  BSSY B0, `(.L_x_1886) ;  /* 0x0000265000007945 */ /* 0x000fe60003800000 */
[----:B------:R-:W-:-:S05]  /*19b80*/  IMAD.HI R11, R11, 0x2aaaaaab, RZ ;  /* 0x2aaaaaab0b0b7827 */ /* 0x000fca00078e02ff */
[----:B------:R-:W-:-:S04]  /*19b90*/  SHF.R.U32.HI R12, RZ, 0x1f, R11 ;  /* 0x0000001fff0c7819 */ /* 0x000fc8000001160b */
[----:B------:R-:W-:-:S04]  /*19ba0*/  LEA.HI.SX32 R12, R11, R12, 0x1c ;  /* 0x0000000c0b0c7211 */ /* 0x000fc800078fe2ff */
[----:B------:R-:W-:-:S04]  /*19bb0*/  VIMNMX R15, R179, R12, !PT ;  /* 0x0000000cb30f7248 */ /* 0x000fc80007fe0100 */
[----:B------:R-:W-:-:S13]  /*19bc0*/  ISETP.GE.AND P2, PT, R8, R15, PT ;  /* 0x0000000f0800720c */ /* 0x000fda0003f46270 */
[----:B------:R-:W-:Y:S05]  /*19bd0*/  @!P2 BRA `(.L_x_1887) ;  /* 0x000000240078a947 */ /* 0x000fea0003800000 */
[----:B------:R-:W-:Y:S01]  /*19be0*/  BSSY B1, `(.L_x_1887) ;  /* 0x000025d000017945 */ /* 0x000fe20003800000 */
[----:B------:R-:W-:Y:S02]  /*19bf0*/  IMAD.MOV.U32 R13, RZ, RZ, R6 ;  /* 0x000000ffff0d7224 */ /* 0x000fe400078e0006 */
[----:B------:R-:W-:Y:S02]  /*19c00*/  IMAD.MOV.U32 R12, RZ, RZ, R5 ;  /* 0x000000ffff0c7224 */ /* 0x000fe400078e0005 */
[----:B------:R-:W-:Y:S02]  /*19c10*/  IMAD.MOV.U32 R20, RZ, RZ, R8 ;  /* 0x000000ffff147224 */ /* 0x000fe400078e0008 */
[----:B------:R-:W-:Y:S02]  /*19c20*/  IMAD.MOV.U32 R198, RZ, RZ, R23 ;  /* 0x000000ffffc67224 */ /* 0x000fe400078e0017 */
[----:B------:R-:W-:-:S07]  /*19c30*/  IMAD.MOV.U32 R199, RZ, RZ, R22 ;  /* 0x000000ffffc77224 */ /* 0x000fce00078e0016 */
.L_x_1898:
[----:B------:R-:W-:-:S05]  /*19c40*/  VIADD R21, R199, 0x1 ;  /* 0x00000001c7157836 */ /* 0x000fca0000000000 */
[----:B------:R-:W-:-:S04]  /*19c50*/  ISETP.NE.AND P2, PT, R21, 0x2, PT ;  /* 0x000000021500780c */ /* 0x000fc80003f45270 */
[----:B------:R-:W-:Y:S02]  /*19c60*/  SEL R21, R21, RZ, P2 ;  /* 0x000000ff15157207 */ /* 0x000fe40001000000 */
[----:B------:R-:W-:-:S03]  /*19c70*/  SEL R23, RZ, 0x1, P2 ;  /* 0x00000001ff177807 */ /* 0x000fc60001000000 */
[----:B------:R-:W-:Y:S01]  /*19c80*/  IMAD.MOV.U32 R22, RZ, RZ, R21 ;  /* 0x000000ffff167224 */ /* 0x000fe200078e0015 */
[----:B------:R-:W-:Y:S01]  /*19c90*/  LOP3.LUT R23, R198, R23, RZ, 0x3c, !PT ;  /* 0x00000017c6177212 */ /* 0x000fe200078e3cff */
[----:B------:R-:W-:Y:S06]  /*19ca0*/  @!P0 BRA `(.L_x_1888) ;  /* 0x0000000000048947 */ /* 0x000fec0003800000 */
[----:B------:R-:W-:Y:S01]  /*19cb0*/  BPT.TRAP 0x1 ;  /* 0x000000040000795c */ /* 0x000fe20000300000 */
.L_x_1888:
[----:B------:R-:W-:Y:S01]  /*19cc0*/  IMAD R5, R22, 0x8, R16 ;  /* 0x0000000816057824 */ /* 0x000fe200078e0210 */
[----:B------:R-:W-:-:S04]  /*19cd0*/  SHF.L.U32 R6, R23, 0x1f, RZ ;  /* 0x0000001f17067819 */ /* 0x000fc800000006ff */
[----:B------:R0:W1:Y:S01]  /*19ce0*/  SYNCS.PHASECHK.TRANS64.TRYWAIT P2, [R5+URZ+0x2a830], R6 ;  /* 0x02a83006050075a7 */ /* 0x000062000804017f */
[----:B------:R-:W-:Y:S05]  /*19cf0*/  @!P0 BRA `(.L_x_1889) ;  /* 0x0000000000048947 */ /* 0x000fea0003800000 */
[----:B------:R-:W-:Y:S01]  /*19d00*/  BPT.TRAP 0x1 ;  /* 0x000000040000795c */ /* 0x000fe20000300000 */
.L_x_1889:
[----:B------:R-:W-:Y:S01]  /*19d10*/  BSSY B2, `(.L_x_1890) ;  /* 0x0000006000027945 */ /* 0x000fe20003800000 */
[----:B------:R-:W-:Y:S02]  /*19d20*/  IMAD R8, R22, 0x900, R7 ;  /* 0x0000090016087824 */ /* 0x000fe400078e0207 */
[----:B------:R-:W-:Y:S01]  /*19d30*/  IMAD.MOV.U32 R9, RZ, RZ, 0x40000040 ;  /* 0x40000040ff097424 */ /* 0x000fe200078e00ff */
[----:B-1----:R-:W-:Y:S06]  /*19d40*/  @P2 BRA `(.L_x_1891) ;  /* 0x0000000000082947 */ /* 0x002fec0003800000 */
[----:B------:R-:W1:Y:S02]  /*19d50*/  SYNCS.PHASECHK.TRANS64.TRYWAIT P2, [R5+URZ+0x2a830], R6 ;  /* 0x02a83006050075a7 */ /* 0x000e64000804017f */
[----:B-1----:R-:W-:Y:S05]  /*19d60*/  @!P2 BRA `(.L_x_1892) ;  /* 0x000001180024a947 */ /* 0x002fea0003800000 */
.L_x_1891:
[----:B------:R-:W-:Y:S05]  /*19d70*/  BSYNC B2 ;  /* 0x0000000000027941 */ /* 0x000fea0003800000 */
.L_x_1890:
[----:B------:R-:W2:Y:S04]  /*19d80*/  LDL.64 R88, [R1+0x38] ;  /* 0x0000380001587983 */ /* 0x000ea80000100a00 */
[----:B------:R-:W3:Y:S04]  /*19d90*/  LDL.64 R218, [R1+0x30] ;  /* 0x0000300001da7983 */ /* 0x000ee80000100a00 */
[----:B------:R-:W4:Y:S01]  /*19da0*/  LDL.64 R216, [R1+0x28] ;  /* 0x0000280001d87983 */ /* 0x000f220000100a00 */
[----:B------:R-:W-:-:S03]  /*19db0*/  R2UR UR6, R8 ;  /* 0x00000000080672ca */ /* 0x000fc600000e0000 */
[----:B------:R-:W5:Y:S01]  /*19dc0*/  LDL.64 R214, [R1+0x20] ;  /* 0x0000200001d67983 */ /* 0x000f620000100a00 */
[----:B------:R-:W-:Y:S01]  /*19dd0*/  R2UR UR7, R9 ;  /* 0x00000000090772ca */ /* 0x000fe200000e0000 */
[----:B------:R-:W-:Y:S02]  /*19de0*/  VIADD R10, R8, 0x2 ;  /* 0x00000002080a7836 */ /* 0x000fe40000000000 */
        /* <DEDUP_REMOVED lines=172> */
.L_x_1893:
[----:B01----:R-:W-:Y:S01]  /*1a8b0*/  SHF.L.U32 R5, R198, 0x1f, RZ ;  /* 0x0000001fc6057819 */ /* 0x003fe200000006ff */
[----:B------:R-:W-:-:S04]  /*1a8c0*/  IMAD R198, R199, 0x8, R16 ;  /* 0x00000008c7c67824 */ /* 0x000fc800078e0210 */
[----:B------:R0:W1:Y:S01]  /*1a8d0*/  SYNCS.PHASECHK.TRANS64.TRYWAIT P2, [R198+URZ+0x2a850], R5 ;  /* 0x02a85005c60075a7 */ /* 0x000062000804017f */
[----:B------:R-:W-:Y:S05]  /*1a8e0*/  @!P0 BRA `(.L_x_1894) ;  /* 0x0000000000048947 */ /* 0x000fea0003800000 */
[----:B------:R-:W-:Y:S01]  /*1a8f0*/  BPT.TRAP 0x1 ;  /* 0x000000040000795c */ /* 0x000fe20000300000 */
.L_x_1894:
[----:B------:R-:W-:Y:S04]  /*1a900*/  BSSY B2, `(.L_x_1895) ;  /* 0x0000004000027945 */ /* 0x000fe80003800000 */
[----:B-1----:R-:W-:Y:S05]  /*1a910*/  @P2 BRA `(.L_x_1896) ;  /* 0x0000000000082947 */ /* 0x002fea0003800000 */
[----:B------:R-:W1:Y:S02]  /*1a920*/  SYNCS.PHASECHK.TRANS64.TRYWAIT P2, [R198+URZ+0x2a850], R5 ;  /* 0x02a85005c60075a7 */ /* 0x000e64000804017f */
[----:B-1----:R-:W-:Y:S05]  /*1a930*/  @!P2 BRA `(.L_x_1897) ;  /* 0x0000010c0044a947 */ /* 0x002fea0003800000 */
.L_x_1896:
[----:B------:R-:W-:Y:S05]  /*1a940*/  BSYNC B2 ;  /* 0x0000000000027941 */ /* 0x000fea0003800000 */
.L_x_1895:
[----:B------:R-:W-:Y:S01]  /*1a950*/  VIADD R0, R16, 0x400 ;  /* 0x0000040010007836 */ /* 0x000fe20000000000 */
        /* <DEDUP_REMOVED lines=9> */
[----:B------:R-:W0:Y:S01]  /*1a9f0*/  MUFU.TANH R2, R2 ;  /* 0x0000000200027308 */ /* 0x000e220000002400 */
[----:B------:R-:W-:Y:S01]  /*1aa00*/  FMUL.FTZ R207, R93, UR51 ;  /* 0x000000335dcf7c20 */ /* 0x000fe20008410000 */
[----:B------:R-:W-:Y:S01]  /*1aa10*/  FMUL.FTZ R93, R95, UR51 ;  /* 0x000000335f5d7c20 */ /* 0x000fe20008410000 */
[----:B------:R-:W-:Y:S01]  /*1aa20*/  LOP3.LUT R0, R0, 0x3000000, RZ, 0xfc, !PT ;  /* 0x0300000000007812 */ /* 0x000fe200078efcff */
[----:B------:R-:W-:Y:S01]  /*1aa30*/  FMUL.FTZ R95, R96, UR51 ;  /* 0x00000033605f7c20 */ /* 0x000fe20008410000 */
[----:B------:R-:W-:Y:S01]  /*1aa40*/  FMUL.FTZ R97, R97, UR51 ;  /* 0x0000003361617c20 */ /* 0x000fe20008410000 */
[----:B------:R-:W-:Y:S01]  /*1aa50*/  FMUL.FTZ R209, R105, UR51 ;  /* 0x0000003369d17c20 */ /* 0x000fe20008410000 */
[----:B------:R-:W-:Y:S01]  /*1aa60*/  FMUL.FTZ R211, R108, UR51 ;  /* 0x000000336cd37c20 */ /* 0x000fe20008410000 */
[----:B------:R-:W-:Y:S01]  /*1aa70*/  IMAD R8, R199, 0x600, R0 ;  /* 0x00000600c7087824 */ /* 0x000fe200078e0200 */
[----:B------:R-:W2:Y:S01]  /*1aa80*/  MUFU.TANH R6, R6 ;  /* 0x0000000600067308 */ /* 0x000ea20000002400 */
[----:B------:R-:W-:Y:S01]  /*1aa90*/  FMUL.FTZ R199, R104, UR51 ;  /* 0x0000003368c77c20 */ /* 0x000fe20008410000 */
[----:B------:R-:W-:Y:S01]  /*1aaa0*/  FMUL.FTZ R213, R109, UR51 ;  /* 0x000000336dd57c20 */ /* 0x000fe20008410000 */
[C---:B------:R-:W-:Y:S01]  /*1aab0*/  VIADD R10, R8.reuse, 0x80 ;  /* 0x00000080080a7836 */ /* 0x040fe20000000000 */
[----:B------:R-:W-:Y:S01]  /*1aac0*/  R2UR UR6, R8 ;  /* 0x00000000080672ca */ /* 0x000fe200000e0000 */
[----:B------:R-:W-:Y:S01]  /*1aad0*/  FMUL.FTZ R215, R112, UR51 ;  /* 0x0000003370d77c20 */ /* 0x000fe20008410000 */
[----:B------:R-:W-:Y:S01]  /*1aae0*/  FMUL.FTZ R113, R113, UR51 ;  /* 0x0000003371717c20 */ /* 0x000fe20008410000 */
[----:B------:R-:W-:Y:S01]  /*1aaf0*/  FMUL.FTZ R217, R116, UR51 ;  /* 0x0000003374d97c20 */ /* 0x000fe20008410000 */
[----:B------:R-:W3:Y:S01]  /*1ab00*/  MUFU.TANH R89, R89 ;  /* 0x0000005900597308 */ /* 0x000ee20000002400 */
        /* <DEDUP_REMOVED lines=8> */
[----:B------:R-:W-:Y:S01]  /*1ab90*/  HGMMA.64x128x16.F32.BF16 R24, R156, gdesc[UR4].tnspB, R24, gsb0 ;  /* 0x41e000049c187df0 */ /* 0x000fe20008001818 */
[----:B------:R-:W-:Y:S01]  /*1aba0*/  R2UR UR6, R10 ;  /* 0x000000000a0672ca */ /* 0x000fe200000e0000 */
[----:B------:R-:W-:Y:S01]  /*1abb0*/  FMUL.FTZ R133, R133, UR51 ;  /* 0x0000003385857c20 */ /* 0x000fe20008410000 */
[----:B------:R-:W-:Y:S01]  /*1abc0*/  R2UR UR7, R11 ;  /* 0x000000000b0772ca */ /* 0x000fe200000e0000 */
[----:B------:R-:W-:Y:S01]  /*1abd0*/  VIADD R10, R8, 0x100 ;  /* 0x00000100080a7836 */ /* 0x000fe20000000000 */
[----:B--2---:R-:W-:Y:S01]  /*1abe0*/  FMNMX.FTZ R0, R6, R5, !PT ;  /* 0x0000000506007209 */ /* 0x004fe20007810000 */
[----:B------:R-:W-:Y:S01]  /*1abf0*/  IMAD.MOV.U32 R11, RZ, RZ, 0x40000040 ;  /* 0x40000040ff0b7424 */ /* 0x000fe200078e00ff */
[----:B------:R-:W1:Y:S01]  /*1ac00*/  MUFU.TANH R95, R95 ;  /* 0x0000005f005f7308 */ /* 0x000e620000002400 */
[----:B------:R-:W-:Y:S01]  /*1ac10*/  FMUL.FTZ R90, R90, UR51 ;  /* 0x000000335a5a7c20 */ /* 0x000fe20008410000 */
[----:B---3--:R-:W-:Y:S01]  /*1ac20*/  FMNMX.FTZ R0, R89, R0, !PT ;  /* 0x0000000059007209 */ /* 0x008fe20007810000 */
[----:B------:R-:W-:Y:S01]  /*1ac30*/  FMUL.FTZ R91, R91, UR51 ;  /* 0x000000335b5b7c20 */ /* 0x000fe20008410000 */
[----:B------:R-:W-:Y:S01]  /*1ac40*/  FMUL.FTZ R92, R94, UR51 ;  /* 0x000000335e5c7c20 */ /* 0x000fe20008410000 */
[----:B------:R-:W-:Y:S01]  /*1ac50*/  FMUL.FTZ R9, R98, UR51 ;  /* 0x0000003362097c20 */ /* 0x000fe20008410000 */
[----:B------:R-:W-:Y:S01]  /*1ac60*/  FMUL.FTZ R99, R99, UR51 ;  /* 0x0000003363637c20 */ /* 0x000fe20008410000 */
[----:B------:R-:W-:Y:S01]  /*1ac70*/  FMUL.FTZ R103, R103, UR51 ;  /* 0x0000003367677c20 */ /* 0x000fe20008410000 */
[----:B------:R-:W2:Y:S01]  /*1ac80*/  MUFU.TANH R97, R97 ;  /* 0x0000006100617308 */ /* 0x000ea20000002400 */
[----:B0-----:R-:W-:Y:S01]  /*1ac90*/  FMNMX.FTZ R0, R207, R0, !PT ;  /* 0x00000000cf007209 */ /* 0x001fe20007810000 */
[----:B------:R-:W-:Y:S01]  /*1aca0*/  FMUL.FTZ R105, R106, UR51 ;  /* 0x000000336a697c20 */ /* 0x000fe20008410000 */
[----:B------:R-:W-:Y:S01]  /*1acb0*/  FMUL.FTZ R107, R107, UR51 ;  /* 0x000000336b6b7c20 */ /* 0x000fe20008410000 */
[----:B------:R-:W-:Y:S01]  /*1acc0*/  FMUL.FTZ R109, R110, UR51 ;  /* 0x000000336e6d7c20 */ /* 0x000fe20008410000 */
[----:B------:R-:W-:-:S02]  /*1acd0*/  VIADD R88, R8, 0x180 ;  /* 0x0000018008587836 */ /* 0x000fc40000000000 */
[----:B------:R-:W-:Y:S01]  /*1ace0*/  FMUL.FTZ R111, R111, UR51 ;  /* 0x000000336f6f7c20 */ /* 0x000fe20008410000 */
[----:B------:R-:W-:Y:S01]  /*1acf0*/  FMUL.FTZ R129, R114, UR51 ;  /* 0x0000003372817c20 */ /* 0x000fe20008410000 */
[----:B------:R-:W-:Y:S01]  /*1ad00*/  MUFU.TANH R199, R199 ;  /* 0x000000c700c77308 */ /* 0x000fe20000002400 */
[----:B-1----:R-:W-:Y:S01]  /*1ad10*/  FMNMX.FTZ R0, R95, R0, !PT ;  /* 0x000000005f007209 */ /* 0x002fe20007810000 */
        /* <DEDUP_REMOVED lines=9> */
[----:B------:R-:W-:Y:S01]  /*1adb0*/  ISETP.GT.AND P2, PT, R20, R15, PT ;  /* 0x0000000f1400720c */ /* 0x000fe20003f44270 */
[----:B------:R-:W-:-:S04]  /*1adc0*/  @!P1 VIADD R198, R198, 0x2a860 ;  /* 0x0002a860c6c69836 */ /* 0x000fc80000000000 */
[----:B------:R-:W-:Y:S01]  /*1add0*/  MUFU.TANH R211, R211 ;  /* 0x000000d300d37308 */ /* 0x000fe20000002400 */
[----:B------:R-:W-:-:S07]  /*1ade0*/  @!P1 PRMT R198, RZ, 0x654, R198 ;  /* 0x00000654ffc69816 */ /* 0x000fce00000000c6 */
        /* <DEDUP_REMOVED lines=17> */
[----:B------:R-:W-:Y:S01]  /*1af00*/  FMUL.FTZ R101, R102, UR51 ;  /* 0x0000003366657c20 */ /* 0x000fe20008410000 */
[----:B------:R-:W-:Y:S01]  /*1af10*/  HGMMA.64x128x16.F32.BF16 R24, R152, gdesc[UR4].tnspB, R24, gsb0 ;  /* 0x41e0000498187df0 */ /* 0x000fe20008001818 */
[----:B------:R-:W-:Y:S01]  /*1af20*/  R2UR UR6, R10 ;  /* 0x000000000a0672ca */ /* 0x000fe200000e0000 */
[----:B------:R-:W-:Y:S01]  /*1af30*/  IMAD.U32 R10, RZ, RZ, UR42 ;  /* 0x0000002aff0a7e24 */ /* 0x000fe2000f8e00ff */
[----:B------:R-:W-:Y:S01]  /*1af40*/  R2UR UR7, R11 ;  /* 0x000000000b0772ca */ /* 0x000fe200000e0000 */
[----:B------:R-:W-:Y:S02]  /*1af50*/  FMUL.FTZ R11, R119, UR51 ;  /* 0x00000033770b7c20 */ /* 0x000fe40008410000 */
[----:B------:R-:W0:Y:S01]  /*1af60*/  MUFU.TANH R157, R157 ;  /* 0x0000009d009d7308 */ /* 0x000e220000002400 */
[----:B------:R-:W-:-:S07]  /*1af70*/  FMUL.FTZ R119, R122, UR51 ;  /* 0x000000337a777c20 */ /* 0x000fce0008410000 */
[----:B------:R-:W1:Y:S08]  /*1af80*/  MUFU.TANH R159, R159 ;  /* 0x0000009f009f7308 */ /* 0x000e700000002400 */
[----:B------:R-:W-:Y:S01]  /*1af90*/  MUFU.TANH R93, R93 ;  /* 0x0000005d005d7308 */ /* 0x000fe20000002400 */
[----:B0-----:R-:W-:-:S07]  /*1afa0*/  FMNMX.FTZ R0, R157, R0, !PT ;  /* 0x000000009d007209 */ /* 0x001fce0007810000 */
        /* <DEDUP_REMOVED lines=25> */
[----:B------:R-:W-:Y:S01]  /*1b140*/  FMUL.FTZ R155, R121, UR51 ;  /* 0x00000033799b7c20 */ /* 0x000fe20008410000 */
[----:B------:R-:W-:Y:S01]  /*1b150*/  FMUL.FTZ R121, R124, UR51 ;  /* 0x000000337c797c20 */ /* 0x000fe20008410000 */
[----:B------:R-:W-:-:S03]  /*1b160*/  WARPGROUP.ARRIVE ;  /* 0x00000000000079c5 */ /* 0x000fc60000000000 */
[----:B------:R-:W0:Y:S03]  /*1b170*/  MUFU.TANH R153, R120 ;  /* 0x0000007800997308 */ /* 0x000e260000002400 */
[----:B------:R-:W-:Y:S01]  /*1b180*/  HGMMA.64x128x16.F32.BF16 R24, R148, gdesc[UR4].tnspB, R24, gsb0 ;  /* 0x41e0000494187df0 */ /* 0x000fe20008001818 */
[----:B------:R-:W-:Y:S01]  /*1b190*/  R2UR UR6, R88 ;  /* 0x00000000580672ca */ /* 0x000fe200000e0000 */
[C---:B------:R-:W-:Y:S02]  /*1b1a0*/  VIADD R88, R8.reuse, 0x200 ;  /* 0x0000020008587836 */ /* 0x040fe40000000000 */
[----:B------:R-:W-:Y:S01]  /*1b1b0*/  VIADD R8, R8, 0x280 ;  /* 0x0000028008087836 */ /* 0x000fe20000000000 */
[----:B------:R-:W1:Y:S08]  /*1b1c0*/  MUFU.TANH R155, R155 ;  /* 0x0000009b009b7308 */ /* 0x000e700000002400 */
[----:B------:R-:W2:Y:S01]  /*1b1d0*/  MUFU.TANH R121, R121 ;  /* 0x0000007900797308 */ /* 0x000ea20000002400 */
[----:B0-----:R-:W-:-:S07]  /*1b1e0*/  FMNMX.FTZ R0, R153, R0, !PT ;  /* 0x0000000099007209 */ /* 0x001fce0007810000 */
[----:B------:R-:W-:Y:S01]  /*1b1f0*/  MUFU.TANH R131, R131 ;  /* 0x0000008300837308 */ /* 0x000fe20000002400 */
[----:B-1----:R-:W-:-:S07]  /*1b200*/  FMNMX.FTZ R0, R155, R0, !PT ;  /* 0x000000009b007209 */ /* 0x002fce0007810000 */
[----:B------:R-:W-:Y:S01]  /*1b210*/  MUFU.TANH R235, R235 ;  /* 0x000000eb00eb7308 */ /* 0x000fe20000002400 */
[----:B--2---:R-:W-:-:S04]  /*1b220*/  FMNMX.FTZ R0, R121, R0, !PT ;  /* 0x0000000079007209 */ /* 0x004fc80007810000 */
[----:B------:R-:W-:-:S03]  /*1b230*/  FMNMX.FTZ R0, R125, R0, !PT ;  /* 0x000000007d007209 */ /* 0x000fc60007810000 */
[----:B------:R-:W-:Y:S01]  /*1b240*/  MUFU.TANH R135, R135 ;  /* 0x0000008700877308 */ /* 0x000fe20000002400 */
[----:B------:R-:W-:-:S04]  /*1b250*/  FMNMX.FTZ R0, R219, R0, !PT ;  /* 0x00000000db007209 */ /* 0x000fc80007810000 */
[----:B------:R-:W-:-:S04]  /*1b260*/  FMNMX.FTZ R0, R229, R0, !PT ;  /* 0x00000000e5007209 */ /* 0x000fc80007810000 */
[----:B------:R-:W-:-:S04]  /*1b270*/  FMNMX.FTZ R0, R233, R0, !PT ;  /* 0x00000000e9007209 */ /* 0x000fc80007810000 */
[----:B------:R-:W-:-:S05]  /*1b280*/  FMNMX.FTZ R0, R133, R0, !PT ;  /* 0x0000000085007209 */ /* 0x000fca0007810000 */
[----:B------:R-:W0:Y:S02]  /*1b290*/  SHFL.BFLY PT, R5, R0, 0x2, 0x1f ;  /* 0x0c401f0000057f89 */ /* 0x000e2400000e0000 */
[----:B0-----:R-:W-:-:S05]  /*1b2a0*/  FMNMX.FTZ R0, R0, R5, !PT ;  /* 0x0000000500007209 */ /* 0x001fca0007810000 */
[----:B------:R-:W0:Y:S02]  /*1b2b0*/  SHFL.BFLY PT, R5, R0, 0x1, 0x1f ;  /* 0x0c201f0000057f89 */ /* 0x000e2400000e0000 */
[----:B0-----:R-:W-:-:S05]  /*1b2c0*/  FMNMX.FTZ R5, R0, R5, !PT ;  /* 0x0000000500057209 */ /* 0x001fca0007810000 */
[C---:B------:R-:W-:Y:S01]  /*1b2d0*/  FADD.FTZ R237, -R5.reuse, R12 ;  /* 0x0000000c05ed7221 */ /* 0x040fe20000010100 */
[----:B------:R-:W-:-:S03]  /*1b2e0*/  FMUL.FTZ R12, R5, R10 ;  /* 0x0000000a050c7220 */ /* 0x000fc60000410000 */
[-C--:B------:R-:W-:Y:S01]  /*1b2f0*/  FMUL.FTZ R0, R237, R10.reuse ;  /* 0x0000000aed007220 */ /* 0x080fe20000410000 */
[-CC-:B------:R-:W-:Y:S01]  /*1b300*/  FFMA.FTZ R237, R2, R10.reuse, -R12.reuse ;  /* 0x0000000a02ed7223 */ /* 0x180fe2000001080c */
[----:B------:R-:W-:Y:S01]  /*1b310*/  FMNMX.FTZ R2, R90, R13, !PT ;  /* 0x0000000d5a027209 */ /* 0x000fe20007810000 */
[-CC-:B------:R-:W-:Y:S01]  /*1b320*/  FFMA.FTZ R158, R89, R10.reuse, -R12.reuse ;  /* 0x0000000a599e7223 */ /* 0x180fe2000001080c */
[----:B------:R-:W-:Y:S02]  /*1b330*/  IMAD.MOV.U32 R89, RZ, RZ, 0x40000040 ;  /* 0x40000040ff597424 */ /* 0x000fe400078e00ff */
[--C-:B------:R-:W-:Y:S01]  /*1b340*/  FFMA.FTZ R156, R6, R10, -R12.reuse ;  /* 0x0000000a069c7223 */ /* 0x100fe2000001080c */
[----:B------:R-:W-:Y:S01]  /*1b350*/  FMNMX.FTZ R2, R91, R2, !PT ;  /* 0x000000025b027209 */ /* 0x000fe20007810000 */
[-CC-:B------:R-:W-:Y:S01]  /*1b360*/  FFMA.FTZ R94, R153, R10.reuse, -R12.reuse ;  /* 0x0000000a995e7223 */ /* 0x180fe2000001080c */
[-CC-:B------:R-:W-:Y:S01]  /*1b370*/  FFMA.FTZ R152, R95, R10.reuse, -R12.reuse ;  /* 0x0000000a5f987223 */ /* 0x180fe2000001080c */
[----:B------:R-:W-:Y:S01]  /*1b380*/  R2UR UR7, R89 ;  /* 0x00000000590772ca */ /* 0x000fe200000e0000 */
        /* <DEDUP_REMOVED lines=12> */
[----:B------:R-:W-:Y:S01]  /*1b450*/  FFMA.FTZ R133, R133, R10, -R12 ;  /* 0x0000000a85857223 */ /* 0x000fe2000001080c */
[----:B------:R-:W-:Y:S01]  /*1b460*/  FMNMX.FTZ R2, R99, R2, !PT ;  /* 0x0000000263027209 */ /* 0x000fe20007810000 */
[----:B------:R-:W-:Y:S01]  /*1b470*/  MUFU.EX2 R0, R0 ;  /* 0x0000000000007308 */ /* 0x000fe20000000800 */
[----:B------:R-:W-:-:S02]  /*1b480*/  WARPGROUP.DEPBAR.LE gsb0, 0x0 ;  /* 0x00008000000079c5 */ /* 0x000fc40000010000 */
[----:B------:R-:W-:Y:S01]  /*1b490*/  FMNMX.FTZ R2, R101, R2, !PT ;  /* 0x0000000265027209 */ /* 0x000fe20007810000 */
[----:B------:R-:W-:Y:S01]  /*1b4a0*/  WARPGROUP.ARRIVE ;  /* 0x00000000000079c5 */ /* 0x000fe20000000000 */
[----:B------:R-:W-:Y:S01]  /*1b4b0*/  FMUL.FTZ R149, R126, UR51 ;  /* 0x000000337e957c20 */ /* 0x000fe20008410000 */
[----:B------:R-:W-:Y:S01]  /*1b4c0*/  FMUL.FTZ R151, R130, UR51 ;  /* 0x0000003382977c20 */ /* 0x000fe20008410000 */
[----:B------:R-:W-:Y:S01]  /*1b4d0*/  FMNMX.FTZ R2, R103, R2, !PT ;  /* 0x0000000267027209 */ /* 0x000fe20007810000 */
[-CC-:B------:R-:W-:Y:S01]  /*1b4e0*/  FFMA.FTZ R148, R199, R10.reuse, -R12.reuse ;  /* 0x0000000ac7947223 */ /* 0x180fe2000001080c */
[--C-:B------:R-:W-:Y:S01]  /*1b4f0*/  FFMA.FTZ R150, R211, R10, -R12.reuse ;  /* 0x0000000ad3967223 */ /* 0x100fe2000001080c */
[----:B------:R-:W-:Y:S01]  /*1b500*/  HGMMA.64x128x16.F32.BF16 R24, R144, gdesc[UR4].tnspB, R24, gsb0 ;  /* 0x41e0000490187df0 */ /* 0x000fe20008001818 */
[----:B------:R-:W-:Y:S01]  /*1b510*/  FMNMX.FTZ R2, R105, R2, !PT ;  /* 0x0000000269027209 */ /* 0x000fe20007810000 */
[----:B------:R-:W0:Y:S01]  /*1b520*/  MUFU.TANH R149, R149 ;  /* 0x0000009500957308 */ /* 0x000e220000002400 */
[----:B------:R-:W-:Y:S01]  /*1b530*/  R2UR UR6, R88 ;  /* 0x00000000580672ca */ /* 0x000fe200000e0000 */
[--C-:B------:R-:W-:Y:S01]  /*1b540*/  FFMA.FTZ R199, R155, R10, -R12.reuse ;  /* 0x0000000a9bc77223 */ /* 0x100fe2000001080c */
[----:B------:R-:W-:Y:S01]  /*1b550*/  FMNMX.FTZ R2, R107, R2, !PT ;  /* 0x000000026b027209 */ /* 0x000fe20007810000 */
[----:B------:R-:W-:-:S03]  /*1b560*/  FFMA.FTZ R88, R219, R10, -R12 ;  /* 0x0000000adb587223 */ /* 0x000fc6000001080c */
[----:B------:R-:W-:Y:S01]  /*1b570*/  FMNMX.FTZ R2, R109, R2, !PT ;  /* 0x000000026d027209 */ /* 0x000fe20007810000 */
[----:B------:R-:W1:Y:S03]  /*1b580*/  MUFU.TANH R151, R151 ;  /* 0x0000009700977308 */ /* 0x000e660000002400 */
[----:B------:R-:W-:-:S04]  /*1b590*/  FMNMX.FTZ R2, R111, R2, !PT ;  /* 0x000000026f027209 */ /* 0x000fc80007810000 */
[----:B------:R-:W-:Y:S01]  /*1b5a0*/  FMNMX.FTZ R2, R129, R2, !PT ;  /* 0x0000000281027209 */ /* 0x000fe20007810000 */
[----:B------:R-:W2:Y:S03]  /*1b5b0*/  MUFU.EX2 R237, R237 ;  /* 0x000000ed00ed7308 */ /* 0x000ea60000000800 */
[----:B------:R-:W-:-:S04]  /*1b5c0*/  FMNMX.FTZ R2, R115, R2, !PT ;  /* 0x0000000273027209 */ /* 0x000fc80007810000 */
[----:B------:R-:W-:Y:S01]  /*1b5d0*/  FMNMX.FTZ R2, R231, R2, !PT ;  /* 0x00000002e7027209 */ /* 0x000fe20007810000 */
[----:B------:R-:W3:Y:S03]  /*1b5e0*/  MUFU.EX2 R156, R156 ;  /* 0x0000009c009c7308 */ /* 0x000ee60000000800 */
[----:B------:R-:W-:-:S04]  /*1b5f0*/  FMNMX.FTZ R2, R11, R2, !PT ;  /* 0x000000020b027209 */ /* 0x000fc80007810000 */
[----:B------:R-:W-:Y:S01]  /*1b600*/  FMNMX.FTZ R2, R119, R2, !PT ;  /* 0x0000000277027209 */ /* 0x000fe20007810000 */
[----:B------:R-:W4:Y:S03]  /*1b610*/  MUFU.EX2 R158, R158 ;  /* 0x0000009e009e7308 */ /* 0x000f260000000800 */
[----:B------:R-:W-:-:S04]  /*1b620*/  FMNMX.FTZ R2, R123, R2, !PT ;  /* 0x000000027b027209 */ /* 0x000fc80007810000 */
[----:B0-----:R-:W-:Y:S01]  /*1b630*/  FMNMX.FTZ R2, R149, R2, !PT ;  /* 0x0000000295027209 */ /* 0x001fe20007810000 */
[----:B------:R-:W0:Y:S03]  /*1b640*/  MUFU.EX2 R207, R207 ;  /* 0x000000cf00cf7308 */ /* 0x000e260000000800 */
[----:B------:R-:W-:-:S04]  /*1b650*/  FMNMX.FTZ R2, R127, R2, !PT ;  /* 0x000000027f027209 */ /* 0x000fc80007810000 */
[----:B-1----:R-:W-:Y:S01]  /*1b660*/  FMNMX.FTZ R2, R151, R2, !PT ;  /* 0x0000000297027209 */ /* 0x002fe20007810000 */
[----:B------:R-:W-:Y:S03]  /*1b670*/  MUFU.EX2 R152, R152 ;  /* 0x0000009800987308 */ /* 0x000fe60000000800 */
[----:B------:R-:W-:-:S04]  /*1b680*/  FMNMX.FTZ R2, R131, R2, !PT ;  /* 0x0000000283027209 */ /* 0x000fc80007810000 */
[----:B------:R-:W-:Y:S01]  /*1b690*/  FMNMX.FTZ R2, R235, R2, !PT ;  /* 0x00000002eb027209 */ /* 0x000fe20007810000 */
[----:B------:R-:W-:Y:S03]  /*1b6a0*/  MUFU.EX2 R95, R95 ;  /* 0x0000005f005f7308 */ /* 0x000fe60000000800 */
[----:B------:R-:W-:-:S05]  /*1b6b0*/  FMNMX.FTZ R2, R135, R2, !PT ;  /* 0x0000000287027209 */ /* 0x000fca0007810000 */
[----:B------:R-:W1:Y:S01]  /*1b6c0*/  SHFL.BFLY PT, R89, R2, 0x2, 0x1f ;  /* 0x0c401f0002597f89 */ /* 0x000e6200000e0000 */
[----:B------:R-:W-:Y:S08]  /*1b6d0*/  MUFU.EX2 R154, R154 ;  /* 0x0000009a009a7308 */ /* 0x000ff00000000800 */
[----:B------:R-:W-:Y:S08]  /*1b6e0*/  MUFU.EX2 R97, R97 ;  /* 0x0000006100617308 */ /* 0x000ff00000000800 */
[----:B------:R-:W-:Y:S01]  /*1b6f0*/  MUFU.EX2 R148, R148 ;  /* 0x0000009400947308 */ /* 0x000fe20000000800 */
[----:B-1----:R-:W-:Y:S01]  /*1b700*/  FMNMX.FTZ R6, R2, R89, !PT ;  /* 0x0000005902067209 */ /* 0x002fe20007810000 */
[----:B------:R-:W-:-:S06]  /*1b710*/  IMAD.MOV.U32 R89, RZ, RZ, 0x40000040 ;  /* 0x40000040ff597424 */ /* 0x000fcc00078e00ff */
[----:B------:R-:W-:Y:S01]  /*1b720*/  MUFU.EX2 R150, R150 ;  /* 0x0000009600967308 */ /* 0x000fe20000000800 */
[----:B------:R-:W1:Y:S01]  /*1b730*/  SHFL.BFLY PT, R153, R6, 0x1, 0x1f ;  /* 0x0c201f0006997f89 */ /* 0x000e6200000e0000 */
[----:B------:R-:W-:Y:S01]  /*1b740*/  R2UR UR7, R89 ;  /* 0x00000000590772ca */ /* 0x000fe200000e0000 */
[----:B------:R-:W-:-:S05]  /*1b750*/  FFMA.FTZ R89, R125, R10, -R12 ;  /* 0x0000000a7d597223 */ /* 0x000fca000001080c */
[----:B------:R-:W-:Y:S08]  /*1b760*/  MUFU.EX2 R113, R113 ;  /* 0x0000007100717308 */ /* 0x000ff00000000800 */
[----:B------:R-:W-:Y:S08]  /*1b770*/  MUFU.EX2 R117, R117 ;  /* 0x0000007500757308 */ /* 0x000ff00000000800 */
[----:B------:R-:W-:Y:S01]  /*1b780*/  MUFU.EX2 R94, R94 ;  /* 0x0000005e005e7308 */ /* 0x000fe20000000800 */
[----:B-1----:R-:W-:-:S05]  /*1b790*/  FMNMX.FTZ R6, R6, R153, !PT ;  /* 0x0000009906067209 */ /* 0x002fca0007810000 */
[----:B------:R-:W-:Y:S02]  /*1b7a0*/  FADD.FTZ R125, -R6, R13 ;  /* 0x0000000d067d7221 */ /* 0x000fe40000010100 */
[----:B------:R-:W1:Y:S02]  /*1b7b0*/  MUFU.EX2 R199, R199 ;  /* 0x000000c700c77308 */ /* 0x000e640000000800 */
        /* <DEDUP_REMOVED lines=8> */
[-C--:B------:R-:W-:Y:S01]  /*1b840*/  FFMA.FTZ R146, R217, R10.reuse, -R12 ;  /* 0x0000000ad9927223 */ /* 0x080fe2000001080c */
[-C--:B------:R-:W-:Y:S01]  /*1b850*/  FMUL.FTZ R12, R6, R10.reuse ;  /* 0x0000000a060c7220 */ /* 0x080fe20000410000 */
[----:B------:R-:W-:Y:S01]  /*1b860*/  HGMMA.64x128x16.F32.BF16 R24, R140, gdesc[UR4].tnspB, R24, gsb0 ;  /* 0x41e000048c187df0 */ /* 0x000fe20008001818 */
[----:B------:R-:W-:Y:S01]  /*1b870*/  R2UR UR6, R8 ;  /* 0x00000000080672ca */ /* 0x000fe200000e0000 */
[----:B------:R-:W-:Y:S01]  /*1b880*/  MUFU.EX2 R145, R145 ;  /* 0x0000009100917308 */ /* 0x000fe20000000800 */
[----:B------:R-:W-:Y:S01]  /*1b890*/  FFMA.FTZ R153, R9, R10, -R12 ;  /* 0x0000000a09997223 */ /* 0x000fe2000001080c */
[----:B------:R-:W-:-:S02]  /*1b8a0*/  IMAD.MOV.U32 R9, RZ, RZ, 0x40000040 ;  /* 0x40000040ff097424 */ /* 0x000fc400078e00ff */
[-CC-:B------:R-:W-:Y:S01]  /*1b8b0*/  FFMA.FTZ R157, R90, R10.reuse, -R12.reuse ;  /* 0x0000000a5a9d7223 */ /* 0x180fe2000001080c */
[-CC-:B------:R-:W-:Y:S01]  /*1b8c0*/  FFMA.FTZ R90, R91, R10.reuse, -R12.reuse ;  /* 0x0000000a5b5a7223 */ /* 0x180fe2000001080c */
[-CC-:B------:R-:W-:Y:S01]  /*1b8d0*/  FFMA.FTZ R159, R92, R10.reuse, -R12.reuse ;  /* 0x0000000a5c9f7223 */ /* 0x180fe2000001080c */
[-C--:B------:R-:W-:Y:S01]  /*1b8e0*/  FFMA.FTZ R92, R93, R10.reuse, -R12 ;  /* 0x0000000a5d5c7223 */ /* 0x080fe2000001080c */
[----:B------:R-:W-:Y:S01]  /*1b8f0*/  R2UR UR7, R9 ;  /* 0x00000000090772ca */ /* 0x000fe200000e0000 */
[----:B------:R-:W-:Y:S01]  /*1b900*/  @!P1 IMAD R9, R21, 0x8, R16 ;  /* 0x0000000815099824 */ /* 0x000fe200078e0210 */
[----:B------:R-:W-:Y:S01]  /*1b910*/  MUFU.EX2 R157, R157 ;  /* 0x0000009d009d7308 */ /* 0x000fe20000000800 */
[--C-:B------:R-:W-:Y:S01]  /*1b920*/  FFMA.FTZ R100, R99, R10, -R12.reuse ;  /* 0x0000000a63647223 */ /* 0x100fe2000001080c */
[----:B--2---:R-:W-:Y:S01]  /*1b930*/  FFMA.FTZ R99, R0, R4, R237 ;  /* 0x0000000400637223 */ /* 0x004fe200000100ed */
[----:B------:R-:W-:Y:S02]  /*1b940*/  @!P1 VIADD R9, R9, 0x2a840 ;  /* 0x0002a84009099836 */ /* 0x000fe40000000000 */
[-CC-:B------:R-:W-:Y:S01]  /*1b950*/  FFMA.FTZ R155, R101, R10.reuse, -R12.reuse ;  /* 0x0000000a659b7223 */ /* 0x180fe2000001080c */
[-CC-:B------:R-:W-:Y:S01]  /*1b960*/  FFMA.FTZ R102, R103, R10.reuse, -R12.reuse ;  /* 0x0000000a67667223 */ /* 0x180fe2000001080c */
[----:B---3--:R-:W-:Y:S01]  /*1b970*/  FADD.FTZ R99, R156, R99 ;  /* 0x000000639c637221 */ /* 0x008fe20000010000 */
[-CC-:B------:R-:W-:Y:S01]  /*1b980*/  FFMA.FTZ R4, R11, R10.reuse, -R12.reuse ;  /* 0x0000000a0b047223 */ /* 0x180fe2000001080c */
[----:B------:R-:W-:Y:S01]  /*1b990*/  MUFU.EX2 R90, R90 ;  /* 0x0000005a005a7308 */ /* 0x000fe20000000800 */
[----:B------:R-:W-:Y:S01]  /*1b9a0*/  @!P1 PRMT R21, RZ, 0x654, R9 ;  /* 0x00000654ff159816 */ /* 0x000fe20000000009 */
[----:B----4-:R-:W-:Y:S01]  /*1b9b0*/  FADD.FTZ R110, R158, R99 ;  /* 0x000000639e6e7221 */ /* 0x010fe20000010000 */
        /* <DEDUP_REMOVED lines=11> */
[----:B------:R-:W-:Y:S01]  /*1ba70*/  FFMA.FTZ R235, R235, R10, -R12 ;  /* 0x0000000aebeb7223 */ /* 0x000fe2000001080c */
[----:B------:R-:W-:Y:S01]  /*1ba80*/  F2FP.BF16.F32.PACK_AB R156, R156, R237 ;  /* 0x000000ed9c9c723e */ /* 0x000fe200000010ff */
[----:B------:R-:W-:Y:S01]  /*1ba90*/  MUFU.EX2 R92, R92 ;  /* 0x0000005c005c7308 */ /* 0x000fe20000000800 */
[----:B0-----:R-:W-:-:S07]  /*1baa0*/  F2FP.BF16.F32.PACK_AB R158, R207, R158 ;  /* 0x0000009ecf9e723e */ /* 0x001fce00000010ff */
[----:B------:R-:W-:Y:S08]  /*1bab0*/  MUFU.EX2 R153, R153 ;  /* 0x0000009900997308 */ /* 0x000ff00000000800 */
[----:B------:R-:W-:Y:S08]  /*1bac0*/  MUFU.EX2 R100, R100 ;  /* 0x0000006400647308 */ /* 0x000ff00000000800 */
[----:B------:R-:W-:Y:S08]  /*1bad0*/  MUFU.EX2 R155, R155 ;  /* 0x0000009b009b7308 */ /* 0x000ff00000000800 */
[----:B------:R-:W-:Y:S08]  /*1bae0*/  MUFU.EX2 R102, R102 ;  /* 0x0000006600667308 */ /* 0x000ff00000000800 */
[----:B------:R-:W-:Y:S08]  /*1baf0*/  MUFU.EX2 R91, R91 ;  /* 0x0000005b005b7308 */ /* 0x000ff00000000800 */
[----:B------:R-:W0:Y:S08]  /*1bb00*/  MUFU.EX2 R104, R104 ;  /* 0x0000006800687308 */ /* 0x000e300000000800 */
        /* <DEDUP_REMOVED lines=10> */
[----:B------:R-:W-:-:S03]  /*1bbb0*/  FFMA.FTZ R143, R149, R10, -R12 ;  /* 0x0000000a958f7223 */ /* 0x000fc6000001080c */
[----:B------:R-:W-:Y:S01]  /*1bbc0*/  MUFU.EX2 R4, R4 ;  /* 0x0000000400047308 */ /* 0x000fe20000000800 */
[----:B-1----:R-:W-:Y:S01]  /*1bbd0*/  F2FP.BF16.F32.PACK_AB R140, R199, R94 ;  /* 0x0000005ec78c723e */ /* 0x002fe200000010ff */
[----:B------:R-:W-:Y:S01]  /*1bbe0*/  HGMMA.64x128x16.F32.BF16 R24, R136, gdesc[UR4].tnspB, R24, gsb0 ;  /* 0x41e0000488187df0 */ /* 0x000fe20008001818 */
[----:B0-----:R-:W-:-:S05]  /*1bbf0*/  F2FP.BF16.F32.PACK_AB R149, R104, R91 ;  /* 0x0000005b6895723e */ /* 0x001fca00000010ff */
[----:B------:R-:W-:Y:S08]  /*1bc00*/  MUFU.EX2 R141, R141 ;  /* 0x0000008d008d7308 */ /* 0x000ff00000000800 */
[----:B------:R-:W-:Y:S08]  /*1bc10*/  MUFU.EX2 R143, R143 ;  /* 0x0000008f008f7308 */ /* 0x000ff00000000800 */
[----:B------:R-:W0:Y:S08]  /*1bc20*/  MUFU.EX2 R89, R89 ;  /* 0x0000005900597308 */ /* 0x000e300000000800 */
[----:B------:R-:W-:Y:S08]  /*1bc30*/  MUFU.EX2 R127, R127 ;  /* 0x0000007f007f7308 */ /* 0x000ff00000000800 */
[----:B------:R-:W-:Y:S01]  /*1bc40*/  MUFU.EX2 R88, R88 ;  /* 0x0000005800587308 */ /* 0x000fe20000000800 */
[----:B0-----:R-:W-:-:S07]  /*1bc50*/  F2FP.BF16.F32.PACK_AB R142, R89, R96 ;  /* 0x00000060598e723e */ /* 0x001fce00000010ff */
[----:B------:R-:W-:Y:S08]  /*1bc60*/  MUFU.EX2 R121, R121 ;  /* 0x0000007900797308 */ /* 0x000ff00000000800 */
[----:B------:R-:W-:Y:S08]  /*1bc70*/  MUFU.EX2 R131, R131 ;  /* 0x0000008300837308 */ /* 0x000ff00000000800 */
[----:B------:R-:W-:Y:S08]  /*1bc80*/  MUFU.EX2 R98, R98 ;  /* 0x0000006200627308 */ /* 0x000ff00000000800 */
[----:B------:R-:W0:Y:S01]  /*1bc90*/  MUFU.EX2 R13, R133 ;  /* 0x00000085000d7308 */ /* 0x000e220000000800 */
[----:B------:R-:W-:-:S02]  /*1bca0*/  WARPGROUP.DEPBAR.LE gsb0, 0x0 ;  /* 0x00008000000079c5 */ /* 0x000fc40000010000 */
[----:B------:R1:W-:Y:S05]  /*1bcb0*/  @!P1 SYNCS.ARRIVE.TRANS64.RED.A1T0 RZ, [R21+URZ], RZ ;  /* 0x000000ff15ff99a7 */ /* 0x0003ea000810043f */
[----:B------:R2:W-:Y:S01]  /*1bcc0*/  MUFU.EX2 R137, R151 ;  /* 0x0000009700897308 */ /* 0x0005e20000000800 */
[----:B0-----:R-:W-:Y:S02]  /*1bcd0*/  F2FP.BF16.F32.PACK_AB R138, R13, R98 ;  /* 0x000000620d8a723e */ /* 0x001fe400000010ff */
[----:B------:R-:W-:Y:S01]  /*1bce0*/  F2FP.BF16.F32.PACK_AB R136, R121, R88 ;  /* 0x000000587988723e */ /* 0x000fe200000010ff */
[----:B-1----:R-:W-:Y:S01]  /*1bcf0*/  FFMA.FTZ R21, R2, R3, R157 ;  /* 0x0000000302157223 */ /* 0x002fe2000001009d */
[----:B------:R-:W-:-:S03]  /*1bd00*/  F2FP.BF16.F32.PACK_AB R157, R90, R157 ;  /* 0x0000009d5a9d723e */ /* 0x000fc600000010ff */
[----:B------:R-:W0:Y:S01]  /*1bd10*/  MUFU.EX2 R3, R231 ;  /* 0x000000e700037308 */ /* 0x000e220000000800 */
[----:B------:R1:W-:Y:S01]  /*1bd20*/  @!P1 SYNCS.ARRIVE.TRANS64.RED.A1T0 RZ, [R198+URZ], RZ ;  /* 0x000000ffc6ff99a7 */ /* 0x0003e2000810043f */
[----:B------:R-:W-:Y:S01]  /*1bd30*/  FADD.FTZ R108, R90, R21 ;  /* 0x000000155a6c7221 */ /* 0x000fe20000010000 */
[----:B------:R-:W-:Y:S01]  /*1bd40*/  FADD.FTZ R21, R207, R110 ;  /* 0x0000006ecf157221 */ /* 0x000fe20000010000 */
[----:B--2---:R-:W-:Y:S02]  /*1bd50*/  F2FP.BF16.F32.PACK_AB R151, R106, R93 ;  /* 0x0000005d6a97723e */ /* 0x004fe400000010ff */
[----:B------:R-:W-:Y:S01]  /*1bd60*/  FADD.FTZ R11, R159, R108 ;  /* 0x0000006c9f0b7221 */ /* 0x000fe20000010000 */
[----:B------:R-:W-:Y:S01]  /*1bd70*/  FADD.FTZ R112, R152, R21 ;  /* 0x0000001598707221 */ /* 0x000fe20000010000 */
[-C--:B------:R-:W-:Y:S01]  /*1bd80*/  FFMA.FTZ R108, R123, R10.reuse, -R12 ;  /* 0x0000000a7b6c7223 */ /* 0x080fe2000001080c */
[C---:B------:R-:W-:Y:S01]  /*1bd90*/  F2FP.BF16.F32.PACK_AB R159, R92.reuse, R159 ;  /* 0x0000009f5c9f723e */ /* 0x040fe200000010ff */
[----:B------:R-:W-:Y:S01]  /*1bda0*/  FADD.FTZ R110, R92, R11 ;  /* 0x0000000b5c6e7221 */ /* 0x000fe20000010000 */
[----:B------:R-:W-:Y:S01]  /*1bdb0*/  FADD.FTZ R21, R95, R112 ;  /* 0x000000705f157221 */ /* 0x000fe20000010000 */
[----:B------:R-:W-:Y:S01]  /*1bdc0*/  FFMA.FTZ R12, R135, R10, -R12 ;  /* 0x0000000a870c7223 */ /* 0x000fe2000001080c */
[----:B------:R-:W-:Y:S01]  /*1bdd0*/  MUFU.EX2 R139, R235 ;  /* 0x000000eb008b7308 */ /* 0x000fe20000000800 */
[----:B------:R-:W-:Y:S01]  /*1bde0*/  FADD.FTZ R11, R153, R110 ;  /* 0x0000006e990b7221 */ /* 0x000fe20000010000 */
[----:B------:R-:W-:Y:S01]  /*1bdf0*/  FADD.FTZ R112, R154, R21 ;  /* 0x000000159a707221 */ /* 0x000fe20000010000 */
[----:B------:R-:W-:Y:S01]  /*1be00*/  F2FP.BF16.F32.PACK_AB R152, R95, R152 ;  /* 0x000000985f98723e */ /* 0x000fe200000010ff */
[----:B-1----:R-:W-:-:S02]  /*1be10*/  IMAD.MOV.U32 R198, RZ, RZ, R23 ;  /* 0x000000ffffc67224 */ /* 0x002fc400078e0017 */
[C---:B------:R-:W-:Y:S01]  /*1be20*/  FADD.FTZ R110, R100.reuse, R11 ;  /* 0x0000000b646e7221 */ /* 0x040fe20000010000 */
[----:B------:R-:W-:Y:S01]  /*1be30*/  FADD.FTZ R21, R97, R112 ;  /* 0x0000007061157221 */ /* 0x000fe20000010000 */
[----:B------:R-:W-:Y:S01]  /*1be40*/  F2FP.BF16.F32.PACK_AB R153, R100, R153 ;  /* 0x000000996499723e */ /* 0x000fe200000010ff */
[----:B------:R-:W1:Y:S01]  /*1be50*/  MUFU.EX2 R108, R108 ;  /* 0x0000006c006c7308 */ /* 0x000e620000000800 */
[----:B------:R-:W-:Y:S01]  /*1be60*/  FADD.FTZ R11, R155, R110 ;  /* 0x0000006e9b0b7221 */ /* 0x000fe20000010000 */
[----:B------:R-:W-:Y:S01]  /*1be70*/  FADD.FTZ R112, R148, R21 ;  /* 0x0000001594707221 */ /* 0x000fe20000010000 */
[C---:B------:R-:W-:Y:S02]  /*1be80*/  F2FP.BF16.F32.PACK_AB R148, R145.reuse, R148 ;  /* 0x000000949194723e */ /* 0x040fe400000010ff */
[----:B------:R-:W-:Y:S01]  /*1be90*/  FADD.FTZ R110, R102, R11 ;  /* 0x0000000b666e7221 */ /* 0x000fe20000010000 */
[----:B------:R-:W-:Y:S01]  /*1bea0*/  FADD.FTZ R21, R145, R112 ;  /* 0x0000007091157221 */ /* 0x000fe20000010000 */
[----:B------:R-:W-:Y:S01]  /*1beb0*/  F2FP.BF16.F32.PACK_AB R145, R9, R8 ;  /* 0x000000080991723e */ /* 0x000fe200000010ff */
[----:B------:R-:W2:Y:S01]  /*1bec0*/  MUFU.EX2 R12, R12 ;  /* 0x0000000c000c7308 */ /* 0x000ea20000000800 */
[----:B------:R-:W-:Y:S01]  /*1bed0*/  FADD.FTZ R11, R91, R110 ;  /* 0x0000006e5b0b7221 */ /* 0x000fe20000010000 */
[----:B------:R-:W-:Y:S01]  /*1bee0*/  FADD.FTZ R112, R150, R21 ;  /* 0x0000001596707221 */ /* 0x000fe20000010000 */
[----:B------:R-:W-:-:S02]  /*1bef0*/  F2FP.BF16.F32.PACK_AB R150, R147, R150 ;  /* 0x000000969396723e */ /* 0x000fc400000010ff */
[----:B------:R-:W-:Y:S01]  /*1bf00*/  FADD.FTZ R110, R104, R11 ;  /* 0x0000000b686e7221 */ /* 0x000fe20000010000 */
[----:B------:R-:W-:Y:S01]  /*1bf10*/  FADD.FTZ R21, R147, R112 ;  /* 0x0000007093157221 */ /* 0x000fe20000010000 */
[----:B0-----:R-:W-:Y:S02]  /*1bf20*/  F2FP.BF16.F32.PACK_AB R147, R4, R3 ;  /* 0x000000030493723e */ /* 0x001fe400000010ff */
[----:B------:R-:W-:Y:S01]  /*1bf30*/  FADD.FTZ R11, R93, R110 ;  /* 0x0000006e5d0b7221 */ /* 0x000fe20000010000 */
[----:B------:R-:W-:Y:S01]  /*1bf40*/  FADD.FTZ R90, R144, R21 ;  /* 0x00000015905a7221 */ /* 0x000fe20000010000 */
[----:B------:R-:W-:Y:S02]  /*1bf50*/  F2FP.BF16.F32.PACK_AB R154, R97, R154 ;  /* 0x0000009a619a723e */ /* 0x000fe400000010ff */
[----:B------:R-:W-:Y:S01]  /*1bf60*/  FADD.FTZ R11, R106, R11 ;  /* 0x0000000b6a0b7221 */ /* 0x000fe20000010000 */
[----:B------:R-:W-:Y:S02]  /*1bf70*/  F2FP.BF16.F32.PACK_AB R155, R102, R155 ;  /* 0x0000009b669b723e */ /* 0x000fe400000010ff */
[C---:B------:R-:W-:Y:S01]  /*1bf80*/  F2FP.BF16.F32.PACK_AB R144, R113.reuse, R144 ;  /* 0x000000907190723e */ /* 0x040fe200000010ff */
[----:B------:R-:W-:Y:S01]  /*1bf90*/  FADD.FTZ R92, R8, R11 ;  /* 0x0000000b085c7221 */ /* 0x000fe20000010000 */
[----:B------:R-:W-:Y:S01]  /*1bfa0*/  FADD.FTZ R11, R113, R90 ;  /* 0x0000005a710b7221 */ /* 0x000fe20000010000 */
[----:B------:R-:W-:-:S02]  /*1bfb0*/  VIADD R8, R20, 0xffffffff ;  /* 0xffffffff14087836 */ /* 0x000fc40000000000 */
[----:B------:R-:W-:Y:S01]  /*1bfc0*/  FADD.FTZ R92, R9, R92 ;  /* 0x0000005c095c7221 */ /* 0x000fe20000010000 */
[----:B------:R-:W-:Y:S01]  /*1bfd0*/  FADD.FTZ R90, R146, R11 ;  /* 0x0000000b925a7221 */ /* 0x000fe20000010000 */
[----:B------:R-:W-:Y:S01]  /*1bfe0*/  F2FP.BF16.F32.PACK_AB R146, R117, R146 ;  /* 0x000000927592723e */ /* 0x000fe200000010ff */
[----:B------:R-:W-:Y:S02]  /*1bff0*/  IMAD.MOV.U32 R20, RZ, RZ, R8 ;  /* 0x000000ffff147224 */ /* 0x000fe400078e0008 */
[----:B------:R-:W-:Y:S01]  /*1c000*/  FADD.FTZ R11, R3, R92 ;  /* 0x0000005c030b7221 */ /* 0x000fe20000010000 */
[----:B------:R-:W-:-:S03]  /*1c010*/  FADD.FTZ R21, R117, R90 ;  /* 0x0000005a75157221 */ /* 0x000fc60000010000 */
[----:B------:R-:W-:Y:S01]  /*1c020*/  FADD.FTZ R90, R4, R11 ;  /* 0x0000000b045a7221 */ /* 0x000fe20000010000 */
[----:B------:R-:W-:-:S03]  /*1c030*/  FADD.FTZ R92, R94, R21 ;  /* 0x000000155e5c7221 */ /* 0x000fc60000010000 */
[----:B------:R-:W-:Y:S01]  /*1c040*/  FADD.FTZ R11, R141, R90 ;  /* 0x0000005a8d0b7221 */ /* 0x000fe20000010000 */
[----:B------:R-:W-:Y:S01]  /*1c050*/  FADD.FTZ R21, R199, R92 ;  /* 0x0000005cc7157221 */ /* 0x000fe20000010000 */
[C---:B-1----:R-:W-:Y:S01]  /*1c060*/  F2FP.BF16.F32.PACK_AB R141, R108.reuse, R141 ;  /* 0x0000008d6c8d723e */ /* 0x042fe200000010ff */
[----:B------:R-:W-:Y:S02]  /*1c070*/  IMAD.MOV.U32 R199, RZ, RZ, R22 ;  /* 0x000000ffffc77224 */ /* 0x000fe400078e0016 */
        /* <DEDUP_REMOVED lines=14> */
[C---:B--2---:R-:W-:Y:S01]  /*1c160*/  F2FP.BF16.F32.PACK_AB R139, R12.reuse, R139 ;  /* 0x0000008b0c8b723e */ /* 0x044fe200000010ff */
[----:B------:R-:W-:Y:S02]  /*1c170*/  IMAD.MOV.U32 R13, RZ, RZ, R6 ;  /* 0x000000ffff0d7224 */ /* 0x000fe400078e0006 */
[----:B------:R-:W-:Y:S01]  /*1c180*/  FADD.FTZ R3, R12, R90 ;  /* 0x0000005a0c037221 */ /* 0x000fe20000010000 */
[----:B------:R-:W-:Y:S01]  /*1c190*/  IMAD.MOV.U32 R12, RZ, RZ, R5 ;  /* 0x000000ffff0c7224 */ /* 0x000fe200078e0005 */
[----:B------:R-:W-:Y:S06]  /*1c1a0*/  @P2 BRA `(.L_x_1898) ;  /* 0xffffffd800a42947 */ /* 0x000fec000383ffff */
[----:B------:R-:W-:Y:S05]  /*1c1b0*/  BSYNC B1 ;  /* 0x0000000000017941 */ /* 0x000fea0003800000 */
.L_x_1887:
[----:B------:R-:W-:Y:S05]  /*1c1c0*/  BSYNC B0 ;  /* 0x0000000000007941 */ /* 0x000fea0003800000 */
.L_x_1886:
[----:B------:R-:W-:Y:S01]  /*1c1d0*/  ISETP.GE.AND P2, PT, R8, R179, PT ;  /* 0x000000b30800720c */ /* 0x000fe20003f46270 */
[----:B------:R-:W-:-:S12]  /*1c1e0*/  BSSY B0, `(.L_x_1899) ;  /* 0x0000376000007945 */ /* 0x000fd80003800000 */
[----:B------:R-:W-:Y:S05]  /*1c1f0*/  @!P2 BRA `(.L_x_1900) ;  /* 0x0000003400d0a947 */ /* 0x000fea0003800000 */
[----:B------:R-:W-:Y:S02]  /*1c200*/  IMAD.MOV.U32 R9, RZ, RZ, R6 ;  /* 0x000000ffff097224 */ /* 0x000fe400078e0006 */
[----:B------:R-:W-:Y:S02]  /*1c210*/  IMAD.MOV.U32 R15, RZ, RZ, R5 ;  /* 0x000000ffff0f7224 */ /* 0x000fe400078e0005 */
[----:B------:R-:W-:Y:S02]  /*1c220*/  IMAD.MOV.U32 R20, RZ, RZ, R23 ;  /* 0x000000ffff147224 */ /* 0x000fe400078e0017 */
[----:B------:R-:W-:-:S07]  /*1c230*/  IMAD.MOV.U32 R21, RZ, RZ, R22 ;  /* 0x000000ffff157224 */ /* 0x000fce00078e0016 */
.L_x_1919:
        /* <DEDUP_REMOVED lines=8> */
.L_x_1901:
[----:B------:R-:W-:Y:S01]  /*1c2c0*/  IMAD R6, R22, 0x8, R16 ;  /* 0x0000000816067824 */ /* 0x000fe200078e0210 */
[----:B------:R-:W-:-:S04]  /*1c2d0*/  SHF.L.U32 R13, R23, 0x1f, RZ ;  /* 0x0000001f170d7819 */ /* 0x000fc800000006ff */
[----:B------:R0:W1:Y:S01]  /*1c2e0*/  SYNCS.PHASECHK.TRANS64.TRYWAIT P2, [R6+URZ+0x2a830], R13 ;  /* 0x02a8300d060075a7 */ /* 0x000062000804017f */
[----:B------:R-:W-:Y:S05]  /*1c2f0*/  @!P0 BRA `(.L_x_1902) ;  /* 0x0000000000048947 */ /* 0x000fea0003800000 */
[----:B------:R-:W-:Y:S01]  /*1c300*/  BPT.TRAP 0x1 ;  /* 0x000000040000795c */ /* 0x000fe20000300000 */
.L_x_1902:
[----:B------:R-:W-:Y:S01]  /*1c310*/  BSSY B1, `(.L_x_1903) ;  /* 0x0000006000017945 */ /* 0x000fe20003800000 */
[----:B------:R-:W-:Y:S02]  /*1c320*/  IMAD R10, R22, 0x900, R7 ;  /* 0x00000900160a7824 */ /* 0x000fe400078e0207 */
[----:B------:R-:W-:Y:S01]  /*1c330*/  IMAD.MOV.U32 R11, RZ, RZ, 0x40000040 ;  /* 0x40000040ff0b7424 */ /* 0x000fe200078e00ff */
[----:B-1----:R-:W-:Y:S06]  /*1c340*/  @P2 BRA `(.L_x_1904) ;  /* 0x0000000000082947 */ /* 0x002fec0003800000 */
[----:B------:R-:W1:Y:S02]  /*1c350*/  SYNCS.PHASECHK.TRANS64.TRYWAIT P2, [R6+URZ+0x2a830], R13 ;  /* 0x02a8300d060075a7 */ /* 0x000e64000804017f */
[----:B-1----:R-:W-:Y:S05]  /*1c360*/  @!P2 BRA `(.L_x_1905) ;  /* 0x000000f000cca947 */ /* 0x002fea0003800000 */
.L_x_1904:
[----:B------:R-:W-:Y:S05]  /*1c370*/  BSYNC B1 ;  /* 0x0000000000017941 */ /* 0x000fea0003800000 */
.L_x_1903:
[----:B------:R-:W2:Y:S04]  /*1c380*/  LDL.64 R88, [R1+0x38] ;  /* 0x0000380001587983 */ /* 0x000ea80000100a00 */
[----:B------:R-:W3:Y:S04]  /*1c390*/  LDL.64 R216, [R1+0x30] ;  /* 0x0000300001d87983 */ /* 0x000ee80000100a00 */
[----:B------:R-:W4:Y:S01]  /*1c3a0*/  LDL.64 R214, [R1+0x28] ;  /* 0x0000280001d67983 */ /* 0x000f220000100a00 */
[----:B------:R-:W-:-:S03]  /*1c3b0*/  R2UR UR6, R10 ;  /* 0x000000000a0672ca */ /* 0x000fc600000e0000 */
[----:B------:R-:W5:Y:S01]  /*1c3c0*/  LDL.64 R212, [R1+0x20] ;  /* 0x0000200001d47983 */ /* 0x000f620000100a00 */
[----:B------:R-:W-:Y:S01]  /*1c3d0*/  R2UR UR7, R11 ;  /* 0x000000000b0772ca */ /* 0x000fe200000e0000 */
[----:B------:R-:W-:Y:S02]  /*1c3e0*/  VIADD R12, R10, 0x2 ;  /* 0x000000020a0c7836 */ /* 0x000fe40000000000 */
[----:B01----:R-:W-:Y:S01]  /*1c3f0*/  IMAD.MOV.U32 R13, RZ, RZ, 0x40000040 ;  /* 0x40000040ff0d7424 */ /* 0x003fe200078e00ff */
        /* <DEDUP_REMOVED lines=171> */
.L_x_1906:
[----:B------:R-:W-:Y:S01]  /*1ceb0*/  SHF.L.U32 R11, R20, 0x1f, RZ ;  /* 0x0000001f140b7819 */ /* 0x000fe200000006ff */
[----:B------:R-:W-:-:S04]  /*1cec0*/  IMAD R12, R21, 0x8, R16 ;  /* 0x00000008150c7824 */ /* 0x000fc800078e0210 */
[----:B------:R0:W1:Y:S01]  /*1ced0*/  SYNCS.PHASECHK.TRANS64.TRYWAIT P2, [R12+URZ+0x2a850], R11 ;  /* 0x02a8500b0c0075a7 */ /* 0x000062000804017f */
[----:B------:R-:W-:Y:S05]  /*1cee0*/  @!P0 BRA `(.L_x_1907) ;  /* 0x0000000000048947 */ /* 0x000fea0003800000 */
[----:B------:R-:W-:Y:S01]  /*1cef0*/  BPT.TRAP 0x1 ;  /* 0x000000040000795c */ /* 0x000fe20000300000 */
.L_x_1907:
        /* <DEDUP_REMOVED lines=9> */
.L_x_1909:
[----:B------:R-:W-:Y:S05]  /*1cf90*/  BSYNC B1 ;  /* 0x0000000000017941 */ /* 0x000fea0003800000 */
.L_x_1908:
[----:B------:R-:W-:Y:S01]  /*1cfa0*/  IMAD.MOV.U32 R10, RZ, RZ, R0 ;  /* 0x000000ffff0a7224 */ /* 0x000fe200078e0000 */
[----:B------:R-:W2:Y:S01]  /*1cfb0*/  LDL R2, [R1] ;  /* 0x0000000001027983 */ /* 0x000ea20000100800 */
[----:B01----:R-:W-:Y:S01]  /*1cfc0*/  IMAD.MOV.U32 R11, RZ, RZ, 0x40000040 ;  /* 0x40000040ff0b7424 */ /* 0x003fe200078e00ff */
[----:B------:R-:W-:Y:S01]  /*1cfd0*/  WARPGROUP.ARRIVE ;  /* 0x00000000000079c5 */ /* 0x000fe20000000000 */
[----:B------:R-:W-:Y:S01]  /*1cfe0*/  ISETP.NE.AND P2, PT, R202, 0x1, PT ;  /* 0x00000001ca00780c */ /* 0x000fe20003f45270 */
[----:B------:R-:W-:Y:S01]  /*1cff0*/  FMUL.FTZ R6, R91, UR50 ;  /* 0x000000325b067c20 */ /* 0x000fe20008410000 */
[----:B------:R-:W-:Y:S01]  /*1d000*/  R2UR UR6, R10 ;  /* 0x000000000a0672ca */ /* 0x000fe200000e0000 */
[----:B------:R-:W-:Y:S01]  /*1d010*/  VIADD R10, R0, 0x80 ;  /* 0x00000080000a7836 */ /* 0x000fe20000000000 */
[----:B------:R-:W-:Y:S01]  /*1d020*/  R2UR UR7, R11 ;  /* 0x000000000b0772ca */ /* 0x000fe200000e0000 */
[----:B------:R-:W-:Y:S02]  /*1d030*/  IMAD.MOV.U32 R11, RZ, RZ, 0x40000040 ;  /* 0x40000040ff0b7424 */ /* 0x000fe400078e00ff */
[----:B------:R-:W-:Y:S01]  /*1d040*/  FMUL.FTZ R91, R98, UR50 ;  /* 0x00000032625b7c20 */ /* 0x000fe20008410000 */
[----:B------:R-:W-:Y:S01]  /*1d050*/  FMUL.FTZ R98, R101, UR50 ;  /* 0x0000003265627c20 */ /* 0x000fe20008410000 */
[----:B------:R-:W-:Y:S01]  /*1d060*/  FMUL.FTZ R101, R104, UR50 ;  /* 0x0000003268657c20 */ /* 0x000fe20008410000 */
[----:B------:R-:W-:Y:S01]  /*1d070*/  FMUL.FTZ R104, R111, UR50 ;  /* 0x000000326f687c20 */ /* 0x000fe20008410000 */
[----:B------:R-:W-:Y:S01]  /*1d080*/  FMUL.FTZ R111, R118, UR50 ;  /* 0x00000032766f7c20 */ /* 0x000fe20008410000 */
[----:B------:R-:W-:Y:S01]  /*1d090*/  FMUL.FTZ R118, R126, UR50 ;  /* 0x000000327e767c20 */ /* 0x000fe20008410000 */
[----:B------:R-:W-:-:S02]  /*1d0a0*/  IMAD.IADD R126, R181, 0x1, R177 ;  /* 0x00000001b57e7824 */ /* 0x000fc400078e02b1 */
        /* <DEDUP_REMOVED lines=32> */
[----:B------:R-:W-:Y:S01]  /*1d2b0*/  @!P1 IMAD R5, R5, 0x8, R16 ;  /* 0x0000000805059824 */ /* 0x000fe200078e0210 */
[----:B------:R-:W0:Y:S03]  /*1d2c0*/  MUFU.TANH R13, R13 ;  /* 0x0000000d000d7308 */ /* 0x000e260000002400 */
[----:B------:R-:W-:-:S05]  /*1d2d0*/  @!P1 VIADD R5, R5, 0x2a840 ;  /* 0x0002a84005059836 */ /* 0x000fca0000000000 */
[----:B------:R-:W1:Y:S01]  /*1d2e0*/  MUFU.TANH R20, R20 ;  /* 0x0000001400147308 */ /* 0x000e620000002400 */
[----:B------:R-:W-:-:S07]  /*1d2f0*/  @!P1 PRMT R5, RZ, 0x654, R5 ;  /* 0x00000654ff059816 */ /* 0x000fce0000000005 */
        /* <DEDUP_REMOVED lines=80> */
[----:B------:R-:W1:Y:S02]  /*1d800*/  @P2 LDC R11, c[0x0][0x44c] ;  /* 0x00011300ff0b2b82 */ /* 0x000e640000000800 */
[----:B-1----:R-:W-:-:S05]  /*1d810*/  @P2 IMAD.HI.U32 R11, R126, R11, RZ ;  /* 0x0000000b7e0b2227 */ /* 0x002fca00078e00ff */
[----:B-----5:R-:W-:Y:S02]  /*1d820*/  @P2 SHF.R.U32.HI R126, RZ, R10, R11 ;  /* 0x0000000aff7e2219 */ /* 0x020fe4000001160b */
[----:B------:R-:W-:-:S03]  /*1d830*/  ISETP.GE.AND P2, PT, R14, 0x1, PT ;  /* 0x000000010e00780c */ /* 0x000fc60003f46270 */
[----:B------:R-:W1:Y:S01]  /*1d840*/  SHFL.IDX PT, R127, R126, RZ, 0x1c1f ;  /* 0x001c1fff7e7f7589 */ /* 0x000e6200000e0000 */
[----:B------:R-:W-:Y:S02]  /*1d850*/  WARPGROUP.DEPBAR.LE gsb0, 0x0 ;  /* 0x00008000000079c5 */ /* 0x000fe40000010000 */
[----:B------:R-:W-:-:S06]  /*1d860*/  WARPGROUP.ARRIVE ;  /* 0x00000000000079c5 */ /* 0x000fcc0000000000 */
[----:B------:R-:W-:Y:S03]  /*1d870*/  HGMMA.64x128x16.F32.BF16 R24, R136, gdesc[UR4].tnspB, R24, gsb0 ;  /* 0x41e0000488187df0 */ /* 0x000fe60008001818 */
[----:B------:R-:W-:Y:S02]  /*1d880*/  WARPGROUP.DEPBAR.LE gsb0, 0x0 ;  /* 0x00008000000079c5 */ /* 0x000fe40000010000 */
[----:B------:R-:W-:Y:S01]  /*1d890*/  FMUL.FTZ R138, R132, UR50 ;  /* 0x00000032848a7c20 */ /* 0x000fe20008410000 */
[----:B------:R-:W-:Y:S02]  /*1d8a0*/  IMAD R132, R8, -0x60, RZ ;  /* 0xffffffa008847824 */ /* 0x000fe400078e02ff */
[----:B------:R-:W-:Y:S01]  /*1d8b0*/  FMUL.FTZ R136, R128, UR50 ;  /* 0x0000003280887c20 */ /* 0x000fe20008410000 */
[----:B------:R-:W-:Y:S01]  /*1d8c0*/  FMUL.FTZ R128, R129, UR50 ;  /* 0x0000003281807c20 */ /* 0x000fe20008410000 */
[----:B------:R-:W-:Y:S01]  /*1d8d0*/  FMUL.FTZ R137, R133, UR50 ;  /* 0x0000003285897c20 */ /* 0x000fe20008410000 */
[----:B------:R-:W-:Y:S01]  /*1d8e0*/  VIADD R11, R132, 0x1 ;  /* 0x00000001840b7836 */ /* 0x000fe20000000000 */
[----:B------:R-:W0:Y:S01]  /*1d8f0*/  MUFU.TANH R138, R138 ;  /* 0x0000008a008a7308 */ /* 0x000e220000002400 */
[----:B------:R5:W-:Y:S02]  /*1d900*/  @!P1 SYNCS.ARRIVE.TRANS64.RED.A1T0 RZ, [R5+URZ], RZ ;  /* 0x000000ff05ff99a7 */ /* 0x000be4000810043f */
[----:B------:R-:W-:-:S05]  /*1d910*/  IMAD R11, R180, -0x2, R11 ;  /* 0xfffffffeb40b7824 */ /* 0x000fca00078e020b */
[----:B------:R-:W0:Y:S01]  /*1d920*/  MUFU.TANH R136, R136 ;  /* 0x0000008800887308 */ /* 0x000e220000002400 */
[----:B------:R-:W-:Y:S01]  /*1d930*/  IADD3 R130, -R163, R11, R164 ;  /* 0x0000000ba3827210 */ /* 0x000fe20007ffe1a4 */
[----:B-----5:R-:W-:-:S04]  /*1d940*/  VIADD R5, R11, 0xffffffff ;  /* 0xffffffff0b057836 */ /* 0x020fc80000000000 */
[C---:B------:R-:W-:Y:S02]  /*1d950*/  VIADD R134, R130.reuse, UR47 ;  /* 0x0000002f82867c36 */ /* 0x040fe40008000000 */
[----:B------:R-:W0:Y:S01]  /*1d960*/  MUFU.TANH R128, R128 ;  /* 0x0000008000807308 */ /* 0x000e220000002400 */
[----:B------:R-:W-:Y:S02]  /*1d970*/  VIADD R130, R130, UR4 ;  /* 0x0000000482827c36 */ /* 0x000fe40008000000 */
[--C-:B-1----:R-:W-:Y:S02]  /*1d980*/  IMAD.IADD R140, R134, 0x1, R127.reuse ;  /* 0x00000001868c7824 */ /* 0x102fe400078e027f */
[----:B------:R-:W-:-:S03]  /*1d990*/  IMAD.IADD R139, R130, 0x1, R127 ;  /* 0x00000001828b7824 */ /* 0x000fc600078e027f */
[----:B------:R-:W1:Y:S01]  /*1d9a0*/  MUFU.TANH R137, R137 ;  /* 0x0000008900897308 */ /* 0x000e620000002400 */
[----:B--234-:R-:W-:Y:S05]  /*1d9b0*/  @!P2 BRA `(.L_x_1911) ;  /* 0x000000000054a947 */ /* 0x01cfea0003800000 */
[----:B------:R-:W-:Y:S01]  /*1d9c0*/  IADD3 R127, -R163, R164, R127 ;  /* 0x000000a4a37f7210 */ /* 0x000fe20007ffe17f */
[----:B------:R-:W-:Y:S03]  /*1d9d0*/  BSSY B1, `(.L_x_1912) ;  /* 0x0000010000017945 */ /* 0x000fe60003800000 */
[----:B------:R-:W-:-:S13]  /*1d9e0*/  ISETP.GT.AND P2, PT, R127, -0x1, PT ;  /* 0xffffffff7f00780c */ /* 0x000fda0003f44270 */
[----:B------:R-:W-:Y:S05]  /*1d9f0*/  @P2 BRA `(.L_x_1913) ;  /* 0x0000000000202947 */ /* 0x000fea0003800000 */
[----:B------:R-:W-:Y:S01]  /*1da00*/  IMAD.U32 R142, RZ, RZ, UR39 ;  /* 0x00000027ff8e7e24 */ /* 0x000fe2000f8e00ff */
[----:B------:R-:W-:-:S04]  /*1da10*/  LOP3.LUT R127, RZ, R127, RZ, 0x33, !PT ;  /* 0x0000007fff7f7212 */ /* 0x000fc800078e33ff */
[----:B------:R-:W-:-:S13]  /*1da20*/  ISETP.NE.AND P2, PT, R142, 0x1, PT ;  /* 0x000000018e00780c */ /* 0x000fda0003f45270 */
[----:B------:R-:W2:Y:S02]  /*1da30*/  @P2 LDC.64 R10, c[0x0][0x9e8] ;  /* 0x00027a00ff0a2b82 */ /* 0x000ea40000000a00 */
[----:B--2---:R-:W-:-:S05]  /*1da40*/  @P2 IMAD.HI.U32 R10, R127, R10, RZ ;  /* 0x0000000a7f0a2227 */ /* 0x004fca00078e00ff */
[----:B------:R-:W-:-:S04]  /*1da50*/  @P2 SHF.R.U32.HI R127, RZ, R11, R10 ;  /* 0x0000000bff7f2219 */ /* 0x000fc8000001160a */
[----:B------:R-:W-:Y:S01]  /*1da60*/  LOP3.LUT R127, RZ, R127, RZ, 0x33, !PT ;  /* 0x0000007fff7f7212 */ /* 0x000fe200078e33ff */
[----:B------:R-:W-:Y:S06]  /*1da70*/  BRA `(.L_x_1914) ;  /* 0x0000000000147947 */ /* 0x000fec0003800000 */
.L_x_1913:
[----:B------:R-:W-:-:S05]  /*1da80*/  IMAD.U32 R142, RZ, RZ, UR39 ;  /* 0x00000027ff8e7e24 */ /* 0x000fca000f8e00ff */
[----:B------:R-:W-:-:S13]  /*1da90*/  ISETP.NE.AND P2, PT, R142, 0x1, PT ;  /* 0x000000018e00780c */ /* 0x000fda0003f45270 */
[----:B------:R-:W2:Y:S02]  /*1daa0*/  @P2 LDC.64 R10, c[0x0][0x9e8] ;  /* 0x00027a00ff0a2b82 */ /* 0x000ea40000000a00 */
[----:B--2---:R-:W-:-:S05]  /*1dab0*/  @P2 IMAD.HI.U32 R10, R127, R10, RZ ;  /* 0x0000000a7f0a2227 */ /* 0x004fca00078e00ff */
[----:B------:R-:W-:-:S07]  /*1dac0*/  @P2 SHF.R.U32.HI R127, RZ, R11, R10 ;  /* 0x0000000bff7f2219 */ /* 0x000fce000001160a */
.L_x_1914:
[----:B------:R-:W-:Y:S05]  /*1dad0*/  BSYNC B1 ;  /* 0x0000000000017941 */ /* 0x000fea0003800000 */
.L_x_1912:
[----:B------:R-:W-:-:S05]  /*1dae0*/  IMAD R127, R127, R142, R5 ;  /* 0x0000008e7f7f7224 */ /* 0x000fca00078e0205 */
[----:B------:R-:W-:Y:S02]  /*1daf0*/  VIADDMNMX R140, R127, R142, R140, PT ;  /* 0x0000008e7f8c7246 */ /* 0x000fe4000380018c */
[----:B------:R-:W-:-:S07]  /*1db00*/  VIMNMX R139, R139, R127, !PT ;  /* 0x0000007f8b8b7248 */ /* 0x000fce0007fe0100 */
.L_x_1911:
[C---:B------:R-:W-:Y:S01]  /*1db10*/  ISETP.GE.AND P2, PT, R132.reuse, 0x2, PT ;  /* 0x000000028400780c */ /* 0x040fe20003f46270 */
[----:B------:R-:W2:Y:S01]  /*1db20*/  SHFL.IDX PT, R11, R126, 0x1, 0x1c1f ;  /* 0x003c1f007e0b7f89 */ /* 0x000ea200000e0000 */
        /* <DEDUP_REMOVED lines=9> */
[----:B------:R-:W-:Y:S01]  /*1dbc0*/  ISETP.GT.AND P4, PT, R139, 0x9, !P5 ;  /* 0x000000098b00780c */ /* 0x000fe20006f84270 */
[--C-:B--2---:R-:W-:Y:S01]  /*1dbd0*/  IMAD.IADD R134, R134, 0x1, R11.reuse ;  /* 0x0000000186867824 */ /* 0x104fe200078e020b */
[----:B------:R-:W-:Y:S01]  /*1dbe0*/  ISETP.GE.AND P5, PT, R132, 0x11, PT ;  /* 0x000000118400780c */ /* 0x000fe20003fa6270 */
[----:B------:R-:W-:Y:S01]  /*1dbf0*/  IMAD.IADD R130, R130, 0x1, R11 ;  /* 0x0000000182827824 */ /* 0x000fe200078e020b */
[----:B------:R-:W-:Y:S02]  /*1dc00*/  ISETP.LT.OR P4, PT, R140, 0xa, P4 ;  /* 0x0000000a8c00780c */ /* 0x000fe40002781670 */
[----:B------:R-:W-:Y:S02]  /*1dc10*/  P2R R20, PR, RZ, 0x20 ;  /* 0x00000020ff147803 */ /* 0x000fe40000000000 */
[----:B0-----:R-:W-:-:S02]  /*1dc20*/  FSEL R129, R90, -INF , !P4 ;  /* 0xff8000005a817808 */ /* 0x001fc40006000000 */
[----:B------:R-:W-:Y:S02]  /*1dc30*/  ISETP.GT.AND P4, PT, R139, 0x10, !P5 ;  /* 0x000000108b00780c */ /* 0x000fe40006f84270 */
[----:B------:R-:W-:Y:S02]  /*1dc40*/  ISETP.GE.AND P5, PT, R132, 0x12, PT ;  /* 0x000000128400780c */ /* 0x000fe40003fa6270 */
[----:B------:R-:W-:Y:S02]  /*1dc50*/  ISETP.LT.OR P4, PT, R140, 0x11, P4 ;  /* 0x000000118c00780c */ /* 0x000fe40002781670 */
[----:B------:R-:W-:Y:S02]  /*1dc60*/  P2R R90, PR, RZ, 0x20 ;  /* 0x00000020ff5a7803 */ /* 0x000fe40000000000 */
[----:B------:R-:W-:Y:S02]  /*1dc70*/  FSEL R93, R93, -INF , !P4 ;  /* 0xff8000005d5d7808 */ /* 0x000fe40006000000 */
[----:B------:R-:W-:-:S02]  /*1dc80*/  ISETP.GT.AND P4, PT, R139, 0x11, !P5 ;  /* 0x000000118b00780c */ /* 0x000fc40006f84270 */
        /* <DEDUP_REMOVED lines=92> */
[----:B------:R-:W-:-:S04]  /*1e250*/  ISETP.GT.AND P6, PT, R139, 0x59, !P6 ;  /* 0x000000598b00780c */ /* 0x000fc800077c4270 */
[----:B------:R-:W-:-:S04]  /*1e260*/  ISETP.LT.OR P6, PT, R140, 0x5a, P6 ;  /* 0x0000005a8c00780c */ /* 0x000fc800037c1670 */
[----:B-1----:R-:W-:Y:S02]  /*1e270*/  FSEL R137, R137, -INF , !P6 ;  /* 0xff80000089897808 */ /* 0x002fe40007000000 */
        /* <DEDUP_REMOVED lines=14> */
.L_x_1917:
[----:B------:R-:W-:-:S05]  /*1e360*/  IMAD.U32 R136, RZ, RZ, UR39 ;  /* 0x00000027ff887e24 */ /* 0x000fca000f8e00ff */
[----:B------:R-:W-:-:S13]  /*1e370*/  ISETP.NE.AND P6, PT, R136, 0x1, PT ;  /* 0x000000018800780c */ /* 0x000fda0003fc5270 */
[----:B------:R-:W0:Y:S02]  /*1e380*/  @P6 LDC.64 R10, c[0x0][0x9e8] ;  /* 0x00027a00ff0a6b82 */ /* 0x000e240000000a00 */
[----:B0-----:R-:W-:-:S05]  /*1e390*/  @P6 IMAD.HI.U32 R10, R126, R10, RZ ;  /* 0x0000000a7e0a6227 */ /* 0x001fca00078e00ff */
[----:B------:R-:W-:-:S07]  /*1e3a0*/  @P6 SHF.R.U32.HI R126, RZ, R11, R10 ;  /* 0x0000000bff7e6219 */ /* 0x000fce000001160a */
.L_x_1918:
[----:B------:R-:W-:Y:S05]  /*1e3b0*/  BSYNC B1 ;  /* 0x0000000000017941 */ /* 0x000fea0003800000 */
.L_x_1916:
[----:B------:R-:W-:-:S05]  /*1e3c0*/  IMAD R5, R126, R136, R5 ;  /* 0x000000887e057224 */ /* 0x000fca00078e0205 */
[----:B------:R-:W-:Y:S02]  /*1e3d0*/  VIADDMNMX R134, R5, R136, R134, PT ;  /* 0x0000008805867246 */ /* 0x000fe40003800186 */
[----:B------:R-:W-:-:S07]  /*1e3e0*/  VIMNMX R130, R130, R5, !PT ;  /* 0x0000000582827248 */ /* 0x000fce0007fe0100 */
.L_x_1915:
        /* <DEDUP_REMOVED lines=102> */
[----:B------:R-:W-:Y:S02]  /*1ea50*/  ISETP.NE.AND P6, PT, R128, RZ, PT ;  /* 0x000000ff8000720c */ /* 0x000fe40003fc5270 */
[----:B------:R-:W-:Y:S02]  /*1ea60*/  FMNMX.FTZ R0, R151, R0, !PT ;  /* 0x0000000097007209 */ /* 0x000fe40007810000 */
[----:B------:R-:W-:Y:S02]  /*1ea70*/  FSEL R217, R122, -INF , !P2 ;  /* 0xff8000007ad97808 */ /* 0x000fe40005000000 */
[----:B------:R-:W-:Y:S02]  /*1ea80*/  FMNMX.FTZ R0, R121, R0, !PT ;  /* 0x0000000079007209 */ /* 0x000fe40007810000 */
[----:B------:R-:W-:Y:S02]  /*1ea90*/  ISETP.GT.AND P2, PT, R130, RZ, !P6 ;  /* 0x000000ff8200720c */ /* 0x000fe40007744270 */
[----:B------:R-:W-:-:S02]  /*1eaa0*/  FMNMX.FTZ R0, R153, R0, !PT ;  /* 0x0000000099007209 */ /* 0x000fc40007810000 */
[----:B------:R-:W-:Y:S02]  /*1eab0*/  ISETP.LT.OR P2, PT, R134, 0x1, P2 ;  /* 0x000000018600780c */ /* 0x000fe40001741670 */
[----:B------:R-:W-:Y:S02]  /*1eac0*/  FMNMX.FTZ R0, R155, R0, !PT ;  /* 0x000000009b007209 */ /* 0x000fe40007810000 */
[----:B------:R-:W-:Y:S02]  /*1ead0*/  FSEL R2, R2, -INF , !P2 ;  /* 0xff80000002027808 */ /* 0x000fe40005000000 */
[----:B------:R-:W-:Y:S02]  /*1eae0*/  FMNMX.FTZ R0, R157, R0, !PT ;  /* 0x000000009d007209 */ /* 0x000fe40007810000 */
[----:B------:R-:W-:Y:S02]  /*1eaf0*/  ISETP.NE.AND P6, PT, R132, RZ, PT ;  /* 0x000000ff8400720c */ /* 0x000fe40003fc5270 */
[----:B------:R-:W-:-:S02]  /*1eb00*/  FMNMX.FTZ R6, R137, R0, !PT ;  /* 0x0000000089067209 */ /* 0x000fc40007810000 */
[----:B------:R-:W-:-:S03]  /*1eb10*/  ISETP.GT.AND P3, PT, R130, 0x59, !P6 ;  /* 0x000000598200780c */ /* 0x000fc60007764270 */
[----:B------:R-:W0:Y:S01]  /*1eb20*/  SHFL.BFLY PT, R5, R6, 0x2, 0x1f ;  /* 0x0c401f0006057f89 */ /* 0x000e2200000e0000 */
[----:B------:R-:W-:-:S04]  /*1eb30*/  ISETP.LT.OR P3, PT, R134, 0x5a, P3 ;  /* 0x0000005a8600780c */ /* 0x000fc80001f61670 */
[----:B------:R-:W-:Y:S02]  /*1eb40*/  FSEL R125, R125, -INF , !P3 ;  /* 0xff8000007d7d7808 */ /* 0x000fe40005800000 */
[----:B0-----:R-:W-:Y:S02]  /*1eb50*/  FMNMX.FTZ R20, R6, R5, !PT ;  /* 0x0000000506147209 */ /* 0x001fe40007810000 */
[----:B------:R-:W-:-:S03]  /*1eb60*/  FMNMX.FTZ R6, R2, R9, !PT ;  /* 0x0000000902067209 */ /* 0x000fc60007810000 */
[----:B------:R-:W0:Y:S01]  /*1eb70*/  SHFL.BFLY PT, R5, R20, 0x1, 0x1f ;  /* 0x0c201f0014057f89 */ /* 0x000e2200000e0000 */
[----:B------:R-:W-:-:S04]  /*1eb80*/  FMNMX.FTZ R6, R11, R6, !PT ;  /* 0x000000060b067209 */ /* 0x000fc80007810000 */
[----:B------:R-:W-:-:S04]  /*1eb90*/  FMNMX.FTZ R6, R21, R6, !PT ;  /* 0x0000000615067209 */ /* 0x000fc80007810000 */
[----:B------:R-:W-:-:S04]  /*1eba0*/  FMNMX.FTZ R6, R139, R6, !PT ;  /* 0x000000068b067209 */ /* 0x000fc80007810000 */
[----:B------:R-:W-:-:S04]  /*1ebb0*/  FMNMX.FTZ R6, R91, R6, !PT ;  /* 0x000000065b067209 */ /* 0x000fc80007810000 */
[----:B------:R-:W-:-:S04]  /*1ebc0*/  FMNMX.FTZ R6, R159, R6, !PT ;  /* 0x000000069f067209 */ /* 0x000fc80007810000 */
[----:B------:R-:W-:Y:S02]  /*1ebd0*/  FMNMX.FTZ R6, R95, R6, !PT ;  /* 0x000000065f067209 */ /* 0x000fe40007810000 */
[----:B0-----:R-:W-:Y:S02]  /*1ebe0*/  FMNMX.FTZ R5, R20, R5, !PT ;  /* 0x0000000514057209 */ /* 0x001fe40007810000 */
[----:B------:R-:W-:Y:S02]  /*1ebf0*/  FMNMX.FTZ R6, R97, R6, !PT ;  /* 0x0000000661067209 */ /* 0x000fe40007810000 */
[C---:B------:R-:W-:Y:S01]  /*1ec00*/  FSETP.NEU.FTZ.AND P2, PT, R5.reuse, -INF , PT ;  /* 0xff8000000500780b */ /* 0x040fe20003f5d000 */
[----:B------:R-:W-:Y:S01]  /*1ec10*/  FMUL.FTZ R0, R5, R10 ;  /* 0x0000000a05007220 */ /* 0x000fe20000410000 */
[----:B------:R-:W-:Y:S02]  /*1ec20*/  FMNMX.FTZ R6, R99, R6, !PT ;  /* 0x0000000663067209 */ /* 0x000fe40007810000 */
[----:B------:R-:W-:-:S02]  /*1ec30*/  FSEL R88, R5, RZ, P2 ;  /* 0x000000ff05587208 */ /* 0x000fc40001000000 */
[----:B------:R-:W-:Y:S02]  /*1ec40*/  FMNMX.FTZ R6, R199, R6, !PT ;  /* 0x00000006c7067209 */ /* 0x000fe40007810000 */
[----:B------:R-:W-:Y:S02]  /*1ec50*/  FSEL R0, R0, RZ, P2 ;  /* 0x000000ff00007208 */ /* 0x000fe40001000000 */
[----:B------:R-:W-:-:S03]  /*1ec60*/  FMNMX.FTZ R6, R103, R6, !PT ;  /* 0x0000000667067209 */ /* 0x000fc60007810000 */
[--C-:B------:R-:W-:Y:S01]  /*1ec70*/  FFMA.FTZ R158, R89, R10, -R0.reuse ;  /* 0x0000000a599e7223 */ /* 0x100fe20000010800 */
[----:B------:R-:W-:Y:S01]  /*1ec80*/  FMNMX.FTZ R6, R207, R6, !PT ;  /* 0x00000006cf067209 */ /* 0x000fe20007810000 */
[-CC-:B------:R-:W-:Y:S01]  /*1ec90*/  FFMA.FTZ R89, R129, R10.reuse, -R0.reuse ;  /* 0x0000000a81597223 */ /* 0x180fe20000010800 */
[----:B------:R-:W-:Y:S01]  /*1eca0*/  FSEL R129, R124, -INF , !P5 ;  /* 0xff8000007c817808 */ /* 0x000fe20006800000 */
        /* <DEDUP_REMOVED lines=31> */
[----:B------:R-:W-:Y:S01]  /*1eea0*/  MUFU.EX2 R156, R156 ;  /* 0x0000009c009c7308 */ /* 0x000fe20000000800 */
[----:B------:R-:W-:-:S04]  /*1eeb0*/  FMNMX.FTZ R6, R123, R6, !PT ;  /* 0x000000067b067209 */ /* 0x000fc80007810000 */
[----:B------:R-:W-:-:S03]  /*1eec0*/  FMNMX.FTZ R6, R129, R6, !PT ;  /* 0x0000000681067209 */ /* 0x000fc60007810000 */
[----:B------:R-:W-:Y:S01]  /*1eed0*/  MUFU.EX2 R158, R158 ;  /* 0x0000009e009e7308 */ /* 0x000fe20000000800 */
[----:B------:R-:W-:-:S05]  /*1eee0*/  FMNMX.FTZ R6, R125, R6, !PT ;  /* 0x000000067d067209 */ /* 0x000fca0007810000 */
[----:B------:R-:W0:Y:S02]  /*1eef0*/  SHFL.BFLY PT, R131, R6, 0x2, 0x1f ;  /* 0x0c401f0006837f89 */ /* 0x000e2400000e0000 */
        /* <DEDUP_REMOVED lines=11> */
[----:B------:R-:W-:-:S03]  /*1efb0*/  FADD.FTZ R133, -R88, R15 ;  /* 0x0000000f58857221 */ /* 0x000fc60000010100 */
[C---:B------:R-:W-:Y:S01]  /*1efc0*/  FSETP.NEU.FTZ.AND P2, PT, R6.reuse, -INF , PT ;  /* 0xff8000000600780b */ /* 0x040fe20003f5d000 */
[-C--:B------:R-:W-:Y:S01]  /*1efd0*/  FMUL.FTZ R92, R6, R10.reuse ;  /* 0x0000000a065c7220 */ /* 0x080fe20000410000 */
[----:B------:R-:W-:Y:S01]  /*1efe0*/  FMUL.FTZ R133, R133, R10 ;  /* 0x0000000a85857220 */ /* 0x000fe20000410000 */
[----:B------:R-:W-:Y:S03]  /*1eff0*/  MUFU.EX2 R150, R150 ;  /* 0x0000009600967308 */ /* 0x000fe60000000800 */
[----:B------:R-:W-:-:S05]  /*1f000*/  FSEL R92, R92, RZ, P2 ;  /* 0x000000ff5c5c7208 */ /* 0x000fca0001000000 */
[----:B------:R-:W0:Y:S01]  /*1f010*/  MUFU.EX2 R0, R133 ;  /* 0x0000008500007308 */ /* 0x000e220000000800 */
[-CC-:B------:R-:W-:Y:S01]  /*1f020*/  FFMA.FTZ R157, R2, R10.reuse, -R92.reuse ;  /* 0x0000000a029d7223 */ /* 0x180fe2000001085c */
[----:B------:R-:W-:Y:S01]  /*1f030*/  FSEL R2, R6, RZ, P2 ;  /* 0x000000ff06027208 */ /* 0x000fe20001000000 */
[-CC-:B------:R-:W-:Y:S01]  /*1f040*/  FFMA.FTZ R20, R11, R10.reuse, -R92.reuse ;  /* 0x0000000a0b147223 */ /* 0x180fe2000001085c */
[-CC-:B------:R-:W-:Y:S01]  /*1f050*/  FFMA.FTZ R11, R21, R10.reuse, -R92.reuse ;  /* 0x0000000a150b7223 */ /* 0x180fe2000001085c */
[-CC-:B------:R-:W-:Y:S01]  /*1f060*/  FFMA.FTZ R88, R139, R10.reuse, -R92.reuse ;  /* 0x0000000a8b587223 */ /* 0x180fe2000001085c */
[-CC-:B------:R-:W-:Y:S01]  /*1f070*/  FFMA.FTZ R153, R91, R10.reuse, -R92.reuse ;  /* 0x0000000a5b997223 */ /* 0x180fe2000001085c */
[----:B------:R-:W-:Y:S01]  /*1f080*/  FADD.FTZ R9, -R2, R9 ;  /* 0x0000000902097221 */ /* 0x000fe20000010100 */
[----:B------:R-:W-:Y:S01]  /*1f090*/  MUFU.EX2 R157, R157 ;  /* 0x0000009d009d7308 */ /* 0x000fe20000000800 */
[-CC-:B------:R-:W-:Y:S01]  /*1f0a0*/  FFMA.FTZ R90, R159, R10.reuse, -R92.reuse ;  /* 0x0000000a9f5a7223 */ /* 0x180fe2000001085c */
[-CC-:B------:R-:W-:Y:S01]  /*1f0b0*/  FFMA.FTZ R155, R95, R10.reuse, -R92.reuse ;  /* 0x0000000a5f9b7223 */ /* 0x180fe2000001085c */
[-C--:B------:R-:W-:Y:S01]  /*1f0c0*/  FMUL.FTZ R9, R9, R10.reuse ;  /* 0x0000000a09097220 */ /* 0x080fe20000410000 */
[-CC-:B------:R-:W-:Y:S01]  /*1f0d0*/  FFMA.FTZ R94, R97, R10.reuse, -R92.reuse ;  /* 0x0000000a615e7223 */ /* 0x180fe2000001085c */
[-CC-:B------:R-:W-:Y:S01]  /*1f0e0*/  FFMA.FTZ R149, R99, R10.reuse, -R92.reuse ;  /* 0x0000000a63957223 */ /* 0x180fe2000001085c */
[-CC-:B------:R-:W-:Y:S01]  /*1f0f0*/  FFMA.FTZ R96, R199, R10.reuse, -R92.reuse ;  /* 0x0000000ac7607223 */ /* 0x180fe2000001085c */
[--C-:B------:R-:W-:Y:S01]  /*1f100*/  FFMA.FTZ R151, R103, R10, -R92.reuse ;  /* 0x0000000a67977223 */ /* 0x100fe2000001085c */
[----:B------:R-:W1:Y:S01]  /*1f110*/  MUFU.EX2 R2, R9 ;  /* 0x0000000900027308 */ /* 0x000e620000000800 */
[----:B0-----:R-:W-:Y:S01]  /*1f120*/  FFMA.FTZ R21, R0, R4, R13 ;  /* 0x0000000400157223 */ /* 0x001fe2000001000d */
[-CC-:B------:R-:W-:Y:S01]  /*1f130*/  FFMA.FTZ R98, R207, R10.reuse, -R92.reuse ;  /* 0x0000000acf627223 */ /* 0x180fe2000001085c */
[-CC-:B------:R-:W-:Y:S01]  /*1f140*/  FFMA.FTZ R145, R107, R10.reuse, -R92.reuse ;  /* 0x0000000a6b917223 */ /* 0x180fe2000001085c */
[-CC-:B------:R-:W-:Y:S01]  /*1f150*/  FFMA.FTZ R100, R209, R10.reuse, -R92.reuse ;  /* 0x0000000ad1647223 */ /* 0x180fe2000001085c */
[----:B------:R-:W-:Y:S01]  /*1f160*/  FADD.FTZ R21, R156, R21 ;  /* 0x000000159c157221 */ /* 0x000fe20000010000 */
[-CC-:B------:R-:W-:Y:S01]  /*1f170*/  FFMA.FTZ R147, R111, R10.reuse, -R92.reuse ;  /* 0x0000000a6f937223 */ /* 0x180fe2000001085c */
[-CC-:B------:R-:W-:Y:S01]  /*1f180*/  FFMA.FTZ R102, R211, R10.reuse, -R92.reuse ;  /* 0x0000000ad3667223 */ /* 0x180fe2000001085c */
[----:B------:R-:W0:Y:S01]  /*1f190*/  MUFU.EX2 R20, R20 ;  /* 0x0000001400147308 */ /* 0x000e220000000800 */
[----:B------:R-:W-:Y:S01]  /*1f1a0*/  FADD.FTZ R4, R158, R21 ;  /* 0x000000159e047221 */ /* 0x000fe20000010000 */
[-CC-:B------:R-:W-:Y:S01]  /*1f1b0*/  FFMA.FTZ R141, R213, R10.reuse, -R92.reuse ;  /* 0x0000000ad58d7223 */ /* 0x180fe2000001085c */
[-CC-:B------:R-:W-:Y:S01]  /*1f1c0*/  FFMA.FTZ R143, R215, R10.reuse, -R92.reuse ;  /* 0x0000000ad78f7223 */ /* 0x180fe2000001085c */
[-C--:B------:R-:W-:Y:S01]  /*1f1d0*/  FFMA.FTZ R119, R119, R10.reuse, -R92 ;  /* 0x0000000a77777223 */ /* 0x080fe2000001085c */
[----:B------:R-:W-:Y:S01]  /*1f1e0*/  FADD.FTZ R21, R89, R4 ;  /* 0x0000000459157221 */ /* 0x000fe20000010000 */
[-CC-:B------:R-:W-:Y:S01]  /*1f1f0*/  FFMA.FTZ R217, R217, R10.reuse, -R92.reuse ;  /* 0x0000000ad9d97223 */ /* 0x180fe2000001085c */
[-C--:B------:R-:W-:Y:S01]  /*1f200*/  FFMA.FTZ R123, R123, R10.reuse, -R92 ;  /* 0x0000000a7b7b7223 */ /* 0x080fe2000001085c */
[----:B------:R-:W2:Y:S01]  /*1f210*/  MUFU.EX2 R11, R11 ;  /* 0x0000000b000b7308 */ /* 0x000ea20000000800 */
[----:B------:R-:W-:Y:S01]  /*1f220*/  FADD.FTZ R4, R152, R21 ;  /* 0x0000001598047221 */ /* 0x000fe20000010000 */
[----:B-1----:R-:W-:Y:S01]  /*1f230*/  FFMA.FTZ R3, R2, R3, R157 ;  /* 0x0000000302037223 */ /* 0x002fe2000001009d */
[----:B------:R-:W-:Y:S01]  /*1f240*/  @!P1 PRMT R21, RZ, 0x654, R12 ;  /* 0x00000654ff159816 */ /* 0x000fe2000000000c */
[-C--:B------:R-:W-:Y:S01]  /*1f250*/  FFMA.FTZ R12, R117, R10.reuse, -R92 ;  /* 0x0000000a750c7223 */ /* 0x080fe2000001085c */
[----:B------:R-:W-:Y:S01]  /*1f260*/  FADD.FTZ R9, R93, R4 ;  /* 0x000000045d097221 */ /* 0x000fe20000010000 */
[-CC-:B------:R-:W-:Y:S01]  /*1f270*/  FFMA.FTZ R129, R129, R10.reuse, -R92.reuse ;  /* 0x0000000a81817223 */ /* 0x180fe2000001085c */
[----:B------:R-:W-:Y:S01]  /*1f280*/  FFMA.FTZ R125, R125, R10, -R92 ;  /* 0x0000000a7d7d7223 */ /* 0x000fe2000001085c */
[----:B------:R-:W1:Y:S01]  /*1f290*/  MUFU.EX2 R88, R88 ;  /* 0x0000005800587308 */ /* 0x000e620000000800 */
[----:B0-----:R-:W-:Y:S01]  /*1f2a0*/  FADD.FTZ R4, R20, R3 ;  /* 0x0000000314047221 */ /* 0x001fe20000010000 */
[----:B------:R-:W-:Y:S01]  /*1f2b0*/  FADD.FTZ R104, R154, R9 ;  /* 0x000000099a687221 */ /* 0x000fe20000010000 */
[----:B------:R-:W-:Y:S01]  /*1f2c0*/  ISETP.GT.AND P2, PT, R8, R179, PT ;  /* 0x000000b30800720c */ /* 0x000fe20003f44270 */
[----:B------:R0:W-:Y:S01]  /*1f2d0*/  @!P1 SYNCS.ARRIVE.TRANS64.RED.A1T0 RZ, [R21+URZ], RZ ;  /* 0x000000ff15ff99a7 */ /* 0x0001e2000810043f */
[----:B------:R-:W-:Y:S01]  /*1f2e0*/  F2FP.BF16.F32.PACK_AB R157, R20, R157 ;  /* 0x0000009d149d723e */ /* 0x000fe200000010ff */
[----:B------:R-:W-:Y:S01]  /*1f2f0*/  FADD.FTZ R9, R127, R104 ;  /* 0x000000687f097221 */ /* 0x000fe20000010000 */
[----:B------:R-:W-:Y:S01]  /*1f300*/  F2FP.BF16.F32.PACK_AB R156, R156, R13 ;  /* 0x0000000d9c9c723e */ /* 0x000fe200000010ff */
[----:B------:R-:W3:Y:S01]  /*1f310*/  MUFU.EX2 R153, R153 ;  /* 0x0000009900997308 */ /* 0x000ee20000000800 */
[----:B--2---:R-:W-:Y:S01]  /*1f320*/  FADD.FTZ R3, R11, R4 ;  /* 0x000000040b037221 */ /* 0x004fe20000010000 */
[----:B------:R-:W-:Y:S01]  /*1f330*/  FADD.FTZ R104, R148, R9 ;  /* 0x0000000994687221 */ /* 0x000fe20000010000 */
[----:B------:R-:W-:Y:S01]  /*1f340*/  F2FP.BF16.F32.PACK_AB R158, R89, R158 ;  /* 0x0000009e599e723e */ /* 0x000fe200000010ff */
[----:B------:R-:W-:Y:S01]  /*1f350*/  VIADD R8, R8, 0xffffffff ;  /* 0xffffffff08087836 */ /* 0x000fe20000000000 */
[----:B------:R-:W-:Y:S01]  /*1f360*/  F2FP.BF16.F32.PACK_AB R152, R93, R152 ;  /* 0x000000985d98723e */ /* 0x000fe200000010ff */
[----:B------:R-:W-:Y:S01]  /*1f370*/  FADD.FTZ R9, R101, R104 ;  /* 0x0000006865097221 */ /* 0x000fe20000010000 */
[----:B------:R-:W-:Y:S01]  /*1f380*/  F2FP.BF16.F32.PACK_AB R154, R127, R154 ;  /* 0x0000009a7f9a723e */ /* 0x000fe200000010ff */
[----:B------:R-:W2:Y:S01]  /*1f390*/  MUFU.EX2 R90, R90 ;  /* 0x0000005a005a7308 */ /* 0x000ea20000000800 */
[----:B-1----:R-:W-:Y:S01]  /*1f3a0*/  FADD.FTZ R4, R88, R3 ;  /* 0x0000000358047221 */ /* 0x002fe20000010000 */
[----:B------:R-:W-:Y:S01]  /*1f3b0*/  FADD.FTZ R104, R150, R9 ;  /* 0x0000000996687221 */ /* 0x000fe20000010000 */
[----:B------:R-:W-:Y:S01]  /*1f3c0*/  F2FP.BF16.F32.PACK_AB R148, R101, R148 ;  /* 0x000000946594723e */ /* 0x000fe200000010ff */
[----:B------:R-:W-:Y:S01]  /*1f3d0*/  IMAD.MOV.U32 R20, RZ, RZ, R23 ;  /* 0x000000ffff147224 */ /* 0x000fe200078e0017 */
[----:B------:R-:W-:Y:S01]  /*1f3e0*/  F2FP.BF16.F32.PACK_AB R159, R88, R11 ;  /* 0x0000000b589f723e */ /* 0x000fe200000010ff */
[----:B0-----:R-:W-:-:S02]  /*1f3f0*/  IMAD.MOV.U32 R21, RZ, RZ, R22 ;  /* 0x000000ffff157224 */ /* 0x001fc400078e0016 */
[----:B------:R-:W0:Y:S01]  /*1f400*/  MUFU.EX2 R155, R155 ;  /* 0x0000009b009b7308 */ /* 0x000e220000000800 */
[----:B---3--:R-:W-:-:S07]  /*1f410*/  FADD.FTZ R3, R153, R4 ;  /* 0x0000000499037221 */ /* 0x008fce0000010000 */
        /* <DEDUP_REMOVED lines=69> */
[----:B--2---:R-:W-:-:S07]  /*1f870*/  FADD.FTZ R3, R123, R3 ;  /* 0x000000037b037221 */ /* 0x004fce0000010000 */
[----:B------:R2:W3:Y:S01]  /*1f880*/  MUFU.EX2 R15, R137 ;  /* 0x00000089000f7308 */ /* 0x0004e20000000800 */
[----:B0-----:R-:W-:Y:S01]  /*1f890*/  FADD.FTZ R104, R138, R9 ;  /* 0x000000098a687221 */ /* 0x001fe20000010000 */
[----:B------:R-:W-:-:S06]  /*1f8a0*/  IMAD.MOV.U32 R9, RZ, RZ, R6 ;  /* 0x000000ffff097224 */ /* 0x000fcc00078e0006 */
[----:B------:R-:W0:Y:S01]  /*1f8b0*/  MUFU.EX2 R125, R125 ;  /* 0x0000007d007d7308 */ /* 0x000e220000000800 */
[----:B-1----:R-:W-:Y:S01]  /*1f8c0*/  FADD.FTZ R3, R108, R3 ;  /* 0x000000036c037221 */ /* 0x002fe20000010000 */
[----:B--2---:R-:W-:Y:S01]  /*1f8d0*/  F2FP.BF16.F32.PACK_AB R137, R123, R106 ;  /* 0x0000006a7b89723e */ /* 0x004fe200000010ff */
[C---:B---3--:R-:W-:Y:S01]  /*1f8e0*/  FADD.FTZ R4, R15.reuse, R104 ;  /* 0x000000680f047221 */ /* 0x048fe20000010000 */
[----:B------:R-:W-:Y:S01]  /*1f8f0*/  F2FP.BF16.F32.PACK_AB R138, R15, R138 ;  /* 0x0000008a0f8a723e */ /* 0x000fe200000010ff */
[----:B------:R-:W-:Y:S02]  /*1f900*/  IMAD.MOV.U32 R15, RZ, RZ, R5 ;  /* 0x000000ffff0f7224 */ /* 0x000fe400078e0005 */
[C---:B0-----:R-:W-:Y:S01]  /*1f910*/  FADD.FTZ R3, R125.reuse, R3 ;  /* 0x000000037d037221 */ /* 0x041fe20000010000 */
[----:B------:R-:W-:Y:S01]  /*1f920*/  F2FP.BF16.F32.PACK_AB R139, R125, R108 ;  /* 0x0000006c7d8b723e */ /* 0x000fe200000010ff */
[----:B------:R-:W-:Y:S06]  /*1f930*/  @P2 BRA `(.L_x_1919) ;  /* 0xffffffc800402947 */ /* 0x000fec000383ffff */
.L_x_1900:
[----:B------:R-:W-:Y:S05]  /*1f940*/  BSYNC B0 ;  /* 0x0000000000007941 */ /* 0x000fea0003800000 */
.L_x_1899:
        /* <DEDUP_REMOVED lines=67> */
.L_x_1920:
[----:B------:R-:W-:Y:S01]  /*1fd80*/  IMAD R11, R22, 0x8, R16 ;  /* 0x00000008160b7824 */ /* 0x000fe200078e0210 */
[----:B------:R-:W-:-:S04]  /*1fd90*/  SHF.L.U32 R0, R23, 0x1f, RZ ;  /* 0x0000001f17007819 */ /* 0x000fc800000006ff */
[----:B------:R0:W1:Y:S01]  /*1fda0*/  SYNCS.PHASECHK.TRANS64.TRYWAIT P2, [R11+URZ+0x2a850], R0 ;  /* 0x02a850000b0075a7 */ /* 0x000062000804017f */
[----:B------:R-:W-:Y:S05]  /*1fdb0*/  @!P0 BRA `(.L_x_1921) ;  /* 0x0000000000048947 */ /* 0x000fea0003800000 */
[----:B------:R-:W-:Y:S01]  /*1fdc0*/  BPT.TRAP 0x1 ;  /* 0x000000040000795c */ /* 0x000fe20000300000 */
.L_x_1921:
        /* <DEDUP_REMOVED lines=9> */
.L_x_1923:
[----:B------:R-:W-:Y:S05]  /*1fe60*/  BSYNC B0 ;  /* 0x0000000000007941 */ /* 0x000fea0003800000 */
.L_x_1922:
[----:B------:R-:W-:Y:S01]  /*1fe70*/  IMAD.MOV.U32 R9, RZ, RZ, 0x40000040 ;  /* 0x40000040ff097424 */ /* 0x000fe200078e00ff */
[C---:B------:R-:W-:Y:S01]  /*1fe80*/  R2UR UR6, R8.reuse ;  /* 0x00000000080672ca */ /* 0x040fe200000e0000 */
[----:B------:R-:W-:Y:S01]  /*1fe90*/  WARPGROUP.ARRIVE ;  /* 0x00000000000079c5 */ /* 0x000fe20000000000 */
[----:B------:R-:W-:Y:S01]  /*1fea0*/  VIADD R12, R8, 0x80 ;  /* 0x00000080080c7836 */ /* 0x000fe20000000000 */
[----:B01----:R-:W0:Y:S01]  /*1feb0*/  SHFL.BFLY PT, R0, R3, 0x2, 0x1f ;  /* 0x0c401f0003007f89 */ /* 0x003e2200000e0000 */
[----:B------:R-:W-:Y:S01]  /*1fec0*/  R2UR UR7, R9 ;  /* 0x00000000090772ca */ /* 0x000fe200000e0000 */
[----:B------:R-:W-:Y:S02]  /*1fed0*/  IMAD.MOV.U32 R13, RZ, RZ, 0x40000040 ;  /* 0x40000040ff0d7424 */ /* 0x000fe400078e00ff */
[----:B------:R-:W-:Y:S01]  /*1fee0*/  IMAD.MOV.U32 R9, RZ, RZ, 0x40000040 ;  /* 0x40000040ff097424 */ /* 0x000fe200078e00ff */
[----:B------:R-:W1:Y:S01]  /*1fef0*/  SHFL.BFLY PT, R7, R4, 0x2, 0x1f ;  /* 0x0c401f0004077f89 */ /* 0x000e6200000e0000 */
[----:B------:R-:W-:-:S02]  /*1ff00*/  @!P1 VIADD R11, R11, 0x2a860 ;  /* 0x0002a8600b0b9836 */ /* 0x000fc40000000000 */
[----:B------:R-:W-:Y:S02]  /*1ff10*/  VIADD R22, R22, 0x1 ;  /* 0x0000000116167836 */ /* 0x000fe40000000000 */
[----:B------:R-:W-:Y:S01]  /*1ff20*/  IMAD.MOV.U32 R20, RZ, RZ, -0x800000 ;  /* 0xff800000ff147424 */ /* 0x000fe200078e00ff */
[----:B------:R-:W-:Y:S01]  /*1ff30*/  @!P1 PRMT R11, RZ, 0x654, R11 ;  /* 0x00000654ff0b9816 */ /* 0x000fe2000000000b */
[----:B------:R-:W-:Y:S01]  /*1ff40*/  VIADD R187, R187, 0x1 ;  /* 0x00000001bbbb7836 */ /* 0x000fe20000000000 */
[----:B------:R-:W-:Y:S01]  /*1ff50*/  ISETP.NE.AND P2, PT, R22, 0x2, PT ;  /* 0x000000021600780c */ /* 0x000fe20003f45270 */
[----:B------:R-:W-:Y:S01]  /*1ff60*/  HGMMA.64x128x16.F32.BF16 R24, R156, gdesc[UR4].tnspB, R24, gsb0 ;  /* 0x41e000049c187df0 */ /* 0x000fe20008001818 */
[----:B------:R-:W-:Y:S01]  /*1ff70*/  R2UR UR6, R12 ;  /* 0x000000000c0672ca */ /* 0x000fe200000e0000 */
[----:B------:R-:W-:Y:S01]  /*1ff80*/  VIADD R12, R8, 0x100 ;  /* 0x00000100080c7836 */ /* 0x000fe20000000000 */
[----:B------:R-:W-:Y:S01]  /*1ff90*/  R2UR UR7, R13 ;  /* 0x000000000d0772ca */ /* 0x000fe200000e0000 */
[----:B------:R-:W-:Y:S01]  /*1ffa0*/  IMAD.MOV.U32 R13, RZ, RZ, 0x40000040 ;  /* 0x40000040ff0d7424 */ /* 0x000fe200078e00ff */
[----:B------:R-:W-:Y:S01]  /*1ffb0*/  SEL R22, R22, RZ, P2 ;  /* 0x000000ff16167207 */ /* 0x000fe20001000000 */
[----:B0-----:R-:W-:Y:S01]  /*1ffc0*/  FADD.FTZ R2, R0, R3 ;  /* 0x0000000300027221 */ /* 0x001fe20000010000 */
[----:B------:R-:W-:-:S02]  /*1ffd0*/  IMAD.MOV.U32 R3, RZ, RZ, RZ ;  /* 0x000000ffff037224 */ /* 0x000fc400078e00ff */
[----:B-1----:R-:W-:-:S05]  /*1ffe0*/  FADD.FTZ R7, R7, R4 ;  /* 0x0000000407077221 */ /* 0x002fca0000010000 */
[----:B------:R-:W0:Y:S01]  /*1fff0*/  SHFL.BFLY PT, R0, R7, 0x1, 0x1f ;  /* 0x0c201f0007007f89 */ /* 0x000e2200000e0000 */
        /* <DEDUP_REMOVED lines=19> */
[----:B0-----:R-:W-:Y:S01]  /*20130*/  FADD.FTZ R12, R7, R0 ;  /* 0x00000000070c7221 */ /* 0x001fe20000010000 */
[----:B------:R-:W-:Y:S02]  /*20140*/  R2UR UR7, R13 ;  /* 0x000000000d0772ca */ /* 0x000fe400000e0000 */
[----:B------:R-:W-:Y:S02]  /*20150*/  SEL R0, RZ, 0x1, P2 ;  /* 0x00000001ff007807 */ /* 0x000fe40001000000 */
[----:B------:R-:W-:Y:S02]  /*20160*/  FSETP.NE.FTZ.AND P0, PT, R12, RZ, PT ;  /* 0x000000ff0c00720b */ /* 0x000fe40003f15000 */
[----:B------:R-:W-:Y:S01]  /*20170*/  LOP3.LUT R23, R23, R0, RZ, 0x3c, !PT ;  /* 0x0000000017177212 */ /* 0x000fe200078e3cff */
[----:B------:R-:W-:-:S10]  /*20180*/  IMAD.MOV.U32 R0, RZ, RZ, -0x800000 ;  /* 0xff800000ff007424 */ /* 0x000fd400078e00ff */
[----:B------:R-:W0:Y:S08]  /*20190*/  @P0 MUFU.LG2 R4, R12 ;  /* 0x0000000c00040308 */ /* 0x000e300000000c00 */
[----:B------:R-:W-:Y:S01]  /*201a0*/  @P0 MUFU.RCP R3, R12 ;  /* 0x0000000c00030308 */ /* 0x000fe20000001000 */
[----:B0-----:R-:W-:Y:S01]  /*201b0*/  @P0 FMUL.FTZ R7, R4, 0.69314718246459960938 ;  /* 0x3f31721804070820 */ /* 0x001fe20000410000 */
[----:B------:R-:W-:-:S02]  /*201c0*/  WARPGROUP.DEPBAR.LE gsb0, 0x0 ;  /* 0x00008000000079c5 */ /* 0x000fc40000010000 */
[----:B------:R-:W-:-:S06]  /*201d0*/  WARPGROUP.ARRIVE ;  /* 0x00000000000079c5 */ /* 0x000fcc0000000000 */
[----:B------:R-:W-:Y:S01]  /*201e0*/  HGMMA.64x128x16.F32.BF16 R24, R140, gdesc[UR4].tnspB, R24, gsb0 ;  /* 0x41e000048c187df0 */ /* 0x000fe20008001818 */
[----:B------:R-:W-:Y:S01]  /*201f0*/  R2UR UR6, R8 ;  /* 0x00000000080672ca */ /* 0x000fe200000e0000 */
[----:B------:R-:W-:Y:S01]  /*20200*/  IMAD.MOV.U32 R8, RZ, RZ, RZ ;  /* 0x000000ffff087224 */ /* 0x000fe200078e00ff */
[----:B------:R-:W-:Y:S02]  /*20210*/  R2UR UR7, R9 ;  /* 0x00000000090772ca */ /* 0x000fe400000e0000 */
[----:B------:R-:W0:Y:S02]  /*20220*/  SHFL.BFLY PT, R9, R2, 0x1, 0x1f ;  /* 0x0c201f0002097f89 */ /* 0x000e2400000e0000 */
[----:B0-----:R-:W-:Y:S01]  /*20230*/  FADD.FTZ R13, R2, R9 ;  /* 0x00000009020d7221 */ /* 0x001fe20000010000 */
[----:B------:R-:W-:-:S04]  /*20240*/  @P0 FMUL.FTZ R2, R10, 0.69314718246459960938 ;  /* 0x3f3172180a020820 */ /* 0x000fc80000410000 */
[----:B------:R-:W-:Y:S01]  /*20250*/  FSETP.NE.FTZ.AND P3, PT, R13, RZ, PT ;  /* 0x000000ff0d00720b */ /* 0x000fe20003f75000 */
[----:B------:R-:W-:Y:S01]  /*20260*/  @P0 FFMA.FTZ R0, R2, R5, R7 ;  /* 0x0000000502000223 */ /* 0x000fe20000010007 */
[----:B------:R-:W-:-:S11]  /*20270*/  PLOP3.LUT P0, PT, PT, PT, PT, 0x8, 0x0 ;  /* 0x000000000000781c */ /* 0x000fd60003f0e170 */
        /* <DEDUP_REMOVED lines=9> */
[----:B------:R0:W-:Y:S01]  /*20310*/  @!P1 SYNCS.ARRIVE.TRANS64.RED.A1T0 RZ, [R11+URZ], RZ ;  /* 0x000000ff0bff99a7 */ /* 0x0001e2000810043f */
[-C--:B------:R-:W-:Y:S01]  /*20320*/  FMUL.FTZ R21, R36, R3.reuse ;  /* 0x0000000324157220 */ /* 0x080fe20000410000 */
        /* <DEDUP_REMOVED lines=62> */
[----:B0-----:R-:W-:-:S07]  /*20710*/  FMUL.FTZ R87, R87, R8 ;  /* 0x0000000857577220 */ /* 0x001fce0000410000 */
.L_x_1785:
        /* <DEDUP_REMOVED lines=10> */
[----:B------:R-:W-:Y:S01]  /*207c0*/  ULDC.64 UR4, c[0x0][0xc00] ;  /* 0x0003000000047ab9 */ /* 0x000fe20000000a00 */
[----:B------:R-:W-:Y:S01]  /*207d0*/  F2FP.BF16.F32.PACK_AB R6, R91, R6 ;  /* 0x000000065b06723e */ /* 0x000fe200000010ff */
[----:B------:R-:W-:Y:S01]  /*207e0*/  ULDC.64 UR6, c[0x0][0x208] ;  /* 0x0000820000067ab9 */ /* 0x000fe20000000a00 */
[----:B------:R-:W-:Y:S02]  /*207f0*/  F2FP.BF16.F32.PACK_AB R35, R46, R35 ;  /* 0x000000232e23723e */ /* 0x000fe400000010ff */
[----:B------:R-:W-:Y:S02]  /*20800*/  F2FP.BF16.F32.PACK_AB R37, R38, R37 ;  /* 0x000000252625723e */ /* 0x000fe400000010ff */
[----:B------:R-:W-:Y:S02]  /*20810*/  F2FP.BF16.F32.PACK_AB R36, R73, R36 ;  /* 0x000000244924723e */ /* 0x000fe400000010ff */
[----:B------:R-:W-:-:S02]  /*20820*/  F2FP.BF16.F32.PACK_AB R38, R77, R76 ;  /* 0x0000004c4d26723e */ /* 0x000fc400000010ff */
[----:B------:R-:W-:Y:S02]  /*20830*/  F2FP.BF16.F32.PACK_AB R39, R42, R39 ;  /* 0x000000272a27723e */ /* 0x000fe400000010ff */
[----:B------:R-:W-:Y:S02]  /*20840*/  MOV R2, R16 ;  /* 0x0000001000027202 */ /* 0x000fe40000000f00 */
[----:B--2---:R-:W-:-:S03]  /*20850*/  MOV R3, R5 ;  /* 0x0000000500037202 */ /* 0x004fc60000000f00 */
[----:B------:R-:W-:-:S03]  /*20860*/  IMAD.WIDE R4, R225, 0x2, R2 ;  /* 0x00000002e1047825 */ /* 0x000fc600078e0202 */
[C---:B------:R-:W-:Y:S02]  /*20870*/  IADD3 R101, P3, R4.reuse, 0x4000, RZ ;  /* 0x0000400004657810 */ /* 0x040fe40007f7e0ff */
[----:B------:R-:W-:Y:S02]  /*20880*/  LOP3.LUT R15, R4, 0x380, RZ, 0xc0, !PT ;  /* 0x00000380040f7812 */ /* 0x000fe400078ec0ff */
[----:B------:R-:W-:Y:S02]  /*20890*/  LOP3.LUT R14, R101, 0x380, RZ, 0xc0, !PT ;  /* 0x00000380650e7812 */ /* 0x000fe400078ec0ff */
[----:B------:R-:W-:Y:S02]  /*208a0*/  SHF.R.U64 R15, R15, 0x3, RZ ;  /* 0x000000030f0f7819 */ /* 0x000fe400000012ff */
[----:B------:R-:W-:Y:S01]  /*208b0*/  SHF.R.U64 R14, R14, 0x3, RZ ;  /* 0x000000030e0e7819 */ /* 0x000fe200000012ff */
[----:B------:R-:W-:Y:S01]  /*208c0*/  BAR.SYNC.DEFER_BLOCKING 0x1, 0x100 ;  /* 0x0044000000007b1d */ /* 0x000fe20000010000 */
[----:B------:R-:W-:-:S02]  /*208d0*/  IADD3 R71, P6, R4, 0x20, RZ ;  /* 0x0000002004477810 */ /* 0x000fc40007fde0ff */
[C---:B------:R-:W-:Y:S02]  /*208e0*/  IADD3 R75, P5, R4.reuse, 0x40, RZ ;  /* 0x00000040044b7810 */ /* 0x040fe40007fbe0ff */
[C---:B------:R-:W-:Y:S01]  /*208f0*/  IADD3 R79, P4, R4.reuse, 0x60, RZ ;  /* 0x00000060044f7810 */ /* 0x040fe20007f9e0ff */
[--C-:B------:R-:W-:Y:S01]  /*20900*/  IMAD.X R9, RZ, RZ, R5.reuse, P6 ;  /* 0x000000ffff097224 */ /* 0x100fe200030e0605 */
        /* <DEDUP_REMOVED lines=8> */
[----:B------:R-:W-:Y:S01]  /*20990*/  LOP3.LUT R14, R14, R101, RZ, 0x3c, !PT ;  /* 0x000000650e0e7212 */ /* 0x000fe200078e3cff */
[--C-:B------:R-:W-:Y:S01]  /*209a0*/  IMAD.X R33, RZ, RZ, R5.reuse, P0 ;  /* 0x000000ffff217224 */ /* 0x100fe200000e0605 */
[----:B------:R-:W-:Y:S01]  /*209b0*/  ISETP.NE.U32.AND P0, PT, RZ, UR4, PT ;  /* 0x00000004ff007c0c */ /* 0x000fe2000bf05070 */
[----:B------:R-:W-:Y:S01]  /*209c0*/  IMAD.X R31, RZ, RZ, R5, P1 ;  /* 0x000000ffff1f7224 */ /* 0x000fe200008e0605 */
[----:B------:R-:W-:-:S02]  /*209d0*/  MOV R74, R14 ;  /* 0x0000000e004a7202 */ /* 0x000fc40000000f00 */
[----:B------:R-:W-:Y:S02]  /*209e0*/  F2FP.BF16.F32.PACK_AB R15, R55, R54 ;  /* 0x00000036370f723e */ /* 0x000fe400000010ff */
[----:B------:R-:W2:Y:S01]  /*209f0*/  LDC R55, c[0x0][0xbe8] ;  /* 0x0002fa00ff377b82 */ /* 0x000ea20000000800 */
[----:B------:R-:W-:Y:S01]  /*20a00*/  ISETP.NE.AND.EX P0, PT, RZ, UR5, PT, P0 ;  /* 0x00000005ff007c0c */ /* 0x000fe2000bf05300 */
[----:B------:R-:W-:Y:S01]  /*20a10*/  ULDC.64 UR4, c[0x0][0xc08] ;  /* 0x0003020000047ab9 */ /* 0x000fe20000000a00 */
[----:B------:R-:W-:Y:S02]  /*20a20*/  LOP3.LUT R8, R71, 0x380, RZ, 0xc0, !PT ;  /* 0x0000038047087812 */ /* 0x000fe400078ec0ff */
[----:B------:R-:W-:Y:S02]  /*20a30*/  LOP3.LUT R10, R75, 0x380, RZ, 0xc0, !PT ;  /* 0x000003804b0a7812 */ /* 0x000fe400078ec0ff */
[----:B------:R-:W-:Y:S02]  /*20a40*/  LOP3.LUT R12, R79, 0x380, RZ, 0xc0, !PT ;  /* 0x000003804f0c7812 */ /* 0x000fe400078ec0ff */
[----:B------:R-:W-:-:S02]  /*20a50*/  MOV R98, R4 ;  /* 0x0000000400627202 */ /* 0x000fc40000000f00 */
[----:B------:R-:W-:Y:S02]  /*20a60*/  F2FP.BF16.F32.PACK_AB R5, R32, R99 ;  /* 0x000000632005723e */ /* 0x000fe400000010ff */
[----:B-1----:R-:W-:Y:S02]  /*20a70*/  LOP3.LUT R24, R103, 0x380, RZ, 0xc0, !PT ;  /* 0x0000038067187812 */ /* 0x002fe400078ec0ff */
[----:B------:R-:W-:Y:S02]  /*20a80*/  LOP3.LUT R30, R105, 0x380, RZ, 0xc0, !PT ;  /* 0x00000380691e7812 */ /* 0x000fe400078ec0ff */
[----:B------:R-:W-:Y:S02]  /*20a90*/  ISETP.NE.U32.AND P2, PT, RZ, UR4, PT ;  /* 0x00000004ff007c0c */ /* 0x000fe4000bf45070 */
[----:B------:R-:W-:Y:S02]  /*20aa0*/  LOP3.LUT R32, R107, 0x380, RZ, 0xc0, !PT ;  /* 0x000003806b207812 */ /* 0x000fe400078ec0ff */
[----:B------:R-:W-:-:S02]  /*20ab0*/  SHF.R.U64 R8, R8, 0x3, RZ ;  /* 0x0000000308087819 */ /* 0x000fc400000012ff */
[----:B------:R-:W-:Y:S02]  /*20ac0*/  SHF.R.U64 R10, R10, 0x3, RZ ;  /* 0x000000030a0a7819 */ /* 0x000fe400000012ff */
[----:B------:R-:W-:Y:S02]  /*20ad0*/  SHF.R.U64 R12, R12, 0x3, RZ ;  /* 0x000000030c0c7819 */ /* 0x000fe400000012ff */
[----:B------:R-:W-:Y:S02]  /*20ae0*/  F2FP.BF16.F32.PACK_AB R4, R92, R7 ;  /* 0x000000075c04723e */ /* 0x000fe400000010ff */
[----:B------:R-:W-:Y:S02]  /*20af0*/  SHF.R.U64 R24, R24, 0x3, RZ ;  /* 0x0000000318187819 */ /* 0x000fe400000012ff */
[----:B------:R-:W-:Y:S02]  /*20b00*/  SHF.R.U64 R30, R30, 0x3, RZ ;  /* 0x000000031e1e7819 */ /* 0x000fe400000012ff */
[----:B------:R-:W-:-:S02]  /*20b10*/  F2FP.BF16.F32.PACK_AB R7, R28, R97 ;  /* 0x000000611c07723e */ /* 0x000fc400000010ff */
[----:B------:R-:W-:Y:S02]  /*20b20*/  ISETP.NE.AND.EX P2, PT, RZ, UR5, PT, P2 ;  /* 0x00000005ff007c0c */ /* 0x000fe4000bf45320 */
[----:B------:R-:W-:Y:S01]  /*20b30*/  SHF.R.U64 R32, R32, 0x3, RZ ;  /* 0x0000000320207819 */ /* 0x000fe200000012ff */
[----:B------:R1:W-:Y:S01]  /*20b40*/  STSM.16.M88.4 [R98], R4 ;  /* 0x0000000462007844 */ /* 0x0003e20000000200 */
[----:B------:R-:W-:Y:S02]  /*20b50*/  LOP3.LUT R8, R8, R71, RZ, 0x3c, !PT ;  /* 0x0000004708087212 */ /* 0x000fe400078e3cff */
[----:B------:R-:W-:Y:S02]  /*20b60*/  LOP3.LUT R10, R10, R75, RZ, 0x3c, !PT ;  /* 0x0000004b0a0a7212 */ /* 0x000fe400078e3cff */
[----:B------:R-:W-:Y:S02]  /*20b70*/  LOP3.LUT R12, R12, R79, RZ, 0x3c, !PT ;  /* 0x0000004f0c0c7212 */ /* 0x000fe400078e3cff */
[----:B------:R-:W-:-:S02]  /*20b80*/  LOP3.LUT R28, R24, R103, RZ, 0x3c, !PT ;  /* 0x00000067181c7212 */ /* 0x000fc400078e3cff */
[----:B------:R-:W-:Y:S02]  /*20b90*/  LOP3.LUT R30, R30, R105, RZ, 0x3c, !PT ;  /* 0x000000691e1e7212 */ /* 0x000fe400078e3cff */
[----:B------:R-:W-:Y:S02]  /*20ba0*/  LOP3.LUT R32, R32, R107, RZ, 0x3c, !PT ;  /* 0x0000006b20207212 */ /* 0x000fe400078e3cff */
[----:B------:R-:W-:Y:S02]  /*20bb0*/  MOV R79, R8 ;  /* 0x00000008004f7202 */ /* 0x000fe40000000f00 */
[----:B------:R-:W-:Y:S02]  /*20bc0*/  MOV R78, R10 ;  /* 0x0000000a004e7202 */ /* 0x000fe40000000f00 */
[----:B-1----:R-:W-:Y:S02]  /*20bd0*/  F2FP.BF16.F32.PACK_AB R4, R90, R89 ;  /* 0x000000595a04723e */ /* 0x002fe400000010ff */
[----:B------:R-:W-:-:S02]  /*20be0*/  F2FP.BF16.F32.PACK_AB R5, R95, R96 ;  /* 0x000000605f05723e */ /* 0x000fc400000010ff */
[----:B------:R-:W-:Y:S02]  /*20bf0*/  F2FP.BF16.F32.PACK_AB R6, R88, R21 ;  /* 0x000000155806723e */ /* 0x000fe400000010ff */
[----:B------:R-:W-:Y:S02]  /*20c00*/  F2FP.BF16.F32.PACK_AB R7, R93, R94 ;  /* 0x0000005e5d07723e */ /* 0x000fe400000010ff */
[----:B------:R-:W-:Y:S02]  /*20c10*/  MOV R75, R12 ;  /* 0x0000000c004b7202 */ /* 0x000fe40000000f00 */
[----:B------:R-:W-:Y:S01]  /*20c20*/  F2FP.BF16.F32.PACK_AB R8, R41, R40 ;  /* 0x000000282908723e */ /* 0x000fe200000010ff */
[----:B------:R-:W-:Y:S01]  /*20c30*/  STSM.16.M88.4 [R79], R4 ;  /* 0x000000044f007844 */ /* 0x000fe20000000200 */
[----:B------:R-:W-:Y:S01]  /*20c40*/  F2FP.BF16.F32.PACK_AB R9, R43, R72 ;  /* 0x000000482b09723e */ /* 0x000fe200000010ff */
[----:B------:R-:W1:Y:S01]  /*20c50*/  LDC.64 R40, c[0x0][0xc00] ;  /* 0x00030000ff287b82 */ /* 0x000e620000000a00 */
[----:B------:R-:W-:-:S02]  /*20c60*/  F2FP.BF16.F32.PACK_AB R10, R45, R44 ;  /* 0x0000002c2d0a723e */ /* 0x000fc400000010ff */
[----:B------:R-:W-:Y:S02]  /*20c70*/  F2FP.BF16.F32.PACK_AB R11, R47, R34 ;  /* 0x000000222f0b723e */ /* 0x000fe400000010ff */
[----:B------:R-:W-:Y:S02]  /*20c80*/  MOV R71, R28 ;  /* 0x0000001c00477202 */ /* 0x000fe40000000f00 */
[----:B------:R-:W-:Y:S01]  /*20c90*/  MOV R70, R30 ;  /* 0x0000001e00467202 */ /* 0x000fe20000000f00 */
[----:B------:R3:W-:Y:S01]  /*20ca0*/  STSM.16.M88.4 [R78], R8 ;  /* 0x000000084e007844 */ /* 0x0007e20000000200 */
[----:B------:R-:W-:Y:S02]  /*20cb0*/  F2FP.BF16.F32.PACK_AB R12, R49, R48 ;  /* 0x00000030310c723e */ /* 0x000fe400000010ff */
[----:B------:R-:W-:Y:S02]  /*20cc0*/  F2FP.BF16.F32.PACK_AB R14, R53, R52 ;  /* 0x00000034350e723e */ /* 0x000fe400000010ff */
[----:B--2---:R-:W-:Y:S01]  /*20cd0*/  ISETP.NE.AND P1, PT, R55, 0x1, PT ;  /* 0x000000013700780c */ /* 0x004fe20003f25270 */
[----:B------:R-:W-:Y:S01]  /*20ce0*/  ULDC UR4, c[0x0][0xa88] ;  /* 0x0002a20000047ab9 */ /* 0x000fe20000000800 */
[----:B------:R-:W-:Y:S01]  /*20cf0*/  F2FP.BF16.F32.PACK_AB R13, R51, R50 ;  /* 0x00000032330d723e */ /* 0x000fe200000010ff */
[----:B------:R-:W-:Y:S01]  /*20d00*/  IMAD.MOV.U32 R48, RZ, RZ, RZ ;  /* 0x000000ffff307224 */ /* 0x000fe200078e00ff */
[----:B------:R-:W-:-:S02]  /*20d10*/  MOV R24, R32 ;  /* 0x0000002000187202 */ /* 0x000fc40000000f00 */
[----:B------:R-:W-:Y:S01]  /*20d20*/  F2FP.BF16.F32.PACK_AB R28, R57, R56 ;  /* 0x00000038391c723e */ /* 0x000fe200000010ff */
[----:B------:R2:W-:Y:S01]  /*20d30*/  STSM.16.M88.4 [R75], R12 ;  /* 0x0000000c4b007844 */ /* 0x0005e20000000200 */
[----:B------:R-:W-:Y:S02]  /*20d40*/  F2FP.BF16.F32.PACK_AB R29, R59, R58 ;  /* 0x0000003a3b1d723e */ /* 0x000fe400000010ff */
[----:B------:R-:W-:Y:S01]  /*20d50*/  F2FP.BF16.F32.PACK_AB R30, R61, R60 ;  /* 0x0000003c3d1e723e */ /* 0x000fe200000010ff */
[----:B---3--:R-:W3:Y:S01]  /*20d60*/  @P2 LDC.64 R8, c[0x0][0xc08] ;  /* 0x00030200ff082b82 */ /* 0x008ee20000000a00 */
[----:B------:R-:W-:Y:S01]  /*20d70*/  F2FP.BF16.F32.PACK_AB R31, R63, R62 ;  /* 0x0000003e3f1f723e */ /* 0x000fe200000010ff */
[----:B-1----:R-:W-:Y:S01]  /*20d80*/  IMAD.WIDE R40, R186, 0x4, R40 ;  /* 0x00000004ba287825 */ /* 0x002fe200078e0228 */
[----:B------:R-:W-:Y:S02]  /*20d90*/  F2FP.BF16.F32.PACK_AB R32, R65, R64 ;  /* 0x000000404120723e */ /* 0x000fe400000010ff */
[----:B------:R-:W-:Y:S01]  /*20da0*/  F2FP.BF16.F32.PACK_AB R33, R67, R66 ;  /* 0x000000424321723e */ /* 0x000fe200000010ff */
[----:B------:R-:W-:Y:S01]  /*20db0*/  STSM.16.M88.4 [R74], R28 ;  /* 0x0000001c4a007844 */ /* 0x000fe20000000200 */
[----:B------:R-:W-:Y:S01]  /*20dc0*/  F2FP.BF16.F32.PACK_AB R34, R69, R68 ;  /* 0x000000444522723e */ /* 0x000fe200000010ff */
[----:B------:R-:W1:Y:S01]  /*20dd0*/  @P1 LDC R10, c[0x0][0xbec] ;  /* 0x0002fb00ff0a1b82 */ /* 0x000e620000000800 */
[----:B------:R-:W-:-:S02]  /*20de0*/  F2FP.BF16.F32.PACK_AB R4, R81, R80 ;  /* 0x000000505104723e */ /* 0x000fc400000010ff */
[----:B------:R-:W-:Y:S01]  /*20df0*/  F2FP.BF16.F32.PACK_AB R5, R83, R82 ;  /* 0x000000525305723e */ /* 0x000fe200000010ff */
[----:B------:R-:W-:Y:S01]  /*20e00*/  STSM.16.M88.4 [R71], R32 ;  /* 0x0000002047007844 */ /* 0x000fe20000000200 */
[----:B------:R-:W-:Y:S02]  /*20e10*/  F2FP.BF16.F32.PACK_AB R6, R85, R84 ;  /* 0x000000545506723e */ /* 0x000fe400000010ff */
[----:B------:R-:W-:Y:S01]  /*20e20*/  F2FP.BF16.F32.PACK_AB R7, R87, R86 ;  /* 0x000000565707723e */ /* 0x000fe200000010ff */
[----:B------:R-:W-:Y:S01]  /*20e30*/  STSM.16.M88.4 [R70], R36 ;  /* 0x0000002446007844 */ /* 0x000fe20000000200 */
[----:B--2---:R-:W2:Y:S03]  /*20e40*/  @P1 LDC R13, c[0x0][0xbf0] ;  /* 0x0002fc00ff0d1b82 */ /* 0x004ea60000000800 */
[----:B------:R4:W-:Y:S05]  /*20e50*/  STSM.16.M88.4 [R24], R4 ;  /* 0x0000000418007844 */ /* 0x0009ea0000000200 */
[----:B------:R-:W-:Y:S01]  /*20e60*/  BAR.SYNC.DEFER_BLOCKING 0x1, 0x100 ;  /* 0x0044000000007b1d */ /* 0x000fe20000010000 */
[----:B----4-:R-:W-:-:S02]  /*20e70*/  IMAD.U32 R6, RZ, RZ, UR4 ;  /* 0x00000004ff067e24 */ /* 0x010fc4000f8e00ff */
[----:B---3--:R-:W-:-:S03]  /*20e80*/  @P2 IMAD.WIDE R4, R186, 0x4, R8 ;  /* 0x00000004ba042825 */ /* 0x008fc600078e0208 */
[----:B------:R3:W5:Y:S04]  /*20e90*/  @P0 LDG.E R48, desc[UR6][R40.64] ;  /* 0x0000000628300981 */ /* 0x000768000c1e1900 */
[----:B------:R3:W5:Y:S01]  /*20ea0*/  @P2 LDG.E R6, desc[UR6][R4.64] ;  /* 0x0000000604062981 */ /* 0x000762000c1e1900 */
[----:B------:R-:W-:Y:S05]  /*20eb0*/  @P2 BRA `(.L_x_1927) ;  /* 0x0000000000142947 */ /* 0x000fea0003800000 */
[----:B------:R-:W-:Y:S05]  /*20ec0*/  @!P0 BRA `(.L_x_1927) ;  /* 0x0000000000108947 */ /* 0x000fea0003800000 */
[----:B------:R-:W-:Y:S02]  /*20ed0*/  ULDC.64 UR4, c[0x0][0x208] ;  /* 0x0000820000047ab9 */ /* 0x000fe40000000a00 */
[----:B---3--:R-:W3:Y:S04]  /*20ee0*/  LDG.E R5, desc[UR4][R40.64] ;  /* 0x0000000428057981 */ /* 0x008ee8000c1e1900 */
[----:B-----5:R-:W3:Y:S02]  /*20ef0*/  LDG.E R6, desc[UR4][R40.64+0x4] ;  /* 0x0000040428067981 */ /* 0x020ee4000c1e1900 */
[----:B---3--:R-:W-:-:S07]  /*20f00*/  IMAD.IADD R6, R6, 0x1, -R5 ;  /* 0x0000000106067824 */ /* 0x008fce00078e0a05 */
.L_x_1927:
[----:B------:R-:W-:Y:S01]  /*20f10*/  SHF.R.S32.HI R54, RZ, 0x1f, R185 ;  /* 0x0000001fff367819 */ /* 0x000fe200000114b9 */
[----:B------:R-:W-:Y:S01]  /*20f20*/  IMAD.IADD R15, R181, 0x1, R177 ;  /* 0x00000001b50f7824 */ /* 0x000fe200078e02b1 */
[----:B------:R-:W-:Y:S01]  /*20f30*/  ULDC.64 UR4, c[0x0][0xb90] ;  /* 0x0002e40000047ab9 */ /* 0x000fe20000000a00 */
[----:B-----5:R-:W-:Y:S01]  /*20f40*/  SHF.R.S32.HI R49, RZ, 0x1f, R48 ;  /* 0x0000001fff317819 */ /* 0x020fe20000011430 */
[----:B------:R-:W-:Y:S01]  /*20f50*/  IMAD R9, R190, 0x40, R182 ;  /* 0x00000040be097824 */ /* 0x000fe200078e02b6 */
[----:B------:R-:W-:Y:S01]  /*20f60*/  SEL R57, R186, RZ, !P0 ;  /* 0x000000ffba397207 */ /* 0x000fe20004000000 */
[----:B---3--:R-:W-:Y:S01]  /*20f70*/  IMAD R4, R54, UR4, RZ ;  /* 0x0000000436047c24 */ /* 0x008fe2000f8e02ff */
[----:B------:R-:W-:Y:S01]  /*20f80*/  ULDC.64 UR6, c[0x0][0x208] ;  /* 0x0000820000067ab9 */ /* 0x000fe20000000a00 */
[----:B-1----:R-:W-:Y:S01]  /*20f90*/  @P1 IMAD.HI.U32 R8, R15, R10, RZ ;  /* 0x0000000a0f081227 */ /* 0x002fe200078e00ff */
[----:B------:R-:W-:-:S03]  /*20fa0*/  SHF.R.S32.HI R10, RZ, 0x1f, R186 ;  /* 0x0000001fff0a7819 */ /* 0x000fc600000114ba */
[----:B------:R-:W-:Y:S01]  /*20fb0*/  IMAD.MOV.U32 R7, RZ, RZ, R15 ;  /* 0x000000ffff077224 */ /* 0x000fe200078e000f */
[----:B--2---:R-:W-:Y:S01]  /*20fc0*/  @P1 SHF.R.U32.HI R7, RZ, R13, R8 ;  /* 0x0000000dff071219 */ /* 0x004fe20000011608 */
[C---:B------:R-:W-:Y:S01]  /*20fd0*/  IMAD R11, R185.reuse, UR5, R4 ;  /* 0x00000005b90b7c24 */ /* 0x040fe2000f8e0204 */
[----:B------:R-:W-:Y:S01]  /*20fe0*/  SEL R24, R10, RZ, !P0 ;  /* 0x000000ff0a187207 */ /* 0x000fe20004000000 */
[----:B------:R-:W-:Y:S01]  /*20ff0*/  IMAD.WIDE.U32 R4, R185, UR4, R48 ;  /* 0x00000004b9047c25 */ /* 0x000fe2000f8e0030 */
[----:B------:R-:W-:-:S03]  /*21000*/  ULDC.64 UR4, c[0x0][0xb98] ;  /* 0x0002e60000047ab9 */ /* 0x000fc60000000a00 */
[----:B------:R-:W-:Y:S01]  /*21010*/  IMAD.IADD R5, R5, 0x1, R11 ;  /* 0x0000000105057824 */ /* 0x000fe200078e020b */
[--C-:B------:R-:W-:Y:S01]  /*21020*/  SHF.R.S32.HI R11, RZ, 0x1f, R7.reuse ;  /* 0x0000001fff0b7819 */ /* 0x100fe20000011407 */
[----:B------:R-:W-:Y:S02]  /*21030*/  IMAD.MOV R10, RZ, RZ, -R7 ;  /* 0x000000ffff0a7224 */ /* 0x000fe400078e0a07 */
        /* <DEDUP_REMOVED lines=13> */
[----:B------:R-:W-:Y:S01]  /*21110*/  IADD3 R29, P2, R2, 0x3000, RZ ;  /* 0x00003000021d7810 */ /* 0x000fe20007f5e0ff */
[----:B------:R-:W-:Y:S01]  /*21120*/  IMAD R10, R7, UR4, RZ ;  /* 0x00000004070a7c24 */ /* 0x000fe2000f8e02ff */
[----:B------:R-:W-:Y:S01]  /*21130*/  LOP3.LUT R12, R13, 0x380, RZ, 0xc0, !PT ;  /* 0x000003800d0c7812 */ /* 0x000fe200078ec0ff */
[----:B------:R-:W-:Y:S01]  /*21140*/  IMAD.WIDE.U32 R4, R9, UR4, R4 ;  /* 0x0000000409047c25 */ /* 0x000fe2000f8e0004 */
[----:B------:R-:W-:-:S02]  /*21150*/  LOP3.LUT R28, R29, 0x380, RZ, 0xc0, !PT ;  /* 0x000003801d1c7812 */ /* 0x000fc400078ec0ff */
[----:B------:R-:W-:Y:S01]  /*21160*/  SHF.R.U64 R12, R12, 0x3, RZ ;  /* 0x000000030c0c7819 */ /* 0x000fe200000012ff */
[----:B------:R-:W-:Y:S01]  /*21170*/  IMAD R7, R9, UR5, R10 ;  /* 0x0000000509077c24 */ /* 0x000fe2000f8e020a */
[----:B------:R-:W-:Y:S01]  /*21180*/  ULDC.64 UR4, c[0x0][0xb50] ;  /* 0x0002d40000047ab9 */ /* 0x000fe20000000a00 */
[----:B------:R-:W-:Y:S01]  /*21190*/  SHF.R.U64 R28, R28, 0x3, RZ ;  /* 0x000000031c1c7819 */ /* 0x000fe200000012ff */
[----:B------:R-:W-:Y:S01]  /*211a0*/  IMAD.X R9, RZ, RZ, R3, P0 ;  /* 0x000000ffff097224 */ /* 0x000fe200000e0603 */
[----:B------:R-:W-:Y:S01]  /*211b0*/  LEA R10, P4, R4, UR4, 0x2 ;  /* 0x00000004040a7c11 */ /* 0x000fe2000f8810ff */
[----:B------:R-:W-:Y:S01]  /*211c0*/  IMAD.IADD R5, R5, 0x1, R7 ;  /* 0x0000000105057824 */ /* 0x000fe200078e0207 */
[----:B------:R-:W-:Y:S02]  /*211d0*/  LOP3.LUT P0, RZ, R201, 0x3, RZ, 0xc0, !PT ;  /* 0x00000003c9ff7812 */ /* 0x000fe4000780c0ff */
[----:B------:R-:W-:Y:S01]  /*211e0*/  LOP3.LUT R28, R28, R29, RZ, 0x3c, !PT ;  /* 0x0000001d1c1c7212 */ /* 0x000fe200078e3cff */
[----:B------:R-:W-:Y:S01]  /*211f0*/  SHFL.IDX PT, R50, R10, RZ, 0x1c1f ;  /* 0x001c1fff0a327589 */ /* 0x000fe200000e0000 */
[----:B------:R-:W-:Y:S01]  /*21200*/  LEA.HI.X R11, R4, UR5, R5, 0x2, P4 ;  /* 0x00000005040b7c11 */ /* 0x000fe2000a0f1405 */
[--C-:B------:R-:W-:Y:S01]  /*21210*/  IMAD.X R29, RZ, RZ, R3.reuse, P2 ;  /* 0x000000ffff1d7224 */ /* 0x100fe200010e0603 */
[C---:B------:R-:W-:Y:S01]  /*21220*/  ISETP.GE.OR P2, PT, R14.reuse, R59, P0 ;  /* 0x0000003b0e00720c */ /* 0x040fe20000746670 */
[----:B------:R-:W-:Y:S01]  /*21230*/  SHFL.IDX PT, R52, R10, 0x1, 0x1c1f ;  /* 0x003c1f000a347f89 */ /* 0x000fe200000e0000 */
[----:B------:R-:W-:Y:S01]  /*21240*/  VIADD R4, R14, 0x8 ;  /* 0x000000080e047836 */ /* 0x000fe20000000000 */
[----:B------:R-:W-:Y:S01]  /*21250*/  LOP3.LUT R12, R12, R13, RZ, 0x3c, !PT ;  /* 0x0000000d0c0c7212 */ /* 0x000fe200078e3cff */
[----:B------:R-:W-:Y:S01]  /*21260*/  IMAD.X R13, RZ, RZ, R3, P3 ;  /* 0x000000ffff0d7224 */ /* 0x000fe200018e0603 */
[----:B------:R-:W1:Y:S01]  /*21270*/  SHFL.IDX PT, R51, R11, RZ, 0x1c1f ;  /* 0x001c1fff0b337589 */ /* 0x000e6200000e0000 */
[----:B------:R-:W-:Y:S01]  /*21280*/  IADD3 R5, P3, R2, 0x7000, RZ ;  /* 0x0000700002057810 */ /* 0x000fe20007f7e0ff */
[----:B------:R-:W-:Y:S01]  /*21290*/  ULDC.64 UR4, c[0x0][0xaa0] ;  /* 0x0002a80000047ab9 */ /* 0x000fe20000000a00 */
[----:B------:R-:W-:Y:S01]  /*212a0*/  ISETP.GE.OR P0, PT, R4, R59, P0 ;  /* 0x0000003b0400720c */ /* 0x000fe20000706670 */
[----:B------:R-:W2:Y:S01]  /*212b0*/  SHFL.IDX PT, R53, R11, 0x1, 0x1c1f ;  /* 0x003c1f000b357f89 */ /* 0x000ea200000e0000 */
[----:B------:R-:W-:-:S02]  /*212c0*/  IADD3 R33, P6, R2, 0x4000, RZ ;  /* 0x0000400002217810 */ /* 0x000fc40007fde0ff */
[C---:B------:R-:W-:Y:S02]  /*212d0*/  IADD3 R37, P5, R2.reuse, 0x5000, RZ ;  /* 0x0000500002257810 */ /* 0x040fe40007fbe0ff */
[C---:B------:R-:W-:Y:S02]  /*212e0*/  IADD3 R41, P4, R2.reuse, 0x6000, RZ ;  /* 0x0000600002297810 */ /* 0x040fe40007f9e0ff */
[----:B------:R-:W-:Y:S01]  /*212f0*/  LOP3.LUT R7, R2, 0x380, RZ, 0xc0, !PT ;  /* 0x0000038002077812 */ /* 0x000fe200078ec0ff */
[----:B------:R-:W-:Y:S01]  /*21300*/  IMAD R21, R49, UR4, RZ ;  /* 0x0000000431157c24 */ /* 0x000fe2000f8e02ff */
[----:B------:R-:W-:Y:S01]  /*21310*/  LOP3.LUT R4, R5, 0x380, RZ, 0xc0, !PT ;  /* 0x0000038005047812 */ /* 0x000fe200078ec0ff */
[----:B------:R-:W3:Y:S01]  /*21320*/  @P1 LDC R49, c[0x0][0xbf0] ;  /* 0x0002fc00ff311b82 */ /* 0x000ee20000000800 */
[----:B------:R-:W-:Y:S01]  /*21330*/  LOP3.LUT R32, R33, 0x380, RZ, 0xc0, !PT ;  /* 0x0000038021207812 */ /* 0x000fe200078ec0ff */
[----:B------:R-:W-:Y:S01]  /*21340*/  IMAD.X R45, RZ, RZ, R3, P3 ;  /* 0x000000ffff2d7224 */ /* 0x000fe200018e0603 */
[----:B------:R-:W-:-:S02]  /*21350*/  LOP3.LUT R36, R37, 0x380, RZ, 0xc0, !PT ;  /* 0x0000038025247812 */ /* 0x000fc400078ec0ff */
[----:B------:R-:W-:Y:S02]  /*21360*/  LOP3.LUT R40, R41, 0x380, RZ, 0xc0, !PT ;  /* 0x0000038029287812 */ /* 0x000fe400078ec0ff */
[----:B------:R-:W-:Y:S02]  /*21370*/  SHF.R.U64 R7, R7, 0x3, RZ ;  /* 0x0000000307077819 */ /* 0x000fe400000012ff */
[----:B------:R-:W-:Y:S01]  /*21380*/  SHF.R.U64 R4, R4, 0x3, RZ ;  /* 0x0000000304047819 */ /* 0x000fe200000012ff */
[----:B-1----:R1:W-:Y:S01]  /*21390*/  @!P2 ST.E desc[UR6][R50.64], R0 ;  /* 0x000000003200a985 */ /* 0x0023e2000c101906 */
[----:B------:R-:W-:Y:S02]  /*213a0*/  SHF.R.U64 R32, R32, 0x3, RZ ;  /* 0x0000000320207819 */ /* 0x000fe400000012ff */
[----:B------:R-:W-:Y:S01]  /*213b0*/  SHF.R.U64 R36, R36, 0x3, RZ ;  /* 0x0000000324247819 */ /* 0x000fe200000012ff */
[----:B--2---:R2:W-:Y:S01]  /*213c0*/  @!P0 ST.E desc[UR6][R52.64], R20 ;  /* 0x0000001434008985 */ /* 0x0045e2000c101906 */
[----:B------:R-:W-:-:S02]  /*213d0*/  SHF.R.U64 R40, R40, 0x3, RZ ;  /* 0x0000000328287819 */ /* 0x000fc400000012ff */
[----:B------:R-:W-:Y:S01]  /*213e0*/  LOP3.LUT R2, R7, R2, RZ, 0x3c, !PT ;  /* 0x0000000207027212 */ /* 0x000fe200078e3cff */
[----:B------:R-:W-:Y:S01]  /*213f0*/  IMAD R21, R48, UR5, R21 ;  /* 0x0000000530157c24 */ /* 0x000fe2000f8e0215 */
[----:B------:R-:W-:Y:S01]  /*21400*/  LOP3.LUT R32, R32, R33, RZ, 0x3c, !PT ;  /* 0x0000002120207212 */ /* 0x000fe200078e3cff */
[--C-:B------:R-:W-:Y:S01]  /*21410*/  IMAD.X R33, RZ, RZ, R3.reuse, P6 ;  /* 0x000000ffff217224 */ /* 0x100fe200030e0603 */
[----:B------:R-:W-:Y:S01]  /*21420*/  LOP3.LUT R36, R36, R37, RZ, 0x3c, !PT ;  /* 0x0000002524247212 */ /* 0x000fe200078e3cff */
[----:B-1----:R-:W1:Y:S01]  /*21430*/  @P1 LDC R51, c[0x0][0xbec] ;  /* 0x0002fb00ff331b82 */ /* 0x002e620000000800 */
[----:B------:R-:W-:Y:S01]  /*21440*/  LOP3.LUT R40, R40, R41, RZ, 0x3c, !PT ;  /* 0x0000002928287212 */ /* 0x000fe200078e3cff */
[--C-:B------:R-:W-:Y:S01]  /*21450*/  IMAD.X R37, RZ, RZ, R3.reuse, P5 ;  /* 0x000000ffff257224 */ /* 0x100fe200028e0603 */
[----:B------:R-:W-:Y:S01]  /*21460*/  LOP3.LUT R44, R4, R5, RZ, 0x3c, !PT ;  /* 0x00000005042c7212 */ /* 0x000fe200078e3cff */
[----:B------:R-:W-:Y:S01]  /*21470*/  IMAD.X R41, RZ, RZ, R3, P4 ;  /* 0x000000ffff297224 */ /* 0x000fe200020e0603 */
[----:B------:R4:W5:Y:S01]  /*21480*/  LD.E.128 R4, desc[UR6][R2.64] ;  /* 0x0000000602047980 */ /* 0x000962000c101d00 */
[----:B------:R-:W-:Y:S01]  /*21490*/  IMAD R0, R184, 0x20, R190 ;  /* 0x00000020b8007824 */ /* 0x000fe200078e02be */
[----:B------:R-:W-:-:S02]  /*214a0*/  LOP3.LUT R8, R15, 0x380, RZ, 0xc0, !PT ;  /* 0x000003800f087812 */ /* 0x000fc400078ec0ff */
[----:B------:R-:W5:Y:S02]  /*214b0*/  LD.E.128 R28, desc[UR6][R28.64] ;  /* 0x000000061c1c7980 */ /* 0x000f64000c101d00 */
[----:B------:R-:W-:Y:S02]  /*214c0*/  SHF.R.U64 R8, R8, 0x3, RZ ;  /* 0x0000000308087819 */ /* 0x000fe400000012ff */
[----:B------:R-:W5:Y:S01]  /*214d0*/  LD.E.128 R32, desc[UR6][R32.64] ;  /* 0x0000000620207980 */ /* 0x000f62000c101d00 */
[----:B----4-:R-:W-:Y:S01]  /*214e0*/  IMAD.WIDE.U32 R2, R48, UR4, RZ ;  /* 0x0000000430027c25 */ /* 0x010fe2000f8e00ff */
[----:B------:R-:W-:Y:S01]  /*214f0*/  ULDC.64 UR4, c[0x0][0xae8] ;  /* 0x0002ba0000047ab9 */ /* 0x000fe20000000a00 */
[----:B------:R-:W-:Y:S01]  /*21500*/  LOP3.LUT R8, R8, R15, RZ, 0x3c, !PT ;  /* 0x0000000f08087212 */ /* 0x000fe200078e3cff */
[----:B------:R-:W5:Y:S01]  /*21510*/  LD.E.128 R36, desc[UR6][R36.64] ;  /* 0x0000000624247980 */ /* 0x000f62000c101d00 */
[----:B------:R-:W-:Y:S02]  /*21520*/  IMAD.IADD R3, R3, 0x1, R21 ;  /* 0x0000000103037824 */ /* 0x000fe400078e0215 */
[----:B--2---:R-:W-:Y:S01]  /*21530*/  IMAD R20, R54, UR4, RZ ;  /* 0x0000000436147c24 */ /* 0x004fe2000f8e02ff */
[----:B------:R-:W5:Y:S01]  /*21540*/  LD.E.128 R12, desc[UR6][R12.64] ;  /* 0x000000060c0c7980 */ /* 0x000f62000c101d00 */
[----:B------:R-:W-:-:S02]  /*21550*/  IMAD.IADD R48, R177, 0x1, R0 ;  /* 0x00000001b1307824 */ /* 0x000fc400078e0200 */
[C---:B------:R-:W-:Y:S01]  /*21560*/  IMAD R21, R185.reuse, UR5, R20 ;  /* 0x00000005b9157c24 */ /* 0x040fe2000f8e0214 */
[----:B------:R-:W5:Y:S01]  /*21570*/  LD.E.128 R8, desc[UR6][R8.64] ;  /* 0x0000000608087980 */ /* 0x000f62000c101d00 */
[----:B------:R-:W-:Y:S01]  /*21580*/  IMAD.WIDE.U32 R2, R185, UR4, R2 ;  /* 0x00000004b9027c25 */ /* 0x000fe2000f8e0002 */
[----:B------:R-:W-:Y:S02]  /*21590*/  ULDC.64 UR4, c[0x0][0xaf0] ;  /* 0x0002bc0000047ab9 */ /* 0x000fe40000000a00 */
[----:B------:R-:W5:Y:S01]  /*215a0*/  LD.E.128 R40, desc[UR6][R40.64] ;  /* 0x0000000628287980 */ /* 0x000f62000c101d00 */
[----:B-1----:R-:W-:-:S03]  /*215b0*/  @P1 IMAD.HI.U32 R0, R48, R51, RZ ;  /* 0x0000003330001227 */ /* 0x002fc600078e00ff */
[----:B------:R-:W5:Y:S01]  /*215c0*/  LD.E.128 R44, desc[UR6][R44.64] ;  /* 0x000000062c2c7980 */ /* 0x000f62000c101d00 */
[----:B------:R-:W-:Y:S02]  /*215d0*/  IMAD.IADD R3, R3, 0x1, R21 ;  /* 0x0000000103037824 */ /* 0x000fe400078e0215 */
[----:B------:R-:W-:Y:S01]  /*215e0*/  IMAD.MOV.U32 R21, RZ, RZ, R48 ;  /* 0x000000ffff157224 */ /* 0x000fe200078e0030 */
[----:B---3--:R-:W-:Y:S01]  /*215f0*/  @P1 SHF.R.U32.HI R21, RZ, R49, R0 ;  /* 0x00000031ff151219 */ /* 0x008fe20000011600 */
[----:B------:R-:W-:Y:S01]  /*21600*/  IMAD R20, R24, UR4, RZ ;  /* 0x0000000418147c24 */ /* 0x000fe2000f8e02ff */
[----:B------:R-:W-:Y:S01]  /*21610*/  @!PT LDS RZ, [RZ] ;  /* 0x00000000fffff984 */ /* 0x000fe20000000800 */
[----:B------:R-:W-:Y:S01]  /*21620*/  @!PT LDS RZ, [RZ] ;  /* 0x00000000fffff984 */ /* 0x000fe20000000800 */
[----:B------:R-:W-:Y:S01]  /*21630*/  @!PT LDS RZ, [RZ] ;  /* 0x00000000fffff984 */ /* 0x000fe20000000800 */
[----:B------:R-:W-:Y:S01]  /*21640*/  @!PT LDS RZ, [RZ] ;  /* 0x00000000fffff984 */ /* 0x000fe20000000800 */
[----:B------:R1:W-:Y:S06]  /*21650*/  MEMBAR.ALL.CTA ;  /* 0x0000000000007992 */ /* 0x0003ec0000008000 */
[----:B-1----:R-:W1:Y:S01]  /*21660*/  FENCE.VIEW.ASYNC.S ;  /* 0x00000000000073c6 */ /* 0x002e620000000000 */
[----:B------:R-:W-:Y:S01]  /*21670*/  IMAD.WIDE.U32 R2, R57, UR4, R2 ;  /* 0x0000000439027c25 */ /* 0x000fe2000f8e0002 */
[----:B------:R-:W-:-:S03]  /*21680*/  SHF.R.S32.HI R0, RZ, 0x1f, R21 ;  /* 0x0000001fff007819 */ /* 0x000fc60000011415 */
        /* <DEDUP_REMOVED lines=11> */
[----:B------:R-:W-:Y:S02]  /*21740*/  IMAD.IADD R3, R3, 0x1, R51 ;  /* 0x0000000103037824 */ /* 0x000fe400078e0233 */
[----:B------:R-:W-:Y:S02]  /*21750*/  IMAD R20, R0, UR4, RZ ;  /* 0x0000000400147c24 */ /* 0x000fe4000f8e02ff */
[----:B------:R-:W-:-:S02]  /*21760*/  VIADD R0, R50, 0x20 ;  /* 0x0000002032007836 */ /* 0x000fc40000000000 */
[C---:B------:R-:W-:Y:S02]  /*21770*/  IMAD R21, R49.reuse, UR5, R20 ;  /* 0x0000000531157c24 */ /* 0x040fe4000f8e0214 */
[----:B------:R-:W-:Y:S01]  /*21780*/  IMAD.WIDE.U32 R2, R49, UR4, R2 ;  /* 0x0000000431027c25 */ /* 0x000fe2000f8e0002 */
[-C--:B------:R-:W-:Y:S01]  /*21790*/  ISETP.GE.AND P0, PT, R0, R59.reuse, PT ;  /* 0x0000003b0000720c */ /* 0x080fe20003f06270 */
[----:B------:R-:W-:Y:S01]  /*217a0*/  ULDC.64 UR4, c[0x0][0xa80] ;  /* 0x0002a00000047ab9 */ /* 0x000fe20000000a00 */
[----:B------:R-:W-:Y:S01]  /*217b0*/  ISETP.GE.AND P2, PT, R50, R59, PT ;  /* 0x0000003b3200720c */ /* 0x000fe20003f46270 */
[----:B------:R-:W-:Y:S01]  /*217c0*/  VIADD R0, R16, 0x2a820 ;  /* 0x0002a82010007836 */ /* 0x000fe20000000000 */
[----:B------:R-:W-:Y:S01]  /*217d0*/  LEA R24, P3, R2, UR4, 0x1 ;  /* 0x0000000402187c11 */ /* 0x000fe2000f8608ff */
[----:B------:R-:W-:Y:S02]  /*217e0*/  IMAD.IADD R3, R3, 0x1, R21 ;  /* 0x0000000103037824 */ /* 0x000fe400078e0215 */
[----:B------:R-:W-:Y:S01]  /*217f0*/  VIADD R20, R50, 0x40 ;  /* 0x0000004032147836 */ /* 0x000fe20000000000 */
[----:B------:R-:W-:-:S02]  /*21800*/  PRMT R0, RZ, 0x654, R0 ;  /* 0x00000654ff007816 */ /* 0x000fc40000000000 */
[----:B------:R-:W-:Y:S01]  /*21810*/  LEA.HI.X R48, R2, UR5, R3, 0x1, P3 ;  /* 0x0000000502307c11 */ /* 0x000fe200098f0c03 */
[----:B------:R-:W-:Y:S01]  /*21820*/  BSSY B1, `(.L_x_1928) ;  /* 0x0000010000017945 */ /* 0x000fe20003800000 */
[----:B------:R-:W-:Y:S01]  /*21830*/  ISETP.GE.AND P1, PT, R20, R59, PT ;  /* 0x0000003b1400720c */ /* 0x000fe20003f26270 */
[----:B-1----:R1:W-:Y:S01]  /*21840*/  SYNCS.ARRIVE.TRANS64.RED.A1T0 RZ, [R0+URZ], RZ ;  /* 0x000000ff00ff79a7 */ /* 0x0023e2000810043f */
[----:B------:R2:W3:Y:S04]  /*21850*/  SHFL.IDX PT, R20, R24, RZ, 0x181f ;  /* 0x00181fff18147589 */ /* 0x0004e800000e0000 */
[----:B-1----:R2:W1:Y:S01]  /*21860*/  SHFL.IDX PT, R0, R48, RZ, 0x181f ;  /* 0x00181fff30007589 */ /* 0x00246200000e0000 */
[----:B------:R-:W-:Y:S06]  /*21870*/  @P2 BRA `(.L_x_1929) ;  /* 0x0000000000282947 */ /* 0x000fec0003800000 */
[----:B------:R-:W-:Y:S01]  /*21880*/  ULDC UR4, c[0x0][0xac8] ;  /* 0x0002b20000047ab9 */ /* 0x000fe20000000800 */
[----:B------:R-:W-:Y:S01]  /*21890*/  ULDC.64 UR6, c[0x0][0x208] ;  /* 0x0000820000067ab9 */ /* 0x000fe20000000a00 */
[----:B------:R-:W-:Y:S02]  /*218a0*/  ISETP.GE.AND P2, PT, R182, UR4, PT ;  /* 0x00000004b6007c0c */ /* 0x000fe4000bf46270 */
[----:B------:R-:W-:-:S11]  /*218b0*/  ISETP.GE.AND P3, PT, R183, UR4, PT ;  /* 0x00000004b7007c0c */ /* 0x000fd6000bf66270 */
[CC--:B---3--:R-:W-:Y:S02]  /*218c0*/  @!P2 LEA R2, P4, R182.reuse, R20.reuse, 0x1 ;  /* 0x00000014b602a211 */ /* 0x0c8fe400078808ff */
[C---:B------:R-:W-:Y:S02]  /*218d0*/  @!P3 LEA R20, P5, R183.reuse, R20, 0x1 ;  /* 0x00000014b714b211 */ /* 0x040fe400078a08ff */
[-C--:B-1----:R-:W-:Y:S02]  /*218e0*/  @!P2 LEA.HI.X R3, R182, R0.reuse, R227, 0x1, P4 ;  /* 0x00000000b603a211 */ /* 0x082fe400020f0ce3 */
[----:B------:R-:W-:-:S03]  /*218f0*/  @!P3 LEA.HI.X R21, R183, R0, R226, 0x1, P5 ;  /* 0x00000000b715b211 */ /* 0x000fc600028f0ce2 */
[----:B-----5:R4:W-:Y:S04]  /*21900*/  @!P2 ST.E.128 desc[UR6][R2.64], R4 ;  /* 0x000000040200a985 */ /* 0x0209e8000c101d06 */
[----:B------:R4:W-:Y:S02]  /*21910*/  @!P3 ST.E.128 desc[UR6][R20.64], R32 ;  /* 0x000000201400b985 */ /* 0x0009e4000c101d06 */
.L_x_1929:
[----:B------:R-:W-:Y:S05]  /*21920*/  BSYNC B1 ;  /* 0x0000000000017941 */ /* 0x000fea0003800000 */
.L_x_1928:
[----:B-1----:R1:W0:Y:S01]  /*21930*/  SHFL.IDX PT, R0, R48, 0x1, 0x181f ;  /* 0x00381f0030007f89 */ /* 0x00222200000e0000 */
[----:B------:R-:W-:Y:S03]  /*21940*/  BSSY B1, `(.L_x_1930) ;  /* 0x000000d000017945 */ /* 0x000fe60003800000 */
[----:B----45:R1:W4:Y:S01]  /*21950*/  SHFL.IDX PT, R4, R24, 0x1, 0x181f ;  /* 0x00381f0018047f89 */ /* 0x03032200000e0000 */
        /* <DEDUP_REMOVED lines=9> */
[----:B------:R0:W-:Y:S04]  /*219f0*/  @!P3 ST.E.128 desc[UR6][R2.64], R8 ;  /* 0x000000080200b985 */ /* 0x0001e8000c101d06 */
[----:B------:R0:W-:Y:S02]  /*21a00*/  @!P4 ST.E.128 desc[UR6][R4.64], R36 ;  /* 0x000000240400c985 */ /* 0x0001e4000c101d06 */
.L_x_1931:
[----:B------:R-:W-:Y:S05]  /*21a10*/  BSYNC B1 ;  /* 0x0000000000017941 */ /* 0x000fea0003800000 */
.L_x_1930:
[----:B0-----:R0:W0:Y:S01]  /*21a20*/  SHFL.IDX PT, R0, R48, 0x2, 0x181f ;  /* 0x00581f0030007f89 */ /* 0x00102200000e0000 */
[----:B------:R-:W-:Y:S03]  /*21a30*/  BSSY B1, `(.L_x_1932) ;  /* 0x000000d000017945 */ /* 0x000fe60003800000 */
[----:B----4-:R4:W0:Y:S01]  /*21a40*/  SHFL.IDX PT, R4, R24, 0x2, 0x181f ;  /* 0x00581f0018047f89 */ /* 0x01082200000e0000 */
[----:B------:R-:W-:Y:S05]  /*21a50*/  @P1 BRA `(.L_x_1933) ;  /* 0x0000000000281947 */ /* 0x000fea0003800000 */
[----:B------:R-:W-:Y:S01]  /*21a60*/  ULDC UR4, c[0x0][0xac8] ;  /* 0x0002b20000047ab9 */ /* 0x000fe20000000800 */
[----:B------:R-:W-:Y:S01]  /*21a70*/  ULDC.64 UR6, c[0x0][0x208] ;  /* 0x0000820000067ab9 */ /* 0x000fe20000000a00 */
        /* <DEDUP_REMOVED lines=8> */
.L_x_1933:
[----:B------:R-:W-:Y:S05]  /*21b00*/  BSYNC B1 ;  /* 0x0000000000017941 */ /* 0x000fea0003800000 */
.L_x_1932:
[----:B0-----:R-:W-:Y:S01]  /*21b10*/  VIADD R0, R50, 0x60 ;  /* 0x0000006032007836 */ /* 0x001fe20000000000 */
[----:B-12---:R-:W0:Y:S04]  /*21b20*/  SHFL.IDX PT, R48, R48, 0x3, 0x181f ;  /* 0x00781f0030307f89 */ /* 0x006e2800000e0000 */
[----:B------:R-:W-:Y:S01]  /*21b30*/  ISETP.GE.AND P0, PT, R0, R59, PT ;  /* 0x0000003b0000720c */ /* 0x000fe20003f06270 */
[----:B----4-:R-:W1:-:S12]  /*21b40*/  SHFL.IDX PT, R24, R24, 0x3, 0x181f ;  /* 0x00781f0018187f89 */ /* 0x010e5800000e0000 */
[----:B------:R-:W-:Y:S05]  /*21b50*/  @P0 BRA `(.L_x_1934) ;  /* 0x0000000c00000947 */ /* 0x000fea0003800000 */
[----:B------:R-:W-:Y:S01]  /*21b60*/  ULDC UR4, c[0x0][0xac8] ;  /* 0x0002b20000047ab9 */ /* 0x000fe20000000800 */
[----:B------:R-:W-:Y:S01]  /*21b70*/  ULDC.64 UR6, c[0x0][0x208] ;  /* 0x0000820000067ab9 */ /* 0x000fe20000000a00 */
[----:B------:R-:W-:-:S13]  /*21b80*/  ISETP.GE.AND P1, PT, R182, UR4, PT ;  /* 0x00000004b6007c0c */ /* 0x000fda000bf26270 */
[----:B-1----:R-:W-:-:S04]  /*21b90*/  @!P1 LEA R2, P0, R182, R24, 0x1 ;  /* 0x00000018b6029211 */ /* 0x002fc800078008ff */
[----:B0-----:R-:W-:Y:S02]  /*21ba0*/  @!P1 LEA.HI.X R3, R182, R48, R227, 0x1, P0 ;  /* 0x00000030b6039211 */ /* 0x001fe400000f0ce3 */
[----:B------:R-:W-:-:S03]  /*21bb0*/  ISETP.GE.AND P0, PT, R183, UR4, PT ;  /* 0x00000004b7007c0c */ /* 0x000fc6000bf06270 */
[----:B------:R0:W-:Y:S10]  /*21bc0*/  @!P1 ST.E.128 desc[UR6][R2.64], R28 ;  /* 0x0000001c02009985 */ /* 0x0001f4000c101d06 */
[----:B------:R-:W-:Y:S05]  /*21bd0*/  @P0 BRA `(.L_x_1934) ;  /* 0x0000000800e00947 */ /* 0x000fea0003800000 */
[----:B0-----:R-:W-:Y:S01]  /*21be0*/  LEA R2, P0, R183, R24, 0x1 ;  /* 0x00000018b7027211 */ /* 0x001fe200078008ff */
[----:B------:R-:W-:-:S03]  /*21bf0*/  ULDC.64 UR4, c[0x0][0x208] ;  /* 0x0000820000047ab9 */ /* 0x000fc60000000a00 */
[----:B------:R-:W-:-:S05]  /*21c00*/  LEA.HI.X R3, R183, R48, R226, 0x1, P0 ;  /* 0x00000030b7037211 */ /* 0x000fca00000f0ce2 */
[----:B------:R0:W-:Y:S01]  /*21c10*/  ST.E.128 desc[UR4][R2.64], R44 ;  /* 0x0000002c02007985 */ /* 0x0001e2000c101d04 */
[----:B------:R-:W-:Y:S05]  /*21c20*/  BRA `(.L_x_1934) ;  /* 0x0000000800cc7947 */ /* 0x000fea0003800000 */
.L_x_1926:
[----:B------:R-:W-:Y:S01]  /*21c30*/  ULDC.64 UR4, c[0x0][0xc00] ;  /* 0x0003000000047ab9 */ /* 0x000fe20000000a00 */
[----:B------:R-:W2:Y:S01]  /*21c40*/  LDC R21, c[0x0][0xbe8] ;  /* 0x0002fa00ff157b82 */ /* 0x000ea20000000800 */
[----:B------:R-:W-:Y:S01]  /*21c50*/  ISETP.NE.U32.AND P0, PT, RZ, UR4, PT ;  /* 0x00000004ff007c0c */ /* 0x000fe2000bf05070 */
[----:B------:R-:W-:Y:S01]  /*21c60*/  IMAD.MOV.U32 R6, RZ, RZ, RZ ;  /* 0x000000ffff067224 */ /* 0x000fe200078e00ff */
[----:B------:R-:W-:Y:S02]  /*21c70*/  ULDC.64 UR6, c[0x0][0x208] ;  /* 0x0000820000067ab9 */ /* 0x000fe40000000a00 */
[----:B------:R-:W-:Y:S01]  /*21c80*/  ISETP.NE.AND.EX P0, PT, RZ, UR5, PT, P0 ;  /* 0x00000005ff007c0c */ /* 0x000fe2000bf05300 */
[----:B------:R-:W-:Y:S02]  /*21c90*/  ULDC.64 UR4, c[0x0][0xc08] ;  /* 0x0003020000047ab9 */ /* 0x000fe40000000a00 */
[----:B------:R-:W-:Y:S01]  /*21ca0*/  ISETP.NE.U32.AND P1, PT, RZ, UR4, PT ;  /* 0x00000004ff007c0c */ /* 0x000fe2000bf25070 */
[----:B------:R-:W3:Y:S03]  /*21cb0*/  LDC.64 R2, c[0x0][0xc00] ;  /* 0x00030000ff027b82 */ /* 0x000ee60000000a00 */
[----:B------:R-:W-:-:S02]  /*21cc0*/  ISETP.NE.AND.EX P1, PT, RZ, UR5, PT, P1 ;  /* 0x00000005ff007c0c */ /* 0x000fc4000bf25310 */
[----:B--2---:R-:W-:-:S11]  /*21cd0*/  ISETP.NE.AND P2, PT, R21, 0x1, PT ;  /* 0x000000011500780c */ /* 0x004fd60003f45270 */
[----:B------:R-:W2:Y:S01]  /*21ce0*/  @P1 LDC.64 R4, c[0x0][0xc08] ;  /* 0x00030200ff041b82 */ /* 0x000ea20000000a00 */
[----:B------:R-:W-:Y:S01]  /*21cf0*/  ULDC UR4, c[0x0][0xa88] ;  /* 0x0002a20000047ab9 */ /* 0x000fe20000000800 */
[----:B---3--:R-:W-:-:S06]  /*21d00*/  IMAD.WIDE R2, R186, 0x4, R2 ;  /* 0x00000004ba027825 */ /* 0x008fcc00078e0202 */
[----:B------:R-:W3:Y:S08]  /*21d10*/  @P2 LDC R20, c[0x0][0xbec] ;  /* 0x0002fb00ff142b82 */ /* 0x000ef00000000800 */
[----:B------:R-:W4:Y:S01]  /*21d20*/  @P2 LDC R29, c[0x0][0xbf0] ;  /* 0x0002fc00ff1d2b82 */ /* 0x000f220000000800 */
[----:B------:R-:W-:Y:S01]  /*21d30*/  IMAD.U32 R0, RZ, RZ, UR4 ;  /* 0x00000004ff007e24 */ /* 0x000fe2000f8e00ff */
[----:B------:R0:W5:Y:S01]  /*21d40*/  @P0 LDG.E R6, desc[UR6][R2.64] ;  /* 0x0000000602060981 */ /* 0x000162000c1e1900 */
[----:B--2---:R-:W-:Y:S01]  /*21d50*/  @P1 IMAD.WIDE R4, R186, 0x4, R4 ;  /* 0x00000004ba041825 */ /* 0x004fe200078e0204 */
[----:B------:R-:W-:-:S04]  /*21d60*/  ISETP.GE.AND P3, PT, R228, 0x80, PT ;  /* 0x00000080e400780c */ /* 0x000fc80003f66270 */
[----:B------:R0:W5:Y:S01]  /*21d70*/  @P1 LDG.E R0, desc[UR6][R4.64] ;  /* 0x0000000604001981 */ /* 0x000162000c1e1900 */
[----:B------:R-:W-:Y:S01]  /*21d80*/  SHF.R.S32.HI R7, RZ, 0x1f, R186 ;  /* 0x0000001fff077819 */ /* 0x000fe200000114ba */
[----:B------:R-:W-:Y:S07]  /*21d90*/  @P1 BRA `(.L_x_1935) ;  /* 0x0000000000141947 */ /* 0x000fee0003800000 */
[----:B------:R-:W-:Y:S05]  /*21da0*/  @!P0 BRA `(.L_x_1935) ;  /* 0x0000000000108947 */ /* 0x000fea0003800000 */
[----:B------:R-:W-:Y:S02]  /*21db0*/  ULDC.64 UR4, c[0x0][0x208] ;  /* 0x0000820000047ab9 */ /* 0x000fe40000000a00 */
[----:B0-----:R-:W2:Y:S04]  /*21dc0*/  LDG.E R5, desc[UR4][R2.64] ;  /* 0x0000000402057981 */ /* 0x001ea8000c1e1900 */
[----:B-----5:R-:W2:Y:S02]  /*21dd0*/  LDG.E R0, desc[UR4][R2.64+0x4] ;  /* 0x0000040402007981 */ /* 0x020ea4000c1e1900 */
[----:B--2---:R-:W-:-:S07]  /*21de0*/  IMAD.IADD R0, R0, 0x1, -R5 ;  /* 0x0000000100007824 */ /* 0x004fce00078e0a05 */
.L_x_1935:
[----:B------:R-:W-:Y:S01]  /*21df0*/  BSSY B1, `(.L_x_1936) ;  /* 0x000002e000017945 */ /* 0x000fe20003800000 */
[----:B------:R-:W-:Y:S02]  /*21e00*/  SHF.R.S32.HI R10, RZ, 0x1f, R185 ;  /* 0x0000001fff0a7819 */ /* 0x000fe400000114b9 */
[----:B------:R-:W-:Y:S02]  /*21e10*/  SEL R13, R186, RZ, !P0 ;  /* 0x000000ffba0d7207 */ /* 0x000fe40004000000 */
[----:B------:R-:W-:Y:S02]  /*21e20*/  SEL R12, R7, RZ, !P0 ;  /* 0x000000ff070c7207 */ /* 0x000fe40004000000 */
[----:B-----5:R-:W-:Y:S01]  /*21e30*/  SHF.R.S32.HI R11, RZ, 0x1f, R6 ;  /* 0x0000001fff0b7819 */ /* 0x020fe20000011406 */
[----:B------:R-:W-:Y:S06]  /*21e40*/  @P3 BRA `(.L_x_1937) ;  /* 0x0000000000a03947 */ /* 0x000fec0003800000 */
[----:B0-----:R-:W0:Y:S01]  /*21e50*/  S2R R4, SR_TID.X ;  /* 0x0000000000047919 */ /* 0x001e220000002100 */
        /* <DEDUP_REMOVED lines=39> */
.L_x_1937:
[----:B------:R-:W-:Y:S05]  /*220d0*/  BSYNC B1 ;  /* 0x0000000000017941 */ /* 0x000fea0003800000 */
.L_x_1936:
[----:B------:R-:W-:Y:S01]  /*220e0*/  ULDC.64 UR4, c[0x0][0xaa0] ;  /* 0x0002a80000047ab9 */ /* 0x000fe20000000a00 */
[----:B0-2---:R-:W-:Y:S01]  /*220f0*/  IMAD R4, R184, 0x20, R190 ;  /* 0x00000020b8047824 */ /* 0x005fe200078e02be */
[----:B------:R-:W-:Y:S01]  /*22100*/  BSSY B1, `(.L_x_1938) ;  /* 0x0000038000017945 */ /* 0x000fe20003800000 */
[----:B------:R-:W-:Y:S02]  /*22110*/  IMAD R3, R11, UR4, RZ ;  /* 0x000000040b037c24 */ /* 0x000fe4000f8e02ff */
[----:B------:R-:W-:Y:S02]  /*22120*/  IMAD.IADD R9, R177, 0x1, R4 ;  /* 0x00000001b1097824 */ /* 0x000fe400078e0204 */
[C---:B------:R-:W-:Y:S02]  /*22130*/  IMAD R5, R6.reuse, UR5, R3 ;  /* 0x0000000506057c24 */ /* 0x040fe4000f8e0203 */
[----:B------:R-:W-:Y:S01]  /*22140*/  IMAD.WIDE.U32 R2, R6, UR4, RZ ;  /* 0x0000000406027c25 */ /* 0x000fe2000f8e00ff */
[----:B------:R-:W-:-:S03]  /*22150*/  ULDC.64 UR4, c[0x0][0xae8] ;  /* 0x0002ba0000047ab9 */ /* 0x000fc60000000a00 */
[----:B------:R-:W-:Y:S02]  /*22160*/  IMAD.IADD R3, R3, 0x1, R5 ;  /* 0x0000000103037824 */ /* 0x000fe400078e0205 */
[----:B------:R-:W-:Y:S02]  /*22170*/  IMAD R6, R10, UR4, RZ ;  /* 0x000000040a067c24 */ /* 0x000fe4000f8e02ff */
[----:B---3--:R-:W-:-:S04]  /*22180*/  @P2 IMAD.HI.U32 R4, R9, R20, RZ ;  /* 0x0000001409042227 */ /* 0x008fc800078e00ff */
[C---:B------:R-:W-:Y:S02]  /*22190*/  IMAD R7, R185.reuse, UR5, R6 ;  /* 0x00000005b9077c24 */ /* 0x040fe4000f8e0206 */
[----:B------:R-:W-:Y:S01]  /*221a0*/  IMAD.WIDE.U32 R2, R185, UR4, R2 ;  /* 0x00000004b9027c25 */ /* 0x000fe2000f8e0002 */
[----:B------:R-:W-:-:S03]  /*221b0*/  ULDC.64 UR4, c[0x0][0xaf0] ;  /* 0x0002bc0000047ab9 */ /* 0x000fc60000000a00 */
[----:B------:R-:W-:Y:S01]  /*221c0*/  IMAD.MOV.U32 R5, RZ, RZ, R9 ;  /* 0x000000ffff057224 */ /* 0x000fe200078e0009 */
[----:B----4-:R-:W-:Y:S01]  /*221d0*/  @P2 SHF.R.U32.HI R5, RZ, R29, R4 ;  /* 0x0000001dff052219 */ /* 0x010fe20000011604 */
        /* <DEDUP_REMOVED lines=42> */
.L_x_1939:
[----:B------:R-:W-:Y:S05]  /*22480*/  BSYNC B1 ;  /* 0x0000000000017941 */ /* 0x000fea0003800000 */
.L_x_1938:
        /* <DEDUP_REMOVED lines=14> */
.L_x_1941:
[----:B------:R-:W-:Y:S05]  /*22570*/  BSYNC B1 ;  /* 0x0000000000017941 */ /* 0x000fea0003800000 */
.L_x_1940:
        /* <DEDUP_REMOVED lines=14> */
.L_x_1943:
[----:B------:R-:W-:Y:S05]  /*22660*/  BSYNC B1 ;  /* 0x0000000000017941 */ /* 0x000fea0003800000 */
.L_x_1942:
        /* <DEDUP_REMOVED lines=15> */
.L_x_1934:
[----:B------:R-:W-:Y:S05]  /*22760*/  BSYNC B0 ;  /* 0x0000000000007941 */ /* 0x000fea0003800000 */
.L_x_1925:
[----:B------:R-:W-:Y:S02]  /*22770*/  ULDC UR4, c[0x0][0xc3c] ;  /* 0x00030f0000047ab9 */ /* 0x000fe40000000800 */
[----:B-1----:R-:W-:-:S13]  /*22780*/  ISETP.GE.AND P0, PT, R27, UR4, PT ;  /* 0x000000041b007c0c */ /* 0x002fda000bf06270 */
[----:B------:R-:W-:Y:S05]  /*22790*/  @!P0 BRA `(.L_x_1944) ;  /* 0xfffffde800ac8947 */ /* 0x000fea000383ffff */
[----:B------:R-:W-:Y:S05]  /*227a0*/  BRA `(.L_x_1658) ;  /* 0x0000008400047947 */ /* 0x000fea0003800000 */
.L_x_1656:
[----:B------:R-:W-:-:S08]  /*227b0*/  NOP ;  /* 0x0000000000007918 */ /* 0x000fd00000000000 */
[----:B------:R-:W0:-:S00]  /*227c0*/  USETMAXREG.DEALLOC.CTAPOOL 0x18 ;  /* 0x00000018000079c8 */ /* 0x000e0000080e0500 */
        /* <DEDUP_REMOVED lines=16> */
.L_x_1945:
[----:B------:R-:W-:Y:S01]  /*228d0*/  LOP3.LUT R0, R4, 0x1f, RZ, 0xc0, !PT ;  /* 0x0000001f04007812 */ /* 0x000fe200078ec0ff */
[----:B------:R-:W-:Y:S01]  /*228e0*/  ULDC UR4, c[0x0][0xc3c] ;  /* 0x00030f0000047ab9 */ /* 0x000fe20000000800 */
[----:B------:R-:W-:Y:S01]  /*228f0*/  ULDC.64 UR6, c[0x0][0x208] ;  /* 0x0000820000067ab9 */ /* 0x000fe20000000a00 */
[----:B------:R-:W-:Y:S01]  /*22900*/  ULDC UR5, c[0x0][0xc38] ;  /* 0x00030e0000057ab9 */ /* 0x000fe20000000800 */
        /* <DEDUP_REMOVED lines=38> */
.L_x_1951:
        /* <DEDUP_REMOVED lines=13> */
.L_x_1950:
[----:B------:R-:W-:Y:S05]  /*22c40*/  BSYNC B0 ;  /* 0x0000000000007941 */ /* 0x000fea0003800000 */
.L_x_1949:
        /* <DEDUP_REMOVED lines=21> */
.L_x_1947:
        /* <DEDUP_REMOVED lines=21> */
.L_x_1952:
[----:B-1----:R-:W-:Y:S02]  /*22ef0*/  IMAD.MOV R2, RZ, RZ, -R3 ;  /* 0x000000ffff027224 */ /* 0x002fe400078e0a03 */
[----:B---3--:R-:W-:Y:S02]  /*22f00*/  IMAD R16, R16, UR5, R7 ;  /* 0x0000000510107c24 */ /* 0x008fe4000f8e0207 */
[----:B------:R-:W-:Y:S02]  /*22f10*/  IMAD R7, R2, R11, RZ ;  /* 0x0000000b02077224 */ /* 0x000fe400078e02ff */
[----:B------:R-:W-:-:S04]  /*22f20*/  IMAD.MOV.U32 R2, RZ, RZ, RZ ;  /* 0x000000ffff027224 */ /* 0x000fc800078e00ff */
[----:B------:R-:W-:Y:S01]  /*22f30*/  IMAD.HI.U32 R3, R3, R7, R2 ;  /* 0x0000000703037227 */ /* 0x000fe200078e0002 */
[----:B------:R-:W-:Y:S02]  /*22f40*/  IADD3 R2, -R16, UR6, RZ ;  /* 0x0000000610027c10 */ /* 0x000fe4000fffe1ff */
[----:B------:R-:W-:Y:S02]  /*22f50*/  IABS R7, R9 ;  /* 0x0000000900077213 */ /* 0x000fe40000000000 */
[----:B--2---:R-:W-:-:S03]  /*22f60*/  IABS R6, R2 ;  /* 0x0000000200067213 */ /* 0x004fc60000000000 */
        /* <DEDUP_REMOVED lines=18> */
[----:B------:R-:W-:-:S04]  /*23090*/  VIADDMNMX R10, R3, UR5, R10, PT ;  /* 0x00000005030a7c46 */ /* 0x000fc8000b80010a */
[----:B------:R-:W-:-:S04]  /*230a0*/  IABS R7, R10 ;  /* 0x0000000a00077213 */ /* 0x000fc80000000000 */
[----:B------:R-:W1:Y:S08]  /*230b0*/  I2F.RP R8, R7 ;  /* 0x0000000700087306 */ /* 0x000e700000209400 */
[----:B-1----:R-:W1:Y:S02]  /*230c0*/  MUFU.RCP R8, R8 ;  /* 0x0000000800087308 */ /* 0x002e640000001000 */
[----:B-1----:R-:W-:Y:S01]  /*230d0*/  VIADD R3, R8, 0xffffffe ;  /* 0x0ffffffe08037836 */ /* 0x002fe20000000000 */
[----:B------:R-:W-:-:S05]  /*230e0*/  IABS R8, R10 ;  /* 0x0000000a00087213 */ /* 0x000fca0000000000 */
[----:B------:R-:W1:Y:S01]  /*230f0*/  F2I.FTZ.U32.TRUNC.NTZ R3, R3 ;  /* 0x0000000300037305 */ /* 0x000e62000021f000 */
[----:B------:R-:W-:Y:S02]  /*23100*/  IMAD.MOV R8, RZ, RZ, -R8 ;  /* 0x000000ffff087224 */ /* 0x000fe400078e0a08 */
[----:B-1----:R-:W-:-:S04]  /*23110*/  IMAD.MOV R2, RZ, RZ, -R3 ;  /* 0x000000ffff027224 */ /* 0x002fc800078e0a03 */
[----:B------:R-:W-:Y:S02]  /*23120*/  IMAD R11, R2, R7, RZ ;  /* 0x00000007020b7224 */ /* 0x000fe400078e02ff */
[----:B------:R-:W-:-:S04]  /*23130*/  IMAD.MOV.U32 R2, RZ, RZ, RZ ;  /* 0x000000ffff027224 */ /* 0x000fc800078e00ff */
[----:B------:R-:W-:Y:S01]  /*23140*/  IMAD.HI.U32 R2, R3, R11, R2 ;  /* 0x0000000b03027227 */ /* 0x000fe200078e0002 */
[----:B------:R-:W-:Y:S02]  /*23150*/  IABS R11, R9 ;  /* 0x00000009000b7213 */ /* 0x000fe40000000000 */
[C---:B------:R-:W-:Y:S01]  /*23160*/  LOP3.LUT R3, R9.reuse, R10, RZ, 0x3c, !PT ;  /* 0x0000000a09037212 */ /* 0x040fe200078e3cff */
[----:B------:R-:W-:Y:S02]  /*23170*/  IMAD.IADD R9, R9, 0x1, R6 ;  /* 0x0000000109097824 */ /* 0x000fe400078e0206 */
[----:B------:R-:W-:Y:S01]  /*23180*/  IMAD.HI.U32 R2, R2, R11, RZ ;  /* 0x0000000b02027227 */ /* 0x000fe200078e00ff */
[----:B------:R-:W-:-:S03]  /*23190*/  ISETP.GE.AND P2, PT, R3, RZ, PT ;  /* 0x000000ff0300720c */ /* 0x000fc60003f46270 */
        /* <DEDUP_REMOVED lines=9> */
[----:B------:R-:W-:-:S04]  /*23230*/  IMAD.MOV R10, RZ, RZ, -R10 ;  /* 0x000000ffff0a7224 */ /* 0x000fc800078e0a0a */
[----:B------:R-:W-:Y:S01]  /*23240*/  IMAD R18, R2, R10, R9 ;  /* 0x0000000a02127224 */ /* 0x000fe200078e0209 */
[----:B------:R-:W-:-:S05]  /*23250*/  LOP3.LUT R2, RZ, R2, RZ, 0x33, !PT ;  /* 0x00000002ff027212 */ /* 0x000fca00078e33ff */
[----:B------:R-:W-:Y:S01]  /*23260*/  IMAD.IADD R17, R5, 0x1, R2 ;  /* 0x0000000105117824 */ /* 0x000fe200078e0202 */
[----:B------:R-:W-:Y:S06]  /*23270*/  BRA `(.L_x_1953) ;  /* 0x00000000000c7947 */ /* 0x000fec0003800000 */
.L_x_1948:
[----:B------:R-:W-:Y:S02]  /*23280*/  IMAD.MOV.U32 R17, RZ, RZ, RZ ;  /* 0x000000ffff117224 */ /* 0x000fe400078e00ff */
[----:B------:R-:W-:Y:S02]  /*23290*/  IMAD.U32 R16, RZ, RZ, UR6 ;  /* 0x00000006ff107e24 */ /* 0x000fe4000f8e00ff */
[----:B------:R-:W-:-:S07]  /*232a0*/  IMAD.MOV.U32 R18, RZ, RZ, RZ ;  /* 0x000000ffff127224 */ /* 0x000fce00078e00ff */
.L_x_1953:
[----:B------:R-:W-:-:S13]  /*232b0*/  ISETP.NE.AND P0, PT, R0, RZ, PT ;  /* 0x000000ff0000720c */ /* 0x000fda0003f05270 */
[----:B------:R-:W1:Y:S01]  /*232c0*/  @!P0 S2R R3, SR_CgaCtaId ;  /* 0x0000000000038919 */ /* 0x000e620000008800 */
[----:B------:R-:W-:-:S04]  /*232d0*/  @!P0 MOV R0, 0x400 ;  /* 0x0000040000008802 */ /* 0x000fc80000000f00 */
[----:B-1----:R-:W-:-:S05]  /*232e0*/  @!P0 LEA R0, R3, R0, 0x18 ;  /* 0x0000000003008211 */ /* 0x002fca00078ec0ff */
[----:B------:R2:W-:Y:S01]  /*232f0*/  @!P0 STS.128 [R0+0x2a8d0], R16 ;  /* 0x02a8d01000008388 */ /* 0x0005e20000000c00 */
[----:B------:R-:W-:Y:S06]  /*23300*/  BAR.ARV 0x5, 0x180 ;  /* 0x0146000000007b1d */ /* 0x000fec0000002000 */
.L_x_1946:
[----:B--2---:R-:W-:Y:S01]  /*23310*/  IMAD.MOV.U32 R0, RZ, RZ, 0x1 ;  /* 0x00000001ff007424 */ /* 0x004fe200078e00ff */
[----:B------:R2:W-:Y:S01]  /*23320*/  STL [R1+0x8], RZ ;  /* 0x000008ff01007387 */ /* 0x0005e20000100800 */
[----:B------:R-:W-:Y:S02]  /*23330*/  ULDC UR4, c[0x0][0xc3c] ;  /* 0x00030f0000047ab9 */ /* 0x000fe40000000800 */
[----:B-1----:R-:W-:Y:S01]  /*23340*/  ISETP.GE.AND P0, PT, R19, UR4, PT ;  /* 0x0000000413007c0c */ /* 0x002fe2000bf06270 */
[----:B------:R2:W-:Y:S04]  /*23350*/  STL [R1+0x18], R0 ;  /* 0x0000180001007387 */ /* 0x0005e80000100800 */
[----:B------:R2:W-:Y:S08]  /*23360*/  STL [R1+0x48], RZ ;  /* 0x000048ff01007387 */ /* 0x0005f00000100800 */
[----:B--2---:R-:W-:Y:S05]  /*23370*/  @P0 BRA `(.L_x_1954) ;  /* 0x0000007400280947 */ /* 0x004fea0003800000 */
[----:B------:R-:W2:Y:S01]  /*23380*/  LDL.LU R5, [R1+0x4] ;  /* 0x0000040001057983 */ /* 0x000ea20000300800 */
[C---:B------:R-:W-:Y:S01]  /*23390*/  IMAD.SHL.U32 R0, R4.reuse, 0x8, RZ ;  /* 0x0000000804007824 */ /* 0x040fe200078e00ff */
[----:B------:R-:W1:Y:S01]  /*233a0*/  S2UR UR5, SR_CgaCtaId ;  /* 0x00000000000579c3 */ /* 0x000e620000008800 */
[----:B------:R-:W-:Y:S01]  /*233b0*/  LOP3.LUT R7, R4, 0x7f, RZ, 0xc0, !PT ;  /* 0x0000007f04077812 */ /* 0x000fe200078ec0ff */
[----:B------:R-:W-:Y:S01]  /*233c0*/  UMOV UR4, 0x400 ;  /* 0x0000040000047882 */ /* 0x000fe20000000000 */
[----:B------:R-:W-:Y:S01]  /*233d0*/  BSSY B8, `(.L_x_1954) ;  /* 0x0000744000087945 */ /* 0x000fe20003800000 */
[C---:B------:R-:W-:Y:S01]  /*233e0*/  LOP3.LUT R3, R0.reuse, 0x1f8, RZ, 0xc0, !PT ;  /* 0x000001f800037812 */ /* 0x040fe200078ec0ff */
[----:B------:R-:W-:Y:S01]  /*233f0*/  ULDC.64 UR38, c[0x0][0x198] ;  /* 0x0000660000267ab9 */ /* 0x000fe20000000a00 */
[C---:B------:R-:W-:Y:S01]  /*23400*/  ISETP.NE.AND P1, PT, R7.reuse, RZ, PT ;  /* 0x000000ff0700720c */ /* 0x040fe20003f25270 */
[----:B0-----:R-:W-:Y:S01]  /*23410*/  IMAD.SHL.U32 R2, R7, 0x8, RZ ;  /* 0x0000000807027824 */ /* 0x001fe200078e00ff */
[----:B------:R-:W-:Y:S01]  /*23420*/  LOP3.LUT R3, R3, 0x38, R4, 0x78, !PT ;  /* 0x0000003803037812 */ /* 0x000fe200078e7804 */
[----:B------:R-:W-:Y:S01]  /*23430*/  ULOP3.LUT UR37, UR60, 0x2, URZ, 0xfc, !UPT ;  /* 0x000000023c257892 */ /* 0x000fe2000f8efc3f */
[----:B------:R-:W-:Y:S01]  /*23440*/  LOP3.LUT R0, R0, 0x38, RZ, 0xc0, !PT ;  /* 0x0000003800007812 */ /* 0x000fe200078ec0ff */
[----:B------:R-:W-:Y:S01]  /*23450*/  ULDC UR36, c[0x0][0xc] ;  /* 0x0000030000247ab9 */ /* 0x000fe20000000800 */
[----:B------:R-:W-:-:S02]  /*23460*/  LOP3.LUT R2, R3, 0x200, R2, 0xf8, !PT ;  /* 0x0000020003027812 */ /* 0x000fc400078ef802 */
[C---:B------:R-:W-:Y:S01]  /*23470*/  LOP3.LUT P0, R3, R4.reuse, 0x1f, RZ, 0xc0, !PT ;  /* 0x0000001f04037812 */ /* 0x040fe2000780c0ff */
[----:B------:R-:W-:Y:S01]  /*23480*/  IMAD.SHL.U32 R4, R4, 0x10, RZ ;  /* 0x0000001004047824 */ /* 0x000fe200078e00ff */
[----:B------:R-:W-:-:S03]  /*23490*/  SHF.R.U32.HI R6, RZ, 0x3, R7 ;  /* 0x00000003ff067819 */ /* 0x000fc60000011607 */
[----:B------:R0:W-:Y:S01]  /*234a0*/  STL [R1+0x28], R3 ;  /* 0x0000280301007387 */ /* 0x0001e20000100800 */
[----:B------:R-:W-:Y:S01]  /*234b0*/  LOP3.LUT R4, R6, 0x70, R4, 0xf8, !PT ;  /* 0x0000007006047812 */ /* 0x000fe200078ef804 */
[----:B-1----:R-:W-:-:S06]  /*234c0*/  ULEA UR4, UR5, UR4, 0x18 ;  /* 0x0000000405047291 */ /* 0x002fcc000f8ec03f */
[----:B0-----:R-:W-:-:S04]  /*234d0*/  IMAD.U32 R3, RZ, RZ, UR4 ;  /* 0x00000004ff037e24 */ /* 0x001fc8000f8e00ff */
[----:B------:R-:W-:Y:S01]  /*234e0*/  IMAD R2, R2, 0x2, R3 ;  /* 0x0000000202027824 */ /* 0x000fe200078e0203 */
[----:B------:R0:W-:Y:S04]  /*234f0*/  STL [R1], R3 ;  /* 0x0000000301007387 */ /* 0x0001e80000100800 */
[----:B------:R1:W-:Y:S04]  /*23500*/  STL [R1+0x2c], R2 ;  /* 0x00002c0201007387 */ /* 0x0003e80000100800 */
[----:B------:R-:W-:Y:S01]  /*23510*/  STL [R1+0x48], RZ ;  /* 0x000048ff01007387 */ /* 0x000fe20000100800 */
[----:B0-----:R-:W-:-:S02]  /*23520*/  IMAD.MOV.U32 R3, RZ, RZ, 0x1 ;  /* 0x00000001ff037424 */ /* 0x001fc400078e00ff */
[----:B-1----:R-:W-:Y:S01]  /*23530*/  IMAD.MOV.U32 R2, RZ, RZ, 0x1 ;  /* 0x00000001ff027424 */ /* 0x002fe200078e00ff */
[----:B--2---:R-:W-:-:S04]  /*23540*/  LOP3.LUT R5, R5, 0xfffffffd, RZ, 0xc0, !PT ;  /* 0xfffffffd05057812 */ /* 0x004fc800078ec0ff */
[----:B------:R-:W-:-:S04]  /*23550*/  @P1 LOP3.LUT R5, R5, 0x2, RZ, 0xfc, !PT ;  /* 0x0000000205051812 */ /* 0x000fc800078efcff */
[----:B------:R-:W-:-:S04]  /*23560*/  LOP3.LUT R5, R5, 0xfffffffe, RZ, 0xc0, !PT ;  /* 0xfffffffe05057812 */ /* 0x000fc800078ec0ff */
[----:B------:R-:W-:Y:S02]  /*23570*/  @P0 LOP3.LUT R5, R5, 0x1, RZ, 0xfc, !PT ;  /* 0x0000000105050812 */ /* 0x000fe400078efcff */
[----:B------:R-:W-:Y:S02]  /*23580*/  ISETP.NE.OR P0, PT, R7, RZ, !P0 ;  /* 0x000000ff0700720c */ /* 0x000fe40004705670 */
[----:B------:R-:W-:-:S11]  /*23590*/  LOP3.LUT R5, R5, 0xfffffff7, RZ, 0xc0, !PT ;  /* 0xfffffff705057812 */ /* 0x000fd600078ec0ff */
[----:B------:R-:W-:-:S05]  /*235a0*/  @P0 LOP3.LUT R5, R5, 0x8, RZ, 0xfc, !PT ;  /* 0x0000000805050812 */ /* 0x000fca00078efcff */
[----:B------:R-:W-:Y:S04]  /*235b0*/  STL [R1+0x4], R5 ;  /* 0x0000040501007387 */ /* 0x000fe80000100800 */
[----:B------:R0:W-:Y:S04]  /*235c0*/  STL [R1+0x20], R2 ;  /* 0x0000200201007387 */ /* 0x0001e80000100800 */
[----:B------:R1:W-:Y:S04]  /*235d0*/  STL [R1+0xc], RZ ;  /* 0x00000cff01007387 */ /* 0x0003e80000100800 */
[----:B------:R1:W-:Y:S01]  /*235e0*/  STL [R1+0x8], RZ ;  /* 0x000008ff01007387 */ /* 0x0003e20000100800 */
[----:B0-----:R-:W-:-:S03]  /*235f0*/  LOP3.LUT R2, R0, 0x40, RZ, 0xfc, !PT ;  /* 0x0000004000027812 */ /* 0x001fc600078efcff */
[----:B------:R1:W-:Y:S01]  /*23600*/  STL [R1+0x18], R3 ;  /* 0x0000180301007387 */ /* 0x0003e20000100800 */
[----:B------:R-:W-:-:S07]  /*23610*/  LOP3.LUT R0, R0, 0x80, RZ, 0xfc, !PT ;  /* 0x0000008000007812 */ /* 0x000fce00078efcff */
.L_x_2114:
[----:B0-----:R-:W0:Y:S01]  /*23620*/  LDC.64 R12, c[0x0][0xa00] ;  /* 0x00028000ff0c7b82 */ /* 0x001e220000000a00 */
[----:B------:R-:W-:Y:S05]  /*23630*/  YIELD ;  /* 0x0000000000007946 */ /* 0x000fea0003800000 */
[----:B------:R-:W-:Y:S01]  /*23640*/  ULDC.64 UR4, c[0x0][0xa28] ;  /* 0x00028a0000047ab9 */ /* 0x000fe20000000a00 */
[----:B------:R-:W-:Y:S02]  /*23650*/  CS2R R6, SRZ ;  /* 0x0000000000067805 */ /* 0x000fe4000001ff00 */
[----:B------:R-:W-:Y:S01]  /*23660*/  ISETP.NE.U32.AND P0, PT, RZ, UR4, PT ;  /* 0x00000004ff007c0c */ /* 0x000fe2000bf05070 */
[----:B------:R-:W-:Y:S01]  /*23670*/  ULDC.64 UR10, c[0x0][0x208] ;  /* 0x00008200000a7ab9 */ /* 0x000fe20000000a00 */
[----:B------:R-:W-:Y:S01]  /*23680*/  ULDC.64 UR8, c[0x0][0xa18] ;  /* 0x0002860000087ab9 */ /* 0x000fe20000000a00 */
[----:B--2---:R-:W2:Y:S01]  /*23690*/  LDC.64 R4, c[0x0][0xa08] ;  /* 0x00028200ff047b82 */ /* 0x004ea20000000a00 */
[----:B------:R-:W-:Y:S01]  /*236a0*/  ISETP.NE.AND.EX P0, PT, RZ, UR5, PT, P0 ;  /* 0x00000005ff007c0c */ /* 0x000fe2000bf05300 */
[----:B------:R-:W-:Y:S01]  /*236b0*/  ULDC.64 UR4, c[0x0][0xa00] ;  /* 0x0002800000047ab9 */ /* 0x000fe20000000a00 */
[----:B------:R-:W-:Y:S01]  /*236c0*/  ULDC.64 UR6, c[0x0][0xa08] ;  /* 0x0002820000067ab9 */ /* 0x000fe20000000a00 */
[----:B------:R-:W-:-:S04]  /*236d0*/  ISETP.NE.U32.AND P1, PT, RZ, UR4, PT ;  /* 0x00000004ff007c0c */ /* 0x000fc8000bf25070 */
[----:B------:R-:W-:Y:S01]  /*236e0*/  ISETP.NE.AND.EX P1, PT, RZ, UR5, PT, P1 ;  /* 0x00000005ff007c0c */ /* 0x000fe2000bf25310 */
[----:B------:R-:W-:Y:S01]  /*236f0*/  ULDC.64 UR4, c[0x0][0xa10] ;  /* 0x0002840000047ab9 */ /* 0x000fe20000000a00 */
[----:B0-----:R-:W-:Y:S01]  /*23700*/  IMAD.WIDE R12, R19, 0x4, R12 ;  /* 0x00000004130c7825 */ /* 0x001fe200078e020c */
[----:B------:R-:W-:-:S03]  /*23710*/  ISETP.NE.U32.AND P3, PT, RZ, UR8, PT ;  /* 0x00000008ff007c0c */ /* 0x000fc6000bf65070 */
[----:B-1----:R-:W0:Y:S07]  /*23720*/  @P0 LDC.64 R2, c[0x0][0xa28] ;  /* 0x00028a00ff020b82 */ /* 0x002e2e0000000a00 */
[----:B------:R-:W3:Y:S01]  /*23730*/  @P1 LDG.E R7, desc[UR10][R12.64] ;  /* 0x0000000a0c071981 */ /* 0x000ee2000c1e1900 */
[----:B------:R-:W-:-:S13]  /*23740*/  ISETP.NE.AND.EX P3, PT, RZ, UR9, PT, P3 ;  /* 0x00000009ff007c0c */ /* 0x000fda000bf65330 */
[----:B------:R-:W1:Y:S01]  /*23750*/  @P3 LDC.64 R10, c[0x0][0xa18] ;  /* 0x00028600ff0a3b82 */ /* 0x000e620000000a00 */
[----:B0-----:R-:W-:-:S05]  /*23760*/  @P0 IMAD.WIDE R2, R19, 0x4, R2 ;  /* 0x0000000413020825 */ /* 0x001fca00078e0202 */
[----:B-----5:R0:W5:Y:S01]  /*23770*/  @P0 LDG.E R6, desc[UR10][R2.64] ;  /* 0x0000000a02060981 */ /* 0x020162000c1e1900 */
[----:B------:R-:W-:Y:S01]  /*23780*/  ISETP.NE.U32.AND P0, PT, RZ, UR4, PT ;  /* 0x00000004ff007c0c */ /* 0x000fe2000bf05070 */
[----:B------:R-:W-:Y:S01]  /*23790*/  ULDC UR4, c[0x0][0x288] ;  /* 0x0000a20000047ab9 */ /* 0x000fe20000000800 */
[----:B------:R-:W-:Y:S01]  /*237a0*/  ISETP.NE.U32.AND P2, PT, RZ, UR6, PT ;  /* 0x00000006ff007c0c */ /* 0x000fe2000bf45070 */
[----:B------:R-:W-:Y:S01]  /*237b0*/  IMAD.MOV.U32 R8, RZ, RZ, RZ ;  /* 0x000000ffff087224 */ /* 0x000fe200078e00ff */
[----:B------:R-:W-:Y:S01]  /*237c0*/  ISETP.NE.AND.EX P0, PT, RZ, UR5, PT, P0 ;  /* 0x00000005ff007c0c */ /* 0x000fe2000bf05300 */
[----:B------:R-:W-:Y:S01]  /*237d0*/  IMAD.MOV.U32 R0, RZ, RZ, RZ ;  /* 0x000000ffff007224 */ /* 0x000fe200078e00ff */
[----:B------:R-:W-:Y:S01]  /*237e0*/  ISETP.NE.AND.EX P2, PT, RZ, UR7, PT, P2 ;  /* 0x00000007ff007c0c */ /* 0x000fe2000bf45320 */
[C---:B--2---:R-:W-:Y:S01]  /*237f0*/  IMAD.WIDE R4, R19.reuse, 0x4, R4 ;  /* 0x0000000413047825 */ /* 0x044fe200078e0204 */
[----:B0-----:R-:W0:Y:S03]  /*23800*/  LDC.64 R2, c[0x0][0xa10] ;  /* 0x00028400ff027b82 */ /* 0x001e260000000a00 */
[----:B-1----:R-:W-:-:S08]  /*23810*/  @P3 IMAD.WIDE R10, R19, 0x4, R10 ;  /* 0x00000004130a3825 */ /* 0x002fd000078e020a */
[----:B------:R-:W5:Y:S01]  /*23820*/  @P2 LDG.E R8, desc[UR10][R4.64] ;  /* 0x0000000a04082981 */ /* 0x000f62000c1e1900 */
[----:B0-----:R-:W-:-:S05]  /*23830*/  IMAD.WIDE R2, R19, 0x4, R2 ;  /* 0x0000000413027825 */ /* 0x001fca00078e0202 */
[----:B------:R-:W5:Y:S04]  /*23840*/  @P0 LDG.E R0, desc[UR10][R2.64] ;  /* 0x0000000a02000981 */ /* 0x000f68000c1e1900 */
[----:B---3--:R0:W-:Y:S02]  /*23850*/  STL [R1+0x40], R7 ;  /* 0x0000400701007387 */ /* 0x0081e40000100800 */
        /* <DEDUP_REMOVED lines=10> */
[----:B0-----:R-:W-:Y:S01]  /*23900*/  IMAD.U32 R10, RZ, RZ, UR5 ;  /* 0x00000005ff0a7e24 */ /* 0x001fe2000f8e00ff */
[----:B--2---:R0:W-:Y:S01]  /*23910*/  STL [R1+0x3c], R7 ;  /* 0x00003c0701007387 */ /* 0x0041e20000100800 */
[----:B------:R-:W-:Y:S02]  /*23920*/  IMAD.MOV.U32 R11, RZ, RZ, R7 ;  /* 0x000000ffff0b7224 */ /* 0x000fe400078e0007 */
[----:B0-----:R-:W-:Y:S01]  /*23930*/  IMAD.U32 R7, RZ, RZ, UR4 ;  /* 0x00000004ff077e24 */ /* 0x001fe2000f8e00ff */
[----:B----4-:R-:W-:Y:S06]  /*23940*/  @P3 BRA `(.L_x_1955) ;  /* 0x0000000000183947 */ /* 0x010fec0003800000 */
[----:B------:R-:W-:Y:S05]  /*23950*/  @!P1 BRA `(.L_x_1955) ;  /* 0x0000000000149947 */ /* 0x000fea0003800000 */
[----:B------:R-:W-:Y:S02]  /*23960*/  ULDC.64 UR4, c[0x0][0x208] ;  /* 0x0000820000047ab9 */ /* 0x000fe40000000a00 */
[----:B------:R-:W2:Y:S04]  /*23970*/  LDG.E R9, desc[UR4][R12.64] ;  /* 0x000000040c097981 */ /* 0x000ea8000c1e1900 */
[----:B------:R-:W2:Y:S02]  /*23980*/  LDG.E R12, desc[UR4][R12.64+0x4] ;  /* 0x000004040c0c7981 */ /* 0x000ea4000c1e1900 */
[----:B--2---:R-:W-:-:S05]  /*23990*/  IMAD.IADD R11, R12, 0x1, -R9 ;  /* 0x000000010c0b7824 */ /* 0x004fca00078e0a09 */
[----:B------:R0:W-:Y:S02]  /*239a0*/  STL [R1+0x3c], R11 ;  /* 0x00003c0b01007387 */ /* 0x0001e40000100800 */
.L_x_1955:
[----:B-----5:R-:W-:Y:S01]  /*239b0*/  IMAD.IADD R8, R8, 0x1, R6 ;  /* 0x0000000108087824 */ /* 0x020fe200078e0206 */
[----:B------:R-:W-:Y:S02]  /*239c0*/  ULDC.64 UR4, c[0x0][0xa20] ;  /* 0x0002880000047ab9 */ /* 0x000fe40000000a00 */
[----:B------:R-:W-:Y:S02]  /*239d0*/  ISETP.NE.U32.AND P1, PT, RZ, UR4, PT ;  /* 0x00000004ff007c0c */ /* 0x000fe4000bf25070 */
[----:B------:R1:W-:Y:S02]  /*239e0*/  STL [R1+0x1c], R8 ;  /* 0x00001c0801007387 */ /* 0x0003e40000100800 */
[----:B------:R-:W-:-:S13]  /*239f0*/  ISETP.NE.AND.EX P1, PT, RZ, UR5, PT, P1 ;  /* 0x00000005ff007c0c */ /* 0x000fda000bf25310 */
[----:B-1----:R-:W-:Y:S05]  /*23a00*/  @!P1 BRA `(.L_x_1956) ;  /* 0x0000000000149947 */ /* 0x002fea0003800000 */
[----:B------:R-:W1:Y:S01]  /*23a10*/  LDC.64 R4, c[0x0][0xa20] ;  /* 0x00028800ff047b82 */ /* 0x000e620000000a00 */
[----:B------:R-:W-:Y:S01]  /*23a20*/  ULDC.64 UR4, c[0x0][0x208] ;  /* 0x0000820000047ab9 */ /* 0x000fe20000000a00 */
[----:B-1----:R-:W-:-:S05]  /*23a30*/  IMAD.WIDE R4, R19, 0x4, R4 ;  /* 0x0000000413047825 */ /* 0x002fca00078e0204 */
[----:B------:R1:W5:Y:S01]  /*23a40*/  LDG.E R7, desc[UR4][R4.64] ;  /* 0x0000000404077981 */ /* 0x000362000c1e1900 */
[----:B------:R-:W-:Y:S05]  /*23a50*/  BRA `(.L_x_1957) ;  /* 0x0000000000147947 */ /* 0x000fea0003800000 */
.L_x_1956:
[----:B------:R-:W-:Y:S05]  /*23a60*/  @!P2 BRA `(.L_x_1957) ;  /* 0x000000000010a947 */ /* 0x000fea0003800000 */
[----:B------:R-:W-:Y:S02]  /*23a70*/  ULDC.64 UR4, c[0x0][0x208] ;  /* 0x0000820000047ab9 */ /* 0x000fe40000000a00 */
[----:B------:R-:W2:Y:S04]  /*23a80*/  LDG.E R7, desc[UR4][R4.64] ;  /* 0x0000000404077981 */ /* 0x000ea8000c1e1900 */
[----:B------:R-:W2:Y:S02]  /*23a90*/  LDG.E R4, desc[UR4][R4.64+0x4] ;  /* 0x0000040404047981 */ /* 0x000ea4000c1e1900 */
[----:B--2---:R-:W-:-:S07]  /*23aa0*/  IMAD.IADD R7, R4, 0x1, -R7 ;  /* 0x0000000104077824 */ /* 0x004fce00078e0a07 */
.L_x_1957:
[----:B------:R-:W-:Y:S02]  /*23ab0*/  ULDC.64 UR4, c[0x0][0x208] ;  /* 0x0000820000047ab9 */ /* 0x000fe40000000a00 */
[----:B-1----:R-:W2:Y:S04]  /*23ac0*/  @P0 LDG.E R4, desc[UR4][R2.64] ;  /* 0x0000000402040981 */ /* 0x002ea8000c1e1900 */
[----:B------:R1:W2:Y:S01]  /*23ad0*/  @P0 LDG.E R2, desc[UR4][R2.64+0x4] ;  /* 0x0000040402020981 */ /* 0x0002a2000c1e1900 */
[----:B------:R-:W-:Y:S02]  /*23ae0*/  IMAD.SHL.U32 R12, R17, 0x80, RZ ;  /* 0x00000080110c7824 */ /* 0x000fe400078e00ff */
[----:B-----5:R-:W-:Y:S02]  /*23af0*/  IMAD.IADD R9, R7, 0x1, -R6 ;  /* 0x0000000107097824 */ /* 0x020fe400078e0a06 */
[----:B------:R-:W-:Y:S01]  /*23b00*/  VIADD R7, R12, 0x7f ;  /* 0x0000007f0c077836 */ /* 0x000fe20000000000 */
[----:B------:R3:W-:Y:S01]  /*23b10*/  STL [R1+0x34], R12 ;  /* 0x0000340c01007387 */ /* 0x0007e20000100800 */
[----:B-1----:R-:W1:Y:S02]  /*23b20*/  LDC R3, c[0x0][0x448] ;  /* 0x00011200ff037b82 */ /* 0x002e640000000800 */
[----:B-1----:R-:W-:-:S13]  /*23b30*/  ISETP.NE.AND P1, PT, R3, 0x1, PT ;  /* 0x000000010300780c */ /* 0x002fda0003f25270 */
[----:B------:R-:W1:Y:S08]  /*23b40*/  @P1 LDC R3, c[0x0][0x44c] ;  /* 0x00011300ff031b82 */ /* 0x000e700000000800 */
[----:B------:R-:W4:Y:S01]  /*23b50*/  @P1 LDC R5, c[0x0][0x450] ;  /* 0x00011400ff051b82 */ /* 0x000f220000000800 */
[----:B--2---:R-:W-:Y:S02]  /*23b60*/  @P0 IMAD.IADD R10, R2, 0x1, -R4 ;  /* 0x00000001020a0824 */ /* 0x004fe400078e0a04 */
[----:B-1----:R-:W-:-:S04]  /*23b70*/  @P1 IMAD.HI.U32 R2, R7, R3, RZ ;  /* 0x0000000307021227 */ /* 0x002fc800078e00ff */
[----:B------:R-:W-:Y:S01]  /*23b80*/  IMAD.IADD R6, R9, 0x1, R10 ;  /* 0x0000000109067824 */ /* 0x000fe200078e020a */
[----:B----4-:R-:W-:-:S03]  /*23b90*/  @P1 SHF.R.U32.HI R7, RZ, R5, R2 ;  /* 0x00000005ff071219 */ /* 0x010fc60000011602 */
[C---:B------:R-:W-:Y:S01]  /*23ba0*/  VIADD R2, R6.reuse, 0x5f ;  /* 0x0000005f06027836 */ /* 0x040fe20000000000 */
[----:B------:R-:W-:-:S03]  /*23bb0*/  IADD3 R17, R6, 0x1, -R11 ;  /* 0x0000000106117810 */ /* 0x000fc60007ffe80b */
[----:B------:R-:W-:-:S04]  /*23bc0*/  IMAD.HI R2, R2, 0x2aaaaaab, RZ ;  /* 0x2aaaaaab02027827 */ /* 0x000fc800078e02ff */
[----:B------:R-:W-:Y:S01]  /*23bd0*/  IMAD.IADD R7, R17, 0x1, R7 ;  /* 0x0000000111077824 */ /* 0x000fe200078e0207 */
[----:B------:R-:W-:-:S04]  /*23be0*/  SHF.R.U32.HI R21, RZ, 0x1f, R2 ;  /* 0x0000001fff157819 */ /* 0x000fc80000011602 */
[----:B------:R-:W-:Y:S02]  /*23bf0*/  LEA.HI.SX32 R21, R2, R21, 0x1c ;  /* 0x0000001502157211 */ /* 0x000fe400078fe2ff */
[----:B------:R-:W1:Y:S02]  /*23c00*/  LDC.64 R2, c[0x0][0x9e0] ;  /* 0x00027800ff027b82 */ /* 0x000e640000000a00 */
[----:B-1----:R-:W-:Y:S01]  /*23c10*/  ISETP.GE.AND P2, PT, R3, 0x1, PT ;  /* 0x000000010300780c */ /* 0x002fe20003f46270 */
        /* <DEDUP_REMOVED lines=13> */
.L_x_1960:
[----:B------:R-:W-:-:S13]  /*23cf0*/  ISETP.NE.AND P3, PT, R3, 0x1, PT ;  /* 0x000000010300780c */ /* 0x000fda0003f65270 */
[----:B------:R-:W1:Y:S02]  /*23d00*/  @P3 LDC.64 R4, c[0x0][0x9e8] ;  /* 0x00027a00ff043b82 */ /* 0x000e640000000a00 */
[----:B-1----:R-:W-:-:S05]  /*23d10*/  @P3 IMAD.HI.U32 R4, R2, R4, RZ ;  /* 0x0000000402043227 */ /* 0x002fca00078e00ff */
[----:B------:R-:W-:-:S07]  /*23d20*/  @P3 SHF.R.U32.HI R2, RZ, R5, R4 ;  /* 0x00000005ff023219 */ /* 0x000fce0000011604 */
.L_x_1961:
[----:B------:R-:W-:Y:S05]  /*23d30*/  BSYNC B0 ;  /* 0x0000000000007941 */ /* 0x000fea0003800000 */
.L_x_1959:
[----:B------:R-:W-:-:S05]  /*23d40*/  IMAD R2, R2, R3, R3 ;  /* 0x0000000302027224 */ /* 0x000fca00078e0203 */
[----:B------:R-:W-:-:S07]  /*23d50*/  VIMNMX R8, R8, R2, PT ;  /* 0x0000000208087248 */ /* 0x000fce0003fe0100 */
.L_x_1958:
[----:B------:R-:W1:Y:S01]  /*23d60*/  @P1 LDC R4, c[0x0][0x44c] ;  /* 0x00011300ff041b82 */ /* 0x000e620000000800 */
[----:B------:R-:W-:Y:S01]  /*23d70*/  IMAD.MOV.U32 R2, RZ, RZ, R12 ;  /* 0x000000ffff027224 */ /* 0x000fe200078e000c */
[----:B------:R-:W-:Y:S01]  /*23d80*/  ULDC UR4, c[0x0][0x9dc] ;  /* 0x0002770000047ab9 */ /* 0x000fe20000000800 */
[----:B------:R-:W-:-:S05]  /*23d90*/  IMAD.IADD R20, R6, 0x1, -R11 ;  /* 0x0000000106147824 */ /* 0x000fca00078e0a0b */
[----:B------:R-:W2:Y:S01]  /*23da0*/  @P1 LDC R5, c[0x0][0x450] ;  /* 0x00011400ff051b82 */ /* 0x000ea20000000800 */
[----:B-1----:R-:W-:-:S05]  /*23db0*/  @P1 IMAD.HI.U32 R4, R12, R4, RZ ;  /* 0x000000040c041227 */ /* 0x002fca00078e00ff */
[----:B--2---:R-:W-:-:S05]  /*23dc0*/  @P1 SHF.R.U32.HI R2, RZ, R5, R4 ;  /* 0x00000005ff021219 */ /* 0x004fca0000011604 */
        /* <DEDUP_REMOVED lines=13> */
.L_x_1964:
[----:B------:R-:W-:-:S13]  /*23ea0*/  ISETP.NE.AND P1, PT, R3, 0x1, PT ;  /* 0x000000010300780c */ /* 0x000fda0003f25270 */
[----:B------:R-:W1:Y:S02]  /*23eb0*/  @P1 LDC.64 R4, c[0x0][0x9e8] ;  /* 0x00027a00ff041b82 */ /* 0x000e640000000a00 */
[----:B-1----:R-:W-:-:S05]  /*23ec0*/  @P1 IMAD.HI.U32 R4, R2, R4, RZ ;  /* 0x0000000402041227 */ /* 0x002fca00078e00ff */
[----:B------:R-:W-:-:S07]  /*23ed0*/  @P1 SHF.R.U32.HI R2, RZ, R5, R4 ;  /* 0x00000005ff021219 */ /* 0x000fce0000011604 */
.L_x_1965:
[----:B------:R-:W-:Y:S05]  /*23ee0*/  BSYNC B0 ;  /* 0x0000000000007941 */ /* 0x000fea0003800000 */
.L_x_1963:
[----:B------:R-:W-:-:S05]  /*23ef0*/  IMAD R2, R2, R3, RZ ;  /* 0x0000000302027224 */ /* 0x000fca00078e02ff */
[----:B------:R-:W-:-:S07]  /*23f00*/  VIMNMX R6, R6, R2, !PT ;  /* 0x0000000206067248 */ /* 0x000fce0007fe0100 */
.L_x_1962:
[----:B------:R-:W-:Y:S01]  /*23f10*/  VIADD R8, R8, 0x5f ;  /* 0x0000005f08087836 */ /* 0x000fe20000000000 */
[----:B------:R-:W-:Y:S01]  /*23f20*/  BSSY B0, `(.L_x_1966) ;  /* 0x000014d000007945 */ /* 0x000fe20003800000 */
[----:B------:R-:W-:Y:S01]  /*23f30*/  IMAD.HI R6, R6, 0x2aaaaaab, RZ ;  /* 0x2aaaaaab06067827 */ /* 0x000fe200078e02ff */
[----:B------:R-:W-:-:S03]  /*23f40*/  PLOP3.LUT P5, PT, PT, PT, PT, 0x80, 0x0 ;  /* 0x000000000000781c */ /* 0x000fc60003faf070 */
        /* <DEDUP_REMOVED lines=21> */
[----:B------:R-:W-:Y:S01]  /*240a0*/  UMOV UR4, 0xffffffff ;  /* 0xffffffff00047882 */ /* 0x000fe20000000000 */
[----:B------:R-:W-:Y:S02]  /*240b0*/  SEL R2, R19, RZ, !P0 ;  /* 0x000000ff13027207 */ /* 0x000fe40004000000 */
[----:B------:R-:W-:Y:S05]  /*240c0*/  BRA.DIV UR4, `(.L_x_1968) ;  /* 0x0000007604b07947 */ /* 0x000fea000b800000 */
[----:B------:R-:W1:Y:S02]  /*240d0*/  S2R R5, SR_TID.X ;  /* 0x0000000000057919 */ /* 0x000e640000002100 */
[----:B-1----:R-:W-:-:S04]  /*240e0*/  SHF.R.U32.HI R5, RZ, 0x5, R5 ;  /* 0x00000005ff057819 */ /* 0x002fc80000011605 */
[----:B------:R-:W-:-:S05]  /*240f0*/  LOP3.LUT R5, R5, 0x3, RZ, 0xc0, !PT ;  /* 0x0000000305057812 */ /* 0x000fca00078ec0ff */
[----:B------:R1:W2:Y:S02]  /*24100*/  SHFL.IDX PT, R14, R5, RZ, 0x1f ;  /* 0x00001fff050e7589 */ /* 0x0002a400000e0000 */
.L_x_2157:
[----:B--2---:R-:W-:Y:S02]  /*24110*/  ISETP.NE.AND P0, PT, R14, RZ, PT ;  /* 0x000000ff0e00720c */ /* 0x004fe40003f05270 */
[----:B------:R-:W-:-:S11]  /*24120*/  PLOP3.LUT P2, PT, PT, PT, PT, 0x8, 0x0 ;  /* 0x000000000000781c */ /* 0x000fd60003f4e170 */
[----:B------:R-:W-:Y:S05]  /*24130*/  @P0 BRA `(.L_x_1969) ;  /* 0x00000000000c0947 */ /* 0x000fea0003800000 */
[----:B------:R-:W-:-:S03]  /*24140*/  UMOV UR4, 0xffffffff ;  /* 0xffffffff00047882 */ /* 0x000fc60000000000 */
[----:B------:R-:W-:Y:S05]  /*24150*/  BRA.DIV UR4, `(.L_x_1970) ;  /* 0x0000007604c07947 */ /* 0x000fea000b800000 */
[----:B------:R-:W-:-:S13]  /*24160*/  ELECT P2, URZ, PT ;  /* 0x00000000003f782f */ /* 0x000fda0003840000 */
.L_x_1969:
[----:B-1----:R-:W2:Y:S04]  /*24170*/  LDL R5, [R1+0x48] ;  /* 0x0000480001057983 */ /* 0x002ea80000100800 */
[----:B------:R-:W3:Y:S01]  /*24180*/  LDL R7, [R1] ;  /* 0x0000000001077983 */ /* 0x000ee20000100800 */
[----:B------:R-:W-:Y:S01]  /*24190*/  BSSY B1, `(.L_x_1971) ;  /* 0x0000008000017945 */ /* 0x000fe20003800000 */
[----:B--2---:R-:W-:-:S05]  /*241a0*/  VIADD R5, R5, 0x1 ;  /* 0x0000000105057836 */ /* 0x004fca0000000000 */
[----:B------:R-:W-:-:S04]  /*241b0*/  LEA.HI R6, R5, R5, RZ, 0x1 ;  /* 0x0000000505067211 */ /* 0x000fc800078f08ff */
[----:B------:R-:W-:-:S05]  /*241c0*/  LOP3.LUT R6, R6, 0xfffffffe, RZ, 0xc0, !PT ;  /* 0xfffffffe06067812 */ /* 0x000fca00078ec0ff */
[----:B------:R-:W-:-:S05]  /*241d0*/  IMAD.IADD R5, R5, 0x1, -R6 ;  /* 0x0000000105057824 */ /* 0x000fca00078e0a06 */
[----:B------:R-:W-:-:S04]  /*241e0*/  SHF.L.U32 R5, R5, 0x1f, RZ ;  /* 0x0000001f05057819 */ /* 0x000fc800000006ff */
[----:B---3--:R-:W1:Y:S02]  /*241f0*/  SYNCS.PHASECHK.TRANS64.TRYWAIT P0, [R7+URZ+0x2a820], R5 ;  /* 0x02a82005070075a7 */ /* 0x008e64000800017f */
[----:B-1----:R-:W-:Y:S05]  /*24200*/  @!P0 BRA `(.L_x_1972) ;  /* 0x0000007400b88947 */ /* 0x002fea0003800000 */
.L_x_2160:
[----:B------:R-:W-:Y:S05]  /*24210*/  BSYNC B1 ;  /* 0x0000000000017941 */ /* 0x000fea0003800000 */
.L_x_1971:
[----:B------:R-:W-:Y:S04]  /*24220*/  BSSY B1, `(.L_x_1973) ;  /* 0x0000081000017945 */ /* 0x000fe80003800000 */
[----:B------:R-:W-:Y:S05]  /*24230*/  @!P2 BRA `(.L_x_1974) ;  /* 0x0000000400fca947 */ /* 0x000fea0003800000 */
[----:B------:R-:W2:Y:S04]  /*24240*/  LDL R9, [R1] ;  /* 0x0000000001097983 */ /* 0x000ea80000100800 */
[----:B------:R-:W2:Y:S04]  /*24250*/  LDL R7, [R1+0xc] ;  /* 0x00000c0001077983 */ /* 0x000ea80000100800 */
[----:B------:R-:W3:Y:S01]  /*24260*/  LDL R8, [R1+0x20] ;  /* 0x0000200001087983 */ /* 0x000ee20000100800 */
[----:B------:R-:W-:Y:S01]  /*24270*/  BSSY B2, `(.L_x_1975) ;  /* 0x0000008000027945 */ /* 0x000fe20003800000 */
[----:B-1----:R-:W1:Y:S02]  /*24280*/  S2R R6, SR_TID.X ;  /* 0x0000000000067919 */ /* 0x002e640000002100 */
[----:B-1----:R-:W-:-:S04]  /*24290*/  LOP3.LUT R6, R6, 0x7f, RZ, 0xc0, !PT ;  /* 0x0000007f06067812 */ /* 0x002fc800078ec0ff */
[----:B------:R-:W-:Y:S01]  /*242a0*/  ISETP.NE.AND P4, PT, R6, RZ, PT ;  /* 0x000000ff0600720c */ /* 0x000fe20003f85270 */
[----:B--2---:R-:W-:Y:S01]  /*242b0*/  IMAD R7, R7, 0x8, R9 ;  /* 0x0000000807077824 */ /* 0x004fe200078e0209 */
[----:B---3--:R-:W-:-:S04]  /*242c0*/  SHF.L.U32 R10, R8, 0x1f, RZ ;  /* 0x0000001f080a7819 */ /* 0x008fc800000006ff */
[----:B------:R-:W1:Y:S02]  /*242d0*/  SYNCS.PHASECHK.TRANS64.TRYWAIT P0, [R7+URZ+0x2a8a0], R10 ;  /* 0x02a8a00a070075a7 */ /* 0x000e64000800017f */
[----:B-1----:R-:W-:Y:S05]  /*242e0*/  @!P0 BRA `(.L_x_1976) ;  /* 0x0000007400988947 */ /* 0x002fea0003800000 */
.L_x_2161:
[----:B------:R-:W-:Y:S05]  /*242f0*/  BSYNC B2 ;  /* 0x0000000000027941 */ /* 0x000fea0003800000 */
.L_x_1975:
        /* <DEDUP_REMOVED lines=8> */
.L_x_1978:
[----:B------:R-:W-:Y:S05]  /*24380*/  BSYNC B2 ;  /* 0x0000000000027941 */ /* 0x000fea0003800000 */
.L_x_1977:
[----:B------:R-:W3:Y:S04]  /*24390*/  LDL R8, [R1] ;  /* 0x0000000001087983 */ /* 0x000ee80000100800 */
[----:B--2---:R-:W3:Y:S01]  /*243a0*/  LDL R5, [R1+0xc] ;  /* 0x00000c0001057983 */ /* 0x004ee20000100800 */
        /* <DEDUP_REMOVED lines=9> */
[----:B---3--:R-:W-:-:S02]  /*24440*/  IMAD R9, R5, 0x9000, R8 ;  /* 0x0000900005097824 */ /* 0x008fc400078e0208 */
[----:B------:R-:W-:Y:S02]  /*24450*/  VIADD R5, R7, 0x2a890 ;  /* 0x0002a89007057836 */ /* 0x000fe40000000000 */
[----:B------:R-:W-:-:S07]  /*24460*/  VIADD R8, R9, 0x18400 ;  /* 0x0001840009087836 */ /* 0x000fce0000000000 */
.L_x_1979:
        /* <DEDUP_REMOVED lines=16> */
.L_x_1980:
        /* <DEDUP_REMOVED lines=15> */
.L_x_1981:
        /* <DEDUP_REMOVED lines=10> */
[----:B------:R-:W2:Y:S01]  /*24700*/  SYNCS.PHASECHK.TRANS64.TRYWAIT P0, [R7+URZ+0x2a8c0], R10 ;  /* 0x02a8c00a070075a7 */ /* 0x000ea2000800017f */
[----:B------:R-:W-:Y:S04]  /*24710*/  BSSY B2, `(.L_x_1982) ;  /* 0x0000002000027945 */ /* 0x000fe80003800000 */
[----:B--2---:R-:W-:Y:S05]  /*24720*/  @!P0 BRA `(.L_x_1983) ;  /* 0x00000070009c8947 */ /* 0x004fea0003800000 */
.L_x_2162:
[----:B------:R-:W-:Y:S05]  /*24730*/  BSYNC B2 ;  /* 0x0000000000027941 */ /* 0x000fea0003800000 */
.L_x_1982:
[----:B------:R-:W-:Y:S01]  /*24740*/  BSSY B2, `(.L_x_1984) ;  /* 0x000000a000027945 */ /* 0x000fe20003800000 */
[----:B-12---:R-:W-:Y:S02]  /*24750*/  IMAD.MOV.U32 R10, RZ, RZ, 0x0 ;  /* 0x00000000ff0a7424 */ /* 0x006fe400078e00ff */
[----:B0-----:R-:W-:Y:S01]  /*24760*/  IMAD.MOV.U32 R11, RZ, RZ, 0x12f00000 ;  /* 0x12f00000ff0b7424 */ /* 0x001fe200078e00ff */
[----:B------:R-:W-:Y:S06]  /*24770*/  @P4 BRA `(.L_x_1985) ;  /* 0x0000000000184947 */ /* 0x000fec0003800000 */
[----:B------:R-:W2:Y:S02]  /*24780*/  LDL R5, [R1+0x4] ;  /* 0x0000040001057983 */ /* 0x000ea40000100800 */
[----:B--2---:R-:W-:Y:S01]  /*24790*/  LOP3.LUT P0, RZ, R5, 0x1, RZ, 0xc0, !PT ;  /* 0x0000000105ff7812 */ /* 0x004fe2000780c0ff */
[----:B------:R-:W-:-:S04]  /*247a0*/  IMAD.MOV.U32 R5, RZ, RZ, 0x6000 ;  /* 0x00006000ff057424 */ /* 0x000fc800078e00ff */
[----:B------:R0:W-:Y:S08]  /*247b0*/  SYNCS.ARRIVE.TRANS64 RZ, [R7+URZ+0x2a8b0], R5 ;  /* 0x02a8b00507ff79a7 */ /* 0x0001f0000800003f */
[----:B------:R-:W-:Y:S05]  /*247c0*/  @!P0 BRA `(.L_x_1985) ;  /* 0x0000000000048947 */ /* 0x000fea0003800000 */
[----:B------:R-:W-:Y:S01]  /*247d0*/  BPT.TRAP 0x1 ;  /* 0x000000040000795c */ /* 0x000fe20000300000 */
.L_x_1985:
[----:B------:R-:W-:Y:S05]  /*247e0*/  BSYNC B2 ;  /* 0x0000000000027941 */ /* 0x000fea0003800000 */
.L_x_1984:
[----:B------:R-:W2:Y:S04]  /*247f0*/  LDL R8, [R1] ;  /* 0x0000000001087983 */ /* 0x000ea80000100800 */
[----:B0-----:R-:W2:Y:S01]  /*24800*/  LDL R5, [R1+0xc] ;  /* 0x00000c0001057983 */ /* 0x001ea20000100800 */
[----:B------:R-:W-:Y:S01]  /*24810*/  R2UR UR10, R12 ;  /* 0x000000000c0a72ca */ /* 0x000fe200000e0000 */
[----:B------:R-:W-:Y:S01]  /*24820*/  UIADD3 UR4, UP0, UR38, 0x670, URZ ;  /* 0x0000067026047890 */ /* 0x000fe2000ff1e03f */
[----:B------:R-:W-:Y:S01]  /*24830*/  R2UR UR6, R10 ;  /* 0x000000000a0672ca */ /* 0x000fe200000e0000 */
[----:B------:R-:W-:Y:S01]  /*24840*/  VIADD R7, R7, 0x2a8b0 ;  /* 0x0002a8b007077836 */ /* 0x000fe20000000000 */
[----:B------:R-:W-:Y:S01]  /*24850*/  R2UR UR7, R11 ;  /* 0x000000000b0772ca */ /* 0x000fe200000e0000 */
[----:B------:R-:W-:Y:S01]  /*24860*/  UIADD3.X UR5, URZ, UR39, URZ, UP0, !UPT ;  /* 0x000000273f057290 */ /* 0x000fe200087fe43f */
[----:B------:R-:W-:Y:S01]  /*24870*/  PLOP3.LUT P0, PT, PT, PT, PT, 0x80, 0x0 ;  /* 0x000000000000781c */ /* 0x000fe20003f0f070 */
[----:B--2---:R-:W-:-:S04]  /*24880*/  IMAD R8, R5, 0x6000, R8 ;  /* 0x0000600005087824 */ /* 0x004fc800078e0208 */
[----:B------:R-:W-:-:S08]  /*24890*/  VIADD R5, R8, 0x400 ;  /* 0x0000040008057836 */ /* 0x000fd00000000000 */
.L_x_1986:
        /* <DEDUP_REMOVED lines=15> */
.L_x_1987:
        /* <DEDUP_REMOVED lines=10> */
.L_x_1974:
[----:B------:R-:W-:Y:S05]  /*24a30*/  BSYNC B1 ;  /* 0x0000000000017941 */ /* 0x000fea0003800000 */
.L_x_1973:
[----:B------:R-:W1:Y:S04]  /*24a40*/  LDL.LU R9, [R1+0xc] ;  /* 0x00000c0001097983 */ /* 0x000e680000300800 */
[----:B------:R-:W2:Y:S01]  /*24a50*/  LDL.LU R8, [R1+0x20] ;  /* 0x0000200001087983 */ /* 0x000ea20000300800 */
[----:B------:R-:W-:Y:S01]  /*24a60*/  PLOP3.LUT P5, PT, PT, PT, PT, 0x8, 0x0 ;  /* 0x000000000000781c */ /* 0x000fe20003fae170 */
[----:B-1----:R-:W-:Y:S02]  /*24a70*/  VIADD R5, R9, 0x1 ;  /* 0x0000000109057836 */ /* 0x002fe40000000000 */
[----:B------:R-:W-:-:S03]  /*24a80*/  VIADD R9, R4, 0xfffffffe ;  /* 0xfffffffe04097836 */ /* 0x000fc60000000000 */
[----:B------:R-:W-:-:S04]  /*24a90*/  ISETP.NE.AND P0, PT, R5, 0x2, PT ;  /* 0x000000020500780c */ /* 0x000fc80003f05270 */
[----:B------:R-:W-:Y:S02]  /*24aa0*/  SEL R6, RZ, 0x1, P0 ;  /* 0x00000001ff067807 */ /* 0x000fe40000000000 */
[----:B------:R-:W-:Y:S02]  /*24ab0*/  SEL R4, R5, RZ, P0 ;  /* 0x000000ff05047207 */ /* 0x000fe40000000000 */
[----:B--2---:R-:W-:Y:S02]  /*24ac0*/  LOP3.LUT R8, R8, R6, RZ, 0x3c, !PT ;  /* 0x0000000608087212 */ /* 0x004fe400078e3cff */
[----:B------:R-:W-:-:S03]  /*24ad0*/  ISETP.GE.AND P0, PT, R9, R3, PT ;  /* 0x000000030900720c */ /* 0x000fc60003f06270 */
[----:B------:R1:W-:Y:S04]  /*24ae0*/  STL [R1+0x20], R8 ;  /* 0x0000200801007387 */ /* 0x0003e80000100800 */
[----:B------:R1:W-:Y:S06]  /*24af0*/  STL [R1+0xc], R4 ;  /* 0x00000c0401007387 */ /* 0x0003ec0000100800 */
[----:B------:R-:W-:Y:S05]  /*24b00*/  @!P0 BRA `(.L_x_1967) ;  /* 0x0000000800388947 */ /* 0x000fea0003800000 */
.L_x_2003:
[----:B------:R-:W-:Y:S05]  /*24b10*/  YIELD ;  /* 0x0000000000007946 */ /* 0x000fea0003800000 */
[----:B------:R-:W-:Y:S04]  /*24b20*/  BSSY B1, `(.L_x_1988) ;  /* 0x0000080000017945 */ /* 0x000fe80003800000 */
[----:B--2---:R-:W-:Y:S05]  /*24b30*/  @!P2 BRA `(.L_x_1989) ;  /* 0x0000000400f8a947 */ /* 0x004fea0003800000 */
        /* <DEDUP_REMOVED lines=11> */
.L_x_2163:
[----:B------:R-:W-:Y:S05]  /*24bf0*/  BSYNC B2 ;  /* 0x0000000000027941 */ /* 0x000fea0003800000 */
.L_x_1990:
        /* <DEDUP_REMOVED lines=8> */
.L_x_1993:
[----:B------:R-:W-:Y:S05]  /*24c80*/  BSYNC B2 ;  /* 0x0000000000027941 */ /* 0x000fea0003800000 */
.L_x_1992:
[----:B------:R-:W3:Y:S04]  /*24c90*/  LDL R5, [R1] ;  /* 0x0000000001057983 */ /* 0x000ee80000100800 */
[----:B--2---:R-:W3:Y:S01]  /*24ca0*/  LDL R4, [R1+0xc] ;  /* 0x00000c0001047983 */ /* 0x004ee20000100800 */
[----:B------:R-:W-:Y:S01]  /*24cb0*/  IMAD.MOV.U32 R12, RZ, RZ, RZ ;  /* 0x000000ffff0c7224 */ /* 0x000fe200078e00ff */
[----:B------:R-:W-:Y:S01]  /*24cc0*/  UIADD3 UR4, UP0, UR38, 0x570, URZ ;  /* 0x0000057026047890 */ /* 0x000fe2000ff1e03f */
[----:B------:R-:W-:Y:S01]  /*24cd0*/  PLOP3.LUT P0, PT, PT, PT, PT, 0x80, 0x0 ;  /* 0x000000000000781c */ /* 0x000fe20003f0f070 */
[----:B------:R-:W-:Y:S01]  /*24ce0*/  UMOV UR6, 0x0 ;  /* 0x0000000000067882 */ /* 0x000fe20000000000 */
[----:B------:R-:W-:Y:S01]  /*24cf0*/  UMOV UR7, 0x12f00000 ;  /* 0x12f0000000077882 */ /* 0x000fe20000000000 */
[----:B------:R-:W-:Y:S01]  /*24d00*/  R2UR UR10, R12 ;  /* 0x000000000c0a72ca */ /* 0x000fe200000e0000 */
[----:B------:R-:W-:Y:S01]  /*24d10*/  UIADD3.X UR5, URZ, UR39, URZ, UP0, !UPT ;  /* 0x000000273f057290 */ /* 0x000fe200087fe43f */
[----:B---3--:R-:W-:-:S02]  /*24d20*/  IMAD R6, R4, 0x9000, R5 ;  /* 0x0000900004067824 */ /* 0x008fc400078e0205 */
[----:B------:R-:W-:Y:S02]  /*24d30*/  IMAD R5, R9, 0x60, R0 ;  /* 0x0000006009057824 */ /* 0x000fe400078e0200 */
[----:B------:R-:W-:Y:S02]  /*24d40*/  VIADD R4, R8, 0x2a890 ;  /* 0x0002a89008047836 */ /* 0x000fe40000000000 */
[----:B------:R-:W-:-:S07]  /*24d50*/  VIADD R10, R6, 0x18400 ;  /* 0x00018400060a7836 */ /* 0x000fce0000000000 */
.L_x_1994:
        /* <DEDUP_REMOVED lines=16> */
.L_x_1995:
        /* <DEDUP_REMOVED lines=10> */
[----:B------:R-:W-:Y:S01]  /*24f00*/  VIADD R6, R6, 0x1e400 ;  /* 0x0001e40006067836 */ /* 0x000fe20000000000 */
[----:B------:R-:W-:Y:S01]  /*24f10*/  PLOP3.LUT P0, PT, PT, PT, PT, 0x80, 0x0 ;  /* 0x000000000000781c */ /* 0x000fe20003f0f070 */
[----:B------:R-:W-:Y:S01]  /*24f20*/  UMOV UR6, 0x0 ;  /* 0x0000000000067882 */ /* 0x000fe20000000000 */
[----:B------:R-:W-:Y:S01]  /*24f30*/  UMOV UR7, 0x12f00000 ;  /* 0x12f0000000077882 */ /* 0x000fe20000000000 */
[----:B------:R-:W-:-:S10]  /*24f40*/  UMOV UR10, 0x80 ;  /* 0x00000080000a7882 */ /* 0x000fd40000000000 */
.L_x_1996:
        /* <DEDUP_REMOVED lines=13> */
.L_x_2164:
[----:B------:R-:W-:Y:S05]  /*25020*/  BSYNC B2 ;  /* 0x0000000000027941 */ /* 0x000fea0003800000 */
.L_x_1997:
[----:B------:R-:W-:Y:S01]  /*25030*/  BSSY B2, `(.L_x_1999) ;  /* 0x000000a000027945 */ /* 0x000fe20003800000 */
[----:B------:R-:W-:Y:S02]  /*25040*/  IMAD.MOV.U32 R10, RZ, RZ, 0x0 ;  /* 0x00000000ff0a7424 */ /* 0x000fe400078e00ff */
[----:B0-----:R-:W-:Y:S01]  /*25050*/  IMAD.MOV.U32 R11, RZ, RZ, 0x12f00000 ;  /* 0x12f00000ff0b7424 */ /* 0x001fe200078e00ff */
[----:B------:R-:W-:Y:S06]  /*25060*/  @P1 BRA `(.L_x_2000) ;  /* 0x0000000000181947 */ /* 0x000fec0003800000 */
[----:B------:R-:W3:Y:S02]  /*25070*/  LDL R4, [R1+0x4] ;  /* 0x0000040001047983 */ /* 0x000ee40000100800 */
[----:B---3--:R-:W-:Y:S01]  /*25080*/  LOP3.LUT P0, RZ, R4, 0x1, RZ, 0xc0, !PT ;  /* 0x0000000104ff7812 */ /* 0x008fe2000780c0ff */
[----:B------:R-:W-:-:S04]  /*25090*/  IMAD.MOV.U32 R4, RZ, RZ, 0x6000 ;  /* 0x00006000ff047424 */ /* 0x000fc800078e00ff */
[----:B------:R0:W-:Y:S08]  /*250a0*/  SYNCS.ARRIVE.TRANS64 RZ, [R8+URZ+0x2a8b0], R4 ;  /* 0x02a8b00408ff79a7 */ /* 0x0001f0000800003f */
[----:B------:R-:W-:Y:S05]  /*250b0*/  @!P0 BRA `(.L_x_2000) ;  /* 0x0000000000048947 */ /* 0x000fea0003800000 */
[----:B------:R-:W-:Y:S01]  /*250c0*/  BPT.TRAP 0x1 ;  /* 0x000000040000795c */ /* 0x000fe20000300000 */
.L_x_2000:
[----:B------:R-:W-:Y:S05]  /*250d0*/  BSYNC B2 ;  /* 0x0000000000027941 */ /* 0x000fea0003800000 */
.L_x_1999:
[----:B------:R-:W3:Y:S04]  /*250e0*/  LDL R6, [R1] ;  /* 0x0000000001067983 */ /* 0x000ee80000100800 */
[----:B0-----:R-:W3:Y:S01]  /*250f0*/  LDL R4, [R1+0xc] ;  /* 0x00000c0001047983 */ /* 0x001ee20000100800 */
[----:B------:R-:W-:Y:S01]  /*25100*/  R2UR UR10, R12 ;  /* 0x000000000c0a72ca */ /* 0x000fe200000e0000 */
[----:B------:R-:W-:Y:S01]  /*25110*/  UIADD3 UR4, UP0, UR38, 0x670, URZ ;  /* 0x0000067026047890 */ /* 0x000fe2000ff1e03f */
[----:B------:R-:W-:Y:S01]  /*25120*/  R2UR UR6, R10 ;  /* 0x000000000a0672ca */ /* 0x000fe200000e0000 */
[----:B-12---:R-:W-:Y:S01]  /*25130*/  VIADD R8, R8, 0x2a8b0 ;  /* 0x0002a8b008087836 */ /* 0x006fe20000000000 */
[----:B------:R-:W-:Y:S01]  /*25140*/  R2UR UR7, R11 ;  /* 0x000000000b0772ca */ /* 0x000fe200000e0000 */
[----:B------:R-:W-:Y:S01]  /*25150*/  UIADD3.X UR5, URZ, UR39, URZ, UP0, !UPT ;  /* 0x000000273f057290 */ /* 0x000fe200087fe43f */
[----:B------:R-:W-:Y:S01]  /*25160*/  PLOP3.LUT P0, PT, PT, PT, PT, 0x80, 0x0 ;  /* 0x000000000000781c */ /* 0x000fe20003f0f070 */
[----:B---3--:R-:W-:-:S04]  /*25170*/  IMAD R4, R4, 0x6000, R6 ;  /* 0x0000600004047824 */ /* 0x008fc800078e0206 */
[----:B------:R-:W-:-:S08]  /*25180*/  VIADD R6, R4, 0x400 ;  /* 0x0000040004067836 */ /* 0x000fd00000000000 */
.L_x_2001:
        /* <DEDUP_REMOVED lines=15> */
.L_x_2002:
        /* <DEDUP_REMOVED lines=10> */
.L_x_1989:
[----:B------:R-:W-:Y:S05]  /*25320*/  BSYNC B1 ;  /* 0x0000000000017941 */ /* 0x000fea0003800000 */
.L_x_1988:
[----:B------:R-:W1:Y:S04]  /*25330*/  LDL.LU R7, [R1+0xc] ;  /* 0x00000c0001077983 */ /* 0x000e680000300800 */
[----:B------:R-:W2:Y:S01]  /*25340*/  LDL.LU R6, [R1+0x20] ;  /* 0x0000200001067983 */ /* 0x000ea20000300800 */
[----:B-1----:R-:W-:-:S05]  /*25350*/  VIADD R4, R7, 0x1 ;  /* 0x0000000107047836 */ /* 0x002fca0000000000 */
[----:B------:R-:W-:-:S04]  /*25360*/  ISETP.NE.AND P0, PT, R4, 0x2, PT ;  /* 0x000000020400780c */ /* 0x000fc80003f05270 */
[----:B------:R-:W-:Y:S02]  /*25370*/  SEL R5, RZ, 0x1, P0 ;  /* 0x00000001ff057807 */ /* 0x000fe40000000000 */
[----:B------:R-:W-:Y:S02]  /*25380*/  SEL R4, R4, RZ, P0 ;  /* 0x000000ff04047207 */ /* 0x000fe40000000000 */
[----:B--2---:R-:W-:Y:S02]  /*25390*/  LOP3.LUT R6, R6, R5, RZ, 0x3c, !PT ;  /* 0x0000000506067212 */ /* 0x004fe400078e3cff */
[C---:B------:R-:W-:Y:S01]  /*253a0*/  ISETP.GT.AND P0, PT, R9.reuse, R3, PT ;  /* 0x000000030900720c */ /* 0x040fe20003f04270 */
[----:B------:R-:W-:Y:S02]  /*253b0*/  VIADD R9, R9, 0xffffffff ;  /* 0xffffffff09097836 */ /* 0x000fe40000000000 */
[----:B------:R2:W-:Y:S04]  /*253c0*/  STL [R1+0x20], R6 ;  /* 0x0000200601007387 */ /* 0x0005e80000100800 */
[----:B------:R2:W-:Y:S06]  /*253d0*/  STL [R1+0xc], R4 ;  /* 0x00000c0401007387 */ /* 0x0005ec0000100800 */
[----:B------:R-:W-:Y:S05]  /*253e0*/  @P0 BRA `(.L_x_2003) ;  /* 0xfffffff400c80947 */ /* 0x000fea000383ffff */
.L_x_1967:
[----:B------:R-:W-:Y:S05]  /*253f0*/  BSYNC B0 ;  /* 0x0000000000007941 */ /* 0x000fea0003800000 */
.L_x_1966:
[----:B------:R-:W3:Y:S01]  /*25400*/  LDL R7, [R1+0x34] ;  /* 0x0000340001077983 */ /* 0x000ee20000100800 */
[----:B------:R-:W4:Y:S01]  /*25410*/  LDC R0, c[0x0][0x448] ;  /* 0x00011200ff007b82 */ /* 0x000f220000000800 */
[----:B------:R-:W-:Y:S07]  /*25420*/  @!P5 WARPSYNC.ALL ;  /* 0x000000000000d948 */ /* 0x000fee0003800000 */
[----:B------:R-:W-:Y:S01]  /*25430*/  @!P5 BAR.SYNC.DEFER_BLOCKING 0xc, 0x180 ;  /* 0x030600000000db1d */ /* 0x000fe20000010000 */
[----:B----4-:R-:W-:-:S13]  /*25440*/  ISETP.NE.AND P0, PT, R0, 0x1, PT ;  /* 0x000000010000780c */ /* 0x010fda0003f05270 */
[----:B------:R-:W4:Y:S08]  /*25450*/  @P0 LDC R2, c[0x0][0x44c] ;  /* 0x00011300ff020b82 */ /* 0x000f300000000800 */
[----:B------:R-:W5:Y:S01]  /*25460*/  @P0 LDC R3, c[0x0][0x450] ;  /* 0x00011400ff030b82 */ /* 0x000f620000000800 */
[----:B---3--:R-:W-:-:S04]  /*25470*/  VIADD R0, R7, 0x7f ;  /* 0x0000007f07007836 */ /* 0x008fc80000000000 */
[----:B----4-:R-:W-:-:S05]  /*25480*/  @P0 IMAD.HI.U32 R2, R0, R2, RZ ;  /* 0x0000000200020227 */ /* 0x010fca00078e00ff */
[----:B-----5:R-:W-:Y:S02]  /*25490*/  @P0 SHF.R.U32.HI R0, RZ, R3, R2 ;  /* 0x00000003ff000219 */ /* 0x020fe40000011602 */
[----:B------:R-:W3:Y:S03]  /*254a0*/  LDC.64 R2, c[0x0][0x9e0] ;  /* 0x00027800ff027b82 */ /* 0x000ee60000000a00 */
[----:B------:R-:W-:Y:S01]  /*254b0*/  IMAD.IADD R0, R17, 0x1, R0 ;  /* 0x0000000111007824 */ /* 0x000fe200078e0200 */
[----:B---3--:R-:W-:-:S03]  /*254c0*/  ISETP.GE.AND P1, PT, R3, 0x1, PT ;  /* 0x000000010300780c */ /* 0x008fc60003f26270 */
[----:B------:R-:W-:-:S10]  /*254d0*/  IMAD.IADD R2, R0, 0x1, R2 ;  /* 0x0000000100027824 */ /* 0x000fd400078e0202 */
[----:B------:R-:W-:Y:S05]  /*254e0*/  @!P1 BRA `(.L_x_2004) ;  /* 0x0000000000489947 */ /* 0x000fea0003800000 */
[C---:B------:R-:W-:Y:S01]  /*254f0*/  ISETP.GT.AND P2, PT, R0.reuse, RZ, PT ;  /* 0x000000ff0000720c */ /* 0x040fe20003f44270 */
[----:B------:R-:W-:Y:S01]  /*25500*/  BSSY B0, `(.L_x_2005) ;  /* 0x000000e000007945 */ /* 0x000fe20003800000 */
[----:B--2---:R-:W-:-:S11]  /*25510*/  VIADD R6, R0, 0xffffffff ;  /* 0xffffffff00067836 */ /* 0x004fd60000000000 */
[----:B------:R-:W-:Y:S05]  /*25520*/  @P2 BRA `(.L_x_2006) ;  /* 0x00000000001c2947 */ /* 0x000fea0003800000 */
[----:B------:R-:W-:Y:S01]  /*25530*/  ISETP.NE.AND P2, PT, R3, 0x1, PT ;  /* 0x000000010300780c */ /* 0x000fe20003f45270 */
[----:B------:R-:W-:-:S12]  /*25540*/  IMAD.MOV R0, RZ, RZ, -R0 ;  /* 0x000000ffff007224 */ /* 0x000fd800078e0a00 */
[----:B-1----:R-:W1:Y:S02]  /*25550*/  @P2 LDC.64 R4, c[0x0][0x9e8] ;  /* 0x00027a00ff042b82 */ /* 0x002e640000000a00 */
[----:B-1----:R-:W-:-:S05]  /*25560*/  @P2 IMAD.HI.U32 R4, R0, R4, RZ ;  /* 0x0000000400042227 */ /* 0x002fca00078e00ff */
[----:B------:R-:W-:-:S04]  /*25570*/  @P2 SHF.R.U32.HI R0, RZ, R5, R4 ;  /* 0x00000005ff002219 */ /* 0x000fc80000011604 */
[----:B------:R-:W-:Y:S01]  /*25580*/  LOP3.LUT R6, RZ, R0, RZ, 0x33, !PT ;  /* 0x00000000ff067212 */ /* 0x000fe200078e33ff */
[----:B------:R-:W-:Y:S06]  /*25590*/  BRA `(.L_x_2007) ;  /* 0x0000000000107947 */ /* 0x000fec0003800000 */
.L_x_2006:
[----:B------:R-:W-:-:S13]  /*255a0*/  ISETP.NE.AND P2, PT, R3, 0x1, PT ;  /* 0x000000010300780c */ /* 0x000fda0003f45270 */
[----:B-1----:R-:W1:Y:S02]  /*255b0*/  @P2 LDC.64 R4, c[0x0][0x9e8] ;  /* 0x00027a00ff042b82 */ /* 0x002e640000000a00 */
[----:B-1----:R-:W-:-:S05]  /*255c0*/  @P2 IMAD.HI.U32 R4, R6, R4, RZ ;  /* 0x0000000406042227 */ /* 0x002fca00078e00ff */
[----:B------:R-:W-:-:S07]  /*255d0*/  @P2 SHF.R.U32.HI R6, RZ, R5, R4 ;  /* 0x00000005ff062219 */ /* 0x000fce0000011604 */
.L_x_2007:
[----:B------:R-:W-:Y:S05]  /*255e0*/  BSYNC B0 ;  /* 0x0000000000007941 */ /* 0x000fea0003800000 */
.L_x_2005:
[----:B------:R-:W-:-:S05]  /*255f0*/  IMAD R6, R6, R3, R3 ;  /* 0x0000000306067224 */ /* 0x000fca00078e0203 */
[----:B------:R-:W-:-:S07]  /*25600*/  VIMNMX R2, R2, R6, PT ;  /* 0x0000000602027248 */ /* 0x000fce0003fe0100 */
.L_x_2004:
[----:B------:R-:W-:Y:S01]  /*25610*/  VIADD R0, R2, 0x5f ;  /* 0x0000005f02007836 */ /* 0x000fe20000000000 */
[----:B-12---:R-:W1:Y:S01]  /*25620*/  @P0 LDC R4, c[0x0][0x450] ;  /* 0x00011400ff040b82 */ /* 0x006e620000000800 */
[----:B------:R-:W-:Y:S02]  /*25630*/  ULDC UR4, c[0x0][0x9dc] ;  /* 0x0002770000047ab9 */ /* 0x000fe40000000800 */
[----:B------:R-:W-:-:S05]  /*25640*/  IMAD.HI R0, R0, 0x2aaaaaab, RZ ;  /* 0x2aaaaaab00007827 */ /* 0x000fca00078e02ff */
[----:B------:R-:W-:-:S04]  /*25650*/  SHF.R.U32.HI R2, RZ, 0x1f, R0 ;  /* 0x0000001fff027819 */ /* 0x000fc80000011600 */
[----:B------:R-:W-:Y:S02]  /*25660*/  LEA.HI.SX32 R2, R0, R2, 0x1c ;  /* 0x0000000200027211 */ /* 0x000fe400078fe2ff */
[----:B------:R-:W2:Y:S02]  /*25670*/  @P0 LDC R0, c[0x0][0x44c] ;  /* 0x00011300ff000b82 */ /* 0x000ea40000000800 */
[----:B------:R-:W-:Y:S01]  /*25680*/  VIMNMX R6, R21, R2, PT ;  /* 0x0000000215067248 */ /* 0x000fe20003fe0100 */
[----:B------:R-:W-:-:S04]  /*25690*/  IMAD.MOV.U32 R2, RZ, RZ, R7 ;  /* 0x000000ffff027224 */ /* 0x000fc800078e0007 */
[----:B------:R3:W-:Y:S01]  /*256a0*/  STL [R1+0x38], R6 ;  /* 0x0000380601007387 */ /* 0x0007e20000100800 */
[----:B--2---:R-:W-:-:S05]  /*256b0*/  @P0 IMAD.HI.U32 R0, R7, R0, RZ ;  /* 0x0000000007000227 */ /* 0x004fca00078e00ff */
[----:B-1----:R-:W-:-:S05]  /*256c0*/  @P0 SHF.R.U32.HI R2, RZ, R4, R0 ;  /* 0x00000004ff020219 */ /* 0x002fca0000011600 */
[----:B------:R-:W-:-:S04]  /*256d0*/  IMAD.IADD R0, R20, 0x1, R2 ;  /* 0x0000000114007824 */ /* 0x000fc800078e0202 */
[----:B------:R-:W-:Y:S01]  /*256e0*/  VIADD R2, R0, -UR4 ;  /* 0x8000000400027c36 */ /* 0x000fe20008000000 */
[----:B---3--:R-:W-:Y:S06]  /*256f0*/  @!P1 BRA `(.L_x_2008) ;  /* 0x0000000000449947 */ /* 0x008fec0003800000 */
        /* <DEDUP_REMOVED lines=10> */
.L_x_2010:
[----:B------:R-:W-:-:S13]  /*257a0*/  ISETP.NE.AND P0, PT, R3, 0x1, PT ;  /* 0x000000010300780c */ /* 0x000fda0003f05270 */
[----:B------:R-:W1:Y:S02]  /*257b0*/  @P0 LDC.64 R4, c[0x0][0x9e8] ;  /* 0x00027a00ff040b82 */ /* 0x000e640000000a00 */
[----:B-1----:R-:W-:-:S05]  /*257c0*/  @P0 IMAD.HI.U32 R4, R0, R4, RZ ;  /* 0x0000000400040227 */ /* 0x002fca00078e00ff */
[----:B------:R-:W-:-:S07]  /*257d0*/  @P0 SHF.R.U32.HI R0, RZ, R5, R4 ;  /* 0x00000005ff000219 */ /* 0x000fce0000011604 */
.L_x_2011:
[----:B------:R-:W-:Y:S05]  /*257e0*/  BSYNC B0 ;  /* 0x0000000000007941 */ /* 0x000fea0003800000 */
.L_x_2009:
[----:B------:R-:W-:-:S05]  /*257f0*/  IMAD R0, R0, R3, RZ ;  /* 0x0000000300007224 */ /* 0x000fca00078e02ff */
[----:B------:R-:W-:-:S07]  /*25800*/  VIMNMX R2, R2, R0, !PT ;  /* 0x0000000002027248 */ /* 0x000fce0007fe0100 */
.L_x_2008:
[----:B------:R-:W-:Y:S01]  /*25810*/  IMAD.HI R2, R2, 0x2aaaaaab, RZ ;  /* 0x2aaaaaab02027827 */ /* 0x000fe200078e02ff */
[----:B------:R-:W-:Y:S04]  /*25820*/  BSSY B7, `(.L_x_2012) ;  /* 0x0000435000077945 */ /* 0x000fe80003800000 */
[----:B------:R-:W-:-:S04]  /*25830*/  SHF.R.U32.HI R0, RZ, 0x1f, R2 ;  /* 0x0000001fff007819 */ /* 0x000fc80000011602 */
[----:B------:R-:W-:-:S04]  /*25840*/  LEA.HI.SX32 R0, R2, R0, 0x1c ;  /* 0x0000000002007211 */ /* 0x000fc800078fe2ff */
[----:B------:R-:W-:-:S04]  /*25850*/  VIMNMX R3, RZ, R0, !PT ;  /* 0x00000000ff037248 */ /* 0x000fc80007fe0100 */
[----:B------:R-:W-:Y:S01]  /*25860*/  ISETP.GT.AND P0, PT, R6, R3, PT ;  /* 0x000000030600720c */ /* 0x000fe20003f04270 */
[----:B------:R1:W-:-:S12]  /*25870*/  STL [R1+0x30], R3 ;  /* 0x0000300301007387 */ /* 0x0003d80000100800 */
[----:B-1----:R-:W-:Y:S05]  /*25880*/  @P0 BRA `(.L_x_2013) ;  /* 0x0000000000480947 */ /* 0x002fea0003800000 */
[----:B------:R-:W1:Y:S02]  /*25890*/  S2R R3, SR_TID.X ;  /* 0x0000000000037919 */ /* 0x000e640000002100 */
[----:B-1----:R-:W-:-:S04]  /*258a0*/  LOP3.LUT R3, R3, 0x7f, RZ, 0xc0, !PT ;  /* 0x0000007f03037812 */ /* 0x002fc800078ec0ff */
[----:B------:R-:W-:-:S13]  /*258b0*/  ISETP.NE.AND P1, PT, R3, RZ, PT ;  /* 0x000000ff0300720c */ /* 0x000fda0003f25270 */
[----:B------:R-:W-:Y:S05]  /*258c0*/  @P1 BRA `(.L_x_2014) ;  /* 0x0000004000a81947 */ /* 0x000fea0003800000 */
[----:B------:R-:W1:Y:S01]  /*258d0*/  S2R R3, SR_LANEID ;  /* 0x0000000000037919 */ /* 0x000e620000000000 */
[----:B------:R-:W-:Y:S01]  /*258e0*/  VOTEU.ANY UR4, UPT, PT ;  /* 0x0000000000047886 */ /* 0x000fe200038e0100 */
[----:B------:R-:W-:Y:S01]  /*258f0*/  ULDC.64 UR6, c[0x0][0x208] ;  /* 0x0000820000067ab9 */ /* 0x000fe20000000a00 */
[----:B------:R-:W1:Y:S08]  /*25900*/  FLO.U32 R0, UR4 ;  /* 0x0000000400007d00 */ /* 0x000e7000080e0000 */
[----:B------:R-:W2:Y:S01]  /*25910*/  POPC R5, UR4 ;  /* 0x0000000400057d09 */ /* 0x000ea20008000000 */
[----:B-1----:R-:W-:-:S02]  /*25920*/  ISETP.EQ.U32.AND P0, PT, R0, R3, PT ;  /* 0x000000030000720c */ /* 0x002fc40003f02070 */
[----:B------:R-:W2:Y:S11]  /*25930*/  LDC.64 R2, c[0x0][0xc60] ;  /* 0x00031800ff027b82 */ /* 0x000eb60000000a00 */
[----:B--2---:R-:W2:Y:S01]  /*25940*/  @P0 ATOMG.E.ADD.STRONG.GPU PT, R3, desc[UR6][R2.64], R5 ;  /* 0x00000005020309a8 */ /* 0x004ea200081ee1c6 */
[----:B------:R-:W1:Y:S02]  /*25950*/  S2R R4, SR_LTMASK ;  /* 0x0000000000047919 */ /* 0x000e640000003900 */
[----:B-1----:R-:W-:-:S04]  /*25960*/  LOP3.LUT R4, R4, UR4, RZ, 0xc0, !PT ;  /* 0x0000000404047c12 */ /* 0x002fc8000f8ec0ff */
[----:B------:R-:W1:Y:S01]  /*25970*/  POPC R7, R4 ;  /* 0x0000000400077309 */ /* 0x000e620000000000 */
[----:B--2---:R-:W1:Y:S02]  /*25980*/  SHFL.IDX PT, R0, R3, R0, 0x1f ;  /* 0x00001f0003007589 */ /* 0x004e6400000e0000 */
[----:B-1----:R-:W-:Y:S01]  /*25990*/  IADD3 R16, R0, UR36, R7 ;  /* 0x0000002400107c10 */ /* 0x002fe2000fffe007 */
[----:B------:R-:W-:Y:S06]  /*259a0*/  BRA `(.L_x_2014) ;  /* 0x0000004000707947 */ /* 0x000fec0003800000 */
.L_x_2013:
[----:B------:R-:W2:Y:S01]  /*259b0*/  LDL R17, [R1] ;  /* 0x0000000001117983 */ /* 0x000ea20000100800 */
        /* <DEDUP_REMOVED lines=14> */
[----:B0-----:R-:W-:Y:S02]  /*25aa0*/  IMAD.U32 R11, RZ, RZ, UR5 ;  /* 0x00000005ff0b7e24 */ /* 0x001fe4000f8e00ff */
[----:B------:R-:W-:Y:S02]  /*25ab0*/  IMAD.MOV.U32 R8, RZ, RZ, 0x70 ;  /* 0x00000070ff087424 */ /* 0x000fe400078e00ff */
[----:B------:R-:W-:Y:S02]  /*25ac0*/  IMAD.MOV.U32 R12, RZ, RZ, 0x1 ;  /* 0x00000001ff0c7424 */ /* 0x000fe400078e00ff */
[----:B------:R-:W-:-:S07]  /*25ad0*/  IMAD.MOV.U32 R13, RZ, RZ, RZ ;  /* 0x000000ffff0d7224 */ /* 0x000fce00078e00ff */
[----:B------:R-:W-:-:S07]  /*25ae0*/  LEPC R20, `(.L_x_2016) ;  /* 0x000000001014794e */ /* 0x000fce0000000000 */
[----:B-1----:R-:W-:Y:S05]  /*25af0*/  CALL.ABS.NOINC R2 ;  /* 0x0000000002007343 */ /* 0x002fea0003c00000 */
.L_x_2016:
[----:B------:R-:W-:Y:S05]  /*25b00*/  BSYNC B6 ;  /* 0x0000000000067941 */ /* 0x000fea0003800000 */
.L_x_2015:
        /* <DEDUP_REMOVED lines=14> */
[----:B0-----:R-:W-:Y:S02]  /*25bf0*/  IMAD.U32 R11, RZ, RZ, UR5 ;  /* 0x00000005ff0b7e24 */ /* 0x001fe4000f8e00ff */
[----:B------:R-:W-:Y:S02]  /*25c00*/  IMAD.MOV.U32 R8, RZ, RZ, 0x70 ;  /* 0x00000070ff087424 */ /* 0x000fe400078e00ff */
[----:B------:R-:W-:Y:S02]  /*25c10*/  IMAD.MOV.U32 R12, RZ, RZ, 0x1 ;  /* 0x00000001ff0c7424 */ /* 0x000fe400078e00ff */
[----:B-1----:R-:W-:-:S07]  /*25c20*/  IMAD.MOV.U32 R13, RZ, RZ, RZ ;  /* 0x000000ffff0d7224 */ /* 0x002fce00078e00ff */
[----:B------:R-:W-:-:S07]  /*25c30*/  LEPC R20, `(.L_x_2019) ;  /* 0x000000001014794e */ /* 0x000fce0000000000 */
[----:B--2---:R-:W-:Y:S05]  /*25c40*/  CALL.ABS.NOINC R2 ;  /* 0x0000000002007343 */ /* 0x004fea0003c00000 */
.L_x_2019:
        /* <DEDUP_REMOVED lines=15> */
.L_x_2018:
[----:B------:R-:W-:Y:S05]  /*25d40*/  BSYNC B6 ;  /* 0x0000000000067941 */ /* 0x000fea0003800000 */
.L_x_2017:
[----:B------:R-:W-:Y:S01]  /*25d50*/  ULDC.64 UR4, c[0x0][0x9f8] ;  /* 0x00027e0000047ab9 */ /* 0x000fe20000000a00 */
[----:B------:R-:W2:Y:S01]  /*25d60*/  LDL R17, [R1+0x38] ;  /* 0x0000380001117983 */ /* 0x000ea20000100800 */
[----:B------:R-:W-:Y:S01]  /*25d70*/  ISETP.NE.U32.AND P0, PT, RZ, UR4, PT ;  /* 0x00000004ff007c0c */ /* 0x000fe2000bf05070 */
[----:B------:R-:W-:Y:S01]  /*25d80*/  IMAD.MOV.U32 R7, RZ, RZ, R19 ;  /* 0x000000ffff077224 */ /* 0x000fe200078e0013 */
[----:B------:R-:W-:Y:S02]  /*25d90*/  ULDC.64 UR6, c[0x0][0x208] ;  /* 0x0000820000067ab9 */ /* 0x000fe40000000a00 */
[----:B------:R-:W-:Y:S01]  /*25da0*/  ISETP.NE.AND.EX P0, PT, RZ, UR5, PT, P0 ;  /* 0x00000005ff007c0c */ /* 0x000fe2000bf05300 */
[----:B------:R-:W-:-:S12]  /*25db0*/  ULDC.64 UR4, c[0x0][0xa08] ;  /* 0x0002820000047ab9 */ /* 0x000fd80000000a00 */
[----:B------:R-:W1:Y:S02]  /*25dc0*/  @P0 LDC.64 R2, c[0x0][0x9f8] ;  /* 0x00027e00ff020b82 */ /* 0x000e640000000a00 */
[----:B-1----:R-:W-:-:S05]  /*25dd0*/  @P0 IMAD.WIDE R2, R19, 0x4, R2 ;  /* 0x0000000413020825 */ /* 0x002fca00078e0202 */
[----:B------:R1:W3:Y:S02]  /*25de0*/  @P0 LDG.E R7, desc[UR6][R2.64] ;  /* 0x0000000602070981 */ /* 0x0002e4000c1e1900 */
[----:B-1----:R-:W1:Y:S02]  /*25df0*/  LDC.64 R2, c[0x0][0x418] ;  /* 0x00010600ff027b82 */ /* 0x002e640000000a00 */
[----:B-1----:R-:W-:Y:S01]  /*25e00*/  LOP3.LUT P0, RZ, R2, UR4, RZ, 0xfc, !PT ;  /* 0x0000000402ff7c12 */ /* 0x002fe2000f80fcff */
[----:B------:R-:W-:-:S03]  /*25e10*/  UMOV UR4, 0xffffffff ;  /* 0xffffffff00047882 */ /* 0x000fc60000000000 */
[----:B------:R-:W-:Y:S01]  /*25e20*/  LOP3.LUT P0, RZ, R3, UR5, RZ, 0xfc, P0 ;  /* 0x0000000503ff7c12 */ /* 0x000fe2000800fcff */
[----:B--2---:R-:W-:Y:S01]  /*25e30*/  VIADD R0, R17, 0xffffffff ;  /* 0xffffffff11007836 */ /* 0x004fe20000000000 */
[----:B---3--:R-:W-:Y:S01]  /*25e40*/  SHF.R.S32.HI R8, RZ, 0x1f, R7 ;  /* 0x0000001fff087819 */ /* 0x008fe20000011407 */
[----:B------:R1:W-:Y:S01]  /*25e50*/  STL [R1+0x14], R7 ;  /* 0x0000140701007387 */ /* 0x0003e20000100800 */
[----:B------:R-:W-:-:S03]  /*25e60*/  SEL R17, R7, RZ, !P0 ;  /* 0x000000ff07117207 */ /* 0x000fc60004000000 */
[----:B------:R1:W-:Y:S01]  /*25e70*/  STL [R1+0x24], R8 ;  /* 0x0000240801007387 */ /* 0x0003e20000100800 */
[----:B------:R-:W-:Y:S05]  /*25e80*/  BRA.DIV UR4, `(.L_x_2020) ;  /* 0x0000005e04007947 */ /* 0x000fea000b800000 */
[----:B------:R-:W2:Y:S02]  /*25e90*/  S2R R4, SR_TID.X ;  /* 0x0000000000047919 */ /* 0x000ea40000002100 */
[----:B--2---:R-:W-:-:S04]  /*25ea0*/  SHF.R.U32.HI R4, RZ, 0x5, R4 ;  /* 0x00000005ff047819 */ /* 0x004fc80000011604 */
[----:B------:R-:W-:-:S05]  /*25eb0*/  LOP3.LUT R4, R4, 0x3, RZ, 0xc0, !PT ;  /* 0x0000000304047812 */ /* 0x000fca00078ec0ff */
[----:B------:R2:W3:Y:S02]  /*25ec0*/  SHFL.IDX PT, R14, R4, RZ, 0x1f ;  /* 0x00001fff040e7589 */ /* 0x0004e400000e0000 */
.L_x_2167:
[----:B--2---:R-:W2:Y:S01]  /*25ed0*/  LDL.LU R4, [R1+0x4] ;  /* 0x0000040001047983 */ /* 0x004ea20000300800 */
[----:B------:R-:W-:Y:S02]  /*25ee0*/  PLOP3.LUT P1, PT, PT, PT, PT, 0x8, 0x0 ;  /* 0x000000000000781c */ /* 0x000fe40003f2e170 */
[----:B---3--:R-:W-:Y:S01]  /*25ef0*/  ISETP.NE.AND P0, PT, R14, RZ, PT ;  /* 0x000000ff0e00720c */ /* 0x008fe20003f05270 */
[----:B------:R3:W-:Y:S01]  /*25f00*/  STL [R1+0x10], R0 ;  /* 0x0000100001007387 */ /* 0x0007e20000100800 */
[----:B--2---:R-:W-:-:S09]  /*25f10*/  LOP3.LUT R4, R4, 0xfffffffb, RZ, 0xc0, !PT ;  /* 0xfffffffb04047812 */ /* 0x004fd200078ec0ff */
[----:B------:R-:W-:-:S05]  /*25f20*/  @P1 LOP3.LUT R4, R4, 0x4, RZ, 0xfc, !PT ;  /* 0x0000000404041812 */ /* 0x000fca00078efcff */
[----:B------:R3:W-:Y:S01]  /*25f30*/  STL [R1+0x4], R4 ;  /* 0x0000040401007387 */ /* 0x0007e20000100800 */
[----:B------:R-:W-:Y:S05]  /*25f40*/  @P0 BRA `(.L_x_2021) ;  /* 0x0000000400440947 */ /* 0x000fea0003800000 */
[----:B------:R-:W-:-:S03]  /*25f50*/  UMOV UR4, 0xffffffff ;  /* 0xffffffff00047882 */ /* 0x000fc60000000000 */
[----:B------:R-:W-:Y:S05]  /*25f60*/  BRA.DIV UR4, `(.L_x_2022) ;  /* 0x0000005a04fc7947 */ /* 0x000fea000b800000 */
[----:B------:R-:W-:-:S13]  /*25f70*/  ELECT P6, URZ, PT ;  /* 0x00000000003f782f */ /* 0x000fda00038c0000 */
.L_x_2170:
[----:B------:R-:W-:Y:S05]  /*25f80*/  @!P6 BRA `(.L_x_2021) ;  /* 0x000000040034e947 */ /* 0x000fea0003800000 */
[----:B------:R-:W-:-:S04]  /*25f90*/  ISETP.NE.U32.AND P0, PT, R2, RZ, PT ;  /* 0x000000ff0200720c */ /* 0x000fc80003f05070 */
[----:B------:R-:W-:-:S13]  /*25fa0*/  ISETP.NE.AND.EX P0, PT, R3, RZ, PT, P0 ;  /* 0x000000ff0300720c */ /* 0x000fda0003f05300 */
[----:B------:R-:W-:Y:S05]  /*25fb0*/  @!P0 BRA `(.L_x_2023) ;  /* 0x0000000000548947 */ /* 0x000fea0003800000 */
[----:B------:R-:W2:Y:S01]  /*25fc0*/  LDC R6, c[0x0][0x43c] ;  /* 0x00010f00ff067b82 */ /* 0x000ea20000000800 */
[----:B------:R-:W-:Y:S01]  /*25fd0*/  IMAD.MOV.U32 R9, RZ, RZ, R0 ;  /* 0x000000ffff097224 */ /* 0x000fe200078e0000 */
[----:B------:R-:W-:Y:S01]  /*25fe0*/  ULDC.64 UR4, c[0x0][0x428] ;  /* 0x00010a0000047ab9 */ /* 0x000fe20000000a00 */
[----:B------:R-:W-:Y:S02]  /*25ff0*/  ULDC.64 UR6, c[0x0][0x208] ;  /* 0x0000820000067ab9 */ /* 0x000fe40000000a00 */
[----:B---3--:R-:W-:Y:S01]  /*26000*/  IMAD.MOV.U32 R0, RZ, RZ, R9 ;  /* 0x000000ffff007224 */ /* 0x008fe200078e0009 */
[----:B--2---:R-:W-:-:S13]  /*26010*/  ISETP.NE.AND P0, PT, R6, 0x1, PT ;  /* 0x000000010600780c */ /* 0x004fda0003f05270 */
[----:B------:R-:W2:Y:S02]  /*26020*/  @P0 LDC.64 R4, c[0x0][0x440] ;  /* 0x00011000ff040b82 */ /* 0x000ea40000000a00 */
[----:B--2---:R-:W-:-:S05]  /*26030*/  @P0 IMAD.HI.U32 R4, R9, R4, RZ ;  /* 0x0000000409040227 */ /* 0x004fca00078e00ff */
        /* <DEDUP_REMOVED lines=13> */
.L_x_2023:
[----:B-1----:R-:W4:Y:S04]  /*26110*/  LDL R7, [R1] ;  /* 0x0000000001077983 */ /* 0x002f280000100800 */
[----:B---3--:R-:W4:Y:S04]  /*26120*/  LDL R0, [R1+0x8] ;  /* 0x0000080001007983 */ /* 0x008f280000100800 */
[----:B--2---:R-:W2:Y:S01]  /*26130*/  LDL R2, [R1+0x18] ;  /* 0x0000180001027983 */ /* 0x004ea20000100800 */
[----:B----4-:R-:W-:Y:S01]  /*26140*/  IMAD R0, R0, 0x8, R7 ;  /* 0x0000000800007824 */ /* 0x010fe200078e0207 */
[----:B--2---:R-:W-:-:S04]  /*26150*/  SHF.L.U32 R2, R2, 0x1f, RZ ;  /* 0x0000001f02027819 */ /* 0x004fc800000006ff */
[----:B------:R-:W1:Y:S02]  /*26160*/  SYNCS.PHASECHK.TRANS64.TRYWAIT P0, [R0+URZ+0x2a840], R2 ;  /* 0x02a84002000075a7 */ /* 0x000e64000800017f */
[----:B-1----:R-:W-:Y:S05]  /*26170*/  @!P0 BRA `(.L_x_2024) ;  /* 0x0000005800988947 */ /* 0x002fea0003800000 */
.L_x_2171:
[----:B------:R2:W5:Y:S01]  /*26180*/  LDL R3, [R1+0x4] ;  /* 0x0000040001037983 */ /* 0x0005620000100800 */
[----:B------:R-:W3:Y:S02]  /*26190*/  S2R R4, SR_TID.X ;  /* 0x0000000000047919 */ /* 0x000ee40000002100 */
[----:B---3--:R-:W-:-:S04]  /*261a0*/  LOP3.LUT R4, R4, 0x7f, RZ, 0xc0, !PT ;  /* 0x0000007f04047812 */ /* 0x008fc800078ec0ff */
[----:B------:R-:W-:-:S13]  /*261b0*/  ISETP.NE.AND P0, PT, R4, RZ, PT ;  /* 0x000000ff0400720c */ /* 0x000fda0003f05270 */
[----:B--2---:R-:W-:Y:S05]  /*261c0*/  @P0 BRA `(.L_x_2025) ;  /* 0x0000000000140947 */ /* 0x004fea0003800000 */
[----:B-----5:R-:W-:Y:S01]  /*261d0*/  LOP3.LUT P1, RZ, R3, 0x1, RZ, 0xc0, !PT ;  /* 0x0000000103ff7812 */ /* 0x020fe2000782c0ff */
[----:B-1----:R-:W-:-:S04]  /*261e0*/  IMAD.MOV.U32 R2, RZ, RZ, 0x9000 ;  /* 0x00009000ff027424 */ /* 0x002fc800078e00ff */
[----:B------:R2:W-:Y:S08]  /*261f0*/  SYNCS.ARRIVE.TRANS64 RZ, [R0+URZ+0x2a830], R2 ;  /* 0x02a8300200ff79a7 */ /* 0x0005f0000800003f */
[----:B------:R-:W-:Y:S05]  /*26200*/  @!P1 BRA `(.L_x_2025) ;  /* 0x0000000000049947 */ /* 0x000fea0003800000 */
[----:B------:R-:W-:Y:S01]  /*26210*/  BPT.TRAP 0x1 ;  /* 0x000000040000795c */ /* 0x000fe20000300000 */
.L_x_2025:
[----:B------:R-:W3:Y:S04]  /*26220*/  LDL R6, [R1] ;  /* 0x0000000001067983 */ /* 0x000ee80000100800 */
[----:B------:R-:W3:Y:S04]  /*26230*/  LDL R5, [R1+0x8] ;  /* 0x0000080001057983 */ /* 0x000ee80000100800 */
[----:B------:R-:W4:Y:S04]  /*26240*/  LDL R4, [R1+0x10] ;  /* 0x0000100001047983 */ /* 0x000f280000100800 */
[----:B-12---:R-:W2:Y:S01]  /*26250*/  LDL R2, [R1+0x1c] ;  /* 0x00001c0001027983 */ /* 0x006ea20000100800 */
        /* <DEDUP_REMOVED lines=8> */
[----:B------:R-:W-:Y:S01]  /*262e0*/  LOP3.LUT R3, R3, 0xfffffffb, RZ, 0xc0, !PT ;  /* 0xfffffffb03037812 */ /* 0x000fe200078ec0ff */
[----:B------:R-:W-:-:S04]  /*262f0*/  UMOV UR17, 0x40 ;  /* 0x0000004000117882 */ /* 0x000fc80000000000 */
[----:B------:R-:W-:-:S06]  /*26300*/  UIADD3 UR9, UR9, 0x2a830, URZ ;  /* 0x0002a83009097890 */ /* 0x000fcc000fffe03f */
[----:B------:R-:W-:-:S05]  /*26310*/  @P0 LOP3.LUT R3, R3, 0x4, RZ, 0xfc, !PT ;  /* 0x0000000403030812 */ /* 0x000fca00078efcff */
[----:B------:R1:W-:Y:S01]  /*26320*/  STL [R1+0x4], R3 ;  /* 0x0000040301007387 */ /* 0x0003e20000100800 */
[----:B---3--:R-:W-:Y:S01]  /*26330*/  IMAD R0, R5, 0x9000, R6 ;  /* 0x0000900005007824 */ /* 0x008fe200078e0206 */
[----:B----4-:R-:W-:-:S04]  /*26340*/  R2UR UR11, R4 ;  /* 0x00000000040b72ca */ /* 0x010fc800000e0000 */
[----:B------:R-:W-:Y:S02]  /*26350*/  R2UR UR8, R0 ;  /* 0x00000000000872ca */ /* 0x000fe400000e0000 */
[----:B--2---:R-:W-:-:S11]  /*26360*/  R2UR UR5, R2 ;  /* 0x00000000020572ca */ /* 0x004fd600000e0000 */
[----:B------:R-:W-:Y:S02]  /*26370*/  UIADD3 UR14, UR8, 0x18400, URZ ;  /* 0x00018400080e7890 */ /* 0x000fe4000fffe03f */
[----:B------:R-:W-:Y:S02]  /*26380*/  UIMAD UR11, UR11, 0x60, UR5 ;  /* 0x000000600b0b78a4 */ /* 0x000fe4000f8e0205 */
        /* <DEDUP_REMOVED lines=12> */
[----:B-1----:R-:W-:Y:S01]  /*26450*/  NOP ;  /* 0x0000000000007918 */ /* 0x002fe20000000000 */
.L_x_2021:
[----:B---3--:R-:W2:Y:S04]  /*26460*/  LDL R4, [R1] ;  /* 0x0000000001047983 */ /* 0x008ea80000100800 */
[----:B------:R-:W3:Y:S01]  /*26470*/  LDL.LU R3, [R1+0x40] ;  /* 0x0000400001037983 */ /* 0x000ee20000300800 */
[----:B------:R-:W-:Y:S05]  /*26480*/  WARPSYNC.ALL ;  /* 0x0000000000007948 */ /* 0x000fea0003800000 */
[----:B------:R-:W-:Y:S01]  /*26490*/  ULDC.64 UR4, c[0x0][0x298] ;  /* 0x0000a60000047ab9 */ /* 0x000fe20000000a00 */
[----:B------:R-:W-:Y:S01]  /*264a0*/  BSSY B6, `(.L_x_2026) ;  /* 0x000001c000067945 */ /* 0x000fe20003800000 */
[----:B------:R-:W-:Y:S01]  /*264b0*/  BAR.SYNC.DEFER_BLOCKING 0x8, 0x180 ;  /* 0x0206000000007b1d */ /* 0x000fe20000010000 */
[----:B---3--:R-:W-:-:S05]  /*264c0*/  SHF.R.S32.HI R0, RZ, 0x1f, R3 ;  /* 0x0000001fff007819 */ /* 0x008fca0000011403 */
[----:B------:R-:W-:Y:S02]  /*264d0*/  IMAD R2, R0, UR4, RZ ;  /* 0x0000000400027c24 */ /* 0x000fe4000f8e02ff */
[----:B--2---:R-:W-:Y:S02]  /*264e0*/  VIADD R0, R4, 0xc400 ;  /* 0x0000c40004007836 */ /* 0x004fe40000000000 */
[C---:B------:R-:W-:Y:S02]  /*264f0*/  IMAD R2, R3.reuse, UR5, R2 ;  /* 0x0000000503027c24 */ /* 0x040fe4000f8e0202 */
[----:B------:R-:W-:Y:S01]  /*26500*/  IMAD.WIDE.U32 R4, R3, UR4, RZ ;  /* 0x0000000403047c25 */ /* 0x000fe2000f8e00ff */
[----:B------:R-:W-:-:S03]  /*26510*/  LOP3.LUT P0, RZ, R0, 0x3ff, RZ, 0xc0, !PT ;  /* 0x000003ff00ff7812 */ /* 0x000fc6000780c0ff */
[----:B------:R-:W-:Y:S01]  /*26520*/  IMAD.IADD R0, R5, 0x1, R2 ;  /* 0x0000000105007824 */ /* 0x000fe200078e0202 */
[----:B------:R2:W-:Y:S04]  /*26530*/  STL.64 [R1+0x40], R4 ;  /* 0x0000400401007387 */ /* 0x0005e80000100a00 */
[----:B------:R2:W-:Y:S05]  /*26540*/  STL [R1+0x4c], R0 ;  /* 0x00004c0001007387 */ /* 0x0005ea0000100800 */
[----:B------:R-:W-:Y:S05]  /*26550*/  @!P0 BRA `(.L_x_2027) ;  /* 0x0000000000408947 */ /* 0x000fea0003800000 */
[----:B------:R-:W-:Y:S01]  /*26560*/  MOV R2, 0x0 ;  /* 0x0000000000027802 */ /* 0x000fe20000000f00 */
[----:B------:R-:W-:Y:S01]  /*26570*/  ULDC.64 UR4, c[0x4][0x118] ;  /* 0x0100460000047ab9 */ /* 0x000fe20000000a00 */
[----:B------:R-:W-:Y:S01]  /*26580*/  ULDC.64 UR6, c[0x4][0x120] ;  /* 0x0100480000067ab9 */ /* 0x000fe20000000a00 */
[----:B------:R-:W-:Y:S01]  /*26590*/  ULDC.64 UR8, c[0x4][0x88] ;  /* 0x0100220000087ab9 */ /* 0x000fe20000000a00 */
[----:B--2---:R-:W-:Y:S02]  /*265a0*/  IMAD.U32 R4, RZ, RZ, UR4 ;  /* 0x00000004ff047e24 */ /* 0x004fe4000f8e00ff */
[----:B------:R-:W2:Y:S01]  /*265b0*/  LDC.64 R2, c[0x4][R2] ;  /* 0x0100000002027b82 */ /* 0x000ea20000000a00 */
[----:B------:R-:W-:Y:S02]  /*265c0*/  IMAD.U32 R5, RZ, RZ, UR5 ;  /* 0x00000005ff057e24 */ /* 0x000fe4000f8e00ff */
[----:B------:R-:W-:Y:S02]  /*265d0*/  IMAD.U32 R6, RZ, RZ, UR6 ;  /* 0x00000006ff067e24 */ /* 0x000fe4000f8e00ff */
[----:B-1----:R-:W-:-:S02]  /*265e0*/  IMAD.U32 R7, RZ, RZ, UR7 ;  /* 0x00000007ff077e24 */ /* 0x002fc4000f8e00ff */
[----:B------:R-:W-:Y:S02]  /*265f0*/  IMAD.U32 R10, RZ, RZ, UR8 ;  /* 0x00000008ff0a7e24 */ /* 0x000fe4000f8e00ff */
[----:B0-----:R-:W-:Y:S02]  /*26600*/  IMAD.U32 R11, RZ, RZ, UR9 ;  /* 0x00000009ff0b7e24 */ /* 0x001fe4000f8e00ff */
[----:B------:R-:W-:Y:S02]  /*26610*/  IMAD.MOV.U32 R8, RZ, RZ, 0x70 ;  /* 0x00000070ff087424 */ /* 0x000fe400078e00ff */
[----:B------:R-:W-:Y:S02]  /*26620*/  IMAD.MOV.U32 R12, RZ, RZ, 0x1 ;  /* 0x00000001ff0c7424 */ /* 0x000fe400078e00ff */
[----:B------:R-:W-:-:S07]  /*26630*/  IMAD.MOV.U32 R13, RZ, RZ, RZ ;  /* 0x000000ffff0d7224 */ /* 0x000fce00078e00ff */
[----:B------:R-:W-:-:S07]  /*26640*/  LEPC R20, `(.L_x_2027) ;  /* 0x000000001014794e */ /* 0x000fce0000000000 */
[----:B--2---:R-:W-:Y:S05]  /*26650*/  CALL.ABS.NOINC R2 ;  /* 0x0000000002007343 */ /* 0x004fea0003c00000 */
.L_x_2027:
[----:B------:R-:W-:Y:S05]  /*26660*/  BSYNC B6 ;  /* 0x0000000000067941 */ /* 0x000fea0003800000 */
.L_x_2026:
[----:B--2---:R-:W2:Y:S01]  /*26670*/  LDL.LU R0, [R1+0x4c] ;  /* 0x00004c0001007983 */ /* 0x004ea20000300800 */
[----:B-1----:R-:W1:Y:S01]  /*26680*/  LDC R7, c[0x0][0x448] ;  /* 0x00011200ff077b82 */ /* 0x002e620000000800 */
[----:B------:R-:W-:Y:S02]  /*26690*/  ULDC.64 UR4, c[0x0][0x2d8] ;  /* 0x0000b60000047ab9 */ /* 0x000fe40000000a00 */
[----:B------:R-:W2:Y:S04]  /*266a0*/  LDL.LU.64 R2, [R1+0x40] ;  /* 0x0000400001027983 */ /* 0x000ea80000300a00 */
[----:B0-----:R-:W3:Y:S01]  /*266b0*/  LDL R11, [R1+0x34] ;  /* 0x00003400010b7983 */ /* 0x001ee20000100800 */
[----:B------:R-:W0:Y:S01]  /*266c0*/  S2R R5, SR_TID.X ;  /* 0x0000000000057919 */ /* 0x000e220000002100 */
[----:B------:R-:W4:Y:S01]  /*266d0*/  S2R R8, SR_TID.X ;  /* 0x0000000000087919 */ /* 0x000f220000002100 */
[----:B0-----:R-:W-:-:S04]  /*266e0*/  LOP3.LUT R5, R5, 0x7f, RZ, 0xc0, !PT ;  /* 0x0000007f05057812 */ /* 0x001fc800078ec0ff */
[----:B------:R-:W-:Y:S01]  /*266f0*/  SHF.R.U32.HI R5, RZ, 0x3, R5 ;  /* 0x00000003ff057819 */ /* 0x000fe20000011605 */
[----:B----4-:R-:W-:-:S05]  /*26700*/  IMAD.SHL.U32 R8, R8, 0x10, RZ ;  /* 0x0000001008087824 */ /* 0x010fca00078e00ff */
[----:B------:R-:W-:Y:S01]  /*26710*/  LOP3.LUT R8, R5, 0x70, R8, 0xf8, !PT ;  /* 0x0000007005087812 */ /* 0x000fe200078ef808 */
[----:B------:R-:W0:Y:S01]  /*26720*/  S2R R9, SR_TID.X ;  /* 0x0000000000097919 */ /* 0x000e220000002100 */
[----:B------:R-:W4:Y:S01]  /*26730*/  S2R R10, SR_TID.X ;  /* 0x00000000000a7919 */ /* 0x000f220000002100 */
[----:B0-----:R-:W-:-:S05]  /*26740*/  IMAD.SHL.U32 R9, R9, 0x8, RZ ;  /* 0x0000000809097824 */ /* 0x001fca00078e00ff */
[----:B------:R-:W-:-:S04]  /*26750*/  LOP3.LUT R9, R9, 0x38, RZ, 0xc0, !PT ;  /* 0x0000003809097812 */ /* 0x000fc800078ec0ff */
[C---:B------:R-:W-:Y:S02]  /*26760*/  LOP3.LUT R12, R9.reuse, 0x40, RZ, 0xfc, !PT ;  /* 0x00000040090c7812 */ /* 0x040fe400078efcff */
[----:B------:R-:W-:Y:S02]  /*26770*/  LOP3.LUT R9, R9, 0x80, RZ, 0xfc, !PT ;  /* 0x0000008009097812 */ /* 0x000fe400078efcff */
[----:B----4-:R-:W-:-:S04]  /*26780*/  LOP3.LUT R10, R10, 0x7f, RZ, 0xc0, !PT ;  /* 0x0000007f0a0a7812 */ /* 0x010fc800078ec0ff */
[----:B------:R-:W-:Y:S01]  /*26790*/  SHF.R.U32.HI R10, RZ, 0x3, R10 ;  /* 0x00000003ff0a7819 */ /* 0x000fe2000001160a */
[----:B--2---:R-:W-:Y:S01]  /*267a0*/  IMAD.MOV.U32 R3, RZ, RZ, R0 ;  /* 0x000000ffff037224 */ /* 0x004fe200078e0000 */
        /* <DEDUP_REMOVED lines=12> */
[----:B-1----:R-:W-:-:S13]  /*26870*/  ISETP.NE.AND P0, PT, R7, 0x1, PT ;  /* 0x000000010700780c */ /* 0x002fda0003f05270 */
[----:B------:R-:W0:Y:S08]  /*26880*/  @P0 LDC R5, c[0x0][0x44c] ;  /* 0x00011300ff050b82 */ /* 0x000e300000000800 */
[----:B------:R-:W1:Y:S01]  /*26890*/  @P0 LDC R6, c[0x0][0x450] ;  /* 0x00011400ff060b82 */ /* 0x000e620000000800 */
[----:B------:R-:W-:Y:S02]  /*268a0*/  IMAD R4, R4, UR4, RZ ;  /* 0x0000000404047c24 */ /* 0x000fe4000f8e02ff */
[----:B------:R-:W-:-:S04]  /*268b0*/  IMAD.WIDE.U32 R2, R0, UR4, R2 ;  /* 0x0000000400027c25 */ /* 0x000fc8000f8e0002 */
[----:B------:R-:W-:Y:S01]  /*268c0*/  IMAD R0, R0, UR5, R4 ;  /* 0x0000000500007c24 */ /* 0x000fe2000f8e0204 */
[----:B------:R-:W-:Y:S01]  /*268d0*/  ULDC.64 UR4, c[0x0][0x2d0] ;  /* 0x0000b40000047ab9 */ /* 0x000fe20000000a00 */
[----:B---3--:R-:W-:Y:S02]  /*268e0*/  IMAD.IADD R4, R8, 0x1, R11 ;  /* 0x0000000108047824 */ /* 0x008fe400078e020b */
[----:B------:R-:W-:Y:S02]  /*268f0*/  IMAD.IADD R3, R3, 0x1, R0 ;  /* 0x0000000103037824 */ /* 0x000fe400078e0200 */
[----:B0-----:R-:W-:-:S04]  /*26900*/  @P0 IMAD.HI.U32 R5, R4, R5, RZ ;  /* 0x0000000504050227 */ /* 0x001fc800078e00ff */
[----:B------:R-:W-:Y:S01]  /*26910*/  IMAD.MOV.U32 R0, RZ, RZ, R4 ;  /* 0x000000ffff007224 */ /* 0x000fe200078e0004 */
[----:B-1----:R-:W-:Y:S01]  /*26920*/  @P0 SHF.R.U32.HI R0, RZ, R6, R5 ;  /* 0x00000006ff000219 */ /* 0x002fe20000011605 */
[----:B------:R-:W0:Y:S04]  /*26930*/  S2R R8, SR_TID.X ;  /* 0x0000000000087919 */ /* 0x000e280000002100 */
        /* <DEDUP_REMOVED lines=8> */
[----:B------:R-:W-:-:S05]  /*269c0*/  SHF.R.S32.HI R0, RZ, 0x1f, R4 ;  /* 0x0000001fff007819 */ /* 0x000fca0000011404 */
[----:B------:R-:W-:Y:S02]  /*269d0*/  IMAD R0, R0, UR4, RZ ;  /* 0x0000000400007c24 */ /* 0x000fe4000f8e02ff */
[----:B------:R-:W-:-:S04]  /*269e0*/  IMAD.WIDE.U32 R2, R4, UR4, R2 ;  /* 0x0000000404027c25 */ /* 0x000fc8000f8e0002 */
[----:B------:R-:W-:Y:S01]  /*269f0*/  IMAD R4, R4, UR5, R0 ;  /* 0x0000000504047c24 */ /* 0x000fe2000f8e0200 */
[----:B------:R-:W-:Y:S01]  /*26a00*/  ULDC.64 UR4, c[0x0][0x280] ;  /* 0x0000a00000047ab9 */ /* 0x000fe20000000a00 */
[----:B0-----:R-:W-:Y:S02]  /*26a10*/  IMAD.SHL.U32 R8, R8, 0x8, RZ ;  /* 0x0000000808087824 */ /* 0x001fe400078e00ff */
[----:B------:R-:W-:Y:S01]  /*26a20*/  IMAD.IADD R3, R3, 0x1, R4 ;  /* 0x0000000103037824 */ /* 0x000fe200078e0204 */
[----:B------:R-:W-:Y:S01]  /*26a30*/  LEA R4, P0, R2, UR4, 0x1 ;  /* 0x0000000402047c11 */ /* 0x000fe2000f8008ff */
[----:B------:R-:W-:Y:S01]  /*26a40*/  ULDC UR4, c[0x0][0x2b8] ;  /* 0x0000ae0000047ab9 */ /* 0x000fe20000000800 */
[----:B------:R-:W-:Y:S02]  /*26a50*/  LOP3.LUT R8, R8, 0x38, RZ, 0xc0, !PT ;  /* 0x0000003808087812 */ /* 0x000fe400078ec0ff */
[----:B------:R-:W-:Y:S01]  /*26a60*/  LEA.HI.X R3, R2, UR5, R3, 0x1, P0 ;  /* 0x0000000502037c11 */ /* 0x000fe200080f0c03 */
[----:B------:R-:W-:Y:S01]  /*26a70*/  UMOV UR5, 0xffffffff ;  /* 0xffffffff00057882 */ /* 0x000fe20000000000 */
[----:B------:R-:W-:-:S02]  /*26a80*/  ISETP.GE.AND P3, PT, R8, UR4, PT ;  /* 0x0000000408007c0c */ /* 0x000fc4000bf66270 */
[----:B------:R-:W-:Y:S02]  /*26a90*/  ISETP.GE.AND P0, PT, R12, UR4, PT ;  /* 0x000000040c007c0c */ /* 0x000fe4000bf06270 */
[----:B------:R-:W-:Y:S01]  /*26aa0*/  ISETP.GE.AND P1, PT, R9, UR4, PT ;  /* 0x0000000409007c0c */ /* 0x000fe2000bf26270 */
[----:B------:R-:W-:-:S12]  /*26ab0*/  BRA.DIV UR5, `(.L_x_2028) ;  /* 0x00000052055c7947 */ /* 0x000fd8000b800000 */
[----:B------:R-:W2:Y:S04]  /*26ac0*/  LDL.LU R6, [R1+0x3c] ;  /* 0x00003c0001067983 */ /* 0x000ea80000300800 */
[----:B------:R-:W3:Y:S04]  /*26ad0*/  LDL.LU R11, [R1+0x34] ;  /* 0x00003400010b7983 */ /* 0x000ee80000300800 */
[----:B------:R-:W4:Y:S01]  /*26ae0*/  LDL R9, [R1+0x2c] ;  /* 0x00002c0001097983 */ /* 0x000f220000100800 */
[----:B------:R-:W-:Y:S01]  /*26af0*/  ULDC.64 UR4, c[0x0][0x208] ;  /* 0x0000820000047ab9 */ /* 0x000fe20000000a00 */
[----:B--2---:R-:W-:-:S02]  /*26b00*/  IMAD R2, R6, R7, RZ ;  /* 0x0000000706027224 */ /* 0x004fc400078e02ff */
[----:B------:R-:W0:Y:S01]  /*26b10*/  SHFL.IDX PT, R7, R4, RZ, 0x181f ;  /* 0x00181fff04077589 */ /* 0x000e2200000e0000 */
[----:B---3--:R-:W-:-:S03]  /*26b20*/  IMAD.IADD R0, R10, 0x1, R11 ;  /* 0x000000010a007824 */ /* 0x008fc600078e020b */
[----:B------:R-:W1:Y:S01]  /*26b30*/  SHFL.IDX PT, R6, R3, RZ, 0x181f ;  /* 0x00181fff03067589 */ /* 0x000e6200000e0000 */
[C---:B------:R-:W-:Y:S01]  /*26b40*/  VIADD R5, R0.reuse, 0x10 ;  /* 0x0000001000057836 */ /* 0x040fe20000000000 */
[----:B------:R-:W-:-:S13]  /*26b50*/  ISETP.GE.AND P2, PT, R0, R2, PT ;  /* 0x000000020000720c */ /* 0x000fda0003f46270 */
[----:B0-----:R-:W-:-:S05]  /*26b60*/  @!P2 LEA R7, P4, R8, R7, 0x1 ;  /* 0x000000070807a211 */ /* 0x001fca00078808ff */
[----:B-1----:R-:W-:-:S05]  /*26b70*/  @!P2 IMAD.X R6, RZ, RZ, R6, P4 ;  /* 0x000000ffff06a224 */ /* 0x002fca00020e0606 */
[----:B------:R-:W-:-:S04]  /*26b80*/  @!P2 LOP3.LUT R7, R7, R6, RZ, 0x3c, !PT ;  /* 0x000000060707a212 */ /* 0x000fc800078e3cff */
[----:B------:R-:W-:-:S04]  /*26b90*/  @!P2 LOP3.LUT R6, R7, R6, RZ, 0x3c, !PT ;  /* 0x000000060706a212 */ /* 0x000fc800078e3cff */
[----:B------:R-:W-:-:S05]  /*26ba0*/  @!P2 LOP3.LUT R7, R7, R6, RZ, 0x3c, !PT ;  /* 0x000000060707a212 */ /* 0x000fca00078e3cff */
[----:B------:R-:W-:Y:S01]  /*26bb0*/  @!PT LDS RZ, [RZ] ;  /* 0x00000000fffff984 */ /* 0x000fe20000000800 */
[----:B----4-:R-:W-:Y:S04]  /*26bc0*/  @!P2 LDGSTS.E.BYPASS.LTC128B.128 [R9+0xc400], desc[UR4][R6.64], !P3 ;  /* 0x0c4000000609afae */ /* 0x010fe8000d901d44 */
        /* <DEDUP_REMOVED lines=64> */
[----:B------:R0:W1:Y:S04]  /*26fd0*/  SHFL.IDX PT, R5, R3, 0x7, 0x181f ;  /* 0x00f81f0003057f89 */ /* 0x00006800000e0000 */
[----:B------:R0:W-:Y:S04]  /*26fe0*/  @!P2 LDGSTS.E.BYPASS.LTC128B.128 [R9+0xf400], desc[UR4][R6.64], !P3 ;  /* 0x0f4000000609afae */ /* 0x0001e8000d901d44 */
[----:B------:R0:W-:Y:S04]  /*26ff0*/  @!P2 LDGSTS.E.BYPASS.LTC128B.128 [R9+0x13400], desc[UR4][R6.64+0x80], !P0 ;  /* 0x134000800609afae */ /* 0x0001e8000c101d44 */
[----:B------:R0:W-:Y:S04]  /*27000*/  @!P2 LDGSTS.E.BYPASS.LTC128B.128 [R9+0x17400], desc[UR4][R6.64+0x100], !P1 ;  /* 0x174001000609afae */ /* 0x0001e8000c901d44 */
[----:B------:R0:W2:Y:S02]  /*27010*/  SHFL.IDX PT, R3, R4, 0x7, 0x181f ;  /* 0x00f81f0004037f89 */ /* 0x0000a400000e0000 */
.L_x_2188:
[----:B------:R-:W-:Y:S01]  /*27020*/  VIADD R0, R0, 0x70 ;  /* 0x0000007000007836 */ /* 0x000fe20000000000 */
[----:B------:R-:W-:Y:S04]  /*27030*/  BSSY B0, `(.L_x_2029) ;  /* 0x000000d000007945 */ /* 0x000fe80003800000 */
[----:B------:R-:W-:-:S13]  /*27040*/  ISETP.GE.AND P2, PT, R0, R2, PT ;  /* 0x000000020000720c */ /* 0x000fda0003f46270 */
[----:B------:R-:W-:Y:S05]  /*27050*/  @P2 BRA `(.L_x_2030) ;  /* 0x0000000000282947 */ /* 0x000fea0003800000 */
[----:B0-----:R-:W3:Y:S01]  /*27060*/  LDL R4, [R1+0x2c] ;  /* 0x00002c0001047983 */ /* 0x001ee20000100800 */
[----:B--2---:R-:W-:Y:S01]  /*27070*/  LEA R2, P2, R8, R3, 0x1 ;  /* 0x0000000308027211 */ /* 0x004fe200078408ff */
[----:B------:R-:W-:-:S04]  /*27080*/  ULDC.64 UR4, c[0x0][0x208] ;  /* 0x0000820000047ab9 */ /* 0x000fc80000000a00 */
[----:B-1----:R-:W-:-:S05]  /*27090*/  IMAD.X R3, RZ, RZ, R5, P2 ;  /* 0x000000ffff037224 */ /* 0x002fca00010e0605 */
[----:B------:R-:W-:Y:S01]  /*270a0*/  @!PT LDS RZ, [RZ] ;  /* 0x00000000fffff984 */ /* 0x000fe20000000800 */
[----:B------:R-:W-:Y:S01]  /*270b0*/  @!PT LDS RZ, [RZ] ;  /* 0x00000000fffff984 */ /* 0x000fe20000000800 */
[----:B------:R-:W-:Y:S01]  /*270c0*/  @!PT LDS RZ, [RZ] ;  /* 0x00000000fffff984 */ /* 0x000fe20000000800 */
[----:B---3--:R3:W-:Y:S04]  /*270d0*/  LDGSTS.E.BYPASS.LTC128B.128 [R4+0xfc00], desc[UR4][R2.64], !P3 ;  /* 0x0fc0000002047fae */ /* 0x0087e8000d901d44 */
[----:B------:R3:W-:Y:S04]  /*270e0*/  LDGSTS.E.BYPASS.LTC128B.128 [R4+0x13c00], desc[UR4][R2.64+0x80], !P0 ;  /* 0x13c0008002047fae */ /* 0x0007e8000c101d44 */
[----:B------:R3:W-:Y:S02]  /*270f0*/  LDGSTS.E.BYPASS.LTC128B.128 [R4+0x17c00], desc[UR4][R2.64+0x100], !P1 ;  /* 0x17c0010002047fae */ /* 0x0007e4000c901d44 */
.L_x_2030:
[----:B------:R-:W-:Y:S05]  /*27100*/  BSYNC B0 ;  /* 0x0000000000007941 */ /* 0x000fea0003800000 */
.L_x_2029:
[----:B------:R4:W5:Y:S01]  /*27110*/  LDL R8, [R1] ;  /* 0x0000000001087983 */ /* 0x0009620000100800 */
[----:B------:R-:W-:Y:S01]  /*27120*/  PLOP3.LUT P0, PT, PT, PT, PT, 0x80, 0x0 ;  /* 0x000000000000781c */ /* 0x000fe20003f0f070 */
[----:B------:R-:W-:-:S12]  /*27130*/  NOP ;  /* 0x0000000000007918 */ /* 0x000fd80000000000 */
.L_x_2031:
[----:B---3--:R-:W3:Y:S01]  /*27140*/  LDL R2, [R1] ;  /* 0x0000000001027983 */ /* 0x008ee20000100800 */
[----:B------:R-:W-:Y:S02]  /*27150*/  PLOP3.LUT P1, PT, P1, P0, PT, 0xa2, 0x0 ;  /* 0x000000000000781c */ /* 0x000fe40000f21472 */
[----:B---3--:R-:W-:-:S08]  /*27160*/  @P0 R2UR P1, UR4, R2 ;  /* 0x00000000020402ca */ /* 0x008fd00000020000 */
[----:B------:R-:W-:-:S05]  /*27170*/  @P0 PLOP3.LUT P0, PT, P1, PT, PT, 0x80, 0x0 ;  /* 0x000000000000081c */ /* 0x000fca0000f0f070 */
[----:B------:R-:W-:Y:S01]  /*27180*/  @!P1 SYNCS.ARRIVE.TRANS64.RED.A0T1 RZ, [UR4+0x2a800], RZ ;  /* 0x02a800ffffff99a7 */ /* 0x000fe20008200404 */
[----:B------:R-:W-:Y:S07]  /*27190*/  @!P1 ARRIVES.LDGSTSBAR.64.TRANSCNT [UR4+0x2a800] ;  /* 0x02a80000ff0099b0 */ /* 0x000fee0008000a84 */
[----:B------:R-:W-:Y:S05]  /*271a0*/  @P0 BRA.U.ANY `(.L_x_2031) ;  /* 0xfffffffd00e40947 */ /* 0x000fea000393ffff */
[----:B0-2---:R-:W2:Y:S02]  /*271b0*/  LDL.LU R3, [R1+0x48] ;  /* 0x0000480001037983 */ /* 0x005ea40000300800 */
        /* <DEDUP_REMOVED lines=9> */
[----:B------:R-:W2:Y:S03]  /*27250*/  SYNCS.PHASECHK.TRANS64.TRYWAIT P0, [R2+URZ+0x2a820], R0 ;  /* 0x02a82000020075a7 */ /* 0x000ea6000800017f */
[----:B0-2---:R-:W-:Y:S05]  /*27260*/  @!P0 BRA `(.L_x_2033) ;  /* 0x00000054005c8947 */ /* 0x005fea0003800000 */
.L_x_2189:
[----:B------:R-:W-:Y:S05]  /*27270*/  BSYNC B0 ;  /* 0x0000000000007941 */ /* 0x000fea0003800000 */
.L_x_2032:
[----:B------:R-:W2:Y:S04]  /*27280*/  LDL R3, [R1+0x38] ;  /* 0x0000380001037983 */ /* 0x000ea80000100800 */
[----:B0-----:R-:W3:Y:S01]  /*27290*/  LDL R2, [R1+0x30] ;  /* 0x0000300001027983 */ /* 0x001ee20000100800 */
[----:B------:R-:W-:Y:S01]  /*272a0*/  BSSY B0, `(.L_x_2034) ;  /* 0x000022b000007945 */ /* 0x000fe20003800000 */
[----:B--2---:R-:W-:-:S05]  /*272b0*/  VIADD R0, R3, 0xfffffffe ;  /* 0xfffffffe03007836 */ /* 0x004fca0000000000 */
[----:B---3--:R-:W-:-:S13]  /*272c0*/  ISETP.GE.AND P0, PT, R0, R2, PT ;  /* 0x000000020000720c */ /* 0x008fda0003f06270 */
[----:B------:R-:W-:Y:S05]  /*272d0*/  @!P0 BRA `(.L_x_2035) ;  /* 0x00000020009c8947 */ /* 0x000fea0003800000 */
[----:B-----5:R-:W-:Y:S01]  /*272e0*/  IMAD.MOV R8, RZ, RZ, -R3 ;  /* 0x000000ffff087224 */ /* 0x020fe200078e0a03 */
[----:B------:R-:W-:Y:S01]  /*272f0*/  LOP3.LUT R2, RZ, R2, RZ, 0x33, !PT ;  /* 0x00000002ff027212 */ /* 0x000fe200078e33ff */
[----:B------:R-:W-:Y:S03]  /*27300*/  BSSY B2, `(.L_x_2036) ;  /* 0x00000ba000027945 */ /* 0x000fe60003800000 */
[----:B------:R-:W-:-:S05]  /*27310*/  VIADDMNMX R8, R8, 0x1, R2, !PT ;  /* 0x0000000108087846 */ /* 0x000fca0007800102 */
[----:B------:R-:W-:-:S05]  /*27320*/  IMAD.IADD R2, R3, 0x1, R8 ;  /* 0x0000000103027824 */ /* 0x000fca00078e0208 */
[----:B------:R-:W-:-:S04]  /*27330*/  LOP3.LUT R2, R2, 0x1, RZ, 0xc0, !PT ;  /* 0x0000000102027812 */ /* 0x000fc800078ec0ff */
[----:B------:R-:W-:-:S13]  /*27340*/  ISETP.NE.U32.AND P0, PT, R2, 0x1, PT ;  /* 0x000000010200780c */ /* 0x000fda0003f05070 */
[----:B------:R-:W-:Y:S05]  /*27350*/  @P0 BRA `(.L_x_2037) ;  /* 0x0000000800d00947 */ /* 0x000fea0003800000 */
[----:B-1----:R-:W2:Y:S04]  /*27360*/  LDL R5, [R1+0x4] ;  /* 0x0000040001057983 */ /* 0x002ea80000100800 */
[----:B------:R-:W3:Y:S04]  /*27370*/  LDL R4, [R1+0x8] ;  /* 0x0000080001047983 */ /* 0x000ee80000100800 */
[----:B------:R-:W5:Y:S01]  /*27380*/  LDL R3, [R1+0x18] ;  /* 0x0000180001037983 */ /* 0x000f620000100800 */
[----:B------:R-:W-:Y:S01]  /*27390*/  BSSY B1, `(.L_x_2038) ;  /* 0x00000ac000017945 */ /* 0x000fe20003800000 */
[----:B--2---:R-:W-:Y:S01]  /*273a0*/  LOP3.LUT P1, RZ, R5, 0x4, RZ, 0xc0, !PT ;  /* 0x0000000405ff7812 */ /* 0x004fe2000782c0ff */
[----:B---3--:R-:W-:-:S05]  /*273b0*/  VIADD R7, R4, 0x1 ;  /* 0x0000000104077836 */ /* 0x008fca0000000000 */
[----:B------:R-:W-:-:S04]  /*273c0*/  ISETP.NE.AND P0, PT, R7, 0x2, PT ;  /* 0x000000020700780c */ /* 0x000fc80003f05270 */
[----:B------:R-:W-:Y:S02]  /*273d0*/  SEL R9, RZ, 0x1, P0 ;  /* 0x00000001ff097807 */ /* 0x000fe40000000000 */
[----:B------:R-:W-:Y:S02]  /*273e0*/  SEL R7, R7, RZ, P0 ;  /* 0x000000ff07077207 */ /* 0x000fe40000000000 */
[----:B-----5:R-:W-:Y:S01]  /*273f0*/  LOP3.LUT R9, R3, R9, RZ, 0x3c, !PT ;  /* 0x0000000903097212 */ /* 0x020fe200078e3cff */
        /* <DEDUP_REMOVED lines=26> */
.L_x_2040:
[----:B------:R-:W2:Y:S01]  /*275a0*/  LDL R2, [R1] ;  /* 0x0000000001027983 */ /* 0x000ea20000100800 */
[----:B------:R-:W-:Y:S01]  /*275b0*/  BSSY B3, `(.L_x_2041) ;  /* 0x0000005000037945 */ /* 0x000fe20003800000 */
[----:B--2---:R-:W-:Y:S01]  /*275c0*/  IMAD R3, R7, 0x8, R2 ;  /* 0x0000000807037824 */ /* 0x004fe200078e0202 */
[----:B------:R-:W-:-:S04]  /*275d0*/  SHF.L.U32 R2, R9, 0x1f, RZ ;  /* 0x0000001f09027819 */ /* 0x000fc800000006ff */
[----:B------:R-:W1:Y:S02]  /*275e0*/  SYNCS.PHASECHK.TRANS64.TRYWAIT P0, [R3+URZ+0x2a840], R2 ;  /* 0x02a84002030075a7 */ /* 0x000e64000800017f */
[----:B-1----:R-:W-:Y:S05]  /*275f0*/  @!P0 BRA `(.L_x_2042) ;  /* 0x0000005000908947 */ /* 0x002fea0003800000 */
.L_x_2190:
[----:B------:R-:W-:Y:S05]  /*27600*/  BSYNC B3 ;  /* 0x0000000000037941 */ /* 0x000fea0003800000 */
.L_x_2041:
[----:B0-----:R-:W0:Y:S01]  /*27610*/  S2R R5, SR_TID.X ;  /* 0x0000000000057919 */ /* 0x001e220000002100 */
        /* <DEDUP_REMOVED lines=10> */
.L_x_2044:
[----:B------:R-:W-:Y:S05]  /*276c0*/  BSYNC B3 ;  /* 0x0000000000037941 */ /* 0x000fea0003800000 */
.L_x_2043:
        /* <DEDUP_REMOVED lines=13> */
.L_x_2045:
        /* <DEDUP_REMOVED lines=16> */
.L_x_2046:
        /* <DEDUP_REMOVED lines=15> */
.L_x_2047:
        /* <DEDUP_REMOVED lines=11> */
[----:B------:R-:W3:Y:S04]  /*27a40*/  LDL R12, [R1] ;  /* 0x00000000010c7983 */ /* 0x000ee80000100800 */
[----:B------:R-:W3:Y:S01]  /*27a50*/  LDL R6, [R1+0x8] ;  /* 0x0000080001067983 */ /* 0x000ee20000100800 */
[----:B------:R-:W-:Y:S01]  /*27a60*/  BSSY B3, `(.L_x_2048) ;  /* 0x0000005000037945 */ /* 0x000fe20003800000 */
[----:B--2---:R-:W-:Y:S01]  /*27a70*/  SHF.L.U32 R3, R13, 0x1f, RZ ;  /* 0x0000001f0d037819 */ /* 0x004fe200000006ff */
[----:B---3--:R-:W-:-:S04]  /*27a80*/  IMAD R2, R6, 0x8, R12 ;  /* 0x0000000806027824 */ /* 0x008fc800078e020c */
[----:B------:R-:W0:Y:S02]  /*27a90*/  SYNCS.PHASECHK.TRANS64.TRYWAIT P0, [R2+URZ+0x2a860], R3 ;  /* 0x02a86003020075a7 */ /* 0x000e24000800017f */
[----:B0-----:R-:W-:Y:S05]  /*27aa0*/  @!P0 BRA `(.L_x_2049) ;  /* 0x0000004c00788947 */ /* 0x001fea0003800000 */
.L_x_2191:
[----:B------:R-:W-:Y:S05]  /*27ab0*/  BSYNC B3 ;  /* 0x0000000000037941 */ /* 0x000fea0003800000 */
.L_x_2048:
        /* <DEDUP_REMOVED lines=10> */
.L_x_2050:
[----:B------:R-:W2:Y:S01]  /*27b60*/  LDL R3, [R1+0x4] ;  /* 0x0000040001037983 */ /* 0x000ea20000100800 */
[----:B------:R-:W-:Y:S01]  /*27b70*/  BSSY B3, `(.L_x_2051) ;  /* 0x0000004000037945 */ /* 0x000fe20003800000 */
[----:B--2---:R-:W-:-:S13]  /*27b80*/  LOP3.LUT P0, RZ, R3, 0x8, RZ, 0xc0, !PT ;  /* 0x0000000803ff7812 */ /* 0x004fda000780c0ff */
[----:B------:R-:W-:Y:S05]  /*27b90*/  @P0 BRA `(.L_x_2052) ;  /* 0x0000000000040947 */ /* 0x000fea0003800000 */
[----:B------:R-:W-:Y:S01]  /*27ba0*/  BPT.TRAP 0x1 ;  /* 0x000000040000795c */ /* 0x000fe20000300000 */
.L_x_2052:
[----:B------:R-:W-:Y:S05]  /*27bb0*/  BSYNC B3 ;  /* 0x0000000000037941 */ /* 0x000fea0003800000 */
.L_x_2051:
[----:B------:R-:W2:Y:S04]  /*27bc0*/  LDL R12, [R1] ;  /* 0x00000000010c7983 */ /* 0x000ea80000100800 */
        /* <DEDUP_REMOVED lines=13> */
.L_x_2053:
        /* <DEDUP_REMOVED lines=12> */
[----:B------:R-:W-:Y:S01]  /*27d60*/  PLOP3.LUT P0, PT, PT, PT, PT, 0x80, 0x0 ;  /* 0x000000000000781c */ /* 0x000fe20003f0f070 */
[----:B------:R-:W-:Y:S01]  /*27d70*/  UMOV UR6, 0x0 ;  /* 0x0000000000067882 */ /* 0x000fe20000000000 */
[----:B------:R-:W-:-:S11]  /*27d80*/  UMOV UR7, 0x14f00000 ;  /* 0x14f0000000077882 */ /* 0x000fd60000000000 */
.L_x_2054:
        /* <DEDUP_REMOVED lines=12> */
.L_x_2039:
[----:B------:R-:W-:Y:S05]  /*27e50*/  BSYNC B1 ;  /* 0x0000000000017941 */ /* 0x000fea0003800000 */
.L_x_2038:
[----:B0-----:R-:W2:Y:S04]  /*27e60*/  LDL R0, [R1+0x38] ;  /* 0x0000380001007983 */ /* 0x001ea80000100800 */
[----:B------:R0:W-:Y:S04]  /*27e70*/  STL [R1+0x8], R7 ;  /* 0x0000080701007387 */ /* 0x0001e80000100800 */
[----:B------:R0:W-:Y:S02]  /*27e80*/  STL [R1+0x18], R9 ;  /* 0x0000180901007387 */ /* 0x0001e40000100800 */
[----:B0-2---:R-:W-:-:S07]  /*27e90*/  VIADD R0, R0, 0xfffffffd ;  /* 0xfffffffd00007836 */ /* 0x005fce0000000000 */
.L_x_2037:
[----:B------:R-:W-:Y:S05]  /*27ea0*/  BSYNC B2 ;  /* 0x0000000000027941 */ /* 0x000fea0003800000 */
.L_x_2036:
[----:B------:R-:W2:Y:S01]  /*27eb0*/  LDL.LU R2, [R1+0x38] ;  /* 0x0000380001027983 */ /* 0x000ea20000300800 */
[----:B------:R-:W-:Y:S01]  /*27ec0*/  VIADD R8, R8, 0xfffffffe ;  /* 0xfffffffe08087836 */ /* 0x000fe20000000000 */
[----:B--2---:R-:W-:-:S04]  /*27ed0*/  LOP3.LUT R2, RZ, R2, RZ, 0x33, !PT ;  /* 0x00000002ff027212 */ /* 0x004fc800078e33ff */
[----:B------:R-:W-:-:S13]  /*27ee0*/  ISETP.NE.AND P0, PT, R8, R2, PT ;  /* 0x000000020800720c */ /* 0x000fda0003f05270 */
[----:B------:R-:W-:Y:S05]  /*27ef0*/  @!P0 BRA `(.L_x_2035) ;  /* 0x0000001400948947 */ /* 0x000fea0003800000 */
[----:B------:R-:W-:-:S07]  /*27f00*/  IMAD.MOV.U32 R9, RZ, RZ, R17 ;  /* 0x000000ffff097224 */ /* 0x000fce00078e0011 */
.L_x_2089:
[----:B------:R-:W2:Y:S04]  /*27f10*/  LDL R4, [R1+0x4] ;  /* 0x0000040001047983 */ /* 0x000ea80000100800 */
[----:B------:R-:W3:Y:S04]  /*27f20*/  LDL R3, [R1+0x8] ;  /* 0x0000080001037983 */ /* 0x000ee80000100800 */
[----:B------:R-:W5:Y:S01]  /*27f30*/  LDL R2, [R1+0x18] ;  /* 0x0000180001027983 */ /* 0x000f620000100800 */
[----:B------:R-:W-:Y:S05]  /*27f40*/  YIELD ;  /* 0x0000000000007946 */ /* 0x000fea0003800000 */
[----:B------:R-:W-:Y:S01]  /*27f50*/  BSSY B1, `(.L_x_2055) ;  /* 0x00000ac000017945 */ /* 0x000fe20003800000 */
[----:B--2---:R-:W-:Y:S01]  /*27f60*/  LOP3.LUT P1, RZ, R4, 0x4, RZ, 0xc0, !PT ;  /* 0x0000000404ff7812 */ /* 0x004fe2000782c0ff */
[----:B---3--:R-:W-:-:S05]  /*27f70*/  VIADD R4, R3, 0x1 ;  /* 0x0000000103047836 */ /* 0x008fca0000000000 */
[----:B------:R-:W-:-:S04]  /*27f80*/  ISETP.NE.AND P0, PT, R4, 0x2, PT ;  /* 0x000000020400780c */ /* 0x000fc80003f05270 */
[----:B-1----:R-:W-:Y:S02]  /*27f90*/  SEL R5, RZ, 0x1, P0 ;  /* 0x00000001ff057807 */ /* 0x002fe40000000000 */
[----:B------:R-:W-:Y:S02]  /*27fa0*/  SEL R4, R4, RZ, P0 ;  /* 0x000000ff04047207 */ /* 0x000fe40000000000 */
[----:B-----5:R-:W-:Y:S01]  /*27fb0*/  LOP3.LUT R5, R2, R5, RZ, 0x3c, !PT ;  /* 0x0000000502057212 */ /* 0x020fe200078e3cff */
        /* <DEDUP_REMOVED lines=24> */
[----:B------:R-:W-:-:S06]  /*28140*/  LEA.HI.X R9, R2, UR5, R3, 0x2, P0 ;  /* 0x0000000502097c11 */ /* 0x000fcc00080f1403 */
[----:B------:R0:W5:Y:S03]  /*28150*/  LDG.E R9, desc[UR8][R8.64] ;  /* 0x0000000808097981 */ /* 0x000166000c1e1900 */
.L_x_2057:
[----:B------:R-:W2:Y:S01]  /*28160*/  LDL R2, [R1] ;  /* 0x0000000001027983 */ /* 0x000ea20000100800 */
[----:B------:R-:W-:Y:S01]  /*28170*/  BSSY B2, `(.L_x_2058) ;  /* 0x0000005000027945 */ /* 0x000fe20003800000 */
[----:B--2---:R-:W-:Y:S01]  /*28180*/  IMAD R3, R4, 0x8, R2 ;  /* 0x0000000804037824 */ /* 0x004fe200078e0202 */
[----:B------:R-:W-:-:S04]  /*28190*/  SHF.L.U32 R2, R5, 0x1f, RZ ;  /* 0x0000001f05027819 */ /* 0x000fc800000006ff */
[----:B------:R-:W1:Y:S02]  /*281a0*/  SYNCS.PHASECHK.TRANS64.TRYWAIT P0, [R3+URZ+0x2a840], R2 ;  /* 0x02a84002030075a7 */ /* 0x000e64000800017f */
[----:B-1----:R-:W-:Y:S05]  /*281b0*/  @!P0 BRA `(.L_x_2059) ;  /* 0x0000004400c88947 */ /* 0x002fea0003800000 */
.L_x_2192:
[----:B------:R-:W-:Y:S05]  /*281c0*/  BSYNC B2 ;  /* 0x0000000000027941 */ /* 0x000fea0003800000 */
.L_x_2058:
[----:B------:R-:W2:Y:S01]  /*281d0*/  S2R R7, SR_TID.X ;  /* 0x0000000000077919 */ /* 0x000ea20000002100 */
[----:B------:R-:W-:Y:S01]  /*281e0*/  BSSY B2, `(.L_x_2060) ;  /* 0x000000a000027945 */ /* 0x000fe20003800000 */
[----:B--2---:R-:W-:-:S04]  /*281f0*/  LOP3.LUT R7, R7, 0x7f, RZ, 0xc0, !PT ;  /* 0x0000007f07077812 */ /* 0x004fc800078ec0ff */
[----:B------:R-:W-:-:S13]  /*28200*/  ISETP.NE.AND P0, PT, R7, RZ, PT ;  /* 0x000000ff0700720c */ /* 0x000fda0003f05270 */
[----:B------:R-:W-:Y:S05]  /*28210*/  @P0 BRA `(.L_x_2061) ;  /* 0x0000000000180947 */ /* 0x000fea0003800000 */
[----:B------:R-:W2:Y:S01]  /*28220*/  LDL R7, [R1+0x4] ;  /* 0x0000040001077983 */ /* 0x000ea20000100800 */
[----:B-1----:R-:W-:-:S04]  /*28230*/  IMAD.MOV.U32 R2, RZ, RZ, 0x9000 ;  /* 0x00009000ff027424 */ /* 0x002fc800078e00ff */
[----:B------:R3:W-:Y:S01]  /*28240*/  SYNCS.ARRIVE.TRANS64 RZ, [R3+URZ+0x2a830], R2 ;  /* 0x02a8300203ff79a7 */ /* 0x0007e2000800003f */
[----:B--2---:R-:W-:-:S13]  /*28250*/  LOP3.LUT P1, RZ, R7, 0x1, RZ, 0xc0, !PT ;  /* 0x0000000107ff7812 */ /* 0x004fda000782c0ff */
[----:B---3--:R-:W-:Y:S05]  /*28260*/  @!P1 BRA `(.L_x_2061) ;  /* 0x0000000000049947 */ /* 0x008fea0003800000 */
[----:B------:R-:W-:Y:S01]  /*28270*/  BPT.TRAP 0x1 ;  /* 0x000000040000795c */ /* 0x000fe20000300000 */
.L_x_2061:
[----:B------:R-:W-:Y:S05]  /*28280*/  BSYNC B2 ;  /* 0x0000000000027941 */ /* 0x000fea0003800000 */
.L_x_2060:
        /* <DEDUP_REMOVED lines=12> */
[----:B0-----:R-:W-:-:S08]  /*28350*/  VIADD R8, R7, 0x18400 ;  /* 0x0001840007087836 */ /* 0x001fd00000000000 */
.L_x_2062:
        /* <DEDUP_REMOVED lines=16> */
.L_x_2063:
        /* <DEDUP_REMOVED lines=15> */
.L_x_2064:
        /* <DEDUP_REMOVED lines=18> */
.L_x_2193:
[----:B------:R-:W-:Y:S05]  /*28670*/  BSYNC B2 ;  /* 0x0000000000027941 */ /* 0x000fea0003800000 */
.L_x_2065:
        /* <DEDUP_REMOVED lines=10> */
.L_x_2067:
[----:B------:R-:W2:Y:S01]  /*28720*/  LDL R3, [R1+0x4] ;  /* 0x0000040001037983 */ /* 0x000ea20000100800 */
[----:B------:R-:W-:Y:S01]  /*28730*/  BSSY B2, `(.L_x_2068) ;  /* 0x0000004000027945 */ /* 0x000fe20003800000 */
[----:B--2---:R-:W-:-:S13]  /*28740*/  LOP3.LUT P0, RZ, R3, 0x8, RZ, 0xc0, !PT ;  /* 0x0000000803ff7812 */ /* 0x004fda000780c0ff */
[----:B------:R-:W-:Y:S05]  /*28750*/  @P0 BRA `(.L_x_2069) ;  /* 0x0000000000040947 */ /* 0x000fea0003800000 */
[----:B------:R-:W-:Y:S01]  /*28760*/  BPT.TRAP 0x1 ;  /* 0x000000040000795c */ /* 0x000fe20000300000 */
.L_x_2069:
[----:B------:R-:W-:Y:S05]  /*28770*/  BSYNC B2 ;  /* 0x0000000000027941 */ /* 0x000fea0003800000 */
.L_x_2068:
        /* <DEDUP_REMOVED lines=14> */
.L_x_2070:
        /* <DEDUP_REMOVED lines=15> */
.L_x_2071:
        /* <DEDUP_REMOVED lines=12> */
.L_x_2056:
[----:B------:R-:W-:Y:S05]  /*28a10*/  BSYNC B1 ;  /* 0x0000000000017941 */ /* 0x000fea0003800000 */
.L_x_2055:
[----:B------:R-:W2:Y:S01]  /*28a20*/  LDL R2, [R1+0x4] ;  /* 0x0000040001027983 */ /* 0x000ea20000100800 */
[----:B------:R-:W-:Y:S01]  /*28a30*/  VIADD R3, R4, 0x1 ;  /* 0x0000000104037836 */ /* 0x000fe20000000000 */
[----:B------:R-:W-:Y:S01]  /*28a40*/  BSSY B1, `(.L_x_2072) ;  /* 0x00000ac000017945 */ /* 0x000fe20003800000 */
[----:B0-----:R-:W-:-:S03]  /*28a50*/  VIADD R6, R0, 0xffffffff ;  /* 0xffffffff00067836 */ /* 0x001fc60000000000 */
        /* <DEDUP_REMOVED lines=13> */
[----:B------:R-:W2:Y:S01]  /*28b30*/  LDL R13, [R1+0x24] ;  /* 0x00002400010d7983 */ /* 0x000ea20000100800 */
[----:B------:R-:W1:Y:S01]  /*28b40*/  LDC R8, c[0x0][0x43c] ;  /* 0x00010f00ff087b82 */ /* 0x000e620000000800 */
[----:B------:R-:W-:Y:S02]  /*28b50*/  ULDC.64 UR6, c[0x0][0x428] ;  /* 0x00010a0000067ab9 */ /* 0x000fe40000000a00 */
[----:B------:R-:W3:Y:S01]  /*28b60*/  LDL R12, [R1+0x14] ;  /* 0x00001400010c7983 */ /* 0x000ee20000100800 */
[----:B------:R-:W-:Y:S01]  /*28b70*/  ULDC.64 UR8, c[0x0][0x208] ;  /* 0x0000820000087ab9 */ /* 0x000fe20000000a00 */
[----:B-1----:R-:W-:-:S13]  /*28b80*/  ISETP.NE.AND P0, PT, R8, 0x1, PT ;  /* 0x000000010800780c */ /* 0x002fda0003f05270 */
[----:B------:R-:W1:Y:S02]  /*28b90*/  @P0 LDC.64 R2, c[0x0][0x440] ;  /* 0x00011000ff020b82 */ /* 0x000e640000000a00 */
[----:B-1----:R-:W-:-:S04]  /*28ba0*/  @P0 IMAD.HI.U32 R7, R6, R2, RZ ;  /* 0x0000000206070227 */ /* 0x002fc800078e00ff */
        /* <DEDUP_REMOVED lines=12> */
.L_x_2074:
[----:B------:R-:W2:Y:S01]  /*28c70*/  LDL R2, [R1] ;  /* 0x0000000001027983 */ /* 0x000ea20000100800 */
[----:B------:R-:W-:Y:S01]  /*28c80*/  BSSY B2, `(.L_x_2075) ;  /* 0x0000005000027945 */ /* 0x000fe20003800000 */
[----:B--2---:R-:W-:Y:S01]  /*28c90*/  IMAD R3, R11, 0x8, R2 ;  /* 0x000000080b037824 */ /* 0x004fe200078e0202 */
[----:B------:R-:W-:-:S04]  /*28ca0*/  SHF.L.U32 R2, R10, 0x1f, RZ ;  /* 0x0000001f0a027819 */ /* 0x000fc800000006ff */
[----:B------:R-:W2:Y:S02]  /*28cb0*/  SYNCS.PHASECHK.TRANS64.TRYWAIT P0, [R3+URZ+0x2a840], R2 ;  /* 0x02a84002030075a7 */ /* 0x000ea4000800017f */
[----:B--2---:R-:W-:Y:S05]  /*28cc0*/  @!P0 BRA `(.L_x_2076) ;  /* 0x0000003c002c8947 */ /* 0x004fea0003800000 */
.L_x_2194:
[----:B------:R-:W-:Y:S05]  /*28cd0*/  BSYNC B2 ;  /* 0x0000000000027941 */ /* 0x000fea0003800000 */
.L_x_2075:
[----:B-1----:R-:W1:Y:S01]  /*28ce0*/  S2R R8, SR_TID.X ;  /* 0x0000000000087919 */ /* 0x002e620000002100 */
[----:B------:R-:W-:Y:S01]  /*28cf0*/  BSSY B2, `(.L_x_2077) ;  /* 0x000000a000027945 */ /* 0x000fe20003800000 */
[----:B-1----:R-:W-:-:S04]  /*28d00*/  LOP3.LUT R8, R8, 0x7f, RZ, 0xc0, !PT ;  /* 0x0000007f08087812 */ /* 0x002fc800078ec0ff */
[----:B------:R-:W-:-:S13]  /*28d10*/  ISETP.NE.AND P0, PT, R8, RZ, PT ;  /* 0x000000ff0800720c */ /* 0x000fda0003f05270 */
[----:B------:R-:W-:Y:S05]  /*28d20*/  @P0 BRA `(.L_x_2078) ;  /* 0x0000000000180947 */ /* 0x000fea0003800000 */
[----:B------:R-:W3:Y:S01]  /*28d30*/  LDL R8, [R1+0x4] ;  /* 0x0000040001087983 */ /* 0x000ee20000100800 */
[----:B--2---:R-:W-:-:S04]  /*28d40*/  IMAD.MOV.U32 R2, RZ, RZ, 0x9000 ;  /* 0x00009000ff027424 */ /* 0x004fc800078e00ff */
[----:B------:R1:W-:Y:S01]  /*28d50*/  SYNCS.ARRIVE.TRANS64 RZ, [R3+URZ+0x2a830], R2 ;  /* 0x02a8300203ff79a7 */ /* 0x0003e2000800003f */
[----:B---3--:R-:W-:-:S13]  /*28d60*/  LOP3.LUT P1, RZ, R8, 0x1, RZ, 0xc0, !PT ;  /* 0x0000000108ff7812 */ /* 0x008fda000782c0ff */
[----:B-1----:R-:W-:Y:S05]  /*28d70*/  @!P1 BRA `(.L_x_2078) ;  /* 0x0000000000049947 */ /* 0x002fea0003800000 */
[----:B------:R-:W-:Y:S01]  /*28d80*/  BPT.TRAP 0x1 ;  /* 0x000000040000795c */ /* 0x000fe20000300000 */
.L_x_2078:
[----:B------:R-:W-:Y:S05]  /*28d90*/  BSYNC B2 ;  /* 0x0000000000027941 */ /* 0x000fea0003800000 */
.L_x_2077:
[----:B0-----:R-:W3:Y:S04]  /*28da0*/  LDL R10, [R1] ;  /* 0x00000000010a7983 */ /* 0x001ee80000100800 */
        /* <DEDUP_REMOVED lines=13> */
.L_x_2079:
        /* <DEDUP_REMOVED lines=16> */
.L_x_2080:
        /* <DEDUP_REMOVED lines=15> */
.L_x_2081:
        /* <DEDUP_REMOVED lines=10> */
[----:B------:R-:W2:Y:S01]  /*29110*/  LDL R10, [R1] ;  /* 0x00000000010a7983 */ /* 0x000ea20000100800 */
[----:B------:R-:W-:Y:S01]  /*29120*/  SHF.L.U32 R5, R5, 0x1f, RZ ;  /* 0x0000001f05057819 */ /* 0x000fe200000006ff */
[----:B------:R-:W-:Y:S01]  /*29130*/  BSSY B2, `(.L_x_2082) ;  /* 0x0000004000027945 */ /* 0x000fe20003800000 */
[----:B--2---:R-:W-:-:S04]  /*29140*/  IMAD R2, R4, 0x8, R10 ;  /* 0x0000000804027824 */ /* 0x004fc800078e020a */
[----:B------:R-:W0:Y:S02]  /*29150*/  SYNCS.PHASECHK.TRANS64.TRYWAIT P0, [R2+URZ+0x2a860], R5 ;  /* 0x02a86005020075a7 */ /* 0x000e24000800017f */
[----:B0-----:R-:W-:Y:S05]  /*29160*/  @!P0 BRA `(.L_x_2083) ;  /* 0x0000003800188947 */ /* 0x001fea0003800000 */
.L_x_2195:
[----:B------:R-:W-:Y:S05]  /*29170*/  BSYNC B2 ;  /* 0x0000000000027941 */ /* 0x000fea0003800000 */
.L_x_2082:
[----:B------:R-:W1:Y:S01]  /*29180*/  S2R R3, SR_TID.X ;  /* 0x0000000000037919 */ /* 0x000e620000002100 */
[----:B------:R-:W-:-:S04]  /*29190*/  UPRMT UR4, UR37, 0x9910, URZ ;  /* 0x0000991025047896 */ /* 0x000fc8000800003f */
[----:B------:R-:W-:Y:S01]  /*291a0*/  UISETP.NE.AND UP0, UPT, UR4, 0x2, UPT ;  /* 0x000000020400788c */ /* 0x000fe2000bf05270 */
[----:B-1----:R-:W-:-:S04]  /*291b0*/  LOP3.LUT R3, R3, 0x7f, RZ, 0xc0, !PT ;  /* 0x0000007f03037812 */ /* 0x002fc800078ec0ff */
[----:B------:R-:W-:-:S13]  /*291c0*/  ISETP.NE.AND P0, PT, R3, RZ, PT ;  /* 0x000000ff0300720c */ /* 0x000fda0003f05270 */
[----:B------:R-:W-:-:S04]  /*291d0*/  @!P0 IMAD.MOV.U32 R3, RZ, RZ, 0x6000 ;  /* 0x00006000ff038424 */ /* 0x000fc800078e00ff */
[----:B------:R1:W-:Y:S01]  /*291e0*/  @!P0 SYNCS.ARRIVE.TRANS64 RZ, [R2+URZ+0x2a850], R3 ;  /* 0x02a8500302ff89a7 */ /* 0x0003e2000800003f */
[----:B------:R-:W-:-:S13]  /*291f0*/  PLOP3.LUT P0, PT, PT, PT, UP0, 0x80, 0x0 ;  /* 0x000000000000781c */ /* 0x000fda0003f0f008 */
[----:B-1----:R-:W-:Y:S05]  /*29200*/  @P0 BRA `(.L_x_2084) ;  /* 0x0000000000040947 */ /* 0x002fea0003800000 */
[----:B------:R-:W-:Y:S01]  /*29210*/  BPT.TRAP 0x1 ;  /* 0x000000040000795c */ /* 0x000fe20000300000 */
.L_x_2084:
[----:B------:R-:W2:Y:S01]  /*29220*/  LDL R3, [R1+0x4] ;  /* 0x0000040001037983 */ /* 0x000ea20000100800 */
[----:B------:R-:W-:Y:S01]  /*29230*/  BSSY B2, `(.L_x_2085) ;  /* 0x0000004000027945 */ /* 0x000fe20003800000 */
[----:B--2---:R-:W-:-:S13]  /*29240*/  LOP3.LUT P0, RZ, R3, 0x8, RZ, 0xc0, !PT ;  /* 0x0000000803ff7812 */ /* 0x004fda000780c0ff */
[----:B------:R-:W-:Y:S05]  /*29250*/  @P0 BRA `(.L_x_2086) ;  /* 0x0000000000040947 */ /* 0x000fea0003800000 */
[----:B------:R-:W-:Y:S01]  /*29260*/  BPT.TRAP 0x1 ;  /* 0x000000040000795c */ /* 0x000fe20000300000 */
.L_x_2086:
[----:B------:R-:W-:Y:S05]  /*29270*/  BSYNC B2 ;  /* 0x0000000000027941 */ /* 0x000fea0003800000 */
.L_x_2085:
[----:B------:R-:W2:Y:S04]  /*29280*/  LDL R8, [R1] ;  /* 0x0000000001087983 */ /* 0x000ea80000100800 */
        /* <DEDUP_REMOVED lines=12> */
.L_x_2087:
        /* <DEDUP_REMOVED lines=15> */
.L_x_2088:
        /* <DEDUP_REMOVED lines=12> */
.L_x_2073:
[----:B------:R-:W-:Y:S05]  /*29500*/  BSYNC B1 ;  /* 0x0000000000017941 */ /* 0x000fea0003800000 */
.L_x_2072:
[----:B------:R-:W2:Y:S01]  /*29510*/  LDL R2, [R1+0x30] ;  /* 0x0000300001027983 */ /* 0x000ea20000100800 */
[----:B------:R-:W-:Y:S01]  /*29520*/  VIADD R0, R0, 0xfffffffe ;  /* 0xfffffffe00007836 */ /* 0x000fe20000000000 */
[----:B--2---:R-:W-:-:S13]  /*29530*/  ISETP.GT.AND P0, PT, R6, R2, PT ;  /* 0x000000020600720c */ /* 0x004fda0003f04270 */
[----:B------:R-:W-:Y:S05]  /*29540*/  @P0 BRA `(.L_x_2089) ;  /* 0xffffffe800700947 */ /* 0x000fea000383ffff */
.L_x_2035:
[----:B------:R-:W-:Y:S05]  /*29550*/  BSYNC B0 ;  /* 0x0000000000007941 */ /* 0x000fea0003800000 */
.L_x_2034:
[----:B------:R-:W2:Y:S01]  /*29560*/  S2R R2, SR_TID.X ;  /* 0x0000000000027919 */ /* 0x000ea20000002100 */
[----:B------:R-:W-:Y:S01]  /*29570*/  BSSY B0, `(.L_x_2090) ;  /* 0x0000011000007945 */ /* 0x000fe20003800000 */
[----:B--2---:R-:W-:-:S04]  /*29580*/  LOP3.LUT R2, R2, 0x7f, RZ, 0xc0, !PT ;  /* 0x0000007f02027812 */ /* 0x004fc800078ec0ff */
[----:B------:R-:W-:-:S13]  /*29590*/  ISETP.NE.AND P0, PT, R2, RZ, PT ;  /* 0x000000ff0200720c */ /* 0x000fda0003f05270 */
[----:B------:R-:W-:Y:S05]  /*295a0*/  @P0 BRA `(.L_x_2091) ;  /* 0x0000000000340947 */ /* 0x000fea0003800000 */
[----:B------:R-:W2:Y:S01]  /*295b0*/  S2R R2, SR_LANEID ;  /* 0x0000000000027919 */ /* 0x000ea20000000000 */
[----:B------:R-:W-:Y:S01]  /*295c0*/  VOTEU.ANY UR4, UPT, PT ;  /* 0x0000000000047886 */ /* 0x000fe200038e0100 */
[----:B-1----:R-:W1:Y:S01]  /*295d0*/  LDC.64 R4, c[0x0][0xc60] ;  /* 0x00031800ff047b82 */ /* 0x002e620000000a00 */
[----:B------:R-:W2:Y:S01]  /*295e0*/  FLO.U32 R0, UR4 ;  /* 0x0000000400007d00 */ /* 0x000ea200080e0000 */
[----:B------:R-:W-:Y:S01]  /*295f0*/  ULDC.64 UR6, c[0x0][0x208] ;  /* 0x0000820000067ab9 */ /* 0x000fe20000000a00 */
[----:B--2---:R-:W-:-:S06]  /*29600*/  ISETP.EQ.U32.AND P0, PT, R0, R2, PT ;  /* 0x000000020000720c */ /* 0x004fcc0003f02070 */
[----:B------:R-:W1:Y:S07]  /*29610*/  POPC R2, UR4 ;  /* 0x0000000400027d09 */ /* 0x000e6e0008000000 */
[----:B-1----:R-:W2:Y:S04]  /*29620*/  @P0 ATOMG.E.ADD.STRONG.GPU PT, R2, desc[UR6][R4.64], R2 ;  /* 0x00000002040209a8 */ /* 0x002ea800081ee1c6 */
[----:B--2---:R1:W2:Y:S02]  /*29630*/  SHFL.IDX PT, R2, R2, R0, 0x1f ;  /* 0x00001f0002027589 */ /* 0x0042a400000e0000 */
[----:B-1----:R-:W1:Y:S02]  /*29640*/  S2R R0, SR_LTMASK ;  /* 0x0000000000007919 */ /* 0x002e640000003900 */
[----:B-1----:R-:W-:-:S06]  /*29650*/  LOP3.LUT R0, R0, UR4, RZ, 0xc0, !PT ;  /* 0x0000000400007c12 */ /* 0x002fcc000f8ec0ff */
[----:B------:R-:W2:Y:S02]  /*29660*/  POPC R0, R0 ;  /* 0x0000000000007309 */ /* 0x000ea40000000000 */
[----:B--2---:R-:W-:-:S07]  /*29670*/  IADD3 R16, R2, UR36, R0 ;  /* 0x0000002402107c10 */ /* 0x004fce000fffe000 */
.L_x_2091:
[----:B------:R-:W-:Y:S05]  /*29680*/  BSYNC B0 ;  /* 0x0000000000007941 */ /* 0x000fea0003800000 */
.L_x_2090:
[----:B------:R-:W2:Y:S01]  /*29690*/  LDL R0, [R1+0x4] ;  /* 0x0000040001007983 */ /* 0x000ea20000100800 */
[----:B------:R-:W-:Y:S01]  /*296a0*/  BSSY B0, `(.L_x_2092) ;  /* 0x0000043000007945 */ /* 0x000fe20003800000 */
[----:B--2---:R-:W-:-:S13]  /*296b0*/  LOP3.LUT P0, RZ, R0, 0x4, RZ, 0xc0, !PT ;  /* 0x0000000400ff7812 */ /* 0x004fda000780c0ff */
[----:B------:R-:W-:Y:S05]  /*296c0*/  @!P0 BRA `(.L_x_2093) ;  /* 0x0000000400008947 */ /* 0x000fea0003800000 */
[----:B------:R-:W2:Y:S04]  /*296d0*/  LDL R3, [R1] ;  /* 0x0000000001037983 */ /* 0x000ea80000100800 */
[----:B------:R-:W2:Y:S04]  /*296e0*/  LDL R0, [R1+0x8] ;  /* 0x0000080001007983 */ /* 0x000ea80000100800 */
[----:B------:R-:W3:Y:S01]  /*296f0*/  LDL R2, [R1+0x18] ;  /* 0x0000180001027983 */ /* 0x000ee20000100800 */
[----:B------:R-:W-:Y:S01]  /*29700*/  BSSY B1, `(.L_x_2094) ;  /* 0x0000005000017945 */ /* 0x000fe20003800000 */
[----:B--2---:R-:W-:Y:S01]  /*29710*/  IMAD R0, R0, 0x8, R3 ;  /* 0x0000000800007824 */ /* 0x004fe200078e0203 */
[----:B---3--:R-:W-:-:S04]  /*29720*/  SHF.L.U32 R2, R2, 0x1f, RZ ;  /* 0x0000001f02027819 */ /* 0x008fc800000006ff */
[----:B------:R-:W2:Y:S02]  /*29730*/  SYNCS.PHASECHK.TRANS64.TRYWAIT P0, [R0+URZ+0x2a860], R2 ;  /* 0x02a86002000075a7 */ /* 0x000ea4000800017f */
[----:B--2---:R-:W-:Y:S05]  /*29740*/  @!P0 BRA `(.L_x_2095) ;  /* 0x0000003000b48947 */ /* 0x004fea0003800000 */
.L_x_2196:
[----:B------:R-:W-:Y:S05]  /*29750*/  BSYNC B1 ;  /* 0x0000000000017941 */ /* 0x000fea0003800000 */
.L_x_2094:
        /* <DEDUP_REMOVED lines=10> */
.L_x_2096:
[----:B------:R-:W2:Y:S01]  /*29800*/  LDL R2, [R1+0x4] ;  /* 0x0000040001027983 */ /* 0x000ea20000100800 */
[----:B------:R-:W-:Y:S01]  /*29810*/  BSSY B1, `(.L_x_2097) ;  /* 0x0000004000017945 */ /* 0x000fe20003800000 */
[----:B--2---:R-:W-:-:S13]  /*29820*/  LOP3.LUT P0, RZ, R2, 0x8, RZ, 0xc0, !PT ;  /* 0x0000000802ff7812 */ /* 0x004fda000780c0ff */
[----:B------:R-:W-:Y:S05]  /*29830*/  @P0 BRA `(.L_x_2098) ;  /* 0x0000000000040947 */ /* 0x000fea0003800000 */
[----:B------:R-:W-:Y:S01]  /*29840*/  BPT.TRAP 0x1 ;  /* 0x000000040000795c */ /* 0x000fe20000300000 */
.L_x_2098:
[----:B------:R-:W-:Y:S05]  /*29850*/  BSYNC B1 ;  /* 0x0000000000017941 */ /* 0x000fea0003800000 */
.L_x_2097:
[----:B-1----:R-:W2:Y:S04]  /*29860*/  LDL.LU R5, [R1+0x1c] ;  /* 0x00001c0001057983 */ /* 0x002ea80000300800 */
[----:B------:R-:W2:Y:S04]  /*29870*/  LDL.LU R3, [R1+0x10] ;  /* 0x0000100001037983 */ /* 0x000ea80000300800 */
[----:B------:R-:W3:Y:S04]  /*29880*/  LDL R4, [R1] ;  /* 0x0000000001047983 */ /* 0x000ee80000100800 */
[----:B------:R-:W3:Y:S01]  /*29890*/  LDL R2, [R1+0x8] ;  /* 0x0000080001027983 */ /* 0x000ee20000100800 */
[----:B------:R-:W-:Y:S01]  /*298a0*/  UIADD3 UR4, UP0, UR38, 0x470, URZ ;  /* 0x0000047026047890 */ /* 0x000fe2000ff1e03f */
[----:B------:R-:W-:Y:S01]  /*298b0*/  PLOP3.LUT P0, PT, PT, PT, PT, 0x80, 0x0 ;  /* 0x000000000000781c */ /* 0x000fe20003f0f070 */
[----:B------:R-:W-:Y:S01]  /*298c0*/  VIADD R0, R0, 0x2a850 ;  /* 0x0002a85000007836 */ /* 0x000fe20000000000 */
[----:B------:R-:W-:Y:S01]  /*298d0*/  UMOV UR6, 0x0 ;  /* 0x0000000000067882 */ /* 0x000fe20000000000 */
[----:B------:R-:W-:Y:S01]  /*298e0*/  UIADD3.X UR5, URZ, UR39, URZ, UP0, !UPT ;  /* 0x000000273f057290 */ /* 0x000fe200087fe43f */
[----:B------:R-:W-:Y:S01]  /*298f0*/  UMOV UR7, 0x14f00000 ;  /* 0x14f0000000077882 */ /* 0x000fe20000000000 */
[----:B------:R-:W-:Y:S01]  /*29900*/  UMOV UR10, URZ ;  /* 0x0000003f000a7c82 */ /* 0x000fe20008000000 */
[----:B--2---:R-:W-:-:S02]  /*29910*/  IMAD R3, R3, 0x60, R5 ;  /* 0x0000006003037824 */ /* 0x004fc400078e0205 */
[----:B---3--:R-:W-:-:S04]  /*29920*/  IMAD R2, R2, 0x6000, R4 ;  /* 0x0000600002027824 */ /* 0x008fc800078e0204 */
[----:B------:R-:W-:-:S07]  /*29930*/  VIADD R4, R2, 0x400 ;  /* 0x0000040002047836 */ /* 0x000fce0000000000 */
.L_x_2099:
        /* <DEDUP_REMOVED lines=15> */
.L_x_2100:
        /* <DEDUP_REMOVED lines=10> */
.L_x_2093:
[----:B------:R-:W-:Y:S05]  /*29ad0*/  BSYNC B0 ;  /* 0x0000000000007941 */ /* 0x000fea0003800000 */
.L_x_2092:
[----:B-1----:R-:W2:Y:S04]  /*29ae0*/  LDL.LU R5, [R1+0x8] ;  /* 0x0000080001057983 */ /* 0x002ea80000300800 */
        /* <DEDUP_REMOVED lines=8> */
.L_x_2014:
[----:B------:R-:W-:Y:S05]  /*29b70*/  BSYNC B7 ;  /* 0x0000000000077941 */ /* 0x000fea0003800000 */
.L_x_2012:
[----:B------:R-:W2:Y:S02]  /*29b80*/  LDL R7, [R1+0x4] ;  /* 0x0000040001077983 */ /* 0x000ea40000100800 */
[----:B--2---:R-:W-:-:S13]  /*29b90*/  LOP3.LUT P0, RZ, R7, 0x10, RZ, 0xc0, !PT ;  /* 0x0000001007ff7812 */ /* 0x004fda000780c0ff */
[----:B------:R-:W-:Y:S05]  /*29ba0*/  @!P0 BRA `(.L_x_2101) ;  /* 0x0000000000288947 */ /* 0x000fea0003800000 */
[----:B------:R-:W-:Y:S05]  /*29bb0*/  WARPSYNC.ALL ;  /* 0x0000000000007948 */ /* 0x000fea0003800000 */
[----:B------:R-:W2:Y:S08]  /*29bc0*/  S2UR UR5, SR_CgaCtaId ;  /* 0x00000000000579c3 */ /* 0x000eb00000008800 */
[----:B------:R-:W-:Y:S06]  /*29bd0*/  BAR.SYNC.DEFER_BLOCKING 0x5, 0x180 ;  /* 0x0146000000007b1d */ /* 0x000fec0000010000 */
[----:B------:R-:W-:-:S02]  /*29be0*/  UMOV UR4, 0x400 ;  /* 0x0000040000047882 */ /* 0x000fc40000000000 */
[----:B--2---:R-:W-:-:S06]  /*29bf0*/  ULEA UR4, UR5, UR4, 0x18 ;  /* 0x0000000405047291 */ /* 0x004fcc000f8ec03f */
[----:B-1----:R-:W-:-:S05]  /*29c00*/  IMAD.U32 R0, RZ, RZ, UR4 ;  /* 0x00000004ff007e24 */ /* 0x002fca000f8e00ff */
[----:B------:R2:W3:Y:S04]  /*29c10*/  LDS.128 R16, [R0+0x2a8d0] ;  /* 0x02a8d00000107984 */ /* 0x0004e80000000c00 */
[----:B------:R2:W-:Y:S01]  /*29c20*/  STL [R1], R0 ;  /* 0x0000000001007387 */ /* 0x0005e20000100800 */
[----:B------:R-:W-:Y:S06]  /*29c30*/  BAR.ARV 0x4, 0x180 ;  /* 0x0106000000007b1d */ /* 0x000fec0000002000 */
[----:B------:R-:W-:Y:S05]  /*29c40*/  BRA `(.L_x_2102) ;  /* 0x0000000800e47947 */ /* 0x000fea0003800000 */
.L_x_2101:
[----:B------:R-:W2:Y:S01]  /*29c50*/  LDL R6, [R1+0x28] ;  /* 0x0000280001067983 */ /* 0x000ea20000100800 */
[----:B------:R-:W-:Y:S01]  /*29c60*/  UMOV UR4, 0xffffffff ;  /* 0xffffffff00047882 */ /* 0x000fe20000000000 */
[----:B--2---:R-:W-:Y:S02]  /*29c70*/  ISETP.NE.AND P5, PT, R6, 0x1f, PT ;  /* 0x0000001f0600780c */ /* 0x004fe40003fa5270 */
[----:B------:R-:W-:Y:S11]  /*29c80*/  BRA.DIV UR4, `(.L_x_2103) ;  /* 0x0000002e04787947 */ /* 0x000ff6000b800000 */
[----:B------:R-:W-:Y:S01]  /*29c90*/  IMAD.IADD R5, R19, 0x1, R6 ;  /* 0x0000000113057824 */ /* 0x000fe200078e0206 */
[----:B------:R-:W-:Y:S01]  /*29ca0*/  ULDC UR4, c[0x0][0xc3c] ;  /* 0x00030f0000047ab9 */ /* 0x000fe20000000800 */
[----:B------:R-:W-:Y:S01]  /*29cb0*/  ULDC.64 UR6, c[0x0][0x208] ;  /* 0x0000820000067ab9 */ /* 0x000fe20000000a00 */
[----:B------:R-:W-:Y:S02]  /*29cc0*/  LOP3.LUT P4, RZ, R7, 0x1, RZ, 0xc0, !PT ;  /* 0x0000000107ff7812 */ /* 0x000fe4000788c0ff */
[----:B------:R-:W-:-:S13]  /*29cd0*/  ISETP.GE.OR P0, PT, R5, UR4, !P5 ;  /* 0x0000000405007c0c */ /* 0x000fda000ef06670 */
[----:B------:R-:W2:Y:S02]  /*29ce0*/  @!P0 LDC.64 R2, c[0x0][0xc80] ;  /* 0x00032000ff028b82 */ /* 0x000ea40000000a00 */
[----:B--2---:R-:W-:-:S06]  /*29cf0*/  @!P0 IMAD.WIDE R2, R5, 0x4, R2 ;  /* 0x0000000405028825 */ /* 0x004fcc00078e0202 */
[----:B------:R2:W3:Y:S01]  /*29d00*/  @!P0 LDG.E R2, desc[UR6][R2.64] ;  /* 0x0000000602028981 */ /* 0x0004e2000c1e1900 */
[C---:B------:R-:W-:Y:S02]  /*29d10*/  ISETP.GE.U32.AND P1, PT, R6.reuse, 0x4, PT ;  /* 0x000000040600780c */ /* 0x040fe40003f26070 */
[C---:B------:R-:W-:Y:S02]  /*29d20*/  ISETP.GE.U32.AND P2, PT, R6.reuse, 0x8, PT ;  /* 0x000000080600780c */ /* 0x040fe40003f46070 */
[C---:B------:R-:W-:Y:S01]  /*29d30*/  ISETP.GE.U32.AND P3, PT, R6.reuse, 0x10, PT ;  /* 0x000000100600780c */ /* 0x040fe20003f66070 */
[----:B--2---:R-:W-:Y:S02]  /*29d40*/  IMAD.MOV.U32 R3, RZ, RZ, RZ ;  /* 0x000000ffff037224 */ /* 0x004fe400078e00ff */
[----:B---3--:R-:W-:Y:S01]  /*29d50*/  @!P0 IMAD.MOV.U32 R3, RZ, RZ, R2 ;  /* 0x000000ffff038224 */ /* 0x008fe200078e0002 */
[----:B------:R-:W-:-:S04]  /*29d60*/  ISETP.GE.U32.AND P0, PT, R6, 0x2, PT ;  /* 0x000000020600780c */ /* 0x000fc80003f06070 */
[----:B------:R-:W1:Y:S02]  /*29d70*/  SHFL.UP PT, R2, R3, 0x1, RZ ;  /* 0x0420000003027989 */ /* 0x000e6400000e00ff */
[----:B-1----:R-:W-:-:S05]  /*29d80*/  SEL R0, R2, RZ, P4 ;  /* 0x000000ff02007207 */ /* 0x002fca0002000000 */
[----:B------:R-:W-:Y:S02]  /*29d90*/  IMAD.IADD R2, R3, 0x1, R0 ;  /* 0x0000000103027824 */ /* 0x000fe400078e0200 */
[----:B------:R-:W-:Y:S04]  /*29da0*/  SHFL.IDX PT, R0, R16, RZ, 0x1f ;  /* 0x00001fff10007589 */ /* 0x000fe800000e0000 */
        /* <DEDUP_REMOVED lines=11> */
[----:B------:R-:W-:Y:S02]  /*29e60*/  IMAD.IADD R2, R2, 0x1, R5 ;  /* 0x0000000102027824 */ /* 0x000fe400078e0205 */
[----:B------:R1:W2:Y:S04]  /*29e70*/  SHFL.IDX PT, R5, R16, 0x1, 0x1f ;  /* 0x00201f0010057f89 */ /* 0x0002a800000e0000 */
[----:B------:R1:W3:Y:S02]  /*29e80*/  SHFL.IDX PT, R16, R2, 0x1f, 0x1f ;  /* 0x03e01f0002107f89 */ /* 0x0002e400000e0000 */
.L_x_2206:
[----:B------:R-:W-:Y:S02]  /*29e90*/  ULDC UR4, c[0x0][0xc38] ;  /* 0x00030e0000047ab9 */ /* 0x000fe40000000800 */
[----:B------:R-:W-:-:S04]  /*29ea0*/  IMAD.U32 R4, RZ, RZ, UR4 ;  /* 0x00000004ff047e24 */ /* 0x000fc8000f8e00ff */
[----:B-1-3--:R-:W-:-:S04]  /*29eb0*/  IMAD R16, R16, R4, RZ ;  /* 0x0000000410107224 */ /* 0x00afc800078e02ff */
[----:B--2---:R-:W-:-:S05]  /*29ec0*/  IMAD.IADD R5, R5, 0x1, R16 ;  /* 0x0000000105057824 */ /* 0x004fca00078e0210 */
[----:B------:R-:W-:-:S13]  /*29ed0*/  ISETP.GT.AND P4, PT, R5, R0, PT ;  /* 0x000000000500720c */ /* 0x000fda0003f84270 */
[----:B------:R-:W-:Y:S05]  /*29ee0*/  @P4 BRA `(.L_x_2104) ;  /* 0x0000000000a44947 */ /* 0x000fea0003800000 */
.L_x_2109:
[----:B-1----:R-:W1:Y:S01]  /*29ef0*/  LDC R3, c[0x0][0xc3c] ;  /* 0x00030f00ff037b82 */ /* 0x002e620000000800 */
[----:B------:R-:W-:-:S05]  /*29f00*/  VIADD R19, R19, 0x1f ;  /* 0x0000001f13137836 */ /* 0x000fca0000000000 */
[----:B-1----:R-:W-:-:S13]  /*29f10*/  ISETP.GE.AND P4, PT, R19, R3, PT ;  /* 0x000000031300720c */ /* 0x002fda0003f86270 */
[----:B------:R-:W-:Y:S05]  /*29f20*/  @P4 BRA `(.L_x_2105) ;  /* 0x0000000400e44947 */ /* 0x000fea0003800000 */
[----:B------:R-:W2:Y:S01]  /*29f30*/  LDL R2, [R1+0x28] ;  /* 0x0000280001027983 */ /* 0x000ea20000100800 */
[----:B------:R-:W-:Y:S01]  /*29f40*/  BSSY B0, `(.L_x_2106) ;  /* 0x0000009000007945 */ /* 0x000fe20003800000 */
[----:B--2---:R-:W-:-:S05]  /*29f50*/  IMAD.IADD R4, R19, 0x1, R2 ;  /* 0x0000000113047824 */ /* 0x004fca00078e0202 */
[----:B------:R-:W-:Y:S01]  /*29f60*/  ISETP.GE.OR P4, PT, R4, R3, !P5 ;  /* 0x000000030400720c */ /* 0x000fe20006f86670 */
[----:B------:R-:W-:-:S12]  /*29f70*/  IMAD.MOV.U32 R3, RZ, RZ, RZ ;  /* 0x000000ffff037224 */ /* 0x000fd800078e00ff */
[----:B------:R-:W-:Y:S05]  /*29f80*/  @P4 BRA `(.L_x_2107) ;  /* 0x0000000000104947 */ /* 0x000fea0003800000 */
[----:B------:R-:W1:Y:S01]  /*29f90*/  LDC.64 R2, c[0x0][0xc80] ;  /* 0x00032000ff027b82 */ /* 0x000e620000000a00 */
[----:B------:R-:W-:Y:S01]  /*29fa0*/  ULDC.64 UR4, c[0x0][0x208] ;  /* 0x0000820000047ab9 */ /* 0x000fe20000000a00 */
[----:B-1----:R-:W-:-:S06]  /*29fb0*/  IMAD.WIDE R2, R4, 0x4, R2 ;  /* 0x0000000404027825 */ /* 0x002fcc00078e0202 */
[----:B------:R1:W5:Y:S02]  /*29fc0*/  LDG.E R3, desc[UR4][R2.64] ;  /* 0x0000000402037981 */ /* 0x000364000c1e1900 */
.L_x_2107:
[----:B------:R-:W-:Y:S05]  /*29fd0*/  BSYNC B0 ;  /* 0x0000000000007941 */ /* 0x000fea0003800000 */
.L_x_2106:
[----:B------:R-:W-:-:S03]  /*29fe0*/  UMOV UR4, 0xffffffff ;  /* 0xffffffff00047882 */ /* 0x000fc60000000000 */
[----:B------:R-:W-:Y:S05]  /*29ff0*/  BRA.DIV UR4, `(.L_x_2108) ;  /* 0x0000002e04dc7947 */ /* 0x000fea000b800000 */
[----:B------:R-:W2:Y:S04]  /*2a000*/  LDL R4, [R1+0x4] ;  /* 0x0000040001047983 */ /* 0x000ea80000100800 */
[----:B-----5:R-:W1:Y:S01]  /*2a010*/  SHFL.UP PT, R14, R3, 0x1, RZ ;  /* 0x04200000030e7989 */ /* 0x020e6200000e00ff */
[----:B--2---:R-:W-:-:S04]  /*2a020*/  LOP3.LUT P4, RZ, R4, 0x1, RZ, 0xc0, !PT ;  /* 0x0000000104ff7812 */ /* 0x004fc8000788c0ff */
        /* <DEDUP_REMOVED lines=14> */
[----:B------:R1:W2:Y:S02]  /*2a110*/  SHFL.IDX PT, R16, R2, 0x1f, 0x1f ;  /* 0x03e01f0002107f89 */ /* 0x0002a400000e0000 */
.L_x_2214:
[----:B------:R-:W-:Y:S02]  /*2a120*/  ULDC UR4, c[0x0][0xc38] ;  /* 0x00030e0000047ab9 */ /* 0x000fe40000000800 */
[----:B------:R-:W-:-:S04]  /*2a130*/  IMAD.U32 R4, RZ, RZ, UR4 ;  /* 0x00000004ff047e24 */ /* 0x000fc8000f8e00ff */
[----:B--2---:R-:W-:-:S04]  /*2a140*/  IMAD R16, R16, R4, RZ ;  /* 0x0000000410107224 */ /* 0x004fc800078e02ff */
[----:B------:R-:W-:-:S05]  /*2a150*/  IMAD.IADD R5, R16, 0x1, R5 ;  /* 0x0000000110057824 */ /* 0x000fca00078e0205 */
[----:B------:R-:W-:-:S13]  /*2a160*/  ISETP.GT.AND P4, PT, R5, R0, PT ;  /* 0x000000000500720c */ /* 0x000fda0003f84270 */
[----:B------:R-:W-:Y:S05]  /*2a170*/  @!P4 BRA `(.L_x_2109) ;  /* 0xfffffffc005cc947 */ /* 0x000fea000383ffff */
.L_x_2104:
        /* <DEDUP_REMOVED lines=8> */
.L_x_2218:
[----:B------:R-:W-:Y:S01]  /*2a200*/  ISETP.NE.AND P0, PT, R5, RZ, PT ;  /* 0x000000ff0500720c */ /* 0x000fe20003f05270 */
[----:B------:R-:W-:-:S12]  /*2a210*/  IMAD.MOV.U32 R5, RZ, RZ, RZ ;  /* 0x000000ffff057224 */ /* 0x000fd800078e00ff */
[----:B------:R-:W-:Y:S05]  /*2a220*/  @!P0 BRA `(.L_x_2111) ;  /* 0x0000000000148947 */ /* 0x000fea0003800000 */
[----:B------:R-:W-:Y:S01]  /*2a230*/  UMOV UR4, 0xffffffff ;  /* 0xffffffff00047882 */ /* 0x000fe20000000000 */
[----:B------:R-:W-:Y:S02]  /*2a240*/  VIADD R12, R6, 0xffffffff ;  /* 0xffffffff060c7836 */ /* 0x000fe40000000000 */
[----:B------:R-:W-:Y:S05]  /*2a250*/  BRA.DIV UR4, `(.L_x_2112) ;  /* 0x0000003204687947 */ /* 0x000fea000b800000 */
[----:B-1----:R1:W0:Y:S02]  /*2a260*/  SHFL.IDX PT, R2, R2, R12, 0x1f ;  /* 0x00001f0c02027589 */ /* 0x00222400000e0000 */
.L_x_2221:
[----:B0-----:R-:W-:-:S07]  /*2a270*/  IMAD.MOV.U32 R5, RZ, RZ, R2 ;  /* 0x000000ffff057224 */ /* 0x001fce00078e0002 */
.L_x_2111:
[----:B-12---:R-:W1:Y:S01]  /*2a280*/  LDC.64 R2, c[0x0][0xc90] ;  /* 0x00032400ff027b82 */ /* 0x006e620000000a00 */
[----:B------:R-:W-:Y:S01]  /*2a290*/  IMAD.IADD R19, R6, 0x1, R19 ;  /* 0x0000000106137824 */ /* 0x000fe200078e0213 */
[----:B------:R-:W-:-:S03]  /*2a2a0*/  ULDC.64 UR4, c[0x0][0x208] ;  /* 0x0000820000047ab9 */ /* 0x000fc60000000a00 */
[----:B-1----:R-:W-:-:S05]  /*2a2b0*/  IMAD.WIDE R2, R19, 0x4, R2 ;  /* 0x0000000413027825 */ /* 0x002fca00078e0202 */
[----:B------:R-:W3:Y:S01]  /*2a2c0*/  LDG.E R7, desc[UR4][R2.64] ;  /* 0x0000000402077981 */ /* 0x000ee2000c1e1900 */
[----:B------:R-:W-:-:S04]  /*2a2d0*/  IMAD R16, R5, R4, R16 ;  /* 0x0000000405107224 */ /* 0x000fc800078e0210 */
[----:B------:R-:W-:Y:S02]  /*2a2e0*/  IMAD.IADD R0, R0, 0x1, -R16 ;  /* 0x0000000100007824 */ /* 0x000fe400078e0a10 */
[----:B---3--:R-:W-:-:S05]  /*2a2f0*/  IMAD R6, R17, R7, RZ ;  /* 0x0000000711067224 */ /* 0x008fca00078e02ff */
[----:B-----5:R-:W-:-:S04]  /*2a300*/  IABS R8, R6 ;  /* 0x0000000600087213 */ /* 0x020fc80000000000 */
[----:B------:R-:W1:Y:S08]  /*2a310*/  I2F.RP R2, R8 ;  /* 0x0000000800027306 */ /* 0x000e700000209400 */
[----:B-1----:R-:W1:Y:S02]  /*2a320*/  MUFU.RCP R2, R2 ;  /* 0x0000000200027308 */ /* 0x002e640000001000 */
[----:B-1----:R-:W-:-:S06]  /*2a330*/  VIADD R2, R2, 0xffffffe ;  /* 0x0ffffffe02027836 */ /* 0x002fcc0000000000 */
[----:B------:R-:W1:Y:S02]  /*2a340*/  F2I.FTZ.U32.TRUNC.NTZ R3, R2 ;  /* 0x0000000200037305 */ /* 0x000e64000021f000 */
[----:B-1----:R-:W-:-:S04]  /*2a350*/  IMAD.MOV R2, RZ, RZ, -R3 ;  /* 0x000000ffff027224 */ /* 0x002fc800078e0a03 */
        /* <DEDUP_REMOVED lines=23> */
[----:B------:R-:W-:-:S04]  /*2a4d0*/  VIADDMNMX R4, R3, R4, R7, PT ;  /* 0x0000000403047246 */ /* 0x000fc80003800107 */
[----:B------:R-:W-:-:S04]  /*2a4e0*/  IABS R7, R4 ;  /* 0x0000000400077213 */ /* 0x000fc80000000000 */
        /* <DEDUP_REMOVED lines=18> */
[C---:B------:R-:W-:Y:S01]  /*2a610*/  LOP3.LUT R3, R0.reuse, R4, RZ, 0x3c, !PT ;  /* 0x0000000400037212 */ /* 0x040fe200078e3cff */
[----:B------:R-:W-:-:S03]  /*2a620*/  IMAD.IADD R0, R0, 0x1, R5 ;  /* 0x0000000100007824 */ /* 0x000fc600078e0205 */
        /* <DEDUP_REMOVED lines=9> */
.L_x_2105:
[----:B------:R-:W-:Y:S01]  /*2a6c0*/  UMOV UR4, URZ ;  /* 0x0000003f00047c82 */ /* 0x000fe20008000000 */
[----:B------:R-:W-:Y:S01]  /*2a6d0*/  UMOV UR5, URZ ;  /* 0x0000003f00057c82 */ /* 0x000fe20008000000 */
[----:B------:R-:W-:Y:S01]  /*2a6e0*/  ULDC UR6, c[0x0][0xc3c] ;  /* 0x00030f0000067ab9 */ /* 0x000fe20000000800 */
[----:B------:R-:W-:Y:S02]  /*2a6f0*/  IMAD.MOV.U32 R16, RZ, RZ, R0 ;  /* 0x000000ffff107224 */ /* 0x000fe400078e0000 */
[----:B------:R-:W-:Y:S02]  /*2a700*/  IMAD.U32 R17, RZ, RZ, UR4 ;  /* 0x00000004ff117e24 */ /* 0x000fe4000f8e00ff */
[----:B------:R-:W-:Y:S02]  /*2a710*/  IMAD.U32 R18, RZ, RZ, UR5 ;  /* 0x00000005ff127e24 */ /* 0x000fe4000f8e00ff */
[----:B------:R-:W-:-:S07]  /*2a720*/  IMAD.U32 R19, RZ, RZ, UR6 ;  /* 0x00000006ff137e24 */ /* 0x000fce000f8e00ff */
.L_x_2113:
[----:B------:R-:W2:Y:S04]  /*2a730*/  LDL R0, [R1+0x28] ;  /* 0x0000280001007983 */ /* 0x000ea80000100800 */
[----:B------:R1:W3:Y:S01]  /*2a740*/  LDL R3, [R1] ;  /* 0x0000000001037983 */ /* 0x0002e20000100800 */
[----:B------:R-:W-:Y:S05]  /*2a750*/  WARPSYNC.ALL ;  /* 0x0000000000007948 */ /* 0x000fea0003800000 */
[----:B------:R-:W-:Y:S01]  /*2a760*/  BAR.SYNC.DEFER_BLOCKING 0x4, 0x180 ;  /* 0x0106000000007b1d */ /* 0x000fe20000010000 */
[----:B--2---:R-:W-:-:S13]  /*2a770*/  ISETP.NE.AND P0, PT, R0, RZ, PT ;  /* 0x000000ff0000720c */ /* 0x004fda0003f05270 */
[----:B------:R-:W3:Y:S01]  /*2a780*/  @!P0 S2R R0, SR_CgaCtaId ;  /* 0x0000000000008919 */ /* 0x000ee20000008800 */
[----:B------:R-:W-:-:S04]  /*2a790*/  @!P0 MOV R2, 0x400 ;  /* 0x0000040000028802 */ /* 0x000fc80000000f00 */
[----:B---3--:R-:W-:-:S05]  /*2a7a0*/  @!P0 LEA R3, R0, R2, 0x18 ;  /* 0x0000000200038211 */ /* 0x008fca00078ec0ff */
[----:B------:R1:W-:Y:S04]  /*2a7b0*/  @!P0 STS.128 [R3+0x2a8d0], R16 ;  /* 0x02a8d01003008388 */ /* 0x0003e80000000c00 */
[----:B------:R1:W-:Y:S01]  /*2a7c0*/  @!P0 STL [R1], R3 ;  /* 0x0000000301008387 */ /* 0x0003e20000100800 */
[----:B------:R-:W-:Y:S06]  /*2a7d0*/  BAR.ARV 0x5, 0x180 ;  /* 0x0146000000007b1d */ /* 0x000fec0000002000 */
.L_x_2102:
[----:B------:R-:W-:Y:S02]  /*2a7e0*/  ULDC UR4, c[0x0][0xc3c] ;  /* 0x00030f0000047ab9 */ /* 0x000fe40000000800 */
[----:B---3--:R-:W-:-:S13]  /*2a7f0*/  ISETP.GE.AND P0, PT, R19, UR4, PT ;  /* 0x0000000413007c0c */ /* 0x008fda000bf06270 */
[----:B------:R-:W-:Y:S05]  /*2a800*/  @!P0 BRA `(.L_x_2114) ;  /* 0xffffff8c00848947 */ /* 0x000fea000383ffff */
[----:B------:R-:W-:Y:S05]  /*2a810*/  BSYNC B8 ;  /* 0x0000000000087941 */ /* 0x000fea0003800000 */
.L_x_1954:
[----:B--2---:R-:W2:Y:S01]  /*2a820*/  LDL.LU R0, [R1+0x48] ;  /* 0x0000480001007983 */ /* 0x004ea20000300800 */
[----:B------:R-:W-:Y:S01]  /*2a830*/  BSSY B0, `(.L_x_2115) ;  /* 0x000000b000007945 */ /* 0x000fe20003800000 */
[----:B------:R-:W3:Y:S01]  /*2a840*/  S2R R5, SR_CgaCtaId ;  /* 0x0000000000057919 */ /* 0x000ee20000008800 */
[----:B--2---:R-:W-:-:S05]  /*2a850*/  VIADD R0, R0, 0x1 ;  /* 0x0000000100007836 */ /* 0x004fca0000000000 */
[----:B0-----:R-:W-:-:S04]  /*2a860*/  LEA.HI R2, R0, R0, RZ, 0x1 ;  /* 0x0000000000027211 */ /* 0x001fc800078f08ff */
[----:B-1----:R-:W-:-:S05]  /*2a870*/  LOP3.LUT R3, R2, 0xfffffffe, RZ, 0xc0, !PT ;  /* 0xfffffffe02037812 */ /* 0x002fca00078ec0ff */
[----:B------:R-:W-:Y:S01]  /*2a880*/  IMAD.IADD R3, R0, 0x1, -R3 ;  /* 0x0000000100037824 */ /* 0x000fe200078e0a03 */
[----:B------:R-:W-:-:S04]  /*2a890*/  MOV R0, 0x400 ;  /* 0x0000040000007802 */ /* 0x000fc80000000f00 */
[----:B---3--:R-:W-:Y:S02]  /*2a8a0*/  LEA R0, R5, R0, 0x18 ;  /* 0x0000000005007211 */ /* 0x008fe400078ec0ff */
[----:B------:R-:W-:-:S04]  /*2a8b0*/  SHF.L.U32 R3, R3, 0x1f, RZ ;  /* 0x0000001f03037819 */ /* 0x000fc800000006ff */
[----:B------:R-:W0:Y:S02]  /*2a8c0*/  SYNCS.PHASECHK.TRANS64.TRYWAIT P0, [R0+URZ+0x2a820], R3 ;  /* 0x02a82003000075a7 */ /* 0x000e24000800017f */
[----:B0-----:R-:W-:Y:S05]  /*2a8d0*/  @!P0 BRA `(.L_x_2116) ;  /* 0x0000002800f08947 */ /* 0x001fea0003800000 */
.L_x_2222:
[----:B------:R-:W-:Y:S05]  /*2a8e0*/  BSYNC B0 ;  /* 0x0000000000007941 */ /* 0x000fea0003800000 */
.L_x_2115:
[----:B------:R-:W-:-:S03]  /*2a8f0*/  UMOV UR4, 0xffffffff ;  /* 0xffffffff00047882 */ /* 0x000fc60000000000 */
[----:B------:R-:W-:Y:S05]  /*2a900*/  BRA.DIV UR4, `(.L_x_2117) ;  /* 0x0000002a04f87947 */ /* 0x000fea000b800000 */
[----:B------:R-:W1:Y:S02]  /*2a910*/  S2R R2, SR_TID.X ;  /* 0x0000000000027919 */ /* 0x000e640000002100 */
[----:B-1----:R-:W-:-:S04]  /*2a920*/  SHF.R.U32.HI R2, RZ, 0x5, R2 ;  /* 0x00000005ff027819 */ /* 0x002fc80000011602 */
[----:B------:R-:W-:-:S05]  /*2a930*/  LOP3.LUT R2, R2, 0x3, RZ, 0xc0, !PT ;  /* 0x0000000302027812 */ /* 0x000fca00078ec0ff */
[----:B------:R1:W2:Y:S02]  /*2a940*/  SHFL.IDX PT, R14, R2, RZ, 0x1f ;  /* 0x00001fff020e7589 */ /* 0x0002a400000e0000 */
.L_x_2225:
[----:B--2---:R-:W-:-:S13]  /*2a950*/  ISETP.NE.AND P0, PT, R14, RZ, PT ;  /* 0x000000ff0e00720c */ /* 0x004fda0003f05270 */
[----:B------:R-:W-:Y:S05]  /*2a960*/  @P0 BRA `(.L_x_1658) ;  /* 0x0000000000940947 */ /* 0x000fea0003800000 */
[----:B------:R-:W-:-:S03]  /*2a970*/  UMOV UR4, 0xffffffff ;  /* 0xffffffff00047882 */ /* 0x000fc60000000000 */
[----:B------:R-:W-:Y:S05]  /*2a980*/  BRA.DIV UR4, `(.L_x_2118) ;  /* 0x0000002e040c7947 */ /* 0x000fea000b800000 */
[----:B------:R-:W-:-:S13]  /*2a990*/  ELECT P6, URZ, PT ;  /* 0x00000000003f782f */ /* 0x000fda00038c0000 */
.L_x_2228:
[----:B------:R-:W-:Y:S05]  /*2a9a0*/  @!P6 BRA `(.L_x_1658) ;  /* 0x000000000084e947 */ /* 0x000fea0003800000 */
[----:B------:R-:W-:-:S06]  /*2a9b0*/  ULOP3.LUT UR4, UR60, 0x2, URZ, 0xfc, !UPT ;  /* 0x000000023c047892 */ /* 0x000fcc000f8efc3f */
[----:B-1----:R-:W-:-:S05]  /*2a9c0*/  IMAD.U32 R2, RZ, RZ, UR4 ;  /* 0x00000004ff027e24 */ /* 0x002fca000f8e00ff */
[----:B------:R-:W-:-:S13]  /*2a9d0*/  ISETP.NE.AND P2, PT, R2, 0x3, PT ;  /* 0x000000030200780c */ /* 0x000fda0003f45270 */
[----:B------:R-:W-:Y:S05]  /*2a9e0*/  @!P2 BRA `(.L_x_2119) ;  /* 0x000000000004a947 */ /* 0x000fea0003800000 */
[----:B------:R-:W-:Y:S01]  /*2a9f0*/  BPT.TRAP 0x1 ;  /* 0x000000040000795c */ /* 0x000fe20000300000 */
.L_x_2119:
        /* <DEDUP_REMOVED lines=14> */
.L_x_2229:
[----:B------:R-:W1:Y:S02]  /*2aae0*/  SYNCS.PHASECHK.TRANS64.TRYWAIT P0, [R7+URZ], R2 ;  /* 0x00000002070075a7 */ /* 0x000e64000800017f */
[----:B-1----:R-:W-:Y:S05]  /*2aaf0*/  @!P0 BRA `(.L_x_2121) ;  /* 0x0000002800e48947 */ /* 0x002fea0003800000 */
.L_x_2230:
[----:B------:R-:W-:Y:S05]  /*2ab00*/  @!P2 BRA `(.L_x_2122) ;  /* 0x000000000004a947 */ /* 0x000fea0003800000 */
[----:B------:R-:W-:Y:S01]  /*2ab10*/  BPT.TRAP 0x1 ;  /* 0x000000040000795c */ /* 0x000fe20000300000 */
.L_x_2122:
[----:B------:R-:W2:Y:S01]  /*2ab20*/  LDL.LU R4, [R1+0x8] ;  /* 0x0000080001047983 */ /* 0x000ea20000300800 */
[----:B------:R-:W-:-:S04]  /*2ab30*/  VIADD R0, R0, 0x2a860 ;  /* 0x0002a86000007836 */ /* 0x000fc80000000000 */
[----:B--2---:R-:W-:-:S04]  /*2ab40*/  IMAD R4, R4, 0x8, R0 ;  /* 0x0000000804047824 */ /* 0x004fc800078e0200 */
[----:B------:R-:W2:Y:S02]  /*2ab50*/  SYNCS.PHASECHK.TRANS64.TRYWAIT P0, [R4+URZ], R5 ;  /* 0x00000005040075a7 */ /* 0x000ea4000800017f */
[----:B--2---:R-:W-:Y:S05]  /*2ab60*/  @!P0 BRA `(.L_x_2123) ;  /* 0x0000002800dc8947 */ /* 0x004fea0003800000 */
.L_x_2231:
[----:B------:R-:W-:-:S07]  /*2ab70*/  IMAD R3, R3, 0x8, R0 ;  /* 0x0000000803037824 */ /* 0x000fce00078e0200 */
.L_x_2124:
[----:B---3--:R3:W0:Y:S02]  /*2ab80*/  SYNCS.PHASECHK.TRANS64.TRYWAIT P0, [R3+URZ], R2 ;  /* 0x00000002030075a7 */ /* 0x008624000800017f */
[----:B0-----:R-:W-:Y:S05]  /*2ab90*/  @!P0 NANOSLEEP.SYNCS 0x989680 ;  /* 0x009896800000895d */ /* 0x001fea0003900000 */
[----:B------:R-:W0:Y:S02]  /*2aba0*/  @!P0 SYNCS.PHASECHK.TRANS64 P0, [R3+URZ], R2 ;  /* 0x00000002030085a7 */ /* 0x000e24000800007f */
[----:B0-----:R-:W-:Y:S05]  /*2abb0*/  @!P0 BRA `(.L_x_2124) ;  /* 0xfffffffc00f08947 */ /* 0x001fea000383ffff */
.L_x_1658:
[----:B------:R-:W-:Y:S05]  /*2abc0*/  BSYNC B9 ;  /* 0x0000000000097941 */ /* 0x000fea0003800000 */
.L_x_1655:
[----:B------:R-:W-:Y:S05]  /*2abd0*/  EXIT ;  /* 0x000000000000794d */ /* 0x000fea0003800000 */
.L_x_1684:
[----:B-1----:R1:W2:Y:S02]  /*2abe0*/  SYNCS.PHASECHK.TRANS64.TRYWAIT P5, [R3+URZ+0x2a890], R0 ;  /* 0x02a89000030075a7 */ /* 0x0022a400080a017f */
[----:B--2---:R-:W-:Y:S05]  /*2abf0*/  @!P5 NANOSLEEP.SYNCS 0x989680 ;  /* 0x009896800000d95d */ /* 0x004fea0003900000 */
[----:B------:R-:W2:Y:S02]  /*2ac00*/  @!P5 SYNCS.PHASECHK.TRANS64 P5, [R3+URZ+0x2a890], R0 ;  /* 0x02a890000300d5a7 */ /* 0x000ea400080a007f */
[----:B--2---:R-:W-:Y:S05]  /*2ac10*/  @!P5 BRA `(.L_x_1684) ;  /* 0xfffffffc00f0d947 */ /* 0x004fea000383ffff */
[----:B------:R-:W-:Y:S05]  /*2ac20*/  BRA `(.L_x_2125) ;  /* 0xfffffd8c00d87947 */ /* 0x000fea000383ffff */
.L_x_1738:
[----:B-1----:R1:W3:Y:S02]  /*2ac30*/  SYNCS.PHASECHK.TRANS64.TRYWAIT P5, [R3+URZ+0x2a890], R0 ;  /* 0x02a89000030075a7 */ /* 0x0022e400080a017f */
[----:B---3--:R-:W-:Y:S05]  /*2ac40*/  @!P5 NANOSLEEP.SYNCS 0x989680 ;  /* 0x009896800000d95d */ /* 0x008fea0003900000 */
[----:B------:R-:W3:Y:S02]  /*2ac50*/  @!P5 SYNCS.PHASECHK.TRANS64 P5, [R3+URZ+0x2a890], R0 ;  /* 0x02a890000300d5a7 */ /* 0x000ee400080a007f */
[----:B---3--:R-:W-:Y:S05]  /*2ac60*/  @!P5 BRA `(.L_x_1738) ;  /* 0xfffffffc00f0d947 */ /* 0x008fea000383ffff */
[----:B------:R-:W-:Y:S05]  /*2ac70*/  BRA `(.L_x_2126) ;  /* 0xfffffdc4006c7947 */ /* 0x000fea000383ffff */
.L_x_1763:
[----:B-1----:R1:W2:Y:S02]  /*2ac80*/  SYNCS.PHASECHK.TRANS64.TRYWAIT P4, [R3+URZ+0x2a890], R0 ;  /* 0x02a89000030075a7 */ /* 0x0022a4000808017f */
[----:B--2---:R-:W-:Y:S05]  /*2ac90*/  @!P4 NANOSLEEP.SYNCS 0x989680 ;  /* 0x009896800000c95d */ /* 0x004fea0003900000 */
[----:B------:R-:W2:Y:S02]  /*2aca0*/  @!P4 SYNCS.PHASECHK.TRANS64 P4, [R3+URZ+0x2a890], R0 ;  /* 0x02a890000300c5a7 */ /* 0x000ea4000808007f */
[----:B--2---:R-:W-:Y:S05]  /*2acb0*/  @!P4 BRA `(.L_x_1763) ;  /* 0xfffffffc00f0c947 */ /* 0x004fea000383ffff */
[----:B------:R-:W-:Y:S05]  /*2acc0*/  BRA `(.L_x_2127) ;  /* 0xfffffdf8002c7947 */ /* 0x000fea000383ffff */
.L_x_1769:
[----:B0-----:R0:W2:Y:S02]  /*2acd0*/  SYNCS.PHASECHK.TRANS64.TRYWAIT P4, [R3+URZ+0x2a8b0], R0 ;  /* 0x02a8b000030075a7 */ /* 0x0010a4000808017f */
[----:B--2---:R-:W-:Y:S05]  /*2ace0*/  @!P4 NANOSLEEP.SYNCS 0x989680 ;  /* 0x009896800000c95d */ /* 0x004fea0003900000 */
[----:B------:R-:W2:Y:S02]  /*2acf0*/  @!P4 SYNCS.PHASECHK.TRANS64 P4, [R3+URZ+0x2a8b0], R0 ;  /* 0x02a8b0000300c5a7 */ /* 0x000ea4000808007f */
[----:B--2---:R-:W-:Y:S05]  /*2ad00*/  @!P4 BRA `(.L_x_1769) ;  /* 0xfffffffc00f0c947 */ /* 0x004fea000383ffff */
[----:B------:R-:W-:Y:S05]  /*2ad10*/  BRA `(.L_x_2128) ;  /* 0xfffffdfc00387947 */ /* 0x000fea000383ffff */
.L_x_1795:
        /* <DEDUP_REMOVED lines=8> */
.L_x_2130:
[----:B------:R-:W-:Y:S05]  /*2ada0*/  BSYNC B1 ;  /* 0x0000000000017941 */ /* 0x000fea0003800000 */
.L_x_2129:
        /* <DEDUP_REMOVED lines=8> */
.L_x_2131:
[----:B------:R-:W-:Y:S02]  /*2ae30*/  IMAD.MOV.U32 R13, RZ, RZ, R8 ;  /* 0x000000ffff0d7224 */ /* 0x000fe400078e0008 */
[----:B------:R-:W-:-:S07]  /*2ae40*/  IMAD.MOV.U32 R0, RZ, RZ, R14 ;  /* 0x000000ffff007224 */ /* 0x000fce00078e000e */
[----:B------:R-:W-:Y:S05]  /*2ae50*/  WARPSYNC.COLLECTIVE R15, `(.L_x_2132) ;  /* 0x000000000f087348 */ /* 0x000fea0003c00000 */
[----:B------:R0:W1:Y:S02]  /*2ae60*/  SHFL.IDX P6, R14, R13, R12, R11 ;  /* 0x0000000c0d0e7389 */ /* 0x00006400000c000b */
[----:B01----:R-:W-:Y:S01]  /*2ae70*/  ENDCOLLECTIVE ;  /* 0x000000000000791b */ /* 0x003fe20003800000 */
.L_x_2132:
[----:B------:R-:W-:Y:S02]  /*2ae80*/  IMAD.MOV.U32 R13, RZ, RZ, R4 ;  /* 0x000000ffff0d7224 */ /* 0x000fe400078e0004 */
[----:B------:R-:W-:-:S07]  /*2ae90*/  IMAD.MOV.U32 R5, RZ, RZ, R14 ;  /* 0x000000ffff057224 */ /* 0x000fce00078e000e */
[----:B------:R-:W-:Y:S05]  /*2aea0*/  WARPSYNC.COLLECTIVE R15, `(.L_x_2133) ;  /* 0x000000000f087348 */ /* 0x000fea0003c00000 */
[----:B------:R0:W1:Y:S02]  /*2aeb0*/  SHFL.IDX P6, R14, R13, R12, R11 ;  /* 0x0000000c0d0e7389 */ /* 0x00006400000c000b */
[----:B01----:R-:W-:Y:S01]  /*2aec0*/  ENDCOLLECTIVE ;  /* 0x000000000000791b */ /* 0x003fe20003800000 */
.L_x_2133:
[----:B------:R-:W-:Y:S05]  /*2aed0*/  BRA `(.L_x_2134) ;  /* 0xfffffe0c00747947 */ /* 0x000fea000383ffff */
.L_x_1798:
[----:B------:R-:W-:Y:S01]  /*2aee0*/  BSSY B1, `(.L_x_2135) ;  /* 0x0000008000017945 */ /* 0x000fe20003800000 */
[----:B------:R-:W-:Y:S02]  /*2aef0*/  IMAD.MOV.U32 R13, RZ, RZ, R7 ;  /* 0x000000ffff0d7224 */ /* 0x000fe400078e0007 */
[----:B------:R-:W-:Y:S02]  /*2af00*/  IMAD.MOV.U32 R12, RZ, RZ, 0x1 ;  /* 0x00000001ff0c7424 */ /* 0x000fe400078e00ff */
[----:B------:R-:W-:Y:S02]  /*2af10*/  IMAD.MOV.U32 R11, RZ, RZ, 0x1c1f ;  /* 0x00001c1fff0b7424 */ /* 0x000fe400078e00ff */
[----:B------:R-:W-:-:S07]  /*2af20*/  IMAD.MOV.U32 R15, RZ, RZ, -0x1 ;  /* 0xffffffffff0f7424 */ /* 0x000fce00078e00ff */
[----:B0---4-:R-:W-:Y:S05]  /*2af30*/  WARPSYNC.COLLECTIVE R15, `(.L_x_2136) ;  /* 0x000000000f087348 */ /* 0x011fea0003c00000 */
[----:B----4-:R1:W2:Y:S02]  /*2af40*/  SHFL.IDX P6, R14, R13, R12, R11 ;  /* 0x0000000c0d0e7389 */ /* 0x0102a400000c000b */
[----:B012---:R-:W-:Y:S01]  /*2af50*/  ENDCOLLECTIVE ;  /* 0x000000000000791b */ /* 0x007fe20003800000 */
.L_x_2136:
[----:B------:R-:W-:Y:S05]  /*2af60*/  BSYNC B1 ;  /* 0x0000000000017941 */ /* 0x000fea0003800000 */
.L_x_2135:
[----:B------:R-:W-:Y:S02]  /*2af70*/  IMAD.MOV.U32 R13, RZ, RZ, R6 ;  /* 0x000000ffff0d7224 */ /* 0x000fe400078e0006 */
[----:B------:R-:W-:Y:S02]  /*2af80*/  IMAD.MOV.U32 R12, RZ, RZ, 0x1 ;  /* 0x00000001ff0c7424 */ /* 0x000fe400078e00ff */
[----:B------:R-:W-:Y:S02]  /*2af90*/  IMAD.MOV.U32 R11, RZ, RZ, 0x1c1f ;  /* 0x00001c1fff0b7424 */ /* 0x000fe400078e00ff */
[----:B------:R-:W-:Y:S02]  /*2afa0*/  IMAD.MOV.U32 R15, RZ, RZ, -0x1 ;  /* 0xffffffffff0f7424 */ /* 0x000fe400078e00ff */
[----:B------:R-:W-:-:S07]  /*2afb0*/  IMAD.MOV.U32 R3, RZ, RZ, R14 ;  /* 0x000000ffff037224 */ /* 0x000fce00078e000e */
[----:B------:R-:W-:Y:S05]  /*2afc0*/  WARPSYNC.COLLECTIVE R15, `(.L_x_2137) ;  /* 0x000000000f087348 */ /* 0x000fea0003c00000 */
[----:B------:R0:W1:Y:S02]  /*2afd0*/  SHFL.IDX P6, R14, R13, R12, R11 ;  /* 0x0000000c0d0e7389 */ /* 0x00006400000c000b */
[----:B01----:R-:W-:Y:S01]  /*2afe0*/  ENDCOLLECTIVE ;  /* 0x000000000000791b */ /* 0x003fe20003800000 */
.L_x_2137:
[----:B------:R-:W-:Y:S02]  /*2aff0*/  IMAD.MOV.U32 R13, RZ, RZ, R8 ;  /* 0x000000ffff0d7224 */ /* 0x000fe400078e0008 */
[----:B------:R-:W-:-:S07]  /*2b000*/  IMAD.MOV.U32 R0, RZ, RZ, R14 ;  /* 0x000000ffff007224 */ /* 0x000fce00078e000e */
[----:B------:R-:W-:Y:S05]  /*2b010*/  WARPSYNC.COLLECTIVE R15, `(.L_x_2138) ;  /* 0x000000000f087348 */ /* 0x000fea0003c00000 */
[----:B------:R0:W1:Y:S02]  /*2b020*/  SHFL.IDX P6, R14, R13, R12, R11 ;  /* 0x0000000c0d0e7389 */ /* 0x00006400000c000b */
[----:B01----:R-:W-:Y:S01]  /*2b030*/  ENDCOLLECTIVE ;  /* 0x000000000000791b */ /* 0x003fe20003800000 */
.L_x_2138:
[----:B------:R-:W-:Y:S02]  /*2b040*/  IMAD.MOV.U32 R13, RZ, RZ, R4 ;  /* 0x000000ffff0d7224 */ /* 0x000fe400078e0004 */
[----:B------:R-:W-:-:S07]  /*2b050*/  IMAD.MOV.U32 R5, RZ, RZ, R14 ;  /* 0x000000ffff057224 */ /* 0x000fce00078e000e */
[----:B------:R-:W-:Y:S05]  /*2b060*/  WARPSYNC.COLLECTIVE R15, `(.L_x_2139) ;  /* 0x000000000f087348 */ /* 0x000fea0003c00000 */
[----:B------:R0:W1:Y:S02]  /*2b070*/  SHFL.IDX P6, R14, R13, R12, R11 ;  /* 0x0000000c0d0e7389 */ /* 0x00006400000c000b */
[----:B01----:R-:W-:Y:S01]  /*2b080*/  ENDCOLLECTIVE ;  /* 0x000000000000791b */ /* 0x003fe20003800000 */
.L_x_2139:
[----:B------:R-:W-:Y:S01]  /*2b090*/  IMAD.MOV.U32 R4, RZ, RZ, R14 ;  /* 0x000000ffff047224 */ /* 0x000fe200078e000e */
[----:B------:R-:W-:Y:S06]  /*2b0a0*/  BRA `(.L_x_2140) ;  /* 0xfffffe14002c7947 */ /* 0x000fec000383ffff */
.L_x_1802:
[----:B0-----:R0:W1:Y:S02]  /*2b0b0*/  SYNCS.PHASECHK.TRANS64.TRYWAIT P0, [R16+URZ+0x2a800], R5 ;  /* 0x02a80005100075a7 */ /* 0x001064000800017f */
[----:B-1----:R-:W-:Y:S05]  /*2b0c0*/  @!P0 NANOSLEEP.SYNCS 0x989680 ;  /* 0x009896800000895d */ /* 0x002fea0003900000 */
[----:B------:R-:W1:Y:S02]  /*2b0d0*/  @!P0 SYNCS.PHASECHK.TRANS64 P0, [R16+URZ+0x2a800], R5 ;  /* 0x02a80005100085a7 */ /* 0x000e64000800007f */
[----:B-1----:R-:W-:Y:S05]  /*2b0e0*/  @!P0 BRA `(.L_x_1802) ;  /* 0xfffffffc00f08947 */ /* 0x002fea000383ffff */
[----:B------:R-:W-:Y:S05]  /*2b0f0*/  BRA `(.L_x_2141) ;  /* 0xfffffe1c005c7947 */ /* 0x000fea000383ffff */
.L_x_1826:
        /* <DEDUP_REMOVED lines=8> */
.L_x_2143:
[----:B------:R-:W-:Y:S05]  /*2b180*/  BSYNC B1 ;  /* 0x0000000000017941 */ /* 0x000fea0003800000 */
.L_x_2142:
        /* <DEDUP_REMOVED lines=8> */
.L_x_2144:
[----:B------:R-:W-:Y:S02]  /*2b210*/  IMAD.MOV.U32 R21, RZ, RZ, R3 ;  /* 0x000000ffff157224 */ /* 0x000fe400078e0003 */
[----:B------:R-:W-:Y:S02]  /*2b220*/  IMAD.MOV.U32 R13, RZ, RZ, R7 ;  /* 0x000000ffff0d7224 */ /* 0x000fe400078e0007 */
[----:B------:R-:W-:-:S07]  /*2b230*/  IMAD.MOV.U32 R0, RZ, RZ, R14 ;  /* 0x000000ffff007224 */ /* 0x000fce00078e000e */
[----:B------:R-:W-:Y:S05]  /*2b240*/  WARPSYNC.COLLECTIVE R15, `(.L_x_2145) ;  /* 0x000000000f087348 */ /* 0x000fea0003c00000 */
[----:B------:R0:W1:Y:S02]  /*2b250*/  SHFL.IDX P6, R14, R13, R12, R11 ;  /* 0x0000000c0d0e7389 */ /* 0x00006400000c000b */
[----:B01----:R-:W-:Y:S01]  /*2b260*/  ENDCOLLECTIVE ;  /* 0x000000000000791b */ /* 0x003fe20003800000 */
.L_x_2145:
[----:B------:R-:W-:Y:S02]  /*2b270*/  IMAD.MOV.U32 R20, RZ, RZ, R0 ;  /* 0x000000ffff147224 */ /* 0x000fe400078e0000 */
[----:B------:R-:W-:Y:S02]  /*2b280*/  IMAD.MOV.U32 R13, RZ, RZ, R9 ;  /* 0x000000ffff0d7224 */ /* 0x000fe400078e0009 */
[----:B------:R-:W-:-:S07]  /*2b290*/  IMAD.MOV.U32 R5, RZ, RZ, R14 ;  /* 0x000000ffff057224 */ /* 0x000fce00078e000e */
[----:B------:R-:W-:Y:S05]  /*2b2a0*/  WARPSYNC.COLLECTIVE R15, `(.L_x_2146) ;  /* 0x000000000f087348 */ /* 0x000fea0003c00000 */
[----:B------:R0:W1:Y:S02]  /*2b2b0*/  SHFL.IDX P6, R14, R13, R12, R11 ;  /* 0x0000000c0d0e7389 */ /* 0x00006400000c000b */
[----:B01----:R-:W-:Y:S01]  /*2b2c0*/  ENDCOLLECTIVE ;  /* 0x000000000000791b */ /* 0x003fe20003800000 */
.L_x_2146:
[----:B------:R-:W-:Y:S05]  /*2b2d0*/  BRA `(.L_x_2147) ;  /* 0xfffffe4000f07947 */ /* 0x000fea000383ffff */
.L_x_1829:
[----:B------:R-:W-:Y:S01]  /*2b2e0*/  BSSY B1, `(.L_x_2148) ;  /* 0x0000008000017945 */ /* 0x000fe20003800000 */
[----:B------:R-:W-:Y:S02]  /*2b2f0*/  IMAD.MOV.U32 R13, RZ, RZ, R8 ;  /* 0x000000ffff0d7224 */ /* 0x000fe400078e0008 */
[----:B------:R-:W-:Y:S02]  /*2b300*/  IMAD.MOV.U32 R12, RZ, RZ, 0x1 ;  /* 0x00000001ff0c7424 */ /* 0x000fe400078e00ff */
[----:B------:R-:W-:Y:S02]  /*2b310*/  IMAD.MOV.U32 R11, RZ, RZ, 0x1c1f ;  /* 0x00001c1fff0b7424 */ /* 0x000fe400078e00ff */
[----:B------:R-:W-:-:S07]  /*2b320*/  IMAD.MOV.U32 R15, RZ, RZ, -0x1 ;  /* 0xffffffffff0f7424 */ /* 0x000fce00078e00ff */
[----:B------:R-:W-:Y:S05]  /*2b330*/  WARPSYNC.COLLECTIVE R15, `(.L_x_2149) ;  /* 0x000000000f087348 */ /* 0x000fea0003c00000 */
[----:B------:R0:W1:Y:S02]  /*2b340*/  SHFL.IDX P6, R14, R13, R12, R11 ;  /* 0x0000000c0d0e7389 */ /* 0x00006400000c000b */
[----:B01----:R-:W-:Y:S01]  /*2b350*/  ENDCOLLECTIVE ;  /* 0x000000000000791b */ /* 0x003fe20003800000 */
.L_x_2149:
[----:B------:R-:W-:Y:S05]  /*2b360*/  BSYNC B1 ;  /* 0x0000000000017941 */ /* 0x000fea0003800000 */
.L_x_2148:
        /* <DEDUP_REMOVED lines=8> */
.L_x_2150:
[----:B------:R-:W-:Y:S02]  /*2b3f0*/  IMAD.MOV.U32 R61, RZ, RZ, R3 ;  /* 0x000000ffff3d7224 */ /* 0x000fe400078e0003 */
[----:B------:R-:W-:Y:S02]  /*2b400*/  IMAD.MOV.U32 R13, RZ, RZ, R7 ;  /* 0x000000ffff0d7224 */ /* 0x000fe400078e0007 */
[----:B------:R-:W-:-:S07]  /*2b410*/  IMAD.MOV.U32 R0, RZ, RZ, R14 ;  /* 0x000000ffff007224 */ /* 0x000fce00078e000e */
[----:B------:R-:W-:Y:S05]  /*2b420*/  WARPSYNC.COLLECTIVE R15, `(.L_x_2151) ;  /* 0x000000000f087348 */ /* 0x000fea0003c00000 */
[----:B------:R0:W1:Y:S02]  /*2b430*/  SHFL.IDX P6, R14, R13, R12, R11 ;  /* 0x0000000c0d0e7389 */ /* 0x00006400000c000b */
[----:B01----:R-:W-:Y:S01]  /*2b440*/  ENDCOLLECTIVE ;  /* 0x000000000000791b */ /* 0x003fe20003800000 */
.L_x_2151:
[----:B------:R-:W-:Y:S02]  /*2b450*/  IMAD.MOV.U32 R60, RZ, RZ, R0 ;  /* 0x000000ffff3c7224 */ /* 0x000fe400078e0000 */
[----:B------:R-:W-:Y:S02]  /*2b460*/  IMAD.MOV.U32 R13, RZ, RZ, R9 ;  /* 0x000000ffff0d7224 */ /* 0x000fe400078e0009 */
[----:B------:R-:W-:-:S07]  /*2b470*/  IMAD.MOV.U32 R7, RZ, RZ, R14 ;  /* 0x000000ffff077224 */ /* 0x000fce00078e000e */
[----:B------:R-:W-:Y:S05]  /*2b480*/  WARPSYNC.COLLECTIVE R15, `(.L_x_2152) ;  /* 0x000000000f087348 */ /* 0x000fea0003c00000 */
[----:B------:R0:W1:Y:S02]  /*2b490*/  SHFL.IDX P6, R14, R13, R12, R11 ;  /* 0x0000000c0d0e7389 */ /* 0x00006400000c000b */
[----:B01----:R-:W-:Y:S01]  /*2b4a0*/  ENDCOLLECTIVE ;  /* 0x000000000000791b */ /* 0x003fe20003800000 */
.L_x_2152:
[----:B------:R-:W-:Y:S05]  /*2b4b0*/  BRA `(.L_x_2153) ;  /* 0xfffffe4800247947 */ /* 0x000fea000383ffff */
.L_x_1833:
[----:B0-----:R0:W1:Y:S02]  /*2b4c0*/  SYNCS.PHASECHK.TRANS64.TRYWAIT P0, [R16+URZ+0x2a800], R61 ;  /* 0x02a8003d100075a7 */ /* 0x001064000800017f */
[----:B-1----:R-:W-:Y:S05]  /*2b4d0*/  @!P0 NANOSLEEP.SYNCS 0x989680 ;  /* 0x009896800000895d */ /* 0x002fea0003900000 */
[----:B------:R-:W1:Y:S02]  /*2b4e0*/  @!P0 SYNCS.PHASECHK.TRANS64 P0, [R16+URZ+0x2a800], R61 ;  /* 0x02a8003d100085a7 */ /* 0x000e64000800007f */
[----:B-1----:R-:W-:Y:S05]  /*2b4f0*/  @!P0 BRA `(.L_x_1833) ;  /* 0xfffffffc00f08947 */ /* 0x002fea000383ffff */
[----:B------:R-:W-:Y:S05]  /*2b500*/  BRA `(.L_x_2154) ;  /* 0xfffffe4c00ac7947 */ /* 0x000fea000383ffff */
.L_x_1847:
[----:B-1----:R1:W3:Y:S02]  /*2b510*/  SYNCS.PHASECHK.TRANS64.TRYWAIT P2, [R21+URZ+0x2a830], R0 ;  /* 0x02a83000150075a7 */ /* 0x0022e4000804017f */
[----:B---3--:R-:W-:Y:S05]  /*2b520*/  @!P2 NANOSLEEP.SYNCS 0x989680 ;  /* 0x009896800000a95d */ /* 0x008fea0003900000 */
[----:B------:R-:W3:Y:S02]  /*2b530*/  @!P2 SYNCS.PHASECHK.TRANS64 P2, [R21+URZ+0x2a830], R0 ;  /* 0x02a830001500a5a7 */ /* 0x000ee4000804007f */
[----:B---3--:R-:W-:Y:S05]  /*2b540*/  @!P2 BRA `(.L_x_1847) ;  /* 0xfffffffc00f0a947 */ /* 0x008fea000383ffff */
[----:B------:R-:W-:Y:S05]  /*2b550*/  BRA `(.L_x_1846) ;  /* 0xfffffe7800147947 */ /* 0x000fea000383ffff */
.L_x_1867:
[----:B-1----:R1:W2:Y:S02]  /*2b560*/  SYNCS.PHASECHK.TRANS64.TRYWAIT P2, [R21+URZ+0x2a830], R12 ;  /* 0x02a8300c150075a7 */ /* 0x0022a4000804017f */
[----:B--2---:R-:W-:Y:S05]  /*2b570*/  @!P2 NANOSLEEP.SYNCS 0x989680 ;  /* 0x009896800000a95d */ /* 0x004fea0003900000 */
[----:B------:R-:W2:Y:S02]  /*2b580*/  @!P2 SYNCS.PHASECHK.TRANS64 P2, [R21+URZ+0x2a830], R12 ;  /* 0x02a8300c1500a5a7 */ /* 0x000ea4000804007f */
[----:B--2---:R-:W-:Y:S05]  /*2b590*/  @!P2 BRA `(.L_x_1867) ;  /* 0xfffffffc00f0a947 */ /* 0x004fea000383ffff */
[----:B------:R-:W-:Y:S05]  /*2b5a0*/  BRA `(.L_x_1866) ;  /* 0xfffffeac00647947 */ /* 0x000fea000383ffff */
.L_x_1872:
[----:B-1----:R1:W2:Y:S02]  /*2b5b0*/  SYNCS.PHASECHK.TRANS64.TRYWAIT P2, [R12+URZ+0x2a850], R11 ;  /* 0x02a8500b0c0075a7 */ /* 0x0022a4000804017f */
[----:B--2---:R-:W-:Y:S05]  /*2b5c0*/  @!P2 NANOSLEEP.SYNCS 0x989680 ;  /* 0x009896800000a95d */ /* 0x004fea0003900000 */
[----:B------:R-:W2:Y:S02]  /*2b5d0*/  @!P2 SYNCS.PHASECHK.TRANS64 P2, [R12+URZ+0x2a850], R11 ;  /* 0x02a8500b0c00a5a7 */ /* 0x000ea4000804007f */
[----:B--2---:R-:W-:Y:S05]  /*2b5e0*/  @!P2 BRA `(.L_x_1872) ;  /* 0xfffffffc00f0a947 */ /* 0x004fea000383ffff */
[----:B------:R-:W-:Y:S05]  /*2b5f0*/  BRA `(.L_x_1871) ;  /* 0xfffffeb800587947 */ /* 0x000fea000383ffff */
.L_x_1892:
[----:B-1----:R1:W2:Y:S02]  /*2b600*/  SYNCS.PHASECHK.TRANS64.TRYWAIT P2, [R5+URZ+0x2a830], R6 ;  /* 0x02a83006050075a7 */ /* 0x0022a4000804017f */
[----:B--2---:R-:W-:Y:S05]  /*2b610*/  @!P2 NANOSLEEP.SYNCS 0x989680 ;  /* 0x009896800000a95d */ /* 0x004fea0003900000 */
[----:B------:R-:W2:Y:S02]  /*2b620*/  @!P2 SYNCS.PHASECHK.TRANS64 P2, [R5+URZ+0x2a830], R6 ;  /* 0x02a830060500a5a7 */ /* 0x000ea4000804007f */
[----:B--2---:R-:W-:Y:S05]  /*2b630*/  @!P2 BRA `(.L_x_1892) ;  /* 0xfffffffc00f0a947 */ /* 0x004fea000383ffff */
[----:B------:R-:W-:Y:S05]  /*2b640*/  BRA `(.L_x_1891) ;  /* 0xfffffee400c87947 */ /* 0x000fea000383ffff */
.L_x_1897:
[----:B-1----:R1:W2:Y:S02]  /*2b650*/  SYNCS.PHASECHK.TRANS64.TRYWAIT P2, [R198+URZ+0x2a850], R5 ;  /* 0x02a85005c60075a7 */ /* 0x0022a4000804017f */
[----:B--2---:R-:W-:Y:S05]  /*2b660*/  @!P2 NANOSLEEP.SYNCS 0x989680 ;  /* 0x009896800000a95d */ /* 0x004fea0003900000 */
[----:B------:R-:W2:Y:S02]  /*2b670*/  @!P2 SYNCS.PHASECHK.TRANS64 P2, [R198+URZ+0x2a850], R5 ;  /* 0x02a85005c600a5a7 */ /* 0x000ea4000804007f */
[----:B--2---:R-:W-:Y:S05]  /*2b680*/  @!P2 BRA `(.L_x_1897) ;  /* 0xfffffffc00f0a947 */ /* 0x004fea000383ffff */
[----:B------:R-:W-:Y:S05]  /*2b690*/  BRA `(.L_x_1896) ;  /* 0xfffffef000a87947 */ /* 0x000fea000383ffff */
.L_x_1905:
[----:B-1----:R1:W2:Y:S02]  /*2b6a0*/  SYNCS.PHASECHK.TRANS64.TRYWAIT P2, [R6+URZ+0x2a830], R13 ;  /* 0x02a8300d060075a7 */ /* 0x0022a4000804017f */
[----:B--2---:R-:W-:Y:S05]  /*2b6b0*/  @!P2 NANOSLEEP.SYNCS 0x989680 ;  /* 0x009896800000a95d */ /* 0x004fea0003900000 */
[----:B------:R-:W2:Y:S02]  /*2b6c0*/  @!P2 SYNCS.PHASECHK.TRANS64 P2, [R6+URZ+0x2a830], R13 ;  /* 0x02a8300d0600a5a7 */ /* 0x000ea4000804007f */
[----:B--2---:R-:W-:Y:S05]  /*2b6d0*/  @!P2 BRA `(.L_x_1905) ;  /* 0xfffffffc00f0a947 */ /* 0x004fea000383ffff */
[----:B------:R-:W-:Y:S05]  /*2b6e0*/  BRA `(.L_x_1904) ;  /* 0xffffff0c00207947 */ /* 0x000fea000383ffff */
.L_x_1910:
[----:B-1----:R1:W2:Y:S02]  /*2b6f0*/  SYNCS.PHASECHK.TRANS64.TRYWAIT P2, [R12+URZ+0x2a850], R11 ;  /* 0x02a8500b0c0075a7 */ /* 0x0022a4000804017f */
[----:B--2---:R-:W-:Y:S05]  /*2b700*/  @!P2 NANOSLEEP.SYNCS 0x989680 ;  /* 0x009896800000a95d */ /* 0x004fea0003900000 */
[----:B------:R-:W2:Y:S02]  /*2b710*/  @!P2 SYNCS.PHASECHK.TRANS64 P2, [R12+URZ+0x2a850], R11 ;  /* 0x02a8500b0c00a5a7 */ /* 0x000ea4000804007f */
[----:B--2---:R-:W-:Y:S05]  /*2b720*/  @!P2 BRA `(.L_x_1910) ;  /* 0xfffffffc00f0a947 */ /* 0x004fea000383ffff */
[----:B------:R-:W-:Y:S05]  /*2b730*/  BRA `(.L_x_1909) ;  /* 0xffffff1800147947 */ /* 0x000fea000383ffff */
.L_x_1924:
[----:B-1----:R1:W2:Y:S02]  /*2b740*/  SYNCS.PHASECHK.TRANS64.TRYWAIT P0, [R11+URZ+0x2a850], R0 ;  /* 0x02a850000b0075a7 */ /* 0x0022a4000800017f */
[----:B--2---:R-:W-:Y:S05]  /*2b750*/  @!P0 NANOSLEEP.SYNCS 0x989680 ;  /* 0x009896800000895d */ /* 0x004fea0003900000 */
[----:B------:R-:W2:Y:S02]  /*2b760*/  @!P0 SYNCS.PHASECHK.TRANS64 P0, [R11+URZ+0x2a850], R0 ;  /* 0x02a850000b0085a7 */ /* 0x000ea4000800007f */
[----:B--2---:R-:W-:Y:S05]  /*2b770*/  @!P0 BRA `(.L_x_1924) ;  /* 0xfffffffc00f08947 */ /* 0x004fea000383ffff */
[----:B------:R-:W-:Y:S05]  /*2b780*/  BRA `(.L_x_1923) ;  /* 0xffffff4400b47947 */ /* 0x000fea000383ffff */
.L_x_1968:
[----:B------:R-:W1:Y:S01]  /*2b790*/  S2R R7, SR_TID.X ;  /* 0x0000000000077919 */ /* 0x000e620000002100 */
[----:B------:R-:W-:Y:S01]  /*2b7a0*/  BSSY B1, `(.L_x_2155) ;  /* 0x000000a000017945 */ /* 0x000fe20003800000 */
[----:B------:R-:W-:Y:S02]  /*2b7b0*/  IMAD.MOV.U32 R12, RZ, RZ, RZ ;  /* 0x000000ffff0c7224 */ /* 0x000fe400078e00ff */
[----:B0-----:R-:W-:Y:S02]  /*2b7c0*/  IMAD.MOV.U32 R11, RZ, RZ, 0x1f ;  /* 0x0000001fff0b7424 */ /* 0x001fe400078e00ff */
[----:B------:R-:W-:Y:S01]  /*2b7d0*/  IMAD.MOV.U32 R15, RZ, RZ, -0x1 ;  /* 0xffffffffff0f7424 */ /* 0x000fe200078e00ff */
[----:B-1----:R-:W-:-:S04]  /*2b7e0*/  SHF.R.U32.HI R7, RZ, 0x5, R7 ;  /* 0x00000005ff077819 */ /* 0x002fc80000011607 */
[----:B------:R-:W-:-:S05]  /*2b7f0*/  LOP3.LUT R7, R7, 0x3, RZ, 0xc0, !PT ;  /* 0x0000000307077812 */ /* 0x000fca00078ec0ff */
[----:B------:R-:W-:-:S07]  /*2b800*/  IMAD.MOV.U32 R13, RZ, RZ, R7 ;  /* 0x000000ffff0d7224 */ /* 0x000fce00078e0007 */
[----:B------:R-:W-:Y:S05]  /*2b810*/  WARPSYNC.COLLECTIVE R15, `(.L_x_2156) ;  /* 0x000000000f087348 */ /* 0x000fea0003c00000 */
[----:B------:R0:W1:Y:S02]  /*2b820*/  SHFL.IDX P6, R14, R13, R12, R11 ;  /* 0x0000000c0d0e7389 */ /* 0x00006400000c000b */
[----:B01----:R-:W-:Y:S01]  /*2b830*/  ENDCOLLECTIVE ;  /* 0x000000000000791b */ /* 0x003fe20003800000 */
.L_x_2156:
[----:B------:R-:W-:Y:S05]  /*2b840*/  BSYNC B1 ;  /* 0x0000000000017941 */ /* 0x000fea0003800000 */
.L_x_2155:
[----:B------:R-:W-:Y:S05]  /*2b850*/  BRA `(.L_x_2157) ;  /* 0xffffff88002c7947 */ /* 0x000fea000383ffff */
.L_x_1970:
[----:B------:R-:W-:Y:S01]  /*2b860*/  BSSY B1, `(.L_x_2158) ;  /* 0x0000006000017945 */ /* 0x000fe20003800000 */
[----:B------:R-:W-:-:S07]  /*2b870*/  IMAD.MOV.U32 R15, RZ, RZ, -0x1 ;  /* 0xffffffffff0f7424 */ /* 0x000fce00078e00ff */
[----:B01----:R-:W-:Y:S05]  /*2b880*/  WARPSYNC.COLLECTIVE R15, `(.L_x_2159) ;  /* 0x000000000f0c7348 */ /* 0x003fea0003c00000 */
[----:B------:R-:W-:Y:S02]  /*2b890*/  ELECT P6, UR62, PT ;  /* 0x00000000003e782f */ /* 0x000fe400038c0000 */
[----:B------:R-:W-:Y:S01]  /*2b8a0*/  MOV R14, UR62 ;  /* 0x0000003e000e7c02 */ /* 0x000fe20008000f00 */
[----:B01----:R-:W-:Y:S10]  /*2b8b0*/  ENDCOLLECTIVE ;  /* 0x000000000000791b */ /* 0x003ff40003800000 */
.L_x_2159:
[----:B------:R-:W-:Y:S05]  /*2b8c0*/  BSYNC B1 ;  /* 0x0000000000017941 */ /* 0x000fea0003800000 */
.L_x_2158:
[----:B------:R-:W-:Y:S01]  /*2b8d0*/  PLOP3.LUT P2, PT, P6, PT, PT, 0x80, 0x0 ;  /* 0x000000000000781c */ /* 0x000fe2000374f070 */
[----:B------:R-:W-:-:S12]  /*2b8e0*/  BRA `(.L_x_1969) ;  /* 0xffffff8800207947 */ /* 0x000fd8000383ffff */
.L_x_1972:
[----:B-1----:R-:W2:Y:S02]  /*2b8f0*/  LDL R6, [R1] ;  /* 0x0000000001067983 */ /* 0x002ea40000100800 */
[----:B--2---:R1:W2:Y:S02]  /*2b900*/  SYNCS.PHASECHK.TRANS64.TRYWAIT P0, [R6+URZ+0x2a820], R5 ;  /* 0x02a82005060075a7 */ /* 0x0042a4000800017f */
[----:B--2---:R-:W-:Y:S05]  /*2b910*/  @!P0 NANOSLEEP.SYNCS 0x989680 ;  /* 0x009896800000895d */ /* 0x004fea0003900000 */
[----:B------:R-:W2:Y:S02]  /*2b920*/  @!P0 SYNCS.PHASECHK.TRANS64 P0, [R6+URZ+0x2a820], R5 ;  /* 0x02a82005060085a7 */ /* 0x000ea4000800007f */
[----:B--2---:R-:W-:Y:S05]  /*2b930*/  @!P0 BRA `(.L_x_1972) ;  /* 0xfffffffc00ec8947 */ /* 0x004fea000383ffff */
[----:B------:R-:W-:Y:S05]  /*2b940*/  BRA `(.L_x_2160) ;  /* 0xffffff8800307947 */ /* 0x000fea000383ffff */
.L_x_1976:
[----:B-1----:R1:W2:Y:S02]  /*2b950*/  SYNCS.PHASECHK.TRANS64.TRYWAIT P0, [R7+URZ+0x2a8a0], R10 ;  /* 0x02a8a00a070075a7 */ /* 0x0022a4000800017f */
[----:B--2---:R-:W-:Y:S05]  /*2b960*/  @!P0 NANOSLEEP.SYNCS 0x989680 ;  /* 0x009896800000895d */ /* 0x004fea0003900000 */
[----:B------:R-:W2:Y:S02]  /*2b970*/  @!P0 SYNCS.PHASECHK.TRANS64 P0, [R7+URZ+0x2a8a0], R10 ;  /* 0x02a8a00a070085a7 */ /* 0x000ea4000800007f */
[----:B--2---:R-:W-:Y:S05]  /*2b980*/  @!P0 BRA `(.L_x_1976) ;  /* 0xfffffffc00f08947 */ /* 0x004fea000383ffff */
[----:B------:R-:W-:Y:S05]  /*2b990*/  BRA `(.L_x_2161) ;  /* 0xffffff8800547947 */ /* 0x000fea000383ffff */
.L_x_1983:
[----:B--2---:R2:W3:Y:S02]  /*2b9a0*/  SYNCS.PHASECHK.TRANS64.TRYWAIT P0, [R7+URZ+0x2a8c0], R10 ;  /* 0x02a8c00a070075a7 */ /* 0x0044e4000800017f */
[----:B---3--:R-:W-:Y:S05]  /*2b9b0*/  @!P0 NANOSLEEP.SYNCS 0x989680 ;  /* 0x009896800000895d */ /* 0x008fea0003900000 */
[----:B------:R-:W3:Y:S02]  /*2b9c0*/  @!P0 SYNCS.PHASECHK.TRANS64 P0, [R7+URZ+0x2a8c0], R10 ;  /* 0x02a8c00a070085a7 */ /* 0x000ee4000800007f */
[----:B---3--:R-:W-:Y:S05]  /*2b9d0*/  @!P0 BRA `(.L_x_1983) ;  /* 0xfffffffc00f08947 */ /* 0x008fea000383ffff */
[----:B------:R-:W-:Y:S05]  /*2b9e0*/  BRA `(.L_x_2162) ;  /* 0xffffff8c00507947 */ /* 0x000fea000383ffff */
.L_x_1991:
[----:B-1----:R1:W2:Y:S02]  /*2b9f0*/  SYNCS.PHASECHK.TRANS64.TRYWAIT P0, [R8+URZ+0x2a8a0], R7 ;  /* 0x02a8a007080075a7 */ /* 0x0022a4000800017f */
[----:B--2---:R-:W-:Y:S05]  /*2ba00*/  @!P0 NANOSLEEP.SYNCS 0x989680 ;  /* 0x009896800000895d */ /* 0x004fea0003900000 */
[----:B------:R-:W2:Y:S02]  /*2ba10*/  @!P0 SYNCS.PHASECHK.TRANS64 P0, [R8+URZ+0x2a8a0], R7 ;  /* 0x02a8a007080085a7 */ /* 0x000ea4000800007f */
[----:B--2---:R-:W-:Y:S05]  /*2ba20*/  @!P0 BRA `(.L_x_1991) ;  /* 0xfffffffc00f08947 */ /* 0x004fea000383ffff */
[----:B------:R-:W-:Y:S05]  /*2ba30*/  BRA `(.L_x_2163) ;  /* 0xffffff90006c7947 */ /* 0x000fea000383ffff */
.L_x_1998:
[----:B--2---:R2:W3:Y:S02]  /*2ba40*/  SYNCS.PHASECHK.TRANS64.TRYWAIT P0, [R8+URZ+0x2a8c0], R7 ;  /* 0x02a8c007080075a7 */ /* 0x0044e4000800017f */
[----:B---3--:R-:W-:Y:S05]  /*2ba50*/  @!P0 NANOSLEEP.SYNCS 0x989680 ;  /* 0x009896800000895d */ /* 0x008fea0003900000 */
[----:B------:R-:W3:Y:S02]  /*2ba60*/  @!P0 SYNCS.PHASECHK.TRANS64 P0, [R8+URZ+0x2a8c0], R7 ;  /* 0x02a8c007080085a7 */ /* 0x000ee4000800007f */
[----:B---3--:R-:W-:Y:S05]  /*2ba70*/  @!P0 BRA `(.L_x_1998) ;  /* 0xfffffffc00f08947 */ /* 0x008fea000383ffff */
[----:B------:R-:W-:Y:S05]  /*2ba80*/  BRA `(.L_x_2164) ;  /* 0xffffff9400647947 */ /* 0x000fea000383ffff */
.L_x_2020:
[----:B------:R-:W2:Y:S01]  /*2ba90*/  S2R R4, SR_TID.X ;  /* 0x0000000000047919 */ /* 0x000ea20000002100 */
[----:B------:R-:W-:Y:S01]  /*2baa0*/  BSSY B0, `(.L_x_2165) ;  /* 0x000000a000007945 */ /* 0x000fe20003800000 */
[----:B------:R-:W-:Y:S02]  /*2bab0*/  IMAD.MOV.U32 R12, RZ, RZ, RZ ;  /* 0x000000ffff0c7224 */ /* 0x000fe400078e00ff */
[----:B0-----:R-:W-:Y:S02]  /*2bac0*/  IMAD.MOV.U32 R11, RZ, RZ, 0x1f ;  /* 0x0000001fff0b7424 */ /* 0x001fe400078e00ff */
[----:B------:R-:W-:Y:S01]  /*2bad0*/  IMAD.MOV.U32 R15, RZ, RZ, -0x1 ;  /* 0xffffffffff0f7424 */ /* 0x000fe200078e00ff */
[----:B--2---:R-:W-:-:S04]  /*2bae0*/  SHF.R.U32.HI R4, RZ, 0x5, R4 ;  /* 0x00000005ff047819 */ /* 0x004fc80000011604 */
[----:B------:R-:W-:-:S05]  /*2baf0*/  LOP3.LUT R4, R4, 0x3, RZ, 0xc0, !PT ;  /* 0x0000000304047812 */ /* 0x000fca00078ec0ff */
[----:B------:R-:W-:-:S07]  /*2bb00*/  IMAD.MOV.U32 R13, RZ, RZ, R4 ;  /* 0x000000ffff0d7224 */ /* 0x000fce00078e0004 */
[----:B-1----:R-:W-:Y:S05]  /*2bb10*/  WARPSYNC.COLLECTIVE R15, `(.L_x_2166) ;  /* 0x000000000f087348 */ /* 0x002fea0003c00000 */
[----:B------:R0:W2:Y:S02]  /*2bb20*/  SHFL.IDX P6, R14, R13, R12, R11 ;  /* 0x0000000c0d0e7389 */ /* 0x0000a400000c000b */
[----:B012---:R-:W-:Y:S01]  /*2bb30*/  ENDCOLLECTIVE ;  /* 0x000000000000791b */ /* 0x007fe20003800000 */
.L_x_2166:
[----:B------:R-:W-:Y:S05]  /*2bb40*/  BSYNC B0 ;  /* 0x0000000000007941 */ /* 0x000fea0003800000 */
.L_x_2165:
[----:B------:R-:W-:Y:S05]  /*2bb50*/  BRA `(.L_x_2167) ;  /* 0xffffffa000dc7947 */ /* 0x000fea000383ffff */
.L_x_2022:
[----:B------:R-:W-:Y:S01]  /*2bb60*/  BSSY B0, `(.L_x_2168) ;  /* 0x0000006000007945 */ /* 0x000fe20003800000 */
[----:B------:R-:W-:-:S07]  /*2bb70*/  IMAD.MOV.U32 R15, RZ, RZ, -0x1 ;  /* 0xffffffffff0f7424 */ /* 0x000fce00078e00ff */
[----:B01-3--:R-:W-:Y:S05]  /*2bb80*/  WARPSYNC.COLLECTIVE R15, `(.L_x_2169) ;  /* 0x000000000f0c7348 */ /* 0x00bfea0003c00000 */
[----:B------:R-:W-:Y:S02]  /*2bb90*/  ELECT P6, UR62, PT ;  /* 0x00000000003e782f */ /* 0x000fe400038c0000 */
[----:B------:R-:W-:Y:S01]  /*2bba0*/  MOV R14, UR62 ;  /* 0x0000003e000e7c02 */ /* 0x000fe20008000f00 */
[----:B01-3--:R-:W-:Y:S10]  /*2bbb0*/  ENDCOLLECTIVE ;  /* 0x000000000000791b */ /* 0x00bff40003800000 */
.L_x_2169:
[----:B------:R-:W-:Y:S05]  /*2bbc0*/  BSYNC B0 ;  /* 0x0000000000007941 */ /* 0x000fea0003800000 */
.L_x_2168:
[----:B------:R-:W-:Y:S05]  /*2bbd0*/  BRA `(.L_x_2170) ;  /* 0xffffffa000e87947 */ /* 0x000fea000383ffff */
.L_x_2024:
[----:B-1----:R1:W2:Y:S02]  /*2bbe0*/  SYNCS.PHASECHK.TRANS64.TRYWAIT P0, [R0+URZ+0x2a840], R2 ;  /* 0x02a84002000075a7 */ /* 0x0022a4000800017f */
[----:B--2---:R-:W-:Y:S05]  /*2bbf0*/  @!P0 NANOSLEEP.SYNCS 0x989680 ;  /* 0x009896800000895d */ /* 0x004fea0003900000 */
[----:B------:R-:W2:Y:S02]  /*2bc00*/  @!P0 SYNCS.PHASECHK.TRANS64 P0, [R0+URZ+0x2a840], R2 ;  /* 0x02a84002000085a7 */ /* 0x000ea4000800007f */
[----:B--2---:R-:W-:Y:S05]  /*2bc10*/  @!P0 BRA `(.L_x_2024) ;  /* 0xfffffffc00f08947 */ /* 0x004fea000383ffff */
[----:B------:R-:W-:Y:S05]  /*2bc20*/  BRA `(.L_x_2171) ;  /* 0xffffffa400547947 */ /* 0x000fea000383ffff */
.L_x_2028:
[----:B------:R0:W5:Y:S01]  /*2bc30*/  LDL.LU R9, [R1+0x3c] ;  /* 0x00003c0001097983 */ /* 0x0001620000300800 */
[----:B------:R-:W-:Y:S02]  /*2bc40*/  IMAD.MOV.U32 R5, RZ, RZ, R11 ;  /* 0x000000ffff057224 */ /* 0x000fe400078e000b */
[----:B------:R-:W-:Y:S02]  /*2bc50*/  IMAD.MOV.U32 R13, RZ, RZ, R3 ;  /* 0x000000ffff0d7224 */ /* 0x000fe400078e0003 */
[----:B------:R-:W-:Y:S02]  /*2bc60*/  IMAD.MOV.U32 R12, RZ, RZ, RZ ;  /* 0x000000ffff0c7224 */ /* 0x000fe400078e00ff */
[----:B------:R-:W-:Y:S02]  /*2bc70*/  IMAD.MOV.U32 R11, RZ, RZ, 0x181f ;  /* 0x0000181fff0b7424 */ /* 0x000fe400078e00ff */
[----:B0-----:R-:W-:-:S07]  /*2bc80*/  IMAD.MOV.U32 R15, RZ, RZ, -0x1 ;  /* 0xffffffffff0f7424 */ /* 0x001fce00078e00ff */
[----:B-----5:R-:W-:Y:S05]  /*2bc90*/  WARPSYNC.COLLECTIVE R15, `(.L_x_2172) ;  /* 0x000000000f087348 */ /* 0x020fea0003c00000 */
[----:B------:R0:W1:Y:S02]  /*2bca0*/  SHFL.IDX P6, R14, R13, R12, R11 ;  /* 0x0000000c0d0e7389 */ /* 0x00006400000c000b */
[----:B01---5:R-:W-:Y:S01]  /*2bcb0*/  ENDCOLLECTIVE ;  /* 0x000000000000791b */ /* 0x023fe20003800000 */
.L_x_2172:
[----:B------:R-:W-:Y:S02]  /*2bcc0*/  IMAD.MOV.U32 R13, RZ, RZ, R4 ;  /* 0x000000ffff0d7224 */ /* 0x000fe400078e0004 */
[----:B------:R-:W-:-:S07]  /*2bcd0*/  IMAD.MOV.U32 R6, RZ, RZ, R14 ;  /* 0x000000ffff067224 */ /* 0x000fce00078e000e */
[----:B------:R-:W-:Y:S05]  /*2bce0*/  WARPSYNC.COLLECTIVE R15, `(.L_x_2173) ;  /* 0x000000000f087348 */ /* 0x000fea0003c00000 */
[----:B------:R0:W1:Y:S02]  /*2bcf0*/  SHFL.IDX P6, R14, R13, R12, R11 ;  /* 0x0000000c0d0e7389 */ /* 0x00006400000c000b */
[----:B01----:R-:W-:Y:S01]  /*2bd00*/  ENDCOLLECTIVE ;  /* 0x000000000000791b */ /* 0x003fe20003800000 */
.L_x_2173:
[----:B------:R-:W-:Y:S02]  /*2bd10*/  IMAD R2, R9, R7, RZ ;  /* 0x0000000709027224 */ /* 0x000fe400078e02ff */
[----:B------:R-:W2:Y:S01]  /*2bd20*/  LDL R9, [R1+0x2c] ;  /* 0x00002c0001097983 */ /* 0x000ea20000100800 */
[----:B------:R-:W-:Y:S01]  /*2bd30*/  IMAD.IADD R0, R10, 0x1, R5 ;  /* 0x000000010a007824 */ /* 0x000fe200078e0205 */
[----:B------:R-:W-:Y:S01]  /*2bd40*/  ULDC.64 UR4, c[0x0][0x208] ;  /* 0x0000820000047ab9 */ /* 0x000fe20000000a00 */
[----:B------:R-:W-:Y:S02]  /*2bd50*/  IMAD.MOV.U32 R7, RZ, RZ, R14 ;  /* 0x000000ffff077224 */ /* 0x000fe400078e000e */
[----:B------:R-:W-:Y:S01]  /*2bd60*/  IMAD.MOV.U32 R13, RZ, RZ, R3 ;  /* 0x000000ffff0d7224 */ /* 0x000fe200078e0003 */
[C---:B------:R-:W-:Y:S01]  /*2bd70*/  ISETP.GE.AND P2, PT, R0.reuse, R2, PT ;  /* 0x000000020000720c */ /* 0x040fe20003f46270 */
[----:B------:R-:W-:Y:S02]  /*2bd80*/  IMAD.MOV.U32 R12, RZ, RZ, 0x1 ;  /* 0x00000001ff0c7424 */ /* 0x000fe400078e00ff */
[----:B------:R-:W-:-:S10]  /*2bd90*/  VIADD R5, R0, 0x10 ;  /* 0x0000001000057836 */ /* 0x000fd40000000000 */
        /* <DEDUP_REMOVED lines=8> */
[----:B--2---:R0:W-:Y:S04]  /*2be20*/  @!P2 LDGSTS.E.BYPASS.LTC128B.128 [R9+0xc400], desc[UR4][R6.64], !P3 ;  /* 0x0c4000000609afae */ /* 0x0041e8000d901d44 */
[----:B------:R0:W-:Y:S04]  /*2be30*/  @!P2 LDGSTS.E.BYPASS.LTC128B.128 [R9+0x10400], desc[UR4][R6.64+0x80], !P0 ;  /* 0x104000800609afae */ /* 0x0001e8000c101d44 */
[----:B------:R0:W-:Y:S01]  /*2be40*/  @!P2 LDGSTS.E.BYPASS.LTC128B.128 [R9+0x14400], desc[UR4][R6.64+0x100], !P1 ;  /* 0x144001000609afae */ /* 0x0001e2000c901d44 */
[----:B------:R-:W-:-:S13]  /*2be50*/  ISETP.GE.AND P2, PT, R5, R2, PT ;  /* 0x000000020500720c */ /* 0x000fda0003f46270 */
[----:B0-----:R-:W-:Y:S05]  /*2be60*/  WARPSYNC.COLLECTIVE R15, `(.L_x_2174) ;  /* 0x000000000f087348 */ /* 0x001fea0003c00000 */
[----:B------:R1:W2:Y:S02]  /*2be70*/  SHFL.IDX P6, R14, R13, R12, R11 ;  /* 0x0000000c0d0e7389 */ /* 0x0002a400000c000b */
[----:B012---:R-:W-:Y:S01]  /*2be80*/  ENDCOLLECTIVE ;  /* 0x000000000000791b */ /* 0x007fe20003800000 */
.L_x_2174:
[----:B------:R-:W-:Y:S02]  /*2be90*/  IMAD.MOV.U32 R13, RZ, RZ, R4 ;  /* 0x000000ffff0d7224 */ /* 0x000fe400078e0004 */
[----:B------:R-:W-:-:S07]  /*2bea0*/  IMAD.MOV.U32 R6, RZ, RZ, R14 ;  /* 0x000000ffff067224 */ /* 0x000fce00078e000e */
[----:B------:R-:W-:Y:S05]  /*2beb0*/  WARPSYNC.COLLECTIVE R15, `(.L_x_2175) ;  /* 0x000000000f087348 */ /* 0x000fea0003c00000 */
[----:B------:R0:W1:Y:S02]  /*2bec0*/  SHFL.IDX P6, R14, R13, R12, R11 ;  /* 0x0000000c0d0e7389 */ /* 0x00006400000c000b */
[----:B01----:R-:W-:Y:S01]  /*2bed0*/  ENDCOLLECTIVE ;  /* 0x000000000000791b */ /* 0x003fe20003800000 */
.L_x_2175:
        /* <DEDUP_REMOVED lines=19> */
.L_x_2176:
[----:B------:R-:W-:Y:S02]  /*2c010*/  IMAD.MOV.U32 R13, RZ, RZ, R4 ;  /* 0x000000ffff0d7224 */ /* 0x000fe400078e0004 */
[----:B------:R-:W-:-:S07]  /*2c020*/  IMAD.MOV.U32 R6, RZ, RZ, R14 ;  /* 0x000000ffff067224 */ /* 0x000fce00078e000e */
[----:B------:R-:W-:Y:S05]  /*2c030*/  WARPSYNC.COLLECTIVE R15, `(.L_x_2177) ;  /* 0x000000000f087348 */ /* 0x000fea0003c00000 */
[----:B------:R0:W1:Y:S02]  /*2c040*/  SHFL.IDX P6, R14, R13, R12, R11 ;  /* 0x0000000c0d0e7389 */ /* 0x00006400000c000b */
[----:B01----:R-:W-:Y:S01]  /*2c050*/  ENDCOLLECTIVE ;  /* 0x000000000000791b */ /* 0x003fe20003800000 */
.L_x_2177:
        /* <DEDUP_REMOVED lines=19> */
.L_x_2178:
[----:B------:R-:W-:Y:S02]  /*2c190*/  IMAD.MOV.U32 R13, RZ, RZ, R4 ;  /* 0x000000ffff0d7224 */ /* 0x000fe400078e0004 */
[----:B------:R-:W-:-:S07]  /*2c1a0*/  IMAD.MOV.U32 R6, RZ, RZ, R14 ;  /* 0x000000ffff067224 */ /* 0x000fce00078e000e */
[----:B------:R-:W-:Y:S05]  /*2c1b0*/  WARPSYNC.COLLECTIVE R15, `(.L_x_2179) ;  /* 0x000000000f087348 */ /* 0x000fea0003c00000 */
[----:B------:R0:W1:Y:S02]  /*2c1c0*/  SHFL.IDX P6, R14, R13, R12, R11 ;  /* 0x0000000c0d0e7389 */ /* 0x00006400000c000b */
[----:B01----:R-:W-:Y:S01]  /*2c1d0*/  ENDCOLLECTIVE ;  /* 0x000000000000791b */ /* 0x003fe20003800000 */
.L_x_2179:
        /* <DEDUP_REMOVED lines=19> */
.L_x_2180:
[----:B------:R-:W-:Y:S02]  /*2c310*/  IMAD.MOV.U32 R13, RZ, RZ, R4 ;  /* 0x000000ffff0d7224 */ /* 0x000fe400078e0004 */
[----:B------:R-:W-:-:S07]  /*2c320*/  IMAD.MOV.U32 R6, RZ, RZ, R14 ;  /* 0x000000ffff067224 */ /* 0x000fce00078e000e */
[----:B------:R-:W-:Y:S05]  /*2c330*/  WARPSYNC.COLLECTIVE R15, `(.L_x_2181) ;  /* 0x000000000f087348 */ /* 0x000fea0003c00000 */
[----:B------:R0:W1:Y:S02]  /*2c340*/  SHFL.IDX P6, R14, R13, R12, R11 ;  /* 0x0000000c0d0e7389 */ /* 0x00006400000c000b */
[----:B01----:R-:W-:Y:S01]  /*2c350*/  ENDCOLLECTIVE ;  /* 0x000000000000791b */ /* 0x003fe20003800000 */
.L_x_2181:
        /* <DEDUP_REMOVED lines=19> */
.L_x_2182:
[----:B------:R-:W-:Y:S02]  /*2c490*/  IMAD.MOV.U32 R13, RZ, RZ, R4 ;  /* 0x000000ffff0d7224 */ /* 0x000fe400078e0004 */
[----:B------:R-:W-:-:S07]  /*2c4a0*/  IMAD.MOV.U32 R6, RZ, RZ, R14 ;  /* 0x000000ffff067224 */ /* 0x000fce00078e000e */
[----:B------:R-:W-:Y:S05]  /*2c4b0*/  WARPSYNC.COLLECTIVE R15, `(.L_x_2183) ;  /* 0x000000000f087348 */ /* 0x000fea0003c00000 */
[----:B------:R0:W1:Y:S02]  /*2c4c0*/  SHFL.IDX P6, R14, R13, R12, R11 ;  /* 0x0000000c0d0e7389 */ /* 0x00006400000c000b */
[----:B01----:R-:W-:Y:S01]  /*2c4d0*/  ENDCOLLECTIVE ;  /* 0x000000000000791b */ /* 0x003fe20003800000 */
.L_x_2183:
        /* <DEDUP_REMOVED lines=19> */
.L_x_2184:
[----:B------:R-:W-:Y:S02]  /*2c610*/  IMAD.MOV.U32 R13, RZ, RZ, R4 ;  /* 0x000000ffff0d7224 */ /* 0x000fe400078e0004 */
[----:B------:R-:W-:-:S07]  /*2c620*/  IMAD.MOV.U32 R6, RZ, RZ, R14 ;  /* 0x000000ffff067224 */ /* 0x000fce00078e000e */
[----:B------:R-:W-:Y:S05]  /*2c630*/  WARPSYNC.COLLECTIVE R15, `(.L_x_2185) ;  /* 0x000000000f087348 */ /* 0x000fea0003c00000 */
[----:B------:R0:W1:Y:S02]  /*2c640*/  SHFL.IDX P6, R14, R13, R12, R11 ;  /* 0x0000000c0d0e7389 */ /* 0x00006400000c000b */
[----:B01----:R-:W-:Y:S01]  /*2c650*/  ENDCOLLECTIVE ;  /* 0x000000000000791b */ /* 0x003fe20003800000 */
.L_x_2185:
        /* <DEDUP_REMOVED lines=17> */
.L_x_2186:
[----:B------:R-:W-:Y:S02]  /*2c770*/  IMAD.MOV.U32 R13, RZ, RZ, R4 ;  /* 0x000000ffff0d7224 */ /* 0x000fe400078e0004 */
[----:B------:R-:W-:-:S07]  /*2c780*/  IMAD.MOV.U32 R5, RZ, RZ, R14 ;  /* 0x000000ffff057224 */ /* 0x000fce00078e000e */
[----:B------:R-:W-:Y:S05]  /*2c790*/  WARPSYNC.COLLECTIVE R15, `(.L_x_2187) ;  /* 0x000000000f087348 */ /* 0x000fea0003c00000 */
[----:B------:R0:W1:Y:S02]  /*2c7a0*/  SHFL.IDX P6, R14, R13, R12, R11 ;  /* 0x0000000c0d0e7389 */ /* 0x00006400000c000b */
[----:B01----:R-:W-:Y:S01]  /*2c7b0*/  ENDCOLLECTIVE ;  /* 0x000000000000791b */ /* 0x003fe20003800000 */
.L_x_2187:
[----:B------:R-:W-:Y:S01]  /*2c7c0*/  IMAD.MOV.U32 R3, RZ, RZ, R14 ;  /* 0x000000ffff037224 */ /* 0x000fe200078e000e */
[----:B------:R-:W-:Y:S06]  /*2c7d0*/  BRA `(.L_x_2188) ;  /* 0xffffffa800107947 */ /* 0x000fec000383ffff */
.L_x_2033:
[----:B0-----:R-:W2:Y:S02]  /*2c7e0*/  LDL R2, [R1] ;  /* 0x0000000001027983 */ /* 0x001ea40000100800 */
[----:B--2---:R0:W2:Y:S02]  /*2c7f0*/  SYNCS.PHASECHK.TRANS64.TRYWAIT P0, [R2+URZ+0x2a820], R0 ;  /* 0x02a82000020075a7 */ /* 0x0040a4000800017f */
[----:B--2---:R-:W-:Y:S05]  /*2c800*/  @!P0 NANOSLEEP.SYNCS 0x989680 ;  /* 0x009896800000895d */ /* 0x004fea0003900000 */
[----:B------:R-:W2:Y:S02]  /*2c810*/  @!P0 SYNCS.PHASECHK.TRANS64 P0, [R2+URZ+0x2a820], R0 ;  /* 0x02a82000020085a7 */ /* 0x000ea4000800007f */
[----:B--2---:R-:W-:Y:S05]  /*2c820*/  @!P0 BRA `(.L_x_2033) ;  /* 0xfffffffc00ec8947 */ /* 0x004fea000383ffff */
[----:B------:R-:W-:Y:S05]  /*2c830*/  BRA `(.L_x_2189) ;  /* 0xffffffa8008c7947 */ /* 0x000fea000383ffff */
.L_x_2042:
[----:B-1----:R1:W2:Y:S02]  /*2c840*/  SYNCS.PHASECHK.TRANS64.TRYWAIT P0, [R3+URZ+0x2a840], R2 ;  /* 0x02a84002030075a7 */ /* 0x0022a4000800017f */
[----:B--2---:R-:W-:Y:S05]  /*2c850*/  @!P0 NANOSLEEP.SYNCS 0x989680 ;  /* 0x009896800000895d */ /* 0x004fea0003900000 */
[----:B------:R-:W2:Y:S02]  /*2c860*/  @!P0 SYNCS.PHASECHK.TRANS64 P0, [R3+URZ+0x2a840], R2 ;  /* 0x02a84002030085a7 */ /* 0x000ea4000800007f */
[----:B--2---:R-:W-:Y:S05]  /*2c870*/  @!P0 BRA `(.L_x_2042) ;  /* 0xfffffffc00f08947 */ /* 0x004fea000383ffff */
[----:B------:R-:W-:Y:S05]  /*2c880*/  BRA `(.L_x_2190) ;  /* 0xffffffac005c7947 */ /* 0x000fea000383ffff */
.L_x_2049:
[----:B0-----:R0:W1:Y:S02]  /*2c890*/  SYNCS.PHASECHK.TRANS64.TRYWAIT P0, [R2+URZ+0x2a860], R3 ;  /* 0x02a86003020075a7 */ /* 0x001064000800017f */
[----:B-1----:R-:W-:Y:S05]  /*2c8a0*/  @!P0 NANOSLEEP.SYNCS 0x989680 ;  /* 0x009896800000895d */ /* 0x002fea0003900000 */
[----:B------:R-:W1:Y:S02]  /*2c8b0*/  @!P0 SYNCS.PHASECHK.TRANS64 P0, [R2+URZ+0x2a860], R3 ;  /* 0x02a86003020085a7 */ /* 0x000e64000800007f */
[----:B-1----:R-:W-:Y:S05]  /*2c8c0*/  @!P0 BRA `(.L_x_2049) ;  /* 0xfffffffc00f08947 */ /* 0x002fea000383ffff */
[----:B------:R-:W-:Y:S05]  /*2c8d0*/  BRA `(.L_x_2191) ;  /* 0xffffffb000747947 */ /* 0x000fea000383ffff */
.L_x_2059:
[----:B-1----:R1:W2:Y:S02]  /*2c8e0*/  SYNCS.PHASECHK.TRANS64.TRYWAIT P0, [R3+URZ+0x2a840], R2 ;  /* 0x02a84002030075a7 */ /* 0x0022a4000800017f */
[----:B--2---:R-:W-:Y:S05]  /*2c8f0*/  @!P0 NANOSLEEP.SYNCS 0x989680 ;  /* 0x009896800000895d */ /* 0x004fea0003900000 */
[----:B------:R-:W2:Y:S02]  /*2c900*/  @!P0 SYNCS.PHASECHK.TRANS64 P0, [R3+URZ+0x2a840], R2 ;  /* 0x02a84002030085a7 */ /* 0x000ea4000800007f */
[----:B--2---:R-:W-:Y:S05]  /*2c910*/  @!P0 BRA `(.L_x_2059) ;  /* 0xfffffffc00f08947 */ /* 0x004fea000383ffff */
[----:B------:R-:W-:Y:S05]  /*2c920*/  BRA `(.L_x_2192) ;  /* 0xffffffb800247947 */ /* 0x000fea000383ffff */
.L_x_2066:
[----:B0-----:R0:W1:Y:S02]  /*2c930*/  SYNCS.PHASECHK.TRANS64.TRYWAIT P0, [R2+URZ+0x2a860], R3 ;  /* 0x02a86003020075a7 */ /* 0x001064000800017f */
[----:B-1----:R-:W-:Y:S05]  /*2c940*/  @!P0 NANOSLEEP.SYNCS 0x989680 ;  /* 0x009896800000895d */ /* 0x002fea0003900000 */
[----:B------:R-:W1:Y:S02]  /*2c950*/  @!P0 SYNCS.PHASECHK.TRANS64 P0, [R2+URZ+0x2a860], R3 ;  /* 0x02a86003020085a7 */ /* 0x000e64000800007f */
[----:B-1----:R-:W-:Y:S05]  /*2c960*/  @!P0 BRA `(.L_x_2066) ;  /* 0xfffffffc00f08947 */ /* 0x002fea000383ffff */
[----:B------:R-:W-:Y:S05]  /*2c970*/  BRA `(.L_x_2193) ;  /* 0xffffffbc003c7947 */ /* 0x000fea000383ffff */
.L_x_2076:
[----:B--2---:R2:W3:Y:S02]  /*2c980*/  SYNCS.PHASECHK.TRANS64.TRYWAIT P0, [R3+URZ+0x2a840], R2 ;  /* 0x02a84002030075a7 */ /* 0x0044e4000800017f */
[----:B---3--:R-:W-:Y:S05]  /*2c990*/  @!P0 NANOSLEEP.SYNCS 0x989680 ;  /* 0x009896800000895d */ /* 0x008fea0003900000 */
[----:B------:R-:W3:Y:S02]  /*2c9a0*/  @!P0 SYNCS.PHASECHK.TRANS64 P0, [R3+URZ+0x2a840], R2 ;  /* 0x02a84002030085a7 */ /* 0x000ee4000800007f */
[----:B---3--:R-:W-:Y:S05]  /*2c9b0*/  @!P0 BRA `(.L_x_2076) ;  /* 0xfffffffc00f08947 */ /* 0x008fea000383ffff */
[----:B------:R-:W-:Y:S05]  /*2c9c0*/  BRA `(.L_x_2194) ;  /* 0xffffffc000c07947 */ /* 0x000fea000383ffff */
.L_x_2083:
[----:B0-----:R0:W1:Y:S02]  /*2c9d0*/  SYNCS.PHASECHK.TRANS64.TRYWAIT P0, [R2+URZ+0x2a860], R5 ;  /* 0x02a86005020075a7 */ /* 0x001064000800017f */
[----:B-1----:R-:W-:Y:S05]  /*2c9e0*/  @!P0 NANOSLEEP.SYNCS 0x989680 ;  /* 0x009896800000895d */ /* 0x002fea0003900000 */
[----:B------:R-:W1:Y:S02]  /*2c9f0*/  @!P0 SYNCS.PHASECHK.TRANS64 P0, [R2+URZ+0x2a860], R5 ;  /* 0x02a86005020085a7 */ /* 0x000e64000800007f */
[----:B-1----:R-:W-:Y:S05]  /*2ca00*/  @!P0 BRA `(.L_x_2083) ;  /* 0xfffffffc00f08947 */ /* 0x002fea000383ffff */
[----:B------:R-:W-:Y:S05]  /*2ca10*/  BRA `(.L_x_2195) ;  /* 0xffffffc400d47947 */ /* 0x000fea000383ffff */
.L_x_2095:
[----:B--2---:R2:W3:Y:S02]  /*2ca20*/  SYNCS.PHASECHK.TRANS64.TRYWAIT P0, [R0+URZ+0x2a860], R2 ;  /* 0x02a86002000075a7 */ /* 0x0044e4000800017f */
[----:B---3--:R-:W-:Y:S05]  /*2ca30*/  @!P0 NANOSLEEP.SYNCS 0x989680 ;  /* 0x009896800000895d */ /* 0x008fea0003900000 */
[----:B------:R-:W3:Y:S02]  /*2ca40*/  @!P0 SYNCS.PHASECHK.TRANS64 P0, [R0+URZ+0x2a860], R2 ;  /* 0x02a86002000085a7 */ /* 0x000ee4000800007f */
[----:B---3--:R-:W-:Y:S05]  /*2ca50*/  @!P0 BRA `(.L_x_2095) ;  /* 0xfffffffc00f08947 */ /* 0x008fea000383ffff */
[----:B------:R-:W-:Y:S05]  /*2ca60*/  BRA `(.L_x_2196) ;  /* 0xffffffcc00387947 */ /* 0x000fea000383ffff */
.L_x_2103:
[----:B------:R-:W-:Y:S01]  /*2ca70*/  BSSY B0, `(.L_x_2197) ;  /* 0x0000008000007945 */ /* 0x000fe20003800000 */
[----:B------:R-:W-:Y:S02]  /*2ca80*/  IMAD.MOV.U32 R13, RZ, RZ, R16 ;  /* 0x000000ffff0d7224 */ /* 0x000fe400078e0010 */
[----:B------:R-:W-:Y:S02]  /*2ca90*/  IMAD.MOV.U32 R12, RZ, RZ, RZ ;  /* 0x000000ffff0c7224 */ /* 0x000fe400078e00ff */
[----:B0-----:R-:W-:Y:S02]  /*2caa0*/  IMAD.MOV.U32 R11, RZ, RZ, 0x1f ;  /* 0x0000001fff0b7424 */ /* 0x001fe400078e00ff */
[----:B------:R-:W-:-:S07]  /*2cab0*/  IMAD.MOV.U32 R15, RZ, RZ, -0x1 ;  /* 0xffffffffff0f7424 */ /* 0x000fce00078e00ff */
[----:B-1--45:R-:W-:Y:S05]  /*2cac0*/  WARPSYNC.COLLECTIVE R15, `(.L_x_2198) ;  /* 0x000000000f087348 */ /* 0x032fea0003c00000 */
[----:B------:R0:W2:Y:S02]  /*2cad0*/  SHFL.IDX P6, R14, R13, R12, R11 ;  /* 0x0000000c0d0e7389 */ /* 0x0000a400000c000b */
[----:B012-45:R-:W-:Y:S01]  /*2cae0*/  ENDCOLLECTIVE ;  /* 0x000000000000791b */ /* 0x037fe20003800000 */
.L_x_2198:
[----:B------:R-:W-:Y:S05]  /*2caf0*/  BSYNC B0 ;  /* 0x0000000000007941 */ /* 0x000fea0003800000 */
.L_x_2197:
        /* <DEDUP_REMOVED lines=10> */
.L_x_2199:
        /* <DEDUP_REMOVED lines=10> */
[----:B0-----:R-:W-:Y:S02]  /*2cc40*/  IMAD.MOV.U32 R3, RZ, RZ, RZ ;  /* 0x000000ffff037224 */ /* 0x001fe400078e00ff */
[----:B--2---:R-:W-:Y:S01]  /*2cc50*/  @!P0 IMAD.MOV.U32 R3, RZ, RZ, R2 ;  /* 0x000000ffff038224 */ /* 0x004fe200078e0002 */
[----:B------:R-:W-:-:S03]  /*2cc60*/  ISETP.GE.U32.AND P0, PT, R6, 0x2, PT ;  /* 0x000000020600780c */ /* 0x000fc60003f06070 */
[----:B------:R-:W-:-:S10]  /*2cc70*/  IMAD.MOV.U32 R13, RZ, RZ, R3 ;  /* 0x000000ffff0d7224 */ /* 0x000fd400078e0003 */
[----:B------:R-:W-:Y:S05]  /*2cc80*/  WARPSYNC.COLLECTIVE R15, `(.L_x_2200) ;  /* 0x000000000f087348 */ /* 0x000fea0003c00000 */
[----:B------:R0:W1:Y:S02]  /*2cc90*/  SHFL.UP P6, R14, R13, R12, R11 ;  /* 0x0400000c0d0e7389 */ /* 0x00006400000c000b */
[----:B01----:R-:W-:Y:S01]  /*2cca0*/  ENDCOLLECTIVE ;  /* 0x000000000000791b */ /* 0x003fe20003800000 */
.L_x_2200:
        /* <DEDUP_REMOVED lines=9> */
.L_x_2201:
        /* <DEDUP_REMOVED lines=8> */
.L_x_2202:
        /* <DEDUP_REMOVED lines=8> */
.L_x_2203:
        /* <DEDUP_REMOVED lines=8> */
.L_x_2204:
        /* <DEDUP_REMOVED lines=9> */
.L_x_2205:
[----:B------:R-:W-:Y:S01]  /*2cf50*/  IMAD.MOV.U32 R16, RZ, RZ, R14 ;  /* 0x000000ffff107224 */ /* 0x000fe200078e000e */
[----:B------:R-:W-:Y:S06]  /*2cf60*/  BRA `(.L_x_2206) ;  /* 0xffffffcc00c87947 */ /* 0x000fec000383ffff */
.L_x_2108:
[----:B------:R-:W-:Y:S01]  /*2cf70*/  BSSY B0, `(.L_x_2207) ;  /* 0x0000008000007945 */ /* 0x000fe20003800000 */
[----:B-----5:R-:W-:Y:S02]  /*2cf80*/  IMAD.MOV.U32 R13, RZ, RZ, R3 ;  /* 0x000000ffff0d7224 */ /* 0x020fe400078e0003 */
[----:B------:R-:W-:Y:S02]  /*2cf90*/  IMAD.MOV.U32 R12, RZ, RZ, 0x1 ;  /* 0x00000001ff0c7424 */ /* 0x000fe400078e00ff */
[----:B0-----:R-:W-:Y:S02]  /*2cfa0*/  IMAD.MOV.U32 R11, RZ, RZ, RZ ;  /* 0x000000ffff0b7224 */ /* 0x001fe400078e00ff */
[----:B------:R-:W-:-:S07]  /*2cfb0*/  IMAD.MOV.U32 R15, RZ, RZ, -0x1 ;  /* 0xffffffffff0f7424 */ /* 0x000fce00078e00ff */
[----:B-1--4-:R-:W-:Y:S05]  /*2cfc0*/  WARPSYNC.COLLECTIVE R15, `(.L_x_2208) ;  /* 0x000000000f087348 */ /* 0x012fea0003c00000 */
[----:B------:R0:W2:Y:S02]  /*2cfd0*/  SHFL.UP P6, R14, R13, R12, R11 ;  /* 0x0400000c0d0e7389 */ /* 0x0000a400000c000b */
[----:B012-4-:R-:W-:Y:S01]  /*2cfe0*/  ENDCOLLECTIVE ;  /* 0x000000000000791b */ /* 0x017fe20003800000 */
.L_x_2208:
[----:B------:R-:W-:Y:S05]  /*2cff0*/  BSYNC B0 ;  /* 0x0000000000007941 */ /* 0x000fea0003800000 */
.L_x_2207:
[----:B------:R-:W2:Y:S01]  /*2d000*/  LDL R2, [R1+0x4] ;  /* 0x0000040001027983 */ /* 0x000ea20000100800 */
[----:B------:R-:W-:Y:S02]  /*2d010*/  IMAD.MOV.U32 R12, RZ, RZ, 0x2 ;  /* 0x00000002ff0c7424 */ /* 0x000fe400078e00ff */
[----:B------:R-:W-:Y:S02]  /*2d020*/  IMAD.MOV.U32 R11, RZ, RZ, RZ ;  /* 0x000000ffff0b7224 */ /* 0x000fe400078e00ff */
[----:B------:R-:W-:Y:S01]  /*2d030*/  IMAD.MOV.U32 R15, RZ, RZ, -0x1 ;  /* 0xffffffffff0f7424 */ /* 0x000fe200078e00ff */
[----:B--2---:R-:W-:-:S04]  /*2d040*/  LOP3.LUT P4, RZ, R2, 0x1, RZ, 0xc0, !PT ;  /* 0x0000000102ff7812 */ /* 0x004fc8000788c0ff */
[----:B------:R-:W-:-:S05]  /*2d050*/  SEL R2, R14, RZ, P4 ;  /* 0x000000ff0e027207 */ /* 0x000fca0002000000 */
[----:B------:R-:W-:-:S04]  /*2d060*/  IMAD.IADD R2, R3, 0x1, R2 ;  /* 0x0000000103027824 */ /* 0x000fc800078e0202 */
[----:B------:R-:W-:-:S07]  /*2d070*/  IMAD.MOV.U32 R13, RZ, RZ, R2 ;  /* 0x000000ffff0d7224 */ /* 0x000fce00078e0002 */
[----:B------:R-:W-:Y:S05]  /*2d080*/  WARPSYNC.COLLECTIVE R15, `(.L_x_2209) ;  /* 0x000000000f087348 */ /* 0x000fea0003c00000 */
[----:B------:R0:W1:Y:S02]  /*2d090*/  SHFL.UP P6, R14, R13, R12, R11 ;  /* 0x0400000c0d0e7389 */ /* 0x00006400000c000b */
[----:B01----:R-:W-:Y:S01]  /*2d0a0*/  ENDCOLLECTIVE ;  /* 0x000000000000791b */ /* 0x003fe20003800000 */
.L_x_2209:
        /* <DEDUP_REMOVED lines=8> */
.L_x_2210:
        /* <DEDUP_REMOVED lines=8> */
.L_x_2211:
        /* <DEDUP_REMOVED lines=8> */
.L_x_2212:
        /* <DEDUP_REMOVED lines=9> */
.L_x_2213:
[----:B------:R-:W-:Y:S01]  /*2d2c0*/  IMAD.MOV.U32 R16, RZ, RZ, R14 ;  /* 0x000000ffff107224 */ /* 0x000fe200078e000e */
[----:B------:R-:W-:Y:S06]  /*2d2d0*/  BRA `(.L_x_2214) ;  /* 0xffffffcc00907947 */ /* 0x000fec000383ffff */
.L_x_2110:
[----:B------:R-:W-:Y:S01]  /*2d2e0*/  BSSY B0, `(.L_x_2215) ;  /* 0x0000006000007945 */ /* 0x000fe20003800000 */
[----:B------:R-:W-:Y:S01]  /*2d2f0*/  PLOP3.LUT P6, PT, P6, PT, PT, 0x8, 0x0 ;  /* 0x000000000000781c */ /* 0x000fe200037ce170 */
[----:B------:R-:W-:-:S12]  /*2d300*/  IMAD.MOV.U32 R15, RZ, RZ, -0x1 ;  /* 0xffffffffff0f7424 */ /* 0x000fd800078e00ff */
[----:B01--45:R-:W-:Y:S05]  /*2d310*/  WARPSYNC.COLLECTIVE R15, `(.L_x_2216) ;  /* 0x000000000f087348 */ /* 0x033fea0003c00000 */
[----:B------:R-:W-:Y:S01]  /*2d320*/  VOTE.ANY R14, PT, P6 ;  /* 0x00000000000e7806 */ /* 0x000fe200030e0100 */
[----:B01--45:R-:W-:Y:S06]  /*2d330*/  ENDCOLLECTIVE ;  /* 0x000000000000791b */ /* 0x033fec0003800000 */
.L_x_2216:
[----:B------:R-:W-:Y:S05]  /*2d340*/  BSYNC B0 ;  /* 0x0000000000007941 */ /* 0x000fea0003800000 */
.L_x_2215:
        /* <DEDUP_REMOVED lines=9> */
.L_x_2217:
[----:B------:R-:W-:Y:S01]  /*2d3e0*/  IMAD.MOV.U32 R17, RZ, RZ, R14 ;  /* 0x000000ffff117224 */ /* 0x000fe200078e000e */
[----:B------:R-:W-:Y:S06]  /*2d3f0*/  BRA `(.L_x_2218) ;  /* 0xffffffcc00807947 */ /* 0x000fec000383ffff */
.L_x_2112:
[----:B------:R-:W-:Y:S01]  /*2d400*/  BSSY B0, `(.L_x_2219) ;  /* 0x0000007000007945 */ /* 0x000fe20003800000 */
[----:B------:R-:W-:Y:S02]  /*2d410*/  IMAD.MOV.U32 R13, RZ, RZ, R2 ;  /* 0x000000ffff0d7224 */ /* 0x000fe400078e0002 */
[----:B0-----:R-:W-:Y:S02]  /*2d420*/  IMAD.MOV.U32 R11, RZ, RZ, 0x1f ;  /* 0x0000001fff0b7424 */ /* 0x001fe400078e00ff */
[----:B------:R-:W-:-:S07]  /*2d430*/  IMAD.MOV.U32 R15, RZ, RZ, -0x1 ;  /* 0xffffffffff0f7424 */ /* 0x000fce00078e00ff */
[----:B-12345:R-:W-:Y:S05]  /*2d440*/  WARPSYNC.COLLECTIVE R15, `(.L_x_2220) ;  /* 0x000000000f087348 */ /* 0x03efea0003c00000 */
[----:B------:R0:W0:Y:S02]  /*2d450*/  SHFL.IDX P6, R14, R13, R12, R11 ;  /* 0x0000000c0d0e7389 */ /* 0x00002400000c000b */
[----:B012345:R-:W-:Y:S01]  /*2d460*/  ENDCOLLECTIVE ;  /* 0x000000000000791b */ /* 0x03ffe20003800000 */
.L_x_2220:
[----:B------:R-:W-:Y:S05]  /*2d470*/  BSYNC B0 ;  /* 0x0000000000007941 */ /* 0x000fea0003800000 */
.L_x_2219:
[----:B------:R-:W-:Y:S01]  /*2d480*/  IMAD.MOV.U32 R2, RZ, RZ, R14 ;  /* 0x000000ffff027224 */ /* 0x000fe200078e000e */
[----:B------:R-:W-:Y:S06]  /*2d490*/  BRA `(.L_x_2221) ;  /* 0xffffffcc00747947 */ /* 0x000fec000383ffff */
.L_x_2116:
[----:B0-----:R0:W1:Y:S02]  /*2d4a0*/  SYNCS.PHASECHK.TRANS64.TRYWAIT P0, [R0+URZ+0x2a820], R3 ;  /* 0x02a82003000075a7 */ /* 0x001064000800017f */
[----:B-1----:R-:W-:Y:S05]  /*2d4b0*/  @!P0 NANOSLEEP.SYNCS 0x989680 ;  /* 0x009896800000895d */ /* 0x002fea0003900000 */
[----:B------:R-:W1:Y:S02]  /*2d4c0*/  @!P0 SYNCS.PHASECHK.TRANS64 P0, [R0+URZ+0x2a820], R3 ;  /* 0x02a82003000085a7 */ /* 0x000e64000800007f */
[----:B-1----:R-:W-:Y:S05]  /*2d4d0*/  @!P0 BRA `(.L_x_2116) ;  /* 0xfffffffc00f08947 */ /* 0x002fea000383ffff */
[----:B------:R-:W-:Y:S05]  /*2d4e0*/  BRA `(.L_x_2222) ;  /* 0xffffffd000fc7947 */ /* 0x000fea000383ffff */
.L_x_2117:
        /* <DEDUP_REMOVED lines=8> */
[----:B0---45:R-:W-:Y:S05]  /*2d570*/  WARPSYNC.COLLECTIVE R15, `(.L_x_2224) ;  /* 0x000000000f087348 */ /* 0x031fea0003c00000 */
[----:B------:R1:W2:Y:S02]  /*2d580*/  SHFL.IDX P6, R14, R13, R12, R11 ;  /* 0x0000000c0d0e7389 */ /* 0x0002a400000c000b */
[----:B012-45:R-:W-:Y:S01]  /*2d590*/  ENDCOLLECTIVE ;  /* 0x000000000000791b */ /* 0x037fe20003800000 */
.L_x_2224:
[----:B------:R-:W-:Y:S05]  /*2d5a0*/  BSYNC B0 ;  /* 0x0000000000007941 */ /* 0x000fea0003800000 */
.L_x_2223:
[----:B------:R-:W-:Y:S05]  /*2d5b0*/  BRA `(.L_x_2225) ;  /* 0xffffffd000e47947 */ /* 0x000fea000383ffff */
.L_x_2118:
[----:B------:R-:W-:Y:S01]  /*2d5c0*/  BSSY B0, `(.L_x_2226) ;  /* 0x0000006000007945 */ /* 0x000fe20003800000 */
[----:B------:R-:W-:-:S07]  /*2d5d0*/  IMAD.MOV.U32 R15, RZ, RZ, -0x1 ;  /* 0xffffffffff0f7424 */ /* 0x000fce00078e00ff */
[----:B01--45:R-:W-:Y:S05]  /*2d5e0*/  WARPSYNC.COLLECTIVE R15, `(.L_x_2227) ;  /* 0x000000000f0c7348 */ /* 0x033fea0003c00000 */
[----:B------:R-:W-:Y:S02]  /*2d5f0*/  ELECT P6, UR62, PT ;  /* 0x00000000003e782f */ /* 0x000fe400038c0000 */
[----:B------:R-:W-:Y:S01]  /*2d600*/  MOV R14, UR62 ;  /* 0x0000003e000e7c02 */ /* 0x000fe20008000f00 */
[----:B01--45:R-:W-:Y:S10]  /*2d610*/  ENDCOLLECTIVE ;  /* 0x000000000000791b */ /* 0x033ff40003800000 */
.L_x_2227:
[----:B------:R-:W-:Y:S05]  /*2d620*/  BSYNC B0 ;  /* 0x0000000000007941 */ /* 0x000fea0003800000 */
.L_x_2226:
[----:B------:R-:W-:Y:S05]  /*2d630*/  BRA `(.L_x_2228) ;  /* 0xffffffd000d87947 */ /* 0x000fea000383ffff */
.L_x_2120:
[----:B0-----:R0:W1:Y:S02]  /*2d640*/  SYNCS.PHASECHK.TRANS64.TRYWAIT P0, [R6+URZ], R5 ;  /* 0x00000005060075a7 */ /* 0x001064000800017f */
[----:B-1----:R-:W-:Y:S05]  /*2d650*/  @!P0 NANOSLEEP.SYNCS 0x989680 ;  /* 0x009896800000895d */ /* 0x002fea0003900000 */
[----:B------:R-:W1:Y:S02]  /*2d660*/  @!P0 SYNCS.PHASECHK.TRANS64 P0, [R6+URZ], R5 ;  /* 0x00000005060085a7 */ /* 0x000e64000800007f */
[----:B-1----:R-:W-:Y:S05]  /*2d670*/  @!P0 BRA `(.L_x_2120) ;  /* 0xfffffffc00f08947 */ /* 0x002fea000383ffff */
[----:B------:R-:W-:Y:S05]  /*2d680*/  BRA `(.L_x_2229) ;  /* 0xffffffd400147947 */ /* 0x000fea000383ffff */
.L_x_2121:
[----:B-1----:R1:W2:Y:S02]  /*2d690*/  SYNCS.PHASECHK.TRANS64.TRYWAIT P0, [R7+URZ], R2 ;  /* 0x00000002070075a7 */ /* 0x0022a4000800017f */
[----:B--2---:R-:W-:Y:S05]  /*2d6a0*/  @!P0 NANOSLEEP.SYNCS 0x989680 ;  /* 0x009896800000895d */ /* 0x004fea0003900000 */
[----:B------:R-:W2:Y:S02]  /*2d6b0*/  @!P0 SYNCS.PHASECHK.TRANS64 P0, [R7+URZ], R2 ;  /* 0x00000002070085a7 */ /* 0x000ea4000800007f */
[----:B--2---:R-:W-:Y:S05]  /*2d6c0*/  @!P0 BRA `(.L_x_2121) ;  /* 0xfffffffc00f08947 */ /* 0x004fea000383ffff */
[----:B------:R-:W-:Y:S05]  /*2d6d0*/  BRA `(.L_x_2230) ;  /* 0xffffffd400087947 */ /* 0x000fea000383ffff */
.L_x_2123:
[----:B--2---:R2:W3:Y:S02]  /*2d6e0*/  SYNCS.PHASECHK.TRANS64.TRYWAIT P0, [R4+URZ], R5 ;  /* 0x00000005040075a7 */ /* 0x0044e4000800017f */
[----:B---3--:R-:W-:Y:S05]  /*2d6f0*/  @!P0 NANOSLEEP.SYNCS 0x989680 ;  /* 0x009896800000895d */ /* 0x008fea0003900000 */
[----:B------:R-:W3:Y:S02]  /*2d700*/  @!P0 SYNCS.PHASECHK.TRANS64 P0, [R4+URZ], R5 ;  /* 0x00000005040085a7 */ /* 0x000ee4000800007f */
[----:B---3--:R-:W-:Y:S05]  /*2d710*/  @!P0 BRA `(.L_x_2123) ;  /* 0xfffffffc00f08947 */ /* 0x008fea000383ffff */
[----:B------:R-:W-:Y:S05]  /*2d720*/  BRA `(.L_x_2231) ;  /* 0xffffffd400107947 */ /* 0x000fea000383ffff */
.L_x_2232:
        /* <DEDUP_REMOVED lines=13> */
.L_x_15280:


//--------------------- .text._ZN7cutlass13device_kernelIN5flash11enable_sm90INS1_16FlashAttnFwdSm90INS1_25CollectiveMainloopFwdSm90ILi2EN4cute5tupleIJNS5_1CILi1EEES8_S8_EEENS6_IJNS7_ILi128EEESA_NS7_ILi192EEEEEELi128ENS_10bfloat16_tEfNS_4arch4Sm90ELb1ELb0ELb1ELb0ELb0ELb0ELb0ELb1ELb1ELb1ELb0ELb0EEENS1_21CollectiveEpilogueFwdINS6_IJSA_SA_SA_EEES9_SD_SF_Li256ELb0ELb1ELb0ELb0EEENS1_30DynamicPersistentTileSchedulerILi256ELi128ELb0ELb1ELb1EEEEEEEEEvNT_6ParamsE --------------------------
	.section	.text._ZN7cutlass13device_kernelIN5flash11enable_sm90INS1_16FlashAttnFwdSm90INS1_25CollectiveMainloopFwdSm90ILi2EN4cute5tupleIJNS5_1CILi1EEES8_S8_EEENS6_IJNS7_ILi128EEESA_NS7_ILi192EEEEEELi128ENS_10bfloat16_tEfNS_4arch4Sm90ELb1ELb0ELb1ELb0ELb0ELb0ELb0ELb1ELb1ELb1ELb0ELb0EEENS1_21CollectiveEpilogueFwdINS6_IJSA_SA_SA_EEES9_SD_SF_Li256ELb0ELb1ELb0ELb0EEENS1_30DynamicPersistentTileSchedulerILi256ELi128ELb0ELb1ELb1EEEEEEEEEvNT_6ParamsE,"ax",@progbits
	.align	128
.text._ZN7cutlass13device_kernelIN5flash11enable_sm90INS1_16FlashAttnFwdSm90INS1_25CollectiveMainloopFwdSm90ILi2EN4cute5tupleIJNS5_1CILi1EEES8_S8_EEENS6_IJNS7_ILi128EEESA_NS7_ILi192EEEEEELi128ENS_10bfloat16_tEfNS_4arch4Sm90ELb1ELb0ELb1ELb0ELb0ELb0ELb0ELb1ELb1ELb1ELb0ELb0EEENS1_21CollectiveEpilogueFwdINS6_IJSA_SA_SA_EEES9_SD_SF_Li256ELb0ELb1ELb0ELb0EEENS1_30DynamicPersistentTileSchedulerILi256ELi128ELb0ELb1ELb1EEEEEEEEEvNT_6ParamsE:
        .type           _ZN7cutlass13device_kernelIN5flash11enable_sm90INS1_16FlashAttnFwdSm90INS1_25CollectiveMainloopFwdSm90ILi2EN4cute5tupleIJNS5_1CILi1EEES8_S8_EEENS6_IJNS7_ILi128EEESA_NS7_ILi192EEEEEELi128ENS_10bfloat16_tEfNS_4arch4Sm90ELb1ELb0ELb1ELb0ELb0ELb0ELb0ELb1ELb1ELb1ELb0ELb0EEENS1_21CollectiveEpilogueFwdINS6_IJSA_SA_SA_EEES9_SD_SF_Li256ELb0ELb1ELb0ELb0EEENS1_30DynamicPersistentTileSchedulerILi256ELi128ELb0ELb1ELb1EEEEEEEEEvNT_6ParamsE,@function
        .size           _ZN7cutlass13device_kernelIN5flash11enable_sm90INS1_16FlashAttnFwdSm90INS1_25CollectiveMainloopFwdSm90ILi2EN4cute5tupleIJNS5_1CILi1EEES8_S8_EEENS6_IJNS7_ILi128EEESA_NS7_ILi192EEEEEELi128ENS_10bfloat16_tEfNS_4arch4Sm90ELb1ELb0ELb1ELb0ELb0ELb0ELb0ELb1ELb1ELb1ELb0ELb0EEENS1_21CollectiveEpilogueFwdINS6_IJSA_SA_SA_EEES9_SD_SF_Li256ELb0ELb1ELb0ELb0EEENS1_30DynamicPersistentTileSchedulerILi256ELi128ELb0ELb1ELb1EEEEEEEEEvNT_6ParamsE,(.L_x_15281 - _ZN7cutlass13device_kernelIN5flash11enable_sm90INS1_16FlashAttnFwdSm90INS1_25CollectiveMainloopFwdSm90ILi2EN4cute5tupleIJNS5_1CILi1EEES8_S8_EEENS6_IJNS7_ILi128EEESA_NS7_ILi192EEEEEELi128ENS_10bfloat16_tEfNS_4arch4Sm90ELb1ELb0ELb1ELb0ELb0ELb0ELb0ELb1ELb1ELb1ELb0ELb0EEENS1_21CollectiveEpilogueFwdINS6_IJSA_SA_SA_EEES9_SD_SF_Li256ELb0ELb1ELb0ELb0EEENS1_30DynamicPersistentTileSchedulerILi256ELi128ELb0ELb1ELb1EEEEEEEEEvNT_6ParamsE)
        .other          _ZN7cutlass13device_kernelIN5flash11enable_sm90INS1_16FlashAttnFwdSm90INS1_25CollectiveMainloopFwdSm90ILi2EN4cute5tupleIJNS5_1CILi1EEES8_S8_EEENS6_IJNS7_ILi128EEESA_NS7_ILi192EEEEEELi128ENS_10bfloat16_tEfNS_4arch4Sm90ELb1ELb0ELb1ELb0ELb0ELb0ELb0ELb1ELb1ELb1ELb0ELb0EEENS1_21CollectiveEpilogueFwdINS6_IJSA_SA_SA_EEES9_SD_SF_Li256ELb0ELb1ELb0ELb0EEENS1_30DynamicPersistentTileSchedulerILi256ELi128ELb0ELb1ELb1EEEEEEEEEvNT_6ParamsE,@"STO_CUDA_ENTRY STV_DEFAULT"
_ZN7cutlass13device_kernelIN5flash11enable_sm90INS1_16FlashAttnFwdSm90INS1_25CollectiveMainloopFwdSm90ILi2EN4cute5tupleIJNS5_1CILi1EEES8_S8_EEENS6_IJNS7_ILi128EEESA_NS7_ILi192EEEEEELi128ENS_10bfloat16_tEfNS_4arch4Sm90ELb1ELb0ELb1ELb0ELb0ELb0ELb0ELb1ELb1ELb1ELb0ELb0EEENS1_21CollectiveEpilogueFwdINS6_IJSA_SA_SA_EEES9_SD_SF_Li256ELb0ELb1ELb0ELb0EEENS1_30DynamicPersistentTileSchedulerILi256ELi128ELb0ELb1ELb1EEEEEEEEEvNT_6ParamsE:
        /* <DEDUP_REMOVED lines=18> */
.L_x_2234:
[----:B------:R-:W-:Y:S05]  /*0120*/  BSYNC B0 ;  /* 0x0000000000007941 */ /* 0x000fea0003800000 */
.L_x_2233:
        /* <DEDUP_REMOVED lines=41> */
.L_x_2235:
        /* <DEDUP_REMOVED lines=22> */
.L_x_2236:
        /* <DEDUP_REMOVED lines=18> */
.L_x_2237:
        /* <DEDUP_REMOVED lines=22> */
.L_x_2238:
        /* <DEDUP_REMOVED lines=22> */
.L_x_2239:
        /* <DEDUP_REMOVED lines=8> */
.L_x_2241:
        /* <DEDUP_REMOVED lines=11> */
[----:B------:R-:W-:Y:S01]  /*0a30*/  UMOV UR37, URZ ;  /* 0x0000003f00257c82 */ /* 0x000fe20008000000 */
[----:B------:R-:W-:Y:S01]  /*0a40*/  UMOV UR36, URZ ;  /* 0x0000003f00247c82 */ /* 0x000fe20008000000 */
[----:B0-----:R-:W0:Y:S02]  /*0a50*/  S2R R2, SR_TID.X ;  /* 0x0000000000027919 */ /* 0x001e240000002100 */
[----:B0-----:R-:W-:-:S05]  /*0a60*/  VIADD R193, R2, 0xffffff80 ;  /* 0xffffff8002c17836 */ /* 0x001fca0000000000 */
[----:B------:R-:W-:-:S04]  /*0a70*/  SHF.R.S32.HI R0, RZ, 0x1f, R193 ;  /* 0x0000001fff007819 */ /* 0x000fc800000114c1 */
[CC--:B------:R-:W-:Y:S02]  /*0a80*/  LEA.HI R2, R0.reuse, R193.reuse, RZ, 0x7 ;  /* 0x000000c100027211 */ /* 0x0c0fe400078f38ff */
[----:B------:R-:W-:Y:S02]  /*0a90*/  LEA.HI R4, R0, R193, RZ, 0x5 ;  /* 0x000000c100047211 */ /* 0x000fe400078f28ff */
[----:B------:R-:W-:Y:S02]  /*0aa0*/  LOP3.LUT R186, R2, 0xffffff80, RZ, 0xc0, !PT ;  /* 0xffffff8002ba7812 */ /* 0x000fe400078ec0ff */
[----:B------:R-:W-:Y:S01]  /*0ab0*/  SHF.R.S32.HI R187, RZ, 0x7, R2 ;  /* 0x00000007ffbb7819 */ /* 0x000fe20000011402 */
[----:B------:R-:W-:Y:S02]  /*0ac0*/  IMAD.SHL.U32 R5, R4, 0x20, RZ ;  /* 0x0000002004057824 */ /* 0x000fe400078e00ff */
[----:B------:R-:W-:Y:S01]  /*0ad0*/  IMAD.IADD R186, R193, 0x1, -R186 ;  /* 0x00000001c1ba7824 */ /* 0x000fe200078e0aba */
[----:B------:R-:W-:-:S02]  /*0ae0*/  LEA.HI R2, R2, R187, RZ, 0x1 ;  /* 0x000000bb02027211 */ /* 0x000fc400078f08ff */
[----:B------:R-:W-:Y:S02]  /*0af0*/  LOP3.LUT R5, R5, 0xfffffc00, RZ, 0xc0, !PT ;  /* 0xfffffc0005057812 */ /* 0x000fe400078ec0ff */
[----:B------:R-:W-:Y:S02]  /*0b00*/  SHF.R.S32.HI R7, RZ, 0x1f, R186 ;  /* 0x0000001fff077819 */ /* 0x000fe400000114ba */
[----:B------:R-:W-:Y:S02]  /*0b10*/  LOP3.LUT R2, R2, 0x3fffffe, RZ, 0xc0, !PT ;  /* 0x03fffffe02027812 */ /* 0x000fe400078ec0ff */
[CC--:B------:R-:W-:Y:S02]  /*0b20*/  LEA.HI R8, R7.reuse, R186.reuse, RZ, 0x2 ;  /* 0x000000ba07087211 */ /* 0x0c0fe400078f10ff */
[----:B------:R-:W-:Y:S01]  /*0b30*/  LEA.HI R7, R7, R186, RZ, 0x5 ;  /* 0x000000ba07077211 */ /* 0x000fe200078f28ff */
[----:B------:R-:W-:Y:S01]  /*0b40*/  IMAD.IADD R2, R187, 0x1, -R2 ;  /* 0x00000001bb027824 */ /* 0x000fe200078e0a02 */
[----:B------:R-:W-:-:S02]  /*0b50*/  SHF.R.S32.HI R9, RZ, 0x2, R8 ;  /* 0x00000002ff097819 */ /* 0x000fc40000011408 */
[----:B------:R-:W-:Y:S02]  /*0b60*/  SHF.R.S32.HI R10, RZ, 0x1f, R8 ;  /* 0x0000001fff0a7819 */ /* 0x000fe40000011408 */
[----:B------:R-:W-:Y:S02]  /*0b70*/  SHF.R.S32.HI R7, RZ, 0x5, R7 ;  /* 0x00000005ff077819 */ /* 0x000fe40000011407 */
[----:B------:R-:W-:Y:S02]  /*0b80*/  LEA.HI R10, R10, R9, RZ, 0x3 ;  /* 0x000000090a0a7211 */ /* 0x000fe400078f18ff */
[----:B------:R-:W-:Y:S02]  /*0b90*/  LOP3.LUT R17, R8, 0x7ffffffc, RZ, 0xc0, !PT ;  /* 0x7ffffffc08117812 */ /* 0x000fe400078ec0ff */
[----:B------:R-:W-:-:S03]  /*0ba0*/  LOP3.LUT R10, R10, 0xfffffff8, RZ, 0xc0, !PT ;  /* 0xfffffff80a0a7812 */ /* 0x000fc600078ec0ff */
[----:B------:R-:W-:Y:S02]  /*0bb0*/  IMAD.IADD R17, R186, 0x1, -R17 ;  /* 0x00000001ba117824 */ /* 0x000fe400078e0a11 */
[----:B------:R-:W-:-:S04]  /*0bc0*/  IMAD.IADD R10, R9, 0x1, -R10 ;  /* 0x00000001090a7824 */ /* 0x000fc800078e0a0a */
[----:B------:R-:W-:-:S04]  /*0bd0*/  IMAD R7, R7, 0x10, R10 ;  /* 0x0000001007077824 */ /* 0x000fc800078e020a */
[----:B------:R-:W-:Y:S01]  /*0be0*/  IMAD R188, R2, 0x40, R7 ;  /* 0x0000004002bc7824 */ /* 0x000fe200078e0207 */
[----:B--2---:R-:W-:Y:S02]  /*0bf0*/  R2UR UR5, R3 ;  /* 0x00000000030572ca */ /* 0x004fe400000e0000 */
[----:B------:R-:W-:-:S04]  /*0c00*/  LEA.HI R3, R0, R193, RZ, 0x4 ;  /* 0x000000c100037211 */ /* 0x000fc800078f20ff */
[----:B------:R-:W-:Y:S02]  /*0c10*/  SHF.R.S32.HI R6, RZ, 0x4, R3 ;  /* 0x00000004ff067819 */ /* 0x000fe40000011403 */
[C---:B------:R-:W-:Y:S02]  /*0c20*/  LOP3.LUT R4, R3.reuse, 0x3fffff0, RZ, 0xc0, !PT ;  /* 0x03fffff003047812 */ /* 0x040fe400078ec0ff */
[----:B------:R-:W-:-:S03]  /*0c30*/  LEA.HI R3, R3, R6, RZ, 0x1 ;  /* 0x0000000603037211 */ /* 0x000fc600078f08ff */
[----:B------:R-:W-:Y:S01]  /*0c40*/  IMAD.IADD R4, R193, 0x1, -R4 ;  /* 0x00000001c1047824 */ /* 0x000fe200078e0a04 */
[----:B------:R-:W-:Y:S01]  /*0c50*/  LOP3.LUT R3, R3, 0x1ffffffe, RZ, 0xc0, !PT ;  /* 0x1ffffffe03037812 */ /* 0x000fe200078ec0ff */
[----:B------:R-:W-:Y:S02]  /*0c60*/  ULOP3.LUT UR6, UR5, 0x1, URZ, 0xfc, !UPT ;  /* 0x0000000105067892 */ /* 0x000fe4000f8efc3f */
[----:B------:R-:W-:Y:S01]  /*0c70*/  IMAD R4, R4, 0x40, R5 ;  /* 0x0000004004047824 */ /* 0x000fe200078e0205 */
[-C--:B------:R-:W-:Y:S01]  /*0c80*/  LEA.HI R5, R0, R193.reuse, RZ, 0x2 ;  /* 0x000000c100057211 */ /* 0x080fe200078f10ff */
[----:B------:R-:W-:Y:S01]  /*0c90*/  IMAD.IADD R3, R6, 0x1, -R3 ;  /* 0x0000000106037824 */ /* 0x000fe200078e0a03 */
[----:B------:R-:W-:Y:S01]  /*0ca0*/  LEA.HI R0, R0, R193, RZ, 0x3 ;  /* 0x000000c100007211 */ /* 0x000fe200078f18ff */
[----:B------:R-:W-:Y:S01]  /*0cb0*/  UMOV UR5, URZ ;  /* 0x0000003f00057c82 */ /* 0x000fe20008000000 */
[----:B------:R-:W-:Y:S01]  /*0cc0*/  LOP3.LUT R6, R5, 0xfffffffc, RZ, 0xc0, !PT ;  /* 0xfffffffc05067812 */ /* 0x000fe200078ec0ff */
[----:B------:R-:W-:Y:S01]  /*0cd0*/  IMAD R189, R3, 0x8, R4 ;  /* 0x0000000803bd7824 */ /* 0x000fe200078e0204 */
[----:B------:R-:W-:Y:S01]  /*0ce0*/  LOP3.LUT R22, R0, 0xfffffff8, RZ, 0xc0, !PT ;  /* 0xfffffff800167812 */ /* 0x000fe200078ec0ff */
[----:B------:R-:W-:Y:S01]  /*0cf0*/  IMAD.U32 R190, RZ, RZ, UR6 ;  /* 0x00000006ffbe7e24 */ /* 0x000fe2000f8e00ff */
[----:B------:R-:W-:Y:S01]  /*0d00*/  SHF.R.S32.HI R184, RZ, 0x3, R0 ;  /* 0x00000003ffb87819 */ /* 0x000fe20000011400 */
[----:B------:R-:W-:-:S02]  /*0d10*/  IMAD.IADD R6, R193, 0x1, -R6 ;  /* 0x00000001c1067824 */ /* 0x000fc400078e0a06 */
[----:B------:R-:W-:Y:S02]  /*0d20*/  IMAD.IADD R22, R193, 0x1, -R22 ;  /* 0x00000001c1167824 */ /* 0x000fe400078e0a16 */
[----:B------:R-:W-:Y:S01]  /*0d30*/  IMAD.U32 R185, RZ, RZ, UR5 ;  /* 0x00000005ffb97e24 */ /* 0x000fe2000f8e00ff */
[----:B------:R-:W-:Y:S01]  /*0d40*/  LEA.HI R3, R6, R6, RZ, 0x1 ;  /* 0x0000000606037211 */ /* 0x000fe200078f08ff */
[----:B------:R-:W-:-:S03]  /*0d50*/  IMAD.SHL.U32 R16, R22, 0x8, RZ ;  /* 0x0000000816107824 */ /* 0x000fc600078e00ff */
[----:B------:R-:W-:Y:S01]  /*0d60*/  LOP3.LUT R3, R3, 0x1ffffffe, RZ, 0xc0, !PT ;  /* 0x1ffffffe03037812 */ /* 0x000fe200078ec0ff */
[----:B------:R-:W-:Y:S01]  /*0d70*/  VIADD R19, R16, 0x40 ;  /* 0x0000004010137836 */ /* 0x000fe20000000000 */
[----:B------:R-:W-:Y:S02]  /*0d80*/  SHF.R.S32.HI R192, RZ, 0x1f, R16 ;  /* 0x0000001fffc07819 */ /* 0x000fe40000011410 */
[----:B------:R-:W-:Y:S02]  /*0d90*/  IADD3 R3, R6, -R3, RZ ;  /* 0x8000000306037210 */ /* 0x000fe40007ffe0ff */
[----:B------:R-:W-:-:S03]  /*0da0*/  SHF.R.S32.HI R191, RZ, 0x1f, R19 ;  /* 0x0000001fffbf7819 */ /* 0x000fc60000011413 */
[----:B------:R-:W-:-:S07]  /*0db0*/  IMAD R18, R3, 0x8, R188 ;  /* 0x0000000803127824 */ /* 0x000fce00078e02bc */
.L_x_2292:
[----:B------:R-:W-:Y:S01]  /*0dc0*/  ULDC UR5, c[0x0][0xc60] ;  /* 0x0003180000057ab9 */ /* 0x000fe20000000800 */
[----:B------:R-:W-:Y:S01]  /*0dd0*/  UMOV UR8, UR4 ;  /* 0x0000000400087c82 */ /* 0x000fe20008000000 */
[----:B------:R-:W-:-:S11]  /*0de0*/  UISETP.NE.AND UP0, UPT, UR5, 0x1, UPT ;  /* 0x000000010500788c */ /* 0x000fd6000bf05270 */
[----:B------:R-:W-:Y:S01]  /*0df0*/  @UP0 ULDC UR6, c[0x0][0xc64] ;  /* 0x0003190000060ab9 */ /* 0x000fe20000000800 */
[----:B------:R-:W-:Y:S01]  /*0e00*/  @UP0 ULDC UR9, c[0x0][0xc68] ;  /* 0x00031a0000090ab9 */ /* 0x000fe20000000800 */
[----:B------:R-:W-:-:S04]  /*0e10*/  UIMAD.WIDE.U32 UR6, UR4, UR6, URZ ;  /* 0x00000006040672a5 */ /* 0x000fc8000f8e003f */
[----:B------:R-:W-:-:S03]  /*0e20*/  @UP0 USHF.R.U32.HI UR8, URZ, UR9, UR7 ;  /* 0x000000093f080299 */ /* 0x000fc60008011607 */
[----:B------:R-:W-:Y:S02]  /*0e30*/  ULDC UR6, c[0x0][0xc78] ;  /* 0x00031e0000067ab9 */ /* 0x000fe40000000800 */
[----:B------:R-:W-:Y:S02]  /*0e40*/  UISETP.GE.AND UP0, UPT, UR8, UR6, UPT ;  /* 0x000000060800728c */ /* 0x000fe4000bf06270 */
[----:B------:R-:W-:-:S04]  /*0e50*/  UIADD3 UR6, -UR8, URZ, URZ ;  /* 0x0000003f08067290 */ /* 0x000fc8000fffe13f */
[----:B------:R-:W-:Y:S01]  /*0e60*/  PLOP3.LUT P0, PT, PT, PT, UP0, 0x80, 0x0 ;  /* 0x000000000000781c */ /* 0x000fe20003f0f008 */
[----:B------:R-:W-:-:S12]  /*0e70*/  UIMAD UR9, UR5, UR6, UR4 ;  /* 0x00000006050972a4 */ /* 0x000fd8000f8e0204 */
[----:B012345:R-:W-:Y:S05]  /*0e80*/  @!P0 BRA `(.L_x_2242) ;  /* 0x0000000000208947 */ /* 0x03ffea0003800000 */
        /* <DEDUP_REMOVED lines=8> */
.L_x_2242:
[----:B------:R-:W-:Y:S01]  /*0f10*/  ULDC UR7, c[0x0][0xc54] ;  /* 0x0003150000077ab9 */ /* 0x000fe20000000800 */
[----:B------:R-:W-:Y:S01]  /*0f20*/  UMOV UR6, UR9 ;  /* 0x0000000900067c82 */ /* 0x000fe20008000000 */
[----:B------:R-:W-:-:S11]  /*0f30*/  UISETP.NE.AND UP0, UPT, UR7, 0x1, UPT ;  /* 0x000000010700788c */ /* 0x000fd6000bf05270 */
[----:B------:R-:W-:Y:S02]  /*0f40*/  @UP0 ULDC.64 UR10, c[0x0][0xc58] ;  /* 0x00031600000a0ab9 */ /* 0x000fe40000000a00 */
[----:B------:R-:W-:-:S04]  /*0f50*/  UIMAD.WIDE.U32 UR4, UR9, UR10, URZ ;  /* 0x0000000a090472a5 */ /* 0x000fc8000f8e003f */
[----:B------:R-:W-:-:S04]  /*0f60*/  @UP0 USHF.R.U32.HI UR6, URZ, UR11, UR5 ;  /* 0x0000000b3f060299 */ /* 0x000fc80008011605 */
[----:B------:R-:W-:-:S12]  /*0f70*/  UIMAD UR4, UR6, UR7, URZ ;  /* 0x00000007060472a4 */ /* 0x000fd8000f8e023f */
.L_x_2243:
[----:B------:R-:W-:Y:S01]  /*0f80*/  ULDC.64 UR12, c[0x0][0x418] ;  /* 0x00010600000c7ab9 */ /* 0x000fe20000000a00 */
[----:B------:R-:W-:Y:S01]  /*0f90*/  ULOP3.LUT UR6, URZ, UR6, URZ, 0x33, !UPT ;  /* 0x000000063f067292 */ /* 0x000fe2000f8e333f */
[----:B------:R-:W-:Y:S01]  /*0fa0*/  PLOP3.LUT P0, PT, PT, PT, PT, 0x80, 0x0 ;  /* 0x000000000000781c */ /* 0x000fe20003f0f070 */
[----:B------:R-:W-:Y:S01]  /*0fb0*/  UISETP.NE.U32.AND UP0, UPT, UR12, URZ, UPT ;  /* 0x0000003f0c00728c */ /* 0x000fe2000bf05070 */
[----:B------:R-:W-:Y:S01]  /*0fc0*/  IMAD.MOV.U32 R0, RZ, RZ, RZ ;  /* 0x000000ffff007224 */ /* 0x000fe200078e00ff */
[----:B------:R-:W-:Y:S01]  /*0fd0*/  ULDC UR5, c[0x0][0xc3c] ;  /* 0x00030f0000057ab9 */ /* 0x000fe20000000800 */
[----:B------:R-:W-:Y:S01]  /*0fe0*/  ULDC UR12, c[0x0][0x448] ;  /* 0x00011200000c7ab9 */ /* 0x000fe20000000800 */
[----:B------:R-:W-:Y:S01]  /*0ff0*/  UIADD3 UR6, UR6, UR5, URZ ;  /* 0x0000000506067290 */ /* 0x000fe2000fffe03f */
[----:B------:R-:W-:Y:S01]  /*1000*/  CS2R R88, SRZ ;  /* 0x0000000000587805 */ /* 0x000fe2000001ff00 */
[----:B------:R-:W-:Y:S01]  /*1010*/  UISETP.NE.AND UP2, UPT, UR12, 0x1, UPT ;  /* 0x000000010c00788c */ /* 0x000fe2000bf45270 */
[----:B------:R-:W-:Y:S01]  /*1020*/  CS2R R86, SRZ ;  /* 0x0000000000567805 */ /* 0x000fe2000001ff00 */
[----:B------:R-:W-:Y:S01]  /*1030*/  UIADD3 UR4, UR9, -UR4, URZ ;  /* 0x8000000409047290 */ /* 0x000fe2000fffe03f */
[----:B------:R-:W-:Y:S01]  /*1040*/  CS2R R84, SRZ ;  /* 0x0000000000547805 */ /* 0x000fe2000001ff00 */
[----:B------:R-:W-:Y:S01]  /*1050*/  USHF.L.U32 UR39, UR6, 0x7, URZ ;  /* 0x0000000706277899 */ /* 0x000fe2000800063f */
[----:B------:R-:W-:Y:S01]  /*1060*/  CS2R R82, SRZ ;  /* 0x0000000000527805 */ /* 0x000fe2000001ff00 */
[----:B------:R-:W-:Y:S01]  /*1070*/  ULDC UR11, c[0x0][0xc54] ;  /* 0x00031500000b7ab9 */ /* 0x000fe20000000800 */
[----:B------:R-:W-:Y:S01]  /*1080*/  UISETP.NE.AND.EX UP0, UPT, UR13, URZ, UPT, UP0 ;  /* 0x0000003f0d00728c */ /* 0x000fe2000bf05300 */
[----:B------:R-:W-:Y:S01]  /*1090*/  CS2R R80, SRZ ;  /* 0x0000000000507805 */ /* 0x000fe2000001ff00 */
[----:B------:R-:W-:Y:S01]  /*10a0*/  UIADD3 UR6, UR39, 0x7f, URZ ;  /* 0x0000007f27067890 */ /* 0x000fe2000fffe03f */
[----:B------:R-:W-:Y:S01]  /*10b0*/  CS2R R78, SRZ ;  /* 0x00000000004e7805 */ /* 0x000fe2000001ff00 */
[----:B------:R-:W-:Y:S01]  /*10c0*/  UIMAD UR11, UR8, UR11, UR4 ;  /* 0x0000000b080b72a4 */ /* 0x000fe2000f8e0204 */
[----:B------:R-:W-:Y:S01]  /*10d0*/  CS2R R76, SRZ ;  /* 0x00000000004c7805 */ /* 0x000fe2000001ff00 */
[----:B------:R-:W-:Y:S01]  /*10e0*/  ULDC UR60, c[0x0][0x424] ;  /* 0x00010900003c7ab9 */ /* 0x000fe20000000800 */
[----:B------:R-:W-:Y:S01]  /*10f0*/  ULDC UR7, c[0x0][0x288] ;  /* 0x0000a20000077ab9 */ /* 0x000fe20000000800 */
[----:B------:R-:W-:Y:S01]  /*1100*/  @UP2 ULDC UR4, c[0x0][0x44c] ;  /* 0x0001130000042ab9 */ /* 0x000fe20000000800 */
[----:B------:R-:W-:Y:S01]  /*1110*/  UIADD3 UR7, -UR7, 0x80, URZ ;  /* 0x0000008007077890 */ /* 0x000fe2000fffe13f */
[----:B------:R-:W-:Y:S01]  /*1120*/  CS2R R74, SRZ ;  /* 0x00000000004a7805 */ /* 0x000fe2000001ff00 */
[----:B------:R-:W-:Y:S01]  /*1130*/  UIMAD.WIDE.U32 UR4, UR6, UR4, URZ ;  /* 0x00000004060472a5 */ /* 0x000fe2000f8e003f */
[----:B------:R-:W-:Y:S01]  /*1140*/  CS2R R72, SRZ ;  /* 0x0000000000487805 */ /* 0x000fe2000001ff00 */
[----:B------:R-:W-:Y:S01]  /*1150*/  USEL UR60, UR60, 0x1, UP0 ;  /* 0x000000013c3c7887 */ /* 0x000fe20008000000 */
[----:B------:R-:W-:Y:S01]  /*1160*/  CS2R R70, SRZ ;  /* 0x0000000000467805 */ /* 0x000fe2000001ff00 */
[----:B------:R-:W-:Y:S01]  /*1170*/  ULDC UR10, c[0x0][0x2f0] ;  /* 0x0000bc00000a7ab9 */ /* 0x000fe20000000800 */
[----:B------:R-:W-:Y:S01]  /*1180*/  @UP2 ULDC UR12, c[0x0][0x450] ;  /* 0x00011400000c2ab9 */ /* 0x000fe20000000800 */
[----:B------:R-:W-:Y:S01]  /*1190*/  UIMAD UR7, UR60, UR10, UR7 ;  /* 0x0000000a3c0772a4 */ /* 0x000fe2000f8e0207 */
[----:B------:R-:W-:Y:S01]  /*11a0*/  CS2R R68, SRZ ;  /* 0x0000000000447805 */ /* 0x000fe2000001ff00 */
[----:B------:R-:W-:Y:S01]  /*11b0*/  @UP2 USHF.R.U32.HI UR6, URZ, UR12, UR5 ;  /* 0x0000000c3f062299 */ /* 0x000fe20008011605 */
[----:B------:R-:W-:Y:S01]  /*11c0*/  CS2R R66, SRZ ;  /* 0x0000000000427805 */ /* 0x000fe2000001ff00 */
[----:B------:R-:W-:Y:S01]  /*11d0*/  UIMAD UR4, UR60, UR10, 0x7f ;  /* 0x0000007f3c0474a4 */ /* 0x000fe2000f8e020a */
[----:B------:R-:W-:Y:S01]  /*11e0*/  CS2R R64, SRZ ;  /* 0x0000000000407805 */ /* 0x000fe2000001ff00 */
[----:B------:R-:W-:Y:S01]  /*11f0*/  UIADD3 UR6, UR7, UR6, URZ ;  /* 0x0000000607067290 */ /* 0x000fe2000fffe03f */
[----:B------:R-:W-:Y:S01]  /*1200*/  CS2R R62, SRZ ;  /* 0x00000000003e7805 */ /* 0x000fe2000001ff00 */
[----:B------:R-:W-:Y:S01]  /*1210*/  USHF.R.S32.HI UR5, URZ, 0x1f, UR4 ;  /* 0x0000001f3f057899 */ /* 0x000fe20008011404 */
[----:B------:R-:W-:Y:S01]  /*1220*/  CS2R R60, SRZ ;  /* 0x00000000003c7805 */ /* 0x000fe2000001ff00 */
[----:B------:R-:W-:Y:S01]  /*1230*/  USHF.R.S32.HI UR7, URZ, 0x1f, UR6 ;  /* 0x0000001f3f077899 */ /* 0x000fe20008011406 */
[----:B------:R-:W-:Y:S01]  /*1240*/  CS2R R58, SRZ ;  /* 0x00000000003a7805 */ /* 0x000fe2000001ff00 */
[----:B------:R-:W-:Y:S01]  /*1250*/  ULEA.HI UR5, UR5, UR4, URZ, 0x7 ;  /* 0x0000000405057291 */ /* 0x000fe2000f8f383f */
[----:B------:R-:W-:Y:S01]  /*1260*/  CS2R R56, SRZ ;  /* 0x0000000000387805 */ /* 0x000fe2000001ff00 */
[----:B------:R-:W-:Y:S01]  /*1270*/  ULEA.HI UR7, UR7, UR6, URZ, 0x7 ;  /* 0x0000000607077291 */ /* 0x000fe2000f8f383f */
[----:B------:R-:W-:Y:S01]  /*1280*/  CS2R R54, SRZ ;  /* 0x0000000000367805 */ /* 0x000fe2000001ff00 */
[----:B------:R-:W-:Y:S01]  /*1290*/  ULDC UR9, c[0x0][0xc48] ;  /* 0x0003120000097ab9 */ /* 0x000fe20000000800 */
[----:B------:R-:W-:Y:S01]  /*12a0*/  USHF.R.S32.HI UR6, URZ, 0x7, UR5 ;  /* 0x000000073f067899 */ /* 0x000fe20008011405 */
[----:B------:R-:W-:Y:S01]  /*12b0*/  CS2R R52, SRZ ;  /* 0x0000000000347805 */ /* 0x000fe2000001ff00 */
[----:B------:R-:W-:Y:S01]  /*12c0*/  UISETP.NE.AND UP1, UPT, UR9, 0x1, UPT ;  /* 0x000000010900788c */ /* 0x000fe2000bf25270 */
[----:B------:R-:W-:Y:S01]  /*12d0*/  CS2R R50, SRZ ;  /* 0x0000000000327805 */ /* 0x000fe2000001ff00 */
[----:B------:R-:W-:Y:S01]  /*12e0*/  USHF.R.S32.HI UR7, URZ, 0x7, UR7 ;  /* 0x000000073f077899 */ /* 0x000fe20008011407 */
[----:B------:R-:W-:Y:S01]  /*12f0*/  CS2R R48, SRZ ;  /* 0x0000000000307805 */ /* 0x000fe2000001ff00 */
[----:B------:R-:W-:Y:S01]  /*1300*/  UMOV UR61, UR11 ;  /* 0x0000000b003d7c82 */ /* 0x000fe20008000000 */
[----:B------:R-:W-:Y:S01]  /*1310*/  CS2R R46, SRZ ;  /* 0x00000000002e7805 */ /* 0x000fe2000001ff00 */
[----:B------:R-:W-:Y:S01]  /*1320*/  UISETP.LT.AND UP0, UPT, UR6, UR7, UPT ;  /* 0x000000070600728c */ /* 0x000fe2000bf01270 */
[----:B------:R-:W-:-:S02]  /*1330*/  CS2R R44, SRZ ;  /* 0x00000000002c7805 */ /* 0x000fc4000001ff00 */
[----:B------:R-:W-:Y:S02]  /*1340*/  CS2R R94, SRZ ;  /* 0x00000000005e7805 */ /* 0x000fe4000001ff00 */
[----:B------:R-:W-:Y:S01]  /*1350*/  CS2R R98, SRZ ;  /* 0x0000000000627805 */ /* 0x000fe2000001ff00 */
[----:B------:R-:W-:Y:S01]  /*1360*/  USEL UR14, UR6, UR7, UP0 ;  /* 0x00000007060e7287 */ /* 0x000fe20008000000 */
[----:B------:R-:W-:Y:S01]  /*1370*/  CS2R R90, SRZ ;  /* 0x00000000005a7805 */ /* 0x000fe2000001ff00 */
[----:B------:R-:W-:Y:S01]  /*1380*/  @UP1 ULDC UR8, c[0x0][0xc4c] ;  /* 0x0003130000081ab9 */ /* 0x000fe20000000800 */
[----:B------:R-:W-:Y:S01]  /*1390*/  IMAD.MOV.U32 R37, RZ, RZ, RZ ;  /* 0x000000ffff257224 */ /* 0x000fe200078e00ff */
[----:B------:R-:W-:Y:S01]  /*13a0*/  UIMAD.WIDE.U32 UR4, UR11, UR8, URZ ;  /* 0x000000080b0472a5 */ /* 0x000fe2000f8e003f */
[----:B------:R-:W-:Y:S01]  /*13b0*/  CS2R R96, SRZ ;  /* 0x0000000000607805 */ /* 0x000fe2000001ff00 */
[----:B------:R-:W-:Y:S02]  /*13c0*/  UISETP.GE.AND UP0, UPT, UR14, 0x1, UPT ;  /* 0x000000010e00788c */ /* 0x000fe4000bf06270 */
[----:B------:R-:W-:Y:S01]  /*13d0*/  IMAD.U32 R105, RZ, RZ, UR14 ;  /* 0x0000000eff697e24 */ /* 0x000fe2000f8e00ff */
[----:B------:R-:W-:Y:S01]  /*13e0*/  @UP1 ULDC UR8, c[0x0][0xc50] ;  /* 0x0003140000081ab9 */ /* 0x000fe20000000800 */
[----:B------:R-:W-:Y:S01]  /*13f0*/  CS2R R100, SRZ ;  /* 0x0000000000647805 */ /* 0x000fe2000001ff00 */
[----:B------:R-:W-:Y:S01]  /*1400*/  @UP1 USHF.R.U32.HI UR61, URZ, UR8, UR5 ;  /* 0x000000083f3d1299 */ /* 0x000fe20008011605 */
[----:B------:R-:W-:-:S02]  /*1410*/  CS2R R102, SRZ ;  /* 0x0000000000667805 */ /* 0x000fc4000001ff00 */
[----:B------:R-:W-:Y:S02]  /*1420*/  PLOP3.LUT P1, PT, PT, PT, UP0, 0x80, 0x0 ;  /* 0x000000000000781c */ /* 0x000fe40003f2f008 */
[----:B------:R-:W-:Y:S01]  /*1430*/  CS2R R92, SRZ ;  /* 0x00000000005c7805 */ /* 0x000fe2000001ff00 */
[----:B------:R-:W-:Y:S01]  /*1440*/  UIADD3 UR4, -UR61, URZ, URZ ;  /* 0x0000003f3d047290 */ /* 0x000fe2000fffe13f */
[----:B------:R-:W-:Y:S01]  /*1450*/  IMAD.MOV.U32 R104, RZ, RZ, RZ ;  /* 0x000000ffff687224 */ /* 0x000fe200078e00ff */
[----:B------:R-:W-:Y:S01]  /*1460*/  CS2R R6, SRZ ;  /* 0x0000000000067805 */ /* 0x000fe2000001ff00 */
[----:B------:R-:W-:Y:S01]  /*1470*/  IMAD.MOV.U32 R106, RZ, RZ, RZ ;  /* 0x000000ffff6a7224 */ /* 0x000fe200078e00ff */
[----:B------:R-:W-:-:S06]  /*1480*/  UIMAD UR4, UR9, UR4, UR11 ;  /* 0x00000004090472a4 */ /* 0x000fcc000f8e020b */
[----:B------:R-:W-:Y:S01]  /*1490*/  IMAD.U32 R23, RZ, RZ, UR4 ;  /* 0x00000004ff177e24 */ /* 0x000fe2000f8e00ff */
        /* <DEDUP_REMOVED lines=21> */
[----:B------:R-:W-:Y:S01]  /*15f0*/  MOV R5, UR5 ;  /* 0x0000000500057c02 */ /* 0x000fe20008000f00 */
        /* <DEDUP_REMOVED lines=10> */
.L_x_2245:
[----:B------:R-:W-:Y:S02]  /*16a0*/  R2UR UR6, R185 ;  /* 0x00000000b90672ca */ /* 0x000fe400000e0000 */
[----:B------:R-:W-:-:S11]  /*16b0*/  R2UR UR5, R190 ;  /* 0x00000000be0572ca */ /* 0x000fd600000e0000 */
[----:B------:R-:W-:Y:S02]  /*16c0*/  ULEA.HI UR4, UR6, UR6, URZ, 0x1 ;  /* 0x0000000606047291 */ /* 0x000fe4000f8f083f */
[----:B------:R-:W-:Y:S02]  /*16d0*/  IMAD.U32 R2, RZ, RZ, UR5 ;  /* 0x00000005ff027e24 */ /* 0x000fe4000f8e00ff */
[----:B------:R-:W-:-:S03]  /*16e0*/  ULOP3.LUT UR4, UR4, 0xfffffffe, URZ, 0xc0, !UPT ;  /* 0xfffffffe04047892 */ /* 0x000fc6000f8ec03f */
[----:B------:R-:W-:Y:S01]  /*16f0*/  ISETP.NE.AND P0, PT, R2, 0x3, PT ;  /* 0x000000030200780c */ /* 0x000fe20003f05270 */
[----:B------:R-:W-:-:S06]  /*1700*/  UIADD3 UR4, UR6, -UR4, URZ ;  /* 0x8000000406047290 */ /* 0x000fcc000fffe03f */
[----:B------:R-:W-:-:S05]  /*1710*/  IMAD.U32 R0, RZ, RZ, UR4 ;  /* 0x00000004ff007e24 */ /* 0x000fca000f8e00ff */
[----:B------:R-:W-:-:S04]  /*1720*/  SHF.L.U32 R0, R0, 0x1f, RZ ;  /* 0x0000001f00007819 */ /* 0x000fc800000006ff */
[----:B------:R-:W0:Y:S02]  /*1730*/  SYNCS.PHASECHK.TRANS64.TRYWAIT P1, [UR38+0x34800], R0 ;  /* 0x03480000ff0075a7 */ /* 0x000e240008020166 */
[----:B0-----:R-:W-:Y:S05]  /*1740*/  @!P1 BRA `(.L_x_2246) ;  /* 0x0000010000709947 */ /* 0x001fea0003800000 */
.L_x_2396:
[----:B------:R-:W-:Y:S05]  /*1750*/  @!P0 BRA `(.L_x_2247) ;  /* 0x0000000000048947 */ /* 0x000fea0003800000 */
[----:B------:R-:W-:Y:S01]  /*1760*/  BPT.TRAP 0x1 ;  /* 0x000000040000795c */ /* 0x000fe20000300000 */
.L_x_2247:
[----:B0-----:R-:W-:Y:S02]  /*1770*/  IMAD.U32 R0, RZ, RZ, UR36 ;  /* 0x00000024ff007e24 */ /* 0x001fe4000f8e00ff */
[----:B------:R-:W-:-:S03]  /*1780*/  IMAD.U32 R3, RZ, RZ, UR37 ;  /* 0x00000025ff037e24 */ /* 0x000fc6000f8e00ff */
[----:B------:R-:W-:Y:S02]  /*1790*/  LEA R0, R0, UR38, 0x3 ;  /* 0x0000002600007c11 */ /* 0x000fe4000f8e18ff */
[----:B------:R-:W-:-:S04]  /*17a0*/  SHF.L.U32 R3, R3, 0x1f, RZ ;  /* 0x0000001f03037819 */ /* 0x000fc800000006ff */
[----:B------:R0:W1:Y:S01]  /*17b0*/  SYNCS.PHASECHK.TRANS64.TRYWAIT P2, [R0+URZ+0x34830], R3 ;  /* 0x03483003000075a7 */ /* 0x000062000804017f */
[----:B------:R-:W-:Y:S05]  /*17c0*/  @!P0 BRA `(.L_x_2248) ;  /* 0x0000000000048947 */ /* 0x000fea0003800000 */
[----:B------:R-:W-:Y:S01]  /*17d0*/  BPT.TRAP 0x1 ;  /* 0x000000040000795c */ /* 0x000fe20000300000 */
.L_x_2248:
[----:B------:R-:W2:Y:S02]  /*17e0*/  S2R R2, SR_TID.X ;  /* 0x0000000000027919 */ /* 0x000ea40000002100 */
[----:B--2---:R-:W-:Y:S01]  /*17f0*/  LOP3.LUT P1, RZ, R2, 0x7f, RZ, 0xc0, !PT ;  /* 0x0000007f02ff7812 */ /* 0x004fe2000782c0ff */
[----:B-1----:R-:W-:-:S12]  /*1800*/  @P2 BRA `(.L_x_2249) ;  /* 0x0000000000082947 */ /* 0x002fd80003800000 */
[----:B------:R-:W1:Y:S02]  /*1810*/  SYNCS.PHASECHK.TRANS64.TRYWAIT P2, [R0+URZ+0x34830], R3 ;  /* 0x03483003000075a7 */ /* 0x000e64000804017f */
[----:B-1----:R-:W-:Y:S05]  /*1820*/  @!P2 BRA `(.L_x_2250) ;  /* 0x000001000050a947 */ /* 0x002fea0003800000 */
.L_x_2249:
        /* <DEDUP_REMOVED lines=10> */
[----:B------:R-:W-:Y:S01]  /*18d0*/  VIADD R5, R18, UR39 ;  /* 0x0000002712057c36 */ /* 0x000fe20008000000 */
[----:B------:R-:W-:Y:S01]  /*18e0*/  UMOV UR53, 0x40000040 ;  /* 0x4000004000357882 */ /* 0x000fe20000000000 */
[----:B------:R-:W-:Y:S01]  /*18f0*/  UMOV UR55, 0x40000040 ;  /* 0x4000004000377882 */ /* 0x000fe20000000000 */
[----:B------:R-:W-:Y:S01]  /*1900*/  ULOP3.LUT UR11, UR4, 0x10000, URZ, 0xfc, !UPT ;  /* 0x00010000040b7892 */ /* 0x000fe2000f8efc3f */
[----:B01----:R-:W-:Y:S01]  /*1910*/  @!P1 VIADD R0, R0, 0x34840 ;  /* 0x0003484000009836 */ /* 0x003fe20000000000 */
[----:B------:R-:W-:Y:S01]  /*1920*/  ULOP3.LUT UR4, UR40, 0x10000, URZ, 0xfc, !UPT ;  /* 0x0001000028047892 */ /* 0x000fe2000f8efc3f */
[----:B------:R-:W-:Y:S01]  /*1930*/  CS2R R150, SRZ ;  /* 0x0000000000967805 */ /* 0x000fe2000001ff00 */
[----:B------:R-:W-:Y:S01]  /*1940*/  UIMAD UR5, UR36, 0xc00, UR11 ;  /* 0x00000c00240578a4 */ /* 0x000fe2000f8e020b */
[----:B------:R-:W-:Y:S01]  /*1950*/  CS2R R148, SRZ ;  /* 0x0000000000947805 */ /* 0x000fe2000001ff00 */
[----:B------:R-:W-:Y:S01]  /*1960*/  UIADD3 UR6, UR4, 0x2, URZ ;  /* 0x0000000204067890 */ /* 0x000fe2000fffe03f */
[----:B------:R-:W-:Y:S01]  /*1970*/  @!P1 PRMT R0, RZ, 0x654, R0 ;  /* 0x00000654ff009816 */ /* 0x000fe20000000000 */
[----:B------:R-:W-:Y:S01]  /*1980*/  UIADD3 UR7, UR5, 0x2, URZ ;  /* 0x0000000205077890 */ /* 0x000fe2000fffe03f */
[----:B------:R-:W-:Y:S01]  /*1990*/  CS2R R146, SRZ ;  /* 0x0000000000927805 */ /* 0x000fe2000001ff00 */
[----:B------:R-:W-:Y:S01]  /*19a0*/  UMOV UR12, UR4 ;  /* 0x00000004000c7c82 */ /* 0x000fe20008000000 */
[----:B------:R-:W-:Y:S01]  /*19b0*/  UMOV UR14, UR5 ;  /* 0x00000005000e7c82 */ /* 0x000fe20008000000 */
[----:B------:R-:W-:Y:S01]  /*19c0*/  IMAD.U32 R8, RZ, RZ, UR12 ;  /* 0x0000000cff087e24 */ /* 0x000fe2000f8e00ff */
[----:B------:R-:W-:Y:S01]  /*19d0*/  HGMMA.64x128x16.F32.BF16 R24, gdesc[UR12], RZ, !UPT, gsb0 ;  /* 0x01e000000c1879f0 */ /* 0x000fe2000c0018ff */
[----:B------:R-:W-:Y:S01]  /*19e0*/  UMOV UR12, UR6 ;  /* 0x00000006000c7c82 */ /* 0x000fe20008000000 */
[----:B------:R-:W-:Y:S01]  /*19f0*/  UMOV UR13, 0x40000040 ;  /* 0x40000040000d7882 */ /* 0x000fe20000000000 */
[----:B------:R-:W-:Y:S01]  /*1a00*/  UMOV UR14, UR7 ;  /* 0x00000007000e7c82 */ /* 0x000fe20008000000 */
[----:B------:R-:W-:Y:S01]  /*1a10*/  UMOV UR15, 0x40000040 ;  /* 0x40000040000f7882 */ /* 0x000fe20000000000 */
[----:B------:R-:W-:Y:S01]  /*1a20*/  UIADD3 UR56, UR4, 0x4, URZ ;  /* 0x0000000404387890 */ /* 0x000fe2000fffe03f */
[----:B------:R-:W-:Y:S01]  /*1a30*/  IMAD.U32 R6, RZ, RZ, UR12 ;  /* 0x0000000cff067e24 */ /* 0x000fe2000f8e00ff */
[----:B------:R-:W-:Y:S01]  /*1a40*/  UIADD3 UR58, UR5, 0x4, URZ ;  /* 0x00000004053a7890 */ /* 0x000fe2000fffe03f */
[----:B------:R-:W-:Y:S01]  /*1a50*/  MOV R7, UR13 ;  /* 0x0000000d00077c02 */ /* 0x000fe20008000f00 */
[----:B------:R-:W-:Y:S01]  /*1a60*/  UIADD3 UR52, UR4, 0x6, URZ ;  /* 0x0000000604347890 */ /* 0x000fe2000fffe03f */
[----:B------:R-:W-:Y:S01]  /*1a70*/  R2UR UR7, R105 ;  /* 0x00000000690772ca */ /* 0x000fe200000e0000 */
[----:B------:R-:W-:Y:S01]  /*1a80*/  UIADD3 UR54, UR5, 0x6, URZ ;  /* 0x0000000605367890 */ /* 0x000fe2000fffe03f */
[----:B------:R-:W-:Y:S01]  /*1a90*/  CS2R R144, SRZ ;  /* 0x0000000000907805 */ /* 0x000fe2000001ff00 */
[----:B------:R-:W-:Y:S01]  /*1aa0*/  UIADD3 UR48, UR4, 0x400, URZ ;  /* 0x0000040004307890 */ /* 0x000fe2000fffe03f */
[----:B------:R-:W-:Y:S01]  /*1ab0*/  CS2R R142, SRZ ;  /* 0x00000000008e7805 */ /* 0x000fe2000001ff00 */
[----:B------:R-:W-:Y:S01]  /*1ac0*/  UIADD3 UR50, UR5, 0x400, URZ ;  /* 0x0000040005327890 */ /* 0x000fe2000fffe03f */
[----:B------:R-:W-:Y:S01]  /*1ad0*/  CS2R R140, SRZ ;  /* 0x00000000008c7805 */ /* 0x000fe2000001ff00 */
[----:B------:R-:W-:Y:S01]  /*1ae0*/  UMOV UR49, 0x40000040 ;  /* 0x4000004000317882 */ /* 0x000fe20000000000 */
[----:B------:R-:W-:Y:S01]  /*1af0*/  UMOV UR51, 0x40000040 ;  /* 0x4000004000337882 */ /* 0x000fe20000000000 */
        /* <DEDUP_REMOVED lines=32> */
[----:B------:R-:W-:Y:S01]  /*1d00*/  ULDC UR6, c[0x0][0x9d8] ;  /* 0x0002760000067ab9 */ /* 0x000fe20000000800 */
[----:B------:R-:W-:Y:S01]  /*1d10*/  ULDC UR8, c[0x0][0x2f0] ;  /* 0x0000bc0000087ab9 */ /* 0x000fe20000000800 */
[----:B------:R-:W-:Y:S01]  /*1d20*/  ULDC UR9, c[0x0][0x288] ;  /* 0x0000a20000097ab9 */ /* 0x000fe20000000800 */
[----:B------:R-:W-:-:S02]  /*1d30*/  WARPGROUP.DEPBAR.LE gsb0, 0x0 ;  /* 0x00008000000079c5 */ /* 0x000fc40000010000 */
[----:B------:R-:W-:-:S06]  /*1d40*/  WARPGROUP.ARRIVE ;  /* 0x00000000000079c5 */ /* 0x000fcc0000000000 */
[----:B------:R-:W-:Y:S01]  /*1d50*/  HGMMA.64x128x16.F32.BF16 R24, gdesc[UR12], R24, gsb0 ;  /* 0x01e000000c1879f0 */ /* 0x000fe20008001818 */
[----:B------:R-:W-:Y:S02]  /*1d60*/  UIADD3 UR12, UR4, 0x404, URZ ;  /* 0x00000404040c7890 */ /* 0x000fe4000fffe03f */
[----:B------:R-:W-:Y:S01]  /*1d70*/  UIADD3 UR14, UR5, 0x404, URZ ;  /* 0x00000404050e7890 */ /* 0x000fe2000fffe03f */
[----:B------:R-:W-:Y:S01]  /*1d80*/  UMOV UR13, 0x40000040 ;  /* 0x40000040000d7882 */ /* 0x000fe20000000000 */
[----:B------:R-:W-:Y:S01]  /*1d90*/  UMOV UR15, 0x40000040 ;  /* 0x40000040000f7882 */ /* 0x000fe20000000000 */
[----:B------:R-:W-:Y:S02]  /*1da0*/  ULDC UR4, c[0x0][0x448] ;  /* 0x0001120000047ab9 */ /* 0x000fe40000000800 */
[----:B------:R-:W-:-:S06]  /*1db0*/  UISETP.NE.AND UP0, UPT, UR4, 0x1, UPT ;  /* 0x000000010400788c */ /* 0x000fcc000bf05270 */
[----:B------:R-:W-:-:S05]  /*1dc0*/  PLOP3.LUT P2, PT, PT, PT, UP0, 0x80, 0x0 ;  /* 0x000000000000781c */ /* 0x000fca0003f4f008 */
[----:B------:R-:W-:-:S08]  /*1dd0*/  @UP0 ULDC UR4, c[0x0][0x44c] ;  /* 0x0001130000040ab9 */ /* 0x000fd00000000800 */
[----:B------:R-:W-:Y:S01]  /*1de0*/  @P2 IMAD.HI.U32 R10, R5, UR4, RZ ;  /* 0x00000004050a2c27 */ /* 0x000fe2000f8e00ff */
[----:B------:R-:W-:Y:S01]  /*1df0*/  @UP0 ULDC UR4, c[0x0][0x450] ;  /* 0x0001140000040ab9 */ /* 0x000fe20000000800 */
        /* <DEDUP_REMOVED lines=35> */
[----:B------:R0:W1:Y:S01]  /*2030*/  MUFU.TANH R32, R26 ;  /* 0x0000001a00207308 */ /* 0x0000620000002400 */
[----:B------:R-:W-:Y:S01]  /*2040*/  FMUL.FTZ R25, R36, UR6 ;  /* 0x0000000624197c20 */ /* 0x000fe20008410000 */
[----:B------:R-:W-:Y:S01]  /*2050*/  FMUL.FTZ R38, R38, UR6 ;  /* 0x0000000626267c20 */ /* 0x000fe20008410000 */
[----:B------:R-:W-:Y:S01]  /*2060*/  FMUL.FTZ R31, R31, UR6 ;  /* 0x000000061f1f7c20 */ /* 0x000fe20008410000 */
[----:B------:R-:W-:Y:S01]  /*2070*/  FMUL.FTZ R27, R27, UR6 ;  /* 0x000000061b1b7c20 */ /* 0x000fe20008410000 */
[----:B------:R-:W-:Y:S01]  /*2080*/  FMUL.FTZ R90, R29, UR6 ;  /* 0x000000061d5a7c20 */ /* 0x000fe20008410000 */
[----:B------:R-:W-:Y:S01]  /*2090*/  FMUL.FTZ R30, R30, UR6 ;  /* 0x000000061e1e7c20 */ /* 0x000fe20008410000 */
[----:B------:R-:W-:Y:S01]  /*20a0*/  FMUL.FTZ R29, R33, UR6 ;  /* 0x00000006211d7c20 */ /* 0x000fe20008410000 */
[----:B------:R2:W-:Y:S01]  /*20b0*/  MUFU.TANH R110, R38 ;  /* 0x00000026006e7308 */ /* 0x0005e20000002400 */
[----:B0-----:R-:W-:Y:S01]  /*20c0*/  IMAD.MOV.U32 R26, RZ, RZ, R5 ;  /* 0x000000ffff1a7224 */ /* 0x001fe200078e0005 */
[----:B------:R-:W-:Y:S01]  /*20d0*/  @P2 SHF.R.U32.HI R26, RZ, UR4, R10 ;  /* 0x00000004ff1a2c19 */ /* 0x000fe2000801160a */
[----:B------:R-:W-:Y:S01]  /*20e0*/  UMOV UR4, 0xffffff80 ;  /* 0xffffff8000047882 */ /* 0x000fe20000000000 */
[----:B------:R-:W-:Y:S01]  /*20f0*/  FMUL.FTZ R34, R34, UR6 ;  /* 0x0000000622227c20 */ /* 0x000fe20008410000 */
[----:B------:R-:W-:Y:S01]  /*2100*/  UIMAD UR4, UR7, UR4, 0x80 ;  /* 0x00000080070474a4 */ /* 0x000fe2000f8e0204 */
[----:B------:R-:W-:Y:S01]  /*2110*/  FMUL.FTZ R35, R35, UR6 ;  /* 0x0000000623237c20 */ /* 0x000fe20008410000 */
[----:B------:R-:W0:Y:S01]  /*2120*/  SHFL.IDX PT, R10, R26, 0x1, 0x1c1f ;  /* 0x003c1f001a0a7f89 */ /* 0x000e2200000e0000 */
[----:B------:R3:W-:Y:S01]  /*2130*/  MUFU.TANH R104, R31 ;  /* 0x0000001f00687308 */ /* 0x0007e20000002400 */
[----:B------:R-:W-:Y:S01]  /*2140*/  UIADD3 UR5, UR4, 0x1, URZ ;  /* 0x0000000104057890 */ /* 0x000fe2000fffe03f */
[----:B--2---:R-:W-:Y:S01]  /*2150*/  IMAD.U32 R38, RZ, RZ, UR8 ;  /* 0x00000008ff267e24 */ /* 0x004fe2000f8e00ff */
[----:B------:R-:W-:Y:S01]  /*2160*/  UIMAD UR4, UR60, UR8, UR4 ;  /* 0x000000083c0472a4 */ /* 0x000fe2000f8e0204 */
[----:B------:R-:W-:Y:S01]  /*2170*/  FMUL.FTZ R39, R39, UR6 ;  /* 0x0000000627277c20 */ /* 0x000fe20008410000 */
[----:B------:R-:W-:Y:S01]  /*2180*/  FMUL.FTZ R42, R42, UR6 ;  /* 0x000000062a2a7c20 */ /* 0x000fe20008410000 */
[----:B------:R-:W-:Y:S01]  /*2190*/  FMUL.FTZ R43, R43, UR6 ;  /* 0x000000062b2b7c20 */ /* 0x000fe20008410000 */
[----:B------:R-:W-:Y:S01]  /*21a0*/  IMAD.U32 R36, RZ, RZ, UR5 ;  /* 0x00000005ff247e24 */ /* 0x000fe2000f8e00ff */
[----:B------:R2:W4:Y:S01]  /*21b0*/  MUFU.TANH R33, R27 ;  /* 0x0000001b00217308 */ /* 0x0005220000002400 */
[----:B------:R-:W-:Y:S01]  /*21c0*/  FMUL.FTZ R46, R46, UR6 ;  /* 0x000000062e2e7c20 */ /* 0x000fe20008410000 */
[----:B------:R-:W-:Y:S01]  /*21d0*/  FMUL.FTZ R47, R47, UR6 ;  /* 0x000000062f2f7c20 */ /* 0x000fe20008410000 */
[----:B------:R-:W-:-:S02]  /*21e0*/  IMAD R5, R17, -0x2, R36 ;  /* 0xfffffffe11057824 */ /* 0x000fc400078e0224 */
[----:B------:R-:W-:Y:S01]  /*21f0*/  FMUL.FTZ R50, R50, UR6 ;  /* 0x0000000632327c20 */ /* 0x000fe20008410000 */
[----:B------:R-:W-:Y:S02]  /*2200*/  IMAD.U32 R36, RZ, RZ, UR4 ;  /* 0x00000004ff247e24 */ /* 0x000fe4000f8e00ff */
[----:B------:R-:W-:Y:S01]  /*2210*/  FMUL.FTZ R51, R51, UR6 ;  /* 0x0000000633337c20 */ /* 0x000fe20008410000 */
[----:B---3--:R-:W-:Y:S01]  /*2220*/  IMAD R31, R38, UR60, R5 ;  /* 0x0000003c261f7c24 */ /* 0x008fe2000f8e0205 */
[----:B------:R-:W3:Y:S01]  /*2230*/  MUFU.TANH R30, R30 ;  /* 0x0000001e001e7308 */ /* 0x000ee20000002400 */
[----:B--2---:R-:W-:Y:S02]  /*2240*/  IMAD R27, R17, -0x2, R36 ;  /* 0xfffffffe111b7824 */ /* 0x004fe400078e0224 */
[----:B------:R-:W-:Y:S01]  /*2250*/  FMUL.FTZ R54, R54, UR6 ;  /* 0x0000000636367c20 */ /* 0x000fe20008410000 */
[----:B------:R-:W-:Y:S01]  /*2260*/  FMUL.FTZ R55, R55, UR6 ;  /* 0x0000000637377c20 */ /* 0x000fe20008410000 */
[----:B------:R-:W-:Y:S01]  /*2270*/  FMUL.FTZ R58, R58, UR6 ;  /* 0x000000063a3a7c20 */ /* 0x000fe20008410000 */
[----:B------:R-:W-:Y:S01]  /*2280*/  FMUL.FTZ R59, R59, UR6 ;  /* 0x000000063b3b7c20 */ /* 0x000fe20008410000 */
[----:B------:R-:W-:Y:S01]  /*2290*/  FMUL.FTZ R62, R62, UR6 ;  /* 0x000000063e3e7c20 */ /* 0x000fe20008410000 */
[----:B0-----:R-:W-:Y:S01]  /*22a0*/  IADD3 R10, R10, -UR9, R31 ;  /* 0x800000090a0a7c10 */ /* 0x001fe2000fffe01f */
[----:B------:R-:W0:Y:S01]  /*22b0*/  MUFU.TANH R34, R34 ;  /* 0x0000002200227308 */ /* 0x000e220000002400 */
[----:B------:R-:W-:Y:S01]  /*22c0*/  FMUL.FTZ R63, R63, UR6 ;  /* 0x000000063f3f7c20 */ /* 0x000fe20008410000 */
[----:B------:R-:W-:Y:S01]  /*22d0*/  FMUL.FTZ R70, R70, UR6 ;  /* 0x0000000646467c20 */ /* 0x000fe20008410000 */
[----:B------:R-:W-:Y:S01]  /*22e0*/  VIMNMX R10, R27, R10, PT ;  /* 0x0000000a1b0a7248 */ /* 0x000fe20003fe0100 */
[----:B------:R-:W-:Y:S01]  /*22f0*/  FMUL.FTZ R20, R40, UR6 ;  /* 0x0000000628147c20 */ /* 0x000fe20008410000 */
[----:B------:R-:W-:Y:S01]  /*2300*/  FMUL.FTZ R66, R66, UR6 ;  /* 0x0000000642427c20 */ /* 0x000fe20008410000 */
[----:B------:R-:W-:Y:S01]  /*2310*/  FMUL.FTZ R67, R67, UR6 ;  /* 0x0000000643437c20 */ /* 0x000fe20008410000 */
[C---:B------:R-:W-:Y:S01]  /*2320*/  ISETP.GT.AND P3, PT, R10.reuse, RZ, PT ;  /* 0x000000ff0a00720c */ /* 0x040fe20003f64270 */
[----:B------:R-:W2:Y:S01]  /*2330*/  MUFU.TANH R35, R35 ;  /* 0x0000002300237308 */ /* 0x000ea20000002400 */
[C---:B------:R-:W-:Y:S01]  /*2340*/  ISETP.GT.AND P4, PT, R10.reuse, 0x1, PT ;  /* 0x000000010a00780c */ /* 0x040fe20003f84270 */
[----:B------:R-:W-:Y:S01]  /*2350*/  FMUL.FTZ R71, R71, UR6 ;  /* 0x0000000647477c20 */ /* 0x000fe20008410000 */
[----:B------:R-:W-:Y:S01]  /*2360*/  ISETP.GT.AND P5, PT, R10, 0x8, PT ;  /* 0x000000080a00780c */ /* 0x000fe20003fa4270 */
[----:B------:R-:W-:Y:S01]  /*2370*/  FMUL.FTZ R75, R75, UR6 ;  /* 0x000000064b4b7c20 */ /* 0x000fe20008410000 */
[----:B-1----:R-:W-:Y:S01]  /*2380*/  FSEL R38, R32, -INF , P3 ;  /* 0xff80000020267808 */ /* 0x002fe20001800000 */
[----:B------:R-:W-:Y:S01]  /*2390*/  FMUL.FTZ R78, R78, UR6 ;  /* 0x000000064e4e7c20 */ /* 0x000fe20008410000 */
[----:B----4-:R-:W-:Y:S01]  /*23a0*/  FSEL R33, R33, -INF , P4 ;  /* 0xff80000021217808 */ /* 0x010fe20002000000 */
[----:B------:R-:W1:Y:S01]  /*23b0*/  MUFU.TANH R39, R39 ;  /* 0x0000002700277308 */ /* 0x000e620000002400 */
[----:B------:R-:W-:Y:S01]  /*23c0*/  ISETP.GT.AND P3, PT, R10, 0x9, PT ;  /* 0x000000090a00780c */ /* 0x000fe20003f64270 */
[----:B------:R-:W-:Y:S01]  /*23d0*/  FMUL.FTZ R12, R48, UR6 ;  /* 0x00000006300c7c20 */ /* 0x000fe20008410000 */
[----:B---3--:R-:W-:Y:S01]  /*23e0*/  FSEL R102, R30, -INF , P5 ;  /* 0xff8000001e667808 */ /* 0x008fe20002800000 */
[----:B------:R-:W-:Y:S01]  /*23f0*/  FMUL.FTZ R79, R79, UR6 ;  /* 0x000000064f4f7c20 */ /* 0x000fe20008410000 */
[----:B------:R-:W-:Y:S01]  /*2400*/  FMNMX.FTZ R5, R38, R33, !PT ;  /* 0x0000002126057209 */ /* 0x000fe20007810000 */
[----:B------:R-:W-:Y:S01]  /*2410*/  FMUL.FTZ R82, R82, UR6 ;  /* 0x0000000652527c20 */ /* 0x000fe20008410000 */
[----:B------:R-:W-:Y:S01]  /*2420*/  ISETP.GT.AND P4, PT, R10, 0x10, PT ;  /* 0x000000100a00780c */ /* 0x000fe20003f84270 */
[----:B------:R-:W3:Y:S01]  /*2430*/  MUFU.TANH R42, R42 ;  /* 0x0000002a002a7308 */ /* 0x000ee20000002400 */
[----:B------:R-:W-:Y:S01]  /*2440*/  FSEL R104, R104, -INF , P3 ;  /* 0xff80000068687808 */ /* 0x000fe20001800000 */
[----:B------:R-:W-:Y:S01]  /*2450*/  FMUL.FTZ R11, R52, UR6 ;  /* 0x00000006340b7c20 */ /* 0x000fe20008410000 */
[----:B------:R-:W-:Y:S01]  /*2460*/  FMNMX.FTZ R5, R102, R5, !PT ;  /* 0x0000000566057209 */ /* 0x000fe20007810000 */
[----:B------:R-:W-:Y:S01]  /*2470*/  FMUL.FTZ R15, R44, UR6 ;  /* 0x000000062c0f7c20 */ /* 0x000fe20008410000 */
[----:B------:R-:W-:Y:S01]  /*2480*/  ISETP.GT.AND P3, PT, R10, 0x11, PT ;  /* 0x000000110a00780c */ /* 0x000fe20003f64270 */
[----:B------:R-:W-:Y:S01]  /*2490*/  FMUL.FTZ R83, R83, UR6 ;  /* 0x0000000653537c20 */ /* 0x000fe20008410000 */
[----:B0-----:R-:W-:Y:S01]  /*24a0*/  FSEL R106, R34, -INF , P4 ;  /* 0xff800000226a7808 */ /* 0x001fe20002000000 */
[----:B------:R-:W0:Y:S01]  /*24b0*/  MUFU.TANH R43, R43 ;  /* 0x0000002b002b7308 */ /* 0x000e220000002400 */
[----:B------:R-:W-:Y:S01]  /*24c0*/  FMNMX.FTZ R5, R104, R5, !PT ;  /* 0x0000000568057209 */ /* 0x000fe20007810000 */
[----:B------:R-:W-:Y:S01]  /*24d0*/  FMUL.FTZ R86, R86, UR6 ;  /* 0x0000000656567c20 */ /* 0x000fe20008410000 */
[----:B------:R-:W-:Y:S01]  /*24e0*/  ISETP.GT.AND P4, PT, R10, 0x18, PT ;  /* 0x000000180a00780c */ /* 0x000fe20003f84270 */
[----:B------:R-:W-:Y:S01]  /*24f0*/  FMUL.FTZ R2, R56, UR6 ;  /* 0x0000000638027c20 */ /* 0x000fe20008410000 */
[----:B--2---:R-:W-:Y:S01]  /*2500*/  FSEL R108, R35, -INF , P3 ;  /* 0xff800000236c7808 */ /* 0x004fe20001800000 */
[----:B------:R-:W-:Y:S01]  /*2510*/  FMUL.FTZ R87, R87, UR6 ;  /* 0x0000000657577c20 */ /* 0x000fe20008410000 */
[----:B------:R-:W-:Y:S01]  /*2520*/  FMNMX.FTZ R5, R106, R5, !PT ;  /* 0x000000056a057209 */ /* 0x000fe20007810000 */
[----:B------:R-:W2:Y:S01]  /*2530*/  MUFU.TANH R46, R46 ;  /* 0x0000002e002e7308 */ /* 0x000ea20000002400 */
[----:B------:R-:W-:Y:S01]  /*2540*/  ISETP.GT.AND P3, PT, R10, 0x19, PT ;  /* 0x000000190a00780c */ /* 0x000fe20003f64270 */
[----:B------:R-:W-:Y:S01]  /*2550*/  SHFL.IDX PT, R26, R26, RZ, 0x1c1f ;  /* 0x001c1fff1a1a7589 */ /* 0x000fe200000e0000 */
[----:B------:R-:W-:Y:S01]  /*2560*/  FSEL R110, R110, -INF , P4 ;  /* 0xff8000006e6e7808 */ /* 0x000fe20002000000 */
[----:B------:R-:W-:Y:S01]  /*2570*/  ULDC UR4, c[0x0][0x988] ;  /* 0x0002620000047ab9 */ /* 0x000fe20000000800 */
[----:B------:R-:W-:Y:S01]  /*2580*/  FMNMX.FTZ R5, R108, R5, !PT ;  /* 0x000000056c057209 */ /* 0x000fe20007810000 */
[----:B------:R-:W-:Y:S01]  /*2590*/  FMUL.FTZ R88, R24, UR6 ;  /* 0x0000000618587c20 */ /* 0x000fe20008410000 */
[----:B------:R-:W-:Y:S01]  /*25a0*/  ISETP.GT.AND P4, PT, R10, 0x20, PT ;  /* 0x000000200a00780c */ /* 0x000fe20003f84270 */
[----:B------:R-:W4:Y:S01]  /*25b0*/  MUFU.TANH R47, R47 ;  /* 0x0000002f002f7308 */ /* 0x000f220000002400 */
[----:B-1----:R-:W-:Y:S01]  /*25c0*/  FSEL R112, R39, -INF , P3 ;  /* 0xff80000027707808 */ /* 0x002fe20001800000 */
[----:B------:R-:W-:Y:S01]  /*25d0*/  FMUL.FTZ R64, R64, UR6 ;  /* 0x0000000640407c20 */ /* 0x000fe20008410000 */
[----:B------:R-:W-:Y:S01]  /*25e0*/  FMNMX.FTZ R5, R110, R5, !PT ;  /* 0x000000056e057209 */ /* 0x000fe20007810000 */
[----:B------:R-:W-:Y:S01]  /*25f0*/  FMUL.FTZ R24, R37, UR6 ;  /* 0x0000000625187c20 */ /* 0x000fe20008410000 */
[----:B------:R-:W-:Y:S01]  /*2600*/  ISETP.GT.AND P3, PT, R10, 0x21, PT ;  /* 0x000000210a00780c */ /* 0x000fe20003f64270 */
[----:B------:R-:W-:Y:S01]  /*2610*/  FMUL.FTZ R68, R68, UR6 ;  /* 0x0000000644447c20 */ /* 0x000fe20008410000 */
[----:B---3--:R-:W-:Y:S01]  /*2620*/  FSEL R114, R42, -INF , P4 ;  /* 0xff8000002a727808 */ /* 0x008fe20002000000 */
[----:B------:R-:W1:Y:S01]  /*2630*/  MUFU.TANH R50, R50 ;  /* 0x0000003200327308 */ /* 0x000e620000002400 */
[----:B------:R-:W-:Y:S01]  /*2640*/  FMNMX.FTZ R5, R112, R5, !PT ;  /* 0x0000000570057209 */ /* 0x000fe20007810000 */
[----:B------:R-:W-:Y:S01]  /*2650*/  FMUL.FTZ R21, R41, UR6 ;  /* 0x0000000629157c20 */ /* 0x000fe20008410000 */
[----:B------:R-:W-:Y:S01]  /*2660*/  ISETP.GT.AND P4, PT, R10, 0x28, PT ;  /* 0x000000280a00780c */ /* 0x000fe20003f84270 */
[----:B------:R-:W-:Y:S01]  /*2670*/  FMUL.FTZ R72, R72, UR6 ;  /* 0x0000000648487c20 */ /* 0x000fe20008410000 */
[----:B0-----:R-:W-:Y:S01]  /*2680*/  FSEL R100, R43, -INF , P3 ;  /* 0xff8000002b647808 */ /* 0x001fe20001800000 */
[----:B------:R-:W-:Y:S01]  /*2690*/  FMUL.FTZ R76, R76, UR6 ;  /* 0x000000064c4c7c20 */ /* 0x000fe20008410000 */
[----:B------:R-:W-:Y:S01]  /*26a0*/  FMNMX.FTZ R5, R114, R5, !PT ;  /* 0x0000000572057209 */ /* 0x000fe20007810000 */
[----:B------:R-:W0:Y:S01]  /*26b0*/  MUFU.TANH R51, R51 ;  /* 0x0000003300337308 */ /* 0x000e220000002400 */
[----:B------:R-:W-:Y:S01]  /*26c0*/  ISETP.GT.AND P3, PT, R10, 0x29, PT ;  /* 0x000000290a00780c */ /* 0x000fe20003f64270 */
[----:B------:R-:W-:Y:S01]  /*26d0*/  FMUL.FTZ R14, R45, UR6 ;  /* 0x000000062d0e7c20 */ /* 0x000fe20008410000 */
[----:B--2---:R-:W-:Y:S01]  /*26e0*/  FSEL R98, R46, -INF , P4 ;  /* 0xff8000002e627808 */ /* 0x004fe20002000000 */
[----:B------:R-:W-:Y:S01]  /*26f0*/  FMUL.FTZ R80, R80, UR6 ;  /* 0x0000000650507c20 */ /* 0x000fe20008410000 */
[----:B------:R-:W-:Y:S01]  /*2700*/  FMNMX.FTZ R5, R100, R5, !PT ;  /* 0x0000000564057209 */ /* 0x000fe20007810000 */
[----:B------:R-:W-:Y:S01]  /*2710*/  FMUL.FTZ R13, R49, UR6 ;  /* 0x00000006310d7c20 */ /* 0x000fe20008410000 */
[----:B------:R-:W-:Y:S01]  /*2720*/  ISETP.GT.AND P4, PT, R10, 0x30, PT ;  /* 0x000000300a00780c */ /* 0x000fe20003f84270 */
[----:B------:R-:W2:Y:S01]  /*2730*/  MUFU.TANH R54, R54 ;  /* 0x0000003600367308 */ /* 0x000ea20000002400 */
[----:B----4-:R-:W-:Y:S01]  /*2740*/  FSEL R96, R47, -INF , P3 ;  /* 0xff8000002f607808 */ /* 0x010fe20001800000 */
[----:B------:R-:W-:Y:S01]  /*2750*/  FMUL.FTZ R84, R84, UR6 ;  /* 0x0000000654547c20 */ /* 0x000fe20008410000 */
[----:B------:R-:W-:Y:S01]  /*2760*/  FMNMX.FTZ R35, R98, R5, !PT ;  /* 0x0000000562237209 */ /* 0x000fe20007810000 */
[----:B------:R-:W-:Y:S01]  /*2770*/  FMUL.FTZ R5, R74, UR6 ;  /* 0x000000064a057c20 */ /* 0x000fe20008410000 */
[----:B------:R-:W-:Y:S01]  /*2780*/  ISETP.GT.AND P3, PT, R10, 0x31, PT ;  /* 0x000000310a00780c */ /* 0x000fe20003f64270 */
[----:B------:R-:W-:Y:S01]  /*2790*/  FMUL.FTZ R4, R53, UR6 ;  /* 0x0000000635047c20 */ /* 0x000fe20008410000 */
[----:B-1----:R-:W-:Y:S01]  /*27a0*/  FSEL R94, R50, -INF , P4 ;  /* 0xff800000325e7808 */ /* 0x002fe20002000000 */
        /* <DEDUP_REMOVED lines=8> */
[----:B------:R-:W-:Y:S01]  /*2830*/  MUFU.TANH R58, R58 ;  /* 0x0000003a003a7308 */ /* 0x000fe20000002400 */
[----:B------:R-:W-:Y:S01]  /*2840*/  ISETP.GT.AND P3, PT, R10, 0x39, PT ;  /* 0x000000390a00780c */ /* 0x000fe20003f64270 */
[----:B------:R-:W-:Y:S01]  /*2850*/  FMUL.FTZ R65, R65, UR6 ;  /* 0x0000000641417c20 */ /* 0x000fe20008410000 */
[----:B--2---:R-:W-:Y:S01]  /*2860*/  FSEL R74, R54, -INF , P4 ;  /* 0xff800000364a7808 */ /* 0x004fe20002000000 */
[----:B------:R-:W-:Y:S01]  /*2870*/  FMUL.FTZ R69, R69, UR6 ;  /* 0x0000000645457c20 */ /* 0x000fe20008410000 */
[----:B------:R-:W-:Y:S01]  /*2880*/  FMNMX.FTZ R35, R92, R35, !PT ;  /* 0x000000235c237209 */ /* 0x000fe20007810000 */
[----:B------:R-:W-:Y:S01]  /*2890*/  FMUL.FTZ R73, R73, UR6 ;  /* 0x0000000649497c20 */ /* 0x000fe20008410000 */
[----:B------:R-:W-:Y:S01]  /*28a0*/  ISETP.GT.AND P4, PT, R10, 0x40, PT ;  /* 0x000000400a00780c */ /* 0x000fe20003f84270 */
[----:B------:R-:W0:Y:S01]  /*28b0*/  MUFU.TANH R59, R59 ;  /* 0x0000003b003b7308 */ /* 0x000e220000002400 */
[----:B------:R-:W-:Y:S01]  /*28c0*/  FMNMX.FTZ R35, R74, R35, !PT ;  /* 0x000000234a237209 */ /* 0x000fe20007810000 */
[----:B------:R-:W-:Y:S01]  /*28d0*/  FMUL.FTZ R77, R77, UR6 ;  /* 0x000000064d4d7c20 */ /* 0x000fe20008410000 */
[----:B------:R-:W-:Y:S01]  /*28e0*/  FMUL.FTZ R81, R81, UR6 ;  /* 0x0000000651517c20 */ /* 0x000fe20008410000 */
[----:B------:R-:W-:Y:S01]  /*28f0*/  FMUL.FTZ R85, R85, UR6 ;  /* 0x0000000655557c20 */ /* 0x000fe20008410000 */
[----:B------:R2:W-:Y:S01]  /*2900*/  @!P1 SYNCS.ARRIVE.TRANS64.RED.A1T0 RZ, [R0+URZ], RZ ;  /* 0x000000ff00ff99a7 */ /* 0x0005e2000810043f */
[----:B------:R-:W-:Y:S01]  /*2910*/  @UP0 ULDC UR6, c[0x0][0x44c] ;  /* 0x0001130000060ab9 */ /* 0x000fe20000000800 */
[----:B------:R-:W-:Y:S01]  /*2920*/  UIMAD UR8, UR60, UR8, -UR9 ;  /* 0x000000083c0872a4 */ /* 0x000fe2000f8e0a09 */
[----:B------:R-:W3:Y:S01]  /*2930*/  MUFU.TANH R36, R62 ;  /* 0x0000003e00247308 */ /* 0x000ee20000002400 */
[----:B------:R-:W-:-:S07]  /*2940*/  UMOV UR5, UR39 ;  /* 0x0000002700057c82 */ /* 0x000fce0008000000 */
[----:B------:R-:W4:Y:S08]  /*2950*/  MUFU.TANH R63, R63 ;  /* 0x0000003f003f7308 */ /* 0x000f300000002400 */
[----:B------:R1:W-:Y:S08]  /*2960*/  MUFU.TANH R40, R70 ;  /* 0x0000004600287308 */ /* 0x0003f00000002400 */
[----:B------:R5:W2:Y:S01]  /*2970*/  MUFU.TANH R32, R66 ;  /* 0x0000004200207308 */ /* 0x000aa20000002400 */
[----:B-1----:R-:W-:-:S02]  /*2980*/  FSEL R70, R55, -INF , P3 ;  /* 0xff80000037467808 */ /* 0x002fc40001800000 */
[----:B------:R-:W-:Y:S02]  /*2990*/  ISETP.GT.AND P3, PT, R10, 0x41, PT ;  /* 0x000000410a00780c */ /* 0x000fe40003f64270 */
[----:B------:R-:W-:Y:S02]  /*29a0*/  FMNMX.FTZ R35, R70, R35, !PT ;  /* 0x0000002346237209 */ /* 0x000fe40007810000 */
[----:B0-----:R-:W-:Y:S01]  /*29b0*/  FSEL R62, R59, -INF , P3 ;  /* 0xff8000003b3e7808 */ /* 0x001fe20001800000 */
[----:B------:R-:W0:Y:S01]  /*29c0*/  MUFU.TANH R67, R67 ;  /* 0x0000004300437308 */ /* 0x000e220000002400 */
[----:B-----5:R-:W-:Y:S02]  /*29d0*/  FSEL R66, R58, -INF , P4 ;  /* 0xff8000003a427808 */ /* 0x020fe40002000000 */
[----:B------:R-:W-:Y:S02]  /*29e0*/  ISETP.GT.AND P4, PT, R10, 0x48, PT ;  /* 0x000000480a00780c */ /* 0x000fe40003f84270 */
[----:B------:R-:W-:-:S02]  /*29f0*/  FMNMX.FTZ R35, R66, R35, !PT ;  /* 0x0000002342237209 */ /* 0x000fc40007810000 */
[----:B------:R-:W-:Y:S01]  /*2a00*/  ISETP.GT.AND P3, PT, R10, 0x49, PT ;  /* 0x000000490a00780c */ /* 0x000fe20003f64270 */
[----:B------:R-:W1:Y:S01]  /*2a10*/  MUFU.TANH R42, R71 ;  /* 0x00000047002a7308 */ /* 0x000e620000002400 */
[----:B---3--:R-:W-:Y:S02]  /*2a20*/  FSEL R30, R36, -INF , P4 ;  /* 0xff800000241e7808 */ /* 0x008fe40002000000 */
[----:B------:R-:W-:Y:S02]  /*2a30*/  FMNMX.FTZ R35, R62, R35, !PT ;  /* 0x000000233e237209 */ /* 0x000fe40007810000 */
[----:B------:R-:W-:Y:S02]  /*2a40*/  ISETP.GT.AND P4, PT, R10, 0x50, PT ;  /* 0x000000500a00780c */ /* 0x000fe40003f84270 */
[----:B----4-:R-:W-:Y:S01]  /*2a50*/  FSEL R34, R63, -INF , P3 ;  /* 0xff8000003f227808 */ /* 0x010fe20001800000 */
[----:B------:R-:W3:Y:S01]  /*2a60*/  MUFU.TANH R5, R5 ;  /* 0x0000000500057308 */ /* 0x000ee20000002400 */
[----:B------:R-:W-:-:S02]  /*2a70*/  FMNMX.FTZ R35, R30, R35, !PT ;  /* 0x000000231e237209 */ /* 0x000fc40007810000 */
[----:B------:R-:W-:Y:S02]  /*2a80*/  ISETP.GT.AND P3, PT, R10, 0x51, PT ;  /* 0x000000510a00780c */ /* 0x000fe40003f64270 */
[----:B--2---:R-:W-:Y:S02]  /*2a90*/  FSEL R32, R32, -INF , P4 ;  /* 0xff80000020207808 */ /* 0x004fe40002000000 */
[----:B------:R-:W-:Y:S01]  /*2aa0*/  FMNMX.FTZ R35, R34, R35, !PT ;  /* 0x0000002322237209 */ /* 0x000fe20007810000 */
[----:B------:R-:W2:Y:S01]  /*2ab0*/  MUFU.TANH R46, R75 ;  /* 0x0000004b002e7308 */ /* 0x000ea20000002400 */
[----:B------:R-:W-:Y:S02]  /*2ac0*/  ISETP.GT.AND P4, PT, R10, 0x58, PT ;  /* 0x000000580a00780c */ /* 0x000fe40003f84270 */
[----:B0-----:R-:W-:Y:S02]  /*2ad0*/  FSEL R36, R67, -INF , P3 ;  /* 0xff80000043247808 */ /* 0x001fe40001800000 */
[----:B------:R-:W-:-:S02]  /*2ae0*/  FMNMX.FTZ R35, R32, R35, !PT ;  /* 0x0000002320237209 */ /* 0x000fc40007810000 */
[----:B------:R-:W-:Y:S01]  /*2af0*/  ISETP.GT.AND P3, PT, R10, 0x59, PT ;  /* 0x000000590a00780c */ /* 0x000fe20003f64270 */
[----:B------:R-:W0:Y:S01]  /*2b00*/  MUFU.TANH R48, R78 ;  /* 0x0000004e00307308 */ /* 0x000e220000002400 */
[----:B------:R-:W-:Y:S02]  /*2b10*/  FSEL R40, R40, -INF , P4 ;  /* 0xff80000028287808 */ /* 0x000fe40002000000 */
[----:B------:R-:W-:Y:S02]  /*2b20*/  FMNMX.FTZ R35, R36, R35, !PT ;  /* 0x0000002324237209 */ /* 0x000fe40007810000 */
[----:B------:R-:W-:Y:S02]  /*2b30*/  ISETP.GT.AND P4, PT, R10, 0x60, PT ;  /* 0x000000600a00780c */ /* 0x000fe40003f84270 */
[----:B-1----:R-:W-:Y:S01]  /*2b40*/  FSEL R42, R42, -INF , P3 ;  /* 0xff8000002a2a7808 */ /* 0x002fe20001800000 */
[----:B------:R-:W1:Y:S01]  /*2b50*/  MUFU.TANH R50, R79 ;  /* 0x0000004f00327308 */ /* 0x000e620000002400 */
[----:B------:R-:W-:-:S02]  /*2b60*/  FMNMX.FTZ R35, R40, R35, !PT ;  /* 0x0000002328237209 */ /* 0x000fc40007810000 */
[----:B------:R-:W-:Y:S02]  /*2b70*/  ISETP.GT.AND P3, PT, R10, 0x61, PT ;  /* 0x000000610a00780c */ /* 0x000fe40003f64270 */
[----:B---3--:R-:W-:Y:S02]  /*2b80*/  FSEL R44, R5, -INF , P4 ;  /* 0xff800000052c7808 */ /* 0x008fe40002000000 */
[----:B------:R-:W-:Y:S01]  /*2b90*/  FMNMX.FTZ R35, R42, R35, !PT ;  /* 0x000000232a237209 */ /* 0x000fe20007810000 */
[----:B------:R-:W3:Y:S01]  /*2ba0*/  MUFU.TANH R52, R82 ;  /* 0x0000005200347308 */ /* 0x000ee20000002400 */
[----:B------:R-:W-:Y:S02]  /*2bb0*/  ISETP.GT.AND P4, PT, R10, 0x68, PT ;  /* 0x000000680a00780c */ /* 0x000fe40003f84270 */
[----:B--2---:R-:W-:Y:S02]  /*2bc0*/  FSEL R46, R46, -INF , P3 ;  /* 0xff8000002e2e7808 */ /* 0x004fe40001800000 */
[----:B------:R-:W-:-:S02]  /*2bd0*/  FMNMX.FTZ R35, R44, R35, !PT ;  /* 0x000000232c237209 */ /* 0x000fc40007810000 */
[----:B------:R-:W-:Y:S01]  /*2be0*/  ISETP.GT.AND P3, PT, R10, 0x69, PT ;  /* 0x000000690a00780c */ /* 0x000fe20003f64270 */
[----:B------:R-:W2:Y:S01]  /*2bf0*/  MUFU.TANH R54, R83 ;  /* 0x0000005300367308 */ /* 0x000ea20000002400 */
[----:B0-----:R-:W-:Y:S02]  /*2c00*/  FSEL R48, R48, -INF , P4 ;  /* 0xff80000030307808 */ /* 0x001fe40002000000 */
[----:B------:R-:W-:Y:S02]  /*2c10*/  FMNMX.FTZ R35, R46, R35, !PT ;  /* 0x000000232e237209 */ /* 0x000fe40007810000 */
[----:B------:R-:W-:Y:S02]  /*2c20*/  ISETP.GT.AND P4, PT, R10, 0x70, PT ;  /* 0x000000700a00780c */ /* 0x000fe40003f84270 */
[----:B-1----:R-:W-:Y:S01]  /*2c30*/  FSEL R50, R50, -INF , P3 ;  /* 0xff80000032327808 */ /* 0x002fe20001800000 */
[----:B------:R-:W0:Y:S01]  /*2c40*/  MUFU.TANH R56, R86 ;  /* 0x0000005600387308 */ /* 0x000e220000002400 */
[----:B------:R-:W-:-:S02]  /*2c50*/  FMNMX.FTZ R35, R48, R35, !PT ;  /* 0x0000002330237209 */ /* 0x000fc40007810000 */
[----:B------:R-:W-:Y:S02]  /*2c60*/  ISETP.GT.AND P3, PT, R10, 0x71, PT ;  /* 0x000000710a00780c */ /* 0x000fe40003f64270 */
[----:B---3--:R-:W-:Y:S02]  /*2c70*/  FSEL R52, R52, -INF , P4 ;  /* 0xff80000034347808 */ /* 0x008fe40002000000 */
[----:B------:R-:W-:Y:S01]  /*2c80*/  FMNMX.FTZ R35, R50, R35, !PT ;  /* 0x0000002332237209 */ /* 0x000fe20007810000 */
[----:B------:R-:W1:Y:S01]  /*2c90*/  MUFU.TANH R58, R87 ;  /* 0x00000057003a7308 */ /* 0x000e620000002400 */
[----:B------:R-:W-:Y:S02]  /*2ca0*/  ISETP.GT.AND P4, PT, R10, 0x78, PT ;  /* 0x000000780a00780c */ /* 0x000fe40003f84270 */
[----:B--2---:R-:W-:Y:S02]  /*2cb0*/  FSEL R54, R54, -INF , P3 ;  /* 0xff80000036367808 */ /* 0x004fe40001800000 */
[----:B------:R-:W-:-:S02]  /*2cc0*/  FMNMX.FTZ R35, R52, R35, !PT ;  /* 0x0000002334237209 */ /* 0x000fc40007810000 */
[----:B------:R-:W-:Y:S01]  /*2cd0*/  ISETP.GT.AND P3, PT, R10, 0x79, PT ;  /* 0x000000790a00780c */ /* 0x000fe20003f64270 */
[----:B------:R-:W2:Y:S01]  /*2ce0*/  MUFU.TANH R88, R88 ;  /* 0x0000005800587308 */ /* 0x000ea20000002400 */
[----:B0-----:R-:W-:Y:S02]  /*2cf0*/  FSEL R56, R56, -INF , P4 ;  /* 0xff80000038387808 */ /* 0x001fe40002000000 */
[----:B------:R-:W-:-:S04]  /*2d00*/  FMNMX.FTZ R35, R54, R35, !PT ;  /* 0x0000002336237209 */ /* 0x000fc80007810000 */
[----:B------:R-:W-:Y:S01]  /*2d10*/  FMNMX.FTZ R35, R56, R35, !PT ;  /* 0x0000002338237209 */ /* 0x000fe20007810000 */
[----:B------:R-:W0:Y:S01]  /*2d20*/  MUFU.TANH R89, R89 ;  /* 0x0000005900597308 */ /* 0x000e220000002400 */
[----:B-1----:R-:W-:-:S04]  /*2d30*/  FSEL R58, R58, -INF , P3 ;  /* 0xff8000003a3a7808 */ /* 0x002fc80001800000 */
[----:B------:R-:W-:-:S03]  /*2d40*/  FMNMX.FTZ R35, R58, R35, !PT ;  /* 0x000000233a237209 */ /* 0x000fc60007810000 */
[----:B------:R-:W1:Y:S02]  /*2d50*/  MUFU.TANH R91, R91 ;  /* 0x0000005b005b7308 */ /* 0x000e640000002400 */
[----:B------:R-:W3:Y:S06]  /*2d60*/  SHFL.BFLY PT, R10, R35, 0x2, 0x1f ;  /* 0x0c401f00230a7f89 */ /* 0x000eec00000e0000 */
[----:B------:R-:W4:Y:S08]  /*2d70*/  MUFU.TANH R90, R90 ;  /* 0x0000005a005a7308 */ /* 0x000f300000002400 */
[----:B------:R-:W5:Y:S08]  /*2d80*/  MUFU.TANH R28, R28 ;  /* 0x0000001c001c7308 */ /* 0x000f700000002400 */
[----:B------:R-:W5:Y:S01]  /*2d90*/  MUFU.TANH R29, R29 ;  /* 0x0000001d001d7308 */ /* 0x000f620000002400 */
[----:B---3--:R-:W-:-:S05]  /*2da0*/  FMNMX.FTZ R5, R35, R10, !PT ;  /* 0x0000000a23057209 */ /* 0x008fca0007810000 */
[----:B------:R-:W3:Y:S02]  /*2db0*/  SHFL.BFLY PT, R10, R5, 0x1, 0x1f ;  /* 0x0c201f00050a7f89 */ /* 0x000ee400000e0000 */
[----:B------:R-:W5:Y:S08]  /*2dc0*/  MUFU.TANH R25, R25 ;  /* 0x0000001900197308 */ /* 0x000f700000002400 */
[----:B------:R1:W-:Y:S08]  /*2dd0*/  MUFU.TANH R37, R64 ;  /* 0x0000004000257308 */ /* 0x0003f00000002400 */
[----:B------:R-:W5:Y:S01]  /*2de0*/  MUFU.TANH R24, R24 ;  /* 0x0000001800187308 */ /* 0x000f620000002400 */
[----:B---3--:R-:W-:Y:S01]  /*2df0*/  FMNMX.FTZ R10, R5, R10, !PT ;  /* 0x0000000a050a7209 */ /* 0x008fe20007810000 */
[----:B------:R-:W-:-:S06]  /*2e00*/  IMAD.U32 R5, RZ, RZ, UR4 ;  /* 0x00000004ff057e24 */ /* 0x000fcc000f8e00ff */
[----:B------:R-:W-:Y:S01]  /*2e10*/  MUFU.TANH R20, R20 ;  /* 0x0000001400147308 */ /* 0x000fe20000002400 */
[----:B------:R-:W-:Y:S01]  /*2e20*/  UIADD3 UR4, UR7, -0x2, URZ ;  /* 0xfffffffe07047890 */ /* 0x000fe2000fffe03f */
[C---:B------:R-:W-:Y:S01]  /*2e30*/  FSETP.NEU.FTZ.AND P3, PT, R10.reuse, -INF , PT ;  /* 0xff8000000a00780b */ /* 0x040fe20003f7d000 */
[----:B------:R-:W-:Y:S01]  /*2e40*/  FMUL.FTZ R35, R10, R5 ;  /* 0x000000050a237220 */ /* 0x000fe20000410000 */
[----:B------:R-:W-:-:S04]  /*2e50*/  UIMAD.WIDE.U32 UR6, UR39, UR6, URZ ;  /* 0x00000006270672a5 */ /* 0x000fc8000f8e003f */
[----:B------:R-:W-:Y:S01]  /*2e60*/  FSEL R35, R35, RZ, P3 ;  /* 0x000000ff23237208 */ /* 0x000fe20001800000 */
[----:B------:R5:W-:Y:S04]  /*2e70*/  MUFU.TANH R39, R68 ;  /* 0x0000004400277308 */ /* 0x000be80000002400 */
[-CC-:B------:R-:W-:Y:S01]  /*2e80*/  FFMA.FTZ R181, R38, R5.reuse, -R35.reuse ;  /* 0x0000000526b57223 */ /* 0x180fe20000010823 */
[----:B------:R-:W-:Y:S02]  /*2e90*/  VIADD R38, R31, -UR9 ;  /* 0x800000091f267c36 */ /* 0x000fe40008000000 */
[-CC-:B------:R-:W-:Y:S01]  /*2ea0*/  FFMA.FTZ R183, R102, R5.reuse, -R35.reuse ;  /* 0x0000000566b77223 */ /* 0x180fe20000010823 */
[-CC-:B------:R-:W-:Y:S01]  /*2eb0*/  FFMA.FTZ R177, R106, R5.reuse, -R35.reuse ;  /* 0x000000056ab17223 */ /* 0x180fe20000010823 */
[----:B------:R-:W3:Y:S01]  /*2ec0*/  MUFU.TANH R21, R21 ;  /* 0x0000001500157308 */ /* 0x000ee20000002400 */
[-C--:B------:R-:W-:Y:S01]  /*2ed0*/  FFMA.FTZ R108, R108, R5.reuse, -R35 ;  /* 0x000000056c6c7223 */ /* 0x080fe20000010823 */
[----:B------:R-:W-:Y:S01]  /*2ee0*/  VIADDMNMX R27, R26, R38, R27, PT ;  /* 0x000000261a1b7246 */ /* 0x000fe2000380011b */
[-CC-:B------:R-:W-:Y:S01]  /*2ef0*/  FFMA.FTZ R38, R104, R5.reuse, -R35.reuse ;  /* 0x0000000568267223 */ /* 0x180fe20000010823 */
[-CC-:B------:R-:W-:Y:S01]  /*2f00*/  FFMA.FTZ R175, R98, R5.reuse, -R35.reuse ;  /* 0x0000000562af7223 */ /* 0x180fe20000010823 */
[-CC-:B------:R-:W-:Y:S01]  /*2f10*/  FFMA.FTZ R179, R110, R5.reuse, -R35.reuse ;  /* 0x000000056eb37223 */ /* 0x180fe20000010823 */
[C---:B------:R-:W-:Y:S01]  /*2f20*/  ISETP.GT.AND P3, PT, R27.reuse, RZ, PT ;  /* 0x000000ff1b00720c */ /* 0x040fe20003f64270 */
[-CC-:B------:R-:W-:Y:S01]  /*2f30*/  FFMA.FTZ R112, R112, R5.reuse, -R35.reuse ;  /* 0x0000000570707223 */ /* 0x180fe20000010823 */
[C---:B------:R-:W-:Y:S01]  /*2f40*/  ISETP.GT.AND P4, PT, R27.reuse, 0x1, PT ;  /* 0x000000011b00780c */ /* 0x040fe20003f84270 */
[----:B------:R3:W-:Y:S01]  /*2f50*/  MUFU.TANH R116, R72 ;  /* 0x0000004800747308 */ /* 0x0007e20000002400 */
[----:B------:R-:W-:Y:S01]  /*2f60*/  ISETP.GT.AND P5, PT, R27, 0x8, PT ;  /* 0x000000081b00780c */ /* 0x000fe20003fa4270 */
[-CC-:B------:R-:W-:Y:S01]  /*2f70*/  FFMA.FTZ R169, R94, R5.reuse, -R35.reuse ;  /* 0x000000055ea97223 */ /* 0x180fe20000010823 */
[----:B--2---:R-:W-:Y:S01]  /*2f80*/  FSEL R88, R88, -INF , P3 ;  /* 0xff80000058587808 */ /* 0x004fe20001800000 */
[-CC-:B------:R-:W-:Y:S01]  /*2f90*/  FFMA.FTZ R173, R114, R5.reuse, -R35.reuse ;  /* 0x0000000572ad7223 */ /* 0x180fe20000010823 */
[----:B0-----:R-:W-:Y:S01]  /*2fa0*/  FSEL R89, R89, -INF , P4 ;  /* 0xff80000059597808 */ /* 0x001fe20002000000 */
[-CC-:B------:R-:W-:Y:S01]  /*2fb0*/  FFMA.FTZ R171, R74, R5.reuse, -R35.reuse ;  /* 0x000000054aab7223 */ /* 0x180fe20000010823 */
[----:B------:R-:W-:Y:S01]  /*2fc0*/  ISETP.GT.AND P3, PT, R27, 0x9, PT ;  /* 0x000000091b00780c */ /* 0x000fe20003f64270 */
[----:B------:R-:W-:Y:S01]  /*2fd0*/  MUFU.TANH R15, R15 ;  /* 0x0000000f000f7308 */ /* 0x000fe20000002400 */
[----:B-1----:R-:W-:Y:S01]  /*2fe0*/  FSEL R64, R91, -INF , P5 ;  /* 0xff8000005b407808 */ /* 0x002fe20002800000 */
[--C-:B------:R-:W-:Y:S01]  /*2ff0*/  FFMA.FTZ R165, R66, R5, -R35.reuse ;  /* 0x0000000542a57223 */ /* 0x100fe20000010823 */
[----:B------:R-:W-:Y:S01]  /*3000*/  FMNMX.FTZ R31, R88, R89, !PT ;  /* 0x00000059581f7209 */ /* 0x000fe20007810000 */
[-CC-:B------:R-:W-:Y:S01]  /*3010*/  FFMA.FTZ R33, R33, R5.reuse, -R35.reuse ;  /* 0x0000000521217223 */ /* 0x180fe20000010823 */
[C---:B------:R-:W-:Y:S01]  /*3020*/  ISETP.GT.AND P4, PT, R27.reuse, 0x10, PT ;  /* 0x000000101b00780c */ /* 0x040fe20003f84270 */
[--C-:B------:R-:W-:Y:S01]  /*3030*/  FFMA.FTZ R167, R30, R5, -R35.reuse ;  /* 0x000000051ea77223 */ /* 0x100fe20000010823 */
[----:B----4-:R-:W-:Y:S01]  /*3040*/  FSEL R90, R90, -INF , P3 ;  /* 0xff8000005a5a7808 */ /* 0x010fe20001800000 */
[----:B------:R0:W-:Y:S01]  /*3050*/  MUFU.TANH R118, R76 ;  /* 0x0000004c00767308 */ /* 0x0001e20000002400 */
[----:B------:R-:W-:Y:S01]  /*3060*/  FMNMX.FTZ R31, R64, R31, !PT ;  /* 0x0000001f401f7209 */ /* 0x000fe20007810000 */
[-CC-:B------:R-:W-:Y:S01]  /*3070*/  FFMA.FTZ R30, R34, R5.reuse, -R35.reuse ;  /* 0x00000005221e7223 */ /* 0x180fe20000010823 */
[C---:B------:R-:W-:Y:S01]  /*3080*/  ISETP.GT.AND P3, PT, R27.reuse, 0x11, PT ;  /* 0x000000111b00780c */ /* 0x040fe20003f64270 */
[-CC-:B------:R-:W-:Y:S01]  /*3090*/  FFMA.FTZ R161, R32, R5.reuse, -R35.reuse ;  /* 0x0000000520a17223 */ /* 0x180fe20000010823 */
[----:B-----5:R-:W-:Y:S01]  /*30a0*/  FSEL R68, R28, -INF , P4 ;  /* 0xff8000001c447808 */ /* 0x020fe20002000000 */
[--C-:B------:R-:W-:Y:S01]  /*30b0*/  FFMA.FTZ R28, R70, R5, -R35.reuse ;  /* 0x00000005461c7223 */ /* 0x100fe20000010823 */
[----:B------:R-:W-:Y:S01]  /*30c0*/  FMNMX.FTZ R31, R90, R31, !PT ;  /* 0x0000001f5a1f7209 */ /* 0x000fe20007810000 */
[----:B------:R-:W1:Y:S01]  /*30d0*/  MUFU.TANH R14, R14 ;  /* 0x0000000e000e7308 */ /* 0x000e620000002400 */
[----:B------:R-:W-:Y:S01]  /*30e0*/  ISETP.GT.AND P4, PT, R27, 0x18, PT ;  /* 0x000000181b00780c */ /* 0x000fe20003f84270 */
[-CC-:B------:R-:W-:Y:S01]  /*30f0*/  FFMA.FTZ R32, R36, R5.reuse, -R35.reuse ;  /* 0x0000000524207223 */ /* 0x180fe20000010823 */
[----:B---3--:R-:W-:Y:S01]  /*3100*/  FSEL R72, R29, -INF , P3 ;  /* 0xff8000001d487808 */ /* 0x008fe20001800000 */
[--C-:B------:R-:W-:Y:S01]  /*3110*/  FFMA.FTZ R163, R40, R5, -R35.reuse ;  /* 0x0000000528a37223 */ /* 0x100fe20000010823 */
[----:B------:R-:W-:Y:S01]  /*3120*/  FMNMX.FTZ R31, R68, R31, !PT ;  /* 0x0000001f441f7209 */ /* 0x000fe20007810000 */
[-CC-:B------:R-:W-:Y:S01]  /*3130*/  FFMA.FTZ R42, R42, R5.reuse, -R35.reuse ;  /* 0x000000052a2a7223 */ /* 0x180fe20000010823 */
[----:B------:R-:W-:Y:S01]  /*3140*/  ISETP.GT.AND P3, PT, R27, 0x19, PT ;  /* 0x000000191b00780c */ /* 0x000fe20003f64270 */
[----:B------:R-:W-:Y:S01]  /*3150*/  MUFU.TANH R12, R12 ;  /* 0x0000000c000c7308 */ /* 0x000fe20000002400 */
[----:B0-----:R-:W-:Y:S01]  /*3160*/  FSEL R76, R25, -INF , P4 ;  /* 0xff800000194c7808 */ /* 0x001fe20002000000 */
[--C-:B------:R-:W-:Y:S01]  /*3170*/  FFMA.FTZ R44, R44, R5, -R35.reuse ;  /* 0x000000052c2c7223 */ /* 0x100fe20000010823 */
[----:B------:R-:W-:Y:S01]  /*3180*/  FMNMX.FTZ R31, R72, R31, !PT ;  /* 0x0000001f481f7209 */ /* 0x000fe20007810000 */
[-CC-:B------:R-:W-:Y:S01]  /*3190*/  FFMA.FTZ R46, R46, R5.reuse, -R35.reuse ;  /* 0x000000052e2e7223 */ /* 0x180fe20000010823 */
[C---:B------:R-:W-:Y:S01]  /*31a0*/  ISETP.GT.AND P4, PT, R27.reuse, 0x20, PT ;  /* 0x000000201b00780c */ /* 0x040fe20003f84270 */
[--C-:B------:R-:W-:Y:S01]  /*31b0*/  FFMA.FTZ R48, R48, R5, -R35.reuse ;  /* 0x0000000530307223 */ /* 0x100fe20000010823 */
[----:B------:R-:W-:Y:S01]  /*31c0*/  FSEL R78, R24, -INF , P3 ;  /* 0xff800000184e7808 */ /* 0x000fe20001800000 */
[----:B------:R0:W-:Y:S01]  /*31d0*/  MUFU.TANH R120, R80 ;  /* 0x0000005000787308 */ /* 0x0001e20000002400 */
[----:B------:R-:W-:Y:S01]  /*31e0*/  FMNMX.FTZ R31, R76, R31, !PT ;  /* 0x0000001f4c1f7209 */ /* 0x000fe20007810000 */
[-CC-:B------:R-:W-:Y:S01]  /*31f0*/  FFMA.FTZ R50, R50, R5.reuse, -R35.reuse ;  /* 0x0000000532327223 */ /* 0x180fe20000010823 */
[----:B------:R-:W-:Y:S01]  /*3200*/  ISETP.GT.AND P3, PT, R27, 0x21, PT ;  /* 0x000000211b00780c */ /* 0x000fe20003f64270 */
[--C-:B------:R-:W-:Y:S01]  /*3210*/  FFMA.FTZ R52, R52, R5, -R35.reuse ;  /* 0x0000000534347223 */ /* 0x100fe20000010823 */
[----:B------:R-:W-:Y:S01]  /*3220*/  FMNMX.FTZ R31, R78, R31, !PT ;  /* 0x0000001f4e1f7209 */ /* 0x000fe20007810000 */
[-CC-:B------:R-:W-:Y:S01]  /*3230*/  FFMA.FTZ R54, R54, R5.reuse, -R35.reuse ;  /* 0x0000000536367223 */ /* 0x180fe20000010823 */
[----:B------:R-:W-:Y:S01]  /*3240*/  FSEL R82, R21, -INF , P3 ;  /* 0xff80000015527808 */ /* 0x000fe20001800000 */
[----:B------:R-:W2:Y:S01]  /*3250*/  MUFU.TANH R13, R13 ;  /* 0x0000000d000d7308 */ /* 0x000ea20000002400 */
[----:B0-----:R-:W-:Y:S01]  /*3260*/  FSEL R80, R20, -INF , P4 ;  /* 0xff80000014507808 */ /* 0x001fe20002000000 */
[-CC-:B------:R-:W-:Y:S01]  /*3270*/  FFMA.FTZ R20, R92, R5.reuse, -R35.reuse ;  /* 0x000000055c147223 */ /* 0x180fe20000010823 */
[C---:B------:R-:W-:Y:S01]  /*3280*/  ISETP.GT.AND P4, PT, R27.reuse, 0x28, PT ;  /* 0x000000281b00780c */ /* 0x040fe20003f84270 */
[----:B------:R-:W-:Y:S01]  /*3290*/  FFMA.FTZ R56, R56, R5, -R35 ;  /* 0x0000000538387223 */ /* 0x000fe20000010823 */
[----:B------:R-:W-:Y:S01]  /*32a0*/  FMNMX.FTZ R31, R80, R31, !PT ;  /* 0x0000001f501f7209 */ /* 0x000fe20007810000 */
[----:B------:R-:W-:Y:S01]  /*32b0*/  @UP0 ULDC UR9, c[0x0][0x450] ;  /* 0x0001140000090ab9 */ /* 0x000fe20000000800 */
[----:B------:R-:W-:Y:S01]  /*32c0*/  ISETP.GT.AND P3, PT, R27, 0x29, PT ;  /* 0x000000291b00780c */ /* 0x000fe20003f64270 */
[----:B------:R-:W0:Y:S01]  /*32d0*/  MUFU.TANH R11, R11 ;  /* 0x0000000b000b7308 */ /* 0x000e220000002400 */
[----:B------:R-:W-:Y:S01]  /*32e0*/  FMNMX.FTZ R31, R82, R31, !PT ;  /* 0x0000001f521f7209 */ /* 0x000fe20007810000 */
[----:B------:R-:W-:Y:S01]  /*32f0*/  @UP0 USHF.R.U32.HI UR5, URZ, UR9, UR7 ;  /* 0x000000093f050299 */ /* 0x000fe20008011607 */
[----:B-1----:R-:W-:-:S02]  /*3300*/  FSEL R86, R14, -INF , P3 ;  /* 0xff8000000e567808 */ /* 0x002fc40001800000 */
[----:B------:R-:W-:Y:S01]  /*3310*/  ISETP.GT.AND P3, PT, R27, 0x31, PT ;  /* 0x000000311b00780c */ /* 0x000fe20003f64270 */
[----:B------:R-:W-:Y:S02]  /*3320*/  UIADD3 UR8, UR8, UR5, URZ ;  /* 0x0000000508087290 */ /* 0x000fe4000fffe03f */
[----:B------:R1:W-:Y:S01]  /*3330*/  MUFU.TANH R122, R84 ;  /* 0x00000054007a7308 */ /* 0x0003e20000002400 */
[----:B--2---:R-:W-:Y:S01]  /*3340*/  FSEL R104, R13, -INF , P3 ;  /* 0xff8000000d687808 */ /* 0x004fe20001800000 */
[----:B------:R-:W-:Y:S01]  /*3350*/  USHF.R.S32.HI UR5, URZ, 0x1f, UR8 ;  /* 0x0000001f3f057899 */ /* 0x000fe20008011408 */
[----:B------:R-:W-:-:S03]  /*3360*/  ISETP.GT.AND P3, PT, R27, 0x39, PT ;  /* 0x000000391b00780c */ /* 0x000fc60003f64270 */
[----:B------:R-:W-:Y:S02]  /*3370*/  ULEA.HI UR5, UR5, UR8, URZ, 0x7 ;  /* 0x0000000805057291 */ /* 0x000fe4000f8f383f */
[----:B------:R-:W2:Y:S01]  /*3380*/  MUFU.TANH R4, R4 ;  /* 0x0000000400047308 */ /* 0x000ea20000002400 */
[----:B-1----:R-:W-:Y:S01]  /*3390*/  FSEL R84, R15, -INF , P4 ;  /* 0xff8000000f547808 */ /* 0x002fe20002000000 */
[----:B------:R-:W-:Y:S01]  /*33a0*/  USHF.R.S32.HI UR5, URZ, 0x7, UR5 ;  /* 0x000000073f057899 */ /* 0x000fe20008011405 */
[C---:B------:R-:W-:Y:S02]  /*33b0*/  ISETP.GT.AND P4, PT, R27.reuse, 0x30, PT ;  /* 0x000000301b00780c */ /* 0x040fe40003f84270 */
[----:B------:R-:W-:Y:S01]  /*33c0*/  FMNMX.FTZ R31, R84, R31, !PT ;  /* 0x0000001f541f7209 */ /* 0x000fe20007810000 */
[----:B------:R-:W-:Y:S01]  /*33d0*/  UISETP.LT.AND UP1, UPT, URZ, UR5, UPT ;  /* 0x000000053f00728c */ /* 0x000fe2000bf21270 */
[----:B------:R-:W-:Y:S01]  /*33e0*/  FSEL R102, R12, -INF , P4 ;  /* 0xff8000000c667808 */ /* 0x000fe20002000000 */
[----:B------:R-:W-:Y:S01]  /*33f0*/  MUFU.TANH R2, R2 ;  /* 0x0000000200027308 */ /* 0x000fe20000002400 */
[----:B------:R-:W-:Y:S01]  /*3400*/  FMNMX.FTZ R31, R86, R31, !PT ;  /* 0x0000001f561f7209 */ /* 0x000fe20007810000 */
[----:B------:R-:W-:Y:S01]  /*3410*/  USEL UR10, URZ, UR5, !UP1 ;  /* 0x000000053f0a7287 */ /* 0x000fe2000c800000 */
[----:B------:R-:W-:-:S02]  /*3420*/  ISETP.GT.AND P4, PT, R27, 0x38, PT ;  /* 0x000000381b00780c */ /* 0x000fc40003f84270 */
[----:B------:R-:W-:Y:S01]  /*3430*/  FMNMX.FTZ R31, R102, R31, !PT ;  /* 0x0000001f661f7209 */ /* 0x000fe20007810000 */
[----:B------:R-:W-:Y:S01]  /*3440*/  UISETP.GE.AND UP1, UPT, UR4, UR10, UPT ;  /* 0x0000000a0400728c */ /* 0x000fe2000bf26270 */
[----:B0-----:R-:W-:Y:S01]  /*3450*/  FSEL R106, R11, -INF , P4 ;  /* 0xff8000000b6a7808 */ /* 0x001fe20002000000 */
[----:B------:R-:W0:Y:S01]  /*3460*/  MUFU.TANH R3, R3 ;  /* 0x0000000300037308 */ /* 0x000e220000002400 */
[----:B------:R-:W-:Y:S01]  /*3470*/  FMNMX.FTZ R31, R104, R31, !PT ;  /* 0x0000001f681f7209 */ /* 0x000fe20007810000 */
[----:B------:R-:W-:Y:S01]  /*3480*/  FFMA.FTZ R11, R100, R5, -R35 ;  /* 0x00000005640b7223 */ /* 0x000fe20000010823 */
[C---:B------:R-:W-:Y:S02]  /*3490*/  ISETP.GT.AND P4, PT, R27.reuse, 0x40, PT ;  /* 0x000000401b00780c */ /* 0x040fe40003f84270 */
[----:B--2---:R-:W-:Y:S02]  /*34a0*/  FSEL R100, R4, -INF , P3 ;  /* 0xff80000004647808 */ /* 0x004fe40001800000 */
[----:B------:R-:W-:Y:S01]  /*34b0*/  FMNMX.FTZ R31, R106, R31, !PT ;  /* 0x0000001f6a1f7209 */ /* 0x000fe20007810000 */
[----:B------:R-:W1:Y:S01]  /*34c0*/  MUFU.TANH R60, R60 ;  /* 0x0000003c003c7308 */ /* 0x000e620000002400 */
[----:B------:R-:W-:-:S02]  /*34d0*/  ISETP.GT.AND P3, PT, R27, 0x41, PT ;  /* 0x000000411b00780c */ /* 0x000fc40003f64270 */
[----:B------:R-:W-:-:S05]  /*34e0*/  FMNMX.FTZ R31, R100, R31, !PT ;  /* 0x0000001f641f7209 */ /* 0x000fca0007810000 */
[----:B------:R-:W2:Y:S01]  /*34f0*/  MUFU.TANH R61, R61 ;  /* 0x0000003d003d7308 */ /* 0x000ea20000002400 */
[----:B0-----:R-:W-:Y:S02]  /*3500*/  FSEL R98, R3, -INF , P3 ;  /* 0xff80000003627808 */ /* 0x001fe40001800000 */
[----:B------:R-:W-:-:S05]  /*3510*/  ISETP.GT.AND P3, PT, R27, 0x49, PT ;  /* 0x000000491b00780c */ /* 0x000fca0003f64270 */
[----:B------:R0:W-:Y:S08]  /*3520*/  MUFU.EX2 R24, R108 ;  /* 0x0000006c00187308 */ /* 0x0001f00000000800 */
[----:B------:R-:W3:Y:S01]  /*3530*/  MUFU.TANH R65, R65 ;  /* 0x0000004100417308 */ /* 0x000ee20000002400 */
[----:B0-----:R-:W-:Y:S01]  /*3540*/  FSEL R108, R2, -INF , P4 ;  /* 0xff800000026c7808 */ /* 0x001fe20002000000 */
[----:B------:R-:W-:Y:S01]  /*3550*/  FFMA.FTZ R2, R96, R5, -R35 ;  /* 0x0000000560027223 */ /* 0x000fe20000010823 */
[----:B------:R-:W-:-:S02]  /*3560*/  ISETP.GT.AND P4, PT, R27, 0x48, PT ;  /* 0x000000481b00780c */ /* 0x000fc40003f84270 */
[----:B------:R-:W-:Y:S02]  /*3570*/  FMNMX.FTZ R31, R108, R31, !PT ;  /* 0x0000001f6c1f7209 */ /* 0x000fe40007810000 */
[----:B-1----:R-:W-:Y:S01]  /*3580*/  FSEL R110, R60, -INF , P4 ;  /* 0xff8000003c6e7808 */ /* 0x002fe20002000000 */
[----:B------:R-:W0:Y:S01]  /*3590*/  MUFU.TANH R69, R69 ;  /* 0x0000004500457308 */ /* 0x000e220000002400 */
[----:B------:R-:W-:Y:S01]  /*35a0*/  FMNMX.FTZ R31, R98, R31, !PT ;  /* 0x0000001f621f7209 */ /* 0x000fe20007810000 */
[-CC-:B------:R-:W-:Y:S01]  /*35b0*/  FFMA.FTZ R60, R62, R5.reuse, -R35.reuse ;  /* 0x000000053e3c7223 */ /* 0x180fe20000010823 */
[----:B------:R-:W-:Y:S01]  /*35c0*/  ISETP.GT.AND P4, PT, R27, 0x50, PT ;  /* 0x000000501b00780c */ /* 0x000fe20003f84270 */
[----:B------:R-:W-:Y:S01]  /*35d0*/  FFMA.FTZ R35, R58, R5, -R35 ;  /* 0x000000053a237223 */ /* 0x000fe20000010823 */
[----:B--2---:R-:W-:Y:S02]  /*35e0*/  FSEL R96, R61, -INF , P3 ;  /* 0xff8000003d607808 */ /* 0x004fe40001800000 */
[----:B------:R-:W-:Y:S01]  /*35f0*/  FMNMX.FTZ R31, R110, R31, !PT ;  /* 0x0000001f6e1f7209 */ /* 0x000fe20007810000 */
[----:B------:R1:W-:Y:S01]  /*3600*/  MUFU.EX2 R14, R112 ;  /* 0x00000070000e7308 */ /* 0x0003e20000000800 */
[----:B------:R-:W-:-:S02]  /*3610*/  ISETP.GT.AND P3, PT, R27, 0x51, PT ;  /* 0x000000511b00780c */ /* 0x000fc40003f64270 */
[----:B------:R-:W-:Y:S02]  /*3620*/  FMNMX.FTZ R31, R96, R31, !PT ;  /* 0x0000001f601f7209 */ /* 0x000fe40007810000 */
[----:B---3--:R-:W-:Y:S02]  /*3630*/  FSEL R94, R65, -INF , P3 ;  /* 0xff800000415e7808 */ /* 0x008fe40001800000 */
[----:B------:R-:W-:Y:S01]  /*3640*/  ISETP.GT.AND P3, PT, R27, 0x59, PT ;  /* 0x000000591b00780c */ /* 0x000fe20003f64270 */
[----:B------:R-:W2:Y:S01]  /*3650*/  MUFU.TANH R73, R73 ;  /* 0x0000004900497308 */ /* 0x000ea20000002400 */
[----:B-1----:R-:W-:Y:S02]  /*3660*/  FSEL R112, R37, -INF , P4 ;  /* 0xff80000025707808 */ /* 0x002fe40002000000 */
[----:B------:R-:W-:Y:S02]  /*3670*/  ISETP.GT.AND P4, PT, R27, 0x58, PT ;  /* 0x000000581b00780c */ /* 0x000fe40003f84270 */
[----:B------:R-:W-:-:S02]  /*3680*/  FMNMX.FTZ R31, R112, R31, !PT ;  /* 0x0000001f701f7209 */ /* 0x000fc40007810000 */
[----:B------:R-:W-:Y:S01]  /*3690*/  FSEL R114, R39, -INF , P4 ;  /* 0xff80000027727808 */ /* 0x000fe20002000000 */
[----:B------:R-:W1:Y:S01]  /*36a0*/  MUFU.TANH R77, R77 ;  /* 0x0000004d004d7308 */ /* 0x000e620000002400 */
[----:B------:R-:W-:Y:S02]  /*36b0*/  FMNMX.FTZ R31, R94, R31, !PT ;  /* 0x0000001f5e1f7209 */ /* 0x000fe40007810000 */
[----:B------:R-:W-:Y:S02]  /*36c0*/  ISETP.GT.AND P4, PT, R27, 0x60, PT ;  /* 0x000000601b00780c */ /* 0x000fe40003f84270 */
[----:B0-----:R-:W-:Y:S02]  /*36d0*/  FSEL R92, R69, -INF , P3 ;  /* 0xff800000455c7808 */ /* 0x001fe40001800000 */
[----:B------:R-:W-:Y:S01]  /*36e0*/  FMNMX.FTZ R31, R114, R31, !PT ;  /* 0x0000001f721f7209 */ /* 0x000fe20007810000 */
[----:B------:R-:W0:Y:S01]  /*36f0*/  MUFU.TANH R81, R81 ;  /* 0x0000005100517308 */ /* 0x000e220000002400 */
[----:B------:R-:W-:-:S02]  /*3700*/  ISETP.GT.AND P3, PT, R27, 0x61, PT ;  /* 0x000000611b00780c */ /* 0x000fc40003f64270 */
[----:B------:R-:W-:Y:S02]  /*3710*/  FSEL R116, R116, -INF , P4 ;  /* 0xff80000074747808 */ /* 0x000fe40002000000 */
[----:B------:R-:W-:Y:S02]  /*3720*/  FMNMX.FTZ R31, R92, R31, !PT ;  /* 0x0000001f5c1f7209 */ /* 0x000fe40007810000 */
[----:B------:R-:W-:Y:S01]  /*3730*/  ISETP.GT.AND P4, PT, R27, 0x68, PT ;  /* 0x000000681b00780c */ /* 0x000fe20003f84270 */
[----:B------:R-:W-:Y:S01]  /*3740*/  MUFU.TANH R85, R85 ;  /* 0x0000005500557308 */ /* 0x000fe20000002400 */
[----:B--2---:R-:W-:Y:S02]  /*3750*/  FSEL R74, R73, -INF , P3 ;  /* 0xff800000494a7808 */ /* 0x004fe40001800000 */
[----:B------:R-:W-:Y:S02]  /*3760*/  FMNMX.FTZ R31, R116, R31, !PT ;  /* 0x0000001f741f7209 */ /* 0x000fe40007810000 */
[----:B------:R-:W-:-:S02]  /*3770*/  ISETP.GT.AND P3, PT, R27, 0x69, PT ;  /* 0x000000691b00780c */ /* 0x000fc40003f64270 */
[----:B------:R-:W-:Y:S01]  /*3780*/  FSEL R118, R118, -INF , P4 ;  /* 0xff80000076767808 */ /* 0x000fe20002000000 */
[----:B------:R-:W-:Y:S01]  /*3790*/  MUFU.EX2 R181, R181 ;  /* 0x000000b500b57308 */ /* 0x000fe20000000800 */
[----:B------:R-:W-:Y:S02]  /*37a0*/  FMNMX.FTZ R31, R74, R31, !PT ;  /* 0x0000001f4a1f7209 */ /* 0x000fe40007810000 */
[----:B------:R-:W-:Y:S02]  /*37b0*/  ISETP.GT.AND P4, PT, R27, 0x70, PT ;  /* 0x000000701b00780c */ /* 0x000fe40003f84270 */
[----:B-1----:R-:W-:Y:S02]  /*37c0*/  FSEL R70, R77, -INF , P3 ;  /* 0xff8000004d467808 */ /* 0x002fe40001800000 */
[----:B------:R-:W-:Y:S01]  /*37d0*/  FMNMX.FTZ R31, R118, R31, !PT ;  /* 0x0000001f761f7209 */ /* 0x000fe20007810000 */
[----:B------:R-:W1:Y:S01]  /*37e0*/  MUFU.EX2 R26, R33 ;  /* 0x00000021001a7308 */ /* 0x000e620000000800 */
[----:B------:R-:W-:-:S02]  /*37f0*/  ISETP.GT.AND P3, PT, R27, 0x71, PT ;  /* 0x000000711b00780c */ /* 0x000fc40003f64270 */
[----:B------:R-:W-:Y:S02]  /*3800*/  FSEL R120, R120, -INF , P4 ;  /* 0xff80000078787808 */ /* 0x000fe40002000000 */
[----:B------:R-:W-:Y:S02]  /*3810*/  FMNMX.FTZ R31, R70, R31, !PT ;  /* 0x0000001f461f7209 */ /* 0x000fe40007810000 */
[----:B------:R-:W-:Y:S01]  /*3820*/  ISETP.GT.AND P4, PT, R27, 0x78, PT ;  /* 0x000000781b00780c */ /* 0x000fe20003f84270 */
[----:B------:R-:W2:Y:S01]  /*3830*/  MUFU.EX2 R183, R183 ;  /* 0x000000b700b77308 */ /* 0x000ea20000000800 */
[----:B0-----:R-:W-:Y:S02]  /*3840*/  FSEL R66, R81, -INF , P3 ;  /* 0xff80000051427808 */ /* 0x001fe40001800000 */
[----:B------:R-:W-:Y:S02]  /*3850*/  FMNMX.FTZ R31, R120, R31, !PT ;  /* 0x0000001f781f7209 */ /* 0x000fe40007810000 */
[----:B------:R-:W-:-:S02]  /*3860*/  ISETP.GT.AND P3, PT, R27, 0x79, PT ;  /* 0x000000791b00780c */ /* 0x000fc40003f64270 */
[----:B------:R-:W-:Y:S01]  /*3870*/  FSEL R122, R122, -INF , P4 ;  /* 0xff8000007a7a7808 */ /* 0x000fe20002000000 */
[----:B------:R-:W0:Y:S01]  /*3880*/  MUFU.EX2 R38, R38 ;  /* 0x0000002600267308 */ /* 0x000e220000000800 */
[----:B------:R-:W-:Y:S01]  /*3890*/  FMNMX.FTZ R31, R66, R31, !PT ;  /* 0x0000001f421f7209 */ /* 0x000fe20007810000 */
[----:B-1----:R-:W-:Y:S01]  /*38a0*/  FADD.FTZ R34, R181, R26 ;  /* 0x0000001ab5227221 */ /* 0x002fe20000010000 */
[----:B------:R-:W-:Y:S02]  /*38b0*/  FSEL R62, R85, -INF , P3 ;  /* 0xff800000553e7808 */ /* 0x000fe40001800000 */
[----:B------:R-:W-:Y:S02]  /*38c0*/  FMNMX.FTZ R31, R122, R31, !PT ;  /* 0x0000001f7a1f7209 */ /* 0x000fe40007810000 */
[----:B------:R-:W-:Y:S01]  /*38d0*/  F2FP.BF16.F32.PACK_AB R181, R26, R181 ;  /* 0x000000b51ab5723e */ /* 0x000fe200000010ff */
[----:B------:R-:W1:Y:S01]  /*38e0*/  MUFU.EX2 R177, R177 ;  /* 0x000000b100b17308 */ /* 0x000e620000000800 */
[----:B------:R-:W-:-:S05]  /*38f0*/  FMNMX.FTZ R31, R62, R31, !PT ;  /* 0x0000001f3e1f7209 */ /* 0x000fca0007810000 */
[----:B------:R-:W3:Y:S02]  /*3900*/  SHFL.BFLY PT, R12, R31, 0x2, 0x1f ;  /* 0x0c401f001f0c7f89 */ /* 0x000ee400000e0000 */
[----:B------:R-:W4:Y:S08]  /*3910*/  MUFU.EX2 R179, R179 ;  /* 0x000000b300b37308 */ /* 0x000f300000000800 */
[----:B------:R-:W5:Y:S08]  /*3920*/  MUFU.EX2 R173, R173 ;  /* 0x000000ad00ad7308 */ /* 0x000f700000000800 */
[----:B------:R-:W5:Y:S01]  /*3930*/  MUFU.EX2 R4, R11 ;  /* 0x0000000b00047308 */ /* 0x000f620000000800 */
[----:B---3--:R-:W-:Y:S01]  /*3940*/  FMNMX.FTZ R3, R31, R12, !PT ;  /* 0x0000000c1f037209 */ /* 0x008fe20007810000 */
[----:B--2---:R-:W-:-:S06]  /*3950*/  FADD.FTZ R31, R183, R34 ;  /* 0x00000022b71f7221 */ /* 0x004fcc0000010000 */
[----:B------:R-:W2:Y:S01]  /*3960*/  MUFU.EX2 R175, R175 ;  /* 0x000000af00af7308 */ /* 0x000ea20000000800 */
[C---:B0-----:R-:W-:Y:S01]  /*3970*/  F2FP.BF16.F32.PACK_AB R183, R38.reuse, R183 ;  /* 0x000000b726b7723e */ /* 0x041fe200000010ff */
[----:B------:R-:W0:Y:S01]  /*3980*/  SHFL.BFLY PT, R12, R3, 0x1, 0x1f ;  /* 0x0c201f00030c7f89 */ /* 0x000e2200000e0000 */
[----:B------:R-:W-:-:S04]  /*3990*/  FADD.FTZ R34, R38, R31 ;  /* 0x0000001f26227221 */ /* 0x000fc80000010000 */
[----:B-1----:R-:W-:Y:S01]  /*39a0*/  FADD.FTZ R33, R177, R34 ;  /* 0x00000022b1217221 */ /* 0x002fe20000010000 */
[----:B------:R4:W-:Y:S01]  /*39b0*/  MUFU.EX2 R155, R35 ;  /* 0x00000023009b7308 */ /* 0x0009e20000000800 */
[C---:B------:R-:W-:Y:S02]  /*39c0*/  F2FP.BF16.F32.PACK_AB R177, R24.reuse, R177 ;  /* 0x000000b118b1723e */ /* 0x040fe400000010ff */
[----:B------:R-:W-:-:S05]  /*39d0*/  FADD.FTZ R34, R24, R33 ;  /* 0x0000002118227221 */ /* 0x000fca0000010000 */
[----:B------:R-:W1:Y:S01]  /*39e0*/  MUFU.EX2 R2, R2 ;  /* 0x0000000200027308 */ /* 0x000e620000000800 */
[----:B----4-:R-:W-:Y:S01]  /*39f0*/  FADD.FTZ R35, R179, R34 ;  /* 0x00000022b3237221 */ /* 0x010fe20000010000 */
[----:B------:R-:W-:-:S03]  /*3a00*/  F2FP.BF16.F32.PACK_AB R179, R14, R179 ;  /* 0x000000b30eb3723e */ /* 0x000fc600000010ff */
[----:B------:R-:W-:-:S03]  /*3a10*/  FADD.FTZ R36, R14, R35 ;  /* 0x000000230e247221 */ /* 0x000fc60000010000 */
[----:B------:R-:W3:Y:S01]  /*3a20*/  MUFU.EX2 R169, R169 ;  /* 0x000000a900a97308 */ /* 0x000ee20000000800 */
[----:B-----5:R-:W-:Y:S01]  /*3a30*/  FADD.FTZ R37, R173, R36 ;  /* 0x00000024ad257221 */ /* 0x020fe20000010000 */
[----:B0-----:R-:W-:Y:S02]  /*3a40*/  FMNMX.FTZ R12, R3, R12, !PT ;  /* 0x0000000c030c7209 */ /* 0x001fe40007810000 */
[C---:B------:R-:W-:Y:S01]  /*3a50*/  F2FP.BF16.F32.PACK_AB R173, R4.reuse, R173 ;  /* 0x000000ad04ad723e */ /* 0x040fe200000010ff */
[----:B------:R-:W-:Y:S01]  /*3a60*/  FADD.FTZ R36, R4, R37 ;  /* 0x0000002504247221 */ /* 0x000fe20000010000 */
[C---:B------:R-:W-:Y:S01]  /*3a70*/  FSETP.NEU.FTZ.AND P3, PT, R12.reuse, -INF , PT ;  /* 0xff8000000c00780b */ /* 0x040fe20003f7d000 */
[----:B------:R-:W-:Y:S01]  /*3a80*/  FMUL.FTZ R3, R12, R5 ;  /* 0x000000050c037220 */ /* 0x000fe20000410000 */
[----:B------:R-:W0:Y:S01]  /*3a90*/  MUFU.EX2 R20, R20 ;  /* 0x0000001400147308 */ /* 0x000e220000000800 */
[----:B--2---:R-:W-:Y:S01]  /*3aa0*/  FADD.FTZ R37, R175, R36 ;  /* 0x00000024af257221 */ /* 0x004fe20000010000 */
[----:B-1----:R-:W-:-:S02]  /*3ab0*/  F2FP.BF16.F32.PACK_AB R175, R2, R175 ;  /* 0x000000af02af723e */ /* 0x002fc400000010ff */
[----:B------:R-:W-:Y:S01]  /*3ac0*/  FSEL R3, R3, RZ, P3 ;  /* 0x000000ff03037208 */ /* 0x000fe20001800000 */
[----:B------:R-:W-:Y:S01]  /*3ad0*/  FADD.FTZ R36, R2, R37 ;  /* 0x0000002502247221 */ /* 0x000fe20000010000 */
[----:B------:R-:W-:Y:S02]  /*3ae0*/  PLOP3.LUT P3, PT, PT, PT, UP1, 0x80, 0x0 ;  /* 0x000000000000781c */ /* 0x000fe40003f6f018 */
[----:B------:R-:W1:Y:S01]  /*3af0*/  MUFU.EX2 R171, R171 ;  /* 0x000000ab00ab7308 */ /* 0x000e620000000800 */
        /* <DEDUP_REMOVED lines=14> */
[----:B---3--:R-:W-:Y:S01]  /*3be0*/  FADD.FTZ R39, R169, R36 ;  /* 0x00000024a9277221 */ /* 0x008fe20000010000 */
[----:B------:R-:W2:Y:S01]  /*3bf0*/  MUFU.EX2 R89, R89 ;  /* 0x0000005900597308 */ /* 0x000ea20000000800 */
[-CC-:B------:R-:W-:Y:S01]  /*3c00*/  FFMA.FTZ R104, R104, R5.reuse, -R3.reuse ;  /* 0x0000000568687223 */ /* 0x180fe20000010803 */
[-C--:B------:R-:W-:Y:S01]  /*3c10*/  FFMA.FTZ R106, R106, R5.reuse, -R3 ;  /* 0x000000056a6a7223 */ /* 0x080fe20000010803 */
[----:B0-----:R-:W-:Y:S01]  /*3c20*/  FADD.FTZ R36, R20, R39 ;  /* 0x0000002714247221 */ /* 0x001fe20000010000 */
[-CC-:B------:R-:W-:Y:S01]  /*3c30*/  FFMA.FTZ R100, R100, R5.reuse, -R3.reuse ;  /* 0x0000000564647223 */ /* 0x180fe20000010803 */
[-CC-:B------:R-:W-:Y:S01]  /*3c40*/  FFMA.FTZ R108, R108, R5.reuse, -R3.reuse ;  /* 0x000000056c6c7223 */ /* 0x180fe20000010803 */
[-CC-:B------:R-:W-:Y:S01]  /*3c50*/  FFMA.FTZ R98, R98, R5.reuse, -R3.reuse ;  /* 0x0000000562627223 */ /* 0x180fe20000010803 */
[----:B-1----:R-:W-:Y:S01]  /*3c60*/  FADD.FTZ R39, R171, R36 ;  /* 0x00000024ab277221 */ /* 0x002fe20000010000 */
[----:B------:R-:W0:Y:S01]  /*3c70*/  MUFU.EX2 R64, R64 ;  /* 0x0000004000407308 */ /* 0x000e220000000800 */
[-CC-:B------:R-:W-:Y:S01]  /*3c80*/  FFMA.FTZ R110, R110, R5.reuse, -R3.reuse ;  /* 0x000000056e6e7223 */ /* 0x180fe20000010803 */
[-CC-:B------:R-:W-:Y:S01]  /*3c90*/  FFMA.FTZ R96, R96, R5.reuse, -R3.reuse ;  /* 0x0000000560607223 */ /* 0x180fe20000010803 */
[-CC-:B------:R-:W-:Y:S01]  /*3ca0*/  FFMA.FTZ R112, R112, R5.reuse, -R3.reuse ;  /* 0x0000000570707223 */ /* 0x180fe20000010803 */
[-CC-:B------:R-:W-:Y:S01]  /*3cb0*/  FFMA.FTZ R94, R94, R5.reuse, -R3.reuse ;  /* 0x000000055e5e7223 */ /* 0x180fe20000010803 */
[-CC-:B------:R-:W-:Y:S01]  /*3cc0*/  FFMA.FTZ R114, R114, R5.reuse, -R3.reuse ;  /* 0x0000000572727223 */ /* 0x180fe20000010803 */
[-CC-:B------:R-:W-:Y:S01]  /*3cd0*/  FFMA.FTZ R92, R92, R5.reuse, -R3.reuse ;  /* 0x000000055c5c7223 */ /* 0x180fe20000010803 */
[-C--:B------:R-:W-:Y:S01]  /*3ce0*/  FFMA.FTZ R116, R116, R5.reuse, -R3 ;  /* 0x0000000574747223 */ /* 0x080fe20000010803 */
[----:B------:R1:W3:Y:S01]  /*3cf0*/  MUFU.EX2 R11, R90 ;  /* 0x0000005a000b7308 */ /* 0x0002e20000000800 */
[----:B--2---:R-:W-:Y:S01]  /*3d00*/  FADD.FTZ R33, R88, R89 ;  /* 0x0000005958217221 */ /* 0x004fe20000010000 */
[-CC-:B------:R-:W-:Y:S01]  /*3d10*/  FFMA.FTZ R74, R74, R5.reuse, -R3.reuse ;  /* 0x000000054a4a7223 */ /* 0x180fe20000010803 */
[-CC-:B------:R-:W-:Y:S01]  /*3d20*/  FFMA.FTZ R118, R118, R5.reuse, -R3.reuse ;  /* 0x0000000576767223 */ /* 0x180fe20000010803 */
[-CC-:B------:R-:W-:Y:S01]  /*3d30*/  FFMA.FTZ R70, R70, R5.reuse, -R3.reuse ;  /* 0x0000000546467223 */ /* 0x180fe20000010803 */
[-CC-:B------:R-:W-:Y:S01]  /*3d40*/  FFMA.FTZ R120, R120, R5.reuse, -R3.reuse ;  /* 0x0000000578787223 */ /* 0x180fe20000010803 */
[-CC-:B------:R-:W-:Y:S01]  /*3d50*/  FFMA.FTZ R66, R66, R5.reuse, -R3.reuse ;  /* 0x0000000542427223 */ /* 0x180fe20000010803 */
[-C--:B------:R-:W-:Y:S01]  /*3d60*/  FFMA.FTZ R122, R122, R5.reuse, -R3 ;  /* 0x000000057a7a7223 */ /* 0x080fe20000010803 */
[----:B------:R-:W2:Y:S01]  /*3d70*/  MUFU.EX2 R68, R68 ;  /* 0x0000004400447308 */ /* 0x000ea20000000800 */
[----:B0-----:R-:W-:Y:S01]  /*3d80*/  FADD.FTZ R34, R64, R33 ;  /* 0x0000002140227221 */ /* 0x001fe20000010000 */
[----:B------:R-:W-:Y:S01]  /*3d90*/  FFMA.FTZ R62, R62, R5, -R3 ;  /* 0x000000053e3e7223 */ /* 0x000fe20000010803 */
[----:B------:R-:W-:-:S02]  /*3da0*/  F2FP.BF16.F32.PACK_AB R180, R89, R88 ;  /* 0x0000005859b4723e */ /* 0x000fc400000010ff */
[----:B-1----:R-:W-:Y:S02]  /*3db0*/  CS2R R90, SRZ ;  /* 0x00000000005a7805 */ /* 0x002fe4000001ff00 */
[----:B------:R-:W-:Y:S02]  /*3dc0*/  F2FP.BF16.F32.PACK_AB R169, R20, R169 ;  /* 0x000000a914a9723e */ /* 0x000fe400000010ff */
[----:B------:R-:W-:Y:S01]  /*3dd0*/  CS2R R88, SRZ ;  /* 0x0000000000587805 */ /* 0x000fe2000001ff00 */
[----:B------:R-:W0:Y:S01]  /*3de0*/  MUFU.EX2 R13, R72 ;  /* 0x00000048000d7308 */ /* 0x000e220000000800 */
[C---:B---3--:R-:W-:Y:S01]  /*3df0*/  FADD.FTZ R35, R11.reuse, R34 ;  /* 0x000000220b237221 */ /* 0x048fe20000010000 */
        /* <DEDUP_REMOVED lines=29> */
[----:B------:R0:W3:Y:S01]  /*3fd0*/  MUFU.EX2 R27, R104 ;  /* 0x00000068001b7308 */ /* 0x0000e20000000800 */
[----:B-1----:R-:W-:-:S07]  /*3fe0*/  FADD.FTZ R0, R102, R39 ;  /* 0x0000002766007221 */ /* 0x002fce0000010000 */
[----:B------:R-:W1:Y:S01]  /*3ff0*/  MUFU.EX2 R30, R30 ;  /* 0x0000001e001e7308 */ /* 0x000e620000000800 */
[----:B--2---:R-:W-:Y:S01]  /*4000*/  FADD.FTZ R41, R167, R34 ;  /* 0x00000022a7297221 */ /* 0x004fe20000010000 */
[----:B0-----:R-:W-:-:S06]  /*4010*/  CS2R R104, SRZ ;  /* 0x0000000000687805 */ /* 0x001fcc000001ff00 */
[----:B------:R-:W0:Y:S01]  /*4020*/  MUFU.EX2 R106, R106 ;  /* 0x0000006a006a7308 */ /* 0x000e220000000800 */
[C---:B---3--:R-:W-:Y:S01]  /*4030*/  FADD.FTZ R39, R27.reuse, R0 ;  /* 0x000000001b277221 */ /* 0x048fe20000010000 */
[----:B------:R-:W-:Y:S02]  /*4040*/  F2FP.BF16.F32.PACK_AB R168, R27, R102 ;  /* 0x000000661ba8723e */ /* 0x000fe400000010ff */
[----:B------:R-:W-:-:S04]  /*4050*/  CS2R R102, SRZ ;  /* 0x0000000000667805 */ /* 0x000fc8000001ff00 */
[----:B------:R-:W2:Y:S01]  /*4060*/  MUFU.EX2 R161, R161 ;  /* 0x000000a100a17308 */ /* 0x000ea20000000800 */
[C---:B-1----:R-:W-:Y:S01]  /*4070*/  FADD.FTZ R34, R30.reuse, R41 ;  /* 0x000000291e227221 */ /* 0x042fe20000010000 */
[----:B------:R-:W-:-:S06]  /*4080*/  F2FP.BF16.F32.PACK_AB R167, R30, R167 ;  /* 0x000000a71ea7723e */ /* 0x000fcc00000010ff */
[----:B------:R1:W3:Y:S01]  /*4090*/  MUFU.EX2 R29, R100 ;  /* 0x00000064001d7308 */ /* 0x0002e20000000800 */
[----:B0-----:R-:W-:-:S07]  /*40a0*/  FADD.FTZ R0, R106, R39 ;  /* 0x000000276a007221 */ /* 0x001fce0000010000 */
[----:B------:R-:W0:Y:S01]  /*40b0*/  MUFU.EX2 R32, R32 ;  /* 0x0000002000207308 */ /* 0x000e220000000800 */
[----:B--2---:R-:W-:Y:S01]  /*40c0*/  FADD.FTZ R41, R161, R34 ;  /* 0x00000022a1297221 */ /* 0x004fe20000010000 */
[----:B-1----:R-:W-:-:S06]  /*40d0*/  CS2R R100, SRZ ;  /* 0x0000000000647805 */ /* 0x002fcc000001ff00 */
[----:B------:R-:W1:Y:S01]  /*40e0*/  MUFU.EX2 R108, R108 ;  /* 0x0000006c006c7308 */ /* 0x000e620000000800 */
[C---:B---3--:R-:W-:Y:S01]  /*40f0*/  FADD.FTZ R3, R29.reuse, R0 ;  /* 0x000000001d037221 */ /* 0x048fe20000010000 */
[----:B------:R-:W-:Y:S02]  /*4100*/  F2FP.BF16.F32.PACK_AB R170, R29, R106 ;  /* 0x0000006a1daa723e */ /* 0x000fe400000010ff */
[----:B------:R-:W-:-:S04]  /*4110*/  CS2R R106, SRZ ;  /* 0x00000000006a7805 */ /* 0x000fc8000001ff00 */
        /* <DEDUP_REMOVED lines=51> */
[----:B------:R-:W0:Y:S01]  /*4450*/  MUFU.EX2 R39, R74 ;  /* 0x0000004a00277308 */ /* 0x000e220000000800 */
[----:B-1----:R-:W-:-:S07]  /*4460*/  FADD.FTZ R0, R116, R3 ;  /* 0x0000000374007221 */ /* 0x002fce0000010000 */
[----:B------:R-:W1:Y:S01]  /*4470*/  MUFU.EX2 R118, R118 ;  /* 0x0000007600767308 */ /* 0x000e620000000800 */
[----:B--2---:R-:W-:-:S04]  /*4480*/  FADD.FTZ R2, R56, R45 ;  /* 0x0000002d38027221 */ /* 0x004fc80000010000 */
[C---:B------:R-:W-:Y:S01]  /*4490*/  FADD.FTZ R3, R155.reuse, R2 ;  /* 0x000000029b037221 */ /* 0x040fe20000010000 */
[----:B------:R-:W-:Y:S01]  /*44a0*/  F2FP.BF16.F32.PACK_AB R155, R155, R56 ;  /* 0x000000389b9b723e */ /* 0x000fe200000010ff */
[----:B------:R-:W-:Y:S01]  /*44b0*/  IMAD.MOV.U32 R2, RZ, RZ, 0x3f800000 ;  /* 0x3f800000ff027424 */ /* 0x000fe200078e00ff */
[----:B------:R-:W2:Y:S01]  /*44c0*/  MUFU.EX2 R41, R70 ;  /* 0x0000004600297308 */ /* 0x000ea20000000800 */
[C---:B0-----:R-:W-:Y:S01]  /*44d0*/  FADD.FTZ R45, R39.reuse, R0 ;  /* 0x00000000272d7221 */ /* 0x041fe20000010000 */
[----:B------:R-:W-:Y:S02]  /*44e0*/  F2FP.BF16.F32.PACK_AB R156, R39, R116 ;  /* 0x00000074279c723e */ /* 0x000fe400000010ff */
[----:B------:R-:W-:-:S04]  /*44f0*/  CS2R R116, SRZ ;  /* 0x0000000000747805 */ /* 0x000fc8000001ff00 */
[----:B------:R-:W0:Y:S01]  /*4500*/  MUFU.EX2 R120, R120 ;  /* 0x0000007800787308 */ /* 0x000e220000000800 */
[----:B-1----:R-:W-:-:S07]  /*4510*/  FADD.FTZ R0, R118, R45 ;  /* 0x0000002d76007221 */ /* 0x002fce0000010000 */
[----:B------:R-:W1:Y:S01]  /*4520*/  MUFU.EX2 R43, R66 ;  /* 0x00000042002b7308 */ /* 0x000e620000000800 */
[C---:B--2---:R-:W-:Y:S01]  /*4530*/  FADD.FTZ R13, R41.reuse, R0 ;  /* 0x00000000290d7221 */ /* 0x044fe20000010000 */
[----:B------:R-:W-:Y:S02]  /*4540*/  F2FP.BF16.F32.PACK_AB R158, R41, R118 ;  /* 0x00000076299e723e */ /* 0x000fe400000010ff */
[----:B------:R-:W-:-:S04]  /*4550*/  CS2R R118, SRZ ;  /* 0x0000000000767805 */ /* 0x000fc8000001ff00 */
[----:B------:R-:W2:Y:S01]  /*4560*/  MUFU.EX2 R122, R122 ;  /* 0x0000007a007a7308 */ /* 0x000ea20000000800 */
[----:B0-----:R-:W-:-:S07]  /*4570*/  FADD.FTZ R0, R120, R13 ;  /* 0x0000000d78007221 */ /* 0x001fce0000010000 */
[----:B------:R-:W0:Y:S01]  /*4580*/  MUFU.EX2 R11, R62 ;  /* 0x0000003e000b7308 */ /* 0x000e220000000800 */
[C---:B-1----:R-:W-:Y:S01]  /*4590*/  FADD.FTZ R13, R43.reuse, R0 ;  /* 0x000000002b0d7221 */ /* 0x042fe20000010000 */
[----:B------:R-:W-:Y:S01]  /*45a0*/  F2FP.BF16.F32.PACK_AB R152, R43, R120 ;  /* 0x000000782b98723e */ /* 0x000fe200000010ff */
[----:B------:R-:W-:Y:S01]  /*45b0*/  IMAD.MOV.U32 R0, RZ, RZ, 0x3f800000 ;  /* 0x3f800000ff007424 */ /* 0x000fe200078e00ff */
[----:B------:R-:W-:Y:S01]  /*45c0*/  CS2R R120, SRZ ;  /* 0x0000000000787805 */ /* 0x000fe2000001ff00 */
[----:B--2---:R-:W-:Y:S01]  /*45d0*/  FADD.FTZ R4, R122, R13 ;  /* 0x0000000d7a047221 */ /* 0x004fe20000010000 */
[----:B0-----:R-:W-:-:S03]  /*45e0*/  F2FP.BF16.F32.PACK_AB R154, R11, R122 ;  /* 0x0000007a0b9a723e */ /* 0x001fc600000010ff */
[----:B------:R-:W-:Y:S01]  /*45f0*/  FADD.FTZ R4, R11, R4 ;  /* 0x000000040b047221 */ /* 0x000fe20000010000 */
[----:B------:R-:W-:Y:S01]  /*4600*/  CS2R R122, SRZ ;  /* 0x00000000007a7805 */ /* 0x000fe2000001ff00 */
[----:B------:R-:W-:Y:S06]  /*4610*/  @!P3 BRA `(.L_x_2251) ;  /* 0x0000003000c4b947 */ /* 0x000fec0003800000 */
[----:B------:R-:W-:Y:S01]  /*4620*/  IMAD.MOV.U32 R11, RZ, RZ, R10 ;  /* 0x000000ffff0b7224 */ /* 0x000fe200078e000a */
[----:B------:R-:W-:Y:S01]  /*4630*/  UMOV UR5, UR37 ;  /* 0x0000002500057c82 */ /* 0x000fe20008000000 */
[----:B------:R-:W-:Y:S01]  /*4640*/  IMAD.MOV.U32 R13, RZ, RZ, R12 ;  /* 0x000000ffff0d7224 */ /* 0x000fe200078e000c */
[----:B------:R-:W-:Y:S01]  /*4650*/  UMOV UR6, UR36 ;  /* 0x0000002400067c82 */ /* 0x000fe20008000000 */
[----:B------:R-:W-:Y:S01]  /*4660*/  IMAD.MOV.U32 R0, RZ, RZ, 0x3f800000 ;  /* 0x3f800000ff007424 */ /* 0x000fe200078e00ff */
[----:B------:R-:W-:Y:S01]  /*4670*/  ULDC UR42, c[0x0][0x288] ;  /* 0x0000a200002a7ab9 */ /* 0x000fe20000000800 */
[----:B------:R-:W-:Y:S01]  /*4680*/  IMAD.MOV.U32 R151, RZ, RZ, RZ ;  /* 0x000000ffff977224 */ /* 0x000fe200078e00ff */
[----:B------:R-:W-:-:S06]  /*4690*/  ULDC UR7, c[0x0][0x9d8] ;  /* 0x0002760000077ab9 */ /* 0x000fcc0000000800 */
.L_x_2260:
[----:B------:R-:W-:-:S04]  /*46a0*/  UIADD3 UR8, UR6, 0x1, URZ ;  /* 0x0000000106087890 */ /* 0x000fc8000fffe03f */
[----:B------:R-:W-:-:S04]  /*46b0*/  UISETP.NE.AND UP1, UPT, UR8, 0x2, UPT ;  /* 0x000000020800788c */ /* 0x000fc8000bf25270 */
[----:B------:R-:W-:Y:S02]  /*46c0*/  USEL UR37, URZ, 0x1, UP1 ;  /* 0x000000013f257887 */ /* 0x000fe40008800000 */
[----:B------:R-:W-:Y:S02]  /*46d0*/  USEL UR36, UR8, URZ, UP1 ;  /* 0x0000003f08247287 */ /* 0x000fe40008800000 */
[----:B------:R-:W-:Y:S01]  /*46e0*/  ULOP3.LUT UR37, UR5, UR37, URZ, 0x3c, !UPT ;  /* 0x0000002505257292 */ /* 0x000fe2000f8e3c3f */
[----:B------:R-:W-:Y:S11]  /*46f0*/  @!P0 BRA `(.L_x_2252) ;  /* 0x0000000000048947 */ /* 0x000ff60003800000 */
[----:B------:R-:W-:Y:S01]  /*4700*/  BPT.TRAP 0x1 ;  /* 0x000000040000795c */ /* 0x000fe20000300000 */
.L_x_2252:
[----:B------:R-:W-:Y:S01]  /*4710*/  ULEA UR8, UR36, UR38, 0x3 ;  /* 0x0000002624087291 */ /* 0x000fe2000f8e183f */
[----:B------:R-:W-:-:S04]  /*4720*/  MOV R5, UR37 ;  /* 0x0000002500057c02 */ /* 0x000fc80008000f00 */
[----:B------:R-:W-:-:S04]  /*4730*/  SHF.L.U32 R5, R5, 0x1f, RZ ;  /* 0x0000001f05057819 */ /* 0x000fc800000006ff */
[----:B------:R0:W1:Y:S01]  /*4740*/  SYNCS.PHASECHK.TRANS64.TRYWAIT P3, [UR8+0x34830], R5 ;  /* 0x03483005ff0075a7 */ /* 0x0000620008060148 */
[----:B------:R-:W-:Y:S05]  /*4750*/  @!P0 BRA `(.L_x_2253) ;  /* 0x0000000000048947 */ /* 0x000fea0003800000 */
[----:B------:R-:W-:Y:S01]  /*4760*/  BPT.TRAP 0x1 ;  /* 0x000000040000795c */ /* 0x000fe20000300000 */
.L_x_2253:
[----:B-1----:R-:W-:Y:S05]  /*4770*/  @P3 BRA `(.L_x_2254) ;  /* 0x0000000000083947 */ /* 0x002fea0003800000 */
[----:B------:R-:W1:Y:S02]  /*4780*/  SYNCS.PHASECHK.TRANS64.TRYWAIT P3, [UR8+0x34830], R5 ;  /* 0x03483005ff0075a7 */ /* 0x000e640008060148 */
[----:B-1----:R-:W-:Y:S05]  /*4790*/  @!P3 BRA `(.L_x_2255) ;  /* 0x000000d00088b947 */ /* 0x002fea0003800000 */
.L_x_2254:
        /* <DEDUP_REMOVED lines=141> */
.L_x_2256:
[----:B------:R-:W-:Y:S01]  /*5070*/  ULEA UR9, UR6, UR38, 0x3 ;  /* 0x0000002606097291 */ /* 0x000fe2000f8e183f */
[----:B------:R-:W-:-:S05]  /*5080*/  IMAD.U32 R0, RZ, RZ, UR5 ;  /* 0x00000005ff007e24 */ /* 0x000fca000f8e00ff */
[----:B------:R-:W-:-:S04]  /*5090*/  SHF.L.U32 R0, R0, 0x1f, RZ ;  /* 0x0000001f00007819 */ /* 0x000fc800000006ff */
[----:B------:R2:W3:Y:S01]  /*50a0*/  SYNCS.PHASECHK.TRANS64.TRYWAIT P3, [UR9+0x34850], R0 ;  /* 0x03485000ff0075a7 */ /* 0x0004e20008060149 */
[----:B------:R-:W-:Y:S05]  /*50b0*/  @!P0 BRA `(.L_x_2257) ;  /* 0x0000000000048947 */ /* 0x000fea0003800000 */
[----:B------:R-:W-:Y:S01]  /*50c0*/  BPT.TRAP 0x1 ;  /* 0x000000040000795c */ /* 0x000fe20000300000 */
.L_x_2257:
[----:B---3--:R-:W-:Y:S05]  /*50d0*/  @P3 BRA `(.L_x_2258) ;  /* 0x0000000000083947 */ /* 0x008fea0003800000 */
[----:B------:R-:W3:Y:S02]  /*50e0*/  SYNCS.PHASECHK.TRANS64.TRYWAIT P3, [UR9+0x34850], R0 ;  /* 0x03485000ff0075a7 */ /* 0x000ee40008060149 */
[----:B---3--:R-:W-:Y:S05]  /*50f0*/  @!P3 BRA `(.L_x_2259) ;  /* 0x000000c80048b947 */ /* 0x008fea0003800000 */
.L_x_2258:
[----:B------:R-:W-:Y:S01]  /*5100*/  UIADD3 UR5, UR38, 0x400, URZ ;  /* 0x0000040026057890 */ /* 0x000fe2000fffe03f */
[----:B------:R-:W-:Y:S01]  /*5110*/  WARPGROUP.ARRIVE ;  /* 0x00000000000079c5 */ /* 0x000fe20000000000 */
[----:B------:R-:W-:Y:S01]  /*5120*/  UMOV UR15, 0x40000040 ;  /* 0x40000040000f7882 */ /* 0x000fe20000000000 */
[----:B------:R-:W-:Y:S01]  /*5130*/  FMUL.FTZ R194, R27, UR7 ;  /* 0x000000071bc27c20 */ /* 0x000fe20008410000 */
[----:B------:R-:W-:Y:S01]  /*5140*/  USHF.R.U32.HI UR5, URZ, 0x4, UR5 ;  /* 0x000000043f057899 */ /* 0x000fe20008011605 */
[----:B------:R-:W-:Y:S02]  /*5150*/  VIADD R27, R18, UR39 ;  /* 0x00000027121b7c36 */ /* 0x000fe40008000000 */
[----:B0-2---:R-:W-:Y:S01]  /*5160*/  FMUL.FTZ R0, R24, UR7 ;  /* 0x0000000718007c20 */ /* 0x005fe20008410000 */
[----:B------:R-:W-:Y:S01]  /*5170*/  FMUL.FTZ R196, R26, UR7 ;  /* 0x000000071ac47c20 */ /* 0x000fe20008410000 */
[----:B------:R-:W-:Y:S01]  /*5180*/  ULOP3.LUT UR5, UR5, 0x3fff, URZ, 0xc0, !UPT ;  /* 0x00003fff05057892 */ /* 0x000fe2000f8ec03f */
[----:B------:R-:W-:Y:S01]  /*5190*/  FMUL.FTZ R24, R36, UR7 ;  /* 0x0000000724187c20 */ /* 0x000fe20008410000 */
[----:B------:R-:W-:Y:S01]  /*51a0*/  FMUL.FTZ R12, R29, UR7 ;  /* 0x000000071d0c7c20 */ /* 0x000fe20008410000 */
[----:B------:R-:W-:Y:S01]  /*51b0*/  FMUL.FTZ R29, R45, UR7 ;  /* 0x000000072d1d7c20 */ /* 0x000fe20008410000 */
[----:B------:R-:W-:Y:S01]  /*51c0*/  ULOP3.LUT UR5, UR5, 0x4000000, URZ, 0xfc, !UPT ;  /* 0x0400000005057892 */ /* 0x000fe2000f8efc3f */
[----:B------:R-:W0:Y:S01]  /*51d0*/  MUFU.TANH R196, R196 ;  /* 0x000000c400c47308 */ /* 0x000e220000002400 */
[----:B------:R-:W-:Y:S01]  /*51e0*/  FMUL.FTZ R47, R47, UR7 ;  /* 0x000000072f2f7c20 */ /* 0x000fe20008410000 */
[----:B------:R-:W-:Y:S01]  /*51f0*/  FMUL.FTZ R21, R32, UR7 ;  /* 0x0000000720157c20 */ /* 0x000fe20008410000 */
[----:B------:R-:W-:Y:S01]  /*5200*/  ULEA UR5, UR6, UR5, 0xb ;  /* 0x0000000506057291 */ /* 0x000fe2000f8e583f */
[----:B------:R-:W-:Y:S01]  /*5210*/  FMUL.FTZ R14, R28, UR7 ;  /* 0x000000071c0e7c20 */ /* 0x000fe20008410000 */
[----:B------:R-:W-:Y:S01]  /*5220*/  FMUL.FTZ R28, R42, UR7 ;  /* 0x000000072a1c7c20 */ /* 0x000fe20008410000 */
[----:B------:R-:W-:Y:S01]  /*5230*/  @UP0 ULDC UR6, c[0x0][0x44c] ;  /* 0x0001130000060ab9 */ /* 0x000fe20000000800 */
[----:B-1----:R-:W-:Y:S01]  /*5240*/  FMUL.FTZ R10, R43, UR7 ;  /* 0x000000072b0a7c20 */ /* 0x002fe20008410000 */
[----:B------:R-:W-:Y:S01]  /*5250*/  @P2 IMAD.HI.U32 R5, R27, UR6, RZ ;  /* 0x000000061b052c27 */ /* 0x000fe2000f8e00ff */
[----:B------:R-:W-:Y:S01]  /*5260*/  @UP0 ULDC UR6, c[0x0][0x450] ;  /* 0x0001140000060ab9 */ /* 0x000fe20000000800 */
[----:B------:R-:W-:Y:S01]  /*5270*/  UMOV UR14, UR5 ;  /* 0x00000005000e7c82 */ /* 0x000fe20008000000 */
[----:B------:R-:W1:Y:S01]  /*5280*/  MUFU.TANH R194, R194 ;  /* 0x000000c200c27308 */ /* 0x000e620000002400 */
[----:B------:R-:W-:Y:S01]  /*5290*/  HGMMA.64x128x16.F32.BF16 R88, R180, gdesc[UR12].tnspB, R88, gsb0 ;  /* 0x41e0000cb4587df0 */ /* 0x000fe20008001858 */
[----:B------:R-:W-:Y:S01]  /*52a0*/  UIADD3 UR14, UR5, 0x80, URZ ;  /* 0x00000080050e7890 */ /* 0x000fe2000fffe03f */
[----:B------:R-:W-:Y:S01]  /*52b0*/  @P2 SHF.R.U32.HI R27, RZ, UR6, R5 ;  /* 0x00000006ff1b2c19 */ /* 0x000fe20008011605 */
[----:B------:R-:W-:Y:S01]  /*52c0*/  UMOV UR15, 0x40000040 ;  /* 0x40000040000f7882 */ /* 0x000fe20000000000 */
[----:B------:R-:W-:Y:S01]  /*52d0*/  UMOV UR6, 0xffffff80 ;  /* 0xffffff8000067882 */ /* 0x000fe20000000000 */
[----:B------:R-:W-:Y:S01]  /*52e0*/  FMUL.FTZ R46, R46, UR7 ;  /* 0x000000072e2e7c20 */ /* 0x000fe20008410000 */
[----:B------:R-:W-:Y:S01]  /*52f0*/  UIMAD UR6, UR4, UR6, 0x1 ;  /* 0x00000001040674a4 */ /* 0x000fe2000f8e0206 */
[----:B------:R-:W-:Y:S01]  /*5300*/  MUFU.TANH R32, R47 ;  /* 0x0000002f00207308 */ /* 0x000fe20000002400 */
[----:B------:R-:W-:Y:S01]  /*5310*/  FMUL.FTZ R50, R50, UR7 ;  /* 0x0000000732327c20 */ /* 0x000fe20008410000 */
[----:B------:R-:W-:Y:S01]  /*5320*/  FMUL.FTZ R51, R51, UR7 ;  /* 0x0000000733337c20 */ /* 0x000fe20008410000 */
[----:B------:R-:W-:Y:S01]  /*5330*/  FMUL.FTZ R54, R54, UR7 ;  /* 0x0000000736367c20 */ /* 0x000fe20008410000 */
[----:B------:R-:W-:Y:S01]  /*5340*/  FMUL.FTZ R55, R55, UR7 ;  /* 0x0000000737377c20 */ /* 0x000fe20008410000 */
[----:B------:R-:W-:-:S02]  /*5350*/  IMAD.U32 R36, RZ, RZ, UR6 ;  /* 0x00000006ff247e24 */ /* 0x000fc4000f8e00ff */
[----:B------:R-:W-:Y:S01]  /*5360*/  FMUL.FTZ R58, R58, UR7 ;  /* 0x000000073a3a7c20 */ /* 0x000fe20008410000 */
[----:B------:R-:W-:Y:S01]  /*5370*/  FMUL.FTZ R59, R59, UR7 ;  /* 0x000000073b3b7c20 */ /* 0x000fe20008410000 */
[----:B------:R-:W-:Y:S01]  /*5380*/  MUFU.TANH R28, R28 ;  /* 0x0000001c001c7308 */ /* 0x000fe20000002400 */
[----:B------:R-:W-:Y:S02]  /*5390*/  IMAD R45, R17, -0x2, R36 ;  /* 0xfffffffe112d7824 */ /* 0x000fe400078e0224 */
        /* <DEDUP_REMOVED lines=28> */
[----:B------:R-:W-:-:S02]  /*5560*/  UISETP.GT.AND UP1, UPT, UR4, UR10, UPT ;  /* 0x0000000a0400728c */ /* 0x000fc4000bf24270 */
[----:B------:R-:W-:Y:S01]  /*5570*/  MUFU.TANH R51, R51 ;  /* 0x0000003300337308 */ /* 0x000fe20000002400 */
[----:B------:R-:W-:Y:S01]  /*5580*/  UIADD3 UR4, UR4, -0x1, URZ ;  /* 0xffffffff04047890 */ /* 0x000fe2000fffe03f */
[----:B------:R-:W-:-:S06]  /*5590*/  UMOV UR6, UR36 ;  /* 0x0000002400067c82 */ /* 0x000fcc0008000000 */
[----:B------:R-:W-:Y:S08]  /*55a0*/  MUFU.TANH R54, R54 ;  /* 0x0000003600367308 */ /* 0x000ff00000002400 */
[----:B------:R-:W-:Y:S08]  /*55b0*/  MUFU.TANH R55, R55 ;  /* 0x0000003700377308 */ /* 0x000ff00000002400 */
[----:B------:R-:W-:Y:S08]  /*55c0*/  MUFU.TANH R58, R58 ;  /* 0x0000003a003a7308 */ /* 0x000ff00000002400 */
[----:B------:R2:W-:Y:S08]  /*55d0*/  MUFU.TANH R56, R59 ;  /* 0x0000003b00387308 */ /* 0x0005f00000002400 */
[----:B------:R-:W-:Y:S01]  /*55e0*/  MUFU.TANH R63, R63 ;  /* 0x0000003f003f7308 */ /* 0x000fe20000002400 */
[----:B--2---:R-:W-:-:S07]  /*55f0*/  FMUL.FTZ R59, R73, UR7 ;  /* 0x00000007493b7c20 */ /* 0x004fce0008410000 */
        /* <DEDUP_REMOVED lines=10> */
[----:B------:R-:W2:Y:S01]  /*56a0*/  SHFL.IDX PT, R30, R27, 0x1, 0x1c1f ;  /* 0x003c1f001b1e7f89 */ /* 0x000ea200000e0000 */
[----:B------:R-:W-:Y:S01]  /*56b0*/  FMUL.FTZ R31, R44, UR7 ;  /* 0x000000072c1f7c20 */ /* 0x000fe20008410000 */
[----:B------:R-:W-:Y:S01]  /*56c0*/  MUFU.TANH R2, R2 ;  /* 0x0000000200027308 */ /* 0x000fe20000002400 */
[----:B------:R-:W-:Y:S01]  /*56d0*/  HGMMA.64x128x16.F32.BF16 R88, R176, gdesc[UR12].tnspB, R88, gsb0 ;  /* 0x41e0000cb0587df0 */ /* 0x000fe20008001858 */
[----:B------:R-:W-:Y:S01]  /*56e0*/  UIADD3 UR14, UR5, 0x100, URZ ;  /* 0x00000100050e7890 */ /* 0x000fe2000fffe03f */
[----:B------:R-:W-:-:S05]  /*56f0*/  UMOV UR15, 0x40000040 ;  /* 0x40000040000f7882 */ /* 0x000fca0000000000 */
[----:B------:R-:W3:Y:S08]  /*5700*/  MUFU.TANH R182, R182 ;  /* 0x000000b600b67308 */ /* 0x000ef00000002400 */
[----:B------:R-:W4:Y:S08]  /*5710*/  MUFU.TANH R180, R180 ;  /* 0x000000b400b47308 */ /* 0x000f300000002400 */
        /* <DEDUP_REMOVED lines=19> */
[----:B------:R-:W5:Y:S01]  /*5850*/  LDC R34, c[0x0][0x2f0] ;  /* 0x0000bc00ff227b82 */ /* 0x000f620000000800 */
[----:B------:R-:W-:Y:S01]  /*5860*/  FMUL.FTZ R35, R48, UR7 ;  /* 0x0000000730237c20 */ /* 0x000fe20008410000 */
[----:B------:R-:W-:Y:S01]  /*5870*/  MUFU.TANH R53, R53 ;  /* 0x0000003500357308 */ /* 0x000fe20000002400 */
[----:B------:R-:W-:Y:S01]  /*5880*/  HGMMA.64x128x16.F32.BF16 R88, R172, gdesc[UR12].tnspB, R88, gsb0 ;  /* 0x41e0000cac587df0 */ /* 0x000fe20008001858 */
[----:B------:R-:W-:Y:S01]  /*5890*/  UIADD3 UR14, UR5, 0x180, URZ ;  /* 0x00000180050e7890 */ /* 0x000fe2000fffe03f */
[----:B------:R-:W-:-:S05]  /*58a0*/  UMOV UR15, 0x40000040 ;  /* 0x40000040000f7882 */ /* 0x000fca0000000000 */
[----:B------:R-:W4:Y:S08]  /*58b0*/  MUFU.TANH R178, R178 ;  /* 0x000000b200b27308 */ /* 0x000f300000002400 */
[----:B------:R-:W4:Y:S01]  /*58c0*/  MUFU.TANH R176, R176 ;  /* 0x000000b000b07308 */ /* 0x000f220000002400 */
[----:B-----5:R-:W-:-:S07]  /*58d0*/  IMAD R45, R34, UR60, R45 ;  /* 0x0000003c222d7c24 */ /* 0x020fce000f8e022d */
[----:B------:R-:W-:Y:S01]  /*58e0*/  MUFU.TANH R48, R66 ;  /* 0x0000004200307308 */ /* 0x000fe20000002400 */
[----:B--2---:R-:W-:-:S04]  /*58f0*/  IADD3 R5, R30, -UR42, R45 ;  /* 0x8000002a1e057c10 */ /* 0x004fc8000fffe02d */
[----:B------:R-:W-:-:S03]  /*5900*/  ISETP.GT.AND P3, PT, R5, RZ, PT ;  /* 0x000000ff0500720c */ /* 0x000fc60003f64270 */
[----:B------:R-:W-:Y:S01]  /*5910*/  MUFU.TANH R30, R62 ;  /* 0x0000003e001e7308 */ /* 0x000fe20000002400 */
[C---:B------:R-:W-:Y:S02]  /*5920*/  ISETP.GT.AND P4, PT, R5.reuse, 0x1, PT ;  /* 0x000000010500780c */ /* 0x040fe40003f84270 */
[----:B0-----:R-:W-:Y:S02]  /*5930*/  FSEL R196, R196, -INF , P3 ;  /* 0xff800000c4c47808 */ /* 0x001fe40001800000 */
[C---:B------:R-:W-:Y:S02]  /*5940*/  ISETP.GT.AND P3, PT, R5.reuse, 0x8, PT ;  /* 0x000000080500780c */ /* 0x040fe40003f64270 */
[----:B-1----:R-:W-:Y:S01]  /*5950*/  FSEL R194, R194, -INF , P4 ;  /* 0xff800000c2c27808 */ /* 0x002fe20002000000 */
[----:B------:R-:W-:Y:S01]  /*5960*/  MUFU.TANH R35, R35 ;  /* 0x0000002300237308 */ /* 0x000fe20000002400 */
[----:B------:R-:W-:Y:S02]  /*5970*/  FMNMX.FTZ R47, R196, R11, !PT ;  /* 0x0000000bc42f7209 */ /* 0x000fe40007810000 */
[----:B------:R-:W-:-:S02]  /*5980*/  ISETP.GT.AND P4, PT, R5, 0x9, PT ;  /* 0x000000090500780c */ /* 0x000fc40003f84270 */
[----:B---3--:R-:W-:Y:S02]  /*5990*/  FSEL R182, R182, -INF , P3 ;  /* 0xff800000b6b67808 */ /* 0x008fe40001800000 */
[----:B------:R-:W-:Y:S01]  /*59a0*/  FMNMX.FTZ R47, R194, R47, !PT ;  /* 0x0000002fc22f7209 */ /* 0x000fe20007810000 */
[----:B------:R-:W-:Y:S01]  /*59b0*/  MUFU.TANH R57, R57 ;  /* 0x0000003900397308 */ /* 0x000fe20000002400 */
[C---:B------:R-:W-:Y:S02]  /*59c0*/  ISETP.GT.AND P3, PT, R5.reuse, 0x10, PT ;  /* 0x000000100500780c */ /* 0x040fe40003f64270 */
[----:B----4-:R-:W-:Y:S02]  /*59d0*/  FSEL R180, R180, -INF , P4 ;  /* 0xff800000b4b47808 */ /* 0x010fe40002000000 */
[----:B------:R-:W-:Y:S02]  /*59e0*/  FMNMX.FTZ R47, R182, R47, !PT ;  /* 0x0000002fb62f7209 */ /* 0x000fe40007810000 */
[----:B------:R-:W-:Y:S01]  /*59f0*/  ISETP.GT.AND P4, PT, R5, 0x11, PT ;  /* 0x000000110500780c */ /* 0x000fe20003f84270 */
[----:B------:R-:W-:Y:S01]  /*5a00*/  MUFU.TANH R59, R59 ;  /* 0x0000003b003b7308 */ /* 0x000fe20000002400 */
[----:B------:R-:W-:-:S02]  /*5a10*/  FSEL R178, R178, -INF , P3 ;  /* 0xff800000b2b27808 */ /* 0x000fc40001800000 */
[----:B------:R-:W-:Y:S02]  /*5a20*/  FMNMX.FTZ R47, R180, R47, !PT ;  /* 0x0000002fb42f7209 */ /* 0x000fe40007810000 */
[C---:B------:R-:W-:Y:S02]  /*5a30*/  ISETP.GT.AND P3, PT, R5.reuse, 0x18, PT ;  /* 0x000000180500780c */ /* 0x040fe40003f64270 */
[----:B------:R-:W-:Y:S02]  /*5a40*/  FSEL R176, R176, -INF , P4 ;  /* 0xff800000b0b07808 */ /* 0x000fe40002000000 */
[----:B------:R-:W-:Y:S02]  /*5a50*/  FMNMX.FTZ R47, R178, R47, !PT ;  /* 0x0000002fb22f7209 */ /* 0x000fe40007810000 */
[----:B------:R-:W-:Y:S02]  /*5a60*/  ISETP.GT.AND P4, PT, R5, 0x19, PT ;  /* 0x000000190500780c */ /* 0x000fe40003f84270 */
[----:B------:R-:W-:Y:S01]  /*5a70*/  FMNMX.FTZ R47, R176, R47, !PT ;  /* 0x0000002fb02f7209 */ /* 0x000fe20007810000 */
[----:B------:R-:W-:-:S02]  /*5a80*/  WARPGROUP.DEPBAR.LE gsb0, 0x0 ;  /* 0x00008000000079c5 */ /* 0x000fc40000010000 */
[----:B------:R-:W-:Y:S01]  /*5a90*/  WARPGROUP.ARRIVE ;  /* 0x00000000000079c5 */ /* 0x000fe20000000000 */
[----:B------:R-:W-:Y:S01]  /*5aa0*/  FMUL.FTZ R174, R38, UR7 ;  /* 0x0000000726ae7c20 */ /* 0x000fe20008410000 */
[----:B------:R-:W-:Y:S01]  /*5ab0*/  FMUL.FTZ R172, R39, UR7 ;  /* 0x0000000727ac7c20 */ /* 0x000fe20008410000 */
[----:B------:R-:W-:Y:S01]  /*5ac0*/  MUFU.TANH R38, R82 ;  /* 0x0000005200267308 */ /* 0x000fe20000002400 */
[----:B------:R-:W-:Y:S02]  /*5ad0*/  FMUL.FTZ R39, R52, UR7 ;  /* 0x0000000734277c20 */ /* 0x000fe40008410000 */
[----:B------:R-:W-:Y:S01]  /*5ae0*/  HGMMA.64x128x16.F32.BF16 R88, R168, gdesc[UR12].tnspB, R88, gsb0 ;  /* 0x41e0000ca8587df0 */ /* 0x000fe20008001858 */
[----:B------:R-:W-:Y:S01]  /*5af0*/  UIADD3 UR14, UR5, 0x200, URZ ;  /* 0x00000200050e7890 */ /* 0x000fe2000fffe03f */
[----:B------:R-:W-:-:S03]  /*5b00*/  UMOV UR15, 0x40000040 ;  /* 0x40000040000f7882 */ /* 0x000fc60000000000 */
[----:B------:R-:W0:Y:S08]  /*5b10*/  MUFU.TANH R174, R174 ;  /* 0x000000ae00ae7308 */ /* 0x000e300000002400 */
[----:B------:R-:W1:Y:S08]  /*5b20*/  MUFU.TANH R172, R172 ;  /* 0x000000ac00ac7308 */ /* 0x000e700000002400 */
[----:B------:R-:W-:Y:S01]  /*5b30*/  MUFU.TANH R52, R86 ;  /* 0x0000005600347308 */ /* 0x000fe20000002400 */
[----:B0-----:R-:W-:-:S02]  /*5b40*/  FSEL R174, R174, -INF , P3 ;  /* 0xff800000aeae7808 */ /* 0x001fc40001800000 */
[----:B------:R-:W-:Y:S02]  /*5b50*/  ISETP.GT.AND P3, PT, R5, 0x20, PT ;  /* 0x000000200500780c */ /* 0x000fe40003f64270 */
[----:B------:R-:W-:-:S03]  /*5b60*/  FMNMX.FTZ R47, R174, R47, !PT ;  /* 0x0000002fae2f7209 */ /* 0x000fc60007810000 */
[----:B------:R-:W-:Y:S01]  /*5b70*/  MUFU.TANH R39, R39 ;  /* 0x0000002700277308 */ /* 0x000fe20000002400 */
[----:B-1----:R-:W-:Y:S02]  /*5b80*/  FSEL R172, R172, -INF , P4 ;  /* 0xff800000acac7808 */ /* 0x002fe40002000000 */
[C---:B------:R-:W-:Y:S02]  /*5b90*/  ISETP.GT.AND P4, PT, R5.reuse, 0x21, PT ;  /* 0x000000210500780c */ /* 0x040fe40003f84270 */
[----:B------:R-:W-:Y:S01]  /*5ba0*/  FMNMX.FTZ R47, R172, R47, !PT ;  /* 0x0000002fac2f7209 */ /* 0x000fe20007810000 */
[----:B------:R-:W-:Y:S02]  /*5bb0*/  WARPGROUP.DEPBAR.LE gsb0, 0x0 ;  /* 0x00008000000079c5 */ /* 0x000fe40000010000 */
[----:B------:R-:W-:Y:S01]  /*5bc0*/  WARPGROUP.ARRIVE ;  /* 0x00000000000079c5 */ /* 0x000fe20000000000 */
[----:B------:R-:W-:Y:S02]  /*5bd0*/  FSEL R170, R28, -INF , P3 ;  /* 0xff8000001caa7808 */ /* 0x000fe40001800000 */
[C---:B------:R-:W-:Y:S01]  /*5be0*/  ISETP.GT.AND P3, PT, R5.reuse, 0x28, PT ;  /* 0x000000280500780c */ /* 0x040fe20003f64270 */
[----:B------:R0:W1:Y:S01]  /*5bf0*/  MUFU.TANH R28, R70 ;  /* 0x00000046001c7308 */ /* 0x0000620000002400 */
[----:B------:R-:W-:Y:S01]  /*5c00*/  FSEL R168, R10, -INF , P4 ;  /* 0xff8000000aa87808 */ /* 0x000fe20002000000 */
[----:B------:R-:W-:Y:S01]  /*5c10*/  HGMMA.64x128x16.F32.BF16 R88, R164, gdesc[UR12].tnspB, R88, gsb0 ;  /* 0x41e0000ca4587df0 */ /* 0x000fe20008001858 */
[----:B------:R-:W-:Y:S01]  /*5c20*/  FMNMX.FTZ R47, R170, R47, !PT ;  /* 0x0000002faa2f7209 */ /* 0x000fe20007810000 */
[----:B------:R-:W-:Y:S01]  /*5c30*/  FMUL.FTZ R10, R74, UR7 ;  /* 0x000000074a0a7c20 */ /* 0x000fe20008410000 */
[----:B------:R-:W-:Y:S01]  /*5c40*/  ISETP.GT.AND P4, PT, R5, 0x29, PT ;  /* 0x000000290500780c */ /* 0x000fe20003f84270 */
[----:B------:R-:W-:Y:S01]  /*5c50*/  UIADD3 UR14, UR5, 0x280, URZ ;  /* 0x00000280050e7890 */ /* 0x000fe2000fffe03f */
[----:B------:R-:W-:Y:S01]  /*5c60*/  FMNMX.FTZ R47, R168, R47, !PT ;  /* 0x0000002fa82f7209 */ /* 0x000fe20007810000 */
[----:B------:R-:W-:-:S02]  /*5c70*/  UMOV UR15, 0x40000040 ;  /* 0x40000040000f7882 */ /* 0x000fc40000000000 */
[----:B------:R-:W2:Y:S01]  /*5c80*/  MUFU.TANH R10, R10 ;  /* 0x0000000a000a7308 */ /* 0x000ea20000002400 */
[----:B------:R-:W-:Y:S02]  /*5c90*/  WARPGROUP.DEPBAR.LE gsb0, 0x0 ;  /* 0x00008000000079c5 */ /* 0x000fe40000010000 */
[----:B------:R-:W-:Y:S01]  /*5ca0*/  FSEL R166, R46, -INF , P3 ;  /* 0xff8000002ea67808 */ /* 0x000fe20001800000 */
[----:B------:R-:W-:Y:S01]  /*5cb0*/  WARPGROUP.ARRIVE ;  /* 0x00000000000079c5 */ /* 0x000fe20000000000 */
[----:B------:R-:W-:-:S03]  /*5cc0*/  ISETP.GT.AND P3, PT, R5, 0x30, PT ;  /* 0x000000300500780c */ /* 0x000fc60003f64270 */
[----:B------:R-:W3:Y:S01]  /*5cd0*/  MUFU.TANH R46, R79 ;  /* 0x0000004f002e7308 */ /* 0x000ee20000002400 */
[----:B------:R-:W-:Y:S02]  /*5ce0*/  FSEL R164, R32, -INF , P4 ;  /* 0xff80000020a47808 */ /* 0x000fe40002000000 */
[----:B------:R-:W-:Y:S01]  /*5cf0*/  FMNMX.FTZ R47, R166, R47, !PT ;  /* 0x0000002fa62f7209 */ /* 0x000fe20007810000 */
[----:B------:R-:W-:Y:S01]  /*5d00*/  HGMMA.64x128x16.F32.BF16 R88, R160, gdesc[UR12].tnspB, R88, gsb0 ;  /* 0x41e0000ca0587df0 */ /* 0x000fe20008001858 */
[C---:B------:R-:W-:Y:S01]  /*5d10*/  ISETP.GT.AND P4, PT, R5.reuse, 0x31, PT ;  /* 0x000000310500780c */ /* 0x040fe20003f84270 */
[----:B------:R-:W-:Y:S01]  /*5d20*/  UIADD3 UR14, UR5, 0x300, URZ ;  /* 0x00000300050e7890 */ /* 0x000fe2000fffe03f */
[----:B------:R-:W-:Y:S01]  /*5d30*/  FSEL R74, R50, -INF , P3 ;  /* 0xff800000324a7808 */ /* 0x000fe20001800000 */
[----:B------:R-:W-:Y:S01]  /*5d40*/  UMOV UR15, 0x40000040 ;  /* 0x40000040000f7882 */ /* 0x000fe20000000000 */
[----:B------:R-:W-:Y:S02]  /*5d50*/  FMNMX.FTZ R47, R164, R47, !PT ;  /* 0x0000002fa42f7209 */ /* 0x000fe40007810000 */
[----:B------:R-:W-:-:S02]  /*5d60*/  ISETP.GT.AND P3, PT, R5, 0x38, PT ;  /* 0x000000380500780c */ /* 0x000fc40003f64270 */
[----:B0-----:R-:W-:Y:S02]  /*5d70*/  FSEL R70, R51, -INF , P4 ;  /* 0xff80000033467808 */ /* 0x001fe40002000000 */
[----:B------:R-:W-:Y:S02]  /*5d80*/  FMNMX.FTZ R47, R74, R47, !PT ;  /* 0x0000002f4a2f7209 */ /* 0x000fe40007810000 */
[C---:B------:R-:W-:Y:S02]  /*5d90*/  ISETP.GT.AND P4, PT, R5.reuse, 0x39, PT ;  /* 0x000000390500780c */ /* 0x040fe40003f84270 */
[----:B------:R-:W-:Y:S02]  /*5da0*/  FSEL R66, R54, -INF , P3 ;  /* 0xff80000036427808 */ /* 0x000fe40001800000 */
[----:B------:R-:W-:Y:S02]  /*5db0*/  FMNMX.FTZ R47, R70, R47, !PT ;  /* 0x0000002f462f7209 */ /* 0x000fe40007810000 */
[----:B------:R-:W-:-:S02]  /*5dc0*/  ISETP.GT.AND P3, PT, R5, 0x40, PT ;  /* 0x000000400500780c */ /* 0x000fc40003f64270 */
[----:B------:R-:W-:Y:S01]  /*5dd0*/  FSEL R62, R55, -INF , P4 ;  /* 0xff800000373e7808 */ /* 0x000fe20002000000 */
[----:B------:R-:W-:Y:S01]  /*5de0*/  FMUL.FTZ R55, R69, UR7 ;  /* 0x0000000745377c20 */ /* 0x000fe20008410000 */
[----:B------:R-:W-:Y:S01]  /*5df0*/  FMNMX.FTZ R47, R66, R47, !PT ;  /* 0x0000002f422f7209 */ /* 0x000fe20007810000 */
[----:B------:R-:W-:Y:S01]  /*5e00*/  FMUL.FTZ R69, R80, UR7 ;  /* 0x0000000750457c20 */ /* 0x000fe20008410000 */
[C---:B------:R-:W-:Y:S02]  /*5e10*/  ISETP.GT.AND P4, PT, R5.reuse, 0x41, PT ;  /* 0x000000410500780c */ /* 0x040fe40003f84270 */
[----:B------:R-:W-:Y:S01]  /*5e20*/  FSEL R58, R58, -INF , P3 ;  /* 0xff8000003a3a7808 */ /* 0x000fe20001800000 */
[----:B------:R-:W-:Y:S01]  /*5e30*/  MUFU.TANH R55, R55 ;  /* 0x0000003700377308 */ /* 0x000fe20000002400 */
[----:B------:R-:W-:Y:S02]  /*5e40*/  FMNMX.FTZ R47, R62, R47, !PT ;  /* 0x0000002f3e2f7209 */ /* 0x000fe40007810000 */
[----:B------:R-:W-:-:S02]  /*5e50*/  ISETP.GT.AND P3, PT, R5, 0x48, PT ;  /* 0x000000480500780c */ /* 0x000fc40003f64270 */
[----:B------:R-:W-:Y:S02]  /*5e60*/  FSEL R56, R56, -INF , P4 ;  /* 0xff80000038387808 */ /* 0x000fe40002000000 */
[----:B------:R-:W-:Y:S01]  /*5e70*/  FMNMX.FTZ R47, R58, R47, !PT ;  /* 0x0000002f3a2f7209 */ /* 0x000fe20007810000 */
[----:B------:R-:W-:Y:S01]  /*5e80*/  MUFU.TANH R69, R69 ;  /* 0x0000004500457308 */ /* 0x000fe20000002400 */
[C---:B------:R-:W-:Y:S02]  /*5e90*/  ISETP.GT.AND P4, PT, R5.reuse, 0x49, PT ;  /* 0x000000490500780c */ /* 0x040fe40003f84270 */
[----:B------:R-:W-:Y:S02]  /*5ea0*/  FSEL R54, R30, -INF , P3 ;  /* 0xff8000001e367808 */ /* 0x000fe40001800000 */
[----:B------:R-:W-:Y:S02]  /*5eb0*/  FMNMX.FTZ R47, R56, R47, !PT ;  /* 0x0000002f382f7209 */ /* 0x000fe40007810000 */
[----:B------:R-:W-:-:S02]  /*5ec0*/  ISETP.GT.AND P3, PT, R5, 0x50, PT ;  /* 0x000000500500780c */ /* 0x000fc40003f64270 */
[----:B------:R-:W-:Y:S01]  /*5ed0*/  FSEL R50, R63, -INF , P4 ;  /* 0xff8000003f327808 */ /* 0x000fe20002000000 */
[----:B------:R-:W-:Y:S01]  /*5ee0*/  FMUL.FTZ R63, R76, UR7 ;  /* 0x000000074c3f7c20 */ /* 0x000fe20008410000 */
[----:B------:R-:W-:Y:S02]  /*5ef0*/  FMNMX.FTZ R47, R54, R47, !PT ;  /* 0x0000002f362f7209 */ /* 0x000fe40007810000 */
[C---:B------:R-:W-:Y:S02]  /*5f00*/  ISETP.GT.AND P4, PT, R5.reuse, 0x51, PT ;  /* 0x000000510500780c */ /* 0x040fe40003f84270 */
[----:B------:R-:W-:Y:S01]  /*5f10*/  FSEL R48, R48, -INF , P3 ;  /* 0xff80000030307808 */ /* 0x000fe20001800000 */
[----:B------:R-:W-:Y:S01]  /*5f20*/  MUFU.TANH R63, R63 ;  /* 0x0000003f003f7308 */ /* 0x000fe20000002400 */
[----:B------:R-:W-:Y:S02]  /*5f30*/  FMNMX.FTZ R47, R50, R47, !PT ;  /* 0x0000002f322f7209 */ /* 0x000fe40007810000 */
[----:B------:R-:W-:-:S02]  /*5f40*/  ISETP.GT.AND P3, PT, R5, 0x58, PT ;  /* 0x000000580500780c */ /* 0x000fc40003f64270 */
[----:B------:R-:W-:Y:S01]  /*5f50*/  FSEL R30, R67, -INF , P4 ;  /* 0xff800000431e7808 */ /* 0x000fe20002000000 */
[----:B------:R-:W-:Y:S01]  /*5f60*/  FMUL.FTZ R67, R81, UR7 ;  /* 0x0000000751437c20 */ /* 0x000fe20008410000 */
[----:B------:R-:W-:Y:S02]  /*5f70*/  FMNMX.FTZ R47, R48, R47, !PT ;  /* 0x0000002f302f7209 */ /* 0x000fe40007810000 */
[C---:B------:R-:W-:Y:S02]  /*5f80*/  ISETP.GT.AND P4, PT, R5.reuse, 0x59, PT ;  /* 0x000000590500780c */ /* 0x040fe40003f84270 */
[----:B-1----:R-:W-:Y:S01]  /*5f90*/  FSEL R28, R28, -INF , P3 ;  /* 0xff8000001c1c7808 */ /* 0x002fe20001800000 */
[----:B------:R-:W-:Y:S01]  /*5fa0*/  MUFU.TANH R67, R67 ;  /* 0x0000004300437308 */ /* 0x000fe20000002400 */
[----:B------:R-:W-:Y:S02]  /*5fb0*/  FMNMX.FTZ R47, R30, R47, !PT ;  /* 0x0000002f1e2f7209 */ /* 0x000fe40007810000 */
[----:B------:R-:W-:-:S02]  /*5fc0*/  ISETP.GT.AND P3, PT, R5, 0x60, PT ;  /* 0x000000600500780c */ /* 0x000fc40003f64270 */
[----:B------:R-:W-:Y:S02]  /*5fd0*/  FSEL R32, R71, -INF , P4 ;  /* 0xff80000047207808 */ /* 0x000fe40002000000 */
[----:B------:R-:W-:Y:S02]  /*5fe0*/  FMNMX.FTZ R47, R28, R47, !PT ;  /* 0x0000002f1c2f7209 */ /* 0x000fe40007810000 */
[C---:B------:R-:W-:Y:S02]  /*5ff0*/  ISETP.GT.AND P4, PT, R5.reuse, 0x61, PT ;  /* 0x000000610500780c */ /* 0x040fe40003f84270 */
[----:B--2---:R-:W-:Y:S02]  /*6000*/  FSEL R34, R10, -INF , P3 ;  /* 0xff8000000a227808 */ /* 0x004fe40001800000 */
[----:B------:R-:W-:Y:S02]  /*6010*/  FMNMX.FTZ R47, R32, R47, !PT ;  /* 0x0000002f202f7209 */ /* 0x000fe40007810000 */
[----:B------:R-:W-:-:S02]  /*6020*/  ISETP.GT.AND P3, PT, R5, 0x68, PT ;  /* 0x000000680500780c */ /* 0x000fc40003f64270 */
[----:B------:R-:W-:Y:S02]  /*6030*/  FSEL R36, R36, -INF , P4 ;  /* 0xff80000024247808 */ /* 0x000fe40002000000 */
[----:B------:R-:W-:Y:S02]  /*6040*/  FMNMX.FTZ R47, R34, R47, !PT ;  /* 0x0000002f222f7209 */ /* 0x000fe40007810000 */
[C---:B------:R-:W-:Y:S02]  /*6050*/  ISETP.GT.AND P4, PT, R5.reuse, 0x69, PT ;  /* 0x000000690500780c */ /* 0x040fe40003f84270 */
[----:B------:R-:W-:Y:S02]  /*6060*/  FSEL R40, R40, -INF , P3 ;  /* 0xff80000028287808 */ /* 0x000fe40001800000 */
[----:B------:R-:W-:Y:S02]  /*6070*/  FMNMX.FTZ R47, R36, R47, !PT ;  /* 0x0000002f242f7209 */ /* 0x000fe40007810000 */
[----:B------:R-:W-:-:S02]  /*6080*/  ISETP.GT.AND P3, PT, R5, 0x70, PT ;  /* 0x000000700500780c */ /* 0x000fc40003f64270 */
[----:B---3--:R-:W-:Y:S02]  /*6090*/  FSEL R46, R46, -INF , P4 ;  /* 0xff8000002e2e7808 */ /* 0x008fe40002000000 */
[----:B------:R-:W-:Y:S01]  /*60a0*/  FMNMX.FTZ R49, R40, R47, !PT ;  /* 0x0000002f28317209 */ /* 0x000fe20007810000 */
[----:B------:R-:W-:Y:S01]  /*60b0*/  FMUL.FTZ R47, R60, UR7 ;  /* 0x000000073c2f7c20 */ /* 0x000fe20008410000 */
[C---:B------:R-:W-:Y:S01]  /*60c0*/  ISETP.GT.AND P4, PT, R5.reuse, 0x71, PT ;  /* 0x000000710500780c */ /* 0x040fe20003f84270 */
[----:B------:R-:W0:Y:S01]  /*60d0*/  SHFL.IDX PT, R60, R27, RZ, 0x1c1f ;  /* 0x001c1fff1b3c7589 */ /* 0x000e2200000e0000 */
[----:B------:R-:W-:Y:S02]  /*60e0*/  FSEL R38, R38, -INF , P3 ;  /* 0xff80000026267808 */ /* 0x000fe40001800000 */
[----:B------:R-:W-:Y:S01]  /*60f0*/  FMNMX.FTZ R49, R46, R49, !PT ;  /* 0x000000312e317209 */ /* 0x000fe20007810000 */
[----:B------:R-:W1:Y:S01]  /*6100*/  MUFU.TANH R47, R47 ;  /* 0x0000002f002f7308 */ /* 0x000e620000002400 */
[----:B------:R-:W-:-:S02]  /*6110*/  ISETP.GT.AND P3, PT, R5, 0x78, PT ;  /* 0x000000780500780c */ /* 0x000fc40003f64270 */
[----:B------:R-:W-:Y:S02]  /*6120*/  FSEL R42, R42, -INF , P4 ;  /* 0xff8000002a2a7808 */ /* 0x000fe40002000000 */
[----:B------:R-:W-:Y:S01]  /*6130*/  FMNMX.FTZ R51, R38, R49, !PT ;  /* 0x0000003126337209 */ /* 0x000fe20007810000 */
[----:B------:R-:W-:Y:S01]  /*6140*/  FMUL.FTZ R49, R61, UR7 ;  /* 0x000000073d317c20 */ /* 0x000fe20008410000 */
[----:B------:R-:W-:Y:S01]  /*6150*/  ISETP.GT.AND P4, PT, R5, 0x79, PT ;  /* 0x000000790500780c */ /* 0x000fe20003f84270 */
[----:B------:R-:W-:Y:S01]  /*6160*/  FMUL.FTZ R61, R72, UR7 ;  /* 0x00000007483d7c20 */ /* 0x000fe20008410000 */
[----:B------:R-:W-:Y:S02]  /*6170*/  FSEL R52, R52, -INF , P3 ;  /* 0xff80000034347808 */ /* 0x000fe40001800000 */
[----:B------:R-:W-:Y:S01]  /*6180*/  FMNMX.FTZ R51, R42, R51, !PT ;  /* 0x000000332a337209 */ /* 0x000fe20007810000 */
[----:B------:R-:W2:Y:S01]  /*6190*/  MUFU.TANH R49, R49 ;  /* 0x0000003100317308 */ /* 0x000ea20000002400 */
[----:B------:R-:W-:-:S02]  /*61a0*/  FSEL R44, R44, -INF , P4 ;  /* 0xff8000002c2c7808 */ /* 0x000fc40002000000 */
[----:B------:R-:W-:-:S04]  /*61b0*/  FMNMX.FTZ R51, R52, R51, !PT ;  /* 0x0000003334337209 */ /* 0x000fc80007810000 */
[----:B------:R-:W-:Y:S01]  /*61c0*/  FMNMX.FTZ R5, R44, R51, !PT ;  /* 0x000000332c057209 */ /* 0x000fe20007810000 */
[----:B------:R-:W-:Y:S01]  /*61d0*/  FMUL.FTZ R51, R65, UR7 ;  /* 0x0000000741337c20 */ /* 0x000fe20008410000 */
[----:B0-----:R-:W-:Y:S01]  /*61e0*/  IADD3 R73, R60, -UR42, R45 ;  /* 0x8000002a3c497c10 */ /* 0x001fe2000fffe02d */
[----:B------:R-:W-:Y:S01]  /*61f0*/  MUFU.TANH R61, R61 ;  /* 0x0000003d003d7308 */ /* 0x000fe20000002400 */
[----:B------:R-:W-:Y:S01]  /*6200*/  FMUL.FTZ R65, R77, UR7 ;  /* 0x000000074d417c20 */ /* 0x000fe20008410000 */
[----:B------:R-:W0:Y:S01]  /*6210*/  SHFL.BFLY PT, R10, R5, 0x2, 0x1f ;  /* 0x0c401f00050a7f89 */ /* 0x000e2200000e0000 */
[C---:B------:R-:W-:Y:S02]  /*6220*/  ISETP.GT.AND P4, PT, R73.reuse, RZ, PT ;  /* 0x000000ff4900720c */ /* 0x040fe40003f84270 */
[C---:B------:R-:W-:Y:S02]  /*6230*/  ISETP.GT.AND P5, PT, R73.reuse, 0x1, PT ;  /* 0x000000014900780c */ /* 0x040fe40003fa4270 */
[----:B------:R-:W-:Y:S01]  /*6240*/  FSEL R0, R0, -INF , P4 ;  /* 0xff80000000007808 */ /* 0x000fe20002000000 */
[----:B------:R-:W3:Y:S01]  /*6250*/  MUFU.TANH R51, R51 ;  /* 0x0000003300337308 */ /* 0x000ee20000002400 */
[----:B------:R-:W-:-:S02]  /*6260*/  ISETP.GT.AND P4, PT, R73, 0x8, PT ;  /* 0x000000084900780c */ /* 0x000fc40003f84270 */
[----:B------:R-:W-:Y:S02]  /*6270*/  FSEL R2, R2, -INF , P5 ;  /* 0xff80000002027808 */ /* 0x000fe40002800000 */
[----:B------:R-:W-:Y:S02]  /*6280*/  FMNMX.FTZ R75, R0, R13, !PT ;  /* 0x0000000d004b7209 */ /* 0x000fe40007810000 */
[C---:B------:R-:W-:Y:S01]  /*6290*/  ISETP.GT.AND P5, PT, R73.reuse, 0x9, PT ;  /* 0x000000094900780c */ /* 0x040fe20003fa4270 */
[----:B------:R-:W4:Y:S01]  /*62a0*/  MUFU.TANH R65, R65 ;  /* 0x0000004100417308 */ /* 0x000f220000002400 */
[----:B------:R-:W-:Y:S01]  /*62b0*/  FSEL R60, R14, -INF , P4 ;  /* 0xff8000000e3c7808 */ /* 0x000fe20002000000 */
[----:B------:R-:W-:Y:S02]  /*62c0*/  WARPGROUP.DEPBAR.LE gsb0, 0x0 ;  /* 0x00008000000079c5 */ /* 0x000fe40000010000 */
[----:B------:R-:W-:Y:S01]  /*62d0*/  FMNMX.FTZ R75, R2, R75, !PT ;  /* 0x0000004b024b7209 */ /* 0x000fe20007810000 */
[----:B------:R-:W-:Y:S01]  /*62e0*/  WARPGROUP.ARRIVE ;  /* 0x00000000000079c5 */ /* 0x000fe20000000000 */
[----:B------:R-:W-:-:S02]  /*62f0*/  ISETP.GT.AND P4, PT, R73, 0x10, PT ;  /* 0x000000104900780c */ /* 0x000fc40003f84270 */
[----:B------:R-:W-:Y:S01]  /*6300*/  FMNMX.FTZ R75, R60, R75, !PT ;  /* 0x0000004b3c4b7209 */ /* 0x000fe20007810000 */
[----:B------:R-:W-:Y:S01]  /*6310*/  MUFU.TANH R45, R85 ;  /* 0x00000055002d7308 */ /* 0x000fe20000002400 */
[----:B0-----:R-:W-:Y:S01]  /*6320*/  FMNMX.FTZ R10, R5, R10, !PT ;  /* 0x0000000a050a7209 */ /* 0x001fe20007810000 */
[----:B------:R-:W-:Y:S01]  /*6330*/  HGMMA.64x128x16.F32.BF16 R88, R156, gdesc[UR12].tnspB, R88, gsb0 ;  /* 0x41e0000c9c587df0 */ /* 0x000fe20008001858 */
[----:B------:R-:W0:Y:S01]  /*6340*/  LDC R5, c[0x0][0x988] ;  /* 0x00026200ff057b82 */ /* 0x000e220000000800 */
[----:B------:R-:W-:Y:S01]  /*6350*/  FSEL R68, R21, -INF , P4 ;  /* 0xff80000015447808 */ /* 0x000fe20002000000 */
[----:B------:R-:W-:Y:S01]  /*6360*/  UIADD3 UR14, UR5, 0x380, URZ ;  /* 0x00000380050e7890 */ /* 0x000fe2000fffe03f */
[----:B------:R-:W5:Y:S01]  /*6370*/  SHFL.BFLY PT, R71, R10, 0x1, 0x1f ;  /* 0x0c201f000a477f89 */ /* 0x000f6200000e0000 */
[----:B------:R-:W-:Y:S01]  /*6380*/  ISETP.GT.AND P4, PT, R73, 0x18, PT ;  /* 0x000000184900780c */ /* 0x000fe20003f84270 */
[----:B------:R-:W-:Y:S01]  /*6390*/  UMOV UR15, 0x40000040 ;  /* 0x40000040000f7882 */ /* 0x000fe20000000000 */
[----:B------:R-:W-:-:S02]  /*63a0*/  UMOV UR5, UR37 ;  /* 0x0000002500057c82 */ /* 0x000fc40008000000 */
[----:B------:R-:W-:Y:S02]  /*63b0*/  FSEL R76, R24, -INF , P4 ;  /* 0xff800000184c7808 */ /* 0x000fe40002000000 */
[----:B------:R-:W-:-:S04]  /*63c0*/  ISETP.GT.AND P4, PT, R73, 0x20, PT ;  /* 0x000000204900780c */ /* 0x000fc80003f84270 */
[----:B------:R-:W-:Y:S02]  /*63d0*/  FSEL R82, R26, -INF , P4 ;  /* 0xff8000001a527808 */ /* 0x000fe40002000000 */
[----:B------:R-:W-:-:S04]  /*63e0*/  ISETP.GT.AND P4, PT, R73, 0x28, PT ;  /* 0x000000284900780c */ /* 0x000fc80003f84270 */
[----:B------:R-:W-:Y:S02]  /*63f0*/  FSEL R86, R31, -INF , P4 ;  /* 0xff8000001f567808 */ /* 0x000fe40002000000 */
[----:B------:R-:W-:-:S04]  /*6400*/  ISETP.GT.AND P4, PT, R73, 0x30, PT ;  /* 0x000000304900780c */ /* 0x000fc80003f84270 */
[----:B------:R-:W-:Y:S02]  /*6410*/  FSEL R162, R35, -INF , P4 ;  /* 0xff80000023a27808 */ /* 0x000fe40002000000 */
[----:B-----5:R-:W-:Y:S01]  /*6420*/  FMNMX.FTZ R10, R10, R71, !PT ;  /* 0x000000470a0a7209 */ /* 0x020fe20007810000 */
[----:B------:R-:W-:Y:S01]  /*6430*/  FMUL.FTZ R71, R84, UR7 ;  /* 0x0000000754477c20 */ /* 0x000fe20008410000 */
[----:B------:R-:W-:Y:S02]  /*6440*/  ISETP.GT.AND P4, PT, R73, 0x38, PT ;  /* 0x000000384900780c */ /* 0x000fe40003f84270 */
[C---:B------:R-:W-:Y:S01]  /*6450*/  FSETP.NEU.FTZ.AND P3, PT, R10.reuse, -INF , PT ;  /* 0xff8000000a00780b */ /* 0x040fe20003f7d000 */
[----:B0-----:R-:W-:Y:S02]  /*6460*/  FMUL.FTZ R64, R10, R5 ;  /* 0x000000050a407220 */ /* 0x001fe40000410000 */
[----:B------:R-:W0:Y:S03]  /*6470*/  MUFU.TANH R71, R71 ;  /* 0x0000004700477308 */ /* 0x000e260000002400 */
[----:B------:R-:W-:-:S02]  /*6480*/  FSEL R27, R64, RZ, P3 ;  /* 0x000000ff401b7208 */ /* 0x000fc40001800000 */
[----:B------:R-:W-:Y:S02]  /*6490*/  FSEL R64, R12, -INF , P5 ;  /* 0xff8000000c407808 */ /* 0x000fe40002800000 */
[----:B------:R-:W-:Y:S01]  /*64a0*/  ISETP.GT.AND P5, PT, R73, 0x11, PT ;  /* 0x000000114900780c */ /* 0x000fe20003fa4270 */
[--C-:B------:R-:W-:Y:S01]  /*64b0*/  FFMA.FTZ R179, R174, R5, -R27.reuse ;  /* 0x00000005aeb37223 */ /* 0x100fe2000001081b */
[----:B------:R-:W-:Y:S01]  /*64c0*/  FMNMX.FTZ R75, R64, R75, !PT ;  /* 0x0000004b404b7209 */ /* 0x000fe20007810000 */
[-CC-:B------:R-:W-:Y:S01]  /*64d0*/  FFMA.FTZ R26, R172, R5.reuse, -R27.reuse ;  /* 0x00000005ac1a7223 */ /* 0x180fe2000001081b */
[----:B------:R-:W-:Y:S01]  /*64e0*/  FSEL R72, R15, -INF , P5 ;  /* 0xff8000000f487808 */ /* 0x000fe20002800000 */
[--C-:B------:R-:W-:Y:S01]  /*64f0*/  FFMA.FTZ R180, R180, R5, -R27.reuse ;  /* 0x00000005b4b47223 */ /* 0x100fe2000001081b */
[----:B------:R-:W-:Y:S01]  /*6500*/  FMNMX.FTZ R75, R68, R75, !PT ;  /* 0x0000004b444b7209 */ /* 0x000fe20007810000 */
[--C-:B------:R-:W-:Y:S01]  /*6510*/  FFMA.FTZ R173, R170, R5, -R27.reuse ;  /* 0x00000005aaad7223 */ /* 0x100fe2000001081b */
[C---:B------:R-:W-:Y:S01]  /*6520*/  ISETP.GT.AND P5, PT, R73.reuse, 0x19, PT ;  /* 0x000000194900780c */ /* 0x040fe20003fa4270 */
[----:B------:R5:W-:Y:S01]  /*6530*/  MUFU.EX2 R24, R180 ;  /* 0x000000b400187308 */ /* 0x000be20000000800 */
[----:B------:R-:W-:Y:S01]  /*6540*/  FMNMX.FTZ R75, R72, R75, !PT ;  /* 0x0000004b484b7209 */ /* 0x000fe20007810000 */
[-CC-:B------:R-:W-:Y:S01]  /*6550*/  FFMA.FTZ R80, R168, R5.reuse, -R27.reuse ;  /* 0x00000005a8507223 */ /* 0x180fe2000001081b */
[----:B------:R-:W-:Y:S01]  /*6560*/  FSEL R78, R20, -INF , P5 ;  /* 0xff800000144e7808 */ /* 0x000fe20002800000 */
[--C-:B------:R-:W-:Y:S01]  /*6570*/  FFMA.FTZ R20, R176, R5, -R27.reuse ;  /* 0x00000005b0147223 */ /* 0x100fe2000001081b */
[----:B------:R-:W-:Y:S01]  /*6580*/  FMNMX.FTZ R75, R76, R75, !PT ;  /* 0x0000004b4c4b7209 */ /* 0x000fe20007810000 */
[-CC-:B------:R-:W-:Y:S01]  /*6590*/  FFMA.FTZ R177, R178, R5.reuse, -R27.reuse ;  /* 0x00000005b2b17223 */ /* 0x180fe2000001081b */
[----:B------:R-:W-:Y:S01]  /*65a0*/  ISETP.GT.AND P5, PT, R73, 0x21, PT ;  /* 0x000000214900780c */ /* 0x000fe20003fa4270 */
[--C-:B------:R-:W-:Y:S01]  /*65b0*/  FFMA.FTZ R175, R166, R5, -R27.reuse ;  /* 0x00000005a6af7223 */ /* 0x100fe2000001081b */
[----:B------:R-:W-:Y:S01]  /*65c0*/  FMNMX.FTZ R75, R78, R75, !PT ;  /* 0x0000004b4e4b7209 */ /* 0x000fe20007810000 */
[-CC-:B------:R-:W-:Y:S01]  /*65d0*/  FFMA.FTZ R194, R194, R5.reuse, -R27.reuse ;  /* 0x00000005c2c27223 */ /* 0x180fe2000001081b */
[----:B------:R-:W-:Y:S01]  /*65e0*/  FSEL R84, R25, -INF , P5 ;  /* 0xff80000019547808 */ /* 0x000fe20002800000 */
[--C-:B------:R-:W-:Y:S01]  /*65f0*/  FFMA.FTZ R183, R182, R5, -R27.reuse ;  /* 0x00000005b6b77223 */ /* 0x100fe2000001081b */
[----:B------:R-:W-:Y:S01]  /*6600*/  FMNMX.FTZ R75, R82, R75, !PT ;  /* 0x0000004b524b7209 */ /* 0x000fe20007810000 */
[----:B------:R4:W-:Y:S01]  /*6610*/  MUFU.EX2 R14, R194 ;  /* 0x000000c2000e7308 */ /* 0x0009e20000000800 */
[----:B------:R-:W-:Y:S01]  /*6620*/  ISETP.GT.AND P5, PT, R73, 0x29, PT ;  /* 0x000000294900780c */ /* 0x000fe20003fa4270 */
[--C-:B------:R-:W-:Y:S01]  /*6630*/  FFMA.FTZ R181, R196, R5, -R27.reuse ;  /* 0x00000005c4b57223 */ /* 0x100fe2000001081b */
[----:B------:R-:W-:Y:S01]  /*6640*/  FMNMX.FTZ R75, R84, R75, !PT ;  /* 0x0000004b544b7209 */ /* 0x000fe20007810000 */
[-CC-:B------:R-:W-:Y:S01]  /*6650*/  FFMA.FTZ R169, R74, R5.reuse, -R27.reuse ;  /* 0x000000054aa97223 */ /* 0x180fe2000001081b */
[----:B------:R-:W-:Y:S01]  /*6660*/  FSEL R160, R29, -INF , P5 ;  /* 0xff8000001da07808 */ /* 0x000fe20002800000 */
[--C-:B------:R-:W-:Y:S01]  /*6670*/  FFMA.FTZ R171, R66, R5, -R27.reuse ;  /* 0x0000000542ab7223 */ /* 0x100fe2000001081b */
[----:B------:R-:W-:Y:S01]  /*6680*/  FMNMX.FTZ R75, R86, R75, !PT ;  /* 0x0000004b564b7209 */ /* 0x000fe20007810000 */
[----:B------:R-:W-:Y:S01]  /*6690*/  MUFU.EX2 R181, R181 ;  /* 0x000000b500b57308 */ /* 0x000fe20000000800 */
        /* <DEDUP_REMOVED lines=9> */
[-CC-:B------:R-:W-:Y:S01]  /*6730*/  FFMA.FTZ R32, R36, R5.reuse, -R27.reuse ;  /* 0x0000000524207223 */ /* 0x180fe2000001081b */
[----:B------:R-:W-:Y:S01]  /*6740*/  FSEL R172, R39, -INF , P4 ;  /* 0xff80000027ac7808 */ /* 0x000fe20002000000 */
[--C-:B------:R-:W-:Y:S01]  /*6750*/  FFMA.FTZ R36, R42, R5, -R27.reuse ;  /* 0x000000052a247223 */ /* 0x100fe2000001081b */
[----:B------:R-:W-:Y:S01]  /*6760*/  FMNMX.FTZ R75, R174, R75, !PT ;  /* 0x0000004bae4b7209 */ /* 0x000fe20007810000 */
[-CC-:B------:R-:W-:Y:S01]  /*6770*/  FFMA.FTZ R15, R34, R5.reuse, -R27.reuse ;  /* 0x00000005220f7223 */ /* 0x180fe2000001081b */
[----:B------:R-:W-:Y:S01]  /*6780*/  ISETP.GT.AND P4, PT, R73, 0x40, PT ;  /* 0x000000404900780c */ /* 0x000fe20003f84270 */
[----:B------:R-:W-:Y:S01]  /*6790*/  MUFU.EX2 R177, R177 ;  /* 0x000000b100b17308 */ /* 0x000fe20000000800 */
[----:B------:R-:W-:Y:S01]  /*67a0*/  FSEL R176, R37, -INF , P5 ;  /* 0xff80000025b07808 */ /* 0x000fe20002800000 */
[--C-:B------:R-:W-:Y:S01]  /*67b0*/  FFMA.FTZ R34, R46, R5, -R27.reuse ;  /* 0x000000052e227223 */ /* 0x100fe2000001081b */
[----:B------:R-:W-:Y:S01]  /*67c0*/  FMNMX.FTZ R75, R172, R75, !PT ;  /* 0x0000004bac4b7209 */ /* 0x000fe20007810000 */
[-CC-:B------:R-:W-:Y:S01]  /*67d0*/  FFMA.FTZ R164, R164, R5.reuse, -R27.reuse ;  /* 0x00000005a4a47223 */ /* 0x180fe2000001081b */
[----:B------:R-:W-:Y:S01]  /*67e0*/  ISETP.GT.AND P5, PT, R73, 0x41, PT ;  /* 0x000000414900780c */ /* 0x000fe20003fa4270 */
[--C-:B------:R-:W-:Y:S01]  /*67f0*/  FFMA.FTZ R70, R70, R5, -R27.reuse ;  /* 0x0000000546467223 */ /* 0x100fe2000001081b */
[----:B-----5:R-:W-:Y:S01]  /*6800*/  FSEL R180, R43, -INF , P4 ;  /* 0xff8000002bb47808 */ /* 0x020fe20002000000 */
[----:B------:R-:W-:Y:S01]  /*6810*/  MUFU.EX2 R20, R20 ;  /* 0x0000001400147308 */ /* 0x000fe20000000800 */
[----:B------:R-:W-:Y:S01]  /*6820*/  FMNMX.FTZ R75, R176, R75, !PT ;  /* 0x0000004bb04b7209 */ /* 0x000fe20007810000 */
[-CC-:B------:R-:W-:Y:S01]  /*6830*/  FFMA.FTZ R62, R62, R5.reuse, -R27.reuse ;  /* 0x000000053e3e7223 */ /* 0x180fe2000001081b */
[----:B------:R-:W-:Y:S01]  /*6840*/  ISETP.GT.AND P4, PT, R73, 0x48, PT ;  /* 0x000000484900780c */ /* 0x000fe20003f84270 */
[-CC-:B------:R-:W-:Y:S01]  /*6850*/  FFMA.FTZ R165, R58, R5.reuse, -R27.reuse ;  /* 0x000000053aa57223 */ /* 0x180fe2000001081b */
[----:B------:R-:W-:Y:S01]  /*6860*/  FSEL R170, R41, -INF , P5 ;  /* 0xff80000029aa7808 */ /* 0x000fe20002800000 */
[--C-:B------:R-:W-:Y:S01]  /*6870*/  FFMA.FTZ R56, R56, R5, -R27.reuse ;  /* 0x0000000538387223 */ /* 0x100fe2000001081b */
[----:B------:R-:W-:Y:S01]  /*6880*/  FMNMX.FTZ R75, R180, R75, !PT ;  /* 0x0000004bb44b7209 */ /* 0x000fe20007810000 */
[----:B------:R-:W-:Y:S01]  /*6890*/  MUFU.EX2 R179, R179 ;  /* 0x000000b300b37308 */ /* 0x000fe20000000800 */
[----:B------:R-:W-:Y:S01]  /*68a0*/  ISETP.GT.AND P5, PT, R73, 0x49, PT ;  /* 0x000000494900780c */ /* 0x000fe20003fa4270 */
[-CC-:B------:R-:W-:Y:S01]  /*68b0*/  FFMA.FTZ R167, R54, R5.reuse, -R27.reuse ;  /* 0x0000000536a77223 */ /* 0x180fe2000001081b */
[----:B-1----:R-:W-:Y:S01]  /*68c0*/  FSEL R168, R47, -INF , P4 ;  /* 0xff8000002fa87808 */ /* 0x002fe20002000000 */
[--C-:B------:R-:W-:Y:S01]  /*68d0*/  FFMA.FTZ R50, R50, R5, -R27.reuse ;  /* 0x0000000532327223 */ /* 0x100fe2000001081b */
[----:B------:R-:W-:Y:S01]  /*68e0*/  FMNMX.FTZ R75, R170, R75, !PT ;  /* 0x0000004baa4b7209 */ /* 0x000fe20007810000 */
[-CC-:B------:R-:W-:Y:S01]  /*68f0*/  FFMA.FTZ R161, R48, R5.reuse, -R27.reuse ;  /* 0x0000000530a17223 */ /* 0x180fe2000001081b */
[----:B------:R-:W-:Y:S01]  /*6900*/  ISETP.GT.AND P4, PT, R73, 0x50, PT ;  /* 0x000000504900780c */ /* 0x000fe20003f84270 */
[-CC-:B------:R-:W-:Y:S01]  /*6910*/  FFMA.FTZ R30, R30, R5.reuse, -R27.reuse ;  /* 0x000000051e1e7223 */ /* 0x180fe2000001081b */
[----:B--2---:R-:W-:Y:S01]  /*6920*/  FSEL R178, R49, -INF , P5 ;  /* 0xff80000031b27808 */ /* 0x004fe20002800000 */
[----:B------:R-:W-:Y:S01]  /*6930*/  FFMA.FTZ R29, R52, R5, -R27 ;  /* 0x00000005341d7223 */ /* 0x000fe2000001081b */
[----:B------:R-:W-:Y:S01]  /*6940*/  FMNMX.FTZ R75, R168, R75, !PT ;  /* 0x0000004ba84b7209 */ /* 0x000fe20007810000 */
[----:B------:R-:W-:Y:S01]  /*6950*/  MUFU.EX2 R26, R26 ;  /* 0x0000001a001a7308 */ /* 0x000fe20000000800 */
[----:B------:R-:W-:-:S02]  /*6960*/  ISETP.GT.AND P5, PT, R73, 0x51, PT ;  /* 0x000000514900780c */ /* 0x000fc40003fa4270 */
[----:B------:R-:W-:Y:S01]  /*6970*/  FSEL R166, R53, -INF , P4 ;  /* 0xff80000035a67808 */ /* 0x000fe20002000000 */
[----:B------:R-:W-:Y:S01]  /*6980*/  IMAD.U32 R53, RZ, RZ, UR9 ;  /* 0x00000009ff357e24 */ /* 0x000fe2000f8e00ff */
[----:B------:R-:W-:Y:S02]  /*6990*/  FMNMX.FTZ R75, R178, R75, !PT ;  /* 0x0000004bb24b7209 */ /* 0x000fe40007810000 */
[----:B------:R-:W-:Y:S01]  /*69a0*/  ISETP.GT.AND P4, PT, R73, 0x58, PT ;  /* 0x000000584900780c */ /* 0x000fe20003f84270 */
[----:B------:R-:W-:Y:S01]  /*69b0*/  MUFU.EX2 R173, R173 ;  /* 0x000000ad00ad7308 */ /* 0x000fe20000000800 */
[----:B---3--:R-:W-:Y:S02]  /*69c0*/  FSEL R182, R51, -INF , P5 ;  /* 0xff80000033b67808 */ /* 0x008fe40002800000 */
[----:B------:R-:W-:Y:S02]  /*69d0*/  FMNMX.FTZ R75, R166, R75, !PT ;  /* 0x0000004ba64b7209 */ /* 0x000fe40007810000 */
[----:B------:R-:W-:-:S02]  /*69e0*/  ISETP.GT.AND P5, PT, R73, 0x59, PT ;  /* 0x000000594900780c */ /* 0x000fc40003fa4270 */
[----:B----4-:R-:W-:Y:S01]  /*69f0*/  FSEL R194, R57, -INF , P4 ;  /* 0xff80000039c27808 */ /* 0x010fe20002000000 */
[----:B------:R-:W-:Y:S01]  /*6a00*/  MUFU.EX2 R80, R80 ;  /* 0x0000005000507308 */ /* 0x000fe20000000800 */
[----:B------:R-:W-:Y:S02]  /*6a10*/  FMNMX.FTZ R75, R182, R75, !PT ;  /* 0x0000004bb64b7209 */ /* 0x000fe40007810000 */
[----:B------:R-:W-:Y:S02]  /*6a20*/  ISETP.GT.AND P4, PT, R73, 0x60, PT ;  /* 0x000000604900780c */ /* 0x000fe40003f84270 */
[----:B------:R-:W-:Y:S02]  /*6a30*/  FSEL R196, R55, -INF , P5 ;  /* 0xff80000037c47808 */ /* 0x000fe40002800000 */
[----:B------:R-:W-:Y:S01]  /*6a40*/  FMNMX.FTZ R75, R194, R75, !PT ;  /* 0x0000004bc24b7209 */ /* 0x000fe20007810000 */
[----:B------:R-:W-:Y:S02]  /*6a50*/  WARPGROUP.DEPBAR.LE gsb0, 0x0 ;  /* 0x00008000000079c5 */ /* 0x000fe40000010000 */
[----:B------:R-:W-:Y:S01]  /*6a60*/  ISETP.GT.AND P5, PT, R73, 0x61, PT ;  /* 0x000000614900780c */ /* 0x000fe20003fa4270 */
[----:B------:R-:W-:Y:S01]  /*6a70*/  WARPGROUP.ARRIVE ;  /* 0x00000000000079c5 */ /* 0x000fe20000000000 */
[----:B------:R-:W-:Y:S01]  /*6a80*/  FSEL R74, R61, -INF , P4 ;  /* 0xff8000003d4a7808 */ /* 0x000fe20002000000 */
[----:B------:R-:W-:Y:S01]  /*6a90*/  MUFU.EX2 R175, R175 ;  /* 0x000000af00af7308 */ /* 0x000fe20000000800 */
[----:B------:R-:W-:-:S02]  /*6aa0*/  FMNMX.FTZ R75, R196, R75, !PT ;  /* 0x0000004bc44b7209 */ /* 0x000fc40007810000 */
[----:B------:R-:W-:Y:S01]  /*6ab0*/  ISETP.GT.AND P4, PT, R73, 0x68, PT ;  /* 0x000000684900780c */ /* 0x000fe20003f84270 */
[----:B------:R-:W-:Y:S01]  /*6ac0*/  HGMMA.64x128x16.F32.BF16 R88, R152, gdesc[UR12].tnspB, R88, gsb0 ;  /* 0x41e0000c98587df0 */ /* 0x000fe20008001858 */
[----:B------:R-:W-:Y:S02]  /*6ad0*/  FSEL R198, R59, -INF , P5 ;  /* 0xff8000003bc67808 */ /* 0x000fe40002800000 */
[----:B------:R-:W-:Y:S01]  /*6ae0*/  FMNMX.FTZ R75, R74, R75, !PT ;  /* 0x0000004b4a4b7209 */ /* 0x000fe20007810000 */
[----:B------:R-:W-:Y:S01]  /*6af0*/  MUFU.EX2 R164, R164 ;  /* 0x000000a400a47308 */ /* 0x000fe20000000800 */
[----:B------:R-:W-:Y:S02]  /*6b00*/  ISETP.GT.AND P5, PT, R73, 0x69, PT ;  /* 0x000000694900780c */ /* 0x000fe40003fa4270 */
[----:B------:R-:W-:Y:S02]  /*6b10*/  FSEL R200, R63, -INF , P4 ;  /* 0xff8000003fc87808 */ /* 0x000fe40002000000 */
[----:B------:R-:W-:-:S02]  /*6b20*/  FMNMX.FTZ R75, R198, R75, !PT ;  /* 0x0000004bc64b7209 */ /* 0x000fc40007810000 */
[----:B------:R-:W-:Y:S01]  /*6b30*/  ISETP.GT.AND P4, PT, R73, 0x70, PT ;  /* 0x000000704900780c */ /* 0x000fe20003f84270 */
[----:B------:R-:W-:Y:S01]  /*6b40*/  MUFU.EX2 R169, R169 ;  /* 0x000000a900a97308 */ /* 0x000fe20000000800 */
[----:B------:R-:W-:Y:S02]  /*6b50*/  FSEL R202, R65, -INF , P5 ;  /* 0xff80000041ca7808 */ /* 0x000fe40002800000 */
[----:B------:R-:W-:Y:S02]  /*6b60*/  FMNMX.FTZ R75, R200, R75, !PT ;  /* 0x0000004bc84b7209 */ /* 0x000fe40007810000 */
[----:B------:R-:W-:Y:S02]  /*6b70*/  ISETP.GT.AND P5, PT, R73, 0x71, PT ;  /* 0x000000714900780c */ /* 0x000fe40003fa4270 */
[----:B------:R-:W-:Y:S01]  /*6b80*/  FSEL R66, R69, -INF , P4 ;  /* 0xff80000045427808 */ /* 0x000fe20002000000 */
[----:B------:R-:W-:Y:S01]  /*6b90*/  MUFU.EX2 R70, R70 ;  /* 0x0000004600467308 */ /* 0x000fe20000000800 */
[----:B------:R-:W-:-:S02]  /*6ba0*/  FMNMX.FTZ R75, R202, R75, !PT ;  /* 0x0000004bca4b7209 */ /* 0x000fc40007810000 */
[----:B------:R-:W-:Y:S02]  /*6bb0*/  ISETP.GT.AND P4, PT, R73, 0x78, PT ;  /* 0x000000784900780c */ /* 0x000fe40003f84270 */
[----:B------:R-:W-:Y:S02]  /*6bc0*/  FSEL R204, R67, -INF , P5 ;  /* 0xff80000043cc7808 */ /* 0x000fe40002800000 */
[----:B------:R-:W-:Y:S01]  /*6bd0*/  FMNMX.FTZ R75, R66, R75, !PT ;  /* 0x0000004b424b7209 */ /* 0x000fe20007810000 */
[----:B------:R-:W-:Y:S01]  /*6be0*/  MUFU.EX2 R171, R171 ;  /* 0x000000ab00ab7308 */ /* 0x000fe20000000800 */
[----:B------:R-:W-:Y:S02]  /*6bf0*/  ISETP.GT.AND P5, PT, R73, 0x79, PT ;  /* 0x000000794900780c */ /* 0x000fe40003fa4270 */
[----:B0-----:R-:W-:Y:S02]  /*6c00*/  FSEL R206, R71, -INF , P4 ;  /* 0xff80000047ce7808 */ /* 0x001fe40002000000 */
[----:B------:R-:W-:-:S02]  /*6c10*/  FMNMX.FTZ R75, R204, R75, !PT ;  /* 0x0000004bcc4b7209 */ /* 0x000fc40007810000 */
[----:B------:R-:W-:Y:S01]  /*6c20*/  FSEL R208, R45, -INF , P5 ;  /* 0xff8000002dd07808 */ /* 0x000fe20002800000 */
[----:B------:R-:W-:Y:S01]  /*6c30*/  MUFU.EX2 R62, R62 ;  /* 0x0000003e003e7308 */ /* 0x000fe20000000800 */
[----:B------:R-:W-:-:S04]  /*6c40*/  FMNMX.FTZ R75, R206, R75, !PT ;  /* 0x0000004bce4b7209 */ /* 0x000fc80007810000 */
[----:B------:R-:W-:-:S03]  /*6c50*/  FMNMX.FTZ R75, R208, R75, !PT ;  /* 0x0000004bd04b7209 */ /* 0x000fc60007810000 */
        /* <DEDUP_REMOVED lines=11> */
[-CC-:B------:R-:W-:Y:S01]  /*6d10*/  FFMA.FTZ R25, R38, R5.reuse, -R27.reuse ;  /* 0x0000000526197223 */ /* 0x180fe2000001081b */
[----:B------:R-:W-:-:S05]  /*6d20*/  FFMA.FTZ R27, R44, R5, -R27 ;  /* 0x000000052c1b7223 */ /* 0x000fca000001081b */
[----:B------:R-:W-:Y:S01]  /*6d30*/  MUFU.EX2 R28, R28 ;  /* 0x0000001c001c7308 */ /* 0x000fe20000000800 */
[C---:B------:R-:W-:Y:S01]  /*6d40*/  FSETP.NEU.FTZ.AND P4, PT, R12.reuse, -INF , PT ;  /* 0xff8000000c00780b */ /* 0x040fe20003f9d000 */
[----:B------:R-:W-:-:S05]  /*6d50*/  FMUL.FTZ R31, R12, R5 ;  /* 0x000000050c1f7220 */ /* 0x000fca0000410000 */
[----:B------:R-:W-:Y:S01]  /*6d60*/  FSEL R31, R31, RZ, P4 ;  /* 0x000000ff1f1f7208 */ /* 0x000fe20002000000 */
[----:B------:R-:W-:Y:S04]  /*6d70*/  MUFU.EX2 R15, R15 ;  /* 0x0000000f000f7308 */ /* 0x000fe80000000800 */
[-CC-:B------:R-:W-:Y:S01]  /*6d80*/  FFMA.FTZ R33, R0, R5.reuse, -R31.reuse ;  /* 0x0000000500217223 */ /* 0x180fe2000001081f */
[----:B------:R-:W-:Y:S01]  /*6d90*/  FSEL R0, R10, RZ, P3 ;  /* 0x000000ff0a007208 */ /* 0x000fe20001800000 */
[-CC-:B------:R-:W-:Y:S01]  /*6da0*/  FFMA.FTZ R38, R2, R5.reuse, -R31.reuse ;  /* 0x0000000502267223 */ /* 0x180fe2000001081f */
[-CC-:B------:R-:W-:Y:S01]  /*6db0*/  FFMA.FTZ R35, R60, R5.reuse, -R31.reuse ;  /* 0x000000053c237223 */ /* 0x180fe2000001081f */
[-CC-:B------:R-:W-:Y:S01]  /*6dc0*/  FFMA.FTZ R40, R64, R5.reuse, -R31.reuse ;  /* 0x0000000540287223 */ /* 0x180fe2000001081f */
[-C--:B------:R-:W-:Y:S01]  /*6dd0*/  FFMA.FTZ R37, R68, R5.reuse, -R31 ;  /* 0x0000000544257223 */ /* 0x080fe2000001081f */
[----:B------:R-:W-:Y:S01]  /*6de0*/  FADD.FTZ R2, -R0, R11 ;  /* 0x0000000b00027221 */ /* 0x000fe20000010100 */
[----:B------:R-:W-:Y:S01]  /*6df0*/  FSEL R0, R12, RZ, P4 ;  /* 0x000000ff0c007208 */ /* 0x000fe20002000000 */
[----:B------:R-:W-:Y:S01]  /*6e00*/  MUFU.EX2 R33, R33 ;  /* 0x0000002100217308 */ /* 0x000fe20000000800 */
[-CC-:B------:R-:W-:Y:S01]  /*6e10*/  FFMA.FTZ R42, R72, R5.reuse, -R31.reuse ;  /* 0x00000005482a7223 */ /* 0x180fe2000001081f */
[-C--:B------:R-:W-:Y:S01]  /*6e20*/  FMUL.FTZ R51, R2, R5.reuse ;  /* 0x0000000502337220 */ /* 0x080fe20000410000 */
[----:B------:R-:W-:Y:S01]  /*6e30*/  FFMA.FTZ R39, R76, R5, -R31 ;  /* 0x000000054c277223 */ /* 0x000fe2000001081f */
[----:B------:R-:W-:Y:S01]  /*6e40*/  FADD.FTZ R2, -R0, R13 ;  /* 0x0000000d00027221 */ /* 0x000fe20000010100 */
[----:B------:R-:W-:-:S02]  /*6e50*/  IMAD.U32 R13, RZ, RZ, UR8 ;  /* 0x00000008ff0d7e24 */ /* 0x000fc4000f8e00ff */
[-CC-:B------:R-:W-:Y:S01]  /*6e60*/  FFMA.FTZ R46, R78, R5.reuse, -R31.reuse ;  /* 0x000000054e2e7223 */ /* 0x180fe2000001081f */
[-CC-:B------:R-:W-:Y:S01]  /*6e70*/  FFMA.FTZ R41, R82, R5.reuse, -R31.reuse ;  /* 0x0000000552297223 */ /* 0x180fe2000001081f */
[-C--:B------:R-:W-:Y:S01]  /*6e80*/  FMUL.FTZ R2, R2, R5.reuse ;  /* 0x0000000502027220 */ /* 0x080fe20000410000 */
[----:B------:R-:W0:Y:S01]  /*6e90*/  MUFU.EX2 R0, R51 ;  /* 0x0000003300007308 */ /* 0x000e220000000800 */
[----:B------:R-:W-:Y:S02]  /*6ea0*/  @!P1 VIADD R13, R13, 0x34840 ;  /* 0x000348400d0d9836 */ /* 0x000fe40000000000 */
[-CC-:B------:R-:W-:Y:S01]  /*6eb0*/  FFMA.FTZ R48, R84, R5.reuse, -R31.reuse ;  /* 0x0000000554307223 */ /* 0x180fe2000001081f */
[-CC-:B------:R-:W-:Y:S01]  /*6ec0*/  FFMA.FTZ R43, R86, R5.reuse, -R31.reuse ;  /* 0x00000005562b7223 */ /* 0x180fe2000001081f */
[-CC-:B------:R-:W-:Y:S01]  /*6ed0*/  FFMA.FTZ R52, R160, R5.reuse, -R31.reuse ;  /* 0x00000005a0347223 */ /* 0x180fe2000001081f */
[-C--:B------:R-:W-:Y:S01]  /*6ee0*/  FFMA.FTZ R45, R162, R5.reuse, -R31 ;  /* 0x00000005a22d7223 */ /* 0x080fe2000001081f */
[----:B------:R-:W-:Y:S01]  /*6ef0*/  @!P1 PRMT R49, RZ, 0x654, R13 ;  /* 0x00000654ff319816 */ /* 0x000fe2000000000d */
[-CC-:B------:R-:W-:Y:S01]  /*6f00*/  FFMA.FTZ R54, R174, R5.reuse, -R31.reuse ;  /* 0x00000005ae367223 */ /* 0x180fe2000001081f */
[----:B------:R-:W1:Y:S01]  /*6f10*/  MUFU.EX2 R2, R2 ;  /* 0x0000000200027308 */ /* 0x000e620000000800 */
[-CC-:B------:R-:W-:Y:S01]  /*6f20*/  FFMA.FTZ R47, R172, R5.reuse, -R31.reuse ;  /* 0x00000005ac2f7223 */ /* 0x180fe2000001081f */
[----:B------:R-:W-:Y:S01]  /*6f30*/  FFMA.FTZ R58, R176, R5, -R31 ;  /* 0x00000005b03a7223 */ /* 0x000fe2000001081f */
[----:B------:R-:W-:-:S02]  /*6f40*/  WARPGROUP.DEPBAR.LE gsb0, 0x0 ;  /* 0x00008000000079c5 */ /* 0x000fc40000010000 */
[----:B------:R1:W-:Y:S01]  /*6f50*/  @!P1 SYNCS.ARRIVE.TRANS64.RED.A1T0 RZ, [R49+URZ], RZ ;  /* 0x000000ff31ff99a7 */ /* 0x0003e2000810043f */
[-CC-:B------:R-:W-:Y:S01]  /*6f60*/  FFMA.FTZ R11, R180, R5.reuse, -R31.reuse ;  /* 0x00000005b40b7223 */ /* 0x180fe2000001081f */
[----:B------:R-:W-:Y:S01]  /*6f70*/  FFMA.FTZ R60, R170, R5, -R31 ;  /* 0x00000005aa3c7223 */ /* 0x000fe2000001081f */
[----:B------:R-:W2:Y:S01]  /*6f80*/  MUFU.EX2 R38, R38 ;  /* 0x0000002600267308 */ /* 0x000ea20000000800 */
[----:B0-----:R-:W-:Y:S01]  /*6f90*/  FFMA.FTZ R3, R0, R3, R181 ;  /* 0x0000000300037223 */ /* 0x001fe200000100b5 */
[----:B------:R-:W-:Y:S01]  /*6fa0*/  F2FP.BF16.F32.PACK_AB R181, R14, R181 ;  /* 0x000000b50eb5723e */ /* 0x000fe200000010ff */
[-C--:B------:R-:W-:Y:S01]  /*6fb0*/  FFMA.FTZ R13, R168, R5.reuse, -R31 ;  /* 0x00000005a80d7223 */ /* 0x080fe2000001081f */
[----:B------:R-:W-:Y:S02]  /*6fc0*/  @!P1 VIADD R51, R53, 0x34860 ;  /* 0x0003486035339836 */ /* 0x000fe40000000000 */
[----:B------:R-:W-:Y:S01]  /*6fd0*/  FADD.FTZ R68, R14, R3 ;  /* 0x000000030e447221 */ /* 0x000fe20000010000 */
[-CC-:B------:R-:W-:Y:S01]  /*6fe0*/  FFMA.FTZ R160, R166, R5.reuse, -R31.reuse ;  /* 0x00000005a6a07223 */ /* 0x180fe2000001081f */
[-C--:B------:R-:W-:Y:S01]  /*6ff0*/  FFMA.FTZ R182, R182, R5.reuse, -R31 ;  /* 0x00000005b6b67223 */ /* 0x080fe2000001081f */
[----:B------:R-:W0:Y:S01]  /*7000*/  MUFU.EX2 R35, R35 ;  /* 0x0000002300237308 */ /* 0x000e220000000800 */
[----:B-1----:R-:W-:Y:S01]  /*7010*/  FFMA.FTZ R49, R2, R4, R33 ;  /* 0x0000000402317223 */ /* 0x002fe20000010021 */
[-C--:B------:R-:W-:Y:S01]  /*7020*/  FFMA.FTZ R4, R178, R5.reuse, -R31 ;  /* 0x00000005b2047223 */ /* 0x080fe2000001081f */
[----:B------:R-:W-:Y:S01]  /*7030*/  @!P1 PRMT R51, RZ, 0x654, R51 ;  /* 0x00000654ff339816 */ /* 0x000fe20000000033 */
[-CC-:B------:R-:W-:Y:S01]  /*7040*/  FFMA.FTZ R194, R194, R5.reuse, -R31.reuse ;  /* 0x00000005c2c27223 */ /* 0x180fe2000001081f */
[-CC-:B------:R-:W-:Y:S01]  /*7050*/  FFMA.FTZ R196, R196, R5.reuse, -R31.reuse ;  /* 0x00000005c4c47223 */ /* 0x180fe2000001081f */
[----:B------:R-:W-:Y:S01]  /*7060*/  FFMA.FTZ R74, R74, R5, -R31 ;  /* 0x000000054a4a7223 */ /* 0x000fe2000001081f */
[----:B------:R1:W-:Y:S01]  /*7070*/  @!P1 SYNCS.ARRIVE.TRANS64.RED.A1T0 RZ, [R51+URZ], RZ ;  /* 0x000000ff33ff99a7 */ /* 0x0003e2000810043f */
[----:B------:R-:W3:Y:S01]  /*7080*/  MUFU.EX2 R40, R40 ;  /* 0x0000002800287308 */ /* 0x000ee20000000800 */
[----:B--2---:R-:W-:Y:S01]  /*7090*/  FADD.FTZ R64, R38, R49 ;  /* 0x0000003126407221 */ /* 0x004fe20000010000 */
[----:B------:R-:W-:Y:S01]  /*70a0*/  FADD.FTZ R49, R183, R68 ;  /* 0x00000044b7317221 */ /* 0x000fe20000010000 */
[----:B------:R-:W-:Y:S01]  /*70b0*/  F2FP.BF16.F32.PACK_AB R183, R24, R183 ;  /* 0x000000b718b7723e */ /* 0x000fe200000010ff */
[--C-:B------:R-:W-:Y:S01]  /*70c0*/  FFMA.FTZ R198, R198, R5, -R31.reuse ;  /* 0x00000005c6c67223 */ /* 0x100fe2000001081f */
[----:B------:R-:W-:Y:S01]  /*70d0*/  F2FP.BF16.F32.PACK_AB R180, R38, R33 ;  /* 0x0000002126b4723e */ /* 0x000fe200000010ff */
[-CC-:B------:R-:W-:Y:S01]  /*70e0*/  FFMA.FTZ R200, R200, R5.reuse, -R31.reuse ;  /* 0x00000005c8c87223 */ /* 0x180fe2000001081f */
[-C--:B------:R-:W-:Y:S01]  /*70f0*/  FFMA.FTZ R202, R202, R5.reuse, -R31 ;  /* 0x00000005caca7223 */ /* 0x080fe2000001081f */
[----:B------:R-:W2:Y:S01]  /*7100*/  MUFU.EX2 R37, R37 ;  /* 0x0000002500257308 */ /* 0x000ea20000000800 */
[----:B0-----:R-:W-:Y:S01]  /*7110*/  FADD.FTZ R3, R35, R64 ;  /* 0x0000004023037221 */ /* 0x001fe20000010000 */
[----:B------:R-:W-:Y:S01]  /*7120*/  FADD.FTZ R64, R24, R49 ;  /* 0x0000003118407221 */ /* 0x000fe20000010000 */
[-CC-:B------:R-:W-:Y:S01]  /*7130*/  FFMA.FTZ R66, R66, R5.reuse, -R31.reuse ;  /* 0x0000000542427223 */ /* 0x180fe2000001081f */
[-CC-:B------:R-:W-:Y:S01]  /*7140*/  FFMA.FTZ R204, R204, R5.reuse, -R31.reuse ;  /* 0x00000005cccc7223 */ /* 0x180fe2000001081f */
[----:B------:R-:W-:Y:S01]  /*7150*/  FFMA.FTZ R206, R206, R5, -R31 ;  /* 0x00000005cece7223 */ /* 0x000fe2000001081f */
[----:B------:R-:W-:Y:S01]  /*7160*/  FADD.FTZ R49, R177, R64 ;  /* 0x00000040b1317221 */ /* 0x000fe20000010000 */
[----:B------:R-:W-:Y:S01]  /*7170*/  F2FP.BF16.F32.PACK_AB R177, R20, R177 ;  /* 0x000000b114b1723e */ /* 0x000fe200000010ff */
[----:B------:R-:W0:Y:S01]  /*7180*/  MUFU.EX2 R42, R42 ;  /* 0x0000002a002a7308 */ /* 0x000e220000000800 */
[----:B---3--:R-:W-:Y:S01]  /*7190*/  FADD.FTZ R44, R40, R3 ;  /* 0x00000003282c7221 */ /* 0x008fe20000010000 */
[----:B------:R-:W-:Y:S01]  /*71a0*/  FADD.FTZ R64, R20, R49 ;  /* 0x0000003114407221 */ /* 0x000fe20000010000 */
[----:B------:R-:W-:Y:S01]  /*71b0*/  FFMA.FTZ R31, R208, R5, -R31 ;  /* 0x00000005d01f7223 */ /* 0x000fe2000001081f */
[----:B------:R-:W-:-:S02]  /*71c0*/  PLOP3.LUT P3, PT, PT, PT, UP1, 0x80, 0x0 ;  /* 0x000000000000781c */ /* 0x000fc40003f6f018 */
[----:B------:R-:W-:Y:S01]  /*71d0*/  FADD.FTZ R49, R179, R64 ;  /* 0x00000040b3317221 */ /* 0x000fe20000010000 */
[C---:B------:R-:W-:Y:S01]  /*71e0*/  F2FP.BF16.F32.PACK_AB R179, R26.reuse, R179 ;  /* 0x000000b31ab3723e */ /* 0x040fe200000010ff */
[----:B------:R-:W3:Y:S01]  /*71f0*/  MUFU.EX2 R39, R39 ;  /* 0x0000002700277308 */ /* 0x000ee20000000800 */
[----:B--2---:R-:W-:Y:S01]  /*7200*/  FADD.FTZ R3, R37, R44 ;  /* 0x0000002c25037221 */ /* 0x004fe20000010000 */
[----:B------:R-:W-:-:S04]  /*7210*/  FADD.FTZ R64, R26, R49 ;  /* 0x000000311a407221 */ /* 0x000fc80000010000 */
[----:B------:R-:W-:Y:S01]  /*7220*/  FADD.FTZ R49, R173, R64 ;  /* 0x00000040ad317221 */ /* 0x000fe20000010000 */
[----:B------:R-:W-:Y:S01]  /*7230*/  F2FP.BF16.F32.PACK_AB R173, R80, R173 ;  /* 0x000000ad50ad723e */ /* 0x000fe200000010ff */
[----:B------:R-:W2:Y:S01]  /*7240*/  MUFU.EX2 R46, R46 ;  /* 0x0000002e002e7308 */ /* 0x000ea20000000800 */
[----:B0-----:R-:W-:Y:S01]  /*7250*/  FADD.FTZ R44, R42, R3 ;  /* 0x000000032a2c7221 */ /* 0x001fe20000010000 */
[----:B------:R-:W-:Y:S01]  /*7260*/  FADD.FTZ R64, R80, R49 ;  /* 0x0000003150407221 */ /* 0x000fe20000010000 */
[----:B------:R-:W-:-:S03]  /*7270*/  F2FP.BF16.F32.PACK_AB R176, R42, R37 ;  /* 0x000000252ab0723e */ /* 0x000fc600000010ff */
[----:B------:R-:W-:Y:S01]  /*7280*/  FADD.FTZ R49, R175, R64 ;  /* 0x00000040af317221 */ /* 0x000fe20000010000 */
[C---:B------:R-:W-:Y:S01]  /*7290*/  F2FP.BF16.F32.PACK_AB R175, R164.reuse, R175 ;  /* 0x000000afa4af723e */ /* 0x040fe200000010ff */
[----:B------:R-:W0:Y:S01]  /*72a0*/  MUFU.EX2 R41, R41 ;  /* 0x0000002900297308 */ /* 0x000e220000000800 */
[----:B---3--:R-:W-:Y:S01]  /*72b0*/  FADD.FTZ R3, R39, R44 ;  /* 0x0000002c27037221 */ /* 0x008fe20000010000 */
[----:B------:R-:W-:-:S04]  /*72c0*/  FADD.FTZ R24, R164, R49 ;  /* 0x00000031a4187221 */ /* 0x000fc80000010000 */
[----:B------:R-:W-:Y:S01]  /*72d0*/  FADD.FTZ R33, R169, R24 ;  /* 0x00000018a9217221 */ /* 0x000fe20000010000 */
[----:B------:R-:W-:Y:S01]  /*72e0*/  F2FP.BF16.F32.PACK_AB R169, R70, R169 ;  /* 0x000000a946a9723e */ /* 0x000fe200000010ff */
[----:B------:R-:W3:Y:S01]  /*72f0*/  MUFU.EX2 R48, R48 ;  /* 0x0000003000307308 */ /* 0x000ee20000000800 */
[----:B--2---:R-:W-:Y:S01]  /*7300*/  FADD.FTZ R44, R46, R3 ;  /* 0x000000032e2c7221 */ /* 0x004fe20000010000 */
[----:B------:R-:W-:Y:S01]  /*7310*/  FADD.FTZ R20, R70, R33 ;  /* 0x0000002146147221 */ /* 0x000fe20000010000 */
[----:B------:R-:W-:-:S03]  /*7320*/  F2FP.BF16.F32.PACK_AB R178, R46, R39 ;  /* 0x000000272eb2723e */ /* 0x000fc600000010ff */
[----:B------:R-:W-:Y:S01]  /*7330*/  FADD.FTZ R33, R171, R20 ;  /* 0x00000014ab217221 */ /* 0x000fe20000010000 */
[C---:B------:R-:W-:Y:S01]  /*7340*/  F2FP.BF16.F32.PACK_AB R171, R62.reuse, R171 ;  /* 0x000000ab3eab723e */ /* 0x040fe200000010ff */
[----:B------:R-:W2:Y:S01]  /*7350*/  MUFU.EX2 R43, R43 ;  /* 0x0000002b002b7308 */ /* 0x000ea20000000800 */
[----:B0-----:R-:W-:Y:S01]  /*7360*/  FADD.FTZ R3, R41, R44 ;  /* 0x0000002c29037221 */ /* 0x001fe20000010000 */
[----:B------:R-:W-:-:S04]  /*7370*/  FADD.FTZ R20, R62, R33 ;  /* 0x000000213e147221 */ /* 0x000fc80000010000 */
[----:B------:R-:W-:Y:S01]  /*7380*/  FADD.FTZ R33, R165, R20 ;  /* 0x00000014a5217221 */ /* 0x000fe20000010000 */
[----:B------:R-:W-:Y:S01]  /*7390*/  F2FP.BF16.F32.PACK_AB R165, R56, R165 ;  /* 0x000000a538a5723e */ /* 0x000fe200000010ff */
[----:B------:R-:W0:Y:S01]  /*73a0*/  MUFU.EX2 R52, R52 ;  /* 0x0000003400347308 */ /* 0x000e220000000800 */
[----:B---3--:R-:W-:Y:S01]  /*73b0*/  FADD.FTZ R44, R48, R3 ;  /* 0x00000003302c7221 */ /* 0x008fe20000010000 */
[----:B------:R-:W-:Y:S01]  /*73c0*/  FADD.FTZ R20, R56, R33 ;  /* 0x0000002138147221 */ /* 0x000fe20000010000 */
[----:B------:R-:W-:-:S03]  /*73d0*/  F2FP.BF16.F32.PACK_AB R172, R48, R41 ;  /* 0x0000002930ac723e */ /* 0x000fc600000010ff */
[----:B------:R-:W-:Y:S01]  /*73e0*/  FADD.FTZ R33, R167, R20 ;  /* 0x00000014a7217221 */ /* 0x000fe20000010000 */
[----:B------:R-:W-:Y:S01]  /*73f0*/  F2FP.BF16.F32.PACK_AB R167, R50, R167 ;  /* 0x000000a732a7723e */ /* 0x000fe200000010ff */
[----:B------:R-:W3:Y:S01]  /*7400*/  MUFU.EX2 R45, R45 ;  /* 0x0000002d002d7308 */ /* 0x000ee20000000800 */
[----:B--2---:R-:W-:-:S07]  /*7410*/  FADD.FTZ R3, R43, R44 ;  /* 0x0000002c2b037221 */ /* 0x004fce0000010000 */
[----:B------:R-:W2:Y:S01]  /*7420*/  MUFU.EX2 R54, R54 ;  /* 0x0000003600367308 */ /* 0x000ea20000000800 */
[C---:B0-----:R-:W-:Y:S01]  /*7430*/  FADD.FTZ R14, R52.reuse, R3 ;  /* 0x00000003340e7221 */ /* 0x041fe20000010000 */
[----:B------:R-:W-:-:S06]  /*7440*/  F2FP.BF16.F32.PACK_AB R174, R52, R43 ;  /* 0x0000002b34ae723e */ /* 0x000fcc00000010ff */
[----:B------:R-:W0:Y:S01]  /*7450*/  MUFU.EX2 R47, R47 ;  /* 0x0000002f002f7308 */ /* 0x000e220000000800 */
[----:B---3--:R-:W-:-:S07]  /*7460*/  FADD.FTZ R3, R45, R14 ;  /* 0x0000000e2d037221 */ /* 0x008fce0000010000 */
[----:B------:R-:W3:Y:S01]  /*7470*/  MUFU.EX2 R58, R58 ;  /* 0x0000003a003a7308 */ /* 0x000ee20000000800 */
[C---:B--2---:R-:W-:Y:S01]  /*7480*/  FADD.FTZ R14, R54.reuse, R3 ;  /* 0x00000003360e7221 */ /* 0x044fe20000010000 */
[----:B------:R-:W-:-:S06]  /*7490*/  F2FP.BF16.F32.PACK_AB R168, R54, R45 ;  /* 0x0000002d36a8723e */ /* 0x000fcc00000010ff */
[----:B------:R-:W2:Y:S01]  /*74a0*/  MUFU.EX2 R11, R11 ;  /* 0x0000000b000b7308 */ /* 0x000ea20000000800 */
[----:B0-----:R-:W-:-:S07]  /*74b0*/  FADD.FTZ R3, R47, R14 ;  /* 0x0000000e2f037221 */ /* 0x001fce0000010000 */
[----:B------:R-:W0:Y:S01]  /*74c0*/  MUFU.EX2 R60, R60 ;  /* 0x0000003c003c7308 */ /* 0x000e220000000800 */
[C---:B---3--:R-:W-:Y:S01]  /*74d0*/  FADD.FTZ R14, R58.reuse, R3 ;  /* 0x000000033a0e7221 */ /* 0x048fe20000010000 */
[----:B------:R-:W-:-:S06]  /*74e0*/  F2FP.BF16.F32.PACK_AB R170, R58, R47 ;  /* 0x0000002f3aaa723e */ /* 0x000fcc00000010ff */
[----:B------:R-:W3:Y:S01]  /*74f0*/  MUFU.EX2 R13, R13 ;  /* 0x0000000d000d7308 */ /* 0x000ee20000000800 */
[----:B--2---:R-:W-:-:S07]  /*7500*/  FADD.FTZ R3, R11, R14 ;  /* 0x0000000e0b037221 */ /* 0x004fce0000010000 */
[----:B------:R-:W2:Y:S01]  /*7510*/  MUFU.EX2 R4, R4 ;  /* 0x0000000400047308 */ /* 0x000ea20000000800 */
[C---:B0-----:R-:W-:Y:S01]  /*7520*/  FADD.FTZ R14, R60.reuse, R3 ;  /* 0x000000033c0e7221 */ /* 0x041fe20000010000 */
[----:B------:R-:W-:-:S06]  /*7530*/  F2FP.BF16.F32.PACK_AB R164, R60, R11 ;  /* 0x0000000b3ca4723e */ /* 0x000fcc00000010ff */
[----:B------:R-:W0:Y:S01]  /*7540*/  MUFU.EX2 R160, R160 ;  /* 0x000000a000a07308 */ /* 0x000e220000000800 */
[----:B---3--:R-:W-:Y:S01]  /*7550*/  FADD.FTZ R3, R13, R14 ;  /* 0x0000000e0d037221 */ /* 0x008fe20000010000 */
[----:B------:R-:W-:-:S04]  /*7560*/  FADD.FTZ R14, R50, R33 ;  /* 0x00000021320e7221 */ /* 0x000fc80000010000 */
[----:B------:R-:W-:Y:S01]  /*7570*/  FADD.FTZ R33, R161, R14 ;  /* 0x0000000ea1217221 */ /* 0x000fe20000010000 */
[----:B------:R-:W-:Y:S01]  /*7580*/  F2FP.BF16.F32.PACK_AB R161, R30, R161 ;  /* 0x000000a11ea1723e */ /* 0x000fe200000010ff */
[----:B-1----:R1:W3:Y:S01]  /*7590*/  MUFU.EX2 R51, R182 ;  /* 0x000000b600337308 */ /* 0x0022e20000000800 */
[----:B--2---:R-:W-:Y:S01]  /*75a0*/  FADD.FTZ R3, R4, R3 ;  /* 0x0000000304037221 */ /* 0x004fe20000010000 */
[----:B------:R-:W-:Y:S01]  /*75b0*/  FADD.FTZ R14, R30, R33 ;  /* 0x000000211e0e7221 */ /* 0x000fe20000010000 */
[----:B------:R-:W-:Y:S01]  /*75c0*/  F2FP.BF16.F32.PACK_AB R166, R4, R13 ;  /* 0x0000000d04a6723e */ /* 0x000fe200000010ff */
[----:B------:R-:W-:Y:S02]  /*75d0*/  IMAD.MOV.U32 R13, RZ, RZ, R12 ;  /* 0x000000ffff0d7224 */ /* 0x000fe400078e000c */
[----:B------:R-:W-:Y:S01]  /*75e0*/  FADD.FTZ R11, R163, R14 ;  /* 0x0000000ea30b7221 */ /* 0x000fe20000010000 */
[----:B------:R-:W-:Y:S01]  /*75f0*/  F2FP.BF16.F32.PACK_AB R163, R28, R163 ;  /* 0x000000a31ca3723e */ /* 0x000fe200000010ff */
[----:B------:R-:W2:Y:S01]  /*7600*/  MUFU.EX2 R162, R194 ;  /* 0x000000c200a27308 */ /* 0x000ea20000000800 */
[----:B0-----:R-:W-:Y:S01]  /*7610*/  FADD.FTZ R3, R160, R3 ;  /* 0x00000003a0037221 */ /* 0x001fe20000010000 */
[----:B------:R-:W-:Y:S01]  /*7620*/  FADD.FTZ R4, R28, R11 ;  /* 0x0000000b1c047221 */ /* 0x000fe20000010000 */
[----:B-1----:R-:W-:-:S03]  /*7630*/  F2FP.BF16.F32.PACK_AB R182, R40, R35 ;  /* 0x0000002328b6723e */ /* 0x002fc600000010ff */
[----:B------:R-:W-:Y:S02]  /*7640*/  FADD.FTZ R11, R15, R4 ;  /* 0x000000040f0b7221 */ /* 0x000fe40000010000 */
        /* <DEDUP_REMOVED lines=44> */
[----:B------:R-:W-:Y:S01]  /*7910*/  IMAD.MOV.U32 R11, RZ, RZ, R10 ;  /* 0x000000ffff0b7224 */ /* 0x000fe200078e000a */
[----:B------:R-:W-:Y:S06]  /*7920*/  @P3 BRA `(.L_x_2260) ;  /* 0xffffffcc005c3947 */ /* 0x000fec000383ffff */
.L_x_2251:
[----:B------:R-:W-:-:S13]  /*7930*/  ISETP.LE.AND P2, PT, RZ, UR4, PT ;  /* 0x00000004ff007c0c */ /* 0x000fda000bf43270 */
[----:B------:R-:W-:Y:S05]  /*7940*/  @!P2 BRA `(.L_x_2261) ;  /* 0x000000280070a947 */ /* 0x000fea0003800000 */
[----:B------:R-:W-:Y:S01]  /*7950*/  IMAD.MOV.U32 R11, RZ, RZ, R10 ;  /* 0x000000ffff0b7224 */ /* 0x000fe200078e000a */
[----:B------:R-:W-:Y:S01]  /*7960*/  UMOV UR5, UR37 ;  /* 0x0000002500057c82 */ /* 0x000fe20008000000 */
[----:B------:R-:W-:Y:S01]  /*7970*/  IMAD.MOV.U32 R13, RZ, RZ, R12 ;  /* 0x000000ffff0d7224 */ /* 0x000fe200078e000c */
[----:B------:R-:W-:Y:S01]  /*7980*/  UMOV UR6, UR36 ;  /* 0x0000002400067c82 */ /* 0x000fe20008000000 */
[----:B------:R-:W-:-:S05]  /*7990*/  ULDC UR7, c[0x0][0x9d8] ;  /* 0x0002760000077ab9 */ /* 0x000fca0000000800 */
.L_x_2270:
[----:B------:R-:W-:-:S04]  /*79a0*/  UIADD3 UR9, UR6, 0x1, URZ ;  /* 0x0000000106097890 */ /* 0x000fc8000fffe03f */
[----:B------:R-:W-:-:S04]  /*79b0*/  UISETP.NE.AND UP0, UPT, UR9, 0x2, UPT ;  /* 0x000000020900788c */ /* 0x000fc8000bf05270 */
[----:B------:R-:W-:Y:S02]  /*79c0*/  USEL UR9, UR9, URZ, UP0 ;  /* 0x0000003f09097287 */ /* 0x000fe40008000000 */
[----:B------:R-:W-:-:S04]  /*79d0*/  USEL UR37, URZ, 0x1, UP0 ;  /* 0x000000013f257887 */ /* 0x000fc80008000000 */
[----:B------:R-:W-:Y:S01]  /*79e0*/  ULOP3.LUT UR37, UR5, UR37, URZ, 0x3c, !UPT ;  /* 0x0000002505257292 */ /* 0x000fe2000f8e3c3f */
[----:B------:R-:W-:Y:S01]  /*79f0*/  UMOV UR36, UR9 ;  /* 0x0000000900247c82 */ /* 0x000fe20008000000 */
[----:B------:R-:W-:Y:S10]  /*7a00*/  @!P0 BRA `(.L_x_2262) ;  /* 0x0000000000048947 */ /* 0x000ff40003800000 */
[----:B------:R-:W-:Y:S01]  /*7a10*/  BPT.TRAP 0x1 ;  /* 0x000000040000795c */ /* 0x000fe20000300000 */
.L_x_2262:
[----:B------:R-:W-:Y:S01]  /*7a20*/  ULEA UR8, UR36, UR38, 0x3 ;  /* 0x0000002624087291 */ /* 0x000fe2000f8e183f */
[----:B------:R-:W-:-:S05]  /*7a30*/  IMAD.U32 R5, RZ, RZ, UR37 ;  /* 0x00000025ff057e24 */ /* 0x000fca000f8e00ff */
[----:B------:R-:W-:-:S04]  /*7a40*/  SHF.L.U32 R5, R5, 0x1f, RZ ;  /* 0x0000001f05057819 */ /* 0x000fc800000006ff */
[----:B------:R0:W1:Y:S01]  /*7a50*/  SYNCS.PHASECHK.TRANS64.TRYWAIT P2, [UR8+0x34830], R5 ;  /* 0x03483005ff0075a7 */ /* 0x0000620008040148 */
[----:B------:R-:W-:Y:S05]  /*7a60*/  @!P0 BRA `(.L_x_2263) ;  /* 0x0000000000048947 */ /* 0x000fea0003800000 */
[----:B------:R-:W-:Y:S01]  /*7a70*/  BPT.TRAP 0x1 ;  /* 0x000000040000795c */ /* 0x000fe20000300000 */
.L_x_2263:
[----:B-1----:R-:W-:Y:S05]  /*7a80*/  @P2 BRA `(.L_x_2264) ;  /* 0x0000000000082947 */ /* 0x002fea0003800000 */
[----:B------:R-:W1:Y:S02]  /*7a90*/  SYNCS.PHASECHK.TRANS64.TRYWAIT P2, [UR8+0x34830], R5 ;  /* 0x03483005ff0075a7 */ /* 0x000e640008040148 */
[----:B-1----:R-:W-:Y:S05]  /*7aa0*/  @!P2 BRA `(.L_x_2265) ;  /* 0x0000009c00f4a947 */ /* 0x002fea0003800000 */
.L_x_2264:
        /* <DEDUP_REMOVED lines=141> */
.L_x_2266:
[----:B------:R-:W-:Y:S01]  /*8380*/  ULEA UR8, UR6, UR38, 0x3 ;  /* 0x0000002606087291 */ /* 0x000fe2000f8e183f */
[----:B------:R-:W-:-:S05]  /*8390*/  IMAD.U32 R0, RZ, RZ, UR5 ;  /* 0x00000005ff007e24 */ /* 0x000fca000f8e00ff */
[----:B------:R-:W-:-:S04]  /*83a0*/  SHF.L.U32 R0, R0, 0x1f, RZ ;  /* 0x0000001f00007819 */ /* 0x000fc800000006ff */
[----:B------:R2:W3:Y:S01]  /*83b0*/  SYNCS.PHASECHK.TRANS64.TRYWAIT P2, [UR8+0x34850], R0 ;  /* 0x03485000ff0075a7 */ /* 0x0004e20008040148 */
[----:B------:R-:W-:Y:S05]  /*83c0*/  @!P0 BRA `(.L_x_2267) ;  /* 0x0000000000048947 */ /* 0x000fea0003800000 */
[----:B------:R-:W-:Y:S01]  /*83d0*/  BPT.TRAP 0x1 ;  /* 0x000000040000795c */ /* 0x000fe20000300000 */
.L_x_2267:
[----:B---3--:R-:W-:Y:S05]  /*83e0*/  @P2 BRA `(.L_x_2268) ;  /* 0x0000000000082947 */ /* 0x008fea0003800000 */
[----:B------:R-:W3:Y:S02]  /*83f0*/  SYNCS.PHASECHK.TRANS64.TRYWAIT P2, [UR8+0x34850], R0 ;  /* 0x03485000ff0075a7 */ /* 0x000ee40008040148 */
[----:B---3--:R-:W-:Y:S05]  /*8400*/  @!P2 BRA `(.L_x_2269) ;  /* 0x0000009400b4a947 */ /* 0x008fea0003800000 */
.L_x_2268:
[----:B------:R-:W-:Y:S01]  /*8410*/  UIADD3 UR5, UR38, 0x400, URZ ;  /* 0x0000040026057890 */ /* 0x000fe2000fffe03f */
[----:B------:R-:W-:Y:S01]  /*8420*/  WARPGROUP.ARRIVE ;  /* 0x00000000000079c5 */ /* 0x000fe20000000000 */
[----:B------:R-:W-:Y:S01]  /*8430*/  UMOV UR15, 0x40000040 ;  /* 0x40000040000f7882 */ /* 0x000fe20000000000 */
[----:B0-2---:R-:W-:Y:S01]  /*8440*/  FMUL.FTZ R0, R24, UR7 ;  /* 0x0000000718007c20 */ /* 0x005fe20008410000 */
[----:B------:R-:W-:Y:S01]  /*8450*/  USHF.R.U32.HI UR5, URZ, 0x4, UR5 ;  /* 0x000000043f057899 */ /* 0x000fe20008011605 */
[----:B-1----:R-:W-:Y:S01]  /*8460*/  FMUL.FTZ R10, R25, UR7 ;  /* 0x00000007190a7c20 */ /* 0x002fe20008410000 */
        /* <DEDUP_REMOVED lines=10> */
[----:B------:R-:W-:Y:S01]  /*8510*/  ULEA UR5, UR6, UR5, 0xb ;  /* 0x0000000506057291 */ /* 0x000fe2000f8e583f */
[----:B------:R-:W1:Y:S01]  /*8520*/  MUFU.TANH R10, R10 ;  /* 0x0000000a000a7308 */ /* 0x000e620000002400 */
        /* <DEDUP_REMOVED lines=11> */
[----:B0-----:R-:W-:Y:S01]  /*85e0*/  FMNMX.FTZ R5, R0, R13, !PT ;  /* 0x0000000d00057209 */ /* 0x001fe20007810000 */
[----:B------:R-:W-:Y:S01]  /*85f0*/  FMUL.FTZ R214, R60, UR7 ;  /* 0x000000073cd67c20 */ /* 0x000fe20008410000 */
[----:B------:R-:W-:Y:S01]  /*8600*/  FMUL.FTZ R14, R26, UR7 ;  /* 0x000000071a0e7c20 */ /* 0x000fe20008410000 */
[----:B------:R-:W-:Y:S01]  /*8610*/  FMUL.FTZ R216, R61, UR7 ;  /* 0x000000073dd87c20 */ /* 0x000fe20008410000 */
[----:B------:R-:W-:Y:S01]  /*8620*/  FMUL.FTZ R20, R27, UR7 ;  /* 0x000000071b147c20 */ /* 0x000fe20008410000 */
[----:B-1----:R-:W-:Y:S01]  /*8630*/  FMNMX.FTZ R5, R10, R5, !PT ;  /* 0x000000050a057209 */ /* 0x002fe20007810000 */
        /* <DEDUP_REMOVED lines=41> */
[----:B------:R-:W-:Y:S01]  /*88d0*/  UIADD3 UR6, UR5, 0x380, URZ ;  /* 0x0000038005067890 */ /* 0x000fe2000fffe03f */
[----:B------:R-:W-:-:S06]  /*88e0*/  ISETP.LT.AND P2, PT, RZ, UR4, PT ;  /* 0x00000004ff007c0c */ /* 0x000fcc000bf41270 */
[----:B------:R-:W-:Y:S08]  /*88f0*/  MUFU.TANH R202, R202 ;  /* 0x000000ca00ca7308 */ /* 0x000ff00000002400 */
[----:B------:R-:W-:Y:S08]  /*8900*/  MUFU.TANH R204, R204 ;  /* 0x000000cc00cc7308 */ /* 0x000ff00000002400 */
[----:B------:R-:W-:Y:S08]  /*8910*/  MUFU.TANH R206, R206 ;  /* 0x000000ce00ce7308 */ /* 0x000ff00000002400 */
        /* <DEDUP_REMOVED lines=8> */
[----:B------:R-:W-:Y:S01]  /*89a0*/  MUFU.TANH R218, R218 ;  /* 0x000000da00da7308 */ /* 0x000fe20000002400 */
[----:B------:R-:W-:Y:S02]  /*89b0*/  WARPGROUP.DEPBAR.LE gsb0, 0x0 ;  /* 0x00008000000079c5 */ /* 0x000fe40000010000 */
[----:B------:R-:W-:Y:S01]  /*89c0*/  WARPGROUP.ARRIVE ;  /* 0x00000000000079c5 */ /* 0x000fe20000000000 */
[----:B------:R-:W-:Y:S01]  /*89d0*/  FMUL.FTZ R180, R29, UR7 ;  /* 0x000000071db47c20 */ /* 0x000fe20008410000 */
[----:B------:R-:W-:-:S03]  /*89e0*/  FMUL.FTZ R182, R33, UR7 ;  /* 0x0000000721b67c20 */ /* 0x000fc60008410000 */
[----:B------:R-:W0:Y:S01]  /*89f0*/  MUFU.TANH R26, R26 ;  /* 0x0000001a001a7308 */ /* 0x000e220000002400 */
[----:B-1----:R-:W-:Y:S01]  /*8a00*/  FMNMX.FTZ R25, R20, R25, !PT ;  /* 0x0000001914197209 */ /* 0x002fe20007810000 */
[----:B------:R-:W-:Y:S01]  /*8a10*/  HGMMA.64x128x16.F32.BF16 R88, R176, gdesc[UR12].tnspB, R88, gsb0 ;  /* 0x41e0000cb0587df0 */ /* 0x000fe20008001858 */
[----:B------:R-:W-:Y:S01]  /*8a20*/  UIADD3 UR14, UR5, 0x100, URZ ;  /* 0x00000100050e7890 */ /* 0x000fe2000fffe03f */
[----:B------:R-:W-:-:S04]  /*8a30*/  UMOV UR15, 0x40000040 ;  /* 0x40000040000f7882 */ /* 0x000fc80000000000 */
[----:B------:R-:W1:Y:S08]  /*8a40*/  MUFU.TANH R180, R180 ;  /* 0x000000b400b47308 */ /* 0x000e700000002400 */
[----:B------:R-:W2:Y:S01]  /*8a50*/  MUFU.TANH R182, R182 ;  /* 0x000000b600b67308 */ /* 0x000ea20000002400 */
[----:B0-----:R-:W-:-:S07]  /*8a60*/  FMNMX.FTZ R25, R26, R25, !PT ;  /* 0x000000191a197209 */ /* 0x001fce0007810000 */
[----:B------:R-:W0:Y:S01]  /*8a70*/  MUFU.TANH R28, R28 ;  /* 0x0000001c001c7308 */ /* 0x000e220000002400 */
[----:B-1----:R-:W-:-:S04]  /*8a80*/  FMNMX.FTZ R5, R180, R5, !PT ;  /* 0x00000005b4057209 */ /* 0x002fc80007810000 */
[----:B------:R-:W-:-:S03]  /*8a90*/  FMNMX.FTZ R5, R32, R5, !PT ;  /* 0x0000000520057209 */ /* 0x000fc60007810000 */
[----:B------:R-:W1:Y:S01]  /*8aa0*/  MUFU.TANH R30, R30 ;  /* 0x0000001e001e7308 */ /* 0x000e620000002400 */
[----:B--2---:R-:W-:-:S04]  /*8ab0*/  FMNMX.FTZ R5, R182, R5, !PT ;  /* 0x00000005b6057209 */ /* 0x004fc80007810000 */
[----:B------:R-:W-:-:S03]  /*8ac0*/  FMNMX.FTZ R5, R194, R5, !PT ;  /* 0x00000005c2057209 */ /* 0x000fc60007810000 */
[----:B------:R-:W-:Y:S01]  /*8ad0*/  MUFU.TANH R220, R220 ;  /* 0x000000dc00dc7308 */ /* 0x000fe20000002400 */
[----:B------:R-:W-:Y:S02]  /*8ae0*/  FMNMX.FTZ R5, R196, R5, !PT ;  /* 0x00000005c4057209 */ /* 0x000fe40007810000 */
[----:B0-----:R-:W-:Y:S02]  /*8af0*/  FMNMX.FTZ R25, R28, R25, !PT ;  /* 0x000000191c197209 */ /* 0x001fe40007810000 */
[----:B------:R-:W-:-:S03]  /*8b00*/  FMNMX.FTZ R5, R198, R5, !PT ;  /* 0x00000005c6057209 */ /* 0x000fc60007810000 */
[----:B------:R-:W0:Y:S01]  /*8b10*/  MUFU.TANH R34, R34 ;  /* 0x0000002200227308 */ /* 0x000e220000002400 */
[----:B------:R-:W-:Y:S02]  /*8b20*/  FMNMX.FTZ R5, R200, R5, !PT ;  /* 0x00000005c8057209 */ /* 0x000fe40007810000 */
[----:B-1----:R-:W-:Y:S02]  /*8b30*/  FMNMX.FTZ R27, R30, R25, !PT ;  /* 0x000000191e1b7209 */ /* 0x002fe40007810000 */
[----:B------:R-:W-:-:S03]  /*8b40*/  FMNMX.FTZ R5, R44, R5, !PT ;  /* 0x000000052c057209 */ /* 0x000fc60007810000 */
[----:B------:R-:W-:Y:S01]  /*8b50*/  MUFU.TANH R222, R222 ;  /* 0x000000de00de7308 */ /* 0x000fe20000002400 */
[----:B------:R-:W-:-:S07]  /*8b60*/  FMNMX.FTZ R5, R202, R5, !PT ;  /* 0x00000005ca057209 */ /* 0x000fce0007810000 */
        /* <DEDUP_REMOVED lines=25> */
[----:B-1----:R-:W-:Y:S01]  /*8d00*/  FMNMX.FTZ R29, R46, R29, !PT ;  /* 0x0000001d2e1d7209 */ /* 0x002fe20007810000 */
[----:B------:R-:W-:-:S04]  /*8d10*/  UMOV UR15, 0x40000040 ;  /* 0x40000040000f7882 */ /* 0x000fc80000000000 */
[----:B------:R-:W0:Y:S08]  /*8d20*/  MUFU.TANH R178, R178 ;  /* 0x000000b200b27308 */ /* 0x000e300000002400 */
[----:B------:R-:W1:Y:S08]  /*8d30*/  MUFU.TANH R176, R176 ;  /* 0x000000b000b07308 */ /* 0x000e700000002400 */
[----:B------:R-:W2:Y:S01]  /*8d40*/  MUFU.TANH R48, R48 ;  /* 0x0000003000307308 */ /* 0x000ea20000002400 */
[----:B0-----:R-:W-:-:S04]  /*8d50*/  FMNMX.FTZ R5, R178, R5, !PT ;  /* 0x00000005b2057209 */ /* 0x001fc80007810000 */
[----:B------:R-:W-:-:S03]  /*8d60*/  FMNMX.FTZ R5, R204, R5, !PT ;  /* 0x00000005cc057209 */ /* 0x000fc60007810000 */
[----:B------:R-:W0:Y:S01]  /*8d70*/  MUFU.TANH R50, R50 ;  /* 0x0000003200327308 */ /* 0x000e220000002400 */
[----:B------:R-:W-:Y:S02]  /*8d80*/  FMNMX.FTZ R5, R206, R5, !PT ;  /* 0x00000005ce057209 */ /* 0x000fe40007810000 */
[----:B-1----:R-:W-:Y:S02]  /*8d90*/  FMNMX.FTZ R29, R176, R29, !PT ;  /* 0x0000001db01d7209 */ /* 0x002fe40007810000 */
[----:B------:R-:W-:-:S03]  /*8da0*/  FMNMX.FTZ R5, R208, R5, !PT ;  /* 0x00000005d0057209 */ /* 0x000fc60007810000 */
[----:B------:R-:W1:Y:S01]  /*8db0*/  MUFU.TANH R52, R52 ;  /* 0x0000003400347308 */ /* 0x000e620000002400 */
[----:B------:R-:W-:Y:S02]  /*8dc0*/  FMNMX.FTZ R5, R210, R5, !PT ;  /* 0x00000005d2057209 */ /* 0x000fe40007810000 */
[----:B--2---:R-:W-:Y:S02]  /*8dd0*/  FMNMX.FTZ R31, R48, R29, !PT ;  /* 0x0000001d301f7209 */ /* 0x004fe40007810000 */
[----:B------:R-:W-:-:S03]  /*8de0*/  FMNMX.FTZ R5, R212, R5, !PT ;  /* 0x00000005d4057209 */ /* 0x000fc60007810000 */
[----:B------:R-:W2:Y:S01]  /*8df0*/  MUFU.TANH R54, R54 ;  /* 0x0000003600367308 */ /* 0x000ea20000002400 */
[----:B------:R-:W-:Y:S02]  /*8e00*/  FMNMX.FTZ R5, R214, R5, !PT ;  /* 0x00000005d6057209 */ /* 0x000fe40007810000 */
[----:B0-----:R-:W-:Y:S02]  /*8e10*/  FMNMX.FTZ R31, R50, R31, !PT ;  /* 0x0000001f321f7209 */ /* 0x001fe40007810000 */
[----:B------:R-:W-:-:S03]  /*8e20*/  FMNMX.FTZ R5, R216, R5, !PT ;  /* 0x00000005d8057209 */ /* 0x000fc60007810000 */
[----:B------:R-:W0:Y:S01]  /*8e30*/  MUFU.TANH R56, R56 ;  /* 0x0000003800387308 */ /* 0x000e220000002400 */
[----:B------:R-:W-:Y:S02]  /*8e40*/  FMNMX.FTZ R5, R218, R5, !PT ;  /* 0x00000005da057209 */ /* 0x000fe40007810000 */
[----:B-1----:R-:W-:-:S05]  /*8e50*/  FMNMX.FTZ R31, R52, R31, !PT ;  /* 0x0000001f341f7209 */ /* 0x002fca0007810000 */
[----:B------:R-:W1:Y:S01]  /*8e60*/  MUFU.TANH R58, R58 ;  /* 0x0000003a003a7308 */ /* 0x000e620000002400 */
[----:B--2---:R-:W-:-:S07]  /*8e70*/  FMNMX.FTZ R31, R54, R31, !PT ;  /* 0x0000001f361f7209 */ /* 0x004fce0007810000 */
[----:B------:R-:W2:Y:S01]  /*8e80*/  MUFU.TANH R60, R60 ;  /* 0x0000003c003c7308 */ /* 0x000ea20000002400 */
[----:B0-----:R-:W-:-:S07]  /*8e90*/  FMNMX.FTZ R33, R56, R31, !PT ;  /* 0x0000001f38217209 */ /* 0x001fce0007810000 */
[----:B------:R-:W0:Y:S01]  /*8ea0*/  MUFU.TANH R62, R62 ;  /* 0x0000003e003e7308 */ /* 0x000e220000002400 */
[----:B-1----:R-:W-:-:S07]  /*8eb0*/  FMNMX.FTZ R33, R58, R33, !PT ;  /* 0x000000213a217209 */ /* 0x002fce0007810000 */
[----:B------:R-:W1:Y:S01]  /*8ec0*/  MUFU.TANH R64, R64 ;  /* 0x0000004000407308 */ /* 0x000e620000002400 */
[----:B--2---:R-:W-:-:S07]  /*8ed0*/  FMNMX.FTZ R33, R60, R33, !PT ;  /* 0x000000213c217209 */ /* 0x004fce0007810000 */
[----:B------:R-:W2:Y:S01]  /*8ee0*/  MUFU.TANH R66, R66 ;  /* 0x0000004200427308 */ /* 0x000ea20000002400 */
[----:B0-----:R-:W-:-:S07]  /*8ef0*/  FMNMX.FTZ R33, R62, R33, !PT ;  /* 0x000000213e217209 */ /* 0x001fce0007810000 */
[----:B------:R-:W-:Y:S01]  /*8f00*/  MUFU.TANH R72, R72 ;  /* 0x0000004800487308 */ /* 0x000fe20000002400 */
[----:B-1----:R-:W-:-:S07]  /*8f10*/  FMNMX.FTZ R37, R64, R33, !PT ;  /* 0x0000002140257209 */ /* 0x002fce0007810000 */
[----:B------:R-:W-:Y:S01]  /*8f20*/  MUFU.TANH R74, R74 ;  /* 0x0000004a004a7308 */ /* 0x000fe20000002400 */
[----:B--2---:R-:W-:-:S07]  /*8f30*/  FMNMX.FTZ R37, R66, R37, !PT ;  /* 0x0000002542257209 */ /* 0x004fce0007810000 */
        /* <DEDUP_REMOVED lines=20> */
[----:B------:R-:W1:Y:S01]  /*9080*/  MUFU.TANH R86, R86 ;  /* 0x0000005600567308 */ /* 0x000e620000002400 */
        /* <DEDUP_REMOVED lines=15> */
[----:B------:R-:W0:Y:S01]  /*9180*/  SHFL.BFLY PT, R2, R5, 0x2, 0x1f ;  /* 0x0c401f0005027f89 */ /* 0x000e2200000e0000 */
[----:B------:R-:W-:-:S04]  /*9190*/  FMNMX.FTZ R41, R82, R41, !PT ;  /* 0x0000002952297209 */ /* 0x000fc80007810000 */
[----:B-1----:R-:W-:Y:S02]  /*91a0*/  FMNMX.FTZ R41, R86, R41, !PT ;  /* 0x0000002956297209 */ /* 0x002fe40007810000 */
        /* <DEDUP_REMOVED lines=8> */
[-CC-:B------:R-:W-:Y:S01]  /*9230*/  FFMA.FTZ R194, R194, R5.reuse, -R35.reuse ;  /* 0x00000005c2c27223 */ /* 0x180fe20000010823 */
[-CC-:B------:R-:W-:Y:S01]  /*9240*/  FFMA.FTZ R198, R198, R5.reuse, -R35.reuse ;  /* 0x00000005c6c67223 */ /* 0x180fe20000010823 */
[-CC-:B------:R-:W-:Y:S01]  /*9250*/  FFMA.FTZ R206, R206, R5.reuse, -R35.reuse ;  /* 0x00000005cece7223 */ /* 0x180fe20000010823 */
[----:B------:R-:W-:Y:S01]  /*9260*/  MUFU.EX2 R29, R0 ;  /* 0x00000000001d7308 */ /* 0x000fe20000000800 */
[-C--:B------:R-:W-:Y:S01]  /*9270*/  FMUL.FTZ R2, R2, R5.reuse ;  /* 0x0000000502027220 */ /* 0x080fe20000410000 */
[----:B------:R-:W-:Y:S02]  /*9280*/  WARPGROUP.DEPBAR.LE gsb0, 0x0 ;  /* 0x00008000000079c5 */ /* 0x000fe40000010000 */
[----:B------:R-:W-:Y:S01]  /*9290*/  WARPGROUP.ARRIVE ;  /* 0x00000000000079c5 */ /* 0x000fe20000000000 */
[----:B------:R-:W-:Y:S01]  /*92a0*/  FMUL.FTZ R168, R87, UR7 ;  /* 0x0000000757a87c20 */ /* 0x000fe20008410000 */
[-CC-:B------:R-:W-:Y:S01]  /*92b0*/  FFMA.FTZ R170, R10, R5.reuse, -R35.reuse ;  /* 0x000000050aaa7223 */ /* 0x180fe20000010823 */
[-CC-:B------:R-:W-:Y:S01]  /*92c0*/  FFMA.FTZ R15, R24, R5.reuse, -R35.reuse ;  /* 0x00000005180f7223 */ /* 0x180fe20000010823 */
[----:B------:R0:W-:Y:S01]  /*92d0*/  MUFU.EX2 R25, R194 ;  /* 0x000000c200197308 */ /* 0x0001e20000000800 */
[-CC-:B------:R-:W-:Y:S01]  /*92e0*/  FFMA.FTZ R21, R32, R5.reuse, -R35.reuse ;  /* 0x0000000520157223 */ /* 0x180fe20000010823 */
[----:B------:R-:W-:Y:S01]  /*92f0*/  HGMMA.64x128x16.F32.BF16 R88, R164, gdesc[UR12].tnspB, R88, gsb0 ;  /* 0x41e0000ca4587df0 */ /* 0x000fe20008001858 */
[----:B------:R-:W-:Y:S01]  /*9300*/  UIADD3 UR14, UR5, 0x280, URZ ;  /* 0x00000280050e7890 */ /* 0x000fe2000fffe03f */
[-CC-:B------:R-:W-:Y:S01]  /*9310*/  FFMA.FTZ R44, R202, R5.reuse, -R35.reuse ;  /* 0x00000005ca2c7223 */ /* 0x180fe20000010823 */
[----:B------:R-:W-:Y:S01]  /*9320*/  UMOV UR15, 0x40000040 ;  /* 0x40000040000f7882 */ /* 0x000fe20000000000 */
[-CC-:B------:R-:W-:Y:S01]  /*9330*/  FFMA.FTZ R51, R84, R5.reuse, -R35.reuse ;  /* 0x0000000554337223 */ /* 0x180fe20000010823 */
        /* <DEDUP_REMOVED lines=13> */
[----:B------:R-:W-:-:S04]  /*9410*/  FFMA.FTZ R84, R234, R5, -R35 ;  /* 0x00000005ea547223 */ /* 0x000fc80000010823 */
[----:B------:R2:W-:Y:S01]  /*9420*/  MUFU.EX2 R33, R206 ;  /* 0x000000ce00217308 */ /* 0x0005e20000000800 */
[----:B-1----:R-:W-:Y:S01]  /*9430*/  FMNMX.FTZ R0, R168, R41, !PT ;  /* 0x00000029a8007209 */ /* 0x002fe20007810000 */
[-CC-:B------:R-:W-:Y:S01]  /*9440*/  FFMA.FTZ R41, R218, R5.reuse, -R35.reuse ;  /* 0x00000005da297223 */ /* 0x180fe20000010823 */
[----:B0-----:R-:W-:-:S03]  /*9450*/  FFMA.FTZ R198, R172, R5, -R35 ;  /* 0x00000005acc67223 */ /* 0x001fc60000010823 */
[----:B------:R-:W0:Y:S02]  /*9460*/  SHFL.BFLY PT, R47, R0, 0x2, 0x1f ;  /* 0x0c401f00002f7f89 */ /* 0x000e2400000e0000 */
[----:B------:R-:W-:Y:S01]  /*9470*/  MUFU.EX2 R2, R2 ;  /* 0x0000000200027308 */ /* 0x000fe20000000800 */
[----:B--2---:R-:W-:-:S07]  /*9480*/  FFMA.FTZ R206, R232, R5, -R35 ;  /* 0x00000005e8ce7223 */ /* 0x004fce0000010823 */
[----:B------:R-:W-:Y:S08]  /*9490*/  MUFU.EX2 R13, R13 ;  /* 0x0000000d000d7308 */ /* 0x000ff00000000800 */
[----:B------:R-:W1:Y:S01]  /*94a0*/  MUFU.EX2 R170, R170 ;  /* 0x000000aa00aa7308 */ /* 0x000e620000000800 */
[----:B0-----:R-:W-:Y:S01]  /*94b0*/  FMNMX.FTZ R53, R0, R47, !PT ;  /* 0x0000002f00357209 */ /* 0x001fe20007810000 */
[----:B------:R-:W-:-:S06]  /*94c0*/  FFMA.FTZ R47, R226, R5, -R35 ;  /* 0x00000005e22f7223 */ /* 0x000fcc0000010823 */
[----:B------:R-:W-:Y:S01]  /*94d0*/  MUFU.EX2 R15, R15 ;  /* 0x0000000f000f7308 */ /* 0x000fe20000000800 */
[----:B------:R-:W0:Y:S07]  /*94e0*/  SHFL.BFLY PT, R10, R53, 0x1, 0x1f ;  /* 0x0c201f00350a7f89 */ /* 0x000e2e00000e0000 */
[----:B------:R-:W2:Y:S01]  /*94f0*/  MUFU.EX2 R24, R24 ;  /* 0x0000001800187308 */ /* 0x000ea20000000800 */
[----:B-1----:R-:W-:-:S07]  /*9500*/  F2FP.BF16.F32.PACK_AB R180, R170, R13 ;  /* 0x0000000daab4723e */ /* 0x002fce00000010ff */
[----:B------:R-:W-:Y:S08]  /*9510*/  MUFU.EX2 R21, R21 ;  /* 0x0000001500157308 */ /* 0x000ff00000000800 */
[----:B------:R-:W-:Y:S01]  /*9520*/  MUFU.EX2 R32, R32 ;  /* 0x0000002000207308 */ /* 0x000fe20000000800 */
[----:B--2---:R-:W-:Y:S02]  /*9530*/  F2FP.BF16.F32.PACK_AB R182, R24, R15 ;  /* 0x0000000f18b6723e */ /* 0x004fe400000010ff */
[----:B0-----:R-:W-:-:S05]  /*9540*/  FMNMX.FTZ R10, R53, R10, !PT ;  /* 0x0000000a350a7209 */ /* 0x001fca0007810000 */
[C---:B------:R-:W-:Y:S01]  /*9550*/  FADD.FTZ R0, -R10.reuse, R11 ;  /* 0x0000000b0a007221 */ /* 0x040fe20000010100 */
[-C--:B------:R-:W-:Y:S01]  /*9560*/  FMUL.FTZ R11, R10, R5.reuse ;  /* 0x000000050a0b7220 */ /* 0x080fe20000410000 */
[----:B------:R-:W-:Y:S02]  /*9570*/  MUFU.EX2 R44, R44 ;  /* 0x0000002c002c7308 */ /* 0x000fe40000000800 */
[-C--:B------:R-:W-:Y:S01]  /*9580*/  FMUL.FTZ R0, R0, R5.reuse ;  /* 0x0000000500007220 */ /* 0x080fe20000410000 */
[-CC-:B------:R-:W-:Y:S01]  /*9590*/  FFMA.FTZ R181, R14, R5.reuse, -R11.reuse ;  /* 0x000000050eb57223 */ /* 0x180fe2000001080b */
[-CC-:B------:R-:W-:Y:S01]  /*95a0*/  FFMA.FTZ R14, R20, R5.reuse, -R11.reuse ;  /* 0x00000005140e7223 */ /* 0x180fe2000001080b */
[-CC-:B------:R-:W-:Y:S01]  /*95b0*/  FFMA.FTZ R183, R26, R5.reuse, -R11.reuse ;  /* 0x000000051ab77223 */ /* 0x180fe2000001080b */
[-CC-:B------:R-:W-:Y:S01]  /*95c0*/  FFMA.FTZ R20, R28, R5.reuse, -R11.reuse ;  /* 0x000000051c147223 */ /* 0x180fe2000001080b */
[-CC-:B------:R-:W-:Y:S01]  /*95d0*/  FFMA.FTZ R177, R30, R5.reuse, -R11.reuse ;  /* 0x000000051eb17223 */ /* 0x180fe2000001080b */
[----:B------:R-:W-:Y:S01]  /*95e0*/  MUFU.EX2 R0, R0 ;  /* 0x0000000000007308 */ /* 0x000fe20000000800 */
[----:B------:R-:W-:Y:S01]  /*95f0*/  FFMA.FTZ R30, R42, R5, -R11 ;  /* 0x000000052a1e7223 */ /* 0x000fe2000001080b */
[----:B------:R-:W-:-:S02]  /*9600*/  IMAD.U32 R42, RZ, RZ, UR8 ;  /* 0x00000008ff2a7e24 */ /* 0x000fc4000f8e00ff */
[-CC-:B------:R-:W-:Y:S01]  /*9610*/  FFMA.FTZ R26, R34, R5.reuse, -R11.reuse ;  /* 0x00000005221a7223 */ /* 0x180fe2000001080b */
[-CC-:B------:R-:W-:Y:S01]  /*9620*/  FFMA.FTZ R179, R36, R5.reuse, -R11.reuse ;  /* 0x0000000524b37223 */ /* 0x180fe2000001080b */
[-CC-:B------:R-:W-:Y:S01]  /*9630*/  FFMA.FTZ R175, R46, R5.reuse, -R11.reuse ;  /* 0x000000052eaf7223 */ /* 0x180fe2000001080b */
[----:B------:R-:W-:Y:S02]  /*9640*/  @!P1 VIADD R42, R42, 0x34860 ;  /* 0x000348602a2a9836 */ /* 0x000fe40000000000 */
[-CC-:B------:R-:W-:Y:S01]  /*9650*/  FFMA.FTZ R28, R38, R5.reuse, -R11.reuse ;  /* 0x00000005261c7223 */ /* 0x180fe2000001080b */
[----:B------:R-:W0:Y:S01]  /*9660*/  MUFU.EX2 R181, R181 ;  /* 0x000000b500b57308 */ /* 0x000e220000000800 */
[-CC-:B------:R-:W-:Y:S01]  /*9670*/  FFMA.FTZ R173, R40, R5.reuse, -R11.reuse ;  /* 0x0000000528ad7223 */ /* 0x180fe2000001080b */
[-CC-:B------:R-:W-:Y:S01]  /*9680*/  FFMA.FTZ R34, R176, R5.reuse, -R11.reuse ;  /* 0x00000005b0227223 */ /* 0x180fe2000001080b */
[----:B------:R-:W-:Y:S01]  /*9690*/  @!P1 PRMT R46, RZ, 0x654, R42 ;  /* 0x00000654ff2e9816 */ /* 0x000fe2000000002a */
[-CC-:B------:R-:W-:Y:S01]  /*96a0*/  FFMA.FTZ R169, R48, R5.reuse, -R11.reuse ;  /* 0x0000000530a97223 */ /* 0x180fe2000001080b */
[-CC-:B------:R-:W-:Y:S01]  /*96b0*/  FFMA.FTZ R36, R50, R5.reuse, -R11.reuse ;  /* 0x0000000532247223 */ /* 0x180fe2000001080b */
[-CC-:B------:R-:W-:Y:S01]  /*96c0*/  FFMA.FTZ R171, R52, R5.reuse, -R11.reuse ;  /* 0x0000000534ab7223 */ /* 0x180fe2000001080b */
[-CC-:B------:R-:W-:Y:S01]  /*96d0*/  FFMA.FTZ R38, R54, R5.reuse, -R11.reuse ;  /* 0x0000000536267223 */ /* 0x180fe2000001080b */
[----:B------:R-:W1:Y:S01]  /*96e0*/  MUFU.EX2 R14, R14 ;  /* 0x0000000e000e7308 */ /* 0x000e620000000800 */
[-CC-:B------:R-:W-:Y:S01]  /*96f0*/  FFMA.FTZ R40, R58, R5.reuse, -R11.reuse ;  /* 0x000000053a287223 */ /* 0x180fe2000001080b */
[-CC-:B------:R-:W-:Y:S01]  /*9700*/  FFMA.FTZ R64, R64, R5.reuse, -R11.reuse ;  /* 0x0000000540407223 */ /* 0x180fe2000001080b */
[-CC-:B------:R-:W-:Y:S01]  /*9710*/  FFMA.FTZ R66, R66, R5.reuse, -R11.reuse ;  /* 0x0000000542427223 */ /* 0x180fe2000001080b */
[-CC-:B------:R-:W-:Y:S01]  /*9720*/  FFMA.FTZ R68, R68, R5.reuse, -R11.reuse ;  /* 0x0000000544447223 */ /* 0x180fe2000001080b */
[-CC-:B------:R-:W-:Y:S01]  /*9730*/  FFMA.FTZ R70, R70, R5.reuse, -R11.reuse ;  /* 0x0000000546467223 */ /* 0x180fe2000001080b */
[-CC-:B------:R-:W-:Y:S01]  /*9740*/  FFMA.FTZ R72, R72, R5.reuse, -R11.reuse ;  /* 0x0000000548487223 */ /* 0x180fe2000001080b */
[----:B------:R-:W-:Y:S01]  /*9750*/  FFMA.FTZ R74, R74, R5, -R11 ;  /* 0x000000054a4a7223 */ /* 0x000fe2000001080b */
[----:B------:R-:W-:Y:S01]  /*9760*/  MUFU.EX2 R183, R183 ;  /* 0x000000b700b77308 */ /* 0x000fe20000000800 */
[----:B0-----:R-:W-:Y:S01]  /*9770*/  FFMA.FTZ R3, R0, R3, R181 ;  /* 0x0000000300037223 */ /* 0x001fe200000100b5 */
[-CC-:B------:R-:W-:Y:S01]  /*9780*/  FFMA.FTZ R76, R76, R5.reuse, -R11.reuse ;  /* 0x000000054c4c7223 */ /* 0x180fe2000001080b */
[-CC-:B------:R-:W-:Y:S01]  /*9790*/  FFMA.FTZ R78, R78, R5.reuse, -R11.reuse ;  /* 0x000000054e4e7223 */ /* 0x180fe2000001080b */
[-CC-:B------:R-:W-:Y:S01]  /*97a0*/  FFMA.FTZ R80, R80, R5.reuse, -R11.reuse ;  /* 0x0000000550507223 */ /* 0x180fe2000001080b */
[-CC-:B------:R-:W-:Y:S01]  /*97b0*/  FFMA.FTZ R82, R82, R5.reuse, -R11.reuse ;  /* 0x0000000552527223 */ /* 0x180fe2000001080b */
[----:B------:R-:W-:Y:S01]  /*97c0*/  FFMA.FTZ R86, R86, R5, -R11 ;  /* 0x0000000556567223 */ /* 0x000fe2000001080b */
[----:B------:R-:W-:Y:S01]  /*97d0*/  F2FP.BF16.F32.PACK_AB R176, R32, R21 ;  /* 0x0000001520b0723e */ /* 0x000fe200000010ff */
[----:B------:R-:W-:Y:S01]  /*97e0*/  MUFU.EX2 R20, R20 ;  /* 0x0000001400147308 */ /* 0x000fe20000000800 */
[C---:B-1----:R-:W-:Y:S01]  /*97f0*/  FADD.FTZ R42, R14.reuse, R3 ;  /* 0x000000030e2a7221 */ /* 0x042fe20000010000 */
[----:B------:R-:W-:-:S02]  /*9800*/  F2FP.BF16.F32.PACK_AB R181, R14, R181 ;  /* 0x000000b50eb5723e */ /* 0x000fc400000010ff */
[----:B------:R-:W-:-:S04]  /*9810*/  F2FP.BF16.F32.PACK_AB R174, R44, R29 ;  /* 0x0000001d2cae723e */ /* 0x000fc800000010ff */
        /* <DEDUP_REMOVED lines=12> */
[----:B------:R-:W-:Y:S01]  /*98e0*/  FFMA.FTZ R167, R60, R5, -R11 ;  /* 0x000000053ca77223 */ /* 0x000fe2000001080b */
[----:B------:R-:W-:-:S02]  /*98f0*/  UMOV UR5, UR37 ;  /* 0x0000002500057c82 */ /* 0x000fc40008000000 */
[----:B------:R-:W-:Y:S08]  /*9900*/  MUFU.EX2 R179, R179 ;  /* 0x000000b300b37308 */ /* 0x000ff00000000800 */
[----:B------:R-:W-:Y:S08]  /*9910*/  MUFU.EX2 R164, R164 ;  /* 0x000000a400a47308 */ /* 0x000ff00000000800 */
[----:B------:R-:W-:Y:S08]  /*9920*/  MUFU.EX2 R28, R28 ;  /* 0x0000001c001c7308 */ /* 0x000ff00000000800 */
[----:B------:R-:W-:Y:S08]  /*9930*/  MUFU.EX2 R173, R173 ;  /* 0x000000ad00ad7308 */ /* 0x000ff00000000800 */
[----:B------:R-:W0:Y:S08]  /*9940*/  MUFU.EX2 R166, R166 ;  /* 0x000000a600a67308 */ /* 0x000e300000000800 */
[----:B------:R-:W-:Y:S08]  /*9950*/  MUFU.EX2 R30, R30 ;  /* 0x0000001e001e7308 */ /* 0x000ff00000000800 */
[----:B------:R-:W-:Y:S01]  /*9960*/  MUFU.EX2 R175, R175 ;  /* 0x000000af00af7308 */ /* 0x000fe20000000800 */
[----:B0-----:R-:W-:-:S07]  /*9970*/  F2FP.BF16.F32.PACK_AB R172, R166, R27 ;  /* 0x0000001ba6ac723e */ /* 0x001fce00000010ff */
[----:B------:R-:W-:Y:S08]  /*9980*/  MUFU.EX2 R34, R34 ;  /* 0x0000002200227308 */ /* 0x000ff00000000800 */
[----:B------:R0:W-:Y:S08]  /*9990*/  MUFU.EX2 R31, R178 ;  /* 0x000000b2001f7308 */ /* 0x0001f00000000800 */
        /* <DEDUP_REMOVED lines=13> */
[----:B------:R-:W-:Y:S02]  /*9a70*/  IMAD.U32 R35, RZ, RZ, UR9 ;  /* 0x00000009ff237e24 */ /* 0x000fe4000f8e00ff */
[----:B------:R-:W-:Y:S01]  /*9a80*/  MUFU.EX2 R40, R40 ;  /* 0x0000002800287308 */ /* 0x000fe20000000800 */
[----:B------:R-:W-:Y:S01]  /*9a90*/  HGMMA.64x128x16.F32.BF16 R88, R156, gdesc[UR12].tnspB, R88, gsb0 ;  /* 0x41e0000c9c587df0 */ /* 0x000fe20008001858 */
[----:B------:R-:W-:Y:S01]  /*9aa0*/  UMOV UR14, UR6 ;  /* 0x00000006000e7c82 */ /* 0x000fe20008000000 */
[----:B------:R-:W-:Y:S01]  /*9ab0*/  UMOV UR15, 0x40000040 ;  /* 0x40000040000f7882 */ /* 0x000fe20000000000 */
[----:B------:R-:W-:Y:S01]  /*9ac0*/  @!P1 LEA R35, R35, UR38, 0x3 ;  /* 0x0000002623239c11 */ /* 0x000fe2000f8e18ff */
[----:B------:R-:W-:-:S03]  /*9ad0*/  UIADD3 UR6, UR4, -0x1, URZ ;  /* 0xffffffff04067890 */ /* 0x000fc6000fffe03f */
[----:B------:R-:W-:Y:S01]  /*9ae0*/  MUFU.EX2 R160, R160 ;  /* 0x000000a000a07308 */ /* 0x000fe20000000800 */
[----:B------:R-:W-:-:S04]  /*9af0*/  @!P1 IADD3 R35, R35, 0x34840, RZ ;  /* 0x0003484023239810 */ /* 0x000fc80007ffe0ff */
[----:B------:R-:W-:Y:S01]  /*9b00*/  @!P1 PRMT R35, RZ, 0x654, R35 ;  /* 0x00000654ff239816 */ /* 0x000fe20000000023 */
[----:B------:R-:W-:Y:S01]  /*9b10*/  UMOV UR4, UR6 ;  /* 0x0000000600047c82 */ /* 0x000fe20008000000 */
[----:B------:R-:W-:Y:S01]  /*9b20*/  UMOV UR6, UR36 ;  /* 0x0000002400067c82 */ /* 0x000fe20008000000 */
        /* <DEDUP_REMOVED lines=11> */
[----:B------:R-:W0:Y:S08]  /*9be0*/  MUFU.EX2 R70, R70 ;  /* 0x0000004600467308 */ /* 0x000e300000000800 */
[----:B------:R-:W-:Y:S08]  /*9bf0*/  MUFU.EX2 R45, R45 ;  /* 0x0000002d002d7308 */ /* 0x000ff00000000800 */
[----:B------:R-:W-:Y:S01]  /*9c00*/  MUFU.EX2 R72, R72 ;  /* 0x0000004800487308 */ /* 0x000fe20000000800 */
[----:B0-----:R-:W-:-:S07]  /*9c10*/  F2FP.BF16.F32.PACK_AB R163, R70, R68 ;  /* 0x0000004446a3723e */ /* 0x001fce00000010ff */
[----:B------:R-:W0:Y:S08]  /*9c20*/  MUFU.EX2 R202, R202 ;  /* 0x000000ca00ca7308 */ /* 0x000e300000000800 */
[----:B------:R-:W1:Y:S08]  /*9c30*/  MUFU.EX2 R74, R74 ;  /* 0x0000004a004a7308 */ /* 0x000e700000000800 */
[----:B------:R-:W-:Y:S01]  /*9c40*/  MUFU.EX2 R47, R47 ;  /* 0x0000002f002f7308 */ /* 0x000fe20000000800 */
[----:B------:R-:W-:-:S02]  /*9c50*/  WARPGROUP.DEPBAR.LE gsb0, 0x0 ;  /* 0x00008000000079c5 */ /* 0x000fc40000010000 */
[----:B------:R-:W-:-:S05]  /*9c60*/  WARPGROUP.ARRIVE ;  /* 0x00000000000079c5 */ /* 0x000fca0000000000 */
[----:B------:R-:W-:Y:S01]  /*9c70*/  MUFU.EX2 R76, R76 ;  /* 0x0000004c004c7308 */ /* 0x000fe20000000800 */
[----:B0-----:R-:W-:Y:S02]  /*9c80*/  F2FP.BF16.F32.PACK_AB R156, R202, R45 ;  /* 0x0000002dca9c723e */ /* 0x001fe400000010ff */
[----:B-1----:R-:W-:Y:S01]  /*9c90*/  F2FP.BF16.F32.PACK_AB R157, R74, R72 ;  /* 0x000000484a9d723e */ /* 0x002fe200000010ff */
[----:B------:R-:W-:Y:S04]  /*9ca0*/  HGMMA.64x128x16.F32.BF16 R88, R152, gdesc[UR12].tnspB, R88, gsb0 ;  /* 0x41e0000c98587df0 */ /* 0x000fe80008001858 */
[----:B------:R-:W0:Y:S08]  /*9cb0*/  MUFU.EX2 R204, R204 ;  /* 0x000000cc00cc7308 */ /* 0x000e300000000800 */
[----:B------:R-:W1:Y:S08]  /*9cc0*/  MUFU.EX2 R78, R78 ;  /* 0x0000004e004e7308 */ /* 0x000e700000000800 */
[----:B------:R-:W-:Y:S01]  /*9cd0*/  MUFU.EX2 R49, R49 ;  /* 0x0000003100317308 */ /* 0x000fe20000000800 */
[----:B0-----:R-:W-:-:S07]  /*9ce0*/  F2FP.BF16.F32.PACK_AB R158, R204, R47 ;  /* 0x0000002fcc9e723e */ /* 0x001fce00000010ff */
[----:B------:R-:W-:Y:S01]  /*9cf0*/  MUFU.EX2 R80, R80 ;  /* 0x0000005000507308 */ /* 0x000fe20000000800 */
[----:B-1----:R-:W-:-:S07]  /*9d00*/  F2FP.BF16.F32.PACK_AB R159, R78, R76 ;  /* 0x0000004c4e9f723e */ /* 0x002fce00000010ff */
[----:B------:R-:W0:Y:S08]  /*9d10*/  MUFU.EX2 R206, R206 ;  /* 0x000000ce00ce7308 */ /* 0x000e300000000800 */
[----:B------:R-:W1:Y:S08]  /*9d20*/  MUFU.EX2 R82, R82 ;  /* 0x0000005200527308 */ /* 0x000e700000000800 */
[----:B------:R-:W-:Y:S08]  /*9d30*/  MUFU.EX2 R51, R51 ;  /* 0x0000003300337308 */ /* 0x000ff00000000800 */
[----:B------:R-:W-:Y:S08]  /*9d40*/  MUFU.EX2 R86, R86 ;  /* 0x0000005600567308 */ /* 0x000ff00000000800 */
[----:B------:R-:W2:Y:S01]  /*9d50*/  MUFU.EX2 R84, R84 ;  /* 0x0000005400547308 */ /* 0x000ea20000000800 */
[----:B------:R-:W-:-:S02]  /*9d60*/  WARPGROUP.DEPBAR.LE gsb0, 0x0 ;  /* 0x00008000000079c5 */ /* 0x000fc40000010000 */
[----:B------:R3:W-:Y:S01]  /*9d70*/  @!P1 SYNCS.ARRIVE.TRANS64.RED.A1T0 RZ, [R35+URZ], RZ ;  /* 0x000000ff23ff99a7 */ /* 0x0007e2000810043f */
[----:B0-----:R-:W-:Y:S02]  /*9d80*/  F2FP.BF16.F32.PACK_AB R152, R206, R49 ;  /* 0x00000031ce98723e */ /* 0x001fe400000010ff */
[----:B-1----:R-:W-:Y:S02]  /*9d90*/  F2FP.BF16.F32.PACK_AB R153, R82, R80 ;  /* 0x000000505299723e */ /* 0x002fe400000010ff */
[----:B--2---:R-:W-:Y:S01]  /*9da0*/  F2FP.BF16.F32.PACK_AB R154, R84, R51 ;  /* 0x00000033549a723e */ /* 0x004fe200000010ff */
[----:B---3--:R-:W-:Y:S01]  /*9db0*/  FFMA.FTZ R35, R2, R4, R13 ;  /* 0x0000000402237223 */ /* 0x008fe2000001000d */
[----:B------:R0:W-:Y:S03]  /*9dc0*/  @!P1 SYNCS.ARRIVE.TRANS64.RED.A1T0 RZ, [R46+URZ], RZ ;  /* 0x000000ff2eff99a7 */ /* 0x0001e6000810043f */
[----:B------:R-:W-:Y:S01]  /*9dd0*/  FADD.FTZ R4, R170, R35 ;  /* 0x00000023aa047221 */ /* 0x000fe20000010000 */
[----:B------:R-:W-:Y:S01]  /*9de0*/  FADD.FTZ R35, R183, R42 ;  /* 0x0000002ab7237221 */ /* 0x000fe20000010000 */
[----:B------:R-:W-:-:S02]  /*9df0*/  F2FP.BF16.F32.PACK_AB R183, R20, R183 ;  /* 0x000000b714b7723e */ /* 0x000fc400000010ff */
[----:B------:R-:W-:Y:S01]  /*9e00*/  FADD.FTZ R3, R15, R4 ;  /* 0x000000040f037221 */ /* 0x000fe20000010000 */
[----:B0-----:R-:W-:Y:S01]  /*9e10*/  FADD.FTZ R46, R20, R35 ;  /* 0x00000023142e7221 */ /* 0x001fe20000010000 */
[-CC-:B------:R-:W-:Y:S01]  /*9e20*/  FFMA.FTZ R4, R62, R5.reuse, -R11.reuse ;  /* 0x000000053e047223 */ /* 0x180fe2000001080b */
[----:B------:R-:W-:Y:S01]  /*9e30*/  FFMA.FTZ R11, R168, R5, -R11 ;  /* 0x00000005a80b7223 */ /* 0x000fe2000001080b */
[----:B------:R-:W-:Y:S01]  /*9e40*/  FADD.FTZ R42, R24, R3 ;  /* 0x00000003182a7221 */ /* 0x000fe20000010000 */
[----:B------:R-:W-:Y:S01]  /*9e50*/  FADD.FTZ R35, R177, R46 ;  /* 0x0000002eb1237221 */ /* 0x000fe20000010000 */
[C---:B------:R-:W-:Y:S02]  /*9e60*/  F2FP.BF16.F32.PACK_AB R177, R26.reuse, R177 ;  /* 0x000000b11ab1723e */ /* 0x040fe400000010ff */
[----:B------:R-:W-:Y:S01]  /*9e70*/  FADD.FTZ R3, R21, R42 ;  /* 0x0000002a15037221 */ /* 0x000fe20000010000 */
[----:B------:R-:W-:Y:S01]  /*9e80*/  FADD.FTZ R46, R26, R35 ;  /* 0x000000231a2e7221 */ /* 0x000fe20000010000 */
[----:B------:R-:W-:Y:S01]  /*9e90*/  MUFU.EX2 R4, R4 ;  /* 0x0000000400047308 */ /* 0x000fe20000000800 */
[----:B------:R-:W-:Y:S01]  /*9ea0*/  F2FP.BF16.F32.PACK_AB R168, R194, R31 ;  /* 0x0000001fc2a8723e */ /* 0x000fe200000010ff */
[----:B------:R-:W-:Y:S01]  /*9eb0*/  FADD.FTZ R42, R32, R3 ;  /* 0x00000003202a7221 */ /* 0x000fe20000010000 */
[----:B------:R-:W-:Y:S01]  /*9ec0*/  FADD.FTZ R35, R179, R46 ;  /* 0x0000002eb3237221 */ /* 0x000fe20000010000 */
[----:B------:R-:W-:-:S02]  /*9ed0*/  F2FP.BF16.F32.PACK_AB R179, R28, R179 ;  /* 0x000000b31cb3723e */ /* 0x000fc400000010ff */
[----:B------:R-:W-:Y:S01]  /*9ee0*/  FADD.FTZ R3, R25, R42 ;  /* 0x0000002a19037221 */ /* 0x000fe20000010000 */
[----:B------:R-:W-:Y:S01]  /*9ef0*/  FADD.FTZ R46, R28, R35 ;  /* 0x000000231c2e7221 */ /* 0x000fe20000010000 */
[----:B------:R-:W0:Y:S01]  /*9f00*/  MUFU.EX2 R11, R11 ;  /* 0x0000000b000b7308 */ /* 0x000e220000000800 */
[----:B------:R-:W-:Y:S01]  /*9f10*/  F2FP.BF16.F32.PACK_AB R170, R196, R33 ;  /* 0x00000021c4aa723e */ /* 0x000fe200000010ff */
[----:B------:R-:W-:Y:S01]  /*9f20*/  FADD.FTZ R42, R164, R3 ;  /* 0x00000003a42a7221 */ /* 0x000fe20000010000 */
[----:B------:R-:W-:Y:S01]  /*9f30*/  FADD.FTZ R35, R173, R46 ;  /* 0x0000002ead237221 */ /* 0x000fe20000010000 */
[----:B------:R-:W-:Y:S02]  /*9f40*/  F2FP.BF16.F32.PACK_AB R164, R160, R37 ;  /* 0x00000025a0a4723e */ /* 0x000fe400000010ff */
[----:B------:R-:W-:Y:S01]  /*9f50*/  FADD.FTZ R3, R27, R42 ;  /* 0x0000002a1b037221 */ /* 0x000fe20000010000 */
[C---:B------:R-:W-:Y:S01]  /*9f60*/  FADD.FTZ R46, R30.reuse, R35 ;  /* 0x000000231e2e7221 */ /* 0x040fe20000010000 */
[----:B------:R-:W-:-:S02]  /*9f70*/  F2FP.BF16.F32.PACK_AB R173, R30, R173 ;  /* 0x000000ad1ead723e */ /* 0x000fc400000010ff */
[----:B------:R-:W-:Y:S01]  /*9f80*/  FADD.FTZ R42, R166, R3 ;  /* 0x00000003a62a7221 */ /* 0x000fe20000010000 */
[----:B------:R-:W-:Y:S01]  /*9f90*/  FADD.FTZ R35, R175, R46 ;  /* 0x0000002eaf237221 */ /* 0x000fe20000010000 */
[----:B------:R-:W-:Y:S02]  /*9fa0*/  F2FP.BF16.F32.PACK_AB R166, R162, R39 ;  /* 0x00000027a2a6723e */ /* 0x000fe400000010ff */
[----:B------:R-:W-:Y:S01]  /*9fb0*/  FADD.FTZ R3, R29, R42 ;  /* 0x0000002a1d037221 */ /* 0x000fe20000010000 */
[C---:B------:R-:W-:Y:S01]  /*9fc0*/  FADD.FTZ R46, R34.reuse, R35 ;  /* 0x00000023222e7221 */ /* 0x040fe20000010000 */
[----:B------:R-:W-:Y:S02]  /*9fd0*/  F2FP.BF16.F32.PACK_AB R175, R34, R175 ;  /* 0x000000af22af723e */ /* 0x000fe400000010ff */
[----:B------:R-:W-:Y:S01]  /*9fe0*/  FADD.FTZ R42, R44, R3 ;  /* 0x000000032c2a7221 */ /* 0x000fe20000010000 */
[----:B------:R-:W-:Y:S01]  /*9ff0*/  FADD.FTZ R13, R169, R46 ;  /* 0x0000002ea90d7221 */ /* 0x000fe20000010000 */
[----:B0-----:R-:W-:-:S02]  /*a000*/  F2FP.BF16.F32.PACK_AB R155, R11, R86 ;  /* 0x000000560b9b723e */ /* 0x001fc400000010ff */
[----:B------:R-:W-:Y:S01]  /*a010*/  FADD.FTZ R3, R31, R42 ;  /* 0x0000002a1f037221 */ /* 0x000fe20000010000 */
[C---:B------:R-:W-:Y:S01]  /*a020*/  FADD.FTZ R24, R36.reuse, R13 ;  /* 0x0000000d24187221 */ /* 0x040fe20000010000 */
        /* <DEDUP_REMOVED lines=15> */
[----:B------:R-:W-:Y:S01]  /*a120*/  FADD.FTZ R13, R4, R13 ;  /* 0x0000000d040d7221 */ /* 0x000fe20000010000 */
[----:B------:R-:W-:Y:S02]  /*a130*/  F2FP.BF16.F32.PACK_AB R160, R198, R41 ;  /* 0x00000029c6a0723e */ /* 0x000fe400000010ff */
[----:B------:R-:W-:Y:S01]  /*a140*/  FADD.FTZ R14, R162, R3 ;  /* 0x00000003a20e7221 */ /* 0x000fe20000010000 */
[----:B------:R-:W-:Y:S01]  /*a150*/  FADD.FTZ R13, R64, R13 ;  /* 0x0000000d400d7221 */ /* 0x000fe20000010000 */
[----:B------:R-:W-:-:S02]  /*a160*/  F2FP.BF16.F32.PACK_AB R162, R200, R43 ;  /* 0x0000002bc8a2723e */ /* 0x000fc400000010ff */
[----:B------:R-:W-:Y:S01]  /*a170*/  FADD.FTZ R3, R41, R14 ;  /* 0x0000000e29037221 */ /* 0x000fe20000010000 */
[----:B------:R-:W-:-:S03]  /*a180*/  FADD.FTZ R13, R66, R13 ;  /* 0x0000000d420d7221 */ /* 0x000fc60000010000 */
        /* <DEDUP_REMOVED lines=18> */
[----:B------:R-:W-:-:S04]  /*a2b0*/  FADD.FTZ R3, R51, R4 ;  /* 0x0000000433037221 */ /* 0x000fc80000010000 */
[----:B------:R-:W-:Y:S01]  /*a2c0*/  FADD.FTZ R4, R84, R3 ;  /* 0x0000000354047221 */ /* 0x000fe20000010000 */
[----:B------:R-:W-:Y:S01]  /*a2d0*/  FADD.FTZ R3, R11, R13 ;  /* 0x0000000d0b037221 */ /* 0x000fe20000010000 */
[----:B------:R-:W-:Y:S02]  /*a2e0*/  IMAD.MOV.U32 R11, RZ, RZ, R10 ;  /* 0x000000ffff0b7224 */ /* 0x000fe400078e000a */
[----:B------:R-:W-:Y:S01]  /*a2f0*/  IMAD.MOV.U32 R13, RZ, RZ, R12 ;  /* 0x000000ffff0d7224 */ /* 0x000fe200078e000c */
[----:B------:R-:W-:Y:S06]  /*a300*/  @P2 BRA `(.L_x_2270) ;  /* 0xffffffd400a42947 */ /* 0x000fec000383ffff */
.L_x_2261:
        /* <DEDUP_REMOVED lines=67> */
.L_x_2271:
[----:B------:R-:W-:Y:S01]  /*a740*/  ULEA UR5, UR36, UR38, 0x3 ;  /* 0x0000002624057291 */ /* 0x000fe2000f8e183f */
[----:B------:R-:W-:-:S05]  /*a750*/  IMAD.U32 R0, RZ, RZ, UR37 ;  /* 0x00000025ff007e24 */ /* 0x000fca000f8e00ff */
[----:B------:R-:W-:-:S04]  /*a760*/  SHF.L.U32 R0, R0, 0x1f, RZ ;  /* 0x0000001f00007819 */ /* 0x000fc800000006ff */
[----:B------:R0:W1:Y:S01]  /*a770*/  SYNCS.PHASECHK.TRANS64.TRYWAIT P2, [UR5+0x34850], R0 ;  /* 0x03485000ff0075a7 */ /* 0x0000620008040145 */
[----:B------:R-:W-:Y:S05]  /*a780*/  @!P0 BRA `(.L_x_2272) ;  /* 0x0000000000048947 */ /* 0x000fea0003800000 */
[----:B------:R-:W-:Y:S01]  /*a790*/  BPT.TRAP 0x1 ;  /* 0x000000040000795c */ /* 0x000fe20000300000 */
.L_x_2272:
[----:B-1----:R-:W-:Y:S05]  /*a7a0*/  @P2 BRA `(.L_x_2273) ;  /* 0x0000000000082947 */ /* 0x002fea0003800000 */
[----:B------:R-:W1:Y:S02]  /*a7b0*/  SYNCS.PHASECHK.TRANS64.TRYWAIT P0, [UR5+0x34850], R0 ;  /* 0x03485000ff0075a7 */ /* 0x000e640008000145 */
[----:B-1----:R-:W-:Y:S05]  /*a7c0*/  @!P0 BRA `(.L_x_2274) ;  /* 0x0000007000dc8947 */ /* 0x002fea0003800000 */
.L_x_2273:
[----:B------:R-:W-:Y:S01]  /*a7d0*/  UIADD3 UR38, UR38, 0x400, URZ ;  /* 0x0000040026267890 */ /* 0x000fe2000fffe03f */
[----:B------:R-:W-:Y:S01]  /*a7e0*/  WARPGROUP.ARRIVE ;  /* 0x00000000000079c5 */ /* 0x000fe20000000000 */
[----:B------:R-:W-:Y:S01]  /*a7f0*/  UMOV UR7, 0x40000040 ;  /* 0x4000004000077882 */ /* 0x000fe20000000000 */
[----:B-1----:R-:W1:Y:S01]  /*a800*/  SHFL.BFLY PT, R7, R4, 0x2, 0x1f ;  /* 0x0c401f0004077f89 */ /* 0x002e6200000e0000 */
[----:B------:R-:W-:Y:S01]  /*a810*/  USHF.R.U32.HI UR38, URZ, 0x4, UR38 ;  /* 0x000000043f267899 */ /* 0x000fe20008011626 */
[----:B------:R-:W-:Y:S01]  /*a820*/  R2UR UR8, R185 ;  /* 0x00000000b90872ca */ /* 0x000fe200000e0000 */
[----:B------:R-:W-:Y:S01]  /*a830*/  IMAD.MOV.U32 R88, RZ, RZ, -0x800000 ;  /* 0xff800000ff587424 */ /* 0x000fe200078e00ff */
[----:B0-----:R-:W0:Y:S01]  /*a840*/  SHFL.BFLY PT, R0, R3, 0x2, 0x1f ;  /* 0x0c401f0003007f89 */ /* 0x001e2200000e0000 */
[----:B------:R-:W-:-:S04]  /*a850*/  ULOP3.LUT UR38, UR38, 0x3fff, URZ, 0xc0, !UPT ;  /* 0x00003fff26267892 */ /* 0x000fc8000f8ec03f */
[----:B------:R-:W-:-:S04]  /*a860*/  ULOP3.LUT UR4, UR38, 0x4000000, URZ, 0xfc, !UPT ;  /* 0x0400000026047892 */ /* 0x000fc8000f8efc3f */
[----:B------:R-:W-:Y:S02]  /*a870*/  ULEA UR4, UR36, UR4, 0xb ;  /* 0x0000000424047291 */ /* 0x000fe4000f8e583f */
[----:B------:R-:W-:Y:S02]  /*a880*/  UIADD3 UR36, UR36, 0x1, URZ ;  /* 0x0000000124247890 */ /* 0x000fe4000fffe03f */
[----:B------:R-:W-:Y:S02]  /*a890*/  UIADD3 UR8, UR8, 0x1, URZ ;  /* 0x0000000108087890 */ /* 0x000fe4000fffe03f */
[----:B------:R-:W-:Y:S01]  /*a8a0*/  UISETP.NE.AND UP0, UPT, UR36, 0x2, UPT ;  /* 0x000000022400788c */ /* 0x000fe2000bf05270 */
[----:B------:R-:W-:Y:S02]  /*a8b0*/  UMOV UR6, UR4 ;  /* 0x0000000400067c82 */ /* 0x000fe40008000000 */
[----:B------:R-:W-:Y:S01]  /*a8c0*/  HGMMA.64x128x16.F32.BF16 R24, R180, gdesc[UR4].tnspB, R24, gsb0 ;  /* 0x41e00004b4187df0 */ /* 0x000fe20008001818 */
[----:B------:R-:W-:Y:S01]  /*a8d0*/  UIADD3 UR6, UR4, 0x80, URZ ;  /* 0x0000008004067890 */ /* 0x000fe2000fffe03f */
[----:B-1----:R-:W-:Y:S01]  /*a8e0*/  FADD.FTZ R7, R7, R4 ;  /* 0x0000000407077221 */ /* 0x002fe20000010000 */
[----:B------:R-:W-:Y:S01]  /*a8f0*/  UMOV UR7, 0x40000040 ;  /* 0x4000004000077882 */ /* 0x000fe20000000000 */
[----:B------:R-:W-:-:S02]  /*a900*/  IMAD.MOV.U32 R4, RZ, RZ, RZ ;  /* 0x000000ffff047224 */ /* 0x000fc400078e00ff */
[----:B0-----:R-:W-:Y:S01]  /*a910*/  FADD.FTZ R2, R0, R3 ;  /* 0x0000000300027221 */ /* 0x001fe20000010000 */
[----:B------:R-:W-:Y:S01]  /*a920*/  IMAD.MOV.U32 R3, RZ, RZ, RZ ;  /* 0x000000ffff037224 */ /* 0x000fe200078e00ff */
[----:B------:R-:W0:Y:S01]  /*a930*/  SHFL.BFLY PT, R0, R7, 0x1, 0x1f ;  /* 0x0c201f0007007f89 */ /* 0x000e2200000e0000 */
[----:B------:R-:W-:Y:S01]  /*a940*/  IMAD.U32 R185, RZ, RZ, UR8 ;  /* 0x00000008ffb97e24 */ /* 0x000fe2000f8e00ff */
[----:B------:R-:W-:Y:S02]  /*a950*/  USEL UR36, UR36, URZ, UP0 ;  /* 0x0000003f24247287 */ /* 0x000fe40008000000 */
[----:B------:R-:W1:Y:S01]  /*a960*/  SHFL.BFLY PT, R9, R2, 0x1, 0x1f ;  /* 0x0c201f0002097f89 */ /* 0x000e6200000e0000 */
[----:B0-----:R-:W-:Y:S01]  /*a970*/  FADD.FTZ R11, R7, R0 ;  /* 0x00000000070b7221 */ /* 0x001fe20000010000 */
[----:B------:R-:W-:Y:S02]  /*a980*/  IMAD.MOV.U32 R0, RZ, RZ, -0x800000 ;  /* 0xff800000ff007424 */ /* 0x000fe400078e00ff */
[----:B-1----:R-:W-:-:S02]  /*a990*/  FADD.FTZ R9, R2, R9 ;  /* 0x0000000902097221 */ /* 0x002fc40000010000 */
[----:B------:R-:W-:Y:S01]  /*a9a0*/  FSETP.NE.FTZ.AND P0, PT, R11, RZ, PT ;  /* 0x000000ff0b00720b */ /* 0x000fe20003f15000 */
[----:B------:R-:W-:Y:S02]  /*a9b0*/  IMAD.U32 R2, RZ, RZ, UR5 ;  /* 0x00000005ff027e24 */ /* 0x000fe4000f8e00ff */
[----:B------:R-:W-:Y:S02]  /*a9c0*/  FSETP.NE.FTZ.AND P2, PT, R9, RZ, PT ;  /* 0x000000ff0900720b */ /* 0x000fe40003f55000 */
[----:B------:R-:W-:-:S05]  /*a9d0*/  @!P1 VIADD R2, R2, 0x34860 ;  /* 0x0003486002029836 */ /* 0x000fca0000000000 */
[----:B------:R-:W-:-:S03]  /*a9e0*/  @!P1 PRMT R2, RZ, 0x654, R2 ;  /* 0x00000654ff029816 */ /* 0x000fc60000000002 */
[----:B------:R-:W0:Y:S01]  /*a9f0*/  @P0 MUFU.LG2 R6, R11 ;  /* 0x0000000b00060308 */ /* 0x000e220000000c00 */
[C---:B------:R-:W-:Y:S02]  /*aa00*/  @P0 FMUL.FTZ R7, R5.reuse, 0.69314718246459960938 ;  /* 0x3f31721805070820 */ /* 0x040fe40000410000 */
[----:B------:R-:W-:-:S05]  /*aa10*/  @P2 FMUL.FTZ R14, R5, 0.69314718246459960938 ;  /* 0x3f317218050e2820 */ /* 0x000fca0000410000 */
        /* <DEDUP_REMOVED lines=110> */
.L_x_2244:
[----:B------:R-:W0:Y:S01]  /*b100*/  S2R R3, SR_CgaCtaId ;  /* 0x0000000000037919 */ /* 0x000e220000008800 */
[----:B------:R-:W-:Y:S01]  /*b110*/  MOV R36, 0x400 ;  /* 0x0000040000247802 */ /* 0x000fe20000000f00 */
[----:B------:R-:W-:Y:S01]  /*b120*/  BSSY B0, `(.L_x_2275) ;  /* 0x00001d4000007945 */ /* 0x000fe20003800000 */
[----:B------:R-:W-:Y:S02]  /*b130*/  BAR.SYNC.DEFER_BLOCKING 0x5, 0x180 ;  /* 0x0146000000007b1d */ /* 0x000fe40000010000 */
[----:B0-----:R-:W-:-:S05]  /*b140*/  LEA R36, R3, R36, 0x18 ;  /* 0x0000002403247211 */ /* 0x001fca00078ec0ff */
[----:B------:R-:W0:Y:S02]  /*b150*/  LDS R2, [R36+0x348d0] ;  /* 0x0348d00024027984 */ /* 0x000e240000000800 */
[----:B0-----:R-:W-:Y:S01]  /*b160*/  R2UR UR4, R2 ;  /* 0x00000000020472ca */ /* 0x001fe200000e0000 */
[----:B------:R-:W-:Y:S06]  /*b170*/  BAR.ARV 0x4, 0x180 ;  /* 0x0106000000007b1d */ /* 0x000fec0000002000 */
[----:B------:R-:W-:Y:S08]  /*b180*/  @P0 BRA `(.L_x_2276) ;  /* 0x0000001000c00947 */ /* 0x000ff00003800000 */
[----:B------:R-:W0:Y:S01]  /*b190*/  S2R R3, SR_SWINHI ;  /* 0x0000000000037919 */ /* 0x000e220000002f00 */
[----:B------:R-:W-:Y:S01]  /*b1a0*/  R2UR UR14, R23 ;  /* 0x00000000170e72ca */ /* 0x000fe200000e0000 */
[----:B------:R-:W-:Y:S01]  /*b1b0*/  ULDC.64 UR8, c[0x0][0xb90] ;  /* 0x0002e40000087ab9 */ /* 0x000fe20000000a00 */
[----:B------:R-:W-:Y:S01]  /*b1c0*/  F2FP.BF16.F32.PACK_AB R6, R93, R6 ;  /* 0x000000065d06723e */ /* 0x000fe200000010ff */
[----:B------:R-:W-:Y:S01]  /*b1d0*/  USHF.R.S32.HI UR13, URZ, 0x1f, UR61 ;  /* 0x0000001f3f0d7899 */ /* 0x000fe2000801143d */
[----:B------:R-:W-:Y:S01]  /*b1e0*/  F2FP.BF16.F32.PACK_AB R72, R73, R72 ;  /* 0x000000484948723e */ /* 0x000fe200000010ff */
[----:B------:R-:W-:Y:S01]  /*b1f0*/  ULDC.64 UR10, c[0x0][0xb98] ;  /* 0x0002e600000a7ab9 */ /* 0x000fe20000000a00 */
[----:B------:R-:W-:Y:S01]  /*b200*/  F2FP.BF16.F32.PACK_AB R73, R75, R74 ;  /* 0x0000004a4b49723e */ /* 0x000fe200000010ff */
[----:B------:R-:W-:Y:S01]  /*b210*/  ULDC.64 UR16, c[0x0][0x208] ;  /* 0x0000820000107ab9 */ /* 0x000fe20000000a00 */
[----:B------:R-:W-:Y:S02]  /*b220*/  F2FP.BF16.F32.PACK_AB R80, R81, R80 ;  /* 0x000000505150723e */ /* 0x000fe400000010ff */
[----:B------:R-:W-:-:S02]  /*b230*/  F2FP.BF16.F32.PACK_AB R74, R77, R76 ;  /* 0x0000004c4d4a723e */ /* 0x000fc400000010ff */
[----:B------:R-:W-:Y:S01]  /*b240*/  F2FP.BF16.F32.PACK_AB R75, R79, R78 ;  /* 0x0000004e4f4b723e */ /* 0x000fe200000010ff */
[----:B------:R-:W-:Y:S01]  /*b250*/  USHF.R.S32.HI UR12, URZ, 0x1f, UR14 ;  /* 0x0000001f3f0c7899 */ /* 0x000fe2000801140e */
[----:B------:R-:W-:Y:S01]  /*b260*/  F2FP.BF16.F32.PACK_AB R81, R83, R82 ;  /* 0x000000525351723e */ /* 0x000fe200000010ff */
[----:B------:R-:W-:Y:S01]  /*b270*/  UIMAD.WIDE.U32 UR6, UR14, UR8, URZ ;  /* 0x000000080e0672a5 */ /* 0x000fe2000f8e003f */
[----:B------:R-:W-:Y:S01]  /*b280*/  F2FP.BF16.F32.PACK_AB R82, R85, R84 ;  /* 0x000000545552723e */ /* 0x000fe200000010ff */
[----:B------:R-:W-:Y:S01]  /*b290*/  UIMAD UR5, UR12, UR8, URZ ;  /* 0x000000080c0572a4 */ /* 0x000fe2000f8e023f */
[----:B------:R-:W-:Y:S01]  /*b2a0*/  F2FP.BF16.F32.PACK_AB R83, R87, R86 ;  /* 0x000000565753723e */ /* 0x000fe200000010ff */
[----:B------:R-:W-:Y:S02]  /*b2b0*/  UIMAD UR8, UR13, UR10, URZ ;  /* 0x0000000a0d0872a4 */ /* 0x000fe4000f8e023f */
[----:B------:R-:W-:Y:S02]  /*b2c0*/  UIMAD UR5, UR14, UR9, UR5 ;  /* 0x000000090e0572a4 */ /* 0x000fe4000f8e0205 */
[----:B------:R-:W-:-:S02]  /*b2d0*/  UIMAD UR8, UR61, UR11, UR8 ;  /* 0x0000000b3d0872a4 */ /* 0x000fc4000f8e0208 */
[----:B------:R-:W-:-:S03]  /*b2e0*/  UIADD3 UR7, UR7, UR5, URZ ;  /* 0x0000000507077290 */ /* 0x000fc6000fffe03f */
[----:B------:R-:W-:Y:S01]  /*b2f0*/  ULDC UR5, c[0x0][0xa88] ;  /* 0x0002a20000057ab9 */ /* 0x000fe20000000800 */
[----:B------:R-:W-:Y:S01]  /*b300*/  UIMAD.WIDE.U32 UR6, UR61, UR10, UR6 ;  /* 0x0000000a3d0672a5 */ /* 0x000fe2000f8e0006 */
[----:B------:R-:W-:Y:S02]  /*b310*/  MOV R34, R36 ;  /* 0x0000002400227202 */ /* 0x000fe40000000f00 */
[----:B0-----:R-:W-:Y:S01]  /*b320*/  MOV R35, R3 ;  /* 0x0000000300237202 */ /* 0x001fe20000000f00 */
[----:B------:R-:W-:Y:S01]  /*b330*/  IMAD R3, R184, 0x40, R16 ;  /* 0x00000040b8037824 */ /* 0x000fe200078e0210 */
[----:B------:R-:W-:Y:S01]  /*b340*/  ULDC.64 UR10, c[0x0][0xaf0] ;  /* 0x0002bc00000a7ab9 */ /* 0x000fe20000000a00 */
[----:B------:R-:W-:-:S04]  /*b350*/  IMAD.WIDE R4, R189, 0x2, R34 ;  /* 0x00000002bd047825 */ /* 0x000fc800078e0222 */
[----:B------:R-:W-:Y:S01]  /*b360*/  IMAD.WIDE R34, R3, 0x2, R34 ;  /* 0x0000000203227825 */ /* 0x000fe200078e0222 */
[C---:B------:R-:W-:Y:S02]  /*b370*/  IADD3 R23, P2, R4.reuse, 0x4020, RZ ;  /* 0x0000402004177810 */ /* 0x040fe40007f5e0ff */
[C---:B------:R-:W-:Y:S02]  /*b380*/  LOP3.LUT R3, R4.reuse, 0x380, RZ, 0xc0, !PT ;  /* 0x0000038004037812 */ /* 0x040fe400078ec0ff */
[----:B------:R-:W-:Y:S01]  /*b390*/  LOP3.LUT R12, R23, 0x380, RZ, 0xc0, !PT ;  /* 0x00000380170c7812 */ /* 0x000fe200078ec0ff */
[----:B------:R-:W-:Y:S01]  /*b3a0*/  IMAD.X R39, RZ, RZ, R5, P2 ;  /* 0x000000ffff277224 */ /* 0x000fe200010e0605 */
[----:B------:R-:W-:Y:S02]  /*b3b0*/  IADD3 R27, P1, R4, 0x4040, RZ ;  /* 0x00004040041b7810 */ /* 0x000fe40007f3e0ff */
[----:B------:R-:W-:Y:S02]  /*b3c0*/  SHF.R.U64 R12, R12, 0x3, RZ ;  /* 0x000000030c0c7819 */ /* 0x000fe400000012ff */
[----:B------:R-:W-:-:S02]  /*b3d0*/  IADD3 R21, P6, R4, 0x20, RZ ;  /* 0x0000002004157810 */ /* 0x000fc40007fde0ff */
[----:B------:R-:W-:Y:S02]  /*b3e0*/  LOP3.LUT R38, R12, R23, RZ, 0x3c, !PT ;  /* 0x000000170c267212 */ /* 0x000fe400078e3cff */
[----:B------:R-:W0:Y:S01]  /*b3f0*/  LDC R23, c[0x0][0xbe8] ;  /* 0x0002fa00ff177b82 */ /* 0x000e220000000800 */
[----:B------:R-:W-:Y:S01]  /*b400*/  SHF.R.U64 R3, R3, 0x3, RZ ;  /* 0x0000000303037819 */ /* 0x000fe200000012ff */
[--C-:B------:R-:W-:Y:S01]  /*b410*/  IMAD.X R13, RZ, RZ, R5.reuse, P6 ;  /* 0x000000ffff0d7224 */ /* 0x100fe200030e0605 */
[C---:B------:R-:W-:Y:S02]  /*b420*/  IADD3 R10, P3, R4.reuse, 0x4000, RZ ;  /* 0x00004000040a7810 */ /* 0x040fe40007f7e0ff */
[C---:B------:R-:W-:Y:S02]  /*b430*/  IADD3 R43, P0, R4.reuse, 0x4060, RZ ;  /* 0x00004060042b7810 */ /* 0x040fe40007f1e0ff */
[C---:B------:R-:W-:Y:S01]  /*b440*/  IADD3 R8, P4, R4.reuse, 0x60, RZ ;  /* 0x0000006004087810 */ /* 0x040fe20007f9e0ff */
[----:B------:R-:W-:Y:S01]  /*b450*/  IMAD.X R15, RZ, RZ, R5, P3 ;  /* 0x000000ffff0f7224 */ /* 0x000fe200018e0605 */
[----:B------:R-:W-:-:S02]  /*b460*/  IADD3 R25, P5, R4, 0x40, RZ ;  /* 0x0000004004197810 */ /* 0x000fc40007fbe0ff */
[----:B------:R-:W-:Y:S01]  /*b470*/  LOP3.LUT R4, R3, R4, RZ, 0x3c, !PT ;  /* 0x0000000403047212 */ /* 0x000fe200078e3cff */
[--C-:B------:R-:W-:Y:S01]  /*b480*/  IMAD.X R11, RZ, RZ, R5.reuse, P4 ;  /* 0x000000ffff0b7224 */ /* 0x100fe200020e0605 */
[----:B------:R-:W-:Y:S01]  /*b490*/  LOP3.LUT R14, R27, 0x380, RZ, 0xc0, !PT ;  /* 0x000003801b0e7812 */ /* 0x000fe200078ec0ff */
[----:B------:R-:W-:Y:S01]  /*b4a0*/  IMAD.X R9, RZ, RZ, R5, P5 ;  /* 0x000000ffff097224 */ /* 0x000fe200028e0605 */
[----:B------:R-:W-:Y:S02]  /*b4b0*/  LOP3.LUT R3, R10, 0x380, RZ, 0xc0, !PT ;  /* 0x000003800a037812 */ /* 0x000fe400078ec0ff */
[----:B------:R-:W-:Y:S02]  /*b4c0*/  LOP3.LUT R2, R21, 0x380, RZ, 0xc0, !PT ;  /* 0x0000038015027812 */ /* 0x000fe400078ec0ff */
[----:B------:R-:W-:Y:S02]  /*b4d0*/  IADD3 R33, P6, R34, 0x1000, RZ ;  /* 0x0000100022217810 */ /* 0x000fe40007fde0ff */
[----:B------:R-:W-:-:S02]  /*b4e0*/  SHF.R.U64 R14, R14, 0x3, RZ ;  /* 0x000000030e0e7819 */ /* 0x000fc400000012ff */
[----:B------:R-:W-:Y:S02]  /*b4f0*/  SHF.R.U64 R3, R3, 0x3, RZ ;  /* 0x0000000303037819 */ /* 0x000fe400000012ff */
[----:B------:R-:W-:Y:S02]  /*b500*/  SHF.R.U64 R2, R2, 0x3, RZ ;  /* 0x0000000302027819 */ /* 0x000fe400000012ff */
[----:B------:R-:W-:Y:S02]  /*b510*/  LOP3.LUT R32, R33, 0x380, RZ, 0xc0, !PT ;  /* 0x0000038021207812 */ /* 0x000fe400078ec0ff */
[----:B------:R-:W-:Y:S02]  /*b520*/  LOP3.LUT R40, R14, R27, RZ, 0x3c, !PT ;  /* 0x0000001b0e287212 */ /* 0x000fe400078e3cff */
[----:B------:R-:W-:Y:S02]  /*b530*/  LOP3.LUT R14, R3, R10, RZ, 0x3c, !PT ;  /* 0x0000000a030e7212 */ /* 0x000fe400078e3cff */
[----:B------:R-:W-:-:S02]  /*b540*/  LOP3.LUT R12, R2, R21, RZ, 0x3c, !PT ;  /* 0x00000015020c7212 */ /* 0x000fc400078e3cff */
[----:B------:R-:W-:Y:S02]  /*b550*/  LOP3.LUT R3, R8, 0x380, RZ, 0xc0, !PT ;  /* 0x0000038008037812 */ /* 0x000fe400078ec0ff */
[----:B------:R-:W-:Y:S02]  /*b560*/  SHF.R.U64 R32, R32, 0x3, RZ ;  /* 0x0000000320207819 */ /* 0x000fe400000012ff */
[----:B------:R-:W-:Y:S02]  /*b570*/  LOP3.LUT R2, R25, 0x380, RZ, 0xc0, !PT ;  /* 0x0000038019027812 */ /* 0x000fe400078ec0ff */
[----:B------:R-:W-:Y:S02]  /*b580*/  IADD3.X R41, RZ, R5, RZ, P1, !PT ;  /* 0x00000005ff297210 */ /* 0x000fe40000ffe4ff */
[----:B------:R-:W-:Y:S02]  /*b590*/  SHF.R.U64 R3, R3, 0x3, RZ ;  /* 0x0000000303037819 */ /* 0x000fe400000012ff */
[----:B------:R-:W-:Y:S01]  /*b5a0*/  LOP3.LUT R32, R32, R33, RZ, 0x3c, !PT ;  /* 0x0000002120207212 */ /* 0x000fe200078e3cff */
[----:B------:R-:W-:Y:S01]  /*b5b0*/  IMAD.X R33, RZ, RZ, R35, P6 ;  /* 0x000000ffff217224 */ /* 0x000fe200030e0623 */
[----:B0-----:R-:W-:-:S02]  /*b5c0*/  ISETP.NE.AND P1, PT, R23, 0x1, PT ;  /* 0x000000011700780c */ /* 0x001fc40003f25270 */
[----:B------:R-:W-:Y:S02]  /*b5d0*/  SHF.R.U64 R2, R2, 0x3, RZ ;  /* 0x0000000302027819 */ /* 0x000fe400000012ff */
[----:B------:R-:W-:Y:S02]  /*b5e0*/  IADD3 R105, P6, R34, 0x7000, RZ ;  /* 0x0000700022697810 */ /* 0x000fe40007fde0ff */
[----:B------:R-:W-:Y:S02]  /*b5f0*/  LOP3.LUT R10, R3, R8, RZ, 0x3c, !PT ;  /* 0x00000008030a7212 */ /* 0x000fe400078e3cff */
[----:B------:R-:W-:Y:S02]  /*b600*/  LOP3.LUT R8, R2, R25, RZ, 0x3c, !PT ;  /* 0x0000001902087212 */ /* 0x000fe400078e3cff */
[----:B------:R-:W-:Y:S02]  /*b610*/  LOP3.LUT R2, R105, 0x380, RZ, 0xc0, !PT ;  /* 0x0000038069027812 */ /* 0x000fe400078ec0ff */
[----:B------:R-:W-:Y:S01]  /*b620*/  LOP3.LUT R42, R43, 0x380, RZ, 0xc0, !PT ;  /* 0x000003802b2a7812 */ /* 0x000fe200078ec0ff */
[----:B------:R-:W0:Y:S01]  /*b630*/  @P1 LDC R107, c[0x0][0xbec] ;  /* 0x0002fb00ff6b1b82 */ /* 0x000e220000000800 */
[----:B------:R-:W-:-:S02]  /*b640*/  SHF.R.U64 R2, R2, 0x3, RZ ;  /* 0x0000000302027819 */ /* 0x000fc400000012ff */
[----:B------:R-:W-:Y:S02]  /*b650*/  SHF.R.U64 R42, R42, 0x3, RZ ;  /* 0x000000032a2a7819 */ /* 0x000fe400000012ff */
[----:B------:R-:W-:Y:S02]  /*b660*/  LOP3.LUT R2, R2, R105, RZ, 0x3c, !PT ;  /* 0x0000006902027212 */ /* 0x000fe400078e3cff */
[----:B------:R-:W-:Y:S02]  /*b670*/  MOV R105, R4 ;  /* 0x0000000400697202 */ /* 0x000fe40000000f00 */
[----:B------:R-:W-:Y:S02]  /*b680*/  F2FP.BF16.F32.PACK_AB R4, R96, R7 ;  /* 0x000000076004723e */ /* 0x000fe400000010ff */
[----:B------:R-:W-:Y:S02]  /*b690*/  F2FP.BF16.F32.PACK_AB R7, R101, R104 ;  /* 0x000000686507723e */ /* 0x000fe400000010ff */
[----:B------:R-:W1:Y:S01]  /*b6a0*/  @P1 LDC R104, c[0x0][0xbf0] ;  /* 0x0002fc00ff681b82 */ /* 0x000e620000000800 */
[----:B------:R-:W-:Y:S01]  /*b6b0*/  LOP3.LUT R42, R42, R43, RZ, 0x3c, !PT ;  /* 0x0000002b2a2a7212 */ /* 0x000fe200078e3cff */
[----:B------:R-:W-:Y:S01]  /*b6c0*/  IMAD.X R43, RZ, RZ, R5, P0 ;  /* 0x000000ffff2b7224 */ /* 0x000fe200000e0605 */
[----:B------:R-:W-:-:S05]  /*b6d0*/  F2FP.BF16.F32.PACK_AB R5, R103, R106 ;  /* 0x0000006a6705723e */ /* 0x000fca00000010ff */
[----:B------:R-:W-:Y:S01]  /*b6e0*/  BAR.SYNC.DEFER_BLOCKING 0x1, 0x100 ;  /* 0x0044000000007b1d */ /* 0x000fe20000010000 */
[----:B------:R-:W-:Y:S01]  /*b6f0*/  MOV R96, R40 ;  /* 0x0000002800607202 */ /* 0x000fe20000000f00 */
[----:B------:R-:W-:Y:S01]  /*b700*/  VIADD R40, R18, UR39 ;  /* 0x0000002712287c36 */ /* 0x000fe20008000000 */
[----:B------:R-:W-:Y:S02]  /*b710*/  IADD3 R21, P0, R34, 0x6000, RZ ;  /* 0x0000600022157810 */ /* 0x000fe40007f1e0ff */
[----:B------:R-:W-:Y:S02]  /*b720*/  MOV R103, R14 ;  /* 0x0000000e00677202 */ /* 0x000fe40000000f00 */
[----:B------:R-:W-:Y:S02]  /*b730*/  LOP3.LUT R20, R21, 0x380, RZ, 0xc0, !PT ;  /* 0x0000038015147812 */ /* 0x000fe400078ec0ff */
[----:B------:R-:W-:Y:S02]  /*b740*/  MOV R15, R12 ;  /* 0x0000000c000f7202 */ /* 0x000fe40000000f00 */
[----:B------:R-:W-:-:S02]  /*b750*/  SHF.R.U64 R20, R20, 0x3, RZ ;  /* 0x0000000314147819 */ /* 0x000fc400000012ff */
[----:B------:R-:W-:Y:S01]  /*b760*/  MOV R14, UR8 ;  /* 0x00000008000e7c02 */ /* 0x000fe20008000f00 */
[----:B------:R-:W-:Y:S01]  /*b770*/  ULDC.64 UR8, c[0x0][0xae8] ;  /* 0x0002ba0000087ab9 */ /* 0x000fe20000000a00 */
[----:B------:R-:W-:Y:S01]  /*b780*/  LOP3.LUT R20, R20, R21, RZ, 0x3c, !PT ;  /* 0x0000001514147212 */ /* 0x000fe200078e3cff */
[----:B------:R-:W-:Y:S01]  /*b790*/  IMAD.X R21, RZ, RZ, R35, P0 ;  /* 0x000000ffff157224 */ /* 0x000fe200000e0623 */
[C---:B------:R-:W-:Y:S02]  /*b7a0*/  IADD3 R27, P3, R34.reuse, 0x4000, RZ ;  /* 0x00004000221b7810 */ /* 0x040fe40007f7e0ff */
[----:B------:R-:W-:Y:S02]  /*b7b0*/  IADD3 R25, P2, R34, 0x5000, RZ ;  /* 0x0000500022197810 */ /* 0x000fe40007f5e0ff */
[----:B------:R-:W-:Y:S02]  /*b7c0*/  LOP3.LUT R26, R27, 0x380, RZ, 0xc0, !PT ;  /* 0x000003801b1a7812 */ /* 0x000fe400078ec0ff */
[----:B------:R-:W-:Y:S01]  /*b7d0*/  LOP3.LUT R24, R25, 0x380, RZ, 0xc0, !PT ;  /* 0x0000038019187812 */ /* 0x000fe200078ec0ff */
[----:B------:R0:W-:Y:S01]  /*b7e0*/  STSM.16.M88.4 [R105], R4 ;  /* 0x0000000469007844 */ /* 0x0001e20000000200 */
[----:B------:R-:W-:-:S02]  /*b7f0*/  SHF.R.U64 R26, R26, 0x3, RZ ;  /* 0x000000031a1a7819 */ /* 0x000fc400000012ff */
[----:B------:R-:W-:Y:S01]  /*b800*/  MOV R101, R38 ;  /* 0x0000002600657202 */ /* 0x000fe20000000f00 */
[----:B------:R-:W-:Y:S01]  /*b810*/  VIADD R38, R188, UR39 ;  /* 0x00000027bc267c36 */ /* 0x000fe20008000000 */
[----:B------:R-:W-:Y:S02]  /*b820*/  SHF.R.U64 R24, R24, 0x3, RZ ;  /* 0x0000000318187819 */ /* 0x000fe400000012ff */
[----:B------:R-:W-:Y:S01]  /*b830*/  LOP3.LUT R26, R26, R27, RZ, 0x3c, !PT ;  /* 0x0000001b1a1a7212 */ /* 0x000fe200078e3cff */
[--C-:B------:R-:W-:Y:S01]  /*b840*/  IMAD.X R27, RZ, RZ, R35.reuse, P3 ;  /* 0x000000ffff1b7224 */ /* 0x100fe200018e0623 */
[----:B------:R-:W-:Y:S01]  /*b850*/  LOP3.LUT R24, R24, R25, RZ, 0x3c, !PT ;  /* 0x0000001918187212 */ /* 0x000fe200078e3cff */
[----:B------:R-:W-:Y:S01]  /*b860*/  IMAD.X R25, RZ, RZ, R35, P2 ;  /* 0x000000ffff197224 */ /* 0x000fe200010e0623 */
[----:B------:R-:W-:Y:S02]  /*b870*/  MOV R93, R42 ;  /* 0x0000002a005d7202 */ /* 0x000fe40000000f00 */
[----:B------:R-:W-:-:S02]  /*b880*/  IADD3 R31, P5, R34, 0x2000, RZ ;  /* 0x00002000221f7810 */ /* 0x000fc40007fbe0ff */
[----:B------:R-:W-:Y:S01]  /*b890*/  IADD3 R29, P4, R34, 0x3000, RZ ;  /* 0x00003000221d7810 */ /* 0x000fe20007f9e0ff */
[----:B0-----:R-:W-:Y:S01]  /*b8a0*/  @P1 IMAD.HI.U32 R5, R40, R107, RZ ;  /* 0x0000006b28051227 */ /* 0x001fe200078e00ff */
[----:B------:R-:W-:Y:S02]  /*b8b0*/  F2FP.BF16.F32.PACK_AB R7, R97, R100 ;  /* 0x000000646107723e */ /* 0x000fe400000010ff */
[----:B------:R-:W-:Y:S01]  /*b8c0*/  LOP3.LUT R3, R34, 0x380, RZ, 0xc0, !PT ;  /* 0x0000038022037812 */ /* 0x000fe200078ec0ff */
[----:B------:R-:W-:Y:S01]  /*b8d0*/  IMAD.MOV.U32 R4, RZ, RZ, R40 ;  /* 0x000000ffff047224 */ /* 0x000fe200078e0028 */
[----:B-1----:R-:W-:Y:S02]  /*b8e0*/  @P1 SHF.R.U32.HI R4, RZ, R104, R5 ;  /* 0x00000068ff041219 */ /* 0x002fe40000011605 */
[----:B------:R-:W-:Y:S02]  /*b8f0*/  MOV R104, R10 ;  /* 0x0000000a00687202 */ /* 0x000fe40000000f00 */
[--C-:B------:R-:W-:Y:S01]  /*b900*/  SHF.R.S32.HI R5, RZ, 0x1f, R4.reuse ;  /* 0x0000001fff057819 */ /* 0x100fe20000011404 */
[----:B------:R-:W-:Y:S01]  /*b910*/  IMAD.MOV R6, RZ, RZ, -R4 ;  /* 0x000000ffff067224 */ /* 0x000fe200078e0a04 */
[----:B------:R-:W-:-:S02]  /*b920*/  IADD3 R12, P0, R4, UR6, RZ ;  /* 0x00000006040c7c10 */ /* 0x000fc4000ff1e0ff */
[----:B------:R-:W-:Y:S01]  /*b930*/  F2FP.BF16.F32.PACK_AB R4, R92, R91 ;  /* 0x0000005b5c04723e */ /* 0x000fe200000010ff */
[----:B------:R-:W-:Y:S01]  /*b940*/  IMAD R11, R23, R6, R40 ;  /* 0x00000006170b7224 */ /* 0x000fe200078e0228 */
[----:B------:R-:W-:Y:S01]  /*b950*/  IADD3.X R13, R5, UR7, R14, P0, !PT ;  /* 0x00000007050d7c10 */ /* 0x000fe200087fe40e */
[----:B------:R-:W-:Y:S01]  /*b960*/  ULDC.64 UR6, c[0x0][0xb88] ;  /* 0x0002e20000067ab9 */ /* 0x000fe20000000a00 */
[----:B------:R-:W-:Y:S02]  /*b970*/  F2FP.BF16.F32.PACK_AB R5, R99, R102 ;  /* 0x000000666305723e */ /* 0x000fe400000010ff */
[----:B------:R-:W-:Y:S01]  /*b980*/  SHF.R.S32.HI R10, RZ, 0x1f, R11 ;  /* 0x0000001fff0a7819 */ /* 0x000fe2000001140b */
[----:B------:R-:W-:Y:S01]  /*b990*/  IMAD.WIDE.U32 R12, R11, UR6, R12 ;  /* 0x000000060b0c7c25 */ /* 0x000fe2000f8e000c */
[----:B------:R-:W-:Y:S02]  /*b9a0*/  F2FP.BF16.F32.PACK_AB R6, R94, R89 ;  /* 0x000000595e06723e */ /* 0x000fe400000010ff */
[----:B------:R-:W-:Y:S01]  /*b9b0*/  MOV R14, R8 ;  /* 0x00000008000e7202 */ /* 0x000fe20000000f00 */
[----:B------:R-:W-:Y:S01]  /*b9c0*/  IMAD R10, R10, UR6, RZ ;  /* 0x000000060a0a7c24 */ /* 0x000fe2000f8e02ff */
[----:B------:R-:W-:Y:S01]  /*b9d0*/  F2FP.BF16.F32.PACK_AB R8, R90, R37 ;  /* 0x000000255a08723e */ /* 0x000fe200000010ff */
[----:B------:R0:W-:Y:S01]  /*b9e0*/  STSM.16.M88.4 [R15], R4 ;  /* 0x000000040f007844 */ /* 0x0001e20000000200 */
[----:B------:R-:W-:Y:S01]  /*b9f0*/  IMAD R37, R23, UR5, RZ ;  /* 0x0000000517257c24 */ /* 0x000fe2000f8e02ff */
[----:B------:R-:W-:Y:S01]  /*ba00*/  LOP3.LUT P0, RZ, R186, 0x3, RZ, 0xc0, !PT ;  /* 0x00000003baff7812 */ /* 0x000fe2000780c0ff */
[----:B------:R-:W-:Y:S01]  /*ba10*/  IMAD R39, R11, UR7, R10 ;  /* 0x000000070b277c24 */ /* 0x000fe2000f8e020a */
[----:B------:R-:W-:Y:S01]  /*ba20*/  ULDC.64 UR6, c[0x0][0xb50] ;  /* 0x0002d40000067ab9 */ /* 0x000fe20000000a00 */
[----:B------:R-:W-:-:S02]  /*ba30*/  F2FP.BF16.F32.PACK_AB R9, R95, R98 ;  /* 0x000000625f09723e */ /* 0x000fc400000010ff */
[----:B------:R-:W-:Y:S02]  /*ba40*/  F2FP.BF16.F32.PACK_AB R10, R45, R44 ;  /* 0x0000002c2d0a723e */ /* 0x000fe400000010ff */
[----:B------:R-:W-:Y:S02]  /*ba50*/  F2FP.BF16.F32.PACK_AB R11, R47, R46 ;  /* 0x0000002e2f0b723e */ /* 0x000fe400000010ff */
[----:B------:R-:W-:Y:S02]  /*ba60*/  LEA R40, P3, R12, UR6, 0x2 ;  /* 0x000000060c287c11 */ /* 0x000fe4000f8610ff */
[CC--:B------:R-:W-:Y:S01]  /*ba70*/  ISETP.GE.OR P2, PT, R38.reuse, R37.reuse, P0 ;  /* 0x000000252600720c */ /* 0x0c0fe20000746670 */
[----:B------:R1:W-:Y:S01]  /*ba80*/  STSM.16.M88.4 [R14], R8 ;  /* 0x000000080e007844 */ /* 0x0003e20000000200 */
[----:B------:R-:W-:Y:S01]  /*ba90*/  LOP3.LUT R30, R31, 0x380, RZ, 0xc0, !PT ;  /* 0x000003801f1e7812 */ /* 0x000fe200078ec0ff */
[----:B0-----:R-:W-:Y:S01]  /*baa0*/  VIADD R4, R38, 0x8 ;  /* 0x0000000826047836 */ /* 0x001fe20000000000 */
[----:B------:R-:W-:Y:S01]  /*bab0*/  F2FP.BF16.F32.PACK_AB R6, R53, R52 ;  /* 0x000000343506723e */ /* 0x000fe200000010ff */
[----:B------:R-:W-:Y:S01]  /*bac0*/  IMAD.IADD R5, R13, 0x1, R39 ;  /* 0x000000010d057824 */ /* 0x000fe200078e0227 */
[----:B------:R-:W-:Y:S01]  /*bad0*/  F2FP.BF16.F32.PACK_AB R7, R55, R54 ;  /* 0x000000363707723e */ /* 0x000fe200000010ff */
[----:B------:R-:W-:Y:S01]  /*bae0*/  SHFL.IDX PT, R38, R40, RZ, 0x1c1f ;  /* 0x001c1fff28267589 */ /* 0x000fe200000e0000 */
[----:B------:R-:W-:-:S02]  /*baf0*/  ISETP.GE.OR P0, PT, R4, R37, P0 ;  /* 0x000000250400720c */ /* 0x000fc40000706670 */
[----:B------:R-:W-:Y:S01]  /*bb00*/  LEA.HI.X R41, R12, UR7, R5, 0x2, P3 ;  /* 0x000000070c297c11 */ /* 0x000fe200098f1405 */
[----:B------:R-:W-:Y:S01]  /*bb10*/  SHFL.IDX PT, R90, R40, 0x1, 0x1c1f ;  /* 0x003c1f00285a7f89 */ /* 0x000fe200000e0000 */
[----:B------:R-:W-:Y:S02]  /*bb20*/  F2FP.BF16.F32.PACK_AB R4, R49, R48 ;  /* 0x000000303104723e */ /* 0x000fe400000010ff */
[----:B------:R-:W-:Y:S01]  /*bb30*/  F2FP.BF16.F32.PACK_AB R5, R51, R50 ;  /* 0x000000323305723e */ /* 0x000fe200000010ff */
[----:B------:R-:W0:Y:S01]  /*bb40*/  SHFL.IDX PT, R39, R41, RZ, 0x1c1f ;  /* 0x001c1fff29277589 */ /* 0x000e2200000e0000 */
[----:B------:R-:W-:Y:S02]  /*bb50*/  F2FP.BF16.F32.PACK_AB R12, R57, R56 ;  /* 0x00000038390c723e */ /* 0x000fe400000010ff */
[----:B------:R-:W-:Y:S01]  /*bb60*/  F2FP.BF16.F32.PACK_AB R13, R59, R58 ;  /* 0x0000003a3b0d723e */ /* 0x000fe200000010ff */
[----:B------:R-:W-:Y:S01]  /*bb70*/  STSM.16.M88.4 [R104], R4 ;  /* 0x0000000468007844 */ /* 0x000fe20000000200 */
[----:B-1----:R-:W-:-:S02]  /*bb80*/  F2FP.BF16.F32.PACK_AB R14, R61, R60 ;  /* 0x0000003c3d0e723e */ /* 0x002fc400000010ff */
[----:B------:R-:W-:Y:S01]  /*bb90*/  F2FP.BF16.F32.PACK_AB R15, R63, R62 ;  /* 0x0000003e3f0f723e */ /* 0x000fe200000010ff */
[----:B------:R-:W1:Y:S01]  /*bba0*/  SHFL.IDX PT, R91, R41, 0x1, 0x1c1f ;  /* 0x003c1f00295b7f89 */ /* 0x000e6200000e0000 */
[----:B------:R-:W-:Y:S01]  /*bbb0*/  F2FP.BF16.F32.PACK_AB R8, R65, R64 ;  /* 0x000000404108723e */ /* 0x000fe200000010ff */
[----:B------:R-:W2:Y:S01]  /*bbc0*/  @P1 LDC R61, c[0x0][0xbec] ;  /* 0x0002fb00ff3d1b82 */ /* 0x000ea20000000800 */
[----:B------:R-:W-:Y:S01]  /*bbd0*/  F2FP.BF16.F32.PACK_AB R9, R67, R66 ;  /* 0x000000424309723e */ /* 0x000fe200000010ff */
[----:B------:R-:W-:Y:S01]  /*bbe0*/  STSM.16.M88.4 [R103], R12 ;  /* 0x0000000c67007844 */ /* 0x000fe20000000200 */
[----:B------:R-:W-:Y:S02]  /*bbf0*/  F2FP.BF16.F32.PACK_AB R10, R69, R68 ;  /* 0x00000044450a723e */ /* 0x000fe400000010ff */
[----:B------:R-:W-:Y:S01]  /*bc00*/  F2FP.BF16.F32.PACK_AB R11, R71, R70 ;  /* 0x00000046470b723e */ /* 0x000fe200000010ff */
[----:B------:R-:W-:Y:S01]  /*bc10*/  UIMAD UR5, UR12, UR8, URZ ;  /* 0x000000080c0572a4 */ /* 0x000fe2000f8e023f */
[----:B------:R-:W-:-:S02]  /*bc20*/  LOP3.LUT R28, R29, 0x380, RZ, 0xc0, !PT ;  /* 0x000003801d1c7812 */ /* 0x000fc400078ec0ff */
[----:B------:R-:W-:Y:S01]  /*bc30*/  SHF.R.U64 R3, R3, 0x3, RZ ;  /* 0x0000000303037819 */ /* 0x000fe200000012ff */
[----:B------:R-:W-:Y:S01]  /*bc40*/  STSM.16.M88.4 [R101], R8 ;  /* 0x0000000865007844 */ /* 0x000fe20000000200 */
[----:B------:R-:W-:Y:S01]  /*bc50*/  UIMAD.WIDE.U32 UR6, UR14, UR8, URZ ;  /* 0x000000080e0672a5 */ /* 0x000fe2000f8e003f */
[----:B------:R-:W-:Y:S02]  /*bc60*/  SHF.R.U64 R30, R30, 0x3, RZ ;  /* 0x000000031e1e7819 */ /* 0x000fe400000012ff */
[----:B------:R-:W-:Y:S01]  /*bc70*/  STSM.16.M88.4 [R96], R72 ;  /* 0x0000004860007844 */ /* 0x000fe20000000200 */
[----:B------:R-:W-:Y:S01]  /*bc80*/  UIMAD UR5, UR14, UR9, UR5 ;  /* 0x000000090e0572a4 */ /* 0x000fe2000f8e0205 */
[----:B------:R-:W-:Y:S02]  /*bc90*/  SHF.R.U64 R28, R28, 0x3, RZ ;  /* 0x000000031c1c7819 */ /* 0x000fe400000012ff */
[----:B------:R-:W-:Y:S01]  /*bca0*/  STSM.16.M88.4 [R93], R80 ;  /* 0x000000505d007844 */ /* 0x000fe20000000200 */
[----:B------:R-:W-:Y:S01]  /*bcb0*/  UIMAD UR8, UR13, UR10, URZ ;  /* 0x0000000a0d0872a4 */ /* 0x000fe2000f8e023f */
[----:B------:R-:W-:Y:S01]  /*bcc0*/  LOP3.LUT R34, R3, R34, RZ, 0x3c, !PT ;  /* 0x0000002203227212 */ /* 0x000fe200078e3cff */
[----:B------:R-:W-:Y:S01]  /*bcd0*/  UIADD3 UR7, UR7, UR5, URZ ;  /* 0x0000000507077290 */ /* 0x000fe2000fffe03f */
[----:B------:R-:W-:Y:S01]  /*bce0*/  BAR.SYNC.DEFER_BLOCKING 0x1, 0x100 ;  /* 0x0044000000007b1d */ /* 0x000fe20000010000 */
[--C-:B------:R-:W-:Y:S01]  /*bcf0*/  IMAD.X R3, RZ, RZ, R35.reuse, P6 ;  /* 0x000000ffff037224 */ /* 0x100fe200030e0623 */
[----:B------:R-:W-:Y:S01]  /*bd00*/  LOP3.LUT R30, R30, R31, RZ, 0x3c, !PT ;  /* 0x0000001f1e1e7212 */ /* 0x000fe200078e3cff */
[----:B------:R-:W-:Y:S01]  /*bd10*/  UIMAD UR5, UR61, UR11, UR8 ;  /* 0x0000000b3d0572a4 */ /* 0x000fe2000f8e0208 */
[----:B------:R-:W-:Y:S01]  /*bd20*/  LOP3.LUT R28, R28, R29, RZ, 0x3c, !PT ;  /* 0x0000001d1c1c7212 */ /* 0x000fe200078e3cff */
[----:B------:R-:W-:Y:S01]  /*bd30*/  UIMAD.WIDE.U32 UR6, UR61, UR10, UR6 ;  /* 0x0000000a3d0672a5 */ /* 0x000fe2000f8e0006 */
[--C-:B------:R-:W-:Y:S01]  /*bd40*/  IMAD.X R31, RZ, RZ, R35.reuse, P5 ;  /* 0x000000ffff1f7224 */ /* 0x100fe200028e0623 */
[----:B------:R-:W-:Y:S01]  /*bd50*/  ULDC.64 UR8, c[0x0][0xae0] ;  /* 0x0002b80000087ab9 */ /* 0x000fe20000000a00 */
[----:B------:R-:W-:Y:S01]  /*bd60*/  IMAD.X R29, RZ, RZ, R35, P4 ;  /* 0x000000ffff1d7224 */ /* 0x000fe200020e0623 */
[----:B0-----:R0:W-:Y:S04]  /*bd70*/  @!P2 ST.E desc[UR16][R38.64], R88 ;  /* 0x000000582600a985 */ /* 0x0011e8000c101910 */
[----:B-1----:R1:W-:Y:S04]  /*bd80*/  @!P0 ST.E desc[UR16][R90.64], R0 ;  /* 0x000000005a008985 */ /* 0x0023e8000c101910 */
[----:B------:R3:W5:Y:S01]  /*bd90*/  LD.E.128 R52, desc[UR16][R24.64] ;  /* 0x0000001018347980 */ /* 0x000762000c101d00 */
[----:B0-----:R-:W0:Y:S03]  /*bda0*/  @P1 LDC R39, c[0x0][0xbf0] ;  /* 0x0002fc00ff271b82 */ /* 0x001e260000000800 */
[----:B------:R4:W5:Y:S01]  /*bdb0*/  LD.E.128 R12, desc[UR16][R20.64] ;  /* 0x00000010140c7980 */ /* 0x000962000c101d00 */
[----:B-1----:R-:W-:Y:S01]  /*bdc0*/  IMAD R0, R22, 0x20, R184 ;  /* 0x0000002016007824 */ /* 0x002fe200078e02b8 */
[----:B------:R-:W-:-:S02]  /*bdd0*/  UIADD3 UR5, UR7, UR5, URZ ;  /* 0x0000000507057290 */ /* 0x000fc4000fffe03f */
[----:B------:R1:W5:Y:S01]  /*bde0*/  LD.E.128 R8, desc[UR16][R2.64] ;  /* 0x0000001002087980 */ /* 0x000362000c101d00 */
[----:B---3--:R-:W-:-:S03]  /*bdf0*/  VIADD R24, R0, UR39 ;  /* 0x0000002700187c36 */ /* 0x008fc60008000000 */
[----:B------:R-:W5:Y:S01]  /*be00*/  LD.E.128 R48, desc[UR16][R34.64] ;  /* 0x0000001022307980 */ /* 0x000f62000c101d00 */
[----:B--2---:R-:W-:-:S03]  /*be10*/  @P1 IMAD.HI.U32 R0, R24, R61, RZ ;  /* 0x0000003d18001227 */ /* 0x004fc600078e00ff */
[----:B------:R-:W5:Y:S01]  /*be20*/  LD.E.128 R44, desc[UR16][R32.64] ;  /* 0x00000010202c7980 */ /* 0x000f62000c101d00 */
[----:B----4-:R-:W-:-:S03]  /*be30*/  IMAD.MOV.U32 R21, RZ, RZ, R24 ;  /* 0x000000ffff157224 */ /* 0x010fc600078e0018 */
[----:B------:R-:W5:Y:S04]  /*be40*/  LD.E.128 R40, desc[UR16][R30.64] ;  /* 0x000000101e287980 */ /* 0x000f68000c101d00 */
[----:B------:R-:W5:Y:S01]  /*be50*/  LD.E.128 R4, desc[UR16][R28.64] ;  /* 0x000000101c047980 */ /* 0x000f62000c101d00 */
[----:B0-----:R-:W-:-:S03]  /*be60*/  @P1 SHF.R.U32.HI R21, RZ, R39, R0 ;  /* 0x00000027ff151219 */ /* 0x001fc60000011600 */
        /* <DEDUP_REMOVED lines=8> */
[----:B--2---:R-:W2:Y:S01]  /*bef0*/  FENCE.VIEW.ASYNC.S ;  /* 0x00000000000073c6 */ /* 0x004ea20000000000 */
[----:B-1----:R-:W-:-:S02]  /*bf00*/  IMAD.U32 R3, RZ, RZ, UR7 ;  /* 0x00000007ff037e24 */ /* 0x002fc4000f8e00ff */
[----:B------:R-:W-:Y:S02]  /*bf10*/  IMAD R0, R0, UR8, RZ ;  /* 0x0000000800007c24 */ /* 0x000fe4000f8e02ff */
[----:B------:R-:W-:Y:S02]  /*bf20*/  IMAD R23, R23, R20, R24 ;  /* 0x0000001417177224 */ /* 0x000fe400078e0218 */
[----:B------:R-:W-:Y:S01]  /*bf30*/  IMAD.U32 R2, RZ, RZ, UR6 ;  /* 0x00000006ff027e24 */ /* 0x000fe2000f8e00ff */
[----:B------:R-:W-:Y:S01]  /*bf40*/  ULDC.64 UR6, c[0x0][0xad8] ;  /* 0x0002b60000067ab9 */ /* 0x000fe20000000a00 */
[----:B------:R-:W-:Y:S02]  /*bf50*/  IMAD.U32 R3, RZ, RZ, UR5 ;  /* 0x00000005ff037e24 */ /* 0x000fe4000f8e00ff */
[C---:B------:R-:W-:Y:S01]  /*bf60*/  IMAD R25, R21.reuse, UR9, R0 ;  /* 0x0000000915197c24 */ /* 0x040fe2000f8e0200 */
[----:B------:R-:W-:Y:S01]  /*bf70*/  SHF.R.S32.HI R0, RZ, 0x1f, R23 ;  /* 0x0000001fff007819 */ /* 0x000fe20000011417 */
[----:B------:R-:W-:-:S04]  /*bf80*/  IMAD.WIDE.U32 R2, R21, UR8, R2 ;  /* 0x0000000815027c25 */ /* 0x000fc8000f8e0002 */
[----:B------:R-:W-:Y:S02]  /*bf90*/  IMAD.IADD R3, R3, 0x1, R25 ;  /* 0x0000000103037824 */ /* 0x000fe400078e0219 */
[----:B------:R-:W-:Y:S02]  /*bfa0*/  IMAD R20, R0, UR6, RZ ;  /* 0x0000000600147c24 */ /* 0x000fe4000f8e02ff */
[----:B0-----:R-:W-:Y:S02]  /*bfb0*/  VIADD R26, R184, UR39 ;  /* 0x00000027b81a7c36 */ /* 0x001fe40008000000 */
[C---:B------:R-:W-:Y:S02]  /*bfc0*/  IMAD R21, R23.reuse, UR7, R20 ;  /* 0x0000000717157c24 */ /* 0x040fe4000f8e0214 */
[----:B------:R-:W-:Y:S01]  /*bfd0*/  IMAD.WIDE.U32 R2, R23, UR6, R2 ;  /* 0x0000000617027c25 */ /* 0x000fe2000f8e0002 */
[----:B------:R-:W-:Y:S01]  /*bfe0*/  ISETP.GE.AND P2, PT, R26, R37, PT ;  /* 0x000000251a00720c */ /* 0x000fe20003f46270 */
[----:B------:R-:W-:-:S02]  /*bff0*/  ULDC.64 UR6, c[0x0][0xa80] ;  /* 0x0002a00000067ab9 */ /* 0x000fc40000000a00 */
[----:B------:R-:W-:Y:S01]  /*c000*/  VIADD R0, R26, 0x20 ;  /* 0x000000201a007836 */ /* 0x000fe20000000000 */
[----:B------:R-:W-:Y:S01]  /*c010*/  LEA R23, P3, R2, UR6, 0x1 ;  /* 0x0000000602177c11 */ /* 0x000fe2000f8608ff */
[----:B------:R-:W-:Y:S01]  /*c020*/  IMAD.IADD R3, R3, 0x1, R21 ;  /* 0x0000000103037824 */ /* 0x000fe200078e0215 */
[----:B------:R-:W-:Y:S02]  /*c030*/  IADD3 R36, R36, 0x34820, RZ ;  /* 0x0003482024247810 */ /* 0x000fe40007ffe0ff */
[-C--:B------:R-:W-:Y:S01]  /*c040*/  ISETP.GE.AND P0, PT, R0, R37.reuse, PT ;  /* 0x000000250000720c */ /* 0x080fe20003f06270 */
[----:B------:R-:W-:Y:S01]  /*c050*/  VIADD R0, R26, 0x40 ;  /* 0x000000401a007836 */ /* 0x000fe20000000000 */
[----:B------:R-:W-:Y:S02]  /*c060*/  LEA.HI.X R24, R2, UR7, R3, 0x1, P3 ;  /* 0x0000000702187c11 */ /* 0x000fe400098f0c03 */
[----:B------:R-:W-:Y:S01]  /*c070*/  PRMT R36, RZ, 0x654, R36 ;  /* 0x00000654ff247816 */ /* 0x000fe20000000024 */
[----:B--2---:R0:W1:Y:S01]  /*c080*/  SHFL.IDX PT, R20, R23, RZ, 0x181f ;  /* 0x00181fff17147589 */ /* 0x00406200000e0000 */
        /* <DEDUP_REMOVED lines=13> */
[----:B-----5:R3:W-:Y:S04]  /*c160*/  @!P2 ST.E.128 desc[UR6][R2.64], R48 ;  /* 0x000000300200a985 */ /* 0x0207e8000c101d06 */
[----:B------:R3:W-:Y:S02]  /*c170*/  @!P3 ST.E.128 desc[UR6][R20.64], R56 ;  /* 0x000000381400b985 */ /* 0x0007e4000c101d06 */
.L_x_2278:
[----:B------:R-:W-:Y:S05]  /*c180*/  BSYNC B1 ;  /* 0x0000000000017941 */ /* 0x000fea0003800000 */
.L_x_2277:
        /* <DEDUP_REMOVED lines=12> */
[----:B-----5:R3:W-:Y:S04]  /*c250*/  @!P3 ST.E.128 desc[UR6][R2.64], R44 ;  /* 0x0000002c0200b985 */ /* 0x0207e8000c101d06 */
[----:B------:R3:W-:Y:S02]  /*c260*/  @!P4 ST.E.128 desc[UR6][R20.64], R52 ;  /* 0x000000341400c985 */ /* 0x0007e4000c101d06 */
.L_x_2280:
[----:B------:R-:W-:Y:S05]  /*c270*/  BSYNC B1 ;  /* 0x0000000000017941 */ /* 0x000fea0003800000 */
.L_x_2279:
        /* <DEDUP_REMOVED lines=12> */
[----:B-----5:R3:W-:Y:S04]  /*c340*/  @!P2 ST.E.128 desc[UR6][R2.64], R40 ;  /* 0x000000280200a985 */ /* 0x0207e8000c101d06 */
[----:B------:R3:W-:Y:S02]  /*c350*/  @!P3 ST.E.128 desc[UR6][R20.64], R12 ;  /* 0x0000000c1400b985 */ /* 0x0007e4000c101d06 */
.L_x_2282:
[----:B------:R-:W-:Y:S05]  /*c360*/  BSYNC B1 ;  /* 0x0000000000017941 */ /* 0x000fea0003800000 */
.L_x_2281:
[----:B0-----:R-:W-:Y:S01]  /*c370*/  VIADD R0, R26, 0x60 ;  /* 0x000000601a007836 */ /* 0x001fe20000000000 */
[----:B--2-4-:R-:W4:Y:S04]  /*c380*/  SHFL.IDX PT, R24, R24, 0x3, 0x181f ;  /* 0x00781f0018187f89 */ /* 0x014f2800000e0000 */
[----:B------:R-:W-:Y:S01]  /*c390*/  ISETP.GE.AND P0, PT, R0, R37, PT ;  /* 0x000000250000720c */ /* 0x000fe20003f06270 */
[----:B------:R-:W0:-:S12]  /*c3a0*/  SHFL.IDX PT, R23, R23, 0x3, 0x181f ;  /* 0x00781f0017177f89 */ /* 0x000e1800000e0000 */
[----:B------:R-:W-:Y:S05]  /*c3b0*/  @P0 BRA `(.L_x_2283) ;  /* 0x0000000800a80947 */ /* 0x000fea0003800000 */
[----:B------:R-:W-:Y:S01]  /*c3c0*/  ULDC UR5, c[0x0][0xac8] ;  /* 0x0002b20000057ab9 */ /* 0x000fe20000000800 */
[----:B------:R-:W-:Y:S01]  /*c3d0*/  ULDC.64 UR6, c[0x0][0x208] ;  /* 0x0000820000067ab9 */ /* 0x000fe20000000a00 */
[----:B------:R-:W-:-:S13]  /*c3e0*/  ISETP.GE.AND P1, PT, R16, UR5, PT ;  /* 0x0000000510007c0c */ /* 0x000fda000bf26270 */
[----:B0--3--:R-:W-:-:S04]  /*c3f0*/  @!P1 LEA R2, P0, R16, R23, 0x1 ;  /* 0x0000001710029211 */ /* 0x009fc800078008ff */
[----:B----4-:R-:W-:Y:S02]  /*c400*/  @!P1 LEA.HI.X R3, R16, R24, R192, 0x1, P0 ;  /* 0x0000001810039211 */ /* 0x010fe400000f0cc0 */
        /* <DEDUP_REMOVED lines=8> */
.L_x_2276:
[----:B------:R-:W0:Y:S01]  /*c490*/  LDC R8, c[0x0][0xbe8] ;  /* 0x0002fa00ff087b82 */ /* 0x000e220000000800 */
[----:B------:R-:W-:Y:S01]  /*c4a0*/  R2UR UR5, R23 ;  /* 0x00000000170572ca */ /* 0x000fe200000e0000 */
[----:B------:R-:W-:Y:S01]  /*c4b0*/  USHF.R.S32.HI UR9, URZ, 0x1f, UR61 ;  /* 0x0000001f3f097899 */ /* 0x000fe2000801143d */
[----:B------:R-:W-:Y:S01]  /*c4c0*/  ISETP.GE.AND P0, PT, R193, 0x80, PT ;  /* 0x00000080c100780c */ /* 0x000fe20003f06270 */
[----:B------:R-:W-:Y:S01]  /*c4d0*/  BSSY B1, `(.L_x_2284) ;  /* 0x0000031000017945 */ /* 0x000fe20003800000 */
[----:B------:R-:W-:-:S09]  /*c4e0*/  IMAD R6, R22, 0x20, R184 ;  /* 0x0000002016067824 */ /* 0x000fd200078e02b8 */
[----:B------:R-:W-:Y:S01]  /*c4f0*/  USHF.R.S32.HI UR8, URZ, 0x1f, UR5 ;  /* 0x0000001f3f087899 */ /* 0x000fe20008011405 */
[----:B0-----:R-:W-:-:S13]  /*c500*/  ISETP.NE.AND P1, PT, R8, 0x1, PT ;  /* 0x000000010800780c */ /* 0x001fda0003f25270 */
[----:B------:R-:W0:Y:S08]  /*c510*/  @P1 LDC R9, c[0x0][0xbec] ;  /* 0x0002fb00ff091b82 */ /* 0x000e300000000800 */
[----:B------:R-:W1:Y:S01]  /*c520*/  @P1 LDC R11, c[0x0][0xbf0] ;  /* 0x0002fc00ff0b1b82 */ /* 0x000e620000000800 */
[----:B------:R-:W-:Y:S05]  /*c530*/  @P0 BRA `(.L_x_2285) ;  /* 0x0000000000a80947 */ /* 0x000fea0003800000 */
[----:B------:R-:W2:Y:S01]  /*c540*/  S2R R0, SR_TID.X ;  /* 0x0000000000007919 */ /* 0x000ea20000002100 */
[----:B------:R-:W3:Y:S01]  /*c550*/  LDC R3, c[0x0][0xbe8] ;  /* 0x0002fa00ff037b82 */ /* 0x000ee20000000800 */
[----:B------:R-:W-:Y:S01]  /*c560*/  IMAD.U32 R4, RZ, RZ, UR39 ;  /* 0x00000027ff047e24 */ /* 0x000fe2000f8e00ff */
[----:B------:R-:W-:Y:S02]  /*c570*/  ULDC UR5, c[0x0][0xa88] ;  /* 0x0002a20000057ab9 */ /* 0x000fe40000000800 */
[----:B---3--:R-:W-:Y:S02]  /*c580*/  IMAD R5, R3, UR5, RZ ;  /* 0x0000000503057c24 */ /* 0x008fe4000f8e02ff */
[----:B--2---:R-:W-:-:S04]  /*c590*/  IADD3 R4, R4, -0x80, R0 ;  /* 0xffffff8004047810 */ /* 0x004fc80007ffe000 */
[----:B------:R-:W-:-:S13]  /*c5a0*/  ISETP.GE.AND P0, PT, R4, R5, PT ;  /* 0x000000050400720c */ /* 0x000fda0003f06270 */
[----:B------:R-:W-:Y:S05]  /*c5b0*/  @P0 BRA `(.L_x_2285) ;  /* 0x0000000000880947 */ /* 0x000fea0003800000 */
[----:B------:R-:W-:Y:S01]  /*c5c0*/  ISETP.NE.AND P0, PT, R3, 0x1, PT ;  /* 0x000000010300780c */ /* 0x000fe20003f05270 */
[----:B------:R-:W-:Y:S01]  /*c5d0*/  ULDC.64 UR10, c[0x0][0xb90] ;  /* 0x0002e400000a7ab9 */ /* 0x000fe20000000a00 */
[----:B------:R-:W-:Y:S01]  /*c5e0*/  R2UR UR12, R23 ;  /* 0x00000000170c72ca */ /* 0x000fe200000e0000 */
[----:B------:R-:W-:Y:S01]  /*c5f0*/  UIMAD UR5, UR8, UR10, URZ ;  /* 0x0000000a080572a4 */ /* 0x000fe2000f8e023f */
[----:B------:R-:W-:-:S09]  /*c600*/  IMAD.MOV.U32 R2, RZ, RZ, R4 ;  /* 0x000000ffff027224 */ /* 0x000fd200078e0004 */
[----:B------:R-:W2:Y:S02]  /*c610*/  @P0 LDC R5, c[0x0][0xbec] ;  /* 0x0002fb00ff050b82 */ /* 0x000ea40000000800 */
[----:B------:R-:W-:Y:S02]  /*c620*/  UIMAD.WIDE.U32 UR6, UR12, UR10, URZ ;  /* 0x0000000a0c0672a5 */ /* 0x000fe4000f8e003f */
[----:B------:R-:W-:-:S03]  /*c630*/  UIMAD UR5, UR12, UR11, UR5 ;  /* 0x0000000b0c0572a4 */ /* 0x000fc6000f8e0205 */
[----:B------:R-:W-:Y:S01]  /*c640*/  ULDC.64 UR10, c[0x0][0xb98] ;  /* 0x0002e600000a7ab9 */ /* 0x000fe20000000a00 */
[----:B------:R-:W3:Y:S01]  /*c650*/  @P0 LDC R7, c[0x0][0xbf0] ;  /* 0x0002fc00ff070b82 */ /* 0x000ee20000000800 */
[----:B------:R-:W-:Y:S02]  /*c660*/  UIADD3 UR7, UR7, UR5, URZ ;  /* 0x0000000507077290 */ /* 0x000fe4000fffe03f */
[----:B------:R-:W-:Y:S02]  /*c670*/  UIMAD UR5, UR9, UR10, URZ ;  /* 0x0000000a090572a4 */ /* 0x000fe4000f8e023f */
[----:B------:R-:W-:Y:S02]  /*c680*/  UIMAD.WIDE.U32 UR6, UR61, UR10, UR6 ;  /* 0x0000000a3d0672a5 */ /* 0x000fe4000f8e0006 */
[----:B------:R-:W-:Y:S01]  /*c690*/  UIMAD UR5, UR61, UR11, UR5 ;  /* 0x0000000b3d0572a4 */ /* 0x000fe2000f8e0205 */
[----:B------:R-:W-:Y:S02]  /*c6a0*/  ULDC.64 UR12, c[0x0][0x208] ;  /* 0x00008200000c7ab9 */ /* 0x000fe40000000a00 */
[----:B------:R-:W-:Y:S01]  /*c6b0*/  ULDC.64 UR10, c[0x0][0xb88] ;  /* 0x0002e200000a7ab9 */ /* 0x000fe20000000a00 */
[----:B--2---:R-:W-:-:S05]  /*c6c0*/  @P0 IMAD.HI.U32 R0, R4, R5, RZ ;  /* 0x0000000504000227 */ /* 0x004fca00078e00ff */
[----:B---3--:R-:W-:-:S05]  /*c6d0*/  @P0 SHF.R.U32.HI R2, RZ, R7, R0 ;  /* 0x00000007ff020219 */ /* 0x008fca0000011600 */
[----:B------:R-:W-:-:S04]  /*c6e0*/  IMAD.MOV R5, RZ, RZ, -R2 ;  /* 0x000000ffff057224 */ /* 0x000fc800078e0a02 */
[----:B------:R-:W-:Y:S01]  /*c6f0*/  IMAD R5, R3, R5, R4 ;  /* 0x0000000503057224 */ /* 0x000fe200078e0204 */
[----:B------:R-:W-:Y:S01]  /*c700*/  SHF.R.S32.HI R3, RZ, 0x1f, R2 ;  /* 0x0000001fff037819 */ /* 0x000fe20000011402 */
[----:B------:R-:W-:Y:S01]  /*c710*/  IMAD.U32 R4, RZ, RZ, UR5 ;  /* 0x00000005ff047e24 */ /* 0x000fe2000f8e00ff */
        /* <DEDUP_REMOVED lines=12> */
.L_x_2285:
[----:B------:R-:W-:Y:S05]  /*c7e0*/  BSYNC B1 ;  /* 0x0000000000017941 */ /* 0x000fea0003800000 */
.L_x_2284:
[----:B------:R-:W-:Y:S01]  /*c7f0*/  R2UR UR12, R23 ;  /* 0x00000000170c72ca */ /* 0x000fe200000e0000 */
[----:B------:R-:W-:Y:S01]  /*c800*/  ULDC.64 UR10, c[0x0][0xae8] ;  /* 0x0002ba00000a7ab9 */ /* 0x000fe20000000a00 */
[----:B------:R-:W-:Y:S01]  /*c810*/  VIADD R6, R6, UR39 ;  /* 0x0000002706067c36 */ /* 0x000fe20008000000 */
[----:B------:R-:W-:Y:S01]  /*c820*/  UIMAD UR5, UR8, UR10, URZ ;  /* 0x0000000a080572a4 */ /* 0x000fe2000f8e023f */
[----:B------:R-:W-:Y:S02]  /*c830*/  BSSY B1, `(.L_x_2286) ;  /* 0x0000035000017945 */ /* 0x000fe40003800000 */
[----:B0-----:R-:W-:-:S04]  /*c840*/  @P1 IMAD.HI.U32 R0, R6, R9, RZ ;  /* 0x0000000906001227 */ /* 0x001fc800078e00ff */
[----:B--2---:R-:W-:Y:S01]  /*c850*/  IMAD.MOV.U32 R5, RZ, RZ, R6 ;  /* 0x000000ffff057224 */ /* 0x004fe200078e0006 */
[----:B-1----:R-:W-:Y:S02]  /*c860*/  @P1 SHF.R.U32.HI R5, RZ, R11, R0 ;  /* 0x0000000bff051219 */ /* 0x002fe40000011600 */
[----:B------:R-:W-:Y:S02]  /*c870*/  UIMAD.WIDE.U32 UR6, UR12, UR10, URZ ;  /* 0x0000000a0c0672a5 */ /* 0x000fe4000f8e003f */
[----:B------:R-:W-:Y:S01]  /*c880*/  UIMAD UR5, UR12, UR11, UR5 ;  /* 0x0000000b0c0572a4 */ /* 0x000fe2000f8e0205 */
[--C-:B------:R-:W-:Y:S01]  /*c890*/  SHF.R.S32.HI R0, RZ, 0x1f, R5.reuse ;  /* 0x0000001fff007819 */ /* 0x100fe20000011405 */
[----:B------:R-:W-:Y:S01]  /*c8a0*/  IMAD.MOV R7, RZ, RZ, -R5 ;  /* 0x000000ffff077224 */ /* 0x000fe200078e0a05 */
[----:B------:R-:W-:Y:S01]  /*c8b0*/  ULDC.64 UR10, c[0x0][0xaf0] ;  /* 0x0002bc00000a7ab9 */ /* 0x000fe20000000a00 */
[----:B------:R-:W-:Y:S02]  /*c8c0*/  UIADD3 UR7, UR7, UR5, URZ ;  /* 0x0000000507077290 */ /* 0x000fe4000fffe03f */
[----:B------:R-:W-:Y:S01]  /*c8d0*/  UIMAD UR5, UR9, UR10, URZ ;  /* 0x0000000a090572a4 */ /* 0x000fe2000f8e023f */
[----:B------:R-:W-:Y:S01]  /*c8e0*/  IMAD R7, R8, R7, R6 ;  /* 0x0000000708077224 */ /* 0x000fe200078e0206 */
[----:B------:R-:W-:Y:S01]  /*c8f0*/  UIMAD.WIDE.U32 UR6, UR61, UR10, UR6 ;  /* 0x0000000a3d0672a5 */ /* 0x000fe2000f8e0006 */
[----:B------:R-:W-:Y:S01]  /*c900*/  VIADD R6, R184, UR39 ;  /* 0x00000027b8067c36 */ /* 0x000fe20008000000 */
[----:B------:R-:W-:Y:S01]  /*c910*/  UIMAD UR5, UR61, UR11, UR5 ;  /* 0x0000000b3d0572a4 */ /* 0x000fe2000f8e0205 */
[----:B------:R-:W-:-:S03]  /*c920*/  ULDC.64 UR8, c[0x0][0xae0] ;  /* 0x0002b80000087ab9 */ /* 0x000fc60000000a00 */
[----:B------:R-:W-:Y:S01]  /*c930*/  UIADD3 UR5, UR7, UR5, URZ ;  /* 0x0000000507057290 */ /* 0x000fe2000fffe03f */
[----:B------:R-:W-:Y:S01]  /*c940*/  IMAD R0, R0, UR8, RZ ;  /* 0x0000000800007c24 */ /* 0x000fe2000f8e02ff */
[----:B------:R-:W-:Y:S01]  /*c950*/  MOV R3, UR7 ;  /* 0x0000000700037c02 */ /* 0x000fe20008000f00 */
[----:B------:R-:W-:Y:S01]  /*c960*/  IMAD.U32 R2, RZ, RZ, UR6 ;  /* 0x00000006ff027e24 */ /* 0x000fe2000f8e00ff */
[----:B------:R-:W-:Y:S01]  /*c970*/  ULDC.64 UR6, c[0x0][0xad8] ;  /* 0x0002b60000067ab9 */ /* 0x000fe20000000a00 */
[C---:B------:R-:W-:Y:S01]  /*c980*/  IMAD R9, R5.reuse, UR9, R0 ;  /* 0x0000000905097c24 */ /* 0x040fe2000f8e0200 */
[----:B------:R-:W-:Y:S01]  /*c990*/  SHF.R.S32.HI R0, RZ, 0x1f, R7 ;  /* 0x0000001fff007819 */ /* 0x000fe20000011407 */
[----:B------:R-:W-:Y:S01]  /*c9a0*/  IMAD.U32 R3, RZ, RZ, UR5 ;  /* 0x00000005ff037e24 */ /* 0x000fe2000f8e00ff */
[----:B------:R-:W-:Y:S01]  /*c9b0*/  ULDC UR5, c[0x0][0xa88] ;  /* 0x0002a20000057ab9 */ /* 0x000fe20000000800 */
[----:B------:R-:W-:-:S04]  /*c9c0*/  IMAD.WIDE.U32 R2, R5, UR8, R2 ;  /* 0x0000000805027c25 */ /* 0x000fc8000f8e0002 */
[----:B------:R-:W-:Y:S02]  /*c9d0*/  IMAD.IADD R3, R3, 0x1, R9 ;  /* 0x0000000103037824 */ /* 0x000fe400078e0209 */
[----:B------:R-:W-:Y:S02]  /*c9e0*/  IMAD R4, R0, UR6, RZ ;  /* 0x0000000600047c24 */ /* 0x000fe4000f8e02ff */
[----:B------:R-:W-:Y:S02]  /*c9f0*/  IMAD R9, R8, UR5, RZ ;  /* 0x0000000508097c24 */ /* 0x000fe4000f8e02ff */
        /* <DEDUP_REMOVED lines=24> */
.L_x_2287:
[----:B------:R-:W-:Y:S05]  /*cb80*/  BSYNC B1 ;  /* 0x0000000000017941 */ /* 0x000fea0003800000 */
.L_x_2286:
        /* <DEDUP_REMOVED lines=14> */
.L_x_2289:
[----:B------:R-:W-:Y:S05]  /*cc70*/  BSYNC B1 ;  /* 0x0000000000017941 */ /* 0x000fea0003800000 */
.L_x_2288:
        /* <DEDUP_REMOVED lines=14> */
.L_x_2291:
[----:B------:R-:W-:Y:S05]  /*cd60*/  BSYNC B1 ;  /* 0x0000000000017941 */ /* 0x000fea0003800000 */
.L_x_2290:
        /* <DEDUP_REMOVED lines=15> */
.L_x_2283:
[----:B------:R-:W-:Y:S05]  /*ce60*/  BSYNC B0 ;  /* 0x0000000000007941 */ /* 0x000fea0003800000 */
.L_x_2275:
[----:B------:R-:W-:Y:S02]  /*ce70*/  ULDC UR5, c[0x0][0xc38] ;  /* 0x00030e0000057ab9 */ /* 0x000fe40000000800 */
[----:B------:R-:W-:-:S06]  /*ce80*/  UISETP.GE.AND UP0, UPT, UR4, UR5, UPT ;  /* 0x000000050400728c */ /* 0x000fcc000bf06270 */
[----:B------:R-:W-:-:S13]  /*ce90*/  PLOP3.LUT P0, PT, PT, PT, UP0, 0x80, 0x0 ;  /* 0x000000000000781c */ /* 0x000fda0003f0f008 */
[----:B------:R-:W-:Y:S05]  /*cea0*/  @!P0 BRA `(.L_x_2292) ;  /* 0xffffff3c00c48947 */ /* 0x000fea000383ffff */
[----:B------:R-:W-:Y:S05]  /*ceb0*/  EXIT ;  /* 0x000000000000794d */ /* 0x000fea0003800000 */
.L_x_2240:
[----:B------:R-:W-:-:S08]  /*cec0*/  NOP ;  /* 0x0000000000007918 */ /* 0x000fd00000000000 */
[----:B0-----:R-:W0:-:S00]  /*ced0*/  USETMAXREG.DEALLOC.CTAPOOL 0x18 ;  /* 0x00000018000079c8 */ /* 0x001e0000080e0500 */
[----:B0-----:R-:W-:-:S06]  /*cee0*/  LOP3.LUT R0, R0, 0x3, RZ, 0xc0, !PT ;  /* 0x0000000300007812 */ /* 0x001fcc00078ec0ff */
[----:B------:R-:W0:Y:S01]  /*cef0*/  S2UR UR6, SR_CTAID.X ;  /* 0x00000000000679c3 */ /* 0x000e220000002500 */
[----:B------:R-:W-:Y:S01]  /*cf00*/  IMAD.MOV.U32 R18, RZ, RZ, RZ ;  /* 0x000000ffff127224 */ /* 0x000fe200078e00ff */
[----:B------:R-:W1:Y:S02]  /*cf10*/  SHFL.IDX PT, R0, R0, RZ, 0x1f ;  /* 0x00001fff00007589 */ /* 0x000e6400000e0000 */
[----:B-1----:R-:W-:-:S04]  /*cf20*/  ISETP.NE.AND P0, PT, R0, RZ, PT ;  /* 0x000000ff0000720c */ /* 0x002fc80003f05270 */
[----:B------:R-:W0:Y:S01]  /*cf30*/  LDC R0, c[0x0][0xc38] ;  /* 0x00030e00ff007b82 */ /* 0x000e220000000800 */
[----:B------:R-:W-:-:S05]  /*cf40*/  P2R R2, PR, RZ, 0x1 ;  /* 0x00000001ff027803 */ /* 0x000fca0000000000 */
[----:B------:R1:W-:Y:S03]  /*cf50*/  STL [R1+0x20], R2 ;  /* 0x0000200201007387 */ /* 0x0003e60000100800 */
[----:B------:R-:W-:Y:S06]  /*cf60*/  @P0 BAR.ARV 0x4, 0x180 ;  /* 0x0106000000000b1d */ /* 0x000fec0000002000 */
[----:B------:R1:W-:Y:S01]  /*cf70*/  STL [R1+0x1c], RZ ;  /* 0x00001cff01007387 */ /* 0x0003e20000100800 */
[----:B0-----:R-:W-:Y:S01]  /*cf80*/  ISETP.LE.AND P0, PT, R0, UR6, PT ;  /* 0x0000000600007c0c */ /* 0x001fe2000bf03270 */
[----:B------:R-:W-:-:S05]  /*cf90*/  IMAD.MOV.U32 R0, RZ, RZ, 0x1 ;  /* 0x00000001ff007424 */ /* 0x000fca00078e00ff */
[----:B------:R1:W-:Y:S07]  /*cfa0*/  STL [R1+0x4], R0 ;  /* 0x0000040001007387 */ /* 0x0003ee0000100800 */
[----:B------:R-:W-:Y:S05]  /*cfb0*/  @P0 BRA `(.L_x_2293) ;  /* 0x0000004400600947 */ /* 0x000fea0003800000 */
[----:B------:R-:W0:Y:S01]  /*cfc0*/  S2R R6, SR_TID.X ;  /* 0x0000000000067919 */ /* 0x000e220000002100 */
[----:B------:R-:W2:Y:S01]  /*cfd0*/  S2UR UR5, SR_CgaCtaId ;  /* 0x00000000000579c3 */ /* 0x000ea20000008800 */
[----:B------:R-:W-:Y:S01]  /*cfe0*/  UMOV UR4, 0x400 ;  /* 0x0000040000047882 */ /* 0x000fe20000000000 */
[----:B------:R-:W-:Y:S01]  /*cff0*/  IMAD.MOV.U32 R18, RZ, RZ, RZ ;  /* 0x000000ffff127224 */ /* 0x000fe200078e00ff */
[----:B------:R-:W-:Y:S01]  /*d000*/  ULDC UR43, c[0x0][0xc] ;  /* 0x00000300002b7ab9 */ /* 0x000fe20000000800 */
[----:B------:R-:W-:Y:S01]  /*d010*/  ULDC.64 UR38, c[0x0][0x198] ;  /* 0x0000660000267ab9 */ /* 0x000fe20000000a00 */
[----:B--2---:R-:W-:-:S06]  /*d020*/  ULEA UR4, UR5, UR4, 0x18 ;  /* 0x0000000405047291 */ /* 0x004fcc000f8ec03f */
[----:B------:R-:W-:Y:S01]  /*d030*/  IMAD.U32 R17, RZ, RZ, UR4 ;  /* 0x00000004ff117e24 */ /* 0x000fe2000f8e00ff */
[C---:B0-----:R-:W-:Y:S01]  /*d040*/  LOP3.LUT R5, R6.reuse, 0x7f, RZ, 0xc0, !PT ;  /* 0x0000007f06057812 */ /* 0x041fe200078ec0ff */
[----:B-1----:R-:W-:-:S05]  /*d050*/  IMAD.SHL.U32 R0, R6, 0x8, RZ ;  /* 0x0000000806007824 */ /* 0x002fca00078e00ff */
        /* <DEDUP_REMOVED lines=9> */
[----:B------:R-:W-:Y:S01]  /*d0f0*/  IMAD.MOV.U32 R2, RZ, RZ, 0x1 ;  /* 0x00000001ff027424 */ /* 0x000fe200078e00ff */
[----:B------:R-:W-:Y:S02]  /*d100*/  MOV R3, UR6 ;  /* 0x0000000600037c02 */ /* 0x000fe40008000f00 */
[----:B------:R-:W-:Y:S04]  /*d110*/  STL [R1+0x14], R4 ;  /* 0x0000140401007387 */ /* 0x000fe80000100800 */
[----:B------:R-:W-:Y:S04]  /*d120*/  STL [R1+0x18], R3 ;  /* 0x0000180301007387 */ /* 0x000fe80000100800 */
[----:B------:R0:W-:Y:S04]  /*d130*/  STL [R1+0x4], R2 ;  /* 0x0000040201007387 */ /* 0x0001e80000100800 */
[----:B------:R1:W-:Y:S01]  /*d140*/  STL [R1+0x1c], RZ ;  /* 0x00001cff01007387 */ /* 0x0003e20000100800 */
[----:B0-----:R-:W-:-:S02]  /*d150*/  LOP3.LUT R2, R0, 0x40, RZ, 0xfc, !PT ;  /* 0x0000004000027812 */ /* 0x001fc400078efcff */
[----:B-1----:R-:W-:-:S07]  /*d160*/  LOP3.LUT R0, R0, 0x80, RZ, 0xfc, !PT ;  /* 0x0000008000007812 */ /* 0x002fce00078efcff */
.L_x_2383:
        /* <DEDUP_REMOVED lines=23> */
.L_x_2294:
[----:B------:R-:W-:Y:S01]  /*d2e0*/  ULDC UR8, c[0x0][0xc54] ;  /* 0x0003150000087ab9 */ /* 0x000fe20000000800 */
[----:B------:R-:W-:Y:S01]  /*d2f0*/  UMOV UR7, UR9 ;  /* 0x0000000900077c82 */ /* 0x000fe20008000000 */
[----:B------:R-:W-:-:S11]  /*d300*/  UISETP.NE.AND UP0, UPT, UR8, 0x1, UPT ;  /* 0x000000010800788c */ /* 0x000fd6000bf05270 */
[----:B------:R-:W-:Y:S02]  /*d310*/  @UP0 ULDC.64 UR10, c[0x0][0xc58] ;  /* 0x00031600000a0ab9 */ /* 0x000fe40000000a00 */
[----:B------:R-:W-:-:S04]  /*d320*/  UIMAD.WIDE.U32 UR4, UR9, UR10, URZ ;  /* 0x0000000a090472a5 */ /* 0x000fc8000f8e003f */
[----:B------:R-:W-:-:S04]  /*d330*/  @UP0 USHF.R.U32.HI UR7, URZ, UR11, UR5 ;  /* 0x0000000b3f070299 */ /* 0x000fc80008011605 */
[----:B------:R-:W-:-:S12]  /*d340*/  UIMAD UR8, UR7, UR8, URZ ;  /* 0x00000008070872a4 */ /* 0x000fd8000f8e023f */
.L_x_2295:
[----:B------:R-:W-:Y:S01]  /*d350*/  ULOP3.LUT UR42, URZ, UR7, URZ, 0x33, !UPT ;  /* 0x000000073f2a7292 */ /* 0x000fe2000f8e333f */
[----:B------:R-:W-:Y:S01]  /*d360*/  BSSY B7, `(.L_x_2296) ;  /* 0x0000400000077945 */ /* 0x000fe20003800000 */
[----:B------:R-:W-:Y:S01]  /*d370*/  ULDC UR5, c[0x0][0x448] ;  /* 0x0001120000057ab9 */ /* 0x000fe20000000800 */
[----:B------:R-:W-:Y:S01]  /*d380*/  ULDC UR4, c[0x0][0xc3c] ;  /* 0x00030f0000047ab9 */ /* 0x000fe20000000800 */
[----:B------:R-:W-:Y:S02]  /*d390*/  UISETP.NE.AND UP1, UPT, UR5, 0x1, UPT ;  /* 0x000000010500788c */ /* 0x000fe4000bf25270 */
[----:B------:R-:W-:Y:S01]  /*d3a0*/  UIADD3 UR42, UR42, UR4, URZ ;  /* 0x000000042a2a7290 */ /* 0x000fe2000fffe03f */
[----:B------:R-:W-:Y:S01]  /*d3b0*/  ULDC.64 UR10, c[0x0][0x418] ;  /* 0x00010600000a7ab9 */ /* 0x000fe20000000a00 */
[----:B------:R-:W-:Y:S01]  /*d3c0*/  ULDC UR5, c[0x0][0x288] ;  /* 0x0000a20000057ab9 */ /* 0x000fe20000000800 */
[----:B------:R-:W-:Y:S02]  /*d3d0*/  UISETP.NE.U32.AND UP0, UPT, UR10, URZ, UPT ;  /* 0x0000003f0a00728c */ /* 0x000fe4000bf05070 */
[----:B------:R-:W-:-:S02]  /*d3e0*/  USHF.L.U32 UR7, UR42, 0x7, URZ ;  /* 0x000000072a077899 */ /* 0x000fc4000800063f */
[----:B------:R-:W-:Y:S02]  /*d3f0*/  UISETP.NE.AND.EX UP0, UPT, UR11, URZ, UPT, UP0 ;  /* 0x0000003f0b00728c */ /* 0x000fe4000bf05300 */
[----:B------:R-:W-:Y:S01]  /*d400*/  UIADD3 UR7, UR7, 0x7f, URZ ;  /* 0x0000007f07077890 */ /* 0x000fe2000fffe03f */
[----:B------:R-:W-:Y:S01]  /*d410*/  ULDC UR4, c[0x0][0x424] ;  /* 0x0001090000047ab9 */ /* 0x000fe20000000800 */
[----:B------:R-:W-:Y:S02]  /*d420*/  UIADD3 UR13, -UR5, 0x80, URZ ;  /* 0x00000080050d7890 */ /* 0x000fe4000fffe13f */
[----:B------:R-:W-:Y:S01]  /*d430*/  USEL UR11, UR4, 0x1, UP0 ;  /* 0x00000001040b7887 */ /* 0x000fe20008000000 */
[----:B------:R-:W-:Y:S01]  /*d440*/  @UP1 ULDC UR5, c[0x0][0x44c] ;  /* 0x0001130000051ab9 */ /* 0x000fe20000000800 */
[----:B------:R-:W-:Y:S01]  /*d450*/  ULDC UR12, c[0x0][0x2f0] ;  /* 0x0000bc00000c7ab9 */ /* 0x000fe20000000800 */
[----:B------:R-:W-:Y:S01]  /*d460*/  UIMAD.WIDE.U32 UR4, UR7, UR5, URZ ;  /* 0x00000005070472a5 */ /* 0x000fe2000f8e003f */
[----:B------:R-:W-:Y:S01]  /*d470*/  @UP1 ULDC UR14, c[0x0][0x450] ;  /* 0x00011400000e1ab9 */ /* 0x000fe20000000800 */
[----:B------:R-:W-:-:S02]  /*d480*/  UIMAD UR13, UR11, UR12, UR13 ;  /* 0x0000000c0b0d72a4 */ /* 0x000fc4000f8e020d */
[----:B------:R-:W-:Y:S02]  /*d490*/  @UP1 USHF.R.U32.HI UR7, URZ, UR14, UR5 ;  /* 0x0000000e3f071299 */ /* 0x000fe40008011605 */
[----:B------:R-:W-:Y:S02]  /*d4a0*/  UIMAD UR11, UR11, UR12, 0x7f ;  /* 0x0000007f0b0b74a4 */ /* 0x000fe4000f8e020c */
[----:B------:R-:W-:Y:S02]  /*d4b0*/  UIADD3 UR7, UR13, UR7, URZ ;  /* 0x000000070d077290 */ /* 0x000fe4000fffe03f */
[----:B------:R-:W-:Y:S02]  /*d4c0*/  UIADD3 UR8, UR9, -UR8, URZ ;  /* 0x8000000809087290 */ /* 0x000fe4000fffe03f */
[----:B------:R-:W-:Y:S02]  /*d4d0*/  USHF.R.S32.HI UR9, URZ, 0x1f, UR11 ;  /* 0x0000001f3f097899 */ /* 0x000fe4000801140b */
[----:B------:R-:W-:-:S02]  /*d4e0*/  USHF.R.S32.HI UR4, URZ, 0x1f, UR7 ;  /* 0x0000001f3f047899 */ /* 0x000fc40008011407 */
[----:B------:R-:W-:Y:S02]  /*d4f0*/  ULEA.HI UR9, UR9, UR11, URZ, 0x7 ;  /* 0x0000000b09097291 */ /* 0x000fe4000f8f383f */
[----:B------:R-:W-:Y:S01]  /*d500*/  ULEA.HI UR7, UR4, UR7, URZ, 0x7 ;  /* 0x0000000704077291 */ /* 0x000fe2000f8f383f */
[----:B------:R-:W-:Y:S01]  /*d510*/  ULDC UR10, c[0x0][0xc48] ;  /* 0x00031200000a7ab9 */ /* 0x000fe20000000800 */
[----:B------:R-:W-:Y:S02]  /*d520*/  USHF.R.S32.HI UR9, URZ, 0x7, UR9 ;  /* 0x000000073f097899 */ /* 0x000fe40008011409 */
[----:B------:R-:W-:Y:S02]  /*d530*/  USHF.R.S32.HI UR7, URZ, 0x7, UR7 ;  /* 0x000000073f077899 */ /* 0x000fe40008011407 */
[----:B------:R-:W-:Y:S02]  /*d540*/  UISETP.NE.AND UP0, UPT, UR10, 0x1, UPT ;  /* 0x000000010a00788c */ /* 0x000fe4000bf05270 */
[----:B------:R-:W-:Y:S01]  /*d550*/  UISETP.LT.AND UP1, UPT, UR9, UR7, UPT ;  /* 0x000000070900728c */ /* 0x000fe2000bf21270 */
[----:B------:R-:W-:-:S03]  /*d560*/  ULDC UR5, c[0x0][0xc54] ;  /* 0x0003150000057ab9 */ /* 0x000fc60000000800 */
[----:B------:R-:W-:Y:S02]  /*d570*/  USEL UR41, UR9, UR7, UP1 ;  /* 0x0000000709297287 */ /* 0x000fe40008800000 */
[----:B------:R-:W-:-:S03]  /*d580*/  UIMAD UR8, UR6, UR5, UR8 ;  /* 0x00000005060872a4 */ /* 0x000fc6000f8e0208 */
[----:B------:R-:W-:Y:S01]  /*d590*/  @UP0 ULDC UR5, c[0x0][0xc4c] ;  /* 0x0003130000050ab9 */ /* 0x000fe20000000800 */
[----:B------:R-:W-:Y:S01]  /*d5a0*/  ISETP.LT.AND P0, PT, RZ, UR41, PT ;  /* 0x00000029ff007c0c */ /* 0x000fe2000bf01270 */
[----:B------:R-:W-:Y:S01]  /*d5b0*/  UIMAD.WIDE.U32 UR4, UR8, UR5, URZ ;  /* 0x00000005080472a5 */ /* 0x000fe2000f8e003f */
[----:B------:R-:W-:Y:S01]  /*d5c0*/  @UP0 ULDC UR6, c[0x0][0xc50] ;  /* 0x0003140000060ab9 */ /* 0x000fe20000000800 */
[----:B------:R-:W-:Y:S02]  /*d5d0*/  UMOV UR40, UR8 ;  /* 0x0000000800287c82 */ /* 0x000fe40008000000 */
[----:B------:R-:W-:-:S04]  /*d5e0*/  @UP0 USHF.R.U32.HI UR40, URZ, UR6, UR5 ;  /* 0x000000063f280299 */ /* 0x000fc80008011605 */
[----:B------:R-:W-:-:S04]  /*d5f0*/  UIADD3 UR36, -UR40, URZ, URZ ;  /* 0x0000003f28247290 */ /* 0x000fc8000fffe13f */
[----:B------:R-:W-:Y:S01]  /*d600*/  UIMAD UR36, UR10, UR36, UR8 ;  /* 0x000000240a2472a4 */ /* 0x000fe2000f8e0208 */
[----:B------:R-:W-:Y:S11]  /*d610*/  @P0 BRA `(.L_x_2297) ;  /* 0x00000000004c0947 */ /* 0x000ff60003800000 */
        /* <DEDUP_REMOVED lines=19> */
.L_x_2297:
        /* <DEDUP_REMOVED lines=20> */
.L_x_2300:
[----:B------:R-:W-:Y:S05]  /*d890*/  BSYNC B6 ;  /* 0x0000000000067941 */ /* 0x000fea0003800000 */
.L_x_2299:
        /* <DEDUP_REMOVED lines=20> */
.L_x_2303:
[----:B------:R0:W1:Y:S01]  /*d9e0*/  LDC.64 R2, c[0x4][R16] ;  /* 0x0100000010027b82 */ /* 0x0000620000000a00 */
[----:B------:R-:W-:Y:S01]  /*d9f0*/  ULDC.64 UR6, c[0x4][0x118] ;  /* 0x0100460000067ab9 */ /* 0x000fe20000000a00 */
[----:B------:R-:W-:Y:S01]  /*da00*/  ULDC.64 UR8, c[0x4][0x120] ;  /* 0x0100480000087ab9 */ /* 0x000fe20000000a00 */
[----:B------:R-:W-:Y:S01]  /*da10*/  ULDC.64 UR4, c[0x4][0x80] ;  /* 0x0100200000047ab9 */ /* 0x000fe20000000a00 */
[----:B------:R-:W-:Y:S01]  /*da20*/  IMAD.U32 R4, RZ, RZ, UR6 ;  /* 0x00000006ff047e24 */ /* 0x000fe2000f8e00ff */
[----:B------:R-:W-:Y:S01]  /*da30*/  MOV R12, 0x1 ;  /* 0x00000001000c7802 */ /* 0x000fe20000000f00 */
[----:B------:R-:W-:Y:S02]  /*da40*/  IMAD.U32 R5, RZ, RZ, UR7 ;  /* 0x00000007ff057e24 */ /* 0x000fe4000f8e00ff */
[----:B------:R-:W-:Y:S02]  /*da50*/  IMAD.U32 R6, RZ, RZ, UR8 ;  /* 0x00000008ff067e24 */ /* 0x000fe4000f8e00ff */
[----:B------:R-:W-:-:S02]  /*da60*/  IMAD.U32 R7, RZ, RZ, UR9 ;  /* 0x00000009ff077e24 */ /* 0x000fc4000f8e00ff */
[----:B------:R-:W-:Y:S02]  /*da70*/  IMAD.U32 R10, RZ, RZ, UR4 ;  /* 0x00000004ff0a7e24 */ /* 0x000fe4000f8e00ff */
[----:B------:R-:W-:Y:S02]  /*da80*/  IMAD.U32 R11, RZ, RZ, UR5 ;  /* 0x00000005ff0b7e24 */ /* 0x000fe4000f8e00ff */
[----:B------:R-:W-:Y:S02]  /*da90*/  IMAD.MOV.U32 R8, RZ, RZ, 0x70 ;  /* 0x00000070ff087424 */ /* 0x000fe400078e00ff */
[----:B0-----:R-:W-:-:S07]  /*daa0*/  IMAD.MOV.U32 R13, RZ, RZ, RZ ;  /* 0x000000ffff0d7224 */ /* 0x001fce00078e00ff */
[----:B------:R-:W-:-:S07]  /*dab0*/  LEPC R20, `(.L_x_2302) ;  /* 0x000000001014794e */ /* 0x000fce0000000000 */
[----:B-1----:R-:W-:Y:S05]  /*dac0*/  CALL.ABS.NOINC R2 ;  /* 0x0000000002007343 */ /* 0x002fea0003c00000 */
.L_x_2302:
[----:B------:R-:W-:Y:S05]  /*dad0*/  BSYNC B6 ;  /* 0x0000000000067941 */ /* 0x000fea0003800000 */
.L_x_2301:
[----:B------:R-:W-:Y:S01]  /*dae0*/  ULDC.64 UR4, c[0x0][0x9f8] ;  /* 0x00027e0000047ab9 */ /* 0x000fe20000000a00 */
[----:B------:R-:W-:Y:S01]  /*daf0*/  IMAD.U32 R7, RZ, RZ, UR40 ;  /* 0x00000028ff077e24 */ /* 0x000fe2000f8e00ff */
[----:B------:R-:W-:Y:S01]  /*db00*/  UISETP.NE.U32.AND UP0, UPT, UR4, URZ, UPT ;  /* 0x0000003f0400728c */ /* 0x000fe2000bf05070 */
[----:B------:R-:W-:-:S03]  /*db10*/  ULDC.64 UR6, c[0x0][0x208] ;  /* 0x0000820000067ab9 */ /* 0x000fc60000000a00 */
[----:B------:R-:W-:-:S06]  /*db20*/  UISETP.NE.AND.EX UP0, UPT, UR5, URZ, UPT, UP0 ;  /* 0x0000003f0500728c */ /* 0x000fcc000bf05300 */
[----:B------:R-:W-:-:S05]  /*db30*/  PLOP3.LUT P0, PT, PT, PT, UP0, 0x80, 0x0 ;  /* 0x000000000000781c */ /* 0x000fca0003f0f008 */
[----:B------:R-:W-:Y:S02]  /*db40*/  @UP0 ULDC.64 UR4, c[0x0][0x9f8] ;  /* 0x00027e0000040ab9 */ /* 0x000fe40000000a00 */
[----:B------:R-:W-:-:S06]  /*db50*/  @UP0 UIMAD.WIDE UR4, UR40, 0x4, UR4 ;  /* 0x00000004280408a5 */ /* 0x000fcc000f8e0204 */
[----:B------:R-:W-:Y:S02]  /*db60*/  IMAD.U32 R2, RZ, RZ, UR4 ;  /* 0x00000004ff027e24 */ /* 0x000fe4000f8e00ff */
[----:B------:R-:W-:-:S05]  /*db70*/  IMAD.U32 R3, RZ, RZ, UR5 ;  /* 0x00000005ff037e24 */ /* 0x000fca000f8e00ff */
[----:B------:R0:W2:Y:S01]  /*db80*/  @P0 LDG.E R7, desc[UR6][R2.64] ;  /* 0x0000000602070981 */ /* 0x0000a2000c1e1900 */
        /* <DEDUP_REMOVED lines=9> */
[----:B------:R-:W-:Y:S02]  /*dc20*/  P2R R4, PR, RZ, 0x2 ;  /* 0x00000002ff047803 */ /* 0x000fe40000000000 */
[----:B--2---:R-:W-:Y:S01]  /*dc30*/  SHF.R.S32.HI R8, RZ, 0x1f, R7 ;  /* 0x0000001fff087819 */ /* 0x004fe20000011407 */
[----:B------:R0:W-:Y:S01]  /*dc40*/  STL [R1], R7 ;  /* 0x0000000701007387 */ /* 0x0001e20000100800 */
[----:B------:R-:W-:-:S03]  /*dc50*/  SEL R16, R7, RZ, !P1 ;  /* 0x000000ff07107207 */ /* 0x000fc60004800000 */
[----:B------:R0:W-:Y:S04]  /*dc60*/  STL [R1+0x10], R4 ;  /* 0x0000100401007387 */ /* 0x0001e80000100800 */
[----:B------:R0:W-:Y:S01]  /*dc70*/  STL [R1+0x8], R8 ;  /* 0x0000080801007387 */ /* 0x0001e20000100800 */
[----:B------:R-:W-:Y:S05]  /*dc80*/  BRA.DIV UR4, `(.L_x_2304) ;  /* 0x0000003e04c47947 */ /* 0x000fea000b800000 */
[----:B------:R1:W2:Y:S02]  /*dc90*/  SHFL.IDX PT, R14, R0, RZ, 0x1f ;  /* 0x00001fff000e7589 */ /* 0x0002a400000e0000 */
.L_x_2398:
[----:B------:R-:W-:Y:S02]  /*dca0*/  PLOP3.LUT P2, PT, PT, PT, PT, 0x8, 0x0 ;  /* 0x000000000000781c */ /* 0x000fe40003f4e170 */
[----:B--2---:R-:W-:Y:S02]  /*dcb0*/  ISETP.NE.AND P0, PT, R14, RZ, PT ;  /* 0x000000ff0e00720c */ /* 0x004fe40003f05270 */
[----:B-1----:R-:W-:-:S05]  /*dcc0*/  P2R R0, PR, RZ, 0x4 ;  /* 0x00000004ff007803 */ /* 0x002fca0000000000 */
[----:B------:R1:W-:Y:S06]  /*dcd0*/  STL [R1+0xc], R0 ;  /* 0x00000c0001007387 */ /* 0x0003ec0000100800 */
[----:B------:R-:W-:Y:S05]  /*dce0*/  @P0 BRA `(.L_x_2305) ;  /* 0x0000000400200947 */ /* 0x000fea0003800000 */
[----:B------:R-:W-:-:S03]  /*dcf0*/  UMOV UR4, 0xffffffff ;  /* 0xffffffff00047882 */ /* 0x000fc60000000000 */
[----:B------:R-:W-:Y:S05]  /*dd00*/  BRA.DIV UR4, `(.L_x_2306) ;  /* 0x0000003e04c47947 */ /* 0x000fea000b800000 */
[----:B------:R-:W-:-:S13]  /*dd10*/  ELECT P6, URZ, PT ;  /* 0x00000000003f782f */ /* 0x000fda00038c0000 */
.L_x_2401:
[----:B------:R-:W-:Y:S05]  /*dd20*/  @!P6 BRA `(.L_x_2305) ;  /* 0x000000040010e947 */ /* 0x000fea0003800000 */
[----:B------:R-:W-:Y:S01]  /*dd30*/  IMAD.MOV.U32 R16, RZ, RZ, R7 ;  /* 0x000000ffff107224 */ /* 0x000fe200078e0007 */
[----:B------:R-:W-:Y:S06]  /*dd40*/  @!P1 BRA `(.L_x_2307) ;  /* 0x0000000000489947 */ /* 0x000fec0003800000 */
[----:B------:R-:W2:Y:S01]  /*dd50*/  LDC R6, c[0x0][0x43c] ;  /* 0x00010f00ff067b82 */ /* 0x000ea20000000800 */
[----:B------:R-:W-:Y:S01]  /*dd60*/  ULDC.64 UR4, c[0x0][0x428] ;  /* 0x00010a0000047ab9 */ /* 0x000fe20000000a00 */
[----:B------:R-:W-:Y:S01]  /*dd70*/  ULDC.64 UR6, c[0x0][0x208] ;  /* 0x0000820000067ab9 */ /* 0x000fe20000000a00 */
[----:B--2---:R-:W-:-:S13]  /*dd80*/  ISETP.NE.AND P0, PT, R6, 0x1, PT ;  /* 0x000000010600780c */ /* 0x004fda0003f05270 */
[----:B0-----:R-:W1:Y:S02]  /*dd90*/  @P0 LDC.64 R4, c[0x0][0x440] ;  /* 0x00011000ff040b82 */ /* 0x001e640000000a00 */
[----:B-1----:R-:W-:-:S04]  /*dda0*/  @P0 IMAD.HI.U32 R0, R19, R4, RZ ;  /* 0x0000000413000227 */ /* 0x002fc800078e00ff */
        /* <DEDUP_REMOVED lines=12> */
.L_x_2307:
[----:B--2---:R-:W2:Y:S01]  /*de70*/  LDL R2, [R1+0x4] ;  /* 0x0000040001027983 */ /* 0x004ea20000100800 */
[----:B-1----:R-:W-:Y:S01]  /*de80*/  IMAD R0, R18, 0x8, R17 ;  /* 0x0000000812007824 */ /* 0x002fe200078e0211 */
[----:B--2---:R-:W-:-:S04]  /*de90*/  SHF.L.U32 R2, R2, 0x1f, RZ ;  /* 0x0000001f02027819 */ /* 0x004fc800000006ff */
[----:B------:R-:W1:Y:S02]  /*dea0*/  SYNCS.PHASECHK.TRANS64.TRYWAIT P0, [R0+URZ+0x34840], R2 ;  /* 0x03484002000075a7 */ /* 0x000e64000800017f */
[----:B-1----:R-:W-:Y:S05]  /*deb0*/  @!P0 BRA `(.L_x_2308) ;  /* 0x0000003c00788947 */ /* 0x002fea0003800000 */
.L_x_2402:
[----:B------:R-:W2:Y:S02]  /*dec0*/  S2R R3, SR_TID.X ;  /* 0x0000000000037919 */ /* 0x000ea40000002100 */
        /* <DEDUP_REMOVED lines=10> */
.L_x_2309:
[----:B------:R-:W-:Y:S01]  /*df70*/  R2UR UR33, R0 ;  /* 0x00000000002172ca */ /* 0x000fe200000e0000 */
[----:B-1----:R-:W-:Y:S01]  /*df80*/  IMAD R0, R18, 0xc000, R17 ;  /* 0x0000c00012007824 */ /* 0x002fe200078e0211 */
[----:B------:R-:W-:Y:S01]  /*df90*/  R2UR UR35, R19 ;  /* 0x00000000132372ca */ /* 0x000fe200000e0000 */
[----:B------:R-:W-:Y:S01]  /*dfa0*/  UIADD3 UR4, UP0, UR38, 0x370, URZ ;  /* 0x0000037026047890 */ /* 0x000fe2000ff1e03f */
[----:B-----5:R-:W-:Y:S01]  /*dfb0*/  R2UR UR37, R16 ;  /* 0x00000000102572ca */ /* 0x020fe200000e0000 */
[----:B------:R-:W-:Y:S01]  /*dfc0*/  UMOV UR6, 0x0 ;  /* 0x0000000000067882 */ /* 0x000fe20000000000 */
[----:B------:R-:W-:Y:S01]  /*dfd0*/  R2UR UR8, R0 ;  /* 0x00000000000872ca */ /* 0x000fe200000e0000 */
[----:B------:R-:W-:Y:S01]  /*dfe0*/  UIADD3.X UR5, URZ, UR39, URZ, UP0, !UPT ;  /* 0x000000273f057290 */ /* 0x000fe200087fe43f */
[----:B------:R-:W-:Y:S01]  /*dff0*/  PLOP3.LUT P0, PT, PT, PT, PT, 0x80, 0x0 ;  /* 0x000000000000781c */ /* 0x000fe20003f0f070 */
[----:B------:R-:W-:Y:S01]  /*e000*/  UMOV UR7, 0x14f00000 ;  /* 0x14f0000000077882 */ /* 0x000fe20000000000 */
[----:B------:R-:W-:Y:S01]  /*e010*/  UMOV UR34, URZ ;  /* 0x0000003f00227c82 */ /* 0x000fe20008000000 */
[----:B------:R-:W-:Y:S01]  /*e020*/  UMOV UR18, 0x40 ;  /* 0x0000004000127882 */ /* 0x000fe20000000000 */
[----:B------:R-:W-:Y:S01]  /*e030*/  P2R R0, PR, RZ, 0x1 ;  /* 0x00000001ff007803 */ /* 0x000fe20000000000 */
[----:B------:R-:W-:-:S02]  /*e040*/  UIADD3 UR33, UR33, 0x34830, URZ ;  /* 0x0003483021217890 */ /* 0x000fc4000fffe03f */
[----:B------:R-:W-:Y:S01]  /*e050*/  USHF.L.U32 UR35, UR35, 0x7, URZ ;  /* 0x0000000723237899 */ /* 0x000fe2000800063f */
[----:B------:R-:W-:Y:S01]  /*e060*/  UMOV UR20, UR36 ;  /* 0x0000002400147c82 */ /* 0x000fe20008000000 */
[----:B------:R-:W-:Y:S02]  /*e070*/  UMOV UR21, UR37 ;  /* 0x0000002500157c82 */ /* 0x000fe40008000000 */
[----:B------:R-:W-:Y:S01]  /*e080*/  UIADD3 UR32, UR8, 0x1c400, URZ ;  /* 0x0001c40008207890 */ /* 0x000fe2000fffe03f */
[----:B------:R2:W-:Y:S01]  /*e090*/  STL [R1+0xc], R0 ;  /* 0x00000c0001007387 */ /* 0x0005e20000100800 */
[----:B------:R-:W-:Y:S02]  /*e0a0*/  UIADD3 UR16, UR8, 0x20400, URZ ;  /* 0x0002040008107890 */ /* 0x000fe4000fffe03f */
[----:B------:R-:W-:Y:S01]  /*e0b0*/  UIADD3 UR8, UR8, 0x24400, URZ ;  /* 0x0002440008087890 */ /* 0x000fe2000fffe03f */
[----:B------:R-:W-:Y:S01]  /*e0c0*/  UMOV UR17, UR33 ;  /* 0x0000002100117c82 */ /* 0x000fe20008000000 */
[----:B------:R-:W-:Y:S01]  /*e0d0*/  UMOV UR19, UR35 ;  /* 0x0000002300137c82 */ /* 0x000fe20008000000 */
[----:B------:R-:W-:Y:S01]  /*e0e0*/  UMOV UR10, 0x80 ;  /* 0x00000080000a7882 */ /* 0x000fe20000000000 */
[----:B------:R-:W-:Y:S01]  /*e0f0*/  UMOV UR12, UR36 ;  /* 0x00000024000c7c82 */ /* 0x000fe20008000000 */
[----:B------:R-:W-:Y:S01]  /*e100*/  UMOV UR13, UR37 ;  /* 0x00000025000d7c82 */ /* 0x000fe20008000000 */
[----:B------:R-:W-:Y:S01]  /*e110*/  UMOV UR9, UR33 ;  /* 0x0000002100097c82 */ /* 0x000fe20008000000 */
[----:B------:R-:W-:Y:S01]  /*e120*/  UMOV UR11, UR35 ;  /* 0x00000023000b7c82 */ /* 0x000fe20008000000 */
[----:B------:R2:W-:Y:S01]  /*e130*/  UTMALDG.4D [UR32], [UR4], desc[UR6] ;  /* 0x00000620040075b4 */ /* 0x0005e20008019000 */
[----:B------:R2:W-:Y:S01]  /*e140*/  UTMALDG.4D [UR16], [UR4], desc[UR6] ;  /* 0x00000610040075b4 */ /* 0x0005e20008019000 */
[----:B------:R2:W-:Y:S02]  /*e150*/  UTMALDG.4D [UR8], [UR4], desc[UR6] ;  /* 0x00000608040075b4 */ /* 0x0005e40008019000 */
[----:B--2---:R-:W-:Y:S01]  /*e160*/  NOP ;  /* 0x0000000000007918 */ /* 0x004fe20000000000 */
.L_x_2305:
[----:B-1----:R-:W-:Y:S01]  /*e170*/  VIADD R0, R17, 0x10400 ;  /* 0x0001040011007836 */ /* 0x002fe20000000000 */
[----:B------:R-:W-:Y:S05]  /*e180*/  WARPSYNC.ALL ;  /* 0x0000000000007948 */ /* 0x000fea0003800000 */
[----:B------:R-:W-:Y:S01]  /*e190*/  BAR.SYNC.DEFER_BLOCKING 0x8, 0x180 ;  /* 0x0206000000007b1d */ /* 0x000fe20000010000 */
[----:B------:R-:W-:-:S05]  /*e1a0*/  LOP3.LUT P0, RZ, R0, 0x3ff, RZ, 0xc0, !PT ;  /* 0x000003ff00ff7812 */ /* 0x000fca000780c0ff */
[----:B------:R-:W-:Y:S08]  /*e1b0*/  BSSY B6, `(.L_x_2310) ;  /* 0x0000012000067945 */ /* 0x000ff00003800000 */
[----:B------:R-:W-:Y:S05]  /*e1c0*/  @!P0 BRA `(.L_x_2311) ;  /* 0x0000000000408947 */ /* 0x000fea0003800000 */
[----:B------:R-:W-:Y:S01]  /*e1d0*/  MOV R2, 0x0 ;  /* 0x0000000000027802 */ /* 0x000fe20000000f00 */
[----:B------:R-:W-:Y:S01]  /*e1e0*/  ULDC.64 UR6, c[0x4][0x118] ;  /* 0x0100460000067ab9 */ /* 0x000fe20000000a00 */
[----:B------:R-:W-:Y:S01]  /*e1f0*/  ULDC.64 UR8, c[0x4][0x120] ;  /* 0x0100480000087ab9 */ /* 0x000fe20000000a00 */
[----:B------:R-:W-:Y:S01]  /*e200*/  ULDC.64 UR4, c[0x4][0x88] ;  /* 0x0100220000047ab9 */ /* 0x000fe20000000a00 */
[----:B0-----:R-:W-:Y:S01]  /*e210*/  MOV R4, UR6 ;  /* 0x0000000600047c02 */ /* 0x001fe20008000f00 */
[----:B------:R-:W-:Y:S01]  /*e220*/  IMAD.U32 R5, RZ, RZ, UR7 ;  /* 0x00000007ff057e24 */ /* 0x000fe2000f8e00ff */
        /* <DEDUP_REMOVED lines=10> */
.L_x_2311:
[----:B------:R-:W-:Y:S05]  /*e2d0*/  BSYNC B6 ;  /* 0x0000000000067941 */ /* 0x000fea0003800000 */
.L_x_2310:
[----:B0-----:R-:W0:Y:S01]  /*e2e0*/  LDC R7, c[0x0][0x448] ;  /* 0x00011200ff077b82 */ /* 0x001e220000000800 */
[----:B------:R-:W1:Y:S01]  /*e2f0*/  S2R R0, SR_TID.X ;  /* 0x0000000000007919 */ /* 0x000e620000002100 */
[----:B------:R-:W-:Y:S01]  /*e300*/  USHF.R.S32.HI UR4, URZ, 0x1f, UR36 ;  /* 0x0000001f3f047899 */ /* 0x000fe20008011424 */
[----:B------:R-:W-:Y:S01]  /*e310*/  ULDC.64 UR8, c[0x0][0x2d8] ;  /* 0x0000b60000087ab9 */ /* 0x000fe20000000a00 */
[----:B------:R-:W2:Y:S02]  /*e320*/  S2R R2, SR_TID.X ;  /* 0x0000000000027919 */ /* 0x000ea40000002100 */
[----:B------:R-:W-:Y:S02]  /*e330*/  UIMAD UR6, UR4, UR8, URZ ;  /* 0x00000008040672a4 */ /* 0x000fe4000f8e023f */
[----:B------:R-:W-:Y:S01]  /*e340*/  UIMAD.WIDE.U32 UR4, UR36, UR8, URZ ;  /* 0x00000008240472a5 */ /* 0x000fe2000f8e003f */
[----:B------:R-:W3:Y:S01]  /*e350*/  S2R R8, SR_TID.X ;  /* 0x0000000000087919 */ /* 0x000ee20000002100 */
[----:B------:R-:W-:-:S02]  /*e360*/  UIMAD UR6, UR36, UR9, UR6 ;  /* 0x00000009240672a4 */ /* 0x000fc4000f8e0206 */
[----:B------:R-:W-:Y:S01]  /*e370*/  USHF.R.S32.HI UR7, URZ, 0x1f, UR40 ;  /* 0x0000001f3f077899 */ /* 0x000fe20008011428 */
[----:B------:R-:W4:Y:S01]  /*e380*/  S2R R10, SR_TID.X ;  /* 0x00000000000a7919 */ /* 0x000f220000002100 */
[----:B------:R-:W-:Y:S01]  /*e390*/  UIADD3 UR5, UR5, UR6, URZ ;  /* 0x0000000605057290 */ /* 0x000fe2000fffe03f */
[----:B------:R-:W-:-:S03]  /*e3a0*/  ULDC.64 UR8, c[0x0][0x2e0] ;  /* 0x0000b80000087ab9 */ /* 0x000fc60000000a00 */
[----:B------:R-:W-:Y:S02]  /*e3b0*/  UIMAD.WIDE.U32 UR4, UR40, UR8, UR4 ;  /* 0x00000008280472a5 */ /* 0x000fe4000f8e0004 */
[----:B------:R-:W-:Y:S01]  /*e3c0*/  UIMAD UR6, UR7, UR8, URZ ;  /* 0x00000008070672a4 */ /* 0x000fe2000f8e023f */
[----:B0-----:R-:W-:-:S03]  /*e3d0*/  ISETP.NE.AND P0, PT, R7, 0x1, PT ;  /* 0x000000010700780c */ /* 0x001fc60003f05270 */
[----:B------:R-:W-:Y:S01]  /*e3e0*/  UIMAD UR6, UR40, UR9, UR6 ;  /* 0x00000009280672a4 */ /* 0x000fe2000f8e0206 */
[----:B------:R-:W-:-:S03]  /*e3f0*/  IMAD.U32 R5, RZ, RZ, UR5 ;  /* 0x00000005ff057e24 */ /* 0x000fc6000f8e00ff */
[----:B------:R-:W-:Y:S01]  /*e400*/  UIADD3 UR6, UR5, UR6, URZ ;  /* 0x0000000605067290 */ /* 0x000fe2000fffe03f */
[----:B-1----:R-:W-:-:S05]  /*e410*/  IMAD.SHL.U32 R4, R0, 0x10, RZ ;  /* 0x0000001000047824 */ /* 0x002fca00078e00ff */
[----:B------:R-:W0:Y:S01]  /*e420*/  @P0 LDC R3, c[0x0][0x44c] ;  /* 0x00011300ff030b82 */ /* 0x000e220000000800 */
[----:B--2---:R-:W-:Y:S01]  /*e430*/  LOP3.LUT R2, R2, 0x7f, RZ, 0xc0, !PT ;  /* 0x0000007f02027812 */ /* 0x004fe200078ec0ff */
[----:B---3--:R-:W-:-:S03]  /*e440*/  IMAD.SHL.U32 R8, R8, 0x8, RZ ;  /* 0x0000000808087824 */ /* 0x008fc600078e00ff */
[----:B------:R-:W-:-:S03]  /*e450*/  SHF.R.U32.HI R2, RZ, 0x3, R2 ;  /* 0x00000003ff027819 */ /* 0x000fc60000011602 */
[----:B------:R-:W1:Y:S01]  /*e460*/  @P0 LDC R0, c[0x0][0x450] ;  /* 0x00011400ff000b82 */ /* 0x000e620000000800 */
[----:B------:R-:W-:Y:S01]  /*e470*/  LOP3.LUT R4, R2, 0x70, R4, 0xf8, !PT ;  /* 0x0000007002047812 */ /* 0x000fe200078ef804 */
[----:B------:R-:W-:Y:S01]  /*e480*/  IMAD.U32 R2, RZ, RZ, UR42 ;  /* 0x0000002aff027e24 */ /* 0x000fe2000f8e00ff */
[----:B------:R-:W-:Y:S01]  /*e490*/  LOP3.LUT R8, R8, 0x38, RZ, 0xc0, !PT ;  /* 0x0000003808087812 */ /* 0x000fe200078ec0ff */
[----:B----4-:R-:W-:Y:S02]  /*e4a0*/  IMAD.SHL.U32 R9, R10, 0x8, RZ ;  /* 0x000000080a097824 */ /* 0x010fe400078e00ff */
[----:B------:R-:W-:Y:S01]  /*e4b0*/  IMAD R2, R2, 0x80, R4 ;  /* 0x0000008002027824 */ /* 0x000fe200078e0204 */
[C---:B------:R-:W-:Y:S01]  /*e4c0*/  LOP3.LUT R11, R8.reuse, 0x40, RZ, 0xfc, !PT ;  /* 0x00000040080b7812 */ /* 0x040fe200078efcff */
[----:B------:R-:W-:Y:S01]  /*e4d0*/  IMAD.U32 R4, RZ, RZ, UR4 ;  /* 0x00000004ff047e24 */ /* 0x000fe2000f8e00ff */
[----:B------:R-:W-:Y:S01]  /*e4e0*/  ULDC.64 UR4, c[0x0][0x2d0] ;  /* 0x0000b40000047ab9 */ /* 0x000fe20000000a00 */
[----:B------:R-:W-:Y:S01]  /*e4f0*/  IMAD.MOV.U32 R6, RZ, RZ, R2 ;  /* 0x000000ffff067224 */ /* 0x000fe200078e0002 */
[----:B------:R-:W-:-:S02]  /*e500*/  LOP3.LUT R8, R8, 0x80, RZ, 0xfc, !PT ;  /* 0x0000008008087812 */ /* 0x000fc400078efcff */
[----:B------:R-:W-:Y:S01]  /*e510*/  LOP3.LUT R9, R9, 0x38, RZ, 0xc0, !PT ;  /* 0x0000003809097812 */ /* 0x000fe200078ec0ff */
[----:B0-----:R-:W-:-:S05]  /*e520*/  @P0 IMAD.HI.U32 R3, R2, R3, RZ ;  /* 0x0000000302030227 */ /* 0x001fca00078e00ff */
[----:B-1----:R-:W-:Y:S02]  /*e530*/  @P0 SHF.R.U32.HI R6, RZ, R0, R3 ;  /* 0x00000000ff060219 */ /* 0x002fe40000011603 */
[----:B------:R-:W-:Y:S01]  /*e540*/  MOV R3, UR6 ;  /* 0x0000000600037c02 */ /* 0x000fe20008000f00 */
[----:B------:R-:W-:Y:S02]  /*e550*/  ULDC.64 UR6, c[0x0][0x280] ;  /* 0x0000a00000067ab9 */ /* 0x000fe40000000a00 */
        /* <DEDUP_REMOVED lines=21> */
[----:B------:R-:W-:-:S02]  /*e6b0*/  LOP3.LUT R10, R10, 0x7f, RZ, 0xc0, !PT ;  /* 0x0000007f0a0a7812 */ /* 0x000fc400078ec0ff */
[----:B------:R-:W-:Y:S02]  /*e6c0*/  LEA.HI.X R4, R2, UR7, R4, 0x1, P3 ;  /* 0x0000000702047c11 */ /* 0x000fe400098f0c04 */
[----:B------:R-:W-:Y:S01]  /*e6d0*/  SHF.R.U32.HI R10, RZ, 0x3, R10 ;  /* 0x00000003ff0a7819 */ /* 0x000fe2000001160a */
[----:B0-----:R-:W-:Y:S06]  /*e6e0*/  BRA.DIV UR4, `(.L_x_2312) ;  /* 0x0000003604807947 */ /* 0x001fec000b800000 */
[----:B------:R-:W0:Y:S01]  /*e6f0*/  SHFL.IDX PT, R6, R0, RZ, 0x181f ;  /* 0x00181fff00067589 */ /* 0x000e2200000e0000 */
[----:B------:R-:W-:Y:S01]  /*e700*/  IMAD.U32 R2, RZ, RZ, UR42 ;  /* 0x0000002aff027e24 */ /* 0x000fe2000f8e00ff */
[----:B------:R-:W-:Y:S01]  /*e710*/  ULDC UR4, c[0x0][0x288] ;  /* 0x0000a20000047ab9 */ /* 0x000fe20000000800 */
[----:B------:R-:W-:Y:S01]  /*e720*/  ULDC.64 UR6, c[0x0][0x208] ;  /* 0x0000820000067ab9 */ /* 0x000fe20000000a00 */
[----:B------:R-:W1:Y:S01]  /*e730*/  SHFL.IDX PT, R5, R4, RZ, 0x181f ;  /* 0x00181fff04057589 */ /* 0x000e6200000e0000 */
[----:B------:R-:W-:Y:S02]  /*e740*/  IMAD R3, R7, UR4, RZ ;  /* 0x0000000407037c24 */ /* 0x000fe4000f8e02ff */
[----:B------:R-:W-:-:S05]  /*e750*/  IMAD R2, R2, 0x80, R10 ;  /* 0x0000008002027824 */ /* 0x000fca00078e020a */
[----:B------:R-:W-:-:S13]  /*e760*/  ISETP.GE.AND P4, PT, R2, R3, PT ;  /* 0x000000030200720c */ /* 0x000fda0003f86270 */
[----:B0-----:R-:W-:-:S05]  /*e770*/  @!P4 LEA R6, P3, R9, R6, 0x1 ;  /* 0x000000060906c211 */ /* 0x001fca00078608ff */
[----:B-1----:R-:W-:-:S04]  /*e780*/  @!P4 IMAD.X R5, RZ, RZ, R5, P3 ;  /* 0x000000ffff05c224 */ /* 0x002fc800018e0605 */
[----:B------:R-:W-:Y:S02]  /*e790*/  @!P4 IMAD.MOV.U32 R7, RZ, RZ, R5 ;  /* 0x000000ffff07c224 */ /* 0x000fe400078e0005 */
[----:B------:R-:W-:-:S03]  /*e7a0*/  VIADD R5, R2, 0x10 ;  /* 0x0000001002057836 */ /* 0x000fc60000000000 */
[----:B------:R-:W-:Y:S01]  /*e7b0*/  @!PT LDS RZ, [RZ] ;  /* 0x00000000fffff984 */ /* 0x000fe20000000800 */
[----:B-----5:R-:W-:Y:S04]  /*e7c0*/  @!P4 LDGSTS.E.BYPASS.LTC128B.128 [R8+0x10400], desc[UR6][R6.64], !P0 ;  /* 0x104000000608cfae */ /* 0x020fe8000c101d46 */
[----:B------:R-:W-:Y:S04]  /*e7d0*/  @!P4 LDGSTS.E.BYPASS.LTC128B.128 [R8+0x14400], desc[UR6][R6.64+0x80], !P1 ;  /* 0x144000800608cfae */ /* 0x000fe8000c901d46 */
[----:B------:R0:W-:Y:S01]  /*e7e0*/  @!P4 LDGSTS.E.BYPASS.LTC128B.128 [R8+0x18400], desc[UR6][R6.64+0x100], !P2 ;  /* 0x184001000608cfae */ /* 0x0001e2000d101d46 */
[----:B------:R-:W-:-:S03]  /*e7f0*/  ISETP.GE.AND P4, PT, R5, R3, PT ;  /* 0x000000030500720c */ /* 0x000fc60003f86270 */
[----:B------:R-:W-:Y:S04]  /*e800*/  SHFL.IDX PT, R5, R4, 0x1, 0x181f ;  /* 0x00381f0004057f89 */ /* 0x000fe800000e0000 */
[----:B0-----:R-:W0:Y:S06]  /*e810*/  SHFL.IDX PT, R6, R0, 0x1, 0x181f ;  /* 0x00381f0000067f89 */ /* 0x001e2c00000e0000 */
[----:B0-----:R-:W-:-:S05]  /*e820*/  @!P4 LEA R6, P3, R9, R6, 0x1 ;  /* 0x000000060906c211 */ /* 0x001fca00078608ff */
[----:B------:R-:W-:-:S05]  /*e830*/  @!P4 IMAD.X R5, RZ, RZ, R5, P3 ;  /* 0x000000ffff05c224 */ /* 0x000fca00018e0605 */
[----:B------:R-:W-:Y:S01]  /*e840*/  @!P4 MOV R7, R5 ;  /* 0x000000050007c202 */ /* 0x000fe20000000f00 */
[----:B------:R-:W-:-:S04]  /*e850*/  VIADD R5, R2, 0x20 ;  /* 0x0000002002057836 */ /* 0x000fc80000000000 */
        /* <DEDUP_REMOVED lines=45> */
[----:B------:R-:W-:Y:S04]  /*eb30*/  SHFL.IDX PT, R4, R4, 0x7, 0x181f ;  /* 0x00f81f0004047f89 */ /* 0x000fe800000e0000 */
[----:B0-----:R-:W0:Y:S04]  /*eb40*/  SHFL.IDX PT, R6, R0, 0x6, 0x181f ;  /* 0x00d81f0000067f89 */ /* 0x001e2800000e0000 */
[----:B------:R-:W1:Y:S01]  /*eb50*/  SHFL.IDX PT, R0, R0, 0x7, 0x181f ;  /* 0x00f81f0000007f89 */ /* 0x000e6200000e0000 */
[----:B0-----:R-:W-:-:S04]  /*eb60*/  @!P4 LEA R6, P3, R9, R6, 0x1 ;  /* 0x000000060906c211 */ /* 0x001fc800078608ff */
[----:B------:R-:W-:-:S05]  /*eb70*/  @!P4 IADD3.X R5, RZ, R5, RZ, P3, !PT ;  /* 0x00000005ff05c210 */ /* 0x000fca0001ffe4ff */
[----:B------:R-:W-:-:S05]  /*eb80*/  @!P4 IMAD.MOV.U32 R7, RZ, RZ, R5 ;  /* 0x000000ffff07c224 */ /* 0x000fca00078e0005 */
[----:B------:R0:W-:Y:S04]  /*eb90*/  @!P4 LDGSTS.E.BYPASS.LTC128B.128 [R8+0x13400], desc[UR6][R6.64], !P0 ;  /* 0x134000000608cfae */ /* 0x0001e8000c101d46 */
[----:B------:R0:W-:Y:S04]  /*eba0*/  @!P4 LDGSTS.E.BYPASS.LTC128B.128 [R8+0x17400], desc[UR6][R6.64+0x80], !P1 ;  /* 0x174000800608cfae */ /* 0x0001e8000c901d46 */
[----:B-1----:R0:W-:Y:S02]  /*ebb0*/  @!P4 LDGSTS.E.BYPASS.LTC128B.128 [R8+0x1b400], desc[UR6][R6.64+0x100], !P2 ;  /* 0x1b4001000608cfae */ /* 0x0021e4000d101d46 */
.L_x_2419:
[----:B------:R-:W-:Y:S01]  /*ebc0*/  VIADD R2, R2, 0x70 ;  /* 0x0000007002027836 */ /* 0x000fe20000000000 */
[----:B------:R-:W-:Y:S04]  /*ebd0*/  BSSY B0, `(.L_x_2313) ;  /* 0x000000c000007945 */ /* 0x000fe80003800000 */
[----:B------:R-:W-:-:S13]  /*ebe0*/  ISETP.GE.AND P3, PT, R2, R3, PT ;  /* 0x000000030200720c */ /* 0x000fda0003f66270 */
[----:B------:R-:W-:Y:S05]  /*ebf0*/  @P3 BRA `(.L_x_2314) ;  /* 0x0000000000243947 */ /* 0x000fea0003800000 */
[----:B------:R-:W-:Y:S01]  /*ec00*/  LEA R2, P3, R9, R0, 0x1 ;  /* 0x0000000009027211 */ /* 0x000fe200078608ff */
        /* <DEDUP_REMOVED lines=8> */
.L_x_2314:
[----:B------:R-:W-:Y:S05]  /*ec90*/  BSYNC B0 ;  /* 0x0000000000007941 */ /* 0x000fea0003800000 */
.L_x_2313:
[----:B------:R-:W-:Y:S01]  /*eca0*/  NOP ;  /* 0x0000000000007918 */ /* 0x000fe20000000000 */
[----:B------:R-:W-:Y:S01]  /*ecb0*/  PLOP3.LUT P0, PT, PT, PT, PT, 0x80, 0x0 ;  /* 0x000000000000781c */ /* 0x000fe20003f0f070 */
[----:B0-----:R-:W-:-:S12]  /*ecc0*/  VIADD R6, R17, 0x34800 ;  /* 0x0003480011067836 */ /* 0x001fd80000000000 */
.L_x_2315:
[----:B------:R-:W-:Y:S02]  /*ecd0*/  PLOP3.LUT P1, PT, P1, P0, PT, 0xa2, 0x0 ;  /* 0x000000000000781c */ /* 0x000fe40000f21472 */
[----:B------:R-:W-:-:S08]  /*ece0*/  @P0 R2UR P1, UR4, R17 ;  /* 0x00000000110402ca */ /* 0x000fd00000020000 */
[----:B------:R-:W-:-:S05]  /*ecf0*/  @P0 PLOP3.LUT P0, PT, P1, PT, PT, 0x80, 0x0 ;  /* 0x000000000000081c */ /* 0x000fca0000f0f070 */
[----:B------:R-:W-:Y:S01]  /*ed00*/  @!P1 SYNCS.ARRIVE.TRANS64.RED.A0T1 RZ, [UR4+0x34800], RZ ;  /* 0x034800ffffff99a7 */ /* 0x000fe20008200404 */
[----:B------:R-:W-:Y:S07]  /*ed10*/  @!P1 ARRIVES.LDGSTSBAR.64.TRANSCNT [UR4+0x34800] ;  /* 0x03480000ff0099b0 */ /* 0x000fee0008000a84 */
[----:B------:R-:W-:Y:S05]  /*ed20*/  @P0 BRA.U.ANY `(.L_x_2315) ;  /* 0xfffffffd00e80947 */ /* 0x000fea000393ffff */
[----:B-1----:R-:W2:Y:S02]  /*ed30*/  LDL.LU R2, [R1+0x1c] ;  /* 0x00001c0001027983 */ /* 0x002ea40000300800 */
        /* <DEDUP_REMOVED lines=11> */
.L_x_2420:
[----:B------:R-:W-:Y:S05]  /*edf0*/  BSYNC B0 ;  /* 0x0000000000007941 */ /* 0x000fea0003800000 */
.L_x_2316:
[----:B------:R-:W-:-:S06]  /*ee00*/  UISETP.GE.AND UP0, UPT, UR41, 0x2, UPT ;  /* 0x000000022900788c */ /* 0x000fcc000bf06270 */
[----:B------:R-:W-:-:S13]  /*ee10*/  PLOP3.LUT P0, PT, PT, PT, UP0, 0x80, 0x0 ;  /* 0x000000000000781c */ /* 0x000fda0003f0f008 */
[----:B------:R-:W-:Y:S05]  /*ee20*/  @!P0 BRA `(.L_x_2318) ;  /* 0x0000001c00f88947 */ /* 0x000fea0003800000 */
[----:B------:R-:W-:Y:S02]  /*ee30*/  ULOP3.LUT UR4, UR41, 0x1, URZ, 0xc0, !UPT ;  /* 0x0000000129047892 */ /* 0x000fe4000f8ec03f */
[----:B------:R-:W-:Y:S02]  /*ee40*/  IMAD.U32 R7, RZ, RZ, UR41 ;  /* 0x00000029ff077e24 */ /* 0x000fe4000f8e00ff */
[----:B------:R-:W-:Y:S02]  /*ee50*/  UISETP.NE.U32.AND UP0, UPT, UR4, 0x1, UPT ;  /* 0x000000010400788c */ /* 0x000fe4000bf05070 */
[----:B------:R-:W-:-:S04]  /*ee60*/  VIADD R7, R7, 0xfffffffe ;  /* 0xfffffffe07077836 */ /* 0x000fc80000000000 */
[----:B0-----:R-:W-:Y:S01]  /*ee70*/  IMAD.MOV.U32 R0, RZ, RZ, R7 ;  /* 0x000000ffff007224 */ /* 0x001fe200078e0007 */
[----:B------:R-:W-:-:S13]  /*ee80*/  PLOP3.LUT P0, PT, PT, PT, UP0, 0x80, 0x0 ;  /* 0x000000000000781c */ /* 0x000fda0003f0f008 */
[----:B------:R-:W-:Y:S05]  /*ee90*/  @!P0 BRA `(.L_x_2319) ;  /* 0x0000000800a08947 */ /* 0x000fea0003800000 */
[----:B------:R-:W2:Y:S04]  /*eea0*/  LDL R3, [R1+0xc] ;  /* 0x00000c0001037983 */ /* 0x000ea80000100800 */
[----:B------:R-:W3:Y:S01]  /*eeb0*/  LDL R2, [R1+0x4] ;  /* 0x0000040001027983 */ /* 0x000ee20000100800 */
[----:B------:R-:W-:Y:S01]  /*eec0*/  VIADD R0, R18, 0x1 ;  /* 0x0000000112007836 */ /* 0x000fe20000000000 */
[----:B------:R-:W-:Y:S04]  /*eed0*/  BSSY B0, `(.L_x_2320) ;  /* 0x00000a0000007945 */ /* 0x000fe80003800000 */
[----:B------:R-:W-:-:S04]  /*eee0*/  ISETP.NE.AND P0, PT, R0, 0x2, PT ;  /* 0x000000020000780c */ /* 0x000fc80003f05270 */
[----:B------:R-:W-:Y:S02]  /*eef0*/  SEL R9, RZ, 0x1, P0 ;  /* 0x00000001ff097807 */ /* 0x000fe40000000000 */
[----:B------:R-:W-:Y:S02]  /*ef00*/  SEL R0, R0, RZ, P0 ;  /* 0x000000ff00007207 */ /* 0x000fe40000000000 */
[----:B--2---:R-:W-:Y:S02]  /*ef10*/  ISETP.NE.AND P1, PT, R3, RZ, PT ;  /* 0x000000ff0300720c */ /* 0x004fe40003f25270 */
[----:B---3--:R-:W-:-:S11]  /*ef20*/  LOP3.LUT R9, R2, R9, RZ, 0x3c, !PT ;  /* 0x0000000902097212 */ /* 0x008fd600078e3cff */
[----:B------:R-:W-:Y:S05]  /*ef30*/  @!P1 BRA `(.L_x_2321) ;  /* 0x0000000800649947 */ /* 0x000fea0003800000 */
[----:B------:R-:W2:Y:S01]  /*ef40*/  LDL R2, [R1+0x10] ;  /* 0x0000100001027983 */ /* 0x000ea20000100800 */
[----:B------:R-:W-:Y:S02]  /*ef50*/  IMAD.MOV.U32 R4, RZ, RZ, R16 ;  /* 0x000000ffff047224 */ /* 0x000fe400078e0010 */
[----:B------:R-:W-:Y:S01]  /*ef60*/  IMAD.MOV.U32 R8, RZ, RZ, R7 ;  /* 0x000000ffff087224 */ /* 0x000fe200078e0007 */
[----:B--2---:R-:W-:-:S13]  /*ef70*/  ISETP.NE.AND P1, PT, R2, RZ, PT ;  /* 0x000000ff0200720c */ /* 0x004fda0003f25270 */
        /* <DEDUP_REMOVED lines=10> */
[----:B------:R-:W-:Y:S02]  /*f020*/  @P0 SHF.R.U32.HI R4, RZ, R3, R2 ;  /* 0x00000003ff040219 */ /* 0x000fe40000011602 */
[----:B------:R-:W0:Y:S02]  /*f030*/  LDC.64 R2, c[0x0][0x418] ;  /* 0x00010600ff027b82 */ /* 0x000e240000000a00 */
[----:B------:R-:W-:-:S05]  /*f040*/  IADD3 R8, -R4, RZ, RZ ;  /* 0x000000ff04087210 */ /* 0x000fca0007ffe1ff */
[----:B------:R-:W-:Y:S01]  /*f050*/  IMAD R8, R5, R8, R7 ;  /* 0x0000000805087224 */ /* 0x000fe200078e0207 */
[----:B------:R-:W-:Y:S01]  /*f060*/  SHF.R.S32.HI R5, RZ, 0x1f, R4 ;  /* 0x0000001fff057819 */ /* 0x000fe20000011404 */
[----:B--2---:R-:W-:-:S04]  /*f070*/  IMAD R10, R10, UR4, RZ ;  /* 0x000000040a0a7c24 */ /* 0x004fc8000f8e02ff */
[C---:B---3--:R-:W-:Y:S02]  /*f080*/  IMAD R10, R11.reuse, UR5, R10 ;  /* 0x000000050b0a7c24 */ /* 0x048fe4000f8e020a */
[----:B------:R-:W-:-:S04]  /*f090*/  IMAD.WIDE.U32 R4, R11, UR4, R4 ;  /* 0x000000040b047c25 */ /* 0x000fc8000f8e0004 */
[----:B------:R-:W-:Y:S01]  /*f0a0*/  IMAD.IADD R5, R10, 0x1, R5 ;  /* 0x000000010a057824 */ /* 0x000fe200078e0205 */
[----:B0-----:R-:W-:-:S04]  /*f0b0*/  LEA R2, P0, R4, R2, 0x2 ;  /* 0x0000000204027211 */ /* 0x001fc800078010ff */
[----:B------:R-:W-:-:S05]  /*f0c0*/  LEA.HI.X R3, R4, R3, R5, 0x2, P0 ;  /* 0x0000000304037211 */ /* 0x000fca00000f1405 */
[----:B------:R0:W5:Y:S04]  /*f0d0*/  LDG.E R4, desc[UR6][R2.64] ;  /* 0x0000000602047981 */ /* 0x000168000c1e1900 */
.L_x_2322:
[----:B0-----:R-:W-:Y:S01]  /*f0e0*/  IMAD R2, R0, 0x8, R17 ;  /* 0x0000000800027824 */ /* 0x001fe200078e0211 */
[----:B------:R-:W-:Y:S01]  /*f0f0*/  SHF.L.U32 R3, R9, 0x1f, RZ ;  /* 0x0000001f09037819 */ /* 0x000fe200000006ff */
[----:B------:R-:W-:Y:S03]  /*f100*/  BSSY B1, `(.L_x_2323) ;  /* 0x0000003000017945 */ /* 0x000fe60003800000 */
[----:B------:R-:W0:Y:S02]  /*f110*/  SYNCS.PHASECHK.TRANS64.TRYWAIT P0, [R2+URZ+0x34840], R3 ;  /* 0x03484003020075a7 */ /* 0x000e24000800017f */
[----:B0-----:R-:W-:Y:S05]  /*f120*/  @!P0 BRA `(.L_x_2324) ;  /* 0x0000003400cc8947 */ /* 0x001fea0003800000 */
.L_x_2421:
[----:B------:R-:W-:Y:S05]  /*f130*/  BSYNC B1 ;  /* 0x0000000000017941 */ /* 0x000fea0003800000 */
.L_x_2323:
        /* <DEDUP_REMOVED lines=12> */
.L_x_2326:
[----:B------:R-:W-:Y:S05]  /*f200*/  BSYNC B1 ;  /* 0x0000000000017941 */ /* 0x000fea0003800000 */
.L_x_2325:
[----:B------:R-:W-:Y:S01]  /*f210*/  IMAD.MOV.U32 R10, RZ, RZ, RZ ;  /* 0x000000ffff0a7224 */ /* 0x000fe200078e00ff */
[----:B------:R-:W-:Y:S01]  /*f220*/  R2UR UR11, R8 ;  /* 0x00000000080b72ca */ /* 0x000fe200000e0000 */
[----:B0-----:R-:W-:Y:S01]  /*f230*/  IMAD R3, R0, 0xc000, R17 ;  /* 0x0000c00000037824 */ /* 0x001fe200078e0211 */
[----:B------:R-:W-:Y:S01]  /*f240*/  UIADD3 UR4, UP0, UR38, 0x370, URZ ;  /* 0x0000037026047890 */ /* 0x000fe2000ff1e03f */
[----:B------:R-:W-:Y:S01]  /*f250*/  PLOP3.LUT P0, PT, PT, PT, PT, 0x80, 0x0 ;  /* 0x000000000000781c */ /* 0x000fe20003f0f070 */
[----:B------:R-:W-:Y:S01]  /*f260*/  VIADD R2, R2, 0x34830 ;  /* 0x0003483002027836 */ /* 0x000fe20000000000 */
[----:B------:R-:W-:Y:S01]  /*f270*/  R2UR UR10, R10 ;  /* 0x000000000a0a72ca */ /* 0x000fe200000e0000 */
[----:B------:R-:W-:Y:S01]  /*f280*/  VIADD R5, R3, 0x1c400 ;  /* 0x0001c40003057836 */ /* 0x000fe20000000000 */
[----:B------:R-:W-:Y:S01]  /*f290*/  UIADD3.X UR5, URZ, UR39, URZ, UP0, !UPT ;  /* 0x000000273f057290 */ /* 0x000fe200087fe43f */
[----:B------:R-:W-:Y:S01]  /*f2a0*/  UMOV UR6, 0x0 ;  /* 0x0000000000067882 */ /* 0x000fe20000000000 */
[----:B------:R-:W-:-:S04]  /*f2b0*/  UMOV UR7, 0x14f00000 ;  /* 0x14f0000000077882 */ /* 0x000fc80000000000 */
[----:B------:R-:W-:-:S12]  /*f2c0*/  USHF.L.U32 UR11, UR11, 0x7, URZ ;  /* 0x000000070b0b7899 */ /* 0x000fd8000800063f */
.L_x_2327:
[----:B------:R-:W-:-:S13]  /*f2d0*/  @P0 ELECT P2, URZ, PT ;  /* 0x00000000003f082f */ /* 0x000fda0003840000 */
[----:B-----5:R-:W-:Y:S01]  /*f2e0*/  @P2 R2UR UR13, R4 ;  /* 0x00000000040d22ca */ /* 0x020fe200000e0000 */
[----:B------:R-:W-:Y:S01]  /*f2f0*/  UMOV UR12, UR36 ;  /* 0x00000024000c7c82 */ /* 0x000fe20008000000 */
        /* <DEDUP_REMOVED lines=12> */
.L_x_2328:
[----:B------:R-:W-:-:S13]  /*f3c0*/  @P0 ELECT P2, URZ, PT ;  /* 0x00000000003f082f */ /* 0x000fda0003840000 */
[----:B------:R-:W-:Y:S01]  /*f3d0*/  @P2 R2UR UR13, R4 ;  /* 0x00000000040d22ca */ /* 0x000fe200000e0000 */
[----:B------:R-:W-:Y:S01]  /*f3e0*/  UMOV UR12, UR36 ;  /* 0x00000024000c7c82 */ /* 0x000fe20008000000 */
        /* <DEDUP_REMOVED lines=11> */
.L_x_2329:
        /* <DEDUP_REMOVED lines=15> */
.L_x_2422:
[----:B------:R-:W-:Y:S05]  /*f590*/  BSYNC B1 ;  /* 0x0000000000017941 */ /* 0x000fea0003800000 */
.L_x_2330:
[----:B------:R-:W-:Y:S01]  /*f5a0*/  BSSY B1, `(.L_x_2332) ;  /* 0x000000c000017945 */ /* 0x000fe20003800000 */
[----:B------:R-:W-:Y:S02]  /*f5b0*/  IMAD.MOV.U32 R12, RZ, RZ, 0x0 ;  /* 0x00000000ff0c7424 */ /* 0x000fe400078e00ff */
[----:B------:R-:W-:Y:S01]  /*f5c0*/  IMAD.MOV.U32 R13, RZ, RZ, 0x14f00000 ;  /* 0x14f00000ff0d7424 */ /* 0x000fe200078e00ff */
[----:B------:R-:W-:Y:S06]  /*f5d0*/  @P1 BRA `(.L_x_2333) ;  /* 0x0000000000201947 */ /* 0x000fec0003800000 */
[----:B------:R-:W1:Y:S01]  /*f5e0*/  S2R R5, SR_TID.X ;  /* 0x0000000000057919 */ /* 0x000e620000002100 */
[----:B0-----:R-:W-:Y:S01]  /*f5f0*/  IMAD R2, R18, 0x8, R17 ;  /* 0x0000000812027824 */ /* 0x001fe200078e0211 */
[----:B------:R-:W-:-:S04]  /*f600*/  MOV R3, 0x8000 ;  /* 0x0000800000037802 */ /* 0x000fc80000000f00 */
[----:B------:R2:W-:Y:S01]  /*f610*/  SYNCS.ARRIVE.TRANS64 RZ, [R2+URZ+0x34850], R3 ;  /* 0x0348500302ff79a7 */ /* 0x0005e2000800003f */
[----:B-1----:R-:W-:-:S04]  /*f620*/  LOP3.LUT R5, R5, 0x1f, RZ, 0xc0, !PT ;  /* 0x0000001f05057812 */ /* 0x002fc800078ec0ff */
[----:B------:R-:W-:-:S13]  /*f630*/  ISETP.NE.AND P0, PT, R5, RZ, PT ;  /* 0x000000ff0500720c */ /* 0x000fda0003f05270 */
[----:B--2---:R-:W-:Y:S05]  /*f640*/  @!P0 BRA `(.L_x_2333) ;  /* 0x0000000000048947 */ /* 0x004fea0003800000 */
[----:B------:R-:W-:Y:S01]  /*f650*/  BPT.TRAP 0x1 ;  /* 0x000000040000795c */ /* 0x000fe20000300000 */
.L_x_2333:
[----:B------:R-:W-:Y:S05]  /*f660*/  BSYNC B1 ;  /* 0x0000000000017941 */ /* 0x000fea0003800000 */
.L_x_2332:
[----:B------:R-:W-:Y:S01]  /*f670*/  R2UR UR6, R12 ;  /* 0x000000000c0672ca */ /* 0x000fe200000e0000 */
[C-C-:B0-----:R-:W-:Y:S01]  /*f680*/  IMAD R2, R18.reuse, 0x8, R17.reuse ;  /* 0x0000000812027824 */ /* 0x141fe200078e0211 */
[----:B------:R-:W-:Y:S01]  /*f690*/  R2UR UR7, R13 ;  /* 0x000000000d0772ca */ /* 0x000fe200000e0000 */
[----:B------:R-:W-:Y:S01]  /*f6a0*/  IMAD R3, R18, 0x8000, R17 ;  /* 0x0000800012037824 */ /* 0x000fe200078e0211 */
[----:B------:R-:W-:Y:S01]  /*f6b0*/  R2UR UR10, R10 ;  /* 0x000000000a0a72ca */ /* 0x000fe200000e0000 */
[----:B------:R-:W-:Y:S01]  /*f6c0*/  UIADD3 UR4, UP0, UR38, 0x470, URZ ;  /* 0x0000047026047890 */ /* 0x000fe2000ff1e03f */
[----:B------:R-:W-:Y:S01]  /*f6d0*/  PLOP3.LUT P0, PT, PT, PT, PT, 0x80, 0x0 ;  /* 0x000000000000781c */ /* 0x000fe20003f0f070 */
[----:B------:R-:W-:Y:S02]  /*f6e0*/  IMAD.SHL.U32 R5, R19, 0x80, RZ ;  /* 0x0000008013057824 */ /* 0x000fe400078e00ff */
[----:B------:R-:W-:Y:S01]  /*f6f0*/  VIADD R2, R2, 0x34850 ;  /* 0x0003485002027836 */ /* 0x000fe20000000000 */
[----:B------:R-:W-:Y:S01]  /*f700*/  UIADD3.X UR5, URZ, UR39, URZ, UP0, !UPT ;  /* 0x000000273f057290 */ /* 0x000fe200087fe43f */
[----:B------:R-:W-:-:S11]  /*f710*/  VIADD R10, R3, 0x400 ;  /* 0x00000400030a7836 */ /* 0x000fd60000000000 */
.L_x_2334:
        /* <DEDUP_REMOVED lines=15> */
.L_x_2335:
        /* <DEDUP_REMOVED lines=12> */
.L_x_2321:
[----:B------:R-:W-:Y:S05]  /*f8d0*/  BSYNC B0 ;  /* 0x0000000000007941 */ /* 0x000fea0003800000 */
.L_x_2320:
[----:B------:R0:W-:Y:S01]  /*f8e0*/  STL [R1+0x4], R9 ;  /* 0x0000040901007387 */ /* 0x0001e20000100800 */
[----:B------:R-:W-:Y:S01]  /*f8f0*/  UIADD3 UR4, UR41, -0x3, URZ ;  /* 0xfffffffd29047890 */ /* 0x000fe2000fffe03f */
[----:B------:R-:W-:-:S05]  /*f900*/  IMAD.MOV.U32 R18, RZ, RZ, R0 ;  /* 0x000000ffff127224 */ /* 0x000fca00078e0000 */
[----:B------:R-:W-:-:S07]  /*f910*/  IMAD.U32 R0, RZ, RZ, UR4 ;  /* 0x00000004ff007e24 */ /* 0x000fce000f8e00ff */
.L_x_2319:
[----:B------:R-:W-:Y:S01]  /*f920*/  ISETP.NE.AND P0, PT, R7, RZ, PT ;  /* 0x000000ff0700720c */ /* 0x000fe20003f05270 */
[----:B------:R-:W-:-:S12]  /*f930*/  BSSY B0, `(.L_x_2318) ;  /* 0x000014d000007945 */ /* 0x000fd80003800000 */
[----:B------:R-:W-:Y:S05]  /*f940*/  @!P0 BRA `(.L_x_2336) ;  /* 0x00000014002c8947 */ /* 0x000fea0003800000 */
[----:B------:R-:W-:-:S07]  /*f950*/  IMAD.MOV.U32 R8, RZ, RZ, R16 ;  /* 0x000000ffff087224 */ /* 0x000fce00078e0010 */
.L_x_2369:
        /* <DEDUP_REMOVED lines=8> */
[----:B--2---:R-:W-:Y:S02]  /*f9e0*/  ISETP.NE.AND P1, PT, R3, RZ, PT ;  /* 0x000000ff0300720c */ /* 0x004fe40003f25270 */
[----:B---3--:R-:W-:-:S11]  /*f9f0*/  LOP3.LUT R5, R2, R5, RZ, 0x3c, !PT ;  /* 0x0000000502057212 */ /* 0x008fd600078e3cff */
[----:B-1----:R-:W-:Y:S05]  /*fa00*/  @!P1 BRA `(.L_x_2338) ;  /* 0x0000000800609947 */ /* 0x002fea0003800000 */
[----:B------:R-:W2:Y:S01]  /*fa10*/  LDL R2, [R1+0x10] ;  /* 0x0000100001027983 */ /* 0x000ea20000100800 */
[----:B------:R-:W-:Y:S01]  /*fa20*/  IMAD.MOV.U32 R7, RZ, RZ, R0 ;  /* 0x000000ffff077224 */ /* 0x000fe200078e0000 */
[----:B--2---:R-:W-:-:S13]  /*fa30*/  ISETP.NE.AND P1, PT, R2, RZ, PT ;  /* 0x000000ff0200720c */ /* 0x004fda0003f25270 */
[----:B------:R-:W-:Y:S05]  /*fa40*/  @!P1 BRA `(.L_x_2339) ;  /* 0x0000000000549947 */ /* 0x000fea0003800000 */
[----:B------:R-:W2:Y:S01]  /*fa50*/  LDL R10, [R1+0x8] ;  /* 0x00000800010a7983 */ /* 0x000ea20000100800 */
[----:B------:R-:W1:Y:S01]  /*fa60*/  LDC R8, c[0x0][0x43c] ;  /* 0x00010f00ff087b82 */ /* 0x000e620000000800 */
[----:B------:R-:W-:Y:S02]  /*fa70*/  ULDC.64 UR4, c[0x0][0x428] ;  /* 0x00010a0000047ab9 */ /* 0x000fe40000000a00 */
[----:B0-----:R-:W3:Y:S01]  /*fa80*/  LDL R9, [R1] ;  /* 0x0000000001097983 */ /* 0x001ee20000100800 */
[----:B------:R-:W-:Y:S01]  /*fa90*/  ULDC.64 UR6, c[0x0][0x208] ;  /* 0x0000820000067ab9 */ /* 0x000fe20000000a00 */
[----:B-1----:R-:W-:-:S13]  /*faa0*/  ISETP.NE.AND P0, PT, R8, 0x1, PT ;  /* 0x000000010800780c */ /* 0x002fda0003f05270 */
[----:B------:R-:W0:Y:S02]  /*fab0*/  @P0 LDC.64 R2, c[0x0][0x440] ;  /* 0x00011000ff020b82 */ /* 0x000e240000000a00 */
[----:B0-----:R-:W-:Y:S01]  /*fac0*/  @P0 IMAD.HI.U32 R7, R0, R2, RZ ;  /* 0x0000000200070227 */ /* 0x001fe200078e00ff */
[----:B------:R-:W-:-:S04]  /*fad0*/  MOV R2, R0 ;  /* 0x0000000000027202 */ /* 0x000fc80000000f00 */
        /* <DEDUP_REMOVED lines=12> */
.L_x_2339:
[----:B------:R-:W-:Y:S01]  /*fba0*/  IMAD R3, R4, 0x8, R17 ;  /* 0x0000000804037824 */ /* 0x000fe200078e0211 */
[----:B------:R-:W-:Y:S01]  /*fbb0*/  SHF.L.U32 R2, R5, 0x1f, RZ ;  /* 0x0000001f05027819 */ /* 0x000fe200000006ff */
[----:B------:R-:W-:Y:S03]  /*fbc0*/  BSSY B2, `(.L_x_2340) ;  /* 0x0000003000027945 */ /* 0x000fe60003800000 */
[----:B------:R-:W2:Y:S02]  /*fbd0*/  SYNCS.PHASECHK.TRANS64.TRYWAIT P0, [R3+URZ+0x34840], R2 ;  /* 0x03484002030075a7 */ /* 0x000ea4000800017f */
[----:B--2---:R-:W-:Y:S05]  /*fbe0*/  @!P0 BRA `(.L_x_2341) ;  /* 0x0000002c00448947 */ /* 0x004fea0003800000 */
.L_x_2423:
[----:B------:R-:W-:Y:S05]  /*fbf0*/  BSYNC B2 ;  /* 0x0000000000027941 */ /* 0x000fea0003800000 */
.L_x_2340:
[----:B01----:R-:W0:Y:S01]  /*fc00*/  S2R R9, SR_TID.X ;  /* 0x0000000000097919 */ /* 0x003e220000002100 */
        /* <DEDUP_REMOVED lines=9> */
[----:B-1----:R-:W-:Y:S05]  /*fca0*/  @!P0 BRA `(.L_x_2343) ;  /* 0x0000000000048947 */ /* 0x002fea0003800000 */
[----:B------:R-:W-:Y:S01]  /*fcb0*/  BPT.TRAP 0x1 ;  /* 0x000000040000795c */ /* 0x000fe20000300000 */
.L_x_2343:
[----:B------:R-:W-:Y:S05]  /*fcc0*/  BSYNC B2 ;  /* 0x0000000000027941 */ /* 0x000fea0003800000 */
.L_x_2342:
[----:B------:R-:W-:Y:S01]  /*fcd0*/  IMAD.MOV.U32 R12, RZ, RZ, RZ ;  /* 0x000000ffff0c7224 */ /* 0x000fe200078e00ff */
[----:B------:R-:W-:Y:S01]  /*fce0*/  UIADD3 UR4, UP0, UR38, 0x370, URZ ;  /* 0x0000037026047890 */ /* 0x000fe2000ff1e03f */
[----:B------:R-:W-:Y:S01]  /*fcf0*/  IMAD R9, R4, 0xc000, R17 ;  /* 0x0000c00004097824 */ /* 0x000fe200078e0211 */
[----:B------:R-:W-:Y:S01]  /*fd00*/  PLOP3.LUT P0, PT, PT, PT, PT, 0x80, 0x0 ;  /* 0x000000000000781c */ /* 0x000fe20003f0f070 */
[----:B--2---:R-:W-:Y:S01]  /*fd10*/  VIADD R3, R3, 0x34830 ;  /* 0x0003483003037836 */ /* 0x004fe20000000000 */
[----:B------:R-:W-:Y:S01]  /*fd20*/  R2UR UR10, R12 ;  /* 0x000000000c0a72ca */ /* 0x000fe200000e0000 */
[----:B------:R-:W-:Y:S01]  /*fd30*/  IMAD.SHL.U32 R2, R7, 0x80, RZ ;  /* 0x0000008007027824 */ /* 0x000fe200078e00ff */
[----:B------:R-:W-:Y:S01]  /*fd40*/  UIADD3.X UR5, URZ, UR39, URZ, UP0, !UPT ;  /* 0x000000273f057290 */ /* 0x000fe200087fe43f */
[----:B------:R-:W-:Y:S01]  /*fd50*/  VIADD R10, R9, 0x1c400 ;  /* 0x0001c400090a7836 */ /* 0x000fe20000000000 */
[----:B------:R-:W-:Y:S01]  /*fd60*/  UMOV UR6, 0x0 ;  /* 0x0000000000067882 */ /* 0x000fe20000000000 */
[----:B------:R-:W-:-:S10]  /*fd70*/  UMOV UR7, 0x14f00000 ;  /* 0x14f0000000077882 */ /* 0x000fd40000000000 */
.L_x_2344:
        /* <DEDUP_REMOVED lines=16> */
.L_x_2345:
        /* <DEDUP_REMOVED lines=15> */
.L_x_2346:
        /* <DEDUP_REMOVED lines=16> */
.L_x_2424:
[----:B------:R-:W-:Y:S05]  /*10070*/  BSYNC B2 ;  /* 0x0000000000027941 */ /* 0x000fea0003800000 */
.L_x_2347:
[----:B------:R-:W-:Y:S01]  /*10080*/  BSSY B2, `(.L_x_2349) ;  /* 0x000000b000027945 */ /* 0x000fe20003800000 */
[----:B------:R-:W-:Y:S01]  /*10090*/  IMAD.MOV.U32 R10, RZ, RZ, 0x0 ;  /* 0x00000000ff0a7424 */ /* 0x000fe200078e00ff */
[----:B------:R-:W-:Y:S02]  /*100a0*/  MOV R11, 0x14f00000 ;  /* 0x14f00000000b7802 */ /* 0x000fe40000000f00 */
        /* <DEDUP_REMOVED lines=8> */
.L_x_2350:
[----:B------:R-:W-:Y:S05]  /*10130*/  BSYNC B2 ;  /* 0x0000000000027941 */ /* 0x000fea0003800000 */
.L_x_2349:
[----:B------:R-:W-:Y:S01]  /*10140*/  R2UR UR10, R12 ;  /* 0x000000000c0a72ca */ /* 0x000fe200000e0000 */
[----:B------:R-:W-:Y:S01]  /*10150*/  IMAD R18, R18, 0x8000, R17 ;  /* 0x0000800012127824 */ /* 0x000fe200078e0211 */
[----:B------:R-:W-:Y:S01]  /*10160*/  R2UR UR6, R10 ;  /* 0x000000000a0672ca */ /* 0x000fe200000e0000 */
[----:B------:R-:W-:Y:S01]  /*10170*/  UIADD3 UR4, UP0, UR38, 0x470, URZ ;  /* 0x0000047026047890 */ /* 0x000fe2000ff1e03f */
[----:B------:R-:W-:Y:S01]  /*10180*/  R2UR UR7, R11 ;  /* 0x000000000b0772ca */ /* 0x000fe200000e0000 */
[----:B0-----:R-:W-:Y:S01]  /*10190*/  IMAD.SHL.U32 R3, R19, 0x80, RZ ;  /* 0x0000008013037824 */ /* 0x001fe200078e00ff */
[----:B------:R-:W-:Y:S01]  /*101a0*/  PLOP3.LUT P0, PT, PT, PT, PT, 0x80, 0x0 ;  /* 0x000000000000781c */ /* 0x000fe20003f0f070 */
[----:B------:R-:W-:Y:S01]  /*101b0*/  VIADD R2, R2, 0x50 ;  /* 0x0000005002027836 */ /* 0x000fe20000000000 */
[----:B------:R-:W-:Y:S01]  /*101c0*/  UIADD3.X UR5, URZ, UR39, URZ, UP0, !UPT ;  /* 0x000000273f057290 */ /* 0x000fe200087fe43f */
[----:B------:R-:W-:-:S11]  /*101d0*/  VIADD R9, R18, 0x400 ;  /* 0x0000040012097836 */ /* 0x000fd60000000000 */
.L_x_2351:
        /* <DEDUP_REMOVED lines=15> */
.L_x_2352:
        /* <DEDUP_REMOVED lines=12> */
.L_x_2338:
[----:B------:R-:W-:Y:S05]  /*10390*/  BSYNC B1 ;  /* 0x0000000000017941 */ /* 0x000fea0003800000 */
.L_x_2337:
        /* <DEDUP_REMOVED lines=8> */
[----:B------:R1:W-:Y:S02]  /*10420*/  STL [R1+0x4], R10 ;  /* 0x0000040a01007387 */ /* 0x0003e40000100800 */
[----:B------:R-:W-:Y:S05]  /*10430*/  @!P1 BRA `(.L_x_2354) ;  /* 0x0000000800609947 */ /* 0x000fea0003800000 */
[----:B------:R-:W2:Y:S01]  /*10440*/  LDL R3, [R1+0x10] ;  /* 0x0000100001037983 */ /* 0x000ea20000100800 */
[----:B------:R-:W-:Y:S01]  /*10450*/  VIADD R7, R0, 0xffffffff ;  /* 0xffffffff00077836 */ /* 0x000fe20000000000 */
[----:B--2---:R-:W-:-:S13]  /*10460*/  ISETP.NE.AND P1, PT, R3, RZ, PT ;  /* 0x000000ff0300720c */ /* 0x004fda0003f25270 */
[----:B------:R-:W-:Y:S05]  /*10470*/  @!P1 BRA `(.L_x_2355) ;  /* 0x0000000000549947 */ /* 0x000fea0003800000 */
[----:B------:R-:W2:Y:S01]  /*10480*/  LDL R12, [R1+0x8] ;  /* 0x00000800010c7983 */ /* 0x000ea20000100800 */
[----:B0-----:R-:W0:Y:S01]  /*10490*/  LDC R9, c[0x0][0x43c] ;  /* 0x00010f00ff097b82 */ /* 0x001e220000000800 */
[----:B------:R-:W-:Y:S02]  /*104a0*/  ULDC.64 UR4, c[0x0][0x428] ;  /* 0x00010a0000047ab9 */ /* 0x000fe40000000a00 */
[----:B------:R-:W3:Y:S01]  /*104b0*/  LDL R11, [R1] ;  /* 0x00000000010b7983 */ /* 0x000ee20000100800 */
        /* <DEDUP_REMOVED lines=17> */
.L_x_2355:
[----:B------:R-:W-:Y:S01]  /*105d0*/  LEA R2, R18, R17, 0x3 ;  /* 0x0000001112027211 */ /* 0x000fe200078e18ff */
[----:B------:R-:W-:Y:S01]  /*105e0*/  BSSY B2, `(.L_x_2356) ;  /* 0x0000004000027945 */ /* 0x000fe20003800000 */
[----:B------:R-:W-:-:S04]  /*105f0*/  SHF.L.U32 R3, R10, 0x1f, RZ ;  /* 0x0000001f0a037819 */ /* 0x000fc800000006ff */
[----:B------:R-:W3:Y:S02]  /*10600*/  SYNCS.PHASECHK.TRANS64.TRYWAIT P0, [R2+URZ+0x34840], R3 ;  /* 0x03484003020075a7 */ /* 0x000ee4000800017f */
[----:B---3--:R-:W-:Y:S05]  /*10610*/  @!P0 BRA `(.L_x_2357) ;  /* 0x0000002000e08947 */ /* 0x008fea0003800000 */
.L_x_2425:
[----:B------:R-:W-:Y:S05]  /*10620*/  BSYNC B2 ;  /* 0x0000000000027941 */ /* 0x000fea0003800000 */
.L_x_2356:
[----:B0-2---:R-:W0:Y:S01]  /*10630*/  S2R R9, SR_TID.X ;  /* 0x0000000000097919 */ /* 0x005e220000002100 */
[----:B------:R-:W-:Y:S01]  /*10640*/  BSSY B2, `(.L_x_2358) ;  /* 0x000000b000027945 */ /* 0x000fe20003800000 */
[----:B0-----:R-:W-:-:S04]  /*10650*/  LOP3.LUT R9, R9, 0x7f, RZ, 0xc0, !PT ;  /* 0x0000007f09097812 */ /* 0x001fc800078ec0ff */
[----:B------:R-:W-:-:S13]  /*10660*/  ISETP.NE.AND P1, PT, R9, RZ, PT ;  /* 0x000000ff0900720c */ /* 0x000fda0003f25270 */
[----:B------:R-:W-:Y:S05]  /*10670*/  @P1 BRA `(.L_x_2359) ;  /* 0x00000000001c1947 */ /* 0x000fea0003800000 */
[----:B------:R-:W0:Y:S01]  /*10680*/  S2R R9, SR_TID.X ;  /* 0x0000000000097919 */ /* 0x000e220000002100 */
[----:B---3--:R-:W-:-:S04]  /*10690*/  IMAD.MOV.U32 R3, RZ, RZ, 0xc000 ;  /* 0x0000c000ff037424 */ /* 0x008fc800078e00ff */
[----:B------:R2:W-:Y:S01]  /*106a0*/  SYNCS.ARRIVE.TRANS64 RZ, [R2+URZ+0x34830], R3 ;  /* 0x0348300302ff79a7 */ /* 0x0005e2000800003f */
[----:B0-----:R-:W-:-:S04]  /*106b0*/  LOP3.LUT R9, R9, 0x1f, RZ, 0xc0, !PT ;  /* 0x0000001f09097812 */ /* 0x001fc800078ec0ff */
[----:B------:R-:W-:-:S13]  /*106c0*/  ISETP.NE.AND P0, PT, R9, RZ, PT ;  /* 0x000000ff0900720c */ /* 0x000fda0003f05270 */
[----:B--2---:R-:W-:Y:S05]  /*106d0*/  @!P0 BRA `(.L_x_2359) ;  /* 0x0000000000048947 */ /* 0x004fea0003800000 */
[----:B------:R-:W-:Y:S01]  /*106e0*/  BPT.TRAP 0x1 ;  /* 0x000000040000795c */ /* 0x000fe20000300000 */
.L_x_2359:
[----:B------:R-:W-:Y:S05]  /*106f0*/  BSYNC B2 ;  /* 0x0000000000027941 */ /* 0x000fea0003800000 */
.L_x_2358:
[----:B------:R-:W-:Y:S01]  /*10700*/  IMAD.MOV.U32 R12, RZ, RZ, RZ ;  /* 0x000000ffff0c7224 */ /* 0x000fe200078e00ff */
[----:B------:R-:W-:Y:S01]  /*10710*/  UIADD3 UR4, UP0, UR38, 0x370, URZ ;  /* 0x0000037026047890 */ /* 0x000fe2000ff1e03f */
[C---:B---3--:R-:W-:Y:S01]  /*10720*/  IMAD R3, R18.reuse, 0x8, R6 ;  /* 0x0000000812037824 */ /* 0x048fe200078e0206 */
[----:B------:R-:W-:Y:S01]  /*10730*/  PLOP3.LUT P0, PT, PT, PT, PT, 0x80, 0x0 ;  /* 0x000000000000781c */ /* 0x000fe20003f0f070 */
[----:B------:R-:W-:Y:S01]  /*10740*/  IMAD R9, R18, 0xc000, R17 ;  /* 0x0000c00012097824 */ /* 0x000fe200078e0211 */
[----:B------:R-:W-:Y:S01]  /*10750*/  R2UR UR10, R12 ;  /* 0x000000000c0a72ca */ /* 0x000fe200000e0000 */
[----:B------:R-:W-:Y:S01]  /*10760*/  VIADD R3, R3, 0x30 ;  /* 0x0000003003037836 */ /* 0x000fe20000000000 */
[----:B------:R-:W-:Y:S01]  /*10770*/  UIADD3.X UR5, URZ, UR39, URZ, UP0, !UPT ;  /* 0x000000273f057290 */ /* 0x000fe200087fe43f */
[----:B------:R-:W-:Y:S01]  /*10780*/  IMAD.SHL.U32 R2, R7, 0x80, RZ ;  /* 0x0000008007027824 */ /* 0x000fe200078e00ff */
[----:B------:R-:W-:Y:S01]  /*10790*/  UMOV UR6, 0x0 ;  /* 0x0000000000067882 */ /* 0x000fe20000000000 */
[----:B-1----:R-:W-:Y:S01]  /*107a0*/  VIADD R10, R9, 0x1c400 ;  /* 0x0001c400090a7836 */ /* 0x002fe20000000000 */
[----:B------:R-:W-:-:S09]  /*107b0*/  UMOV UR7, 0x14f00000 ;  /* 0x14f0000000077882 */ /* 0x000fd20000000000 */
.L_x_2360:
        /* <DEDUP_REMOVED lines=16> */
.L_x_2361:
        /* <DEDUP_REMOVED lines=15> */
.L_x_2362:
        /* <DEDUP_REMOVED lines=15> */
.L_x_2426:
[----:B------:R-:W-:Y:S05]  /*10aa0*/  BSYNC B2 ;  /* 0x0000000000027941 */ /* 0x000fea0003800000 */
.L_x_2363:
        /* <DEDUP_REMOVED lines=11> */
.L_x_2366:
[----:B------:R-:W-:Y:S05]  /*10b60*/  BSYNC B2 ;  /* 0x0000000000027941 */ /* 0x000fea0003800000 */
.L_x_2365:
[----:B------:R-:W-:Y:S01]  /*10b70*/  R2UR UR10, R12 ;  /* 0x000000000c0a72ca */ /* 0x000fe200000e0000 */
[----:B------:R-:W-:Y:S01]  /*10b80*/  UIADD3 UR4, UP0, UR38, 0x470, URZ ;  /* 0x0000047026047890 */ /* 0x000fe2000ff1e03f */
[----:B------:R-:W-:Y:S01]  /*10b90*/  R2UR UR6, R10 ;  /* 0x000000000a0672ca */ /* 0x000fe200000e0000 */
[----:B------:R-:W-:Y:S01]  /*10ba0*/  IMAD.SHL.U32 R3, R19, 0x80, RZ ;  /* 0x0000008013037824 */ /* 0x000fe200078e00ff */
[----:B------:R-:W-:Y:S01]  /*10bb0*/  R2UR UR7, R11 ;  /* 0x000000000b0772ca */ /* 0x000fe200000e0000 */
[----:B0-----:R-:W-:Y:S01]  /*10bc0*/  VIADD R2, R2, 0x50 ;  /* 0x0000005002027836 */ /* 0x001fe20000000000 */
[----:B------:R-:W-:Y:S01]  /*10bd0*/  LEA R4, R4, R17, 0xf ;  /* 0x0000001104047211 */ /* 0x000fe200078e78ff */
[----:B------:R-:W-:Y:S01]  /*10be0*/  UIADD3.X UR5, URZ, UR39, URZ, UP0, !UPT ;  /* 0x000000273f057290 */ /* 0x000fe200087fe43f */
[----:B------:R-:W-:-:S03]  /*10bf0*/  PLOP3.LUT P0, PT, PT, PT, PT, 0x80, 0x0 ;  /* 0x000000000000781c */ /* 0x000fc60003f0f070 */
[----:B------:R-:W-:-:S10]  /*10c00*/  VIADD R5, R4, 0x400 ;  /* 0x0000040004057836 */ /* 0x000fd40000000000 */
.L_x_2367:
        /* <DEDUP_REMOVED lines=15> */
.L_x_2368:
        /* <DEDUP_REMOVED lines=12> */
.L_x_2354:
[----:B------:R-:W-:Y:S05]  /*10dc0*/  BSYNC B1 ;  /* 0x0000000000017941 */ /* 0x000fea0003800000 */
.L_x_2353:
[C---:B------:R-:W-:Y:S01]  /*10dd0*/  ISETP.GT.AND P0, PT, R0.reuse, 0x1, PT ;  /* 0x000000010000780c */ /* 0x040fe20003f04270 */
[----:B------:R-:W-:-:S12]  /*10de0*/  VIADD R0, R0, 0xfffffffe ;  /* 0xfffffffe00007836 */ /* 0x000fd80000000000 */
[----:B------:R-:W-:Y:S05]  /*10df0*/  @P0 BRA `(.L_x_2369) ;  /* 0xffffffe800d80947 */ /* 0x000fea000383ffff */
.L_x_2336:
[----:B------:R-:W-:Y:S05]  /*10e00*/  BSYNC B0 ;  /* 0x0000000000007941 */ /* 0x000fea0003800000 */
.L_x_2318:
[----:B0-----:R-:W0:Y:S01]  /*10e10*/  S2R R0, SR_TID.X ;  /* 0x0000000000007919 */ /* 0x001e220000002100 */
[----:B------:R-:W-:Y:S01]  /*10e20*/  BSSY B0, `(.L_x_2370) ;  /* 0x0000012000007945 */ /* 0x000fe20003800000 */
[----:B0-----:R-:W-:-:S04]  /*10e30*/  LOP3.LUT R6, R0, 0x7f, RZ, 0xc0, !PT ;  /* 0x0000007f00067812 */ /* 0x001fc800078ec0ff */
[----:B------:R-:W-:-:S13]  /*10e40*/  ISETP.NE.AND P1, PT, R6, RZ, PT ;  /* 0x000000ff0600720c */ /* 0x000fda0003f25270 */
[----:B------:R-:W-:Y:S05]  /*10e50*/  @P1 BRA `(.L_x_2371) ;  /* 0x0000000000381947 */ /* 0x000fea0003800000 */
[----:B------:R-:W0:Y:S01]  /*10e60*/  S2R R3, SR_LANEID ;  /* 0x0000000000037919 */ /* 0x000e220000000000 */
[----:B------:R-:W-:Y:S01]  /*10e70*/  VOTEU.ANY UR4, UPT, PT ;  /* 0x0000000000047886 */ /* 0x000fe200038e0100 */
[----:B------:R-:W2:Y:S01]  /*10e80*/  LDC.64 R4, c[0x0][0xc80] ;  /* 0x00032000ff047b82 */ /* 0x000ea20000000a00 */
[----:B------:R-:W0:Y:S01]  /*10e90*/  FLO.U32 R0, UR4 ;  /* 0x0000000400007d00 */ /* 0x000e2200080e0000 */
[----:B------:R-:W-:-:S07]  /*10ea0*/  ULDC.64 UR6, c[0x0][0x208] ;  /* 0x0000820000067ab9 */ /* 0x000fce0000000a00 */
[----:B------:R-:W2:Y:S01]  /*10eb0*/  POPC R2, UR4 ;  /* 0x0000000400027d09 */ /* 0x000ea20008000000 */
[----:B0-----:R-:W-:-:S13]  /*10ec0*/  ISETP.EQ.U32.AND P0, PT, R0, R3, PT ;  /* 0x000000030000720c */ /* 0x001fda0003f02070 */
[----:B--2---:R-:W2:Y:S01]  /*10ed0*/  @P0 ATOMG.E.ADD.STRONG.GPU PT, R5, desc[UR6][R4.64], R2 ;  /* 0x00000002040509a8 */ /* 0x004ea200081ee1c6 */
[----:B------:R-:W0:Y:S02]  /*10ee0*/  S2R R3, SR_LTMASK ;  /* 0x0000000000037919 */ /* 0x000e240000003900 */
[----:B0-----:R-:W-:-:S06]  /*10ef0*/  LOP3.LUT R3, R3, UR4, RZ, 0xc0, !PT ;  /* 0x0000000403037c12 */ /* 0x001fcc000f8ec0ff */
[----:B------:R-:W0:Y:S01]  /*10f00*/  POPC R3, R3 ;  /* 0x0000000300037309 */ /* 0x000e220000000000 */
[----:B--2---:R-:W0:Y:S02]  /*10f10*/  SHFL.IDX PT, R0, R5, R0, 0x1f ;  /* 0x00001f0005007589 */ /* 0x004e2400000e0000 */
[----:B0-----:R-:W-:-:S05]  /*10f20*/  IADD3 R0, R0, UR43, R3 ;  /* 0x0000002b00007c10 */ /* 0x001fca000fffe003 */
[----:B------:R0:W-:Y:S02]  /*10f30*/  STL [R1+0x18], R0 ;  /* 0x0000180001007387 */ /* 0x0001e40000100800 */
.L_x_2371:
[----:B------:R-:W-:Y:S05]  /*10f40*/  BSYNC B0 ;  /* 0x0000000000007941 */ /* 0x000fea0003800000 */
.L_x_2370:
[----:B0-----:R-:W2:Y:S01]  /*10f50*/  LDL.LU R0, [R1+0xc] ;  /* 0x00000c0001007983 */ /* 0x001ea20000300800 */
[----:B------:R-:W-:Y:S01]  /*10f60*/  BSSY B0, `(.L_x_2372) ;  /* 0x0000038000007945 */ /* 0x000fe20003800000 */
[----:B--2---:R-:W-:-:S13]  /*10f70*/  ISETP.NE.AND P0, PT, R0, RZ, PT ;  /* 0x000000ff0000720c */ /* 0x004fda0003f05270 */
        /* <DEDUP_REMOVED lines=8> */
.L_x_2427:
[----:B------:R-:W-:Y:S05]  /*11000*/  BSYNC B1 ;  /* 0x0000000000017941 */ /* 0x000fea0003800000 */
.L_x_2374:
        /* <DEDUP_REMOVED lines=9> */
.L_x_2377:
[----:B------:R-:W-:Y:S05]  /*110a0*/  BSYNC B1 ;  /* 0x0000000000017941 */ /* 0x000fea0003800000 */
.L_x_2376:
[----:B------:R-:W-:Y:S01]  /*110b0*/  IMAD R2, R18, 0x8000, R17 ;  /* 0x0000800012027824 */ /* 0x000fe200078e0211 */
[----:B------:R-:W-:Y:S01]  /*110c0*/  UIADD3 UR4, UP0, UR38, 0x470, URZ ;  /* 0x0000047026047890 */ /* 0x000fe2000ff1e03f */
[----:B------:R-:W-:Y:S01]  /*110d0*/  IMAD.SHL.U32 R19, R19, 0x80, RZ ;  /* 0x0000008013137824 */ /* 0x000fe200078e00ff */
[----:B------:R-:W-:Y:S01]  /*110e0*/  PLOP3.LUT P0, PT, PT, PT, PT, 0x80, 0x0 ;  /* 0x000000000000781c */ /* 0x000fe20003f0f070 */
[----:B0-----:R-:W-:Y:S01]  /*110f0*/  VIADD R0, R0, 0x34850 ;  /* 0x0003485000007836 */ /* 0x001fe20000000000 */
[----:B------:R-:W-:Y:S01]  /*11100*/  UIADD3.X UR5, URZ, UR39, URZ, UP0, !UPT ;  /* 0x000000273f057290 */ /* 0x000fe200087fe43f */
[----:B------:R-:W-:Y:S01]  /*11110*/  VIADD R3, R2, 0x400 ;  /* 0x0000040002037836 */ /* 0x000fe20000000000 */
[----:B------:R-:W-:Y:S01]  /*11120*/  UMOV UR6, 0x0 ;  /* 0x0000000000067882 */ /* 0x000fe20000000000 */
[----:B------:R-:W-:Y:S01]  /*11130*/  UMOV UR7, 0x14f00000 ;  /* 0x14f0000000077882 */ /* 0x000fe20000000000 */
[----:B------:R-:W-:-:S08]  /*11140*/  UMOV UR10, URZ ;  /* 0x0000003f000a7c82 */ /* 0x000fd00008000000 */
.L_x_2378:
        /* <DEDUP_REMOVED lines=15> */
.L_x_2379:
        /* <DEDUP_REMOVED lines=10> */
.L_x_2373:
[----:B------:R-:W-:Y:S05]  /*112e0*/  BSYNC B0 ;  /* 0x0000000000007941 */ /* 0x000fea0003800000 */
.L_x_2372:
[----:B------:R-:W2:Y:S01]  /*112f0*/  LDL.LU R3, [R1+0x4] ;  /* 0x0000040001037983 */ /* 0x000ea20000300800 */
[----:B------:R-:W-:-:S05]  /*11300*/  VIADD R18, R18, 0x1 ;  /* 0x0000000112127836 */ /* 0x000fca0000000000 */
[----:B------:R-:W-:-:S04]  /*11310*/  ISETP.NE.AND P0, PT, R18, 0x2, PT ;  /* 0x000000021200780c */ /* 0x000fc80003f05270 */
[----:B------:R-:W-:Y:S02]  /*11320*/  SEL R0, RZ, 0x1, P0 ;  /* 0x00000001ff007807 */ /* 0x000fe40000000000 */
[----:B------:R-:W-:Y:S02]  /*11330*/  SEL R18, R18, RZ, P0 ;  /* 0x000000ff12127207 */ /* 0x000fe40000000000 */
[----:B--2---:R-:W-:-:S05]  /*11340*/  LOP3.LUT R3, R3, R0, RZ, 0x3c, !PT ;  /* 0x0000000003037212 */ /* 0x004fca00078e3cff */
[----:B------:R2:W-:Y:S02]  /*11350*/  STL [R1+0x4], R3 ;  /* 0x0000040301007387 */ /* 0x0005e40000100800 */
.L_x_2298:
[----:B------:R-:W-:Y:S05]  /*11360*/  BSYNC B7 ;  /* 0x0000000000077941 */ /* 0x000fea0003800000 */
.L_x_2296:
[----:B0-----:R-:W3:Y:S04]  /*11370*/  LDL R0, [R1+0x20] ;  /* 0x0000200001007983 */ /* 0x001ee80000100800 */
[----:B------:R0:W5:Y:S01]  /*11380*/  LDL R2, [R1+0x18] ;  /* 0x0000180001027983 */ /* 0x0001620000100800 */
[----:B---3--:R-:W-:-:S13]  /*11390*/  ISETP.NE.AND P0, PT, R0, RZ, PT ;  /* 0x000000ff0000720c */ /* 0x008fda0003f05270 */
[----:B0-----:R-:W-:Y:S05]  /*113a0*/  @!P0 BRA `(.L_x_2380) ;  /* 0x0000000000288947 */ /* 0x001fea0003800000 */
[----:B------:R-:W-:Y:S05]  /*113b0*/  WARPSYNC.ALL ;  /* 0x0000000000007948 */ /* 0x000fea0003800000 */
[----:B------:R-:W0:Y:S08]  /*113c0*/  S2UR UR5, SR_CgaCtaId ;  /* 0x00000000000579c3 */ /* 0x000e300000008800 */
[----:B------:R-:W-:Y:S06]  /*113d0*/  BAR.SYNC.DEFER_BLOCKING 0x5, 0x180 ;  /* 0x0146000000007b1d */ /* 0x000fec0000010000 */
[----:B------:R-:W-:-:S02]  /*113e0*/  UMOV UR4, 0x400 ;  /* 0x0000040000047882 */ /* 0x000fc40000000000 */
[----:B0-----:R-:W-:-:S06]  /*113f0*/  ULEA UR4, UR5, UR4, 0x18 ;  /* 0x0000000405047291 */ /* 0x001fcc000f8ec03f */
[----:B------:R-:W-:-:S05]  /*11400*/  IMAD.U32 R17, RZ, RZ, UR4 ;  /* 0x00000004ff117e24 */ /* 0x000fca000f8e00ff */
[----:B-----5:R-:W0:Y:S04]  /*11410*/  LDS R2, [R17+0x348d0] ;  /* 0x0348d00011027984 */ /* 0x020e280000000800 */
[----:B0-----:R0:W-:Y:S01]  /*11420*/  STL [R1+0x18], R2 ;  /* 0x0000180201007387 */ /* 0x0011e20000100800 */
[----:B------:R-:W-:Y:S06]  /*11430*/  BAR.ARV 0x4, 0x180 ;  /* 0x0106000000007b1d */ /* 0x000fec0000002000 */
[----:B------:R-:W-:Y:S05]  /*11440*/  BRA `(.L_x_2381) ;  /* 0x00000000002c7947 */ /* 0x000fea0003800000 */
.L_x_2380:
[----:B------:R-:W-:-:S03]  /*11450*/  UMOV UR4, 0xffffffff ;  /* 0xffffffff00047882 */ /* 0x000fc60000000000 */
[----:B------:R-:W-:Y:S05]  /*11460*/  BRA.DIV UR4, `(.L_x_2382) ;  /* 0x0000001604887947 */ /* 0x000fea000b800000 */
[----:B-----5:R0:W3:Y:S02]  /*11470*/  SHFL.IDX PT, R14, R2, RZ, 0x1f ;  /* 0x00001fff020e7589 */ /* 0x0200e400000e0000 */
.L_x_2430:
[----:B--2---:R-:W2:Y:S01]  /*11480*/  @!P1 S2R R3, SR_CgaCtaId ;  /* 0x0000000000039919 */ /* 0x004ea20000008800 */
[----:B------:R-:W-:Y:S05]  /*11490*/  WARPSYNC.ALL ;  /* 0x0000000000007948 */ /* 0x000fea0003800000 */
[----:B------:R-:W-:Y:S01]  /*114a0*/  BAR.SYNC.DEFER_BLOCKING 0x4, 0x180 ;  /* 0x0106000000007b1d */ /* 0x000fe20000010000 */
[----:B------:R-:W-:-:S05]  /*114b0*/  @!P1 MOV R0, 0x400 ;  /* 0x0000040000009802 */ /* 0x000fca0000000f00 */
[----:B---3--:R3:W-:Y:S01]  /*114c0*/  STL [R1+0x18], R14 ;  /* 0x0000180e01007387 */ /* 0x0087e20000100800 */
[----:B--2---:R-:W-:-:S05]  /*114d0*/  @!P1 LEA R17, R3, R0, 0x18 ;  /* 0x0000000003119211 */ /* 0x004fca00078ec0ff */
[----:B------:R3:W-:Y:S01]  /*114e0*/  @!P1 STS [R17+0x348d0], R2 ;  /* 0x0348d00211009388 */ /* 0x0007e20000000800 */
[----:B------:R-:W-:Y:S06]  /*114f0*/  BAR.ARV 0x5, 0x180 ;  /* 0x0146000000007b1d */ /* 0x000fec0000002000 */
.L_x_2381:
[----:B------:R-:W4:Y:S01]  /*11500*/  LDL R0, [R1+0x18] ;  /* 0x0000180001007983 */ /* 0x000f220000100800 */
[----:B------:R-:W-:Y:S02]  /*11510*/  ULDC UR4, c[0x0][0xc38] ;  /* 0x00030e0000047ab9 */ /* 0x000fe40000000800 */
[----:B----4-:R-:W-:-:S13]  /*11520*/  ISETP.GE.AND P0, PT, R0, UR4, PT ;  /* 0x0000000400007c0c */ /* 0x010fda000bf06270 */
[----:B------:R-:W-:Y:S05]  /*11530*/  @!P0 BRA `(.L_x_2383) ;  /* 0xffffffbc000c8947 */ /* 0x000fea000383ffff */
.L_x_2293:
[----:B-1----:R-:W4:Y:S01]  /*11540*/  LDL.LU R0, [R1+0x1c] ;  /* 0x00001c0001007983 */ /* 0x002f220000300800 */
[----:B------:R-:W-:Y:S01]  /*11550*/  BSSY B0, `(.L_x_2384) ;  /* 0x000000b000007945 */ /* 0x000fe20003800000 */
[----:B------:R-:W1:Y:S01]  /*11560*/  S2R R5, SR_CgaCtaId ;  /* 0x0000000000057919 */ /* 0x000e620000008800 */
[----:B----4-:R-:W-:-:S05]  /*11570*/  VIADD R0, R0, 0x1 ;  /* 0x0000000100007836 */ /* 0x010fca0000000000 */
[----:B0--3--:R-:W-:-:S04]  /*11580*/  LEA.HI R2, R0, R0, RZ, 0x1 ;  /* 0x0000000000027211 */ /* 0x009fc800078f08ff */
[----:B--2---:R-:W-:-:S05]  /*11590*/  LOP3.LUT R3, R2, 0xfffffffe, RZ, 0xc0, !PT ;  /* 0xfffffffe02037812 */ /* 0x004fca00078ec0ff */
[----:B------:R-:W-:Y:S01]  /*115a0*/  IMAD.IADD R3, R0, 0x1, -R3 ;  /* 0x0000000100037824 */ /* 0x000fe200078e0a03 */
[----:B------:R-:W-:-:S04]  /*115b0*/  MOV R0, 0x400 ;  /* 0x0000040000007802 */ /* 0x000fc80000000f00 */
[----:B-1----:R-:W-:Y:S02]  /*115c0*/  LEA R0, R5, R0, 0x18 ;  /* 0x0000000005007211 */ /* 0x002fe400078ec0ff */
[----:B------:R-:W-:-:S04]  /*115d0*/  SHF.L.U32 R3, R3, 0x1f, RZ ;  /* 0x0000001f03037819 */ /* 0x000fc800000006ff */
[----:B------:R-:W0:Y:S02]  /*115e0*/  SYNCS.PHASECHK.TRANS64.TRYWAIT P0, [R0+URZ+0x34820], R3 ;  /* 0x03482003000075a7 */ /* 0x000e24000800017f */
[----:B0-----:R-:W-:Y:S05]  /*115f0*/  @!P0 BRA `(.L_x_2385) ;  /* 0x00000014004c8947 */ /* 0x001fea0003800000 */
.L_x_2431:
[----:B------:R-:W-:Y:S05]  /*11600*/  BSYNC B0 ;  /* 0x0000000000007941 */ /* 0x000fea0003800000 */
.L_x_2384:
[----:B------:R-:W-:-:S03]  /*11610*/  UMOV UR4, 0xffffffff ;  /* 0xffffffff00047882 */ /* 0x000fc60000000000 */
[----:B------:R-:W-:Y:S05]  /*11620*/  BRA.DIV UR4, `(.L_x_2386) ;  /* 0x0000001604547947 */ /* 0x000fea000b800000 */
[----:B------:R-:W1:Y:S02]  /*11630*/  S2R R2, SR_TID.X ;  /* 0x0000000000027919 */ /* 0x000e640000002100 */
[----:B-1----:R-:W-:-:S04]  /*11640*/  SHF.R.U32.HI R2, RZ, 0x5, R2 ;  /* 0x00000005ff027819 */ /* 0x002fc80000011602 */
[----:B------:R-:W-:-:S05]  /*11650*/  LOP3.LUT R2, R2, 0x3, RZ, 0xc0, !PT ;  /* 0x0000000302027812 */ /* 0x000fca00078ec0ff */
[----:B------:R1:W2:Y:S02]  /*11660*/  SHFL.IDX PT, R14, R2, RZ, 0x1f ;  /* 0x00001fff020e7589 */ /* 0x0002a400000e0000 */
.L_x_2434:
[----:B--2---:R-:W-:Y:S01]  /*11670*/  ISETP.NE.AND P0, PT, R14, RZ, PT ;  /* 0x000000ff0e00720c */ /* 0x004fe20003f05270 */
[----:B------:R-:W-:-:S12]  /*11680*/  BSSY B0, `(.L_x_2387) ;  /* 0x0000027000007945 */ /* 0x000fd80003800000 */
[----:B------:R-:W-:Y:S05]  /*11690*/  @P0 BRA `(.L_x_2388) ;  /* 0x0000000000940947 */ /* 0x000fea0003800000 */
[----:B------:R-:W-:-:S03]  /*116a0*/  UMOV UR4, 0xffffffff ;  /* 0xffffffff00047882 */ /* 0x000fc60000000000 */
[----:B------:R-:W-:Y:S05]  /*116b0*/  BRA.DIV UR4, `(.L_x_2389) ;  /* 0x0000001604647947 */ /* 0x000fea000b800000 */
[----:B------:R-:W-:-:S13]  /*116c0*/  ELECT P6, URZ, PT ;  /* 0x00000000003f782f */ /* 0x000fda00038c0000 */
.L_x_2437:
        /* <DEDUP_REMOVED lines=8> */
.L_x_2390:
        /* <DEDUP_REMOVED lines=13> */
.L_x_2438:
[----:B------:R-:W1:Y:S02]  /*11820*/  SYNCS.PHASECHK.TRANS64.TRYWAIT P0, [R3+URZ], R2 ;  /* 0x00000002030075a7 */ /* 0x000e64000800017f */
[----:B-1----:R-:W-:Y:S05]  /*11830*/  @!P0 BRA `(.L_x_2392) ;  /* 0x0000001400388947 */ /* 0x002fea0003800000 */
.L_x_2439:
[----:B------:R-:W-:Y:S05]  /*11840*/  @!P2 BRA `(.L_x_2393) ;  /* 0x000000000004a947 */ /* 0x000fea0003800000 */
[----:B------:R-:W-:Y:S01]  /*11850*/  BPT.TRAP 0x1 ;  /* 0x000000040000795c */ /* 0x000fe20000300000 */
.L_x_2393:
[----:B-1----:R-:W-:-:S04]  /*11860*/  VIADD R3, R0, 0x34860 ;  /* 0x0003486000037836 */ /* 0x002fc80000000000 */
[----:B------:R-:W-:-:S04]  /*11870*/  IMAD R18, R18, 0x8, R3 ;  /* 0x0000000812127824 */ /* 0x000fc800078e0203 */
[----:B------:R-:W1:Y:S02]  /*11880*/  SYNCS.PHASECHK.TRANS64.TRYWAIT P0, [R18+URZ], R5 ;  /* 0x00000005120075a7 */ /* 0x000e64000800017f */
[----:B-1----:R-:W-:Y:S05]  /*11890*/  @!P0 BRA `(.L_x_2394) ;  /* 0x0000001400348947 */ /* 0x002fea0003800000 */
.L_x_2440:
[----:B------:R-:W-:-:S07]  /*118a0*/  IMAD R3, R4, 0x8, R3 ;  /* 0x0000000804037824 */ /* 0x000fce00078e0203 */
.L_x_2395:
[----:B--2---:R2:W3:Y:S02]  /*118b0*/  SYNCS.PHASECHK.TRANS64.TRYWAIT P0, [R3+URZ], R2 ;  /* 0x00000002030075a7 */ /* 0x0044e4000800017f */
[----:B---3--:R-:W-:Y:S05]  /*118c0*/  @!P0 NANOSLEEP.SYNCS 0x989680 ;  /* 0x009896800000895d */ /* 0x008fea0003900000 */
[----:B------:R-:W3:Y:S02]  /*118d0*/  @!P0 SYNCS.PHASECHK.TRANS64 P0, [R3+URZ], R2 ;  /* 0x00000002030085a7 */ /* 0x000ee4000800007f */
[----:B---3--:R-:W-:Y:S05]  /*118e0*/  @!P0 BRA `(.L_x_2395) ;  /* 0xfffffffc00f08947 */ /* 0x008fea000383ffff */
.L_x_2388:
[----:B------:R-:W-:Y:S05]  /*118f0*/  BSYNC B0 ;  /* 0x0000000000007941 */ /* 0x000fea0003800000 */
.L_x_2387:
[----:B------:R-:W-:Y:S05]  /*11900*/  EXIT ;  /* 0x000000000000794d */ /* 0x000fea0003800000 */
.L_x_2246:
[----:B0-----:R-:W-:-:S04]  /*11910*/  IMAD.U32 R3, RZ, RZ, UR38 ;  /* 0x00000026ff037e24 */ /* 0x001fc8000f8e00ff */
[----:B------:R0:W1:Y:S03]  /*11920*/  SYNCS.PHASECHK.TRANS64.TRYWAIT P1, [R3+URZ+0x34800], R0 ;  /* 0x03480000030075a7 */ /* 0x000066000802017f */
[----:B-1----:R-:W-:Y:S05]  /*11930*/  @!P1 NANOSLEEP.SYNCS 0x989680 ;  /* 0x009896800000995d */ /* 0x002fea0003900000 */
[----:B------:R-:W1:Y:S02]  /*11940*/  @!P1 SYNCS.PHASECHK.TRANS64 P1, [R3+URZ+0x34800], R0 ;  /* 0x03480000030095a7 */ /* 0x000e64000802007f */
[----:B-1----:R-:W-:Y:S05]  /*11950*/  @!P1 BRA `(.L_x_2246) ;  /* 0xfffffffc00ec9947 */ /* 0x002fea000383ffff */
[----:B------:R-:W-:Y:S05]  /*11960*/  BRA `(.L_x_2396) ;  /* 0xfffffefc00787947 */ /* 0x000fea000383ffff */
.L_x_2250:
[----:B-1----:R1:W2:Y:S02]  /*11970*/  SYNCS.PHASECHK.TRANS64.TRYWAIT P2, [R0+URZ+0x34830], R3 ;  /* 0x03483003000075a7 */ /* 0x0022a4000804017f */
[----:B--2---:R-:W-:Y:S05]  /*11980*/  @!P2 NANOSLEEP.SYNCS 0x989680 ;  /* 0x009896800000a95d */ /* 0x004fea0003900000 */
[----:B------:R-:W2:Y:S02]  /*11990*/  @!P2 SYNCS.PHASECHK.TRANS64 P2, [R0+URZ+0x34830], R3 ;  /* 0x034830030000a5a7 */ /* 0x000ea4000804007f */
[----:B--2---:R-:W-:Y:S05]  /*119a0*/  @!P2 BRA `(.L_x_2250) ;  /* 0xfffffffc00f0a947 */ /* 0x004fea000383ffff */
[----:B------:R-:W-:Y:S05]  /*119b0*/  BRA `(.L_x_2249) ;  /* 0xfffffefc009c7947 */ /* 0x000fea000383ffff */
.L_x_2255:
[----:B-1----:R-:W-:-:S04]  /*119c0*/  MOV R10, UR8 ;  /* 0x00000008000a7c02 */ /* 0x002fc80008000f00 */
[----:B------:R1:W2:Y:S03]  /*119d0*/  SYNCS.PHASECHK.TRANS64.TRYWAIT P3, [R10+URZ+0x34830], R5 ;  /* 0x034830050a0075a7 */ /* 0x0002a6000806017f */
[----:B--2---:R-:W-:Y:S05]  /*119e0*/  @!P3 NANOSLEEP.SYNCS 0x989680 ;  /* 0x009896800000b95d */ /* 0x004fea0003900000 */
[----:B------:R-:W2:Y:S02]  /*119f0*/  @!P3 SYNCS.PHASECHK.TRANS64 P3, [R10+URZ+0x34830], R5 ;  /* 0x034830050a00b5a7 */ /* 0x000ea4000806007f */
[----:B--2---:R-:W-:Y:S05]  /*11a00*/  @!P3 BRA `(.L_x_2255) ;  /* 0xfffffffc00ecb947 */ /* 0x004fea000383ffff */
[----:B------:R-:W-:Y:S05]  /*11a10*/  BRA `(.L_x_2254) ;  /* 0xffffff2c00607947 */ /* 0x000fea000383ffff */
.L_x_2259:
[----:B01----:R-:W-:-:S04]  /*11a20*/  IMAD.U32 R5, RZ, RZ, UR9 ;  /* 0x00000009ff057e24 */ /* 0x003fc8000f8e00ff */
[----:B------:R0:W1:Y:S03]  /*11a30*/  SYNCS.PHASECHK.TRANS64.TRYWAIT P3, [R5+URZ+0x34850], R0 ;  /* 0x03485000050075a7 */ /* 0x000066000806017f */
[----:B-1----:R-:W-:Y:S05]  /*11a40*/  @!P3 NANOSLEEP.SYNCS 0x989680 ;  /* 0x009896800000b95d */ /* 0x002fea0003900000 */
[----:B------:R-:W1:Y:S02]  /*11a50*/  @!P3 SYNCS.PHASECHK.TRANS64 P3, [R5+URZ+0x34850], R0 ;  /* 0x034850000500b5a7 */ /* 0x000e64000806007f */
[----:B-1----:R-:W-:Y:S05]  /*11a60*/  @!P3 BRA `(.L_x_2259) ;  /* 0xfffffffc00ecb947 */ /* 0x002fea000383ffff */
[----:B------:R-:W-:Y:S05]  /*11a70*/  BRA `(.L_x_2258) ;  /* 0xffffff3400a07947 */ /* 0x000fea000383ffff */
.L_x_2265:
[----:B-1----:R-:W-:-:S04]  /*11a80*/  IMAD.U32 R10, RZ, RZ, UR8 ;  /* 0x00000008ff0a7e24 */ /* 0x002fc8000f8e00ff */
[----:B------:R1:W2:Y:S03]  /*11a90*/  SYNCS.PHASECHK.TRANS64.TRYWAIT P2, [R10+URZ+0x34830], R5 ;  /* 0x034830050a0075a7 */ /* 0x0002a6000804017f */
[----:B--2---:R-:W-:Y:S05]  /*11aa0*/  @!P2 NANOSLEEP.SYNCS 0x989680 ;  /* 0x009896800000a95d */ /* 0x004fea0003900000 */
[----:B------:R-:W2:Y:S02]  /*11ab0*/  @!P2 SYNCS.PHASECHK.TRANS64 P2, [R10+URZ+0x34830], R5 ;  /* 0x034830050a00a5a7 */ /* 0x000ea4000804007f */
[----:B--2---:R-:W-:Y:S05]  /*11ac0*/  @!P2 BRA `(.L_x_2265) ;  /* 0xfffffffc00eca947 */ /* 0x004fea000383ffff */
[----:B------:R-:W-:Y:S05]  /*11ad0*/  BRA `(.L_x_2264) ;  /* 0xffffff5c00f47947 */ /* 0x000fea000383ffff */
.L_x_2269:
[----:B01----:R-:W-:-:S04]  /*11ae0*/  IMAD.U32 R5, RZ, RZ, UR8 ;  /* 0x00000008ff057e24 */ /* 0x003fc8000f8e00ff */
[----:B------:R0:W1:Y:S03]  /*11af0*/  SYNCS.PHASECHK.TRANS64.TRYWAIT P2, [R5+URZ+0x34850], R0 ;  /* 0x03485000050075a7 */ /* 0x000066000804017f */
[----:B-1----:R-:W-:Y:S05]  /*11b00*/  @!P2 NANOSLEEP.SYNCS 0x989680 ;  /* 0x009896800000a95d */ /* 0x002fea0003900000 */
[----:B------:R-:W1:Y:S02]  /*11b10*/  @!P2 SYNCS.PHASECHK.TRANS64 P2, [R5+URZ+0x34850], R0 ;  /* 0x034850000500a5a7 */ /* 0x000e64000804007f */
[----:B-1----:R-:W-:Y:S05]  /*11b20*/  @!P2 BRA `(.L_x_2269) ;  /* 0xfffffffc00eca947 */ /* 0x002fea000383ffff */
[----:B------:R-:W-:Y:S05]  /*11b30*/  BRA `(.L_x_2268) ;  /* 0xffffff6800347947 */ /* 0x000fea000383ffff */
.L_x_2274:
[----:B-1----:R-:W-:-:S04]  /*11b40*/  IMAD.U32 R7, RZ, RZ, UR5 ;  /* 0x00000005ff077e24 */ /* 0x002fc8000f8e00ff */
[----:B------:R1:W2:Y:S03]  /*11b50*/  SYNCS.PHASECHK.TRANS64.TRYWAIT P0, [R7+URZ+0x34850], R0 ;  /* 0x03485000070075a7 */ /* 0x0002a6000800017f */
[----:B--2---:R-:W-:Y:S05]  /*11b60*/  @!P0 NANOSLEEP.SYNCS 0x989680 ;  /* 0x009896800000895d */ /* 0x004fea0003900000 */
[----:B------:R-:W2:Y:S02]  /*11b70*/  @!P0 SYNCS.PHASECHK.TRANS64 P0, [R7+URZ+0x34850], R0 ;  /* 0x03485000070085a7 */ /* 0x000ea4000800007f */
[----:B--2---:R-:W-:Y:S05]  /*11b80*/  @!P0 BRA `(.L_x_2274) ;  /* 0xfffffffc00ec8947 */ /* 0x004fea000383ffff */
[----:B------:R-:W-:Y:S05]  /*11b90*/  BRA `(.L_x_2273) ;  /* 0xffffff8c000c7947 */ /* 0x000fea000383ffff */
.L_x_2304:
[----:B------:R-:W-:Y:S02]  /*11ba0*/  IMAD.MOV.U32 R13, RZ, RZ, R0 ;  /* 0x000000ffff0d7224 */ /* 0x000fe400078e0000 */
[----:B------:R-:W-:Y:S02]  /*11bb0*/  IMAD.MOV.U32 R12, RZ, RZ, RZ ;  /* 0x000000ffff0c7224 */ /* 0x000fe400078e00ff */
[----:B------:R-:W-:Y:S02]  /*11bc0*/  IMAD.MOV.U32 R11, RZ, RZ, 0x1f ;  /* 0x0000001fff0b7424 */ /* 0x000fe400078e00ff */
[----:B------:R-:W-:-:S07]  /*11bd0*/  IMAD.MOV.U32 R15, RZ, RZ, -0x1 ;  /* 0xffffffffff0f7424 */ /* 0x000fce00078e00ff */
[----:B0-----:R-:W-:Y:S05]  /*11be0*/  WARPSYNC.COLLECTIVE R15, `(.L_x_2397) ;  /* 0x000000000f087348 */ /* 0x001fea0003c00000 */
[----:B------:R1:W2:Y:S02]  /*11bf0*/  SHFL.IDX P6, R14, R13, R12, R11 ;  /* 0x0000000c0d0e7389 */ /* 0x0002a400000c000b */
[----:B012---:R-:W-:Y:S01]  /*11c00*/  ENDCOLLECTIVE ;  /* 0x000000000000791b */ /* 0x007fe20003800000 */
.L_x_2397:
[----:B------:R-:W-:Y:S05]  /*11c10*/  BRA `(.L_x_2398) ;  /* 0xffffffc000207947 */ /* 0x000fea000383ffff */
.L_x_2306:
[----:B------:R-:W-:Y:S01]  /*11c20*/  BSSY B0, `(.L_x_2399) ;  /* 0x0000006000007945 */ /* 0x000fe20003800000 */
[----:B------:R-:W-:-:S07]  /*11c30*/  IMAD.MOV.U32 R15, RZ, RZ, -0x1 ;  /* 0xffffffffff0f7424 */ /* 0x000fce00078e00ff */
[----:B01----:R-:W-:Y:S05]  /*11c40*/  WARPSYNC.COLLECTIVE R15, `(.L_x_2400) ;  /* 0x000000000f0c7348 */ /* 0x003fea0003c00000 */
[----:B------:R-:W-:Y:S02]  /*11c50*/  ELECT P6, UR62, PT ;  /* 0x00000000003e782f */ /* 0x000fe400038c0000 */
[----:B------:R-:W-:Y:S01]  /*11c60*/  MOV R14, UR62 ;  /* 0x0000003e000e7c02 */ /* 0x000fe20008000f00 */
[----:B01----:R-:W-:Y:S10]  /*11c70*/  ENDCOLLECTIVE ;  /* 0x000000000000791b */ /* 0x003ff40003800000 */
.L_x_2400:
[----:B------:R-:W-:Y:S05]  /*11c80*/  BSYNC B0 ;  /* 0x0000000000007941 */ /* 0x000fea0003800000 */
.L_x_2399:
[----:B------:R-:W-:Y:S05]  /*11c90*/  BRA `(.L_x_2401) ;  /* 0xffffffc000207947 */ /* 0x000fea000383ffff */
.L_x_2308:
[----:B-1----:R1:W2:Y:S02]  /*11ca0*/  SYNCS.PHASECHK.TRANS64.TRYWAIT P0, [R0+URZ+0x34840], R2 ;  /* 0x03484002000075a7 */ /* 0x0022a4000800017f */
[----:B--2---:R-:W-:Y:S05]  /*11cb0*/  @!P0 NANOSLEEP.SYNCS 0x989680 ;  /* 0x009896800000895d */ /* 0x004fea0003900000 */
[----:B------:R-:W2:Y:S02]  /*11cc0*/  @!P0 SYNCS.PHASECHK.TRANS64 P0, [R0+URZ+0x34840], R2 ;  /* 0x03484002000085a7 */ /* 0x000ea4000800007f */
[----:B--2---:R-:W-:Y:S05]  /*11cd0*/  @!P0 BRA `(.L_x_2308) ;  /* 0xfffffffc00f08947 */ /* 0x004fea000383ffff */
[----:B------:R-:W-:Y:S05]  /*11ce0*/  BRA `(.L_x_2402) ;  /* 0xffffffc000747947 */ /* 0x000fea000383ffff */
.L_x_2312:
[----:B------:R-:W-:Y:S02]  /*11cf0*/  IMAD.MOV.U32 R13, RZ, RZ, R4 ;  /* 0x000000ffff0d7224 */ /* 0x000fe400078e0004 */
[----:B------:R-:W-:Y:S02]  /*11d00*/  IMAD.MOV.U32 R12, RZ, RZ, RZ ;  /* 0x000000ffff0c7224 */ /* 0x000fe400078e00ff */
[----:B------:R-:W-:Y:S02]  /*11d10*/  IMAD.MOV.U32 R11, RZ, RZ, 0x181f ;  /* 0x0000181fff0b7424 */ /* 0x000fe400078e00ff */
[----:B------:R-:W-:Y:S02]  /*11d20*/  IMAD.MOV.U32 R15, RZ, RZ, -0x1 ;  /* 0xffffffffff0f7424 */ /* 0x000fe400078e00ff */
[----:B------:R-:W-:-:S07]  /*11d30*/  IMAD.U32 R2, RZ, RZ, UR42 ;  /* 0x0000002aff027e24 */ /* 0x000fce000f8e00ff */
[----:B-----5:R-:W-:Y:S05]  /*11d40*/  WARPSYNC.COLLECTIVE R15, `(.L_x_2403) ;  /* 0x000000000f087348 */ /* 0x020fea0003c00000 */
[----:B------:R0:W1:Y:S02]  /*11d50*/  SHFL.IDX P6, R14, R13, R12, R11 ;  /* 0x0000000c0d0e7389 */ /* 0x00006400000c000b */
[----:B01---5:R-:W-:Y:S01]  /*11d60*/  ENDCOLLECTIVE ;  /* 0x000000000000791b */ /* 0x023fe20003800000 */
.L_x_2403:
[----:B------:R-:W-:Y:S02]  /*11d70*/  IMAD R2, R2, 0x80, R10 ;  /* 0x0000008002027824 */ /* 0x000fe400078e020a */
[----:B------:R-:W-:Y:S01]  /*11d80*/  IMAD.MOV.U32 R13, RZ, RZ, R0 ;  /* 0x000000ffff0d7224 */ /* 0x000fe200078e0000 */
[----:B------:R-:W-:-:S07]  /*11d90*/  MOV R5, R14 ;  /* 0x0000000e00057202 */ /* 0x000fce0000000f00 */
[----:B------:R-:W-:Y:S05]  /*11da0*/  WARPSYNC.COLLECTIVE R15, `(.L_x_2404) ;  /* 0x000000000f087348 */ /* 0x000fea0003c00000 */
[----:B------:R0:W1:Y:S02]  /*11db0*/  SHFL.IDX P6, R14, R13, R12, R11 ;  /* 0x0000000c0d0e7389 */ /* 0x00006400000c000b */
[----:B01----:R-:W-:Y:S01]  /*11dc0*/  ENDCOLLECTIVE ;  /* 0x000000000000791b */ /* 0x003fe20003800000 */
.L_x_2404:
        /* <DEDUP_REMOVED lines=8> */
[----:B------:R-:W-:-:S04]  /*11e50*/  @!P4 IMAD.X R5, RZ, RZ, R5, P3 ;  /* 0x000000ffff05c224 */ /* 0x000fc800018e0605 */
        /* <DEDUP_REMOVED lines=12> */
.L_x_2405:
[----:B------:R-:W-:Y:S02]  /*11f20*/  IMAD.MOV.U32 R13, RZ, RZ, R0 ;  /* 0x000000ffff0d7224 */ /* 0x000fe400078e0000 */
[----:B------:R-:W-:-:S07]  /*11f30*/  IMAD.MOV.U32 R5, RZ, RZ, R14 ;  /* 0x000000ffff057224 */ /* 0x000fce00078e000e */
[----:B------:R-:W-:Y:S05]  /*11f40*/  WARPSYNC.COLLECTIVE R15, `(.L_x_2406) ;  /* 0x000000000f087348 */ /* 0x000fea0003c00000 */
[----:B------:R0:W1:Y:S02]  /*11f50*/  SHFL.IDX P6, R14, R13, R12, R11 ;  /* 0x0000000c0d0e7389 */ /* 0x00006400000c000b */
[----:B01----:R-:W-:Y:S01]  /*11f60*/  ENDCOLLECTIVE ;  /* 0x000000000000791b */ /* 0x003fe20003800000 */
.L_x_2406:
[----:B------:R-:W-:Y:S01]  /*11f70*/  ULDC.64 UR4, c[0x0][0x208] ;  /* 0x0000820000047ab9 */ /* 0x000fe20000000a00 */
[----:B------:R-:W-:Y:S02]  /*11f80*/  IMAD.MOV.U32 R13, RZ, RZ, R4 ;  /* 0x000000ffff0d7224 */ /* 0x000fe400078e0004 */
[----:B------:R-:W-:Y:S02]  /*11f90*/  IMAD.MOV.U32 R12, RZ, RZ, 0x2 ;  /* 0x00000002ff0c7424 */ /* 0x000fe400078e00ff */
[----:B------:R-:W-:-:S05]  /*11fa0*/  IMAD.MOV.U32 R6, RZ, RZ, R14 ;  /* 0x000000ffff067224 */ /* 0x000fca00078e000e */
[----:B------:R-:W-:-:S05]  /*11fb0*/  @!P4 LEA R6, P3, R9, R6, 0x1 ;  /* 0x000000060906c211 */ /* 0x000fca00078608ff */
[----:B------:R-:W-:-:S05]  /*11fc0*/  @!P4 IMAD.X R5, RZ, RZ, R5, P3 ;  /* 0x000000ffff05c224 */ /* 0x000fca00018e0605 */
[----:B------:R-:W-:Y:S01]  /*11fd0*/  @!P4 MOV R7, R5 ;  /* 0x000000050007c202 */ /* 0x000fe20000000f00 */
[----:B------:R-:W-:-:S04]  /*11fe0*/  VIADD R5, R2, 0x20 ;  /* 0x0000002002057836 */ /* 0x000fc80000000000 */
        /* <DEDUP_REMOVED lines=10> */
.L_x_2407:
[----:B------:R-:W-:Y:S02]  /*12090*/  IMAD.MOV.U32 R13, RZ, RZ, R0 ;  /* 0x000000ffff0d7224 */ /* 0x000fe400078e0000 */
[----:B------:R-:W-:-:S07]  /*120a0*/  IMAD.MOV.U32 R5, RZ, RZ, R14 ;  /* 0x000000ffff057224 */ /* 0x000fce00078e000e */
[----:B------:R-:W-:Y:S05]  /*120b0*/  WARPSYNC.COLLECTIVE R15, `(.L_x_2408) ;  /* 0x000000000f087348 */ /* 0x000fea0003c00000 */
[----:B------:R0:W1:Y:S02]  /*120c0*/  SHFL.IDX P6, R14, R13, R12, R11 ;  /* 0x0000000c0d0e7389 */ /* 0x00006400000c000b */
[----:B01----:R-:W-:Y:S01]  /*120d0*/  ENDCOLLECTIVE ;  /* 0x000000000000791b */ /* 0x003fe20003800000 */
.L_x_2408:
[----:B------:R-:W-:Y:S01]  /*120e0*/  ULDC.64 UR4, c[0x0][0x208] ;  /* 0x0000820000047ab9 */ /* 0x000fe20000000a00 */
[----:B------:R-:W-:Y:S02]  /*120f0*/  IMAD.MOV.U32 R13, RZ, RZ, R4 ;  /* 0x000000ffff0d7224 */ /* 0x000fe400078e0004 */
[----:B------:R-:W-:Y:S02]  /*12100*/  IMAD.MOV.U32 R12, RZ, RZ, 0x3 ;  /* 0x00000003ff0c7424 */ /* 0x000fe400078e00ff */
[----:B------:R-:W-:-:S05]  /*12110*/  IMAD.MOV.U32 R6, RZ, RZ, R14 ;  /* 0x000000ffff067224 */ /* 0x000fca00078e000e */
        /* <DEDUP_REMOVED lines=14> */
.L_x_2409:
[----:B------:R-:W-:Y:S02]  /*12200*/  IMAD.MOV.U32 R13, RZ, RZ, R0 ;  /* 0x000000ffff0d7224 */ /* 0x000fe400078e0000 */
[----:B------:R-:W-:-:S07]  /*12210*/  IMAD.MOV.U32 R5, RZ, RZ, R14 ;  /* 0x000000ffff057224 */ /* 0x000fce00078e000e */
[----:B------:R-:W-:Y:S05]  /*12220*/  WARPSYNC.COLLECTIVE R15, `(.L_x_2410) ;  /* 0x000000000f087348 */ /* 0x000fea0003c00000 */
[----:B------:R0:W1:Y:S02]  /*12230*/  SHFL.IDX P6, R14, R13, R12, R11 ;  /* 0x0000000c0d0e7389 */ /* 0x00006400000c000b */
[----:B01----:R-:W-:Y:S01]  /*12240*/  ENDCOLLECTIVE ;  /* 0x000000000000791b */ /* 0x003fe20003800000 */
.L_x_2410:
[----:B------:R-:W-:Y:S01]  /*12250*/  ULDC.64 UR4, c[0x0][0x208] ;  /* 0x0000820000047ab9 */ /* 0x000fe20000000a00 */
[----:B------:R-:W-:Y:S02]  /*12260*/  IMAD.MOV.U32 R13, RZ, RZ, R4 ;  /* 0x000000ffff0d7224 */ /* 0x000fe400078e0004 */
[----:B------:R-:W-:Y:S01]  /*12270*/  IMAD.MOV.U32 R12, RZ, RZ, 0x4 ;  /* 0x00000004ff0c7424 */ /* 0x000fe200078e00ff */
[----:B------:R-:W-:-:S04]  /*12280*/  MOV R6, R14 ;  /* 0x0000000e00067202 */ /* 0x000fc80000000f00 */
        /* <DEDUP_REMOVED lines=14> */
.L_x_2411:
[----:B------:R-:W-:Y:S02]  /*12370*/  IMAD.MOV.U32 R13, RZ, RZ, R0 ;  /* 0x000000ffff0d7224 */ /* 0x000fe400078e0000 */
[----:B------:R-:W-:-:S07]  /*12380*/  IMAD.MOV.U32 R5, RZ, RZ, R14 ;  /* 0x000000ffff057224 */ /* 0x000fce00078e000e */
[----:B------:R-:W-:Y:S05]  /*12390*/  WARPSYNC.COLLECTIVE R15, `(.L_x_2412) ;  /* 0x000000000f087348 */ /* 0x000fea0003c00000 */
[----:B------:R0:W1:Y:S02]  /*123a0*/  SHFL.IDX P6, R14, R13, R12, R11 ;  /* 0x0000000c0d0e7389 */ /* 0x00006400000c000b */
[----:B01----:R-:W-:Y:S01]  /*123b0*/  ENDCOLLECTIVE ;  /* 0x000000000000791b */ /* 0x003fe20003800000 */
.L_x_2412:
        /* <DEDUP_REMOVED lines=18> */
.L_x_2413:
[----:B------:R-:W-:Y:S01]  /*124e0*/  IMAD.MOV.U32 R13, RZ, RZ, R0 ;  /* 0x000000ffff0d7224 */ /* 0x000fe200078e0000 */
[----:B------:R-:W-:-:S07]  /*124f0*/  MOV R5, R14 ;  /* 0x0000000e00057202 */ /* 0x000fce0000000f00 */
[----:B------:R-:W-:Y:S05]  /*12500*/  WARPSYNC.COLLECTIVE R15, `(.L_x_2414) ;  /* 0x000000000f087348 */ /* 0x000fea0003c00000 */
[----:B------:R0:W1:Y:S02]  /*12510*/  SHFL.IDX P6, R14, R13, R12, R11 ;  /* 0x0000000c0d0e7389 */ /* 0x00006400000c000b */
[----:B01----:R-:W-:Y:S01]  /*12520*/  ENDCOLLECTIVE ;  /* 0x000000000000791b */ /* 0x003fe20003800000 */
.L_x_2414:
        /* <DEDUP_REMOVED lines=18> */
.L_x_2415:
[----:B------:R-:W-:Y:S02]  /*12650*/  IMAD.MOV.U32 R13, RZ, RZ, R0 ;  /* 0x000000ffff0d7224 */ /* 0x000fe400078e0000 */
[----:B------:R-:W-:-:S07]  /*12660*/  IMAD.MOV.U32 R5, RZ, RZ, R14 ;  /* 0x000000ffff057224 */ /* 0x000fce00078e000e */
[----:B------:R-:W-:Y:S05]  /*12670*/  WARPSYNC.COLLECTIVE R15, `(.L_x_2416) ;  /* 0x000000000f087348 */ /* 0x000fea0003c00000 */
[----:B------:R0:W1:Y:S02]  /*12680*/  SHFL.IDX P6, R14, R13, R12, R11 ;  /* 0x0000000c0d0e7389 */ /* 0x00006400000c000b */
[----:B01----:R-:W-:Y:S01]  /*12690*/  ENDCOLLECTIVE ;  /* 0x000000000000791b */ /* 0x003fe20003800000 */
.L_x_2416:
[----:B------:R-:W-:Y:S01]  /*126a0*/  ULDC.64 UR4, c[0x0][0x208] ;  /* 0x0000820000047ab9 */ /* 0x000fe20000000a00 */
[----:B------:R-:W-:Y:S01]  /*126b0*/  IMAD.MOV.U32 R13, RZ, RZ, R4 ;  /* 0x000000ffff0d7224 */ /* 0x000fe200078e0004 */
[----:B------:R-:W-:Y:S01]  /*126c0*/  MOV R12, 0x7 ;  /* 0x00000007000c7802 */ /* 0x000fe20000000f00 */
[----:B------:R-:W-:-:S05]  /*126d0*/  IMAD.MOV.U32 R6, RZ, RZ, R14 ;  /* 0x000000ffff067224 */ /* 0x000fca00078e000e */
[----:B------:R-:W-:-:S05]  /*126e0*/  @!P4 LEA R6, P3, R9, R6, 0x1 ;  /* 0x000000060906c211 */ /* 0x000fca00078608ff */
[----:B------:R-:W-:-:S04]  /*126f0*/  @!P4 IMAD.X R5, RZ, RZ, R5, P3 ;  /* 0x000000ffff05c224 */ /* 0x000fc800018e0605 */
        /* <DEDUP_REMOVED lines=10> */
.L_x_2417:
[----:B------:R-:W-:Y:S02]  /*127a0*/  IMAD.MOV.U32 R13, RZ, RZ, R0 ;  /* 0x000000ffff0d7224 */ /* 0x000fe400078e0000 */
[----:B------:R-:W-:-:S07]  /*127b0*/  IMAD.MOV.U32 R4, RZ, RZ, R14 ;  /* 0x000000ffff047224 */ /* 0x000fce00078e000e */
[----:B------:R-:W-:Y:S05]  /*127c0*/  WARPSYNC.COLLECTIVE R15, `(.L_x_2418) ;  /* 0x000000000f087348 */ /* 0x000fea0003c00000 */
[----:B------:R0:W1:Y:S02]  /*127d0*/  SHFL.IDX P6, R14, R13, R12, R11 ;  /* 0x0000000c0d0e7389 */ /* 0x00006400000c000b */
[----:B01----:R-:W-:Y:S01]  /*127e0*/  ENDCOLLECTIVE ;  /* 0x000000000000791b */ /* 0x003fe20003800000 */
.L_x_2418:
[----:B------:R-:W-:Y:S01]  /*127f0*/  IMAD.MOV.U32 R0, RZ, RZ, R14 ;  /* 0x000000ffff007224 */ /* 0x000fe200078e000e */
[----:B------:R-:W-:Y:S06]  /*12800*/  BRA `(.L_x_2419) ;  /* 0xffffffc000ec7947 */ /* 0x000fec000383ffff */
.L_x_2317:
[----:B0-----:R0:W1:Y:S02]  /*12810*/  SYNCS.PHASECHK.TRANS64.TRYWAIT P0, [R17+URZ+0x34820], R0 ;  /* 0x03482000110075a7 */ /* 0x001064000800017f */
[----:B-1----:R-:W-:Y:S05]  /*12820*/  @!P0 NANOSLEEP.SYNCS 0x989680 ;  /* 0x009896800000895d */ /* 0x002fea0003900000 */
[----:B------:R-:W1:Y:S02]  /*12830*/  @!P0 SYNCS.PHASECHK.TRANS64 P0, [R17+URZ+0x34820], R0 ;  /* 0x03482000110085a7 */ /* 0x000e64000800007f */
[----:B-1----:R-:W-:Y:S05]  /*12840*/  @!P0 BRA `(.L_x_2317) ;  /* 0xfffffffc00f08947 */ /* 0x002fea000383ffff */
[----:B------:R-:W-:Y:S05]  /*12850*/  BRA `(.L_x_2420) ;  /* 0xffffffc400647947 */ /* 0x000fea000383ffff */
.L_x_2324:
[----:B0-----:R0:W1:Y:S02]  /*12860*/  SYNCS.PHASECHK.TRANS64.TRYWAIT P0, [R2+URZ+0x34840], R3 ;  /* 0x03484003020075a7 */ /* 0x001064000800017f */
[----:B-1----:R-:W-:Y:S05]  /*12870*/  @!P0 NANOSLEEP.SYNCS 0x989680 ;  /* 0x009896800000895d */ /* 0x002fea0003900000 */
[----:B------:R-:W1:Y:S02]  /*12880*/  @!P0 SYNCS.PHASECHK.TRANS64 P0, [R2+URZ+0x34840], R3 ;  /* 0x03484003020085a7 */ /* 0x000e64000800007f */
[----:B-1----:R-:W-:Y:S05]  /*12890*/  @!P0 BRA `(.L_x_2324) ;  /* 0xfffffffc00f08947 */ /* 0x002fea000383ffff */
[----:B------:R-:W-:Y:S05]  /*128a0*/  BRA `(.L_x_2421) ;  /* 0xffffffc800207947 */ /* 0x000fea000383ffff */
.L_x_2331:
[----:B0-----:R0:W1:Y:S02]  /*128b0*/  SYNCS.PHASECHK.TRANS64.TRYWAIT P0, [R3+URZ+0x60], R2 ;  /* 0x00006002030075a7 */ /* 0x001064000800017f */
[----:B-1----:R-:W-:Y:S05]  /*128c0*/  @!P0 NANOSLEEP.SYNCS 0x989680 ;  /* 0x009896800000895d */ /* 0x002fea0003900000 */
[----:B------:R-:W1:Y:S02]  /*128d0*/  @!P0 SYNCS.PHASECHK.TRANS64 P0, [R3+URZ+0x60], R2 ;  /* 0x00006002030085a7 */ /* 0x000e64000800007f */
[----:B-1----:R-:W-:Y:S05]  /*128e0*/  @!P0 BRA `(.L_x_2331) ;  /* 0xfffffffc00f08947 */ /* 0x002fea000383ffff */
[----:B------:R-:W-:Y:S05]  /*128f0*/  BRA `(.L_x_2422) ;  /* 0xffffffcc00247947 */ /* 0x000fea000383ffff */
.L_x_2341:
[----:B--2---:R2:W3:Y:S02]  /*12900*/  SYNCS.PHASECHK.TRANS64.TRYWAIT P0, [R3+URZ+0x34840], R2 ;  /* 0x03484002030075a7 */ /* 0x0044e4000800017f */
[----:B---3--:R-:W-:Y:S05]  /*12910*/  @!P0 NANOSLEEP.SYNCS 0x989680 ;  /* 0x009896800000895d */ /* 0x008fea0003900000 */
[----:B------:R-:W3:Y:S02]  /*12920*/  @!P0 SYNCS.PHASECHK.TRANS64 P0, [R3+URZ+0x34840], R2 ;  /* 0x03484002030085a7 */ /* 0x000ee4000800007f */
[----:B---3--:R-:W-:Y:S05]  /*12930*/  @!P0 BRA `(.L_x_2341) ;  /* 0xfffffffc00f08947 */ /* 0x008fea000383ffff */
[----:B------:R-:W-:Y:S05]  /*12940*/  BRA `(.L_x_2423) ;  /* 0xffffffd000a87947 */ /* 0x000fea000383ffff */
.L_x_2348:
[----:B0-----:R0:W1:Y:S02]  /*12950*/  SYNCS.PHASECHK.TRANS64.TRYWAIT P0, [R2+URZ+0x60], R3 ;  /* 0x00006003020075a7 */ /* 0x001064000800017f */
[----:B-1----:R-:W-:Y:S05]  /*12960*/  @!P0 NANOSLEEP.SYNCS 0x989680 ;  /* 0x009896800000895d */ /* 0x002fea0003900000 */
[----:B------:R-:W1:Y:S02]  /*12970*/  @!P0 SYNCS.PHASECHK.TRANS64 P0, [R2+URZ+0x60], R3 ;  /* 0x00006003020085a7 */ /* 0x000e64000800007f */
[----:B-1----:R-:W-:Y:S05]  /*12980*/  @!P0 BRA `(.L_x_2348) ;  /* 0xfffffffc00f08947 */ /* 0x002fea000383ffff */
[----:B------:R-:W-:Y:S05]  /*12990*/  BRA `(.L_x_2424) ;  /* 0xffffffd400b47947 */ /* 0x000fea000383ffff */
.L_x_2357:
[----:B---3--:R3:W4:Y:S02]  /*129a0*/  SYNCS.PHASECHK.TRANS64.TRYWAIT P0, [R2+URZ+0x34840], R3 ;  /* 0x03484003020075a7 */ /* 0x008724000800017f */
[----:B----4-:R-:W-:Y:S05]  /*129b0*/  @!P0 NANOSLEEP.SYNCS 0x989680 ;  /* 0x009896800000895d */ /* 0x010fea0003900000 */
[----:B------:R-:W4:Y:S02]  /*129c0*/  @!P0 SYNCS.PHASECHK.TRANS64 P0, [R2+URZ+0x34840], R3 ;  /* 0x03484003020085a7 */ /* 0x000f24000800007f */
[----:B----4-:R-:W-:Y:S05]  /*129d0*/  @!P0 BRA `(.L_x_2357) ;  /* 0xfffffffc00f08947 */ /* 0x010fea000383ffff */
[----:B------:R-:W-:Y:S05]  /*129e0*/  BRA `(.L_x_2425) ;  /* 0xffffffdc000c7947 */ /* 0x000fea000383ffff */
.L_x_2364:
[----:B0-----:R0:W1:Y:S02]  /*129f0*/  SYNCS.PHASECHK.TRANS64.TRYWAIT P0, [R2+URZ+0x60], R5 ;  /* 0x00006005020075a7 */ /* 0x001064000800017f */
[----:B-1----:R-:W-:Y:S05]  /*12a00*/  @!P0 NANOSLEEP.SYNCS 0x989680 ;  /* 0x009896800000895d */ /* 0x002fea0003900000 */
[----:B------:R-:W1:Y:S02]  /*12a10*/  @!P0 SYNCS.PHASECHK.TRANS64 P0, [R2+URZ+0x60], R5 ;  /* 0x00006005020085a7 */ /* 0x000e64000800007f */
[----:B-1----:R-:W-:Y:S05]  /*12a20*/  @!P0 BRA `(.L_x_2364) ;  /* 0xfffffffc00f08947 */ /* 0x002fea000383ffff */
[----:B------:R-:W-:Y:S05]  /*12a30*/  BRA `(.L_x_2426) ;  /* 0xffffffe000187947 */ /* 0x000fea000383ffff */
.L_x_2375:
[----:B0-----:R0:W2:Y:S02]  /*12a40*/  SYNCS.PHASECHK.TRANS64.TRYWAIT P0, [R0+URZ+0x34860], R3 ;  /* 0x03486003000075a7 */ /* 0x0010a4000800017f */
[----:B--2---:R-:W-:Y:S05]  /*12a50*/  @!P0 NANOSLEEP.SYNCS 0x989680 ;  /* 0x009896800000895d */ /* 0x004fea0003900000 */
[----:B------:R-:W2:Y:S02]  /*12a60*/  @!P0 SYNCS.PHASECHK.TRANS64 P0, [R0+URZ+0x34860], R3 ;  /* 0x03486003000085a7 */ /* 0x000ea4000800007f */
[----:B--2---:R-:W-:Y:S05]  /*12a70*/  @!P0 BRA `(.L_x_2375) ;  /* 0xfffffffc00f08947 */ /* 0x004fea000383ffff */
[----:B------:R-:W-:Y:S05]  /*12a80*/  BRA `(.L_x_2427) ;  /* 0xffffffe4005c7947 */ /* 0x000fea000383ffff */
.L_x_2382:
[----:B------:R-:W-:Y:S01]  /*12a90*/  BSSY B0, `(.L_x_2428) ;  /* 0x0000008000007945 */ /* 0x000fe20003800000 */
[----:B-----5:R-:W-:Y:S02]  /*12aa0*/  IMAD.MOV.U32 R13, RZ, RZ, R2 ;  /* 0x000000ffff0d7224 */ /* 0x020fe400078e0002 */
[----:B------:R-:W-:Y:S02]  /*12ab0*/  IMAD.MOV.U32 R12, RZ, RZ, RZ ;  /* 0x000000ffff0c7224 */ /* 0x000fe400078e00ff */
[----:B------:R-:W-:Y:S02]  /*12ac0*/  IMAD.MOV.U32 R11, RZ, RZ, 0x1f ;  /* 0x0000001fff0b7424 */ /* 0x000fe400078e00ff */
[----:B------:R-:W-:-:S07]  /*12ad0*/  IMAD.MOV.U32 R15, RZ, RZ, -0x1 ;  /* 0xffffffffff0f7424 */ /* 0x000fce00078e00ff */
[----:B-12---:R-:W-:Y:S05]  /*12ae0*/  WARPSYNC.COLLECTIVE R15, `(.L_x_2429) ;  /* 0x000000000f087348 */ /* 0x006fea0003c00000 */
[----:B------:R0:W3:Y:S02]  /*12af0*/  SHFL.IDX P6, R14, R13, R12, R11 ;  /* 0x0000000c0d0e7389 */ /* 0x0000e400000c000b */
[----:B0123--:R-:W-:Y:S01]  /*12b00*/  ENDCOLLECTIVE ;  /* 0x000000000000791b */ /* 0x00ffe20003800000 */
.L_x_2429:
[----:B------:R-:W-:Y:S05]  /*12b10*/  BSYNC B0 ;  /* 0x0000000000007941 */ /* 0x000fea0003800000 */
.L_x_2428:
[----:B------:R-:W-:Y:S05]  /*12b20*/  BRA `(.L_x_2430) ;  /* 0xffffffe800547947 */ /* 0x000fea000383ffff */
.L_x_2385:
[----:B0-----:R0:W1:Y:S02]  /*12b30*/  SYNCS.PHASECHK.TRANS64.TRYWAIT P0, [R0+URZ+0x34820], R3 ;  /* 0x03482003000075a7 */ /* 0x001064000800017f */
[----:B-1----:R-:W-:Y:S05]  /*12b40*/  @!P0 NANOSLEEP.SYNCS 0x989680 ;  /* 0x009896800000895d */ /* 0x002fea0003900000 */
[----:B------:R-:W1:Y:S02]  /*12b50*/  @!P0 SYNCS.PHASECHK.TRANS64 P0, [R0+URZ+0x34820], R3 ;  /* 0x03482003000085a7 */ /* 0x000e64000800007f */
[----:B-1----:R-:W-:Y:S05]  /*12b60*/  @!P0 BRA `(.L_x_2385) ;  /* 0xfffffffc00f08947 */ /* 0x002fea000383ffff */
[----:B------:R-:W-:Y:S05]  /*12b70*/  BRA `(.L_x_2431) ;  /* 0xffffffe800a07947 */ /* 0x000fea000383ffff */
.L_x_2386:
        /* <DEDUP_REMOVED lines=11> */
.L_x_2433:
[----:B------:R-:W-:Y:S05]  /*12c30*/  BSYNC B0 ;  /* 0x0000000000007941 */ /* 0x000fea0003800000 */
.L_x_2432:
[----:B------:R-:W-:Y:S05]  /*12c40*/  BRA `(.L_x_2434) ;  /* 0xffffffe800887947 */ /* 0x000fea000383ffff */
.L_x_2389:
[----:B------:R-:W-:Y:S01]  /*12c50*/  BSSY B1, `(.L_x_2435) ;  /* 0x0000006000017945 */ /* 0x000fe20003800000 */
[----:B------:R-:W-:-:S07]  /*12c60*/  IMAD.MOV.U32 R15, RZ, RZ, -0x1 ;  /* 0xffffffffff0f7424 */ /* 0x000fce00078e00ff */
[----:B01----:R-:W-:Y:S05]  /*12c70*/  WARPSYNC.COLLECTIVE R15, `(.L_x_2436) ;  /* 0x000000000f0c7348 */ /* 0x003fea0003c00000 */
[----:B------:R-:W-:Y:S02]  /*12c80*/  ELECT P6, UR62, PT ;  /* 0x00000000003e782f */ /* 0x000fe400038c0000 */
[----:B------:R-:W-:Y:S01]  /*12c90*/  MOV R14, UR62 ;  /* 0x0000003e000e7c02 */ /* 0x000fe20008000f00 */
[----:B01----:R-:W-:Y:S10]  /*12ca0*/  ENDCOLLECTIVE ;  /* 0x000000000000791b */ /* 0x003ff40003800000 */
.L_x_2436:
[----:B------:R-:W-:Y:S05]  /*12cb0*/  BSYNC B1 ;  /* 0x0000000000017941 */ /* 0x000fea0003800000 */
.L_x_2435:
[----:B------:R-:W-:Y:S05]  /*12cc0*/  BRA `(.L_x_2437) ;  /* 0xffffffe800807947 */ /* 0x000fea000383ffff */
.L_x_2391:
[----:B0-----:R0:W1:Y:S02]  /*12cd0*/  SYNCS.PHASECHK.TRANS64.TRYWAIT P0, [R6+URZ], R5 ;  /* 0x00000005060075a7 */ /* 0x001064000800017f */
[----:B-1----:R-:W-:Y:S05]  /*12ce0*/  @!P0 NANOSLEEP.SYNCS 0x989680 ;  /* 0x009896800000895d */ /* 0x002fea0003900000 */
[----:B------:R-:W1:Y:S02]  /*12cf0*/  @!P0 SYNCS.PHASECHK.TRANS64 P0, [R6+URZ], R5 ;  /* 0x00000005060085a7 */ /* 0x000e64000800007f */
[----:B-1----:R-:W-:Y:S05]  /*12d00*/  @!P0 BRA `(.L_x_2391) ;  /* 0xfffffffc00f08947 */ /* 0x002fea000383ffff */
[----:B------:R-:W-:Y:S05]  /*12d10*/  BRA `(.L_x_2438) ;  /* 0xffffffe800c07947 */ /* 0x000fea000383ffff */
.L_x_2392:
[----:B-1----:R1:W2:Y:S02]  /*12d20*/  SYNCS.PHASECHK.TRANS64.TRYWAIT P0, [R3+URZ], R2 ;  /* 0x00000002030075a7 */ /* 0x0022a4000800017f */
[----:B--2---:R-:W-:Y:S05]  /*12d30*/  @!P0 NANOSLEEP.SYNCS 0x989680 ;  /* 0x009896800000895d */ /* 0x004fea0003900000 */
[----:B------:R-:W2:Y:S02]  /*12d40*/  @!P0 SYNCS.PHASECHK.TRANS64 P0, [R3+URZ], R2 ;  /* 0x00000002030085a7 */ /* 0x000ea4000800007f */
[----:B--2---:R-:W-:Y:S05]  /*12d50*/  @!P0 BRA `(.L_x_2392) ;  /* 0xfffffffc00f08947 */ /* 0x004fea000383ffff */
[----:B------:R-:W-:Y:S05]  /*12d60*/  BRA `(.L_x_2439) ;  /* 0xffffffe800b47947 */ /* 0x000fea000383ffff */
.L_x_2394:
[----:B-1----:R1:W2:Y:S02]  /*12d70*/  SYNCS.PHASECHK.TRANS64.TRYWAIT P0, [R18+URZ], R5 ;  /* 0x00000005120075a7 */ /* 0x0022a4000800017f */
[----:B--2---:R-:W-:Y:S05]  /*12d80*/  @!P0 NANOSLEEP.SYNCS 0x989680 ;  /* 0x009896800000895d */ /* 0x004fea0003900000 */
[----:B------:R-:W2:Y:S02]  /*12d90*/  @!P0 SYNCS.PHASECHK.TRANS64 P0, [R18+URZ], R5 ;  /* 0x00000005120085a7 */ /* 0x000ea4000800007f */
[----:B--2---:R-:W-:Y:S05]  /*12da0*/  @!P0 BRA `(.L_x_2394) ;  /* 0xfffffffc00f08947 */ /* 0x004fea000383ffff */
[----:B------:R-:W-:Y:S05]  /*12db0*/  BRA `(.L_x_2440) ;  /* 0xffffffe800b87947 */ /* 0x000fea000383ffff */
.L_x_2441:
        /* <DEDUP_REMOVED lines=12> */
.L_x_15281:


//--------------------- .text._ZN7cutlass13device_kernelIN5flash11enable_sm90INS1_16FlashAttnFwdSm90INS1_25CollectiveMainloopFwdSm90ILi2EN4cute5tupleIJNS5_1CILi1EEES8_S8_EEENS6_IJNS7_ILi128EEESA_NS7_ILi192EEEEEELi128ENS_10bfloat16_tEfNS_4arch4Sm90ELb1ELb0ELb1ELb1ELb0ELb0ELb0ELb1ELb1ELb1ELb0ELb0EEENS1_21CollectiveEpilogueFwdINS6_IJSA_SA_SA_EEES9_SD_SF_Li256ELb1ELb1ELb0ELb0EEENS1_36VarlenDynamicPersistentTileSchedulerILi128ELi128ELi256ELi128ELb0ELb1ELb1ELb1ELb1ELb1EEEEEEEEEvNT_6ParamsE --------------------------
	.section	.text._ZN7cutlass13device_kernelIN5flash11enable_sm90INS1_16FlashAttnFwdSm90INS1_25CollectiveMainloopFwdSm90ILi2EN4cute5tupleIJNS5_1CILi1EEES8_S8_EEENS6_IJNS7_ILi128EEESA_NS7_ILi192EEEEEELi128ENS_10bfloat16_tEfNS_4arch4Sm90ELb1ELb0ELb1ELb1ELb0ELb0ELb0ELb1ELb1ELb1ELb0ELb0EEENS1_21CollectiveEpilogueFwdINS6_IJSA_SA_SA_EEES9_SD_SF_Li256ELb1ELb1ELb0ELb0EEENS1_36VarlenDynamicPersistentTileSchedulerILi128ELi128ELi256ELi128ELb0ELb1ELb1ELb1ELb1ELb1EEEEEEEEEvNT_6ParamsE,"ax",@progbits
	.align	128
.text._ZN7cutlass13device_kernelIN5flash11enable_sm90INS1_16FlashAttnFwdSm90INS1_25CollectiveMainloopFwdSm90ILi2EN4cute5tupleIJNS5_1CILi1EEES8_S8_EEENS6_IJNS7_ILi128EEESA_NS7_ILi192EEEEEELi128ENS_10bfloat16_tEfNS_4arch4Sm90ELb1ELb0ELb1ELb1ELb0ELb0ELb0ELb1ELb1ELb1ELb0ELb0EEENS1_21CollectiveEpilogueFwdINS6_IJSA_SA_SA_EEES9_SD_SF_Li256ELb1ELb1ELb0ELb0EEENS1_36VarlenDynamicPersistentTileSchedulerILi128ELi128ELi256ELi128ELb0ELb1ELb1ELb1ELb1ELb1EEEEEEEEEvNT_6ParamsE:
        .type           _ZN7cutlass13device_kernelIN5flash11enable_sm90INS1_16FlashAttnFwdSm90INS1_25CollectiveMainloopFwdSm90ILi2EN4cute5tupleIJNS5_1CILi1EEES8_S8_EEENS6_IJNS7_ILi128EEESA_NS7_ILi192EEEEEELi128ENS_10bfloat16_tEfNS_4arch4Sm90ELb1ELb0ELb1ELb1ELb0ELb0ELb0ELb1ELb1ELb1ELb0ELb0EEENS1_21CollectiveEpilogueFwdINS6_IJSA_SA_SA_EEES9_SD_SF_Li256ELb1ELb1ELb0ELb0EEENS1_36VarlenDynamicPersistentTileSchedulerILi128ELi128ELi256ELi128ELb0ELb1ELb1ELb1ELb1ELb1EEEEEEEEEvNT_6ParamsE,@function
        .size           _ZN7cutlass13device_kernelIN5flash11enable_sm90INS1_16FlashAttnFwdSm90INS1_25CollectiveMainloopFwdSm90ILi2EN4cute5tupleIJNS5_1CILi1EEES8_S8_EEENS6_IJNS7_ILi128EEESA_NS7_ILi192EEEEEELi128ENS_10bfloat16_tEfNS_4arch4Sm90ELb1ELb0ELb1ELb1ELb0ELb0ELb0ELb1ELb1ELb1ELb0ELb0EEENS1_21CollectiveEpilogueFwdINS6_IJSA_SA_SA_EEES9_SD_SF_Li256ELb1ELb1ELb0ELb0EEENS1_36VarlenDynamicPersistentTileSchedulerILi128ELi128ELi256ELi128ELb0ELb1ELb1ELb1ELb1ELb1EEEEEEEEEvNT_6ParamsE,(.L_x_15282 - _ZN7cutlass13device_kernelIN5flash11enable_sm90INS1_16FlashAttnFwdSm90INS1_25CollectiveMainloopFwdSm90ILi2EN4cute5tupleIJNS5_1CILi1EEES8_S8_EEENS6_IJNS7_ILi128EEESA_NS7_ILi192EEEEEELi128ENS_10bfloat16_tEfNS_4arch4Sm90ELb1ELb0ELb1ELb1ELb0ELb0ELb0ELb1ELb1ELb1ELb0ELb0EEENS1_21CollectiveEpilogueFwdINS6_IJSA_SA_SA_EEES9_SD_SF_Li256ELb1ELb1ELb0ELb0EEENS1_36VarlenDynamicPersistentTileSchedulerILi128ELi128ELi256ELi128ELb0ELb1ELb1ELb1ELb1ELb1EEEEEEEEEvNT_6ParamsE)
        .other          _ZN7cutlass13device_kernelIN5flash11enable_sm90INS1_16FlashAttnFwdSm90INS1_25CollectiveMainloopFwdSm90ILi2EN4cute5tupleIJNS5_1CILi1EEES8_S8_EEENS6_IJNS7_ILi128EEESA_NS7_ILi192EEEEEELi128ENS_10bfloat16_tEfNS_4arch4Sm90ELb1ELb0ELb1ELb1ELb0ELb0ELb0ELb1ELb1ELb1ELb0ELb0EEENS1_21CollectiveEpilogueFwdINS6_IJSA_SA_SA_EEES9_SD_SF_Li256ELb1ELb1ELb0ELb0EEENS1_36VarlenDynamicPersistentTileSchedulerILi128ELi128ELi256ELi128ELb0ELb1ELb1ELb1ELb1ELb1EEEEEEEEEvNT_6ParamsE,@"STO_CUDA_ENTRY STV_DEFAULT"
_ZN7cutlass13device_kernelIN5flash11enable_sm90INS1_16FlashAttnFwdSm90INS1_25CollectiveMainloopFwdSm90ILi2EN4cute5tupleIJNS5_1CILi1EEES8_S8_EEENS6_IJNS7_ILi128EEESA_NS7_ILi192EEEEEELi128ENS_10bfloat16_tEfNS_4arch4Sm90ELb1ELb0ELb1ELb1ELb0ELb0ELb0ELb1ELb1ELb1ELb0ELb0EEENS1_21CollectiveEpilogueFwdINS6_IJSA_SA_SA_EEES9_SD_SF_Li256ELb1ELb1ELb0ELb0EEENS1_36VarlenDynamicPersistentTileSchedulerILi128ELi128ELi256ELi128ELb0ELb1ELb1ELb1ELb1ELb1EEEEEEEEEvNT_6ParamsE:
        /* <DEDUP_REMOVED lines=17> */
.L_x_2443:
[----:B------:R-:W-:Y:S05]  /*0110*/  BSYNC B0 ;  /* 0x0000000000007941 */ /* 0x000fea0003800000 */
.L_x_2442:
        /* <DEDUP_REMOVED lines=40> */
.L_x_2444:
        /* <DEDUP_REMOVED lines=22> */
.L_x_2445:
        /* <DEDUP_REMOVED lines=18> */
.L_x_2446:
        /* <DEDUP_REMOVED lines=22> */
.L_x_2447:
        /* <DEDUP_REMOVED lines=22> */
.L_x_2448:
        /* <DEDUP_REMOVED lines=8> */
.L_x_2450:
        /* <DEDUP_REMOVED lines=14> */
[----:B------:R-:W2:Y:S01]  /*0a40*/  LDL.LU R12, [R1+0x54] ;  /* 0x00005400010c7983 */ /* 0x000ea20000300800 */
[----:B------:R-:W1:Y:S02]  /*0a50*/  S2R R0, SR_TID.X ;  /* 0x0000000000007919 */ /* 0x000e640000002100 */
[----:B-1----:R-:W-:-:S05]  /*0a60*/  VIADD R198, R0, 0xffffff80 ;  /* 0xffffff8000c67836 */ /* 0x002fca0000000000 */
[----:B------:R-:W-:-:S04]  /*0a70*/  SHF.R.S32.HI R3, RZ, 0x1f, R198 ;  /* 0x0000001fff037819 */ /* 0x000fc800000114c6 */
[CC--:B------:R-:W-:Y:S02]  /*0a80*/  LEA.HI R0, R3.reuse, R198.reuse, RZ, 0x7 ;  /* 0x000000c603007211 */ /* 0x0c0fe400078f38ff */
[----:B0-----:R-:W-:Y:S02]  /*0a90*/  LEA.HI R2, R3, R198, RZ, 0x4 ;  /* 0x000000c603027211 */ /* 0x001fe400078f20ff */
[----:B------:R-:W-:Y:S02]  /*0aa0*/  LOP3.LUT R5, R0, 0xffffff80, RZ, 0xc0, !PT ;  /* 0xffffff8000057812 */ /* 0x000fe400078ec0ff */
[----:B------:R-:W-:-:S03]  /*0ab0*/  SHF.R.S32.HI R7, RZ, 0x4, R2 ;  /* 0x00000004ff077819 */ /* 0x000fc60000011402 */
[----:B------:R-:W-:Y:S01]  /*0ac0*/  IMAD.IADD R192, R198, 0x1, -R5 ;  /* 0x00000001c6c07824 */ /* 0x000fe200078e0a05 */
[C---:B------:R-:W-:Y:S02]  /*0ad0*/  LOP3.LUT R5, R2.reuse, 0x3fffff0, RZ, 0xc0, !PT ;  /* 0x03fffff002057812 */ /* 0x040fe400078ec0ff */
[----:B------:R-:W-:Y:S02]  /*0ae0*/  LEA.HI R2, R2, R7, RZ, 0x1 ;  /* 0x0000000702027211 */ /* 0x000fe400078f08ff */
[----:B------:R-:W-:Y:S02]  /*0af0*/  SHF.R.S32.HI R9, RZ, 0x1f, R192 ;  /* 0x0000001fff097819 */ /* 0x000fe400000114c0 */
[----:B------:R-:W-:Y:S02]  /*0b00*/  LEA.HI R4, R3, R198, RZ, 0x5 ;  /* 0x000000c603047211 */ /* 0x000fe400078f28ff */
[----:B------:R-:W-:Y:S02]  /*0b10*/  LEA.HI R6, R9, R192, RZ, 0x2 ;  /* 0x000000c009067211 */ /* 0x000fe400078f10ff */
[----:B------:R-:W-:-:S02]  /*0b20*/  LOP3.LUT R2, R2, 0x1ffffffe, RZ, 0xc0, !PT ;  /* 0x1ffffffe02027812 */ /* 0x000fc400078ec0ff */
[-C--:B------:R-:W-:Y:S01]  /*0b30*/  LEA.HI R10, R3, R198.reuse, RZ, 0x2 ;  /* 0x000000c6030a7211 */ /* 0x080fe200078f10ff */
[----:B------:R-:W-:Y:S01]  /*0b40*/  IMAD.SHL.U32 R4, R4, 0x20, RZ ;  /* 0x0000002004047824 */ /* 0x000fe200078e00ff */
[----:B------:R-:W-:Y:S01]  /*0b50*/  SHF.R.S32.HI R8, RZ, 0x2, R6 ;  /* 0x00000002ff087819 */ /* 0x000fe20000011406 */
[----:B------:R-:W-:Y:S01]  /*0b60*/  IMAD.IADD R2, R7, 0x1, -R2 ;  /* 0x0000000107027824 */ /* 0x000fe200078e0a02 */
[----:B------:R-:W-:Y:S02]  /*0b70*/  SHF.R.S32.HI R11, RZ, 0x1f, R6 ;  /* 0x0000001fff0b7819 */ /* 0x000fe40000011406 */
[----:B------:R-:W-:Y:S02]  /*0b80*/  LOP3.LUT R7, R10, 0xfffffffc, RZ, 0xc0, !PT ;  /* 0xfffffffc0a077812 */ /* 0x000fe400078ec0ff */
[----:B------:R-:W-:Y:S02]  /*0b90*/  LEA.HI R3, R3, R198, RZ, 0x3 ;  /* 0x000000c603037211 */ /* 0x000fe400078f18ff */
[----:B------:R-:W-:-:S02]  /*0ba0*/  LEA.HI R11, R11, R8, RZ, 0x3 ;  /* 0x000000080b0b7211 */ /* 0x000fc400078f18ff */
[----:B------:R-:W-:Y:S01]  /*0bb0*/  SHF.R.S32.HI R193, RZ, 0x7, R0 ;  /* 0x00000007ffc17819 */ /* 0x000fe20000011400 */
[----:B------:R-:W-:Y:S01]  /*0bc0*/  IMAD.IADD R5, R198, 0x1, -R5 ;  /* 0x00000001c6057824 */ /* 0x000fe200078e0a05 */
[----:B------:R-:W-:Y:S01]  /*0bd0*/  LOP3.LUT R4, R4, 0xfffffc00, RZ, 0xc0, !PT ;  /* 0xfffffc0004047812 */ /* 0x000fe200078ec0ff */
[----:B------:R-:W-:Y:S01]  /*0be0*/  IMAD.IADD R7, R198, 0x1, -R7 ;  /* 0x00000001c6077824 */ /* 0x000fe200078e0a07 */
[----:B------:R-:W-:Y:S02]  /*0bf0*/  LOP3.LUT R187, R3, 0xfffffff8, RZ, 0xc0, !PT ;  /* 0xfffffff803bb7812 */ /* 0x000fe400078ec0ff */
[----:B------:R-:W-:Y:S02]  /*0c00*/  LOP3.LUT R11, R11, 0xfffffff8, RZ, 0xc0, !PT ;  /* 0xfffffff80b0b7812 */ /* 0x000fe400078ec0ff */
[----:B------:R-:W-:Y:S02]  /*0c10*/  LEA.HI R9, R9, R192, RZ, 0x5 ;  /* 0x000000c009097211 */ /* 0x000fe400078f28ff */
[----:B------:R-:W-:Y:S01]  /*0c20*/  LEA.HI R0, R0, R193, RZ, 0x1 ;  /* 0x000000c100007211 */ /* 0x000fe200078f08ff */
[----:B------:R-:W-:Y:S01]  /*0c30*/  IMAD R5, R5, 0x40, R4 ;  /* 0x0000004005057824 */ /* 0x000fe200078e0204 */
[----:B------:R-:W-:Y:S01]  /*0c40*/  SHF.R.S32.HI R9, RZ, 0x5, R9 ;  /* 0x00000005ff097819 */ /* 0x000fe20000011409 */
[----:B------:R-:W-:Y:S01]  /*0c50*/  IMAD.IADD R187, R198, 0x1, -R187 ;  /* 0x00000001c6bb7824 */ /* 0x000fe200078e0abb */
[----:B------:R-:W-:Y:S01]  /*0c60*/  LEA.HI R4, R7, R7, RZ, 0x1 ;  /* 0x0000000707047211 */ /* 0x000fe200078f08ff */
[----:B------:R-:W-:Y:S01]  /*0c70*/  IMAD.IADD R8, R8, 0x1, -R11 ;  /* 0x0000000108087824 */ /* 0x000fe200078e0a0b */
[----:B------:R-:W-:Y:S01]  /*0c80*/  LOP3.LUT R0, R0, 0x3fffffe, RZ, 0xc0, !PT ;  /* 0x03fffffe00007812 */ /* 0x000fe200078ec0ff */
[----:B------:R-:W-:Y:S01]  /*0c90*/  IMAD.SHL.U32 R22, R187, 0x8, RZ ;  /* 0x00000008bb167824 */ /* 0x000fe200078e00ff */
[----:B------:R-:W-:Y:S01]  /*0ca0*/  LOP3.LUT R4, R4, 0x1ffffffe, RZ, 0xc0, !PT ;  /* 0x1ffffffe04047812 */ /* 0x000fe200078ec0ff */
[----:B------:R-:W-:-:S02]  /*0cb0*/  IMAD R9, R9, 0x10, R8 ;  /* 0x0000001009097824 */ /* 0x000fc400078e0208 */
[----:B------:R-:W-:Y:S01]  /*0cc0*/  IMAD.IADD R0, R193, 0x1, -R0 ;  /* 0x00000001c1007824 */ /* 0x000fe200078e0a00 */
[----:B------:R-:W-:Y:S01]  /*0cd0*/  LOP3.LUT R23, R6, 0x7ffffffc, RZ, 0xc0, !PT ;  /* 0x7ffffffc06177812 */ /* 0x000fe200078ec0ff */
[----:B------:R-:W-:Y:S02]  /*0ce0*/  VIADD R186, R22, 0x40 ;  /* 0x0000004016ba7836 */ /* 0x000fe40000000000 */
[----:B------:R-:W-:Y:S02]  /*0cf0*/  IMAD.IADD R7, R7, 0x1, -R4 ;  /* 0x0000000107077824 */ /* 0x000fe400078e0a04 */
[----:B------:R-:W-:Y:S01]  /*0d00*/  IMAD R194, R0, 0x40, R9 ;  /* 0x0000004000c27824 */ /* 0x000fe200078e0209 */
[----:B------:R-:W-:Y:S01]  /*0d10*/  MOV R191, RZ ;  /* 0x000000ff00bf7202 */ /* 0x000fe20000000f00 */
[----:B------:R-:W-:Y:S01]  /*0d20*/  IMAD R195, R2, 0x8, R5 ;  /* 0x0000000802c37824 */ /* 0x000fe200078e0205 */
[----:B------:R-:W-:Y:S01]  /*0d30*/  SHF.R.S32.HI R190, RZ, 0x3, R3 ;  /* 0x00000003ffbe7819 */ /* 0x000fe20000011403 */
[----:B------:R-:W-:Y:S01]  /*0d40*/  IMAD.IADD R23, R192, 0x1, -R23 ;  /* 0x00000001c0177824 */ /* 0x000fe200078e0a17 */
[----:B------:R-:W-:Y:S01]  /*0d50*/  SHF.R.S32.HI R197, RZ, 0x1f, R22 ;  /* 0x0000001fffc57819 */ /* 0x000fe20000011416 */
[----:B------:R-:W-:Y:S01]  /*0d60*/  IMAD R184, R7, 0x8, R194 ;  /* 0x0000000807b87824 */ /* 0x000fe200078e02c2 */
[----:B------:R-:W-:Y:S01]  /*0d70*/  SHF.R.S32.HI R196, RZ, 0x1f, R186 ;  /* 0x0000001fffc47819 */ /* 0x000fe200000114ba */
[----:B------:R-:W-:Y:S01]  /*0d80*/  UMOV UR38, URZ ;  /* 0x0000003f00267c82 */ /* 0x000fe20008000000 */
[----:B------:R-:W-:Y:S01]  /*0d90*/  UMOV UR36, URZ ;  /* 0x0000003f00247c82 */ /* 0x000fe20008000000 */
[----:B--2---:R-:W-:-:S07]  /*0da0*/  LOP3.LUT R19, R12, 0x1, RZ, 0xfc, !PT ;  /* 0x000000010c137812 */ /* 0x004fce00078efcff */
.L_x_2504:
[----:B0--3--:R-:W0:Y:S01]  /*0db0*/  LDC.64 R2, c[0x0][0xc88] ;  /* 0x00032200ff027b82 */ /* 0x009e220000000a00 */
[----:B------:R-:W-:Y:S01]  /*0dc0*/  ULDC.64 UR4, c[0x0][0xa28] ;  /* 0x00028a0000047ab9 */ /* 0x000fe20000000a00 */
[----:B------:R-:W-:Y:S01]  /*0dd0*/  ULDC.64 UR6, c[0x0][0xa18] ;  /* 0x0002860000067ab9 */ /* 0x000fe20000000a00 */
[----:B------:R-:W-:Y:S01]  /*0de0*/  IMAD.MOV.U32 R7, RZ, RZ, RZ ;  /* 0x000000ffff077224 */ /* 0x000fe200078e00ff */
[----:B------:R-:W-:Y:S01]  /*0df0*/  ULDC.64 UR8, c[0x0][0xa20] ;  /* 0x0002880000087ab9 */ /* 0x000fe20000000a00 */
[----:B0-----:R-:W-:-:S05]  /*0e00*/  IMAD.WIDE R2, R47, 0x4, R2 ;  /* 0x000000042f027825 */ /* 0x001fca00078e0202 */
[----:B--2---:R-:W2:Y:S01]  /*0e10*/  LDG.E R185, desc[UR56][R2.64] ;  /* 0x0000003802b97981 */ /* 0x004ea2000c1e1900 */
[----:B------:R-:W-:Y:S02]  /*0e20*/  ISETP.NE.U32.AND P0, PT, RZ, UR4, PT ;  /* 0x00000004ff007c0c */ /* 0x000fe4000bf05070 */
[----:B------:R-:W-:Y:S02]  /*0e30*/  ISETP.NE.U32.AND P1, PT, RZ, UR6, PT ;  /* 0x00000006ff007c0c */ /* 0x000fe4000bf25070 */
[----:B------:R-:W-:Y:S02]  /*0e40*/  ISETP.NE.AND.EX P0, PT, RZ, UR5, PT, P0 ;  /* 0x00000005ff007c0c */ /* 0x000fe4000bf05300 */
[----:B------:R-:W-:Y:S02]  /*0e50*/  ISETP.NE.AND.EX P1, PT, RZ, UR7, PT, P1 ;  /* 0x00000007ff007c0c */ /* 0x000fe4000bf25310 */
[----:B--2---:R-:W-:-:S09]  /*0e60*/  SHF.R.S32.HI R189, RZ, 0x1f, R185 ;  /* 0x0000001fffbd7819 */ /* 0x004fd200000114b9 */
[----:B------:R-:W-:Y:S01]  /*0e70*/  @P0 LEA R4, P2, R185, UR4, 0x2 ;  /* 0x00000004b9040c11 */ /* 0x000fe2000f8410ff */
[----:B------:R-:W-:-:S03]  /*0e80*/  ULDC UR4, c[0x0][0x288] ;  /* 0x0000a20000047ab9 */ /* 0x000fc60000000800 */
[C-C-:B------:R-:W-:Y:S02]  /*0e90*/  @P0 LEA.HI.X R5, R185.reuse, UR5, R189.reuse, 0x2, P2 ;  /* 0x00000005b9050c11 */ /* 0x140fe400090f14bd */
[C---:B------:R-:W-:Y:S01]  /*0ea0*/  @P1 LEA R2, P2, R185.reuse, UR6, 0x2 ;  /* 0x00000006b9021c11 */ /* 0x040fe2000f8410ff */
[----:B------:R-:W-:Y:S01]  /*0eb0*/  IMAD.U32 R17, RZ, RZ, UR4 ;  /* 0x00000004ff117e24 */ /* 0x000fe2000f8e00ff */
[----:B------:R-:W-:Y:S01]  /*0ec0*/  ULDC.64 UR4, c[0x0][0x418] ;  /* 0x0001060000047ab9 */ /* 0x000fe20000000a00 */
[----:B------:R0:W5:Y:S01]  /*0ed0*/  @P0 LDG.E R7, desc[UR56][R4.64] ;  /* 0x0000003804070981 */ /* 0x000162000c1e1900 */
[----:B------:R-:W-:-:S05]  /*0ee0*/  @P1 LEA.HI.X R3, R185, UR7, R189, 0x2, P2 ;  /* 0x00000007b9031c11 */ /* 0x000fca00090f14bd */
[----:B------:R0:W5:Y:S01]  /*0ef0*/  @P1 LDG.E R17, desc[UR56][R2.64] ;  /* 0x0000003802111981 */ /* 0x000162000c1e1900 */
[----:B------:R-:W-:Y:S01]  /*0f00*/  UISETP.NE.U32.AND UP0, UPT, UR4, URZ, UPT ;  /* 0x0000003f0400728c */ /* 0x000fe2000bf05070 */
[----:B------:R-:W-:Y:S02]  /*0f10*/  ISETP.NE.U32.AND P2, PT, RZ, UR8, PT ;  /* 0x00000008ff007c0c */ /* 0x000fe4000bf45070 */
[----:B------:R-:W-:Y:S01]  /*0f20*/  ULDC UR4, c[0x0][0x424] ;  /* 0x0001090000047ab9 */ /* 0x000fe20000000800 */
[----:B------:R-:W-:Y:S01]  /*0f30*/  UISETP.NE.AND.EX UP0, UPT, UR5, URZ, UPT, UP0 ;  /* 0x0000003f0500728c */ /* 0x000fe2000bf05300 */
[----:B------:R-:W-:Y:S02]  /*0f40*/  ISETP.NE.AND.EX P2, PT, RZ, UR9, PT, P2 ;  /* 0x00000009ff007c0c */ /* 0x000fe4000bf45320 */
[----:B------:R-:W-:Y:S01]  /*0f50*/  ULDC UR5, c[0x0][0x2f0] ;  /* 0x0000bc0000057ab9 */ /* 0x000fe20000000800 */
[----:B------:R-:W-:-:S04]  /*0f60*/  USEL UR4, UR4, 0x1, UP0 ;  /* 0x0000000104047887 */ /* 0x000fc80008000000 */
[----:B------:R-:W-:Y:S01]  /*0f70*/  UIMAD UR4, UR4, UR5, URZ ;  /* 0x00000005040472a4 */ /* 0x000fe2000f8e023f */
[----:B0---4-:R-:W-:Y:S11]  /*0f80*/  @P1 BRA `(.L_x_2451) ;  /* 0x0000000000241947 */ /* 0x011ff60003800000 */
        /* <DEDUP_REMOVED lines=9> */
.L_x_2451:
[----:B------:R-:W-:Y:S02]  /*1020*/  IMAD.U32 R16, RZ, RZ, UR4 ;  /* 0x00000004ff107e24 */ /* 0x000fe4000f8e00ff */
[----:B------:R-:W-:Y:S01]  /*1030*/  IMAD.MOV.U32 R188, RZ, RZ, R46 ;  /* 0x000000ffffbc7224 */ /* 0x000fe200078e002e */
[----:B------:R-:W-:Y:S06]  /*1040*/  @!P2 BRA `(.L_x_2452) ;  /* 0x000000000010a947 */ /* 0x000fec0003800000 */
[----:B------:R-:W-:-:S04]  /*1050*/  LEA R2, P0, R185, UR8, 0x2 ;  /* 0x00000008b9027c11 */ /* 0x000fc8000f8010ff */
[----:B------:R-:W-:-:S05]  /*1060*/  LEA.HI.X R3, R185, UR9, R189, 0x2, P0 ;  /* 0x00000009b9037c11 */ /* 0x000fca00080f14bd */
[----:B------:R0:W5:Y:S01]  /*1070*/  LDG.E R16, desc[UR56][R2.64] ;  /* 0x0000003802107981 */ /* 0x000162000c1e1900 */
[----:B------:R-:W-:Y:S05]  /*1080*/  BRA `(.L_x_2453) ;  /* 0x0000000000247947 */ /* 0x000fea0003800000 */
.L_x_2452:
[----:B------:R-:W-:Y:S02]  /*1090*/  ULDC.64 UR4, c[0x0][0xa08] ;  /* 0x0002820000047ab9 */ /* 0x000fe40000000a00 */
[----:B------:R-:W-:-:S04]  /*10a0*/  ISETP.NE.U32.AND P0, PT, RZ, UR4, PT ;  /* 0x00000004ff007c0c */ /* 0x000fc8000bf05070 */
[----:B------:R-:W-:-:S13]  /*10b0*/  ISETP.NE.AND.EX P0, PT, RZ, UR5, PT, P0 ;  /* 0x00000005ff007c0c */ /* 0x000fda000bf05300 */
[----:B------:R-:W-:Y:S05]  /*10c0*/  @!P0 BRA `(.L_x_2453) ;  /* 0x0000000000148947 */ /* 0x000fea0003800000 */
[----:B------:R-:W0:Y:S02]  /*10d0*/  LDC.64 R2, c[0x0][0xa08] ;  /* 0x00028200ff027b82 */ /* 0x000e240000000a00 */
[----:B0-----:R-:W-:-:S05]  /*10e0*/  IMAD.WIDE R2, R185, 0x4, R2 ;  /* 0x00000004b9027825 */ /* 0x001fca00078e0202 */
[----:B------:R-:W2:Y:S04]  /*10f0*/  LDG.E R16, desc[UR56][R2.64] ;  /* 0x0000003802107981 */ /* 0x000ea8000c1e1900 */
[----:B------:R-:W2:Y:S02]  /*1100*/  LDG.E R5, desc[UR56][R2.64+0x4] ;  /* 0x0000043802057981 */ /* 0x000ea4000c1e1900 */
[----:B--2---:R-:W-:-:S07]  /*1110*/  IMAD.IADD R16, R5, 0x1, -R16 ;  /* 0x0000000105107824 */ /* 0x004fce00078e0a10 */
.L_x_2453:
[----:B------:R-:W1:Y:S01]  /*1120*/  LDC R0, c[0x0][0x448] ;  /* 0x00011200ff007b82 */ /* 0x000e620000000800 */
[----:B------:R-:W-:Y:S01]  /*1130*/  IMAD.SHL.U32 R18, R45, 0x80, RZ ;  /* 0x000000802d127824 */ /* 0x000fe200078e00ff */
[----:B------:R-:W-:Y:S01]  /*1140*/  CS2R R86, SRZ ;  /* 0x0000000000567805 */ /* 0x000fe2000001ff00 */
[----:B-----5:R-:W-:Y:S01]  /*1150*/  IMAD.IADD R16, R16, 0x1, -R7 ;  /* 0x0000000110107824 */ /* 0x020fe200078e0a07 */
        /* <DEDUP_REMOVED lines=20> */
[----:B-1----:R-:W-:Y:S01]  /*12a0*/  ISETP.NE.AND P0, PT, R0, 0x1, PT ;  /* 0x000000010000780c */ /* 0x002fe20003f05270 */
[----:B------:R-:W-:Y:S01]  /*12b0*/  VIADD R0, R18, 0x7f ;  /* 0x0000007f12007836 */ /* 0x000fe20000000000 */
[----:B------:R-:W-:-:S02]  /*12c0*/  CS2R R32, SRZ ;  /* 0x0000000000207805 */ /* 0x000fc4000001ff00 */
[----:B------:R-:W-:Y:S02]  /*12d0*/  CS2R R42, SRZ ;  /* 0x00000000002a7805 */ /* 0x000fe4000001ff00 */
[----:B------:R-:W-:Y:S02]  /*12e0*/  CS2R R40, SRZ ;  /* 0x0000000000287805 */ /* 0x000fe4000001ff00 */
[----:B------:R-:W-:Y:S02]  /*12f0*/  CS2R R38, SRZ ;  /* 0x0000000000267805 */ /* 0x000fe4000001ff00 */
[----:B------:R-:W-:Y:S02]  /*1300*/  CS2R R36, SRZ ;  /* 0x0000000000247805 */ /* 0x000fe4000001ff00 */
[----:B------:R-:W-:Y:S02]  /*1310*/  CS2R R34, SRZ ;  /* 0x0000000000227805 */ /* 0x000fe4000001ff00 */
[----:B------:R-:W-:-:S02]  /*1320*/  MOV R89, RZ ;  /* 0x000000ff00597202 */ /* 0x000fc40000000f00 */
[----:B------:R-:W-:Y:S02]  /*1330*/  CS2R R90, SRZ ;  /* 0x00000000005a7805 */ /* 0x000fe4000001ff00 */
[----:B------:R-:W-:Y:S01]  /*1340*/  CS2R R6, SRZ ;  /* 0x0000000000067805 */ /* 0x000fe2000001ff00 */
[----:B------:R-:W-:Y:S01]  /*1350*/  IMAD.MOV.U32 R30, RZ, RZ, RZ ;  /* 0x000000ffff1e7224 */ /* 0x000fe200078e00ff */
[----:B0-----:R-:W0:Y:S01]  /*1360*/  @P0 LDC R3, c[0x0][0x44c] ;  /* 0x00011300ff030b82 */ /* 0x001e220000000800 */
[----:B------:R-:W-:Y:S02]  /*1370*/  IMAD.MOV.U32 R8, RZ, RZ, RZ ;  /* 0x000000ffff087224 */ /* 0x000fe400078e00ff */
[----:B------:R-:W-:Y:S02]  /*1380*/  IMAD.MOV.U32 R93, RZ, RZ, RZ ;  /* 0x000000ffff5d7224 */ /* 0x000fe400078e00ff */
[----:B------:R-:W-:Y:S02]  /*1390*/  IMAD.MOV.U32 R10, RZ, RZ, RZ ;  /* 0x000000ffff0a7224 */ /* 0x000fe400078e00ff */
[----:B------:R-:W-:Y:S01]  /*13a0*/  IMAD.MOV.U32 R95, RZ, RZ, RZ ;  /* 0x000000ffff5f7224 */ /* 0x000fe200078e00ff */
[----:B------:R-:W1:Y:S01]  /*13b0*/  @P0 LDC R5, c[0x0][0x450] ;  /* 0x00011400ff050b82 */ /* 0x000e620000000800 */
[----:B0-----:R-:W-:Y:S01]  /*13c0*/  @P0 IMAD.HI.U32 R2, R0, R3, RZ ;  /* 0x0000000300020227 */ /* 0x001fe200078e00ff */
[----:B------:R-:W-:-:S04]  /*13d0*/  IADD3 R3, R16, 0x80, -R17 ;  /* 0x0000008010037810 */ /* 0x000fc80007ffe811 */
[----:B-1----:R-:W-:Y:S01]  /*13e0*/  @P0 SHF.R.U32.HI R0, RZ, R5, R2 ;  /* 0x00000005ff000219 */ /* 0x002fe20000011602 */
[----:B------:R-:W-:Y:S01]  /*13f0*/  VIADD R2, R16, 0x7f ;  /* 0x0000007f10027836 */ /* 0x000fe20000000000 */
[----:B------:R-:W-:-:S03]  /*1400*/  PLOP3.LUT P0, PT, PT, PT, PT, 0x80, 0x0 ;  /* 0x000000000000781c */ /* 0x000fc60003f0f070 */
[----:B------:R-:W-:Y:S01]  /*1410*/  IMAD.IADD R0, R3, 0x1, R0 ;  /* 0x0000000103007824 */ /* 0x000fe200078e0200 */
[----:B------:R-:W-:-:S04]  /*1420*/  SHF.R.S32.HI R3, RZ, 0x1f, R2 ;  /* 0x0000001fff037819 */ /* 0x000fc80000011402 */
[----:B------:R-:W-:Y:S02]  /*1430*/  SHF.R.S32.HI R5, RZ, 0x1f, R0 ;  /* 0x0000001fff057819 */ /* 0x000fe40000011400 */
[----:B------:R-:W-:Y:S01]  /*1440*/  LEA.HI R3, R3, R2, RZ, 0x7 ;  /* 0x0000000203037211 */ /* 0x000fe200078f38ff */
[----:B------:R-:W-:Y:S01]  /*1450*/  IMAD.MOV.U32 R2, RZ, RZ, RZ ;  /* 0x000000ffff027224 */ /* 0x000fe200078e00ff */
[----:B------:R-:W-:Y:S01]  /*1460*/  LEA.HI R5, R5, R0, RZ, 0x7 ;  /* 0x0000000005057211 */ /* 0x000fe200078f38ff */
[----:B------:R-:W-:Y:S01]  /*1470*/  IMAD.MOV.U32 R0, RZ, RZ, RZ ;  /* 0x000000ffff007224 */ /* 0x000fe200078e00ff */
[----:B------:R-:W-:Y:S02]  /*1480*/  SHF.R.S32.HI R3, RZ, 0x7, R3 ;  /* 0x00000007ff037819 */ /* 0x000fe40000011403 */
[----:B------:R-:W-:-:S04]  /*1490*/  SHF.R.S32.HI R88, RZ, 0x7, R5 ;  /* 0x00000007ff587819 */ /* 0x000fc80000011405 */
[----:B------:R-:W-:-:S04]  /*14a0*/  VIMNMX R88, R3, R88, PT ;  /* 0x0000005803587248 */ /* 0x000fc80003fe0100 */
[----:B------:R-:W-:-:S13]  /*14b0*/  ISETP.GE.AND P1, PT, R88, 0x1, PT ;  /* 0x000000015800780c */ /* 0x000fda0003f26270 */
[----:B------:R-:W-:Y:S05]  /*14c0*/  @!P1 BRA `(.L_x_2454) ;  /* 0x0000009800189947 */ /* 0x000fea0003800000 */
        /* <DEDUP_REMOVED lines=31> */
.L_x_2455:
[----:B------:R-:W-:Y:S02]  /*16c0*/  LEA.HI R0, R191, R191, RZ, 0x1 ;  /* 0x000000bfbf007211 */ /* 0x000fe400078f08ff */
[----:B------:R-:W-:Y:S02]  /*16d0*/  ISETP.NE.AND P0, PT, R19, 0x3, PT ;  /* 0x000000031300780c */ /* 0x000fe40003f05270 */
[----:B------:R-:W-:-:S05]  /*16e0*/  LOP3.LUT R0, R0, 0xfffffffe, RZ, 0xc0, !PT ;  /* 0xfffffffe00007812 */ /* 0x000fca00078ec0ff */
[----:B------:R-:W-:-:S05]  /*16f0*/  IMAD.IADD R0, R191, 0x1, -R0 ;  /* 0x00000001bf007824 */ /* 0x000fca00078e0a00 */
[----:B------:R-:W-:-:S04]  /*1700*/  SHF.L.U32 R0, R0, 0x1f, RZ ;  /* 0x0000001f00007819 */ /* 0x000fc800000006ff */
[----:B------:R-:W0:Y:S02]  /*1710*/  SYNCS.PHASECHK.TRANS64.TRYWAIT P1, [UR37+0x34800], R0 ;  /* 0x03480000ff0075a7 */ /* 0x000e240008020165 */
[----:B0-----:R-:W-:Y:S05]  /*1720*/  @!P1 BRA `(.L_x_2456) ;  /* 0x0000011800dc9947 */ /* 0x001fea0003800000 */
.L_x_2629:
[----:B------:R-:W-:Y:S05]  /*1730*/  @!P0 BRA `(.L_x_2457) ;  /* 0x0000000000048947 */ /* 0x000fea0003800000 */
[----:B------:R-:W-:Y:S01]  /*1740*/  BPT.TRAP 0x1 ;  /* 0x000000040000795c */ /* 0x000fe20000300000 */
.L_x_2457:
[----:B0-----:R-:W-:Y:S01]  /*1750*/  IMAD.U32 R0, RZ, RZ, UR36 ;  /* 0x00000024ff007e24 */ /* 0x001fe2000f8e00ff */
[----:B------:R-:W-:-:S04]  /*1760*/  MOV R3, UR38 ;  /* 0x0000002600037c02 */ /* 0x000fc80008000f00 */
[----:B------:R-:W-:Y:S02]  /*1770*/  LEA R0, R0, UR37, 0x3 ;  /* 0x0000002500007c11 */ /* 0x000fe4000f8e18ff */
[----:B------:R-:W-:-:S04]  /*1780*/  SHF.L.U32 R3, R3, 0x1f, RZ ;  /* 0x0000001f03037819 */ /* 0x000fc800000006ff */
[----:B------:R0:W1:Y:S01]  /*1790*/  SYNCS.PHASECHK.TRANS64.TRYWAIT P2, [R0+URZ+0x34830], R3 ;  /* 0x03483003000075a7 */ /* 0x000062000804017f */
[----:B------:R-:W-:Y:S05]  /*17a0*/  @!P0 BRA `(.L_x_2458) ;  /* 0x0000000000048947 */ /* 0x000fea0003800000 */
[----:B------:R-:W-:Y:S01]  /*17b0*/  BPT.TRAP 0x1 ;  /* 0x000000040000795c */ /* 0x000fe20000300000 */
.L_x_2458:
[----:B------:R-:W2:Y:S02]  /*17c0*/  S2R R2, SR_TID.X ;  /* 0x0000000000027919 */ /* 0x000ea40000002100 */
[----:B--2---:R-:W-:Y:S01]  /*17d0*/  LOP3.LUT P1, RZ, R2, 0x7f, RZ, 0xc0, !PT ;  /* 0x0000007f02ff7812 */ /* 0x004fe2000782c0ff */
[----:B-1----:R-:W-:-:S12]  /*17e0*/  @P2 BRA `(.L_x_2459) ;  /* 0x0000000000082947 */ /* 0x002fd80003800000 */
[----:B------:R-:W1:Y:S02]  /*17f0*/  SYNCS.PHASECHK.TRANS64.TRYWAIT P2, [R0+URZ+0x34830], R3 ;  /* 0x03483003000075a7 */ /* 0x000e64000804017f */
[----:B-1----:R-:W-:Y:S05]  /*1800*/  @!P2 BRA `(.L_x_2460) ;  /* 0x0000011800bca947 */ /* 0x002fea0003800000 */
.L_x_2459:
[----:B------:R-:W-:Y:S05]  /*1810*/  WARPSYNC.ALL ;  /* 0x0000000000007948 */ /* 0x000fea0003800000 */
[----:B------:R-:W-:Y:S01]  /*1820*/  UIADD3 UR4, UR37, 0x1c400, URZ ;  /* 0x0001c40025047890 */ /* 0x000fe2000fffe03f */
[----:B------:R-:W-:Y:S01]  /*1830*/  WARPGROUP.ARRIVE ;  /* 0x00000000000079c5 */ /* 0x000fe20000000000 */
[----:B------:R-:W-:Y:S01]  /*1840*/  ULOP3.LUT UR52, UR52, 0x10000, URZ, 0xfc, !UPT ;  /* 0x0001000034347892 */ /* 0x000fe2000f8efc3f */
[----:B------:R-:W2:Y:S01]  /*1850*/  LDC R5, c[0x0][0x448] ;  /* 0x00011200ff057b82 */ /* 0x000ea20000000800 */
[----:B------:R-:W-:Y:S01]  /*1860*/  USHF.R.U32.HI UR4, URZ, 0x4, UR4 ;  /* 0x000000043f047899 */ /* 0x000fe20008011604 */
[----:B01----:R-:W-:Y:S01]  /*1870*/  @!P1 VIADD R0, R0, 0x34840 ;  /* 0x0003484000009836 */ /* 0x003fe20000000000 */
[----:B------:R-:W-:Y:S01]  /*1880*/  UMOV UR53, 0x40000040 ;  /* 0x4000004000357882 */ /* 0x000fe20000000000 */
[----:B------:R-:W-:Y:S01]  /*1890*/  UMOV UR55, 0x40000040 ;  /* 0x4000004000377882 */ /* 0x000fe20000000000 */
[----:B------:R-:W-:Y:S01]  /*18a0*/  ULOP3.LUT UR4, UR4, 0x3fff, URZ, 0xc0, !UPT ;  /* 0x00003fff04047892 */ /* 0x000fe2000f8ec03f */
[----:B------:R-:W-:Y:S01]  /*18b0*/  CS2R R150, SRZ ;  /* 0x0000000000967805 */ /* 0x000fe2000001ff00 */
[----:B------:R-:W-:Y:S01]  /*18c0*/  UMOV UR5, 0x40000040 ;  /* 0x4000004000057882 */ /* 0x000fe20000000000 */
[----:B------:R-:W-:Y:S01]  /*18d0*/  UMOV UR7, 0x40000040 ;  /* 0x4000004000077882 */ /* 0x000fe20000000000 */
[----:B------:R-:W-:Y:S01]  /*18e0*/  ULOP3.LUT UR39, UR4, 0x10000, URZ, 0xfc, !UPT ;  /* 0x0001000004277892 */ /* 0x000fe2000f8efc3f */
[----:B------:R-:W-:Y:S01]  /*18f0*/  @!P1 PRMT R0, RZ, 0x654, R0 ;  /* 0x00000654ff009816 */ /* 0x000fe20000000000 */
[----:B------:R-:W-:Y:S01]  /*1900*/  UIADD3 UR4, UR52, 0x2, URZ ;  /* 0x0000000234047890 */ /* 0x000fe2000fffe03f */
[----:B------:R-:W-:Y:S01]  /*1910*/  CS2R R148, SRZ ;  /* 0x0000000000947805 */ /* 0x000fe2000001ff00 */
[----:B------:R-:W-:Y:S01]  /*1920*/  UIMAD UR54, UR36, 0xc00, UR39 ;  /* 0x00000c00243678a4 */ /* 0x000fe2000f8e0227 */
[----:B------:R-:W-:Y:S01]  /*1930*/  CS2R R146, SRZ ;  /* 0x0000000000927805 */ /* 0x000fe2000001ff00 */
[----:B------:R-:W-:Y:S01]  /*1940*/  UIADD3 UR8, UR52, 0x4, URZ ;  /* 0x0000000434087890 */ /* 0x000fe2000fffe03f */
[----:B------:R-:W-:Y:S01]  /*1950*/  CS2R R144, SRZ ;  /* 0x0000000000907805 */ /* 0x000fe2000001ff00 */
[----:B------:R-:W-:Y:S01]  /*1960*/  UIADD3 UR6, UR54, 0x2, URZ ;  /* 0x0000000236067890 */ /* 0x000fe2000fffe03f */
[----:B------:R-:W-:Y:S01]  /*1970*/  CS2R R142, SRZ ;  /* 0x00000000008e7805 */ /* 0x000fe2000001ff00 */
[----:B------:R-:W-:Y:S01]  /*1980*/  UIADD3 UR10, UR54, 0x4, URZ ;  /* 0x00000004360a7890 */ /* 0x000fe2000fffe03f */
[----:B------:R-:W-:Y:S01]  /*1990*/  CS2R R140, SRZ ;  /* 0x00000000008c7805 */ /* 0x000fe2000001ff00 */
[----:B------:R-:W-:Y:S01]  /*19a0*/  UMOV UR9, 0x40000040 ;  /* 0x4000004000097882 */ /* 0x000fe20000000000 */
[----:B------:R-:W-:Y:S01]  /*19b0*/  HGMMA.64x128x16.F32.BF16 R24, gdesc[UR52], RZ, !UPT, gsb0 ;  /* 0x01e00000341879f0 */ /* 0x000fe2000c0018ff */
[----:B------:R-:W-:Y:S01]  /*19c0*/  UMOV UR11, 0x40000040 ;  /* 0x40000040000b7882 */ /* 0x000fe20000000000 */
[----:B------:R-:W-:Y:S01]  /*19d0*/  UIADD3 UR12, UR52, 0x6, URZ ;  /* 0x00000006340c7890 */ /* 0x000fe2000fffe03f */
[----:B--2---:R-:W-:Y:S01]  /*19e0*/  ISETP.NE.AND P2, PT, R5, 0x1, PT ;  /* 0x000000010500780c */ /* 0x004fe20003f45270 */
[----:B------:R-:W-:Y:S01]  /*19f0*/  UIADD3 UR14, UR54, 0x6, URZ ;  /* 0x00000006360e7890 */ /* 0x000fe2000fffe03f */
[----:B------:R-:W-:Y:S01]  /*1a00*/  IMAD.IADD R5, R184, 0x1, R18 ;  /* 0x00000001b8057824 */ /* 0x000fe200078e0212 */
        /* <DEDUP_REMOVED lines=11> */
[----:B------:R-:W0:Y:S01]  /*1ac0*/  @P2 LDC R6, c[0x0][0x44c] ;  /* 0x00011300ff062b82 */ /* 0x000e220000000800 */
        /* <DEDUP_REMOVED lines=22> */
[----:B0-----:R-:W-:Y:S01]  /*1c30*/  @P2 IMAD.HI.U32 R6, R5, R6, RZ ;  /* 0x0000000605062227 */ /* 0x001fe200078e00ff */
        /* <DEDUP_REMOVED lines=10> */
[----:B------:R-:W-:-:S02]  /*1ce0*/  WARPGROUP.DEPBAR.LE gsb0, 0x0 ;  /* 0x00008000000079c5 */ /* 0x000fc40000010000 */
[----:B------:R-:W-:-:S06]  /*1cf0*/  WARPGROUP.ARRIVE ;  /* 0x00000000000079c5 */ /* 0x000fcc0000000000 */
[----:B------:R-:W-:Y:S01]  /*1d00*/  HGMMA.64x128x16.F32.BF16 R24, gdesc[UR4], R24, gsb0 ;  /* 0x01e00000041879f0 */ /* 0x000fe20008001818 */
[----:B------:R-:W-:Y:S01]  /*1d10*/  ULDC UR6, c[0x0][0x9d8] ;  /* 0x0002760000067ab9 */ /* 0x000fe20000000800 */
[----:B------:R-:W-:Y:S01]  /*1d20*/  ULDC UR7, c[0x0][0x988] ;  /* 0x0002620000077ab9 */ /* 0x000fe20000000800 */
        /* <DEDUP_REMOVED lines=35> */
[----:B------:R0:W-:Y:S01]  /*1f60*/  MUFU.TANH R32, R27 ;  /* 0x0000001b00207308 */ /* 0x0001e20000002400 */
[----:B------:R-:W-:Y:S01]  /*1f70*/  FMUL.FTZ R28, R29, UR6 ;  /* 0x000000061d1c7c20 */ /* 0x000fe20008410000 */
[----:B------:R-:W-:Y:S01]  /*1f80*/  FMUL.FTZ R30, R30, UR6 ;  /* 0x000000061e1e7c20 */ /* 0x000fe20008410000 */
[----:B------:R-:W-:Y:S01]  /*1f90*/  FMUL.FTZ R31, R31, UR6 ;  /* 0x000000061f1f7c20 */ /* 0x000fe20008410000 */
[----:B------:R-:W-:Y:S01]  /*1fa0*/  FMUL.FTZ R34, R34, UR6 ;  /* 0x0000000622227c20 */ /* 0x000fe20008410000 */
[----:B------:R-:W-:Y:S01]  /*1fb0*/  FMUL.FTZ R35, R35, UR6 ;  /* 0x0000000623237c20 */ /* 0x000fe20008410000 */
[----:B------:R-:W-:Y:S01]  /*1fc0*/  FMUL.FTZ R38, R38, UR6 ;  /* 0x0000000626267c20 */ /* 0x000fe20008410000 */
[----:B------:R-:W-:Y:S01]  /*1fd0*/  FMUL.FTZ R39, R39, UR6 ;  /* 0x0000000627277c20 */ /* 0x000fe20008410000 */
[----:B------:R1:W2:Y:S01]  /*1fe0*/  MUFU.TANH R100, R26 ;  /* 0x0000001a00647308 */ /* 0x0002a20000002400 */
[----:B0-----:R-:W0:Y:S01]  /*1ff0*/  @P2 LDC R27, c[0x0][0x450] ;  /* 0x00011400ff1b2b82 */ /* 0x001e220000000800 */
[----:B------:R-:W-:Y:S01]  /*2000*/  FMUL.FTZ R42, R42, UR6 ;  /* 0x000000062a2a7c20 */ /* 0x000fe20008410000 */
[----:B------:R-:W-:Y:S01]  /*2010*/  FMUL.FTZ R43, R43, UR6 ;  /* 0x000000062b2b7c20 */ /* 0x000fe20008410000 */
[----:B------:R-:W-:Y:S01]  /*2020*/  FMUL.FTZ R46, R46, UR6 ;  /* 0x000000062e2e7c20 */ /* 0x000fe20008410000 */
[----:B------:R-:W-:Y:S01]  /*2030*/  FMUL.FTZ R47, R47, UR6 ;  /* 0x000000062f2f7c20 */ /* 0x000fe20008410000 */
[----:B------:R-:W-:Y:S01]  /*2040*/  FMUL.FTZ R50, R50, UR6 ;  /* 0x0000000632327c20 */ /* 0x000fe20008410000 */
[----:B------:R-:W-:Y:S01]  /*2050*/  FMUL.FTZ R51, R51, UR6 ;  /* 0x0000000633337c20 */ /* 0x000fe20008410000 */
[----:B------:R3:W4:Y:S01]  /*2060*/  MUFU.TANH R102, R30 ;  /* 0x0000001e00667308 */ /* 0x0007220000002400 */
[----:B-1----:R-:W-:-:S02]  /*2070*/  IMAD.MOV.U32 R26, RZ, RZ, R5 ;  /* 0x000000ffff1a7224 */ /* 0x002fc400078e0005 */
[----:B------:R-:W-:Y:S01]  /*2080*/  FMUL.FTZ R54, R54, UR6 ;  /* 0x0000000636367c20 */ /* 0x000fe20008410000 */
[----:B------:R-:W-:Y:S02]  /*2090*/  IMAD.MOV.U32 R5, RZ, RZ, -0x80 ;  /* 0xffffff80ff057424 */ /* 0x000fe400078e00ff */
[----:B------:R-:W-:Y:S01]  /*20a0*/  FMUL.FTZ R55, R55, UR6 ;  /* 0x0000000637377c20 */ /* 0x000fe20008410000 */
[----:B------:R-:W-:Y:S01]  /*20b0*/  FMUL.FTZ R58, R58, UR6 ;  /* 0x000000063a3a7c20 */ /* 0x000fe20008410000 */
[----:B------:R-:W-:Y:S01]  /*20c0*/  FMUL.FTZ R20, R24, UR6 ;  /* 0x0000000618147c20 */ /* 0x000fe20008410000 */
[----:B------:R-:W-:Y:S01]  /*20d0*/  IMAD R5, R88, R5, 0x80 ;  /* 0x0000008058057424 */ /* 0x000fe200078e0205 */
[----:B------:R1:W5:Y:S01]  /*20e0*/  MUFU.TANH R104, R31 ;  /* 0x0000001f00687308 */ /* 0x0003620000002400 */
[----:B------:R-:W-:Y:S01]  /*20f0*/  FMUL.FTZ R24, R33, UR6 ;  /* 0x0000000621187c20 */ /* 0x000fe20008410000 */
[----:B------:R-:W-:Y:S01]  /*2100*/  FMUL.FTZ R59, R59, UR6 ;  /* 0x000000063b3b7c20 */ /* 0x000fe20008410000 */
[----:B---3--:R-:W-:-:S02]  /*2110*/  VIADD R30, R5, 0x1 ;  /* 0x00000001051e7836 */ /* 0x008fc40000000000 */
[----:B------:R-:W-:Y:S01]  /*2120*/  FMUL.FTZ R62, R62, UR6 ;  /* 0x000000063e3e7c20 */ /* 0x000fe20008410000 */
[----:B------:R-:W-:Y:S01]  /*2130*/  FMUL.FTZ R70, R70, UR6 ;  /* 0x0000000646467c20 */ /* 0x000fe20008410000 */
[----:B------:R-:W-:Y:S01]  /*2140*/  FMUL.FTZ R63, R63, UR6 ;  /* 0x000000063f3f7c20 */ /* 0x000fe20008410000 */
[----:B------:R-:W-:Y:S01]  /*2150*/  IMAD R30, R23, -0x2, R30 ;  /* 0xfffffffe171e7824 */ /* 0x000fe200078e021e */
[----:B------:R-:W3:Y:S01]  /*2160*/  MUFU.TANH R34, R34 ;  /* 0x0000002200227308 */ /* 0x000ee20000002400 */
[----:B0-----:R-:W-:Y:S01]  /*2170*/  @P2 SHF.R.U32.HI R26, RZ, R27, R6 ;  /* 0x0000001bff1a2219 */ /* 0x001fe20000011606 */
[----:B------:R-:W-:Y:S02]  /*2180*/  IMAD.IADD R6, R16, 0x1, R5 ;  /* 0x0000000110067824 */ /* 0x000fe400078e0205 */
[----:B------:R-:W-:Y:S01]  /*2190*/  FMUL.FTZ R66, R66, UR6 ;  /* 0x0000000642427c20 */ /* 0x000fe20008410000 */
[----:B------:R-:W-:Y:S01]  /*21a0*/  IADD3 R98, -R17, R30, R16 ;  /* 0x0000001e11627210 */ /* 0x000fe20007ffe110 */
[----:B------:R-:W-:Y:S01]  /*21b0*/  FMUL.FTZ R67, R67, UR6 ;  /* 0x0000000643437c20 */ /* 0x000fe20008410000 */
[----:B------:R-:W0:Y:S01]  /*21c0*/  SHFL.IDX PT, R29, R26, 0x1, 0x1c1f ;  /* 0x003c1f001a1d7f89 */ /* 0x000e2200000e0000 */
[----:B------:R-:W-:Y:S01]  /*21d0*/  IMAD R27, R23, -0x2, R6 ;  /* 0xfffffffe171b7824 */ /* 0x000fe200078e0206 */
        /* <DEDUP_REMOVED lines=17> */
[----:B------:R-:W3:Y:S01]  /*22f0*/  SHFL.IDX PT, R26, R26, RZ, 0x1c1f ;  /* 0x001c1fff1a1a7589 */ /* 0x000ee200000e0000 */
[----:B------:R-:W-:Y:S01]  /*2300*/  FMUL.FTZ R25, R25, UR6 ;  /* 0x0000000619197c20 */ /* 0x000fe20008410000 */
[----:B------:R-:W-:Y:S01]  /*2310*/  FMUL.FTZ R60, R60, UR6 ;  /* 0x000000063c3c7c20 */ /* 0x000fe20008410000 */
[----:B------:R-:W-:Y:S01]  /*2320*/  FMUL.FTZ R64, R64, UR6 ;  /* 0x0000000640407c20 */ /* 0x000fe20008410000 */
[----:B------:R-:W-:Y:S01]  /*2330*/  FMUL.FTZ R14, R37, UR6 ;  /* 0x00000006250e7c20 */ /* 0x000fe20008410000 */
[----:B0-----:R-:W-:Y:S01]  /*2340*/  VIADDMNMX R29, R29, R98, R27, PT ;  /* 0x000000621d1d7246 */ /* 0x001fe2000380011b */
[----:B------:R-:W-:Y:S01]  /*2350*/  FMUL.FTZ R68, R68, UR6 ;  /* 0x0000000644447c20 */ /* 0x000fe20008410000 */
[----:B------:R-:W0:Y:S01]  /*2360*/  MUFU.TANH R42, R42 ;  /* 0x0000002a002a7308 */ /* 0x000e220000002400 */
[----:B------:R-:W-:Y:S01]  /*2370*/  FMUL.FTZ R72, R72, UR6 ;  /* 0x0000000648487c20 */ /* 0x000fe20008410000 */
[----:B------:R-:W-:Y:S01]  /*2380*/  ISETP.GT.AND P3, PT, R29, RZ, PT ;  /* 0x000000ff1d00720c */ /* 0x000fe20003f64270 */
[----:B------:R-:W-:Y:S01]  /*2390*/  FMUL.FTZ R13, R41, UR6 ;  /* 0x00000006290d7c20 */ /* 0x000fe20008410000 */
[C---:B------:R-:W-:Y:S01]  /*23a0*/  ISETP.GT.AND P4, PT, R29.reuse, 0x1, PT ;  /* 0x000000011d00780c */ /* 0x040fe20003f84270 */
[----:B------:R-:W-:Y:S01]  /*23b0*/  FMUL.FTZ R76, R76, UR6 ;  /* 0x000000064c4c7c20 */ /* 0x000fe20008410000 */
[----:B------:R-:W-:Y:S01]  /*23c0*/  ISETP.GT.AND P5, PT, R29, 0x8, PT ;  /* 0x000000081d00780c */ /* 0x000fe20003fa4270 */
[----:B------:R-:W-:Y:S01]  /*23d0*/  FMUL.FTZ R10, R45, UR6 ;  /* 0x000000062d0a7c20 */ /* 0x000fe20008410000 */
[----:B--2---:R-:W-:Y:S01]  /*23e0*/  FSEL R100, R100, -INF , P3 ;  /* 0xff80000064647808 */ /* 0x004fe20001800000 */
[----:B------:R-:W2:Y:S01]  /*23f0*/  MUFU.TANH R43, R43 ;  /* 0x0000002b002b7308 */ /* 0x000ea20000002400 */
[----:B-1----:R-:W-:Y:S01]  /*2400*/  FSEL R31, R32, -INF , P4 ;  /* 0xff800000201f7808 */ /* 0x002fe20002000000 */
[----:B------:R-:W-:Y:S01]  /*2410*/  FMUL.FTZ R80, R80, UR6 ;  /* 0x0000000650507c20 */ /* 0x000fe20008410000 */
[----:B------:R-:W-:Y:S01]  /*2420*/  ISETP.GT.AND P3, PT, R29, 0x9, PT ;  /* 0x000000091d00780c */ /* 0x000fe20003f64270 */
[----:B------:R-:W-:Y:S01]  /*2430*/  FMUL.FTZ R9, R49, UR6 ;  /* 0x0000000631097c20 */ /* 0x000fe20008410000 */
[----:B----4-:R-:W-:Y:S01]  /*2440*/  FSEL R102, R102, -INF , P5 ;  /* 0xff80000066667808 */ /* 0x010fe20002800000 */
[----:B------:R-:W-:Y:S01]  /*2450*/  FMUL.FTZ R84, R84, UR6 ;  /* 0x0000000654547c20 */ /* 0x000fe20008410000 */
[----:B------:R-:W-:Y:S01]  /*2460*/  FMNMX.FTZ R5, R100, R31, !PT ;  /* 0x0000001f64057209 */ /* 0x000fe20007810000 */
[----:B------:R-:W1:Y:S01]  /*2470*/  MUFU.TANH R46, R46 ;  /* 0x0000002e002e7308 */ /* 0x000e620000002400 */
[----:B------:R-:W-:Y:S01]  /*2480*/  ISETP.GT.AND P4, PT, R29, 0x10, PT ;  /* 0x000000101d00780c */ /* 0x000fe20003f84270 */
[----:B------:R-:W-:Y:S01]  /*2490*/  FMUL.FTZ R4, R53, UR6 ;  /* 0x0000000635047c20 */ /* 0x000fe20008410000 */
[----:B-----5:R-:W-:Y:S01]  /*24a0*/  FSEL R104, R104, -INF , P3 ;  /* 0xff80000068687808 */ /* 0x020fe20001800000 */
[----:B------:R-:W-:Y:S01]  /*24b0*/  FMUL.FTZ R3, R57, UR6 ;  /* 0x0000000639037c20 */ /* 0x000fe20008410000 */
[----:B------:R-:W-:Y:S01]  /*24c0*/  FMNMX.FTZ R5, R102, R5, !PT ;  /* 0x0000000566057209 */ /* 0x000fe20007810000 */
[----:B------:R-:W-:Y:S01]  /*24d0*/  FMUL.FTZ R61, R61, UR6 ;  /* 0x000000063d3d7c20 */ /* 0x000fe20008410000 */
[----:B------:R-:W-:Y:S01]  /*24e0*/  ISETP.GT.AND P3, PT, R29, 0x11, PT ;  /* 0x000000111d00780c */ /* 0x000fe20003f64270 */
[----:B------:R-:W4:Y:S01]  /*24f0*/  MUFU.TANH R47, R47 ;  /* 0x0000002f002f7308 */ /* 0x000f220000002400 */
[----:B---3--:R-:W-:Y:S01]  /*2500*/  FSEL R106, R34, -INF , P4 ;  /* 0xff800000226a7808 */ /* 0x008fe20002000000 */
[----:B------:R-:W-:Y:S01]  /*2510*/  FMUL.FTZ R65, R65, UR6 ;  /* 0x0000000641417c20 */ /* 0x000fe20008410000 */
[----:B------:R-:W-:Y:S01]  /*2520*/  FMNMX.FTZ R5, R104, R5, !PT ;  /* 0x0000000568057209 */ /* 0x000fe20007810000 */
[----:B------:R-:W-:Y:S01]  /*2530*/  FMUL.FTZ R69, R69, UR6 ;  /* 0x0000000645457c20 */ /* 0x000fe20008410000 */
[----:B------:R-:W-:Y:S01]  /*2540*/  ISETP.GT.AND P4, PT, R29, 0x18, PT ;  /* 0x000000181d00780c */ /* 0x000fe20003f84270 */
[----:B------:R-:W-:Y:S01]  /*2550*/  FMUL.FTZ R73, R73, UR6 ;  /* 0x0000000649497c20 */ /* 0x000fe20008410000 */
[----:B------:R-:W-:Y:S01]  /*2560*/  FSEL R108, R35, -INF , P3 ;  /* 0xff800000236c7808 */ /* 0x000fe20001800000 */
[----:B------:R-:W3:Y:S01]  /*2570*/  MUFU.TANH R50, R50 ;  /* 0x0000003200327308 */ /* 0x000ee20000002400 */
[----:B------:R-:W-:Y:S01]  /*2580*/  FMNMX.FTZ R5, R106, R5, !PT ;  /* 0x000000056a057209 */ /* 0x000fe20007810000 */
[----:B------:R-:W-:Y:S01]  /*2590*/  FMUL.FTZ R77, R77, UR6 ;  /* 0x000000064d4d7c20 */ /* 0x000fe20008410000 */
[----:B------:R-:W-:Y:S01]  /*25a0*/  ISETP.GT.AND P3, PT, R29, 0x19, PT ;  /* 0x000000191d00780c */ /* 0x000fe20003f64270 */
[----:B------:R-:W-:Y:S01]  /*25b0*/  FMUL.FTZ R81, R81, UR6 ;  /* 0x0000000651517c20 */ /* 0x000fe20008410000 */
[----:B------:R-:W-:Y:S01]  /*25c0*/  FSEL R110, R38, -INF , P4 ;  /* 0xff800000266e7808 */ /* 0x000fe20002000000 */
[----:B------:R-:W-:Y:S01]  /*25d0*/  FMUL.FTZ R85, R85, UR6 ;  /* 0x0000000655557c20 */ /* 0x000fe20008410000 */
[----:B------:R-:W-:Y:S01]  /*25e0*/  FMNMX.FTZ R5, R108, R5, !PT ;  /* 0x000000056c057209 */ /* 0x000fe20007810000 */
[----:B------:R-:W5:Y:S01]  /*25f0*/  MUFU.TANH R51, R51 ;  /* 0x0000003300337308 */ /* 0x000f620000002400 */
[----:B------:R-:W-:Y:S01]  /*2600*/  ISETP.GT.AND P4, PT, R29, 0x20, PT ;  /* 0x000000201d00780c */ /* 0x000fe20003f84270 */
[----:B------:R5:W-:Y:S01]  /*2610*/  @!P1 SYNCS.ARRIVE.TRANS64.RED.A1T0 RZ, [R0+URZ], RZ ;  /* 0x000000ff00ff99a7 */ /* 0x000be2000810043f */
[----:B------:R-:W-:-:S02]  /*2620*/  FSEL R112, R39, -INF , P3 ;  /* 0xff80000027707808 */ /* 0x000fc40001800000 */
[----:B------:R-:W-:Y:S02]  /*2630*/  FMNMX.FTZ R5, R110, R5, !PT ;  /* 0x000000056e057209 */ /* 0x000fe40007810000 */
[C---:B------:R-:W-:Y:S01]  /*2640*/  ISETP.GT.AND P3, PT, R29.reuse, 0x21, PT ;  /* 0x000000211d00780c */ /* 0x040fe20003f64270 */
[----:B------:R-:W5:Y:S01]  /*2650*/  MUFU.TANH R54, R54 ;  /* 0x0000003600367308 */ /* 0x000f620000002400 */
[----:B0-----:R-:W-:Y:S02]  /*2660*/  FSEL R114, R42, -INF , P4 ;  /* 0xff8000002a727808 */ /* 0x001fe40002000000 */
[----:B------:R-:W-:Y:S02]  /*2670*/  FMNMX.FTZ R5, R112, R5, !PT ;  /* 0x0000000570057209 */ /* 0x000fe40007810000 */
[----:B------:R-:W-:Y:S02]  /*2680*/  ISETP.GT.AND P4, PT, R29, 0x28, PT ;  /* 0x000000281d00780c */ /* 0x000fe40003f84270 */
[----:B--2---:R-:W-:Y:S01]  /*2690*/  FSEL R96, R43, -INF , P3 ;  /* 0xff8000002b607808 */ /* 0x004fe20001800000 */
[----:B------:R-:W-:Y:S01]  /*26a0*/  MUFU.TANH R55, R55 ;  /* 0x0000003700377308 */ /* 0x000fe20000002400 */
[----:B------:R-:W-:-:S02]  /*26b0*/  FMNMX.FTZ R5, R114, R5, !PT ;  /* 0x0000000572057209 */ /* 0x000fc40007810000 */
[C---:B------:R-:W-:Y:S02]  /*26c0*/  ISETP.GT.AND P3, PT, R29.reuse, 0x29, PT ;  /* 0x000000291d00780c */ /* 0x040fe40003f64270 */
[----:B-1----:R-:W-:Y:S02]  /*26d0*/  FSEL R94, R46, -INF , P4 ;  /* 0xff8000002e5e7808 */ /* 0x002fe40002000000 */
[----:B------:R-:W-:Y:S01]  /*26e0*/  FMNMX.FTZ R5, R96, R5, !PT ;  /* 0x0000000560057209 */ /* 0x000fe20007810000 */
[----:B------:R-:W0:Y:S01]  /*26f0*/  MUFU.TANH R58, R58 ;  /* 0x0000003a003a7308 */ /* 0x000e220000002400 */
[----:B------:R-:W-:Y:S02]  /*2700*/  ISETP.GT.AND P4, PT, R29, 0x30, PT ;  /* 0x000000301d00780c */ /* 0x000fe40003f84270 */
[----:B----4-:R-:W-:Y:S02]  /*2710*/  FSEL R92, R47, -INF , P3 ;  /* 0xff8000002f5c7808 */ /* 0x010fe40001800000 */
[----:B------:R-:W-:Y:S01]  /*2720*/  FMNMX.FTZ R33, R94, R5, !PT ;  /* 0x000000055e217209 */ /* 0x000fe20007810000 */
[----:B------:R-:W-:Y:S01]  /*2730*/  FMUL.FTZ R5, R74, UR6 ;  /* 0x000000064a057c20 */ /* 0x000fe20008410000 */
[----:B------:R-:W-:Y:S01]  /*2740*/  ISETP.GT.AND P3, PT, R29, 0x31, PT ;  /* 0x000000311d00780c */ /* 0x000fe20003f64270 */
[----:B------:R-:W-:Y:S01]  /*2750*/  MUFU.TANH R59, R59 ;  /* 0x0000003b003b7308 */ /* 0x000fe20000002400 */
[----:B---3--:R-:W-:-:S02]  /*2760*/  FSEL R90, R50, -INF , P4 ;  /* 0xff800000325a7808 */ /* 0x008fc40002000000 */
[----:B------:R-:W-:Y:S02]  /*2770*/  FMNMX.FTZ R33, R92, R33, !PT ;  /* 0x000000215c217209 */ /* 0x000fe40007810000 */
[----:B------:R-:W-:Y:S02]  /*2780*/  ISETP.GT.AND P4, PT, R29, 0x38, PT ;  /* 0x000000381d00780c */ /* 0x000fe40003f84270 */
[----:B-----5:R-:W-:Y:S01]  /*2790*/  FSEL R74, R51, -INF , P3 ;  /* 0xff800000334a7808 */ /* 0x020fe20001800000 */
[----:B------:R-:W1:Y:S01]  /*27a0*/  MUFU.TANH R30, R62 ;  /* 0x0000003e001e7308 */ /* 0x000e620000002400 */
[----:B------:R-:W-:Y:S02]  /*27b0*/  FMNMX.FTZ R33, R90, R33, !PT ;  /* 0x000000215a217209 */ /* 0x000fe40007810000 */
[----:B------:R-:W-:Y:S02]  /*27c0*/  ISETP.GT.AND P3, PT, R29, 0x39, PT ;  /* 0x000000391d00780c */ /* 0x000fe40003f64270 */
[----:B------:R-:W-:-:S02]  /*27d0*/  FMNMX.FTZ R33, R74, R33, !PT ;  /* 0x000000214a217209 */ /* 0x000fc40007810000 */
[----:B------:R-:W-:Y:S01]  /*27e0*/  VIADDMNMX R27, R26, R98, R27, PT ;  /* 0x000000621a1b7246 */ /* 0x000fe2000380011b */
[----:B------:R2:W-:Y:S03]  /*27f0*/  MUFU.TANH R38, R70 ;  /* 0x0000004600267308 */ /* 0x0005e60000002400 */
[----:B------:R-:W-:-:S05]  /*2800*/  ISETP.GT.AND P5, PT, R27, 0x8, PT ;  /* 0x000000081b00780c */ /* 0x000fca0003fa4270 */
[----:B------:R-:W3:Y:S01]  /*2810*/  MUFU.TANH R63, R63 ;  /* 0x0000003f003f7308 */ /* 0x000ee20000002400 */
[----:B--2---:R-:W-:Y:S02]  /*2820*/  FSEL R70, R54, -INF , P4 ;  /* 0xff80000036467808 */ /* 0x004fe40002000000 */
[C---:B------:R-:W-:Y:S02]  /*2830*/  ISETP.GT.AND P4, PT, R29.reuse, 0x40, PT ;  /* 0x000000401d00780c */ /* 0x040fe40003f84270 */
[----:B------:R-:W-:Y:S02]  /*2840*/  FMNMX.FTZ R33, R70, R33, !PT ;  /* 0x0000002146217209 */ /* 0x000fe40007810000 */
[----:B0-----:R-:W-:Y:S01]  /*2850*/  FSEL R62, R58, -INF , P4 ;  /* 0xff8000003a3e7808 */ /* 0x001fe20002000000 */
[----:B------:R0:W2:Y:S01]  /*2860*/  MUFU.TANH R32, R66 ;  /* 0x0000004200207308 */ /* 0x0000a20000002400 */
[----:B------:R-:W-:-:S04]  /*2870*/  ISETP.GT.AND P4, PT, R29, 0x48, PT ;  /* 0x000000481d00780c */ /* 0x000fc80003f84270 */
[----:B-1----:R-:W-:Y:S02]  /*2880*/  FSEL R30, R30, -INF , P4 ;  /* 0xff8000001e1e7808 */ /* 0x002fe40002000000 */
[----:B------:R-:W-:Y:S01]  /*2890*/  ISETP.GT.AND P4, PT, R29, 0x50, PT ;  /* 0x000000501d00780c */ /* 0x000fe20003f84270 */
[----:B------:R-:W1:Y:S01]  /*28a0*/  MUFU.TANH R36, R67 ;  /* 0x0000004300247308 */ /* 0x000e620000002400 */
[----:B0-----:R-:W-:Y:S02]  /*28b0*/  FSEL R66, R55, -INF , P3 ;  /* 0xff80000037427808 */ /* 0x001fe40001800000 */
[----:B------:R-:W-:Y:S02]  /*28c0*/  ISETP.GT.AND P3, PT, R29, 0x41, PT ;  /* 0x000000411d00780c */ /* 0x000fe40003f64270 */
[----:B------:R-:W-:Y:S02]  /*28d0*/  FMNMX.FTZ R33, R66, R33, !PT ;  /* 0x0000002142217209 */ /* 0x000fe40007810000 */
[----:B------:R-:W-:Y:S01]  /*28e0*/  FSEL R58, R59, -INF , P3 ;  /* 0xff8000003b3a7808 */ /* 0x000fe20001800000 */
[----:B------:R-:W0:Y:S01]  /*28f0*/  MUFU.TANH R44, R71 ;  /* 0x00000047002c7308 */ /* 0x000e220000002400 */
[----:B------:R-:W-:-:S02]  /*2900*/  FMNMX.FTZ R33, R62, R33, !PT ;  /* 0x000000213e217209 */ /* 0x000fc40007810000 */
[----:B------:R-:W-:Y:S02]  /*2910*/  ISETP.GT.AND P3, PT, R29, 0x49, PT ;  /* 0x000000491d00780c */ /* 0x000fe40003f64270 */
[----:B------:R-:W-:Y:S02]  /*2920*/  FMNMX.FTZ R33, R58, R33, !PT ;  /* 0x000000213a217209 */ /* 0x000fe40007810000 */
[----:B---3--:R-:W-:Y:S01]  /*2930*/  FSEL R34, R63, -INF , P3 ;  /* 0xff8000003f227808 */ /* 0x008fe20001800000 */
[----:B------:R-:W3:Y:S01]  /*2940*/  MUFU.TANH R5, R5 ;  /* 0x0000000500057308 */ /* 0x000ee20000002400 */
[----:B------:R-:W-:Y:S02]  /*2950*/  FMNMX.FTZ R33, R30, R33, !PT ;  /* 0x000000211e217209 */ /* 0x000fe40007810000 */
[----:B------:R-:W-:Y:S02]  /*2960*/  ISETP.GT.AND P3, PT, R29, 0x51, PT ;  /* 0x000000511d00780c */ /* 0x000fe40003f64270 */
[----:B--2---:R-:W-:-:S02]  /*2970*/  FSEL R32, R32, -INF , P4 ;  /* 0xff80000020207808 */ /* 0x004fc40002000000 */
[----:B------:R-:W-:Y:S01]  /*2980*/  FMNMX.FTZ R33, R34, R33, !PT ;  /* 0x0000002122217209 */ /* 0x000fe20007810000 */
[----:B------:R-:W2:Y:S01]  /*2990*/  MUFU.TANH R40, R75 ;  /* 0x0000004b00287308 */ /* 0x000ea20000002400 */
[C---:B------:R-:W-:Y:S02]  /*29a0*/  ISETP.GT.AND P4, PT, R29.reuse, 0x58, PT ;  /* 0x000000581d00780c */ /* 0x040fe40003f84270 */
[----:B-1----:R-:W-:Y:S02]  /*29b0*/  FSEL R36, R36, -INF , P3 ;  /* 0xff80000024247808 */ /* 0x002fe40001800000 */
[----:B------:R-:W-:Y:S02]  /*29c0*/  FMNMX.FTZ R33, R32, R33, !PT ;  /* 0x0000002120217209 */ /* 0x000fe40007810000 */
[----:B------:R-:W-:Y:S01]  /*29d0*/  ISETP.GT.AND P3, PT, R29, 0x59, PT ;  /* 0x000000591d00780c */ /* 0x000fe20003f64270 */
[----:B------:R-:W1:Y:S01]  /*29e0*/  MUFU.TANH R46, R78 ;  /* 0x0000004e002e7308 */ /* 0x000e620000002400 */
[----:B------:R-:W-:-:S02]  /*29f0*/  FSEL R38, R38, -INF , P4 ;  /* 0xff80000026267808 */ /* 0x000fc40002000000 */
[----:B------:R-:W-:Y:S02]  /*2a00*/  FMNMX.FTZ R33, R36, R33, !PT ;  /* 0x0000002124217209 */ /* 0x000fe40007810000 */
[C---:B------:R-:W-:Y:S02]  /*2a10*/  ISETP.GT.AND P4, PT, R29.reuse, 0x60, PT ;  /* 0x000000601d00780c */ /* 0x040fe40003f84270 */
[----:B0-----:R-:W-:Y:S01]  /*2a20*/  FSEL R44, R44, -INF , P3 ;  /* 0xff8000002c2c7808 */ /* 0x001fe20001800000 */
[----:B------:R-:W0:Y:S01]  /*2a30*/  MUFU.TANH R48, R79 ;  /* 0x0000004f00307308 */ /* 0x000e220000002400 */
[----:B------:R-:W-:Y:S02]  /*2a40*/  FMNMX.FTZ R33, R38, R33, !PT ;  /* 0x0000002126217209 */ /* 0x000fe40007810000 */
[----:B------:R-:W-:Y:S02]  /*2a50*/  ISETP.GT.AND P3, PT, R29, 0x61, PT ;  /* 0x000000611d00780c */ /* 0x000fe40003f64270 */
[----:B---3--:R-:W-:-:S02]  /*2a60*/  FSEL R42, R5, -INF , P4 ;  /* 0xff800000052a7808 */ /* 0x008fc40002000000 */
[----:B------:R-:W-:Y:S01]  /*2a70*/  FMNMX.FTZ R33, R44, R33, !PT ;  /* 0x000000212c217209 */ /* 0x000fe20007810000 */
[----:B------:R-:W3:Y:S01]  /*2a80*/  MUFU.TANH R50, R82 ;  /* 0x0000005200327308 */ /* 0x000ee20000002400 */
[C---:B------:R-:W-:Y:S02]  /*2a90*/  ISETP.GT.AND P4, PT, R29.reuse, 0x68, PT ;  /* 0x000000681d00780c */ /* 0x040fe40003f84270 */
[----:B--2---:R-:W-:Y:S02]  /*2aa0*/  FSEL R40, R40, -INF , P3 ;  /* 0xff80000028287808 */ /* 0x004fe40001800000 */
[----:B------:R-:W-:Y:S02]  /*2ab0*/  FMNMX.FTZ R33, R42, R33, !PT ;  /* 0x000000212a217209 */ /* 0x000fe40007810000 */
[----:B------:R-:W-:Y:S01]  /*2ac0*/  ISETP.GT.AND P3, PT, R29, 0x69, PT ;  /* 0x000000691d00780c */ /* 0x000fe20003f64270 */
[----:B------:R-:W2:Y:S01]  /*2ad0*/  MUFU.TANH R52, R83 ;  /* 0x0000005300347308 */ /* 0x000ea20000002400 */
[----:B-1----:R-:W-:-:S02]  /*2ae0*/  FSEL R46, R46, -INF , P4 ;  /* 0xff8000002e2e7808 */ /* 0x002fc40002000000 */
        /* <DEDUP_REMOVED lines=8> */
[----:B------:R-:W1:Y:S01]  /*2b70*/  MUFU.TANH R54, R87 ;  /* 0x0000005700367308 */ /* 0x000e620000002400 */
[C---:B------:R-:W-:Y:S02]  /*2b80*/  ISETP.GT.AND P4, PT, R29.reuse, 0x78, PT ;  /* 0x000000781d00780c */ /* 0x040fe40003f84270 */
[----:B--2---:R-:W-:Y:S02]  /*2b90*/  FSEL R52, R52, -INF , P3 ;  /* 0xff80000034347808 */ /* 0x004fe40001800000 */
[----:B------:R-:W-:Y:S02]  /*2ba0*/  FMNMX.FTZ R33, R50, R33, !PT ;  /* 0x0000002132217209 */ /* 0x000fe40007810000 */
[----:B------:R-:W-:Y:S01]  /*2bb0*/  ISETP.GT.AND P3, PT, R29, 0x79, PT ;  /* 0x000000791d00780c */ /* 0x000fe20003f64270 */
[----:B------:R-:W-:Y:S01]  /*2bc0*/  MUFU.TANH R20, R20 ;  /* 0x0000001400147308 */ /* 0x000fe20000002400 */
[----:B0-----:R-:W-:-:S02]  /*2bd0*/  FSEL R56, R56, -INF , P4 ;  /* 0xff80000038387808 */ /* 0x001fc40002000000 */
[----:B------:R-:W-:Y:S02]  /*2be0*/  FMNMX.FTZ R33, R52, R33, !PT ;  /* 0x0000002134217209 */ /* 0x000fe40007810000 */
[----:B------:R-:W-:Y:S02]  /*2bf0*/  ISETP.GT.AND P4, PT, R27, 0x1, PT ;  /* 0x000000011b00780c */ /* 0x000fe40003f84270 */
[----:B------:R-:W-:Y:S01]  /*2c00*/  FMNMX.FTZ R33, R56, R33, !PT ;  /* 0x0000002138217209 */ /* 0x000fe20007810000 */
[----:B------:R-:W0:Y:S01]  /*2c10*/  MUFU.TANH R25, R25 ;  /* 0x0000001900197308 */ /* 0x000e220000002400 */
[----:B-1----:R-:W-:-:S04]  /*2c20*/  FSEL R54, R54, -INF , P3 ;  /* 0xff80000036367808 */ /* 0x002fc80001800000 */
[----:B------:R-:W-:-:S03]  /*2c30*/  FMNMX.FTZ R33, R54, R33, !PT ;  /* 0x0000002136217209 */ /* 0x000fc60007810000 */
[----:B------:R-:W1:Y:S02]  /*2c40*/  MUFU.TANH R89, R89 ;  /* 0x0000005900597308 */ /* 0x000e640000002400 */
[----:B------:R-:W2:Y:S06]  /*2c50*/  SHFL.BFLY PT, R6, R33, 0x2, 0x1f ;  /* 0x0c401f0021067f89 */ /* 0x000eac00000e0000 */
[----:B------:R-:W3:Y:S01]  /*2c60*/  MUFU.TANH R28, R28 ;  /* 0x0000001c001c7308 */ /* 0x000ee20000002400 */
[----:B0-----:R-:W-:Y:S02]  /*2c70*/  FSEL R25, R25, -INF , P4 ;  /* 0xff80000019197808 */ /* 0x001fe40002000000 */
[----:B------:R-:W-:-:S05]  /*2c80*/  ISETP.GT.AND P4, PT, R27, 0x10, PT ;  /* 0x000000101b00780c */ /* 0x000fca0003f84270 */
[----:B------:R-:W0:Y:S08]  /*2c90*/  MUFU.TANH R21, R21 ;  /* 0x0000001500157308 */ /* 0x000e300000002400 */
[----:B------:R-:W-:Y:S01]  /*2ca0*/  MUFU.TANH R24, R24 ;  /* 0x0000001800187308 */ /* 0x000fe20000002400 */
[----:B--2---:R-:W-:-:S05]  /*2cb0*/  FMNMX.FTZ R6, R33, R6, !PT ;  /* 0x0000000621067209 */ /* 0x004fca0007810000 */
[----:B------:R-:W2:Y:S02]  /*2cc0*/  SHFL.BFLY PT, R5, R6, 0x1, 0x1f ;  /* 0x0c201f0006057f89 */ /* 0x000ea400000e0000 */
[----:B------:R-:W-:Y:S08]  /*2cd0*/  MUFU.TANH R35, R60 ;  /* 0x0000003c00237308 */ /* 0x000ff00000002400 */
[----:B------:R-:W4:Y:S08]  /*2ce0*/  MUFU.TANH R15, R15 ;  /* 0x0000000f000f7308 */ /* 0x000f300000002400 */
[----:B------:R1:W-:Y:S01]  /*2cf0*/  MUFU.TANH R37, R64 ;  /* 0x0000004000257308 */ /* 0x0003e20000002400 */
[----:B--2---:R-:W-:Y:S01]  /*2d00*/  FMNMX.FTZ R6, R6, R5, !PT ;  /* 0x0000000506067209 */ /* 0x004fe20007810000 */
[----:B------:R-:W-:Y:S01]  /*2d10*/  IMAD.U32 R5, RZ, RZ, UR7 ;  /* 0x00000007ff057e24 */ /* 0x000fe2000f8e00ff */
[----:B-1----:R-:W-:-:S05]  /*2d20*/  FSEL R64, R89, -INF , P5 ;  /* 0xff80000059407808 */ /* 0x002fca0002800000 */
[----:B------:R-:W-:Y:S01]  /*2d30*/  MUFU.TANH R14, R14 ;  /* 0x0000000e000e7308 */ /* 0x000fe20000002400 */
[C---:B------:R-:W-:Y:S01]  /*2d40*/  FSETP.NEU.FTZ.AND P3, PT, R6.reuse, -INF , PT ;  /* 0xff8000000600780b */ /* 0x040fe20003f7d000 */
[----:B------:R-:W-:-:S05]  /*2d50*/  FMUL.FTZ R29, R6, R5 ;  /* 0x00000005061d7220 */ /* 0x000fca0000410000 */
[----:B------:R-:W-:Y:S01]  /*2d60*/  FSEL R33, R29, RZ, P3 ;  /* 0x000000ff1d217208 */ /* 0x000fe20001800000 */
[----:B------:R3:W-:Y:S01]  /*2d70*/  MUFU.TANH R39, R68 ;  /* 0x0000004400277308 */ /* 0x0007e20000002400 */
[----:B------:R-:W-:-:S03]  /*2d80*/  ISETP.GT.AND P3, PT, R27, RZ, PT ;  /* 0x000000ff1b00720c */ /* 0x000fc60003f64270 */
[-CC-:B------:R-:W-:Y:S01]  /*2d90*/  FFMA.FTZ R181, R100, R5.reuse, -R33.reuse ;  /* 0x0000000564b57223 */ /* 0x180fe20000010821 */
[----:B------:R-:W-:Y:S01]  /*2da0*/  FSEL R60, R20, -INF , P3 ;  /* 0xff800000143c7808 */ /* 0x000fe20001800000 */
[--C-:B------:R-:W-:Y:S01]  /*2db0*/  FFMA.FTZ R183, R102, R5, -R33.reuse ;  /* 0x0000000566b77223 */ /* 0x100fe20000010821 */
[C---:B------:R-:W-:Y:S01]  /*2dc0*/  ISETP.GT.AND P3, PT, R27.reuse, 0x9, PT ;  /* 0x000000091b00780c */ /* 0x040fe20003f64270 */
[----:B------:R-:W1:Y:S01]  /*2dd0*/  MUFU.TANH R12, R12 ;  /* 0x0000000c000c7308 */ /* 0x000e620000002400 */
[----:B------:R-:W-:Y:S01]  /*2de0*/  FMNMX.FTZ R29, R60, R25, !PT ;  /* 0x000000193c1d7209 */ /* 0x000fe20007810000 */
[-CC-:B------:R-:W-:Y:S01]  /*2df0*/  FFMA.FTZ R20, R104, R5.reuse, -R33.reuse ;  /* 0x0000000568147223 */ /* 0x180fe20000010821 */
[----:B---3--:R-:W-:Y:S01]  /*2e00*/  FSEL R68, R28, -INF , P3 ;  /* 0xff8000001c447808 */ /* 0x008fe20001800000 */
[--C-:B------:R-:W-:Y:S01]  /*2e10*/  FFMA.FTZ R177, R106, R5, -R33.reuse ;  /* 0x000000056ab17223 */ /* 0x100fe20000010821 */
[----:B------:R-:W-:Y:S01]  /*2e20*/  FMNMX.FTZ R29, R64, R29, !PT ;  /* 0x0000001d401d7209 */ /* 0x000fe20007810000 */
[--C-:B------:R-:W-:Y:S01]  /*2e30*/  FFMA.FTZ R108, R108, R5, -R33.reuse ;  /* 0x000000056c6c7223 */ /* 0x100fe20000010821 */
[----:B------:R-:W-:Y:S01]  /*2e40*/  ISETP.GT.AND P3, PT, R27, 0x11, PT ;  /* 0x000000111b00780c */ /* 0x000fe20003f64270 */
[----:B------:R0:W-:Y:S01]  /*2e50*/  MUFU.TANH R41, R72 ;  /* 0x0000004800297308 */ /* 0x0001e20000002400 */
[----:B------:R-:W-:Y:S01]  /*2e60*/  FMNMX.FTZ R29, R68, R29, !PT ;  /* 0x0000001d441d7209 */ /* 0x000fe20007810000 */
[-CC-:B------:R-:W-:Y:S01]  /*2e70*/  FFMA.FTZ R175, R94, R5.reuse, -R33.reuse ;  /* 0x000000055eaf7223 */ /* 0x180fe20000010821 */
[-CC-:B------:R-:W-:Y:S01]  /*2e80*/  FFMA.FTZ R179, R110, R5.reuse, -R33.reuse ;  /* 0x000000056eb37223 */ /* 0x180fe20000010821 */
[-CC-:B------:R-:W-:Y:S01]  /*2e90*/  FFMA.FTZ R169, R90, R5.reuse, -R33.reuse ;  /* 0x000000055aa97223 */ /* 0x180fe20000010821 */
[-CC-:B------:R-:W-:Y:S01]  /*2ea0*/  FFMA.FTZ R173, R114, R5.reuse, -R33.reuse ;  /* 0x0000000572ad7223 */ /* 0x180fe20000010821 */
[-CC-:B------:R-:W-:Y:S01]  /*2eb0*/  FFMA.FTZ R171, R70, R5.reuse, -R33.reuse ;  /* 0x0000000546ab7223 */ /* 0x180fe20000010821 */
[-CC-:B------:R-:W-:Y:S01]  /*2ec0*/  FFMA.FTZ R165, R62, R5.reuse, -R33.reuse ;  /* 0x000000053ea57223 */ /* 0x180fe20000010821 */
[----:B------:R-:W-:Y:S01]  /*2ed0*/  MUFU.TANH R13, R13 ;  /* 0x0000000d000d7308 */ /* 0x000fe20000002400 */
[----:B0-----:R-:W-:Y:S01]  /*2ee0*/  FSEL R72, R21, -INF , P4 ;  /* 0xff80000015487808 */ /* 0x001fe20002000000 */
[-CC-:B------:R-:W-:Y:S01]  /*2ef0*/  FFMA.FTZ R28, R58, R5.reuse, -R33.reuse ;  /* 0x000000053a1c7223 */ /* 0x180fe20000010821 */
[----:B------:R-:W-:Y:S01]  /*2f00*/  ISETP.GT.AND P4, PT, R27, 0x18, PT ;  /* 0x000000181b00780c */ /* 0x000fe20003f84270 */
[--C-:B------:R-:W-:Y:S01]  /*2f10*/  FFMA.FTZ R31, R31, R5, -R33.reuse ;  /* 0x000000051f1f7223 */ /* 0x100fe20000010821 */
[----:B------:R-:W-:Y:S01]  /*2f20*/  FMNMX.FTZ R29, R72, R29, !PT ;  /* 0x0000001d481d7209 */ /* 0x000fe20007810000 */
[-CC-:B------:R-:W-:Y:S01]  /*2f30*/  FFMA.FTZ R157, R42, R5.reuse, -R33.reuse ;  /* 0x000000052a9d7223 */ /* 0x180fe20000010821 */
[----:B----4-:R-:W-:Y:S01]  /*2f40*/  FSEL R78, R15, -INF , P4 ;  /* 0xff8000000f4e7808 */ /* 0x010fe20002000000 */
[----:B------:R0:W-:Y:S01]  /*2f50*/  MUFU.TANH R116, R76 ;  /* 0x0000004c00747308 */ /* 0x0001e20000002400 */
[C---:B------:R-:W-:Y:S01]  /*2f60*/  ISETP.GT.AND P4, PT, R27.reuse, 0x20, PT ;  /* 0x000000201b00780c */ /* 0x040fe20003f84270 */
[-CC-:B------:R-:W-:Y:S01]  /*2f70*/  FFMA.FTZ R167, R30, R5.reuse, -R33.reuse ;  /* 0x000000051ea77223 */ /* 0x180fe20000010821 */
[-CC-:B------:R-:W-:Y:S01]  /*2f80*/  FFMA.FTZ R161, R32, R5.reuse, -R33.reuse ;  /* 0x0000000520a17223 */ /* 0x180fe20000010821 */
[-CC-:B------:R-:W-:Y:S01]  /*2f90*/  FFMA.FTZ R30, R34, R5.reuse, -R33.reuse ;  /* 0x00000005221e7223 */ /* 0x180fe20000010821 */
[----:B-1----:R-:W-:Y:S01]  /*2fa0*/  FSEL R82, R12, -INF , P4 ;  /* 0xff8000000c527808 */ /* 0x002fe20002000000 */
[-CC-:B------:R-:W-:Y:S01]  /*2fb0*/  FFMA.FTZ R12, R112, R5.reuse, -R33.reuse ;  /* 0x00000005700c7223 */ /* 0x180fe20000010821 */
[C---:B------:R-:W-:Y:S01]  /*2fc0*/  ISETP.GT.AND P4, PT, R27.reuse, 0x28, PT ;  /* 0x000000281b00780c */ /* 0x040fe20003f84270 */
[----:B------:R-:W1:Y:S01]  /*2fd0*/  MUFU.TANH R11, R11 ;  /* 0x0000000b000b7308 */ /* 0x000e620000002400 */
[----:B0-----:R-:W-:Y:S01]  /*2fe0*/  FSEL R76, R24, -INF , P3 ;  /* 0xff800000184c7808 */ /* 0x001fe20001800000 */
[-CC-:B------:R-:W-:Y:S01]  /*2ff0*/  FFMA.FTZ R24, R66, R5.reuse, -R33.reuse ;  /* 0x0000000542187223 */ /* 0x180fe20000010821 */
[----:B------:R-:W-:Y:S01]  /*3000*/  ISETP.GT.AND P3, PT, R27, 0x19, PT ;  /* 0x000000191b00780c */ /* 0x000fe20003f64270 */
[--C-:B------:R-:W-:Y:S01]  /*3010*/  FFMA.FTZ R32, R36, R5, -R33.reuse ;  /* 0x0000000524207223 */ /* 0x100fe20000010821 */
[----:B------:R-:W-:Y:S01]  /*3020*/  FMNMX.FTZ R29, R76, R29, !PT ;  /* 0x0000001d4c1d7209 */ /* 0x000fe20007810000 */
[-CC-:B------:R-:W-:Y:S01]  /*3030*/  FFMA.FTZ R163, R38, R5.reuse, -R33.reuse ;  /* 0x0000000526a37223 */ /* 0x180fe20000010821 */
[--C-:B------:R-:W-:Y:S01]  /*3040*/  FFMA.FTZ R34, R44, R5, -R33.reuse ;  /* 0x000000052c227223 */ /* 0x100fe20000010821 */
[----:B------:R-:W-:Y:S01]  /*3050*/  MUFU.TANH R10, R10 ;  /* 0x0000000a000a7308 */ /* 0x000fe20000002400 */
[----:B------:R-:W-:Y:S01]  /*3060*/  FMNMX.FTZ R29, R78, R29, !PT ;  /* 0x0000001d4e1d7209 */ /* 0x000fe20007810000 */
[-CC-:B------:R-:W-:Y:S01]  /*3070*/  FFMA.FTZ R36, R40, R5.reuse, -R33.reuse ;  /* 0x0000000528247223 */ /* 0x180fe20000010821 */
[-CC-:B------:R-:W-:Y:S01]  /*3080*/  FFMA.FTZ R159, R46, R5.reuse, -R33.reuse ;  /* 0x000000052e9f7223 */ /* 0x180fe20000010821 */
[-CC-:B------:R-:W-:Y:S01]  /*3090*/  FFMA.FTZ R38, R48, R5.reuse, -R33.reuse ;  /* 0x0000000530267223 */ /* 0x180fe20000010821 */
[-CC-:B------:R-:W-:Y:S01]  /*30a0*/  FFMA.FTZ R153, R50, R5.reuse, -R33.reuse ;  /* 0x0000000532997223 */ /* 0x180fe20000010821 */
[-CC-:B------:R-:W-:Y:S01]  /*30b0*/  FFMA.FTZ R52, R52, R5.reuse, -R33.reuse ;  /* 0x0000000534347223 */ /* 0x180fe20000010821 */
[----:B------:R-:W-:Y:S01]  /*30c0*/  FFMA.FTZ R155, R56, R5, -R33 ;  /* 0x00000005389b7223 */ /* 0x000fe20000010821 */
[----:B------:R0:W-:Y:S01]  /*30d0*/  MUFU.TANH R118, R80 ;  /* 0x0000005000767308 */ /* 0x0001e20000002400 */
[----:B-1----:R-:W-:Y:S01]  /*30e0*/  FSEL R86, R11, -INF , P4 ;  /* 0xff8000000b567808 */ /* 0x002fe20002000000 */
[----:B------:R-:W1:Y:S01]  /*30f0*/  @P2 LDC R46, c[0x0][0x450] ;  /* 0x00011400ff2e2b82 */ /* 0x000e620000000800 */
[----:B------:R-:W-:-:S05]  /*3100*/  ISETP.GT.AND P4, PT, R27, 0x30, PT ;  /* 0x000000301b00780c */ /* 0x000fca0003f84270 */
[----:B------:R-:W2:Y:S01]  /*3110*/  MUFU.TANH R8, R8 ;  /* 0x0000000800087308 */ /* 0x000ea20000002400 */
[----:B0-----:R-:W-:Y:S02]  /*3120*/  FSEL R80, R14, -INF , P3 ;  /* 0xff8000000e507808 */ /* 0x001fe40001800000 */
[----:B------:R-:W-:Y:S02]  /*3130*/  ISETP.GT.AND P3, PT, R27, 0x21, PT ;  /* 0x000000211b00780c */ /* 0x000fe40003f64270 */
[----:B------:R-:W-:-:S03]  /*3140*/  FMNMX.FTZ R29, R80, R29, !PT ;  /* 0x0000001d501d7209 */ /* 0x000fc60007810000 */
[----:B------:R-:W0:Y:S01]  /*3150*/  MUFU.TANH R9, R9 ;  /* 0x0000000900097308 */ /* 0x000e220000002400 */
[----:B------:R-:W-:-:S07]  /*3160*/  FMNMX.FTZ R29, R82, R29, !PT ;  /* 0x0000001d521d7209 */ /* 0x000fce0007810000 */
[----:B------:R3:W-:Y:S01]  /*3170*/  MUFU.TANH R120, R84 ;  /* 0x0000005400787308 */ /* 0x0007e20000002400 */
[----:B--2---:R-:W-:Y:S01]  /*3180*/  FSEL R100, R8, -INF , P4 ;  /* 0xff80000008647808 */ /* 0x004fe20002000000 */
[----:B------:R-:W-:Y:S01]  /*3190*/  FFMA.FTZ R8, R74, R5, -R33 ;  /* 0x000000054a087223 */ /* 0x000fe20000010821 */
[----:B------:R-:W-:-:S05]  /*31a0*/  ISETP.GT.AND P4, PT, R27, 0x38, PT ;  /* 0x000000381b00780c */ /* 0x000fca0003f84270 */
[----:B------:R-:W2:Y:S01]  /*31b0*/  MUFU.TANH R7, R7 ;  /* 0x0000000700077308 */ /* 0x000ea20000002400 */
[----:B---3--:R-:W-:Y:S02]  /*31c0*/  FSEL R84, R13, -INF , P3 ;  /* 0xff8000000d547808 */ /* 0x008fe40001800000 */
[C---:B------:R-:W-:Y:S02]  /*31d0*/  ISETP.GT.AND P3, PT, R27.reuse, 0x29, PT ;  /* 0x000000291b00780c */ /* 0x040fe40003f64270 */
[----:B------:R-:W-:Y:S02]  /*31e0*/  FMNMX.FTZ R29, R84, R29, !PT ;  /* 0x0000001d541d7209 */ /* 0x000fe40007810000 */
[----:B------:R-:W-:Y:S01]  /*31f0*/  FSEL R98, R10, -INF , P3 ;  /* 0xff8000000a627808 */ /* 0x000fe20001800000 */
[----:B------:R-:W3:Y:S01]  /*3200*/  MUFU.TANH R4, R4 ;  /* 0x0000000400047308 */ /* 0x000ee20000002400 */
[----:B------:R-:W-:Y:S02]  /*3210*/  FMNMX.FTZ R29, R86, R29, !PT ;  /* 0x0000001d561d7209 */ /* 0x000fe40007810000 */
[----:B------:R-:W-:-:S02]  /*3220*/  ISETP.GT.AND P3, PT, R27, 0x31, PT ;  /* 0x000000311b00780c */ /* 0x000fc40003f64270 */
[----:B------:R-:W-:Y:S02]  /*3230*/  FMNMX.FTZ R29, R98, R29, !PT ;  /* 0x0000001d621d7209 */ /* 0x000fe40007810000 */
[----:B0-----:R-:W-:Y:S01]  /*3240*/  FSEL R102, R9, -INF , P3 ;  /* 0xff80000009667808 */ /* 0x001fe20001800000 */
[----:B------:R-:W0:Y:S01]  /*3250*/  MUFU.TANH R2, R2 ;  /* 0x0000000200027308 */ /* 0x000e220000002400 */
[----:B------:R-:W-:Y:S02]  /*3260*/  FMNMX.FTZ R29, R100, R29, !PT ;  /* 0x0000001d641d7209 */ /* 0x000fe40007810000 */
[----:B------:R-:W-:Y:S02]  /*3270*/  ISETP.GT.AND P3, PT, R27, 0x39, PT ;  /* 0x000000391b00780c */ /* 0x000fe40003f64270 */
[----:B--2---:R-:W-:Y:S01]  /*3280*/  FSEL R104, R7, -INF , P4 ;  /* 0xff80000007687808 */ /* 0x004fe20002000000 */
[----:B------:R-:W-:Y:S01]  /*3290*/  FFMA.FTZ R7, R96, R5, -R33 ;  /* 0x0000000560077223 */ /* 0x000fe20000010821 */
[----:B------:R-:W-:Y:S01]  /*32a0*/  FMNMX.FTZ R29, R102, R29, !PT ;  /* 0x0000001d661d7209 */ /* 0x000fe20007810000 */
[----:B------:R-:W2:Y:S01]  /*32b0*/  MUFU.TANH R3, R3 ;  /* 0x0000000300037308 */ /* 0x000ea20000002400 */
[----:B------:R-:W-:-:S02]  /*32c0*/  ISETP.GT.AND P4, PT, R27, 0x40, PT ;  /* 0x000000401b00780c */ /* 0x000fc40003f84270 */
[----:B---3--:R-:W-:Y:S02]  /*32d0*/  FSEL R96, R4, -INF , P3 ;  /* 0xff80000004607808 */ /* 0x008fe40001800000 */
[----:B------:R-:W-:Y:S02]  /*32e0*/  FMNMX.FTZ R29, R104, R29, !PT ;  /* 0x0000001d681d7209 */ /* 0x000fe40007810000 */
[C---:B------:R-:W-:Y:S01]  /*32f0*/  ISETP.GT.AND P3, PT, R27.reuse, 0x41, PT ;  /* 0x000000411b00780c */ /* 0x040fe20003f64270 */
[----:B------:R-:W3:Y:S01]  /*3300*/  MUFU.TANH R61, R61 ;  /* 0x0000003d003d7308 */ /* 0x000ee20000002400 */
[----:B0-----:R-:W-:Y:S01]  /*3310*/  FSEL R106, R2, -INF , P4 ;  /* 0xff800000026a7808 */ /* 0x001fe20002000000 */
[--C-:B------:R-:W-:Y:S01]  /*3320*/  FFMA.FTZ R2, R92, R5, -R33.reuse ;  /* 0x000000055c027223 */ /* 0x100fe20000010821 */
[----:B------:R-:W-:Y:S01]  /*3330*/  FMNMX.FTZ R29, R96, R29, !PT ;  /* 0x0000001d601d7209 */ /* 0x000fe20007810000 */
[----:B------:R-:W-:Y:S01]  /*3340*/  FFMA.FTZ R33, R54, R5, -R33 ;  /* 0x0000000536217223 */ /* 0x000fe20000010821 */
[----:B------:R-:W-:-:S02]  /*3350*/  ISETP.GT.AND P4, PT, R27, 0x48, PT ;  /* 0x000000481b00780c */ /* 0x000fc40003f84270 */
[----:B------:R-:W-:Y:S01]  /*3360*/  FMNMX.FTZ R29, R106, R29, !PT ;  /* 0x0000001d6a1d7209 */ /* 0x000fe20007810000 */
[----:B------:R-:W0:Y:S01]  /*3370*/  MUFU.TANH R65, R65 ;  /* 0x0000004100417308 */ /* 0x000e220000002400 */
[----:B--2---:R-:W-:Y:S02]  /*3380*/  FSEL R94, R3, -INF , P3 ;  /* 0xff800000035e7808 */ /* 0x004fe40001800000 */
[----:B------:R-:W-:Y:S02]  /*3390*/  ISETP.GT.AND P3, PT, R27, 0x49, PT ;  /* 0x000000491b00780c */ /* 0x000fe40003f64270 */
[----:B------:R-:W-:-:S03]  /*33a0*/  FMNMX.FTZ R29, R94, R29, !PT ;  /* 0x0000001d5e1d7209 */ /* 0x000fc60007810000 */
[----:B------:R2:W-:Y:S01]  /*33b0*/  MUFU.EX2 R14, R108 ;  /* 0x0000006c000e7308 */ /* 0x0005e20000000800 */
[----:B---3--:R-:W-:Y:S02]  /*33c0*/  FSEL R92, R61, -INF , P3 ;  /* 0xff8000003d5c7808 */ /* 0x008fe40001800000 */
[----:B------:R-:W-:-:S05]  /*33d0*/  ISETP.GT.AND P3, PT, R27, 0x51, PT ;  /* 0x000000511b00780c */ /* 0x000fca0003f64270 */
[----:B------:R-:W3:Y:S01]  /*33e0*/  MUFU.TANH R69, R69 ;  /* 0x0000004500457308 */ /* 0x000ee20000002400 */
[----:B--2---:R-:W-:Y:S02]  /*33f0*/  FSEL R108, R35, -INF , P4 ;  /* 0xff800000236c7808 */ /* 0x004fe40002000000 */
[----:B------:R-:W-:Y:S02]  /*3400*/  ISETP.GT.AND P4, PT, R27, 0x50, PT ;  /* 0x000000501b00780c */ /* 0x000fe40003f84270 */
[----:B------:R-:W-:Y:S02]  /*3410*/  FMNMX.FTZ R29, R108, R29, !PT ;  /* 0x0000001d6c1d7209 */ /* 0x000fe40007810000 */
[----:B------:R-:W-:Y:S01]  /*3420*/  FSEL R110, R37, -INF , P4 ;  /* 0xff800000256e7808 */ /* 0x000fe20002000000 */
[----:B------:R-:W2:Y:S01]  /*3430*/  MUFU.TANH R73, R73 ;  /* 0x0000004900497308 */ /* 0x000ea20000002400 */
[----:B------:R-:W-:Y:S01]  /*3440*/  FMNMX.FTZ R29, R92, R29, !PT ;  /* 0x0000001d5c1d7209 */ /* 0x000fe20007810000 */
[----:B------:R-:W4:Y:S01]  /*3450*/  @P2 LDC R37, c[0x0][0x44c] ;  /* 0x00011300ff252b82 */ /* 0x000f220000000800 */
[----:B------:R-:W-:-:S02]  /*3460*/  ISETP.GT.AND P4, PT, R27, 0x58, PT ;  /* 0x000000581b00780c */ /* 0x000fc40003f84270 */
[----:B0-----:R-:W-:Y:S02]  /*3470*/  FSEL R90, R65, -INF , P3 ;  /* 0xff800000415a7808 */ /* 0x001fe40001800000 */
[----:B------:R-:W-:Y:S01]  /*3480*/  FMNMX.FTZ R29, R110, R29, !PT ;  /* 0x0000001d6e1d7209 */ /* 0x000fe20007810000 */
[----:B------:R-:W0:Y:S01]  /*3490*/  MUFU.TANH R77, R77 ;  /* 0x0000004d004d7308 */ /* 0x000e220000002400 */
[----:B------:R-:W-:Y:S02]  /*34a0*/  ISETP.GT.AND P3, PT, R27, 0x59, PT ;  /* 0x000000591b00780c */ /* 0x000fe40003f64270 */
[----:B------:R-:W-:Y:S01]  /*34b0*/  FSEL R112, R39, -INF , P4 ;  /* 0xff80000027707808 */ /* 0x000fe20002000000 */
[----:B------:R-:W-:Y:S01]  /*34c0*/  IMAD.MOV.U32 R39, RZ, RZ, R18 ;  /* 0x000000ffff277224 */ /* 0x000fe200078e0012 */
[----:B------:R-:W-:Y:S02]  /*34d0*/  FMNMX.FTZ R29, R90, R29, !PT ;  /* 0x0000001d5a1d7209 */ /* 0x000fe40007810000 */
[----:B------:R-:W-:Y:S01]  /*34e0*/  ISETP.GT.AND P4, PT, R27, 0x60, PT ;  /* 0x000000601b00780c */ /* 0x000fe20003f84270 */
[----:B------:R-:W5:Y:S01]  /*34f0*/  MUFU.TANH R81, R81 ;  /* 0x0000005100517308 */ /* 0x000f620000002400 */
[----:B---3--:R-:W-:-:S02]  /*3500*/  FSEL R74, R69, -INF , P3 ;  /* 0xff800000454a7808 */ /* 0x008fc40001800000 */
[----:B------:R-:W-:Y:S02]  /*3510*/  FMNMX.FTZ R29, R112, R29, !PT ;  /* 0x0000001d701d7209 */ /* 0x000fe40007810000 */
[----:B------:R-:W-:Y:S02]  /*3520*/  ISETP.GT.AND P3, PT, R27, 0x61, PT ;  /* 0x000000611b00780c */ /* 0x000fe40003f64270 */
[----:B------:R-:W-:Y:S01]  /*3530*/  FSEL R114, R41, -INF , P4 ;  /* 0xff80000029727808 */ /* 0x000fe20002000000 */
[----:B------:R-:W-:Y:S01]  /*3540*/  MUFU.TANH R85, R85 ;  /* 0x0000005500557308 */ /* 0x000fe20000002400 */
[----:B------:R-:W-:Y:S01]  /*3550*/  FMNMX.FTZ R29, R74, R29, !PT ;  /* 0x0000001d4a1d7209 */ /* 0x000fe20007810000 */
[----:B----4-:R-:W-:Y:S01]  /*3560*/  @P2 IMAD.HI.U32 R37, R18, R37, RZ ;  /* 0x0000002512252227 */ /* 0x010fe200078e00ff */
[----:B------:R-:W-:Y:S02]  /*3570*/  ISETP.GT.AND P4, PT, R27, 0x68, PT ;  /* 0x000000681b00780c */ /* 0x000fe40003f84270 */
[----:B--2---:R-:W-:-:S02]  /*3580*/  FSEL R70, R73, -INF , P3 ;  /* 0xff80000049467808 */ /* 0x004fc40001800000 */
[----:B------:R-:W-:Y:S01]  /*3590*/  FMNMX.FTZ R29, R114, R29, !PT ;  /* 0x0000001d721d7209 */ /* 0x000fe20007810000 */
[----:B------:R-:W-:Y:S01]  /*35a0*/  MUFU.EX2 R181, R181 ;  /* 0x000000b500b57308 */ /* 0x000fe20000000800 */
[C---:B------:R-:W-:Y:S02]  /*35b0*/  ISETP.GT.AND P3, PT, R27.reuse, 0x69, PT ;  /* 0x000000691b00780c */ /* 0x040fe40003f64270 */
[----:B------:R-:W-:Y:S02]  /*35c0*/  FSEL R116, R116, -INF , P4 ;  /* 0xff80000074747808 */ /* 0x000fe40002000000 */
[----:B------:R-:W-:Y:S02]  /*35d0*/  FMNMX.FTZ R29, R70, R29, !PT ;  /* 0x0000001d461d7209 */ /* 0x000fe40007810000 */
[----:B------:R-:W-:Y:S01]  /*35e0*/  ISETP.GT.AND P4, PT, R27, 0x70, PT ;  /* 0x000000701b00780c */ /* 0x000fe20003f84270 */
[----:B------:R-:W2:Y:S01]  /*35f0*/  MUFU.EX2 R26, R31 ;  /* 0x0000001f001a7308 */ /* 0x000ea20000000800 */
[----:B0-----:R-:W-:-:S02]  /*3600*/  FSEL R66, R77, -INF , P3 ;  /* 0xff8000004d427808 */ /* 0x001fc40001800000 */
[----:B------:R-:W-:Y:S02]  /*3610*/  FMNMX.FTZ R29, R116, R29, !PT ;  /* 0x0000001d741d7209 */ /* 0x000fe40007810000 */
[C---:B------:R-:W-:Y:S02]  /*3620*/  ISETP.GT.AND P3, PT, R27.reuse, 0x71, PT ;  /* 0x000000711b00780c */ /* 0x040fe40003f64270 */
[----:B------:R-:W-:Y:S01]  /*3630*/  FSEL R118, R118, -INF , P4 ;  /* 0xff80000076767808 */ /* 0x000fe20002000000 */
[----:B------:R-:W0:Y:S01]  /*3640*/  MUFU.EX2 R183, R183 ;  /* 0x000000b700b77308 */ /* 0x000e220000000800 */
[----:B------:R-:W-:Y:S02]  /*3650*/  FMNMX.FTZ R29, R66, R29, !PT ;  /* 0x0000001d421d7209 */ /* 0x000fe40007810000 */
[----:B------:R-:W-:Y:S02]  /*3660*/  ISETP.GT.AND P4, PT, R27, 0x78, PT ;  /* 0x000000781b00780c */ /* 0x000fe40003f84270 */
[----:B-----5:R-:W-:-:S02]  /*3670*/  FSEL R62, R81, -INF , P3 ;  /* 0xff800000513e7808 */ /* 0x020fc40001800000 */
[----:B------:R-:W-:Y:S01]  /*3680*/  FMNMX.FTZ R29, R118, R29, !PT ;  /* 0x0000001d761d7209 */ /* 0x000fe20007810000 */
[----:B------:R-:W3:Y:S01]  /*3690*/  MUFU.EX2 R20, R20 ;  /* 0x0000001400147308 */ /* 0x000ee20000000800 */
[----:B------:R-:W-:Y:S01]  /*36a0*/  ISETP.GT.AND P3, PT, R27, 0x79, PT ;  /* 0x000000791b00780c */ /* 0x000fe20003f64270 */
[----:B--2---:R-:W-:Y:S01]  /*36b0*/  FADD.FTZ R42, R181, R26 ;  /* 0x0000001ab52a7221 */ /* 0x004fe20000010000 */
[----:B------:R-:W-:Y:S02]  /*36c0*/  FSEL R120, R120, -INF , P4 ;  /* 0xff80000078787808 */ /* 0x000fe40002000000 */
[----:B------:R-:W-:Y:S02]  /*36d0*/  FMNMX.FTZ R29, R62, R29, !PT ;  /* 0x0000001d3e1d7209 */ /* 0x000fe40007810000 */
[----:B------:R-:W-:Y:S01]  /*36e0*/  FSEL R58, R85, -INF , P3 ;  /* 0xff800000553a7808 */ /* 0x000fe20001800000 */
[----:B------:R-:W2:Y:S01]  /*36f0*/  MUFU.EX2 R177, R177 ;  /* 0x000000b100b17308 */ /* 0x000ea20000000800 */
[----:B------:R-:W-:-:S02]  /*3700*/  FMNMX.FTZ R29, R120, R29, !PT ;  /* 0x0000001d781d7209 */ /* 0x000fc40007810000 */
[----:B-1----:R-:W-:Y:S02]  /*3710*/  @P2 SHF.R.U32.HI R39, RZ, R46, R37 ;  /* 0x0000002eff272219 */ /* 0x002fe40000011625 */
[----:B------:R-:W-:Y:S02]  /*3720*/  FMNMX.FTZ R29, R58, R29, !PT ;  /* 0x0000001d3a1d7209 */ /* 0x000fe40007810000 */
[----:B------:R-:W-:Y:S01]  /*3730*/  IADD3 R41, R39, R16, -R17 ;  /* 0x0000001027297210 */ /* 0x000fe20007ffe811 */
[----:B------:R-:W1:Y:S01]  /*3740*/  MUFU.EX2 R179, R179 ;  /* 0x000000b300b37308 */ /* 0x000e620000000800 */
[----:B------:R-:W-:Y:S01]  /*3750*/  F2FP.BF16.F32.PACK_AB R181, R26, R181 ;  /* 0x000000b51ab5723e */ /* 0x000fe200000010ff */
[----:B------:R-:W4:Y:S06]  /*3760*/  SHFL.BFLY PT, R10, R29, 0x2, 0x1f ;  /* 0x0c401f001d0a7f89 */ /* 0x000f2c00000e0000 */
[----:B------:R-:W5:Y:S08]  /*3770*/  MUFU.EX2 R12, R12 ;  /* 0x0000000c000c7308 */ /* 0x000f700000000800 */
[----:B------:R-:W-:Y:S08]  /*3780*/  MUFU.EX2 R4, R7 ;  /* 0x0000000700047308 */ /* 0x000ff00000000800 */
[----:B------:R-:W5:Y:S01]  /*3790*/  MUFU.EX2 R173, R173 ;  /* 0x000000ad00ad7308 */ /* 0x000f620000000800 */
[----:B----4-:R-:W-:Y:S01]  /*37a0*/  FMNMX.FTZ R3, R29, R10, !PT ;  /* 0x0000000a1d037209 */ /* 0x010fe20007810000 */
[----:B0-----:R-:W-:Y:S01]  /*37b0*/  FADD.FTZ R29, R183, R42 ;  /* 0x0000002ab71d7221 */ /* 0x001fe20000010000 */
[----:B---3--:R-:W-:-:S03]  /*37c0*/  F2FP.BF16.F32.PACK_AB R183, R20, R183 ;  /* 0x000000b714b7723e */ /* 0x008fc600000010ff */
[----:B------:R-:W0:Y:S01]  /*37d0*/  SHFL.BFLY PT, R10, R3, 0x1, 0x1f ;  /* 0x0c201f00030a7f89 */ /* 0x000e2200000e0000 */
[----:B------:R-:W-:Y:S01]  /*37e0*/  FADD.FTZ R42, R20, R29 ;  /* 0x0000001d142a7221 */ /* 0x000fe20000010000 */
[----:B------:R-:W-:Y:S03]  /*37f0*/  MUFU.EX2 R175, R175 ;  /* 0x000000af00af7308 */ /* 0x000fe60000000800 */
[----:B--2---:R-:W-:Y:S01]  /*3800*/  FADD.FTZ R31, R177, R42 ;  /* 0x0000002ab11f7221 */ /* 0x004fe20000010000 */
[----:B------:R-:W-:-:S03]  /*3810*/  F2FP.BF16.F32.PACK_AB R177, R14, R177 ;  /* 0x000000b10eb1723e */ /* 0x000fc600000010ff */
[----:B------:R-:W-:Y:S01]  /*3820*/  FADD.FTZ R42, R14, R31 ;  /* 0x0000001f0e2a7221 */ /* 0x000fe20000010000 */
[----:B------:R1:W-:Y:S08]  /*3830*/  MUFU.EX2 R40, R33 ;  /* 0x0000002100287308 */ /* 0x0003f00000000800 */
[----:B------:R-:W-:Y:S01]  /*3840*/  MUFU.EX2 R2, R2 ;  /* 0x0000000200027308 */ /* 0x000fe20000000800 */
[----:B-1----:R-:W-:Y:S01]  /*3850*/  FADD.FTZ R33, R179, R42 ;  /* 0x0000002ab3217221 */ /* 0x002fe20000010000 */
[----:B-----5:R-:W-:-:S03]  /*3860*/  F2FP.BF16.F32.PACK_AB R179, R12, R179 ;  /* 0x000000b30cb3723e */ /* 0x020fc600000010ff */
[----:B------:R-:W-:Y:S01]  /*3870*/  FADD.FTZ R44, R12, R33 ;  /* 0x000000210c2c7221 */ /* 0x000fe20000010000 */
[----:B0-----:R-:W-:Y:S02]  /*3880*/  FMNMX.FTZ R10, R3, R10, !PT ;  /* 0x0000000a030a7209 */ /* 0x001fe40007810000 */
[----:B------:R-:W-:Y:S01]  /*3890*/  MUFU.EX2 R169, R169 ;  /* 0x000000a900a97308 */ /* 0x000fe20000000800 */
[----:B------:R-:W-:Y:S01]  /*38a0*/  FADD.FTZ R35, R173, R44 ;  /* 0x0000002cad237221 */ /* 0x000fe20000010000 */
[C---:B------:R-:W-:Y:S01]  /*38b0*/  FSETP.NEU.FTZ.AND P3, PT, R10.reuse, -INF , PT ;  /* 0xff8000000a00780b */ /* 0x040fe20003f7d000 */
[----:B------:R-:W-:Y:S01]  /*38c0*/  FMUL.FTZ R3, R10, R5 ;  /* 0x000000050a037220 */ /* 0x000fe20000410000 */
[----:B------:R-:W-:Y:S02]  /*38d0*/  SHF.R.S32.HI R44, RZ, 0x1f, R41 ;  /* 0x0000001fff2c7819 */ /* 0x000fe40000011429 */
[----:B------:R-:W-:Y:S02]  /*38e0*/  F2FP.BF16.F32.PACK_AB R173, R4, R173 ;  /* 0x000000ad04ad723e */ /* 0x000fe400000010ff */
[----:B------:R-:W-:Y:S01]  /*38f0*/  FSEL R3, R3, RZ, P3 ;  /* 0x000000ff03037208 */ /* 0x000fe20001800000 */
[----:B------:R-:W-:Y:S01]  /*3900*/  MUFU.EX2 R8, R8 ;  /* 0x0000000800087308 */ /* 0x000fe20000000800 */
[----:B------:R-:W-:-:S03]  /*3910*/  LEA.HI R44, R44, R41, RZ, 0x7 ;  /* 0x000000292c2c7211 */ /* 0x000fc600078f38ff */
        /* <DEDUP_REMOVED lines=32> */
[-CC-:B------:R-:W-:Y:S01]  /*3b20*/  FFMA.FTZ R66, R66, R5.reuse, -R3.reuse ;  /* 0x0000000542427223 */ /* 0x180fe20000010803 */
[-CC-:B------:R-:W-:Y:S01]  /*3b30*/  FFMA.FTZ R118, R118, R5.reuse, -R3.reuse ;  /* 0x0000000576767223 */ /* 0x180fe20000010803 */
[-CC-:B------:R-:W-:Y:S01]  /*3b40*/  FFMA.FTZ R62, R62, R5.reuse, -R3.reuse ;  /* 0x000000053e3e7223 */ /* 0x180fe20000010803 */
[-CC-:B------:R-:W-:Y:S01]  /*3b50*/  FFMA.FTZ R120, R120, R5.reuse, -R3.reuse ;  /* 0x0000000578787223 */ /* 0x180fe20000010803 */
[----:B------:R-:W-:Y:S01]  /*3b60*/  FFMA.FTZ R58, R58, R5, -R3 ;  /* 0x000000053a3a7223 */ /* 0x000fe20000010803 */
[----:B------:R-:W-:Y:S01]  /*3b70*/  F2FP.BF16.F32.PACK_AB R180, R25, R60 ;  /* 0x0000003c19b4723e */ /* 0x000fe200000010ff */
        /* <DEDUP_REMOVED lines=16> */
[----:B------:R-:W-:Y:S01]  /*3c80*/  VIADD R8, R88, 0xfffffffe ;  /* 0xfffffffe58087836 */ /* 0x000fe20000000000 */
[----:B------:R-:W-:Y:S02]  /*3c90*/  F2FP.BF16.F32.PACK_AB R176, R9, R72 ;  /* 0x0000004809b0723e */ /* 0x000fe400000010ff */
[----:B------:R-:W-:Y:S02]  /*3ca0*/  CS2R R88, SRZ ;  /* 0x0000000000587805 */ /* 0x000fe4000001ff00 */
[----:B------:R-:W1:Y:S01]  /*3cb0*/  MUFU.EX2 R82, R82 ;  /* 0x0000005200527308 */ /* 0x000e620000000800 */
[----:B--2---:R-:W-:-:S07]  /*3cc0*/  FADD.FTZ R0, R78, R33 ;  /* 0x000000214e007221 */ /* 0x004fce0000010000 */
[----:B------:R-:W2:Y:S01]  /*3cd0*/  MUFU.EX2 R13, R84 ;  /* 0x00000054000d7308 */ /* 0x000ea20000000800 */
[C---:B0-----:R-:W-:Y:S01]  /*3ce0*/  FADD.FTZ R35, R11.reuse, R0 ;  /* 0x000000000b237221 */ /* 0x041fe20000010000 */
[----:B------:R-:W-:Y:S02]  /*3cf0*/  F2FP.BF16.F32.PACK_AB R178, R11, R78 ;  /* 0x0000004e0bb2723e */ /* 0x000fe400000010ff */
[----:B------:R-:W-:-:S04]  /*3d00*/  SHF.R.S32.HI R11, RZ, 0x7, R44 ;  /* 0x00000007ff0b7819 */ /* 0x000fc8000001142c */
[----:B------:R-:W0:Y:S01]  /*3d10*/  MUFU.EX2 R171, R171 ;  /* 0x000000ab00ab7308 */ /* 0x000e220000000800 */
[----:B-1----:R-:W-:Y:S01]  /*3d20*/  FADD.FTZ R0, R82, R35 ;  /* 0x0000002352007221 */ /* 0x002fe20000010000 */
[----:B------:R-:W-:-:S04]  /*3d30*/  VIMNMX R11, RZ, R11, !PT ;  /* 0x0000000bff0b7248 */ /* 0x000fc80007fe0100 */
[----:B------:R-:W-:Y:S02]  /*3d40*/  ISETP.GE.AND P3, PT, R8, R11, PT ;  /* 0x0000000b0800720c */ /* 0x000fe40003f66270 */
        /* <DEDUP_REMOVED lines=24> */
[----:B------:R-:W-:Y:S02]  /*3ed0*/  F2FP.BF16.F32.PACK_AB R168, R21, R100 ;  /* 0x0000006415a8723e */ /* 0x000fe400000010ff */
[----:B------:R-:W-:-:S04]  /*3ee0*/  CS2R R100, SRZ ;  /* 0x0000000000647805 */ /* 0x000fc8000001ff00 */
        /* <DEDUP_REMOVED lines=10> */
[----:B------:R-:W-:Y:S02]  /*3f90*/  F2FP.BF16.F32.PACK_AB R170, R27, R104 ;  /* 0x000000681baa723e */ /* 0x000fe400000010ff */
[----:B------:R-:W-:-:S04]  /*3fa0*/  CS2R R104, SRZ ;  /* 0x0000000000687805 */ /* 0x000fc8000001ff00 */
        /* <DEDUP_REMOVED lines=45> */
[----:B------:R-:W-:Y:S02]  /*4280*/  F2FP.BF16.F32.PACK_AB R162, R35, R112 ;  /* 0x0000007023a2723e */ /* 0x000fe400000010ff */
[----:B------:R-:W-:-:S04]  /*4290*/  CS2R R112, SRZ ;  /* 0x0000000000707805 */ /* 0x000fc8000001ff00 */
        /* <DEDUP_REMOVED lines=9> */
[----:B------:R-:W-:Y:S02]  /*4330*/  F2FP.BF16.F32.PACK_AB R156, R37, R114 ;  /* 0x00000072259c723e */ /* 0x000fe400000010ff */
[----:B------:R-:W-:-:S04]  /*4340*/  CS2R R114, SRZ ;  /* 0x0000000000727805 */ /* 0x000fc8000001ff00 */
[----:B------:R-:W1:Y:S01]  /*4350*/  MUFU.EX2 R118, R118 ;  /* 0x0000007600767308 */ /* 0x000e620000000800 */
[----:B--2---:R-:W-:-:S07]  /*4360*/  FADD.FTZ R0, R116, R43 ;  /* 0x0000002b74007221 */ /* 0x004fce0000010000 */
        /* <DEDUP_REMOVED lines=8> */
[----:B------:R-:W-:Y:S01]  /*43f0*/  F2FP.BF16.F32.PACK_AB R152, R41, R118 ;  /* 0x000000762998723e */ /* 0x000fe200000010ff */
[----:B------:R-:W-:Y:S01]  /*4400*/  IMAD.MOV.U32 R0, RZ, RZ, 0x3f800000 ;  /* 0x3f800000ff007424 */ /* 0x000fe200078e00ff */
[----:B------:R-:W-:-:S04]  /*4410*/  CS2R R118, SRZ ;  /* 0x0000000000767805 */ /* 0x000fc8000001ff00 */
[----:B------:R-:W2:Y:S01]  /*4420*/  MUFU.EX2 R7, R58 ;  /* 0x0000003a00077308 */ /* 0x000ea20000000800 */
[----:B0-----:R-:W-:Y:S01]  /*4430*/  FADD.FTZ R3, R155, R2 ;  /* 0x000000029b037221 */ /* 0x001fe20000010000 */
[C---:B------:R-:W-:Y:S01]  /*4440*/  F2FP.BF16.F32.PACK_AB R155, R40.reuse, R155 ;  /* 0x0000009b289b723e */ /* 0x040fe200000010ff */
[----:B------:R-:W-:Y:S02]  /*4450*/  IMAD.MOV.U32 R2, RZ, RZ, 0x3f800000 ;  /* 0x3f800000ff027424 */ /* 0x000fe400078e00ff */
[----:B------:R-:W-:Y:S01]  /*4460*/  FADD.FTZ R3, R40, R3 ;  /* 0x0000000328037221 */ /* 0x000fe20000010000 */
[----:B-1----:R-:W-:Y:S01]  /*4470*/  FADD.FTZ R4, R120, R9 ;  /* 0x0000000978047221 */ /* 0x002fe20000010000 */
[----:B--2---:R-:W-:-:S03]  /*4480*/  F2FP.BF16.F32.PACK_AB R154, R7, R120 ;  /* 0x00000078079a723e */ /* 0x004fc600000010ff */
        /* <DEDUP_REMOVED lines=9> */
[----:B------:R-:W-:-:S07]  /*4520*/  IMAD.MOV.U32 R151, RZ, RZ, RZ ;  /* 0x000000ffff977224 */ /* 0x000fce00078e00ff */
.L_x_2470:
[----:B------:R-:W-:-:S04]  /*4530*/  UIADD3 UR6, UR60, 0x1, URZ ;  /* 0x000000013c067890 */ /* 0x000fc8000fffe03f */
[----:B------:R-:W-:-:S04]  /*4540*/  UISETP.NE.AND UP0, UPT, UR6, 0x2, UPT ;  /* 0x000000020600788c */ /* 0x000fc8000bf05270 */
[----:B------:R-:W-:Y:S02]  /*4550*/  USEL UR38, URZ, 0x1, UP0 ;  /* 0x000000013f267887 */ /* 0x000fe40008000000 */
[----:B------:R-:W-:Y:S02]  /*4560*/  USEL UR36, UR6, URZ, UP0 ;  /* 0x0000003f06247287 */ /* 0x000fe40008000000 */
[----:B------:R-:W-:Y:S01]  /*4570*/  ULOP3.LUT UR38, UR61, UR38, URZ, 0x3c, !UPT ;  /* 0x000000263d267292 */ /* 0x000fe2000f8e3c3f */
[----:B------:R-:W-:Y:S11]  /*4580*/  @!P0 BRA `(.L_x_2462) ;  /* 0x0000000000048947 */ /* 0x000ff60003800000 */
[----:B------:R-:W-:Y:S01]  /*4590*/  BPT.TRAP 0x1 ;  /* 0x000000040000795c */ /* 0x000fe20000300000 */
.L_x_2462:
[----:B------:R-:W-:Y:S01]  /*45a0*/  ULEA UR59, UR36, UR37, 0x3 ;  /* 0x00000025243b7291 */ /* 0x000fe2000f8e183f */
[----:B------:R-:W-:-:S05]  /*45b0*/  IMAD.U32 R5, RZ, RZ, UR38 ;  /* 0x00000026ff057e24 */ /* 0x000fca000f8e00ff */
[----:B------:R-:W-:-:S04]  /*45c0*/  SHF.L.U32 R5, R5, 0x1f, RZ ;  /* 0x0000001f05057819 */ /* 0x000fc800000006ff */
[----:B------:R0:W1:Y:S01]  /*45d0*/  SYNCS.PHASECHK.TRANS64.TRYWAIT P3, [UR59+0x34830], R5 ;  /* 0x03483005ff0075a7 */ /* 0x000062000806017b */
[----:B------:R-:W-:Y:S05]  /*45e0*/  @!P0 BRA `(.L_x_2463) ;  /* 0x0000000000048947 */ /* 0x000fea0003800000 */
[----:B------:R-:W-:Y:S01]  /*45f0*/  BPT.TRAP 0x1 ;  /* 0x000000040000795c */ /* 0x000fe20000300000 */
.L_x_2463:
[----:B-1----:R-:W-:Y:S05]  /*4600*/  @P3 BRA `(.L_x_2464) ;  /* 0x0000000000083947 */ /* 0x002fea0003800000 */
[----:B------:R-:W1:Y:S02]  /*4610*/  SYNCS.PHASECHK.TRANS64.TRYWAIT P3, [UR59+0x34830], R5 ;  /* 0x03483005ff0075a7 */ /* 0x000e64000806017b */
[----:B-1----:R-:W-:Y:S05]  /*4620*/  @!P3 BRA `(.L_x_2465) ;  /* 0x000000ec0048b947 */ /* 0x002fea0003800000 */
.L_x_2464:
[----:B------:R-:W-:Y:S01]  /*4630*/  UIMAD UR54, UR36, 0xc00, UR39 ;  /* 0x00000c00243678a4 */ /* 0x000fe2000f8e0227 */
[----:B------:R-:W-:Y:S01]  /*4640*/  WARPGROUP.ARRIVE ;  /* 0x00000000000079c5 */ /* 0x000fe20000000000 */
[----:B------:R-:W-:Y:S01]  /*4650*/  UMOV UR55, 0x40000040 ;  /* 0x4000004000377882 */ /* 0x000fe20000000000 */
[----:B------:R-:W-:Y:S01]  /*4660*/  UMOV UR7, 0x40000040 ;  /* 0x4000004000077882 */ /* 0x000fe20000000000 */
[----:B------:R-:W-:Y:S01]  /*4670*/  UIADD3 UR6, UR54, 0x2, URZ ;  /* 0x0000000236067890 */ /* 0x000fe2000fffe03f */
[-C--:B------:R-:W-:Y:S01]  /*4680*/  FMUL.FTZ R88, R88, R2.reuse ;  /* 0x0000000258587220 */ /* 0x080fe20000410000 */
[----:B------:R-:W-:Y:S01]  /*4690*/  UIADD3 UR10, UR54, 0x4, URZ ;  /* 0x00000004360a7890 */ /* 0x000fe2000fffe03f */
[-C--:B------:R-:W-:Y:S01]  /*46a0*/  FMUL.FTZ R89, R89, R2.reuse ;  /* 0x0000000259597220 */ /* 0x080fe20000410000 */
[----:B------:R-:W-:Y:S01]  /*46b0*/  UMOV UR11, 0x40000040 ;  /* 0x40000040000b7882 */ /* 0x000fe20000000000 */
[----:B------:R-:W-:Y:S01]  /*46c0*/  HGMMA.64x128x16.F32.BF16 R24, gdesc[UR52], RZ, !UPT, gsb0 ;  /* 0x01e00000341879f0 */ /* 0x000fe2000c0018ff */
        /* <DEDUP_REMOVED lines=116> */
.L_x_2466:
[----:B------:R-:W-:Y:S01]  /*4e10*/  ULEA UR7, UR60, UR37, 0x3 ;  /* 0x000000253c077291 */ /* 0x000fe2000f8e183f */
[----:B------:R-:W-:-:S04]  /*4e20*/  MOV R0, UR61 ;  /* 0x0000003d00007c02 */ /* 0x000fc80008000f00 */
[----:B------:R-:W-:-:S04]  /*4e30*/  SHF.L.U32 R0, R0, 0x1f, RZ ;  /* 0x0000001f00007819 */ /* 0x000fc800000006ff */
[----:B------:R2:W3:Y:S01]  /*4e40*/  SYNCS.PHASECHK.TRANS64.TRYWAIT P3, [UR7+0x34850], R0 ;  /* 0x03485000ff0075a7 */ /* 0x0004e20008060147 */
[----:B------:R-:W-:Y:S05]  /*4e50*/  @!P0 BRA `(.L_x_2467) ;  /* 0x0000000000048947 */ /* 0x000fea0003800000 */
[----:B------:R-:W-:Y:S01]  /*4e60*/  BPT.TRAP 0x1 ;  /* 0x000000040000795c */ /* 0x000fe20000300000 */
.L_x_2467:
[----:B---3--:R-:W-:Y:S05]  /*4e70*/  @P3 BRA `(.L_x_2468) ;  /* 0x0000000000083947 */ /* 0x008fea0003800000 */
[----:B------:R-:W3:Y:S02]  /*4e80*/  SYNCS.PHASECHK.TRANS64.TRYWAIT P3, [UR7+0x34850], R0 ;  /* 0x03485000ff0075a7 */ /* 0x000ee40008060147 */
[----:B---3--:R-:W-:Y:S05]  /*4e90*/  @!P3 BRA `(.L_x_2469) ;  /* 0x000000e40044b947 */ /* 0x008fea0003800000 */
.L_x_2468:
[----:B------:R-:W-:Y:S01]  /*4ea0*/  UIADD3 UR6, UR37, 0x400, URZ ;  /* 0x0000040025067890 */ /* 0x000fe2000fffe03f */
[----:B------:R-:W-:Y:S01]  /*4eb0*/  WARPGROUP.ARRIVE ;  /* 0x00000000000079c5 */ /* 0x000fe20000000000 */
[----:B------:R-:W-:Y:S01]  /*4ec0*/  UMOV UR11, 0x40000040 ;  /* 0x40000040000b7882 */ /* 0x000fe20000000000 */
[----:B------:R-:W-:Y:S01]  /*4ed0*/  FMUL.FTZ R14, R32, UR58 ;  /* 0x0000003a200e7c20 */ /* 0x000fe20008410000 */
[----:B------:R-:W-:Y:S01]  /*4ee0*/  USHF.R.U32.HI UR6, URZ, 0x4, UR6 ;  /* 0x000000043f067899 */ /* 0x000fe20008011606 */
[----:B------:R-:W3:Y:S01]  /*4ef0*/  @P2 LDC R32, c[0x0][0x44c] ;  /* 0x00011300ff202b82 */ /* 0x000ee20000000800 */
[----:B------:R-:W-:Y:S01]  /*4f00*/  FMUL.FTZ R200, R31, UR58 ;  /* 0x0000003a1fc87c20 */ /* 0x000fe20008410000 */
[----:B------:R-:W-:Y:S01]  /*4f10*/  FMUL.FTZ R12, R33, UR58 ;  /* 0x0000003a210c7c20 */ /* 0x000fe20008410000 */
[----:B------:R-:W-:Y:S01]  /*4f20*/  ULOP3.LUT UR6, UR6, 0x3fff, URZ, 0xc0, !UPT ;  /* 0x00003fff06067892 */ /* 0x000fe2000f8ec03f */
[----:B------:R-:W-:Y:S02]  /*4f30*/  IMAD.IADD R33, R184, 0x1, R18 ;  /* 0x00000001b8217824 */ /* 0x000fe400078e0212 */
[----:B------:R-:W-:Y:S01]  /*4f40*/  FMUL.FTZ R15, R36, UR58 ;  /* 0x0000003a240f7c20 */ /* 0x000fe20008410000 */
[----:B01----:R-:W-:Y:S01]  /*4f50*/  FMUL.FTZ R5, R26, UR58 ;  /* 0x0000003a1a057c20 */ /* 0x003fe20008410000 */
[----:B------:R-:W-:Y:S01]  /*4f60*/  ULOP3.LUT UR6, UR6, 0x4000000, URZ, 0xfc, !UPT ;  /* 0x0400000006067892 */ /* 0x000fe2000f8efc3f */
[----:B------:R-:W0:Y:S01]  /*4f70*/  @P2 LDC R31, c[0x0][0x450] ;  /* 0x00011400ff1f2b82 */ /* 0x000e220000000800 */
        /* <DEDUP_REMOVED lines=15> */
[----:B---3--:R-:W-:-:S04]  /*5070*/  @P2 IMAD.HI.U32 R32, R33, R32, RZ ;  /* 0x0000002021202227 */ /* 0x008fc800078e00ff */
[----:B------:R-:W-:Y:S01]  /*5080*/  FMUL.FTZ R10, R29, UR58 ;  /* 0x0000003a1d0a7c20 */ /* 0x000fe20008410000 */
[----:B------:R-:W-:Y:S01]  /*5090*/  FMUL.FTZ R29, R52, UR58 ;  /* 0x0000003a341d7c20 */ /* 0x000fe20008410000 */
[----:B------:R-:W-:Y:S01]  /*50a0*/  FMUL.FTZ R62, R62, UR58 ;  /* 0x0000003a3e3e7c20 */ /* 0x000fe20008410000 */
[----:B------:R-:W-:Y:S01]  /*50b0*/  FMUL.FTZ R63, R63, UR58 ;  /* 0x0000003a3f3f7c20 */ /* 0x000fe20008410000 */
[----:B------:R-:W-:Y:S01]  /*50c0*/  FMUL.FTZ R66, R66, UR58 ;  /* 0x0000003a42427c20 */ /* 0x000fe20008410000 */
[----:B------:R-:W3:Y:S01]  /*50d0*/  MUFU.TANH R202, R202 ;  /* 0x000000ca00ca7308 */ /* 0x000ee20000002400 */
[----:B------:R-:W-:Y:S01]  /*50e0*/  FMUL.FTZ R70, R70, UR58 ;  /* 0x0000003a46467c20 */ /* 0x000fe20008410000 */
[----:B0-----:R-:W-:Y:S01]  /*50f0*/  @P2 SHF.R.U32.HI R33, RZ, R31, R32 ;  /* 0x0000001fff212219 */ /* 0x001fe20000011620 */
[----:B------:R-:W-:Y:S01]  /*5100*/  FMUL.FTZ R31, R56, UR58 ;  /* 0x0000003a381f7c20 */ /* 0x000fe20008410000 */
[----:B------:R-:W-:Y:S01]  /*5110*/  FMUL.FTZ R67, R67, UR58 ;  /* 0x0000003a43437c20 */ /* 0x000fe20008410000 */
[----:B------:R-:W-:Y:S01]  /*5120*/  FMUL.FTZ R71, R71, UR58 ;  /* 0x0000003a47477c20 */ /* 0x000fe20008410000 */
[----:B--2---:R-:W-:Y:S01]  /*5130*/  FMUL.FTZ R0, R24, UR58 ;  /* 0x0000003a18007c20 */ /* 0x004fe20008410000 */
        /* <DEDUP_REMOVED lines=27> */
[----:B------:R-:W-:Y:S01]  /*52f0*/  UMOV UR61, UR38 ;  /* 0x00000026003d7c82 */ /* 0x000fe20008000000 */
[----:B------:R-:W-:-:S05]  /*5300*/  UMOV UR60, UR36 ;  /* 0x00000024003c7c82 */ /* 0x000fca0008000000 */
        /* <DEDUP_REMOVED lines=16> */
[----:B------:R-:W-:Y:S02]  /*5410*/  IMAD.MOV.U32 R35, RZ, RZ, -0x80 ;  /* 0xffffff80ff237424 */ /* 0x000fe400078e00ff */
[----:B------:R-:W-:Y:S01]  /*5420*/  FMUL.FTZ R182, R34, UR58 ;  /* 0x0000003a22b67c20 */ /* 0x000fe20008410000 */
[----:B------:R-:W-:Y:S01]  /*5430*/  FMUL.FTZ R34, R51, UR58 ;  /* 0x0000003a33227c20 */ /* 0x000fe20008410000 */
[----:B------:R-:W-:Y:S01]  /*5440*/  MUFU.TANH R14, R14 ;  /* 0x0000000e000e7308 */ /* 0x000fe20000002400 */
[----:B------:R-:W-:Y:S01]  /*5450*/  HGMMA.64x128x16.F32.BF16 R88, R176, gdesc[UR8].tnspB, R88, gsb0 ;  /* 0x41e00008b0587df0 */ /* 0x000fe20008001858 */
[----:B------:R-:W-:Y:S01]  /*5460*/  UIADD3 UR10, UR6, 0x100, URZ ;  /* 0x00000100060a7890 */ /* 0x000fe2000fffe03f */
[----:B------:R-:W-:Y:S01]  /*5470*/  IMAD R36, R8, R35, 0x1 ;  /* 0x0000000108247424 */ /* 0x000fe200078e0223 */
[----:B------:R-:W-:Y:S01]  /*5480*/  UMOV UR11, 0x40000040 ;  /* 0x40000040000b7882 */ /* 0x000fe20000000000 */
[----:B------:R-:W-:-:S02]  /*5490*/  FMUL.FTZ R51, R73, UR58 ;  /* 0x0000003a49337c20 */ /* 0x000fc40008410000 */
[----:B------:R-:W-:Y:S01]  /*54a0*/  IMAD R35, R23, -0x2, R36 ;  /* 0xfffffffe17237824 */ /* 0x000fe200078e0224 */
[----:B------:R-:W2:Y:S04]  /*54b0*/  MUFU.TANH R182, R182 ;  /* 0x000000b600b67308 */ /* 0x000ea80000002400 */
[----:B------:R-:W-:-:S04]  /*54c0*/  IADD3 R35, -R17, R35, R16 ;  /* 0x0000002311237210 */ /* 0x000fc80007ffe110 */
[----:B------:R-:W5:Y:S08]  /*54d0*/  MUFU.TANH R180, R180 ;  /* 0x000000b400b47308 */ /* 0x000f700000002400 */
        /* <DEDUP_REMOVED lines=19> */
[----:B------:R-:W1:Y:S02]  /*5610*/  SHFL.IDX PT, R38, R33, 0x1, 0x1c1f ;  /* 0x003c1f0021267f89 */ /* 0x000e6400000e0000 */
[----:B------:R-:W-:Y:S01]  /*5620*/  MUFU.TANH R41, R41 ;  /* 0x0000002900297308 */ /* 0x000fe20000002400 */
[----:B------:R-:W-:Y:S01]  /*5630*/  HGMMA.64x128x16.F32.BF16 R88, R172, gdesc[UR8].tnspB, R88, gsb0 ;  /* 0x41e00008ac587df0 */ /* 0x000fe20008001858 */
[----:B------:R-:W-:Y:S01]  /*5640*/  UIADD3 UR10, UR6, 0x180, URZ ;  /* 0x00000180060a7890 */ /* 0x000fe2000fffe03f */
[----:B------:R-:W-:-:S05]  /*5650*/  UMOV UR11, 0x40000040 ;  /* 0x40000040000b7882 */ /* 0x000fca0000000000 */
[----:B------:R-:W5:Y:S08]  /*5660*/  MUFU.TANH R178, R178 ;  /* 0x000000b200b27308 */ /* 0x000f700000002400 */
[----:B------:R-:W5:Y:S01]  /*5670*/  MUFU.TANH R176, R176 ;  /* 0x000000b000b07308 */ /* 0x000f620000002400 */
[----:B-1----:R-:W-:-:S07]  /*5680*/  IMAD.IADD R39, R35, 0x1, R38 ;  /* 0x0000000123277824 */ /* 0x002fce00078e0226 */
[----:B------:R-:W-:Y:S01]  /*5690*/  MUFU.TANH R45, R45 ;  /* 0x0000002d002d7308 */ /* 0x000fe20000002400 */
[C---:B------:R-:W-:Y:S02]  /*56a0*/  ISETP.GT.AND P3, PT, R39.reuse, RZ, PT ;  /* 0x000000ff2700720c */ /* 0x040fe40003f64270 */
[----:B------:R-:W-:Y:S02]  /*56b0*/  ISETP.GT.AND P4, PT, R39, 0x1, PT ;  /* 0x000000012700780c */ /* 0x000fe40003f84270 */
[----:B------:R-:W-:-:S03]  /*56c0*/  FSEL R206, R5, -INF , P3 ;  /* 0xff80000005ce7808 */ /* 0x000fc60001800000 */
[----:B------:R-:W-:Y:S01]  /*56d0*/  MUFU.TANH R38, R70 ;  /* 0x0000004600267308 */ /* 0x000fe20000002400 */
[C---:B------:R-:W-:Y:S02]  /*56e0*/  ISETP.GT.AND P3, PT, R39.reuse, 0x8, PT ;  /* 0x000000082700780c */ /* 0x040fe40003f64270 */
[----:B----4-:R-:W-:Y:S02]  /*56f0*/  FSEL R204, R6, -INF , P4 ;  /* 0xff80000006cc7808 */ /* 0x010fe40002000000 */
[----:B------:R-:W-:Y:S02]  /*5700*/  FMNMX.FTZ R5, R206, R7, !PT ;  /* 0x00000007ce057209 */ /* 0x000fe40007810000 */
[----:B------:R-:W-:Y:S01]  /*5710*/  ISETP.GT.AND P4, PT, R39, 0x9, PT ;  /* 0x000000092700780c */ /* 0x000fe20003f84270 */
[----:B------:R-:W-:Y:S01]  /*5720*/  MUFU.TANH R49, R49 ;  /* 0x0000003100317308 */ /* 0x000fe20000002400 */
[----:B---3--:R-:W-:Y:S02]  /*5730*/  FSEL R202, R202, -INF , P3 ;  /* 0xff800000caca7808 */ /* 0x008fe40001800000 */
[----:B------:R-:W-:-:S02]  /*5740*/  FMNMX.FTZ R5, R204, R5, !PT ;  /* 0x00000005cc057209 */ /* 0x000fc40007810000 */
[C---:B------:R-:W-:Y:S02]  /*5750*/  ISETP.GT.AND P3, PT, R39.reuse, 0x10, PT ;  /* 0x000000102700780c */ /* 0x040fe40003f64270 */
[----:B0-----:R-:W-:Y:S01]  /*5760*/  FSEL R200, R200, -INF , P4 ;  /* 0xff800000c8c87808 */ /* 0x001fe20002000000 */
[----:B------:R-:W-:Y:S01]  /*5770*/  MUFU.TANH R51, R51 ;  /* 0x0000003300337308 */ /* 0x000fe20000002400 */
[----:B------:R-:W-:Y:S02]  /*5780*/  FMNMX.FTZ R5, R202, R5, !PT ;  /* 0x00000005ca057209 */ /* 0x000fe40007810000 */
[C---:B------:R-:W-:Y:S02]  /*5790*/  ISETP.GT.AND P4, PT, R39.reuse, 0x11, PT ;  /* 0x000000112700780c */ /* 0x040fe40003f84270 */
[----:B--2---:R-:W-:Y:S02]  /*57a0*/  FSEL R182, R182, -INF , P3 ;  /* 0xff800000b6b67808 */ /* 0x004fe40001800000 */
[----:B------:R-:W-:Y:S01]  /*57b0*/  FMNMX.FTZ R5, R200, R5, !PT ;  /* 0x00000005c8057209 */ /* 0x000fe20007810000 */
[----:B------:R-:W-:Y:S01]  /*57c0*/  MUFU.TANH R53, R53 ;  /* 0x0000003500357308 */ /* 0x000fe20000002400 */
[----:B------:R-:W-:-:S02]  /*57d0*/  ISETP.GT.AND P3, PT, R39, 0x18, PT ;  /* 0x000000182700780c */ /* 0x000fc40003f64270 */
[----:B-----5:R-:W-:Y:S02]  /*57e0*/  FSEL R180, R180, -INF , P4 ;  /* 0xff800000b4b47808 */ /* 0x020fe40002000000 */
[----:B------:R-:W-:Y:S02]  /*57f0*/  FMNMX.FTZ R5, R182, R5, !PT ;  /* 0x00000005b6057209 */ /* 0x000fe40007810000 */
[C---:B------:R-:W-:Y:S01]  /*5800*/  ISETP.GT.AND P4, PT, R39.reuse, 0x19, PT ;  /* 0x000000192700780c */ /* 0x040fe20003f84270 */
[----:B------:R-:W-:Y:S01]  /*5810*/  MUFU.TANH R59, R59 ;  /* 0x0000003b003b7308 */ /* 0x000fe20000002400 */
[----:B------:R-:W-:Y:S02]  /*5820*/  FSEL R178, R178, -INF , P3 ;  /* 0xff800000b2b27808 */ /* 0x000fe40001800000 */
[----:B------:R-:W-:Y:S02]  /*5830*/  FMNMX.FTZ R5, R180, R5, !PT ;  /* 0x00000005b4057209 */ /* 0x000fe40007810000 */
[----:B------:R-:W-:-:S02]  /*5840*/  ISETP.GT.AND P3, PT, R39, 0x20, PT ;  /* 0x000000202700780c */ /* 0x000fc40003f64270 */
[----:B------:R-:W-:Y:S01]  /*5850*/  FSEL R176, R176, -INF , P4 ;  /* 0xff800000b0b07808 */ /* 0x000fe20002000000 */
[----:B------:R-:W-:Y:S01]  /*5860*/  MUFU.TANH R57, R57 ;  /* 0x0000003900397308 */ /* 0x000fe20000002400 */
[----:B------:R-:W-:Y:S02]  /*5870*/  FMNMX.FTZ R5, R178, R5, !PT ;  /* 0x00000005b2057209 */ /* 0x000fe40007810000 */
[----:B------:R-:W-:Y:S02]  /*5880*/  ISETP.GT.AND P4, PT, R39, 0x21, PT ;  /* 0x000000212700780c */ /* 0x000fe40003f84270 */
[----:B------:R-:W-:Y:S01]  /*5890*/  FMNMX.FTZ R5, R176, R5, !PT ;  /* 0x00000005b0057209 */ /* 0x000fe20007810000 */
[----:B------:R-:W-:Y:S02]  /*58a0*/  WARPGROUP.DEPBAR.LE gsb0, 0x0 ;  /* 0x00008000000079c5 */ /* 0x000fe40000010000 */
[----:B------:R-:W-:Y:S01]  /*58b0*/  WARPGROUP.ARRIVE ;  /* 0x00000000000079c5 */ /* 0x000fe20000000000 */
[----:B------:R-:W-:Y:S01]  /*58c0*/  FMUL.FTZ R174, R42, UR58 ;  /* 0x0000003a2aae7c20 */ /* 0x000fe20008410000 */
[----:B------:R-:W-:Y:S01]  /*58d0*/  FMUL.FTZ R172, R43, UR58 ;  /* 0x0000003a2bac7c20 */ /* 0x000fe20008410000 */
[----:B------:R-:W-:Y:S01]  /*58e0*/  MUFU.TANH R42, R66 ;  /* 0x00000042002a7308 */ /* 0x000fe20000002400 */
[----:B------:R-:W-:-:S02]  /*58f0*/  FMUL.FTZ R43, R64, UR58 ;  /* 0x0000003a402b7c20 */ /* 0x000fc40008410000 */
[----:B------:R-:W-:Y:S01]  /*5900*/  HGMMA.64x128x16.F32.BF16 R88, R168, gdesc[UR8].tnspB, R88, gsb0 ;  /* 0x41e00008a8587df0 */ /* 0x000fe20008001858 */
[----:B------:R-:W-:Y:S01]  /*5910*/  UIADD3 UR10, UR6, 0x200, URZ ;  /* 0x00000200060a7890 */ /* 0x000fe2000fffe03f */
[----:B------:R-:W0:Y:S01]  /*5920*/  SHFL.IDX PT, R64, R33, RZ, 0x1c1f ;  /* 0x001c1fff21407589 */ /* 0x000e2200000e0000 */
[----:B------:R-:W-:Y:S02]  /*5930*/  UMOV UR11, 0x40000040 ;  /* 0x40000040000b7882 */ /* 0x000fe40000000000 */
[----:B------:R-:W1:Y:S08]  /*5940*/  MUFU.TANH R174, R174 ;  /* 0x000000ae00ae7308 */ /* 0x000e700000002400 */
[----:B------:R-:W2:Y:S08]  /*5950*/  MUFU.TANH R172, R172 ;  /* 0x000000ac00ac7308 */ /* 0x000eb00000002400 */
[----:B------:R-:W-:Y:S01]  /*5960*/  MUFU.TANH R43, R43 ;  /* 0x0000002b002b7308 */ /* 0x000fe20000002400 */
[----:B-1----:R-:W-:-:S02]  /*5970*/  FSEL R174, R174, -INF , P3 ;  /* 0xff800000aeae7808 */ /* 0x002fc40001800000 */
[C---:B------:R-:W-:Y:S02]  /*5980*/  ISETP.GT.AND P3, PT, R39.reuse, 0x28, PT ;  /* 0x000000282700780c */ /* 0x040fe40003f64270 */
[----:B------:R-:W-:Y:S02]  /*5990*/  FMNMX.FTZ R5, R174, R5, !PT ;  /* 0x00000005ae057209 */ /* 0x000fe40007810000 */
[----:B--2---:R-:W-:Y:S02]  /*59a0*/  FSEL R172, R172, -INF , P4 ;  /* 0xff800000acac7808 */ /* 0x004fe40002000000 */
        /* <DEDUP_REMOVED lines=10> */
[----:B------:R-:W-:-:S03]  /*5a50*/  UMOV UR11, 0x40000040 ;  /* 0x40000040000b7882 */ /* 0x000fc60000000000 */
[----:B------:R-:W1:Y:S08]  /*5a60*/  MUFU.TANH R170, R170 ;  /* 0x000000aa00aa7308 */ /* 0x000e700000002400 */
[----:B------:R-:W2:Y:S08]  /*5a70*/  MUFU.TANH R168, R168 ;  /* 0x000000a800a87308 */ /* 0x000eb00000002400 */
[----:B------:R-:W-:Y:S01]  /*5a80*/  MUFU.TANH R47, R47 ;  /* 0x0000002f002f7308 */ /* 0x000fe20000002400 */
[----:B-1----:R-:W-:-:S02]  /*5a90*/  FSEL R170, R170, -INF , P3 ;  /* 0xff800000aaaa7808 */ /* 0x002fc40001800000 */
[C---:B------:R-:W-:Y:S02]  /*5aa0*/  ISETP.GT.AND P3, PT, R39.reuse, 0x30, PT ;  /* 0x000000302700780c */ /* 0x040fe40003f64270 */
[----:B------:R-:W-:Y:S01]  /*5ab0*/  FMNMX.FTZ R37, R170, R5, !PT ;  /* 0x00000005aa257209 */ /* 0x000fe20007810000 */
[----:B------:R-:W-:Y:S01]  /*5ac0*/  FMUL.FTZ R5, R74, UR58 ;  /* 0x0000003a4a057c20 */ /* 0x000fe20008410000 */
[----:B--2---:R-:W-:Y:S02]  /*5ad0*/  FSEL R168, R168, -INF , P4 ;  /* 0xff800000a8a87808 */ /* 0x004fe40002000000 */
[----:B------:R-:W-:-:S03]  /*5ae0*/  ISETP.GT.AND P4, PT, R39, 0x31, PT ;  /* 0x000000312700780c */ /* 0x000fc60003f84270 */
[----:B------:R-:W1:Y:S01]  /*5af0*/  MUFU.TANH R5, R5 ;  /* 0x0000000500057308 */ /* 0x000e620000002400 */
[----:B------:R-:W-:Y:S01]  /*5b00*/  FMNMX.FTZ R37, R168, R37, !PT ;  /* 0x00000025a8257209 */ /* 0x000fe20007810000 */
[----:B------:R-:W-:Y:S02]  /*5b10*/  WARPGROUP.DEPBAR.LE gsb0, 0x0 ;  /* 0x00008000000079c5 */ /* 0x000fe40000010000 */
[----:B------:R-:W-:Y:S01]  /*5b20*/  FSEL R166, R50, -INF , P3 ;  /* 0xff80000032a67808 */ /* 0x000fe20001800000 */
[----:B------:R-:W-:Y:S01]  /*5b30*/  WARPGROUP.ARRIVE ;  /* 0x00000000000079c5 */ /* 0x000fe20000000000 */
[C---:B------:R-:W-:Y:S02]  /*5b40*/  ISETP.GT.AND P3, PT, R39.reuse, 0x38, PT ;  /* 0x000000382700780c */ /* 0x040fe40003f64270 */
[----:B------:R-:W-:Y:S01]  /*5b50*/  MUFU.TANH R50, R83 ;  /* 0x0000005300327308 */ /* 0x000fe20000002400 */
[----:B------:R-:W-:Y:S02]  /*5b60*/  FSEL R164, R34, -INF , P4 ;  /* 0xff80000022a47808 */ /* 0x000fe40002000000 */
[----:B------:R-:W-:Y:S01]  /*5b70*/  FMNMX.FTZ R37, R166, R37, !PT ;  /* 0x00000025a6257209 */ /* 0x000fe20007810000 */
[----:B------:R-:W-:Y:S01]  /*5b80*/  HGMMA.64x128x16.F32.BF16 R88, R160, gdesc[UR8].tnspB, R88, gsb0 ;  /* 0x41e00008a0587df0 */ /* 0x000fe20008001858 */
[C---:B------:R-:W-:Y:S01]  /*5b90*/  ISETP.GT.AND P4, PT, R39.reuse, 0x39, PT ;  /* 0x000000392700780c */ /* 0x040fe20003f84270 */
[----:B------:R-:W-:Y:S01]  /*5ba0*/  UIADD3 UR10, UR6, 0x300, URZ ;  /* 0x00000300060a7890 */ /* 0x000fe2000fffe03f */
[----:B------:R-:W-:Y:S01]  /*5bb0*/  FSEL R74, R54, -INF , P3 ;  /* 0xff800000364a7808 */ /* 0x000fe20001800000 */
[----:B------:R-:W-:Y:S01]  /*5bc0*/  UMOV UR11, 0x40000040 ;  /* 0x40000040000b7882 */ /* 0x000fe20000000000 */
[----:B------:R-:W-:Y:S01]  /*5bd0*/  FMNMX.FTZ R37, R164, R37, !PT ;  /* 0x00000025a4257209 */ /* 0x000fe20007810000 */
[----:B------:R-:W2:Y:S01]  /*5be0*/  MUFU.TANH R54, R78 ;  /* 0x0000004e00367308 */ /* 0x000ea20000002400 */
[----:B------:R-:W-:Y:S01]  /*5bf0*/  ISETP.GT.AND P3, PT, R39, 0x40, PT ;  /* 0x000000402700780c */ /* 0x000fe20003f64270 */
[----:B------:R-:W-:Y:S01]  /*5c00*/  UIADD3 UR6, UR6, 0x380, URZ ;  /* 0x0000038006067890 */ /* 0x000fe2000fffe03f */
[----:B------:R-:W-:Y:S01]  /*5c10*/  FSEL R66, R55, -INF , P4 ;  /* 0xff80000037427808 */ /* 0x000fe20002000000 */
[----:B------:R-:W-:Y:S01]  /*5c20*/  FMUL.FTZ R55, R77, UR58 ;  /* 0x0000003a4d377c20 */ /* 0x000fe20008410000 */
[----:B------:R-:W-:-:S02]  /*5c30*/  FMNMX.FTZ R37, R74, R37, !PT ;  /* 0x000000254a257209 */ /* 0x000fc40007810000 */
[C---:B------:R-:W-:Y:S02]  /*5c40*/  ISETP.GT.AND P4, PT, R39.reuse, 0x41, PT ;  /* 0x000000412700780c */ /* 0x040fe40003f84270 */
[----:B------:R-:W-:Y:S01]  /*5c50*/  FSEL R70, R58, -INF , P3 ;  /* 0xff8000003a467808 */ /* 0x000fe20001800000 */
[----:B------:R-:W-:Y:S01]  /*5c60*/  MUFU.TANH R55, R55 ;  /* 0x0000003700377308 */ /* 0x000fe20000002400 */
[----:B------:R-:W-:Y:S02]  /*5c70*/  FMNMX.FTZ R37, R66, R37, !PT ;  /* 0x0000002542257209 */ /* 0x000fe40007810000 */
[C---:B------:R-:W-:Y:S02]  /*5c80*/  ISETP.GT.AND P3, PT, R39.reuse, 0x48, PT ;  /* 0x000000482700780c */ /* 0x040fe40003f64270 */
[----:B------:R-:W-:Y:S02]  /*5c90*/  FSEL R52, R52, -INF , P4 ;  /* 0xff80000034347808 */ /* 0x000fe40002000000 */
[----:B------:R-:W-:Y:S01]  /*5ca0*/  FMNMX.FTZ R37, R70, R37, !PT ;  /* 0x0000002546257209 */ /* 0x000fe20007810000 */
[----:B------:R-:W3:Y:S01]  /*5cb0*/  MUFU.TANH R58, R87 ;  /* 0x00000057003a7308 */ /* 0x000ee20000002400 */
[----:B------:R-:W-:-:S02]  /*5cc0*/  ISETP.GT.AND P4, PT, R39, 0x49, PT ;  /* 0x000000492700780c */ /* 0x000fc40003f84270 */
[----:B------:R-:W-:Y:S02]  /*5cd0*/  FSEL R56, R56, -INF , P3 ;  /* 0xff80000038387808 */ /* 0x000fe40001800000 */
[----:B------:R-:W-:Y:S02]  /*5ce0*/  FMNMX.FTZ R37, R52, R37, !PT ;  /* 0x0000002534257209 */ /* 0x000fe40007810000 */
[----:B------:R-:W-:Y:S02]  /*5cf0*/  ISETP.GT.AND P3, PT, R39, 0x50, PT ;  /* 0x000000502700780c */ /* 0x000fe40003f64270 */
[----:B------:R-:W-:Y:S01]  /*5d00*/  FSEL R34, R63, -INF , P4 ;  /* 0xff8000003f227808 */ /* 0x000fe20002000000 */
[----:B0-----:R-:W-:Y:S01]  /*5d10*/  IMAD.IADD R63, R35, 0x1, R64 ;  /* 0x00000001233f7824 */ /* 0x001fe200078e0240 */
[----:B------:R-:W-:Y:S01]  /*5d20*/  FMNMX.FTZ R37, R56, R37, !PT ;  /* 0x0000002538257209 */ /* 0x000fe20007810000 */
[----:B------:R-:W-:Y:S01]  /*5d30*/  MUFU.TANH R35, R85 ;  /* 0x0000005500237308 */ /* 0x000fe20000002400 */
[----:B------:R-:W-:-:S02]  /*5d40*/  ISETP.GT.AND P4, PT, R39, 0x51, PT ;  /* 0x000000512700780c */ /* 0x000fc40003f84270 */
[----:B------:R-:W-:Y:S02]  /*5d50*/  FSEL R42, R42, -INF , P3 ;  /* 0xff8000002a2a7808 */ /* 0x000fe40001800000 */
[----:B------:R-:W-:Y:S02]  /*5d60*/  FMNMX.FTZ R37, R34, R37, !PT ;  /* 0x0000002522257209 */ /* 0x000fe40007810000 */
[C---:B------:R-:W-:Y:S02]  /*5d70*/  ISETP.GT.AND P3, PT, R39.reuse, 0x58, PT ;  /* 0x000000582700780c */ /* 0x040fe40003f64270 */
[----:B------:R-:W-:Y:S02]  /*5d80*/  FSEL R36, R36, -INF , P4 ;  /* 0xff80000024247808 */ /* 0x000fe40002000000 */
        /* <DEDUP_REMOVED lines=8> */
[----:B-1----:R-:W-:Y:S02]  /*5e10*/  FSEL R44, R5, -INF , P3 ;  /* 0xff800000052c7808 */ /* 0x002fe40001800000 */
[----:B------:R-:W-:Y:S02]  /*5e20*/  FMNMX.FTZ R37, R40, R37, !PT ;  /* 0x0000002528257209 */ /* 0x000fe40007810000 */
[C---:B------:R-:W-:Y:S02]  /*5e30*/  ISETP.GT.AND P3, PT, R39.reuse, 0x68, PT ;  /* 0x000000682700780c */ /* 0x040fe40003f64270 */
[----:B------:R-:W-:Y:S02]  /*5e40*/  FSEL R46, R46, -INF , P4 ;  /* 0xff8000002e2e7808 */ /* 0x000fe40002000000 */
[----:B------:R-:W-:Y:S02]  /*5e50*/  FMNMX.FTZ R37, R44, R37, !PT ;  /* 0x000000252c257209 */ /* 0x000fe40007810000 */
[----:B------:R-:W-:-:S02]  /*5e60*/  ISETP.GT.AND P4, PT, R39, 0x69, PT ;  /* 0x000000692700780c */ /* 0x000fc40003f84270 */
[----:B--2---:R-:W-:Y:S02]  /*5e70*/  FSEL R54, R54, -INF , P3 ;  /* 0xff80000036367808 */ /* 0x004fe40001800000 */
[----:B------:R-:W-:Y:S02]  /*5e80*/  FMNMX.FTZ R37, R46, R37, !PT ;  /* 0x000000252e257209 */ /* 0x000fe40007810000 */
[C---:B------:R-:W-:Y:S02]  /*5e90*/  ISETP.GT.AND P3, PT, R39.reuse, 0x70, PT ;  /* 0x000000702700780c */ /* 0x040fe40003f64270 */
[----:B------:R-:W-:Y:S02]  /*5ea0*/  FSEL R62, R62, -INF , P4 ;  /* 0xff8000003e3e7808 */ /* 0x000fe40002000000 */
[----:B------:R-:W-:Y:S01]  /*5eb0*/  FMNMX.FTZ R5, R54, R37, !PT ;  /* 0x0000002536057209 */ /* 0x000fe20007810000 */
[----:B------:R-:W-:Y:S01]  /*5ec0*/  FMUL.FTZ R37, R60, UR58 ;  /* 0x0000003a3c257c20 */ /* 0x000fe20008410000 */
[----:B------:R-:W-:-:S02]  /*5ed0*/  ISETP.GT.AND P4, PT, R39, 0x71, PT ;  /* 0x000000712700780c */ /* 0x000fc40003f84270 */
[----:B------:R-:W-:Y:S02]  /*5ee0*/  FSEL R48, R48, -INF , P3 ;  /* 0xff80000030307808 */ /* 0x000fe40001800000 */
[----:B------:R-:W-:Y:S01]  /*5ef0*/  FMNMX.FTZ R5, R62, R5, !PT ;  /* 0x000000053e057209 */ /* 0x000fe20007810000 */
[----:B------:R-:W0:Y:S01]  /*5f00*/  MUFU.TANH R37, R37 ;  /* 0x0000002500257308 */ /* 0x000e220000002400 */
[C---:B------:R-:W-:Y:S02]  /*5f10*/  ISETP.GT.AND P3, PT, R39.reuse, 0x78, PT ;  /* 0x000000782700780c */ /* 0x040fe40003f64270 */
[----:B------:R-:W-:Y:S02]  /*5f20*/  FSEL R50, R50, -INF , P4 ;  /* 0xff80000032327808 */ /* 0x000fe40002000000 */
[----:B------:R-:W-:Y:S02]  /*5f30*/  FMNMX.FTZ R5, R48, R5, !PT ;  /* 0x0000000530057209 */ /* 0x000fe40007810000 */
[----:B------:R-:W-:Y:S01]  /*5f40*/  ISETP.GT.AND P4, PT, R39, 0x79, PT ;  /* 0x000000792700780c */ /* 0x000fe20003f84270 */
[----:B------:R-:W-:Y:S01]  /*5f50*/  FMUL.FTZ R39, R61, UR58 ;  /* 0x0000003a3d277c20 */ /* 0x000fe20008410000 */
[----:B------:R-:W-:-:S02]  /*5f60*/  FSEL R60, R86, -INF , P3 ;  /* 0xff800000563c7808 */ /* 0x000fc40001800000 */
[----:B------:R-:W-:Y:S02]  /*5f70*/  FMNMX.FTZ R5, R50, R5, !PT ;  /* 0x0000000532057209 */ /* 0x000fe40007810000 */
[----:B---3--:R-:W-:Y:S01]  /*5f80*/  FSEL R58, R58, -INF , P4 ;  /* 0xff8000003a3a7808 */ /* 0x008fe20002000000 */
[----:B------:R-:W1:Y:S01]  /*5f90*/  MUFU.TANH R39, R39 ;  /* 0x0000002700277308 */ /* 0x000e620000002400 */
[----:B------:R-:W-:Y:S02]  /*5fa0*/  FMNMX.FTZ R5, R60, R5, !PT ;  /* 0x000000053c057209 */ /* 0x000fe40007810000 */
[C---:B------:R-:W-:Y:S02]  /*5fb0*/  ISETP.GT.AND P4, PT, R63.reuse, RZ, PT ;  /* 0x000000ff3f00720c */ /* 0x040fe40003f84270 */
[----:B------:R-:W-:Y:S02]  /*5fc0*/  FMNMX.FTZ R5, R58, R5, !PT ;  /* 0x000000053a057209 */ /* 0x000fe40007810000 */
[----:B------:R-:W-:-:S02]  /*5fd0*/  ISETP.GT.AND P5, PT, R63, 0x1, PT ;  /* 0x000000013f00780c */ /* 0x000fc40003fa4270 */
[----:B------:R-:W-:Y:S01]  /*5fe0*/  FSEL R0, R0, -INF , P4 ;  /* 0xff80000000007808 */ /* 0x000fe20002000000 */
[----:B------:R-:W2:Y:S01]  /*5ff0*/  SHFL.BFLY PT, R6, R5, 0x2, 0x1f ;  /* 0x0c401f0005067f89 */ /* 0x000ea200000e0000 */
[C---:B------:R-:W-:Y:S02]  /*6000*/  ISETP.GT.AND P4, PT, R63.reuse, 0x8, PT ;  /* 0x000000083f00780c */ /* 0x040fe40003f84270 */
[----:B------:R-:W-:Y:S02]  /*6010*/  FSEL R2, R2, -INF , P5 ;  /* 0xff80000002027808 */ /* 0x000fe40002800000 */
[----:B------:R-:W-:Y:S02]  /*6020*/  ISETP.GT.AND P5, PT, R63, 0x9, PT ;  /* 0x000000093f00780c */ /* 0x000fe40003fa4270 */
[----:B------:R-:W-:Y:S02]  /*6030*/  FSEL R68, R13, -INF , P4 ;  /* 0xff8000000d447808 */ /* 0x000fe40002000000 */
[----:B------:R-:W-:-:S02]  /*6040*/  ISETP.GT.AND P4, PT, R63, 0x10, PT ;  /* 0x000000103f00780c */ /* 0x000fc40003f84270 */
[----:B------:R-:W-:Y:S02]  /*6050*/  FSEL R72, R10, -INF , P5 ;  /* 0xff8000000a487808 */ /* 0x000fe40002800000 */
[C---:B------:R-:W-:Y:S02]  /*6060*/  ISETP.GT.AND P5, PT, R63.reuse, 0x11, PT ;  /* 0x000000113f00780c */ /* 0x040fe40003fa4270 */
[----:B------:R-:W-:Y:S02]  /*6070*/  FSEL R76, R14, -INF , P4 ;  /* 0xff8000000e4c7808 */ /* 0x000fe40002000000 */
[C---:B------:R-:W-:Y:S02]  /*6080*/  ISETP.GT.AND P4, PT, R63.reuse, 0x18, PT ;  /* 0x000000183f00780c */ /* 0x040fe40003f84270 */
[----:B------:R-:W-:Y:S02]  /*6090*/  FSEL R78, R12, -INF , P5 ;  /* 0xff8000000c4e7808 */ /* 0x000fe40002800000 */
[----:B------:R-:W-:-:S02]  /*60a0*/  ISETP.GT.AND P5, PT, R63, 0x19, PT ;  /* 0x000000193f00780c */ /* 0x000fc40003fa4270 */
[----:B------:R-:W-:Y:S02]  /*60b0*/  FSEL R80, R15, -INF , P4 ;  /* 0xff8000000f507808 */ /* 0x000fe40002000000 */
[----:B--2---:R-:W-:Y:S02]  /*60c0*/  FMNMX.FTZ R6, R5, R6, !PT ;  /* 0x0000000605067209 */ /* 0x004fe40007810000 */
[----:B------:R-:W2:Y:S01]  /*60d0*/  LDC R5, c[0x0][0x988] ;  /* 0x00026200ff057b82 */ /* 0x000ea20000000800 */
[----:B------:R-:W-:Y:S02]  /*60e0*/  WARPGROUP.DEPBAR.LE gsb0, 0x0 ;  /* 0x00008000000079c5 */ /* 0x000fe40000010000 */
[----:B------:R-:W3:Y:S01]  /*60f0*/  SHFL.BFLY PT, R61, R6, 0x1, 0x1f ;  /* 0x0c201f00063d7f89 */ /* 0x000ee200000e0000 */
[----:B------:R-:W-:Y:S01]  /*6100*/  ISETP.GT.AND P4, PT, R63, 0x20, PT ;  /* 0x000000203f00780c */ /* 0x000fe20003f84270 */
[----:B------:R-:W-:Y:S01]  /*6110*/  WARPGROUP.ARRIVE ;  /* 0x00000000000079c5 */ /* 0x000fe20000000000 */
[----:B------:R-:W-:-:S02]  /*6120*/  FSEL R82, R20, -INF , P5 ;  /* 0xff80000014527808 */ /* 0x000fc40002800000 */
[----:B------:R-:W-:-:S03]  /*6130*/  ISETP.GT.AND P5, PT, R63, 0x21, PT ;  /* 0x000000213f00780c */ /* 0x000fc60003fa4270 */
[----:B------:R-:W-:Y:S01]  /*6140*/  HGMMA.64x128x16.F32.BF16 R88, R156, gdesc[UR8].tnspB, R88, gsb0 ;  /* 0x41e000089c587df0 */ /* 0x000fe20008001858 */
[----:B------:R-:W-:Y:S02]  /*6150*/  FSEL R86, R21, -INF , P5 ;  /* 0xff80000015567808 */ /* 0x000fe40002800000 */
[----:B------:R-:W-:-:S04]  /*6160*/  ISETP.GT.AND P5, PT, R63, 0x29, PT ;  /* 0x000000293f00780c */ /* 0x000fc80003fa4270 */
[----:B------:R-:W-:Y:S02]  /*6170*/  FSEL R26, R26, -INF , P5 ;  /* 0xff8000001a1a7808 */ /* 0x000fe40002800000 */
[C---:B------:R-:W-:Y:S02]  /*6180*/  ISETP.GT.AND P5, PT, R63.reuse, 0x31, PT ;  /* 0x000000313f00780c */ /* 0x040fe40003fa4270 */
[----:B---3--:R-:W-:Y:S01]  /*6190*/  FMNMX.FTZ R6, R6, R61, !PT ;  /* 0x0000003d06067209 */ /* 0x008fe20007810000 */
[----:B------:R-:W-:Y:S01]  /*61a0*/  FMUL.FTZ R61, R84, UR58 ;  /* 0x0000003a543d7c20 */ /* 0x000fe20008410000 */
[----:B------:R-:W-:Y:S02]  /*61b0*/  FSEL R84, R24, -INF , P4 ;  /* 0xff80000018547808 */ /* 0x000fe40002000000 */
[C---:B------:R-:W-:Y:S01]  /*61c0*/  FSETP.NEU.FTZ.AND P3, PT, R6.reuse, -INF , PT ;  /* 0xff8000000600780b */ /* 0x040fe20003f7d000 */
[----:B--2---:R-:W-:Y:S01]  /*61d0*/  FMUL.FTZ R65, R6, R5 ;  /* 0x0000000506417220 */ /* 0x004fe20000410000 */
[----:B------:R-:W-:Y:S01]  /*61e0*/  ISETP.GT.AND P4, PT, R63, 0x28, PT ;  /* 0x000000283f00780c */ /* 0x000fe20003f84270 */
[----:B------:R-:W2:Y:S03]  /*61f0*/  MUFU.TANH R61, R61 ;  /* 0x0000003d003d7308 */ /* 0x000ea60000002400 */
[----:B------:R-:W-:-:S02]  /*6200*/  FSEL R33, R65, RZ, P3 ;  /* 0x000000ff41217208 */ /* 0x000fc40001800000 */
[----:B------:R-:W-:Y:S02]  /*6210*/  FMNMX.FTZ R65, R0, R9, !PT ;  /* 0x0000000900417209 */ /* 0x000fe40007810000 */
        /* <DEDUP_REMOVED lines=11> */
[-CC-:B------:R-:W-:Y:S01]  /*62d0*/  FFMA.FTZ R175, R170, R5.reuse, -R33.reuse ;  /* 0x00000005aaaf7223 */ /* 0x180fe20000010821 */
[C---:B------:R-:W-:Y:S01]  /*62e0*/  ISETP.GT.AND P4, PT, R63.reuse, 0x38, PT ;  /* 0x000000383f00780c */ /* 0x040fe20003f84270 */
[--C-:B------:R-:W-:Y:S01]  /*62f0*/  FFMA.FTZ R177, R182, R5, -R33.reuse ;  /* 0x00000005b6b17223 */ /* 0x100fe20000010821 */
        /* <DEDUP_REMOVED lines=42> */
[----:B0-----:R-:W-:Y:S01]  /*65a0*/  FSEL R180, R37, -INF , P4 ;  /* 0xff80000025b47808 */ /* 0x001fe20002000000 */
[--C-:B------:R-:W-:Y:S01]  /*65b0*/  FFMA.FTZ R52, R52, R5, -R33.reuse ;  /* 0x0000000534347223 */ /* 0x100fe20000010821 */
[----:B------:R-:W-:Y:S01]  /*65c0*/  FMNMX.FTZ R65, R30, R65, !PT ;  /* 0x000000411e417209 */ /* 0x000fe20007810000 */
[----:B------:R-:W-:Y:S01]  /*65d0*/  MUFU.EX2 R12, R12 ;  /* 0x0000000c000c7308 */ /* 0x000fe20000000800 */
[----:B------:R-:W-:Y:S01]  /*65e0*/  ISETP.GT.AND P4, PT, R63, 0x50, PT ;  /* 0x000000503f00780c */ /* 0x000fe20003f84270 */
[--C-:B------:R-:W-:Y:S01]  /*65f0*/  FFMA.FTZ R167, R56, R5, -R33.reuse ;  /* 0x0000000538a77223 */ /* 0x100fe20000010821 */
[----:B------:R-:W-:Y:S01]  /*6600*/  FMNMX.FTZ R65, R174, R65, !PT ;  /* 0x00000041ae417209 */ /* 0x000fe20007810000 */
[-CC-:B------:R-:W-:Y:S01]  /*6610*/  FFMA.FTZ R34, R34, R5.reuse, -R33.reuse ;  /* 0x0000000522227223 */ /* 0x180fe20000010821 */
[----:B-1----:R-:W-:Y:S01]  /*6620*/  FSEL R172, R39, -INF , P5 ;  /* 0xff80000027ac7808 */ /* 0x002fe20002800000 */
[--C-:B------:R-:W-:Y:S01]  /*6630*/  FFMA.FTZ R36, R36, R5, -R33.reuse ;  /* 0x0000000524247223 */ /* 0x100fe20000010821 */
[----:B------:R-:W-:Y:S01]  /*6640*/  FMNMX.FTZ R65, R32, R65, !PT ;  /* 0x0000004120417209 */ /* 0x000fe20007810000 */
[----:B------:R-:W-:Y:S01]  /*6650*/  MUFU.EX2 R177, R177 ;  /* 0x000000b100b17308 */ /* 0x000fe20000000800 */
[----:B------:R-:W-:Y:S01]  /*6660*/  ISETP.GT.AND P5, PT, R63, 0x51, PT ;  /* 0x000000513f00780c */ /* 0x000fe20003fa4270 */
[----:B------:R-:W-:Y:S01]  /*6670*/  FFMA.FTZ R25, R60, R5, -R33 ;  /* 0x000000053c197223 */ /* 0x000fe20000010821 */
[----:B------:R-:W-:-:S02]  /*6680*/  FMNMX.FTZ R65, R180, R65, !PT ;  /* 0x00000041b4417209 */ /* 0x000fc40007810000 */
[----:B------:R-:W-:Y:S02]  /*6690*/  FSEL R170, R43, -INF , P4 ;  /* 0xff8000002baa7808 */ /* 0x000fe40002000000 */
[----:B------:R-:W-:Y:S01]  /*66a0*/  FMNMX.FTZ R65, R172, R65, !PT ;  /* 0x00000041ac417209 */ /* 0x000fe20007810000 */
[----:B------:R-:W-:Y:S01]  /*66b0*/  MUFU.EX2 R14, R14 ;  /* 0x0000000e000e7308 */ /* 0x000fe20000000800 */
[----:B------:R-:W-:Y:S02]  /*66c0*/  ISETP.GT.AND P4, PT, R63, 0x58, PT ;  /* 0x000000583f00780c */ /* 0x000fe40003f84270 */
[----:B------:R-:W-:Y:S02]  /*66d0*/  FSEL R182, R41, -INF , P5 ;  /* 0xff80000029b67808 */ /* 0x000fe40002800000 */
[----:B------:R-:W-:Y:S02]  /*66e0*/  FMNMX.FTZ R65, R170, R65, !PT ;  /* 0x00000041aa417209 */ /* 0x000fe40007810000 */
[----:B------:R-:W-:Y:S01]  /*66f0*/  ISETP.GT.AND P5, PT, R63, 0x59, PT ;  /* 0x000000593f00780c */ /* 0x000fe20003fa4270 */
[----:B------:R-:W-:Y:S01]  /*6700*/  MUFU.EX2 R179, R179 ;  /* 0x000000b300b37308 */ /* 0x000fe20000000800 */
[----:B------:R-:W-:-:S02]  /*6710*/  FSEL R168, R47, -INF , P4 ;  /* 0xff8000002fa87808 */ /* 0x000fc40002000000 */
[----:B------:R-:W-:Y:S02]  /*6720*/  FMNMX.FTZ R65, R182, R65, !PT ;  /* 0x00000041b6417209 */ /* 0x000fe40007810000 */
[----:B------:R-:W-:Y:S02]  /*6730*/  ISETP.GT.AND P4, PT, R63, 0x60, PT ;  /* 0x000000603f00780c */ /* 0x000fe40003f84270 */
[----:B------:R-:W-:Y:S01]  /*6740*/  FSEL R200, R45, -INF , P5 ;  /* 0xff8000002dc87808 */ /* 0x000fe20002800000 */
[----:B------:R-:W-:Y:S01]  /*6750*/  MUFU.EX2 R20, R20 ;  /* 0x0000001400147308 */ /* 0x000fe20000000800 */
[----:B------:R-:W-:Y:S02]  /*6760*/  FMNMX.FTZ R65, R168, R65, !PT ;  /* 0x00000041a8417209 */ /* 0x000fe40007810000 */
[----:B------:R-:W-:Y:S02]  /*6770*/  ISETP.GT.AND P5, PT, R63, 0x61, PT ;  /* 0x000000613f00780c */ /* 0x000fe40003fa4270 */
[----:B------:R-:W-:-:S02]  /*6780*/  FSEL R166, R49, -INF , P4 ;  /* 0xff80000031a67808 */ /* 0x000fc40002000000 */
[----:B------:R-:W-:Y:S01]  /*6790*/  FMNMX.FTZ R65, R200, R65, !PT ;  /* 0x00000041c8417209 */ /* 0x000fe20007810000 */
[----:B------:R-:W-:Y:S01]  /*67a0*/  MUFU.EX2 R173, R173 ;  /* 0x000000ad00ad7308 */ /* 0x000fe20000000800 */
[----:B------:R-:W-:Y:S02]  /*67b0*/  ISETP.GT.AND P4, PT, R63, 0x68, PT ;  /* 0x000000683f00780c */ /* 0x000fe40003f84270 */
[----:B------:R-:W-:Y:S01]  /*67c0*/  FSEL R202, R51, -INF , P5 ;  /* 0xff80000033ca7808 */ /* 0x000fe20002800000 */
[----:B------:R-:W-:Y:S01]  /*67d0*/  IMAD.U32 R51, RZ, RZ, UR7 ;  /* 0x00000007ff337e24 */ /* 0x000fe2000f8e00ff */
[----:B------:R-:W-:Y:S01]  /*67e0*/  FMNMX.FTZ R65, R166, R65, !PT ;  /* 0x00000041a6417209 */ /* 0x000fe20007810000 */
[----:B------:R-:W-:Y:S01]  /*67f0*/  UMOV UR7, 0x40000040 ;  /* 0x4000004000077882 */ /* 0x000fe20000000000 */
[----:B------:R-:W-:Y:S01]  /*6800*/  ISETP.GT.AND P5, PT, R63, 0x69, PT ;  /* 0x000000693f00780c */ /* 0x000fe20003fa4270 */
[----:B------:R-:W-:Y:S01]  /*6810*/  MUFU.EX2 R24, R24 ;  /* 0x0000001800187308 */ /* 0x000fe20000000800 */
[----:B------:R-:W-:-:S02]  /*6820*/  FSEL R204, R53, -INF , P4 ;  /* 0xff80000035cc7808 */ /* 0x000fc40002000000 */
[----:B------:R-:W-:Y:S02]  /*6830*/  FMNMX.FTZ R65, R202, R65, !PT ;  /* 0x00000041ca417209 */ /* 0x000fe40007810000 */
[----:B------:R-:W-:Y:S01]  /*6840*/  ISETP.GT.AND P4, PT, R63, 0x70, PT ;  /* 0x000000703f00780c */ /* 0x000fe20003f84270 */
[----:B------:R-:W-:Y:S02]  /*6850*/  WARPGROUP.DEPBAR.LE gsb0, 0x0 ;  /* 0x00008000000079c5 */ /* 0x000fe40000010000 */
[----:B------:R-:W-:Y:S01]  /*6860*/  FSEL R206, R55, -INF , P5 ;  /* 0xff80000037ce7808 */ /* 0x000fe20002800000 */
[----:B------:R-:W-:Y:S01]  /*6870*/  WARPGROUP.ARRIVE ;  /* 0x00000000000079c5 */ /* 0x000fe20000000000 */
[----:B------:R-:W-:Y:S01]  /*6880*/  FMNMX.FTZ R65, R204, R65, !PT ;  /* 0x00000041cc417209 */ /* 0x000fe20007810000 */
[----:B------:R-:W-:Y:S01]  /*6890*/  MUFU.EX2 R175, R175 ;  /* 0x000000af00af7308 */ /* 0x000fe20000000800 */
[----:B------:R-:W-:Y:S02]  /*68a0*/  ISETP.GT.AND P5, PT, R63, 0x71, PT ;  /* 0x000000713f00780c */ /* 0x000fe40003fa4270 */
[----:B------:R-:W-:Y:S01]  /*68b0*/  FSEL R74, R59, -INF , P4 ;  /* 0xff8000003b4a7808 */ /* 0x000fe20002000000 */
[----:B------:R-:W-:Y:S01]  /*68c0*/  HGMMA.64x128x16.F32.BF16 R88, R152, gdesc[UR4].tnspB, R88, gsb0 ;  /* 0x41e0000498587df0 */ /* 0x000fe20008001858 */
[----:B------:R-:W-:-:S02]  /*68d0*/  FMNMX.FTZ R65, R206, R65, !PT ;  /* 0x00000041ce417209 */ /* 0x000fc40007810000 */
[----:B------:R-:W-:Y:S01]  /*68e0*/  ISETP.GT.AND P4, PT, R63, 0x78, PT ;  /* 0x000000783f00780c */ /* 0x000fe20003f84270 */
[----:B------:R-:W-:Y:S01]  /*68f0*/  MUFU.EX2 R28, R28 ;  /* 0x0000001c001c7308 */ /* 0x000fe20000000800 */
[----:B------:R-:W-:Y:S02]  /*6900*/  FSEL R208, R57, -INF , P5 ;  /* 0xff80000039d07808 */ /* 0x000fe40002800000 */
[----:B------:R-:W-:Y:S02]  /*6910*/  FMNMX.FTZ R65, R74, R65, !PT ;  /* 0x000000414a417209 */ /* 0x000fe40007810000 */
[----:B------:R-:W-:Y:S02]  /*6920*/  ISETP.GT.AND P5, PT, R63, 0x79, PT ;  /* 0x000000793f00780c */ /* 0x000fe40003fa4270 */
[----:B--2---:R-:W-:Y:S01]  /*6930*/  FSEL R210, R61, -INF , P4 ;  /* 0xff8000003dd27808 */ /* 0x004fe20002000000 */
[----:B------:R-:W-:Y:S01]  /*6940*/  MUFU.EX2 R169, R169 ;  /* 0x000000a900a97308 */ /* 0x000fe20000000800 */
[----:B------:R-:W-:-:S02]  /*6950*/  FMNMX.FTZ R65, R208, R65, !PT ;  /* 0x00000041d0417209 */ /* 0x000fc40007810000 */
[----:B------:R-:W-:Y:S02]  /*6960*/  FSEL R212, R35, -INF , P5 ;  /* 0xff80000023d47808 */ /* 0x000fe40002800000 */
[----:B------:R-:W-:-:S03]  /*6970*/  FMNMX.FTZ R65, R210, R65, !PT ;  /* 0x00000041d2417209 */ /* 0x000fc60007810000 */
[----:B------:R-:W-:Y:S01]  /*6980*/  MUFU.EX2 R164, R164 ;  /* 0x000000a400a47308 */ /* 0x000fe20000000800 */
[----:B------:R-:W-:-:S05]  /*6990*/  FMNMX.FTZ R65, R212, R65, !PT ;  /* 0x00000041d4417209 */ /* 0x000fca0007810000 */
[----:B------:R-:W0:Y:S02]  /*69a0*/  SHFL.BFLY PT, R10, R65, 0x2, 0x1f ;  /* 0x0c401f00410a7f89 */ /* 0x000e2400000e0000 */
        /* <DEDUP_REMOVED lines=9> */
[----:B0-----:R-:W-:Y:S01]  /*6a40*/  FMNMX.FTZ R10, R21, R10, !PT ;  /* 0x0000000a150a7209 */ /* 0x001fe20007810000 */
[-CC-:B------:R-:W-:Y:S01]  /*6a50*/  FFMA.FTZ R21, R48, R5.reuse, -R33.reuse ;  /* 0x0000000530157223 */ /* 0x180fe20000010821 */
[----:B------:R-:W-:-:S02]  /*6a60*/  FFMA.FTZ R33, R58, R5, -R33 ;  /* 0x000000053a217223 */ /* 0x000fc40000010821 */
[C---:B------:R-:W-:Y:S01]  /*6a70*/  FSETP.NEU.FTZ.AND P4, PT, R10.reuse, -INF , PT ;  /* 0xff8000000a00780b */ /* 0x040fe20003f9d000 */
[----:B------:R-:W-:Y:S02]  /*6a80*/  FMUL.FTZ R27, R10, R5 ;  /* 0x000000050a1b7220 */ /* 0x000fe40000410000 */
[----:B------:R-:W-:Y:S03]  /*6a90*/  MUFU.EX2 R36, R36 ;  /* 0x0000002400247308 */ /* 0x000fe60000000800 */
[----:B------:R-:W-:-:S05]  /*6aa0*/  FSEL R27, R27, RZ, P4 ;  /* 0x000000ff1b1b7208 */ /* 0x000fca0002000000 */
[----:B------:R-:W-:Y:S01]  /*6ab0*/  MUFU.EX2 R163, R163 ;  /* 0x000000a300a37308 */ /* 0x000fe20000000800 */
        /* <DEDUP_REMOVED lines=17> */
[----:B------:R0:W1:Y:S01]  /*6bd0*/  MUFU.EX2 R0, R49 ;  /* 0x0000003100007308 */ /* 0x0000620000000800 */
[----:B------:R-:W-:Y:S02]  /*6be0*/  @!P1 VIADD R9, R9, 0x34840 ;  /* 0x0003484009099836 */ /* 0x000fe40000000000 */
[-CC-:B------:R-:W-:Y:S01]  /*6bf0*/  FFMA.FTZ R56, R86, R5.reuse, -R27.reuse ;  /* 0x0000000556387223 */ /* 0x180fe2000001081b */
[-CC-:B------:R-:W-:Y:S01]  /*6c00*/  FFMA.FTZ R41, R160, R5.reuse, -R27.reuse ;  /* 0x00000005a0297223 */ /* 0x180fe2000001081b */
[-CC-:B------:R-:W-:Y:S01]  /*6c10*/  FFMA.FTZ R26, R26, R5.reuse, -R27.reuse ;  /* 0x000000051a1a7223 */ /* 0x180fe2000001081b */
[-C--:B------:R-:W-:Y:S01]  /*6c20*/  FFMA.FTZ R43, R162, R5.reuse, -R27 ;  /* 0x00000005a22b7223 */ /* 0x080fe2000001081b */
[----:B------:R-:W-:Y:S01]  /*6c30*/  @!P1 PRMT R47, RZ, 0x654, R9 ;  /* 0x00000654ff2f9816 */ /* 0x000fe20000000009 */
[-CC-:B------:R-:W-:Y:S01]  /*6c40*/  FFMA.FTZ R60, R178, R5.reuse, -R27.reuse ;  /* 0x00000005b23c7223 */ /* 0x180fe2000001081b */
[----:B------:R-:W2:Y:S01]  /*6c50*/  MUFU.EX2 R2, R2 ;  /* 0x0000000200027308 */ /* 0x000ea20000000800 */
[-CC-:B------:R-:W-:Y:S01]  /*6c60*/  FFMA.FTZ R45, R176, R5.reuse, -R27.reuse ;  /* 0x00000005b02d7223 */ /* 0x180fe2000001081b */
[-CC-:B------:R-:W-:Y:S01]  /*6c70*/  FFMA.FTZ R30, R30, R5.reuse, -R27.reuse ;  /* 0x000000051e1e7223 */ /* 0x180fe2000001081b */
[-CC-:B------:R-:W-:Y:S01]  /*6c80*/  FFMA.FTZ R7, R174, R5.reuse, -R27.reuse ;  /* 0x00000005ae077223 */ /* 0x180fe2000001081b */
[-CC-:B------:R-:W-:Y:S01]  /*6c90*/  FFMA.FTZ R32, R32, R5.reuse, -R27.reuse ;  /* 0x0000000520207223 */ /* 0x180fe2000001081b */
[----:B------:R-:W-:Y:S01]  /*6ca0*/  FFMA.FTZ R180, R180, R5, -R27 ;  /* 0x00000005b4b47223 */ /* 0x000fe2000001081b */
[----:B0-----:R-:W-:-:S02]  /*6cb0*/  @!P1 VIADD R49, R51, 0x34860 ;  /* 0x0003486033319836 */ /* 0x001fc40000000000 */
[----:B------:R-:W-:Y:S01]  /*6cc0*/  FFMA.FTZ R160, R170, R5, -R27 ;  /* 0x00000005aaa07223 */ /* 0x000fe2000001081b */
[----:B------:R-:W0:Y:S01]  /*6cd0*/  MUFU.EX2 R46, R46 ;  /* 0x0000002e002e7308 */ /* 0x000e220000000800 */
[----:B-1----:R-:W-:Y:S01]  /*6ce0*/  FFMA.FTZ R3, R0, R3, R181 ;  /* 0x0000000300037223 */ /* 0x002fe200000100b5 */
[-C--:B------:R-:W-:Y:S01]  /*6cf0*/  FFMA.FTZ R182, R182, R5.reuse, -R27 ;  /* 0x00000005b6b67223 */ /* 0x080fe2000001081b */
[----:B------:R-:W-:Y:S01]  /*6d00*/  @!P1 PRMT R49, RZ, 0x654, R49 ;  /* 0x00000654ff319816 */ /* 0x000fe20000000031 */
[-C--:B------:R-:W-:Y:S01]  /*6d10*/  FFMA.FTZ R168, R168, R5.reuse, -R27 ;  /* 0x00000005a8a87223 */ /* 0x080fe2000001081b */
[----:B------:R-:W-:Y:S01]  /*6d20*/  FADD.FTZ R68, R64, R3 ;  /* 0x0000000340447221 */ /* 0x000fe20000010000 */
        /* <DEDUP_REMOVED lines=8> */
[----:B------:R-:W-:Y:S01]  /*6db0*/  FFMA.FTZ R210, R210, R5, -R27 ;  /* 0x00000005d2d27223 */ /* 0x000fe2000001081b */
[----:B------:R-:W-:-:S02]  /*6dc0*/  WARPGROUP.DEPBAR.LE gsb0, 0x0 ;  /* 0x00008000000079c5 */ /* 0x000fc40000010000 */
[----:B------:R-:W3:Y:S01]  /*6dd0*/  MUFU.EX2 R48, R48 ;  /* 0x0000003000307308 */ /* 0x000ee20000000800 */
[----:B------:R2:W-:Y:S01]  /*6de0*/  @!P1 SYNCS.ARRIVE.TRANS64.RED.A1T0 RZ, [R47+URZ], RZ ;  /* 0x000000ff2fff99a7 */ /* 0x0005e2000810043f */
[C---:B------:R-:W-:Y:S01]  /*6df0*/  ISETP.GT.AND P3, PT, R8.reuse, R11, PT ;  /* 0x0000000b0800720c */ /* 0x040fe20003f64270 */
[----:B------:R-:W-:Y:S01]  /*6e00*/  VIADD R8, R8, 0xffffffff ;  /* 0xffffffff08087836 */ /* 0x000fe20000000000 */
[----:B------:R-:W-:-:S04]  /*6e10*/  F2FP.BF16.F32.PACK_AB R181, R64, R181 ;  /* 0x000000b540b5723e */ /* 0x000fc800000010ff */
[----:B------:R-:W4:Y:S01]  /*6e20*/  MUFU.EX2 R35, R35 ;  /* 0x0000002300237308 */ /* 0x000f220000000800 */
[----:B--2---:R-:W-:Y:S01]  /*6e30*/  FFMA.FTZ R47, R2, R4, R29 ;  /* 0x00000004022f7223 */ /* 0x004fe2000001001d */
[-CC-:B------:R-:W-:Y:S01]  /*6e40*/  FFMA.FTZ R4, R172, R5.reuse, -R27.reuse ;  /* 0x00000005ac047223 */ /* 0x180fe2000001081b */
[----:B------:R2:W-:Y:S01]  /*6e50*/  @!P1 SYNCS.ARRIVE.TRANS64.RED.A1T0 RZ, [R49+URZ], RZ ;  /* 0x000000ff31ff99a7 */ /* 0x0005e2000810043f */
[----:B------:R-:W-:Y:S01]  /*6e60*/  FFMA.FTZ R27, R212, R5, -R27 ;  /* 0x00000005d41b7223 */ /* 0x000fe2000001081b */
[----:B0-----:R-:W-:Y:S01]  /*6e70*/  FADD.FTZ R62, R46, R47 ;  /* 0x0000002f2e3e7221 */ /* 0x001fe20000010000 */
[----:B------:R-:W-:Y:S01]  /*6e80*/  FADD.FTZ R47, R183, R68 ;  /* 0x00000044b72f7221 */ /* 0x000fe20000010000 */
[C---:B------:R-:W-:Y:S01]  /*6e90*/  F2FP.BF16.F32.PACK_AB R183, R12.reuse, R183 ;  /* 0x000000b70cb7723e */ /* 0x040fe200000010ff */
[----:B------:R-:W0:Y:S01]  /*6ea0*/  MUFU.EX2 R50, R50 ;  /* 0x0000003200327308 */ /* 0x000e220000000800 */
[----:B-1----:R-:W-:Y:S01]  /*6eb0*/  FADD.FTZ R3, R31, R62 ;  /* 0x0000003e1f037221 */ /* 0x002fe20000010000 */
[----:B------:R-:W-:-:S03]  /*6ec0*/  FADD.FTZ R62, R12, R47 ;  /* 0x0000002f0c3e7221 */ /* 0x000fc60000010000 */
[----:B---3--:R-:W-:Y:S01]  /*6ed0*/  FADD.FTZ R58, R48, R3 ;  /* 0x00000003303a7221 */ /* 0x008fe20000010000 */
[----:B------:R-:W-:Y:S01]  /*6ee0*/  FADD.FTZ R47, R177, R62 ;  /* 0x0000003eb12f7221 */ /* 0x000fe20000010000 */
[C---:B------:R-:W-:Y:S01]  /*6ef0*/  F2FP.BF16.F32.PACK_AB R177, R14.reuse, R177 ;  /* 0x000000b10eb1723e */ /* 0x040fe200000010ff */
[----:B------:R-:W1:Y:S01]  /*6f00*/  MUFU.EX2 R37, R37 ;  /* 0x0000002500257308 */ /* 0x000e620000000800 */
[----:B----4-:R-:W-:Y:S01]  /*6f10*/  FADD.FTZ R3, R35, R58 ;  /* 0x0000003a23037221 */ /* 0x010fe20000010000 */
[----:B------:R-:W-:-:S04]  /*6f20*/  FADD.FTZ R62, R14, R47 ;  /* 0x0000002f0e3e7221 */ /* 0x000fc80000010000 */
[----:B------:R-:W-:Y:S01]  /*6f30*/  FADD.FTZ R47, R179, R62 ;  /* 0x0000003eb32f7221 */ /* 0x000fe20000010000 */
[----:B------:R-:W-:Y:S01]  /*6f40*/  F2FP.BF16.F32.PACK_AB R179, R20, R179 ;  /* 0x000000b314b3723e */ /* 0x000fe200000010ff */
[----:B------:R-:W3:Y:S01]  /*6f50*/  MUFU.EX2 R54, R54 ;  /* 0x0000003600367308 */ /* 0x000ee20000000800 */
[----:B0-----:R-:W-:Y:S01]  /*6f60*/  FADD.FTZ R58, R50, R3 ;  /* 0x00000003323a7221 */ /* 0x001fe20000010000 */
[----:B------:R-:W-:Y:S01]  /*6f70*/  FADD.FTZ R62, R20, R47 ;  /* 0x0000002f143e7221 */ /* 0x000fe20000010000 */
[----:B------:R-:W-:-:S03]  /*6f80*/  F2FP.BF16.F32.PACK_AB R176, R50, R35 ;  /* 0x0000002332b0723e */ /* 0x000fc600000010ff */
[----:B------:R-:W-:Y:S01]  /*6f90*/  FADD.FTZ R47, R173, R62 ;  /* 0x0000003ead2f7221 */ /* 0x000fe20000010000 */
[C---:B------:R-:W-:Y:S01]  /*6fa0*/  F2FP.BF16.F32.PACK_AB R173, R24.reuse, R173 ;  /* 0x000000ad18ad723e */ /* 0x040fe200000010ff */
[----:B------:R-:W0:Y:S01]  /*6fb0*/  MUFU.EX2 R39, R39 ;  /* 0x0000002700277308 */ /* 0x000e220000000800 */
[----:B-1----:R-:W-:Y:S01]  /*6fc0*/  FADD.FTZ R3, R37, R58 ;  /* 0x0000003a25037221 */ /* 0x002fe20000010000 */
[----:B------:R-:W-:-:S04]  /*6fd0*/  FADD.FTZ R62, R24, R47 ;  /* 0x0000002f183e7221 */ /* 0x000fc80000010000 */
[----:B------:R-:W-:Y:S01]  /*6fe0*/  FADD.FTZ R47, R175, R62 ;  /* 0x0000003eaf2f7221 */ /* 0x000fe20000010000 */
[----:B------:R-:W-:Y:S01]  /*6ff0*/  F2FP.BF16.F32.PACK_AB R175, R28, R175 ;  /* 0x000000af1caf723e */ /* 0x000fe200000010ff */
[----:B------:R-:W1:Y:S01]  /*7000*/  MUFU.EX2 R56, R56 ;  /* 0x0000003800387308 */ /* 0x000e620000000800 */
[----:B---3--:R-:W-:Y:S01]  /*7010*/  FADD.FTZ R58, R54, R3 ;  /* 0x00000003363a7221 */ /* 0x008fe20000010000 */
[----:B------:R-:W-:Y:S01]  /*7020*/  FADD.FTZ R62, R28, R47 ;  /* 0x0000002f1c3e7221 */ /* 0x000fe20000010000 */
[----:B------:R-:W-:-:S03]  /*7030*/  F2FP.BF16.F32.PACK_AB R178, R54, R37 ;  /* 0x0000002536b2723e */ /* 0x000fc600000010ff */
[----:B------:R-:W-:Y:S01]  /*7040*/  FADD.FTZ R47, R169, R62 ;  /* 0x0000003ea92f7221 */ /* 0x000fe20000010000 */
[C---:B------:R-:W-:Y:S01]  /*7050*/  F2FP.BF16.F32.PACK_AB R169, R164.reuse, R169 ;  /* 0x000000a9a4a9723e */ /* 0x040fe200000010ff */
[----:B------:R-:W3:Y:S01]  /*7060*/  MUFU.EX2 R41, R41 ;  /* 0x0000002900297308 */ /* 0x000ee20000000800 */
[----:B0-----:R-:W-:Y:S01]  /*7070*/  FADD.FTZ R3, R39, R58 ;  /* 0x0000003a27037221 */ /* 0x001fe20000010000 */
[----:B------:R-:W-:-:S06]  /*7080*/  FADD.FTZ R14, R164, R47 ;  /* 0x0000002fa40e7221 */ /* 0x000fcc0000010000 */
[----:B------:R-:W0:Y:S01]  /*7090*/  MUFU.EX2 R26, R26 ;  /* 0x0000001a001a7308 */ /* 0x000e220000000800 */
[C---:B-1----:R-:W-:Y:S01]  /*70a0*/  FADD.FTZ R58, R56.reuse, R3 ;  /* 0x00000003383a7221 */ /* 0x042fe20000010000 */
[----:B------:R-:W-:-:S06]  /*70b0*/  F2FP.BF16.F32.PACK_AB R172, R56, R39 ;  /* 0x0000002738ac723e */ /* 0x000fcc00000010ff */
[----:B------:R-:W1:Y:S01]  /*70c0*/  MUFU.EX2 R43, R43 ;  /* 0x0000002b002b7308 */ /* 0x000e620000000800 */
[----:B---3--:R-:W-:-:S07]  /*70d0*/  FADD.FTZ R3, R41, R58 ;  /* 0x0000003a29037221 */ /* 0x008fce0000010000 */
[----:B------:R-:W3:Y:S01]  /*70e0*/  MUFU.EX2 R60, R60 ;  /* 0x0000003c003c7308 */ /* 0x000ee20000000800 */
[C---:B0-----:R-:W-:Y:S01]  /*70f0*/  FADD.FTZ R58, R26.reuse, R3 ;  /* 0x000000031a3a7221 */ /* 0x041fe20000010000 */
[----:B------:R-:W-:-:S06]  /*7100*/  F2FP.BF16.F32.PACK_AB R174, R26, R41 ;  /* 0x000000291aae723e */ /* 0x000fcc00000010ff */
[----:B------:R-:W0:Y:S01]  /*7110*/  MUFU.EX2 R45, R45 ;  /* 0x0000002d002d7308 */ /* 0x000e220000000800 */
[----:B-1----:R-:W-:-:S07]  /*7120*/  FADD.FTZ R3, R43, R58 ;  /* 0x0000003a2b037221 */ /* 0x002fce0000010000 */
[----:B------:R-:W1:Y:S01]  /*7130*/  MUFU.EX2 R30, R30 ;  /* 0x0000001e001e7308 */ /* 0x000e620000000800 */
[----:B---3--:R-:W-:-:S07]  /*7140*/  FADD.FTZ R12, R60, R3 ;  /* 0x000000033c0c7221 */ /* 0x008fce0000010000 */
[----:B------:R-:W3:Y:S01]  /*7150*/  MUFU.EX2 R7, R7 ;  /* 0x0000000700077308 */ /* 0x000ee20000000800 */
[----:B0-----:R-:W-:-:S07]  /*7160*/  FADD.FTZ R3, R45, R12 ;  /* 0x0000000c2d037221 */ /* 0x001fce0000010000 */
[----:B------:R-:W0:Y:S01]  /*7170*/  MUFU.EX2 R32, R32 ;  /* 0x0000002000207308 */ /* 0x000e220000000800 */
[C---:B-1----:R-:W-:Y:S01]  /*7180*/  FADD.FTZ R12, R30.reuse, R3 ;  /* 0x000000031e0c7221 */ /* 0x042fe20000010000 */
[----:B------:R-:W-:-:S06]  /*7190*/  F2FP.BF16.F32.PACK_AB R170, R30, R45 ;  /* 0x0000002d1eaa723e */ /* 0x000fcc00000010ff */
[----:B------:R1:W4:Y:S01]  /*71a0*/  MUFU.EX2 R9, R180 ;  /* 0x000000b400097308 */ /* 0x0003220000000800 */
[----:B---3--:R-:W-:-:S07]  /*71b0*/  FADD.FTZ R3, R7, R12 ;  /* 0x0000000c07037221 */ /* 0x008fce0000010000 */
[----:B------:R-:W3:Y:S01]  /*71c0*/  MUFU.EX2 R4, R4 ;  /* 0x0000000400047308 */ /* 0x000ee20000000800 */
[----:B-1----:R-:W-:Y:S01]  /*71d0*/  F2FP.BF16.F32.PACK_AB R180, R46, R29 ;  /* 0x0000001d2eb4723e */ /* 0x002fe200000010ff */
[----:B------:R-:W-:Y:S01]  /*71e0*/  FADD.FTZ R29, R171, R14 ;  /* 0x0000000eab1d7221 */ /* 0x000fe20000010000 */
[C---:B0-----:R-:W-:Y:S01]  /*71f0*/  FADD.FTZ R12, R32.reuse, R3 ;  /* 0x00000003200c7221 */ /* 0x041fe20000010000 */
[----:B------:R-:W-:Y:S02]  /*7200*/  F2FP.BF16.F32.PACK_AB R164, R32, R7 ;  /* 0x0000000720a4723e */ /* 0x000fe400000010ff */
[C---:B------:R-:W-:Y:S01]  /*7210*/  FADD.FTZ R14, R66.reuse, R29 ;  /* 0x0000001d420e7221 */ /* 0x040fe20000010000 */
[----:B------:R-:W-:Y:S01]  /*7220*/  F2FP.BF16.F32.PACK_AB R171, R66, R171 ;  /* 0x000000ab42ab723e */ /* 0x000fe200000010ff */
[----:B------:R-:W0:Y:S01]  /*7230*/  MUFU.EX2 R160, R160 ;  /* 0x000000a000a07308 */ /* 0x000e220000000800 */
[----:B----4-:R-:W-:Y:S01]  /*7240*/  FADD.FTZ R3, R9, R12 ;  /* 0x0000000c09037221 */ /* 0x010fe20000010000 */
[----:B------:R-:W-:Y:S01]  /*7250*/  FADD.FTZ R29, R165, R14 ;  /* 0x0000000ea51d7221 */ /* 0x000fe20000010000 */
[----:B------:R-:W-:-:S03]  /*7260*/  F2FP.BF16.F32.PACK_AB R165, R52, R165 ;  /* 0x000000a534a5723e */ /* 0x000fc600000010ff */
[----:B------:R-:W-:Y:S02]  /*7270*/  FADD.FTZ R14, R52, R29 ;  /* 0x0000001d340e7221 */ /* 0x000fe40000010000 */
[----:B--2---:R1:W2:Y:S01]  /*7280*/  MUFU.EX2 R49, R182 ;  /* 0x000000b600317308 */ /* 0x0042a20000000800 */
[----:B---3--:R-:W-:Y:S01]  /*7290*/  FADD.FTZ R3, R4, R3 ;  /* 0x0000000304037221 */ /* 0x008fe20000010000 */
[----:B------:R-:W-:Y:S01]  /*72a0*/  FADD.FTZ R29, R167, R14 ;  /* 0x0000000ea71d7221 */ /* 0x000fe20000010000 */
[----:B------:R-:W-:-:S03]  /*72b0*/  F2FP.BF16.F32.PACK_AB R167, R34, R167 ;  /* 0x000000a722a7723e */ /* 0x000fc600000010ff */
[----:B------:R-:W-:Y:S02]  /*72c0*/  FADD.FTZ R12, R34, R29 ;  /* 0x0000001d220c7221 */ /* 0x000fe40000010000 */
[----:B------:R3:W4:Y:S01]  /*72d0*/  MUFU.EX2 R162, R168 ;  /* 0x000000a800a27308 */ /* 0x0007220000000800 */
[----:B0-----:R-:W-:Y:S01]  /*72e0*/  FADD.FTZ R3, R160, R3 ;  /* 0x00000003a0037221 */ /* 0x001fe20000010000 */
[----:B------:R-:W-:Y:S01]  /*72f0*/  FADD.FTZ R29, R161, R12 ;  /* 0x0000000ca11d7221 */ /* 0x000fe20000010000 */
[----:B-1----:R-:W-:Y:S02]  /*7300*/  F2FP.BF16.F32.PACK_AB R182, R48, R31 ;  /* 0x0000001f30b6723e */ /* 0x002fe400000010ff */
[C---:B------:R-:W-:Y:S01]  /*7310*/  F2FP.BF16.F32.PACK_AB R161, R36.reuse, R161 ;  /* 0x000000a124a1723e */ /* 0x040fe200000010ff */
[----:B------:R-:W-:Y:S02]  /*7320*/  FADD.FTZ R12, R36, R29 ;  /* 0x0000001d240c7221 */ /* 0x000fe40000010000 */
[----:B------:R-:W0:Y:S01]  /*7330*/  MUFU.EX2 R200, R200 ;  /* 0x000000c800c87308 */ /* 0x000e220000000800 */
[----:B--2---:R-:W-:Y:S01]  /*7340*/  FADD.FTZ R3, R49, R3 ;  /* 0x0000000331037221 */ /* 0x004fe20000010000 */
[----:B------:R-:W-:Y:S01]  /*7350*/  FADD.FTZ R7, R163, R12 ;  /* 0x0000000ca3077221 */ /* 0x000fe20000010000 */
[----:B---3--:R-:W-:-:S02]  /*7360*/  F2FP.BF16.F32.PACK_AB R168, R60, R43 ;  /* 0x0000002b3ca8723e */ /* 0x008fc400000010ff */
[----:B------:R-:W-:-:S03]  /*7370*/  F2FP.BF16.F32.PACK_AB R160, R49, R160 ;  /* 0x000000a031a0723e */ /* 0x000fc600000010ff */
[----:B------:R-:W1:Y:S01]  /*7380*/  MUFU.EX2 R38, R38 ;  /* 0x0000002600267308 */ /* 0x000e620000000800 */
[----:B----4-:R-:W-:-:S07]  /*7390*/  FADD.FTZ R3, R162, R3 ;  /* 0x00000003a2037221 */ /* 0x010fce0000010000 */
[----:B------:R2:W3:Y:S01]  /*73a0*/  MUFU.EX2 R156, R166 ;  /* 0x000000a6009c7308 */ /* 0x0004e20000000800 */
[C---:B0-----:R-:W-:Y:S01]  /*73b0*/  FADD.FTZ R3, R200.reuse, R3 ;  /* 0x00000003c8037221 */ /* 0x041fe20000010000 */
[----:B------:R-:W-:-:S06]  /*73c0*/  F2FP.BF16.F32.PACK_AB R162, R200, R162 ;  /* 0x000000a2c8a2723e */ /* 0x000fcc00000010ff */
[----:B------:R-:W0:Y:S01]  /*73d0*/  MUFU.EX2 R13, R13 ;  /* 0x0000000d000d7308 */ /* 0x000e220000000800 */
[----:B--2---:R-:W-:Y:S01]  /*73e0*/  F2FP.BF16.F32.PACK_AB R166, R4, R9 ;  /* 0x0000000904a6723e */ /* 0x004fe200000010ff */
[C---:B-1----:R-:W-:Y:S01]  /*73f0*/  FADD.FTZ R4, R38.reuse, R7 ;  /* 0x0000000726047221 */ /* 0x042fe20000010000 */
[----:B------:R-:W-:Y:S01]  /*7400*/  F2FP.BF16.F32.PACK_AB R163, R38, R163 ;  /* 0x000000a326a3723e */ /* 0x000fe200000010ff */
[----:B------:R-:W-:-:S04]  /*7410*/  IMAD.MOV.U32 R9, RZ, RZ, R10 ;  /* 0x000000ffff097224 */ /* 0x000fc800078e000a */
        /* <DEDUP_REMOVED lines=33> */
[----:B0-----:R-:W-:Y:S01]  /*7630*/  FADD.FTZ R7, R25, R4 ;  /* 0x0000000419077221 */ /* 0x001fe20000010000 */
[C---:B-1----:R-:W-:Y:S01]  /*7640*/  FADD.FTZ R4, R27.reuse, R3 ;  /* 0x000000031b047221 */ /* 0x042fe20000010000 */
[----:B------:R-:W-:Y:S02]  /*7650*/  F2FP.BF16.F32.PACK_AB R154, R27, R154 ;  /* 0x0000009a1b9a723e */ /* 0x000fe400000010ff */
[C---:B--2---:R-:W-:Y:S01]  /*7660*/  FADD.FTZ R3, R12.reuse, R7 ;  /* 0x000000070c037221 */ /* 0x044fe20000010000 */
[----:B------:R-:W-:Y:S01]  /*7670*/  F2FP.BF16.F32.PACK_AB R155, R12, R25 ;  /* 0x000000190c9b723e */ /* 0x000fe200000010ff */
[----:B------:R-:W-:Y:S01]  /*7680*/  IMAD.MOV.U32 R7, RZ, RZ, R6 ;  /* 0x000000ffff077224 */ /* 0x000fe200078e0006 */
[----:B------:R-:W-:Y:S06]  /*7690*/  @P3 BRA `(.L_x_2470) ;  /* 0xffffffcc00a43947 */ /* 0x000fec000383ffff */
.L_x_2461:
[----:B------:R-:W-:-:S13]  /*76a0*/  ISETP.GE.AND P2, PT, R8, RZ, PT ;  /* 0x000000ff0800720c */ /* 0x000fda0003f46270 */
[----:B------:R-:W-:Y:S05]  /*76b0*/  @!P2 BRA `(.L_x_2471) ;  /* 0x000000280028a947 */ /* 0x000fea0003800000 */
[----:B------:R-:W-:Y:S01]  /*76c0*/  IMAD.MOV.U32 R7, RZ, RZ, R6 ;  /* 0x000000ffff077224 */ /* 0x000fe200078e0006 */
[----:B------:R-:W-:Y:S01]  /*76d0*/  UMOV UR60, UR38 ;  /* 0x00000026003c7c82 */ /* 0x000fe20008000000 */
[----:B------:R-:W-:Y:S01]  /*76e0*/  IMAD.MOV.U32 R9, RZ, RZ, R10 ;  /* 0x000000ffff097224 */ /* 0x000fe200078e000a */
[----:B------:R-:W-:Y:S01]  /*76f0*/  UMOV UR59, UR36 ;  /* 0x00000024003b7c82 */ /* 0x000fe20008000000 */
[----:B------:R-:W-:-:S05]  /*7700*/  ULDC UR58, c[0x0][0x9d8] ;  /* 0x00027600003a7ab9 */ /* 0x000fca0000000800 */
.L_x_2480:
[----:B------:R-:W-:-:S04]  /*7710*/  UIADD3 UR36, UR59, 0x1, URZ ;  /* 0x000000013b247890 */ /* 0x000fc8000fffe03f */
[----:B------:R-:W-:-:S04]  /*7720*/  UISETP.NE.AND UP0, UPT, UR36, 0x2, UPT ;  /* 0x000000022400788c */ /* 0x000fc8000bf05270 */
[----:B------:R-:W-:Y:S02]  /*7730*/  USEL UR38, URZ, 0x1, UP0 ;  /* 0x000000013f267887 */ /* 0x000fe40008000000 */
[----:B------:R-:W-:Y:S02]  /*7740*/  USEL UR36, UR36, URZ, UP0 ;  /* 0x0000003f24247287 */ /* 0x000fe40008000000 */
[----:B------:R-:W-:Y:S01]  /*7750*/  ULOP3.LUT UR38, UR60, UR38, URZ, 0x3c, !UPT ;  /* 0x000000263c267292 */ /* 0x000fe2000f8e3c3f */
[----:B------:R-:W-:Y:S11]  /*7760*/  @!P0 BRA `(.L_x_2472) ;  /* 0x0000000000048947 */ /* 0x000ff60003800000 */
[----:B------:R-:W-:Y:S01]  /*7770*/  BPT.TRAP 0x1 ;  /* 0x000000040000795c */ /* 0x000fe20000300000 */
.L_x_2472:
[----:B------:R-:W-:Y:S01]  /*7780*/  ULEA UR6, UR36, UR37, 0x3 ;  /* 0x0000002524067291 */ /* 0x000fe2000f8e183f */
[----:B------:R-:W-:-:S05]  /*7790*/  IMAD.U32 R5, RZ, RZ, UR38 ;  /* 0x00000026ff057e24 */ /* 0x000fca000f8e00ff */
[----:B------:R-:W-:-:S04]  /*77a0*/  SHF.L.U32 R5, R5, 0x1f, RZ ;  /* 0x0000001f05057819 */ /* 0x000fc800000006ff */
[----:B------:R0:W1:Y:S01]  /*77b0*/  SYNCS.PHASECHK.TRANS64.TRYWAIT P2, [UR6+0x34830], R5 ;  /* 0x03483005ff0075a7 */ /* 0x0000620008040146 */
[----:B------:R-:W-:Y:S05]  /*77c0*/  @!P0 BRA `(.L_x_2473) ;  /* 0x0000000000048947 */ /* 0x000fea0003800000 */
[----:B------:R-:W-:Y:S01]  /*77d0*/  BPT.TRAP 0x1 ;  /* 0x000000040000795c */ /* 0x000fe20000300000 */
.L_x_2473:
[----:B-1----:R-:W-:Y:S05]  /*77e0*/  @P2 BRA `(.L_x_2474) ;  /* 0x0000000000082947 */ /* 0x002fea0003800000 */
[----:B------:R-:W1:Y:S02]  /*77f0*/  SYNCS.PHASECHK.TRANS64.TRYWAIT P2, [UR6+0x34830], R5 ;  /* 0x03483005ff0075a7 */ /* 0x000e640008040146 */
[----:B-1----:R-:W-:Y:S05]  /*7800*/  @!P2 BRA `(.L_x_2475) ;  /* 0x000000bc0000a947 */ /* 0x002fea0003800000 */
.L_x_2474:
        /* <DEDUP_REMOVED lines=126> */
.L_x_2476:
[----:B------:R-:W-:Y:S01]  /*7ff0*/  ULEA UR7, UR59, UR37, 0x3 ;  /* 0x000000253b077291 */ /* 0x000fe2000f8e183f */
[----:B------:R-:W-:-:S05]  /*8000*/  IMAD.U32 R0, RZ, RZ, UR60 ;  /* 0x0000003cff007e24 */ /* 0x000fca000f8e00ff */
[----:B------:R-:W-:-:S04]  /*8010*/  SHF.L.U32 R0, R0, 0x1f, RZ ;  /* 0x0000001f00007819 */ /* 0x000fc800000006ff */
[----:B------:R2:W3:Y:S01]  /*8020*/  SYNCS.PHASECHK.TRANS64.TRYWAIT P2, [UR7+0x34850], R0 ;  /* 0x03485000ff0075a7 */ /* 0x0004e20008040147 */
[----:B------:R-:W-:Y:S05]  /*8030*/  @!P0 BRA `(.L_x_2477) ;  /* 0x0000000000048947 */ /* 0x000fea0003800000 */
[----:B------:R-:W-:Y:S01]  /*8040*/  BPT.TRAP 0x1 ;  /* 0x000000040000795c */ /* 0x000fe20000300000 */
.L_x_2477:
[----:B---3--:R-:W-:Y:S05]  /*8050*/  @P2 BRA `(.L_x_2478) ;  /* 0x0000000000082947 */ /* 0x008fea0003800000 */
[----:B------:R-:W3:Y:S02]  /*8060*/  SYNCS.PHASECHK.TRANS64.TRYWAIT P2, [UR7+0x34850], R0 ;  /* 0x03485000ff0075a7 */ /* 0x000ee40008040147 */
[----:B---3--:R-:W-:Y:S05]  /*8070*/  @!P2 BRA `(.L_x_2479) ;  /* 0x000000b000fca947 */ /* 0x008fea0003800000 */
.L_x_2478:
        /* <DEDUP_REMOVED lines=44> */
[----:B--2---:R-:W-:Y:S01]  /*8340*/  FMNMX.FTZ R5, R16, R5, !PT ;  /* 0x0000000510057209 */ /* 0x004fe20007810000 */
[----:B------:R-:W-:Y:S01]  /*8350*/  FMUL.FTZ R226, R73, UR58 ;  /* 0x0000003a49e27c20 */ /* 0x000fe20008410000 */
        /* <DEDUP_REMOVED lines=31> */
[C---:B------:R-:W-:Y:S01]  /*8550*/  ISETP.GT.AND P2, PT, R8.reuse, RZ, PT ;  /* 0x000000ff0800720c */ /* 0x040fe20003f44270 */
[----:B------:R-:W-:Y:S01]  /*8560*/  UMOV UR60, UR38 ;  /* 0x00000026003c7c82 */ /* 0x000fe20008000000 */
[----:B------:R-:W-:Y:S01]  /*8570*/  UMOV UR59, UR36 ;  /* 0x00000024003b7c82 */ /* 0x000fe20008000000 */
[----:B------:R-:W-:-:S03]  /*8580*/  VIADD R8, R8, 0xffffffff ;  /* 0xffffffff08087836 */ /* 0x000fc60000000000 */
        /* <DEDUP_REMOVED lines=18> */
[----:B------:R-:W-:Y:S01]  /*86b0*/  MUFU.TANH R220, R220 ;  /* 0x000000dc00dc7308 */ /* 0x000fe20000002400 */
[----:B------:R-:W-:Y:S01]  /*86c0*/  FMUL.FTZ R36, R38, UR58 ;  /* 0x0000003a26247c20 */ /* 0x000fe20008410000 */
[----:B------:R-:W-:Y:S01]  /*86d0*/  FMUL.FTZ R38, R39, UR58 ;  /* 0x0000003a27267c20 */ /* 0x000fe20008410000 */
[----:B------:R-:W-:Y:S01]  /*86e0*/  HGMMA.64x128x16.F32.BF16 R88, R176, gdesc[UR8].tnspB, R88, gsb0 ;  /* 0x41e00008b0587df0 */ /* 0x000fe20008001858 */
[----:B------:R-:W-:Y:S01]  /*86f0*/  UIADD3 UR10, UR6, 0x100, URZ ;  /* 0x00000100060a7890 */ /* 0x000fe2000fffe03f */
[----:B------:R-:W-:-:S03]  /*8700*/  UMOV UR11, 0x40000040 ;  /* 0x40000040000b7882 */ /* 0x000fc60000000000 */
[----:B------:R-:W0:Y:S01]  /*8710*/  MUFU.TANH R180, R180 ;  /* 0x000000b400b47308 */ /* 0x000e220000002400 */
[----:B-1----:R-:W-:-:S07]  /*8720*/  FMNMX.FTZ R15, R24, R15, !PT ;  /* 0x0000000f180f7209 */ /* 0x002fce0007810000 */
        /* <DEDUP_REMOVED lines=12> */
[----:B0-----:R-:W-:-:S05]  /*87f0*/  FMNMX.FTZ R17, R34, R17, !PT ;  /* 0x0000001122117209 */ /* 0x001fca0007810000 */
        /* <DEDUP_REMOVED lines=110> */
[-C--:B------:R-:W-:Y:S01]  /*8ee0*/  FMUL.FTZ R2, R2, R5.reuse ;  /* 0x0000000502027220 */ /* 0x080fe20000410000 */
[-CC-:B------:R-:W-:Y:S01]  /*8ef0*/  FFMA.FTZ R11, R16, R5.reuse, -R29.reuse ;  /* 0x00000005100b7223 */ /* 0x180fe2000001081d */
[-CC-:B------:R-:W-:Y:S01]  /*8f00*/  FFMA.FTZ R16, R26, R5.reuse, -R29.reuse ;  /* 0x000000051a107223 */ /* 0x180fe2000001081d */
        /* <DEDUP_REMOVED lines=34> */
[----:B------:R-:W-:Y:S01]  /*9130*/  MUFU.EX2 R170, R170 ;  /* 0x000000aa00aa7308 */ /* 0x000fe20000000800 */
[----:B0-----:R-:W-:Y:S01]  /*9140*/  FMNMX.FTZ R47, R0, R41, !PT ;  /* 0x00000029002f7209 */ /* 0x001fe20007810000 */
[----:B------:R-:W-:-:S06]  /*9150*/  FFMA.FTZ R41, R228, R5, -R29 ;  /* 0x00000005e4297223 */ /* 0x000fcc000001081d */
[----:B------:R-:W-:Y:S01]  /*9160*/  MUFU.EX2 R11, R11 ;  /* 0x0000000b000b7308 */ /* 0x000fe20000000800 */
[----:B------:R-:W0:Y:S07]  /*9170*/  SHFL.BFLY PT, R6, R47, 0x1, 0x1f ;  /* 0x0c201f002f067f89 */ /* 0x000e2e00000e0000 */
[----:B------:R-:W1:Y:S08]  /*9180*/  MUFU.EX2 R16, R16 ;  /* 0x0000001000107308 */ /* 0x000e700000000800 */
[----:B------:R-:W-:Y:S08]  /*9190*/  MUFU.EX2 R13, R13 ;  /* 0x0000000d000d7308 */ /* 0x000ff00000000800 */
[----:B------:R-:W-:Y:S01]  /*91a0*/  MUFU.EX2 R26, R26 ;  /* 0x0000001a001a7308 */ /* 0x000fe20000000800 */
[----:B-1----:R-:W-:-:S02]  /*91b0*/  F2FP.BF16.F32.PACK_AB R182, R16, R11 ;  /* 0x0000000b10b6723e */ /* 0x002fc400000010ff */
[----:B0-----:R-:W-:-:S05]  /*91c0*/  FMNMX.FTZ R6, R47, R6, !PT ;  /* 0x000000062f067209 */ /* 0x001fca0007810000 */
[C---:B------:R-:W-:Y:S01]  /*91d0*/  FADD.FTZ R0, -R6.reuse, R7 ;  /* 0x0000000706007221 */ /* 0x040fe20000010100 */
[-C--:B------:R-:W-:Y:S01]  /*91e0*/  FMUL.FTZ R7, R6, R5.reuse ;  /* 0x0000000506077220 */ /* 0x080fe20000410000 */
[----:B------:R0:W-:Y:S02]  /*91f0*/  MUFU.EX2 R15, R180 ;  /* 0x000000b4000f7308 */ /* 0x0001e40000000800 */
[-C--:B------:R-:W-:Y:S01]  /*9200*/  FMUL.FTZ R0, R0, R5.reuse ;  /* 0x0000000500007220 */ /* 0x080fe20000410000 */
[-CC-:B------:R-:W-:Y:S01]  /*9210*/  FFMA.FTZ R177, R28, R5.reuse, -R7.reuse ;  /* 0x000000051cb17223 */ /* 0x180fe20000010807 */
[-CC-:B------:R-:W-:Y:S01]  /*9220*/  FFMA.FTZ R28, R42, R5.reuse, -R7.reuse ;  /* 0x000000052a1c7223 */ /* 0x180fe20000010807 */
[----:B------:R-:W-:Y:S01]  /*9230*/  IMAD.U32 R42, RZ, RZ, UR7 ;  /* 0x00000007ff2a7e24 */ /* 0x000fe2000f8e00ff */
[----:B------:R-:W-:Y:S01]  /*9240*/  UMOV UR7, 0x40000040 ;  /* 0x4000004000077882 */ /* 0x000fe20000000000 */
[-CC-:B------:R-:W-:Y:S01]  /*9250*/  FFMA.FTZ R181, R12, R5.reuse, -R7.reuse ;  /* 0x000000050cb57223 */ /* 0x180fe20000010807 */
[-CC-:B------:R-:W-:Y:S01]  /*9260*/  FFMA.FTZ R12, R14, R5.reuse, -R7.reuse ;  /* 0x000000050e0c7223 */ /* 0x180fe20000010807 */
[----:B------:R-:W-:Y:S01]  /*9270*/  MUFU.EX2 R0, R0 ;  /* 0x0000000000007308 */ /* 0x000fe20000000800 */
[-CC-:B------:R-:W-:Y:S01]  /*9280*/  FFMA.FTZ R183, R20, R5.reuse, -R7.reuse ;  /* 0x0000000514b77223 */ /* 0x180fe20000010807 */
[-CC-:B------:R-:W-:Y:S01]  /*9290*/  FFMA.FTZ R14, R24, R5.reuse, -R7.reuse ;  /* 0x00000005180e7223 */ /* 0x180fe20000010807 */
[----:B------:R-:W-:Y:S01]  /*92a0*/  FFMA.FTZ R20, R34, R5, -R7 ;  /* 0x0000000522147223 */ /* 0x000fe20000010807 */
[----:B------:R-:W-:-:S02]  /*92b0*/  @!P1 VIADD R42, R42, 0x34860 ;  /* 0x000348602a2a9836 */ /* 0x000fc40000000000 */
[-CC-:B------:R-:W-:Y:S01]  /*92c0*/  FFMA.FTZ R179, R36, R5.reuse, -R7.reuse ;  /* 0x0000000524b37223 */ /* 0x180fe20000010807 */
[-CC-:B------:R-:W-:Y:S01]  /*92d0*/  FFMA.FTZ R175, R44, R5.reuse, -R7.reuse ;  /* 0x000000052caf7223 */ /* 0x180fe20000010807 */
[-CC-:B------:R-:W-:Y:S01]  /*92e0*/  FFMA.FTZ R24, R38, R5.reuse, -R7.reuse ;  /* 0x0000000526187223 */ /* 0x180fe20000010807 */
[----:B------:R-:W1:Y:S01]  /*92f0*/  MUFU.EX2 R181, R181 ;  /* 0x000000b500b57308 */ /* 0x000e620000000800 */
[----:B------:R-:W-:Y:S01]  /*9300*/  @!P1 PRMT R44, RZ, 0x654, R42 ;  /* 0x00000654ff2c9816 */ /* 0x000fe2000000002a */
[-CC-:B------:R-:W-:Y:S01]  /*9310*/  FFMA.FTZ R173, R40, R5.reuse, -R7.reuse ;  /* 0x0000000528ad7223 */ /* 0x180fe20000010807 */
[-CC-:B------:R-:W-:Y:S01]  /*9320*/  FFMA.FTZ R34, R46, R5.reuse, -R7.reuse ;  /* 0x000000052e227223 */ /* 0x180fe20000010807 */
[-CC-:B------:R-:W-:Y:S01]  /*9330*/  FFMA.FTZ R169, R48, R5.reuse, -R7.reuse ;  /* 0x0000000530a97223 */ /* 0x180fe20000010807 */
[-CC-:B------:R-:W-:Y:S01]  /*9340*/  FFMA.FTZ R36, R50, R5.reuse, -R7.reuse ;  /* 0x0000000532247223 */ /* 0x180fe20000010807 */
[-CC-:B------:R-:W-:Y:S01]  /*9350*/  FFMA.FTZ R171, R52, R5.reuse, -R7.reuse ;  /* 0x0000000534ab7223 */ /* 0x180fe20000010807 */
[-CC-:B------:R-:W-:Y:S01]  /*9360*/  FFMA.FTZ R38, R54, R5.reuse, -R7.reuse ;  /* 0x0000000536267223 */ /* 0x180fe20000010807 */
[----:B------:R-:W2:Y:S01]  /*9370*/  MUFU.EX2 R12, R12 ;  /* 0x0000000c000c7308 */ /* 0x000ea20000000800 */
[--C-:B------:R-:W-:Y:S01]  /*9380*/  FFMA.FTZ R40, R58, R5, -R7.reuse ;  /* 0x000000053a287223 */ /* 0x100fe20000010807 */
[----:B0-----:R-:W-:Y:S01]  /*9390*/  F2FP.BF16.F32.PACK_AB R180, R170, R9 ;  /* 0x00000009aab4723e */ /* 0x001fe200000010ff */
[-CC-:B------:R-:W-:Y:S01]  /*93a0*/  FFMA.FTZ R64, R64, R5.reuse, -R7.reuse ;  /* 0x0000000540407223 */ /* 0x180fe20000010807 */
[-CC-:B------:R-:W-:Y:S01]  /*93b0*/  FFMA.FTZ R66, R66, R5.reuse, -R7.reuse ;  /* 0x0000000542427223 */ /* 0x180fe20000010807 */
[-CC-:B------:R-:W-:Y:S01]  /*93c0*/  FFMA.FTZ R68, R68, R5.reuse, -R7.reuse ;  /* 0x0000000544447223 */ /* 0x180fe20000010807 */
[-CC-:B------:R-:W-:Y:S01]  /*93d0*/  FFMA.FTZ R70, R70, R5.reuse, -R7.reuse ;  /* 0x0000000546467223 */ /* 0x180fe20000010807 */
[----:B------:R-:W-:Y:S01]  /*93e0*/  FFMA.FTZ R72, R72, R5, -R7 ;  /* 0x0000000548487223 */ /* 0x000fe20000010807 */
[----:B------:R-:W-:Y:S01]  /*93f0*/  MUFU.EX2 R183, R183 ;  /* 0x000000b700b77308 */ /* 0x000fe20000000800 */
[----:B-1----:R-:W-:Y:S01]  /*9400*/  FFMA.FTZ R3, R0, R3, R181 ;  /* 0x0000000300037223 */ /* 0x002fe200000100b5 */
[-CC-:B------:R-:W-:Y:S01]  /*9410*/  FFMA.FTZ R74, R74, R5.reuse, -R7.reuse ;  /* 0x000000054a4a7223 */ /* 0x180fe20000010807 */
[-CC-:B------:R-:W-:Y:S01]  /*9420*/  FFMA.FTZ R76, R76, R5.reuse, -R7.reuse ;  /* 0x000000054c4c7223 */ /* 0x180fe20000010807 */
[-CC-:B------:R-:W-:Y:S01]  /*9430*/  FFMA.FTZ R78, R78, R5.reuse, -R7.reuse ;  /* 0x000000054e4e7223 */ /* 0x180fe20000010807 */
[-CC-:B------:R-:W-:Y:S01]  /*9440*/  FFMA.FTZ R80, R80, R5.reuse, -R7.reuse ;  /* 0x0000000550507223 */ /* 0x180fe20000010807 */
[-CC-:B------:R-:W-:Y:S01]  /*9450*/  FFMA.FTZ R82, R82, R5.reuse, -R7.reuse ;  /* 0x0000000552527223 */ /* 0x180fe20000010807 */
[----:B------:R-:W-:Y:S01]  /*9460*/  FFMA.FTZ R86, R86, R5, -R7 ;  /* 0x0000000556567223 */ /* 0x000fe20000010807 */
[----:B------:R-:W-:Y:S01]  /*9470*/  MUFU.EX2 R14, R14 ;  /* 0x0000000e000e7308 */ /* 0x000fe20000000800 */
[C---:B--2---:R-:W-:Y:S01]  /*9480*/  FADD.FTZ R42, R12.reuse, R3 ;  /* 0x000000030c2a7221 */ /* 0x044fe20000010000 */
[----:B------:R-:W-:-:S06]  /*9490*/  F2FP.BF16.F32.PACK_AB R181, R12, R181 ;  /* 0x000000b50cb5723e */ /* 0x000fcc00000010ff */
[----:B------:R-:W-:Y:S01]  /*94a0*/  MUFU.EX2 R177, R177 ;  /* 0x000000b100b17308 */ /* 0x000fe20000000800 */
[----:B------:R-:W-:Y:S02]  /*94b0*/  WARPGROUP.DEPBAR.LE gsb0, 0x0 ;  /* 0x00008000000079c5 */ /* 0x000fe40000010000 */
[----:B------:R-:W-:Y:S01]  /*94c0*/  WARPGROUP.ARRIVE ;  /* 0x00000000000079c5 */ /* 0x000fe20000000000 */
[-CC-:B------:R-:W-:Y:S01]  /*94d0*/  FFMA.FTZ R164, R204, R5.reuse, -R29.reuse ;  /* 0x00000005cca47223 */ /* 0x180fe2000001081d */
[-CC-:B------:R-:W-:Y:S01]  /*94e0*/  FFMA.FTZ R166, R178, R5.reuse, -R29.reuse ;  /* 0x00000005b2a67223 */ /* 0x180fe2000001081d */
[-C--:B------:R-:W-:Y:S02]  /*94f0*/  FFMA.FTZ R204, R222, R5.reuse, -R29 ;  /* 0x00000005decc7223 */ /* 0x080fe4000001081d */
[----:B------:R-:W-:Y:S01]  /*9500*/  MUFU.EX2 R20, R20 ;  /* 0x0000001400147308 */ /* 0x000fe20000000800 */
[-CC-:B------:R-:W-:Y:S01]  /*9510*/  FFMA.FTZ R165, R56, R5.reuse, -R7.reuse ;  /* 0x0000000538a57223 */ /* 0x180fe20000010807 */
[----:B------:R-:W-:Y:S01]  /*9520*/  HGMMA.64x128x16.F32.BF16 R88, R160, gdesc[UR8].tnspB, R88, gsb0 ;  /* 0x41e00008a0587df0 */ /* 0x000fe20008001858 */
[----:B------:R-:W-:Y:S01]  /*9530*/  UIADD3 UR10, UR6, 0x300, URZ ;  /* 0x00000300060a7890 */ /* 0x000fe2000fffe03f */
[----:B------:R-:W-:Y:S01]  /*9540*/  FFMA.FTZ R167, R60, R5, -R7 ;  /* 0x000000053ca77223 */ /* 0x000fe20000010807 */
[----:B------:R-:W-:Y:S01]  /*9550*/  UMOV UR11, 0x40000040 ;  /* 0x40000040000b7882 */ /* 0x000fe20000000000 */
[----:B------:R-:W-:-:S02]  /*9560*/  UIADD3 UR6, UR6, 0x380, URZ ;  /* 0x0000038006067890 */ /* 0x000fc4000fffe03f */
[----:B------:R-:W-:Y:S08]  /*9570*/  MUFU.EX2 R179, R179 ;  /* 0x000000b300b37308 */ /* 0x000ff00000000800 */
[----:B------:R-:W0:Y:S08]  /*9580*/  MUFU.EX2 R30, R30 ;  /* 0x0000001e001e7308 */ /* 0x000e300000000800 */
[----:B------:R-:W-:Y:S08]  /*9590*/  MUFU.EX2 R24, R24 ;  /* 0x0000001800187308 */ /* 0x000ff00000000800 */
[----:B------:R-:W-:Y:S01]  /*95a0*/  MUFU.EX2 R173, R173 ;  /* 0x000000ad00ad7308 */ /* 0x000fe20000000800 */
[----:B0-----:R-:W-:-:S07]  /*95b0*/  F2FP.BF16.F32.PACK_AB R178, R30, R15 ;  /* 0x0000000f1eb2723e */ /* 0x001fce00000010ff */
[----:B------:R-:W0:Y:S08]  /*95c0*/  MUFU.EX2 R32, R32 ;  /* 0x0000002000207308 */ /* 0x000e300000000800 */
[----:B------:R-:W-:Y:S08]  /*95d0*/  MUFU.EX2 R28, R28 ;  /* 0x0000001c001c7308 */ /* 0x000ff00000000800 */
[----:B------:R-:W-:Y:S01]  /*95e0*/  MUFU.EX2 R175, R175 ;  /* 0x000000af00af7308 */ /* 0x000fe20000000800 */
[----:B0-----:R-:W-:-:S07]  /*95f0*/  F2FP.BF16.F32.PACK_AB R172, R32, R17 ;  /* 0x0000001120ac723e */ /* 0x001fce00000010ff */
[----:B------:R-:W0:Y:S08]  /*9600*/  MUFU.EX2 R164, R164 ;  /* 0x000000a400a47308 */ /* 0x000e300000000800 */
[----:B------:R-:W-:Y:S08]  /*9610*/  MUFU.EX2 R34, R34 ;  /* 0x0000002200227308 */ /* 0x000ff00000000800 */
[----:B------:R1:W-:Y:S01]  /*9620*/  MUFU.EX2 R25, R176 ;  /* 0x000000b000197308 */ /* 0x0003e20000000800 */
[----:B0-----:R-:W-:-:S07]  /*9630*/  F2FP.BF16.F32.PACK_AB R174, R164, R21 ;  /* 0x00000015a4ae723e */ /* 0x001fce00000010ff */
[----:B------:R-:W-:Y:S01]  /*9640*/  MUFU.EX2 R169, R169 ;  /* 0x000000a900a97308 */ /* 0x000fe20000000800 */
[----:B-1----:R-:W-:-:S07]  /*9650*/  F2FP.BF16.F32.PACK_AB R176, R26, R13 ;  /* 0x0000000d1ab0723e */ /* 0x002fce00000010ff */
        /* <DEDUP_REMOVED lines=12> */
[----:B------:R-:W-:Y:S02]  /*9720*/  HGMMA.64x128x16.F32.BF16 R88, R156, gdesc[UR8].tnspB, R88, gsb0 ;  /* 0x41e000089c587df0 */ /* 0x000fe40008001858 */
[----:B------:R-:W-:-:S04]  /*9730*/  @!P1 LEA R29, R29, UR37, 0x3 ;  /* 0x000000251d1d9c11 */ /* 0x000fc8000f8e18ff */
[----:B------:R-:W-:Y:S01]  /*9740*/  @!P1 IADD3 R29, R29, 0x34840, RZ ;  /* 0x000348401d1d9810 */ /* 0x000fe20007ffe0ff */
[----:B------:R-:W-:Y:S03]  /*9750*/  MUFU.EX2 R160, R160 ;  /* 0x000000a000a07308 */ /* 0x000fe60000000800 */
[----:B------:R-:W-:-:S05]  /*9760*/  @!P1 PRMT R29, RZ, 0x654, R29 ;  /* 0x00000654ff1d9816 */ /* 0x000fca000000001d */
        /* <DEDUP_REMOVED lines=17> */
[----:B------:R-:W1:Y:S01]  /*9880*/  MUFU.EX2 R74, R74 ;  /* 0x0000004a004a7308 */ /* 0x000e620000000800 */
[----:B------:R-:W-:Y:S02]  /*9890*/  WARPGROUP.DEPBAR.LE gsb0, 0x0 ;  /* 0x00008000000079c5 */ /* 0x000fe40000010000 */
[----:B------:R-:W-:-:S05]  /*98a0*/  WARPGROUP.ARRIVE ;  /* 0x00000000000079c5 */ /* 0x000fca0000000000 */
[----:B------:R-:W-:Y:S01]  /*98b0*/  MUFU.EX2 R41, R41 ;  /* 0x0000002900297308 */ /* 0x000fe20000000800 */
[----:B0-----:R-:W-:Y:S01]  /*98c0*/  F2FP.BF16.F32.PACK_AB R156, R206, R39 ;  /* 0x00000027ce9c723e */ /* 0x001fe200000010ff */
[----:B------:R-:W-:Y:S01]  /*98d0*/  HGMMA.64x128x16.F32.BF16 R88, R152, gdesc[UR4].tnspB, R88, gsb0 ;  /* 0x41e0000498587df0 */ /* 0x000fe20008001858 */
[----:B-1----:R-:W-:-:S05]  /*98e0*/  F2FP.BF16.F32.PACK_AB R157, R74, R72 ;  /* 0x000000484a9d723e */ /* 0x002fca00000010ff */
[----:B------:R-:W-:Y:S08]  /*98f0*/  MUFU.EX2 R76, R76 ;  /* 0x0000004c004c7308 */ /* 0x000ff00000000800 */
        /* <DEDUP_REMOVED lines=27> */
[----:B------:R-:W-:Y:S02]  /*9ab0*/  F2FP.BF16.F32.PACK_AB R168, R166, R25 ;  /* 0x00000019a6a8723e */ /* 0x000fe400000010ff */
[----:B------:R-:W-:Y:S01]  /*9ac0*/  FADD.FTZ R3, R13, R42 ;  /* 0x0000002a0d037221 */ /* 0x000fe20000010000 */
[C---:B------:R-:W-:Y:S01]  /*9ad0*/  FADD.FTZ R44, R20.reuse, R29 ;  /* 0x0000001d142c7221 */ /* 0x040fe20000010000 */
        /* <DEDUP_REMOVED lines=19> */
[----:B0-----:R-:W-:Y:S02]  /*9c10*/  F2FP.BF16.F32.PACK_AB R155, R7, R86 ;  /* 0x00000056079b723e */ /* 0x001fe400000010ff */
[----:B------:R-:W-:Y:S01]  /*9c20*/  FADD.FTZ R42, R164, R3 ;  /* 0x00000003a42a7221 */ /* 0x000fe20000010000 */
[----:B------:R-:W-:Y:S01]  /*9c30*/  FADD.FTZ R9, R169, R44 ;  /* 0x0000002ca9097221 */ /* 0x000fe20000010000 */
[----:B------:R-:W-:-:S02]  /*9c40*/  F2FP.BF16.F32.PACK_AB R164, R160, R31 ;  /* 0x0000001fa0a4723e */ /* 0x000fc400000010ff */
[----:B------:R-:W-:Y:S01]  /*9c50*/  FADD.FTZ R3, R25, R42 ;  /* 0x0000002a19037221 */ /* 0x000fe20000010000 */
[C---:B------:R-:W-:Y:S01]  /*9c60*/  FADD.FTZ R16, R36.reuse, R9 ;  /* 0x0000000924107221 */ /* 0x040fe20000010000 */
[----:B------:R-:W-:Y:S02]  /*9c70*/  F2FP.BF16.F32.PACK_AB R169, R36, R169 ;  /* 0x000000a924a9723e */ /* 0x000fe400000010ff */
        /* <DEDUP_REMOVED lines=46> */
.L_x_2471:
        /* <DEDUP_REMOVED lines=67> */
.L_x_2481:
[----:B------:R-:W-:Y:S01]  /*a390*/  ULEA UR5, UR36, UR37, 0x3 ;  /* 0x0000002524057291 */ /* 0x000fe2000f8e183f */
[----:B------:R-:W-:-:S05]  /*a3a0*/  IMAD.U32 R0, RZ, RZ, UR38 ;  /* 0x00000026ff007e24 */ /* 0x000fca000f8e00ff */
[----:B------:R-:W-:-:S04]  /*a3b0*/  SHF.L.U32 R0, R0, 0x1f, RZ ;  /* 0x0000001f00007819 */ /* 0x000fc800000006ff */
[----:B------:R0:W1:Y:S01]  /*a3c0*/  SYNCS.PHASECHK.TRANS64.TRYWAIT P2, [UR5+0x34850], R0 ;  /* 0x03485000ff0075a7 */ /* 0x0000620008040145 */
[----:B------:R-:W-:Y:S05]  /*a3d0*/  @!P0 BRA `(.L_x_2482) ;  /* 0x0000000000048947 */ /* 0x000fea0003800000 */
[----:B------:R-:W-:Y:S01]  /*a3e0*/  BPT.TRAP 0x1 ;  /* 0x000000040000795c */ /* 0x000fe20000300000 */
.L_x_2482:
[----:B-1----:R-:W-:Y:S05]  /*a3f0*/  @P2 BRA `(.L_x_2483) ;  /* 0x0000000000082947 */ /* 0x002fea0003800000 */
[----:B------:R-:W1:Y:S02]  /*a400*/  SYNCS.PHASECHK.TRANS64.TRYWAIT P0, [UR5+0x34850], R0 ;  /* 0x03485000ff0075a7 */ /* 0x000e640008000145 */
[----:B-1----:R-:W-:Y:S05]  /*a410*/  @!P0 BRA `(.L_x_2484) ;  /* 0x00000090002c8947 */ /* 0x002fea0003800000 */
.L_x_2483:
        /* <DEDUP_REMOVED lines=8> */
[----:B------:R-:W-:-:S03]  /*a4a0*/  VIADD R191, R191, 0x1 ;  /* 0x00000001bfbf7836 */ /* 0x000fc60000000000 */
[----:B------:R-:W-:-:S04]  /*a4b0*/  ULOP3.LUT UR4, UR37, 0x4000000, URZ, 0xfc, !UPT ;  /* 0x0400000025047892 */ /* 0x000fc8000f8efc3f */
[----:B------:R-:W-:Y:S02]  /*a4c0*/  ULEA UR4, UR36, UR4, 0xb ;  /* 0x0000000424047291 */ /* 0x000fe4000f8e583f */
[----:B------:R-:W-:-:S04]  /*a4d0*/  UIADD3 UR36, UR36, 0x1, URZ ;  /* 0x0000000124247890 */ /* 0x000fc8000fffe03f */
[----:B------:R-:W-:Y:S01]  /*a4e0*/  UISETP.NE.AND UP0, UPT, UR36, 0x2, UPT ;  /* 0x000000022400788c */ /* 0x000fe2000bf05270 */
[----:B------:R-:W-:Y:S02]  /*a4f0*/  UMOV UR6, UR4 ;  /* 0x0000000400067c82 */ /* 0x000fe40008000000 */
[----:B------:R-:W-:Y:S01]  /*a500*/  HGMMA.64x128x16.F32.BF16 R24, R180, gdesc[UR4].tnspB, R24, gsb0 ;  /* 0x41e00004b4187df0 */ /* 0x000fe20008001818 */
[----:B------:R-:W-:Y:S01]  /*a510*/  UIADD3 UR6, UR4, 0x80, URZ ;  /* 0x0000008004067890 */ /* 0x000fe2000fffe03f */
[----:B-1----:R-:W-:Y:S01]  /*a520*/  FADD.FTZ R7, R7, R4 ;  /* 0x0000000407077221 */ /* 0x002fe20000010000 */
[----:B------:R-:W-:Y:S01]  /*a530*/  UMOV UR7, 0x40000040 ;  /* 0x4000004000077882 */ /* 0x000fe20000000000 */
[----:B------:R-:W-:Y:S02]  /*a540*/  IMAD.MOV.U32 R4, RZ, RZ, RZ ;  /* 0x000000ffff047224 */ /* 0x000fe400078e00ff */
[----:B0-----:R-:W-:Y:S01]  /*a550*/  FADD.FTZ R2, R0, R3 ;  /* 0x0000000300027221 */ /* 0x001fe20000010000 */
[----:B------:R-:W-:Y:S01]  /*a560*/  IMAD.MOV.U32 R3, RZ, RZ, RZ ;  /* 0x000000ffff037224 */ /* 0x000fe200078e00ff */
[----:B------:R-:W0:Y:S01]  /*a570*/  SHFL.BFLY PT, R0, R7, 0x1, 0x1f ;  /* 0x0c201f0007007f89 */ /* 0x000e2200000e0000 */
[----:B------:R-:W-:-:S03]  /*a580*/  USEL UR36, UR36, URZ, UP0 ;  /* 0x0000003f24247287 */ /* 0x000fc60008000000 */
[----:B------:R-:W1:Y:S01]  /*a590*/  SHFL.BFLY PT, R9, R2, 0x1, 0x1f ;  /* 0x0c201f0002097f89 */ /* 0x000e6200000e0000 */
[----:B0-----:R-:W-:Y:S01]  /*a5a0*/  FADD.FTZ R11, R7, R0 ;  /* 0x00000000070b7221 */ /* 0x001fe20000010000 */
[----:B------:R-:W-:Y:S02]  /*a5b0*/  IMAD.MOV.U32 R0, RZ, RZ, -0x800000 ;  /* 0xff800000ff007424 */ /* 0x000fe400078e00ff */
[----:B-1----:R-:W-:Y:S02]  /*a5c0*/  FADD.FTZ R12, R2, R9 ;  /* 0x00000009020c7221 */ /* 0x002fe40000010000 */
[----:B------:R-:W-:Y:S01]  /*a5d0*/  FSETP.NE.FTZ.AND P0, PT, R11, RZ, PT ;  /* 0x000000ff0b00720b */ /* 0x000fe20003f15000 */
[----:B------:R-:W-:Y:S02]  /*a5e0*/  IMAD.MOV.U32 R2, RZ, RZ, -0x800000 ;  /* 0xff800000ff027424 */ /* 0x000fe400078e00ff */
[----:B------:R-:W-:-:S10]  /*a5f0*/  FSETP.NE.FTZ.AND P2, PT, R12, RZ, PT ;  /* 0x000000ff0c00720b */ /* 0x000fd40003f55000 */
[C---:B------:R-:W-:Y:S01]  /*a600*/  @P0 FMUL.FTZ R7, R5.reuse, 0.69314718246459960938 ;  /* 0x3f31721805070820 */ /* 0x040fe20000410000 */
[----:B------:R-:W0:Y:S02]  /*a610*/  @P0 MUFU.LG2 R8, R11 ;  /* 0x0000000b00080308 */ /* 0x000e240000000c00 */
[----:B------:R-:W-:Y:S01]  /*a620*/  @P2 FMUL.FTZ R14, R5, 0.69314718246459960938 ;  /* 0x3f317218050e2820 */ /* 0x000fe20000410000 */
[----:B------:R-:W-:-:S05]  /*a630*/  @!P1 VIADD R5, R13, 0x34860 ;  /* 0x000348600d059836 */ /* 0x000fca0000000000 */
[----:B------:R-:W1:Y:S01]  /*a640*/  @P2 MUFU.LG2 R9, R12 ;  /* 0x0000000c00092308 */ /* 0x000e620000000c00 */
[----:B------:R-:W-:-:S07]  /*a650*/  @!P1 PRMT R5, RZ, 0x654, R5 ;  /* 0x00000654ff059816 */ /* 0x000fce0000000005 */
        /* <DEDUP_REMOVED lines=109> */
.L_x_2454:
        /* <DEDUP_REMOVED lines=24> */
[----:B------:R-:W-:Y:S02]  /*aeb0*/  MOV R16, R3 ;  /* 0x0000000300107202 */ /* 0x000fe40000000f00 */
[----:B--2---:R-:W-:-:S03]  /*aec0*/  MOV R17, R4 ;  /* 0x0000000400117202 */ /* 0x004fc60000000f00 */
[----:B------:R-:W-:-:S03]  /*aed0*/  IMAD.WIDE R4, R195, 0x2, R16 ;  /* 0x00000002c3047825 */ /* 0x000fc600078e0210 */
[C---:B------:R-:W-:Y:S02]  /*aee0*/  LOP3.LUT R9, R4.reuse, 0x380, RZ, 0xc0, !PT ;  /* 0x0000038004097812 */ /* 0x040fe400078ec0ff */
[C---:B------:R-:W-:Y:S02]  /*aef0*/  IADD3 R31, P6, R4.reuse, 0x20, RZ ;  /* 0x00000020041f7810 */ /* 0x040fe40007fde0ff */
[----:B------:R-:W-:Y:S02]  /*af00*/  SHF.R.U64 R9, R9, 0x3, RZ ;  /* 0x0000000309097819 */ /* 0x000fe400000012ff */
[----:B------:R-:W-:Y:S01]  /*af10*/  LOP3.LUT R12, R31, 0x380, RZ, 0xc0, !PT ;  /* 0x000003801f0c7812 */ /* 0x000fe200078ec0ff */
[----:B------:R-:W-:Y:S01]  /*af20*/  IMAD.X R27, RZ, RZ, R5, P6 ;  /* 0x000000ffff1b7224 */ /* 0x000fe200030e0605 */
[----:B------:R-:W-:Y:S01]  /*af30*/  BAR.SYNC.DEFER_BLOCKING 0x1, 0x100 ;  /* 0x0044000000007b1d */ /* 0x000fe20000010000 */
[C---:B------:R-:W-:Y:S02]  /*af40*/  IADD3 R97, P5, R4.reuse, 0x40, RZ ;  /* 0x0000004004617810 */ /* 0x040fe40007fbe0ff */
[----:B------:R-:W-:-:S02]  /*af50*/  IADD3 R99, P4, R4, 0x60, RZ ;  /* 0x0000006004637810 */ /* 0x000fc40007f9e0ff */
[C---:B------:R-:W-:Y:S01]  /*af60*/  IADD3 R101, P3, R4.reuse, 0x4000, RZ ;  /* 0x0000400004657810 */ /* 0x040fe20007f7e0ff */
[--C-:B------:R-:W-:Y:S01]  /*af70*/  IMAD.X R25, RZ, RZ, R5.reuse, P5 ;  /* 0x000000ffff197224 */ /* 0x100fe200028e0605 */
[C---:B------:R-:W-:Y:S01]  /*af80*/  IADD3 R103, P2, R4.reuse, 0x4020, RZ ;  /* 0x0000402004677810 */ /* 0x040fe20007f5e0ff */
[--C-:B------:R-:W-:Y:S01]  /*af90*/  IMAD.X R21, RZ, RZ, R5.reuse, P4 ;  /* 0x000000ffff157224 */ /* 0x100fe200020e0605 */
[C---:B------:R-:W-:Y:S02]  /*afa0*/  IADD3 R105, P1, R4.reuse, 0x4040, RZ ;  /* 0x0000404004697810 */ /* 0x040fe40007f3e0ff */
[----:B------:R-:W-:Y:S01]  /*afb0*/  IADD3 R88, P0, R4, 0x4060, RZ ;  /* 0x0000406004587810 */ /* 0x000fe20007f1e0ff */
[--C-:B------:R-:W-:Y:S01]  /*afc0*/  IMAD.X R13, RZ, RZ, R5.reuse, P2 ;  /* 0x000000ffff0d7224 */ /* 0x100fe200010e0605 */
[----:B------:R-:W-:Y:S01]  /*afd0*/  LOP3.LUT R4, R9, R4, RZ, 0x3c, !PT ;  /* 0x0000000409047212 */ /* 0x000fe200078e3cff */
[--C-:B------:R-:W-:Y:S01]  /*afe0*/  IMAD.X R11, RZ, RZ, R5.reuse, P1 ;  /* 0x000000ffff0b7224 */ /* 0x100fe200008e0605 */
[----:B------:R-:W-:Y:S01]  /*aff0*/  SHF.R.U64 R12, R12, 0x3, RZ ;  /* 0x000000030c0c7819 */ /* 0x000fe200000012ff */
[----:B------:R-:W-:Y:S01]  /*b000*/  IMAD.X R9, RZ, RZ, R5, P0 ;  /* 0x000000ffff097224 */ /* 0x000fe200000e0605 */
[----:B------:R-:W-:-:S02]  /*b010*/  IADD3.X R15, RZ, R5, RZ, P3, !PT ;  /* 0x00000005ff0f7210 */ /* 0x000fc40001ffe4ff */
[----:B------:R-:W-:Y:S02]  /*b020*/  MOV R94, R4 ;  /* 0x00000004005e7202 */ /* 0x000fe40000000f00 */
[----:B------:R-:W-:Y:S02]  /*b030*/  F2FP.BF16.F32.PACK_AB R5, R8, R93 ;  /* 0x0000005d0805723e */ /* 0x000fe400000010ff */
[----:B------:R-:W-:Y:S02]  /*b040*/  LOP3.LUT R14, R97, 0x380, RZ, 0xc0, !PT ;  /* 0x00000380610e7812 */ /* 0x000fe400078ec0ff */
[----:B------:R-:W-:Y:S02]  /*b050*/  LOP3.LUT R26, R12, R31, RZ, 0x3c, !PT ;  /* 0x0000001f0c1a7212 */ /* 0x000fe400078e3cff */
[----:B------:R-:W-:Y:S02]  /*b060*/  F2FP.BF16.F32.PACK_AB R4, R10, R95 ;  /* 0x0000005f0a04723e */ /* 0x000fe400000010ff */
[----:B------:R-:W-:-:S02]  /*b070*/  LOP3.LUT R8, R103, 0x380, RZ, 0xc0, !PT ;  /* 0x0000038067087812 */ /* 0x000fc400078ec0ff */
[----:B------:R-:W-:Y:S01]  /*b080*/  LOP3.LUT R10, R105, 0x380, RZ, 0xc0, !PT ;  /* 0x00000380690a7812 */ /* 0x000fe200078ec0ff */
[----:B------:R2:W-:Y:S01]  /*b090*/  STSM.16.M88.4 [R94], R4 ;  /* 0x000000045e007844 */ /* 0x0005e20000000200 */
[----:B------:R-:W-:Y:S02]  /*b0a0*/  LOP3.LUT R31, R88, 0x380, RZ, 0xc0, !PT ;  /* 0x00000380581f7812 */ /* 0x000fe400078ec0ff */
[----:B-1----:R-:W-:Y:S02]  /*b0b0*/  LOP3.LUT R44, R101, 0x380, RZ, 0xc0, !PT ;  /* 0x00000380652c7812 */ /* 0x002fe400078ec0ff */
[----:B------:R-:W-:Y:S02]  /*b0c0*/  LOP3.LUT R20, R99, 0x380, RZ, 0xc0, !PT ;  /* 0x0000038063147812 */ /* 0x000fe400078ec0ff */
[----:B------:R-:W-:Y:S02]  /*b0d0*/  SHF.R.U64 R14, R14, 0x3, RZ ;  /* 0x000000030e0e7819 */ /* 0x000fe400000012ff */
[----:B------:R-:W-:-:S02]  /*b0e0*/  SHF.R.U64 R8, R8, 0x3, RZ ;  /* 0x0000000308087819 */ /* 0x000fc400000012ff */
[----:B------:R-:W-:Y:S02]  /*b0f0*/  SHF.R.U64 R10, R10, 0x3, RZ ;  /* 0x000000030a0a7819 */ /* 0x000fe400000012ff */
[----:B------:R-:W-:Y:S02]  /*b100*/  SHF.R.U64 R31, R31, 0x3, RZ ;  /* 0x000000031f1f7819 */ /* 0x000fe400000012ff */
[----:B------:R-:W-:Y:S02]  /*b110*/  SHF.R.U64 R44, R44, 0x3, RZ ;  /* 0x000000032c2c7819 */ /* 0x000fe400000012ff */
[----:B------:R-:W-:Y:S02]  /*b120*/  SHF.R.U64 R20, R20, 0x3, RZ ;  /* 0x0000000314147819 */ /* 0x000fe400000012ff */
[----:B------:R-:W-:Y:S02]  /*b130*/  LOP3.LUT R24, R14, R97, RZ, 0x3c, !PT ;  /* 0x000000610e187212 */ /* 0x000fe400078e3cff */
[----:B------:R-:W-:Y:S01]  /*b140*/  LOP3.LUT R12, R8, R103, RZ, 0x3c, !PT ;  /* 0x00000067080c7212 */ /* 0x000fe200078e3cff */
[----:B------:R-:W1:Y:S01]  /*b150*/  LDC.64 R96, c[0x0][0xc00] ;  /* 0x00030000ff607b82 */ /* 0x000e620000000a00 */
[----:B------:R-:W-:-:S02]  /*b160*/  LOP3.LUT R10, R10, R105, RZ, 0x3c, !PT ;  /* 0x000000690a0a7212 */ /* 0x000fc400078e3cff */
[----:B------:R-:W-:Y:S02]  /*b170*/  LOP3.LUT R8, R31, R88, RZ, 0x3c, !PT ;  /* 0x000000581f087212 */ /* 0x000fe400078e3cff */
[----:B------:R-:W-:Y:S02]  /*b180*/  LOP3.LUT R14, R44, R101, RZ, 0x3c, !PT ;  /* 0x000000652c0e7212 */ /* 0x000fe400078e3cff */
[----:B------:R-:W-:Y:S02]  /*b190*/  LOP3.LUT R20, R20, R99, RZ, 0x3c, !PT ;  /* 0x0000006314147212 */ /* 0x000fe400078e3cff */
[----:B------:R-:W-:Y:S02]  /*b1a0*/  MOV R31, R10 ;  /* 0x0000000a001f7202 */ /* 0x000fe40000000f00 */
[----:B------:R-:W-:Y:S02]  /*b1b0*/  MOV R30, R8 ;  /* 0x00000008001e7202 */ /* 0x000fe40000000f00 */
[----:B------:R-:W-:-:S02]  /*b1c0*/  MOV R93, R26 ;  /* 0x0000001a005d7202 */ /* 0x000fc40000000f00 */
[----:B------:R-:W-:Y:S02]  /*b1d0*/  F2FP.BF16.F32.PACK_AB R8, R89, R90 ;  /* 0x0000005a5908723e */ /* 0x000fe400000010ff */
[----:B------:R-:W-:Y:S02]  /*b1e0*/  F2FP.BF16.F32.PACK_AB R9, R35, R34 ;  /* 0x000000222309723e */ /* 0x000fe400000010ff */
[----:B------:R-:W-:Y:S02]  /*b1f0*/  F2FP.BF16.F32.PACK_AB R10, R37, R36 ;  /* 0x00000024250a723e */ /* 0x000fe400000010ff */
[----:B------:R-:W-:Y:S02]  /*b200*/  F2FP.BF16.F32.PACK_AB R11, R39, R38 ;  /* 0x00000026270b723e */ /* 0x000fe400000010ff */
[----:B------:R-:W-:Y:S02]  /*b210*/  MOV R92, R24 ;  /* 0x00000018005c7202 */ /* 0x000fe40000000f00 */
[----:B------:R-:W-:Y:S01]  /*b220*/  MOV R88, R14 ;  /* 0x0000000e00587202 */ /* 0x000fe20000000f00 */
[----:B------:R-:W-:Y:S01]  /*b230*/  STSM.16.M88.4 [R93], R8 ;  /* 0x000000085d007844 */ /* 0x000fe20000000200 */
[----:B------:R-:W-:-:S02]  /*b240*/  MOV R44, R12 ;  /* 0x0000000c002c7202 */ /* 0x000fc40000000f00 */
[----:B--2---:R-:W-:Y:S02]  /*b250*/  F2FP.BF16.F32.PACK_AB R4, R41, R40 ;  /* 0x000000282904723e */ /* 0x004fe400000010ff */
[----:B------:R-:W-:Y:S02]  /*b260*/  F2FP.BF16.F32.PACK_AB R5, R43, R42 ;  /* 0x0000002a2b05723e */ /* 0x000fe400000010ff */
[----:B------:R-:W-:Y:S02]  /*b270*/  F2FP.BF16.F32.PACK_AB R6, R32, R33 ;  /* 0x000000212006723e */ /* 0x000fe400000010ff */
[----:B------:R-:W-:Y:S02]  /*b280*/  F2FP.BF16.F32.PACK_AB R7, R28, R29 ;  /* 0x0000001d1c07723e */ /* 0x000fe400000010ff */
[----:B------:R-:W-:Y:S02]  /*b290*/  MOV R91, R20 ;  /* 0x00000014005b7202 */ /* 0x000fe40000000f00 */
[----:B------:R-:W-:Y:S01]  /*b2a0*/  F2FP.BF16.F32.PACK_AB R12, R49, R48 ;  /* 0x00000030310c723e */ /* 0x000fe200000010ff */
[----:B------:R2:W-:Y:S01]  /*b2b0*/  STSM.16.M88.4 [R92], R4 ;  /* 0x000000045c007844 */ /* 0x0005e20000000200 */
[----:B------:R-:W-:Y:S01]  /*b2c0*/  F2FP.BF16.F32.PACK_AB R13, R51, R50 ;  /* 0x00000032330d723e */ /* 0x000fe200000010ff */
[----:B------:R-:W3:Y:S01]  /*b2d0*/  LDC.64 R20, c[0x0][0xc00] ;  /* 0x00030000ff147b82 */ /* 0x000ee20000000a00 */
[----:B------:R-:W-:Y:S01]  /*b2e0*/  F2FP.BF16.F32.PACK_AB R14, R53, R52 ;  /* 0x00000034350e723e */ /* 0x000fe200000010ff */
[----:B------:R-:W-:Y:S01]  /*b2f0*/  IMAD.MOV.U32 R53, RZ, RZ, RZ ;  /* 0x000000ffff357224 */ /* 0x000fe200078e00ff */
[----:B------:R-:W-:-:S02]  /*b300*/  F2FP.BF16.F32.PACK_AB R15, R55, R54 ;  /* 0x00000036370f723e */ /* 0x000fc400000010ff */
[----:B------:R-:W-:Y:S02]  /*b310*/  F2FP.BF16.F32.PACK_AB R24, R57, R56 ;  /* 0x000000383918723e */ /* 0x000fe400000010ff */
[----:B------:R-:W-:Y:S01]  /*b320*/  F2FP.BF16.F32.PACK_AB R25, R59, R58 ;  /* 0x0000003a3b19723e */ /* 0x000fe200000010ff */
[----:B------:R4:W-:Y:S01]  /*b330*/  STSM.16.M88.4 [R91], R12 ;  /* 0x0000000c5b007844 */ /* 0x0009e20000000200 */
[----:B------:R-:W-:Y:S01]  /*b340*/  F2FP.BF16.F32.PACK_AB R26, R61, R60 ;  /* 0x0000003c3d1a723e */ /* 0x000fe200000010ff */
[----:B------:R-:W0:Y:S01]  /*b350*/  LDC R55, c[0x0][0xbe8] ;  /* 0x0002fa00ff377b82 */ /* 0x000e220000000800 */
[----:B------:R-:W-:Y:S02]  /*b360*/  F2FP.BF16.F32.PACK_AB R27, R63, R62 ;  /* 0x0000003e3f1b723e */ /* 0x000fe400000010ff */
[----:B------:R-:W-:Y:S02]  /*b370*/  ISETP.NE.U32.AND P2, PT, RZ, UR4, PT ;  /* 0x00000004ff007c0c */ /* 0x000fe4000bf45070 */
[----:B-1----:R-:W-:Y:S01]  /*b380*/  ISETP.NE.U32.AND P0, PT, R96, RZ, PT ;  /* 0x000000ff6000720c */ /* 0x002fe20003f05070 */
[----:B------:R4:W-:Y:S01]  /*b390*/  STSM.16.M88.4 [R88], R24 ;  /* 0x0000001858007844 */ /* 0x0009e20000000200 */
[----:B------:R-:W-:-:S02]  /*b3a0*/  ISETP.NE.AND.EX P2, PT, RZ, UR5, PT, P2 ;  /* 0x00000005ff007c0c */ /* 0x000fc4000bf45320 */
[----:B------:R-:W-:Y:S01]  /*b3b0*/  ISETP.NE.AND.EX P0, PT, R97, RZ, PT, P0 ;  /* 0x000000ff6100720c */ /* 0x000fe20003f05300 */
[----:B------:R4:W-:Y:S04]  /*b3c0*/  STSM.16.M88.4 [R44], R64 ;  /* 0x000000402c007844 */ /* 0x0009e80000000200 */
[----:B------:R4:W-:Y:S01]  /*b3d0*/  STSM.16.M88.4 [R31], R72 ;  /* 0x000000481f007844 */ /* 0x0009e20000000200 */
[----:B---3--:R-:W-:-:S03]  /*b3e0*/  IMAD.WIDE R20, R185, 0x4, R20 ;  /* 0x00000004b9147825 */ /* 0x008fc600078e0214 */
[----:B------:R4:W-:Y:S01]  /*b3f0*/  STSM.16.M88.4 [R30], R80 ;  /* 0x000000501e007844 */ /* 0x0009e20000000200 */
[----:B------:R-:W-:Y:S01]  /*b400*/  BAR.SYNC.DEFER_BLOCKING 0x1, 0x100 ;  /* 0x0044000000007b1d */ /* 0x000fe20000010000 */
[----:B--2---:R-:W-:-:S05]  /*b410*/  @P2 LEA R4, P3, R185, UR4, 0x2 ;  /* 0x00000004b9042c11 */ /* 0x004fca000f8610ff */
[----:B------:R-:W-:Y:S01]  /*b420*/  ULDC UR4, c[0x0][0xa88] ;  /* 0x0002a20000047ab9 */ /* 0x000fe20000000800 */
[----:B------:R-:W-:Y:S01]  /*b430*/  @P2 LEA.HI.X R5, R185, UR5, R189, 0x2, P3 ;  /* 0x00000005b9052c11 */ /* 0x000fe200098f14bd */
[----:B------:R-:W-:Y:S01]  /*b440*/  IMAD.U32 R6, RZ, RZ, UR4 ;  /* 0x00000004ff067e24 */ /* 0x000fe2000f8e00ff */
[----:B------:R4:W5:Y:S01]  /*b450*/  @P0 LDG.E R53, desc[UR56][R20.64] ;  /* 0x0000003814350981 */ /* 0x000962000c1e1900 */
[----:B0-----:R-:W-:-:S04]  /*b460*/  ISETP.NE.AND P1, PT, R55, 0x1, PT ;  /* 0x000000013700780c */ /* 0x001fc80003f25270 */
[----:B------:R4:W5:Y:S09]  /*b470*/  @P2 LDG.E R6, desc[UR56][R4.64] ;  /* 0x0000003804062981 */ /* 0x000972000c1e1900 */
[----:B------:R-:W0:Y:S08]  /*b480*/  @P1 LDC R8, c[0x0][0xbec] ;  /* 0x0002fb00ff081b82 */ /* 0x000e300000000800 */
[----:B------:R-:W1:Y:S01]  /*b490*/  @P1 LDC R9, c[0x0][0xbf0] ;  /* 0x0002fc00ff091b82 */ /* 0x000e620000000800 */
[----:B----4-:R-:W-:Y:S05]  /*b4a0*/  @P2 BRA `(.L_x_2487) ;  /* 0x0000000000102947 */ /* 0x010fea0003800000 */
[----:B------:R-:W-:Y:S05]  /*b4b0*/  @!P0 BRA `(.L_x_2487) ;  /* 0x00000000000c8947 */ /* 0x000fea0003800000 */
[----:B------:R-:W2:Y:S04]  /*b4c0*/  LDG.E R5, desc[UR56][R20.64] ;  /* 0x0000003814057981 */ /* 0x000ea8000c1e1900 */
[----:B-----5:R-:W2:Y:S02]  /*b4d0*/  LDG.E R6, desc[UR56][R20.64+0x4] ;  /* 0x0000043814067981 */ /* 0x020ea4000c1e1900 */
[----:B--2---:R-:W-:-:S07]  /*b4e0*/  IMAD.IADD R6, R6, 0x1, -R5 ;  /* 0x0000000106067824 */ /* 0x004fce00078e0a05 */
.L_x_2487:
[----:B------:R-:W-:Y:S01]  /*b4f0*/  SHF.R.S32.HI R44, RZ, 0x1f, R188 ;  /* 0x0000001fff2c7819 */ /* 0x000fe200000114bc */
[----:B------:R-:W-:Y:S01]  /*b500*/  IMAD.IADD R13, R184, 0x1, R18 ;  /* 0x00000001b80d7824 */ /* 0x000fe200078e0212 */
[----:B------:R-:W-:Y:S01]  /*b510*/  ULDC.64 UR4, c[0x0][0xb90] ;  /* 0x0002e40000047ab9 */ /* 0x000fe20000000a00 */
[--C-:B-----5:R-:W-:Y:S01]  /*b520*/  SHF.R.S32.HI R21, RZ, 0x1f, R53.reuse ;  /* 0x0000001fff157819 */ /* 0x120fe20000011435 */
[----:B------:R-:W-:Y:S01]  /*b530*/  IMAD.MOV.U32 R20, RZ, RZ, R53 ;  /* 0x000000ffff147224 */ /* 0x000fe200078e0035 */
[----:B------:R-:W-:Y:S01]  /*b540*/  SEL R185, R185, RZ, !P0 ;  /* 0x000000ffb9b97207 */ /* 0x000fe20004000000 */
[----:B------:R-:W-:Y:S01]  /*b550*/  IMAD R5, R44, UR4, RZ ;  /* 0x000000042c057c24 */ /* 0x000fe2000f8e02ff */
[----:B------:R-:W-:Y:S01]  /*b560*/  SEL R189, R189, RZ, !P0 ;  /* 0x000000ffbdbd7207 */ /* 0x000fe20004000000 */
[----:B0-----:R-:W-:Y:S01]  /*b570*/  @P1 IMAD.HI.U32 R8, R13, R8, RZ ;  /* 0x000000080d081227 */ /* 0x001fe200078e00ff */
[----:B------:R-:W0:Y:S03]  /*b580*/  @P1 LDC R59, c[0x0][0xbec] ;  /* 0x0002fb00ff3b1b82 */ /* 0x000e260000000800 */
[----:B------:R-:W-:Y:S01]  /*b590*/  IMAD.MOV.U32 R7, RZ, RZ, R13 ;  /* 0x000000ffff077224 */ /* 0x000fe200078e000d */
[----:B-1----:R-:W-:Y:S01]  /*b5a0*/  @P1 SHF.R.U32.HI R7, RZ, R9, R8 ;  /* 0x00000009ff071219 */ /* 0x002fe20000011608 */
[----:B------:R-:W-:-:S02]  /*b5b0*/  IMAD R11, R188, UR5, R5 ;  /* 0x00000005bc0b7c24 */ /* 0x000fc4000f8e0205 */
[----:B------:R-:W-:Y:S01]  /*b5c0*/  IMAD.WIDE.U32 R4, R188, UR4, R20 ;  /* 0x00000004bc047c25 */ /* 0x000fe2000f8e0014 */
[----:B------:R-:W-:-:S03]  /*b5d0*/  ULDC.64 UR4, c[0x0][0xb98] ;  /* 0x0002e60000047ab9 */ /* 0x000fc60000000a00 */
[----:B------:R-:W-:Y:S02]  /*b5e0*/  IMAD R9, R190, 0x40, R22 ;  /* 0x00000040be097824 */ /* 0x000fe400078e0216 */
        /* <DEDUP_REMOVED lines=26> */
[----:B------:R-:W-:Y:S01]  /*b790*/  LEA R10, P4, R4, UR4, 0x2 ;  /* 0x00000004040a7c11 */ /* 0x000fe2000f8810ff */
[----:B------:R-:W-:Y:S01]  /*b7a0*/  IMAD.IADD R9, R5, 0x1, R11 ;  /* 0x0000000105097824 */ /* 0x000fe200078e020b */
[----:B------:R-:W-:Y:S02]  /*b7b0*/  LOP3.LUT R5, R7, 0x380, RZ, 0xc0, !PT ;  /* 0x0000038007057812 */ /* 0x000fe400078ec0ff */
[----:B------:R-:W-:Y:S01]  /*b7c0*/  LOP3.LUT P0, RZ, R192, 0x3, RZ, 0xc0, !PT ;  /* 0x00000003c0ff7812 */ /* 0x000fe2000780c0ff */
[----:B------:R-:W-:Y:S01]  /*b7d0*/  SHFL.IDX PT, R48, R10, RZ, 0x1c1f ;  /* 0x001c1fff0a307589 */ /* 0x000fe200000e0000 */
[----:B------:R-:W-:Y:S01]  /*b7e0*/  LEA.HI.X R14, R4, UR5, R9, 0x2, P4 ;  /* 0x00000005040e7c11 */ /* 0x000fe2000a0f1409 */
[----:B------:R-:W-:Y:S01]  /*b7f0*/  ULDC.64 UR4, c[0x0][0xaa0] ;  /* 0x0002a80000047ab9 */ /* 0x000fe20000000a00 */
[----:B------:R-:W-:Y:S01]  /*b800*/  SHF.R.U64 R4, R5, 0x3, RZ ;  /* 0x0000000305047819 */ /* 0x000fe200000012ff */
[----:B------:R-:W-:Y:S01]  /*b810*/  SHFL.IDX PT, R50, R10, 0x1, 0x1c1f ;  /* 0x003c1f000a327f89 */ /* 0x000fe200000e0000 */
[----:B------:R-:W-:Y:S01]  /*b820*/  IMAD.X R5, RZ, RZ, R17, P2 ;  /* 0x000000ffff057224 */ /* 0x000fe200010e0611 */
[----:B------:R-:W-:-:S02]  /*b830*/  ISETP.GE.OR P2, PT, R20, R57, P0 ;  /* 0x000000391400720c */ /* 0x000fc40000746670 */
[----:B------:R-:W1:Y:S01]  /*b840*/  SHFL.IDX PT, R49, R14, RZ, 0x1c1f ;  /* 0x001c1fff0e317589 */ /* 0x000e6200000e0000 */
[----:B------:R-:W-:Y:S01]  /*b850*/  LOP3.LUT R4, R4, R7, RZ, 0x3c, !PT ;  /* 0x0000000704047212 */ /* 0x000fe200078e3cff */
[----:B------:R-:W-:Y:S01]  /*b860*/  VIADD R7, R20, 0x8 ;  /* 0x0000000814077836 */ /* 0x000fe20000000000 */
[----:B------:R-:W-:Y:S01]  /*b870*/  SHF.R.U64 R12, R12, 0x3, RZ ;  /* 0x000000030c0c7819 */ /* 0x000fe200000012ff */
[----:B------:R-:W2:Y:S01]  /*b880*/  SHFL.IDX PT, R51, R14, 0x1, 0x1c1f ;  /* 0x003c1f000e337f89 */ /* 0x000ea200000e0000 */
[----:B------:R-:W-:Y:S02]  /*b890*/  IADD3 R41, P6, R16, 0x4000, RZ ;  /* 0x0000400010297810 */ /* 0x000fe40007fde0ff */
[----:B------:R-:W-:Y:S02]  /*b8a0*/  ISETP.GE.OR P0, PT, R7, R57, P0 ;  /* 0x000000390700720c */ /* 0x000fe40000706670 */
[----:B------:R-:W-:Y:S02]  /*b8b0*/  LOP3.LUT R12, R12, R15, RZ, 0x3c, !PT ;  /* 0x0000000f0c0c7212 */ /* 0x000fe400078e3cff */
[----:B------:R-:W-:-:S02]  /*b8c0*/  IADD3 R37, P5, R16, 0x5000, RZ ;  /* 0x0000500010257810 */ /* 0x000fc40007fbe0ff */
[C---:B------:R-:W-:Y:S02]  /*b8d0*/  IADD3 R33, P4, R16.reuse, 0x6000, RZ ;  /* 0x0000600010217810 */ /* 0x040fe40007f9e0ff */
[----:B------:R-:W-:Y:S02]  /*b8e0*/  LOP3.LUT R15, R16, 0x380, RZ, 0xc0, !PT ;  /* 0x00000380100f7812 */ /* 0x000fe400078ec0ff */
[----:B------:R-:W-:Y:S02]  /*b8f0*/  LOP3.LUT R40, R41, 0x380, RZ, 0xc0, !PT ;  /* 0x0000038029287812 */ /* 0x000fe400078ec0ff */
[----:B------:R-:W-:Y:S02]  /*b900*/  LOP3.LUT R36, R37, 0x380, RZ, 0xc0, !PT ;  /* 0x0000038025247812 */ /* 0x000fe400078ec0ff */
[----:B------:R-:W-:Y:S02]  /*b910*/  LOP3.LUT R32, R33, 0x380, RZ, 0xc0, !PT ;  /* 0x0000038021207812 */ /* 0x000fe400078ec0ff */
[----:B------:R-:W-:Y:S01]  /*b920*/  SHF.R.U64 R15, R15, 0x3, RZ ;  /* 0x000000030f0f7819 */ /* 0x000fe200000012ff */
[----:B-1----:R-:W-:Y:S01]  /*b930*/  @!P2 ST.E desc[UR56][R48.64], R2 ;  /* 0x000000023000a985 */ /* 0x002fe2000c101938 */
[----:B------:R-:W-:-:S02]  /*b940*/  IADD3.X R9, RZ, R17, RZ, P3, !PT ;  /* 0x00000011ff097210 */ /* 0x000fc40001ffe4ff */
[----:B------:R-:W-:Y:S01]  /*b950*/  IADD3 R11, P3, R16, 0x7000, RZ ;  /* 0x00007000100b7810 */ /* 0x000fe20007f7e0ff */
[----:B--2---:R1:W-:Y:S01]  /*b960*/  @!P0 ST.E desc[UR56][R50.64], R0 ;  /* 0x0000000032008985 */ /* 0x0043e2000c101938 */
[----:B------:R-:W-:Y:S02]  /*b970*/  SHF.R.U64 R40, R40, 0x3, RZ ;  /* 0x0000000328287819 */ /* 0x000fe400000012ff */
[----:B------:R-:W-:Y:S01]  /*b980*/  SHF.R.U64 R36, R36, 0x3, RZ ;  /* 0x0000000324247819 */ /* 0x000fe200000012ff */
[--C-:B------:R-:W-:Y:S01]  /*b990*/  IMAD.X R29, RZ, RZ, R17.reuse, P3 ;  /* 0x000000ffff1d7224 */ /* 0x100fe200018e0611 */
[----:B------:R-:W-:Y:S02]  /*b9a0*/  SHF.R.U64 R32, R32, 0x3, RZ ;  /* 0x0000000320207819 */ /* 0x000fe400000012ff */
[----:B------:R-:W-:Y:S02]  /*b9b0*/  LOP3.LUT R16, R15, R16, RZ, 0x3c, !PT ;  /* 0x000000100f107212 */ /* 0x000fe400078e3cff */
[----:B------:R-:W-:Y:S01]  /*b9c0*/  LOP3.LUT R40, R40, R41, RZ, 0x3c, !PT ;  /* 0x0000002928287212 */ /* 0x000fe200078e3cff */
[--C-:B------:R-:W-:Y:S01]  /*b9d0*/  IMAD.X R41, RZ, RZ, R17.reuse, P6 ;  /* 0x000000ffff297224 */ /* 0x100fe200030e0611 */
[----:B------:R-:W-:Y:S01]  /*b9e0*/  LOP3.LUT R36, R36, R37, RZ, 0x3c, !PT ;  /* 0x0000002524247212 */ /* 0x000fe200078e3cff */
[----:B-1----:R-:W1:Y:S01]  /*b9f0*/  @P1 LDC R51, c[0x0][0xbf0] ;  /* 0x0002fc00ff331b82 */ /* 0x002e620000000800 */
[----:B------:R-:W-:Y:S01]  /*ba00*/  IMAD R0, R21, UR4, RZ ;  /* 0x0000000415007c24 */ /* 0x000fe2000f8e02ff */
[----:B------:R-:W-:Y:S01]  /*ba10*/  LOP3.LUT R32, R32, R33, RZ, 0x3c, !PT ;  /* 0x0000002120207212 */ /* 0x000fe200078e3cff */
[--C-:B------:R-:W-:Y:S01]  /*ba20*/  IMAD.X R37, RZ, RZ, R17.reuse, P5 ;  /* 0x000000ffff257224 */ /* 0x100fe200028e0611 */
[----:B------:R2:W5:Y:S01]  /*ba30*/  LD.E.128 R24, desc[UR56][R16.64] ;  /* 0x0000003810187980 */ /* 0x000562000c101d00 */
[----:B------:R-:W-:Y:S01]  /*ba40*/  IMAD.X R33, RZ, RZ, R17, P4 ;  /* 0x000000ffff217224 */ /* 0x000fe200020e0611 */
[----:B------:R-:W-:Y:S01]  /*ba50*/  LOP3.LUT R6, R11, 0x380, RZ, 0xc0, !PT ;  /* 0x000003800b067812 */ /* 0x000fe200078ec0ff */
[----:B------:R-:W-:Y:S01]  /*ba60*/  IMAD R21, R53, UR5, R0 ;  /* 0x0000000535157c24 */ /* 0x000fe2000f8e0200 */
[----:B------:R-:W5:Y:S02]  /*ba70*/  LD.E.128 R12, desc[UR56][R12.64] ;  /* 0x000000380c0c7980 */ /* 0x000f64000c101d00 */
[----:B------:R-:W-:-:S02]  /*ba80*/  SHF.R.U64 R6, R6, 0x3, RZ ;  /* 0x0000000306067819 */ /* 0x000fc400000012ff */
[----:B------:R-:W5:Y:S01]  /*ba90*/  LD.E.128 R40, desc[UR56][R40.64] ;  /* 0x0000003828287980 */ /* 0x000f62000c101d00 */
[----:B--2---:R-:W-:Y:S01]  /*baa0*/  IMAD.WIDE.U32 R16, R53, UR4, RZ ;  /* 0x0000000435107c25 */ /* 0x004fe2000f8e00ff */
[----:B------:R-:W-:Y:S01]  /*bab0*/  ULDC.64 UR4, c[0x0][0xae8] ;  /* 0x0002ba0000047ab9 */ /* 0x000fe20000000a00 */
[----:B------:R-:W-:Y:S01]  /*bac0*/  LOP3.LUT R28, R6, R11, RZ, 0x3c, !PT ;  /* 0x0000000b061c7212 */ /* 0x000fe200078e3cff */
[----:B------:R-:W5:Y:S01]  /*bad0*/  LD.E.128 R36, desc[UR56][R36.64] ;  /* 0x0000003824247980 */ /* 0x000f62000c101d00 */
[----:B------:R-:W-:Y:S02]  /*bae0*/  IMAD.IADD R17, R17, 0x1, R21 ;  /* 0x0000000111117824 */ /* 0x000fe400078e0215 */
[----:B------:R-:W-:Y:S01]  /*baf0*/  IMAD R21, R187, 0x20, R190 ;  /* 0x00000020bb157824 */ /* 0x000fe200078e02be */
[----:B------:R-:W5:Y:S01]  /*bb00*/  LD.E.128 R8, desc[UR56][R8.64] ;  /* 0x0000003808087980 */ /* 0x000f62000c101d00 */
[----:B------:R-:W-:Y:S02]  /*bb10*/  IMAD R49, R44, UR4, RZ ;  /* 0x000000042c317c24 */ /* 0x000fe4000f8e02ff */
[----:B------:R-:W-:Y:S01]  /*bb20*/  IMAD.IADD R20, R18, 0x1, R21 ;  /* 0x0000000112147824 */ /* 0x000fe200078e0215 */
[----:B------:R-:W5:Y:S01]  /*bb30*/  LD.E.128 R4, desc[UR56][R4.64] ;  /* 0x0000003804047980 */ /* 0x000f62000c101d00 */
[----:B------:R-:W-:-:S02]  /*bb40*/  IMAD R49, R188, UR5, R49 ;  /* 0x00000005bc317c24 */ /* 0x000fc4000f8e0231 */
[----:B0-----:R-:W-:Y:S01]  /*bb50*/  @P1 IMAD.HI.U32 R0, R20, R59, RZ ;  /* 0x0000003b14001227 */ /* 0x001fe200078e00ff */
[----:B------:R-:W5:Y:S03]  /*bb60*/  LD.E.128 R32, desc[UR56][R32.64] ;  /* 0x0000003820207980 */ /* 0x000f66000c101d00 */
[----:B------:R-:W-:Y:S01]  /*bb70*/  IMAD.WIDE.U32 R16, R188, UR4, R16 ;  /* 0x00000004bc107c25 */ /* 0x000fe2000f8e0010 */
[----:B------:R-:W-:Y:S01]  /*bb80*/  ULDC.64 UR4, c[0x0][0xaf0] ;  /* 0x0002bc0000047ab9 */ /* 0x000fe20000000a00 */
[----:B------:R-:W5:Y:S02]  /*bb90*/  LD.E.128 R28, desc[UR56][R28.64] ;  /* 0x000000381c1c7980 */ /* 0x000f64000c101d00 */
[----:B------:R-:W-:Y:S01]  /*bba0*/  IMAD.MOV.U32 R21, RZ, RZ, R20 ;  /* 0x000000ffff157224 */ /* 0x000fe200078e0014 */
[----:B-1----:R-:W-:Y:S01]  /*bbb0*/  @P1 SHF.R.U32.HI R21, RZ, R51, R0 ;  /* 0x00000033ff151219 */ /* 0x002fe20000011600 */
[----:B------:R-:W-:Y:S01]  /*bbc0*/  IMAD.IADD R17, R17, 0x1, R49 ;  /* 0x0000000111117824 */ /* 0x000fe200078e0231 */
[----:B------:R-:W-:Y:S01]  /*bbd0*/  @!PT LDS RZ, [RZ] ;  /* 0x00000000fffff984 */ /* 0x000fe20000000800 */
[----:B------:R-:W-:Y:S01]  /*bbe0*/  @!PT LDS RZ, [RZ] ;  /* 0x00000000fffff984 */ /* 0x000fe20000000800 */
[----:B------:R-:W-:Y:S01]  /*bbf0*/  @!PT LDS RZ, [RZ] ;  /* 0x00000000fffff984 */ /* 0x000fe20000000800 */
[----:B------:R-:W-:Y:S01]  /*bc00*/  @!PT LDS RZ, [RZ] ;  /* 0x00000000fffff984 */ /* 0x000fe20000000800 */
[----:B------:R0:W-:Y:S06]  /*bc10*/  MEMBAR.ALL.CTA ;  /* 0x0000000000007992 */ /* 0x0001ec0000008000 */
[----:B0-----:R-:W0:Y:S01]  /*bc20*/  FENCE.VIEW.ASYNC.S ;  /* 0x00000000000073c6 */ /* 0x001e220000000000 */
[----:B------:R-:W-:Y:S01]  /*bc30*/  IMAD R2, R189, UR4, RZ ;  /* 0x00000004bd027c24 */ /* 0x000fe2000f8e02ff */
[----:B------:R-:W-:Y:S01]  /*bc40*/  SHF.R.S32.HI R0, RZ, 0x1f, R21 ;  /* 0x0000001fff007819 */ /* 0x000fe20000011415 */
[----:B------:R-:W-:-:S04]  /*bc50*/  IMAD.WIDE.U32 R16, R185, UR4, R16 ;  /* 0x00000004b9107c25 */ /* 0x000fc8000f8e0010 */
        /* <DEDUP_REMOVED lines=15> */
[----:B------:R-:W-:Y:S01]  /*bd50*/  ISETP.GE.AND P2, PT, R44, R57, PT ;  /* 0x000000392c00720c */ /* 0x000fe20003f46270 */
[----:B------:R-:W-:Y:S02]  /*bd60*/  ULDC.64 UR4, c[0x0][0xa80] ;  /* 0x0002a00000047ab9 */ /* 0x000fe40000000a00 */
[----:B------:R-:W-:Y:S01]  /*bd70*/  VIADD R3, R3, 0x34820 ;  /* 0x0003482003037836 */ /* 0x000fe20000000000 */
[----:B------:R-:W-:Y:S01]  /*bd80*/  LEA R18, P3, R16, UR4, 0x1 ;  /* 0x0000000410127c11 */ /* 0x000fe2000f8608ff */
[----:B------:R-:W-:Y:S02]  /*bd90*/  IMAD.IADD R17, R17, 0x1, R21 ;  /* 0x0000000111117824 */ /* 0x000fe400078e0215 */
[----:B------:R-:W-:Y:S01]  /*bda0*/  VIADD R0, R44, 0x20 ;  /* 0x000000202c007836 */ /* 0x000fe20000000000 */
[----:B------:R-:W-:Y:S02]  /*bdb0*/  PRMT R3, RZ, 0x654, R3 ;  /* 0x00000654ff037816 */ /* 0x000fe40000000003 */
[----:B------:R-:W-:-:S02]  /*bdc0*/  LEA.HI.X R20, R16, UR5, R17, 0x1, P3 ;  /* 0x0000000510147c11 */ /* 0x000fc400098f0c11 */
[-C--:B------:R-:W-:Y:S01]  /*bdd0*/  ISETP.GE.AND P0, PT, R0, R57.reuse, PT ;  /* 0x000000390000720c */ /* 0x080fe20003f06270 */
[----:B0-----:R0:W-:Y:S01]  /*bde0*/  SYNCS.ARRIVE.TRANS64.RED.A1T0 RZ, [R3+URZ], RZ ;  /* 0x000000ff03ff79a7 */ /* 0x0011e2000810043f */
[----:B------:R-:W-:Y:S01]  /*bdf0*/  IADD3 R0, R44, 0x40, RZ ;  /* 0x000000402c007810 */ /* 0x000fe20007ffe0ff */
[----:B------:R1:W2:Y:S01]  /*be00*/  SHFL.IDX PT, R17, R20, RZ, 0x181f ;  /* 0x00181fff14117589 */ /* 0x0002a200000e0000 */
[----:B------:R-:W-:Y:S02]  /*be10*/  BSSY B1, `(.L_x_2488) ;  /* 0x000000d000017945 */ /* 0x000fe40003800000 */
[----:B------:R-:W-:Y:S01]  /*be20*/  ISETP.GE.AND P1, PT, R0, R57, PT ;  /* 0x000000390000720c */ /* 0x000fe20003f26270 */
[----:B0-----:R1:W0:Y:S01]  /*be30*/  SHFL.IDX PT, R3, R18, RZ, 0x181f ;  /* 0x00181fff12037589 */ /* 0x00122200000e0000 */
[----:B------:R-:W-:Y:S11]  /*be40*/  @P2 BRA `(.L_x_2489) ;  /* 0x0000000000242947 */ /* 0x000ff60003800000 */
[----:B------:R-:W-:Y:S02]  /*be50*/  ULDC UR4, c[0x0][0xac8] ;  /* 0x0002b20000047ab9 */ /* 0x000fe40000000800 */
[----:B------:R-:W-:Y:S02]  /*be60*/  ISETP.GE.AND P2, PT, R22, UR4, PT ;  /* 0x0000000416007c0c */ /* 0x000fe4000bf46270 */
[----:B------:R-:W-:-:S11]  /*be70*/  ISETP.GE.AND P3, PT, R186, UR4, PT ;  /* 0x00000004ba007c0c */ /* 0x000fd6000bf66270 */
[-C--:B0-----:R-:W-:Y:S02]  /*be80*/  @!P2 LEA R2, P4, R22, R3.reuse, 0x1 ;  /* 0x000000031602a211 */ /* 0x081fe400078808ff */
[----:B------:R-:W-:Y:S02]  /*be90*/  @!P3 LEA R16, P5, R186, R3, 0x1 ;  /* 0x00000003ba10b211 */ /* 0x000fe400078a08ff */
[-C--:B--2---:R-:W-:Y:S02]  /*bea0*/  @!P2 LEA.HI.X R3, R22, R17.reuse, R197, 0x1, P4 ;  /* 0x000000111603a211 */ /* 0x084fe400020f0cc5 */
[----:B------:R-:W-:-:S03]  /*beb0*/  @!P3 LEA.HI.X R17, R186, R17, R196, 0x1, P5 ;  /* 0x00000011ba11b211 */ /* 0x000fc600028f0cc4 */
[----:B-----5:R3:W-:Y:S04]  /*bec0*/  @!P2 ST.E.128 desc[UR56][R2.64], R24 ;  /* 0x000000180200a985 */ /* 0x0207e8000c101d38 */
[----:B------:R3:W-:Y:S02]  /*bed0*/  @!P3 ST.E.128 desc[UR56][R16.64], R40 ;  /* 0x000000281000b985 */ /* 0x0007e4000c101d38 */
.L_x_2489:
[----:B------:R-:W-:Y:S05]  /*bee0*/  BSYNC B1 ;  /* 0x0000000000017941 */ /* 0x000fea0003800000 */
.L_x_2488:
[----:B--23--:R2:W3:Y:S01]  /*bef0*/  SHFL.IDX PT, R17, R20, 0x1, 0x181f ;  /* 0x00381f0014117f89 */ /* 0x00c4e200000e0000 */
[----:B------:R-:W-:Y:S03]  /*bf00*/  BSSY B1, `(.L_x_2490) ;  /* 0x000000c000017945 */ /* 0x000fe60003800000 */
[----:B0-----:R2:W0:Y:S01]  /*bf10*/  SHFL.IDX PT, R3, R18, 0x1, 0x181f ;  /* 0x00381f0012037f89 */ /* 0x00142200000e0000 */
[----:B------:R-:W-:Y:S05]  /*bf20*/  @P0 BRA `(.L_x_2491) ;  /* 0x0000000000240947 */ /* 0x000fea0003800000 */
[----:B------:R-:W-:Y:S02]  /*bf30*/  ULDC UR4, c[0x0][0xac8] ;  /* 0x0002b20000047ab9 */ /* 0x000fe40000000800 */
[----:B------:R-:W-:Y:S02]  /*bf40*/  ISETP.GE.AND P3, PT, R22, UR4, PT ;  /* 0x0000000416007c0c */ /* 0x000fe4000bf66270 */
[----:B------:R-:W-:-:S11]  /*bf50*/  ISETP.GE.AND P4, PT, R186, UR4, PT ;  /* 0x00000004ba007c0c */ /* 0x000fd6000bf86270 */
[-C--:B0-----:R-:W-:Y:S02]  /*bf60*/  @!P3 LEA R2, P0, R22, R3.reuse, 0x1 ;  /* 0x000000031602b211 */ /* 0x081fe400078008ff */
[----:B------:R-:W-:Y:S02]  /*bf70*/  @!P4 LEA R16, P2, R186, R3, 0x1 ;  /* 0x00000003ba10c211 */ /* 0x000fe400078408ff */
[-C--:B---3--:R-:W-:Y:S02]  /*bf80*/  @!P3 LEA.HI.X R3, R22, R17.reuse, R197, 0x1, P0 ;  /* 0x000000111603b211 */ /* 0x088fe400000f0cc5 */
[----:B------:R-:W-:-:S03]  /*bf90*/  @!P4 LEA.HI.X R17, R186, R17, R196, 0x1, P2 ;  /* 0x00000011ba11c211 */ /* 0x000fc600010f0cc4 */
[----:B-----5:R4:W-:Y:S04]  /*bfa0*/  @!P3 ST.E.128 desc[UR56][R2.64], R12 ;  /* 0x0000000c0200b985 */ /* 0x0209e8000c101d38 */
[----:B------:R4:W-:Y:S02]  /*bfb0*/  @!P4 ST.E.128 desc[UR56][R16.64], R36 ;  /* 0x000000241000c985 */ /* 0x0009e4000c101d38 */
.L_x_2491:
[----:B------:R-:W-:Y:S05]  /*bfc0*/  BSYNC B1 ;  /* 0x0000000000017941 */ /* 0x000fea0003800000 */
.L_x_2490:
[----:B----45:R4:W1:Y:S01]  /*bfd0*/  SHFL.IDX PT, R13, R20, 0x2, 0x181f ;  /* 0x00581f00140d7f89 */ /* 0x03086200000e0000 */
        /* <DEDUP_REMOVED lines=8> */
[-C--:B-1----:R-:W-:Y:S02]  /*c060*/  @!P2 LEA.HI.X R3, R22, R13.reuse, R197, 0x1, P0 ;  /* 0x0000000d1603a211 */ /* 0x082fe400000f0cc5 */
[----:B------:R-:W-:-:S03]  /*c070*/  @!P3 LEA.HI.X R13, R186, R13, R196, 0x1, P1 ;  /* 0x0000000dba0db211 */ /* 0x000fc600008f0cc4 */
[----:B------:R0:W-:Y:S04]  /*c080*/  @!P2 ST.E.128 desc[UR56][R2.64], R8 ;  /* 0x000000080200a985 */ /* 0x0001e8000c101d38 */
[----:B------:R0:W-:Y:S02]  /*c090*/  @!P3 ST.E.128 desc[UR56][R12.64], R32 ;  /* 0x000000200c00b985 */ /* 0x0001e4000c101d38 */
.L_x_2493:
[----:B------:R-:W-:Y:S05]  /*c0a0*/  BSYNC B1 ;  /* 0x0000000000017941 */ /* 0x000fea0003800000 */
.L_x_2492:
[----:B------:R-:W-:Y:S01]  /*c0b0*/  VIADD R0, R44, 0x60 ;  /* 0x000000602c007836 */ /* 0x000fe20000000000 */
[----:B0-----:R0:W0:Y:S04]  /*c0c0*/  SHFL.IDX PT, R9, R20, 0x3, 0x181f ;  /* 0x00781f0014097f89 */ /* 0x00102800000e0000 */
[----:B------:R-:W-:Y:S01]  /*c0d0*/  ISETP.GE.AND P0, PT, R0, R57, PT ;  /* 0x000000390000720c */ /* 0x000fe20003f06270 */
[----:B------:R0:W0:-:S12]  /*c0e0*/  SHFL.IDX PT, R11, R18, 0x3, 0x181f ;  /* 0x00781f00120b7f89 */ /* 0x00001800000e0000 */
[----:B------:R-:W-:Y:S05]  /*c0f0*/  @P0 BRA `(.L_x_2494) ;  /* 0x0000000800e00947 */ /* 0x000fea0003800000 */
[----:B------:R-:W-:Y:S02]  /*c100*/  ULDC UR4, c[0x0][0xac8] ;  /* 0x0002b20000047ab9 */ /* 0x000fe40000000800 */
[----:B------:R-:W-:-:S13]  /*c110*/  ISETP.GE.AND P1, PT, R22, UR4, PT ;  /* 0x0000000416007c0c */ /* 0x000fda000bf26270 */
[----:B0-----:R-:W-:-:S04]  /*c120*/  @!P1 LEA R2, P0, R22, R11, 0x1 ;  /* 0x0000000b16029211 */ /* 0x001fc800078008ff */
[----:B------:R-:W-:Y:S02]  /*c130*/  @!P1 LEA.HI.X R3, R22, R9, R197, 0x1, P0 ;  /* 0x0000000916039211 */ /* 0x000fe400000f0cc5 */
[----:B------:R-:W-:-:S03]  /*c140*/  ISETP.GE.AND P0, PT, R186, UR4, PT ;  /* 0x00000004ba007c0c */ /* 0x000fc6000bf06270 */
[----:B------:R0:W-:Y:S10]  /*c150*/  @!P1 ST.E.128 desc[UR56][R2.64], R4 ;  /* 0x0000000402009985 */ /* 0x0001f4000c101d38 */
[----:B------:R-:W-:Y:S05]  /*c160*/  @P0 BRA `(.L_x_2494) ;  /* 0x0000000800c40947 */ /* 0x000fea0003800000 */
[----:B0-----:R-:W-:-:S04]  /*c170*/  LEA R2, P0, R186, R11, 0x1 ;  /* 0x0000000bba027211 */ /* 0x001fc800078008ff */
[----:B------:R-:W-:-:S05]  /*c180*/  LEA.HI.X R3, R186, R9, R196, 0x1, P0 ;  /* 0x00000009ba037211 */ /* 0x000fca00000f0cc4 */
[----:B------:R0:W-:Y:S01]  /*c190*/  ST.E.128 desc[UR56][R2.64], R28 ;  /* 0x0000001c02007985 */ /* 0x0001e2000c101d38 */
[----:B------:R-:W-:Y:S05]  /*c1a0*/  BRA `(.L_x_2494) ;  /* 0x0000000800b47947 */ /* 0x000fea0003800000 */
.L_x_2486:
[----:B------:R-:W2:Y:S01]  /*c1b0*/  LDC.64 R4, c[0x0][0xc00] ;  /* 0x00030000ff047b82 */ /* 0x000ea20000000a00 */
[C---:B0-----:R-:W-:Y:S01]  /*c1c0*/  IMAD.SHL.U32 R3, R185.reuse, 0x4, RZ ;  /* 0x00000004b9037824 */ /* 0x041fe200078e00ff */
[----:B------:R-:W-:Y:S01]  /*c1d0*/  SHF.L.U64.HI R0, R185, 0x2, R189 ;  /* 0x00000002b9007819 */ /* 0x000fe200000102bd */
[----:B------:R-:W-:Y:S01]  /*c1e0*/  ULDC.64 UR4, c[0x0][0xc08] ;  /* 0x0003020000047ab9 */ /* 0x000fe20000000a00 */
[----:B------:R-:W-:-:S04]  /*c1f0*/  IMAD.MOV.U32 R6, RZ, RZ, RZ ;  /* 0x000000ffff067224 */ /* 0x000fc800078e00ff */
[----:B------:R-:W0:Y:S01]  /*c200*/  LDC R17, c[0x0][0xbe8] ;  /* 0x0002fa00ff117b82 */ /* 0x000e220000000800 */
[----:B--2---:R-:W-:Y:S02]  /*c210*/  ISETP.NE.U32.AND P0, PT, R4, RZ, PT ;  /* 0x000000ff0400720c */ /* 0x004fe40003f05070 */
[----:B------:R-:W-:Y:S02]  /*c220*/  IADD3 R4, P1, R3, R4, RZ ;  /* 0x0000000403047210 */ /* 0x000fe40007f3e0ff */
[----:B------:R-:W-:-:S03]  /*c230*/  ISETP.NE.AND.EX P0, PT, R5, RZ, PT, P0 ;  /* 0x000000ff0500720c */ /* 0x000fc60003f05300 */
[----:B------:R-:W-:Y:S01]  /*c240*/  IMAD.X R5, R0, 0x1, R5, P1 ;  /* 0x0000000100057824 */ /* 0x000fe200008e0605 */
[----:B------:R-:W-:-:S04]  /*c250*/  ISETP.NE.U32.AND P1, PT, RZ, UR4, PT ;  /* 0x00000004ff007c0c */ /* 0x000fc8000bf25070 */
[----:B------:R-:W-:-:S05]  /*c260*/  ISETP.NE.AND.EX P1, PT, RZ, UR5, PT, P1 ;  /* 0x00000005ff007c0c */ /* 0x000fca000bf25310 */
[----:B------:R2:W5:Y:S08]  /*c270*/  @P0 LDG.E R6, desc[UR56][R4.64] ;  /* 0x0000003804060981 */ /* 0x000570000c1e1900 */
[----:B------:R-:W-:Y:S01]  /*c280*/  @P1 IADD3 R2, P2, R3, UR4, RZ ;  /* 0x0000000403021c10 */ /* 0x000fe2000ff5e0ff */
[----:B------:R-:W-:-:S03]  /*c290*/  ULDC UR4, c[0x0][0xa88] ;  /* 0x0002a20000047ab9 */ /* 0x000fc60000000800 */
[----:B------:R-:W-:Y:S01]  /*c2a0*/  @P1 IADD3.X R3, R0, UR5, RZ, P2, !PT ;  /* 0x0000000500031c10 */ /* 0x000fe200097fe4ff */
[----:B------:R-:W-:-:S06]  /*c2b0*/  IMAD.U32 R0, RZ, RZ, UR4 ;  /* 0x00000004ff007e24 */ /* 0x000fcc000f8e00ff */
[----:B------:R2:W5:Y:S01]  /*c2c0*/  @P1 LDG.E R0, desc[UR56][R2.64] ;  /* 0x0000003802001981 */ /* 0x000562000c1e1900 */
[----:B0-----:R-:W-:Y:S02]  /*c2d0*/  ISETP.NE.AND P2, PT, R17, 0x1, PT ;  /* 0x000000011100780c */ /* 0x001fe40003f45270 */
[----:B------:R-:W-:-:S11]  /*c2e0*/  ISETP.GE.AND P3, PT, R198, 0x80, PT ;  /* 0x00000080c600780c */ /* 0x000fd60003f66270 */
[----:B------:R-:W0:Y:S08]  /*c2f0*/  @P2 LDC R12, c[0x0][0xbec] ;  /* 0x0002fb00ff0c2b82 */ /* 0x000e300000000800 */
[----:B------:R-:W3:Y:S01]  /*c300*/  @P2 LDC R21, c[0x0][0xbf0] ;  /* 0x0002fc00ff152b82 */ /* 0x000ee20000000800 */
[----:B--2---:R-:W-:Y:S05]  /*c310*/  @P1 BRA `(.L_x_2495) ;  /* 0x0000000000101947 */ /* 0x004fea0003800000 */
[----:B------:R-:W-:Y:S05]  /*c320*/  @!P0 BRA `(.L_x_2495) ;  /* 0x00000000000c8947 */ /* 0x000fea0003800000 */
[----:B------:R-:W2:Y:S04]  /*c330*/  LDG.E R3, desc[UR56][R4.64] ;  /* 0x0000003804037981 */ /* 0x000ea8000c1e1900 */
[----:B-----5:R-:W2:Y:S02]  /*c340*/  LDG.E R0, desc[UR56][R4.64+0x4] ;  /* 0x0000043804007981 */ /* 0x020ea4000c1e1900 */
[----:B--2---:R-:W-:-:S07]  /*c350*/  IMAD.IADD R0, R0, 0x1, -R3 ;  /* 0x0000000100007824 */ /* 0x004fce00078e0a03 */
.L_x_2495:
[----:B------:R-:W-:Y:S01]  /*c360*/  BSSY B1, `(.L_x_2496) ;  /* 0x000002d000017945 */ /* 0x000fe20003800000 */
[----:B------:R-:W-:Y:S02]  /*c370*/  SHF.R.S32.HI R10, RZ, 0x1f, R188 ;  /* 0x0000001fff0a7819 */ /* 0x000fe400000114bc */
[----:B------:R-:W-:Y:S02]  /*c380*/  SEL R185, R185, RZ, !P0 ;  /* 0x000000ffb9b97207 */ /* 0x000fe40004000000 */
[----:B------:R-:W-:Y:S02]  /*c390*/  SEL R189, R189, RZ, !P0 ;  /* 0x000000ffbdbd7207 */ /* 0x000fe40004000000 */
[----:B-----5:R-:W-:Y:S01]  /*c3a0*/  SHF.R.S32.HI R11, RZ, 0x1f, R6 ;  /* 0x0000001fff0b7819 */ /* 0x020fe20000011406 */
[----:B------:R-:W-:Y:S06]  /*c3b0*/  @P3 BRA `(.L_x_2497) ;  /* 0x00000000009c3947 */ /* 0x000fec0003800000 */
[----:B------:R-:W2:Y:S01]  /*c3c0*/  S2R R3, SR_TID.X ;  /* 0x0000000000037919 */ /* 0x000ea20000002100 */
[----:B------:R-:W4:Y:S02]  /*c3d0*/  LDC R9, c[0x0][0xbe8] ;  /* 0x0002fa00ff097b82 */ /* 0x000f240000000800 */
[----:B----4-:R-:W-:Y:S01]  /*c3e0*/  IMAD R2, R0, R9, RZ ;  /* 0x0000000900027224 */ /* 0x010fe200078e02ff */
[----:B--2---:R-:W-:-:S04]  /*c3f0*/  IADD3 R8, R18, -0x80, R3 ;  /* 0xffffff8012087810 */ /* 0x004fc80007ffe003 */
        /* <DEDUP_REMOVED lines=13> */
[----:B------:R-:W4:Y:S01]  /*c4d0*/  @P0 LDC R15, c[0x0][0xbf0] ;  /* 0x0002fc00ff0f0b82 */ /* 0x000f220000000800 */
[----:B------:R-:W-:-:S04]  /*c4e0*/  IMAD.WIDE.U32 R2, R185, UR4, R2 ;  /* 0x00000004b9027c25 */ /* 0x000fc8000f8e0002 */
[----:B--2---:R-:W-:-:S05]  /*c4f0*/  @P0 IMAD.HI.U32 R4, R8, R13, RZ ;  /* 0x0000000d08040227 */ /* 0x004fca00078e00ff */
[----:B----4-:R-:W-:Y:S01]  /*c500*/  @P0 SHF.R.U32.HI R5, RZ, R15, R4 ;  /* 0x0000000fff050219 */ /* 0x010fe20000011604 */
        /* <DEDUP_REMOVED lines=18> */
.L_x_2497:
[----:B------:R-:W-:Y:S05]  /*c630*/  BSYNC B1 ;  /* 0x0000000000017941 */ /* 0x000fea0003800000 */
.L_x_2496:
[----:B------:R-:W-:Y:S01]  /*c640*/  ULDC.64 UR4, c[0x0][0xaa0] ;  /* 0x0002a80000047ab9 */ /* 0x000fe20000000a00 */
[----:B------:R-:W-:Y:S01]  /*c650*/  IMAD R7, R187, 0x20, R190 ;  /* 0x00000020bb077824 */ /* 0x000fe200078e02be */
[----:B------:R-:W-:Y:S01]  /*c660*/  BSSY B1, `(.L_x_2498) ;  /* 0x0000037000017945 */ /* 0x000fe20003800000 */
[----:B--2---:R-:W-:-:S03]  /*c670*/  IMAD R3, R11, UR4, RZ ;  /* 0x000000040b037c24 */ /* 0x004fc6000f8e02ff */
[----:B------:R-:W-:Y:S01]  /*c680*/  IADD3 R9, R18, R7, RZ ;  /* 0x0000000712097210 */ /* 0x000fe20007ffe0ff */
[C---:B------:R-:W-:Y:S02]  /*c690*/  IMAD R5, R6.reuse, UR5, R3 ;  /* 0x0000000506057c24 */ /* 0x040fe4000f8e0203 */
[----:B------:R-:W-:Y:S01]  /*c6a0*/  IMAD.WIDE.U32 R2, R6, UR4, RZ ;  /* 0x0000000406027c25 */ /* 0x000fe2000f8e00ff */
[----:B------:R-:W-:-:S03]  /*c6b0*/  ULDC.64 UR4, c[0x0][0xae8] ;  /* 0x0002ba0000047ab9 */ /* 0x000fc60000000a00 */
[----:B------:R-:W-:Y:S02]  /*c6c0*/  IMAD.IADD R3, R3, 0x1, R5 ;  /* 0x0000000103037824 */ /* 0x000fe400078e0205 */
[----:B------:R-:W-:Y:S02]  /*c6d0*/  IMAD R7, R10, UR4, RZ ;  /* 0x000000040a077c24 */ /* 0x000fe4000f8e02ff */
[----:B0-----:R-:W-:-:S04]  /*c6e0*/  @P2 IMAD.HI.U32 R4, R9, R12, RZ ;  /* 0x0000000c09042227 */ /* 0x001fc800078e00ff */
[C---:B------:R-:W-:Y:S02]  /*c6f0*/  IMAD R7, R188.reuse, UR5, R7 ;  /* 0x00000005bc077c24 */ /* 0x040fe4000f8e0207 */
[----:B------:R-:W-:Y:S01]  /*c700*/  IMAD.WIDE.U32 R2, R188, UR4, R2 ;  /* 0x00000004bc027c25 */ /* 0x000fe2000f8e0002 */
[----:B------:R-:W-:-:S03]  /*c710*/  ULDC.64 UR4, c[0x0][0xaf0] ;  /* 0x0002bc0000047ab9 */ /* 0x000fc60000000a00 */
[----:B------:R-:W-:Y:S01]  /*c720*/  IMAD.MOV.U32 R5, RZ, RZ, R9 ;  /* 0x000000ffff057224 */ /* 0x000fe200078e0009 */
[----:B---3--:R-:W-:Y:S01]  /*c730*/  @P2 SHF.R.U32.HI R5, RZ, R21, R4 ;  /* 0x00000015ff052219 */ /* 0x008fe20000011604 */
        /* <DEDUP_REMOVED lines=22> */
[----:B------:R-:W-:Y:S01]  /*c8a0*/  IMAD.IADD R3, R3, 0x1, R5 ;  /* 0x0000000103037824 */ /* 0x000fe200078e0205 */
[----:B------:R-:W-:Y:S01]  /*c8b0*/  LEA R4, P3, R2, UR4, 0x1 ;  /* 0x0000000402047c11 */ /* 0x000fe2000f8608ff */
[----:B------:R-:W-:-:S03]  /*c8c0*/  VIADD R0, R18, 0x20 ;  /* 0x0000002012007836 */ /* 0x000fc60000000000 */
[----:B------:R-:W-:Y:S01]  /*c8d0*/  LEA.HI.X R5, R2, UR5, R3, 0x1, P3 ;  /* 0x0000000502057c11 */ /* 0x000fe200098f0c03 */
[----:B------:R0:W2:Y:S01]  /*c8e0*/  SHFL.IDX PT, R7, R4, RZ, 0x181f ;  /* 0x00181fff04077589 */ /* 0x0000a200000e0000 */
[-C--:B------:R-:W-:Y:S01]  /*c8f0*/  ISETP.GE.AND P1, PT, R0, R17.reuse, PT ;  /* 0x000000110000720c */ /* 0x080fe20003f26270 */
[----:B------:R-:W-:Y:S02]  /*c900*/  VIADD R0, R18, 0x40 ;  /* 0x0000004012007836 */ /* 0x000fe40000000000 */
[----:B------:R0:W3:Y:S03]  /*c910*/  SHFL.IDX PT, R3, R5, RZ, 0x181f ;  /* 0x00181fff05037589 */ /* 0x0000e600000e0000 */
[----:B------:R-:W-:Y:S01]  /*c920*/  ISETP.GE.AND P0, PT, R0, R17, PT ;  /* 0x000000110000720c */ /* 0x000fe20003f06270 */
[----:B------:R-:W-:-:S12]  /*c930*/  @P2 BRA `(.L_x_2499) ;  /* 0x0000000000242947 */ /* 0x000fd80003800000 */
[----:B------:R-:W-:Y:S02]  /*c940*/  ULDC UR4, c[0x0][0xac8] ;  /* 0x0002b20000047ab9 */ /* 0x000fe40000000800 */
[----:B------:R-:W-:Y:S02]  /*c950*/  ISETP.GE.AND P4, PT, R22, UR4, PT ;  /* 0x0000000416007c0c */ /* 0x000fe4000bf86270 */
[----:B------:R-:W-:-:S11]  /*c960*/  ISETP.GE.AND P5, PT, R186, UR4, PT ;  /* 0x00000004ba007c0c */ /* 0x000fd6000bfa6270 */
[-C--:B--2---:R-:W-:Y:S02]  /*c970*/  @!P4 LEA R6, P2, R22, R7.reuse, 0x1 ;  /* 0x000000071606c211 */ /* 0x084fe400078408ff */
[----:B------:R-:W-:Y:S02]  /*c980*/  @!P5 LEA R2, P3, R186, R7, 0x1 ;  /* 0x00000007ba02d211 */ /* 0x000fe400078608ff */
[-C--:B---3--:R-:W-:Y:S02]  /*c990*/  @!P4 LEA.HI.X R7, R22, R3.reuse, R197, 0x1, P2 ;  /* 0x000000031607c211 */ /* 0x088fe400010f0cc5 */
[----:B------:R-:W-:-:S03]  /*c9a0*/  @!P5 LEA.HI.X R3, R186, R3, R196, 0x1, P3 ;  /* 0x00000003ba03d211 */ /* 0x000fc600018f0cc4 */
[----:B------:R4:W-:Y:S04]  /*c9b0*/  @!P4 ST.E.128 desc[UR56][R6.64], RZ ;  /* 0x000000ff0600c985 */ /* 0x0009e8000c101d38 */
[----:B------:R4:W-:Y:S02]  /*c9c0*/  @!P5 ST.E.128 desc[UR56][R2.64], RZ ;  /* 0x000000ff0200d985 */ /* 0x0009e4000c101d38 */
.L_x_2499:
[----:B------:R-:W-:Y:S05]  /*c9d0*/  BSYNC B1 ;  /* 0x0000000000017941 */ /* 0x000fea0003800000 */
.L_x_2498:
[----:B---34-:R3:W4:Y:S01]  /*c9e0*/  SHFL.IDX PT, R3, R5, 0x1, 0x181f ;  /* 0x00381f0005037f89 */ /* 0x01872200000e0000 */
[----:B------:R-:W-:Y:S03]  /*c9f0*/  BSSY B1, `(.L_x_2500) ;  /* 0x000000c000017945 */ /* 0x000fe60003800000 */
[----:B--2---:R3:W2:Y:S01]  /*ca00*/  SHFL.IDX PT, R7, R4, 0x1, 0x181f ;  /* 0x00381f0004077f89 */ /* 0x0046a200000e0000 */
[----:B------:R-:W-:Y:S05]  /*ca10*/  @P1 BRA `(.L_x_2501) ;  /* 0x0000000000241947 */ /* 0x000fea0003800000 */
[----:B------:R-:W-:Y:S02]  /*ca20*/  ULDC UR4, c[0x0][0xac8] ;  /* 0x0002b20000047ab9 */ /* 0x000fe40000000800 */
[----:B------:R-:W-:Y:S02]  /*ca30*/  ISETP.GE.AND P3, PT, R22, UR4, PT ;  /* 0x0000000416007c0c */ /* 0x000fe4000bf66270 */
[----:B------:R-:W-:-:S11]  /*ca40*/  ISETP.GE.AND P4, PT, R186, UR4, PT ;  /* 0x00000004ba007c0c */ /* 0x000fd6000bf86270 */
[-C--:B--2---:R-:W-:Y:S02]  /*ca50*/  @!P3 LEA R6, P1, R22, R7.reuse, 0x1 ;  /* 0x000000071606b211 */ /* 0x084fe400078208ff */
[----:B------:R-:W-:Y:S02]  /*ca60*/  @!P4 LEA R2, P2, R186, R7, 0x1 ;  /* 0x00000007ba02c211 */ /* 0x000fe400078408ff */
[-C--:B----4-:R-:W-:Y:S02]  /*ca70*/  @!P3 LEA.HI.X R7, R22, R3.reuse, R197, 0x1, P1 ;  /* 0x000000031607b211 */ /* 0x090fe400008f0cc5 */
[----:B------:R-:W-:-:S03]  /*ca80*/  @!P4 LEA.HI.X R3, R186, R3, R196, 0x1, P2 ;  /* 0x00000003ba03c211 */ /* 0x000fc600010f0cc4 */
[----:B------:R2:W-:Y:S04]  /*ca90*/  @!P3 ST.E.128 desc[UR56][R6.64], RZ ;  /* 0x000000ff0600b985 */ /* 0x0005e8000c101d38 */
[----:B------:R2:W-:Y:S02]  /*caa0*/  @!P4 ST.E.128 desc[UR56][R2.64], RZ ;  /* 0x000000ff0200c985 */ /* 0x0005e4000c101d38 */
.L_x_2501:
[----:B------:R-:W-:Y:S05]  /*cab0*/  BSYNC B1 ;  /* 0x0000000000017941 */ /* 0x000fea0003800000 */
.L_x_2500:
[----:B--2-4-:R2:W4:Y:S01]  /*cac0*/  SHFL.IDX PT, R3, R5, 0x2, 0x181f ;  /* 0x00581f0005037f89 */ /* 0x01452200000e0000 */
[----:B------:R-:W-:Y:S03]  /*cad0*/  BSSY B1, `(.L_x_2502) ;  /* 0x000000c000017945 */ /* 0x000fe60003800000 */
[----:B------:R2:W0:Y:S01]  /*cae0*/  SHFL.IDX PT, R7, R4, 0x2, 0x181f ;  /* 0x00581f0004077f89 */ /* 0x00042200000e0000 */
[----:B------:R-:W-:Y:S05]  /*caf0*/  @P0 BRA `(.L_x_2503) ;  /* 0x0000000000240947 */ /* 0x000fea0003800000 */
[----:B------:R-:W-:Y:S02]  /*cb00*/  ULDC UR4, c[0x0][0xac8] ;  /* 0x0002b20000047ab9 */ /* 0x000fe40000000800 */
[----:B------:R-:W-:Y:S02]  /*cb10*/  ISETP.GE.AND P2, PT, R22, UR4, PT ;  /* 0x0000000416007c0c */ /* 0x000fe4000bf46270 */
[----:B------:R-:W-:-:S11]  /*cb20*/  ISETP.GE.AND P3, PT, R186, UR4, PT ;  /* 0x00000004ba007c0c */ /* 0x000fd6000bf66270 */
[-C--:B0-----:R-:W-:Y:S02]  /*cb30*/  @!P2 LEA R6, P0, R22, R7.reuse, 0x1 ;  /* 0x000000071606a211 */ /* 0x081fe400078008ff */
[----:B------:R-:W-:Y:S02]  /*cb40*/  @!P3 LEA R2, P1, R186, R7, 0x1 ;  /* 0x00000007ba02b211 */ /* 0x000fe400078208ff */
[-C--:B----4-:R-:W-:Y:S02]  /*cb50*/  @!P2 LEA.HI.X R7, R22, R3.reuse, R197, 0x1, P0 ;  /* 0x000000031607a211 */ /* 0x090fe400000f0cc5 */
[----:B------:R-:W-:-:S03]  /*cb60*/  @!P3 LEA.HI.X R3, R186, R3, R196, 0x1, P1 ;  /* 0x00000003ba03b211 */ /* 0x000fc600008f0cc4 */
[----:B------:R0:W-:Y:S04]  /*cb70*/  @!P2 ST.E.128 desc[UR56][R6.64], RZ ;  /* 0x000000ff0600a985 */ /* 0x0001e8000c101d38 */
[----:B------:R0:W-:Y:S02]  /*cb80*/  @!P3 ST.E.128 desc[UR56][R2.64], RZ ;  /* 0x000000ff0200b985 */ /* 0x0001e4000c101d38 */
.L_x_2503:
[----:B------:R-:W-:Y:S05]  /*cb90*/  BSYNC B1 ;  /* 0x0000000000017941 */ /* 0x000fea0003800000 */
.L_x_2502:
[----:B------:R-:W-:Y:S01]  /*cba0*/  VIADD R0, R18, 0x60 ;  /* 0x0000006012007836 */ /* 0x000fe20000000000 */
[----:B0-23--:R-:W0:Y:S04]  /*cbb0*/  SHFL.IDX PT, R5, R5, 0x3, 0x181f ;  /* 0x00781f0005057f89 */ /* 0x00de2800000e0000 */
[----:B------:R-:W-:Y:S01]  /*cbc0*/  ISETP.GE.AND P0, PT, R0, R17, PT ;  /* 0x000000110000720c */ /* 0x000fe20003f06270 */
[----:B----4-:R2:W3:-:S12]  /*cbd0*/  SHFL.IDX PT, R3, R4, 0x3, 0x181f ;  /* 0x00781f0004037f89 */ /* 0x0104d800000e0000 */
[----:B--2---:R-:W-:Y:S05]  /*cbe0*/  @P0 BRA `(.L_x_2494) ;  /* 0x0000000000240947 */ /* 0x004fea0003800000 */
[----:B------:R-:W-:Y:S02]  /*cbf0*/  ULDC UR4, c[0x0][0xac8] ;  /* 0x0002b20000047ab9 */ /* 0x000fe40000000800 */
[----:B------:R-:W-:Y:S02]  /*cc00*/  ISETP.GE.AND P2, PT, R22, UR4, PT ;  /* 0x0000000416007c0c */ /* 0x000fe4000bf46270 */
[----:B------:R-:W-:-:S11]  /*cc10*/  ISETP.GE.AND P3, PT, R186, UR4, PT ;  /* 0x00000004ba007c0c */ /* 0x000fd6000bf66270 */
[-C--:B---3--:R-:W-:Y:S02]  /*cc20*/  @!P2 LEA R6, P0, R22, R3.reuse, 0x1 ;  /* 0x000000031606a211 */ /* 0x088fe400078008ff */
[----:B------:R-:W-:Y:S02]  /*cc30*/  @!P3 LEA R2, P1, R186, R3, 0x1 ;  /* 0x00000003ba02b211 */ /* 0x000fe400078208ff */
[-C--:B0-----:R-:W-:Y:S02]  /*cc40*/  @!P2 LEA.HI.X R7, R22, R5.reuse, R197, 0x1, P0 ;  /* 0x000000051607a211 */ /* 0x081fe400000f0cc5 */
[----:B------:R-:W-:-:S03]  /*cc50*/  @!P3 LEA.HI.X R3, R186, R5, R196, 0x1, P1 ;  /* 0x00000005ba03b211 */ /* 0x000fc600008f0cc4 */
[----:B------:R0:W-:Y:S04]  /*cc60*/  @!P2 ST.E.128 desc[UR56][R6.64], RZ ;  /* 0x000000ff0600a985 */ /* 0x0001e8000c101d38 */
[----:B------:R0:W-:Y:S02]  /*cc70*/  @!P3 ST.E.128 desc[UR56][R2.64], RZ ;  /* 0x000000ff0200b985 */ /* 0x0001e4000c101d38 */
.L_x_2494:
[----:B------:R-:W-:Y:S05]  /*cc80*/  BSYNC B0 ;  /* 0x0000000000007941 */ /* 0x000fea0003800000 */
.L_x_2485:
[----:B------:R-:W-:Y:S02]  /*cc90*/  ULDC UR4, c[0x0][0xc3c] ;  /* 0x00030f0000047ab9 */ /* 0x000fe40000000800 */
[----:B-1----:R-:W-:-:S13]  /*cca0*/  ISETP.GE.AND P0, PT, R47, UR4, PT ;  /* 0x000000042f007c0c */ /* 0x002fda000bf06270 */
[----:B------:R-:W-:Y:S05]  /*ccb0*/  @!P0 BRA `(.L_x_2504) ;  /* 0xffffff40003c8947 */ /* 0x000fea000383ffff */
[----:B------:R-:W-:Y:S05]  /*ccc0*/  EXIT ;  /* 0x000000000000794d */ /* 0x000fea0003800000 */
.L_x_2449:
[----:B------:R-:W-:-:S08]  /*ccd0*/  NOP ;  /* 0x0000000000007918 */ /* 0x000fd00000000000 */
[----:B0-----:R-:W0:-:S00]  /*cce0*/  USETMAXREG.DEALLOC.CTAPOOL 0x18 ;  /* 0x00000018000079c8 */ /* 0x001e0000080e0500 */
[----:B0-----:R-:W-:Y:S01]  /*ccf0*/  LOP3.LUT R0, R0, 0x3, RZ, 0xc0, !PT ;  /* 0x0000000300007812 */ /* 0x001fe200078ec0ff */
[----:B------:R-:W-:-:S05]  /*cd00*/  IMAD.MOV.U32 R5, RZ, RZ, RZ ;  /* 0x000000ffff057224 */ /* 0x000fca00078e00ff */
[----:B------:R-:W0:Y:S02]  /*cd10*/  SHFL.IDX PT, R0, R0, RZ, 0x1f ;  /* 0x00001fff00007589 */ /* 0x000e2400000e0000 */
[----:B0-----:R-:W-:-:S04]  /*cd20*/  ISETP.NE.AND P0, PT, R0, RZ, PT ;  /* 0x000000ff0000720c */ /* 0x001fc80003f05270 */
[----:B------:R-:W-:-:S05]  /*cd30*/  P2R R0, PR, RZ, 0x1 ;  /* 0x00000001ff007803 */ /* 0x000fca0000000000 */
[----:B------:R0:W-:Y:S04]  /*cd40*/  STL [R1+0x50], R0 ;  /* 0x0000500001007387 */ /* 0x0001e80000100800 */
        /* <DEDUP_REMOVED lines=8> */
.L_x_2505:
[----:B0-----:R-:W0:Y:S01]  /*cdd0*/  S2R R0, SR_TID.X ;  /* 0x0000000000007919 */ /* 0x001e220000002100 */
[----:B------:R-:W-:Y:S01]  /*cde0*/  ULDC UR4, c[0x0][0xc3c] ;  /* 0x00030f0000047ab9 */ /* 0x000fe20000000800 */
[----:B------:R-:W1:Y:S01]  /*cdf0*/  S2UR UR6, SR_CTAID.X ;  /* 0x00000000000679c3 */ /* 0x000e620000002500 */
        /* <DEDUP_REMOVED lines=8> */
[----:B------:R-:W-:Y:S01]  /*ce80*/  UMOV UR4, URZ ;  /* 0x0000003f00047c82 */ /* 0x000fe20008000000 */
[C---:B------:R-:W-:Y:S02]  /*ce90*/  ISETP.GE.U32.AND P2, PT, R0.reuse, 0x2, PT ;  /* 0x000000020000780c */ /* 0x040fe40003f46070 */
[C---:B------:R-:W-:Y:S02]  /*cea0*/  ISETP.GE.U32.AND P3, PT, R0.reuse, 0x4, PT ;  /* 0x000000040000780c */ /* 0x040fe40003f66070 */
[C---:B------:R-:W-:Y:S02]  /*ceb0*/  ISETP.GE.U32.AND P4, PT, R0.reuse, 0x8, PT ;  /* 0x000000080000780c */ /* 0x040fe40003f86070 */
[----:B------:R-:W-:Y:S02]  /*cec0*/  ISETP.GE.U32.AND P5, PT, R0, 0x10, PT ;  /* 0x000000100000780c */ /* 0x000fe40003fa6070 */
[----:B------:R-:W-:Y:S01]  /*ced0*/  MOV R16, RZ ;  /* 0x000000ff00107202 */ /* 0x000fe20000000f00 */
        /* <DEDUP_REMOVED lines=25> */
.L_x_2511:
        /* <DEDUP_REMOVED lines=12> */
.L_x_2510:
[----:B------:R-:W-:Y:S05]  /*d130*/  BSYNC B0 ;  /* 0x0000000000007941 */ /* 0x000fea0003800000 */
.L_x_2509:
        /* <DEDUP_REMOVED lines=21> */
.L_x_2507:
[----:B------:R-:W-:-:S04]  /*d290*/  IMAD.IADD R7, R6, 0x1, -R7 ;  /* 0x0000000106077824 */ /* 0x000fc800078e0a07 */
        /* <DEDUP_REMOVED lines=19> */
.L_x_2512:
[----:B-1----:R-:W-:Y:S01]  /*d3d0*/  IADD3 R2, RZ, -R3, RZ ;  /* 0x80000003ff027210 */ /* 0x002fe20007ffe0ff */
[----:B---3--:R-:W-:Y:S01]  /*d3e0*/  IMAD R16, R16, UR5, R7 ;  /* 0x0000000510107c24 */ /* 0x008fe2000f8e0207 */
[----:B--2---:R-:W-:-:S03]  /*d3f0*/  IABS R4, R8 ;  /* 0x0000000800047213 */ /* 0x004fc60000000000 */
        /* <DEDUP_REMOVED lines=46> */
[----:B------:R-:W-:-:S05]  /*d6e0*/  @P0 VIADD R3, R3, 0x1 ;  /* 0x0000000103030836 */ /* 0x000fca0000000000 */
[----:B------:R-:W-:Y:S02]  /*d6f0*/  @!P2 IADD3 R3, -R3, RZ, RZ ;  /* 0x000000ff0303a210 */ /* 0x000fe40007ffe1ff */
[----:B------:R-:W-:Y:S01]  /*d700*/  @!P1 LOP3.LUT R3, RZ, R10, RZ, 0x33, !PT ;  /* 0x0000000aff039212 */ /* 0x000fe200078e33ff */
[----:B------:R-:W-:-:S03]  /*d710*/  IMAD.MOV R10, RZ, RZ, -R10 ;  /* 0x000000ffff0a7224 */ /* 0x000fc600078e0a0a */
[----:B------:R-:W-:Y:S01]  /*d720*/  LOP3.LUT R2, RZ, R3, RZ, 0x33, !PT ;  /* 0x00000003ff027212 */ /* 0x000fe200078e33ff */
[----:B------:R-:W-:-:S04]  /*d730*/  IMAD R18, R3, R10, R4 ;  /* 0x0000000a03127224 */ /* 0x000fc800078e0204 */
[----:B------:R-:W-:Y:S01]  /*d740*/  IMAD.IADD R17, R5, 0x1, R2 ;  /* 0x0000000105117824 */ /* 0x000fe200078e0202 */
[----:B------:R-:W-:Y:S06]  /*d750*/  BRA `(.L_x_2513) ;  /* 0x00000000000c7947 */ /* 0x000fec0003800000 */
.L_x_2508:
[----:B------:R-:W-:Y:S02]  /*d760*/  IMAD.MOV.U32 R17, RZ, RZ, RZ ;  /* 0x000000ffff117224 */ /* 0x000fe400078e00ff */
[----:B------:R-:W-:Y:S02]  /*d770*/  IMAD.U32 R16, RZ, RZ, UR6 ;  /* 0x00000006ff107e24 */ /* 0x000fe4000f8e00ff */
[----:B------:R-:W-:-:S07]  /*d780*/  IMAD.MOV.U32 R18, RZ, RZ, RZ ;  /* 0x000000ffff127224 */ /* 0x000fce00078e00ff */
.L_x_2513:
[----:B------:R-:W-:-:S13]  /*d790*/  ISETP.NE.AND P0, PT, R0, RZ, PT ;  /* 0x000000ff0000720c */ /* 0x000fda0003f05270 */
[----:B------:R-:W1:Y:S01]  /*d7a0*/  @!P0 S2R R3, SR_CgaCtaId ;  /* 0x0000000000038919 */ /* 0x000e620000008800 */
[----:B------:R-:W-:-:S04]  /*d7b0*/  @!P0 MOV R0, 0x400 ;  /* 0x0000040000008802 */ /* 0x000fc80000000f00 */
[----:B-1----:R-:W-:-:S05]  /*d7c0*/  @!P0 LEA R0, R3, R0, 0x18 ;  /* 0x0000000003008211 */ /* 0x002fca00078ec0ff */
[----:B------:R1:W-:Y:S01]  /*d7d0*/  @!P0 STS.128 [R0+0x348d0], R16 ;  /* 0x0348d01000008388 */ /* 0x0003e20000000c00 */
[----:B------:R-:W-:Y:S06]  /*d7e0*/  BAR.ARV 0x5, 0x180 ;  /* 0x0146000000007b1d */ /* 0x000fec0000002000 */
.L_x_2506:
[----:B01----:R-:W-:Y:S01]  /*d7f0*/  IMAD.MOV.U32 R0, RZ, RZ, 0x1 ;  /* 0x00000001ff007424 */ /* 0x003fe200078e00ff */
[----:B------:R0:W-:Y:S01]  /*d800*/  STL [R1+0x48], RZ ;  /* 0x000048ff01007387 */ /* 0x0001e20000100800 */
[----:B------:R-:W-:Y:S02]  /*d810*/  ULDC UR4, c[0x0][0xc3c] ;  /* 0x00030f0000047ab9 */ /* 0x000fe40000000800 */
[----:B--2---:R-:W-:Y:S01]  /*d820*/  ISETP.GE.AND P0, PT, R19, UR4, PT ;  /* 0x0000000413007c0c */ /* 0x004fe2000bf06270 */
        /* <DEDUP_REMOVED lines=22> */
[----:B------:R-:W-:Y:S01]  /*d990*/  STL [R1+0x4], R4 ;  /* 0x0000040401007387 */ /* 0x000fe20000100800 */
[----:B------:R-:W-:-:S03]  /*d9a0*/  IMAD.MOV.U32 R2, RZ, RZ, 0x1 ;  /* 0x00000001ff027424 */ /* 0x000fc600078e00ff */
[----:B------:R-:W-:Y:S04]  /*d9b0*/  STL [R1+0x24], R3 ;  /* 0x0000240301007387 */ /* 0x000fe80000100800 */
[----:B------:R-:W-:Y:S04]  /*d9c0*/  STL [R1+0x8], RZ ;  /* 0x000008ff01007387 */ /* 0x000fe80000100800 */
[----:B------:R0:W-:Y:S04]  /*d9d0*/  STL [R1+0x14], R2 ;  /* 0x0000140201007387 */ /* 0x0001e80000100800 */
[----:B------:R1:W-:Y:S01]  /*d9e0*/  STL [R1+0x48], RZ ;  /* 0x000048ff01007387 */ /* 0x0003e20000100800 */
[----:B0-----:R-:W-:-:S02]  /*d9f0*/  LOP3.LUT R2, R0, 0x40, RZ, 0xfc, !PT ;  /* 0x0000004000027812 */ /* 0x001fc400078efcff */
[----:B-1----:R-:W-:-:S07]  /*da00*/  LOP3.LUT R0, R0, 0x80, RZ, 0xfc, !PT ;  /* 0x0000008000007812 */ /* 0x002fce00078efcff */
.L_x_2616:
[----:B0-----:R-:W0:Y:S02]  /*da10*/  LDC.64 R2, c[0x0][0xc88] ;  /* 0x00032200ff027b82 */ /* 0x001e240000000a00 */
[----:B0-----:R-:W-:-:S05]  /*da20*/  IMAD.WIDE R2, R19, 0x4, R2 ;  /* 0x0000000413027825 */ /* 0x001fca00078e0202 */
[----:B--2---:R-:W2:Y:S01]  /*da30*/  LDG.E R12, desc[UR56][R2.64] ;  /* 0x00000038020c7981 */ /* 0x004ea2000c1e1900 */
[----:B------:R-:W-:Y:S05]  /*da40*/  YIELD ;  /* 0x0000000000007946 */ /* 0x000fea0003800000 */
[----:B------:R-:W-:Y:S01]  /*da50*/  ULDC.64 UR4, c[0x0][0xa28] ;  /* 0x00028a0000047ab9 */ /* 0x000fe20000000a00 */
[----:B------:R-:W-:Y:S01]  /*da60*/  IMAD.MOV.U32 R0, RZ, RZ, RZ ;  /* 0x000000ffff007224 */ /* 0x000fe200078e00ff */
[----:B------:R-:W-:Y:S01]  /*da70*/  ISETP.NE.U32.AND P0, PT, RZ, UR4, PT ;  /* 0x00000004ff007c0c */ /* 0x000fe2000bf05070 */
[----:B------:R-:W-:Y:S01]  /*da80*/  IMAD.MOV.U32 R6, RZ, RZ, RZ ;  /* 0x000000ffff067224 */ /* 0x000fe200078e00ff */
[----:B------:R-:W-:Y:S01]  /*da90*/  ULDC.64 UR8, c[0x0][0xa18] ;  /* 0x0002860000087ab9 */ /* 0x000fe20000000a00 */
[----:B------:R-:W-:Y:S01]  /*daa0*/  ULDC.64 UR6, c[0x0][0xa08] ;  /* 0x0002820000067ab9 */ /* 0x000fe20000000a00 */
[----:B------:R-:W-:-:S02]  /*dab0*/  ISETP.NE.AND.EX P0, PT, RZ, UR5, PT, P0 ;  /* 0x00000005ff007c0c */ /* 0x000fc4000bf05300 */
        /* <DEDUP_REMOVED lines=10> */
[----:B------:R-:W-:Y:S02]  /*db60*/  ISETP.NE.AND.EX P1, PT, RZ, UR5, PT, P1 ;  /* 0x00000005ff007c0c */ /* 0x000fe4000bf25310 */
[----:B------:R-:W-:Y:S01]  /*db70*/  ISETP.NE.U32.AND P2, PT, RZ, UR8, PT ;  /* 0x00000008ff007c0c */ /* 0x000fe2000bf45070 */
[----:B------:R-:W-:Y:S01]  /*db80*/  STL [R1], R11 ;  /* 0x0000000b01007387 */ /* 0x000fe20000100800 */
[----:B------:R-:W-:Y:S02]  /*db90*/  ISETP.NE.U32.AND P0, PT, RZ, UR6, PT ;  /* 0x00000006ff007c0c */ /* 0x000fe4000bf05070 */
[----:B------:R-:W-:Y:S01]  /*dba0*/  ISETP.NE.AND.EX P2, PT, RZ, UR9, PT, P2 ;  /* 0x00000009ff007c0c */ /* 0x000fe2000bf45320 */
[----:B------:R-:W-:Y:S01]  /*dbb0*/  STL [R1+0xc], R10 ;  /* 0x00000c0a01007387 */ /* 0x000fe20000100800 */
[----:B------:R-:W-:Y:S02]  /*dbc0*/  ISETP.NE.AND.EX P0, PT, RZ, UR7, PT, P0 ;  /* 0x00000007ff007c0c */ /* 0x000fe4000bf05300 */
[----:B-1----:R-:W-:-:S02]  /*dbd0*/  IADD3 R2, P3, R11, UR4, RZ ;  /* 0x000000040b027c10 */ /* 0x002fc4000ff7e0ff */
[C---:B0-----:R-:W-:Y:S02]  /*dbe0*/  IADD3 R4, P4, R11.reuse, UR6, RZ ;  /* 0x000000060b047c10 */ /* 0x041fe4000ff9e0ff */
[C---:B------:R-:W-:Y:S01]  /*dbf0*/  IADD3.X R3, R10.reuse, UR5, RZ, P3, !PT ;  /* 0x000000050a037c10 */ /* 0x040fe20009ffe4ff */
[----:B------:R-:W-:Y:S01]  /*dc00*/  ULDC UR4, c[0x0][0x288] ;  /* 0x0000a20000047ab9 */ /* 0x000fe20000000800 */
[----:B----4-:R-:W-:Y:S02]  /*dc10*/  MOV R8, RZ ;  /* 0x000000ff00087202 */ /* 0x010fe40000000f00 */
[----:B------:R-:W-:Y:S01]  /*dc20*/  IADD3.X R5, R10, UR7, RZ, P4, !PT ;  /* 0x000000070a057c10 */ /* 0x000fe2000a7fe4ff */
        /* <DEDUP_REMOVED lines=18> */
[----:B------:R-:W0:Y:S04]  /*dd50*/  LDG.E R7, desc[UR56][R2.64] ;  /* 0x0000003802077981 */ /* 0x000e28000c1e1900 */
[----:B------:R-:W0:Y:S02]  /*dd60*/  LDG.E R2, desc[UR56][R2.64+0x4] ;  /* 0x0000043802027981 */ /* 0x000e24000c1e1900 */
[----:B0-----:R-:W-:-:S05]  /*dd70*/  IMAD.IADD R9, R2, 0x1, -R7 ;  /* 0x0000000102097824 */ /* 0x001fca00078e0a07 */
[----:B------:R1:W-:Y:S02]  /*dd80*/  STL [R1+0x34], R9 ;  /* 0x0000340901007387 */ /* 0x0003e40000100800 */
.L_x_2515:
[----:B------:R-:W-:Y:S01]  /*dd90*/  IMAD.MOV.U32 R2, RZ, RZ, R12 ;  /* 0x000000ffff027224 */ /* 0x000fe200078e000c */
[----:B------:R-:W-:Y:S01]  /*dda0*/  ULDC.64 UR4, c[0x0][0xa20] ;  /* 0x0002880000047ab9 */ /* 0x000fe20000000a00 */
[----:B-----5:R-:W-:Y:S01]  /*ddb0*/  IMAD.IADD R3, R8, 0x1, R0 ;  /* 0x0000000108037824 */ /* 0x020fe200078e0200 */
[----:B------:R-:W-:Y:S02]  /*ddc0*/  ISETP.NE.U32.AND P1, PT, RZ, UR4, PT ;  /* 0x00000004ff007c0c */ /* 0x000fe4000bf25070 */
[----:B------:R2:W-:Y:S02]  /*ddd0*/  STL [R1+0x10], R2 ;  /* 0x0000100201007387 */ /* 0x0005e40000100800 */
[----:B------:R-:W-:Y:S02]  /*dde0*/  ISETP.NE.AND.EX P1, PT, RZ, UR5, PT, P1 ;  /* 0x00000005ff007c0c */ /* 0x000fe4000bf25310 */
[----:B------:R2:W-:Y:S11]  /*ddf0*/  STL [R1+0x18], R3 ;  /* 0x0000180301007387 */ /* 0x0005f60000100800 */
[----:B--2---:R-:W-:Y:S05]  /*de00*/  @!P1 BRA `(.L_x_2516) ;  /* 0x0000000000109947 */ /* 0x004fea0003800000 */
[----:B------:R-:W-:-:S04]  /*de10*/  IADD3 R6, P0, R11, UR4, RZ ;  /* 0x000000040b067c10 */ /* 0x000fc8000ff1e0ff */
[----:B------:R-:W-:-:S05]  /*de20*/  IADD3.X R7, R10, UR5, RZ, P0, !PT ;  /* 0x000000050a077c10 */ /* 0x000fca00087fe4ff */
[----:B------:R2:W5:Y:S01]  /*de30*/  LDG.E R6, desc[UR56][R6.64] ;  /* 0x0000003806067981 */ /* 0x000562000c1e1900 */
[----:B------:R-:W-:Y:S05]  /*de40*/  BRA `(.L_x_2517) ;  /* 0x0000000000107947 */ /* 0x000fea0003800000 */
.L_x_2516:
[----:B------:R-:W-:Y:S05]  /*de50*/  @!P0 BRA `(.L_x_2517) ;  /* 0x00000000000c8947 */ /* 0x000fea0003800000 */
[----:B------:R-:W2:Y:S04]  /*de60*/  LDG.E R6, desc[UR56][R4.64] ;  /* 0x0000003804067981 */ /* 0x000ea8000c1e1900 */
[----:B------:R-:W2:Y:S02]  /*de70*/  LDG.E R4, desc[UR56][R4.64+0x4] ;  /* 0x0000043804047981 */ /* 0x000ea4000c1e1900 */
[----:B--2---:R-:W-:-:S07]  /*de80*/  IMAD.IADD R6, R4, 0x1, -R6 ;  /* 0x0000000104067824 */ /* 0x004fce00078e0a06 */
.L_x_2517:
[----:B-----5:R-:W-:Y:S01]  /*de90*/  IMAD.IADD R6, R6, 0x1, -R0 ;  /* 0x0000000106067824 */ /* 0x020fe200078e0a00 */
[----:B------:R-:W-:Y:S01]  /*dea0*/  BSSY B7, `(.L_x_2518) ;  /* 0x000043b000077945 */ /* 0x000fe20003800000 */
[----:B------:R-:W3:Y:S02]  /*deb0*/  LDC R0, c[0x0][0x448] ;  /* 0x00011200ff007b82 */ /* 0x000ee40000000800 */
[----:B---3--:R-:W-:Y:S01]  /*dec0*/  ISETP.NE.AND P0, PT, R0, 0x1, PT ;  /* 0x000000010000780c */ /* 0x008fe20003f05270 */
[----:B------:R-:W-:-:S04]  /*ded0*/  IMAD.SHL.U32 R0, R17, 0x80, RZ ;  /* 0x0000008011007824 */ /* 0x000fc800078e00ff */
[----:B------:R-:W-:-:S08]  /*dee0*/  VIADD R0, R0, 0x7f ;  /* 0x0000007f00007836 */ /* 0x000fd00000000000 */
[----:B------:R-:W3:Y:S08]  /*def0*/  @P0 LDC R2, c[0x0][0x44c] ;  /* 0x00011300ff020b82 */ /* 0x000ef00000000800 */
[----:B------:R-:W4:Y:S01]  /*df00*/  @P0 LDC R3, c[0x0][0x450] ;  /* 0x00011400ff030b82 */ /* 0x000f220000000800 */
[----:B---3--:R-:W-:-:S05]  /*df10*/  @P0 IMAD.HI.U32 R2, R0, R2, RZ ;  /* 0x0000000200020227 */ /* 0x008fca00078e00ff */
[----:B----4-:R-:W-:Y:S02]  /*df20*/  @P0 SHF.R.U32.HI R0, RZ, R3, R2 ;  /* 0x00000003ff000219 */ /* 0x010fe40000011602 */
[C---:B------:R-:W-:Y:S01]  /*df30*/  IADD3 R2, R6.reuse, 0x80, -R9 ;  /* 0x0000008006027810 */ /* 0x040fe20007ffe809 */
[----:B------:R-:W-:-:S04]  /*df40*/  VIADD R6, R6, 0x7f ;  /* 0x0000007f06067836 */ /* 0x000fc80000000000 */
[----:B------:R-:W-:Y:S01]  /*df50*/  IMAD.IADD R0, R2, 0x1, R0 ;  /* 0x0000000102007824 */ /* 0x000fe200078e0200 */
[----:B------:R-:W-:-:S04]  /*df60*/  SHF.R.S32.HI R2, RZ, 0x1f, R6 ;  /* 0x0000001fff027819 */ /* 0x000fc80000011406 */
[----:B------:R-:W-:Y:S02]  /*df70*/  SHF.R.S32.HI R3, RZ, 0x1f, R0 ;  /* 0x0000001fff037819 */ /* 0x000fe40000011400 */
[----:B------:R-:W-:Y:S02]  /*df80*/  LEA.HI R2, R2, R6, RZ, 0x7 ;  /* 0x0000000602027211 */ /* 0x000fe400078f38ff */
[----:B------:R-:W-:Y:S02]  /*df90*/  LEA.HI R3, R3, R0, RZ, 0x7 ;  /* 0x0000000003037211 */ /* 0x000fe400078f38ff */
[----:B------:R-:W-:Y:S02]  /*dfa0*/  SHF.R.S32.HI R2, RZ, 0x7, R2 ;  /* 0x00000007ff027819 */ /* 0x000fe40000011402 */
[----:B------:R-:W-:-:S04]  /*dfb0*/  SHF.R.S32.HI R3, RZ, 0x7, R3 ;  /* 0x00000007ff037819 */ /* 0x000fc80000011403 */
[----:B------:R-:W-:-:S04]  /*dfc0*/  VIMNMX R4, R2, R3, PT ;  /* 0x0000000302047248 */ /* 0x000fc80003fe0100 */
[----:B------:R-:W-:Y:S01]  /*dfd0*/  ISETP.GT.AND P0, PT, R4, RZ, PT ;  /* 0x000000ff0400720c */ /* 0x000fe20003f04270 */
[----:B------:R3:W-:-:S12]  /*dfe0*/  STL [R1+0x2c], R4 ;  /* 0x00002c0401007387 */ /* 0x0007d80000100800 */
[----:B---3--:R-:W-:Y:S05]  /*dff0*/  @P0 BRA `(.L_x_2519) ;  /* 0x0000000000440947 */ /* 0x008fea0003800000 */
[----:B------:R-:W3:Y:S02]  /*e000*/  S2R R4, SR_TID.X ;  /* 0x0000000000047919 */ /* 0x000ee40000002100 */
[----:B---3--:R-:W-:-:S04]  /*e010*/  LOP3.LUT R4, R4, 0x7f, RZ, 0xc0, !PT ;  /* 0x0000007f04047812 */ /* 0x008fc800078ec0ff */
[----:B------:R-:W-:-:S13]  /*e020*/  ISETP.NE.AND P0, PT, R4, RZ, PT ;  /* 0x000000ff0400720c */ /* 0x000fda0003f05270 */
[----:B------:R-:W-:Y:S05]  /*e030*/  @P0 BRA `(.L_x_2520) ;  /* 0x0000004000840947 */ /* 0x000fea0003800000 */
[----:B------:R-:W3:Y:S01]  /*e040*/  S2R R3, SR_LANEID ;  /* 0x0000000000037919 */ /* 0x000ee20000000000 */
[----:B------:R-:W-:Y:S02]  /*e050*/  VOTEU.ANY UR4, UPT, PT ;  /* 0x0000000000047886 */ /* 0x000fe400038e0100 */
[----:B------:R-:W3:Y:S08]  /*e060*/  FLO.U32 R0, UR4 ;  /* 0x0000000400007d00 */ /* 0x000ef000080e0000 */
[----:B------:R-:W4:Y:S01]  /*e070*/  POPC R5, UR4 ;  /* 0x0000000400057d09 */ /* 0x000f220008000000 */
[----:B---3--:R-:W-:-:S02]  /*e080*/  ISETP.EQ.U32.AND P0, PT, R0, R3, PT ;  /* 0x000000030000720c */ /* 0x008fc40003f02070 */
[----:B------:R-:W4:Y:S11]  /*e090*/  LDC.64 R2, c[0x0][0xc60] ;  /* 0x00031800ff027b82 */ /* 0x000f360000000a00 */
[----:B----4-:R-:W3:Y:S01]  /*e0a0*/  @P0 ATOMG.E.ADD.STRONG.GPU PT, R3, desc[UR56][R2.64], R5 ;  /* 0x00000005020309a8 */ /* 0x010ee200081ee1f8 */
[----:B------:R-:W4:Y:S02]  /*e0b0*/  S2R R4, SR_LTMASK ;  /* 0x0000000000047919 */ /* 0x000f240000003900 */
[----:B----4-:R-:W-:-:S04]  /*e0c0*/  LOP3.LUT R4, R4, UR4, RZ, 0xc0, !PT ;  /* 0x0000000404047c12 */ /* 0x010fc8000f8ec0ff */
[----:B--2---:R-:W2:Y:S01]  /*e0d0*/  POPC R7, R4 ;  /* 0x0000000400077309 */ /* 0x004ea20000000000 */
[----:B---3--:R-:W2:Y:S02]  /*e0e0*/  SHFL.IDX PT, R0, R3, R0, 0x1f ;  /* 0x00001f0003007589 */ /* 0x008ea400000e0000 */
[----:B--2---:R-:W-:Y:S01]  /*e0f0*/  IADD3 R16, R0, UR36, R7 ;  /* 0x0000002400107c10 */ /* 0x004fe2000fffe007 */
[----:B------:R-:W-:Y:S06]  /*e100*/  BRA `(.L_x_2520) ;  /* 0x0000004000507947 */ /* 0x000fec0003800000 */
.L_x_2519:
[----:B------:R-:W3:Y:S01]  /*e110*/  LDL R0, [R1+0x4] ;  /* 0x0000040001007983 */ /* 0x000ee20000100800 */
        /* <DEDUP_REMOVED lines=13> */
[----:B--2---:R-:W-:-:S02]  /*e1f0*/  IMAD.U32 R7, RZ, RZ, UR9 ;  /* 0x00000009ff077e24 */ /* 0x004fc4000f8e00ff */
[----:B------:R-:W-:Y:S02]  /*e200*/  IMAD.U32 R11, RZ, RZ, UR5 ;  /* 0x00000005ff0b7e24 */ /* 0x000fe4000f8e00ff */
[----:B------:R-:W-:Y:S02]  /*e210*/  IMAD.MOV.U32 R8, RZ, RZ, 0x70 ;  /* 0x00000070ff087424 */ /* 0x000fe400078e00ff */
[----:B------:R-:W-:Y:S02]  /*e220*/  IMAD.MOV.U32 R12, RZ, RZ, 0x1 ;  /* 0x00000001ff0c7424 */ /* 0x000fe400078e00ff */
[----:B------:R-:W-:-:S07]  /*e230*/  IMAD.MOV.U32 R13, RZ, RZ, RZ ;  /* 0x000000ffff0d7224 */ /* 0x000fce00078e00ff */
[----:B------:R-:W-:-:S07]  /*e240*/  LEPC R20, `(.L_x_2522) ;  /* 0x000000001014794e */ /* 0x000fce0000000000 */
[----:B01-3--:R-:W-:Y:S05]  /*e250*/  CALL.ABS.NOINC R2 ;  /* 0x0000000002007343 */ /* 0x00bfea0003c00000 */
.L_x_2522:
[----:B------:R-:W-:Y:S05]  /*e260*/  BSYNC B6 ;  /* 0x0000000000067941 */ /* 0x000fea0003800000 */
.L_x_2521:
        /* <DEDUP_REMOVED lines=21> */
.L_x_2525:
        /* <DEDUP_REMOVED lines=16> */
.L_x_2524:
[----:B------:R-:W-:Y:S05]  /*e4c0*/  BSYNC B6 ;  /* 0x0000000000067941 */ /* 0x000fea0003800000 */
.L_x_2523:
[----:B------:R-:W3:Y:S01]  /*e4d0*/  LDL.LU R2, [R1] ;  /* 0x0000000001027983 */ /* 0x000ee20000300800 */
[----:B------:R-:W-:-:S03]  /*e4e0*/  ULDC.64 UR4, c[0x0][0x9f8] ;  /* 0x00027e0000047ab9 */ /* 0x000fc60000000a00 */
[----:B------:R-:W4:Y:S04]  /*e4f0*/  LDL.LU R4, [R1+0xc] ;  /* 0x00000c0001047983 */ /* 0x000f280000300800 */
[----:B--2---:R-:W2:Y:S01]  /*e500*/  LDL R7, [R1+0x10] ;  /* 0x0000100001077983 */ /* 0x004ea20000100800 */
[----:B------:R-:W-:-:S03]  /*e510*/  ISETP.NE.U32.AND P0, PT, RZ, UR4, PT ;  /* 0x00000004ff007c0c */ /* 0x000fc6000bf05070 */
[----:B------:R-:W5:Y:S01]  /*e520*/  LDL R0, [R1+0x2c] ;  /* 0x00002c0001007983 */ /* 0x000f620000100800 */
[----:B------:R-:W-:-:S13]  /*e530*/  ISETP.NE.AND.EX P0, PT, RZ, UR5, PT, P0 ;  /* 0x00000005ff007c0c */ /* 0x000fda000bf05300 */
[----:B---3--:R-:W-:-:S04]  /*e540*/  @P0 IADD3 R2, P1, R2, UR4, RZ ;  /* 0x0000000402020c10 */ /* 0x008fc8000ff3e0ff */
[----:B----4-:R-:W-:Y:S01]  /*e550*/  @P0 IADD3.X R3, R4, UR5, RZ, P1, !PT ;  /* 0x0000000504030c10 */ /* 0x010fe20008ffe4ff */
[----:B------:R-:W-:-:S04]  /*e560*/  ULDC.64 UR4, c[0x0][0xa08] ;  /* 0x0002820000047ab9 */ /* 0x000fc80000000a00 */
[----:B--2---:R2:W3:Y:S02]  /*e570*/  @P0 LDG.E R7, desc[UR56][R2.64] ;  /* 0x0000003802070981 */ /* 0x0044e4000c1e1900 */
[----:B--2---:R-:W2:Y:S01]  /*e580*/  LDC.64 R2, c[0x0][0x418] ;  /* 0x00010600ff027b82 */ /* 0x004ea20000000a00 */
[----:B-----5:R-:W-:Y:S01]  /*e590*/  VIADD R4, R0, 0xffffffff ;  /* 0xffffffff00047836 */ /* 0x020fe20000000000 */
[----:B---3--:R-:W-:Y:S01]  /*e5a0*/  SHF.R.S32.HI R8, RZ, 0x1f, R7 ;  /* 0x0000001fff087819 */ /* 0x008fe20000011407 */
[----:B------:R3:W-:Y:S04]  /*e5b0*/  @P0 STL [R1+0x10], R7 ;  /* 0x0000100701000387 */ /* 0x0007e80000100800 */
[----:B------:R3:W-:Y:S01]  /*e5c0*/  STL [R1+0x1c], R8 ;  /* 0x00001c0801007387 */ /* 0x0007e20000100800 */
[----:B--2---:R-:W-:Y:S01]  /*e5d0*/  LOP3.LUT P0, RZ, R2, UR4, RZ, 0xfc, !PT ;  /* 0x0000000402ff7c12 */ /* 0x004fe2000f80fcff */
[----:B------:R-:W-:-:S03]  /*e5e0*/  UMOV UR4, 0xffffffff ;  /* 0xffffffff00047882 */ /* 0x000fc60000000000 */
[----:B------:R-:W-:-:S04]  /*e5f0*/  LOP3.LUT P0, RZ, R3, UR5, RZ, 0xfc, P0 ;  /* 0x0000000503ff7c12 */ /* 0x000fc8000800fcff */
[----:B------:R-:W-:Y:S01]  /*e600*/  SEL R0, R7, RZ, !P0 ;  /* 0x000000ff07007207 */ /* 0x000fe20004000000 */
[----:B---3--:R-:W-:Y:S08]  /*e610*/  BRA.DIV UR4, `(.L_x_2526) ;  /* 0x0000004e04c47947 */ /* 0x008ff0000b800000 */
[----:B------:R-:W2:Y:S02]  /*e620*/  S2R R5, SR_TID.X ;  /* 0x0000000000057919 */ /* 0x000ea40000002100 */
[----:B--2---:R-:W-:-:S04]  /*e630*/  SHF.R.U32.HI R5, RZ, 0x5, R5 ;  /* 0x00000005ff057819 */ /* 0x004fc80000011605 */
[----:B------:R-:W-:-:S05]  /*e640*/  LOP3.LUT R5, R5, 0x3, RZ, 0xc0, !PT ;  /* 0x0000000305057812 */ /* 0x000fca00078ec0ff */
[----:B------:R2:W3:Y:S02]  /*e650*/  SHFL.IDX PT, R14, R5, RZ, 0x1f ;  /* 0x00001fff050e7589 */ /* 0x0004e400000e0000 */
.L_x_2632:
[----:B------:R-:W-:Y:S01]  /*e660*/  PLOP3.LUT P1, PT, PT, PT, PT, 0x8, 0x0 ;  /* 0x000000000000781c */ /* 0x000fe20003f2e170 */
[----:B------:R4:W-:Y:S01]  /*e670*/  STL [R1], R0 ;  /* 0x0000000001007387 */ /* 0x0009e20000100800 */
[----:B---3--:R-:W-:-:S03]  /*e680*/  ISETP.NE.AND P0, PT, R14, RZ, PT ;  /* 0x000000ff0e00720c */ /* 0x008fc60003f05270 */
[----:B------:R3:W-:Y:S01]  /*e690*/  STL [R1+0xc], R4 ;  /* 0x00000c0401007387 */ /* 0x0007e20000100800 */
[----:B----4-:R-:W-:-:S05]  /*e6a0*/  P2R R0, PR, RZ, 0x2 ;  /* 0x00000002ff007803 */ /* 0x010fca0000000000 */
[----:B------:R3:W-:Y:S04]  /*e6b0*/  STL [R1+0x20], R0 ;  /* 0x0000200001007387 */ /* 0x0007e80000100800 */
[----:B------:R-:W-:Y:S05]  /*e6c0*/  @P0 BRA `(.L_x_2527) ;  /* 0x0000000400480947 */ /* 0x000fea0003800000 */
[----:B------:R-:W-:-:S03]  /*e6d0*/  UMOV UR4, 0xffffffff ;  /* 0xffffffff00047882 */ /* 0x000fc60000000000 */
[----:B------:R-:W-:Y:S05]  /*e6e0*/  BRA.DIV UR4, `(.L_x_2528) ;  /* 0x0000004e04c47947 */ /* 0x000fea000b800000 */
[----:B------:R-:W-:-:S13]  /*e6f0*/  ELECT P6, URZ, PT ;  /* 0x00000000003f782f */ /* 0x000fda00038c0000 */
.L_x_2635:
[----:B------:R-:W-:Y:S05]  /*e700*/  @!P6 BRA `(.L_x_2527) ;  /* 0x000000040038e947 */ /* 0x000fea0003800000 */
[----:B------:R-:W-:-:S04]  /*e710*/  ISETP.NE.U32.AND P0, PT, R2, RZ, PT ;  /* 0x000000ff0200720c */ /* 0x000fc80003f05070 */
[----:B------:R-:W-:-:S13]  /*e720*/  ISETP.NE.AND.EX P0, PT, R3, RZ, PT, P0 ;  /* 0x000000ff0300720c */ /* 0x000fda0003f05300 */
[----:B------:R-:W-:Y:S05]  /*e730*/  @!P0 BRA `(.L_x_2529) ;  /* 0x0000000000548947 */ /* 0x000fea0003800000 */
[----:B------:R-:W4:Y:S01]  /*e740*/  LDC R6, c[0x0][0x43c] ;  /* 0x00010f00ff067b82 */ /* 0x000f220000000800 */
[----:B01----:R-:W-:Y:S01]  /*e750*/  IMAD.MOV.U32 R9, RZ, RZ, R4 ;  /* 0x000000ffff097224 */ /* 0x003fe200078e0004 */
[----:B------:R-:W-:-:S03]  /*e760*/  ULDC.64 UR4, c[0x0][0x428] ;  /* 0x00010a0000047ab9 */ /* 0x000fc60000000a00 */
[----:B---3--:R-:W-:Y:S01]  /*e770*/  IMAD.MOV.U32 R0, RZ, RZ, R9 ;  /* 0x000000ffff007224 */ /* 0x008fe200078e0009 */
[----:B----4-:R-:W-:-:S13]  /*e780*/  ISETP.NE.AND P0, PT, R6, 0x1, PT ;  /* 0x000000010600780c */ /* 0x010fda0003f05270 */
[----:B--2---:R-:W0:Y:S02]  /*e790*/  @P0 LDC.64 R4, c[0x0][0x440] ;  /* 0x00011000ff040b82 */ /* 0x004e240000000a00 */
        /* <DEDUP_REMOVED lines=13> */
[----:B------:R-:W2:Y:S04]  /*e870*/  LDG.E R0, desc[UR56][R2.64] ;  /* 0x0000003802007981 */ /* 0x000ea8000c1e1900 */
[----:B--2---:R4:W-:Y:S02]  /*e880*/  STL [R1], R0 ;  /* 0x0000000001007387 */ /* 0x0049e40000100800 */
.L_x_2529:
[----:B------:R-:W5:Y:S04]  /*e890*/  LDL R7, [R1+0x4] ;  /* 0x0000040001077983 */ /* 0x000f680000100800 */
[----:B---34-:R-:W5:Y:S04]  /*e8a0*/  LDL R0, [R1+0x8] ;  /* 0x0000080001007983 */ /* 0x018f680000100800 */
[----:B------:R-:W3:Y:S01]  /*e8b0*/  LDL R2, [R1+0x14] ;  /* 0x0000140001027983 */ /* 0x000ee20000100800 */
[----:B-----5:R-:W-:Y:S01]  /*e8c0*/  IMAD R0, R0, 0x8, R7 ;  /* 0x0000000800007824 */ /* 0x020fe200078e0207 */
[----:B---3--:R-:W-:-:S04]  /*e8d0*/  SHF.L.U32 R2, R2, 0x1f, RZ ;  /* 0x0000001f02027819 */ /* 0x008fc800000006ff */
[----:B------:R-:W3:Y:S02]  /*e8e0*/  SYNCS.PHASECHK.TRANS64.TRYWAIT P0, [R0+URZ+0x34840], R2 ;  /* 0x03484002000075a7 */ /* 0x000ee4000800017f */
[----:B---3--:R-:W-:Y:S05]  /*e8f0*/  @!P0 BRA `(.L_x_2530) ;  /* 0x0000004c00608947 */ /* 0x008fea0003800000 */
.L_x_2636:
[----:B------:R-:W4:Y:S02]  /*e900*/  S2R R3, SR_TID.X ;  /* 0x0000000000037919 */ /* 0x000f240000002100 */
[----:B----4-:R-:W-:-:S04]  /*e910*/  LOP3.LUT R3, R3, 0x7f, RZ, 0xc0, !PT ;  /* 0x0000007f03037812 */ /* 0x010fc800078ec0ff */
[----:B------:R-:W-:-:S13]  /*e920*/  ISETP.NE.AND P0, PT, R3, RZ, PT ;  /* 0x000000ff0300720c */ /* 0x000fda0003f05270 */
[----:B------:R-:W-:Y:S05]  /*e930*/  @P0 BRA `(.L_x_2531) ;  /* 0x00000000001c0947 */ /* 0x000fea0003800000 */
[----:B------:R-:W4:Y:S01]  /*e940*/  S2R R3, SR_TID.X ;  /* 0x0000000000037919 */ /* 0x000f220000002100 */
[----:B---3--:R-:W-:-:S04]  /*e950*/  IMAD.MOV.U32 R2, RZ, RZ, 0xc000 ;  /* 0x0000c000ff027424 */ /* 0x008fc800078e00ff */
[----:B------:R3:W-:Y:S01]  /*e960*/  SYNCS.ARRIVE.TRANS64 RZ, [R0+URZ+0x34830], R2 ;  /* 0x0348300200ff79a7 */ /* 0x0007e2000800003f */
[----:B----4-:R-:W-:-:S04]  /*e970*/  LOP3.LUT R3, R3, 0x1f, RZ, 0xc0, !PT ;  /* 0x0000001f03037812 */ /* 0x010fc800078ec0ff */
[----:B------:R-:W-:-:S13]  /*e980*/  ISETP.NE.AND P0, PT, R3, RZ, PT ;  /* 0x000000ff0300720c */ /* 0x000fda0003f05270 */
[----:B---3--:R-:W-:Y:S05]  /*e990*/  @!P0 BRA `(.L_x_2531) ;  /* 0x0000000000048947 */ /* 0x008fea0003800000 */
[----:B------:R-:W-:Y:S01]  /*e9a0*/  BPT.TRAP 0x1 ;  /* 0x000000040000795c */ /* 0x000fe20000300000 */
.L_x_2531:
[----:B------:R-:W4:Y:S04]  /*e9b0*/  LDL R6, [R1+0x4] ;  /* 0x0000040001067983 */ /* 0x000f280000100800 */
[----:B--2---:R-:W4:Y:S04]  /*e9c0*/  LDL R5, [R1+0x8] ;  /* 0x0000080001057983 */ /* 0x004f280000100800 */
[----:B------:R-:W2:Y:S04]  /*e9d0*/  LDL R4, [R1+0xc] ;  /* 0x00000c0001047983 */ /* 0x000ea80000100800 */
[----:B------:R-:W5:Y:S04]  /*e9e0*/  LDL R3, [R1+0x18] ;  /* 0x0000180001037983 */ /* 0x000f680000100800 */
[----:B---3--:R-:W3:Y:S01]  /*e9f0*/  LDL R2, [R1] ;  /* 0x0000000001027983 */ /* 0x008ee20000100800 */
        /* <DEDUP_REMOVED lines=9> */
[----:B----4-:R-:W-:Y:S01]  /*ea90*/  IMAD R0, R5, 0xc000, R6 ;  /* 0x0000c00005007824 */ /* 0x010fe200078e0206 */
[----:B--2---:R-:W-:-:S04]  /*eaa0*/  R2UR UR11, R4 ;  /* 0x00000000040b72ca */ /* 0x004fc800000e0000 */
[----:B------:R-:W-:Y:S02]  /*eab0*/  R2UR UR8, R0 ;  /* 0x00000000000872ca */ /* 0x000fe400000e0000 */
[----:B-----5:R-:W-:Y:S02]  /*eac0*/  R2UR UR5, R3 ;  /* 0x00000000030572ca */ /* 0x020fe400000e0000 */
[----:B------:R-:W-:Y:S02]  /*ead0*/  P2R R0, PR, RZ, 0x1 ;  /* 0x00000001ff007803 */ /* 0x000fe40000000000 */
[----:B---3--:R-:W-:-:S03]  /*eae0*/  R2UR UR13, R2 ;  /* 0x00000000020d72ca */ /* 0x008fc600000e0000 */
        /* <DEDUP_REMOVED lines=15> */
[----:B----4-:R-:W-:Y:S01]  /*ebe0*/  NOP ;  /* 0x0000000000007918 */ /* 0x010fe20000000000 */
.L_x_2527:
[----:B------:R-:W4:Y:S04]  /*ebf0*/  LDL R2, [R1+0x4] ;  /* 0x0000040001027983 */ /* 0x000f280000100800 */
[----:B------:R-:W5:Y:S04]  /*ec00*/  LDL.LU R3, [R1+0x30] ;  /* 0x0000300001037983 */ /* 0x000f680000300800 */
[----:B--2---:R-:W2:Y:S04]  /*ec10*/  LDL.LU R5, [R1+0x28] ;  /* 0x0000280001057983 */ /* 0x004ea80000300800 */
[----:B---3--:R-:W3:Y:S01]  /*ec20*/  LDL.LU R4, [R1+0x38] ;  /* 0x0000380001047983 */ /* 0x008ee20000300800 */
[----:B------:R-:W-:Y:S05]  /*ec30*/  WARPSYNC.ALL ;  /* 0x0000000000007948 */ /* 0x000fea0003800000 */
[----:B------:R-:W-:Y:S01]  /*ec40*/  ULDC.64 UR4, c[0x0][0x298] ;  /* 0x0000a60000047ab9 */ /* 0x000fe20000000a00 */
[----:B------:R-:W-:Y:S01]  /*ec50*/  ULDC.64 UR6, c[0x0][0xa00] ;  /* 0x0002800000067ab9 */ /* 0x000fe20000000a00 */
[----:B------:R-:W-:Y:S01]  /*ec60*/  BSSY B6, `(.L_x_2532) ;  /* 0x0000024000067945 */ /* 0x000fe20003800000 */
[----:B------:R-:W-:Y:S01]  /*ec70*/  BAR.SYNC.DEFER_BLOCKING 0x8, 0x180 ;  /* 0x0206000000007b1d */ /* 0x000fe20000010000 */
[----:B------:R-:W-:-:S04]  /*ec80*/  ISETP.NE.U32.AND P0, PT, RZ, UR6, PT ;  /* 0x00000006ff007c0c */ /* 0x000fc8000bf05070 */
[----:B------:R-:W-:Y:S01]  /*ec90*/  ISETP.NE.AND.EX P0, PT, RZ, UR7, PT, P0 ;  /* 0x00000007ff007c0c */ /* 0x000fe2000bf05300 */
[----:B----4-:R-:W-:Y:S01]  /*eca0*/  VIADD R2, R2, 0x10400 ;  /* 0x0001040002027836 */ /* 0x010fe20000000000 */
[----:B-----5:R-:W-:-:S04]  /*ecb0*/  SHF.R.S32.HI R0, RZ, 0x1f, R3 ;  /* 0x0000001fff007819 */ /* 0x020fc80000011403 */
[----:B------:R-:W-:Y:S02]  /*ecc0*/  LOP3.LUT P1, RZ, R2, 0x3ff, RZ, 0xc0, !PT ;  /* 0x000003ff02ff7812 */ /* 0x000fe4000782c0ff */
[----:B--2---:R-:W-:Y:S01]  /*ecd0*/  SEL R5, R5, RZ, !P0 ;  /* 0x000000ff05057207 */ /* 0x004fe20004000000 */
[----:B------:R-:W-:Y:S01]  /*ece0*/  IMAD R0, R0, UR4, RZ ;  /* 0x0000000400007c24 */ /* 0x000fe2000f8e02ff */
[----:B---3--:R-:W-:-:S03]  /*ecf0*/  SEL R4, R4, RZ, !P0 ;  /* 0x000000ff04047207 */ /* 0x008fc60004000000 */
[C---:B------:R-:W-:Y:S02]  /*ed00*/  IMAD R0, R3.reuse, UR5, R0 ;  /* 0x0000000503007c24 */ /* 0x040fe4000f8e0200 */
[----:B------:R-:W-:-:S05]  /*ed10*/  IMAD.WIDE.U32 R2, R3, UR4, RZ ;  /* 0x0000000403027c25 */ /* 0x000fca000f8e00ff */
[----:B------:R2:W-:Y:S04]  /*ed20*/  STL.64 [R1+0x40], R2 ;  /* 0x0000400201007387 */ /* 0x0005e80000100a00 */
[----:B------:R3:W-:Y:S04]  /*ed30*/  STL [R1+0x28], R5 ;  /* 0x0000280501007387 */ /* 0x0007e80000100800 */
[----:B------:R3:W-:Y:S01]  /*ed40*/  STL [R1+0x4c], R4 ;  /* 0x00004c0401007387 */ /* 0x0007e20000100800 */
[----:B--2---:R-:W-:Y:S01]  /*ed50*/  IMAD.IADD R2, R3, 0x1, R0 ;  /* 0x0000000103027824 */ /* 0x004fe200078e0200 */
[----:B------:R-:W-:-:S05]  /*ed60*/  SHF.R.S32.HI R0, RZ, 0x1f, R18 ;  /* 0x0000001fff007819 */ /* 0x000fca0000011412 */
[----:B------:R3:W-:Y:S04]  /*ed70*/  STL [R1+0x38], R0 ;  /* 0x0000380001007387 */ /* 0x0007e80000100800 */
[----:B------:R3:W-:Y:S01]  /*ed80*/  STL [R1+0x30], R2 ;  /* 0x0000300201007387 */ /* 0x0007e20000100800 */
[----:B------:R-:W-:Y:S05]  /*ed90*/  @!P1 BRA `(.L_x_2533) ;  /* 0x0000000000409947 */ /* 0x000fea0003800000 */
[----:B---3--:R-:W-:Y:S01]  /*eda0*/  MOV R2, 0x0 ;  /* 0x0000000000027802 */ /* 0x008fe20000000f00 */
[----:B------:R-:W-:Y:S01]  /*edb0*/  ULDC.64 UR6, c[0x4][0x118] ;  /* 0x0100460000067ab9 */ /* 0x000fe20000000a00 */
[----:B------:R-:W-:Y:S01]  /*edc0*/  ULDC.64 UR8, c[0x4][0x120] ;  /* 0x0100480000087ab9 */ /* 0x000fe20000000a00 */
[----:B------:R-:W-:Y:S01]  /*edd0*/  ULDC.64 UR4, c[0x4][0x88] ;  /* 0x0100220000047ab9 */ /* 0x000fe20000000a00 */
[----:B------:R-:W-:Y:S01]  /*ede0*/  MOV R4, UR6 ;  /* 0x0000000600047c02 */ /* 0x000fe20008000f00 */
[----:B------:R-:W-:Y:S01]  /*edf0*/  IMAD.U32 R5, RZ, RZ, UR7 ;  /* 0x00000007ff057e24 */ /* 0x000fe2000f8e00ff */
[----:B------:R-:W2:Y:S01]  /*ee00*/  LDC.64 R2, c[0x4][R2] ;  /* 0x0100000002027b82 */ /* 0x000ea20000000a00 */
        /* <DEDUP_REMOVED lines=8> */
[----:B012---:R-:W-:Y:S05]  /*ee90*/  CALL.ABS.NOINC R2 ;  /* 0x0000000002007343 */ /* 0x007fea0003c00000 */
.L_x_2533:
[----:B------:R-:W-:Y:S05]  /*eea0*/  BSYNC B6 ;  /* 0x0000000000067941 */ /* 0x000fea0003800000 */
.L_x_2532:
[----:B---3--:R-:W2:Y:S01]  /*eeb0*/  LDL.LU R5, [R1+0x30] ;  /* 0x0000300001057983 */ /* 0x008ea20000300800 */
[----:B------:R-:W-:Y:S01]  /*eec0*/  ULDC.64 UR4, c[0x0][0x2d8] ;  /* 0x0000b60000047ab9 */ /* 0x000fe20000000a00 */
[----:B------:R-:W3:Y:S01]  /*eed0*/  LDC R7, c[0x0][0x448] ;  /* 0x00011200ff077b82 */ /* 0x000ee20000000800 */
[----:B------:R-:W-:Y:S01]  /*eee0*/  ULDC.64 UR6, c[0x0][0x280] ;  /* 0x0000a00000067ab9 */ /* 0x000fe20000000a00 */
[----:B------:R-:W2:Y:S04]  /*eef0*/  LDL.LU.64 R2, [R1+0x40] ;  /* 0x0000400001027983 */ /* 0x000ea80000300a00 */
[----:B------:R-:W4:Y:S04]  /*ef00*/  LDL.LU R0, [R1+0x38] ;  /* 0x0000380001007983 */ /* 0x000f280000300800 */
[----:B------:R-:W4:Y:S04]  /*ef10*/  LDL.LU R6, [R1+0x4c] ;  /* 0x00004c0001067983 */ /* 0x000f280000300800 */
[----:B------:R-:W4:Y:S01]  /*ef20*/  LDL.LU R4, [R1+0x28] ;  /* 0x0000280001047983 */ /* 0x000f220000300800 */
[----:B01----:R-:W0:Y:S01]  /*ef30*/  S2R R9, SR_TID.X ;  /* 0x0000000000097919 */ /* 0x003e220000002100 */
[----:B------:R-:W1:Y:S01]  /*ef40*/  S2R R8, SR_TID.X ;  /* 0x0000000000087919 */ /* 0x000e620000002100 */
[----:B---3--:R-:W-:Y:S01]  /*ef50*/  ISETP.NE.AND P0, PT, R7, 0x1, PT ;  /* 0x000000010700780c */ /* 0x008fe20003f05270 */
[----:B0-----:R-:W-:Y:S01]  /*ef60*/  IMAD.SHL.U32 R9, R9, 0x8, RZ ;  /* 0x0000000809097824 */ /* 0x001fe200078e00ff */
[----:B-1----:R-:W-:-:S04]  /*ef70*/  SHF.L.U32 R10, R8, 0x3, RZ ;  /* 0x00000003080a7819 */ /* 0x002fc800000006ff */
[----:B------:R-:W-:Y:S02]  /*ef80*/  LOP3.LUT R9, R9, 0x38, RZ, 0xc0, !PT ;  /* 0x0000003809097812 */ /* 0x000fe400078ec0ff */
[----:B------:R-:W-:Y:S02]  /*ef90*/  LOP3.LUT R10, R10, 0x38, RZ, 0xc0, !PT ;  /* 0x000000380a0a7812 */ /* 0x000fe400078ec0ff */
[C---:B------:R-:W-:Y:S02]  /*efa0*/  LOP3.LUT R11, R9.reuse, 0x40, RZ, 0xfc, !PT ;  /* 0x00000040090b7812 */ /* 0x040fe400078efcff */
[----:B------:R-:W-:Y:S01]  /*efb0*/  LOP3.LUT R9, R9, 0x80, RZ, 0xfc, !PT ;  /* 0x0000008009097812 */ /* 0x000fe200078efcff */
[----:B--2---:R-:W-:Y:S02]  /*efc0*/  IMAD.MOV.U32 R3, RZ, RZ, R5 ;  /* 0x000000ffff037224 */ /* 0x004fe400078e0005 */
[----:B------:R-:W0:Y:S01]  /*efd0*/  S2R R5, SR_TID.X ;  /* 0x0000000000057919 */ /* 0x000e220000002100 */
[----:B----4-:R-:W-:-:S02]  /*efe0*/  IMAD R0, R0, UR4, RZ ;  /* 0x0000000400007c24 */ /* 0x010fc4000f8e02ff */
[----:B------:R-:W-:-:S04]  /*eff0*/  IMAD.WIDE.U32 R2, R18, UR4, R2 ;  /* 0x0000000412027c25 */ /* 0x000fc8000f8e0002 */
[----:B------:R-:W-:Y:S01]  /*f000*/  IMAD R0, R18, UR5, R0 ;  /* 0x0000000512007c24 */ /* 0x000fe2000f8e0200 */
[----:B------:R-:W-:-:S03]  /*f010*/  ULDC.64 UR4, c[0x0][0x2e0] ;  /* 0x0000b80000047ab9 */ /* 0x000fc60000000a00 */
[----:B------:R-:W-:Y:S02]  /*f020*/  IMAD.IADD R3, R3, 0x1, R0 ;  /* 0x0000000103037824 */ /* 0x000fe400078e0200 */
[----:B------:R-:W-:Y:S02]  /*f030*/  IMAD R0, R6, UR4, RZ ;  /* 0x0000000406007c24 */ /* 0x000fe4000f8e02ff */
[C---:B------:R-:W-:Y:S01]  /*f040*/  IMAD.WIDE.U32 R2, R4.reuse, UR4, R2 ;  /* 0x0000000404027c25 */ /* 0x040fe2000f8e0002 */
[----:B------:R-:W1:Y:S03]  /*f050*/  @P0 LDC R6, c[0x0][0x450] ;  /* 0x00011400ff060b82 */ /* 0x000e660000000800 */
[----:B------:R-:W-:Y:S01]  /*f060*/  IMAD R0, R4, UR5, R0 ;  /* 0x0000000504007c24 */ /* 0x000fe2000f8e0200 */
[----:B------:R-:W-:Y:S01]  /*f070*/  ULDC.64 UR4, c[0x0][0x2d0] ;  /* 0x0000b40000047ab9 */ /* 0x000fe20000000a00 */
[----:B------:R-:W2:Y:S02]  /*f080*/  S2R R4, SR_TID.X ;  /* 0x0000000000047919 */ /* 0x000ea40000002100 */
[----:B------:R-:W-:Y:S01]  /*f090*/  IMAD.IADD R3, R3, 0x1, R0 ;  /* 0x0000000103037824 */ /* 0x000fe200078e0200 */
[----:B0-----:R-:W-:-:S04]  /*f0a0*/  LOP3.LUT R5, R5, 0x7f, RZ, 0xc0, !PT ;  /* 0x0000007f05057812 */ /* 0x001fc800078ec0ff */
[----:B------:R-:W-:Y:S01]  /*f0b0*/  SHF.R.U32.HI R5, RZ, 0x3, R5 ;  /* 0x00000003ff057819 */ /* 0x000fe20000011605 */
[----:B--2---:R-:W-:-:S05]  /*f0c0*/  IMAD.SHL.U32 R4, R4, 0x10, RZ ;  /* 0x0000001004047824 */ /* 0x004fca00078e00ff */
[----:B------:R-:W-:Y:S02]  /*f0d0*/  LOP3.LUT R4, R5, 0x70, R4, 0xf8, !PT ;  /* 0x0000007005047812 */ /* 0x000fe400078ef804 */
[----:B------:R-:W0:Y:S03]  /*f0e0*/  @P0 LDC R5, c[0x0][0x44c] ;  /* 0x00011300ff050b82 */ /* 0x000e260000000800 */
[----:B------:R-:W-:-:S04]  /*f0f0*/  IMAD R0, R17, 0x80, R4 ;  /* 0x0000008011007824 */ /* 0x000fc800078e0204 */
        /* <DEDUP_REMOVED lines=11> */
[----:B------:R-:W-:-:S05]  /*f1b0*/  SHF.R.S32.HI R4, RZ, 0x1f, R0 ;  /* 0x0000001fff047819 */ /* 0x000fca0000011400 */
[----:B------:R-:W-:Y:S02]  /*f1c0*/  IMAD R6, R4, UR4, RZ ;  /* 0x0000000404067c24 */ /* 0x000fe4000f8e02ff */
[C---:B------:R-:W-:Y:S01]  /*f1d0*/  IMAD.WIDE.U32 R4, R0.reuse, UR4, R2 ;  /* 0x0000000400047c25 */ /* 0x040fe2000f8e0002 */
        /* <DEDUP_REMOVED lines=11> */
[----:B------:R-:W0:Y:S02]  /*f290*/  S2R R4, SR_TID.X ;  /* 0x0000000000047919 */ /* 0x000e240000002100 */
[----:B0-----:R-:W-:-:S04]  /*f2a0*/  LOP3.LUT R4, R4, 0x7f, RZ, 0xc0, !PT ;  /* 0x0000007f04047812 */ /* 0x001fc800078ec0ff */
[----:B------:R-:W-:Y:S02]  /*f2b0*/  SHF.R.U32.HI R5, RZ, 0x3, R4 ;  /* 0x00000003ff057819 */ /* 0x000fe40000011604 */
[----:B------:R-:W2:Y:S03]  /*f2c0*/  LDL.LU R4, [R1+0x34] ;  /* 0x0000340001047983 */ /* 0x000ea60000300800 */
[----:B------:R-:W-:Y:S01]  /*f2d0*/  IMAD R17, R17, 0x80, R5 ;  /* 0x0000008011117824 */ /* 0x000fe200078e0205 */
[----:B------:R-:W-:Y:S04]  /*f2e0*/  SHFL.IDX PT, R6, R3, 0x1, 0x181f ;  /* 0x00381f0003067f89 */ /* 0x000fe800000e0000 */
[----:B------:R-:W0:Y:S04]  /*f2f0*/  SHFL.IDX PT, R5, R3, RZ, 0x181f ;  /* 0x00181fff03057589 */ /* 0x000e2800000e0000 */
[----:B------:R-:W-:Y:S01]  /*f300*/  SHFL.IDX PT, R8, R0, 0x1, 0x181f ;  /* 0x00381f0000087f89 */ /* 0x000fe200000e0000 */
[----:B--2---:R-:W-:-:S02]  /*f310*/  IMAD R2, R4, R7, RZ ;  /* 0x0000000704027224 */ /* 0x004fc400078e02ff */
[----:B------:R-:W-:-:S03]  /*f320*/  VIADD R4, R17, 0x10 ;  /* 0x0000001011047836 */ /* 0x000fc60000000000 */
[-C--:B------:R-:W-:Y:S02]  /*f330*/  ISETP.GE.AND P4, PT, R17, R2.reuse, PT ;  /* 0x000000021100720c */ /* 0x080fe40003f86270 */
[----:B------:R-:W-:Y:S02]  /*f340*/  ISETP.GE.AND P3, PT, R4, R2, PT ;  /* 0x000000020400720c */ /* 0x000fe40003f66270 */
[----:B------:R-:W1:Y:S09]  /*f350*/  SHFL.IDX PT, R4, R0, RZ, 0x181f ;  /* 0x00181fff00047589 */ /* 0x000e7200000e0000 */
[----:B0-----:R-:W-:-:S05]  /*f360*/  @!P4 LEA R5, P5, R10, R5, 0x1 ;  /* 0x000000050a05c211 */ /* 0x001fca00078a08ff */
[----:B-1----:R-:W-:Y:S01]  /*f370*/  @!P4 IMAD.X R4, RZ, RZ, R4, P5 ;  /* 0x000000ffff04c224 */ /* 0x002fe200028e0604 */
[----:B------:R-:W-:-:S04]  /*f380*/  @!P3 LEA R7, P5, R10, R6, 0x1 ;  /* 0x000000060a07b211 */ /* 0x000fc800078a08ff */
        /* <DEDUP_REMOVED lines=9> */
[----:B------:R-:W0:Y:S04]  /*f420*/  SHFL.IDX PT, R7, R3, 0x2, 0x181f ;  /* 0x00581f0003077f89 */ /* 0x000e2800000e0000 */
[----:B------:R-:W-:Y:S04]  /*f430*/  @!P3 LDGSTS.E.BYPASS.LTC128B.128 [R9+0x10c00], desc[UR56][R4.64], !P2 ;  /* 0x10c000000409bfae */ /* 0x000fe8000d101d78 */
[----:B------:R-:W-:Y:S04]  /*f440*/  @!P3 LDGSTS.E.BYPASS.LTC128B.128 [R9+0x14c00], desc[UR56][R4.64+0x80], !P1 ;  /* 0x14c000800409bfae */ /* 0x000fe8000c901d78 */
[----:B------:R1:W-:Y:S04]  /*f450*/  @!P3 LDGSTS.E.BYPASS.LTC128B.128 [R9+0x18c00], desc[UR56][R4.64+0x100], !P0 ;  /* 0x18c001000409bfae */ /* 0x0003e8000c101d78 */
[----:B------:R-:W2:Y:S01]  /*f460*/  SHFL.IDX PT, R6, R0, 0x2, 0x181f ;  /* 0x00581f0000067f89 */ /* 0x000ea200000e0000 */
[----:B-1----:R-:W-:-:S05]  /*f470*/  VIADD R4, R17, 0x20 ;  /* 0x0000002011047836 */ /* 0x002fca0000000000 */
[----:B------:R-:W-:-:S13]  /*f480*/  ISETP.GE.AND P3, PT, R4, R2, PT ;  /* 0x000000020400720c */ /* 0x000fda0003f66270 */
[----:B0-----:R-:W-:-:S05]  /*f490*/  @!P3 LEA R7, P4, R10, R7, 0x1 ;  /* 0x000000070a07b211 */ /* 0x001fca00078808ff */
[----:B--2---:R-:W-:-:S04]  /*f4a0*/  @!P3 IMAD.X R4, RZ, RZ, R6, P4 ;  /* 0x000000ffff04b224 */ /* 0x004fc800020e0606 */
[----:B------:R-:W-:Y:S02]  /*f4b0*/  @!P3 IMAD.MOV.U32 R5, RZ, RZ, R4 ;  /* 0x000000ffff05b224 */ /* 0x000fe400078e0004 */
[----:B------:R-:W-:-:S05]  /*f4c0*/  @!P3 IMAD.MOV.U32 R4, RZ, RZ, R7 ;  /* 0x000000ffff04b224 */ /* 0x000fca00078e0007 */
        /* <DEDUP_REMOVED lines=27> */
[----:B0-----:R-:W-:-:S02]  /*f680*/  IADD3 R4, R17, 0x50, RZ ;  /* 0x0000005011047810 */ /* 0x001fc40007ffe0ff */
[----:B------:R-:W0:Y:S02]  /*f690*/  SHFL.IDX PT, R5, R3, 0x5, 0x181f ;  /* 0x00b81f0003057f89 */ /* 0x000e2400000e0000 */
        /* <DEDUP_REMOVED lines=24> */
.L_x_2653:
        /* <DEDUP_REMOVED lines=12> */
.L_x_2536:
[----:B------:R-:W-:Y:S05]  /*f8e0*/  BSYNC B0 ;  /* 0x0000000000007941 */ /* 0x000fea0003800000 */
.L_x_2535:
[----:B012---:R-:W2:Y:S01]  /*f8f0*/  LDL R9, [R1+0x4] ;  /* 0x0000040001097983 */ /* 0x007ea20000100800 */
[----:B------:R-:W-:Y:S01]  /*f900*/  PLOP3.LUT P0, PT, PT, PT, PT, 0x80, 0x0 ;  /* 0x000000000000781c */ /* 0x000fe20003f0f070 */
[----:B------:R-:W-:Y:S01]  /*f910*/  NOP ;  /* 0x0000000000007918 */ /* 0x000fe20000000000 */
[----:B--2---:R-:W-:-:S11]  /*f920*/  VIADD R6, R9, 0x34800 ;  /* 0x0003480009067836 */ /* 0x004fd60000000000 */
.L_x_2537:
        /* <DEDUP_REMOVED lines=19> */
.L_x_2654:
[----:B------:R-:W-:Y:S05]  /*fa60*/  BSYNC B0 ;  /* 0x0000000000007941 */ /* 0x000fea0003800000 */
.L_x_2538:
[----:B0-----:R-:W2:Y:S01]  /*fa70*/  LDL R2, [R1+0x2c] ;  /* 0x00002c0001027983 */ /* 0x001ea20000100800 */
[----:B------:R-:W-:Y:S01]  /*fa80*/  BSSY B0, `(.L_x_2540) ;  /* 0x000021f000007945 */ /* 0x000fe20003800000 */
[----:B--2---:R-:W-:-:S13]  /*fa90*/  ISETP.GE.AND P0, PT, R2, 0x2, PT ;  /* 0x000000020200780c */ /* 0x004fda0003f06270 */
[----:B------:R-:W-:Y:S05]  /*faa0*/  @!P0 BRA `(.L_x_2541) ;  /* 0x0000002000708947 */ /* 0x000fea0003800000 */
[C---:B------:R-:W-:Y:S01]  /*fab0*/  LOP3.LUT R0, R2.reuse, 0x1, RZ, 0xc0, !PT ;  /* 0x0000000102007812 */ /* 0x040fe200078ec0ff */
[----:B------:R-:W-:Y:S01]  /*fac0*/  VIADD R4, R2, 0xfffffffe ;  /* 0xfffffffe02047836 */ /* 0x000fe20000000000 */
[----:B------:R-:W-:Y:S02]  /*fad0*/  BSSY B2, `(.L_x_2542) ;  /* 0x00000b9000027945 */ /* 0x000fe40003800000 */
[----:B------:R-:W-:Y:S01]  /*fae0*/  ISETP.NE.U32.AND P0, PT, R0, 0x1, PT ;  /* 0x000000010000780c */ /* 0x000fe20003f05070 */
[----:B------:R-:W-:-:S12]  /*faf0*/  IMAD.MOV.U32 R0, RZ, RZ, R4 ;  /* 0x000000ffff007224 */ /* 0x000fd800078e0004 */
[----:B------:R-:W-:Y:S05]  /*fb00*/  @!P0 BRA `(.L_x_2543) ;  /* 0x0000000800d48947 */ /* 0x000fea0003800000 */
[----:B------:R-:W2:Y:S04]  /*fb10*/  LDL R5, [R1+0x20] ;  /* 0x0000200001057983 */ /* 0x000ea80000100800 */
[----:B------:R-:W3:Y:S04]  /*fb20*/  LDL R3, [R1+0x8] ;  /* 0x0000080001037983 */ /* 0x000ee80000100800 */
[----:B------:R-:W4:Y:S01]  /*fb30*/  LDL R2, [R1+0x14] ;  /* 0x0000140001027983 */ /* 0x000f220000100800 */
        /* <DEDUP_REMOVED lines=11> */
[----:B------:R-:W-:Y:S01]  /*fbf0*/  ISETP.NE.AND.EX P0, PT, RZ, UR5, PT, P0 ;  /* 0x00000005ff007c0c */ /* 0x000fe2000bf05300 */
[----:B------:R-:W-:-:S12]  /*fc00*/  IMAD.MOV.U32 R8, RZ, RZ, R4 ;  /* 0x000000ffff087224 */ /* 0x000fd800078e0004 */
[----:B0-----:R-:W-:Y:S05]  /*fc10*/  @!P0 BRA `(.L_x_2546) ;  /* 0x0000000000508947 */ /* 0x001fea0003800000 */
[----:B------:R-:W2:Y:S01]  /*fc20*/  LDL R10, [R1+0x1c] ;  /* 0x00001c00010a7983 */ /* 0x000ea20000100800 */
[----:B------:R-:W0:Y:S03]  /*fc30*/  LDC R5, c[0x0][0x43c] ;  /* 0x00010f00ff057b82 */ /* 0x000e260000000800 */
[----:B------:R-:W3:Y:S01]  /*fc40*/  LDL R7, [R1+0x10] ;  /* 0x0000100001077983 */ /* 0x000ee20000100800 */
[----:B------:R-:W-:Y:S01]  /*fc50*/  IMAD.MOV.U32 R0, RZ, RZ, R4 ;  /* 0x000000ffff007224 */ /* 0x000fe200078e0004 */
[----:B------:R-:W-:Y:S01]  /*fc60*/  ULDC.64 UR6, c[0x0][0x428] ;  /* 0x00010a0000067ab9 */ /* 0x000fe20000000a00 */
[----:B0-----:R-:W-:-:S13]  /*fc70*/  ISETP.NE.AND P0, PT, R5, 0x1, PT ;  /* 0x000000010500780c */ /* 0x001fda0003f05270 */
[----:B-----5:R-:W0:Y:S02]  /*fc80*/  @P0 LDC.64 R2, c[0x0][0x440] ;  /* 0x00011000ff020b82 */ /* 0x020e240000000a00 */
[----:B0-----:R-:W-:-:S05]  /*fc90*/  @P0 IMAD.HI.U32 R2, R4, R2, RZ ;  /* 0x0000000204020227 */ /* 0x001fca00078e00ff */
[----:B------:R-:W-:-:S04]  /*fca0*/  @P0 SHF.R.U32.HI R0, RZ, R3, R2 ;  /* 0x00000003ff000219 */ /* 0x000fc80000011602 */
[--C-:B------:R-:W-:Y:S01]  /*fcb0*/  SHF.R.S32.HI R3, RZ, 0x1f, R0.reuse ;  /* 0x0000001fff037819 */ /* 0x100fe20000011400 */
[----:B------:R-:W-:-:S04]  /*fcc0*/  IMAD.MOV R8, RZ, RZ, -R0 ;  /* 0x000000ffff087224 */ /* 0x000fc800078e0a00 */
[----:B------:R-:W-:Y:S02]  /*fcd0*/  IMAD R8, R5, R8, R4 ;  /* 0x0000000805087224 */ /* 0x000fe400078e0204 */
[----:B--2---:R-:W-:-:S04]  /*fce0*/  IMAD R2, R10, UR6, RZ ;  /* 0x000000060a027c24 */ /* 0x004fc8000f8e02ff */
[----:B---3--:R-:W-:Y:S02]  /*fcf0*/  IMAD R5, R7, UR7, R2 ;  /* 0x0000000707057c24 */ /* 0x008fe4000f8e0202 */
[----:B------:R-:W-:-:S04]  /*fd00*/  IMAD.MOV.U32 R2, RZ, RZ, R0 ;  /* 0x000000ffff027224 */ /* 0x000fc800078e0000 */
[----:B------:R-:W-:-:S04]  /*fd10*/  IMAD.WIDE.U32 R2, R7, UR6, R2 ;  /* 0x0000000607027c25 */ /* 0x000fc8000f8e0002 */
[----:B------:R-:W-:Y:S01]  /*fd20*/  IMAD.IADD R0, R5, 0x1, R3 ;  /* 0x0000000105007824 */ /* 0x000fe200078e0203 */
[----:B------:R-:W-:-:S04]  /*fd30*/  LEA R10, P0, R2, UR4, 0x2 ;  /* 0x00000004020a7c11 */ /* 0x000fc8000f8010ff */
[----:B------:R-:W-:-:S05]  /*fd40*/  LEA.HI.X R11, R2, UR5, R0, 0x2, P0 ;  /* 0x00000005020b7c11 */ /* 0x000fca00080f1400 */
[----:B------:R0:W5:Y:S04]  /*fd50*/  LDG.E R3, desc[UR56][R10.64] ;  /* 0x000000380a037981 */ /* 0x000168000c1e1900 */
.L_x_2546:
[----:B------:R-:W2:Y:S01]  /*fd60*/  LDL R0, [R1+0x4] ;  /* 0x0000040001007983 */ /* 0x000ea20000100800 */
[----:B------:R-:W-:Y:S01]  /*fd70*/  BSSY B3, `(.L_x_2547) ;  /* 0x0000005000037945 */ /* 0x000fe20003800000 */
[----:B--2---:R-:W-:Y:S02]  /*fd80*/  LEA R2, R9, R0, 0x3 ;  /* 0x0000000009027211 */ /* 0x004fe400078e18ff */
[----:B------:R-:W-:-:S04]  /*fd90*/  SHF.L.U32 R0, R12, 0x1f, RZ ;  /* 0x0000001f0c007819 */ /* 0x000fc800000006ff */
[----:B------:R-:W1:Y:S02]  /*fda0*/  SYNCS.PHASECHK.TRANS64.TRYWAIT P0, [R2+URZ+0x34840], R0 ;  /* 0x03484000020075a7 */ /* 0x000e64000800017f */
[----:B-1----:R-:W-:Y:S05]  /*fdb0*/  @!P0 BRA `(.L_x_2548) ;  /* 0x00000044003c8947 */ /* 0x002fea0003800000 */
.L_x_2655:
[----:B------:R-:W-:Y:S05]  /*fdc0*/  BSYNC B3 ;  /* 0x0000000000037941 */ /* 0x000fea0003800000 */
.L_x_2547:
[----:B------:R-:W2:Y:S01]  /*fdd0*/  S2R R5, SR_TID.X ;  /* 0x0000000000057919 */ /* 0x000ea20000002100 */
        /* <DEDUP_REMOVED lines=11> */
.L_x_2550:
[----:B------:R-:W-:Y:S05]  /*fe90*/  BSYNC B3 ;  /* 0x0000000000037941 */ /* 0x000fea0003800000 */
.L_x_2549:
        /* <DEDUP_REMOVED lines=13> */
.L_x_2551:
        /* <DEDUP_REMOVED lines=16> */
.L_x_2552:
        /* <DEDUP_REMOVED lines=15> */
.L_x_2553:
        /* <DEDUP_REMOVED lines=10> */
[----:B0-----:R-:W2:Y:S04]  /*10200*/  LDL.LU R10, [R1+0x14] ;  /* 0x00001400010a7983 */ /* 0x001ea80000300800 */
[----:B------:R-:W3:Y:S01]  /*10210*/  LDL R5, [R1+0x8] ;  /* 0x0000080001057983 */ /* 0x000ee20000100800 */
[----:B------:R-:W-:Y:S01]  /*10220*/  BSSY B3, `(.L_x_2554) ;  /* 0x0000005000037945 */ /* 0x000fe20003800000 */
[----:B--2---:R-:W-:Y:S01]  /*10230*/  SHF.L.U32 R0, R10, 0x1f, RZ ;  /* 0x0000001f0a007819 */ /* 0x004fe200000006ff */
[----:B---3--:R-:W-:-:S04]  /*10240*/  IMAD R2, R5, 0x8, R6 ;  /* 0x0000000805027824 */ /* 0x008fc800078e0206 */
[----:B------:R-:W0:Y:S02]  /*10250*/  SYNCS.PHASECHK.TRANS64.TRYWAIT P0, [R2+URZ+0x60], R0 ;  /* 0x00006000020075a7 */ /* 0x000e24000800017f */
[----:B0-----:R-:W-:Y:S05]  /*10260*/  @!P0 BRA `(.L_x_2555) ;  /* 0x0000004000248947 */ /* 0x001fea0003800000 */
.L_x_2656:
[----:B------:R-:W-:Y:S05]  /*10270*/  BSYNC B3 ;  /* 0x0000000000037941 */ /* 0x000fea0003800000 */
.L_x_2554:
        /* <DEDUP_REMOVED lines=14> */
.L_x_2557:
[----:B------:R-:W-:Y:S05]  /*10360*/  BSYNC B3 ;  /* 0x0000000000037941 */ /* 0x000fea0003800000 */
.L_x_2556:
[----:B------:R-:W2:Y:S04]  /*10370*/  LDL R7, [R1+0x18] ;  /* 0x0000180001077983 */ /* 0x000ea80000100800 */
[----:B0-----:R-:W2:Y:S01]  /*10380*/  LDL.LU R2, [R1+0xc] ;  /* 0x00000c0001027983 */ /* 0x001ea20000300800 */
[----:B------:R-:W-:Y:S01]  /*10390*/  R2UR UR10, R13 ;  /* 0x000000000d0a72ca */ /* 0x000fe200000e0000 */
[C-C-:B-----5:R-:W-:Y:S01]  /*103a0*/  IMAD R5, R15.reuse, 0x8, R17.reuse ;  /* 0x000000080f057824 */ /* 0x160fe200078e0211 */
[----:B------:R-:W-:Y:S01]  /*103b0*/  R2UR UR6, R10 ;  /* 0x000000000a0672ca */ /* 0x000fe200000e0000 */
[----:B------:R-:W-:Y:S01]  /*103c0*/  IMAD R0, R15, 0x8000, R17 ;  /* 0x000080000f007824 */ /* 0x000fe200078e0211 */
[----:B------:R-:W-:Y:S01]  /*103d0*/  R2UR UR7, R11 ;  /* 0x000000000b0772ca */ /* 0x000fe200000e0000 */
[----:B------:R-:W-:Y:S01]  /*103e0*/  UIADD3 UR4, UP0, UR38, 0x470, URZ ;  /* 0x0000047026047890 */ /* 0x000fe2000ff1e03f */
[----:B------:R-:W-:-:S02]  /*103f0*/  PLOP3.LUT P0, PT, PT, PT, PT, 0x80, 0x0 ;  /* 0x000000000000781c */ /* 0x000fc40003f0f070 */
[----:B------:R-:W-:Y:S01]  /*10400*/  IADD3 R5, R5, 0x34850, RZ ;  /* 0x0003485005057810 */ /* 0x000fe20007ffe0ff */
[----:B------:R-:W-:Y:S01]  /*10410*/  UIADD3.X UR5, URZ, UR39, URZ, UP0, !UPT ;  /* 0x000000273f057290 */ /* 0x000fe200087fe43f */
[----:B--2---:R-:W-:Y:S02]  /*10420*/  IMAD R2, R2, 0x80, R7 ;  /* 0x0000008002027824 */ /* 0x004fe400078e0207 */
[----:B------:R-:W-:-:S09]  /*10430*/  VIADD R7, R0, 0x400 ;  /* 0x0000040000077836 */ /* 0x000fd20000000000 */
.L_x_2558:
        /* <DEDUP_REMOVED lines=16> */
.L_x_2559:
        /* <DEDUP_REMOVED lines=13> */
.L_x_2545:
[----:B------:R-:W-:Y:S05]  /*10610*/  BSYNC B1 ;  /* 0x0000000000017941 */ /* 0x000fea0003800000 */
.L_x_2544:
[----:B------:R-:W2:Y:S04]  /*10620*/  LDL.LU R0, [R1+0x2c] ;  /* 0x00002c0001007983 */ /* 0x000ea80000300800 */
[----:B------:R3:W-:Y:S04]  /*10630*/  STL [R1+0x8], R9 ;  /* 0x0000080901007387 */ /* 0x0007e80000100800 */
[----:B------:R3:W-:Y:S02]  /*10640*/  STL [R1+0x14], R12 ;  /* 0x0000140c01007387 */ /* 0x0007e40000100800 */
[----:B--23--:R-:W-:-:S07]  /*10650*/  VIADD R0, R0, 0xfffffffd ;  /* 0xfffffffd00007836 */ /* 0x00cfce0000000000 */
.L_x_2543:
[----:B------:R-:W-:Y:S05]  /*10660*/  BSYNC B2 ;  /* 0x0000000000027941 */ /* 0x000fea0003800000 */
.L_x_2542:
[----:B------:R-:W-:-:S13]  /*10670*/  ISETP.NE.AND P0, PT, R4, RZ, PT ;  /* 0x000000ff0400720c */ /* 0x000fda0003f05270 */
[----:B------:R-:W-:Y:S05]  /*10680*/  @!P0 BRA `(.L_x_2541) ;  /* 0x0000001400788947 */ /* 0x000fea0003800000 */
[----:B0-----:R0:W5:Y:S02]  /*10690*/  LDL R8, [R1] ;  /* 0x0000000001087983 */ /* 0x0011640000100800 */
.L_x_2592:
        /* <DEDUP_REMOVED lines=18> */
[----:B-----5:R-:W3:Y:S01]  /*107c0*/  LDC R8, c[0x0][0x43c] ;  /* 0x00010f00ff087b82 */ /* 0x020ee20000000800 */
[----:B------:R-:W-:Y:S02]  /*107d0*/  ULDC.64 UR6, c[0x0][0x428] ;  /* 0x00010a0000067ab9 */ /* 0x000fe40000000a00 */
[----:B------:R-:W4:Y:S01]  /*107e0*/  LDL R9, [R1+0x10] ;  /* 0x0000100001097983 */ /* 0x000f220000100800 */
        /* <DEDUP_REMOVED lines=15> */
.L_x_2562:
[----:B------:R-:W3:Y:S01]  /*108e0*/  LDL R2, [R1+0x4] ;  /* 0x0000040001027983 */ /* 0x000ee20000100800 */
[----:B------:R-:W-:Y:S01]  /*108f0*/  BSSY B2, `(.L_x_2563) ;  /* 0x0000005000027945 */ /* 0x000fe20003800000 */
[----:B---3--:R-:W-:Y:S01]  /*10900*/  IMAD R3, R4, 0x8, R2 ;  /* 0x0000000804037824 */ /* 0x008fe200078e0202 */
[----:B------:R-:W-:-:S04]  /*10910*/  SHF.L.U32 R2, R5, 0x1f, RZ ;  /* 0x0000001f05027819 */ /* 0x000fc800000006ff */
[----:B------:R-:W3:Y:S02]  /*10920*/  SYNCS.PHASECHK.TRANS64.TRYWAIT P0, [R3+URZ+0x34840], R2 ;  /* 0x03484002030075a7 */ /* 0x000ee4000800017f */
[----:B---3--:R-:W-:Y:S05]  /*10930*/  @!P0 BRA `(.L_x_2564) ;  /* 0x0000003800848947 */ /* 0x008fea0003800000 */
.L_x_2657:
[----:B------:R-:W-:Y:S05]  /*10940*/  BSYNC B2 ;  /* 0x0000000000027941 */ /* 0x000fea0003800000 */
.L_x_2563:
        /* <DEDUP_REMOVED lines=12> */
.L_x_2566:
[----:B------:R-:W-:Y:S05]  /*10a10*/  BSYNC B2 ;  /* 0x0000000000027941 */ /* 0x000fea0003800000 */
.L_x_2565:
        /* <DEDUP_REMOVED lines=13> */
.L_x_2567:
        /* <DEDUP_REMOVED lines=16> */
.L_x_2568:
        /* <DEDUP_REMOVED lines=15> */
.L_x_2569:
        /* <DEDUP_REMOVED lines=17> */
.L_x_2658:
[----:B------:R-:W-:Y:S05]  /*10df0*/  BSYNC B2 ;  /* 0x0000000000027941 */ /* 0x000fea0003800000 */
.L_x_2570:
        /* <DEDUP_REMOVED lines=11> */
.L_x_2573:
[----:B------:R-:W-:Y:S05]  /*10eb0*/  BSYNC B2 ;  /* 0x0000000000027941 */ /* 0x000fea0003800000 */
.L_x_2572:
        /* <DEDUP_REMOVED lines=14> */
.L_x_2574:
        /* <DEDUP_REMOVED lines=16> */
.L_x_2575:
        /* <DEDUP_REMOVED lines=13> */
.L_x_2561:
[----:B------:R-:W-:Y:S05]  /*11170*/  BSYNC B1 ;  /* 0x0000000000017941 */ /* 0x000fea0003800000 */
.L_x_2560:
        /* <DEDUP_REMOVED lines=35> */
.L_x_2578:
[----:B------:R-:W4:Y:S01]  /*113b0*/  LDL R2, [R1+0x4] ;  /* 0x0000040001027983 */ /* 0x000f220000100800 */
[----:B------:R-:W-:Y:S01]  /*113c0*/  SHF.L.U32 R3, R10, 0x1f, RZ ;  /* 0x0000001f0a037819 */ /* 0x000fe200000006ff */
[----:B------:R-:W-:Y:S01]  /*113d0*/  BSSY B2, `(.L_x_2579) ;  /* 0x0000004000027945 */ /* 0x000fe20003800000 */
[----:B----4-:R-:W-:-:S04]  /*113e0*/  IMAD R2, R11, 0x8, R2 ;  /* 0x000000080b027824 */ /* 0x010fc800078e0202 */
[----:B------:R-:W4:Y:S02]  /*113f0*/  SYNCS.PHASECHK.TRANS64.TRYWAIT P0, [R2+URZ+0x34840], R3 ;  /* 0x03484003020075a7 */ /* 0x000f24000800017f */
[----:B----4-:R-:W-:Y:S05]  /*11400*/  @!P0 BRA `(.L_x_2580) ;  /* 0x0000002c00f88947 */ /* 0x010fea0003800000 */
.L_x_2659:
[----:B------:R-:W-:Y:S05]  /*11410*/  BSYNC B2 ;  /* 0x0000000000027941 */ /* 0x000fea0003800000 */
.L_x_2579:
        /* <DEDUP_REMOVED lines=12> */
.L_x_2582:
[----:B------:R-:W-:Y:S05]  /*114e0*/  BSYNC B2 ;  /* 0x0000000000027941 */ /* 0x000fea0003800000 */
.L_x_2581:
[----:B------:R-:W2:Y:S04]  /*114f0*/  LDL R9, [R1+0x8] ;  /* 0x0000080001097983 */ /* 0x000ea80000100800 */
[----:B---3--:R-:W3:Y:S04]  /*11500*/  LDL R10, [R1+0x4] ;  /* 0x00000400010a7983 */ /* 0x008ee80000100800 */
[----:B----4-:R-:W4:Y:S01]  /*11510*/  LDL R2, [R1+0x18] ;  /* 0x0000180001027983 */ /* 0x010f220000100800 */
[----:B------:R-:W-:-:S04]  /*11520*/  MOV R12, RZ ;  /* 0x000000ff000c7202 */ /* 0x000fc80000000f00 */
        /* <DEDUP_REMOVED lines=11> */
.L_x_2583:
        /* <DEDUP_REMOVED lines=16> */
.L_x_2584:
        /* <DEDUP_REMOVED lines=15> */
.L_x_2585:
        /* <DEDUP_REMOVED lines=15> */
.L_x_2660:
[----:B------:R-:W-:Y:S05]  /*118c0*/  BSYNC B2 ;  /* 0x0000000000027941 */ /* 0x000fea0003800000 */
.L_x_2586:
        /* <DEDUP_REMOVED lines=11> */
.L_x_2589:
[----:B------:R-:W-:Y:S05]  /*11980*/  BSYNC B2 ;  /* 0x0000000000027941 */ /* 0x000fea0003800000 */
.L_x_2588:
        /* <DEDUP_REMOVED lines=13> */
.L_x_2590:
        /* <DEDUP_REMOVED lines=16> */
.L_x_2591:
        /* <DEDUP_REMOVED lines=13> */
.L_x_2577:
[----:B------:R-:W-:Y:S05]  /*11c30*/  BSYNC B1 ;  /* 0x0000000000017941 */ /* 0x000fea0003800000 */
.L_x_2576:
[C---:B------:R-:W-:Y:S02]  /*11c40*/  ISETP.GT.AND P0, PT, R0.reuse, 0x1, PT ;  /* 0x000000010000780c */ /* 0x040fe40003f04270 */
[----:B------:R-:W-:-:S11]  /*11c50*/  IADD3 R0, R0, -0x2, RZ ;  /* 0xfffffffe00007810 */ /* 0x000fd60007ffe0ff */
[----:B------:R-:W-:Y:S05]  /*11c60*/  @P0 BRA `(.L_x_2592) ;  /* 0xffffffe8008c0947 */ /* 0x000fea000383ffff */
.L_x_2541:
[----:B------:R-:W-:Y:S05]  /*11c70*/  BSYNC B0 ;  /* 0x0000000000007941 */ /* 0x000fea0003800000 */
.L_x_2540:
        /* <DEDUP_REMOVED lines=8> */
[----:B------:R-:W0:Y:S02]  /*11d00*/  FLO.U32 R0, UR4 ;  /* 0x0000000400007d00 */ /* 0x000e2400080e0000 */
        /* <DEDUP_REMOVED lines=8> */
.L_x_2594:
[----:B------:R-:W-:Y:S05]  /*11d90*/  BSYNC B0 ;  /* 0x0000000000007941 */ /* 0x000fea0003800000 */
.L_x_2593:
        /* <DEDUP_REMOVED lines=13> */
.L_x_2661:
[----:B------:R-:W-:Y:S05]  /*11e70*/  BSYNC B1 ;  /* 0x0000000000017941 */ /* 0x000fea0003800000 */
.L_x_2597:
        /* <DEDUP_REMOVED lines=9> */
.L_x_2600:
[----:B------:R-:W-:Y:S05]  /*11f10*/  BSYNC B1 ;  /* 0x0000000000017941 */ /* 0x000fea0003800000 */
.L_x_2599:
[----:B------:R-:W2:Y:S04]  /*11f20*/  LDL.LU R5, [R1+0x18] ;  /* 0x0000180001057983 */ /* 0x000ea80000300800 */
[----:B------:R-:W2:Y:S04]  /*11f30*/  LDL.LU R3, [R1+0xc] ;  /* 0x00000c0001037983 */ /* 0x000ea80000300800 */
[----:B------:R-:W3:Y:S04]  /*11f40*/  LDL R4, [R1+0x4] ;  /* 0x0000040001047983 */ /* 0x000ee80000100800 */
[----:B0-----:R-:W3:Y:S01]  /*11f50*/  LDL R2, [R1+0x8] ;  /* 0x0000080001027983 */ /* 0x001ee20000100800 */
        /* <DEDUP_REMOVED lines=10> */
.L_x_2601:
        /* <DEDUP_REMOVED lines=16> */
.L_x_2602:
        /* <DEDUP_REMOVED lines=11> */
.L_x_2596:
[----:B------:R-:W-:Y:S05]  /*121b0*/  BSYNC B0 ;  /* 0x0000000000007941 */ /* 0x000fea0003800000 */
.L_x_2595:
        /* <DEDUP_REMOVED lines=9> */
.L_x_2520:
[----:B------:R-:W-:Y:S05]  /*12250*/  BSYNC B7 ;  /* 0x0000000000077941 */ /* 0x000fea0003800000 */
.L_x_2518:
[----:B0-----:R-:W3:Y:S02]  /*12260*/  LDL R0, [R1+0x50] ;  /* 0x0000500001007983 */ /* 0x001ee40000100800 */
[----:B---3--:R-:W-:-:S13]  /*12270*/  ISETP.NE.AND P0, PT, R0, RZ, PT ;  /* 0x000000ff0000720c */ /* 0x008fda0003f05270 */
[----:B------:R-:W-:Y:S05]  /*12280*/  @!P0 BRA `(.L_x_2603) ;  /* 0x0000000000288947 */ /* 0x000fea0003800000 */
[----:B------:R-:W-:Y:S05]  /*12290*/  WARPSYNC.ALL ;  /* 0x0000000000007948 */ /* 0x000fea0003800000 */
[----:B------:R-:W0:Y:S08]  /*122a0*/  S2UR UR5, SR_CgaCtaId ;  /* 0x00000000000579c3 */ /* 0x000e300000008800 */
[----:B------:R-:W-:Y:S06]  /*122b0*/  BAR.SYNC.DEFER_BLOCKING 0x5, 0x180 ;  /* 0x0146000000007b1d */ /* 0x000fec0000010000 */
[----:B------:R-:W-:-:S02]  /*122c0*/  UMOV UR4, 0x400 ;  /* 0x0000040000047882 */ /* 0x000fc40000000000 */
[----:B0-----:R-:W-:-:S06]  /*122d0*/  ULEA UR4, UR5, UR4, 0x18 ;  /* 0x0000000405047291 */ /* 0x001fcc000f8ec03f */
[----:B------:R-:W-:-:S05]  /*122e0*/  IMAD.U32 R0, RZ, RZ, UR4 ;  /* 0x00000004ff007e24 */ /* 0x000fca000f8e00ff */
[----:B------:R0:W3:Y:S04]  /*122f0*/  LDS.128 R16, [R0+0x348d0] ;  /* 0x0348d00000107984 */ /* 0x0000e80000000c00 */
[----:B------:R0:W-:Y:S01]  /*12300*/  STL [R1+0x4], R0 ;  /* 0x0000040001007387 */ /* 0x0001e20000100800 */
[----:B------:R-:W-:Y:S06]  /*12310*/  BAR.ARV 0x4, 0x180 ;  /* 0x0106000000007b1d */ /* 0x000fec0000002000 */
[----:B------:R-:W-:Y:S05]  /*12320*/  BRA `(.L_x_2604) ;  /* 0x0000000800d87947 */ /* 0x000fea0003800000 */
.L_x_2603:
[----:B------:R-:W0:Y:S01]  /*12330*/  S2R R0, SR_TID.X ;  /* 0x0000000000007919 */ /* 0x000e220000002100 */
[----:B------:R-:W-:Y:S01]  /*12340*/  UMOV UR4, 0xffffffff ;  /* 0xffffffff00047882 */ /* 0x000fe20000000000 */
[----:B0-----:R-:W-:-:S04]  /*12350*/  LOP3.LUT R6, R0, 0x1f, RZ, 0xc0, !PT ;  /* 0x0000001f00067812 */ /* 0x001fc800078ec0ff */
[----:B------:R-:W-:Y:S01]  /*12360*/  ISETP.NE.AND P0, PT, R6, 0x1f, PT ;  /* 0x0000001f0600780c */ /* 0x000fe20003f05270 */
[----:B------:R-:W-:-:S12]  /*12370*/  BRA.DIV UR4, `(.L_x_2605) ;  /* 0x0000002204587947 */ /* 0x000fd8000b800000 */
[----:B------:R-:W-:Y:S01]  /*12380*/  IMAD.IADD R5, R19, 0x1, R6 ;  /* 0x0000000113057824 */ /* 0x000fe200078e0206 */
[----:B------:R-:W-:-:S04]  /*12390*/  ULDC UR4, c[0x0][0xc3c] ;  /* 0x00030f0000047ab9 */ /* 0x000fc80000000800 */
[----:B------:R-:W-:-:S13]  /*123a0*/  ISETP.GE.OR P1, PT, R5, UR4, !P0 ;  /* 0x0000000405007c0c */ /* 0x000fda000c726670 */
[----:B------:R-:W0:Y:S02]  /*123b0*/  @!P1 LDC.64 R2, c[0x0][0xc80] ;  /* 0x00032000ff029b82 */ /* 0x000e240000000a00 */
[----:B0-----:R-:W-:-:S06]  /*123c0*/  @!P1 IMAD.WIDE R2, R5, 0x4, R2 ;  /* 0x0000000405029825 */ /* 0x001fcc00078e0202 */
[----:B------:R0:W3:Y:S01]  /*123d0*/  @!P1 LDG.E R3, desc[UR56][R2.64] ;  /* 0x0000003802039981 */ /* 0x0000e2000c1e1900 */
[C---:B------:R-:W-:Y:S02]  /*123e0*/  ISETP.GE.U32.AND P2, PT, R6.reuse, 0x2, PT ;  /* 0x000000020600780c */ /* 0x040fe40003f46070 */
[C---:B------:R-:W-:Y:S01]  /*123f0*/  ISETP.GE.U32.AND P3, PT, R6.reuse, 0x4, PT ;  /* 0x000000040600780c */ /* 0x040fe20003f66070 */
[----:B------:R-:W-:Y:S01]  /*12400*/  SHFL.IDX PT, R0, R16, RZ, 0x1f ;  /* 0x00001fff10007589 */ /* 0x000fe200000e0000 */
[C---:B------:R-:W-:Y:S02]  /*12410*/  ISETP.GE.U32.AND P4, PT, R6.reuse, 0x8, PT ;  /* 0x000000080600780c */ /* 0x040fe40003f86070 */
[C---:B------:R-:W-:Y:S01]  /*12420*/  ISETP.GE.U32.AND P5, PT, R6.reuse, 0x10, PT ;  /* 0x000000100600780c */ /* 0x040fe20003fa6070 */
[----:B0-----:R-:W-:Y:S02]  /*12430*/  IMAD.MOV.U32 R2, RZ, RZ, RZ ;  /* 0x000000ffff027224 */ /* 0x001fe400078e00ff */
[----:B---3--:R-:W-:Y:S01]  /*12440*/  @!P1 IMAD.MOV.U32 R2, RZ, RZ, R3 ;  /* 0x000000ffff029224 */ /* 0x008fe200078e0003 */
[----:B------:R-:W-:-:S04]  /*12450*/  ISETP.NE.AND P1, PT, R6, RZ, PT ;  /* 0x000000ff0600720c */ /* 0x000fc80003f25270 */
[----:B------:R-:W0:Y:S02]  /*12460*/  SHFL.UP PT, R14, R2, 0x1, RZ ;  /* 0x04200000020e7989 */ /* 0x000e2400000e00ff */
[----:B0-----:R-:W-:-:S05]  /*12470*/  SEL R5, R14, RZ, P1 ;  /* 0x000000ff0e057207 */ /* 0x001fca0000800000 */
[----:B------:R-:W-:Y:S02]  /*12480*/  IMAD.IADD R3, R2, 0x1, R5 ;  /* 0x0000000102037824 */ /* 0x000fe400078e0205 */
[----:B------:R-:W-:Y:S04]  /*12490*/  SHFL.IDX PT, R5, R16, 0x1, 0x1f ;  /* 0x00201f0010057f89 */ /* 0x000fe800000e0000 */
        /* <DEDUP_REMOVED lines=12> */
[----:B------:R0:W3:Y:S02]  /*12560*/  SHFL.IDX PT, R16, R3, 0x1f, 0x1f ;  /* 0x03e01f0003107f89 */ /* 0x0000e400000e0000 */
.L_x_2671:
[----:B------:R-:W-:Y:S02]  /*12570*/  ULDC UR4, c[0x0][0xc38] ;  /* 0x00030e0000047ab9 */ /* 0x000fe40000000800 */
[----:B------:R-:W-:-:S04]  /*12580*/  IMAD.U32 R4, RZ, RZ, UR4 ;  /* 0x00000004ff047e24 */ /* 0x000fc8000f8e00ff */
[----:B---3--:R-:W-:-:S04]  /*12590*/  IMAD R16, R16, R4, RZ ;  /* 0x0000000410107224 */ /* 0x008fc800078e02ff */
[----:B------:R-:W-:-:S05]  /*125a0*/  IMAD.IADD R5, R5, 0x1, R16 ;  /* 0x0000000105057824 */ /* 0x000fca00078e0210 */
[----:B------:R-:W-:-:S13]  /*125b0*/  ISETP.GT.AND P6, PT, R5, R0, PT ;  /* 0x000000000500720c */ /* 0x000fda0003fc4270 */
[----:B------:R-:W-:Y:S05]  /*125c0*/  @P6 BRA `(.L_x_2606) ;  /* 0x00000000009c6947 */ /* 0x000fea0003800000 */
.L_x_2611:
[----:B------:R-:W3:Y:S01]  /*125d0*/  LDC R2, c[0x0][0xc3c] ;  /* 0x00030f00ff027b82 */ /* 0x000ee20000000800 */
[----:B------:R-:W-:-:S05]  /*125e0*/  VIADD R19, R19, 0x1f ;  /* 0x0000001f13137836 */ /* 0x000fca0000000000 */
[----:B---3--:R-:W-:-:S13]  /*125f0*/  ISETP.GE.AND P6, PT, R19, R2, PT ;  /* 0x000000021300720c */ /* 0x008fda0003fc6270 */
[----:B------:R-:W-:Y:S05]  /*12600*/  @P6 BRA `(.L_x_2607) ;  /* 0x0000000400d46947 */ /* 0x000fea0003800000 */
[----:B0-----:R-:W0:Y:S01]  /*12610*/  S2R R3, SR_TID.X ;  /* 0x0000000000037919 */ /* 0x001e220000002100 */
[----:B------:R-:W-:Y:S01]  /*12620*/  BSSY B0, `(.L_x_2608) ;  /* 0x0000009000007945 */ /* 0x000fe20003800000 */
[----:B0-----:R-:W-:-:S05]  /*12630*/  LOP3.LUT R3, R3, 0x1f, RZ, 0xc0, !PT ;  /* 0x0000001f03037812 */ /* 0x001fca00078ec0ff */
[----:B------:R-:W-:-:S05]  /*12640*/  IMAD.IADD R4, R19, 0x1, R3 ;  /* 0x0000000113047824 */ /* 0x000fca00078e0203 */
[----:B------:R-:W-:Y:S01]  /*12650*/  ISETP.GE.OR P6, PT, R4, R2, !P0 ;  /* 0x000000020400720c */ /* 0x000fe200047c6670 */
[----:B------:R-:W-:-:S12]  /*12660*/  IMAD.MOV.U32 R2, RZ, RZ, RZ ;  /* 0x000000ffff027224 */ /* 0x000fd800078e00ff */
[----:B------:R-:W-:Y:S05]  /*12670*/  @P6 BRA `(.L_x_2609) ;  /* 0x00000000000c6947 */ /* 0x000fea0003800000 */
[----:B------:R-:W0:Y:S02]  /*12680*/  LDC.64 R2, c[0x0][0xc80] ;  /* 0x00032000ff027b82 */ /* 0x000e240000000a00 */
[----:B0-----:R-:W-:-:S06]  /*12690*/  IMAD.WIDE R2, R4, 0x4, R2 ;  /* 0x0000000404027825 */ /* 0x001fcc00078e0202 */
[----:B------:R0:W5:Y:S02]  /*126a0*/  LDG.E R2, desc[UR56][R2.64] ;  /* 0x0000003802027981 */ /* 0x000164000c1e1900 */
.L_x_2609:
[----:B------:R-:W-:Y:S05]  /*126b0*/  BSYNC B0 ;  /* 0x0000000000007941 */ /* 0x000fea0003800000 */
.L_x_2608:
        /* <DEDUP_REMOVED lines=17> */
[----:B------:R0:W3:Y:S02]  /*127d0*/  SHFL.IDX PT, R16, R3, 0x1f, 0x1f ;  /* 0x03e01f0003107f89 */ /* 0x0000e400000e0000 */
.L_x_2679:
[----:B------:R-:W-:Y:S02]  /*127e0*/  ULDC UR4, c[0x0][0xc38] ;  /* 0x00030e0000047ab9 */ /* 0x000fe40000000800 */
[----:B------:R-:W-:-:S04]  /*127f0*/  IMAD.U32 R4, RZ, RZ, UR4 ;  /* 0x00000004ff047e24 */ /* 0x000fc8000f8e00ff */
[----:B---3--:R-:W-:-:S04]  /*12800*/  IMAD R16, R16, R4, RZ ;  /* 0x0000000410107224 */ /* 0x008fc800078e02ff */
[----:B------:R-:W-:-:S05]  /*12810*/  IMAD.IADD R5, R16, 0x1, R5 ;  /* 0x0000000110057824 */ /* 0x000fca00078e0205 */
[----:B------:R-:W-:-:S13]  /*12820*/  ISETP.GT.AND P6, PT, R5, R0, PT ;  /* 0x000000000500720c */ /* 0x000fda0003fc4270 */
[----:B------:R-:W-:Y:S05]  /*12830*/  @!P6 BRA `(.L_x_2611) ;  /* 0xfffffffc0064e947 */ /* 0x000fea000383ffff */
.L_x_2606:
[----:B------:R-:W-:Y:S01]  /*12840*/  IMAD.IADD R16, R5, 0x1, -R16 ;  /* 0x0000000105107824 */ /* 0x000fe200078e0a10 */
[----:B------:R-:W-:-:S03]  /*12850*/  UMOV UR4, 0xffffffff ;  /* 0xffffffff00047882 */ /* 0x000fc60000000000 */
[----:B------:R-:W-:-:S05]  /*12860*/  IMAD R5, R3, R4, R16 ;  /* 0x0000000403057224 */ /* 0x000fca00078e0210 */
[----:B------:R-:W-:Y:S01]  /*12870*/  ISETP.GT.AND P6, PT, R5, R0, PT ;  /* 0x000000000500720c */ /* 0x000fe20003fc4270 */
[----:B------:R-:W-:-:S12]  /*12880*/  BRA.DIV UR4, `(.L_x_2612) ;  /* 0x0000002604107947 */ /* 0x000fd8000b800000 */
[----:B------:R-:W-:-:S04]  /*12890*/  VOTE.ANY R5, PT, !P6 ;  /* 0x0000000000057806 */ /* 0x000fc800070e0100 */
[----:B------:R-:W3:Y:S02]  /*128a0*/  POPC R6, R5 ;  /* 0x0000000500067309 */ /* 0x000ee40000000000 */
[----:B---3--:R3:W0:Y:S02]  /*128b0*/  SHFL.IDX PT, R17, R2, R6, 0x1f ;  /* 0x00001f0602117589 */ /* 0x00862400000e0000 */
.L_x_2683:
[----:B------:R-:W-:Y:S01]  /*128c0*/  ISETP.NE.AND P0, PT, R5, RZ, PT ;  /* 0x000000ff0500720c */ /* 0x000fe20003f05270 */
[----:B------:R-:W-:-:S12]  /*128d0*/  IMAD.MOV.U32 R5, RZ, RZ, RZ ;  /* 0x000000ffff057224 */ /* 0x000fd800078e00ff */
[----:B------:R-:W-:Y:S05]  /*128e0*/  @!P0 BRA `(.L_x_2613) ;  /* 0x0000000000148947 */ /* 0x000fea0003800000 */
[----:B------:R-:W-:Y:S01]  /*128f0*/  UMOV UR4, 0xffffffff ;  /* 0xffffffff00047882 */ /* 0x000fe20000000000 */
[----:B------:R-:W-:Y:S02]  /*12900*/  VIADD R12, R6, 0xffffffff ;  /* 0xffffffff060c7836 */ /* 0x000fe40000000000 */
[----:B------:R-:W-:Y:S05]  /*12910*/  BRA.DIV UR4, `(.L_x_2614) ;  /* 0x0000002604347947 */ /* 0x000fea000b800000 */
[----:B0-----:R0:W0:Y:S02]  /*12920*/  SHFL.IDX PT, R3, R3, R12, 0x1f ;  /* 0x00001f0c03037589 */ /* 0x00102400000e0000 */
.L_x_2686:
[----:B0-----:R-:W-:-:S07]  /*12930*/  IMAD.MOV.U32 R5, RZ, RZ, R3 ;  /* 0x000000ffff057224 */ /* 0x001fce00078e0003 */
.L_x_2613:
[----:B0--3--:R-:W0:Y:S01]  /*12940*/  LDC.64 R2, c[0x0][0xc90] ;  /* 0x00032400ff027b82 */ /* 0x009e220000000a00 */
[----:B------:R-:W-:-:S05]  /*12950*/  IADD3 R19, R6, R19, RZ ;  /* 0x0000001306137210 */ /* 0x000fca0007ffe0ff */
[----:B0-----:R-:W-:-:S05]  /*12960*/  IMAD.WIDE R2, R19, 0x4, R2 ;  /* 0x0000000413027825 */ /* 0x001fca00078e0202 */
[----:B--2-4-:R-:W2:Y:S01]  /*12970*/  LDG.E R7, desc[UR56][R2.64] ;  /* 0x0000003802077981 */ /* 0x014ea2000c1e1900 */
[----:B------:R-:W-:-:S04]  /*12980*/  IMAD R16, R5, R4, R16 ;  /* 0x0000000405107224 */ /* 0x000fc800078e0210 */
[----:B------:R-:W-:Y:S02]  /*12990*/  IMAD.IADD R0, R0, 0x1, -R16 ;  /* 0x0000000100007824 */ /* 0x000fe400078e0a10 */
[----:B--2---:R-:W-:-:S05]  /*129a0*/  IMAD R6, R17, R7, RZ ;  /* 0x0000000711067224 */ /* 0x004fca00078e02ff */
[----:B-----5:R-:W-:-:S04]  /*129b0*/  IABS R8, R6 ;  /* 0x0000000600087213 */ /* 0x020fc80000000000 */
        /* <DEDUP_REMOVED lines=44> */
[----:B------:R-:W-:Y:S01]  /*12c80*/  @!P1 IMAD.IADD R3, R3, 0x1, -R7 ;  /* 0x0000000103039824 */ /* 0x000fe200078e0a07 */
[----:B------:R-:W-:Y:S02]  /*12c90*/  @!P1 IADD3 R2, R2, 0x1, RZ ;  /* 0x0000000102029810 */ /* 0x000fe40007ffe0ff */
        /* <DEDUP_REMOVED lines=12> */
.L_x_2607:
[----:B------:R-:W-:Y:S01]  /*12d60*/  UMOV UR4, URZ ;  /* 0x0000003f00047c82 */ /* 0x000fe20008000000 */
[----:B------:R-:W-:Y:S01]  /*12d70*/  UMOV UR5, URZ ;  /* 0x0000003f00057c82 */ /* 0x000fe20008000000 */
[----:B------:R-:W-:Y:S01]  /*12d80*/  ULDC UR6, c[0x0][0xc3c] ;  /* 0x00030f0000067ab9 */ /* 0x000fe20000000800 */
[----:B------:R-:W-:Y:S02]  /*12d90*/  IMAD.MOV.U32 R16, RZ, RZ, R0 ;  /* 0x000000ffff107224 */ /* 0x000fe400078e0000 */
[----:B------:R-:W-:Y:S02]  /*12da0*/  IMAD.U32 R17, RZ, RZ, UR4 ;  /* 0x00000004ff117e24 */ /* 0x000fe4000f8e00ff */
[----:B------:R-:W-:Y:S02]  /*12db0*/  IMAD.U32 R18, RZ, RZ, UR5 ;  /* 0x00000005ff127e24 */ /* 0x000fe4000f8e00ff */
[----:B------:R-:W-:-:S07]  /*12dc0*/  IMAD.U32 R19, RZ, RZ, UR6 ;  /* 0x00000006ff137e24 */ /* 0x000fce000f8e00ff */
.L_x_2615:
        /* <DEDUP_REMOVED lines=12> */
.L_x_2604:
[----:B------:R-:W-:Y:S02]  /*12e90*/  ULDC UR4, c[0x0][0xc3c] ;  /* 0x00030f0000047ab9 */ /* 0x000fe40000000800 */
[----:B---3--:R-:W-:-:S13]  /*12ea0*/  ISETP.GE.AND P0, PT, R19, UR4, PT ;  /* 0x0000000413007c0c */ /* 0x008fda000bf06270 */
[----:B------:R-:W-:Y:S05]  /*12eb0*/  @!P0 BRA `(.L_x_2616) ;  /* 0xffffffa800d48947 */ /* 0x000fea000383ffff */
[----:B------:R-:W-:Y:S05]  /*12ec0*/  BSYNC B8 ;  /* 0x0000000000087941 */ /* 0x000fea0003800000 */
.L_x_2514:
[----:B0-----:R-:W3:Y:S01]  /*12ed0*/  LDL.LU R0, [R1+0x48] ;  /* 0x0000480001007983 */ /* 0x001ee20000300800 */
[----:B------:R-:W-:Y:S01]  /*12ee0*/  BSSY B0, `(.L_x_2617) ;  /* 0x000000b000007945 */ /* 0x000fe20003800000 */
[----:B------:R-:W0:Y:S01]  /*12ef0*/  S2R R5, SR_CgaCtaId ;  /* 0x0000000000057919 */ /* 0x000e220000008800 */
[----:B---3--:R-:W-:-:S05]  /*12f00*/  VIADD R0, R0, 0x1 ;  /* 0x0000000100007836 */ /* 0x008fca0000000000 */
[----:B------:R-:W-:-:S04]  /*12f10*/  LEA.HI R2, R0, R0, RZ, 0x1 ;  /* 0x0000000000027211 */ /* 0x000fc800078f08ff */
[----:B------:R-:W-:-:S05]  /*12f20*/  LOP3.LUT R3, R2, 0xfffffffe, RZ, 0xc0, !PT ;  /* 0xfffffffe02037812 */ /* 0x000fca00078ec0ff */
[----:B------:R-:W-:Y:S01]  /*12f30*/  IMAD.IADD R3, R0, 0x1, -R3 ;  /* 0x0000000100037824 */ /* 0x000fe200078e0a03 */
[----:B------:R-:W-:-:S04]  /*12f40*/  MOV R0, 0x400 ;  /* 0x0000040000007802 */ /* 0x000fc80000000f00 */
[----:B0-----:R-:W-:Y:S02]  /*12f50*/  LEA R0, R5, R0, 0x18 ;  /* 0x0000000005007211 */ /* 0x001fe400078ec0ff */
[----:B------:R-:W-:-:S04]  /*12f60*/  SHF.L.U32 R3, R3, 0x1f, RZ ;  /* 0x0000001f03037819 */ /* 0x000fc800000006ff */
[----:B------:R-:W0:Y:S02]  /*12f70*/  SYNCS.PHASECHK.TRANS64.TRYWAIT P0, [R0+URZ+0x34820], R3 ;  /* 0x03482003000075a7 */ /* 0x000e24000800017f */
[----:B0-----:R-:W-:Y:S05]  /*12f80*/  @!P0 BRA `(.L_x_2618) ;  /* 0x0000001c00c08947 */ /* 0x001fea0003800000 */
.L_x_2687:
[----:B------:R-:W-:Y:S05]  /*12f90*/  BSYNC B0 ;  /* 0x0000000000007941 */ /* 0x000fea0003800000 */
.L_x_2617:
[----:B------:R-:W-:-:S03]  /*12fa0*/  UMOV UR4, 0xffffffff ;  /* 0xffffffff00047882 */ /* 0x000fc60000000000 */
[----:B------:R-:W-:Y:S05]  /*12fb0*/  BRA.DIV UR4, `(.L_x_2619) ;  /* 0x0000001e04c87947 */ /* 0x000fea000b800000 */
[----:B------:R-:W3:Y:S02]  /*12fc0*/  S2R R2, SR_TID.X ;  /* 0x0000000000027919 */ /* 0x000ee40000002100 */
[----:B---3--:R-:W-:-:S04]  /*12fd0*/  SHF.R.U32.HI R2, RZ, 0x5, R2 ;  /* 0x00000005ff027819 */ /* 0x008fc80000011602 */
[----:B------:R-:W-:-:S05]  /*12fe0*/  LOP3.LUT R2, R2, 0x3, RZ, 0xc0, !PT ;  /* 0x0000000302027812 */ /* 0x000fca00078ec0ff */
[----:B------:R3:W0:Y:S02]  /*12ff0*/  SHFL.IDX PT, R14, R2, RZ, 0x1f ;  /* 0x00001fff020e7589 */ /* 0x00062400000e0000 */
.L_x_2690:
[----:B0-----:R-:W-:Y:S01]  /*13000*/  ISETP.NE.AND P0, PT, R14, RZ, PT ;  /* 0x000000ff0e00720c */ /* 0x001fe20003f05270 */
[----:B------:R-:W-:-:S12]  /*13010*/  BSSY B0, `(.L_x_2620) ;  /* 0x0000027000007945 */ /* 0x000fd80003800000 */
[----:B------:R-:W-:Y:S05]  /*13020*/  @P0 BRA `(.L_x_2621) ;  /* 0x0000000000940947 */ /* 0x000fea0003800000 */
[----:B------:R-:W-:-:S03]  /*13030*/  UMOV UR4, 0xffffffff ;  /* 0xffffffff00047882 */ /* 0x000fc60000000000 */
[----:B------:R-:W-:Y:S05]  /*13040*/  BRA.DIV UR4, `(.L_x_2622) ;  /* 0x0000001e04d87947 */ /* 0x000fea000b800000 */
[----:B------:R-:W-:-:S13]  /*13050*/  ELECT P6, URZ, PT ;  /* 0x00000000003f782f */ /* 0x000fda00038c0000 */
.L_x_2693:
[----:B------:R-:W-:Y:S05]  /*13060*/  @!P6 BRA `(.L_x_2621) ;  /* 0x000000000084e947 */ /* 0x000fea0003800000 */
[----:B---3--:R-:W3:Y:S02]  /*13070*/  LDL.LU R2, [R1+0x54] ;  /* 0x0000540001027983 */ /* 0x008ee40000300800 */
[----:B---3--:R-:W-:-:S04]  /*13080*/  LOP3.LUT R2, R2, 0x2, RZ, 0xfc, !PT ;  /* 0x0000000202027812 */ /* 0x008fc800078efcff */
[----:B------:R-:W-:-:S13]  /*13090*/  ISETP.NE.AND P2, PT, R2, 0x3, PT ;  /* 0x000000030200780c */ /* 0x000fda0003f45270 */
[----:B------:R-:W-:Y:S05]  /*130a0*/  @!P2 BRA `(.L_x_2623) ;  /* 0x000000000004a947 */ /* 0x000fea0003800000 */
[----:B------:R-:W-:Y:S01]  /*130b0*/  BPT.TRAP 0x1 ;  /* 0x000000040000795c */ /* 0x000fe20000300000 */
.L_x_2623:
[----:B------:R-:W3:Y:S04]  /*130c0*/  LDL R3, [R1+0x8] ;  /* 0x0000080001037983 */ /* 0x000ee80000100800 */
[----:B--2-4-:R-:W2:Y:S01]  /*130d0*/  LDL.LU R7, [R1+0x14] ;  /* 0x0000140001077983 */ /* 0x014ea20000300800 */
[----:B------:R-:W-:-:S04]  /*130e0*/  VIADD R2, R0, 0x34840 ;  /* 0x0003484000027836 */ /* 0x000fc80000000000 */
[C---:B---3--:R-:W-:Y:S02]  /*130f0*/  IMAD R6, R3.reuse, 0x8, R2 ;  /* 0x0000000803067824 */ /* 0x048fe400078e0202 */
        /* <DEDUP_REMOVED lines=10> */
.L_x_2694:
[----:B------:R-:W2:Y:S02]  /*131a0*/  SYNCS.PHASECHK.TRANS64.TRYWAIT P0, [R7+URZ], R2 ;  /* 0x00000002070075a7 */ /* 0x000ea4000800017f */
[----:B--2---:R-:W-:Y:S05]  /*131b0*/  @!P0 BRA `(.L_x_2625) ;  /* 0x0000001c00b08947 */ /* 0x004fea0003800000 */
.L_x_2695:
[----:B------:R-:W-:Y:S05]  /*131c0*/  @!P2 BRA `(.L_x_2626) ;  /* 0x000000000004a947 */ /* 0x000fea0003800000 */
[----:B------:R-:W-:Y:S01]  /*131d0*/  BPT.TRAP 0x1 ;  /* 0x000000040000795c */ /* 0x000fe20000300000 */
.L_x_2626:
[----:B------:R-:W3:Y:S01]  /*131e0*/  LDL.LU R4, [R1+0x8] ;  /* 0x0000080001047983 */ /* 0x000ee20000300800 */
[----:B------:R-:W-:-:S05]  /*131f0*/  VIADD R0, R0, 0x34860 ;  /* 0x0003486000007836 */ /* 0x000fca0000000000 */
[----:B---3--:R-:W-:-:S04]  /*13200*/  LEA R4, R4, R0, 0x3 ;  /* 0x0000000004047211 */ /* 0x008fc800078e18ff */
[----:B------:R-:W3:Y:S02]  /*13210*/  SYNCS.PHASECHK.TRANS64.TRYWAIT P0, [R4+URZ], R5 ;  /* 0x00000005040075a7 */ /* 0x000ee4000800017f */
[----:B---3--:R-:W-:Y:S05]  /*13220*/  @!P0 BRA `(.L_x_2627) ;  /* 0x0000001c00a88947 */ /* 0x008fea0003800000 */
.L_x_2696:
[----:B------:R-:W-:-:S07]  /*13230*/  IMAD R3, R3, 0x8, R0 ;  /* 0x0000000803037824 */ /* 0x000fce00078e0200 */
.L_x_2628:
[----:B----4-:R4:W0:Y:S02]  /*13240*/  SYNCS.PHASECHK.TRANS64.TRYWAIT P0, [R3+URZ], R2 ;  /* 0x00000002030075a7 */ /* 0x010824000800017f */
[----:B0-----:R-:W-:Y:S05]  /*13250*/  @!P0 NANOSLEEP.SYNCS 0x989680 ;  /* 0x009896800000895d */ /* 0x001fea0003900000 */
[----:B------:R-:W0:Y:S02]  /*13260*/  @!P0 SYNCS.PHASECHK.TRANS64 P0, [R3+URZ], R2 ;  /* 0x00000002030085a7 */ /* 0x000e24000800007f */
[----:B0-----:R-:W-:Y:S05]  /*13270*/  @!P0 BRA `(.L_x_2628) ;  /* 0xfffffffc00f08947 */ /* 0x001fea000383ffff */
.L_x_2621:
[----:B------:R-:W-:Y:S05]  /*13280*/  BSYNC B0 ;  /* 0x0000000000007941 */ /* 0x000fea0003800000 */
.L_x_2620:
[----:B------:R-:W-:Y:S05]  /*13290*/  EXIT ;  /* 0x000000000000794d */ /* 0x000fea0003800000 */
.L_x_2456:
[----:B0-----:R-:W-:-:S04]  /*132a0*/  IMAD.U32 R3, RZ, RZ, UR37 ;  /* 0x00000025ff037e24 */ /* 0x001fc8000f8e00ff */
[----:B------:R0:W1:Y:S03]  /*132b0*/  SYNCS.PHASECHK.TRANS64.TRYWAIT P1, [R3+URZ+0x34800], R0 ;  /* 0x03480000030075a7 */ /* 0x000066000802017f */
[----:B-1----:R-:W-:Y:S05]  /*132c0*/  @!P1 NANOSLEEP.SYNCS 0x989680 ;  /* 0x009896800000995d */ /* 0x002fea0003900000 */
[----:B------:R-:W1:Y:S02]  /*132d0*/  @!P1 SYNCS.PHASECHK.TRANS64 P1, [R3+URZ+0x34800], R0 ;  /* 0x03480000030095a7 */ /* 0x000e64000802007f */
[----:B-1----:R-:W-:Y:S05]  /*132e0*/  @!P1 BRA `(.L_x_2456) ;  /* 0xfffffffc00ec9947 */ /* 0x002fea000383ffff */
[----:B------:R-:W-:Y:S05]  /*132f0*/  BRA `(.L_x_2629) ;  /* 0xfffffee4000c7947 */ /* 0x000fea000383ffff */
.L_x_2460:
[----:B-1----:R1:W2:Y:S02]  /*13300*/  SYNCS.PHASECHK.TRANS64.TRYWAIT P2, [R0+URZ+0x34830], R3 ;  /* 0x03483003000075a7 */ /* 0x0022a4000804017f */
[----:B--2---:R-:W-:Y:S05]  /*13310*/  @!P2 NANOSLEEP.SYNCS 0x989680 ;  /* 0x009896800000a95d */ /* 0x004fea0003900000 */
[----:B------:R-:W2:Y:S02]  /*13320*/  @!P2 SYNCS.PHASECHK.TRANS64 P2, [R0+URZ+0x34830], R3 ;  /* 0x034830030000a5a7 */ /* 0x000ea4000804007f */
[----:B--2---:R-:W-:Y:S05]  /*13330*/  @!P2 BRA `(.L_x_2460) ;  /* 0xfffffffc00f0a947 */ /* 0x004fea000383ffff */
[----:B------:R-:W-:Y:S05]  /*13340*/  BRA `(.L_x_2459) ;  /* 0xfffffee400307947 */ /* 0x000fea000383ffff */
.L_x_2465:
[----:B-1----:R-:W-:-:S04]  /*13350*/  IMAD.U32 R6, RZ, RZ, UR59 ;  /* 0x0000003bff067e24 */ /* 0x002fc8000f8e00ff */
[----:B------:R1:W2:Y:S03]  /*13360*/  SYNCS.PHASECHK.TRANS64.TRYWAIT P3, [R6+URZ+0x34830], R5 ;  /* 0x03483005060075a7 */ /* 0x0002a6000806017f */
[----:B--2---:R-:W-:Y:S05]  /*13370*/  @!P3 NANOSLEEP.SYNCS 0x989680 ;  /* 0x009896800000b95d */ /* 0x004fea0003900000 */
[----:B------:R-:W2:Y:S02]  /*13380*/  @!P3 SYNCS.PHASECHK.TRANS64 P3, [R6+URZ+0x34830], R5 ;  /* 0x034830050600b5a7 */ /* 0x000ea4000806007f */
[----:B--2---:R-:W-:Y:S05]  /*13390*/  @!P3 BRA `(.L_x_2465) ;  /* 0xfffffffc00ecb947 */ /* 0x004fea000383ffff */
[----:B------:R-:W-:Y:S05]  /*133a0*/  BRA `(.L_x_2464) ;  /* 0xffffff1000a07947 */ /* 0x000fea000383ffff */
.L_x_2469:
[----:B01----:R-:W-:-:S04]  /*133b0*/  IMAD.U32 R5, RZ, RZ, UR7 ;  /* 0x00000007ff057e24 */ /* 0x003fc8000f8e00ff */
[----:B------:R0:W1:Y:S03]  /*133c0*/  SYNCS.PHASECHK.TRANS64.TRYWAIT P3, [R5+URZ+0x34850], R0 ;  /* 0x03485000050075a7 */ /* 0x000066000806017f */
[----:B-1----:R-:W-:Y:S05]  /*133d0*/  @!P3 NANOSLEEP.SYNCS 0x989680 ;  /* 0x009896800000b95d */ /* 0x002fea0003900000 */
[----:B------:R-:W1:Y:S02]  /*133e0*/  @!P3 SYNCS.PHASECHK.TRANS64 P3, [R5+URZ+0x34850], R0 ;  /* 0x034850000500b5a7 */ /* 0x000e64000806007f */
[----:B-1----:R-:W-:Y:S05]  /*133f0*/  @!P3 BRA `(.L_x_2469) ;  /* 0xfffffffc00ecb947 */ /* 0x002fea000383ffff */
[----:B------:R-:W-:Y:S05]  /*13400*/  BRA `(.L_x_2468) ;  /* 0xffffff1800a47947 */ /* 0x000fea000383ffff */
.L_x_2475:
[----:B-1----:R-:W-:-:S04]  /*13410*/  IMAD.U32 R6, RZ, RZ, UR6 ;  /* 0x00000006ff067e24 */ /* 0x002fc8000f8e00ff */
[----:B------:R1:W2:Y:S03]  /*13420*/  SYNCS.PHASECHK.TRANS64.TRYWAIT P2, [R6+URZ+0x34830], R5 ;  /* 0x03483005060075a7 */ /* 0x0002a6000804017f */
[----:B--2---:R-:W-:Y:S05]  /*13430*/  @!P2 NANOSLEEP.SYNCS 0x989680 ;  /* 0x009896800000a95d */ /* 0x004fea0003900000 */
[----:B------:R-:W2:Y:S02]  /*13440*/  @!P2 SYNCS.PHASECHK.TRANS64 P2, [R6+URZ+0x34830], R5 ;  /* 0x034830050600a5a7 */ /* 0x000ea4000804007f */
[----:B--2---:R-:W-:Y:S05]  /*13450*/  @!P2 BRA `(.L_x_2475) ;  /* 0xfffffffc00eca947 */ /* 0x004fea000383ffff */
[----:B------:R-:W-:Y:S05]  /*13460*/  BRA `(.L_x_2474) ;  /* 0xffffff4000e87947 */ /* 0x000fea000383ffff */
.L_x_2479:
[----:B01----:R-:W-:-:S04]  /*13470*/  IMAD.U32 R5, RZ, RZ, UR7 ;  /* 0x00000007ff057e24 */ /* 0x003fc8000f8e00ff */
[----:B------:R0:W1:Y:S03]  /*13480*/  SYNCS.PHASECHK.TRANS64.TRYWAIT P2, [R5+URZ+0x34850], R0 ;  /* 0x03485000050075a7 */ /* 0x000066000804017f */
[----:B-1----:R-:W-:Y:S05]  /*13490*/  @!P2 NANOSLEEP.SYNCS 0x989680 ;  /* 0x009896800000a95d */ /* 0x002fea0003900000 */
[----:B------:R-:W1:Y:S02]  /*134a0*/  @!P2 SYNCS.PHASECHK.TRANS64 P2, [R5+URZ+0x34850], R0 ;  /* 0x034850000500a5a7 */ /* 0x000e64000804007f */
[----:B-1----:R-:W-:Y:S05]  /*134b0*/  @!P2 BRA `(.L_x_2479) ;  /* 0xfffffffc00eca947 */ /* 0x002fea000383ffff */
[----:B------:R-:W-:Y:S05]  /*134c0*/  BRA `(.L_x_2478) ;  /* 0xffffff4800ec7947 */ /* 0x000fea000383ffff */
.L_x_2484:
[----:B-1----:R-:W-:-:S04]  /*134d0*/  IMAD.U32 R7, RZ, RZ, UR5 ;  /* 0x00000005ff077e24 */ /* 0x002fc8000f8e00ff */
[----:B------:R1:W2:Y:S03]  /*134e0*/  SYNCS.PHASECHK.TRANS64.TRYWAIT P0, [R7+URZ+0x34850], R0 ;  /* 0x03485000070075a7 */ /* 0x0002a6000800017f */
[----:B--2---:R-:W-:Y:S05]  /*134f0*/  @!P0 NANOSLEEP.SYNCS 0x989680 ;  /* 0x009896800000895d */ /* 0x004fea0003900000 */
[----:B------:R-:W2:Y:S02]  /*13500*/  @!P0 SYNCS.PHASECHK.TRANS64 P0, [R7+URZ+0x34850], R0 ;  /* 0x03485000070085a7 */ /* 0x000ea4000800007f */
[----:B--2---:R-:W-:Y:S05]  /*13510*/  @!P0 BRA `(.L_x_2484) ;  /* 0xfffffffc00ec8947 */ /* 0x004fea000383ffff */
[----:B------:R-:W-:Y:S05]  /*13520*/  BRA `(.L_x_2483) ;  /* 0xffffff6c00bc7947 */ /* 0x000fea000383ffff */
.L_x_2526:
        /* <DEDUP_REMOVED lines=11> */
.L_x_2631:
[----:B------:R-:W-:Y:S05]  /*135e0*/  BSYNC B0 ;  /* 0x0000000000007941 */ /* 0x000fea0003800000 */
.L_x_2630:
[----:B------:R-:W-:Y:S05]  /*135f0*/  BRA `(.L_x_2632) ;  /* 0xffffffb000187947 */ /* 0x000fea000383ffff */
.L_x_2528:
[----:B------:R-:W-:Y:S01]  /*13600*/  BSSY B0, `(.L_x_2633) ;  /* 0x0000006000007945 */ /* 0x000fe20003800000 */
[----:B------:R-:W-:-:S07]  /*13610*/  IMAD.MOV.U32 R15, RZ, RZ, -0x1 ;  /* 0xffffffffff0f7424 */ /* 0x000fce00078e00ff */
[----:B0123--:R-:W-:Y:S05]  /*13620*/  WARPSYNC.COLLECTIVE R15, `(.L_x_2634) ;  /* 0x000000000f0c7348 */ /* 0x00ffea0003c00000 */
[----:B------:R-:W-:Y:S02]  /*13630*/  ELECT P6, UR62, PT ;  /* 0x00000000003e782f */ /* 0x000fe400038c0000 */
[----:B------:R-:W-:Y:S01]  /*13640*/  MOV R14, UR62 ;  /* 0x0000003e000e7c02 */ /* 0x000fe20008000f00 */
[----:B0123--:R-:W-:Y:S10]  /*13650*/  ENDCOLLECTIVE ;  /* 0x000000000000791b */ /* 0x00fff40003800000 */
.L_x_2634:
[----:B------:R-:W-:Y:S05]  /*13660*/  BSYNC B0 ;  /* 0x0000000000007941 */ /* 0x000fea0003800000 */
.L_x_2633:
[----:B------:R-:W-:Y:S05]  /*13670*/  BRA `(.L_x_2635) ;  /* 0xffffffb000207947 */ /* 0x000fea000383ffff */
.L_x_2530:
[----:B---3--:R3:W4:Y:S02]  /*13680*/  SYNCS.PHASECHK.TRANS64.TRYWAIT P0, [R0+URZ+0x34840], R2 ;  /* 0x03484002000075a7 */ /* 0x008724000800017f */
[----:B----4-:R-:W-:Y:S05]  /*13690*/  @!P0 NANOSLEEP.SYNCS 0x989680 ;  /* 0x009896800000895d */ /* 0x010fea0003900000 */
[----:B------:R-:W4:Y:S02]  /*136a0*/  @!P0 SYNCS.PHASECHK.TRANS64 P0, [R0+URZ+0x34840], R2 ;  /* 0x03484002000085a7 */ /* 0x000f24000800007f */
[----:B----4-:R-:W-:Y:S05]  /*136b0*/  @!P0 BRA `(.L_x_2530) ;  /* 0xfffffffc00f08947 */ /* 0x010fea000383ffff */
[----:B------:R-:W-:Y:S05]  /*136c0*/  BRA `(.L_x_2636) ;  /* 0xffffffb0008c7947 */ /* 0x000fea000383ffff */
.L_x_2534:
[----:B------:R-:W2:Y:S01]  /*136d0*/  LDL.LU R11, [R1+0x34] ;  /* 0x00003400010b7983 */ /* 0x000ea20000300800 */
[----:B------:R-:W-:Y:S01]  /*136e0*/  IMAD.MOV.U32 R13, RZ, RZ, R0 ;  /* 0x000000ffff0d7224 */ /* 0x000fe200078e0000 */
[----:B------:R-:W-:Y:S01]  /*136f0*/  LOP3.LUT R8, R8, 0x7f, RZ, 0xc0, !PT ;  /* 0x0000007f08087812 */ /* 0x000fe200078ec0ff */
[----:B------:R-:W-:Y:S02]  /*13700*/  IMAD.MOV.U32 R12, RZ, RZ, RZ ;  /* 0x000000ffff0c7224 */ /* 0x000fe400078e00ff */
[----:B------:R-:W-:Y:S01]  /*13710*/  IMAD.MOV.U32 R15, RZ, RZ, -0x1 ;  /* 0xffffffffff0f7424 */ /* 0x000fe200078e00ff */
[----:B------:R-:W-:-:S05]  /*13720*/  SHF.R.U32.HI R6, RZ, 0x3, R8 ;  /* 0x00000003ff067819 */ /* 0x000fca0000011608 */
[----:B------:R-:W-:Y:S02]  /*13730*/  IMAD R17, R17, 0x80, R6 ;  /* 0x0000008011117824 */ /* 0x000fe400078e0206 */
[----:B--2---:R-:W-:Y:S02]  /*13740*/  IMAD R2, R11, R7, RZ ;  /* 0x000000070b027224 */ /* 0x004fe400078e02ff */
[----:B------:R-:W-:-:S03]  /*13750*/  IMAD.MOV.U32 R11, RZ, RZ, 0x181f ;  /* 0x0000181fff0b7424 */ /* 0x000fc600078e00ff */
[----:B------:R-:W-:-:S13]  /*13760*/  ISETP.GE.AND P3, PT, R17, R2, PT ;  /* 0x000000021100720c */ /* 0x000fda0003f66270 */
[----:B-----5:R-:W-:Y:S05]  /*13770*/  WARPSYNC.COLLECTIVE R15, `(.L_x_2637) ;  /* 0x000000000f087348 */ /* 0x020fea0003c00000 */
[----:B------:R0:W1:Y:S02]  /*13780*/  SHFL.IDX P6, R14, R13, R12, R11 ;  /* 0x0000000c0d0e7389 */ /* 0x00006400000c000b */
[----:B01---5:R-:W-:Y:S01]  /*13790*/  ENDCOLLECTIVE ;  /* 0x000000000000791b */ /* 0x023fe20003800000 */
.L_x_2637:
[----:B------:R-:W-:Y:S01]  /*137a0*/  IMAD.MOV.U32 R13, RZ, RZ, R3 ;  /* 0x000000ffff0d7224 */ /* 0x000fe200078e0003 */
[----:B------:R-:W-:-:S07]  /*137b0*/  MOV R4, R14 ;  /* 0x0000000e00047202 */ /* 0x000fce0000000f00 */
[----:B------:R-:W-:Y:S05]  /*137c0*/  WARPSYNC.COLLECTIVE R15, `(.L_x_2638) ;  /* 0x000000000f087348 */ /* 0x000fea0003c00000 */
[----:B------:R0:W1:Y:S02]  /*137d0*/  SHFL.IDX P6, R14, R13, R12, R11 ;  /* 0x0000000c0d0e7389 */ /* 0x00006400000c000b */
[----:B01----:R-:W-:Y:S01]  /*137e0*/  ENDCOLLECTIVE ;  /* 0x000000000000791b */ /* 0x003fe20003800000 */
.L_x_2638:
[----:B------:R-:W-:Y:S02]  /*137f0*/  IMAD.MOV.U32 R13, RZ, RZ, R0 ;  /* 0x000000ffff0d7224 */ /* 0x000fe400078e0000 */
[----:B------:R-:W-:Y:S02]  /*13800*/  IMAD.MOV.U32 R12, RZ, RZ, 0x1 ;  /* 0x00000001ff0c7424 */ /* 0x000fe400078e00ff */
[----:B------:R-:W-:-:S07]  /*13810*/  IMAD.MOV.U32 R5, RZ, RZ, R14 ;  /* 0x000000ffff057224 */ /* 0x000fce00078e000e */
[----:B------:R-:W-:Y:S05]  /*13820*/  WARPSYNC.COLLECTIVE R15, `(.L_x_2639) ;  /* 0x000000000f087348 */ /* 0x000fea0003c00000 */
[----:B------:R0:W1:Y:S02]  /*13830*/  SHFL.IDX P6, R14, R13, R12, R11 ;  /* 0x0000000c0d0e7389 */ /* 0x00006400000c000b */
[----:B01----:R-:W-:Y:S01]  /*13840*/  ENDCOLLECTIVE ;  /* 0x000000000000791b */ /* 0x003fe20003800000 */
.L_x_2639:
        /* <DEDUP_REMOVED lines=10> */
.L_x_2640:
[----:B------:R-:W-:Y:S01]  /*138f0*/  @!PT LDS RZ, [RZ] ;  /* 0x00000000fffff984 */ /* 0x000fe20000000800 */
[----:B------:R-:W-:Y:S01]  /*13900*/  @!PT LDS RZ, [RZ] ;  /* 0x00000000fffff984 */ /* 0x000fe20000000800 */
[----:B------:R-:W-:Y:S01]  /*13910*/  @!PT LDS RZ, [RZ] ;  /* 0x00000000fffff984 */ /* 0x000fe20000000800 */
[----:B------:R-:W-:Y:S04]  /*13920*/  @!P3 LDGSTS.E.BYPASS.LTC128B.128 [R9+0x10400], desc[UR56][R4.64], !P2 ;  /* 0x104000000409bfae */ /* 0x000fe8000d101d78 */
[----:B------:R-:W-:Y:S04]  /*13930*/  @!P3 LDGSTS.E.BYPASS.LTC128B.128 [R9+0x14400], desc[UR56][R4.64+0x80], !P1 ;  /* 0x144000800409bfae */ /* 0x000fe8000c901d78 */
[----:B------:R0:W-:Y:S01]  /*13940*/  @!P3 LDGSTS.E.BYPASS.LTC128B.128 [R9+0x18400], desc[UR56][R4.64+0x100], !P0 ;  /* 0x184001000409bfae */ /* 0x0001e2000c101d78 */
[----:B------:R-:W-:Y:S02]  /*13950*/  IMAD.MOV.U32 R13, RZ, RZ, R0 ;  /* 0x000000ffff0d7224 */ /* 0x000fe400078e0000 */
[----:B------:R-:W-:-:S02]  /*13960*/  IMAD.MOV.U32 R12, RZ, RZ, 0x2 ;  /* 0x00000002ff0c7424 */ /* 0x000fc400078e00ff */
[----:B0-----:R-:W-:Y:S02]  /*13970*/  VIADD R4, R17, 0x10 ;  /* 0x0000001011047836 */ /* 0x001fe40000000000 */
[----:B------:R-:W-:-:S07]  /*13980*/  IMAD.MOV.U32 R6, RZ, RZ, R14 ;  /* 0x000000ffff067224 */ /* 0x000fce00078e000e */
[----:B------:R-:W-:Y:S05]  /*13990*/  WARPSYNC.COLLECTIVE R15, `(.L_x_2641) ;  /* 0x000000000f087348 */ /* 0x000fea0003c00000 */
[----:B------:R0:W1:Y:S02]  /*139a0*/  SHFL.IDX P6, R14, R13, R12, R11 ;  /* 0x0000000c0d0e7389 */ /* 0x00006400000c000b */
[----:B01----:R-:W-:Y:S01]  /*139b0*/  ENDCOLLECTIVE ;  /* 0x000000000000791b */ /* 0x003fe20003800000 */
.L_x_2641:
[----:B------:R-:W-:-:S13]  /*139c0*/  ISETP.GE.AND P3, PT, R4, R2, PT ;  /* 0x000000020400720c */ /* 0x000fda0003f66270 */
[----:B------:R-:W-:Y:S01]  /*139d0*/  @!P3 LEA R7, P5, R10, R6, 0x1 ;  /* 0x000000060a07b211 */ /* 0x000fe200078a08ff */
[----:B------:R-:W-:-:S04]  /*139e0*/  IMAD.MOV.U32 R13, RZ, RZ, R3 ;  /* 0x000000ffff0d7224 */ /* 0x000fc800078e0003 */
[----:B------:R-:W-:Y:S02]  /*139f0*/  @!P3 IMAD.X R6, RZ, RZ, R8, P5 ;  /* 0x000000ffff06b224 */ /* 0x000fe400028e0608 */
[----:B------:R-:W-:Y:S02]  /*13a00*/  @!P3 IMAD.MOV.U32 R4, RZ, RZ, R7 ;  /* 0x000000ffff04b224 */ /* 0x000fe400078e0007 */
[----:B------:R-:W-:Y:S01]  /*13a10*/  @!P3 IMAD.MOV.U32 R5, RZ, RZ, R6 ;  /* 0x000000ffff05b224 */ /* 0x000fe200078e0006 */
[----:B------:R-:W-:-:S07]  /*13a20*/  MOV R6, R14 ;  /* 0x0000000e00067202 */ /* 0x000fce0000000f00 */
[----:B------:R-:W-:Y:S05]  /*13a30*/  WARPSYNC.COLLECTIVE R15, `(.L_x_2642) ;  /* 0x000000000f087348 */ /* 0x000fea0003c00000 */
[----:B------:R0:W1:Y:S02]  /*13a40*/  SHFL.IDX P6, R14, R13, R12, R11 ;  /* 0x0000000c0d0e7389 */ /* 0x00006400000c000b */
[----:B01----:R-:W-:Y:S01]  /*13a50*/  ENDCOLLECTIVE ;  /* 0x000000000000791b */ /* 0x003fe20003800000 */
.L_x_2642:
        /* <DEDUP_REMOVED lines=13> */
.L_x_2643:
[----:B------:R-:W-:-:S13]  /*13b30*/  ISETP.GE.AND P3, PT, R4, R2, PT ;  /* 0x000000020400720c */ /* 0x000fda0003f66270 */
[----:B------:R-:W-:Y:S01]  /*13b40*/  @!P3 LEA R7, P4, R10, R7, 0x1 ;  /* 0x000000070a07b211 */ /* 0x000fe200078808ff */
[----:B------:R-:W-:-:S04]  /*13b50*/  IMAD.MOV.U32 R13, RZ, RZ, R3 ;  /* 0x000000ffff0d7224 */ /* 0x000fc800078e0003 */
[----:B------:R-:W-:-:S04]  /*13b60*/  @!P3 IMAD.X R4, RZ, RZ, R6, P4 ;  /* 0x000000ffff04b224 */ /* 0x000fc800020e0606 */
[----:B------:R-:W-:Y:S02]  /*13b70*/  @!P3 IMAD.MOV.U32 R5, RZ, RZ, R4 ;  /* 0x000000ffff05b224 */ /* 0x000fe400078e0004 */
[----:B------:R-:W-:Y:S02]  /*13b80*/  @!P3 IMAD.MOV.U32 R4, RZ, RZ, R7 ;  /* 0x000000ffff04b224 */ /* 0x000fe400078e0007 */
[----:B------:R-:W-:-:S03]  /*13b90*/  VIADD R7, R17, 0x60 ;  /* 0x0000006011077836 */ /* 0x000fc60000000000 */
[----:B------:R-:W-:Y:S01]  /*13ba0*/  @!PT LDS RZ, [RZ] ;  /* 0x00000000fffff984 */ /* 0x000fe20000000800 */
[----:B------:R-:W-:Y:S01]  /*13bb0*/  @!PT LDS RZ, [RZ] ;  /* 0x00000000fffff984 */ /* 0x000fe20000000800 */
[----:B------:R-:W-:Y:S01]  /*13bc0*/  @!PT LDS RZ, [RZ] ;  /* 0x00000000fffff984 */ /* 0x000fe20000000800 */
[----:B------:R-:W-:Y:S04]  /*13bd0*/  @!P3 LDGSTS.E.BYPASS.LTC128B.128 [R9+0x11400], desc[UR56][R4.64], !P2 ;  /* 0x114000000409bfae */ /* 0x000fe8000d101d78 */
[----:B------:R-:W-:Y:S04]  /*13be0*/  @!P3 LDGSTS.E.BYPASS.LTC128B.128 [R9+0x15400], desc[UR56][R4.64+0x80], !P1 ;  /* 0x154000800409bfae */ /* 0x000fe8000c901d78 */
[----:B------:R0:W-:Y:S02]  /*13bf0*/  @!P3 LDGSTS.E.BYPASS.LTC128B.128 [R9+0x19400], desc[UR56][R4.64+0x100], !P0 ;  /* 0x194001000409bfae */ /* 0x0001e4000c101d78 */
[----:B0-----:R-:W-:-:S05]  /*13c00*/  VIADD R4, R17, 0x30 ;  /* 0x0000003011047836 */ /* 0x001fca0000000000 */
[----:B------:R-:W-:Y:S01]  /*13c10*/  ISETP.GE.AND P3, PT, R4, R2, PT ;  /* 0x000000020400720c */ /* 0x000fe20003f66270 */
[----:B------:R-:W-:-:S12]  /*13c20*/  IMAD.MOV.U32 R4, RZ, RZ, R14 ;  /* 0x000000ffff047224 */ /* 0x000fd800078e000e */
[----:B------:R-:W-:Y:S05]  /*13c30*/  WARPSYNC.COLLECTIVE R15, `(.L_x_2644) ;  /* 0x000000000f087348 */ /* 0x000fea0003c00000 */
[----:B------:R0:W1:Y:S02]  /*13c40*/  SHFL.IDX P6, R14, R13, R12, R11 ;  /* 0x0000000c0d0e7389 */ /* 0x00006400000c000b */
[----:B01----:R-:W-:Y:S01]  /*13c50*/  ENDCOLLECTIVE ;  /* 0x000000000000791b */ /* 0x003fe20003800000 */
.L_x_2644:
[----:B------:R-:W-:Y:S02]  /*13c60*/  IMAD.MOV.U32 R13, RZ, RZ, R0 ;  /* 0x000000ffff0d7224 */ /* 0x000fe400078e0000 */
[----:B------:R-:W-:Y:S02]  /*13c70*/  IMAD.MOV.U32 R12, RZ, RZ, 0x4 ;  /* 0x00000004ff0c7424 */ /* 0x000fe400078e00ff */
[----:B------:R-:W-:-:S07]  /*13c80*/  IMAD.MOV.U32 R5, RZ, RZ, R14 ;  /* 0x000000ffff057224 */ /* 0x000fce00078e000e */
[----:B------:R-:W-:Y:S05]  /*13c90*/  WARPSYNC.COLLECTIVE R15, `(.L_x_2645) ;  /* 0x000000000f087348 */ /* 0x000fea0003c00000 */
[----:B------:R0:W1:Y:S02]  /*13ca0*/  SHFL.IDX P6, R14, R13, R12, R11 ;  /* 0x0000000c0d0e7389 */ /* 0x00006400000c000b */
[----:B01----:R-:W-:Y:S01]  /*13cb0*/  ENDCOLLECTIVE ;  /* 0x000000000000791b */ /* 0x003fe20003800000 */
.L_x_2645:
[----:B------:R-:W-:-:S05]  /*13cc0*/  @!P3 LEA R5, P4, R10, R5, 0x1 ;  /* 0x000000050a05b211 */ /* 0x000fca00078808ff */
[----:B------:R-:W-:-:S05]  /*13cd0*/  @!P3 IMAD.X R4, RZ, RZ, R4, P4 ;  /* 0x000000ffff04b224 */ /* 0x000fca00020e0604 */
[-C--:B------:R-:W-:Y:S02]  /*13ce0*/  @!P3 LOP3.LUT R5, R5, R4.reuse, RZ, 0x3c, !PT ;  /* 0x000000040505b212 */ /* 0x080fe400078e3cff */
[----:B------:R-:W-:Y:S02]  /*13cf0*/  MOV R13, R3 ;  /* 0x00000003000d7202 */ /* 0x000fe40000000f00 */
[----:B------:R-:W-:-:S04]  /*13d00*/  @!P3 LOP3.LUT R4, R5, R4, RZ, 0x3c, !PT ;  /* 0x000000040504b212 */ /* 0x000fc800078e3cff */
[----:B------:R-:W-:-:S05]  /*13d10*/  @!P3 LOP3.LUT R5, R5, R4, RZ, 0x3c, !PT ;  /* 0x000000040505b212 */ /* 0x000fca00078e3cff */
        /* <DEDUP_REMOVED lines=12> */
.L_x_2646:
[----:B------:R-:W-:Y:S02]  /*13de0*/  IMAD.MOV.U32 R13, RZ, RZ, R0 ;  /* 0x000000ffff0d7224 */ /* 0x000fe400078e0000 */
[----:B------:R-:W-:Y:S02]  /*13df0*/  IMAD.MOV.U32 R12, RZ, RZ, 0x5 ;  /* 0x00000005ff0c7424 */ /* 0x000fe400078e00ff */
[----:B------:R-:W-:-:S07]  /*13e00*/  IMAD.MOV.U32 R5, RZ, RZ, R14 ;  /* 0x000000ffff057224 */ /* 0x000fce00078e000e */
[----:B------:R-:W-:Y:S05]  /*13e10*/  WARPSYNC.COLLECTIVE R15, `(.L_x_2647) ;  /* 0x000000000f087348 */ /* 0x000fea0003c00000 */
[----:B------:R0:W1:Y:S02]  /*13e20*/  SHFL.IDX P6, R14, R13, R12, R11 ;  /* 0x0000000c0d0e7389 */ /* 0x00006400000c000b */
[----:B01----:R-:W-:Y:S01]  /*13e30*/  ENDCOLLECTIVE ;  /* 0x000000000000791b */ /* 0x003fe20003800000 */
.L_x_2647:
        /* <DEDUP_REMOVED lines=18> */
.L_x_2648:
[----:B------:R-:W-:Y:S02]  /*13f60*/  IMAD.MOV.U32 R13, RZ, RZ, R0 ;  /* 0x000000ffff0d7224 */ /* 0x000fe400078e0000 */
[----:B------:R-:W-:Y:S02]  /*13f70*/  IMAD.MOV.U32 R12, RZ, RZ, 0x6 ;  /* 0x00000006ff0c7424 */ /* 0x000fe400078e00ff */
[----:B------:R-:W-:-:S07]  /*13f80*/  IMAD.MOV.U32 R5, RZ, RZ, R14 ;  /* 0x000000ffff057224 */ /* 0x000fce00078e000e */
[----:B------:R-:W-:Y:S05]  /*13f90*/  WARPSYNC.COLLECTIVE R15, `(.L_x_2649) ;  /* 0x000000000f087348 */ /* 0x000fea0003c00000 */
[----:B------:R0:W1:Y:S02]  /*13fa0*/  SHFL.IDX P6, R14, R13, R12, R11 ;  /* 0x0000000c0d0e7389 */ /* 0x00006400000c000b */
[----:B01----:R-:W-:Y:S01]  /*13fb0*/  ENDCOLLECTIVE ;  /* 0x000000000000791b */ /* 0x003fe20003800000 */
.L_x_2649:
[----:B------:R-:W-:-:S05]  /*13fc0*/  @!P3 LEA R5, P4, R10, R5, 0x1 ;  /* 0x000000050a05b211 */ /* 0x000fca00078808ff */
[----:B------:R-:W-:Y:S01]  /*13fd0*/  @!P3 IMAD.X R4, RZ, RZ, R4, P4 ;  /* 0x000000ffff04b224 */ /* 0x000fe200020e0604 */
[----:B------:R-:W-:-:S04]  /*13fe0*/  ISETP.GE.AND P4, PT, R7, R2, PT ;  /* 0x000000020700720c */ /* 0x000fc80003f86270 */
        /* <DEDUP_REMOVED lines=10> */
[----:B0-----:R-:W-:-:S07]  /*14090*/  IMAD.MOV.U32 R4, RZ, RZ, R14 ;  /* 0x000000ffff047224 */ /* 0x001fce00078e000e */
[----:B------:R-:W-:Y:S05]  /*140a0*/  WARPSYNC.COLLECTIVE R15, `(.L_x_2650) ;  /* 0x000000000f087348 */ /* 0x000fea0003c00000 */
[----:B------:R0:W1:Y:S02]  /*140b0*/  SHFL.IDX P6, R14, R13, R12, R11 ;  /* 0x0000000c0d0e7389 */ /* 0x00006400000c000b */
[----:B01----:R-:W-:Y:S01]  /*140c0*/  ENDCOLLECTIVE ;  /* 0x000000000000791b */ /* 0x003fe20003800000 */
.L_x_2650:
[----:B------:R-:W-:Y:S01]  /*140d0*/  MOV R13, R0 ;  /* 0x00000000000d7202 */ /* 0x000fe20000000f00 */
[----:B------:R-:W-:Y:S02]  /*140e0*/  IMAD.MOV.U32 R12, RZ, RZ, 0x7 ;  /* 0x00000007ff0c7424 */ /* 0x000fe400078e00ff */
[----:B------:R-:W-:-:S07]  /*140f0*/  IMAD.MOV.U32 R5, RZ, RZ, R14 ;  /* 0x000000ffff057224 */ /* 0x000fce00078e000e */
[----:B------:R-:W-:Y:S05]  /*14100*/  WARPSYNC.COLLECTIVE R15, `(.L_x_2651) ;  /* 0x000000000f087348 */ /* 0x000fea0003c00000 */
[----:B------:R0:W1:Y:S02]  /*14110*/  SHFL.IDX P6, R14, R13, R12, R11 ;  /* 0x0000000c0d0e7389 */ /* 0x00006400000c000b */
[----:B01----:R-:W-:Y:S01]  /*14120*/  ENDCOLLECTIVE ;  /* 0x000000000000791b */ /* 0x003fe20003800000 */
.L_x_2651:
        /* <DEDUP_REMOVED lines=10> */
.L_x_2652:
        /* <DEDUP_REMOVED lines=8> */
.L_x_2539:
[----:B0-----:R-:W2:Y:S02]  /*14250*/  LDL R2, [R1+0x4] ;  /* 0x0000040001027983 */ /* 0x001ea40000100800 */
[----:B--2---:R0:W1:Y:S02]  /*14260*/  SYNCS.PHASECHK.TRANS64.TRYWAIT P0, [R2+URZ+0x34820], R0 ;  /* 0x03482000020075a7 */ /* 0x004064000800017f */
[----:B-1----:R-:W-:Y:S05]  /*14270*/  @!P0 NANOSLEEP.SYNCS 0x989680 ;  /* 0x009896800000895d */ /* 0x002fea0003900000 */
[----:B------:R-:W1:Y:S02]  /*14280*/  @!P0 SYNCS.PHASECHK.TRANS64 P0, [R2+URZ+0x34820], R0 ;  /* 0x03482000020085a7 */ /* 0x000e64000800007f */
[----:B-1----:R-:W-:Y:S05]  /*14290*/  @!P0 BRA `(.L_x_2539) ;  /* 0xfffffffc00ec8947 */ /* 0x002fea000383ffff */
[----:B------:R-:W-:Y:S05]  /*142a0*/  BRA `(.L_x_2654) ;  /* 0xffffffb400ec7947 */ /* 0x000fea000383ffff */
.L_x_2548:
[----:B-1----:R1:W2:Y:S02]  /*142b0*/  SYNCS.PHASECHK.TRANS64.TRYWAIT P0, [R2+URZ+0x34840], R0 ;  /* 0x03484000020075a7 */ /* 0x0022a4000800017f */
[----:B--2---:R-:W-:Y:S05]  /*142c0*/  @!P0 NANOSLEEP.SYNCS 0x989680 ;  /* 0x009896800000895d */ /* 0x004fea0003900000 */
[----:B------:R-:W2:Y:S02]  /*142d0*/  @!P0 SYNCS.PHASECHK.TRANS64 P0, [R2+URZ+0x34840], R0 ;  /* 0x03484000020085a7 */ /* 0x000ea4000800007f */
[----:B--2---:R-:W-:Y:S05]  /*142e0*/  @!P0 BRA `(.L_x_2548) ;  /* 0xfffffffc00f08947 */ /* 0x004fea000383ffff */
[----:B------:R-:W-:Y:S05]  /*142f0*/  BRA `(.L_x_2655) ;  /* 0xffffffb800b07947 */ /* 0x000fea000383ffff */
.L_x_2555:
[----:B0-----:R0:W1:Y:S02]  /*14300*/  SYNCS.PHASECHK.TRANS64.TRYWAIT P0, [R2+URZ+0x60], R0 ;  /* 0x00006000020075a7 */ /* 0x001064000800017f */
[----:B-1----:R-:W-:Y:S05]  /*14310*/  @!P0 NANOSLEEP.SYNCS 0x989680 ;  /* 0x009896800000895d */ /* 0x002fea0003900000 */
[----:B------:R-:W1:Y:S02]  /*14320*/  @!P0 SYNCS.PHASECHK.TRANS64 P0, [R2+URZ+0x60], R0 ;  /* 0x00006000020085a7 */ /* 0x000e64000800007f */
[----:B-1----:R-:W-:Y:S05]  /*14330*/  @!P0 BRA `(.L_x_2555) ;  /* 0xfffffffc00f08947 */ /* 0x002fea000383ffff */
[----:B------:R-:W-:Y:S05]  /*14340*/  BRA `(.L_x_2656) ;  /* 0xffffffbc00c87947 */ /* 0x000fea000383ffff */
.L_x_2564:
[----:B---3--:R3:W4:Y:S02]  /*14350*/  SYNCS.PHASECHK.TRANS64.TRYWAIT P0, [R3+URZ+0x34840], R2 ;  /* 0x03484002030075a7 */ /* 0x008724000800017f */
[----:B----4-:R-:W-:Y:S05]  /*14360*/  @!P0 NANOSLEEP.SYNCS 0x989680 ;  /* 0x009896800000895d */ /* 0x010fea0003900000 */
[----:B------:R-:W4:Y:S02]  /*14370*/  @!P0 SYNCS.PHASECHK.TRANS64 P0, [R3+URZ+0x34840], R2 ;  /* 0x03484002030085a7 */ /* 0x000f24000800007f */
[----:B----4-:R-:W-:Y:S05]  /*14380*/  @!P0 BRA `(.L_x_2564) ;  /* 0xfffffffc00f08947 */ /* 0x010fea000383ffff */
[----:B------:R-:W-:Y:S05]  /*14390*/  BRA `(.L_x_2657) ;  /* 0xffffffc400687947 */ /* 0x000fea000383ffff */
.L_x_2571:
[----:B--2---:R2:W3:Y:S02]  /*143a0*/  SYNCS.PHASECHK.TRANS64.TRYWAIT P0, [R2+URZ+0x60], R3 ;  /* 0x00006003020075a7 */ /* 0x0044e4000800017f */
[----:B---3--:R-:W-:Y:S05]  /*143b0*/  @!P0 NANOSLEEP.SYNCS 0x989680 ;  /* 0x009896800000895d */ /* 0x008fea0003900000 */
[----:B------:R-:W3:Y:S02]  /*143c0*/  @!P0 SYNCS.PHASECHK.TRANS64 P0, [R2+URZ+0x60], R3 ;  /* 0x00006003020085a7 */ /* 0x000ee4000800007f */
[----:B---3--:R-:W-:Y:S05]  /*143d0*/  @!P0 BRA `(.L_x_2571) ;  /* 0xfffffffc00f08947 */ /* 0x008fea000383ffff */
[----:B------:R-:W-:Y:S05]  /*143e0*/  BRA `(.L_x_2658) ;  /* 0xffffffc800807947 */ /* 0x000fea000383ffff */
.L_x_2580:
[----:B----4-:R4:W0:Y:S02]  /*143f0*/  SYNCS.PHASECHK.TRANS64.TRYWAIT P0, [R2+URZ+0x34840], R3 ;  /* 0x03484003020075a7 */ /* 0x010824000800017f */
[----:B0-----:R-:W-:Y:S05]  /*14400*/  @!P0 NANOSLEEP.SYNCS 0x989680 ;  /* 0x009896800000895d */ /* 0x001fea0003900000 */
[----:B------:R-:W0:Y:S02]  /*14410*/  @!P0 SYNCS.PHASECHK.TRANS64 P0, [R2+URZ+0x34840], R3 ;  /* 0x03484003020085a7 */ /* 0x000e24000800007f */
[----:B0-----:R-:W-:Y:S05]  /*14420*/  @!P0 BRA `(.L_x_2580) ;  /* 0xfffffffc00f08947 */ /* 0x001fea000383ffff */
[----:B------:R-:W-:Y:S05]  /*14430*/  BRA `(.L_x_2659) ;  /* 0xffffffcc00f47947 */ /* 0x000fea000383ffff */
.L_x_2587:
[----:B--2---:R2:W3:Y:S02]  /*14440*/  SYNCS.PHASECHK.TRANS64.TRYWAIT P0, [R2+URZ+0x60], R5 ;  /* 0x00006005020075a7 */ /* 0x0044e4000800017f */
[----:B---3--:R-:W-:Y:S05]  /*14450*/  @!P0 NANOSLEEP.SYNCS 0x989680 ;  /* 0x009896800000895d */ /* 0x008fea0003900000 */
[----:B------:R-:W3:Y:S02]  /*14460*/  @!P0 SYNCS.PHASECHK.TRANS64 P0, [R2+URZ+0x60], R5 ;  /* 0x00006005020085a7 */ /* 0x000ee4000800007f */
[----:B---3--:R-:W-:Y:S05]  /*14470*/  @!P0 BRA `(.L_x_2587) ;  /* 0xfffffffc00f08947 */ /* 0x008fea000383ffff */
[----:B------:R-:W-:Y:S05]  /*14480*/  BRA `(.L_x_2660) ;  /* 0xffffffd4000c7947 */ /* 0x000fea000383ffff */
.L_x_2598:
[----:B0-----:R0:W2:Y:S02]  /*14490*/  SYNCS.PHASECHK.TRANS64.TRYWAIT P0, [R0+URZ+0x34860], R2 ;  /* 0x03486002000075a7 */ /* 0x0010a4000800017f */
[----:B--2---:R-:W-:Y:S05]  /*144a0*/  @!P0 NANOSLEEP.SYNCS 0x989680 ;  /* 0x009896800000895d */ /* 0x004fea0003900000 */
[----:B------:R-:W2:Y:S02]  /*144b0*/  @!P0 SYNCS.PHASECHK.TRANS64 P0, [R0+URZ+0x34860], R2 ;  /* 0x03486002000085a7 */ /* 0x000ea4000800007f */
[----:B--2---:R-:W-:Y:S05]  /*144c0*/  @!P0 BRA `(.L_x_2598) ;  /* 0xfffffffc00f08947 */ /* 0x004fea000383ffff */
[----:B------:R-:W-:Y:S05]  /*144d0*/  BRA `(.L_x_2661) ;  /* 0xffffffd800647947 */ /* 0x000fea000383ffff */
.L_x_2605:
[----:B------:R-:W-:Y:S01]  /*144e0*/  BSSY B0, `(.L_x_2662) ;  /* 0x0000008000007945 */ /* 0x000fe20003800000 */
[----:B------:R-:W-:Y:S02]  /*144f0*/  IMAD.MOV.U32 R13, RZ, RZ, R16 ;  /* 0x000000ffff0d7224 */ /* 0x000fe400078e0010 */
[----:B------:R-:W-:Y:S02]  /*14500*/  IMAD.MOV.U32 R12, RZ, RZ, RZ ;  /* 0x000000ffff0c7224 */ /* 0x000fe400078e00ff */
[----:B------:R-:W-:Y:S02]  /*14510*/  IMAD.MOV.U32 R11, RZ, RZ, 0x1f ;  /* 0x0000001fff0b7424 */ /* 0x000fe400078e00ff */
[----:B------:R-:W-:-:S07]  /*14520*/  IMAD.MOV.U32 R15, RZ, RZ, -0x1 ;  /* 0xffffffffff0f7424 */ /* 0x000fce00078e00ff */
[----:B-12-45:R-:W-:Y:S05]  /*14530*/  WARPSYNC.COLLECTIVE R15, `(.L_x_2663) ;  /* 0x000000000f087348 */ /* 0x036fea0003c00000 */
[----:B------:R0:W3:Y:S02]  /*14540*/  SHFL.IDX P6, R14, R13, R12, R11 ;  /* 0x0000000c0d0e7389 */ /* 0x0000e400000c000b */
[----:B012345:R-:W-:Y:S01]  /*14550*/  ENDCOLLECTIVE ;  /* 0x000000000000791b */ /* 0x03ffe20003800000 */
.L_x_2663:
[----:B------:R-:W-:Y:S05]  /*14560*/  BSYNC B0 ;  /* 0x0000000000007941 */ /* 0x000fea0003800000 */
.L_x_2662:
        /* <DEDUP_REMOVED lines=9> */
.L_x_2664:
        /* <DEDUP_REMOVED lines=11> */
[----:B0-----:R-:W-:Y:S01]  /*146b0*/  IMAD.MOV.U32 R2, RZ, RZ, RZ ;  /* 0x000000ffff027224 */ /* 0x001fe200078e00ff */
[----:B--2---:R-:W-:Y:S02]  /*146c0*/  @!P1 MOV R2, R3 ;  /* 0x0000000300029202 */ /* 0x004fe40000000f00 */
[----:B------:R-:W-:-:S03]  /*146d0*/  ISETP.NE.AND P1, PT, R6, RZ, PT ;  /* 0x000000ff0600720c */ /* 0x000fc60003f25270 */
[----:B------:R-:W-:-:S10]  /*146e0*/  IMAD.MOV.U32 R13, RZ, RZ, R2 ;  /* 0x000000ffff0d7224 */ /* 0x000fd400078e0002 */
[----:B------:R-:W-:Y:S05]  /*146f0*/  WARPSYNC.COLLECTIVE R15, `(.L_x_2665) ;  /* 0x000000000f087348 */ /* 0x000fea0003c00000 */
[----:B------:R0:W1:Y:S02]  /*14700*/  SHFL.UP P6, R14, R13, R12, R11 ;  /* 0x0400000c0d0e7389 */ /* 0x00006400000c000b */
[----:B01----:R-:W-:Y:S01]  /*14710*/  ENDCOLLECTIVE ;  /* 0x000000000000791b */ /* 0x003fe20003800000 */
.L_x_2665:
[----:B------:R-:W-:Y:S01]  /*14720*/  IMAD.MOV.U32 R12, RZ, RZ, 0x2 ;  /* 0x00000002ff0c7424 */ /* 0x000fe200078e00ff */
[----:B------:R-:W-:-:S05]  /*14730*/  SEL R7, R14, RZ, P1 ;  /* 0x000000ff0e077207 */ /* 0x000fca0000800000 */
[----:B------:R-:W-:-:S04]  /*14740*/  IMAD.IADD R3, R2, 0x1, R7 ;  /* 0x0000000102037824 */ /* 0x000fc800078e0207 */
[----:B------:R-:W-:-:S07]  /*14750*/  IMAD.MOV.U32 R13, RZ, RZ, R3 ;  /* 0x000000ffff0d7224 */ /* 0x000fce00078e0003 */
[----:B------:R-:W-:Y:S05]  /*14760*/  WARPSYNC.COLLECTIVE R15, `(.L_x_2666) ;  /* 0x000000000f087348 */ /* 0x000fea0003c00000 */
[----:B------:R0:W1:Y:S02]  /*14770*/  SHFL.UP P6, R14, R13, R12, R11 ;  /* 0x0400000c0d0e7389 */ /* 0x00006400000c000b */
[----:B01----:R-:W-:Y:S01]  /*14780*/  ENDCOLLECTIVE ;  /* 0x000000000000791b */ /* 0x003fe20003800000 */
.L_x_2666:
        /* <DEDUP_REMOVED lines=8> */
.L_x_2667:
        /* <DEDUP_REMOVED lines=8> */
.L_x_2668:
[----:B------:R-:W-:Y:S02]  /*14890*/  IMAD.MOV.U32 R12, RZ, RZ, 0x10 ;  /* 0x00000010ff0c7424 */ /* 0x000fe400078e00ff */
[----:B------:R-:W-:-:S05]  /*148a0*/  IMAD.MOV.U32 R4, RZ, RZ, R14 ;  /* 0x000000ffff047224 */ /* 0x000fca00078e000e */
[----:B------:R-:W-:-:S05]  /*148b0*/  SEL R4, R4, RZ, P4 ;  /* 0x000000ff04047207 */ /* 0x000fca0002000000 */
[----:B------:R-:W-:-:S05]  /*148c0*/  IMAD.IADD R3, R3, 0x1, R4 ;  /* 0x0000000103037824 */ /* 0x000fca00078e0204 */
[----:B------:R-:W-:-:S07]  /*148d0*/  MOV R13, R3 ;  /* 0x00000003000d7202 */ /* 0x000fce0000000f00 */
[----:B------:R-:W-:Y:S05]  /*148e0*/  WARPSYNC.COLLECTIVE R15, `(.L_x_2669) ;  /* 0x000000000f087348 */ /* 0x000fea0003c00000 */
[----:B------:R0:W1:Y:S02]  /*148f0*/  SHFL.UP P6, R14, R13, R12, R11 ;  /* 0x0400000c0d0e7389 */ /* 0x00006400000c000b */
[----:B01----:R-:W-:Y:S01]  /*14900*/  ENDCOLLECTIVE ;  /* 0x000000000000791b */ /* 0x003fe20003800000 */
.L_x_2669:
        /* <DEDUP_REMOVED lines=9> */
.L_x_2670:
[----:B------:R-:W-:Y:S01]  /*149a0*/  IMAD.MOV.U32 R16, RZ, RZ, R14 ;  /* 0x000000ffff107224 */ /* 0x000fe200078e000e */
[----:B------:R-:W-:Y:S06]  /*149b0*/  BRA `(.L_x_2671) ;  /* 0xffffffd800ec7947 */ /* 0x000fec000383ffff */
.L_x_2610:
[----:B------:R-:W-:Y:S01]  /*149c0*/  BSSY B0, `(.L_x_2672) ;  /* 0x0000008000007945 */ /* 0x000fe20003800000 */
[----:B-----5:R-:W-:Y:S02]  /*149d0*/  IMAD.MOV.U32 R13, RZ, RZ, R2 ;  /* 0x000000ffff0d7224 */ /* 0x020fe400078e0002 */
[----:B------:R-:W-:Y:S02]  /*149e0*/  IMAD.MOV.U32 R12, RZ, RZ, 0x1 ;  /* 0x00000001ff0c7424 */ /* 0x000fe400078e00ff */
[----:B------:R-:W-:Y:S02]  /*149f0*/  IMAD.MOV.U32 R11, RZ, RZ, RZ ;  /* 0x000000ffff0b7224 */ /* 0x000fe400078e00ff */
[----:B------:R-:W-:-:S07]  /*14a00*/  IMAD.MOV.U32 R15, RZ, RZ, -0x1 ;  /* 0xffffffffff0f7424 */ /* 0x000fce00078e00ff */
[----:B012-4-:R-:W-:Y:S05]  /*14a10*/  WARPSYNC.COLLECTIVE R15, `(.L_x_2673) ;  /* 0x000000000f087348 */ /* 0x017fea0003c00000 */
[----:B------:R3:W0:Y:S02]  /*14a20*/  SHFL.UP P6, R14, R13, R12, R11 ;  /* 0x0400000c0d0e7389 */ /* 0x00062400000c000b */
[----:B01234-:R-:W-:Y:S01]  /*14a30*/  ENDCOLLECTIVE ;  /* 0x000000000000791b */ /* 0x01ffe20003800000 */
.L_x_2673:
[----:B------:R-:W-:Y:S05]  /*14a40*/  BSYNC B0 ;  /* 0x0000000000007941 */ /* 0x000fea0003800000 */
.L_x_2672:
        /* <DEDUP_REMOVED lines=9> */
.L_x_2674:
[----:B------:R-:W-:Y:S01]  /*14ae0*/  IMAD.MOV.U32 R12, RZ, RZ, 0x4 ;  /* 0x00000004ff0c7424 */ /* 0x000fe200078e00ff */
[----:B------:R-:W-:-:S05]  /*14af0*/  SEL R14, R14, RZ, P2 ;  /* 0x000000ff0e0e7207 */ /* 0x000fca0001000000 */
[----:B------:R-:W-:-:S04]  /*14b00*/  IMAD.IADD R3, R3, 0x1, R14 ;  /* 0x0000000103037824 */ /* 0x000fc800078e020e */
[----:B------:R-:W-:-:S07]  /*14b10*/  IMAD.MOV.U32 R13, RZ, RZ, R3 ;  /* 0x000000ffff0d7224 */ /* 0x000fce00078e0003 */
[----:B------:R-:W-:Y:S05]  /*14b20*/  WARPSYNC.COLLECTIVE R15, `(.L_x_2675) ;  /* 0x000000000f087348 */ /* 0x000fea0003c00000 */
[----:B------:R0:W1:Y:S02]  /*14b30*/  SHFL.UP P6, R14, R13, R12, R11 ;  /* 0x0400000c0d0e7389 */ /* 0x00006400000c000b */
[----:B01----:R-:W-:Y:S01]  /*14b40*/  ENDCOLLECTIVE ;  /* 0x000000000000791b */ /* 0x003fe20003800000 */
.L_x_2675:
[----:B------:R-:W-:Y:S01]  /*14b50*/  IMAD.MOV.U32 R12, RZ, RZ, 0x8 ;  /* 0x00000008ff0c7424 */ /* 0x000fe200078e00ff */
[----:B------:R-:W-:-:S05]  /*14b60*/  SEL R14, R14, RZ, P3 ;  /* 0x000000ff0e0e7207 */ /* 0x000fca0001800000 */
[----:B------:R-:W-:-:S04]  /*14b70*/  IMAD.IADD R3, R3, 0x1, R14 ;  /* 0x0000000103037824 */ /* 0x000fc800078e020e */
[----:B------:R-:W-:-:S07]  /*14b80*/  IMAD.MOV.U32 R13, RZ, RZ, R3 ;  /* 0x000000ffff0d7224 */ /* 0x000fce00078e0003 */
[----:B------:R-:W-:Y:S05]  /*14b90*/  WARPSYNC.COLLECTIVE R15, `(.L_x_2676) ;  /* 0x000000000f087348 */ /* 0x000fea0003c00000 */
[----:B------:R0:W1:Y:S02]  /*14ba0*/  SHFL.UP P6, R14, R13, R12, R11 ;  /* 0x0400000c0d0e7389 */ /* 0x00006400000c000b */
[----:B01----:R-:W-:Y:S01]  /*14bb0*/  ENDCOLLECTIVE ;  /* 0x000000000000791b */ /* 0x003fe20003800000 */
.L_x_2676:
[----:B------:R-:W-:Y:S01]  /*14bc0*/  IMAD.MOV.U32 R12, RZ, RZ, 0x10 ;  /* 0x00000010ff0c7424 */ /* 0x000fe200078e00ff */
[----:B------:R-:W-:-:S05]  /*14bd0*/  SEL R14, R14, RZ, P4 ;  /* 0x000000ff0e0e7207 */ /* 0x000fca0002000000 */
[----:B------:R-:W-:-:S04]  /*14be0*/  IMAD.IADD R3, R3, 0x1, R14 ;  /* 0x0000000103037824 */ /* 0x000fc800078e020e */
[----:B------:R-:W-:-:S07]  /*14bf0*/  IMAD.MOV.U32 R13, RZ, RZ, R3 ;  /* 0x000000ffff0d7224 */ /* 0x000fce00078e0003 */
[----:B------:R-:W-:Y:S05]  /*14c00*/  WARPSYNC.COLLECTIVE R15, `(.L_x_2677) ;  /* 0x000000000f087348 */ /* 0x000fea0003c00000 */
[----:B------:R0:W1:Y:S02]  /*14c10*/  SHFL.UP P6, R14, R13, R12, R11 ;  /* 0x0400000c0d0e7389 */ /* 0x00006400000c000b */
[----:B01----:R-:W-:Y:S01]  /*14c20*/  ENDCOLLECTIVE ;  /* 0x000000000000791b */ /* 0x003fe20003800000 */
.L_x_2677:
        /* <DEDUP_REMOVED lines=8> */
.L_x_2678:
[----:B------:R-:W-:Y:S01]  /*14cb0*/  IMAD.MOV.U32 R16, RZ, RZ, R14 ;  /* 0x000000ffff107224 */ /* 0x000fe200078e000e */
[----:B------:R-:W-:Y:S06]  /*14cc0*/  BRA `(.L_x_2679) ;  /* 0xffffffd800c47947 */ /* 0x000fec000383ffff */
.L_x_2612:
[----:B------:R-:W-:Y:S01]  /*14cd0*/  BSSY B0, `(.L_x_2680) ;  /* 0x0000006000007945 */ /* 0x000fe20003800000 */
[----:B------:R-:W-:Y:S01]  /*14ce0*/  PLOP3.LUT P6, PT, P6, PT, PT, 0x8, 0x0 ;  /* 0x000000000000781c */ /* 0x000fe200037ce170 */
[----:B------:R-:W-:-:S12]  /*14cf0*/  IMAD.MOV.U32 R15, RZ, RZ, -0x1 ;  /* 0xffffffffff0f7424 */ /* 0x000fd800078e00ff */
[----:B012-45:R-:W-:Y:S05]  /*14d00*/  WARPSYNC.COLLECTIVE R15, `(.L_x_2681) ;  /* 0x000000000f087348 */ /* 0x037fea0003c00000 */
[----:B------:R-:W-:Y:S01]  /*14d10*/  VOTE.ANY R14, PT, P6 ;  /* 0x00000000000e7806 */ /* 0x000fe200030e0100 */
[----:B012-45:R-:W-:Y:S06]  /*14d20*/  ENDCOLLECTIVE ;  /* 0x000000000000791b */ /* 0x037fec0003800000 */
.L_x_2681:
[----:B------:R-:W-:Y:S05]  /*14d30*/  BSYNC B0 ;  /* 0x0000000000007941 */ /* 0x000fea0003800000 */
.L_x_2680:
[----:B------:R-:W-:Y:S01]  /*14d40*/  MOV R5, R14 ;  /* 0x0000000e00057202 */ /* 0x000fe20000000f00 */
[----:B------:R-:W-:Y:S02]  /*14d50*/  IMAD.MOV.U32 R13, RZ, RZ, R2 ;  /* 0x000000ffff0d7224 */ /* 0x000fe400078e0002 */
[----:B------:R-:W-:Y:S01]  /*14d60*/  IMAD.MOV.U32 R11, RZ, RZ, 0x1f ;  /* 0x0000001fff0b7424 */ /* 0x000fe200078e00ff */
[----:B------:R-:W0:Y:S01]  /*14d70*/  POPC R6, R5 ;  /* 0x0000000500067309 */ /* 0x000e220000000000 */
[----:B------:R-:W-:Y:S02]  /*14d80*/  IMAD.MOV.U32 R15, RZ, RZ, -0x1 ;  /* 0xffffffffff0f7424 */ /* 0x000fe400078e00ff */
[----:B0-----:R-:W-:-:S07]  /*14d90*/  IMAD.MOV.U32 R12, RZ, RZ, R6 ;  /* 0x000000ffff0c7224 */ /* 0x001fce00078e0006 */
[----:B------:R-:W-:Y:S05]  /*14da0*/  WARPSYNC.COLLECTIVE R15, `(.L_x_2682) ;  /* 0x000000000f087348 */ /* 0x000fea0003c00000 */
[----:B------:R0:W1:Y:S02]  /*14db0*/  SHFL.IDX P6, R14, R13, R12, R11 ;  /* 0x0000000c0d0e7389 */ /* 0x00006400000c000b */
[----:B01----:R-:W-:Y:S01]  /*14dc0*/  ENDCOLLECTIVE ;  /* 0x000000000000791b */ /* 0x003fe20003800000 */
.L_x_2682:
[----:B------:R-:W-:Y:S01]  /*14dd0*/  IMAD.MOV.U32 R17, RZ, RZ, R14 ;  /* 0x000000ffff117224 */ /* 0x000fe200078e000e */
[----:B------:R-:W-:Y:S06]  /*14de0*/  BRA `(.L_x_2683) ;  /* 0xffffffd800b47947 */ /* 0x000fec000383ffff */
.L_x_2614:
[----:B------:R-:W-:Y:S01]  /*14df0*/  BSSY B0, `(.L_x_2684) ;  /* 0x0000007000007945 */ /* 0x000fe20003800000 */
[----:B------:R-:W-:Y:S02]  /*14e00*/  IMAD.MOV.U32 R13, RZ, RZ, R3 ;  /* 0x000000ffff0d7224 */ /* 0x000fe400078e0003 */
[----:B------:R-:W-:Y:S02]  /*14e10*/  IMAD.MOV.U32 R11, RZ, RZ, 0x1f ;  /* 0x0000001fff0b7424 */ /* 0x000fe400078e00ff */
[----:B------:R-:W-:-:S07]  /*14e20*/  IMAD.MOV.U32 R15, RZ, RZ, -0x1 ;  /* 0xffffffffff0f7424 */ /* 0x000fce00078e00ff */
[----:B012345:R-:W-:Y:S05]  /*14e30*/  WARPSYNC.COLLECTIVE R15, `(.L_x_2685) ;  /* 0x000000000f087348 */ /* 0x03ffea0003c00000 */
[----:B------:R0:W0:Y:S02]  /*14e40*/  SHFL.IDX P6, R14, R13, R12, R11 ;  /* 0x0000000c0d0e7389 */ /* 0x00002400000c000b */
[----:B012345:R-:W-:Y:S01]  /*14e50*/  ENDCOLLECTIVE ;  /* 0x000000000000791b */ /* 0x03ffe20003800000 */
.L_x_2685:
[----:B------:R-:W-:Y:S05]  /*14e60*/  BSYNC B0 ;  /* 0x0000000000007941 */ /* 0x000fea0003800000 */
.L_x_2684:
[----:B------:R-:W-:Y:S01]  /*14e70*/  IMAD.MOV.U32 R3, RZ, RZ, R14 ;  /* 0x000000ffff037224 */ /* 0x000fe200078e000e */
[----:B------:R-:W-:Y:S06]  /*14e80*/  BRA `(.L_x_2686) ;  /* 0xffffffd800a87947 */ /* 0x000fec000383ffff */
.L_x_2618:
[----:B0-----:R0:W3:Y:S02]  /*14e90*/  SYNCS.PHASECHK.TRANS64.TRYWAIT P0, [R0+URZ+0x34820], R3 ;  /* 0x03482003000075a7 */ /* 0x0010e4000800017f */
[----:B---3--:R-:W-:Y:S05]  /*14ea0*/  @!P0 NANOSLEEP.SYNCS 0x989680 ;  /* 0x009896800000895d */ /* 0x008fea0003900000 */
[----:B------:R-:W3:Y:S02]  /*14eb0*/  @!P0 SYNCS.PHASECHK.TRANS64 P0, [R0+URZ+0x34820], R3 ;  /* 0x03482003000085a7 */ /* 0x000ee4000800007f */
[----:B---3--:R-:W-:Y:S05]  /*14ec0*/  @!P0 BRA `(.L_x_2618) ;  /* 0xfffffffc00f08947 */ /* 0x008fea000383ffff */
[----:B------:R-:W-:Y:S05]  /*14ed0*/  BRA `(.L_x_2687) ;  /* 0xffffffe0002c7947 */ /* 0x000fea000383ffff */
.L_x_2619:
        /* <DEDUP_REMOVED lines=8> */
[----:B012-45:R-:W-:Y:S05]  /*14f60*/  WARPSYNC.COLLECTIVE R15, `(.L_x_2689) ;  /* 0x000000000f087348 */ /* 0x037fea0003c00000 */
[----:B------:R3:W0:Y:S02]  /*14f70*/  SHFL.IDX P6, R14, R13, R12, R11 ;  /* 0x0000000c0d0e7389 */ /* 0x00062400000c000b */
[----:B012345:R-:W-:Y:S01]  /*14f80*/  ENDCOLLECTIVE ;  /* 0x000000000000791b */ /* 0x03ffe20003800000 */
.L_x_2689:
[----:B------:R-:W-:Y:S05]  /*14f90*/  BSYNC B0 ;  /* 0x0000000000007941 */ /* 0x000fea0003800000 */
.L_x_2688:
[----:B------:R-:W-:Y:S05]  /*14fa0*/  BRA `(.L_x_2690) ;  /* 0xffffffe000147947 */ /* 0x000fea000383ffff */
.L_x_2622:
[----:B------:R-:W-:Y:S01]  /*14fb0*/  BSSY B1, `(.L_x_2691) ;  /* 0x0000006000017945 */ /* 0x000fe20003800000 */
[----:B------:R-:W-:-:S07]  /*14fc0*/  IMAD.MOV.U32 R15, RZ, RZ, -0x1 ;  /* 0xffffffffff0f7424 */ /* 0x000fce00078e00ff */
[----:B-12345:R-:W-:Y:S05]  /*14fd0*/  WARPSYNC.COLLECTIVE R15, `(.L_x_2692) ;  /* 0x000000000f0c7348 */ /* 0x03efea0003c00000 */
[----:B------:R-:W-:Y:S02]  /*14fe0*/  ELECT P6, UR62, PT ;  /* 0x00000000003e782f */ /* 0x000fe400038c0000 */
[----:B------:R-:W-:Y:S01]  /*14ff0*/  MOV R14, UR62 ;  /* 0x0000003e000e7c02 */ /* 0x000fe20008000f00 */
[----:B-12345:R-:W-:Y:S10]  /*15000*/  ENDCOLLECTIVE ;  /* 0x000000000000791b */ /* 0x03eff40003800000 */
.L_x_2692:
[----:B------:R-:W-:Y:S05]  /*15010*/  BSYNC B1 ;  /* 0x0000000000017941 */ /* 0x000fea0003800000 */
.L_x_2691:
[----:B------:R-:W-:Y:S05]  /*15020*/  BRA `(.L_x_2693) ;  /* 0xffffffe0000c7947 */ /* 0x000fea000383ffff */
.L_x_2624:
[----:B0-----:R0:W2:Y:S02]  /*15030*/  SYNCS.PHASECHK.TRANS64.TRYWAIT P0, [R6+URZ], R5 ;  /* 0x00000005060075a7 */ /* 0x0010a4000800017f */
[----:B--2---:R-:W-:Y:S05]  /*15040*/  @!P0 NANOSLEEP.SYNCS 0x989680 ;  /* 0x009896800000895d */ /* 0x004fea0003900000 */
[----:B------:R-:W2:Y:S02]  /*15050*/  @!P0 SYNCS.PHASECHK.TRANS64 P0, [R6+URZ], R5 ;  /* 0x00000005060085a7 */ /* 0x000ea4000800007f */
[----:B--2---:R-:W-:Y:S05]  /*15060*/  @!P0 BRA `(.L_x_2624) ;  /* 0xfffffffc00f08947 */ /* 0x004fea000383ffff */
[----:B------:R-:W-:Y:S05]  /*15070*/  BRA `(.L_x_2694) ;  /* 0xffffffe000487947 */ /* 0x000fea000383ffff */
.L_x_2625:
[----:B--2---:R2:W3:Y:S02]  /*15080*/  SYNCS.PHASECHK.TRANS64.TRYWAIT P0, [R7+URZ], R2 ;  /* 0x00000002070075a7 */ /* 0x0044e4000800017f */
[----:B---3--:R-:W-:Y:S05]  /*15090*/  @!P0 NANOSLEEP.SYNCS 0x989680 ;  /* 0x009896800000895d */ /* 0x008fea0003900000 */
[----:B------:R-:W3:Y:S02]  /*150a0*/  @!P0 SYNCS.PHASECHK.TRANS64 P0, [R7+URZ], R2 ;  /* 0x00000002070085a7 */ /* 0x000ee4000800007f */
[----:B---3--:R-:W-:Y:S05]  /*150b0*/  @!P0 BRA `(.L_x_2625) ;  /* 0xfffffffc00f08947 */ /* 0x008fea000383ffff */
[----:B------:R-:W-:Y:S05]  /*150c0*/  BRA `(.L_x_2695) ;  /* 0xffffffe0003c7947 */ /* 0x000fea000383ffff */
.L_x_2627:
[----:B---3--:R3:W4:Y:S02]  /*150d0*/  SYNCS.PHASECHK.TRANS64.TRYWAIT P0, [R4+URZ], R5 ;  /* 0x00000005040075a7 */ /* 0x008724000800017f */
[----:B----4-:R-:W-:Y:S05]  /*150e0*/  @!P0 NANOSLEEP.SYNCS 0x989680 ;  /* 0x009896800000895d */ /* 0x010fea0003900000 */
[----:B------:R-:W4:Y:S02]  /*150f0*/  @!P0 SYNCS.PHASECHK.TRANS64 P0, [R4+URZ], R5 ;  /* 0x00000005040085a7 */ /* 0x000f24000800007f */
[----:B----4-:R-:W-:Y:S05]  /*15100*/  @!P0 BRA `(.L_x_2627) ;  /* 0xfffffffc00f08947 */ /* 0x010fea000383ffff */
[----:B------:R-:W-:Y:S05]  /*15110*/  BRA `(.L_x_2696) ;  /* 0xffffffe000447947 */ /* 0x000fea000383ffff */
.L_x_2697:
        /* <DEDUP_REMOVED lines=14> */
.L_x_15282:


//--------------------- .text._ZN7cutlass13device_kernelIN5flash11enable_sm90INS1_16FlashAttnFwdSm90INS1_25CollectiveMainloopFwdSm90ILi2EN4cute5tupleIJNS5_1CILi1EEES8_S8_EEENS6_IJNS7_ILi128EEESA_NS7_ILi192EEEEEELi128ENS_10bfloat16_tEfNS_4arch4Sm90ELb1ELb0ELb1ELb1ELb0ELb1ELb0ELb1ELb1ELb1ELb0ELb0EEENS1_21CollectiveEpilogueFwdINS6_IJSA_SA_SA_EEES9_SD_SF_Li256ELb1ELb1ELb0ELb0EEENS1_36VarlenDynamicPersistentTileSchedulerILi128ELi128ELi256ELi128ELb0ELb1ELb1ELb1ELb1ELb1EEEEEEEEEvNT_6ParamsE --------------------------
	.section	.text._ZN7cutlass13device_kernelIN5flash11enable_sm90INS1_16FlashAttnFwdSm90INS1_25CollectiveMainloopFwdSm90ILi2EN4cute5tupleIJNS5_1CILi1EEES8_S8_EEENS6_IJNS7_ILi128EEESA_NS7_ILi192EEEEEELi128ENS_10bfloat16_tEfNS_4arch4Sm90ELb1ELb0ELb1ELb1ELb0ELb1ELb0ELb1ELb1ELb1ELb0ELb0EEENS1_21CollectiveEpilogueFwdINS6_IJSA_SA_SA_EEES9_SD_SF_Li256ELb1ELb1ELb0ELb0EEENS1_36VarlenDynamicPersistentTileSchedulerILi128ELi128ELi256ELi128ELb0ELb1ELb1ELb1ELb1ELb1EEEEEEEEEvNT_6ParamsE,"ax",@progbits
	.align	128
.text._ZN7cutlass13device_kernelIN5flash11enable_sm90INS1_16FlashAttnFwdSm90INS1_25CollectiveMainloopFwdSm90ILi2EN4cute5tupleIJNS5_1CILi1EEES8_S8_EEENS6_IJNS7_ILi128EEESA_NS7_ILi192EEEEEELi128ENS_10bfloat16_tEfNS_4arch4Sm90ELb1ELb0ELb1ELb1ELb0ELb1ELb0ELb1ELb1ELb1ELb0ELb0EEENS1_21CollectiveEpilogueFwdINS6_IJSA_SA_SA_EEES9_SD_SF_Li256ELb1ELb1ELb0ELb0EEENS1_36VarlenDynamicPersistentTileSchedulerILi128ELi128ELi256ELi128ELb0ELb1ELb1ELb1ELb1ELb1EEEEEEEEEvNT_6ParamsE:
        .type           _ZN7cutlass13device_kernelIN5flash11enable_sm90INS1_16FlashAttnFwdSm90INS1_25CollectiveMainloopFwdSm90ILi2EN4cute5tupleIJNS5_1CILi1EEES8_S8_EEENS6_IJNS7_ILi128EEESA_NS7_ILi192EEEEEELi128ENS_10bfloat16_tEfNS_4arch4Sm90ELb1ELb0ELb1ELb1ELb0ELb1ELb0ELb1ELb1ELb1ELb0ELb0EEENS1_21CollectiveEpilogueFwdINS6_IJSA_SA_SA_EEES9_SD_SF_Li256ELb1ELb1ELb0ELb0EEENS1_36VarlenDynamicPersistentTileSchedulerILi128ELi128ELi256ELi128ELb0ELb1ELb1ELb1ELb1ELb1EEEEEEEEEvNT_6ParamsE,@function
        .size           _ZN7cutlass13device_kernelIN5flash11enable_sm90INS1_16FlashAttnFwdSm90INS1_25CollectiveMainloopFwdSm90ILi2EN4cute5tupleIJNS5_1CILi1EEES8_S8_EEENS6_IJNS7_ILi128EEESA_NS7_ILi192EEEEEELi128ENS_10bfloat16_tEfNS_4arch4Sm90ELb1ELb0ELb1ELb1ELb0ELb1ELb0ELb1ELb1ELb1ELb0ELb0EEENS1_21CollectiveEpilogueFwdINS6_IJSA_SA_SA_EEES9_SD_SF_Li256ELb1ELb1ELb0ELb0EEENS1_36VarlenDynamicPersistentTileSchedulerILi128ELi128ELi256ELi128ELb0ELb1ELb1ELb1ELb1ELb1EEEEEEEEEvNT_6ParamsE,(.L_x_15283 - _ZN7cutlass13device_kernelIN5flash11enable_sm90INS1_16FlashAttnFwdSm90INS1_25CollectiveMainloopFwdSm90ILi2EN4cute5tupleIJNS5_1CILi1EEES8_S8_EEENS6_IJNS7_ILi128EEESA_NS7_ILi192EEEEEELi128ENS_10bfloat16_tEfNS_4arch4Sm90ELb1ELb0ELb1ELb1ELb0ELb1ELb0ELb1ELb1ELb1ELb0ELb0EEENS1_21CollectiveEpilogueFwdINS6_IJSA_SA_SA_EEES9_SD_SF_Li256ELb1ELb1ELb0ELb0EEENS1_36VarlenDynamicPersistentTileSchedulerILi128ELi128ELi256ELi128ELb0ELb1ELb1ELb1ELb1ELb1EEEEEEEEEvNT_6ParamsE)
        .other          _ZN7cutlass13device_kernelIN5flash11enable_sm90INS1_16FlashAttnFwdSm90INS1_25CollectiveMainloopFwdSm90ILi2EN4cute5tupleIJNS5_1CILi1EEES8_S8_EEENS6_IJNS7_ILi128EEESA_NS7_ILi192EEEEEELi128ENS_10bfloat16_tEfNS_4arch4Sm90ELb1ELb0ELb1ELb1ELb0ELb1ELb0ELb1ELb1ELb1ELb0ELb0EEENS1_21CollectiveEpilogueFwdINS6_IJSA_SA_SA_EEES9_SD_SF_Li256ELb1ELb1ELb0ELb0EEENS1_36VarlenDynamicPersistentTileSchedulerILi128ELi128ELi256ELi128ELb0ELb1ELb1ELb1ELb1ELb1EEEEEEEEEvNT_6ParamsE,@"STO_CUDA_ENTRY STV_DEFAULT"
_ZN7cutlass13device_kernelIN5flash11enable_sm90INS1_16FlashAttnFwdSm90INS1_25CollectiveMainloopFwdSm90ILi2EN4cute5tupleIJNS5_1CILi1EEES8_S8_EEENS6_IJNS7_ILi128EEESA_NS7_ILi192EEEEEELi128ENS_10bfloat16_tEfNS_4arch4Sm90ELb1ELb0ELb1ELb1ELb0ELb1ELb0ELb1ELb1ELb1ELb0ELb0EEENS1_21CollectiveEpilogueFwdINS6_IJSA_SA_SA_EEES9_SD_SF_Li256ELb1ELb1ELb0ELb0EEENS1_36VarlenDynamicPersistentTileSchedulerILi128ELi128ELi256ELi128ELb0ELb1ELb1ELb1ELb1ELb1EEEEEEEEEvNT_6ParamsE:
        /* <DEDUP_REMOVED lines=24> */
.L_x_2699:
[----:B------:R-:W-:Y:S05]  /*0180*/  BSYNC B0 ;  /* 0x0000000000007941 */ /* 0x000fea0003800000 */
.L_x_2698:
        /* <DEDUP_REMOVED lines=41> */
.L_x_2700:
        /* <DEDUP_REMOVED lines=22> */
.L_x_2701:
        /* <DEDUP_REMOVED lines=18> */
.L_x_2702:
        /* <DEDUP_REMOVED lines=22> */
.L_x_2703:
        /* <DEDUP_REMOVED lines=22> */
.L_x_2704:
        /* <DEDUP_REMOVED lines=10> */
.L_x_2707:
        /* <DEDUP_REMOVED lines=15> */
[----:B------:R-:W2:Y:S01]  /*0af0*/  LDL R0, [R1+0x58] ;  /* 0x0000580001007983 */ /* 0x000ea20000100800 */
[----:B------:R-:W-:Y:S01]  /*0b00*/  VIADD R10, R4, 0xffffff80 ;  /* 0xffffff80040a7836 */ /* 0x000fe20000000000 */
[----:B------:R-:W-:Y:S01]  /*0b10*/  R2UR UR4, R16 ;  /* 0x00000000100472ca */ /* 0x000fe200000e0000 */
[----:B------:R-:W-:Y:S01]  /*0b20*/  IMAD.MOV.U32 R212, RZ, RZ, RZ ;  /* 0x000000ffffd47224 */ /* 0x000fe200078e00ff */
[----:B------:R-:W-:Y:S01]  /*0b30*/  CS2R R188, SRZ ;  /* 0x0000000000bc7805 */ /* 0x000fe2000001ff00 */
[----:B------:R-:W-:Y:S02]  /*0b40*/  IMAD.MOV.U32 R17, RZ, RZ, RZ ;  /* 0x000000ffff117224 */ /* 0x000fe400078e00ff */
[----:B------:R-:W-:-:S08]  /*0b50*/  IMAD.MOV.U32 R185, RZ, RZ, RZ ;  /* 0x000000ffffb97224 */ /* 0x000fd000078e00ff */
[----:B------:R-:W-:Y:S01]  /*0b60*/  UIADD3 UR4, UR4, 0x10400, URZ ;  /* 0x0001040004047890 */ /* 0x000fe2000fffe03f */
[----:B--2---:R-:W-:Y:S02]  /*0b70*/  R2UR UR5, R0 ;  /* 0x00000000000572ca */ /* 0x004fe400000e0000 */
[----:B------:R-:W-:-:S04]  /*0b80*/  SHF.R.S32.HI R0, RZ, 0x1f, R10 ;  /* 0x0000001fff007819 */ /* 0x000fc8000001140a */
[CC--:B------:R-:W-:Y:S02]  /*0b90*/  LEA.HI R3, R0.reuse, R10.reuse, RZ, 0x4 ;  /* 0x0000000a00037211 */ /* 0x0c0fe400078f20ff */
[-C--:B0-----:R-:W-:Y:S02]  /*0ba0*/  LEA.HI R2, R0, R10.reuse, RZ, 0x7 ;  /* 0x0000000a00027211 */ /* 0x081fe400078f38ff */
[----:B------:R-:W-:Y:S02]  /*0bb0*/  SHF.R.S32.HI R6, RZ, 0x4, R3 ;  /* 0x00000004ff067819 */ /* 0x000fe40000011403 */
[----:B------:R-:W-:Y:S01]  /*0bc0*/  LOP3.LUT R226, R2, 0xffffff80, RZ, 0xc0, !PT ;  /* 0xffffff8002e27812 */ /* 0x000fe200078ec0ff */
[----:B------:R-:W-:Y:S01]  /*0bd0*/  ULOP3.LUT UR5, UR5, 0x1, URZ, 0xfc, !UPT ;  /* 0x0000000105057892 */ /* 0x000fe2000f8efc3f */
[C---:B------:R-:W-:Y:S02]  /*0be0*/  LOP3.LUT R4, R3.reuse, 0x3fffff0, RZ, 0xc0, !PT ;  /* 0x03fffff003047812 */ /* 0x040fe400078ec0ff */
[----:B------:R-:W-:Y:S01]  /*0bf0*/  LEA.HI R197, R0, R10, RZ, 0x5 ;  /* 0x0000000a00c57211 */ /* 0x000fe200078f28ff */
[C---:B------:R-:W-:Y:S01]  /*0c00*/  IMAD.IADD R226, R10.reuse, 0x1, -R226 ;  /* 0x000000010ae27824 */ /* 0x040fe200078e0ae2 */
[----:B------:R-:W-:Y:S01]  /*0c10*/  LEA.HI R3, R3, R6, RZ, 0x1 ;  /* 0x0000000603037211 */ /* 0x000fe200078f08ff */
[----:B------:R-:W-:Y:S01]  /*0c20*/  IMAD.IADD R4, R10, 0x1, -R4 ;  /* 0x000000010a047824 */ /* 0x000fe200078e0a04 */
[----:B------:R-:W-:-:S02]  /*0c30*/  SHF.R.S32.HI R197, RZ, 0x5, R197 ;  /* 0x00000005ffc57819 */ /* 0x000fc400000114c5 */
[----:B------:R-:W-:Y:S02]  /*0c40*/  LOP3.LUT R3, R3, 0x1ffffffe, RZ, 0xc0, !PT ;  /* 0x1ffffffe03037812 */ /* 0x000fe400078ec0ff */
[----:B------:R-:W-:Y:S01]  /*0c50*/  SHF.R.S32.HI R5, RZ, 0x1f, R226 ;  /* 0x0000001fff057819 */ /* 0x000fe200000114e2 */
[----:B------:R-:W-:Y:S01]  /*0c60*/  IMAD R4, R197, 0x10, R4 ;  /* 0x00000010c5047824 */ /* 0x000fe200078e0204 */
[----:B------:R-:W-:Y:S01]  /*0c70*/  SHF.R.S32.HI R233, RZ, 0x7, R2 ;  /* 0x00000007ffe97819 */ /* 0x000fe20000011402 */
[----:B------:R-:W-:Y:S01]  /*0c80*/  IMAD.IADD R3, R6, 0x1, -R3 ;  /* 0x0000000106037824 */ /* 0x000fe200078e0a03 */
[CC--:B------:R-:W-:Y:S02]  /*0c90*/  LEA.HI R7, R5.reuse, R226.reuse, RZ, 0x2 ;  /* 0x000000e205077211 */ /* 0x0c0fe400078f10ff */
[----:B------:R-:W-:Y:S01]  /*0ca0*/  LEA.HI R5, R5, R226, RZ, 0x5 ;  /* 0x000000e205057211 */ /* 0x000fe200078f28ff */
[----:B------:R-:W-:Y:S01]  /*0cb0*/  IMAD R235, R4, 0x8, R3 ;  /* 0x0000000804eb7824 */ /* 0x000fe200078e0203 */
[----:B------:R-:W-:-:S02]  /*0cc0*/  LEA.HI R3, R0, R10, RZ, 0x2 ;  /* 0x0000000a00037211 */ /* 0x000fc400078f10ff */
[--C-:B------:R-:W-:Y:S01]  /*0cd0*/  SHF.R.S32.HI R8, RZ, 0x2, R7.reuse ;  /* 0x00000002ff087819 */ /* 0x100fe20000011407 */
[----:B------:R-:W-:Y:S01]  /*0ce0*/  IMAD.SHL.U32 R235, R235, 0x8, RZ ;  /* 0x00000008ebeb7824 */ /* 0x000fe200078e00ff */
[----:B------:R-:W-:Y:S02]  /*0cf0*/  SHF.R.S32.HI R9, RZ, 0x1f, R7 ;  /* 0x0000001fff097819 */ /* 0x000fe40000011407 */
[----:B------:R-:W-:Y:S02]  /*0d00*/  LOP3.LUT R215, R3, 0xfffffffc, RZ, 0xc0, !PT ;  /* 0xfffffffc03d77812 */ /* 0x000fe400078ec0ff */
[----:B------:R-:W-:Y:S02]  /*0d10*/  LEA.HI R9, R9, R8, RZ, 0x3 ;  /* 0x0000000809097211 */ /* 0x000fe400078f18ff */
[----:B------:R-:W-:Y:S01]  /*0d20*/  SHF.R.S32.HI R184, RZ, 0x2, R3 ;  /* 0x00000002ffb87819 */ /* 0x000fe20000011403 */
[----:B------:R-:W-:Y:S01]  /*0d30*/  IMAD.IADD R215, R10, 0x1, -R215 ;  /* 0x000000010ad77824 */ /* 0x000fe200078e0ad7 */
[----:B------:R-:W-:-:S02]  /*0d40*/  LOP3.LUT R9, R9, 0xfffffff8, RZ, 0xc0, !PT ;  /* 0xfffffff809097812 */ /* 0x000fc400078ec0ff */
[----:B------:R-:W-:Y:S01]  /*0d50*/  LEA.HI R2, R2, R233, RZ, 0x1 ;  /* 0x000000e902027211 */ /* 0x000fe200078f08ff */
[----:B------:R-:W-:Y:S01]  /*0d60*/  IMAD.SHL.U32 R22, R215, 0x4, RZ ;  /* 0x00000004d7167824 */ /* 0x000fe200078e00ff */
[----:B------:R-:W-:Y:S01]  /*0d70*/  SHF.R.S32.HI R5, RZ, 0x5, R5 ;  /* 0x00000005ff057819 */ /* 0x000fe20000011405 */
[----:B------:R-:W-:Y:S01]  /*0d80*/  IMAD.IADD R8, R8, 0x1, -R9 ;  /* 0x0000000108087824 */ /* 0x000fe200078e0a09 */
[----:B------:R-:W-:Y:S01]  /*0d90*/  SHF.R.S32.HI R9, RZ, 0x1f, R3 ;  /* 0x0000001fff097819 */ /* 0x000fe20000011403 */
[----:B------:R-:W-:Y:S01]  /*0da0*/  VIADD R214, R184, 0x40 ;  /* 0x00000040b8d67836 */ /* 0x000fe20000000000 */
[----:B------:R-:W-:Y:S01]  /*0db0*/  LOP3.LUT R2, R2, 0x3fffffe, RZ, 0xc0, !PT ;  /* 0x03fffffe02027812 */ /* 0x000fe200078ec0ff */
[C---:B------:R-:W-:Y:S01]  /*0dc0*/  VIADD R191, R22.reuse, 0x20 ;  /* 0x0000002016bf7836 */ /* 0x040fe20000000000 */
[----:B------:R-:W-:Y:S01]  /*0dd0*/  LEA.HI R9, R9, R184, RZ, 0x3 ;  /* 0x000000b809097211 */ /* 0x000fe200078f18ff */
[----:B------:R-:W-:Y:S01]  /*0de0*/  IMAD R5, R5, 0x10, R8 ;  /* 0x0000001005057824 */ /* 0x000fe200078e0208 */
[----:B------:R-:W-:Y:S01]  /*0df0*/  SHF.R.S32.HI R3, RZ, 0x1f, R214 ;  /* 0x0000001fff037819 */ /* 0x000fe200000114d6 */
[----:B------:R-:W-:Y:S01]  /*0e00*/  IMAD.IADD R2, R233, 0x1, -R2 ;  /* 0x00000001e9027824 */ /* 0x000fe200078e0a02 */
[----:B------:R-:W-:Y:S01]  /*0e10*/  LOP3.LUT R9, R9, 0xfffffff8, RZ, 0xc0, !PT ;  /* 0xfffffff809097812 */ /* 0x000fe200078ec0ff */
[C---:B------:R-:W-:Y:S01]  /*0e20*/  IMAD.IADD R186, R22.reuse, 0x1, R191 ;  /* 0x0000000116ba7824 */ /* 0x040fe200078e02bf */
[----:B------:R-:W-:Y:S01]  /*0e30*/  LEA.HI R3, R3, R214, RZ, 0x3 ;  /* 0x000000d603037211 */ /* 0x000fe200078f18ff */
[----:B------:R-:W-:Y:S01]  /*0e40*/  VIADD R190, R22, 0x40 ;  /* 0x0000004016be7836 */ /* 0x000fe20000000000 */
[----:B------:R-:W-:Y:S01]  /*0e50*/  LEA.HI R0, R0, R10, RZ, 0x3 ;  /* 0x0000000a00007211 */ /* 0x000fe200078f18ff */
[----:B------:R-:W-:Y:S01]  /*0e60*/  IMAD R234, R2, 0x40, R5 ;  /* 0x0000004002ea7824 */ /* 0x000fe200078e0205 */
[----:B------:R-:W-:Y:S01]  /*0e70*/  SHF.R.S32.HI R5, RZ, 0x1f, R186 ;  /* 0x0000001fff057819 */ /* 0x000fe200000114ba */
[----:B------:R-:W-:Y:S01]  /*0e80*/  IMAD.IADD R187, R22, 0x1, R190 ;  /* 0x0000000116bb7824 */ /* 0x000fe200078e02be */
[----:B------:R-:W-:Y:S01]  /*0e90*/  LOP3.LUT R207, R0, 0xfffffff8, RZ, 0xc0, !PT ;  /* 0xfffffff800cf7812 */ /* 0x000fe200078ec0ff */
[----:B------:R-:W-:Y:S01]  /*0ea0*/  IMAD.IADD R225, R184, 0x1, -R9 ;  /* 0x00000001b8e17824 */ /* 0x000fe200078e0a09 */
[-C--:B------:R-:W-:Y:S01]  /*0eb0*/  LEA.HI R218, R5, R186.reuse, RZ, 0x3 ;  /* 0x000000ba05da7211 */ /* 0x080fe200078f18ff */
[----:B------:R-:W-:Y:S01]  /*0ec0*/  IMAD.SHL.U32 R195, R214, 0x40, RZ ;  /* 0x00000040d6c37824 */ /* 0x000fe200078e00ff */
[----:B------:R-:W-:Y:S01]  /*0ed0*/  SHF.R.S32.HI R2, RZ, 0x1f, R187 ;  /* 0x0000001fff027819 */ /* 0x000fe200000114bb */
[----:B------:R-:W-:Y:S01]  /*0ee0*/  IMAD.SHL.U32 R3, R3, 0x40, RZ ;  /* 0x0000004003037824 */ /* 0x000fe200078e00ff */
[----:B------:R-:W-:Y:S01]  /*0ef0*/  LEA.HI R5, R5, R186, RZ, 0x6 ;  /* 0x000000ba05057211 */ /* 0x000fe200078f30ff */
[----:B------:R-:W-:Y:S01]  /*0f00*/  IMAD.SHL.U32 R196, R225, 0x40, RZ ;  /* 0x00000040e1c47824 */ /* 0x000fe200078e00ff */
[----:B------:R-:W-:Y:S01]  /*0f10*/  LOP3.LUT R195, R195, 0x1c0, RZ, 0xc0, !PT ;  /* 0x000001c0c3c37812 */ /* 0x000fe200078ec0ff */
[----:B------:R-:W-:Y:S01]  /*0f20*/  IMAD.IADD R207, R10, 0x1, -R207 ;  /* 0x000000010acf7824 */ /* 0x000fe200078e0acf */
[----:B------:R-:W-:Y:S01]  /*0f30*/  LOP3.LUT R199, R3, 0xfffffe00, RZ, 0xc0, !PT ;  /* 0xfffffe0003c77812 */ /* 0x000fe200078ec0ff */
[----:B------:R-:W-:Y:S01]  /*0f40*/  IMAD.SHL.U32 R5, R5, 0x80, RZ ;  /* 0x0000008005057824 */ /* 0x000fe200078e00ff */
[-C--:B------:R-:W-:Y:S01]  /*0f50*/  LEA.HI R3, R2, R187.reuse, RZ, 0x6 ;  /* 0x000000bb02037211 */ /* 0x080fe200078f30ff */
[----:B------:R-:W-:Y:S01]  /*0f60*/  IMAD.SHL.U32 R18, R215, 0x8, RZ ;  /* 0x00000008d7127824 */ /* 0x000fe200078e00ff */
[----:B------:R-:W-:Y:S01]  /*0f70*/  LOP3.LUT R196, R196, 0x1c0, RZ, 0xc0, !PT ;  /* 0x000001c0c4c47812 */ /* 0x000fe200078ec0ff */
[----:B------:R-:W-:Y:S01]  /*0f80*/  IMAD.SHL.U32 R203, R207, 0x8, RZ ;  /* 0x00000008cfcb7824 */ /* 0x000fe200078e00ff */
[----:B------:R-:W-:Y:S01]  /*0f90*/  SHF.R.U32.HI R232, RZ, 0x3, R195 ;  /* 0x00000003ffe87819 */ /* 0x000fe200000116c3 */
[----:B------:R-:W-:Y:S01]  /*0fa0*/  IMAD.SHL.U32 R6, R3, 0x80, RZ ;  /* 0x0000008003067824 */ /* 0x000fe200078e00ff */
[----:B------:R-:W-:Y:S01]  /*0fb0*/  LOP3.LUT R11, R195, 0x38, R218, 0xf8, !PT ;  /* 0x00000038c30b7812 */ /* 0x000fe200078ef8da */
[----:B------:R-:W-:Y:S01]  /*0fc0*/  VIADD R193, R22, 0x10 ;  /* 0x0000001016c17836 */ /* 0x000fe20000000000 */
[----:B------:R-:W-:Y:S01]  /*0fd0*/  LEA.HI R219, R2, R187, RZ, 0x3 ;  /* 0x000000bb02db7211 */ /* 0x000fe200078f18ff */
[----:B------:R-:W-:Y:S01]  /*0fe0*/  VIADD R206, R203, 0x40 ;  /* 0x00000040cbce7836 */ /* 0x000fe20000000000 */
[----:B------:R-:W-:Y:S01]  /*0ff0*/  SHF.R.U32.HI R198, RZ, 0x3, R196 ;  /* 0x00000003ffc67819 */ /* 0x000fe200000116c4 */
[----:B------:R-:W-:Y:S01]  /*1000*/  VIADD R192, R22, 0x30 ;  /* 0x0000003016c07836 */ /* 0x000fe20000000000 */
[----:B------:R-:W-:Y:S01]  /*1010*/  LOP3.LUT R3, R196, 0x38, R218, 0xf8, !PT ;  /* 0x00000038c4037812 */ /* 0x000fe200078ef8da */
[----:B------:R-:W-:Y:S01]  /*1020*/  VIADD R194, R22, 0x50 ;  /* 0x0000005016c27836 */ /* 0x000fe20000000000 */
[----:B------:R-:W-:-:S02]  /*1030*/  LOP3.LUT R2, R5, 0xffffe000, RZ, 0xc0, !PT ;  /* 0xffffe00005027812 */ /* 0x000fc400078ec0ff */
[----:B------:R-:W-:Y:S02]  /*1040*/  LOP3.LUT R11, R11, R232, RZ, 0x3c, !PT ;  /* 0x000000e80b0b7212 */ /* 0x000fe400078e3cff */
[----:B------:R-:W-:Y:S01]  /*1050*/  LOP3.LUT R4, R3, R198, RZ, 0x3c, !PT ;  /* 0x000000c603047212 */ /* 0x000fe200078e3cff */
[----:B------:R-:W-:Y:S01]  /*1060*/  IMAD R3, R197, 0x200, R2 ;  /* 0x00000200c5037824 */ /* 0x000fe200078e0202 */
[----:B------:R-:W-:Y:S01]  /*1070*/  IADD3 R11, R11, R2, R199 ;  /* 0x000000020b0b7210 */ /* 0x000fe20007ffe0c7 */
[----:B------:R-:W-:Y:S01]  /*1080*/  IMAD.U32 R2, RZ, RZ, UR5 ;  /* 0x00000005ff027e24 */ /* 0x000fe2000f8e00ff */
[----:B------:R-:W-:Y:S01]  /*1090*/  SHF.R.S32.HI R216, RZ, 0x3, R0 ;  /* 0x00000003ffd87819 */ /* 0x000fe20000011400 */
[----:B------:R-:W-:Y:S01]  /*10a0*/  IMAD.U32 R0, RZ, RZ, UR4 ;  /* 0x00000004ff007e24 */ /* 0x000fe2000f8e00ff */
[--C-:B------:R-:W-:Y:S01]  /*10b0*/  LOP3.LUT R9, R196, 0x38, R219.reuse, 0xf8, !PT ;  /* 0x00000038c4097812 */ /* 0x100fe200078ef8db */
[----:B------:R-:W-:Y:S01]  /*10c0*/  IMAD.IADD R3, R3, 0x1, R4 ;  /* 0x0000000103037824 */ /* 0x000fe200078e0204 */
[----:B------:R-:W-:Y:S01]  /*10d0*/  LOP3.LUT R6, R6, 0xffffe000, RZ, 0xc0, !PT ;  /* 0xffffe00006067812 */ /* 0x000fe200078ec0ff */
[----:B------:R0:W-:Y:S01]  /*10e0*/  STL [R1+0xc], R2 ;  /* 0x00000c0201007387 */ /* 0x0001e20000100800 */
[----:B------:R-:W-:-:S02]  /*10f0*/  LOP3.LUT R13, R195, 0x38, R219, 0xf8, !PT ;  /* 0x00000038c30d7812 */ /* 0x000fc400078ef8db */
[----:B------:R-:W-:Y:S01]  /*1100*/  LOP3.LUT R8, R9, R198, RZ, 0x3c, !PT ;  /* 0x000000c609087212 */ /* 0x000fe200078e3cff */
[----:B------:R-:W-:Y:S01]  /*1110*/  IMAD R5, R197, 0x200, R6 ;  /* 0x00000200c5057824 */ /* 0x000fe200078e0206 */
[----:B------:R1:W-:Y:S01]  /*1120*/  STL [R1+0x40], R0 ;  /* 0x0000400001007387 */ /* 0x0003e20000100800 */
[----:B------:R-:W-:Y:S02]  /*1130*/  LOP3.LUT R13, R13, R232, RZ, 0x3c, !PT ;  /* 0x000000e80d0d7212 */ /* 0x000fe400078e3cff */
[----:B------:R-:W-:Y:S01]  /*1140*/  IMAD.IADD R5, R5, 0x1, R8 ;  /* 0x0000000105057824 */ /* 0x000fe200078e0208 */
[----:B------:R-:W-:Y:S02]  /*1150*/  LOP3.LUT R7, R7, 0x7ffffffc, RZ, 0xc0, !PT ;  /* 0x7ffffffc07077812 */ /* 0x000fe400078ec0ff */
[----:B0-----:R-:W-:Y:S02]  /*1160*/  LEA.HI R2, R215, R215, RZ, 0x1 ;  /* 0x000000d7d7027211 */ /* 0x001fe400078f08ff */
[----:B------:R-:W-:Y:S01]  /*1170*/  IADD3 R13, R13, R6, R199 ;  /* 0x000000060d0d7210 */ /* 0x000fe20007ffe0c7 */
[----:B------:R-:W-:Y:S01]  /*1180*/  IMAD.IADD R204, R226, 0x1, -R7 ;  /* 0x00000001e2cc7824 */ /* 0x000fe200078e0a07 */
[----:B------:R-:W-:-:S02]  /*1190*/  LOP3.LUT R2, R2, 0x1ffffffe, RZ, 0xc0, !PT ;  /* 0x1ffffffe02027812 */ /* 0x000fc400078ec0ff */
[----:B-1----:R-:W-:Y:S02]  /*11a0*/  LOP3.LUT R0, R195, 0x38, R18, 0xf8, !PT ;  /* 0x00000038c3007812 */ /* 0x002fe400078ef812 */
[----:B------:R-:W-:Y:S01]  /*11b0*/  SHF.R.S32.HI R237, RZ, 0x1f, R203 ;  /* 0x0000001fffed7819 */ /* 0x000fe200000114cb */
[----:B------:R-:W-:Y:S01]  /*11c0*/  IMAD.IADD R205, R215, 0x1, -R2 ;  /* 0x00000001d7cd7824 */ /* 0x000fe200078e0a02 */
[----:B------:R-:W-:Y:S02]  /*11d0*/  LOP3.LUT R0, R199, R0, R232, 0xf6, !PT ;  /* 0x00000000c7007212 */ /* 0x000fe400078ef6e8 */
[----:B------:R-:W-:Y:S01]  /*11e0*/  SHF.R.S32.HI R224, RZ, 0x1f, R193 ;  /* 0x0000001fffe07819 */ /* 0x000fe200000114c1 */
[----:B------:R-:W-:Y:S01]  /*11f0*/  IMAD R205, R205, 0x8, R234 ;  /* 0x00000008cdcd7824 */ /* 0x000fe200078e02ea */
        /* <DEDUP_REMOVED lines=12> */
.L_x_2932:
[----:B0-2-4-:R-:W0:Y:S01]  /*12c0*/  LDC.64 R2, c[0x0][0xc88] ;  /* 0x00032200ff027b82 */ /* 0x015e220000000a00 */
[----:B------:R-:W-:Y:S01]  /*12d0*/  ULDC.64 UR4, c[0x0][0xa28] ;  /* 0x00028a0000047ab9 */ /* 0x000fe20000000a00 */
[----:B------:R-:W-:Y:S01]  /*12e0*/  ULDC.64 UR8, c[0x0][0xa18] ;  /* 0x0002860000087ab9 */ /* 0x000fe20000000a00 */
[----:B------:R-:W-:Y:S01]  /*12f0*/  ULDC.64 UR6, c[0x0][0xa08] ;  /* 0x0002820000067ab9 */ /* 0x000fe20000000a00 */
[----:B0-----:R-:W-:-:S05]  /*1300*/  IMAD.WIDE R2, R27, 0x4, R2 ;  /* 0x000000041b027825 */ /* 0x001fca00078e0202 */
[----:B------:R-:W2:Y:S01]  /*1310*/  LDG.E R211, desc[UR60][R2.64] ;  /* 0x0000003c02d37981 */ /* 0x000ea2000c1e1900 */
        /* <DEDUP_REMOVED lines=20> */
[----:B------:R-:W-:Y:S01]  /*1460*/  @P1 IADD3.X R5, R210, UR9, RZ, P2, !PT ;  /* 0x00000009d2051c10 */ /* 0x000fe200097fe4ff */
[----:B------:R-:W-:Y:S02]  /*1470*/  ULDC.64 UR6, c[0x0][0xa20] ;  /* 0x0002880000067ab9 */ /* 0x000fe40000000a00 */
[----:B------:R0:W5:Y:S04]  /*1480*/  @P0 LDG.E R117, desc[UR60][R6.64] ;  /* 0x0000003c06750981 */ /* 0x000168000c1e1900 */
[----:B------:R0:W5:Y:S01]  /*1490*/  @P1 LDG.E R201, desc[UR60][R4.64] ;  /* 0x0000003c04c91981 */ /* 0x000162000c1e1900 */
[----:B------:R-:W-:-:S03]  /*14a0*/  UISETP.NE.U32.AND UP0, UPT, UR4, URZ, UPT ;  /* 0x0000003f0400728c */ /* 0x000fc6000bf05070 */
[----:B------:R-:W-:Y:S01]  /*14b0*/  ULDC UR4, c[0x0][0x424] ;  /* 0x0001090000047ab9 */ /* 0x000fe20000000800 */
[----:B------:R-:W-:Y:S01]  /*14c0*/  UISETP.NE.AND.EX UP0, UPT, UR5, URZ, UPT, UP0 ;  /* 0x0000003f0500728c */ /* 0x000fe2000bf05300 */
[----:B------:R-:W-:Y:S02]  /*14d0*/  ISETP.NE.U32.AND P2, PT, RZ, UR6, PT ;  /* 0x00000006ff007c0c */ /* 0x000fe4000bf45070 */
[----:B------:R-:W-:Y:S01]  /*14e0*/  ULDC UR5, c[0x0][0x2f0] ;  /* 0x0000bc0000057ab9 */ /* 0x000fe20000000800 */
[----:B------:R-:W-:Y:S01]  /*14f0*/  USEL UR4, UR4, 0x1, UP0 ;  /* 0x0000000104047887 */ /* 0x000fe20008000000 */
[----:B------:R-:W-:-:S03]  /*1500*/  ISETP.NE.AND.EX P2, PT, RZ, UR7, PT, P2 ;  /* 0x00000007ff007c0c */ /* 0x000fc6000bf45320 */
[----:B------:R-:W-:-:S03]  /*1510*/  UIMAD UR4, UR4, UR5, URZ ;  /* 0x00000005040472a4 */ /* 0x000fc6000f8e023f */
[----:B------:R-:W-:Y:S01]  /*1520*/  ULDC UR5, c[0x0][0x348] ;  /* 0x0000d20000057ab9 */ /* 0x000fe20000000800 */
[----:B------:R-:W-:Y:S02]  /*1530*/  IMAD.MOV.U32 R208, RZ, RZ, R26 ;  /* 0x000000ffffd07224 */ /* 0x000fe400078e001a */
[----:B------:R-:W-:Y:S01]  /*1540*/  IMAD.MOV.U32 R27, RZ, RZ, R211 ;  /* 0x000000ffff1b7224 */ /* 0x000fe200078e00d3 */
[----:B0--3--:R-:W-:Y:S06]  /*1550*/  @P1 BRA `(.L_x_2709) ;  /* 0x0000000000241947 */ /* 0x009fec0003800000 */
        /* <DEDUP_REMOVED lines=9> */
.L_x_2709:
[----:B------:R-:W-:Y:S02]  /*15f0*/  IMAD.U32 R24, RZ, RZ, UR5 ;  /* 0x00000005ff187e24 */ /* 0x000fe4000f8e00ff */
[----:B------:R-:W-:Y:S01]  /*1600*/  IMAD.U32 R28, RZ, RZ, UR4 ;  /* 0x00000004ff1c7e24 */ /* 0x000fe2000f8e00ff */
[----:B------:R-:W-:Y:S06]  /*1610*/  @!P2 BRA `(.L_x_2710) ;  /* 0x000000000010a947 */ /* 0x000fec0003800000 */
[----:B------:R-:W-:-:S04]  /*1620*/  IADD3 R2, P0, R209, UR6, RZ ;  /* 0x00000006d1027c10 */ /* 0x000fc8000ff1e0ff */
[----:B------:R-:W-:-:S05]  /*1630*/  IADD3.X R3, R210, UR7, RZ, P0, !PT ;  /* 0x00000007d2037c10 */ /* 0x000fca00087fe4ff */
[----:B------:R0:W5:Y:S01]  /*1640*/  LDG.E R28, desc[UR60][R2.64] ;  /* 0x0000003c021c7981 */ /* 0x000162000c1e1900 */
[----:B------:R-:W-:Y:S05]  /*1650*/  BRA `(.L_x_2711) ;  /* 0x0000000000107947 */ /* 0x000fea0003800000 */
.L_x_2710:
[----:B------:R-:W-:Y:S05]  /*1660*/  @!P0 BRA `(.L_x_2711) ;  /* 0x00000000000c8947 */ /* 0x000fea0003800000 */
[----:B------:R-:W2:Y:S04]  /*1670*/  LDG.E R3, desc[UR60][R6.64] ;  /* 0x0000003c06037981 */ /* 0x000ea8000c1e1900 */
[----:B------:R-:W2:Y:S02]  /*1680*/  LDG.E R28, desc[UR60][R6.64+0x4] ;  /* 0x0000043c061c7981 */ /* 0x000ea4000c1e1900 */
[----:B--2---:R-:W-:-:S07]  /*1690*/  IMAD.IADD R28, R28, 0x1, -R3 ;  /* 0x000000011c1c7824 */ /* 0x004fce00078e0a03 */
.L_x_2711:
[----:B------:R-:W-:Y:S01]  /*16a0*/  ULDC.64 UR4, c[0x0][0xa10] ;  /* 0x0002840000047ab9 */ /* 0x000fe20000000a00 */
[----:B------:R-:W1:Y:S01]  /*16b0*/  LDC R6, c[0x0][0x448] ;  /* 0x00011200ff067b82 */ /* 0x000e620000000800 */
[----:B------:R-:W-:-:S04]  /*16c0*/  ISETP.NE.U32.AND P0, PT, RZ, UR4, PT ;  /* 0x00000004ff007c0c */ /* 0x000fc8000bf05070 */
[----:B------:R-:W-:Y:S01]  /*16d0*/  ISETP.NE.AND.EX P0, PT, RZ, UR5, PT, P0 ;  /* 0x00000005ff007c0c */ /* 0x000fe2000bf05300 */
[----:B------:R-:W-:-:S12]  /*16e0*/  ULDC.64 UR4, c[0x0][0xa30] ;  /* 0x00028c0000047ab9 */ /* 0x000fd80000000a00 */
[----:B0-----:R-:W0:Y:S02]  /*16f0*/  @P0 LDC.64 R2, c[0x0][0xa10] ;  /* 0x00028400ff020b82 */ /* 0x001e240000000a00 */
[----:B0-----:R-:W-:-:S05]  /*1700*/  @P0 IMAD.WIDE R2, R27, 0x4, R2 ;  /* 0x000000041b020825 */ /* 0x001fca00078e0202 */
[----:B------:R-:W2:Y:S04]  /*1710*/  @P0 LDG.E R0, desc[UR60][R2.64] ;  /* 0x0000003c02000981 */ /* 0x000ea8000c1e1900 */
[----:B------:R0:W2:Y:S01]  /*1720*/  @P0 LDG.E R7, desc[UR60][R2.64+0x4] ;  /* 0x0000043c02070981 */ /* 0x0000a2000c1e1900 */
[----:B------:R-:W-:Y:S01]  /*1730*/  ISETP.NE.U32.AND P1, PT, RZ, UR4, PT ;  /* 0x00000004ff007c0c */ /* 0x000fe2000bf25070 */
[----:B-----5:R-:W-:-:S03]  /*1740*/  IMAD.MOV.U32 R144, RZ, RZ, R28 ;  /* 0x000000ffff907224 */ /* 0x020fc600078e001c */
[----:B------:R-:W-:-:S13]  /*1750*/  ISETP.NE.AND.EX P1, PT, RZ, UR5, PT, P1 ;  /* 0x00000005ff007c0c */ /* 0x000fda000bf25310 */
[----:B------:R-:W-:-:S04]  /*1760*/  @P1 IADD3 R4, P2, R209, UR4, RZ ;  /* 0x00000004d1041c10 */ /* 0x000fc8000ff5e0ff */
[----:B------:R-:W-:-:S05]  /*1770*/  @P1 IADD3.X R5, R210, UR5, RZ, P2, !PT ;  /* 0x00000005d2051c10 */ /* 0x000fca00097fe4ff */
[----:B------:R3:W5:Y:S01]  /*1780*/  @P1 LDG.E R144, desc[UR60][R4.64] ;  /* 0x0000003c04901981 */ /* 0x000762000c1e1900 */
[----:B-1----:R-:W-:Y:S01]  /*1790*/  ISETP.NE.AND P1, PT, R6, 0x1, PT ;  /* 0x000000010600780c */ /* 0x002fe20003f25270 */
[----:B------:R-:W-:Y:S01]  /*17a0*/  IMAD.SHL.U32 R200, R25, 0x80, RZ ;  /* 0x0000008019c87824 */ /* 0x000fe200078e00ff */
[----:B------:R-:W-:Y:S01]  /*17b0*/  PLOP3.LUT P2, PT, PT, PT, PT, 0x80, 0x0 ;  /* 0x000000000000781c */ /* 0x000fe20003f4f070 */
[----:B------:R-:W-:Y:S02]  /*17c0*/  IMAD.IADD R9, R28, 0x1, -R9 ;  /* 0x000000011c097824 */ /* 0x000fe400078e0a09 */
[----:B0-----:R-:W-:Y:S02]  /*17d0*/  VIADD R2, R200, 0x7f ;  /* 0x0000007fc8027836 */ /* 0x001fe40000000000 */
[----:B------:R-:W-:-:S05]  /*17e0*/  IMAD.MOV R120, RZ, RZ, -R9 ;  /* 0x000000ffff787224 */ /* 0x000fca00078e0a09 */
[----:B------:R-:W-:Y:S01]  /*17f0*/  VIMNMX R120, RZ, R120, !PT ;  /* 0x00000078ff787248 */ /* 0x000fe20007fe0100 */
[----:B------:R-:W0:Y:S08]  /*1800*/  @P1 LDC R11, c[0x0][0x44c] ;  /* 0x00011300ff0b1b82 */ /* 0x000e300000000800 */
[----:B------:R-:W1:Y:S01]  /*1810*/  @P1 LDC R3, c[0x0][0x450] ;  /* 0x00011400ff031b82 */ /* 0x000e620000000800 */
[----:B--2---:R-:W-:-:S02]  /*1820*/  @P0 IMAD.IADD R24, R7, 0x1, -R0 ;  /* 0x0000000107180824 */ /* 0x004fc400078e0a00 */
[----:B0-----:R-:W-:-:S04]  /*1830*/  @P1 IMAD.HI.U32 R0, R2, R11, RZ ;  /* 0x0000000b02001227 */ /* 0x001fc800078e00ff */
[----:B------:R-:W-:Y:S01]  /*1840*/  IMAD.IADD R202, R9, 0x1, R24 ;  /* 0x0000000109ca7824 */ /* 0x000fe200078e0218 */
[----:B-1----:R-:W-:-:S03]  /*1850*/  @P1 SHF.R.U32.HI R2, RZ, R3, R0 ;  /* 0x00000003ff021219 */ /* 0x002fc60000011600 */
[C---:B------:R-:W-:Y:S01]  /*1860*/  VIADD R0, R202.reuse, 0x7f ;  /* 0x0000007fca007836 */ /* 0x040fe20000000000 */
[----:B------:R-:W-:-:S04]  /*1870*/  IADD3 R149, R202, 0x80, -R201 ;  /* 0x00000080ca957810 */ /* 0x000fc80007ffe8c9 */
[----:B------:R-:W-:Y:S01]  /*1880*/  SHF.R.S32.HI R3, RZ, 0x1f, R0 ;  /* 0x0000001fff037819 */ /* 0x000fe20000011400 */
[----:B------:R-:W-:-:S03]  /*1890*/  IMAD.IADD R2, R149, 0x1, R2 ;  /* 0x0000000195027824 */ /* 0x000fc600078e0202 */
[----:B------:R-:W-:Y:S02]  /*18a0*/  LEA.HI R3, R3, R0, RZ, 0x7 ;  /* 0x0000000003037211 */ /* 0x000fe400078f38ff */
[----:B---3--:R-:W-:Y:S02]  /*18b0*/  SHF.R.S32.HI R5, RZ, 0x1f, R2 ;  /* 0x0000001fff057819 */ /* 0x008fe40000011402 */
[----:B------:R-:W-:Y:S02]  /*18c0*/  SHF.R.S32.HI R150, RZ, 0x7, R3 ;  /* 0x00000007ff967819 */ /* 0x000fe40000011403 */
[----:B------:R-:W-:-:S04]  /*18d0*/  LEA.HI R5, R5, R2, RZ, 0x7 ;  /* 0x0000000205057211 */ /* 0x000fc800078f38ff */
[----:B------:R-:W-:-:S04]  /*18e0*/  SHF.R.S32.HI R5, RZ, 0x7, R5 ;  /* 0x00000007ff057819 */ /* 0x000fc80000011405 */
[----:B------:R-:W-:-:S05]  /*18f0*/  VIMNMX R5, R150, R5, PT ;  /* 0x0000000596057248 */ /* 0x000fca0003fe0100 */
[----:B------:R-:W-:-:S05]  /*1900*/  IMAD R5, R5, 0x80, -R9 ;  /* 0x0000008005057824 */ /* 0x000fca00078e0a09 */
[----:B------:R-:W-:-:S04]  /*1910*/  VIMNMX R5, R5, R24, PT ;  /* 0x0000001805057248 */ /* 0x000fc80003fe0100 */
        /* <DEDUP_REMOVED lines=29> */
.L_x_2714:
[----:B------:R-:W-:Y:S05]  /*1af0*/  BSYNC B6 ;  /* 0x0000000000067941 */ /* 0x000fea0003800000 */
.L_x_2713:
        /* <DEDUP_REMOVED lines=20> */
.L_x_2716:
[----:B------:R-:W-:Y:S05]  /*1c40*/  BSYNC B6 ;  /* 0x0000000000067941 */ /* 0x000fea0003800000 */
.L_x_2715:
[----:B------:R-:W-:Y:S01]  /*1c50*/  ULDC.64 UR4, c[0x0][0x9f8] ;  /* 0x00027e0000047ab9 */ /* 0x000fe20000000a00 */
[----:B------:R-:W2:Y:S01]  /*1c60*/  LDL.LU R20, [R1+0x8] ;  /* 0x0000080001147983 */ /* 0x000ea20000300800 */
[----:B------:R-:W-:Y:S01]  /*1c70*/  ISETP.NE.U32.AND P0, PT, RZ, UR4, PT ;  /* 0x00000004ff007c0c */ /* 0x000fe2000bf05070 */
[----:B------:R-:W0:Y:S01]  /*1c80*/  LDC.64 R128, c[0x0][0x300] ;  /* 0x0000c000ff807b82 */ /* 0x000e220000000a00 */
[----:B------:R-:W-:Y:S01]  /*1c90*/  SHF.R.S32.HI R8, RZ, 0x1f, R26 ;  /* 0x0000001fff087819 */ /* 0x000fe2000001141a */
[----:B------:R-:W-:Y:S01]  /*1ca0*/  IMAD.IADD R117, R117, 0x1, R28 ;  /* 0x0000000175757824 */ /* 0x000fe200078e021c */
[----:B------:R-:W-:Y:S01]  /*1cb0*/  ISETP.NE.AND.EX P0, PT, RZ, UR5, PT, P0 ;  /* 0x00000005ff007c0c */ /* 0x000fe2000bf05300 */
[C---:B------:R-:W-:Y:S01]  /*1cc0*/  VIADD R3, R18.reuse, 0xa0 ;  /* 0x000000a012037836 */ /* 0x040fe20000000000 */
[----:B------:R-:W-:Y:S01]  /*1cd0*/  ULDC.64 UR6, c[0x0][0x330] ;  /* 0x0000cc0000067ab9 */ /* 0x000fe20000000a00 */
[C---:B------:R-:W-:Y:S01]  /*1ce0*/  VIADD R0, R18.reuse, 0x80 ;  /* 0x0000008012007836 */ /* 0x040fe20000000000 */
[----:B------:R-:W-:Y:S01]  /*1cf0*/  SHF.R.S32.HI R19, RZ, 0x1f, R18 ;  /* 0x0000001fff137819 */ /* 0x000fe20000011412 */
[----:B------:R-:W-:Y:S01]  /*1d00*/  VIADD R91, R18, 0x60 ;  /* 0x00000060125b7836 */ /* 0x000fe20000000000 */
[----:B------:R-:W1:Y:S07]  /*1d10*/  LDC.64 R28, c[0x0][0x408] ;  /* 0x00010200ff1c7b82 */ /* 0x000e6e0000000a00 */
[----:B------:R-:W-:Y:S01]  /*1d20*/  @P0 IADD3 R4, P1, R209, UR4, RZ ;  /* 0x00000004d1040c10 */ /* 0x000fe2000ff3e0ff */
[----:B------:R-:W-:Y:S01]  /*1d30*/  ULDC UR4, c[0x0][0x2f4] ;  /* 0x0000bd0000047ab9 */ /* 0x000fe20000000800 */
[----:B------:R-:W3:Y:S02]  /*1d40*/  LDC R119, c[0x0][0x3f4] ;  /* 0x0000fd00ff777b82 */ /* 0x000ee40000000800 */
[----:B------:R-:W-:-:S05]  /*1d50*/  @P0 IADD3.X R5, R210, UR5, RZ, P1, !PT ;  /* 0x00000005d2050c10 */ /* 0x000fca0008ffe4ff */
[----:B------:R4:W2:Y:S01]  /*1d60*/  @P0 LDG.E R27, desc[UR60][R4.64] ;  /* 0x0000003c041b0981 */ /* 0x0008a2000c1e1900 */
[----:B------:R-:W-:Y:S01]  /*1d70*/  ISETP.GE.AND P1, PT, R186, UR4, PT ;  /* 0x00000004ba007c0c */ /* 0x000fe2000bf26270 */
[----:B------:R-:W-:Y:S01]  /*1d80*/  IMAD R7, R8, UR6, RZ ;  /* 0x0000000608077c24 */ /* 0x000fe2000f8e02ff */
[----:B------:R-:W-:Y:S01]  /*1d90*/  ISETP.GE.AND P2, PT, R3, UR4, PT ;  /* 0x0000000403007c0c */ /* 0x000fe2000bf46270 */
[----:B------:R-:W-:Y:S01]  /*1da0*/  IMAD.WIDE.U32 R94, R26, UR6, R18 ;  /* 0x000000061a5e7c25 */ /* 0x000fe2000f8e0012 */
[----:B------:R-:W-:Y:S01]  /*1db0*/  ISETP.GE.AND P0, PT, R18, UR4, PT ;  /* 0x0000000412007c0c */ /* 0x000fe2000bf06270 */
[----:B------:R-:W3:Y:S01]  /*1dc0*/  S2R R151, SR_TID.X ;  /* 0x0000000000977919 */ /* 0x000ee20000002100 */
[----:B------:R-:W-:Y:S01]  /*1dd0*/  SHF.R.S32.HI R3, RZ, 0x1f, R117 ;  /* 0x0000001fff037819 */ /* 0x000fe20000011475 */
[----:B------:R-:W-:Y:S01]  /*1de0*/  IMAD R7, R26, UR7, R7 ;  /* 0x000000071a077c24 */ /* 0x000fe2000f8e0207 */
[----:B------:R-:W-:Y:S01]  /*1df0*/  ISETP.GE.AND P3, PT, R0, UR4, PT ;  /* 0x0000000400007c0c */ /* 0x000fe2000bf66270 */
[----:B------:R-:W-:Y:S01]  /*1e00*/  ULDC.64 UR6, c[0x0][0xa08] ;  /* 0x0002820000067ab9 */ /* 0x000fe20000000a00 */
[----:B----4-:R-:W-:Y:S01]  /*1e10*/  SEL R4, RZ, 0xffffffff, P1 ;  /* 0xffffffffff047807 */ /* 0x010fe20000800000 */
[-C--:B0-----:R-:W-:Y:S01]  /*1e20*/  IMAD R10, R3, R128.reuse, RZ ;  /* 0x00000080030a7224 */ /* 0x081fe200078e02ff */
[----:B------:R-:W-:Y:S01]  /*1e30*/  SEL R0, RZ, 0x1, P0 ;  /* 0x00000001ff007807 */ /* 0x000fe20000000000 */
[----:B------:R-:W-:Y:S01]  /*1e40*/  IMAD.IADD R95, R95, 0x1, R7 ;  /* 0x000000015f5f7824 */ /* 0x000fe200078e0207 */
[----:B------:R-:W-:Y:S01]  /*1e50*/  ISETP.GE.AND P0, PT, R187, UR4, PT ;  /* 0x00000004bb007c0c */ /* 0x000fe2000bf06270 */
[----:B------:R-:W-:Y:S01]  /*1e60*/  IMAD.SHL.U32 R5, R4, 0x2, RZ ;  /* 0x0000000204057824 */ /* 0x000fe200078e00ff */
[----:B------:R-:W-:Y:S01]  /*1e70*/  ISETP.GE.AND P1, PT, R91, UR4, PT ;  /* 0x000000045b007c0c */ /* 0x000fe2000bf26270 */
[----:B------:R-:W-:Y:S01]  /*1e80*/  IMAD R9, R117, R129, R10 ;  /* 0x0000008175097224 */ /* 0x000fe200078e020a */
[----:B------:R-:W-:Y:S01]  /*1e90*/  SEL R7, RZ, 0x4, P0 ;  /* 0x00000004ff077807 */ /* 0x000fe20000000000 */
[----:B------:R-:W-:Y:S01]  /*1ea0*/  ULDC.64 UR4, c[0x0][0x308] ;  /* 0x0000c20000047ab9 */ /* 0x000fe20000000a00 */
[----:B------:R-:W-:Y:S01]  /*1eb0*/  LOP3.LUT R0, R5, 0x2, R0, 0xe2, !PT ;  /* 0x0000000205007812 */ /* 0x000fe200078ee200 */
[----:B------:R-:W-:Y:S01]  /*1ec0*/  IMAD.WIDE.U32 R4, R117, R128, RZ ;  /* 0x0000008075047225 */ /* 0x000fe200078e00ff */
[----:B------:R-:W-:-:S02]  /*1ed0*/  SEL R6, RZ, 0x8, P1 ;  /* 0x00000008ff067807 */ /* 0x000fc40000800000 */
[----:B------:R-:W-:Y:S01]  /*1ee0*/  SEL R11, RZ, 0x10, P3 ;  /* 0x00000010ff0b7807 */ /* 0x000fe20001800000 */
[----:B------:R-:W-:Y:S01]  /*1ef0*/  IMAD.IADD R5, R5, 0x1, R9 ;  /* 0x0000000105057824 */ /* 0x000fe200078e0209 */
[----:B------:R-:W-:Y:S01]  /*1f00*/  LOP3.LUT R0, R6, R0, R7, 0xfe, !PT ;  /* 0x0000000006007212 */ /* 0x000fe200078efe07 */
[----:B------:R-:W-:Y:S01]  /*1f10*/  IMAD R7, R8, UR4, RZ ;  /* 0x0000000408077c24 */ /* 0x000fe2000f8e02ff */
[----:B------:R-:W-:Y:S01]  /*1f20*/  ISETP.NE.U32.AND P0, PT, RZ, UR6, PT ;  /* 0x00000006ff007c0c */ /* 0x000fe2000bf05070 */
[-C--:B-1----:R-:W-:Y:S01]  /*1f30*/  IMAD.WIDE.U32 R98, R184, R28.reuse, R18 ;  /* 0x0000001cb8627225 */ /* 0x082fe200078e0012 */
[----:B------:R-:W-:Y:S02]  /*1f40*/  LOP3.LUT R11, R0, R11, RZ, 0xfc, !PT ;  /* 0x0000000b000b7212 */ /* 0x000fe400078efcff */
[----:B------:R-:W-:Y:S01]  /*1f50*/  ISETP.NE.AND.EX P0, PT, RZ, UR7, PT, P0 ;  /* 0x00000007ff007c0c */ /* 0x000fe2000bf05300 */
[C---:B------:R-:W-:Y:S01]  /*1f60*/  IMAD R9, R26.reuse, UR5, R7 ;  /* 0x000000051a097c24 */ /* 0x040fe2000f8e0207 */
[----:B------:R-:W-:Y:S01]  /*1f70*/  SHF.R.S32.HI R146, RZ, 0x1f, R184 ;  /* 0x0000001fff927819 */ /* 0x000fe200000114b8 */
[----:B------:R-:W-:Y:S01]  /*1f80*/  IMAD.WIDE.U32 R6, R26, UR4, R4 ;  /* 0x000000041a067c25 */ /* 0x000fe2000f8e0004 */
[----:B------:R-:W-:Y:S01]  /*1f90*/  ULDC.64 UR4, c[0x0][0x310] ;  /* 0x0000c40000047ab9 */ /* 0x000fe20000000a00 */
[----:B------:R-:W0:Y:S01]  /*1fa0*/  LDC.64 R4, c[0x0][0x3f8] ;  /* 0x0000fe00ff047b82 */ /* 0x000e220000000a00 */
[--C-:B------:R-:W-:Y:S01]  /*1fb0*/  SHF.R.S32.HI R23, RZ, 0x1f, R22.reuse ;  /* 0x0000001fff177819 */ /* 0x100fe20000011416 */
[----:B------:R-:W-:Y:S01]  /*1fc0*/  IMAD.IADD R7, R7, 0x1, R9 ;  /* 0x0000000107077824 */ /* 0x000fe200078e0209 */
[-C--:B---3--:R-:W-:Y:S01]  /*1fd0*/  ISETP.GE.AND P4, PT, R187, R119.reuse, PT ;  /* 0x00000077bb00720c */ /* 0x088fe20003f86270 */
[-C--:B------:R-:W-:Y:S01]  /*1fe0*/  IMAD R8, R146, R28.reuse, RZ ;  /* 0x0000001c92087224 */ /* 0x080fe200078e02ff */
[----:B------:R-:W-:Y:S01]  /*1ff0*/  ISETP.GE.AND P1, PT, R186, R119, PT ;  /* 0x00000077ba00720c */ /* 0x000fe20003f26270 */
[----:B------:R-:W-:Y:S01]  /*2000*/  IMAD.WIDE.U32 R96, R184, R28, R22 ;  /* 0x0000001cb8607225 */ /* 0x000fe200078e0016 */
[----:B------:R-:W-:-:S02]  /*2010*/  LOP3.LUT P3, RZ, R225, 0x4, RZ, 0xc0, !PT ;  /* 0x00000004e1ff7812 */ /* 0x000fc4000786c0ff */
[----:B------:R-:W-:Y:S01]  /*2020*/  SHF.L.U64.HI R126, R128, 0x7, R129 ;  /* 0x00000007807e7819 */ /* 0x000fe20000010281 */
[----:B------:R-:W-:Y:S01]  /*2030*/  IMAD R13, R184, R29, R8 ;  /* 0x0000001db80d7224 */ /* 0x000fe200078e0208 */
[----:B------:R-:W-:Y:S01]  /*2040*/  SHF.L.U64.HI R30, R28, 0x6, R29 ;  /* 0x000000061c1e7819 */ /* 0x000fe2000001021d */
[----:B------:R-:W-:Y:S01]  /*2050*/  IMAD.MOV.U32 R121, RZ, RZ, 0x20 ;  /* 0x00000020ff797424 */ /* 0x000fe200078e00ff */
[----:B------:R-:W-:Y:S01]  /*2060*/  SHF.R.S32.HI R147, RZ, 0x1f, R214 ;  /* 0x0000001fff937819 */ /* 0x000fe200000114d6 */
[----:B------:R-:W-:Y:S01]  /*2070*/  IMAD.IADD R97, R97, 0x1, R13 ;  /* 0x0000000161617824 */ /* 0x000fe200078e020d */
[----:B------:R-:W-:Y:S01]  /*2080*/  LEA.HI R151, R151, 0x8, RZ, 0x19 ;  /* 0x0000000897977811 */ /* 0x000fe200078fc8ff */
[----:B------:R-:W-:Y:S01]  /*2090*/  IMAD.IADD R99, R13, 0x1, R99 ;  /* 0x000000010d637824 */ /* 0x000fe200078e0263 */
[----:B------:R-:W-:Y:S01]  /*20a0*/  SEL R121, R121, 0xffffffe0, !P3 ;  /* 0xffffffe079797807 */ /* 0x000fe20005800000 */
[----:B-----5:R-:W-:-:S04]  /*20b0*/  IMAD.WIDE.U32 R96, R144, R28, R96 ;  /* 0x0000001c90607225 */ /* 0x020fc800078e0060 */
[----:B------:R-:W-:Y:S01]  /*20c0*/  IMAD.WIDE.U32 R98, R144, R28, R98 ;  /* 0x0000001c90627225 */ /* 0x000fe200078e0062 */
[----:B0-----:R-:W-:-:S03]  /*20d0*/  SHF.L.U64.HI R127, R4, 0x7, R5 ;  /* 0x00000007047f7819 */ /* 0x001fc60000010205 */
[----:B------:R-:W-:Y:S01]  /*20e0*/  IMAD.WIDE.U32 R100, R184, R4, R22 ;  /* 0x00000004b8647225 */ /* 0x000fe200078e0016 */
[----:B------:R-:W-:-:S03]  /*20f0*/  SHF.L.U64.HI R104, R4, 0x6, R5 ;  /* 0x0000000604687819 */ /* 0x000fc60000010205 */
[----:B------:R-:W-:-:S04]  /*2100*/  IMAD.WIDE.U32 R102, R184, R4, R18 ;  /* 0x00000004b8667225 */ /* 0x000fc800078e0012 */
[C---:B------:R-:W-:Y:S02]  /*2110*/  IMAD.SHL.U32 R31, R128.reuse, 0x80, RZ ;  /* 0x00000080801f7824 */ /* 0x040fe400078e00ff */
[----:B------:R-:W-:Y:S02]  /*2120*/  IMAD.SHL.U32 R132, R128, 0x40, RZ ;  /* 0x0000004080847824 */ /* 0x000fe400078e00ff */
[----:B------:R-:W-:Y:S01]  /*2130*/  IMAD.SHL.U32 R105, R4, 0x40, RZ ;  /* 0x0000004004697824 */ /* 0x000fe200078e00ff */
[----:B--2---:R-:W-:-:S04]  /*2140*/  LOP3.LUT R20, R20, 0xfffffffe, RZ, 0xc0, !PT ;  /* 0xfffffffe14147812 */ /* 0x004fc800078ec0ff */
[----:B------:R-:W-:-:S05]  /*2150*/  @P4 LOP3.LUT R20, R20, 0x1, RZ, 0xfc, !PT ;  /* 0x0000000114144812 */ /* 0x000fca00078efcff */
[----:B------:R0:W-:Y:S01]  /*2160*/  STL [R1+0x8], R20 ;  /* 0x0000081401007387 */ /* 0x0001e20000100800 */
[----:B------:R-:W-:Y:S02]  /*2170*/  SHF.R.S32.HI R0, RZ, 0x1f, R27 ;  /* 0x0000001fff007819 */ /* 0x000fe4000001141b */
[----:B------:R-:W-:Y:S02]  /*2180*/  SEL R9, R27, RZ, !P0 ;  /* 0x000000ff1b097207 */ /* 0x000fe40004000000 */
[----:B------:R-:W-:-:S03]  /*2190*/  SEL R0, R0, RZ, !P0 ;  /* 0x000000ff00007207 */ /* 0x000fc60004000000 */
[----:B------:R-:W-:-:S04]  /*21a0*/  IMAD.WIDE.U32 R92, R9, UR4, R6 ;  /* 0x00000004095c7c25 */ /* 0x000fc8000f8e0006 */
[----:B------:R-:W-:Y:S02]  /*21b0*/  IMAD R10, R0, UR4, RZ ;  /* 0x00000004000a7c24 */ /* 0x000fe4000f8e02ff */
[----:B------:R-:W-:-:S04]  /*21c0*/  IMAD.WIDE.U32 R6, R184, R128, R18 ;  /* 0x00000080b8067225 */ /* 0x000fc800078e0012 */
[----:B------:R-:W-:Y:S01]  /*21d0*/  IMAD R89, R9, UR5, R10 ;  /* 0x0000000509597c24 */ /* 0x000fe2000f8e020a */
[----:B------:R-:W-:Y:S01]  /*21e0*/  ULDC.64 UR4, c[0x0][0x338] ;  /* 0x0000ce0000047ab9 */ /* 0x000fe20000000a00 */
[----:B------:R-:W-:Y:S01]  /*21f0*/  IMAD R10, R146, R128, RZ ;  /* 0x00000080920a7224 */ /* 0x000fe200078e02ff */
[----:B------:R-:W-:Y:S01]  /*2200*/  IADD3 R90, P0, R92, R6, RZ ;  /* 0x000000065c5a7210 */ /* 0x000fe20007f1e0ff */
[----:B------:R-:W-:Y:S02]  /*2210*/  IMAD.IADD R89, R93, 0x1, R89 ;  /* 0x000000015d597824 */ /* 0x000fe400078e0259 */
[----:B------:R-:W-:Y:S01]  /*2220*/  IMAD R10, R184, R129, R10 ;  /* 0x00000081b80a7224 */ /* 0x000fe200078e020a */
[----:B------:R-:W-:Y:S01]  /*2230*/  SHF.L.U64.HI R129, R128, 0x6, R129 ;  /* 0x0000000680817819 */ /* 0x000fe20000010281 */
[----:B------:R-:W-:Y:S01]  /*2240*/  IMAD R0, R0, UR4, RZ ;  /* 0x0000000400007c24 */ /* 0x000fe2000f8e02ff */
[----:B------:R-:W-:Y:S01]  /*2250*/  SHF.L.U64.HI R128, R28, 0x7, R29 ;  /* 0x000000071c807819 */ /* 0x000fe2000001021d */
[----:B------:R-:W-:Y:S01]  /*2260*/  IMAD.WIDE.U32 R94, R9, UR4, R94 ;  /* 0x00000004095e7c25 */ /* 0x000fe2000f8e005e */
[----:B------:R-:W-:-:S02]  /*2270*/  IADD3.X R88, R89, R7, R10, P0, !PT ;  /* 0x0000000759587210 */ /* 0x000fc400007fe40a */
[----:B------:R-:W-:Y:S01]  /*2280*/  ISETP.GE.AND P0, PT, R18, R119, PT ;  /* 0x000000771200720c */ /* 0x000fe20003f06270 */
[----:B------:R-:W-:Y:S01]  /*2290*/  IMAD R33, R9, UR5, R0 ;  /* 0x0000000509217c24 */ /* 0x000fe2000f8e0200 */
[C---:B------:R-:W-:Y:S01]  /*22a0*/  SEL R9, R119.reuse, RZ, P1 ;  /* 0x000000ff77097207 */ /* 0x040fe20000800000 */
[----:B------:R-:W-:Y:S01]  /*22b0*/  IMAD R0, R146, R4, RZ ;  /* 0x0000000492007224 */ /* 0x000fe200078e02ff */
[----:B------:R-:W-:-:S03]  /*22c0*/  SEL R7, R119, RZ, P0 ;  /* 0x000000ff77077207 */ /* 0x000fc60000000000 */
[----:B------:R-:W-:Y:S01]  /*22d0*/  IMAD R13, R184, R5, R0 ;  /* 0x00000005b80d7224 */ /* 0x000fe200078e0200 */
[----:B------:R-:W-:Y:S01]  /*22e0*/  SEL R0, R119, RZ, P4 ;  /* 0x000000ff77007207 */ /* 0x000fe20002000000 */
[----:B------:R-:W-:Y:S01]  /*22f0*/  IMAD.IADD R7, R18, 0x1, R7 ;  /* 0x0000000112077824 */ /* 0x000fe200078e0207 */
[----:B------:R-:W-:Y:S01]  /*2300*/  IADD3 R116, P4, R184, R117, RZ ;  /* 0x00000075b8747210 */ /* 0x000fe20007f9e0ff */
[----:B------:R-:W-:Y:S02]  /*2310*/  IMAD.IADD R9, R186, 0x1, R9 ;  /* 0x00000001ba097824 */ /* 0x000fe400078e0209 */
[----:B------:R-:W-:Y:S01]  /*2320*/  IMAD.IADD R8, R187, 0x1, R0 ;  /* 0x00000001bb087824 */ /* 0x000fe200078e0200 */
[----:B------:R-:W-:Y:S01]  /*2330*/  SHF.R.S32.HI R0, RZ, 0x1f, R7 ;  /* 0x0000001fff007819 */ /* 0x000fe20000011407 */
[----:B------:R-:W-:Y:S01]  /*2340*/  IMAD.IADD R101, R101, 0x1, R13 ;  /* 0x0000000165657824 */ /* 0x000fe200078e020d */
[----:B------:R-:W-:Y:S01]  /*2350*/  SHF.R.S32.HI R6, RZ, 0x1f, R9 ;  /* 0x0000001fff067819 */ /* 0x000fe20000011409 */
[----:B------:R-:W-:Y:S01]  /*2360*/  IMAD.IADD R103, R13, 0x1, R103 ;  /* 0x000000010d677824 */ /* 0x000fe200078e0267 */
[----:B------:R-:W-:Y:S01]  /*2370*/  SHF.R.S32.HI R15, RZ, 0x1f, R8 ;  /* 0x0000001fff0f7819 */ /* 0x000fe20000011408 */
[----:B------:R-:W-:Y:S01]  /*2380*/  IMAD.WIDE.U32 R100, R144, R4, R100 ;  /* 0x0000000490647225 */ /* 0x000fe200078e0064 */
[----:B------:R-:W-:-:S02]  /*2390*/  LEA.HI R14, R0, R7, RZ, 0x3 ;  /* 0x00000007000e7211 */ /* 0x000fc400078f18ff */
[----:B------:R-:W-:Y:S01]  /*23a0*/  LEA.HI R0, R0, R7, RZ, 0x6 ;  /* 0x0000000700007211 */ /* 0x000fe200078f30ff */
[----:B------:R-:W-:Y:S01]  /*23b0*/  IMAD.WIDE.U32 R102, R144, R4, R102 ;  /* 0x0000000490667225 */ /* 0x000fe200078e0066 */
[CC--:B------:R-:W-:Y:S02]  /*23c0*/  LEA.HI R12, R15.reuse, R8.reuse, RZ, 0x3 ;  /* 0x000000080f0c7211 */ /* 0x0c0fe400078f18ff */
[----:B------:R-:W-:Y:S01]  /*23d0*/  LEA.HI R15, R15, R8, RZ, 0x6 ;  /* 0x000000080f0f7211 */ /* 0x000fe200078f30ff */
[----:B------:R-:W-:Y:S01]  /*23e0*/  IMAD.SHL.U32 R0, R0, 0x80, RZ ;  /* 0x0000008000007824 */ /* 0x000fe200078e00ff */
[CC--:B------:R-:W-:Y:S01]  /*23f0*/  LEA.HI R13, R6.reuse, R9.reuse, RZ, 0x3 ;  /* 0x00000009060d7211 */ /* 0x0c0fe200078f18ff */
[----:B------:R-:W-:Y:S01]  /*2400*/  IMAD.SHL.U32 R119, R119, 0x2, RZ ;  /* 0x0000000277777824 */ /* 0x000fe200078e00ff */
[----:B------:R-:W-:Y:S01]  /*2410*/  LEA.HI R6, R6, R9, RZ, 0x6 ;  /* 0x0000000906067211 */ /* 0x000fe200078f30ff */
[----:B------:R-:W-:Y:S01]  /*2420*/  IMAD.SHL.U32 R10, R15, 0x80, RZ ;  /* 0x000000800f0a7824 */ /* 0x000fe200078e00ff */
[----:B------:R-:W-:Y:S01]  /*2430*/  LOP3.LUT R7, R196, 0x38, R14, 0xf8, !PT ;  /* 0x00000038c4077812 */ /* 0x000fe200078ef80e */
[----:B------:R-:W-:Y:S01]  /*2440*/  IMAD.X R117, R3, 0x1, R146, P4 ;  /* 0x0000000103757824 */ /* 0x000fe200020e0692 */
[----:B------:R-:W-:Y:S01]  /*2450*/  LOP3.LUT R15, R195, 0x38, R14, 0xf8, !PT ;  /* 0x00000038c30f7812 */ /* 0x000fe200078ef80e */
[----:B------:R-:W-:Y:S01]  /*2460*/  IMAD.SHL.U32 R8, R6, 0x80, RZ ;  /* 0x0000008006087824 */ /* 0x000fe200078e00ff */
[----:B------:R-:W-:-:S02]  /*2470*/  LOP3.LUT R0, R0, 0xffffe000, RZ, 0xc0, !PT ;  /* 0xffffe00000007812 */ /* 0x000fc400078ec0ff */
[----:B------:R-:W-:Y:S02]  /*2480*/  LOP3.LUT R6, R7, R198, RZ, 0x3c, !PT ;  /* 0x000000c607067212 */ /* 0x000fe400078e3cff */
[----:B------:R-:W-:Y:S01]  /*2490*/  LOP3.LUT R15, R15, R232, RZ, 0x3c, !PT ;  /* 0x000000e80f0f7212 */ /* 0x000fe200078e3cff */
[----:B------:R-:W-:Y:S01]  /*24a0*/  IMAD R143, R197, 0x200, R0 ;  /* 0x00000200c58f7824 */ /* 0x000fe200078e0200 */
[----:B------:R-:W-:Y:S02]  /*24b0*/  SHF.R.S32.HI R7, RZ, 0x1f, R144 ;  /* 0x0000001fff077819 */ /* 0x000fe40000011490 */
[----:B------:R-:W-:Y:S01]  /*24c0*/  IADD3 R141, R15, R0, R199 ;  /* 0x000000000f8d7210 */ /* 0x000fe20007ffe0c7 */
[----:B------:R-:W-:Y:S01]  /*24d0*/  IMAD.IADD R143, R143, 0x1, R6 ;  /* 0x000000018f8f7824 */ /* 0x000fe200078e0206 */
[----:B------:R-:W-:Y:S01]  /*24e0*/  LOP3.LUT R21, R196, 0x38, R12, 0xf8, !PT ;  /* 0x00000038c4157812 */ /* 0x000fe200078ef80c */
[C---:B------:R-:W-:Y:S01]  /*24f0*/  IMAD R0, R7.reuse, R28, RZ ;  /* 0x0000001c07007224 */ /* 0x040fe200078e02ff */
[----:B------:R-:W-:Y:S01]  /*2500*/  LOP3.LUT R10, R10, 0xffffe000, RZ, 0xc0, !PT ;  /* 0xffffe0000a0a7812 */ /* 0x000fe200078ec0ff */
[----:B------:R-:W-:Y:S01]  /*2510*/  IMAD R7, R7, R4, RZ ;  /* 0x0000000407077224 */ /* 0x000fe200078e02ff */
[----:B------:R-:W-:-:S02]  /*2520*/  LOP3.LUT R21, R21, R198, RZ, 0x3c, !PT ;  /* 0x000000c615157212 */ /* 0x000fc400078e3cff */
[--C-:B------:R-:W-:Y:S01]  /*2530*/  LOP3.LUT R9, R196, 0x38, R13.reuse, 0xf8, !PT ;  /* 0x00000038c4097812 */ /* 0x100fe200078ef80d */
[----:B------:R-:W-:Y:S01]  /*2540*/  IMAD R140, R197, 0x200, R10 ;  /* 0x00000200c58c7824 */ /* 0x000fe200078e020a */
[C---:B------:R-:W-:Y:S01]  /*2550*/  LOP3.LUT R25, R195.reuse, 0x38, R13, 0xf8, !PT ;  /* 0x00000038c3197812 */ /* 0x040fe200078ef80d */
[----:B------:R-:W-:Y:S01]  /*2560*/  IMAD R7, R144, R5, R7 ;  /* 0x0000000590077224 */ /* 0x000fe200078e0207 */
[----:B------:R-:W-:Y:S01]  /*2570*/  LOP3.LUT R5, R196, 0x18, R18, 0xf8, !PT ;  /* 0x00000018c4057812 */ /* 0x000fe200078ef812 */
[----:B------:R-:W-:Y:S01]  /*2580*/  IMAD.IADD R140, R140, 0x1, R21 ;  /* 0x000000018c8c7824 */ /* 0x000fe200078e0215 */
[----:B------:R-:W-:Y:S01]  /*2590*/  LOP3.LUT R8, R8, 0xffffe000, RZ, 0xc0, !PT ;  /* 0xffffe00008087812 */ /* 0x000fe200078ec0ff */
[----:B------:R-:W-:Y:S01]  /*25a0*/  IMAD R21, R144, R29, R0 ;  /* 0x0000001d90157224 */ /* 0x000fe200078e0200 */
[----:B------:R-:W-:Y:S01]  /*25b0*/  LOP3.LUT R27, R195, 0x38, R12, 0xf8, !PT ;  /* 0x00000038c31b7812 */ /* 0x000fe200078ef80c */
[----:B------:R-:W-:Y:S01]  /*25c0*/  IMAD.SHL.U32 R29, R28, 0x80, RZ ;  /* 0x000000801c1d7824 */ /* 0x000fe200078e00ff */
[-C--:B------:R-:W-:Y:S01]  /*25d0*/  LOP3.LUT R26, R5, R198.reuse, RZ, 0x3c, !PT ;  /* 0x000000c6051a7212 */ /* 0x080fe200078e3cff */
[----:B------:R-:W-:Y:S01]  /*25e0*/  IMAD R142, R197, 0x200, R8 ;  /* 0x00000200c58e7824 */ /* 0x000fe200078e0208 */
[----:B------:R-:W-:Y:S01]  /*25f0*/  SEL R0, RZ, 0x20, P2 ;  /* 0x00000020ff007807 */ /* 0x000fe20001000000 */
[----:B0-----:R-:W-:Y:S01]  /*2600*/  IMAD.IADD R20, R101, 0x1, R7 ;  /* 0x0000000165147824 */ /* 0x001fe200078e0207 */
[----:B------:R-:W-:Y:S01]  /*2610*/  LOP3.LUT R9, R9, R198, RZ, 0x3c, !PT ;  /* 0x000000c609097212 */ /* 0x000fe200078e3cff */
[----:B------:R-:W-:Y:S01]  /*2620*/  IMAD R26, R197, 0x200, R26 ;  /* 0x00000200c51a7824 */ /* 0x000fe200078e021a */
[-C--:B------:R-:W-:Y:S01]  /*2630*/  LOP3.LUT R25, R25, R232.reuse, RZ, 0x3c, !PT ;  /* 0x000000e819197212 */ /* 0x080fe200078e3cff */
[----:B------:R-:W-:Y:S01]  /*2640*/  IMAD.IADD R15, R7, 0x1, R103 ;  /* 0x00000001070f7824 */ /* 0x000fe200078e0267 */
[----:B------:R-:W-:Y:S01]  /*2650*/  LOP3.LUT R27, R27, R232, RZ, 0x3c, !PT ;  /* 0x000000e81b1b7212 */ /* 0x000fe200078e3cff */
[----:B------:R-:W-:Y:S01]  /*2660*/  IMAD.IADD R142, R142, 0x1, R9 ;  /* 0x000000018e8e7824 */ /* 0x000fe200078e0209 */
[----:B------:R-:W-:Y:S01]  /*2670*/  SHF.R.S32.HI R111, RZ, 0x3, R14 ;  /* 0x00000003ff6f7819 */ /* 0x000fe2000001140e */
[----:B------:R-:W-:Y:S01]  /*2680*/  IMAD.SHL.U32 R28, R28, 0x40, RZ ;  /* 0x000000401c1c7824 */ /* 0x000fe200078e00ff */
[----:B------:R-:W-:Y:S01]  /*2690*/  SHF.R.S32.HI R110, RZ, 0x3, R13 ;  /* 0x00000003ff6e7819 */ /* 0x000fe2000001140d */
[----:B------:R-:W-:Y:S01]  /*26a0*/  IMAD.IADD R133, R121, 0x1, R26 ;  /* 0x0000000179857824 */ /* 0x000fe200078e021a */
[----:B------:R-:W-:Y:S01]  /*26b0*/  SHF.R.S32.HI R109, RZ, 0x3, R12 ;  /* 0x00000003ff6d7819 */ /* 0x000fe2000001140c */
[----:B------:R-:W-:Y:S01]  /*26c0*/  IMAD.IADD R5, R95, 0x1, R33 ;  /* 0x000000015f057824 */ /* 0x000fe200078e0221 */
[----:B------:R-:W-:-:S02]  /*26d0*/  LOP3.LUT R14, R14, 0xfffffff8, RZ, 0xc0, !PT ;  /* 0xfffffff80e0e7812 */ /* 0x000fc400078ec0ff */
[----:B------:R-:W-:Y:S02]  /*26e0*/  LOP3.LUT R13, R13, 0xfffffff8, RZ, 0xc0, !PT ;  /* 0xfffffff80d0d7812 */ /* 0x000fe400078ec0ff */
[----:B------:R-:W-:Y:S02]  /*26f0*/  LOP3.LUT R12, R12, 0xfffffff8, RZ, 0xc0, !PT ;  /* 0xfffffff80c0c7812 */ /* 0x000fe400078ec0ff */
[----:B------:R-:W-:Y:S02]  /*2700*/  LOP3.LUT R0, R11, R0, RZ, 0xfc, !PT ;  /* 0x000000000b007212 */ /* 0x000fe400078efcff */
[----:B------:R-:W-:Y:S01]  /*2710*/  IADD3 R139, R25, R8, R199 ;  /* 0x00000008198b7210 */ /* 0x000fe20007ffe0c7 */
[----:B------:R-:W-:Y:S01]  /*2720*/  IMAD.IADD R25, R97, 0x1, R21 ;  /* 0x0000000161197824 */ /* 0x000fe200078e0215 */
[----:B------:R-:W-:Y:S01]  /*2730*/  IADD3 R138, R27, R10, R199 ;  /* 0x0000000a1b8a7210 */ /* 0x000fe20007ffe0c7 */
[----:B------:R-:W-:Y:S01]  /*2740*/  IMAD.SHL.U32 R27, R4, 0x80, RZ ;  /* 0x00000080041b7824 */ /* 0x000fe200078e00ff */
[----:B------:R-:W-:Y:S01]  /*2750*/  LOP3.LUT R11, R11, 0x1, RZ, 0xc0, !PT ;  /* 0x000000010b0b7812 */ /* 0x000fe200078ec0ff */
[----:B------:R-:W-:Y:S01]  /*2760*/  IMAD.IADD R21, R21, 0x1, R99 ;  /* 0x0000000115157824 */ /* 0x000fe200078e0263 */
[----:B------:R-:W-:-:S02]  /*2770*/  SHF.R.S32.HI R108, RZ, 0x1f, R14 ;  /* 0x0000001fff6c7819 */ /* 0x000fc4000001140e */
[----:B------:R-:W-:Y:S02]  /*2780*/  SHF.R.S32.HI R107, RZ, 0x1f, R13 ;  /* 0x0000001fff6b7819 */ /* 0x000fe4000001140d */
[----:B------:R-:W-:Y:S02]  /*2790*/  SHF.R.S32.HI R106, RZ, 0x1f, R12 ;  /* 0x0000001fff6a7819 */ /* 0x000fe4000001140c */
[C---:B------:R-:W-:Y:S02]  /*27a0*/  LOP3.LUT R10, R0.reuse, 0x2, RZ, 0xc0, !PT ;  /* 0x00000002000a7812 */ /* 0x040fe400078ec0ff */
[C---:B------:R-:W-:Y:S02]  /*27b0*/  LOP3.LUT R9, R0.reuse, 0x4, RZ, 0xc0, !PT ;  /* 0x0000000400097812 */ /* 0x040fe400078ec0ff */
[C---:B------:R-:W-:Y:S02]  /*27c0*/  LOP3.LUT R8, R0.reuse, 0x8, RZ, 0xc0, !PT ;  /* 0x0000000800087812 */ /* 0x040fe400078ec0ff */
[----:B------:R-:W-:-:S02]  /*27d0*/  LOP3.LUT R7, R0, 0x10, RZ, 0xc0, !PT ;  /* 0x0000001000077812 */ /* 0x000fc400078ec0ff */
[----:B------:R-:W-:-:S07]  /*27e0*/  LOP3.LUT R6, R0, 0x20, RZ, 0xc0, !PT ;  /* 0x0000002000067812 */ /* 0x000fce00078ec0ff */
.L_x_2816:
        /* <DEDUP_REMOVED lines=20> */
[----:B------:R-:W-:Y:S02]  /*2930*/  LEA.HI.X R45, R3, R115, R4, 0x1, P2 ;  /* 0x00000073032d7211 */ /* 0x000fe400010f0c04 */
[----:B-1----:R-:W-:-:S02]  /*2940*/  ISETP.GE.AND P2, PT, R118, 0x1, PT ;  /* 0x000000017600780c */ /* 0x002fc40003f46270 */
[----:B------:R-:W-:Y:S01]  /*2950*/  LEA.HI.X R41, R0, R115, R2, 0x1, P5 ;  /* 0x0000007300297211 */ /* 0x000fe200028f0c02 */
[----:B------:R-:W-:Y:S02]  /*2960*/  IMAD R0, R17, 0x6000, R26 ;  /* 0x0000600011007824 */ /* 0x000fe400078e021a */
[----:B------:R-:W-:Y:S02]  /*2970*/  IMAD.MOV.U32 R2, RZ, RZ, R32 ;  /* 0x000000ffff027224 */ /* 0x000fe400078e0020 */
        /* <DEDUP_REMOVED lines=9> */
[C---:B------:R-:W-:Y:S02]  /*2a10*/  IMAD R33, R34.reuse, R29, R4 ;  /* 0x0000001d22217224 */ /* 0x040fe400078e0204 */
[----:B------:R-:W-:Y:S02]  /*2a20*/  IMAD R3, R34, R27, R0 ;  /* 0x0000001b22037224 */ /* 0x000fe400078e0200 */
[----:B------:R-:W-:Y:S02]  /*2a30*/  IMAD R4, R2, -0x80, R24 ;  /* 0xffffff8002047824 */ /* 0x000fe400078e0218 */
[----:B------:R-:W-:-:S03]  /*2a40*/  IMAD.WIDE.U32 R82, R27, R32, RZ ;  /* 0x000000201b527225 */ /* 0x000fc600078e00ff */
[----:B------:R-:W-:Y:S01]  /*2a50*/  VIMNMX R4, R4, 0x80, PT ;  /* 0x0000008004047848 */ /* 0x000fe20003fe0100 */
        /* <DEDUP_REMOVED lines=22> */
[----:B0-----:R-:W-:Y:S01]  /*2bc0*/  IADD3 R35, P2, R96, R80, RZ ;  /* 0x0000005060237210 */ /* 0x001fe20007f5e0ff */
[----:B------:R-:W-:Y:S01]  /*2bd0*/  ULDC.64 UR6, c[0x0][0x400] ;  /* 0x0001000000067ab9 */ /* 0x000fe20000000a00 */
[----:B------:R-:W-:Y:S01]  /*2be0*/  CS2R R122, SRZ ;  /* 0x00000000007a7805 */ /* 0x000fe2000001ff00 */
[----:B------:R-:W-:Y:S01]  /*2bf0*/  IMAD.X R34, R0, 0x1, R20, P4 ;  /* 0x0000000100227824 */ /* 0x000fe200020e0614 */
[----:B------:R-:W-:Y:S01]  /*2c00*/  LEA R32, P4, R33, UR4, 0x1 ;  /* 0x0000000421207c11 */ /* 0x000fe2000f8808ff */
[----:B------:R-:W-:Y:S01]  /*2c10*/  IMAD.X R38, R3, 0x1, R25, P2 ;  /* 0x0000000103267824 */ /* 0x000fe200010e0619 */
[----:B------:R-:W-:Y:S02]  /*2c20*/  ISETP.GE.AND P2, PT, R22, R118, PT ;  /* 0x000000761600720c */ /* 0x000fe40003f46270 */
[----:B------:R-:W-:-:S02]  /*2c30*/  CS2R R86, SRZ ;  /* 0x0000000000567805 */ /* 0x000fc4000001ff00 */
[----:B------:R-:W-:Y:S02]  /*2c40*/  LEA.HI.X R33, R33, UR5, R34, 0x1, P4 ;  /* 0x0000000521217c11 */ /* 0x000fe4000a0f0c22 */
[----:B------:R-:W-:Y:S02]  /*2c50*/  CS2R R124, SRZ ;  /* 0x00000000007c7805 */ /* 0x000fe4000001ff00 */
[C---:B------:R-:W-:Y:S02]  /*2c60*/  LEA R34, P4, R35.reuse, UR6, 0x1 ;  /* 0x0000000623227c11 */ /* 0x040fe4000f8808ff */
[----:B------:R-:W-:Y:S02]  /*2c70*/  CS2R R114, SRZ ;  /* 0x0000000000727805 */ /* 0x000fe4000001ff00 */
        /* <DEDUP_REMOVED lines=26> */
.L_x_2721:
[----:B------:R-:W-:Y:S05]  /*2e20*/  BSYNC B1 ;  /* 0x0000000000017941 */ /* 0x000fea0003800000 */
.L_x_2720:
        /* <DEDUP_REMOVED lines=26> */
[----:B------:R-:W-:-:S04]  /*2fd0*/  LEA R34, P2, R80, UR6, 0x1 ;  /* 0x0000000650227c11 */ /* 0x000fc8000f8408ff */
[----:B0-----:R-:W-:Y:S02]  /*2fe0*/  LEA.HI.X R35, R80, UR7, R3, 0x1, P2 ;  /* 0x0000000750237c11 */ /* 0x001fe400090f0c03 */
        /* <DEDUP_REMOVED lines=28> */
.L_x_2723:
[----:B------:R-:W-:Y:S05]  /*31b0*/  BSYNC B1 ;  /* 0x0000000000017941 */ /* 0x000fea0003800000 */
.L_x_2722:
[----:B------:R-:W3:Y:S01]  /*31c0*/  LDL R0, [R1+0xc] ;  /* 0x00000c0001007983 */ /* 0x000ee20000100800 */
        /* <DEDUP_REMOVED lines=56> */
[----:B------:R-:W-:-:S05]  /*3550*/  IMAD.MOV.U32 R32, RZ, RZ, R48 ;  /* 0x000000ffff207224 */ /* 0x000fca00078e0030 */
[----:B------:R-:W-:Y:S01]  /*3560*/  PRMT R134, R32, 0x7610, R134 ;  /* 0x0000761020867816 */ /* 0x000fe20000000086 */
[----:B------:R-:W-:-:S05]  /*3570*/  IMAD.MOV.U32 R32, RZ, RZ, R53 ;  /* 0x000000ffff207224 */ /* 0x000fca00078e0035 */
[----:B------:R-:W-:Y:S01]  /*3580*/  PRMT R148, R32, 0x7610, R148 ;  /* 0x0000761020947816 */ /* 0x000fe20000000094 */
[----:B------:R-:W-:-:S05]  /*3590*/  IMAD.MOV.U32 R32, RZ, RZ, R61 ;  /* 0x000000ffff207224 */ /* 0x000fca00078e003d */
[----:B------:R-:W-:Y:S02]  /*35a0*/  PRMT R173, R32, 0x7610, R173 ;  /* 0x0000761020ad7816 */ /* 0x000fe400000000ad */
[----:B---3--:R-:W-:Y:S01]  /*35b0*/  R2UR UR4, R0 ;  /* 0x00000000000472ca */ /* 0x008fe200000e0000 */
[----:B------:R-:W-:-:S05]  /*35c0*/  IMAD.MOV.U32 R0, RZ, RZ, R70 ;  /* 0x000000ffff007224 */ /* 0x000fca00078e0046 */
[----:B------:R-:W-:Y:S01]  /*35d0*/  PRMT R179, R0, 0x7610, R179 ;  /* 0x0000761000b37816 */ /* 0x000fe200000000b3 */
[----:B------:R-:W-:-:S05]  /*35e0*/  IMAD.MOV.U32 R0, RZ, RZ, R75 ;  /* 0x000000ffff007224 */ /* 0x000fca00078e004b */
[----:B------:R-:W-:Y:S01]  /*35f0*/  PRMT R181, R0, 0x7610, R181 ;  /* 0x0000761000b57816 */ /* 0x000fe200000000b5 */
[----:B------:R-:W-:Y:S01]  /*3600*/  IMAD.MOV.U32 R0, RZ, RZ, R87 ;  /* 0x000000ffff007224 */ /* 0x000fe200078e0057 */
[----:B------:R-:W-:-:S04]  /*3610*/  UISETP.NE.AND UP0, UPT, UR4, 0x3, UPT ;  /* 0x000000030400788c */ /* 0x000fc8000bf05270 */
[----:B------:R-:W-:Y:S01]  /*3620*/  PRMT R213, R0, 0x7610, R213 ;  /* 0x0000761000d57816 */ /* 0x000fe200000000d5 */
[----:B------:R-:W-:Y:S01]  /*3630*/  IMAD.MOV.U32 R0, RZ, RZ, R69 ;  /* 0x000000ffff007224 */ /* 0x000fe200078e0045 */
[----:B------:R-:W-:-:S04]  /*3640*/  PLOP3.LUT P2, PT, PT, PT, UP0, 0x80, 0x0 ;  /* 0x000000000000781c */ /* 0x000fc80003f4f008 */
[----:B------:R-:W-:Y:S01]  /*3650*/  PRMT R167, R0, 0x7610, R167 ;  /* 0x0000761000a77816 */ /* 0x000fe200000000a7 */
[----:B------:R-:W-:-:S05]  /*3660*/  IMAD.MOV.U32 R0, RZ, RZ, R77 ;  /* 0x000000ffff007224 */ /* 0x000fca00078e004d */
[----:B------:R-:W-:Y:S01]  /*3670*/  PRMT R83, R83, 0x5410, R0 ;  /* 0x0000541053537816 */ /* 0x000fe20000000000 */
[----:B------:R-:W-:-:S03]  /*3680*/  IMAD.MOV.U32 R0, RZ, RZ, R115 ;  /* 0x000000ffff007224 */ /* 0x000fc600078e0073 */
[----:B------:R-:W-:Y:S01]  /*3690*/  PRMT R83, R33, 0x7610, R83 ;  /* 0x0000761021537816 */ /* 0x000fe20000000053 */
[----:B------:R-:W-:Y:S01]  /*36a0*/  IMAD.MOV.U32 R33, RZ, RZ, R60 ;  /* 0x000000ffff217224 */ /* 0x000fe200078e003c */
[----:B------:R-:W-:Y:S01]  /*36b0*/  PRMT R135, R135, 0x5410, R0 ;  /* 0x0000541087877816 */ /* 0x000fe20000000000 */
[----:B------:R-:W-:-:S03]  /*36c0*/  IMAD.MOV.U32 R0, RZ, RZ, R50 ;  /* 0x000000ffff007224 */ /* 0x000fc600078e0032 */
[----:B------:R-:W-:Y:S01]  /*36d0*/  PRMT R135, R3, 0x7610, R135 ;  /* 0x0000761003877816 */ /* 0x000fe20000000087 */
[----:B------:R-:W-:Y:S01]  /*36e0*/  IMAD.MOV.U32 R3, RZ, RZ, R56 ;  /* 0x000000ffff037224 */ /* 0x000fe200078e0038 */
[----:B------:R-:W-:Y:S01]  /*36f0*/  PRMT R136, R0, 0x7610, R136 ;  /* 0x0000761000887816 */ /* 0x000fe20000000088 */
[----:B------:R-:W-:Y:S01]  /*3700*/  IMAD.MOV.U32 R0, RZ, RZ, R58 ;  /* 0x000000ffff007224 */ /* 0x000fe200078e003a */
[----:B------:R-:W-:Y:S02]  /*3710*/  PRMT R172, R33, 0x7610, R172 ;  /* 0x0000761021ac7816 */ /* 0x000fe400000000ac */
[----:B------:R-:W-:Y:S01]  /*3720*/  PRMT R169, R3, 0x7610, R169 ;  /* 0x0000761003a97816 */ /* 0x000fe200000000a9 */
[----:B------:R-:W-:Y:S01]  /*3730*/  IMAD.MOV.U32 R3, RZ, RZ, R64 ;  /* 0x000000ffff037224 */ /* 0x000fe200078e0040 */
[----:B------:R-:W-:Y:S01]  /*3740*/  PRMT R154, R0, 0x7610, R154 ;  /* 0x00007610009a7816 */ /* 0x000fe2000000009a */
[----:B------:R-:W-:-:S03]  /*3750*/  IMAD.MOV.U32 R0, RZ, RZ, R38 ;  /* 0x000000ffff007224 */ /* 0x000fc600078e0026 */
[----:B------:R-:W-:Y:S02]  /*3760*/  PRMT R174, R3, 0x7610, R174 ;  /* 0x0000761003ae7816 */ /* 0x000fe400000000ae */
[----:B------:R-:W-:Y:S01]  /*3770*/  PRMT R82, R0, 0x7610, R82 ;  /* 0x0000761000527816 */ /* 0x000fe20000000052 */
[----:B------:R-:W-:-:S05]  /*3780*/  IMAD.MOV.U32 R0, RZ, RZ, R52 ;  /* 0x000000ffff007224 */ /* 0x000fca00078e0034 */
[----:B------:R-:W-:Y:S01]  /*3790*/  PRMT R145, R0, 0x7610, R145 ;  /* 0x0000761000917816 */ /* 0x000fe20000000091 */
[----:B------:R-:W-:-:S05]  /*37a0*/  IMAD.MOV.U32 R0, RZ, RZ, R57 ;  /* 0x000000ffff007224 */ /* 0x000fca00078e0039 */
[----:B------:R-:W-:Y:S01]  /*37b0*/  PRMT R171, R0, 0x7610, R171 ;  /* 0x0000761000ab7816 */ /* 0x000fe200000000ab */
[----:B------:R-:W-:-:S05]  /*37c0*/  IMAD.MOV.U32 R0, RZ, RZ, R65 ;  /* 0x000000ffff007224 */ /* 0x000fca00078e0041 */
[----:B------:R-:W-:Y:S01]  /*37d0*/  PRMT R175, R0, 0x7610, R175 ;  /* 0x0000761000af7816 */ /* 0x000fe200000000af */
[----:B------:R-:W-:Y:S06]  /*37e0*/  @!P2 BRA `(.L_x_2724) ;  /* 0x000000000004a947 */ /* 0x000fec0003800000 */
[----:B------:R-:W-:Y:S01]  /*37f0*/  BPT.TRAP 0x1 ;  /* 0x000000040000795c */ /* 0x000fe20000300000 */
.L_x_2724:
[----:B------:R-:W-:Y:S01]  /*3800*/  IMAD R3, R17, 0x8, R16 ;  /* 0x0000000811037824 */ /* 0x000fe200078e0210 */
[----:B------:R-:W-:Y:S01]  /*3810*/  SHF.L.U32 R0, R189, 0x1f, RZ ;  /* 0x0000001fbd007819 */ /* 0x000fe200000006ff */
[----:B------:R-:W-:Y:S03]  /*3820*/  BSSY B1, `(.L_x_2725) ;  /* 0x0000003000017945 */ /* 0x000fe60003800000 */
[----:B------:R-:W1:Y:S02]  /*3830*/  SYNCS.PHASECHK.TRANS64.TRYWAIT P5, [R3+URZ+0x34890], R0 ;  /* 0x03489000030075a7 */ /* 0x000e6400080a017f */
[----:B-1----:R-:W-:Y:S05]  /*3840*/  @!P5 BRA `(.L_x_2726) ;  /* 0x0000022c00c0d947 */ /* 0x002fea0003800000 */
.L_x_3097:
[----:B------:R-:W-:Y:S05]  /*3850*/  BSYNC B1 ;  /* 0x0000000000017941 */ /* 0x000fea0003800000 */
.L_x_2725:
        /* <DEDUP_REMOVED lines=54> */
.L_x_2732:
[----:B------:R-:W-:Y:S05]  /*3bc0*/  BSYNC B3 ;  /* 0x0000000000037941 */ /* 0x000fea0003800000 */
.L_x_2731:
[----:B--2---:R2:W-:Y:S02]  /*3bd0*/  STG.E.128 desc[UR60][R44.64], R32 ;  /* 0x000000202c007986 */ /* 0x0045e4000c101d3c */
.L_x_2730:
[----:B------:R-:W-:Y:S05]  /*3be0*/  BSYNC B2 ;  /* 0x0000000000027941 */ /* 0x000fea0003800000 */
.L_x_2729:
        /* <DEDUP_REMOVED lines=52> */
.L_x_2736:
[----:B------:R-:W-:Y:S05]  /*3f30*/  BSYNC B3 ;  /* 0x0000000000037941 */ /* 0x000fea0003800000 */
.L_x_2735:
[----:B--2---:R3:W-:Y:S02]  /*3f40*/  STG.E.128 desc[UR60][R44.64+0x40], R32 ;  /* 0x000040202c007986 */ /* 0x0047e4000c101d3c */
.L_x_2734:
[----:B------:R-:W-:Y:S05]  /*3f50*/  BSYNC B2 ;  /* 0x0000000000027941 */ /* 0x000fea0003800000 */
.L_x_2733:
        /* <DEDUP_REMOVED lines=52> */
.L_x_2740:
[----:B------:R-:W-:Y:S05]  /*42a0*/  BSYNC B3 ;  /* 0x0000000000037941 */ /* 0x000fea0003800000 */
.L_x_2739:
[----:B--2---:R4:W-:Y:S02]  /*42b0*/  STG.E.128 desc[UR60][R44.64+0x80], R32 ;  /* 0x000080202c007986 */ /* 0x0049e4000c101d3c */
.L_x_2738:
[----:B------:R-:W-:Y:S05]  /*42c0*/  BSYNC B2 ;  /* 0x0000000000027941 */ /* 0x000fea0003800000 */
.L_x_2737:
        /* <DEDUP_REMOVED lines=52> */
.L_x_2744:
[----:B------:R-:W-:Y:S05]  /*4610*/  BSYNC B3 ;  /* 0x0000000000037941 */ /* 0x000fea0003800000 */
.L_x_2743:
[----:B--2---:R0:W-:Y:S02]  /*4620*/  STG.E.128 desc[UR60][R44.64+0xc0], R32 ;  /* 0x0000c0202c007986 */ /* 0x0041e4000c101d3c */
.L_x_2742:
[----:B------:R-:W-:Y:S05]  /*4630*/  BSYNC B2 ;  /* 0x0000000000027941 */ /* 0x000fea0003800000 */
.L_x_2741:
        /* <DEDUP_REMOVED lines=53> */
.L_x_2748:
[----:B------:R-:W-:Y:S05]  /*4990*/  BSYNC B3 ;  /* 0x0000000000037941 */ /* 0x000fea0003800000 */
.L_x_2747:
[----:B--2---:R0:W-:Y:S02]  /*49a0*/  STG.E.128 desc[UR60][R44.64+0x100], R32 ;  /* 0x000100202c007986 */ /* 0x0041e4000c101d3c */
.L_x_2746:
[----:B------:R-:W-:Y:S05]  /*49b0*/  BSYNC B2 ;  /* 0x0000000000027941 */ /* 0x000fea0003800000 */
.L_x_2745:
        /* <DEDUP_REMOVED lines=51> */
.L_x_2750:
[----:B------:R-:W-:Y:S05]  /*4cf0*/  BSYNC B2 ;  /* 0x0000000000027941 */ /* 0x000fea0003800000 */
.L_x_2749:
[----:B--2---:R0:W-:Y:S02]  /*4d00*/  STG.E.128 desc[UR60][R44.64+0x140], R32 ;  /* 0x000140202c007986 */ /* 0x0041e4000c101d3c */
.L_x_2728:
[----:B------:R-:W-:Y:S05]  /*4d10*/  BSYNC B1 ;  /* 0x0000000000017941 */ /* 0x000fea0003800000 */
.L_x_2727:
        /* <DEDUP_REMOVED lines=52> */
.L_x_2755:
[----:B------:R-:W-:Y:S05]  /*5060*/  BSYNC B2 ;  /* 0x0000000000027941 */ /* 0x000fea0003800000 */
.L_x_2754:
[----:B--2---:R0:W-:Y:S02]  /*5070*/  STG.E.128 desc[UR60][R40.64], R32 ;  /* 0x0000002028007986 */ /* 0x0041e4000c101d3c */
.L_x_2753:
[----:B------:R-:W-:Y:S05]  /*5080*/  BSYNC B1 ;  /* 0x0000000000017941 */ /* 0x000fea0003800000 */
.L_x_2752:
        /* <DEDUP_REMOVED lines=53> */
.L_x_2759:
[----:B------:R-:W-:Y:S05]  /*53e0*/  BSYNC B2 ;  /* 0x0000000000027941 */ /* 0x000fea0003800000 */
.L_x_2758:
[----:B--2---:R0:W-:Y:S02]  /*53f0*/  STG.E.128 desc[UR60][R40.64+0x40], R32 ;  /* 0x0000402028007986 */ /* 0x0041e4000c101d3c */
.L_x_2757:
[----:B------:R-:W-:Y:S05]  /*5400*/  BSYNC B1 ;  /* 0x0000000000017941 */ /* 0x000fea0003800000 */
.L_x_2756:
        /* <DEDUP_REMOVED lines=53> */
.L_x_2763:
[----:B------:R-:W-:Y:S05]  /*5760*/  BSYNC B2 ;  /* 0x0000000000027941 */ /* 0x000fea0003800000 */
.L_x_2762:
[----:B--2---:R0:W-:Y:S02]  /*5770*/  STG.E.128 desc[UR60][R40.64+0x80], R32 ;  /* 0x0000802028007986 */ /* 0x0041e4000c101d3c */
.L_x_2761:
[----:B------:R-:W-:Y:S05]  /*5780*/  BSYNC B1 ;  /* 0x0000000000017941 */ /* 0x000fea0003800000 */
.L_x_2760:
        /* <DEDUP_REMOVED lines=31> */
[----:B------:R-:W-:Y:S01]  /*5980*/  LOP3.LUT R148, R148, 0xffff0000, RZ, 0xc0, !PT ;  /* 0xffff000094947812 */ /* 0x000fe200078ec0ff */
[-C--:B------:R-:W-:Y:S01]  /*5990*/  FMUL.FTZ R45, R45, R53.reuse ;  /* 0x000000352d2d7220 */ /* 0x080fe20000410000 */
[----:B------:R-:W-:Y:S01]  /*59a0*/  LOP3.LUT R137, R137, 0xffff0000, RZ, 0xc0, !PT ;  /* 0xffff000089897812 */ /* 0x000fe200078ec0ff */
[----:B------:R-:W-:Y:S02]  /*59b0*/  IMAD.U32 R136, R136, 0x10000, RZ ;  /* 0x0001000088887824 */ /* 0x000fe400078e00ff */
[C---:B------:R-:W-:Y:S01]  /*59c0*/  FFMA.FTZ R57, R34.reuse, R52, -R57 ;  /* 0x0000003422397223 */ /* 0x040fe20000010839 */
[----:B------:R-:W-:Y:S01]  /*59d0*/  FFMA.FTZ R54, R34, R54, R35 ;  /* 0x0000003622367223 */ /* 0x000fe20000010023 */
[----:B------:R-:W-:Y:S01]  /*59e0*/  FFMA.FTZ R59, R44, R53, -R59 ;  /* 0x000000352c3b7223 */ /* 0x000fe2000001083b */
[----:B------:R-:W-:Y:S01]  /*59f0*/  FMUL.FTZ R34, R32, R145 ;  /* 0x0000009120227220 */ /* 0x000fe20000410000 */
[----:B------:R-:W-:Y:S01]  /*5a00*/  FFMA.FTZ R44, R44, R55, R45 ;  /* 0x000000372c2c7223 */ /* 0x000fe2000001002d */
        /* <DEDUP_REMOVED lines=12> */
[----:B------:R-:W-:-:S07]  /*5ad0*/  IMAD.MOV.U32 R34, RZ, RZ, R44 ;  /* 0x000000ffff227224 */ /* 0x000fce00078e002c */
.L_x_2767:
[----:B------:R-:W-:Y:S05]  /*5ae0*/  BSYNC B2 ;  /* 0x0000000000027941 */ /* 0x000fea0003800000 */
.L_x_2766:
[----:B--2---:R0:W-:Y:S02]  /*5af0*/  STG.E.128 desc[UR60][R40.64+0xc0], R32 ;  /* 0x0000c02028007986 */ /* 0x0041e4000c101d3c */
.L_x_2765:
[----:B------:R-:W-:Y:S05]  /*5b00*/  BSYNC B1 ;  /* 0x0000000000017941 */ /* 0x000fea0003800000 */
.L_x_2764:
        /* <DEDUP_REMOVED lines=53> */
.L_x_2771:
[----:B------:R-:W-:Y:S05]  /*5e60*/  BSYNC B2 ;  /* 0x0000000000027941 */ /* 0x000fea0003800000 */
.L_x_2770:
[----:B--2---:R0:W-:Y:S02]  /*5e70*/  STG.E.128 desc[UR60][R40.64+0x100], R32 ;  /* 0x0001002028007986 */ /* 0x0041e4000c101d3c */
.L_x_2769:
[----:B------:R-:W-:Y:S05]  /*5e80*/  BSYNC B1 ;  /* 0x0000000000017941 */ /* 0x000fea0003800000 */
.L_x_2768:
        /* <DEDUP_REMOVED lines=52> */
.L_x_2773:
[----:B------:R-:W-:Y:S05]  /*61d0*/  BSYNC B1 ;  /* 0x0000000000017941 */ /* 0x000fea0003800000 */
.L_x_2772:
[----:B--2---:R0:W-:Y:S01]  /*61e0*/  STG.E.128 desc[UR60][R40.64+0x140], R32 ;  /* 0x0001402028007986 */ /* 0x0041e2000c101d3c */
[----:B------:R-:W-:Y:S05]  /*61f0*/  BRA `(.L_x_2751) ;  /* 0x00000040007c7947 */ /* 0x000fea0003800000 */
.L_x_2719:
        /* <DEDUP_REMOVED lines=47> */
.L_x_2775:
[----:B------:R-:W-:Y:S05]  /*64f0*/  BSYNC B1 ;  /* 0x0000000000017941 */ /* 0x000fea0003800000 */
.L_x_2774:
        /* <DEDUP_REMOVED lines=47> */
.L_x_2777:
[----:B------:R-:W-:Y:S05]  /*67f0*/  BSYNC B1 ;  /* 0x0000000000017941 */ /* 0x000fea0003800000 */
.L_x_2776:
[----:B------:R-:W2:Y:S01]  /*6800*/  LDL R0, [R1+0xc] ;  /* 0x00000c0001007983 */ /* 0x000ea20000100800 */
[----:B------:R-:W-:Y:S01]  /*6810*/  IMAD.MOV.U32 R3, RZ, RZ, R33 ;  /* 0x000000ffff037224 */ /* 0x000fe200078e0021 */
[----:B------:R-:W-:Y:S01]  /*6820*/  PRMT R174, R174, 0x5410, R85 ;  /* 0x00005410aeae7816 */ /* 0x000fe20000000055 */
[----:B0-----:R-:W-:Y:S02]  /*6830*/  IMAD.MOV.U32 R80, RZ, RZ, R38 ;  /* 0x000000ffff507224 */ /* 0x001fe400078e0026 */
        /* <DEDUP_REMOVED lines=16> */
[----:B------:R-:W-:-:S03]  /*6940*/  IMAD.MOV.U32 R80, RZ, RZ, R45 ;  /* 0x000000ffff507224 */ /* 0x000fc600078e002d */
[----:B------:R-:W-:Y:S01]  /*6950*/  PRMT R172, R172, 0x5410, R3 ;  /* 0x00005410acac7816 */ /* 0x000fe20000000003 */
[----:B------:R-:W-:-:S05]  /*6960*/  IMAD.MOV.U32 R3, RZ, RZ, R48 ;  /* 0x000000ffff037224 */ /* 0x000fca00078e0030 */
[----:B------:R-:W-:Y:S01]  /*6970*/  PRMT R177, R177, 0x5410, R3 ;  /* 0x00005410b1b17816 */ /* 0x000fe20000000003 */
[----:B------:R-:W-:-:S05]  /*6980*/  IMAD.MOV.U32 R3, RZ, RZ, R52 ;  /* 0x000000ffff037224 */ /* 0x000fca00078e0034 */
[----:B------:R-:W-:Y:S01]  /*6990*/  PRMT R179, R3, 0x7610, R179 ;  /* 0x0000761003b37816 */ /* 0x000fe200000000b3 */
[----:B-----5:R-:W-:Y:S01]  /*69a0*/  IMAD.MOV.U32 R3, RZ, RZ, R56 ;  /* 0x000000ffff037224 */ /* 0x020fe200078e0038 */
[----:B--2---:R-:W-:Y:S01]  /*69b0*/  R2UR UR4, R0 ;  /* 0x00000000000472ca */ /* 0x004fe200000e0000 */
[----:B------:R-:W-:-:S05]  /*69c0*/  IMAD.MOV.U32 R0, RZ, RZ, R32 ;  /* 0x000000ffff007224 */ /* 0x000fca00078e0020 */
[----:B------:R-:W-:Y:S01]  /*69d0*/  PRMT R174, R0, 0x7610, R174 ;  /* 0x0000761000ae7816 */ /* 0x000fe200000000ae */
[----:B------:R-:W-:-:S05]  /*69e0*/  IMAD.MOV.U32 R0, RZ, RZ, R39 ;  /* 0x000000ffff007224 */ /* 0x000fca00078e0027 */
[----:B------:R-:W-:Y:S01]  /*69f0*/  PRMT R175, R0, 0x7610, R175 ;  /* 0x0000761000af7816 */ /* 0x000fe200000000af */
[----:B------:R-:W-:Y:S01]  /*6a00*/  IMAD.MOV.U32 R0, RZ, RZ, R43 ;  /* 0x000000ffff007224 */ /* 0x000fe200078e002b */
[----:B------:R-:W-:Y:S02]  /*6a10*/  UISETP.NE.AND UP0, UPT, UR4, 0x3, UPT ;  /* 0x000000030400788c */ /* 0x000fe4000bf05270 */
[----:B------:R-:W-:Y:S01]  /*6a20*/  PRMT R175, R175, 0x5410, R81 ;  /* 0x00005410afaf7816 */ /* 0x000fe20000000051 */
[----:B------:R-:W-:Y:S01]  /*6a30*/  IMAD.MOV.U32 R81, RZ, RZ, R54 ;  /* 0x000000ffff517224 */ /* 0x000fe200078e0036 */
[----:B------:R-:W-:Y:S01]  /*6a40*/  PRMT R180, R180, 0x5410, R0 ;  /* 0x00005410b4b47816 */ /* 0x000fe20000000000 */
[----:B------:R-:W-:Y:S01]  /*6a50*/  IMAD.MOV.U32 R0, RZ, RZ, R47 ;  /* 0x000000ffff007224 */ /* 0x000fe200078e002f */
[----:B------:R-:W-:Y:S02]  /*6a60*/  PLOP3.LUT P2, PT, PT, PT, UP0, 0x80, 0x0 ;  /* 0x000000000000781c */ /* 0x000fe40003f4f008 */
        /* <DEDUP_REMOVED lines=25> */
[----:B------:R-:W-:-:S03]  /*6c00*/  IMAD.MOV.U32 R0, RZ, RZ, R70 ;  /* 0x000000ffff007224 */ /* 0x000fc600078e0046 */
        /* <DEDUP_REMOVED lines=15> */
[----:B------:R-:W-:Y:S02]  /*6d00*/  IMAD.MOV.U32 R80, RZ, RZ, R75 ;  /* 0x000000ffff507224 */ /* 0x000fe400078e004b */
[----:B------:R-:W-:-:S03]  /*6d10*/  IMAD.MOV.U32 R3, RZ, RZ, R72 ;  /* 0x000000ffff037224 */ /* 0x000fc600078e0048 */
[----:B------:R-:W-:Y:S01]  /*6d20*/  PRMT R165, R165, 0x5410, R80 ;  /* 0x00005410a5a57816 */ /* 0x000fe20000000050 */
[----:B------:R-:W-:Y:S01]  /*6d30*/  IMAD.MOV.U32 R80, RZ, RZ, R79 ;  /* 0x000000ffff507224 */ /* 0x000fe200078e004f */
[----:B------:R-:W-:Y:S01]  /*6d40*/  PRMT R166, R3, 0x5410, R0 ;  /* 0x0000541003a67816 */ /* 0x000fe20000000000 */
[----:B------:R-:W-:Y:S02]  /*6d50*/  IMAD.MOV.U32 R3, RZ, RZ, R76 ;  /* 0x000000ffff037224 */ /* 0x000fe400078e004c */
[----:B------:R-:W-:Y:S01]  /*6d60*/  IMAD.MOV.U32 R0, RZ, RZ, R77 ;  /* 0x000000ffff007224 */ /* 0x000fe200078e004d */
[----:B------:R-:W-:-:S04]  /*6d70*/  PRMT R169, R81, 0x5410, R80 ;  /* 0x0000541051a97816 */ /* 0x000fc80000000050 */
[----:B------:R-:W-:Y:S01]  /*6d80*/  PRMT R170, R3, 0x5410, R0 ;  /* 0x0000541003aa7816 */ /* 0x000fe20000000000 */
[----:B------:R-:W-:Y:S06]  /*6d90*/  @!P2 BRA `(.L_x_2778) ;  /* 0x000000000004a947 */ /* 0x000fec0003800000 */
[----:B------:R-:W-:Y:S01]  /*6da0*/  BPT.TRAP 0x1 ;  /* 0x000000040000795c */ /* 0x000fe20000300000 */
.L_x_2778:
[----:B------:R-:W-:Y:S01]  /*6db0*/  IMAD R3, R17, 0x8, R16 ;  /* 0x0000000811037824 */ /* 0x000fe200078e0210 */
[----:B------:R-:W-:Y:S01]  /*6dc0*/  SHF.L.U32 R0, R189, 0x1f, RZ ;  /* 0x0000001fbd007819 */ /* 0x000fe200000006ff */
[----:B------:R-:W0:Y:S01]  /*6dd0*/  LDC R145, c[0x0][0x2f4] ;  /* 0x0000bd00ff917b82 */ /* 0x000e220000000800 */
[----:B------:R-:W-:Y:S02]  /*6de0*/  BSSY B1, `(.L_x_2779) ;  /* 0x0000004000017945 */ /* 0x000fe40003800000 */
[----:B------:R-:W1:Y:S05]  /*6df0*/  SYNCS.PHASECHK.TRANS64.TRYWAIT P5, [R3+URZ+0x34890], R0 ;  /* 0x03489000030075a7 */ /* 0x000e6a00080a017f */
[----:B------:R-:W2:Y:S01]  /*6e00*/  LDC.64 R122, c[0x0][0x300] ;  /* 0x0000c000ff7a7b82 */ /* 0x000ea20000000a00 */
[----:B-1----:R-:W-:Y:S05]  /*6e10*/  @!P5 BRA `(.L_x_2780) ;  /* 0x000001f80060d947 */ /* 0x002fea0003800000 */
.L_x_3098:
[----:B------:R-:W-:Y:S05]  /*6e20*/  BSYNC B1 ;  /* 0x0000000000017941 */ /* 0x000fea0003800000 */
.L_x_2779:
        /* <DEDUP_REMOVED lines=31> */
[----:B------:R-:W-:-:S05]  /*7020*/  LEA.HI R80, R80, R82, RZ, 0x3 ;  /* 0x0000005250507211 */ /* 0x000fca00078f18ff */
[----:B------:R-:W-:-:S05]  /*7030*/  IMAD.SHL.U32 R80, R80, 0x400, RZ ;  /* 0x0000040050507824 */ /* 0x000fca00078e00ff */
[----:B------:R-:W-:-:S05]  /*7040*/  LOP3.LUT R80, R80, 0x7fffe000, RZ, 0xc0, !PT ;  /* 0x7fffe00050507812 */ /* 0x000fca00078ec0ff */
        /* <DEDUP_REMOVED lines=104> */
.L_x_2786:
[----:B------:R-:W-:Y:S05]  /*76d0*/  BSYNC B3 ;  /* 0x0000000000037941 */ /* 0x000fea0003800000 */
.L_x_2785:
[----:B--2---:R2:W-:Y:S04]  /*76e0*/  STG.E.128 desc[UR60][R134.64], R80 ;  /* 0x0000005086007986 */ /* 0x0045e8000c101d3c */
[----:B0-----:R2:W-:Y:S02]  /*76f0*/  @!P4 STG.E.128 desc[UR60][R136.64], R84 ;  /* 0x000000548800c986 */ /* 0x0015e4000c101d3c */
.L_x_2784:
[----:B------:R-:W-:Y:S05]  /*7700*/  BSYNC B2 ;  /* 0x0000000000027941 */ /* 0x000fea0003800000 */
.L_x_2783:
        /* <DEDUP_REMOVED lines=128> */
.L_x_2790:
[----:B------:R-:W-:Y:S05]  /*7f10*/  BSYNC B3 ;  /* 0x0000000000037941 */ /* 0x000fea0003800000 */
.L_x_2789:
[----:B0-----:R0:W-:Y:S04]  /*7f20*/  STG.E.128 desc[UR60][R80.64], R40 ;  /* 0x0000002850007986 */ /* 0x0011e8000c101d3c */
[----:B--2---:R0:W-:Y:S02]  /*7f30*/  @!P4 STG.E.128 desc[UR60][R82.64], R52 ;  /* 0x000000345200c986 */ /* 0x0041e4000c101d3c */
.L_x_2788:
[----:B------:R-:W-:Y:S05]  /*7f40*/  BSYNC B2 ;  /* 0x0000000000027941 */ /* 0x000fea0003800000 */
.L_x_2787:
        /* <DEDUP_REMOVED lines=14> */
[--C-:B------:R-:W-:Y:S02]  /*8030*/  @!P4 IADD3 R130, P5, P6, R92, R130, R37.reuse ;  /* 0x000000825c82c210 */ /* 0x100fe40007ebe025 */
[----:B------:R-:W-:Y:S02]  /*8040*/  LOP3.LUT R37, R196, 0x38, R37, 0xf8, !PT ;  /* 0x00000038c4257812 */ /* 0x000fe400078ef825 */
[----:B------:R-:W-:Y:S02]  /*8050*/  @!P4 IADD3.X R40, R89, R157, R40, P5, P6 ;  /* 0x0000009d5928c210 */ /* 0x000fe40002fec428 */
[----:B------:R-:W-:Y:S02]  /*8060*/  LEA R48, P5, R39, R114, 0x1 ;  /* 0x0000007227307211 */ /* 0x000fe400078a08ff */
[----:B------:R-:W-:-:S02]  /*8070*/  LOP3.LUT R37, R37, R198, RZ, 0x3c, !PT ;  /* 0x000000c625257212 */ /* 0x000fc400078e3cff */
[-C--:B------:R-:W-:Y:S02]  /*8080*/  LEA.HI.X R49, R39, R115.reuse, R38, 0x1, P5 ;  /* 0x0000007327317211 */ /* 0x080fe400028f0c26 */
[----:B------:R-:W-:Y:S02]  /*8090*/  SHF.R.S32.HI R39, RZ, 0x1f, R36 ;  /* 0x0000001fff277819 */ /* 0x000fe40000011424 */
[C---:B------:R-:W-:Y:S02]  /*80a0*/  @!P4 LEA R50, P5, R130.reuse, R114, 0x1 ;  /* 0x000000728232c211 */ /* 0x040fe400078a08ff */
        /* <DEDUP_REMOVED lines=105> */
.L_x_2792:
[----:B------:R-:W-:Y:S05]  /*8740*/  BSYNC B2 ;  /* 0x0000000000027941 */ /* 0x000fea0003800000 */
.L_x_2791:
[----:B0-----:R4:W-:Y:S04]  /*8750*/  STG.E.128 desc[UR60][R48.64], R36 ;  /* 0x0000002430007986 */ /* 0x0019e8000c101d3c */
[----:B---3--:R4:W-:Y:S02]  /*8760*/  @!P4 STG.E.128 desc[UR60][R50.64], R40 ;  /* 0x000000283200c986 */ /* 0x0089e4000c101d3c */
.L_x_2782:
[----:B------:R-:W-:Y:S05]  /*8770*/  BSYNC B1 ;  /* 0x0000000000017941 */ /* 0x000fea0003800000 */
.L_x_2781:
        /* <DEDUP_REMOVED lines=18> */
[----:B------:R-:W-:-:S03]  /*88a0*/  ISETP.GE.AND P3, PT, R33, R145, PT ;  /* 0x000000912100720c */ /* 0x000fc60003f66270 */
[----:B------:R-:W-:-:S05]  /*88b0*/  IMAD.SHL.U32 R35, R35, 0x400, RZ ;  /* 0x0000040023237824 */ /* 0x000fca00078e00ff */
[----:B------:R-:W-:-:S05]  /*88c0*/  LOP3.LUT R35, R35, 0x7fffe000, RZ, 0xc0, !PT ;  /* 0x7fffe00023237812 */ /* 0x000fca00078ec0ff */
[--C-:B------:R-:W-:Y:S02]  /*88d0*/  @!P3 SHF.R.S32.HI R37, RZ, 0x1f, R33.reuse ;  /* 0x0000001fff25b819 */ /* 0x100fe40000011421 */
[--C-:B------:R-:W-:Y:S02]  /*88e0*/  @!P3 IADD3 R34, P4, P5, R92, R124, R33.reuse ;  /* 0x0000007c5c22b210 */ /* 0x100fe40007d9e021 */
[----:B------:R-:W-:Y:S02]  /*88f0*/  LOP3.LUT R33, R195, 0x38, R33, 0xf8, !PT ;  /* 0x00000038c3217812 */ /* 0x000fe400078ef821 */
[----:B------:R-:W-:Y:S02]  /*8900*/  @!P3 IADD3.X R37, R89, R44, R37, P4, P5 ;  /* 0x0000002c5925b210 */ /* 0x000fe400027ea425 */
[----:B------:R-:W-:Y:S01]  /*8910*/  LOP3.LUT R32, R33, R232, RZ, 0x3c, !PT ;  /* 0x000000e821207212 */ /* 0x000fe200078e3cff */
[----:B------:R-:W-:Y:S01]  /*8920*/  IMAD R33, R17, 0x6000, R141 ;  /* 0x0000600011217824 */ /* 0x000fe200078e028d */
[----:B0-----:R-:W-:-:S02]  /*8930*/  LEA R40, P4, R36, R114, 0x1 ;  /* 0x0000007224287211 */ /* 0x001fc400078808ff */
[----:B------:R-:W-:Y:S01]  /*8940*/  IADD3 R32, R32, R35, R199 ;  /* 0x0000002320207210 */ /* 0x000fe20007ffe0c7 */
[----:B------:R-:W-:Y:S01]  /*8950*/  IMAD R33, R33, 0x2, R16 ;  /* 0x0000000221217824 */ /* 0x000fe200078e0210 */
[----:B------:R-:W-:Y:S02]  /*8960*/  LEA.HI.X R41, R36, R115, R38, 0x1, P4 ;  /* 0x0000007324297211 */ /* 0x000fe400020f0c26 */
[----:B------:R-:W-:Y:S01]  /*8970*/  @!P3 LEA R42, P4, R34, R114, 0x1 ;  /* 0x00000072222ab211 */ /* 0x000fe200078808ff */
[----:B------:R-:W-:-:S03]  /*8980*/  IMAD R35, R17, 0x6000, R32 ;  /* 0x0000600011237824 */ /* 0x000fc600078e0220 */
[----:B------:R-:W-:Y:S01]  /*8990*/  @!P3 LEA.HI.X R43, R34, R115, R37, 0x1, P4 ;  /* 0x00000073222bb211 */ /* 0x000fe200020f0c25 */
[----:B------:R-:W-:Y:S01]  /*89a0*/  IMAD R36, R35, 0x2, R16 ;  /* 0x0000000223247824 */ /* 0x000fe200078e0210 */
[----:B------:R-:W-:Y:S01]  /*89b0*/  ISETP.GE.AND P4, PT, R18, R118, PT ;  /* 0x000000761200720c */ /* 0x000fe20003f86270 */
[----:B------:R-:W0:Y:S04]  /*89c0*/  LDS.128 R32, [R33+0x1c400] ;  /* 0x01c4000021207984 */ /* 0x000e280000000c00 */
[----:B------:R-:W2:Y:S08]  /*89d0*/  LDS.128 R36, [R36+0x1c400] ;  /* 0x01c4000024247984 */ /* 0x000eb00000000c00 */
        /* <DEDUP_REMOVED lines=95> */
.L_x_2796:
[----:B------:R-:W-:Y:S05]  /*8fd0*/  BSYNC B2 ;  /* 0x0000000000027941 */ /* 0x000fea0003800000 */
.L_x_2795:
[----:B0-----:R3:W-:Y:S04]  /*8fe0*/  STG.E.128 desc[UR60][R40.64], R32 ;  /* 0x0000002028007986 */ /* 0x0017e8000c101d3c */
[----:B--2---:R3:W-:Y:S02]  /*8ff0*/  @!P3 STG.E.128 desc[UR60][R42.64], R36 ;  /* 0x000000242a00b986 */ /* 0x0047e4000c101d3c */
.L_x_2794:
[----:B------:R-:W-:Y:S05]  /*9000*/  BSYNC B1 ;  /* 0x0000000000017941 */ /* 0x000fea0003800000 */
.L_x_2793:
        /* <DEDUP_REMOVED lines=53> */
[----:B------:R-:W-:-:S02]  /*9360*/  LOP3.LUT R50, R37, 0xffff0000, RZ, 0xc0, !PT ;  /* 0xffff000025327812 */ /* 0x000fc400078ec0ff */
[----:B------:R-:W-:Y:S01]  /*9370*/  LOP3.LUT R51, R39, 0xffff0000, RZ, 0xc0, !PT ;  /* 0xffff000027337812 */ /* 0x000fe200078ec0ff */
[----:B------:R-:W-:Y:S01]  /*9380*/  IMAD.U32 R39, R158, 0x10000, RZ ;  /* 0x000100009e277824 */ /* 0x000fe200078e00ff */
[C---:B------:R-:W-:Y:S02]  /*9390*/  PRMT R49, R165.reuse, 0x5410, R62 ;  /* 0x00005410a5317816 */ /* 0x040fe4000000003e */
[----:B------:R-:W-:Y:S01]  /*93a0*/  PRMT R37, R156, 0x5410, R67 ;  /* 0x000054109c257816 */ /* 0x000fe20000000043 */
[----:B------:R-:W-:Y:S01]  /*93b0*/  FMUL.FTZ R67, R60, R39 ;  /* 0x000000273c437220 */ /* 0x000fe20000410000 */
[----:B------:R-:W-:Y:S02]  /*93c0*/  PRMT R165, R165, 0x5432, R74 ;  /* 0x00005432a5a57816 */ /* 0x000fe4000000004a */
[----:B------:R-:W-:Y:S01]  /*93d0*/  PRMT R156, R156, 0x5432, R65 ;  /* 0x000054329c9c7816 */ /* 0x000fe20000000041 */
[----:B------:R-:W-:Y:S01]  /*93e0*/  FMUL.FTZ R65, R60, R63 ;  /* 0x0000003f3c417220 */ /* 0x000fe20000410000 */
[----:B------:R-:W-:Y:S01]  /*93f0*/  LOP3.LUT R61, R61, 0xffff0000, RZ, 0xc0, !PT ;  /* 0xffff00003d3d7812 */ /* 0x000fe200078ec0ff */
[----:B------:R-:W-:Y:S01]  /*9400*/  IMAD.U32 R62, R165, 0x10000, RZ ;  /* 0x00010000a53e7824 */ /* 0x000fe200078e00ff */
[----:B------:R-:W-:Y:S01]  /*9410*/  LOP3.LUT R158, R158, 0xffff0000, RZ, 0xc0, !PT ;  /* 0xffff00009e9e7812 */ /* 0x000fe200078ec0ff */
[----:B------:R-:W-:Y:S01]  /*9420*/  IMAD.U32 R60, R156, 0x10000, RZ ;  /* 0x000100009c3c7824 */ /* 0x000fe200078e00ff */
[----:B------:R-:W-:Y:S01]  /*9430*/  LOP3.LUT R53, R33, 0xffff0000, RZ, 0xc0, !PT ;  /* 0xffff000021357812 */ /* 0x000fe200078ec0ff */
[----:B------:R-:W-:Y:S01]  /*9440*/  FFMA.FTZ R39, R48, R39, -R65 ;  /* 0x0000002730277223 */ /* 0x000fe20000010841 */
[----:B------:R-:W-:Y:S01]  /*9450*/  FMUL.FTZ R64, R50, R61 ;  /* 0x0000003d32407220 */ /* 0x000fe20000410000 */
[----:B------:R-:W-:Y:S01]  /*9460*/  FFMA.FTZ R48, R48, R63, R67 ;  /* 0x0000003f30307223 */ /* 0x000fe20000010043 */
[C---:B------:R-:W-:Y:S01]  /*9470*/  FMUL.FTZ R63, R55.reuse, R62 ;  /* 0x0000003e373f7220 */ /* 0x040fe20000410000 */
[----:B------:R-:W-:Y:S01]  /*9480*/  FMUL.FTZ R66, R50, R158 ;  /* 0x0000009e32427220 */ /* 0x000fe20000410000 */
[----:B------:R-:W-:Y:S01]  /*9490*/  FMUL.FTZ R55, R55, R60 ;  /* 0x0000003c37377220 */ /* 0x000fe20000410000 */
[----:B------:R-:W-:Y:S01]  /*94a0*/  FFMA.FTZ R50, R53, R158, -R64 ;  /* 0x0000009e35327223 */ /* 0x000fe20000010840 */
[----:B------:R-:W-:Y:S01]  /*94b0*/  LOP3.LUT R64, R165, 0xffff0000, RZ, 0xc0, !PT ;  /* 0xffff0000a5407812 */ /* 0x000fe200078ec0ff */
[----:B------:R-:W-:Y:S01]  /*94c0*/  FFMA.FTZ R63, R54, R60, -R63 ;  /* 0x0000003c363f7223 */ /* 0x000fe2000001083f */
[----:B------:R-:W-:Y:S01]  /*94d0*/  LOP3.LUT R156, R156, 0xffff0000, RZ, 0xc0, !PT ;  /* 0xffff00009c9c7812 */ /* 0x000fe200078ec0ff */
[----:B------:R-:W-:Y:S01]  /*94e0*/  FFMA.FTZ R62, R54, R62, R55 ;  /* 0x0000003e363e7223 */ /* 0x000fe20000010037 */
[----:B------:R-:W-:-:S02]  /*94f0*/  IMAD.U32 R55, R166, 0x10000, RZ ;  /* 0x00010000a6377824 */ /* 0x000fc400078e00ff */
[----:B------:R-:W-:Y:S01]  /*9500*/  FFMA.FTZ R53, R53, R61, R66 ;  /* 0x0000003d35357223 */ /* 0x000fe20000010042 */
[C---:B------:R-:W-:Y:S02]  /*9510*/  IMAD.U32 R54, R52.reuse, 0x10000, RZ ;  /* 0x0001000034367824 */ /* 0x040fe400078e00ff */
[C---:B------:R-:W-:Y:S01]  /*9520*/  FMUL.FTZ R60, R51.reuse, R64 ;  /* 0x00000040333c7220 */ /* 0x040fe20000410000 */
[----:B------:R-:W-:Y:S01]  /*9530*/  FMUL.FTZ R66, R51, R156 ;  /* 0x0000009c33427220 */ /* 0x000fe20000410000 */
[----:B------:R-:W-:Y:S01]  /*9540*/  LOP3.LUT R51, R52, 0xffff0000, RZ, 0xc0, !PT ;  /* 0xffff000034337812 */ /* 0x000fe200078ec0ff */
[CC--:B------:R-:W-:Y:S01]  /*9550*/  FMUL.FTZ R52, R46.reuse, R55.reuse ;  /* 0x000000372e347220 */ /* 0x0c0fe20000410000 */
[----:B------:R-:W-:Y:S01]  /*9560*/  LOP3.LUT R47, R35, 0xffff0000, RZ, 0xc0, !PT ;  /* 0xffff0000232f7812 */ /* 0x000fe200078ec0ff */
        /* <DEDUP_REMOVED lines=41> */
.L_x_2800:
[----:B------:R-:W-:Y:S05]  /*9800*/  BSYNC B2 ;  /* 0x0000000000027941 */ /* 0x000fea0003800000 */
.L_x_2799:
[----:B0-----:R0:W-:Y:S04]  /*9810*/  STG.E.128 desc[UR60][R40.64], R32 ;  /* 0x0000002028007986 */ /* 0x0011e8000c101d3c */
[----:B--2---:R0:W-:Y:S02]  /*9820*/  @!P3 STG.E.128 desc[UR60][R42.64], R36 ;  /* 0x000000242a00b986 */ /* 0x0041e4000c101d3c */
.L_x_2798:
[----:B------:R-:W-:Y:S05]  /*9830*/  BSYNC B1 ;  /* 0x0000000000017941 */ /* 0x000fea0003800000 */
.L_x_2797:
        /* <DEDUP_REMOVED lines=12> */
[C---:B------:R-:W-:Y:S02]  /*9900*/  LEA R40, P3, R41.reuse, R114, 0x1 ;  /* 0x0000007229287211 */ /* 0x040fe400078608ff */
        /* <DEDUP_REMOVED lines=27> */
[----:B------:R-:W-:Y:S02]  /*9ac0*/  PRMT R153, R153, 0x5432, R56 ;  /* 0x0000543299997816 */ /* 0x000fe40000000038 */
[----:B------:R-:W-:Y:S01]  /*9ad0*/  SHF.R.U64 R57, R70, 0x10, R71 ;  /* 0x0000001046397819 */ /* 0x000fe20000001247 */
[----:B------:R-:W-:Y:S01]  /*9ae0*/  IMAD.U32 R56, R55, 0x10000, RZ ;  /* 0x0001000037387824 */ /* 0x000fe200078e00ff */
[----:B------:R-:W-:Y:S02]  /*9af0*/  SHF.R.U64 R53, R58, 0x10, R59 ;  /* 0x000000103a357819 */ /* 0x000fe4000000123b */
[----:B------:R-:W-:Y:S01]  /*9b00*/  SHF.R.U32.HI R71, RZ, 0x10, R71 ;  /* 0x00000010ff477819 */ /* 0x000fe20000011647 */
[----:B------:R-:W-:Y:S01]  /*9b10*/  FMUL.FTZ R58, R49, R56 ;  /* 0x00000038313a7220 */ /* 0x000fe20000410000 */
[----:B------:R-:W-:Y:S01]  /*9b20*/  PRMT R155, R155, 0x5410, R54 ;  /* 0x000054109b9b7816 */ /* 0x000fe20000000036 */
[----:B------:R-:W-:Y:S01]  /*9b30*/  IMAD.U32 R54, R153, 0x10000, RZ ;  /* 0x0001000099367824 */ /* 0x000fe200078e00ff */
[----:B------:R-:W-:-:S02]  /*9b40*/  SHF.R.U32.HI R59, RZ, 0x10, R59 ;  /* 0x00000010ff3b7819 */ /* 0x000fc4000001163b */
[----:B------:R-:W-:Y:S01]  /*9b50*/  PRMT R57, R154, 0x5410, R57 ;  /* 0x000054109a397816 */ /* 0x000fe20000000039 */
[-C--:B------:R-:W-:Y:S01]  /*9b60*/  FMUL.FTZ R60, R49, R54.reuse ;  /* 0x00000036313c7220 */ /* 0x080fe20000410000 */
[----:B------:R-:W-:Y:S01]  /*9b70*/  LOP3.LUT R50, R37, 0xffff0000, RZ, 0xc0, !PT ;  /* 0xffff000025327812 */ /* 0x000fe200078ec0ff */
[C---:B------:R-:W-:Y:S01]  /*9b80*/  FFMA.FTZ R49, R45.reuse, R54, -R58 ;  /* 0x000000362d317223 */ /* 0x040fe2000001083a */
[----:B------:R-:W-:Y:S01]  /*9b90*/  PRMT R53, R152, 0x5410, R53 ;  /* 0x0000541098357816 */ /* 0x000fe20000000035 */
[----:B------:R-:W-:Y:S01]  /*9ba0*/  FFMA.FTZ R60, R45, R56, R60 ;  /* 0x000000382d3c7223 */ /* 0x000fe2000001003c */
[----:B------:R-:W-:Y:S01]  /*9bb0*/  PRMT R154, R154, 0x5432, R71 ;  /* 0x000054329a9a7816 */ /* 0x000fe20000000047 */
[----:B------:R-:W-:Y:S01]  /*9bc0*/  IMAD.U32 R37, R35, 0x10000, RZ ;  /* 0x0001000023257824 */ /* 0x000fe200078e00ff */
[----:B------:R-:W-:Y:S02]  /*9bd0*/  LOP3.LUT R55, R55, 0xffff0000, RZ, 0xc0, !PT ;  /* 0xffff000037377812 */ /* 0x000fe400078ec0ff */
[----:B------:R-:W-:Y:S01]  /*9be0*/  PRMT R152, R152, 0x5432, R59 ;  /* 0x0000543298987816 */ /* 0x000fe2000000003b */
[----:B------:R-:W-:Y:S01]  /*9bf0*/  IMAD.U32 R58, R154, 0x10000, RZ ;  /* 0x000100009a3a7824 */ /* 0x000fe200078e00ff */
[----:B------:R-:W-:Y:S01]  /*9c00*/  LOP3.LUT R153, R153, 0xffff0000, RZ, 0xc0, !PT ;  /* 0xffff000099997812 */ /* 0x000fe200078ec0ff */
[----:B------:R-:W-:Y:S01]  /*9c10*/  FMUL.FTZ R59, R50, R55 ;  /* 0x00000037323b7220 */ /* 0x000fe20000410000 */
[----:B------:R-:W-:Y:S01]  /*9c20*/  LOP3.LUT R46, R33, 0xffff0000, RZ, 0xc0, !PT ;  /* 0xffff0000212e7812 */ /* 0x000fe200078ec0ff */
[----:B------:R-:W-:Y:S01]  /*9c30*/  IMAD.U32 R54, R152, 0x10000, RZ ;  /* 0x0001000098367824 */ /* 0x000fe200078e00ff */
[----:B------:R-:W-:Y:S01]  /*9c40*/  LOP3.LUT R39, R39, 0xffff0000, RZ, 0xc0, !PT ;  /* 0xffff000027277812 */ /* 0x000fe200078ec0ff */
[-C--:B------:R-:W-:Y:S01]  /*9c50*/  FMUL.FTZ R45, R50, R153.reuse ;  /* 0x00000099322d7220 */ /* 0x080fe20000410000 */
[----:B------:R-:W-:Y:S01]  /*9c60*/  LOP3.LUT R154, R154, 0xffff0000, RZ, 0xc0, !PT ;  /* 0xffff00009a9a7812 */ /* 0x000fe200078ec0ff */
[----:B------:R-:W-:Y:S01]  /*9c70*/  FFMA.FTZ R56, R46, R153, -R59 ;  /* 0x000000992e387223 */ /* 0x000fe2000001083b */
[C---:B------:R-:W-:Y:S01]  /*9c80*/  FMUL.FTZ R50, R51.reuse, R58 ;  /* 0x0000003a33327220 */ /* 0x040fe20000410000 */
[----:B------:R-:W-:Y:S01]  /*9c90*/  LOP3.LUT R152, R152, 0xffff0000, RZ, 0xc0, !PT ;  /* 0xffff000098987812 */ /* 0x000fe200078ec0ff */
[----:B------:R-:W-:Y:S01]  /*9ca0*/  FMUL.FTZ R59, R51, R54 ;  /* 0x00000036333b7220 */ /* 0x000fe20000410000 */
[----:B------:R-:W-:Y:S01]  /*9cb0*/  LOP3.LUT R47, R35, 0xffff0000, RZ, 0xc0, !PT ;  /* 0xffff0000232f7812 */ /* 0x000fe200078ec0ff */
[----:B------:R-:W-:Y:S01]  /*9cc0*/  FFMA.FTZ R55, R46, R55, R45 ;  /* 0x000000372e377223 */ /* 0x000fe2000001002d */
[----:B------:R-:W-:Y:S01]  /*9cd0*/  FMUL.FTZ R46, R39, R154 ;  /* 0x0000009a272e7220 */ /* 0x000fe20000410000 */
[----:B------:R-:W-:-:S02]  /*9ce0*/  IMAD.U32 R45, R155, 0x10000, RZ ;  /* 0x000100009b2d7824 */ /* 0x000fc400078e00ff */
[C---:B------:R-:W-:Y:S01]  /*9cf0*/  FFMA.FTZ R51, R37.reuse, R54, -R50 ;  /* 0x0000003625337223 */ /* 0x040fe20000010832 */
[----:B------:R-:W-:Y:S01]  /*9d00*/  FFMA.FTZ R59, R37, R58, R59 ;  /* 0x0000003a253b7223 */ /* 0x000fe2000001003b */
[-C--:B------:R-:W-:Y:S01]  /*9d10*/  FMUL.FTZ R50, R39, R152.reuse ;  /* 0x0000009827327220 */ /* 0x080fe20000410000 */
[----:B------:R-:W-:Y:S02]  /*9d20*/  IMAD.U32 R37, R52, 0x10000, RZ ;  /* 0x0001000034257824 */ /* 0x000fe400078e00ff */
[----:B------:R-:W-:Y:S01]  /*9d30*/  FFMA.FTZ R152, R47, R152, -R46 ;  /* 0x000000982f987223 */ /* 0x000fe2000001082e */
[----:B------:R-:W-:Y:S01]  /*9d40*/  LOP3.LUT R36, R36, 0xffff0000, RZ, 0xc0, !PT ;  /* 0xffff000024247812 */ /* 0x000fe200078ec0ff */
[C---:B------:R-:W-:Y:S01]  /*9d50*/  FMUL.FTZ R46, R48.reuse, R45 ;  /* 0x0000002d302e7220 */ /* 0x040fe20000410000 */
[----:B------:R-:W-:Y:S01]  /*9d60*/  LOP3.LUT R155, R155, 0xffff0000, RZ, 0xc0, !PT ;  /* 0xffff00009b9b7812 */ /* 0x000fe200078ec0ff */
[-C--:B------:R-:W-:Y:S01]  /*9d70*/  FMUL.FTZ R48, R48, R37.reuse ;  /* 0x0000002530307220 */ /* 0x080fe20000410000 */
[----:B------:R-:W-:Y:S01]  /*9d80*/  LOP3.LUT R52, R52, 0xffff0000, RZ, 0xc0, !PT ;  /* 0xffff000034347812 */ /* 0x000fe200078ec0ff */
[----:B------:R-:W-:Y:S01]  /*9d90*/  FFMA.FTZ R154, R47, R154, R50 ;  /* 0x0000009a2f9a7223 */ /* 0x000fe20000010032 */
[----:B------:R-:W-:Y:S01]  /*9da0*/  LOP3.LUT R33, R32, 0xffff0000, RZ, 0xc0, !PT ;  /* 0xffff000020217812 */ /* 0x000fe200078ec0ff */
        /* <DEDUP_REMOVED lines=10> */
[----:B------:R-:W-:Y:S01]  /*9e50*/  FFMA.FTZ R48, R43, R45, R48 ;  /* 0x0000002d2b307223 */ /* 0x000fe20000010030 */
[----:B------:R-:W-:Y:S01]  /*9e60*/  FFMA.FTZ R39, R33, R52, -R50 ;  /* 0x0000003421277223 */ /* 0x000fe20000010832 */
[----:B------:R-:W-:Y:S01]  /*9e70*/  LOP3.LUT R34, R34, 0xffff0000, RZ, 0xc0, !PT ;  /* 0xffff000022227812 */ /* 0x000fe200078ec0ff */
[C---:B------:R-:W-:Y:S01]  /*9e80*/  FMUL.FTZ R43, R35.reuse, R37 ;  /* 0x00000025232b7220 */ /* 0x040fe20000410000 */
[-C--:B------:R-:W-:Y:S01]  /*9e90*/  FMUL.FTZ R50, R35, R36.reuse ;  /* 0x0000002423327220 */ /* 0x080fe20000410000 */
[C---:B------:R-:W-:Y:S01]  /*9ea0*/  FMUL.FTZ R35, R38.reuse, R57 ;  /* 0x0000003926237220 */ /* 0x040fe20000410000 */
[----:B------:R-:W-:Y:S01]  /*9eb0*/  FMUL.FTZ R38, R38, R53 ;  /* 0x0000003526267220 */ /* 0x000fe20000410000 */
[C---:B------:R-:W-:Y:S01]  /*9ec0*/  FFMA.FTZ R43, R32.reuse, R36, -R43 ;  /* 0x00000024202b7223 */ /* 0x040fe2000001082b */
[----:B------:R-:W-:Y:S01]  /*9ed0*/  FFMA.FTZ R50, R32, R37, R50 ;  /* 0x0000002520327223 */ /* 0x000fe20000010032 */
[----:B------:R-:W-:Y:S01]  /*9ee0*/  FFMA.FTZ R33, R33, R155, R54 ;  /* 0x0000009b21217223 */ /* 0x000fe20000010036 */
[C---:B------:R-:W-:Y:S01]  /*9ef0*/  FFMA.FTZ R32, R34.reuse, R53, -R35 ;  /* 0x0000003522207223 */ /* 0x040fe20000010823 */
[----:B------:R-:W-:Y:S01]  /*9f00*/  FFMA.FTZ R57, R34, R57, R38 ;  /* 0x0000003922397223 */ /* 0x000fe20000010026 */
[----:B------:R-:W-:-:S02]  /*9f10*/  F2FP.BF16.F32.PACK_AB R49, R56, R49 ;  /* 0x000000313831723e */ /* 0x000fc400000010ff */
        /* <DEDUP_REMOVED lines=8> */
[----:B------:R-:W-:-:S02]  /*9fa0*/  F2FP.BF16.F32.PACK_AB R37, R55, R60 ;  /* 0x0000003c3725723e */ /* 0x000fc400000010ff */
[----:B------:R-:W-:-:S07]  /*9fb0*/  F2FP.BF16.F32.PACK_AB R38, R57, R50 ;  /* 0x000000323926723e */ /* 0x000fce00000010ff */
.L_x_2802:
[----:B------:R-:W-:Y:S05]  /*9fc0*/  BSYNC B1 ;  /* 0x0000000000017941 */ /* 0x000fea0003800000 */
.L_x_2801:
        /* <DEDUP_REMOVED lines=10> */
.L_x_2718:
[----:B------:R-:W2:Y:S02]  /*a070*/  LDL R32, [R1+0xc] ;  /* 0x00000c0001207983 */ /* 0x000ea40000100800 */
[----:B--2---:R-:W-:-:S13]  /*a080*/  R2UR UR4, R32 ;  /* 0x00000000200472ca */ /* 0x004fda00000e0000 */
[----:B------:R-:W-:-:S06]  /*a090*/  UISETP.NE.AND UP0, UPT, UR4, 0x3, UPT ;  /* 0x000000030400788c */ /* 0x000fcc000bf05270 */
[----:B------:R-:W-:-:S13]  /*a0a0*/  PLOP3.LUT P2, PT, PT, PT, UP0, 0x80, 0x0 ;  /* 0x000000000000781c */ /* 0x000fda0003f4f008 */
[----:B------:R-:W-:Y:S05]  /*a0b0*/  @!P2 BRA `(.L_x_2803) ;  /* 0x000000000004a947 */ /* 0x000fea0003800000 */
[----:B------:R-:W-:Y:S01]  /*a0c0*/  BPT.TRAP 0x1 ;  /* 0x000000040000795c */ /* 0x000fe20000300000 */
.L_x_2803:
        /* <DEDUP_REMOVED lines=8> */
.L_x_3099:
[----:B------:R-:W-:Y:S05]  /*a150*/  BSYNC B1 ;  /* 0x0000000000017941 */ /* 0x000fea0003800000 */
.L_x_2804:
        /* <DEDUP_REMOVED lines=20> */
.L_x_2807:
[----:B------:R-:W-:Y:S05]  /*a2a0*/  BSYNC B1 ;  /* 0x0000000000017941 */ /* 0x000fea0003800000 */
.L_x_2806:
        /* <DEDUP_REMOVED lines=20> */
.L_x_2751:
[----:B------:R-:W-:Y:S05]  /*a3f0*/  BSYNC B0 ;  /* 0x0000000000007941 */ /* 0x000fea0003800000 */
.L_x_2717:
        /* <DEDUP_REMOVED lines=17> */
.L_x_2809:
[----:B------:R-:W-:Y:S05]  /*a510*/  BSYNC B0 ;  /* 0x0000000000007941 */ /* 0x000fea0003800000 */
.L_x_2808:
[----:B------:R-:W2:Y:S01]  /*a520*/  SYNCS.PHASECHK.TRANS64.TRYWAIT P4, [R3+URZ+0x348b0], R0 ;  /* 0x0348b000030075a7 */ /* 0x000ea2000808017f */
[----:B0-----:R-:W-:Y:S01]  /*a530*/  IMAD R32, R17, 0x4000, R26 ;  /* 0x0000400011207824 */ /* 0x001fe200078e021a */
[----:B------:R-:W-:Y:S01]  /*a540*/  ULDC.64 UR56, c[0x0][0x328] ;  /* 0x0000ca0000387ab9 */ /* 0x000fe20000000a00 */
[----:B------:R-:W-:Y:S01]  /*a550*/  ULDC.64 UR58, c[0x0][0x318] ;  /* 0x0000c600003a7ab9 */ /* 0x000fe20000000a00 */
[----:B------:R-:W-:Y:S01]  /*a560*/  BSSY B0, `(.L_x_2810) ;  /* 0x0000004000007945 */ /* 0x000fe20003800000 */
[----:B------:R-:W-:Y:S01]  /*a570*/  ISETP.GE.AND P2, PT, R184, R4, PT ;  /* 0x00000004b800720c */ /* 0x000fe20003f46270 */
[----:B------:R-:W-:Y:S02]  /*a580*/  IMAD.IADD R33, R121, 0x1, R32 ;  /* 0x0000000179217824 */ /* 0x000fe400078e0220 */
[----:B--2---:R-:W-:Y:S10]  /*a590*/  @!P4 BRA `(.L_x_2811) ;  /* 0x000001c000a8c947 */ /* 0x004ff40003800000 */
.L_x_3100:
[----:B------:R-:W-:Y:S05]  /*a5a0*/  BSYNC B0 ;  /* 0x0000000000007941 */ /* 0x000fea0003800000 */
.L_x_2810:
[----:B------:R-:W-:Y:S01]  /*a5b0*/  BSSY B0, `(.L_x_2812) ;  /* 0x000001a000007945 */ /* 0x000fe20003800000 */
[----:B01----:R-:W-:Y:S02]  /*a5c0*/  IMAD R0, R32, 0x2, R112 ;  /* 0x0000000220007824 */ /* 0x003fe400078e0270 */
[----:B------:R-:W-:-:S04]  /*a5d0*/  IMAD.WIDE R40, R2, 0x80, R116 ;  /* 0x0000008002287825 */ /* 0x000fc800078e0274 */
[----:B------:R-:W-:Y:S01]  /*a5e0*/  IMAD R44, R33, 0x2, R112 ;  /* 0x00000002212c7824 */ /* 0x000fe200078e0270 */
[----:B------:R-:W-:Y:S06]  /*a5f0*/  @P2 BRA `(.L_x_2813) ;  /* 0x0000000000542947 */ /* 0x000fec0003800000 */
[----:B------:R-:W-:Y:S01]  /*a600*/  IMAD R35, R41, UR56, RZ ;  /* 0x0000003829237c24 */ /* 0x000fe2000f8e02ff */
[----:B------:R-:W-:Y:S01]  /*a610*/  ULDC UR4, c[0x0][0x320] ;  /* 0x0000c80000047ab9 */ /* 0x000fe20000000800 */
[----:B------:R-:W-:Y:S01]  /*a620*/  IMAD.MOV.U32 R32, RZ, RZ, R94 ;  /* 0x000000ffff207224 */ /* 0x000fe200078e005e */
[----:B------:R-:W-:Y:S01]  /*a630*/  ISETP.GE.AND P4, PT, R18, UR4, PT ;  /* 0x0000000412007c0c */ /* 0x000fe2000bf86270 */
        /* <DEDUP_REMOVED lines=17> */
.L_x_2813:
[----:B------:R-:W-:Y:S05]  /*a750*/  BSYNC B0 ;  /* 0x0000000000007941 */ /* 0x000fea0003800000 */
.L_x_2812:
[----:B------:R-:W-:Y:S01]  /*a760*/  ISETP.GE.AND P2, PT, R214, R4, PT ;  /* 0x00000004d600720c */ /* 0x000fe20003f46270 */
[----:B------:R-:W-:-:S12]  /*a770*/  BSSY B0, `(.L_x_2814) ;  /* 0x0000018000007945 */ /* 0x000fd80003800000 */
[----:B------:R-:W-:Y:S05]  /*a780*/  @P2 BRA `(.L_x_2815) ;  /* 0x0000000000582947 */ /* 0x000fea0003800000 */
[----:B0-----:R-:W-:Y:S01]  /*a790*/  IADD3 R35, P2, R40, 0x40, RZ ;  /* 0x0000004028237810 */ /* 0x001fe20007f5e0ff */
[----:B------:R-:W-:Y:S01]  /*a7a0*/  IMAD.MOV.U32 R4, RZ, RZ, R94 ;  /* 0x000000ffff047224 */ /* 0x000fe200078e005e */
[----:B------:R-:W-:Y:S02]  /*a7b0*/  ULDC UR4, c[0x0][0x320] ;  /* 0x0000c80000047ab9 */ /* 0x000fe40000000800 */
[----:B------:R-:W-:Y:S01]  /*a7c0*/  ISETP.GE.AND P4, PT, R18, UR4, PT ;  /* 0x0000000412007c0c */ /* 0x000fe2000bf86270 */
        /* <DEDUP_REMOVED lines=18> */
.L_x_2815:
[----:B------:R-:W-:Y:S05]  /*a8f0*/  BSYNC B0 ;  /* 0x0000000000007941 */ /* 0x000fea0003800000 */
.L_x_2814:
        /* <DEDUP_REMOVED lines=19> */
.L_x_2712:
[----:B------:R-:W1:Y:S01]  /*aa30*/  LDC R0, c[0x0][0x448] ;  /* 0x00011200ff007b82 */ /* 0x000e620000000800 */
[----:B------:R-:W-:Y:S01]  /*aa40*/  BSSY B0, `(.L_x_2817) ;  /* 0x0000036000007945 */ /* 0x000fe20003800000 */
[----:B------:R-:W-:Y:S02]  /*aa50*/  CS2R R88, SRZ ;  /* 0x0000000000587805 */ /* 0x000fe4000001ff00 */
[----:B------:R-:W-:Y:S02]  /*aa60*/  CS2R R86, SRZ ;  /* 0x0000000000567805 */ /* 0x000fe4000001ff00 */
[----:B------:R-:W-:Y:S02]  /*aa70*/  CS2R R84, SRZ ;  /* 0x0000000000547805 */ /* 0x000fe4000001ff00 */
[----:B------:R-:W-:Y:S02]  /*aa80*/  CS2R R82, SRZ ;  /* 0x0000000000527805 */ /* 0x000fe4000001ff00 */
[----:B------:R-:W-:Y:S01]  /*aa90*/  CS2R R80, SRZ ;  /* 0x0000000000507805 */ /* 0x000fe2000001ff00 */
[----:B0-2---:R-:W-:Y:S01]  /*aaa0*/  IMAD.MOV.U32 R39, RZ, RZ, RZ ;  /* 0x000000ffff277224 */ /* 0x005fe200078e00ff */
[----:B------:R-:W-:Y:S01]  /*aab0*/  CS2R R76, SRZ ;  /* 0x00000000004c7805 */ /* 0x000fe2000001ff00 */
[----:B------:R-:W-:Y:S01]  /*aac0*/  IMAD.MOV.U32 R78, RZ, RZ, RZ ;  /* 0x000000ffff4e7224 */ /* 0x000fe200078e00ff */
[----:B------:R-:W-:Y:S01]  /*aad0*/  CS2R R36, SRZ ;  /* 0x0000000000247805 */ /* 0x000fe2000001ff00 */
[----:B------:R-:W-:Y:S01]  /*aae0*/  IMAD.MOV.U32 R74, RZ, RZ, RZ ;  /* 0x000000ffff4a7224 */ /* 0x000fe200078e00ff */
[----:B------:R-:W-:-:S02]  /*aaf0*/  CS2R R72, SRZ ;  /* 0x0000000000487805 */ /* 0x000fc4000001ff00 */
[----:B------:R-:W-:Y:S01]  /*ab00*/  CS2R R34, SRZ ;  /* 0x0000000000227805 */ /* 0x000fe2000001ff00 */
[----:B------:R-:W-:Y:S01]  /*ab10*/  IMAD.MOV.U32 R70, RZ, RZ, RZ ;  /* 0x000000ffff467224 */ /* 0x000fe200078e00ff */
        /* <DEDUP_REMOVED lines=20> */
[----:B------:R-:W-:Y:S01]  /*ac60*/  IMAD.MOV.U32 R95, RZ, RZ, RZ ;  /* 0x000000ffff5f7224 */ /* 0x000fe200078e00ff */
[----:B------:R-:W0:Y:S01]  /*ac70*/  @P0 LDC R3, c[0x0][0x44c] ;  /* 0x00011300ff030b82 */ /* 0x000e220000000800 */
[----:B------:R-:W-:Y:S02]  /*ac80*/  IMAD.MOV.U32 R28, RZ, RZ, RZ ;  /* 0x000000ffff1c7224 */ /* 0x000fe400078e00ff */
[----:B------:R-:W-:Y:S02]  /*ac90*/  IMAD.MOV.U32 R97, RZ, RZ, RZ ;  /* 0x000000ffff617224 */ /* 0x000fe400078e00ff */
[----:B------:R-:W-:Y:S02]  /*aca0*/  IMAD.MOV.U32 R10, RZ, RZ, RZ ;  /* 0x000000ffff0a7224 */ /* 0x000fe400078e00ff */
[----:B------:R-:W-:Y:S01]  /*acb0*/  IMAD.MOV.U32 R99, RZ, RZ, RZ ;  /* 0x000000ffff637224 */ /* 0x000fe200078e00ff */
[----:B------:R-:W1:Y:S01]  /*acc0*/  @P0 LDC R2, c[0x0][0x450] ;  /* 0x00011400ff020b82 */ /* 0x000e620000000800 */
[----:B0-----:R-:W-:-:S05]  /*acd0*/  @P0 IMAD.HI.U32 R3, R0, R3, RZ ;  /* 0x0000000300030227 */ /* 0x001fca00078e00ff */
[----:B-1----:R-:W-:Y:S02]  /*ace0*/  @P0 SHF.R.U32.HI R0, RZ, R2, R3 ;  /* 0x00000002ff000219 */ /* 0x002fe40000011603 */
[----:B------:R-:W-:-:S03]  /*acf0*/  PLOP3.LUT P0, PT, PT, PT, PT, 0x80, 0x0 ;  /* 0x000000000000781c */ /* 0x000fc60003f0f070 */
[----:B------:R-:W-:-:S05]  /*ad00*/  IMAD.IADD R0, R149, 0x1, R0 ;  /* 0x0000000195007824 */ /* 0x000fca00078e0200 */
[----:B------:R-:W-:-:S04]  /*ad10*/  SHF.R.S32.HI R3, RZ, 0x1f, R0 ;  /* 0x0000001fff037819 */ /* 0x000fc80000011400 */
[----:B------:R-:W-:Y:S01]  /*ad20*/  LEA.HI R3, R3, R0, RZ, 0x7 ;  /* 0x0000000003037211 */ /* 0x000fe200078f38ff */
[----:B------:R-:W-:-:S03]  /*ad30*/  IMAD.MOV.U32 R0, RZ, RZ, RZ ;  /* 0x000000ffff007224 */ /* 0x000fc600078e00ff */
[----:B------:R-:W-:-:S04]  /*ad40*/  SHF.R.S32.HI R3, RZ, 0x7, R3 ;  /* 0x00000007ff037819 */ /* 0x000fc80000011403 */
[----:B------:R-:W-:-:S04]  /*ad50*/  VIMNMX R150, R150, R3, PT ;  /* 0x0000000396967248 */ /* 0x000fc80003fe0100 */
[----:B------:R-:W-:Y:S01]  /*ad60*/  ISETP.GE.AND P1, PT, R150, 0x1, PT ;  /* 0x000000019600780c */ /* 0x000fe20003f26270 */
[----:B------:R-:W-:-:S12]  /*ad70*/  @P2 BRA `(.L_x_2818) ;  /* 0x0000000000082947 */ /* 0x000fd80003800000 */
[----:B------:R-:W0:Y:S02]  /*ad80*/  FENCE.VIEW.ASYNC.G ;  /* 0x00000000000073c6 */ /* 0x000e240000000100 */
[----:B0-----:R-:W-:Y:S06]  /*ad90*/  BAR.ARV 0xc, 0x180 ;  /* 0x0306000000007b1d */ /* 0x001fec0000002000 */
.L_x_2818:
[----:B------:R-:W-:Y:S05]  /*ada0*/  BSYNC B0 ;  /* 0x0000000000007941 */ /* 0x000fea0003800000 */
.L_x_2817:
[----:B------:R-:W-:Y:S02]  /*adb0*/  IMAD.MOV.U32 R20, RZ, RZ, RZ ;  /* 0x000000ffff147224 */ /* 0x000fe400078e00ff */
[----:B------:R-:W-:Y:S01]  /*adc0*/  IMAD.MOV.U32 R11, RZ, RZ, RZ ;  /* 0x000000ffff0b7224 */ /* 0x000fe200078e00ff */
[----:B------:R-:W-:Y:S06]  /*add0*/  @!P1 BRA `(.L_x_2819) ;  /* 0x0000011800dc9947 */ /* 0x000fec0003800000 */
[----:B------:R-:W2:Y:S04]  /*ade0*/  LDL R2, [R1+0x40] ;  /* 0x0000400001027983 */ /* 0x000ea80000100800 */
[----:B------:R-:W0:Y:S01]  /*adf0*/  SHFL.IDX PT, R0, R233, RZ, 0x1f ;  /* 0x00001fffe9007589 */ /* 0x000e2200000e0000 */
[----:B--2---:R-:W-:Y:S02]  /*ae00*/  R2UR UR4, R2 ;  /* 0x00000000020472ca */ /* 0x004fe400000e0000 */
        /* <DEDUP_REMOVED lines=26> */
.L_x_2820:
        /* <DEDUP_REMOVED lines=12> */
.L_x_2824:
[----:B-1----:R1:W2:Y:S02]  /*b070*/  SYNCS.PHASECHK.TRANS64.TRYWAIT P0, [R16+URZ+0x34800], R3 ;  /* 0x03480003100075a7 */ /* 0x0022a4000800017f */
[----:B--2---:R-:W-:Y:S05]  /*b080*/  @!P0 NANOSLEEP.SYNCS 0x989680 ;  /* 0x009896800000895d */ /* 0x004fea0003900000 */
[----:B------:R-:W2:Y:S02]  /*b090*/  @!P0 SYNCS.PHASECHK.TRANS64 P0, [R16+URZ+0x34800], R3 ;  /* 0x03480003100085a7 */ /* 0x000ea4000800007f */
[----:B--2---:R-:W-:Y:S05]  /*b0a0*/  @!P0 BRA `(.L_x_2824) ;  /* 0xfffffffc00f08947 */ /* 0x004fea000383ffff */
.L_x_2823:
[----:B------:R-:W-:Y:S05]  /*b0b0*/  BSYNC B0 ;  /* 0x0000000000007941 */ /* 0x000fea0003800000 */
.L_x_2822:
[----:B------:R-:W-:Y:S05]  /*b0c0*/  BRA `(.L_x_2825) ;  /* 0x00000074000c7947 */ /* 0x000fea0003800000 */
.L_x_2821:
[----:B------:R-:W-:Y:S01]  /*b0d0*/  ISETP.NE.AND P0, PT, R24, RZ, PT ;  /* 0x000000ff1800720c */ /* 0x000fe20003f05270 */
[----:B------:R-:W-:Y:S01]  /*b0e0*/  ULDC.64 UR4, c[0x0][0x3f8] ;  /* 0x0000fe0000047ab9 */ /* 0x000fe20000000a00 */
[----:B-----5:R-:W-:Y:S01]  /*b0f0*/  SHF.R.S32.HI R0, RZ, 0x1f, R144 ;  /* 0x0000001fff007819 */ /* 0x020fe20000011490 */
[----:B------:R-:W-:Y:S01]  /*b100*/  ULDC.64 UR6, c[0x0][0x408] ;  /* 0x0001020000067ab9 */ /* 0x000fe20000000a00 */
[----:B------:R-:W-:-:S04]  /*b110*/  IMAD.WIDE.U32 R24, R144, UR4, RZ ;  /* 0x0000000490187c25 */ /* 0x000fc8000f8e00ff */
[C---:B------:R-:W-:Y:S02]  /*b120*/  IMAD R3, R0.reuse, UR4, RZ ;  /* 0x0000000400037c24 */ /* 0x040fe4000f8e02ff */
[----:B------:R-:W-:Y:S02]  /*b130*/  IMAD R5, R0, UR6, RZ ;  /* 0x0000000600057c24 */ /* 0x000fe4000f8e02ff */
[C---:B------:R-:W-:Y:S02]  /*b140*/  IMAD R3, R144.reuse, UR5, R3 ;  /* 0x0000000590037c24 */ /* 0x040fe4000f8e0203 */
[C---:B------:R-:W-:Y:S02]  /*b150*/  IMAD R5, R144.reuse, UR7, R5 ;  /* 0x0000000790057c24 */ /* 0x040fe4000f8e0205 */
[----:B------:R-:W-:-:S04]  /*b160*/  IMAD.WIDE.U32 R144, R144, UR6, RZ ;  /* 0x0000000690907c25 */ /* 0x000fc8000f8e00ff */
        /* <DEDUP_REMOVED lines=19> */
.L_x_2826:
        /* <DEDUP_REMOVED lines=39> */
.L_x_3106:
        /* <DEDUP_REMOVED lines=20> */
[----:B------:R-:W-:Y:S02]  /*b650*/  ISETP.GE.AND P2, PT, R191, UR4, PT ;  /* 0x00000004bf007c0c */ /* 0x000fe4000bf46270 */
        /* <DEDUP_REMOVED lines=61> */
.L_x_2831:
[----:B------:R-:W-:Y:S05]  /*ba30*/  BSYNC B1 ;  /* 0x0000000000017941 */ /* 0x000fea0003800000 */
.L_x_2830:
        /* <DEDUP_REMOVED lines=55> */
.L_x_3112:
        /* <DEDUP_REMOVED lines=12> */
[----:B------:R-:W-:Y:S01]  /*be70*/  IMAD R7, R197, 0x200, R6 ;  /* 0x00000200c5077824 */ /* 0x000fe200078e0206 */
        /* <DEDUP_REMOVED lines=72> */
.L_x_2834:
[----:B------:R-:W-:Y:S05]  /*c300*/  BSYNC B1 ;  /* 0x0000000000017941 */ /* 0x000fea0003800000 */
.L_x_2833:
[----:B--2---:R-:W-:Y:S01]  /*c310*/  LEA.HI R3, R212, R212, RZ, 0x1 ;  /* 0x000000d4d4037211 */ /* 0x004fe200078f08ff */
[C---:B-1----:R-:W-:Y:S01]  /*c320*/  VIADD R5, R62.reuse, 0x10400 ;  /* 0x000104003e057836 */ /* 0x042fe20000000000 */
[----:B------:R-:W-:Y:S01]  /*c330*/  VIADDMNMX R81, R81, -R200, 0x80, PT ;  /* 0x0000008051517446 */ /* 0x000fe200038009c8 */
[----:B---3--:R-:W-:Y:S01]  /*c340*/  VIADD R0, R62, 0x10440 ;  /* 0x000104403e007836 */ /* 0x008fe20000000000 */
[----:B------:R-:W-:Y:S01]  /*c350*/  LOP3.LUT R3, R3, 0xfffffffe, RZ, 0xc0, !PT ;  /* 0xfffffffe03037812 */ /* 0x000fe200078ec0ff */
[----:B------:R-:W-:Y:S01]  /*c360*/  @P0 VIADD R0, R5, 0xffffffc0 ;  /* 0xffffffc005000836 */ /* 0x000fe20000000000 */
[----:B------:R-:W-:Y:S01]  /*c370*/  BSSY B1, `(.L_x_2835) ;  /* 0x0000034000017945 */ /* 0x000fe20003800000 */
[----:B-----5:R-:W-:Y:S01]  /*c380*/  IMAD.MOV.U32 R5, RZ, RZ, R36 ;  /* 0x000000ffff057224 */ /* 0x020fe200078e0024 */
[----:B------:R-:W-:Y:S01]  /*c390*/  ISETP.GE.AND P1, PT, R184, R81, PT ;  /* 0x00000051b800720c */ /* 0x000fe20003f26270 */
[----:B------:R-:W-:Y:S02]  /*c3a0*/  IMAD.IADD R3, R212, 0x1, -R3 ;  /* 0x00000001d4037824 */ /* 0x000fe400078e0a03 */
[----:B0-----:R-:W-:Y:S01]  /*c3b0*/  IMAD.MOV.U32 R4, RZ, RZ, R30 ;  /* 0x000000ffff047224 */ /* 0x001fe200078e001e */
        /* <DEDUP_REMOVED lines=47> */
.L_x_3113:
[----:B------:R-:W-:Y:S05]  /*c6b0*/  BSYNC B1 ;  /* 0x0000000000017941 */ /* 0x000fea0003800000 */
.L_x_2835:
        /* <DEDUP_REMOVED lines=26> */
[----:B------:R-:W-:Y:S02]  /*c860*/  LOP3.LUT R108, R111, 0xffff0000, RZ, 0xc0, !PT ;  /* 0xffff00006f6c7812 */ /* 0x000fe400078ec0ff */
[C---:B0-----:R-:W-:Y:S01]  /*c870*/  LOP3.LUT R59, R6.reuse, 0xffff0000, RZ, 0xc0, !PT ;  /* 0xffff0000063b7812 */ /* 0x041fe200078ec0ff */
[----:B------:R-:W-:Y:S01]  /*c880*/  IMAD.U32 R58, R6, 0x10000, RZ ;  /* 0x00010000063a7824 */ /* 0x000fe200078e00ff */
[C---:B------:R-:W-:Y:S01]  /*c890*/  LOP3.LUT R61, R7.reuse, 0xffff0000, RZ, 0xc0, !PT ;  /* 0xffff0000073d7812 */ /* 0x040fe200078ec0ff */
[----:B------:R-:W-:-:S02]  /*c8a0*/  IMAD.U32 R60, R7, 0x10000, RZ ;  /* 0x00010000073c7824 */ /* 0x000fc400078e00ff */
[CC--:B------:R-:W-:Y:S01]  /*c8b0*/  FMUL.FTZ R115, R59.reuse, R112.reuse ;  /* 0x000000703b737220 */ /* 0x0c0fe20000410000 */
[-C--:B------:R-:W-:Y:S01]  /*c8c0*/  FMUL.FTZ R59, R59, R107.reuse ;  /* 0x0000006b3b3b7220 */ /* 0x080fe20000410000 */
[C---:B------:R-:W-:Y:S01]  /*c8d0*/  IMAD.U32 R6, R4.reuse, 0x10000, RZ ;  /* 0x0001000004067824 */ /* 0x040fe200078e00ff */
[----:B------:R-:W-:Y:S01]  /*c8e0*/  LOP3.LUT R4, R4, 0xffff0000, RZ, 0xc0, !PT ;  /* 0xffff000004047812 */ /* 0x000fe200078ec0ff */
[C---:B------:R-:W-:Y:S02]  /*c8f0*/  IMAD.U32 R7, R5.reuse, 0x10000, RZ ;  /* 0x0001000005077824 */ /* 0x040fe400078e00ff */
[C---:B------:R-:W-:Y:S01]  /*c900*/  FFMA.FTZ R115, R58.reuse, R107, -R115 ;  /* 0x0000006b3a737223 */ /* 0x040fe20000010873 */
[----:B------:R-:W-:Y:S01]  /*c910*/  FFMA.FTZ R112, R58, R112, R59 ;  /* 0x000000703a707223 */ /* 0x000fe2000001003b */
[----:B------:R-:W-:Y:S01]  /*c920*/  LOP3.LUT R5, R5, 0xffff0000, RZ, 0xc0, !PT ;  /* 0xffff000005057812 */ /* 0x000fe200078ec0ff */
[C---:B------:R-:W-:Y:S01]  /*c930*/  FMUL.FTZ R117, R61.reuse, R113 ;  /* 0x000000713d757220 */ /* 0x040fe20000410000 */
[----:B------:R-:W-:Y:S01]  /*c940*/  FMUL.FTZ R107, R61, R110 ;  /* 0x0000006e3d6b7220 */ /* 0x000fe20000410000 */
[----:B------:R-:W-:Y:S01]  /*c950*/  LOP3.LUT R58, R109, 0xffff0000, RZ, 0xc0, !PT ;  /* 0xffff00006d3a7812 */ /* 0x000fe200078ec0ff */
[----:B------:R-:W-:-:S02]  /*c960*/  IMAD.U32 R61, R111, 0x10000, RZ ;  /* 0x000100006f3d7824 */ /* 0x000fc400078e00ff */
[C---:B------:R-:W-:Y:S01]  /*c970*/  FFMA.FTZ R117, R60.reuse, R110, -R117 ;  /* 0x0000006e3c757223 */ /* 0x040fe20000010875 */
[----:B------:R-:W-:Y:S02]  /*c980*/  IMAD.U32 R59, R109, 0x10000, RZ ;  /* 0x000100006d3b7824 */ /* 0x000fe400078e00ff */
        /* <DEDUP_REMOVED lines=12> */
[----:B------:R-:W-:-:S05]  /*ca50*/  F2FP.BF16.F32.PACK_AB R5, R108, R5 ;  /* 0x000000056c05723e */ /* 0x000fca00000010ff */
[----:B------:R0:W-:Y:S02]  /*ca60*/  STS.128 [R62+0x10400], R4 ;  /* 0x010400043e007388 */ /* 0x0001e40000000c00 */
.L_x_2840:
[----:B------:R-:W-:Y:S05]  /*ca70*/  BSYNC B2 ;  /* 0x0000000000027941 */ /* 0x000fea0003800000 */
.L_x_2839:
[----:B------:R-:W-:Y:S04]  /*ca80*/  BSSY B2, `(.L_x_2841) ;  /* 0x0000030000027945 */ /* 0x000fe80003800000 */
[----:B------:R-:W-:Y:S05]  /*ca90*/  @P1 BRA `(.L_x_2842) ;  /* 0x0000000000b81947 */ /* 0x000fea0003800000 */
[----:B0-----:R-:W0:Y:S01]  /*caa0*/  LDS.128 R4, [R0] ;  /* 0x0000000000047984 */ /* 0x001e220000000c00 */
        /* <DEDUP_REMOVED lines=13> */
[----:B------:R-:W-:Y:S01]  /*cb80*/  IMAD.U32 R54, R6, 0x10000, RZ ;  /* 0x0001000006367824 */ /* 0x000fe200078e00ff */
[C---:B------:R-:W-:Y:S01]  /*cb90*/  LOP3.LUT R57, R7.reuse, 0xffff0000, RZ, 0xc0, !PT ;  /* 0xffff000007397812 */ /* 0x040fe200078ec0ff */
[----:B------:R-:W-:-:S02]  /*cba0*/  IMAD.U32 R56, R7, 0x10000, RZ ;  /* 0x0001000007387824 */ /* 0x000fc400078e00ff */
[C---:B------:R-:W-:Y:S01]  /*cbb0*/  FMUL.FTZ R60, R55.reuse, R58 ;  /* 0x0000003a373c7220 */ /* 0x040fe20000410000 */
[-C--:B------:R-:W-:Y:S01]  /*cbc0*/  FMUL.FTZ R61, R55, R59.reuse ;  /* 0x0000003b373d7220 */ /* 0x080fe20000410000 */
[----:B------:R-:W-:Y:S01]  /*cbd0*/  FMUL.FTZ R55, R57, R100 ;  /* 0x0000006439377220 */ /* 0x000fe20000410000 */
[----:B------:R-:W-:Y:S02]  /*cbe0*/  IMAD.U32 R6, R4, 0x10000, RZ ;  /* 0x0001000004067824 */ /* 0x000fe400078e00ff */
[C---:B------:R-:W-:Y:S01]  /*cbf0*/  FFMA.FTZ R108, R54.reuse, R59, R60 ;  /* 0x0000003b366c7223 */ /* 0x040fe2000001003c */
[----:B------:R-:W-:Y:S02]  /*cc00*/  IMAD.U32 R7, R5, 0x10000, RZ ;  /* 0x0001000005077824 */ /* 0x000fe400078e00ff */
[----:B------:R-:W-:Y:S01]  /*cc10*/  FFMA.FTZ R107, R54, R58, -R61 ;  /* 0x0000003a366b7223 */ /* 0x000fe2000001083d */
[-C--:B------:R-:W-:Y:S01]  /*cc20*/  FMUL.FTZ R59, R57, R102.reuse ;  /* 0x00000066393b7220 */ /* 0x080fe20000410000 */
[----:B------:R-:W-:Y:S01]  /*cc30*/  LOP3.LUT R4, R4, 0xffff0000, RZ, 0xc0, !PT ;  /* 0xffff000004047812 */ /* 0x000fe200078ec0ff */
[C---:B------:R-:W-:Y:S01]  /*cc40*/  FFMA.FTZ R102, R56.reuse, R102, -R55 ;  /* 0x0000006638667223 */ /* 0x040fe20000010837 */
        /* <DEDUP_REMOVED lines=19> */
.L_x_2842:
[----:B------:R-:W-:Y:S05]  /*cd80*/  BSYNC B2 ;  /* 0x0000000000027941 */ /* 0x000fea0003800000 */
.L_x_2841:
[----:B------:R-:W-:Y:S04]  /*cd90*/  BSSY B2, `(.L_x_2843) ;  /* 0x0000030000027945 */ /* 0x000fe80003800000 */
[----:B------:R-:W-:Y:S05]  /*cda0*/  @P2 BRA `(.L_x_2844) ;  /* 0x0000000000b82947 */ /* 0x000fea0003800000 */
[----:B01----:R-:W0:Y:S01]  /*cdb0*/  LDS.128 R4, [R62+0x14400] ;  /* 0x014400003e047984 */ /* 0x003e220000000c00 */
        /* <DEDUP_REMOVED lines=45> */
.L_x_2844:
[----:B------:R-:W-:Y:S05]  /*d090*/  BSYNC B2 ;  /* 0x0000000000027941 */ /* 0x000fea0003800000 */
.L_x_2843:
[----:B------:R-:W-:Y:S04]  /*d0a0*/  BSSY B2, `(.L_x_2845) ;  /* 0x0000030000027945 */ /* 0x000fe80003800000 */
[----:B------:R-:W-:Y:S05]  /*d0b0*/  @P3 BRA `(.L_x_2846) ;  /* 0x0000000000b83947 */ /* 0x000fea0003800000 */
[----:B012---:R-:W0:Y:S01]  /*d0c0*/  LDS.128 R4, [R0+0x4000] ;  /* 0x0040000000047984 */ /* 0x007e220000000c00 */
        /* <DEDUP_REMOVED lines=45> */
.L_x_2846:
[----:B------:R-:W-:Y:S05]  /*d3a0*/  BSYNC B2 ;  /* 0x0000000000027941 */ /* 0x000fea0003800000 */
.L_x_2845:
        /* <DEDUP_REMOVED lines=23> */
[C---:B------:R-:W-:Y:S01]  /*d520*/  FFMA.FTZ R51, R40.reuse, R47, R50 ;  /* 0x0000002f28337223 */ /* 0x040fe20000010032 */
[----:B------:R-:W-:Y:S01]  /*d530*/  FMUL.FTZ R47, R43, R84 ;  /* 0x000000542b2f7220 */ /* 0x000fe20000410000 */
[C---:B------:R-:W-:Y:S02]  /*d540*/  IMAD.U32 R7, R5.reuse, 0x10000, RZ ;  /* 0x0001000005077824 */ /* 0x040fe400078e00ff */
[----:B------:R-:W-:Y:S01]  /*d550*/  FFMA.FTZ R48, R40, R46, -R49 ;  /* 0x0000002e28307223 */ /* 0x000fe20000010831 */
[----:B------:R-:W-:Y:S01]  /*d560*/  IMAD.U32 R43, R80, 0x10000, RZ ;  /* 0x00010000502b7824 */ /* 0x000fe200078e00ff */
[----:B------:R-:W-:Y:S01]  /*d570*/  LOP3.LUT R4, R4, 0xffff0000, RZ, 0xc0, !PT ;  /* 0xffff000004047812 */ /* 0x000fe200078ec0ff */
[----:B------:R-:W-:Y:S01]  /*d580*/  FFMA.FTZ R84, R42, R84, -R41 ;  /* 0x000000542a547223 */ /* 0x000fe20000010829 */
[----:B------:R-:W-:Y:S01]  /*d590*/  LOP3.LUT R5, R5, 0xffff0000, RZ, 0xc0, !PT ;  /* 0xffff000005057812 */ /* 0x000fe200078ec0ff */
[C---:B------:R-:W-:Y:S01]  /*d5a0*/  IMAD.U32 R41, R83.reuse, 0x10000, RZ ;  /* 0x0001000053297824 */ /* 0x040fe200078e00ff */
        /* <DEDUP_REMOVED lines=16> */
.L_x_2848:
[----:B------:R-:W-:Y:S05]  /*d6b0*/  BSYNC B2 ;  /* 0x0000000000027941 */ /* 0x000fea0003800000 */
.L_x_2847:
        /* <DEDUP_REMOVED lines=47> */
.L_x_2838:
[----:B------:R-:W-:Y:S05]  /*d9b0*/  BSYNC B1 ;  /* 0x0000000000017941 */ /* 0x000fea0003800000 */
.L_x_2837:
        /* <DEDUP_REMOVED lines=57> */
.L_x_2851:
[----:B------:R-:W-:Y:S05]  /*dd50*/  BSYNC B1 ;  /* 0x0000000000017941 */ /* 0x000fea0003800000 */
.L_x_2850:
        /* <DEDUP_REMOVED lines=48> */
.L_x_2853:
[----:B------:R-:W-:Y:S05]  /*e060*/  BSYNC B1 ;  /* 0x0000000000017941 */ /* 0x000fea0003800000 */
.L_x_2852:
        /* <DEDUP_REMOVED lines=20> */
[----:B------:R-:W-:Y:S01]  /*e1b0*/  FMUL.FTZ R33, R27, R31 ;  /* 0x0000001f1b217220 */ /* 0x000fe20000410000 */
        /* <DEDUP_REMOVED lines=27> */
.L_x_2855:
[----:B------:R-:W-:Y:S05]  /*e370*/  BSYNC B1 ;  /* 0x0000000000017941 */ /* 0x000fea0003800000 */
.L_x_2854:
        /* <DEDUP_REMOVED lines=48> */
.L_x_2857:
[----:B------:R-:W-:Y:S05]  /*e680*/  BSYNC B1 ;  /* 0x0000000000017941 */ /* 0x000fea0003800000 */
.L_x_2856:
        /* <DEDUP_REMOVED lines=48> */
.L_x_2859:
[----:B------:R-:W-:Y:S05]  /*e990*/  BSYNC B1 ;  /* 0x0000000000017941 */ /* 0x000fea0003800000 */
.L_x_2858:
        /* <DEDUP_REMOVED lines=48> */
.L_x_2828:
        /* <DEDUP_REMOVED lines=36> */
.L_x_3119:
        /* <DEDUP_REMOVED lines=48> */
.L_x_2862:
[----:B------:R-:W-:Y:S05]  /*f1e0*/  BSYNC B1 ;  /* 0x0000000000017941 */ /* 0x000fea0003800000 */
.L_x_2861:
        /* <DEDUP_REMOVED lines=57> */
.L_x_3125:
        /* <DEDUP_REMOVED lines=47> */
.L_x_2865:
[----:B------:R-:W-:Y:S05]  /*f870*/  BSYNC B1 ;  /* 0x0000000000017941 */ /* 0x000fea0003800000 */
.L_x_2864:
[----:B-----5:R-:W-:Y:S01]  /*f880*/  IMAD.MOV.U32 R3, RZ, RZ, R4 ;  /* 0x000000ffff037224 */ /* 0x020fe200078e0004 */
[----:B------:R-:W-:Y:S01]  /*f890*/  LEA.HI R0, R212, R212, RZ, 0x1 ;  /* 0x000000d4d4007211 */ /* 0x000fe200078f08ff */
[----:B0-----:R-:W-:Y:S01]  /*f8a0*/  IMAD.MOV.U32 R60, RZ, RZ, R7 ;  /* 0x000000ffff3c7224 */ /* 0x001fe200078e0007 */
[----:B------:R-:W-:Y:S01]  /*f8b0*/  VIADDMNMX R73, R73, -R200, 0x80, PT ;  /* 0x0000008049497446 */ /* 0x000fe200038009c8 */
[----:B------:R-:W-:Y:S01]  /*f8c0*/  IMAD.MOV.U32 R20, RZ, RZ, R5 ;  /* 0x000000ffff147224 */ /* 0x000fe200078e0005 */
[----:B------:R-:W-:Y:S01]  /*f8d0*/  PRMT R89, R3, 0x7610, R89 ;  /* 0x0000761003597816 */ /* 0x000fe20000000059 */
[----:B------:R-:W-:Y:S01]  /*f8e0*/  IMAD.MOV.U32 R21, RZ, RZ, R6 ;  /* 0x000000ffff157224 */ /* 0x000fe200078e0006 */
        /* <DEDUP_REMOVED lines=47> */
.L_x_3126:
[----:B------:R-:W-:Y:S05]  /*fbe0*/  BSYNC B1 ;  /* 0x0000000000017941 */ /* 0x000fea0003800000 */
.L_x_2866:
        /* <DEDUP_REMOVED lines=11> */
[----:B0-----:R-:W-:Y:S02]  /*fca0*/  LOP3.LUT R61, R196, 0x38, R18, 0xf8, !PT ;  /* 0x00000038c43d7812 */ /* 0x001fe400078ef812 */
[----:B------:R-:W-:Y:S02]  /*fcb0*/  SHF.R.S32.HI R63, RZ, 0x1f, R60 ;  /* 0x0000001fff3f7819 */ /* 0x000fe4000001143c */
[----:B------:R-:W-:Y:S02]  /*fcc0*/  SHF.R.U64 R115, R32, 0x10, R33 ;  /* 0x0000001020737819 */ /* 0x000fe40000001221 */
[----:B------:R-:W-:Y:S01]  /*fcd0*/  LEA.HI R62, R63, R60, RZ, 0x3 ;  /* 0x0000003c3f3e7211 */ /* 0x000fe200078f18ff */
[----:B------:R-:W-:Y:S01]  /*fce0*/  IMAD.SHL.U32 R63, R60, 0x8, RZ ;  /* 0x000000083c3f7824 */ /* 0x000fe200078e00ff */
[----:B------:R-:W-:-:S02]  /*fcf0*/  LOP3.LUT R60, R61, R198, RZ, 0x3c, !PT ;  /* 0x000000c63d3c7212 */ /* 0x000fc400078e3cff */
[----:B------:R-:W-:Y:S01]  /*fd00*/  SHF.R.U32.HI R114, RZ, 0x10, R33 ;  /* 0x00000010ff727819 */ /* 0x000fe20000011621 */
[----:B------:R-:W-:Y:S01]  /*fd10*/  IMAD.SHL.U32 R62, R62, 0x400, RZ ;  /* 0x000004003e3e7824 */ /* 0x000fe200078e00ff */
[----:B------:R-:W-:Y:S01]  /*fd20*/  LOP3.LUT R63, R196, 0x38, R63, 0xf8, !PT ;  /* 0x00000038c43f7812 */ /* 0x000fe200078ef83f */
[----:B------:R-:W-:Y:S01]  /*fd30*/  IMAD R61, R197, 0x200, R60 ;  /* 0x00000200c53d7824 */ /* 0x000fe200078e023c */
[--C-:B------:R-:W-:Y:S02]  /*fd40*/  SHF.R.U64 R33, R34, 0x10, R35.reuse ;  /* 0x0000001022217819 */ /* 0x100fe40000001223 */
[----:B------:R-:W-:Y:S01]  /*fd50*/  LOP3.LUT R62, R62, 0x7fffe000, RZ, 0xc0, !PT ;  /* 0x7fffe0003e3e7812 */ /* 0x000fe200078ec0ff */
[----:B------:R-:W-:Y:S01]  /*fd60*/  IMAD R106, R61, 0x2, R16 ;  /* 0x000000023d6a7824 */ /* 0x000fe200078e0210 */
[----:B------:R-:W-:Y:S02]  /*fd70*/  LOP3.LUT R63, R63, R198, RZ, 0x3c, !PT ;  /* 0x000000c63f3f7212 */ /* 0x000fe400078e3cff */
[----:B------:R-:W-:Y:S01]  /*fd80*/  SHF.R.U32.HI R32, RZ, 0x10, R35 ;  /* 0x00000010ff207819 */ /* 0x000fe20000011623 */
[----:B------:R-:W-:Y:S01]  /*fd90*/  IMAD R62, R197, 0x200, R62 ;  /* 0x00000200c53e7824 */ /* 0x000fe200078e023e */
[----:B------:R-:W-:-:S02]  /*fda0*/  SHF.R.U64 R35, R44, 0x10, R45 ;  /* 0x000000102c237819 */ /* 0x000fc4000000122d */
[----:B------:R-:W-:Y:S01]  /*fdb0*/  SHF.R.U32.HI R44, RZ, 0x10, R45 ;  /* 0x00000010ff2c7819 */ /* 0x000fe2000001162d */
[----:B------:R-:W-:Y:S01]  /*fdc0*/  IMAD.IADD R107, R62, 0x1, R63 ;  /* 0x000000013e6b7824 */ /* 0x000fe200078e023f */
[----:B------:R-:W-:Y:S01]  /*fdd0*/  PRMT R113, R113, 0x5410, R114 ;  /* 0x0000541071717816 */ /* 0x000fe20000000072 */
[----:B------:R-:W0:Y:S01]  /*fde0*/  LDS.128 R60, [R106+0x10400] ;  /* 0x010400006a3c7984 */ /* 0x000e220000000c00 */
[----:B------:R-:W-:Y:S01]  /*fdf0*/  SHF.R.U64 R117, R46, 0x10, R47 ;  /* 0x000000102e757819 */ /* 0x000fe2000000122f */
[----:B------:R-:W-:Y:S01]  /*fe00*/  IMAD R107, R107, 0x2, R16 ;  /* 0x000000026b6b7824 */ /* 0x000fe200078e0210 */
[----:B------:R-:W-:Y:S02]  /*fe10*/  PRMT R112, R112, 0x5410, R115 ;  /* 0x0000541070707816 */ /* 0x000fe40000000073 */
[----:B------:R-:W-:Y:S02]  /*fe20*/  PRMT R114, R108, 0x5410, R35 ;  /* 0x000054106c727816 */ /* 0x000fe40000000023 */
[----:B------:R-:W1:Y:S01]  /*fe30*/  LDS.128 R64, [R107+0x10400] ;  /* 0x010400006b407984 */ /* 0x000e620000000c00 */
[----:B------:R-:W-:-:S02]  /*fe40*/  PRMT R115, R109, 0x5410, R44 ;  /* 0x000054106d737816 */ /* 0x000fc4000000002c */
[----:B------:R-:W-:Y:S01]  /*fe50*/  SHF.R.U32.HI R118, RZ, 0x10, R47 ;  /* 0x00000010ff767819 */ /* 0x000fe2000001162f */
[----:B------:R-:W-:Y:S01]  /*fe60*/  IMAD.U32 R116, R114, 0x10000, RZ ;  /* 0x0001000072747824 */ /* 0x000fe200078e00ff */
[----:B------:R-:W-:Y:S01]  /*fe70*/  PRMT R117, R110, 0x5410, R117 ;  /* 0x000054106e757816 */ /* 0x000fe20000000075 */
[----:B------:R-:W-:Y:S01]  /*fe80*/  IMAD.U32 R110, R112, 0x10000, RZ ;  /* 0x00010000706e7824 */ /* 0x000fe200078e00ff */
[----:B------:R-:W-:Y:S01]  /*fe90*/  PRMT R118, R111, 0x5410, R118 ;  /* 0x000054106f767816 */ /* 0x000fe20000000076 */
[----:B------:R-:W-:Y:S01]  /*fea0*/  IMAD.U32 R111, R115, 0x10000, RZ ;  /* 0x00010000736f7824 */ /* 0x000fe200078e00ff */
[----:B------:R-:W-:Y:S02]  /*feb0*/  LOP3.LUT R114, R114, 0xffff0000, RZ, 0xc0, !PT ;  /* 0xffff000072727812 */ /* 0x000fe400078ec0ff */
[----:B------:R-:W-:Y:S02]  /*fec0*/  PRMT R32, R69, 0x5432, R32 ;  /* 0x0000543245207816 */ /* 0x000fe40000000020 */
        /* <DEDUP_REMOVED lines=17> */
[----:B------:R-:W-:-:S02]  /*ffe0*/  IMAD.U32 R61, R113, 0x10000, RZ ;  /* 0x00010000713d7824 */ /* 0x000fc400078e00ff */
[C---:B------:R-:W-:Y:S01]  /*fff0*/  FMUL.FTZ R124, R108.reuse, R111 ;  /* 0x0000006f6c7c7220 */ /* 0x040fe20000410000 */
[C---:B------:R-:W-:Y:S01]  /*10000*/  FFMA.FTZ R119, R35.reuse, R110, -R120 ;  /* 0x0000006e23777223 */ /* 0x040fe20000010878 */
[----:B------:R-:W-:Y:S01]  /*10010*/  FFMA.FTZ R122, R35, R116, R122 ;  /* 0x00000074237a7223 */ /* 0x000fe2000001007a */
[-C--:B------:R-:W-:Y:S01]  /*10020*/  FMUL.FTZ R108, R108, R61.reuse ;  /* 0x0000003d6c6c7220 */ /* 0x080fe20000410000 */
[----:B------:R-:W-:Y:S01]  /*10030*/  FMUL.FTZ R35, R63, R114 ;  /* 0x000000723f237220 */ /* 0x000fe20000410000 */
[----:B------:R-:W-:Y:S02]  /*10040*/  IMAD.U32 R109, R67, 0x10000, RZ ;  /* 0x00010000436d7824 */ /* 0x000fe400078e00ff */
[C---:B------:R-:W-:Y:S01]  /*10050*/  FFMA.FTZ R124, R45.reuse, R61, -R124 ;  /* 0x0000003d2d7c7223 */ /* 0x040fe2000001087c */
[----:B------:R-:W-:Y:S02]  /*10060*/  IMAD.U32 R120, R118, 0x10000, RZ ;  /* 0x0001000076787824 */ /* 0x000fe400078e00ff */
[----:B------:R-:W-:Y:S01]  /*10070*/  FFMA.FTZ R108, R45, R111, R108 ;  /* 0x0000006f2d6c7223 */ /* 0x000fe2000001006c */
[----:B------:R-:W-:-:S02]  /*10080*/  IMAD.U32 R110, R32, 0x10000, RZ ;  /* 0x00010000206e7824 */ /* 0x000fc400078e00ff */
[-C--:B------:R-:W-:Y:S01]  /*10090*/  FMUL.FTZ R63, R63, R112.reuse ;  /* 0x000000703f3f7220 */ /* 0x080fe20000410000 */
[----:B------:R-:W-:Y:S02]  /*100a0*/  IMAD.U32 R65, R66, 0x10000, RZ ;  /* 0x0001000042417824 */ /* 0x000fe400078e00ff */
[----:B------:R-:W-:Y:S01]  /*100b0*/  FFMA.FTZ R112, R44, R112, -R35 ;  /* 0x000000702c707223 */ /* 0x000fe20000010823 */
[----:B------:R-:W-:Y:S02]  /*100c0*/  IMAD.U32 R45, R117, 0x10000, RZ ;  /* 0x00010000752d7824 */ /* 0x000fe400078e00ff */
[----:B------:R-:W-:Y:S01]  /*100d0*/  FMUL.FTZ R116, R109, R120 ;  /* 0x000000786d747220 */ /* 0x000fe20000410000 */
[----:B------:R-:W-:Y:S02]  /*100e0*/  IMAD.U32 R35, R33, 0x10000, RZ ;  /* 0x0001000021237824 */ /* 0x000fe400078e00ff */
[-C--:B------:R-:W-:Y:S01]  /*100f0*/  FMUL.FTZ R109, R109, R110.reuse ;  /* 0x0000006e6d6d7220 */ /* 0x080fe20000410000 */
[----:B------:R-:W-:Y:S01]  /*10100*/  LOP3.LUT R113, R113, 0xffff0000, RZ, 0xc0, !PT ;  /* 0xffff000071717812 */ /* 0x000fe200078ec0ff */
[C---:B------:R-:W-:Y:S01]  /*10110*/  FMUL.FTZ R61, R65.reuse, R45 ;  /* 0x0000002d413d7220 */ /* 0x040fe20000410000 */
[----:B------:R-:W-:Y:S01]  /*10120*/  LOP3.LUT R66, R66, 0xffff0000, RZ, 0xc0, !PT ;  /* 0xffff000042427812 */ /* 0x000fe200078ec0ff */
[----:B------:R-:W-:Y:S01]  /*10130*/  FMUL.FTZ R65, R65, R35 ;  /* 0x0000002341417220 */ /* 0x000fe20000410000 */
[----:B------:R-:W-:Y:S01]  /*10140*/  LOP3.LUT R117, R117, 0xffff0000, RZ, 0xc0, !PT ;  /* 0xffff000075757812 */ /* 0x000fe200078ec0ff */
[----:B------:R-:W-:Y:S01]  /*10150*/  FFMA.FTZ R116, R47, R110, -R116 ;  /* 0x0000006e2f747223 */ /* 0x000fe20000010874 */
[----:B------:R-:W-:Y:S01]  /*10160*/  LOP3.LUT R67, R67, 0xffff0000, RZ, 0xc0, !PT ;  /* 0xffff000043437812 */ /* 0x000fe200078ec0ff */
[----:B------:R-:W-:Y:S01]  /*10170*/  FFMA.FTZ R109, R47, R120, R109 ;  /* 0x000000782f6d7223 */ /* 0x000fe2000001006d */
[----:B------:R-:W-:Y:S01]  /*10180*/  LOP3.LUT R118, R118, 0xffff0000, RZ, 0xc0, !PT ;  /* 0xffff000076767812 */ /* 0x000fe200078ec0ff */
[C---:B------:R-:W-:Y:S01]  /*10190*/  FMUL.FTZ R47, R64.reuse, R115 ;  /* 0x00000073402f7220 */ /* 0x040fe20000410000 */
[----:B------:R-:W-:Y:S01]  /*101a0*/  LOP3.LUT R33, R33, 0xffff0000, RZ, 0xc0, !PT ;  /* 0xffff000021217812 */ /* 0x000fe200078ec0ff */
[----:B------:R-:W-:Y:S01]  /*101b0*/  FMUL.FTZ R64, R64, R113 ;  /* 0x0000007140407220 */ /* 0x000fe20000410000 */
[----:B------:R-:W-:Y:S01]  /*101c0*/  LOP3.LUT R32, R32, 0xffff0000, RZ, 0xc0, !PT ;  /* 0xffff000020207812 */ /* 0x000fe200078ec0ff */
[C---:B------:R-:W-:Y:S01]  /*101d0*/  FFMA.FTZ R61, R46.reuse, R35, -R61 ;  /* 0x000000232e3d7223 */ /* 0x040fe2000001083d */
[----:B------:R-:W-:Y:S01]  /*101e0*/  FFMA.FTZ R46, R46, R45, R65 ;  /* 0x0000002d2e2e7223 */ /* 0x000fe20000010041 */
[C---:B------:R-:W-:Y:S01]  /*101f0*/  FMUL.FTZ R35, R66.reuse, R117 ;  /* 0x0000007542237220 */ /* 0x040fe20000410000 */
[C---:B------:R-:W-:Y:S01]  /*10200*/  FMUL.FTZ R45, R67.reuse, R118 ;  /* 0x00000076432d7220 */ /* 0x040fe20000410000 */
[----:B------:R-:W-:Y:S01]  /*10210*/  FMUL.FTZ R66, R66, R33 ;  /* 0x0000002142427220 */ /* 0x000fe20000410000 */
[-C--:B------:R-:W-:Y:S01]  /*10220*/  FMUL.FTZ R67, R67, R32.reuse ;  /* 0x0000002043437220 */ /* 0x080fe20000410000 */
[C---:B------:R-:W-:Y:S01]  /*10230*/  FFMA.FTZ R47, R60.reuse, R113, -R47 ;  /* 0x000000713c2f7223 */ /* 0x040fe2000001082f */
[----:B------:R-:W-:Y:S01]  /*10240*/  FFMA.FTZ R115, R60, R115, R64 ;  /* 0x000000733c737223 */ /* 0x000fe20000010040 */
        /* <DEDUP_REMOVED lines=15> */
.L_x_2871:
[----:B------:R-:W-:Y:S05]  /*10340*/  BSYNC B2 ;  /* 0x0000000000027941 */ /* 0x000fea0003800000 */
.L_x_2870:
[----:B------:R-:W-:Y:S04]  /*10350*/  BSSY B2, `(.L_x_2872) ;  /* 0x0000069000027945 */ /* 0x000fe80003800000 */
[----:B------:R-:W-:Y:S05]  /*10360*/  @P1 BRA `(.L_x_2873) ;  /* 0x00000004009c1947 */ /* 0x000fea0003800000 */
[----:B-1----:R-:W-:Y:S02]  /*10370*/  LEA.HI R32, R96, R218, RZ, 0x1d ;  /* 0x000000da60207211 */ /* 0x002fe400078fe8ff */
[----:B------:R-:W-:Y:S02]  /*10380*/  SHF.R.U64 R63, R28, 0x10, R29 ;  /* 0x000000101c3f7819 */ /* 0x000fe4000000121d */
[----:B------:R-:W-:Y:S02]  /*10390*/  SHF.R.S32.HI R33, RZ, 0x1f, R32 ;  /* 0x0000001fff217819 */ /* 0x000fe40000011420 */
[----:B0-----:R-:W-:Y:S02]  /*103a0*/  SHF.R.U64 R61, R30, 0x10, R31 ;  /* 0x000000101e3d7819 */ /* 0x001fe4000000121f */
[----:B------:R-:W-:Y:S01]  /*103b0*/  LEA.HI R34, R33, R32, RZ, 0x3 ;  /* 0x0000002021227211 */ /* 0x000fe200078f18ff */
[----:B------:R-:W-:Y:S01]  /*103c0*/  IMAD.SHL.U32 R33, R32, 0x8, RZ ;  /* 0x0000000820217824 */ /* 0x000fe200078e00ff */
[----:B------:R-:W-:-:S02]  /*103d0*/  SHF.R.U32.HI R28, RZ, 0x10, R29 ;  /* 0x00000010ff1c7819 */ /* 0x000fc4000001161d */
[----:B------:R-:W-:Y:S01]  /*103e0*/  SHF.R.U32.HI R30, RZ, 0x10, R31 ;  /* 0x00000010ff1e7819 */ /* 0x000fe2000001161f */
[----:B------:R-:W-:Y:S01]  /*103f0*/  IMAD.SHL.U32 R34, R34, 0x400, RZ ;  /* 0x0000040022227824 */ /* 0x000fe200078e00ff */
[----:B------:R-:W-:Y:S02]  /*10400*/  LOP3.LUT R33, R196, 0x38, R33, 0xf8, !PT ;  /* 0x00000038c4217812 */ /* 0x000fe400078ef821 */
[----:B------:R-:W-:Y:S02]  /*10410*/  SHF.R.U64 R31, R40, 0x10, R41 ;  /* 0x00000010281f7819 */ /* 0x000fe40000001229 */
[----:B------:R-:W-:Y:S02]  /*10420*/  LOP3.LUT R34, R34, 0x7fffe000, RZ, 0xc0, !PT ;  /* 0x7fffe00022227812 */ /* 0x000fe400078ec0ff */
[----:B------:R-:W-:Y:S02]  /*10430*/  LOP3.LUT R33, R33, R198, RZ, 0x3c, !PT ;  /* 0x000000c621217212 */ /* 0x000fe400078e3cff */
[----:B------:R-:W-:Y:S01]  /*10440*/  SHF.R.U64 R29, R42, 0x10, R43 ;  /* 0x000000102a1d7819 */ /* 0x000fe2000000122b */
[----:B------:R-:W-:Y:S01]  /*10450*/  IMAD R34, R197, 0x200, R34 ;  /* 0x00000200c5227824 */ /* 0x000fe200078e0222 */
[----:B------:R-:W-:-:S02]  /*10460*/  SHF.R.U32.HI R40, RZ, 0x10, R41 ;  /* 0x00000010ff287819 */ /* 0x000fc40000011629 */
[----:B------:R-:W-:Y:S01]  /*10470*/  PRMT R103, R103, 0x5410, R28 ;  /* 0x0000541067677816 */ /* 0x000fe2000000001c */
[----:B------:R-:W-:Y:S01]  /*10480*/  IMAD.IADD R45, R34, 0x1, R33 ;  /* 0x00000001222d7824 */ /* 0x000fe200078e0221 */
[----:B------:R-:W-:Y:S01]  /*10490*/  PRMT R98, R98, 0x5410, R31 ;  /* 0x0000541062627816 */ /* 0x000fe2000000001f */
[----:B------:R-:W0:Y:S01]  /*104a0*/  LDS.128 R32, [R231] ;  /* 0x00000000e7207984 */ /* 0x000e220000000c00 */
[----:B------:R-:W-:Y:S01]  /*104b0*/  PRMT R100, R100, 0x5410, R29 ;  /* 0x0000541064647816 */ /* 0x000fe2000000001d */
[----:B------:R-:W-:Y:S01]  /*104c0*/  IMAD R60, R45, 0x2, R16 ;  /* 0x000000022d3c7824 */ /* 0x000fe200078e0210 */
[----:B------:R-:W-:Y:S02]  /*104d0*/  SHF.R.U32.HI R42, RZ, 0x10, R43 ;  /* 0x00000010ff2a7819 */ /* 0x000fe4000001162b */
[----:B------:R-:W-:Y:S02]  /*104e0*/  PRMT R105, R105, 0x5410, R30 ;  /* 0x0000541069697816 */ /* 0x000fe4000000001e */
[----:B------:R-:W1:Y:S01]  /*104f0*/  LDS.128 R44, [R60+0x10400] ;  /* 0x010400003c2c7984 */ /* 0x000e620000000c00 */
[----:B------:R-:W-:Y:S01]  /*10500*/  PRMT R102, R102, 0x5410, R63 ;  /* 0x0000541066667816 */ /* 0x000fe2000000003f */
[----:B------:R-:W-:Y:S01]  /*10510*/  IMAD.U32 R63, R98, 0x10000, RZ ;  /* 0x00010000623f7824 */ /* 0x000fe200078e00ff */
[----:B------:R-:W-:-:S02]  /*10520*/  PRMT R99, R99, 0x5410, R40 ;  /* 0x0000541063637816 */ /* 0x000fc40000000028 */
[----:B------:R-:W-:Y:S01]  /*10530*/  PRMT R101, R101, 0x5410, R42 ;  /* 0x0000541065657816 */ /* 0x000fe2000000002a */
[----:B------:R-:W-:Y:S01]  /*10540*/  IMAD.U32 R62, R102, 0x10000, RZ ;  /* 0x00010000663e7824 */ /* 0x000fe200078e00ff */
[----:B------:R-:W-:Y:S02]  /*10550*/  PRMT R104, R104, 0x5410, R61 ;  /* 0x0000541068687816 */ /* 0x000fe4000000003d */
        /* <DEDUP_REMOVED lines=29> */
[C---:B------:R-:W-:Y:S01]  /*10730*/  FMUL.FTZ R35, R61.reuse, R62 ;  /* 0x0000003e3d237220 */ /* 0x040fe20000410000 */
[-C--:B------:R-:W-:Y:S01]  /*10740*/  FMUL.FTZ R61, R61, R28.reuse ;  /* 0x0000001c3d3d7220 */ /* 0x080fe20000410000 */
[----:B------:R-:W-:Y:S01]  /*10750*/  FFMA.FTZ R63, R30, R47, R63 ;  /* 0x0000002f1e3f7223 */ /* 0x000fe2000001003f */
[----:B------:R-:W-:Y:S01]  /*10760*/  LOP3.LUT R99, R99, 0xffff0000, RZ, 0xc0, !PT ;  /* 0xffff000063637812 */ /* 0x000fe200078ec0ff */
[C---:B------:R-:W-:Y:S01]  /*10770*/  FFMA.FTZ R47, R40.reuse, R28, -R35 ;  /* 0x0000001c282f7223 */ /* 0x040fe20000010823 */
[----:B------:R-:W-:Y:S01]  /*10780*/  LOP3.LUT R103, R103, 0xffff0000, RZ, 0xc0, !PT ;  /* 0xffff000067677812 */ /* 0x000fe200078ec0ff */
[----:B------:R-:W-:Y:S01]  /*10790*/  FMUL.FTZ R28, R41, R98 ;  /* 0x00000062291c7220 */ /* 0x000fe20000410000 */
[----:B------:R-:W-:Y:S01]  /*107a0*/  FFMA.FTZ R61, R40, R62, R61 ;  /* 0x0000003e283d7223 */ /* 0x000fe2000001003d */
[----:B------:R-:W-:-:S02]  /*107b0*/  IMAD.U32 R30, R100, 0x10000, RZ ;  /* 0x00010000641e7824 */ /* 0x000fc400078e00ff */
[-C--:B------:R-:W-:Y:S01]  /*107c0*/  FMUL.FTZ R40, R41, R102.reuse ;  /* 0x0000006629287220 */ /* 0x080fe20000410000 */
[C---:B------:R-:W-:Y:S01]  /*107d0*/  FMUL.FTZ R35, R44.reuse, R99 ;  /* 0x000000632c237220 */ /* 0x040fe20000410000 */
[----:B------:R-:W-:Y:S01]  /*107e0*/  FFMA.FTZ R102, R29, R102, -R28 ;  /* 0x000000661d667223 */ /* 0x000fe2000001081c */
[-C--:B------:R-:W-:Y:S01]  /*107f0*/  FMUL.FTZ R44, R44, R103.reuse ;  /* 0x000000672c2c7220 */ /* 0x080fe20000410000 */
[----:B------:R-:W-:Y:S02]  /*10800*/  IMAD.U32 R28, R104, 0x10000, RZ ;  /* 0x00010000681c7824 */ /* 0x000fe400078e00ff */
[----:B------:R-:W-:Y:S01]  /*10810*/  FMUL.FTZ R62, R43, R30 ;  /* 0x0000001e2b3e7220 */ /* 0x000fe20000410000 */
[----:B------:R-:W-:Y:S01]  /*10820*/  LOP3.LUT R100, R100, 0xffff0000, RZ, 0xc0, !PT ;  /* 0xffff000064647812 */ /* 0x000fe200078ec0ff */
[----:B------:R-:W-:Y:S01]  /*10830*/  FFMA.FTZ R42, R32, R103, -R35 ;  /* 0x00000067202a7223 */ /* 0x000fe20000010823 */
[----:B------:R-:W-:Y:S01]  /*10840*/  LOP3.LUT R104, R104, 0xffff0000, RZ, 0xc0, !PT ;  /* 0xffff000068687812 */ /* 0x000fe200078ec0ff */
[----:B------:R-:W-:Y:S01]  /*10850*/  FFMA.FTZ R44, R32, R99, R44 ;  /* 0x00000063202c7223 */ /* 0x000fe2000001002c */
[----:B------:R-:W-:Y:S01]  /*10860*/  LOP3.LUT R101, R101, 0xffff0000, RZ, 0xc0, !PT ;  /* 0xffff000065657812 */ /* 0x000fe200078ec0ff */
[-C--:B------:R-:W-:Y:S01]  /*10870*/  FMUL.FTZ R32, R43, R28.reuse ;  /* 0x0000001c2b207220 */ /* 0x080fe20000410000 */
[----:B------:R-:W-:Y:S01]  /*10880*/  LOP3.LUT R105, R105, 0xffff0000, RZ, 0xc0, !PT ;  /* 0xffff000069697812 */ /* 0x000fe200078ec0ff */
[----:B------:R-:W-:Y:S01]  /*10890*/  FFMA.FTZ R62, R31, R28, -R62 ;  /* 0x0000001c1f3e7223 */ /* 0x000fe2000001083e */
[----:B------:R-:W-:Y:S01]  /*108a0*/  FMUL.FTZ R28, R45, R100 ;  /* 0x000000642d1c7220 */ /* 0x000fe20000410000 */
[----:B------:R-:W-:Y:S01]  /*108b0*/  FFMA.FTZ R40, R29, R98, R40 ;  /* 0x000000621d287223 */ /* 0x000fe20000010028 */
[----:B------:R-:W-:Y:S01]  /*108c0*/  FMUL.FTZ R45, R45, R104 ;  /* 0x000000682d2d7220 */ /* 0x000fe20000410000 */
[----:B------:R-:W-:Y:S01]  /*108d0*/  FFMA.FTZ R31, R31, R30, R32 ;  /* 0x0000001e1f1f7223 */ /* 0x000fe20000010020 */
[C---:B------:R-:W-:Y:S01]  /*108e0*/  FMUL.FTZ R29, R46.reuse, R101 ;  /* 0x000000652e1d7220 */ /* 0x040fe20000410000 */
[-C--:B------:R-:W-:Y:S01]  /*108f0*/  FMUL.FTZ R30, R46, R105.reuse ;  /* 0x000000692e1e7220 */ /* 0x080fe20000410000 */
[C---:B------:R-:W-:Y:S01]  /*10900*/  FFMA.FTZ R100, R33.reuse, R100, R45 ;  /* 0x0000006421647223 */ /* 0x040fe2000001002d */
[----:B------:R-:W-:Y:S01]  /*10910*/  FFMA.FTZ R35, R33, R104, -R28 ;  /* 0x0000006821237223 */ /* 0x000fe2000001081c */
[C---:B------:R-:W-:Y:S01]  /*10920*/  FFMA.FTZ R46, R34.reuse, R105, -R29 ;  /* 0x00000069222e7223 */ /* 0x040fe2000001081d */
        /* <DEDUP_REMOVED lines=11> */
.L_x_2873:
[----:B------:R-:W-:Y:S05]  /*109e0*/  BSYNC B2 ;  /* 0x0000000000027941 */ /* 0x000fea0003800000 */
.L_x_2872:
[----:B------:R-:W-:Y:S05]  /*109f0*/  @P2 BRA `(.L_x_2869) ;  /* 0x00000004009c2947 */ /* 0x000fea0003800000 */
[----:B------:R-:W-:Y:S02]  /*10a00*/  LEA.HI R96, R96, R219, RZ, 0x1d ;  /* 0x000000db60607211 */ /* 0x000fe400078fe8ff */
[----:B-1----:R-:W-:Y:S02]  /*10a10*/  SHF.R.U64 R44, R24, 0x10, R25 ;  /* 0x00000010182c7819 */ /* 0x002fe40000001219 */
[----:B--2---:R-:W-:Y:S02]  /*10a20*/  SHF.R.S32.HI R29, RZ, 0x1f, R96 ;  /* 0x0000001fff1d7819 */ /* 0x004fe40000011460 */
[----:B------:R-:W-:Y:S02]  /*10a30*/  SHF.R.U64 R42, R26, 0x10, R27 ;  /* 0x000000101a2a7819 */ /* 0x000fe4000000121b */
[----:B------:R-:W-:Y:S01]  /*10a40*/  LEA.HI R28, R29, R96, RZ, 0x3 ;  /* 0x000000601d1c7211 */ /* 0x000fe200078f18ff */
[----:B------:R-:W-:Y:S01]  /*10a50*/  IMAD.SHL.U32 R29, R96, 0x8, RZ ;  /* 0x00000008601d7824 */ /* 0x000fe200078e00ff */
[----:B------:R-:W-:-:S02]  /*10a60*/  SHF.R.U32.HI R25, RZ, 0x10, R25 ;  /* 0x00000010ff197819 */ /* 0x000fc40000011619 */
[----:B------:R-:W-:Y:S01]  /*10a70*/  SHF.R.U64 R26, R36, 0x10, R37 ;  /* 0x00000010241a7819 */ /* 0x000fe20000001225 */
[----:B------:R-:W-:Y:S01]  /*10a80*/  IMAD.SHL.U32 R28, R28, 0x400, RZ ;  /* 0x000004001c1c7824 */ /* 0x000fe200078e00ff */
[----:B------:R-:W-:Y:S02]  /*10a90*/  LOP3.LUT R29, R196, 0x38, R29, 0xf8, !PT ;  /* 0x00000038c41d7812 */ /* 0x000fe400078ef81d */
[----:B------:R-:W-:Y:S02]  /*10aa0*/  SHF.R.U64 R24, R38, 0x10, R39 ;  /* 0x0000001026187819 */ /* 0x000fe40000001227 */
[----:B------:R-:W-:Y:S02]  /*10ab0*/  LOP3.LUT R28, R28, 0x7fffe000, RZ, 0xc0, !PT ;  /* 0x7fffe0001c1c7812 */ /* 0x000fe400078ec0ff */
[----:B------:R-:W-:Y:S02]  /*10ac0*/  LOP3.LUT R29, R29, R198, RZ, 0x3c, !PT ;  /* 0x000000c61d1d7212 */ /* 0x000fe400078e3cff */
[----:B------:R-:W-:Y:S01]  /*10ad0*/  SHF.R.U32.HI R27, RZ, 0x10, R27 ;  /* 0x00000010ff1b7819 */ /* 0x000fe2000001161b */
[----:B------:R-:W-:Y:S01]  /*10ae0*/  IMAD R28, R197, 0x200, R28 ;  /* 0x00000200c51c7824 */ /* 0x000fe200078e021c */
[----:B------:R-:W-:-:S02]  /*10af0*/  SHF.R.U32.HI R37, RZ, 0x10, R37 ;  /* 0x00000010ff257819 */ /* 0x000fc40000011625 */
[----:B------:R-:W-:Y:S01]  /*10b00*/  PRMT R86, R86, 0x5410, R25 ;  /* 0x0000541056567816 */ /* 0x000fe20000000019 */
[----:B------:R-:W-:Y:S01]  /*10b10*/  IMAD.IADD R33, R28, 0x1, R29 ;  /* 0x000000011c217824 */ /* 0x000fe200078e021d */
[----:B------:R-:W-:Y:S01]  /*10b20*/  PRMT R81, R81, 0x5410, R26 ;  /* 0x0000541051517816 */ /* 0x000fe2000000001a */
[----:B------:R-:W1:Y:S01]  /*10b30*/  LDS.128 R28, [R229] ;  /* 0x00000000e51c7984 */ /* 0x000e620000000c00 */
[----:B------:R-:W-:Y:S01]  /*10b40*/  PRMT R83, R83, 0x5410, R24 ;  /* 0x0000541053537816 */ /* 0x000fe20000000018 */
        /* <DEDUP_REMOVED lines=9> */
[----:B------:R-:W-:Y:S01]  /*10be0*/  LOP3.LUT R81, R81, 0xffff0000, RZ, 0xc0, !PT ;  /* 0xffff000051517812 */ /* 0x000fe200078ec0ff */
[----:B------:R-:W-:Y:S01]  /*10bf0*/  IMAD.U32 R43, R82, 0x10000, RZ ;  /* 0x00010000522b7824 */ /* 0x000fe200078e00ff */
[----:B------:R-:W-:Y:S02]  /*10c00*/  PRMT R84, R84, 0x5410, R39 ;  /* 0x0000541054547816 */ /* 0x000fe40000000027 */
        /* <DEDUP_REMOVED lines=30> */
[----:B------:R-:W-:Y:S01]  /*10df0*/  FMUL.FTZ R24, R32, R81 ;  /* 0x0000005120187220 */ /* 0x000fe20000410000 */
[----:B------:R-:W-:Y:S02]  /*10e00*/  IMAD.U32 R26, R83, 0x10000, RZ ;  /* 0x00010000531a7824 */ /* 0x000fe400078e00ff */
[----:B------:R-:W-:Y:S01]  /*10e10*/  FFMA.FTZ R41, R36, R41, R42 ;  /* 0x0000002924297223 */ /* 0x000fe2000001002a */
[-C--:B------:R-:W-:Y:S01]  /*10e20*/  FMUL.FTZ R36, R32, R85.reuse ;  /* 0x0000005520247220 */ /* 0x080fe20000410000 */
[----:B------:R-:W-:Y:S01]  /*10e30*/  FFMA.FTZ R32, R25, R85, -R24 ;  /* 0x0000005519207223 */ /* 0x000fe20000010818 */
[----:B------:R-:W-:Y:S01]  /*10e40*/  LOP3.LUT R34, R34, 0xffff0000, RZ, 0xc0, !PT ;  /* 0xffff000022227812 */ /* 0x000fe200078ec0ff */
[----:B------:R-:W-:Y:S01]  /*10e50*/  IMAD.U32 R24, R87, 0x10000, RZ ;  /* 0x0001000057187824 */ /* 0x000fe200078e00ff */
[----:B------:R-:W-:Y:S01]  /*10e60*/  LOP3.LUT R35, R35, 0xffff0000, RZ, 0xc0, !PT ;  /* 0xffff000023237812 */ /* 0x000fe200078ec0ff */
[----:B------:R-:W-:Y:S01]  /*10e70*/  FMUL.FTZ R42, R38, R26 ;  /* 0x0000001a262a7220 */ /* 0x000fe20000410000 */
[----:B------:R-:W-:Y:S01]  /*10e80*/  LOP3.LUT R83, R83, 0xffff0000, RZ, 0xc0, !PT ;  /* 0xffff000053537812 */ /* 0x000fe200078ec0ff */
[----:B------:R-:W-:Y:S01]  /*10e90*/  FFMA.FTZ R36, R25, R81, R36 ;  /* 0x0000005119247223 */ /* 0x000fe20000010024 */
[----:B------:R-:W-:Y:S01]  /*10ea0*/  LOP3.LUT R84, R84, 0xffff0000, RZ, 0xc0, !PT ;  /* 0xffff000054547812 */ /* 0x000fe200078ec0ff */
[-C--:B------:R-:W-:Y:S01]  /*10eb0*/  FMUL.FTZ R38, R38, R24.reuse ;  /* 0x0000001826267220 */ /* 0x080fe20000410000 */
[----:B------:R-:W-:Y:S01]  /*10ec0*/  LOP3.LUT R86, R86, 0xffff0000, RZ, 0xc0, !PT ;  /* 0xffff000056567812 */ /* 0x000fe200078ec0ff */
[----:B------:R-:W-:Y:S01]  /*10ed0*/  FFMA.FTZ R42, R27, R24, -R42 ;  /* 0x000000181b2a7223 */ /* 0x000fe2000001082a */
[----:B------:R-:W-:Y:S01]  /*10ee0*/  LOP3.LUT R87, R87, 0xffff0000, RZ, 0xc0, !PT ;  /* 0xffff000057577812 */ /* 0x000fe200078ec0ff */
[----:B------:R-:W-:Y:S01]  /*10ef0*/  FMUL.FTZ R31, R33, R82 ;  /* 0x00000052211f7220 */ /* 0x000fe20000410000 */
[----:B------:R-:W-:Y:S01]  /*10f00*/  LOP3.LUT R88, R88, 0xffff0000, RZ, 0xc0, !PT ;  /* 0xffff000058587812 */ /* 0x000fe200078ec0ff */
[C---:B------:R-:W-:Y:S01]  /*10f10*/  FMUL.FTZ R24, R34.reuse, R83 ;  /* 0x0000005322187220 */ /* 0x040fe20000410000 */
[----:B------:R-:W-:Y:S01]  /*10f20*/  FMUL.FTZ R25, R35, R84 ;  /* 0x0000005423197220 */ /* 0x000fe20000410000 */
[----:B------:R-:W-:Y:S01]  /*10f30*/  FMUL.FTZ R33, R33, R86 ;  /* 0x0000005621217220 */ /* 0x000fe20000410000 */
[-C--:B------:R-:W-:Y:S01]  /*10f40*/  FMUL.FTZ R34, R34, R87.reuse ;  /* 0x0000005722227220 */ /* 0x080fe20000410000 */
[----:B------:R-:W-:Y:S01]  /*10f50*/  FMUL.FTZ R35, R35, R88 ;  /* 0x0000005823237220 */ /* 0x000fe20000410000 */
[----:B------:R-:W-:Y:S01]  /*10f60*/  FFMA.FTZ R86, R28, R86, -R31 ;  /* 0x000000561c567223 */ /* 0x000fe2000001081f */
        /* <DEDUP_REMOVED lines=16> */
.L_x_2869:
[----:B------:R-:W-:Y:S05]  /*11070*/  BSYNC B1 ;  /* 0x0000000000017941 */ /* 0x000fea0003800000 */
.L_x_2868:
        /* <DEDUP_REMOVED lines=26> */
[----:B------:R-:W-:Y:S01]  /*11220*/  PRMT R91, R91, 0x5410, R4 ;  /* 0x000054105b5b7816 */ /* 0x000fe20000000004 */
[----:B------:R-:W-:Y:S01]  /*11230*/  IMAD.U32 R39, R89, 0x10000, RZ ;  /* 0x0001000059277824 */ /* 0x000fe200078e00ff */
[----:B------:R-:W2:Y:S01]  /*11240*/  LDS.128 R28, [R33+0x10400] ;  /* 0x01040000211c7984 */ /* 0x000ea20000000c00 */
[----:B------:R-:W-:Y:S01]  /*11250*/  PRMT R92, R92, 0x5410, R7 ;  /* 0x000054105c5c7816 */ /* 0x000fe20000000007 */
[----:B------:R-:W-:Y:S01]  /*11260*/  IMAD.U32 R40, R90, 0x10000, RZ ;  /* 0x000100005a287824 */ /* 0x000fe200078e00ff */
[----:B------:R-:W-:-:S02]  /*11270*/  PRMT R93, R93, 0x5410, R38 ;  /* 0x000054105d5d7816 */ /* 0x000fc40000000026 */
[----:B------:R-:W-:Y:S02]  /*11280*/  SHF.R.U32.HI R49, RZ, 0x10, R49 ;  /* 0x00000010ff317819 */ /* 0x000fe40000011631 */
[--C-:B------:R-:W-:Y:S01]  /*11290*/  SHF.R.U64 R36, R50, 0x10, R51.reuse ;  /* 0x0000001032247819 */ /* 0x100fe20000001233 */
[----:B------:R-:W-:Y:S01]  /*112a0*/  IMAD.U32 R38, R93, 0x10000, RZ ;  /* 0x000100005d267824 */ /* 0x000fe200078e00ff */
[----:B------:R-:W-:Y:S02]  /*112b0*/  SHF.R.U32.HI R50, RZ, 0x10, R51 ;  /* 0x00000010ff327819 */ /* 0x000fe40000011633 */
[----:B------:R-:W-:Y:S02]  /*112c0*/  PRMT R94, R94, 0x5410, R49 ;  /* 0x000054105e5e7816 */ /* 0x000fe40000000031 */
[----:B------:R-:W-:Y:S02]  /*112d0*/  PRMT R97, R97, 0x5410, R50 ;  /* 0x0000541061617816 */ /* 0x000fe40000000032 */
[----:B------:R-:W-:-:S02]  /*112e0*/  LOP3.LUT R89, R89, 0xffff0000, RZ, 0xc0, !PT ;  /* 0xffff000059597812 */ /* 0x000fc400078ec0ff */
[----:B------:R-:W-:Y:S02]  /*112f0*/  LOP3.LUT R93, R93, 0xffff0000, RZ, 0xc0, !PT ;  /* 0xffff00005d5d7812 */ /* 0x000fe400078ec0ff */
[----:B------:R-:W-:Y:S02]  /*11300*/  PRMT R95, R95, 0x5410, R36 ;  /* 0x000054105f5f7816 */ /* 0x000fe40000000024 */
        /* <DEDUP_REMOVED lines=35> */
[----:B------:R-:W-:Y:S02]  /*11540*/  IMAD.U32 R4, R95, 0x10000, RZ ;  /* 0x000100005f047824 */ /* 0x000fe400078e00ff */
[C---:B------:R-:W-:Y:S01]  /*11550*/  FMUL.FTZ R38, R36.reuse, R6 ;  /* 0x0000000624267220 */ /* 0x040fe20000410000 */
        /* <DEDUP_REMOVED lines=9> */
[----:B------:R-:W-:Y:S01]  /*115f0*/  FMUL.FTZ R30, R30, R95 ;  /* 0x0000005f1e1e7220 */ /* 0x000fe20000410000 */
[----:B------:R-:W-:Y:S01]  /*11600*/  LOP3.LUT R97, R97, 0xffff0000, RZ, 0xc0, !PT ;  /* 0xffff000061617812 */ /* 0x000fe200078ec0ff */
[----:B------:R-:W-:Y:S01]  /*11610*/  FMUL.FTZ R27, R29, R90 ;  /* 0x0000005a1d1b7220 */ /* 0x000fe20000410000 */
[----:B------:R-:W-:Y:S01]  /*11620*/  FMUL.FTZ R5, R31, R92 ;  /* 0x0000005c1f057220 */ /* 0x000fe20000410000 */
[-C--:B------:R-:W-:Y:S01]  /*11630*/  FMUL.FTZ R29, R29, R94.reuse ;  /* 0x0000005e1d1d7220 */ /* 0x080fe20000410000 */
[----:B------:R-:W-:Y:S01]  /*11640*/  FFMA.FTZ R91, R25, R91, R30 ;  /* 0x0000005b195b7223 */ /* 0x000fe2000001001e */
[----:B------:R-:W-:Y:S01]  /*11650*/  FMUL.FTZ R31, R31, R97 ;  /* 0x000000611f1f7220 */ /* 0x000fe20000410000 */
[----:B------:R-:W-:Y:S01]  /*11660*/  FFMA.FTZ R94, R24, R94, -R27 ;  /* 0x0000005e185e7223 */ /* 0x000fe2000001081b */
        /* <DEDUP_REMOVED lines=15> */
.L_x_2875:
[----:B------:R-:W-:Y:S05]  /*11760*/  BSYNC B1 ;  /* 0x0000000000017941 */ /* 0x000fea0003800000 */
.L_x_2874:
        /* <DEDUP_REMOVED lines=12> */
[----:B------:R-:W-:Y:S02]  /*11830*/  PRMT R72, R72, 0x5410, R29 ;  /* 0x0000541048487816 */ /* 0x000fe4000000001d */
[----:B------:R-:W-:Y:S02]  /*11840*/  LOP3.LUT R6, R6, 0x7fffe000, RZ, 0xc0, !PT ;  /* 0x7fffe00006067812 */ /* 0x000fe400078ec0ff */
[----:B------:R-:W-:Y:S01]  /*11850*/  PRMT R77, R77, 0x5410, R34 ;  /* 0x000054104d4d7816 */ /* 0x000fe20000000022 */
[----:B------:R-:W-:Y:S01]  /*11860*/  IMAD.U32 R35, R72, 0x10000, RZ ;  /* 0x0001000048237824 */ /* 0x000fe200078e00ff */
[----:B------:R-:W-:-:S02]  /*11870*/  IADD3 R25, R4, R6, R199 ;  /* 0x0000000604197210 */ /* 0x000fc40007ffe0c7 */
[----:B------:R-:W1:Y:S01]  /*11880*/  LDS.128 R4, [R228] ;  /* 0x00000000e4047984 */ /* 0x000e620000000c00 */
[----:B------:R-:W-:Y:S01]  /*11890*/  SHF.R.U32.HI R53, RZ, 0x10, R53 ;  /* 0x00000010ff357819 */ /* 0x000fe20000011635 */
[----:B------:R-:W-:Y:S01]  /*118a0*/  IMAD.U32 R34, R77, 0x10000, RZ ;  /* 0x000100004d227824 */ /* 0x000fe200078e00ff */
[----:B------:R-:W-:Y:S01]  /*118b0*/  SHF.R.U64 R30, R54, 0x10, R55 ;  /* 0x00000010361e7819 */ /* 0x000fe20000001237 */
[----:B------:R-:W-:Y:S01]  /*118c0*/  IMAD R28, R25, 0x2, R16 ;  /* 0x00000002191c7824 */ /* 0x000fe200078e0210 */
[----:B------:R-:W-:Y:S02]  /*118d0*/  PRMT R74, R74, 0x5410, R9 ;  /* 0x000054104a4a7816 */ /* 0x000fe40000000009 */
[--C-:B------:R-:W-:Y:S02]  /*118e0*/  SHF.R.U64 R8, R10, 0x10, R11.reuse ;  /* 0x000000100a087819 */ /* 0x100fe4000000120b */
[----:B------:R-:W2:Y:S01]  /*118f0*/  LDS.128 R24, [R28+0x10400] ;  /* 0x010400001c187984 */ /* 0x000ea20000000c00 */
[----:B------:R-:W-:Y:S01]  /*11900*/  SHF.R.U32.HI R11, RZ, 0x10, R11 ;  /* 0x00000010ff0b7819 */ /* 0x000fe2000001160b */
[----:B------:R-:W-:Y:S01]  /*11910*/  IMAD.U32 R36, R74, 0x10000, RZ ;  /* 0x000100004a247824 */ /* 0x000fe200078e00ff */
[----:B------:R-:W-:-:S02]  /*11920*/  SHF.R.U32.HI R55, RZ, 0x10, R55 ;  /* 0x00000010ff377819 */ /* 0x000fc40000011637 */
[----:B------:R-:W-:Y:S02]  /*11930*/  PRMT R78, R78, 0x5410, R53 ;  /* 0x000054104e4e7816 */ /* 0x000fe40000000035 */
[----:B------:R-:W-:Y:S02]  /*11940*/  PRMT R79, R79, 0x5410, R30 ;  /* 0x000054104f4f7816 */ /* 0x000fe4000000001e */
[----:B------:R-:W-:Y:S02]  /*11950*/  PRMT R75, R75, 0x5410, R8 ;  /* 0x000054104b4b7816 */ /* 0x000fe40000000008 */
[----:B------:R-:W-:Y:S02]  /*11960*/  PRMT R76, R76, 0x5410, R11 ;  /* 0x000054104c4c7816 */ /* 0x000fe4000000000b */
[----:B------:R-:W-:Y:S02]  /*11970*/  PRMT R80, R80, 0x5410, R55 ;  /* 0x0000541050507816 */ /* 0x000fe40000000037 */
[----:B------:R-:W-:-:S02]  /*11980*/  LOP3.LUT R77, R77, 0xffff0000, RZ, 0xc0, !PT ;  /* 0xffff00004d4d7812 */ /* 0x000fc400078ec0ff */
        /* <DEDUP_REMOVED lines=24> */
[----:B------:R-:W-:Y:S01]  /*11b10*/  LOP3.LUT R29, R72, 0xffff0000, RZ, 0xc0, !PT ;  /* 0xffff0000481d7812 */ /* 0x000fe200078ec0ff */
[C---:B------:R-:W-:Y:S01]  /*11b20*/  FMUL.FTZ R40, R33.reuse, R34 ;  /* 0x0000002221287220 */ /* 0x040fe20000410000 */
[----:B------:R-:W-:Y:S01]  /*11b30*/  FMUL.FTZ R33, R33, R8 ;  /* 0x0000000821217220 */ /* 0x000fe20000410000 */
[----:B------:R-:W-:Y:S01]  /*11b40*/  FFMA.FTZ R36, R9, R36, R30 ;  /* 0x0000002409247223 */ /* 0x000fe2000001001e */
[----:B------:R-:W-:Y:S01]  /*11b50*/  LOP3.LUT R78, R78, 0xffff0000, RZ, 0xc0, !PT ;  /* 0xffff00004e4e7812 */ /* 0x000fe200078ec0ff */
[C---:B------:R-:W-:Y:S01]  /*11b60*/  FMUL.FTZ R9, R24.reuse, R29 ;  /* 0x0000001d18097220 */ /* 0x040fe20000410000 */
[C---:B------:R-:W-:Y:S01]  /*11b70*/  FFMA.FTZ R40, R11.reuse, R8, -R40 ;  /* 0x000000080b287223 */ /* 0x040fe20000010828 */
[----:B------:R-:W-:Y:S01]  /*11b80*/  FFMA.FTZ R33, R11, R34, R33 ;  /* 0x000000220b217223 */ /* 0x000fe20000010021 */
[-C--:B------:R-:W-:Y:S01]  /*11b90*/  FMUL.FTZ R11, R24, R77.reuse ;  /* 0x0000004d180b7220 */ /* 0x080fe20000410000 */
[----:B------:R-:W-:Y:S01]  /*11ba0*/  FFMA.FTZ R24, R4, R77, -R9 ;  /* 0x0000004d04187223 */ /* 0x000fe20000010809 */
[----:B------:R-:W-:-:S02]  /*11bb0*/  IMAD.U32 R31, R26, 0x10000, RZ ;  /* 0x000100001a1f7824 */ /* 0x000fc400078e00ff */
[----:B------:R-:W-:Y:S01]  /*11bc0*/  FMUL.FTZ R34, R25, R74 ;  /* 0x0000004a19227220 */ /* 0x000fe20000410000 */
[----:B------:R-:W-:Y:S02]  /*11bd0*/  IMAD.U32 R9, R75, 0x10000, RZ ;  /* 0x000100004b097824 */ /* 0x000fe400078e00ff */
[----:B------:R-:W-:Y:S01]  /*11be0*/  FFMA.FTZ R30, R4, R29, R11 ;  /* 0x0000001d041e7223 */ /* 0x000fe2000001000b */
[----:B------:R-:W-:Y:S01]  /*11bf0*/  IMAD.U32 R8, R79, 0x10000, RZ ;  /* 0x000100004f087824 */ /* 0x000fe200078e00ff */
[----:B------:R-:W-:Y:S01]  /*11c00*/  LOP3.LUT R26, R26, 0xffff0000, RZ, 0xc0, !PT ;  /* 0xffff00001a1a7812 */ /* 0x000fe200078ec0ff */
[----:B------:R-:W-:Y:S01]  /*11c10*/  FMUL.FTZ R25, R25, R78 ;  /* 0x0000004e19197220 */ /* 0x000fe20000410000 */
[----:B------:R-:W-:Y:S01]  /*11c20*/  LOP3.LUT R27, R27, 0xffff0000, RZ, 0xc0, !PT ;  /* 0xffff00001b1b7812 */ /* 0x000fe200078ec0ff */
[-C--:B------:R-:W-:Y:S01]  /*11c30*/  FMUL.FTZ R29, R31, R9.reuse ;  /* 0x000000091f1d7220 */ /* 0x080fe20000410000 */
[----:B------:R-:W-:Y:S01]  /*11c40*/  LOP3.LUT R75, R75, 0xffff0000, RZ, 0xc0, !PT ;  /* 0xffff00004b4b7812 */ /* 0x000fe200078ec0ff */
[----:B------:R-:W-:Y:S01]  /*11c50*/  FMUL.FTZ R31, R31, R8 ;  /* 0x000000081f1f7220 */ /* 0x000fe20000410000 */
[----:B------:R-:W-:Y:S01]  /*11c60*/  LOP3.LUT R76, R76, 0xffff0000, RZ, 0xc0, !PT ;  /* 0xffff00004c4c7812 */ /* 0x000fe200078ec0ff */
[----:B------:R-:W-:Y:S01]  /*11c70*/  FFMA.FTZ R11, R5, R78, -R34 ;  /* 0x0000004e050b7223 */ /* 0x000fe20000010822 */
[----:B------:R-:W-:Y:S01]  /*11c80*/  LOP3.LUT R79, R79, 0xffff0000, RZ, 0xc0, !PT ;  /* 0xffff00004f4f7812 */ /* 0x000fe200078ec0ff */
[----:B------:R-:W-:Y:S01]  /*11c90*/  FFMA.FTZ R25, R5, R74, R25 ;  /* 0x0000004a05197223 */ /* 0x000fe20000010019 */
[----:B------:R-:W-:Y:S01]  /*11ca0*/  LOP3.LUT R80, R80, 0xffff0000, RZ, 0xc0, !PT ;  /* 0xffff000050507812 */ /* 0x000fe200078ec0ff */
        /* <DEDUP_REMOVED lines=20> */
.L_x_2877:
[----:B------:R-:W-:Y:S05]  /*11df0*/  BSYNC B1 ;  /* 0x0000000000017941 */ /* 0x000fea0003800000 */
.L_x_2876:
[----:B------:R-:W-:Y:S05]  /*11e00*/  @P2 BRA `(.L_x_2849) ;  /* 0x0000000400982947 */ /* 0x000fea0003800000 */
[----:B------:R-:W-:Y:S02]  /*11e10*/  LEA.HI R32, R32, R219, RZ, 0x1d ;  /* 0x000000db20207211 */ /* 0x000fe400078fe8ff */
[--C-:B-1-3--:R-:W-:Y:S02]  /*11e20*/  SHF.R.U64 R25, R12, 0x10, R13.reuse ;  /* 0x000000100c197819 */ /* 0x10afe4000000120d */
[----:B--2---:R-:W-:Y:S01]  /*11e30*/  SHF.R.S32.HI R5, RZ, 0x1f, R32 ;  /* 0x0000001fff057819 */ /* 0x004fe20000011420 */
[----:B------:R-:W-:Y:S01]  /*11e40*/  IMAD.SHL.U32 R4, R32, 0x8, RZ ;  /* 0x0000000820047824 */ /* 0x000fe200078e00ff */
[----:B------:R-:W-:Y:S02]  /*11e50*/  SHF.R.U32.HI R28, RZ, 0x10, R13 ;  /* 0x00000010ff1c7819 */ /* 0x000fe4000001160d */
[----:B------:R-:W-:Y:S02]  /*11e60*/  LEA.HI R32, R5, R32, RZ, 0x3 ;  /* 0x0000002005207211 */ /* 0x000fe400078f18ff */
[----:B------:R-:W-:-:S02]  /*11e70*/  LOP3.LUT R5, R195, 0x38, R4, 0xf8, !PT ;  /* 0x00000038c3057812 */ /* 0x000fc400078ef804 */
[----:B------:R-:W-:Y:S01]  /*11e80*/  SHF.R.U64 R13, R14, 0x10, R15 ;  /* 0x000000100e0d7819 */ /* 0x000fe2000000120f */
        /* <DEDUP_REMOVED lines=17> */
[----:B------:R-:W-:Y:S01]  /*11fa0*/  PRMT R28, R3, 0x5410, R28 ;  /* 0x00005410031c7816 */ /* 0x000fe2000000001c */
[----:B------:R-:W-:Y:S01]  /*11fb0*/  IMAD.U32 R32, R31, 0x10000, RZ ;  /* 0x000100001f207824 */ /* 0x000fe200078e00ff */
[----:B------:R-:W-:Y:S02]  /*11fc0*/  SHF.R.U32.HI R58, RZ, 0x10, R59 ;  /* 0x00000010ff3a7819 */ /* 0x000fe4000001163b */
        /* <DEDUP_REMOVED lines=29> */
[C---:B------:R-:W-:Y:S01]  /*121a0*/  FFMA.FTZ R25, R12.reuse, R14, -R25 ;  /* 0x0000000e0c197223 */ /* 0x040fe20000010819 */
[C---:B------:R-:W-:Y:S01]  /*121b0*/  FMUL.FTZ R14, R21.reuse, R32 ;  /* 0x00000020150e7220 */ /* 0x040fe20000410000 */
[----:B------:R-:W-:Y:S01]  /*121c0*/  FMUL.FTZ R27, R21, R0 ;  /* 0x00000000151b7220 */ /* 0x000fe20000410000 */
[----:B------:R-:W-:Y:S01]  /*121d0*/  FFMA.FTZ R15, R12, R29, R15 ;  /* 0x0000001d0c0f7223 */ /* 0x000fe2000001000f */
[C---:B------:R-:W-:Y:S01]  /*121e0*/  FMUL.FTZ R12, R8.reuse, R68 ;  /* 0x00000044080c7220 */ /* 0x040fe20000410000 */
[----:B------:R-:W-:Y:S01]  /*121f0*/  FFMA.FTZ R21, R13, R0, -R14 ;  /* 0x000000000d157223 */ /* 0x000fe2000001080e */
[----:B------:R-:W-:Y:S01]  /*12200*/  FMUL.FTZ R0, R8, R26 ;  /* 0x0000001a08007220 */ /* 0x000fe20000410000 */
[----:B------:R-:W-:-:S02]  /*12210*/  IMAD.U32 R20, R10, 0x10000, RZ ;  /* 0x000100000a147824 */ /* 0x000fc400078e00ff */
[----:B------:R-:W-:Y:S01]  /*12220*/  FFMA.FTZ R27, R13, R32, R27 ;  /* 0x000000200d1b7223 */ /* 0x000fe2000001001b */
[----:B------:R-:W-:Y:S02]  /*12230*/  IMAD.U32 R8, R30, 0x10000, RZ ;  /* 0x000100001e087824 */ /* 0x000fe400078e00ff */
[----:B------:R-:W-:Y:S01]  /*12240*/  FMUL.FTZ R13, R9, R28 ;  /* 0x0000001c090d7220 */ /* 0x000fe20000410000 */
[----:B------:R-:W-:Y:S01]  /*12250*/  FFMA.FTZ R68, R3, R68, -R0 ;  /* 0x0000004403447223 */ /* 0x000fe20000010800 */
[-C--:B------:R-:W-:Y:S01]  /*12260*/  FMUL.FTZ R9, R9, R69.reuse ;  /* 0x0000004509097220 */ /* 0x080fe20000410000 */
[----:B------:R-:W-:Y:S02]  /*12270*/  IMAD.U32 R0, R70, 0x10000, RZ ;  /* 0x0001000046007824 */ /* 0x000fe400078e00ff */
[----:B------:R-:W-:Y:S01]  /*12280*/  FFMA.FTZ R12, R3, R26, R12 ;  /* 0x0000001a030c7223 */ /* 0x000fe2000001000c */
[----:B------:R-:W-:Y:S01]  /*12290*/  FMUL.FTZ R26, R20, R8 ;  /* 0x00000008141a7220 */ /* 0x000fe20000410000 */
[----:B------:R-:W-:Y:S01]  /*122a0*/  FFMA.FTZ R28, R4, R28, R9 ;  /* 0x0000001c041c7223 */ /* 0x000fe20000010009 */
[----:B------:R-:W-:Y:S01]  /*122b0*/  LOP3.LUT R10, R10, 0xffff0000, RZ, 0xc0, !PT ;  /* 0xffff00000a0a7812 */ /* 0x000fe200078ec0ff */
[----:B------:R-:W-:Y:S01]  /*122c0*/  FFMA.FTZ R14, R4, R69, -R13 ;  /* 0x00000045040e7223 */ /* 0x000fe2000001080d */
[-C--:B------:R-:W-:Y:S01]  /*122d0*/  FMUL.FTZ R20, R20, R0.reuse ;  /* 0x0000000014147220 */ /* 0x080fe20000410000 */
[----:B------:R-:W-:Y:S01]  /*122e0*/  LOP3.LUT R9, R30, 0xffff0000, RZ, 0xc0, !PT ;  /* 0xffff00001e097812 */ /* 0x000fe200078ec0ff */
[----:B------:R-:W-:Y:S01]  /*122f0*/  FFMA.FTZ R26, R5, R0, -R26 ;  /* 0x00000000051a7223 */ /* 0x000fe2000001081a */
[----:B------:R-:W-:Y:S01]  /*12300*/  LOP3.LUT R11, R11, 0xffff0000, RZ, 0xc0, !PT ;  /* 0xffff00000b0b7812 */ /* 0x000fe200078ec0ff */
[----:B------:R-:W-:Y:S01]  /*12310*/  FFMA.FTZ R20, R5, R8, R20 ;  /* 0x0000000805147223 */ /* 0x000fe20000010014 */
[----:B------:R-:W-:Y:S01]  /*12320*/  LOP3.LUT R3, R70, 0xffff0000, RZ, 0xc0, !PT ;  /* 0xffff000046037812 */ /* 0x000fe200078ec0ff */
[----:B------:R-:W-:Y:S01]  /*12330*/  FMUL.FTZ R5, R10, R9 ;  /* 0x000000090a057220 */ /* 0x000fe20000410000 */
[----:B------:R-:W-:-:S02]  /*12340*/  LOP3.LUT R4, R31, 0xffff0000, RZ, 0xc0, !PT ;  /* 0xffff00001f047812 */ /* 0x000fc400078ec0ff */
[----:B------:R-:W-:Y:S01]  /*12350*/  LOP3.LUT R0, R71, 0xffff0000, RZ, 0xc0, !PT ;  /* 0xffff000047007812 */ /* 0x000fe200078ec0ff */
[-C--:B------:R-:W-:Y:S01]  /*12360*/  FMUL.FTZ R10, R10, R3.reuse ;  /* 0x000000030a0a7220 */ /* 0x080fe20000410000 */
[----:B------:R-:W-:Y:S01]  /*12370*/  FFMA.FTZ R3, R6, R3, -R5 ;  /* 0x0000000306037223 */ /* 0x000fe20000010805 */
[C---:B------:R-:W-:Y:S01]  /*12380*/  FMUL.FTZ R8, R11.reuse, R4 ;  /* 0x000000040b087220 */ /* 0x040fe20000410000 */
[----:B------:R-:W-:Y:S01]  /*12390*/  F2FP.BF16.F32.PACK_AB R5, R14, R25 ;  /* 0x000000190e05723e */ /* 0x000fe200000010ff */
[-C--:B------:R-:W-:Y:S01]  /*123a0*/  FMUL.FTZ R13, R11, R0.reuse ;  /* 0x000000000b0d7220 */ /* 0x080fe20000410000 */
[----:B------:R-:W-:Y:S01]  /*123b0*/  FFMA.FTZ R11, R6, R9, R10 ;  /* 0x00000009060b7223 */ /* 0x000fe2000001000a */
[----:B------:R-:W-:Y:S01]  /*123c0*/  FFMA.FTZ R0, R7, R0, -R8 ;  /* 0x0000000007007223 */ /* 0x000fe20000010808 */
[----:B------:R-:W-:Y:S01]  /*123d0*/  F2FP.BF16.F32.PACK_AB R6, R3, R26 ;  /* 0x0000001a0306723e */ /* 0x000fe200000010ff */
[----:B------:R-:W-:Y:S01]  /*123e0*/  FFMA.FTZ R30, R7, R4, R13 ;  /* 0x00000004071e7223 */ /* 0x000fe2000001000d */
[----:B------:R-:W-:-:S02]  /*123f0*/  F2FP.BF16.F32.PACK_AB R4, R68, R33 ;  /* 0x000000214404723e */ /* 0x000fc400000010ff */
[----:B------:R-:W-:Y:S02]  /*12400*/  F2FP.BF16.F32.PACK_AB R10, R11, R20 ;  /* 0x000000140b0a723e */ /* 0x000fe400000010ff */
[----:B------:R-:W-:Y:S02]  /*12410*/  F2FP.BF16.F32.PACK_AB R7, R0, R21 ;  /* 0x000000150007723e */ /* 0x000fe400000010ff */
[----:B------:R-:W-:Y:S02]  /*12420*/  F2FP.BF16.F32.PACK_AB R8, R12, R35 ;  /* 0x000000230c08723e */ /* 0x000fe400000010ff */
[----:B------:R-:W-:Y:S01]  /*12430*/  F2FP.BF16.F32.PACK_AB R9, R28, R15 ;  /* 0x0000000f1c09723e */ /* 0x000fe200000010ff */
[----:B------:R4:W-:Y:S01]  /*12440*/  STS.128 [R227], R4 ;  /* 0x00000004e3007388 */ /* 0x0009e20000000c00 */
[----:B------:R-:W-:-:S05]  /*12450*/  F2FP.BF16.F32.PACK_AB R11, R30, R27 ;  /* 0x0000001b1e0b723e */ /* 0x000fca00000010ff */
[----:B------:R4:W-:Y:S02]  /*12460*/  STS.128 [R24+0x10400], R8 ;  /* 0x0104000818007388 */ /* 0x0009e40000000c00 */
.L_x_2849:
[----:B------:R-:W-:Y:S05]  /*12470*/  BSYNC B0 ;  /* 0x0000000000007941 */ /* 0x000fea0003800000 */
.L_x_2827:
        /* <DEDUP_REMOVED lines=8> */
.L_x_2825:
[----:B01-3--:R-:W3:Y:S02]  /*12500*/  LDL R0, [R1+0xc] ;  /* 0x00000c0001007983 */ /* 0x00bee40000100800 */
[----:B---3--:R-:W-:-:S13]  /*12510*/  R2UR UR4, R0 ;  /* 0x00000000000472ca */ /* 0x008fda00000e0000 */
[----:B------:R-:W-:-:S05]  /*12520*/  IMAD.U32 R0, RZ, RZ, UR4 ;  /* 0x00000004ff007e24 */ /* 0x000fca000f8e00ff */
[----:B------:R-:W-:-:S13]  /*12530*/  ISETP.NE.AND P0, PT, R0, 0x3, PT ;  /* 0x000000030000780c */ /* 0x000fda0003f05270 */
[----:B------:R-:W-:Y:S05]  /*12540*/  @!P0 BRA `(.L_x_2878) ;  /* 0x0000000000048947 */ /* 0x000fea0003800000 */
[----:B------:R-:W-:Y:S01]  /*12550*/  BPT.TRAP 0x1 ;  /* 0x000000040000795c */ /* 0x000fe20000300000 */
.L_x_2878:
[----:B------:R-:W-:Y:S01]  /*12560*/  IMAD R0, R185, 0x8, R16 ;  /* 0x00000008b9007824 */ /* 0x000fe200078e0210 */
[----:B------:R-:W-:-:S04]  /*12570*/  SHF.L.U32 R3, R188, 0x1f, RZ ;  /* 0x0000001fbc037819 */ /* 0x000fc800000006ff */
[----:B------:R0:W1:Y:S01]  /*12580*/  SYNCS.PHASECHK.TRANS64.TRYWAIT P2, [R0+URZ+0x34830], R3 ;  /* 0x03483003000075a7 */ /* 0x000062000804017f */
[----:B------:R-:W-:Y:S05]  /*12590*/  @!P0 BRA `(.L_x_2879) ;  /* 0x0000000000048947 */ /* 0x000fea0003800000 */
[----:B------:R-:W-:Y:S01]  /*125a0*/  BPT.TRAP 0x1 ;  /* 0x000000040000795c */ /* 0x000fe20000300000 */
.L_x_2879:
[----:B--2-4-:R-:W2:Y:S02]  /*125b0*/  S2R R4, SR_TID.X ;  /* 0x0000000000047919 */ /* 0x014ea40000002100 */
[----:B--2---:R-:W-:-:S04]  /*125c0*/  LOP3.LUT R4, R4, 0x7f, RZ, 0xc0, !PT ;  /* 0x0000007f04047812 */ /* 0x004fc800078ec0ff */
[----:B------:R-:W-:Y:S01]  /*125d0*/  ISETP.NE.AND P1, PT, R4, RZ, PT ;  /* 0x000000ff0400720c */ /* 0x000fe20003f25270 */
[----:B-1----:R-:W-:-:S12]  /*125e0*/  @P2 BRA `(.L_x_2880) ;  /* 0x0000000000082947 */ /* 0x002fd80003800000 */
[----:B------:R-:W1:Y:S02]  /*125f0*/  SYNCS.PHASECHK.TRANS64.TRYWAIT P2, [R0+URZ+0x34830], R3 ;  /* 0x03483003000075a7 */ /* 0x000e64000804017f */
[----:B-1----:R-:W-:Y:S05]  /*12600*/  @!P2 BRA `(.L_x_2881) ;  /* 0x00000148009ca947 */ /* 0x002fea0003800000 */
.L_x_2880:
[----:B------:R-:W-:Y:S05]  /*12610*/  WARPSYNC.ALL ;  /* 0x0000000000007948 */ /* 0x000fea0003800000 */
[----:B01----:R-:W-:Y:S01]  /*12620*/  VIADD R3, R16, 0x1c400 ;  /* 0x0001c40010037836 */ /* 0x003fe20000000000 */
[----:B------:R-:W-:Y:S01]  /*12630*/  R2UR UR4, R2 ;  /* 0x00000000020472ca */ /* 0x000fe200000e0000 */
[----:B------:R-:W-:Y:S01]  /*12640*/  WARPGROUP.ARRIVE ;  /* 0x00000000000079c5 */ /* 0x000fe20000000000 */
[----:B------:R-:W-:Y:S01]  /*12650*/  UMOV UR9, 0x40000040 ;  /* 0x4000004000097882 */ /* 0x000fe20000000000 */
[----:B------:R-:W-:Y:S01]  /*12660*/  IMAD.MOV.U32 R7, RZ, RZ, 0x40000040 ;  /* 0x40000040ff077424 */ /* 0x000fe200078e00ff */
[----:B------:R-:W-:Y:S01]  /*12670*/  SHF.R.U32.HI R3, RZ, 0x4, R3 ;  /* 0x00000004ff037819 */ /* 0x000fe20000011603 */
[----:B------:R-:W-:Y:S01]  /*12680*/  IMAD.U32 R9, RZ, RZ, UR9 ;  /* 0x00000009ff097e24 */ /* 0x000fe2000f8e00ff */
[----:B------:R-:W-:Y:S01]  /*12690*/  UMOV UR53, 0x40000040 ;  /* 0x4000004000357882 */ /* 0x000fe20000000000 */
[----:B------:R-:W-:Y:S01]  /*126a0*/  UMOV UR49, 0x40000040 ;  /* 0x4000004000317882 */ /* 0x000fe20000000000 */
[----:B------:R-:W-:Y:S01]  /*126b0*/  LOP3.LUT R3, R3, 0x3fff, RZ, 0xc0, !PT ;  /* 0x00003fff03037812 */ /* 0x000fe200078ec0ff */
[----:B------:R-:W-:Y:S01]  /*126c0*/  UMOV UR45, 0x40000040 ;  /* 0x40000040002d7882 */ /* 0x000fe20000000000 */
[----:B------:R-:W-:Y:S01]  /*126d0*/  UMOV UR41, 0x40000040 ;  /* 0x4000004000297882 */ /* 0x000fe20000000000 */
[----:B------:R-:W-:Y:S01]  /*126e0*/  UMOV UR37, 0x40000040 ;  /* 0x4000004000257882 */ /* 0x000fe20000000000 */
[----:B------:R-:W-:Y:S01]  /*126f0*/  LOP3.LUT R5, R3, 0x10000, RZ, 0xfc, !PT ;  /* 0x0001000003057812 */ /* 0x000fe200078efcff */
[----:B------:R-:W-:Y:S01]  /*12700*/  IMAD.MOV.U32 R3, RZ, RZ, 0x40000040 ;  /* 0x40000040ff037424 */ /* 0x000fe200078e00ff */
[----:B------:R-:W-:Y:S01]  /*12710*/  ULOP3.LUT UR4, UR4, 0x10000, URZ, 0xfc, !UPT ;  /* 0x0001000004047892 */ /* 0x000fe2000f8efc3f */
[----:B------:R-:W-:Y:S01]  /*12720*/  @!P1 VIADD R0, R0, 0x34840 ;  /* 0x0003484000009836 */ /* 0x000fe20000000000 */
[----:B------:R-:W-:Y:S01]  /*12730*/  BSSY B0, `(.L_x_2882) ;  /* 0x000065d000007945 */ /* 0x000fe20003800000 */
[----:B------:R-:W-:Y:S01]  /*12740*/  IMAD R2, R185, 0xc00, R5 ;  /* 0x00000c00b9027824 */ /* 0x000fe200078e0205 */
[----:B------:R-:W-:Y:S01]  /*12750*/  R2UR UR11, R3 ;  /* 0x00000000030b72ca */ /* 0x000fe200000e0000 */
[----:B------:R-:W-:Y:S01]  /*12760*/  UIADD3 UR5, UR4, 0x2, URZ ;  /* 0x0000000204057890 */ /* 0x000fe2000fffe03f */
[----:B------:R-:W-:Y:S01]  /*12770*/  IMAD.MOV.U32 R3, RZ, RZ, 0x40000040 ;  /* 0x40000040ff037424 */ /* 0x000fe200078e00ff */
[----:B------:R-:W-:Y:S01]  /*12780*/  UMOV UR8, UR4 ;  /* 0x0000000400087c82 */ /* 0x000fe20008000000 */
[C---:B------:R-:W-:Y:S01]  /*12790*/  R2UR UR10, R2.reuse ;  /* 0x00000000020a72ca */ /* 0x040fe200000e0000 */
[----:B------:R-:W-:Y:S01]  /*127a0*/  VIADD R6, R2, 0x2 ;  /* 0x0000000202067836 */ /* 0x000fe20000000000 */
[----:B------:R-:W-:Y:S01]  /*127b0*/  UIADD3 UR52, UR4, 0x406, URZ ;  /* 0x0000040604347890 */ /* 0x000fe2000fffe03f */
[----:B------:R-:W-:Y:S01]  /*127c0*/  IMAD.U32 R8, RZ, RZ, UR8 ;  /* 0x00000008ff087e24 */ /* 0x000fe2000f8e00ff */
[----:B------:R-:W-:Y:S01]  /*127d0*/  UIADD3 UR48, UR4, 0x800, URZ ;  /* 0x0000080004307890 */ /* 0x000fe2000fffe03f */
[----:B------:R-:W-:Y:S01]  /*127e0*/  R2UR UR39, R3 ;  /* 0x00000000032772ca */ /* 0x000fe200000e0000 */
[----:B------:R-:W-:Y:S01]  /*127f0*/  UIADD3 UR44, UR4, 0x802, URZ ;  /* 0x00000802042c7890 */ /* 0x000fe2000fffe03f */
[----:B------:R-:W-:Y:S01]  /*12800*/  @!P1 PRMT R0, RZ, 0x654, R0 ;  /* 0x00000654ff009816 */ /* 0x000fe20000000000 */
[----:B------:R0:W-:Y:S01]  /*12810*/  STL.64 [R1+0x38], R8 ;  /* 0x0000380801007387 */ /* 0x0001e20000100a00 */
[----:B------:R-:W-:Y:S01]  /*12820*/  UIADD3 UR40, UR4, 0x804, URZ ;  /* 0x0000080404287890 */ /* 0x000fe2000fffe03f */
[----:B------:R-:W-:Y:S01]  /*12830*/  CS2R R148, SRZ ;  /* 0x0000000000947805 */ /* 0x000fe2000001ff00 */
[----:B------:R-:W-:Y:S01]  /*12840*/  UIADD3 UR36, UR4, 0x806, URZ ;  /* 0x0000080604247890 */ /* 0x000fe2000fffe03f */
[----:B------:R-:W-:Y:S01]  /*12850*/  CS2R R146, SRZ ;  /* 0x0000000000927805 */ /* 0x000fe2000001ff00 */
        /* <DEDUP_REMOVED lines=8> */
[----:B-----5:R-:W-:Y:S01]  /*128e0*/  CS2R R144, SRZ ;  /* 0x0000000000907805 */ /* 0x020fe2000001ff00 */
[----:B0-----:R-:W-:Y:S01]  /*128f0*/  IMAD.U32 R8, RZ, RZ, UR8 ;  /* 0x00000008ff087e24 */ /* 0x001fe2000f8e00ff */
[----:B------:R-:W-:Y:S01]  /*12900*/  CS2R R142, SRZ ;  /* 0x00000000008e7805 */ /* 0x000fe2000001ff00 */
[----:B------:R-:W-:Y:S01]  /*12910*/  IMAD.U32 R9, RZ, RZ, UR9 ;  /* 0x00000009ff097e24 */ /* 0x000fe2000f8e00ff */
[----:B------:R-:W-:-:S02]  /*12920*/  CS2R R140, SRZ ;  /* 0x00000000008c7805 */ /* 0x000fc4000001ff00 */
[----:B------:R-:W-:Y:S02]  /*12930*/  CS2R R138, SRZ ;  /* 0x00000000008a7805 */ /* 0x000fe4000001ff00 */
[----:B------:R-:W-:Y:S02]  /*12940*/  CS2R R136, SRZ ;  /* 0x0000000000887805 */ /* 0x000fe4000001ff00 */
[----:B------:R-:W-:Y:S01]  /*12950*/  CS2R R134, SRZ ;  /* 0x0000000000867805 */ /* 0x000fe2000001ff00 */
[----:B------:R0:W-:Y:S01]  /*12960*/  STL.64 [R1+0x30], R8 ;  /* 0x0000300801007387 */ /* 0x0001e20000100a00 */
        /* <DEDUP_REMOVED lines=9> */
[----:B------:R-:W-:-:S02]  /*12a00*/  WARPGROUP.DEPBAR.LE gsb0, 0x0 ;  /* 0x00008000000079c5 */ /* 0x000fc40000010000 */
        /* <DEDUP_REMOVED lines=48> */
[----:B0-----:R-:W-:Y:S01]  /*12d10*/  IMAD.U32 R8, RZ, RZ, UR8 ;  /* 0x00000008ff087e24 */ /* 0x001fe2000f8e00ff */
[----:B------:R-:W-:Y:S01]  /*12d20*/  ULDC UR4, c[0x0][0x9d8] ;  /* 0x0002760000047ab9 */ /* 0x000fe20000000800 */
        /* <DEDUP_REMOVED lines=22> */
[----:B------:R0:W-:Y:S02]  /*12e90*/  STL.64 [R1], R8 ;  /* 0x0000000801007387 */ /* 0x0001e40000100a00 */
[----:B------:R-:W-:Y:S01]  /*12ea0*/  R2UR UR46, R6 ;  /* 0x00000000062e72ca */ /* 0x000fe200000e0000 */
[----:B------:R-:W-:Y:S01]  /*12eb0*/  VIADD R6, R2, 0x804 ;  /* 0x0000080402067836 */ /* 0x000fe20000000000 */
[----:B------:R-:W-:Y:S01]  /*12ec0*/  R2UR UR47, R7 ;  /* 0x00000000072f72ca */ /* 0x000fe200000e0000 */
[----:B------:R-:W-:-:S02]  /*12ed0*/  IMAD.MOV.U32 R7, RZ, RZ, 0x40000040 ;  /* 0x40000040ff077424 */ /* 0x000fc400078e00ff */
[----:B------:R-:W-:Y:S01]  /*12ee0*/  VIADD R2, R2, 0x806 ;  /* 0x0000080602027836 */ /* 0x000fe20000000000 */
[----:B------:R-:W-:Y:S02]  /*12ef0*/  R2UR UR42, R6 ;  /* 0x00000000062a72ca */ /* 0x000fe400000e0000 */
[----:B------:R-:W-:Y:S02]  /*12f00*/  R2UR UR43, R7 ;  /* 0x00000000072b72ca */ /* 0x000fe400000e0000 */
[----:B------:R-:W-:Y:S02]  /*12f10*/  R2UR UR38, R2 ;  /* 0x00000000022672ca */ /* 0x000fe400000e0000 */
[----:B------:R-:W1:Y:S02]  /*12f20*/  LDC R2, c[0x0][0x448] ;  /* 0x00011200ff027b82 */ /* 0x000e640000000800 */
[----:B-1----:R-:W-:Y:S01]  /*12f30*/  ISETP.NE.AND P2, PT, R2, 0x1, PT ;  /* 0x000000010200780c */ /* 0x002fe20003f45270 */
[----:B------:R-:W-:-:S12]  /*12f40*/  IMAD.IADD R2, R205, 0x1, R200 ;  /* 0x00000001cd027824 */ /* 0x000fd800078e02c8 */
[----:B0-----:R-:W0:Y:S02]  /*12f50*/  @P2 LDC R9, c[0x0][0x44c] ;  /* 0x00011300ff092b82 */ /* 0x001e240000000800 */
[----:B0-----:R-:W-:Y:S01]  /*12f60*/  @P2 IMAD.HI.U32 R9, R2, R9, RZ ;  /* 0x0000000902092227 */ /* 0x001fe200078e00ff */
        /* <DEDUP_REMOVED lines=15> */
[----:B------:R-:W-:Y:S01]  /*13060*/  ULDC UR42, c[0x0][0x988] ;  /* 0x00026200002a7ab9 */ /* 0x000fe20000000800 */
[----:B------:R-:W-:Y:S01]  /*13070*/  ULDC UR43, c[0x0][0x988] ;  /* 0x00026200002b7ab9 */ /* 0x000fe20000000800 */
[----:B------:R-:W-:Y:S02]  /*13080*/  WARPGROUP.DEPBAR.LE gsb0, 0x0 ;  /* 0x00008000000079c5 */ /* 0x000fe40000010000 */
[----:B------:R-:W-:-:S07]  /*13090*/  WARPGROUP.ARRIVE ;  /* 0x00000000000079c5 */ /* 0x000fce0000000000 */
[----:B------:R-:W-:Y:S01]  /*130a0*/  HGMMA.64x128x16.F32.BF16 R24, gdesc[UR36], R24, gsb0 ;  /* 0x01e00000241879f0 */ /* 0x000fe20008001818 */
[----:B------:R-:W-:Y:S01]  /*130b0*/  ULDC UR38, c[0x0][0x9d8] ;  /* 0x0002760000267ab9 */ /* 0x000fe20000000800 */
[----:B------:R-:W-:Y:S01]  /*130c0*/  ULDC UR39, c[0x0][0x9d8] ;  /* 0x0002760000277ab9 */ /* 0x000fe20000000800 */
        /* <DEDUP_REMOVED lines=14> */
[----:B0-----:R-:W0:Y:S01]  /*131b0*/  @P2 LDC R26, c[0x0][0x450] ;  /* 0x00011400ff1a2b82 */ /* 0x001e220000000800 */
        /* <DEDUP_REMOVED lines=23> */
[----:B0-----:R-:W-:Y:S01]  /*13330*/  @P2 SHF.R.U32.HI R2, RZ, R26, R9 ;  /* 0x0000001aff022219 */ /* 0x001fe20000011609 */
[----:B------:R-:W-:-:S02]  /*13340*/  IMAD.MOV.U32 R9, RZ, RZ, -0x80 ;  /* 0xffffff80ff097424 */ /* 0x000fc400078e00ff */
[----:B------:R-:W-:Y:S01]  /*13350*/  FMUL.FTZ R4, R24, UR4 ;  /* 0x0000000418047c20 */ /* 0x000fe20008410000 */
[----:B------:R-:W-:Y:S01]  /*13360*/  FMUL.FTZ R24, R40, UR4 ;  /* 0x0000000428187c20 */ /* 0x000fe20008410000 */
[----:B------:R-:W-:Y:S01]  /*13370*/  FMUL.FTZ R78, R78, UR4 ;  /* 0x000000044e4e7c20 */ /* 0x000fe20008410000 */
[----:B------:R-:W0:Y:S01]  /*13380*/  SHFL.IDX PT, R26, R2, 0x1, 0x1c1f ;  /* 0x003c1f00021a7f89 */ /* 0x000e2200000e0000 */
[----:B------:R-:W-:Y:S01]  /*13390*/  IMAD R9, R150, R9, 0x80 ;  /* 0x0000008096097424 */ /* 0x000fe200078e0209 */
[----:B------:R-:W4:Y:S01]  /*133a0*/  MUFU.TANH R35, R35 ;  /* 0x0000002300237308 */ /* 0x000f220000002400 */
[----:B------:R-:W-:Y:S01]  /*133b0*/  FMUL.FTZ R79, R79, UR4 ;  /* 0x000000044f4f7c20 */ /* 0x000fe20008410000 */
[----:B------:R-:W-:Y:S01]  /*133c0*/  FMUL.FTZ R82, R82, UR4 ;  /* 0x0000000452527c20 */ /* 0x000fe20008410000 */
[----:B------:R-:W-:Y:S02]  /*133d0*/  VIADD R21, R9, 0x1 ;  /* 0x0000000109157836 */ /* 0x000fe40000000000 */
[----:B------:R-:W-:Y:S01]  /*133e0*/  FMUL.FTZ R83, R83, UR4 ;  /* 0x0000000453537c20 */ /* 0x000fe20008410000 */
[----:B--2---:R-:W-:-:S02]  /*133f0*/  IMAD.IADD R31, R202, 0x1, R9 ;  /* 0x00000001ca1f7824 */ /* 0x004fc400078e0209 */
[----:B------:R-:W-:Y:S01]  /*13400*/  FMUL.FTZ R11, R36, UR4 ;  /* 0x00000004240b7c20 */ /* 0x000fe20008410000 */
[C---:B------:R-:W-:Y:S01]  /*13410*/  IMAD R21, R204.reuse, -0x2, R21 ;  /* 0xfffffffecc157824 */ /* 0x040fe200078e0215 */
[----:B------:R-:W2:Y:S01]  /*13420*/  MUFU.TANH R38, R38 ;  /* 0x0000002600267308 */ /* 0x000ea20000002400 */
[----:B------:R-:W-:Y:S02]  /*13430*/  IMAD R31, R204, -0x2, R31 ;  /* 0xfffffffecc1f7824 */ /* 0x000fe400078e021f */
[----:B------:R-:W-:Y:S01]  /*13440*/  FMUL.FTZ R86, R86, UR4 ;  /* 0x0000000456567c20 */ /* 0x000fe20008410000 */
[----:B------:R-:W-:Y:S01]  /*13450*/  FMUL.FTZ R87, R87, UR4 ;  /* 0x0000000457577c20 */ /* 0x000fe20008410000 */
[----:B------:R-:W-:Y:S01]  /*13460*/  IADD3 R108, -R201, R21, R202 ;  /* 0x00000015c96c7210 */ /* 0x000fe20007ffe1ca */
[----:B------:R-:W2:Y:S01]  /*13470*/  SHFL.IDX PT, R2, R2, RZ, 0x1c1f ;  /* 0x001c1fff02027589 */ /* 0x000ea200000e0000 */
[----:B------:R-:W-:Y:S01]  /*13480*/  FMUL.FTZ R3, R25, UR4 ;  /* 0x0000000419037c20 */ /* 0x000fe20008410000 */
[----:B------:R-:W-:Y:S01]  /*13490*/  FMUL.FTZ R7, R29, UR4 ;  /* 0x000000041d077c20 */ /* 0x000fe20008410000 */
[----:B------:R-:W2:Y:S01]  /*134a0*/  MUFU.TANH R39, R39 ;  /* 0x0000002700277308 */ /* 0x000ea20000002400 */
[----:B------:R-:W-:Y:S01]  /*134b0*/  FMUL.FTZ R12, R33, UR4 ;  /* 0x00000004210c7c20 */ /* 0x000fe20008410000 */
        /* <DEDUP_REMOVED lines=10> */
[----:B------:R-:W-:Y:S01]  /*13560*/  ISETP.GT.AND P4, PT, R9, 0x1, PT ;  /* 0x000000010900780c */ /* 0x000fe20003f84270 */
[----:B------:R-:W-:Y:S01]  /*13570*/  FMUL.FTZ R13, R57, UR4 ;  /* 0x00000004390d7c20 */ /* 0x000fe20008410000 */
[----:B------:R-:W-:Y:S01]  /*13580*/  ISETP.GT.AND P5, PT, R9, 0x8, PT ;  /* 0x000000080900780c */ /* 0x000fe20003fa4270 */
[----:B------:R-:W-:Y:S01]  /*13590*/  FMUL.FTZ R45, R61, UR4 ;  /* 0x000000043d2d7c20 */ /* 0x000fe20008410000 */
[----:B-1----:R-:W-:Y:S01]  /*135a0*/  FSEL R114, R114, -INF , P3 ;  /* 0xff80000072727808 */ /* 0x002fe20001800000 */
[----:B------:R-:W1:Y:S01]  /*135b0*/  MUFU.TANH R43, R43 ;  /* 0x0000002b002b7308 */ /* 0x000e620000002400 */
[----:B---3--:R-:W-:Y:S01]  /*135c0*/  FSEL R112, R27, -INF , P4 ;  /* 0xff8000001b707808 */ /* 0x008fe20002000000 */
[----:B------:R-:W-:Y:S01]  /*135d0*/  FMUL.FTZ R57, R65, UR4 ;  /* 0x0000000441397c20 */ /* 0x000fe20008410000 */
[----:B------:R-:W-:Y:S01]  /*135e0*/  ISETP.GT.AND P3, PT, R9, 0x9, PT ;  /* 0x000000090900780c */ /* 0x000fe20003f64270 */
[----:B------:R-:W-:Y:S01]  /*135f0*/  FMUL.FTZ R49, R69, UR4 ;  /* 0x0000000445317c20 */ /* 0x000fe20008410000 */
[----:B----4-:R-:W-:Y:S01]  /*13600*/  FSEL R110, R30, -INF , P5 ;  /* 0xff8000001e6e7808 */ /* 0x010fe20002800000 */
[----:B------:R-:W-:Y:S01]  /*13610*/  FMUL.FTZ R41, R81, UR4 ;  /* 0x0000000451297c20 */ /* 0x000fe20008410000 */
[----:B------:R-:W-:Y:S01]  /*13620*/  FMNMX.FTZ R21, R114, R112, !PT ;  /* 0x0000007072157209 */ /* 0x000fe20007810000 */
[----:B------:R-:W3:Y:S01]  /*13630*/  MUFU.TANH R46, R46 ;  /* 0x0000002e002e7308 */ /* 0x000ee20000002400 */
[----:B------:R-:W-:Y:S01]  /*13640*/  ISETP.GT.AND P4, PT, R9, 0x10, PT ;  /* 0x000000100900780c */ /* 0x000fe20003f84270 */
[----:B------:R-:W-:Y:S01]  /*13650*/  FMUL.FTZ R61, R85, UR4 ;  /* 0x00000004553d7c20 */ /* 0x000fe20008410000 */
[----:B------:R-:W-:Y:S01]  /*13660*/  FSEL R106, R106, -INF , P3 ;  /* 0xff8000006a6a7808 */ /* 0x000fe20001800000 */
[----:B------:R4:W-:Y:S01]  /*13670*/  @!P1 SYNCS.ARRIVE.TRANS64.RED.A1T0 RZ, [R0+URZ], RZ ;  /* 0x000000ff00ff99a7 */ /* 0x0009e2000810043f */
[----:B------:R-:W-:-:S02]  /*13680*/  FMNMX.FTZ R21, R110, R21, !PT ;  /* 0x000000156e157209 */ /* 0x000fc40007810000 */
[C---:B------:R-:W-:Y:S01]  /*13690*/  ISETP.GT.AND P3, PT, R9.reuse, 0x11, PT ;  /* 0x000000110900780c */ /* 0x040fe20003f64270 */
[----:B------:R-:W4:Y:S01]  /*136a0*/  MUFU.TANH R47, R47 ;  /* 0x0000002f002f7308 */ /* 0x000f220000002400 */
[----:B------:R-:W-:Y:S02]  /*136b0*/  FSEL R104, R34, -INF , P4 ;  /* 0xff80000022687808 */ /* 0x000fe40002000000 */
[----:B------:R-:W-:Y:S02]  /*136c0*/  FMNMX.FTZ R21, R106, R21, !PT ;  /* 0x000000156a157209 */ /* 0x000fe40007810000 */
[----:B------:R-:W-:Y:S02]  /*136d0*/  ISETP.GT.AND P4, PT, R9, 0x18, PT ;  /* 0x000000180900780c */ /* 0x000fe40003f84270 */
[----:B------:R-:W-:Y:S01]  /*136e0*/  FSEL R102, R35, -INF , P3 ;  /* 0xff80000023667808 */ /* 0x000fe20001800000 */
[----:B------:R-:W4:Y:S01]  /*136f0*/  MUFU.TANH R50, R50 ;  /* 0x0000003200327308 */ /* 0x000f220000002400 */
[----:B------:R-:W-:Y:S01]  /*13700*/  FMNMX.FTZ R21, R104, R21, !PT ;  /* 0x0000001568157209 */ /* 0x000fe20007810000 */
[----:B------:R-:W-:Y:S01]  /*13710*/  FMUL.FTZ R35, R60, UR4 ;  /* 0x000000043c237c20 */ /* 0x000fe20008410000 */
[----:B------:R-:W-:-:S02]  /*13720*/  ISETP.GT.AND P3, PT, R9, 0x19, PT ;  /* 0x000000190900780c */ /* 0x000fc40003f64270 */
[----:B--2---:R-:W-:Y:S02]  /*13730*/  FSEL R100, R38, -INF , P4 ;  /* 0xff80000026647808 */ /* 0x004fe40002000000 */
[----:B------:R-:W-:Y:S01]  /*13740*/  FMNMX.FTZ R21, R102, R21, !PT ;  /* 0x0000001566157209 */ /* 0x000fe20007810000 */
[----:B------:R-:W2:Y:S01]  /*13750*/  MUFU.TANH R51, R51 ;  /* 0x0000003300337308 */ /* 0x000ea20000002400 */
[----:B------:R-:W-:Y:S02]  /*13760*/  ISETP.GT.AND P4, PT, R9, 0x20, PT ;  /* 0x000000200900780c */ /* 0x000fe40003f84270 */
[----:B------:R-:W-:Y:S01]  /*13770*/  FSEL R98, R39, -INF , P3 ;  /* 0xff80000027627808 */ /* 0x000fe20001800000 */
[----:B------:R-:W-:Y:S01]  /*13780*/  FMUL.FTZ R39, R80, UR4 ;  /* 0x0000000450277c20 */ /* 0x000fe20008410000 */
[----:B------:R-:W-:Y:S02]  /*13790*/  FMNMX.FTZ R21, R100, R21, !PT ;  /* 0x0000001564157209 */ /* 0x000fe40007810000 */
[----:B------:R-:W-:Y:S01]  /*137a0*/  ISETP.GT.AND P3, PT, R9, 0x21, PT ;  /* 0x000000210900780c */ /* 0x000fe20003f64270 */
[----:B------:R-:W2:Y:S01]  /*137b0*/  MUFU.TANH R54, R54 ;  /* 0x0000003600367308 */ /* 0x000ea20000002400 */
[----:B0-----:R-:W-:-:S02]  /*137c0*/  FSEL R96, R42, -INF , P4 ;  /* 0xff8000002a607808 */ /* 0x001fc40002000000 */
[----:B------:R-:W-:Y:S02]  /*137d0*/  FMNMX.FTZ R21, R98, R21, !PT ;  /* 0x0000001562157209 */ /* 0x000fe40007810000 */
[----:B------:R-:W-:Y:S02]  /*137e0*/  ISETP.GT.AND P4, PT, R9, 0x28, PT ;  /* 0x000000280900780c */ /* 0x000fe40003f84270 */
[----:B-1----:R-:W-:Y:S01]  /*137f0*/  FSEL R94, R43, -INF , P3 ;  /* 0xff8000002b5e7808 */ /* 0x002fe20001800000 */
[----:B------:R-:W-:Y:S01]  /*13800*/  MUFU.TANH R55, R55 ;  /* 0x0000003700377308 */ /* 0x000fe20000002400 */
[----:B------:R-:W-:Y:S01]  /*13810*/  FMNMX.FTZ R21, R96, R21, !PT ;  /* 0x0000001560157209 */ /* 0x000fe20007810000 */
[----:B------:R-:W-:Y:S01]  /*13820*/  FMUL.FTZ R43, R77, UR4 ;  /* 0x000000044d2b7c20 */ /* 0x000fe20008410000 */
[----:B------:R-:W-:Y:S02]  /*13830*/  ISETP.GT.AND P3, PT, R9, 0x29, PT ;  /* 0x000000290900780c */ /* 0x000fe40003f64270 */
[----:B---3--:R-:W-:-:S02]  /*13840*/  FSEL R92, R46, -INF , P4 ;  /* 0xff8000002e5c7808 */ /* 0x008fc40002000000 */
[----:B------:R-:W-:Y:S01]  /*13850*/  FMNMX.FTZ R21, R94, R21, !PT ;  /* 0x000000155e157209 */ /* 0x000fe20007810000 */
[----:B------:R-:W0:Y:S01]  /*13860*/  MUFU.TANH R58, R58 ;  /* 0x0000003a003a7308 */ /* 0x000e220000002400 */
[----:B------:R-:W-:Y:S02]  /*13870*/  ISETP.GT.AND P4, PT, R9, 0x30, PT ;  /* 0x000000300900780c */ /* 0x000fe40003f84270 */
[----:B----4-:R-:W-:Y:S01]  /*13880*/  FSEL R90, R47, -INF , P3 ;  /* 0xff8000002f5a7808 */ /* 0x010fe20001800000 */
[----:B------:R-:W-:Y:S01]  /*13890*/  FMUL.FTZ R47, R68, UR4 ;  /* 0x00000004442f7c20 */ /* 0x000fe20008410000 */
[----:B------:R-:W-:Y:S01]  /*138a0*/  FMNMX.FTZ R27, R92, R21, !PT ;  /* 0x000000155c1b7209 */ /* 0x000fe20007810000 */
[----:B------:R-:W-:Y:S01]  /*138b0*/  FMUL.FTZ R21, R74, UR4 ;  /* 0x000000044a157c20 */ /* 0x000fe20008410000 */
[----:B------:R-:W-:Y:S01]  /*138c0*/  ISETP.GT.AND P3, PT, R9, 0x31, PT ;  /* 0x000000310900780c */ /* 0x000fe20003f64270 */
[----:B------:R-:W-:Y:S01]  /*138d0*/  MUFU.TANH R59, R59 ;  /* 0x0000003b003b7308 */ /* 0x000fe20000002400 */
[----:B------:R-:W-:-:S02]  /*138e0*/  FSEL R88, R50, -INF , P4 ;  /* 0xff80000032587808 */ /* 0x000fc40002000000 */
[----:B------:R-:W-:Y:S02]  /*138f0*/  FMNMX.FTZ R27, R90, R27, !PT ;  /* 0x0000001b5a1b7209 */ /* 0x000fe40007810000 */
[----:B------:R-:W-:Y:S02]  /*13900*/  ISETP.GT.AND P4, PT, R9, 0x38, PT ;  /* 0x000000380900780c */ /* 0x000fe40003f84270 */
[----:B--2---:R-:W-:Y:S01]  /*13910*/  FSEL R74, R51, -INF , P3 ;  /* 0xff800000334a7808 */ /* 0x004fe20001800000 */
[----:B------:R-:W1:Y:S01]  /*13920*/  MUFU.TANH R26, R62 ;  /* 0x0000003e001a7308 */ /* 0x000e620000002400 */
[----:B------:R-:W-:Y:S01]  /*13930*/  FMNMX.FTZ R27, R88, R27, !PT ;  /* 0x0000001b581b7209 */ /* 0x000fe20007810000 */
[----:B------:R-:W-:Y:S01]  /*13940*/  FMUL.FTZ R51, R76, UR4 ;  /* 0x000000044c337c20 */ /* 0x000fe20008410000 */
        /* <DEDUP_REMOVED lines=15> */
[----:B0-----:R-:W-:Y:S01]  /*13a40*/  FSEL R66, R55, -INF , P3 ;  /* 0xff80000037427808 */ /* 0x001fe20001800000 */
[----:B------:R-:W-:Y:S01]  /*13a50*/  FMUL.FTZ R55, R73, UR4 ;  /* 0x0000000449377c20 */ /* 0x000fe20008410000 */
[----:B------:R-:W-:Y:S02]  /*13a60*/  ISETP.GT.AND P3, PT, R9, 0x41, PT ;  /* 0x000000410900780c */ /* 0x000fe40003f64270 */
[----:B------:R-:W-:Y:S02]  /*13a70*/  FMNMX.FTZ R27, R66, R27, !PT ;  /* 0x0000001b421b7209 */ /* 0x000fe40007810000 */
[----:B------:R-:W-:Y:S01]  /*13a80*/  FSEL R58, R59, -INF , P3 ;  /* 0xff8000003b3a7808 */ /* 0x000fe20001800000 */
[----:B------:R-:W0:Y:S01]  /*13a90*/  MUFU.TANH R52, R71 ;  /* 0x0000004700347308 */ /* 0x000e220000002400 */
[----:B------:R-:W-:Y:S01]  /*13aa0*/  FMNMX.FTZ R27, R62, R27, !PT ;  /* 0x0000001b3e1b7209 */ /* 0x000fe20007810000 */
[----:B------:R-:W-:Y:S01]  /*13ab0*/  FMUL.FTZ R59, R84, UR4 ;  /* 0x00000004543b7c20 */ /* 0x000fe20008410000 */
[----:B------:R-:W-:-:S02]  /*13ac0*/  ISETP.GT.AND P3, PT, R9, 0x49, PT ;  /* 0x000000490900780c */ /* 0x000fc40003f64270 */
[----:B------:R-:W-:Y:S02]  /*13ad0*/  FMNMX.FTZ R27, R58, R27, !PT ;  /* 0x0000001b3a1b7209 */ /* 0x000fe40007810000 */
[----:B---3--:R-:W-:Y:S01]  /*13ae0*/  FSEL R56, R56, -INF , P3 ;  /* 0xff80000038387808 */ /* 0x008fe20001800000 */
[----:B------:R-:W3:Y:S01]  /*13af0*/  MUFU.TANH R21, R21 ;  /* 0x0000001500157308 */ /* 0x000ee20000002400 */
[----:B------:R-:W-:Y:S02]  /*13b00*/  FMNMX.FTZ R27, R46, R27, !PT ;  /* 0x0000001b2e1b7209 */ /* 0x000fe40007810000 */
[C---:B------:R-:W-:Y:S02]  /*13b10*/  ISETP.GT.AND P3, PT, R9.reuse, 0x51, PT ;  /* 0x000000510900780c */ /* 0x040fe40003f64270 */
[----:B--2---:R-:W-:Y:S02]  /*13b20*/  FSEL R48, R48, -INF , P4 ;  /* 0xff80000030307808 */ /* 0x004fe40002000000 */
[----:B------:R-:W-:Y:S01]  /*13b30*/  FMNMX.FTZ R27, R56, R27, !PT ;  /* 0x0000001b381b7209 */ /* 0x000fe20007810000 */
[----:B------:R-:W2:Y:S01]  /*13b40*/  MUFU.TANH R40, R75 ;  /* 0x0000004b00287308 */ /* 0x000ea20000002400 */
[----:B------:R-:W-:-:S02]  /*13b50*/  ISETP.GT.AND P4, PT, R9, 0x58, PT ;  /* 0x000000580900780c */ /* 0x000fc40003f84270 */
[----:B-1----:R-:W-:Y:S02]  /*13b60*/  FSEL R54, R67, -INF , P3 ;  /* 0xff80000043367808 */ /* 0x002fe40001800000 */
[----:B------:R-:W-:Y:S02]  /*13b70*/  FMNMX.FTZ R27, R48, R27, !PT ;  /* 0x0000001b301b7209 */ /* 0x000fe40007810000 */
[C---:B------:R-:W-:Y:S01]  /*13b80*/  ISETP.GT.AND P3, PT, R9.reuse, 0x59, PT ;  /* 0x000000590900780c */ /* 0x040fe20003f64270 */
[----:B------:R-:W1:Y:S01]  /*13b90*/  MUFU.TANH R42, R78 ;  /* 0x0000004e002a7308 */ /* 0x000e620000002400 */
[----:B------:R-:W-:Y:S02]  /*13ba0*/  FSEL R44, R44, -INF , P4 ;  /* 0xff8000002c2c7808 */ /* 0x000fe40002000000 */
[----:B------:R-:W-:Y:S02]  /*13bb0*/  FMNMX.FTZ R27, R54, R27, !PT ;  /* 0x0000001b361b7209 */ /* 0x000fe40007810000 */
[----:B------:R-:W-:-:S02]  /*13bc0*/  ISETP.GT.AND P4, PT, R9, 0x60, PT ;  /* 0x000000600900780c */ /* 0x000fc40003f84270 */
[----:B0-----:R-:W-:Y:S01]  /*13bd0*/  FSEL R52, R52, -INF , P3 ;  /* 0xff80000034347808 */ /* 0x001fe20001800000 */
[----:B------:R-:W0:Y:S01]  /*13be0*/  MUFU.TANH R38, R79 ;  /* 0x0000004f00267308 */ /* 0x000e220000002400 */
[----:B------:R-:W-:Y:S02]  /*13bf0*/  FMNMX.FTZ R27, R44, R27, !PT ;  /* 0x0000001b2c1b7209 */ /* 0x000fe40007810000 */
[----:B------:R-:W-:Y:S02]  /*13c00*/  ISETP.GT.AND P3, PT, R9, 0x61, PT ;  /* 0x000000610900780c */ /* 0x000fe40003f64270 */
[----:B---3--:R-:W-:Y:S02]  /*13c10*/  FSEL R50, R21, -INF , P4 ;  /* 0xff80000015327808 */ /* 0x008fe40002000000 */
[----:B------:R-:W-:Y:S01]  /*13c20*/  FMNMX.FTZ R27, R52, R27, !PT ;  /* 0x0000001b341b7209 */ /* 0x000fe20007810000 */
[----:B------:R-:W3:Y:S01]  /*13c30*/  MUFU.TANH R26, R82 ;  /* 0x00000052001a7308 */ /* 0x000ee20000002400 */
[----:B------:R-:W-:-:S02]  /*13c40*/  ISETP.GT.AND P4, PT, R9, 0x68, PT ;  /* 0x000000680900780c */ /* 0x000fc40003f84270 */
[----:B--2---:R-:W-:Y:S02]  /*13c50*/  FSEL R40, R40, -INF , P3 ;  /* 0xff80000028287808 */ /* 0x004fe40001800000 */
[----:B------:R-:W-:Y:S02]  /*13c60*/  FMNMX.FTZ R27, R50, R27, !PT ;  /* 0x0000001b321b7209 */ /* 0x000fe40007810000 */
[C---:B------:R-:W-:Y:S01]  /*13c70*/  ISETP.GT.AND P3, PT, R9.reuse, 0x69, PT ;  /* 0x000000690900780c */ /* 0x040fe20003f64270 */
[----:B------:R-:W2:Y:S01]  /*13c80*/  MUFU.TANH R36, R83 ;  /* 0x0000005300247308 */ /* 0x000ea20000002400 */
[----:B-1----:R-:W-:Y:S02]  /*13c90*/  FSEL R42, R42, -INF , P4 ;  /* 0xff8000002a2a7808 */ /* 0x002fe40002000000 */
[----:B------:R-:W-:Y:S02]  /*13ca0*/  FMNMX.FTZ R27, R40, R27, !PT ;  /* 0x0000001b281b7209 */ /* 0x000fe40007810000 */
[----:B------:R-:W-:-:S02]  /*13cb0*/  ISETP.GT.AND P4, PT, R9, 0x70, PT ;  /* 0x000000700900780c */ /* 0x000fc40003f84270 */
[----:B0-----:R-:W-:Y:S01]  /*13cc0*/  FSEL R38, R38, -INF , P3 ;  /* 0xff80000026267808 */ /* 0x001fe20001800000 */
[----:B------:R-:W0:Y:S01]  /*13cd0*/  MUFU.TANH R34, R86 ;  /* 0x0000005600227308 */ /* 0x000e220000002400 */
[----:B------:R-:W-:Y:S02]  /*13ce0*/  FMNMX.FTZ R27, R42, R27, !PT ;  /* 0x0000001b2a1b7209 */ /* 0x000fe40007810000 */
[C---:B------:R-:W-:Y:S02]  /*13cf0*/  ISETP.GT.AND P3, PT, R9.reuse, 0x71, PT ;  /* 0x000000710900780c */ /* 0x040fe40003f64270 */
[----:B---3--:R-:W-:Y:S02]  /*13d00*/  FSEL R26, R26, -INF , P4 ;  /* 0xff8000001a1a7808 */ /* 0x008fe40002000000 */
[----:B------:R-:W-:Y:S01]  /*13d10*/  FMNMX.FTZ R27, R38, R27, !PT ;  /* 0x0000001b261b7209 */ /* 0x000fe20007810000 */
[----:B------:R-:W1:Y:S01]  /*13d20*/  MUFU.TANH R30, R87 ;  /* 0x00000057001e7308 */ /* 0x000e620000002400 */
[----:B------:R-:W-:-:S02]  /*13d30*/  ISETP.GT.AND P4, PT, R9, 0x78, PT ;  /* 0x000000780900780c */ /* 0x000fc40003f84270 */
[----:B--2---:R-:W-:Y:S02]  /*13d40*/  FSEL R36, R36, -INF , P3 ;  /* 0xff80000024247808 */ /* 0x004fe40001800000 */
[----:B------:R-:W-:Y:S02]  /*13d50*/  FMNMX.FTZ R27, R26, R27, !PT ;  /* 0x0000001b1a1b7209 */ /* 0x000fe40007810000 */
[----:B------:R-:W-:Y:S01]  /*13d60*/  ISETP.GT.AND P3, PT, R9, 0x79, PT ;  /* 0x000000790900780c */ /* 0x000fe20003f64270 */
[----:B------:R-:W-:Y:S01]  /*13d70*/  MUFU.TANH R4, R4 ;  /* 0x0000000400047308 */ /* 0x000fe20000002400 */
[----:B0-----:R-:W-:Y:S01]  /*13d80*/  FSEL R34, R34, -INF , P4 ;  /* 0xff80000022227808 */ /* 0x001fe20002000000 */
[----:B------:R-:W-:Y:S01]  /*13d90*/  IMAD.U32 R9, RZ, RZ, UR5 ;  /* 0x00000005ff097e24 */ /* 0x000fe2000f8e00ff */
[----:B------:R-:W-:Y:S02]  /*13da0*/  FMNMX.FTZ R27, R36, R27, !PT ;  /* 0x0000001b241b7209 */ /* 0x000fe40007810000 */
[----:B------:R-:W-:-:S02]  /*13db0*/  ISETP.GT.AND P4, PT, R31, 0x1, PT ;  /* 0x000000011f00780c */ /* 0x000fc40003f84270 */
[----:B------:R-:W-:Y:S01]  /*13dc0*/  FMNMX.FTZ R27, R34, R27, !PT ;  /* 0x0000001b221b7209 */ /* 0x000fe20007810000 */
[----:B------:R-:W0:Y:S01]  /*13dd0*/  MUFU.TANH R3, R3 ;  /* 0x0000000300037308 */ /* 0x000e220000002400 */
[----:B-1----:R-:W-:-:S04]  /*13de0*/  FSEL R30, R30, -INF , P3 ;  /* 0xff8000001e1e7808 */ /* 0x002fc80001800000 */
[----:B------:R-:W-:-:S03]  /*13df0*/  FMNMX.FTZ R27, R30, R27, !PT ;  /* 0x0000001b1e1b7209 */ /* 0x000fc60007810000 */
[----:B------:R-:W1:Y:S02]  /*13e00*/  MUFU.TANH R6, R6 ;  /* 0x0000000600067308 */ /* 0x000e640000002400 */
[----:B------:R-:W2:Y:S06]  /*13e10*/  SHFL.BFLY PT, R60, R27, 0x2, 0x1f ;  /* 0x0c401f001b3c7f89 */ /* 0x000eac00000e0000 */
[----:B------:R-:W-:Y:S01]  /*13e20*/  MUFU.TANH R7, R7 ;  /* 0x0000000700077308 */ /* 0x000fe20000002400 */
[----:B0-----:R-:W-:Y:S02]  /*13e30*/  FSEL R3, R3, -INF , P4 ;  /* 0xff80000003037808 */ /* 0x001fe40002000000 */
[----:B------:R-:W-:-:S05]  /*13e40*/  ISETP.GT.AND P4, PT, R31, 0x10, PT ;  /* 0x000000101f00780c */ /* 0x000fca0003f84270 */
[----:B------:R-:W0:Y:S01]  /*13e50*/  MUFU.TANH R8, R8 ;  /* 0x0000000800087308 */ /* 0x000e220000002400 */
[----:B-1----:R-:W-:-:S07]  /*13e60*/  FSEL R64, R6, -INF , P5 ;  /* 0xff80000006407808 */ /* 0x002fce0002800000 */
[----:B------:R-:W-:Y:S01]  /*13e70*/  MUFU.TANH R12, R12 ;  /* 0x0000000c000c7308 */ /* 0x000fe20000002400 */
[----:B--2---:R-:W-:-:S05]  /*13e80*/  FMNMX.FTZ R60, R27, R60, !PT ;  /* 0x0000003c1b3c7209 */ /* 0x004fca0007810000 */
[----:B------:R-:W1:Y:S02]  /*13e90*/  SHFL.BFLY PT, R21, R60, 0x1, 0x1f ;  /* 0x0c201f003c157f89 */ /* 0x000e6400000e0000 */
[----:B------:R-:W2:Y:S01]  /*13ea0*/  MUFU.TANH R11, R11 ;  /* 0x0000000b000b7308 */ /* 0x000ea20000002400 */
[----:B0-----:R-:W-:Y:S02]  /*13eb0*/  FSEL R72, R8, -INF , P4 ;  /* 0xff80000008487808 */ /* 0x001fe40002000000 */
[----:B------:R-:W-:-:S05]  /*13ec0*/  ISETP.GT.AND P4, PT, R31, 0x18, PT ;  /* 0x000000181f00780c */ /* 0x000fca0003f84270 */
[----:B------:R-:W-:Y:S08]  /*13ed0*/  MUFU.TANH R15, R15 ;  /* 0x0000000f000f7308 */ /* 0x000ff00000002400 */
[----:B------:R-:W0:Y:S01]  /*13ee0*/  MUFU.TANH R24, R24 ;  /* 0x0000001800187308 */ /* 0x000e220000002400 */
[----:B--2---:R-:W-:Y:S02]  /*13ef0*/  FSEL R76, R11, -INF , P4 ;  /* 0xff8000000b4c7808 */ /* 0x004fe40002000000 */
[----:B------:R-:W-:-:S02]  /*13f00*/  ISETP.GT.AND P4, PT, R31, 0x20, PT ;  /* 0x000000201f00780c */ /* 0x000fc40003f84270 */
[----:B-1----:R-:W-:-:S03]  /*13f10*/  FMNMX.FTZ R21, R60, R21, !PT ;  /* 0x000000153c157209 */ /* 0x002fc60007810000 */
[----:B------:R-:W1:Y:S01]  /*13f20*/  MUFU.TANH R25, R25 ;  /* 0x0000001900197308 */ /* 0x000e620000002400 */
[C---:B------:R-:W-:Y:S01]  /*13f30*/  FSETP.NEU.FTZ.AND P3, PT, R21.reuse, -INF , PT ;  /* 0xff8000001500780b */ /* 0x040fe20003f7d000 */
[----:B------:R-:W-:-:S06]  /*13f40*/  FMUL.FTZ R27, R21, R9 ;  /* 0x00000009151b7220 */ /* 0x000fcc0000410000 */
[----:B------:R-:W2:Y:S01]  /*13f50*/  MUFU.TANH R28, R28 ;  /* 0x0000001c001c7308 */ /* 0x000ea20000002400 */
[----:B------:R-:W-:Y:S02]  /*13f60*/  FSEL R27, R27, RZ, P3 ;  /* 0x000000ff1b1b7208 */ /* 0x000fe40001800000 */
[C---:B------:R-:W-:Y:S02]  /*13f70*/  ISETP.GT.AND P3, PT, R31.reuse, RZ, PT ;  /* 0x000000ff1f00720c */ /* 0x040fe40003f64270 */
[----:B0-----:R-:W-:Y:S01]  /*13f80*/  FSEL R24, R24, -INF , P4 ;  /* 0xff80000018187808 */ /* 0x001fe20002000000 */
[-CC-:B------:R-:W-:Y:S01]  /*13f90*/  FFMA.FTZ R175, R92, R9.reuse, -R27.reuse ;  /* 0x000000095caf7223 */ /* 0x180fe2000001081b */
[----:B------:R-:W-:Y:S01]  /*13fa0*/  FSEL R60, R4, -INF , P3 ;  /* 0xff800000043c7808 */ /* 0x000fe20001800000 */
[----:B------:R-:W0:Y:S01]  /*13fb0*/  MUFU.TANH R29, R29 ;  /* 0x0000001d001d7308 */ /* 0x000e220000002400 */
[----:B------:R-:W-:Y:S01]  /*13fc0*/  ISETP.GT.AND P3, PT, R31, 0x9, PT ;  /* 0x000000091f00780c */ /* 0x000fe20003f64270 */
[--C-:B------:R-:W-:Y:S01]  /*13fd0*/  FFMA.FTZ R173, R96, R9, -R27.reuse ;  /* 0x0000000960ad7223 */ /* 0x100fe2000001081b */
[----:B------:R-:W-:Y:S01]  /*13fe0*/  FMNMX.FTZ R63, R60, R3, !PT ;  /* 0x000000033c3f7209 */ /* 0x000fe20007810000 */
[-CC-:B------:R-:W-:Y:S01]  /*13ff0*/  FFMA.FTZ R8, R98, R9.reuse, -R27.reuse ;  /* 0x0000000962087223 */ /* 0x180fe2000001081b */
[----:B------:R-:W-:Y:S01]  /*14000*/  FSEL R68, R7, -INF , P3 ;  /* 0xff80000007447808 */ /* 0x000fe20001800000 */
[--C-:B------:R-:W-:Y:S01]  /*14010*/  FFMA.FTZ R7, R94, R9, -R27.reuse ;  /* 0x000000095e077223 */ /* 0x100fe2000001081b */
[----:B------:R-:W-:Y:S01]  /*14020*/  FMNMX.FTZ R63, R64, R63, !PT ;  /* 0x0000003f403f7209 */ /* 0x000fe20007810000 */
[----:B------:R-:W3:Y:S01]  /*14030*/  MUFU.TANH R32, R32 ;  /* 0x0000002000207308 */ /* 0x000ee20000002400 */
[C---:B------:R-:W-:Y:S01]  /*14040*/  ISETP.GT.AND P3, PT, R31.reuse, 0x11, PT ;  /* 0x000000111f00780c */ /* 0x040fe20003f64270 */
[--C-:B------:R-:W-:Y:S01]  /*14050*/  FFMA.FTZ R169, R88, R9, -R27.reuse ;  /* 0x0000000958a97223 */ /* 0x100fe2000001081b */
[----:B------:R-:W-:Y:S01]  /*14060*/  FMNMX.FTZ R63, R68, R63, !PT ;  /* 0x0000003f443f7209 */ /* 0x000fe20007810000 */
[-CC-:B------:R-:W-:Y:S01]  /*14070*/  FFMA.FTZ R179, R100, R9.reuse, -R27.reuse ;  /* 0x0000000964b37223 */ /* 0x180fe2000001081b */
[----:B------:R-:W-:Y:S01]  /*14080*/  FSEL R12, R12, -INF , P3 ;  /* 0xff8000000c0c7808 */ /* 0x000fe20001800000 */
[--C-:B------:R-:W-:Y:S01]  /*14090*/  FFMA.FTZ R6, R102, R9, -R27.reuse ;  /* 0x0000000966067223 */ /* 0x100fe2000001081b */
[----:B------:R-:W-:Y:S01]  /*140a0*/  FMNMX.FTZ R63, R72, R63, !PT ;  /* 0x0000003f483f7209 */ /* 0x000fe20007810000 */
[----:B------:R-:W4:Y:S01]  /*140b0*/  MUFU.TANH R33, R33 ;  /* 0x0000002100217308 */ /* 0x000f220000002400 */
[----:B------:R-:W-:Y:S01]  /*140c0*/  ISETP.GT.AND P3, PT, R31, 0x19, PT ;  /* 0x000000191f00780c */ /* 0x000fe20003f64270 */
[--C-:B------:R-:W-:Y:S01]  /*140d0*/  FFMA.FTZ R177, R104, R9, -R27.reuse ;  /* 0x0000000968b17223 */ /* 0x100fe2000001081b */
[----:B------:R-:W-:Y:S01]  /*140e0*/  FMNMX.FTZ R63, R12, R63, !PT ;  /* 0x0000003f0c3f7209 */ /* 0x000fe20007810000 */
[-CC-:B------:R-:W-:Y:S01]  /*140f0*/  FFMA.FTZ R171, R70, R9.reuse, -R27.reuse ;  /* 0x0000000946ab7223 */ /* 0x180fe2000001081b */
[----:B------:R-:W-:Y:S01]  /*14100*/  FSEL R78, R15, -INF , P3 ;  /* 0xff8000000f4e7808 */ /* 0x000fe20001800000 */
[--C-:B------:R-:W-:Y:S01]  /*14110*/  FFMA.FTZ R4, R106, R9, -R27.reuse ;  /* 0x000000096a047223 */ /* 0x100fe2000001081b */
[----:B------:R-:W-:Y:S01]  /*14120*/  FMNMX.FTZ R63, R76, R63, !PT ;  /* 0x0000003f4c3f7209 */ /* 0x000fe20007810000 */
[----:B------:R-:W4:Y:S01]  /*14130*/  MUFU.TANH R20, R20 ;  /* 0x0000001400147308 */ /* 0x000f220000002400 */
[C---:B------:R-:W-:Y:S01]  /*14140*/  ISETP.GT.AND P3, PT, R31.reuse, 0x21, PT ;  /* 0x000000211f00780c */ /* 0x040fe20003f64270 */
[--C-:B------:R-:W-:Y:S01]  /*14150*/  FFMA.FTZ R183, R110, R9, -R27.reuse ;  /* 0x000000096eb77223 */ /* 0x100fe2000001081b */
[----:B------:R-:W-:Y:S01]  /*14160*/  FMNMX.FTZ R63, R78, R63, !PT ;  /* 0x0000003f4e3f7209 */ /* 0x000fe20007810000 */
[-CC-:B------:R-:W-:Y:S01]  /*14170*/  FFMA.FTZ R112, R112, R9.reuse, -R27.reuse ;  /* 0x0000000970707223 */ /* 0x180fe2000001081b */
[----:B------:R-:W-:Y:S01]  /*14180*/  ISETP.GT.AND P4, PT, R31, 0x28, PT ;  /* 0x000000281f00780c */ /* 0x000fe20003f84270 */
[--C-:B------:R-:W-:Y:S01]  /*14190*/  FFMA.FTZ R165, R62, R9, -R27.reuse ;  /* 0x000000093ea57223 */ /* 0x100fe2000001081b */
[----:B-1----:R-:W-:Y:S01]  /*141a0*/  FSEL R80, R25, -INF , P3 ;  /* 0xff80000019507808 */ /* 0x002fe20001800000 */
[----:B------:R-:W1:Y:S01]  /*141b0*/  MUFU.TANH R14, R14 ;  /* 0x0000000e000e7308 */ /* 0x000e620000002400 */
[----:B------:R-:W-:Y:S01]  /*141c0*/  FMNMX.FTZ R63, R24, R63, !PT ;  /* 0x0000003f183f7209 */ /* 0x000fe20007810000 */
[-CC-:B------:R-:W-:Y:S01]  /*141d0*/  FFMA.FTZ R181, R114, R9.reuse, -R27.reuse ;  /* 0x0000000972b57223 */ /* 0x180fe2000001081b */
[C---:B------:R-:W-:Y:S01]  /*141e0*/  ISETP.GT.AND P3, PT, R31.reuse, 0x29, PT ;  /* 0x000000291f00780c */ /* 0x040fe20003f64270 */
[-CC-:B------:R-:W-:Y:S01]  /*141f0*/  FFMA.FTZ R167, R46, R9.reuse, -R27.reuse ;  /* 0x000000092ea77223 */ /* 0x180fe2000001081b */
[----:B--2---:R-:W-:Y:S01]  /*14200*/  FSEL R28, R28, -INF , P4 ;  /* 0xff8000001c1c7808 */ /* 0x004fe20002000000 */
[--C-:B------:R-:W-:Y:S01]  /*14210*/  FFMA.FTZ R46, R56, R9, -R27.reuse ;  /* 0x00000009382e7223 */ /* 0x100fe2000001081b */
[----:B------:R-:W-:Y:S01]  /*14220*/  FMNMX.FTZ R63, R80, R63, !PT ;  /* 0x0000003f503f7209 */ /* 0x000fe20007810000 */
[----:B------:R-:W2:Y:S01]  /*14230*/  MUFU.TANH R10, R10 ;  /* 0x0000000a000a7308 */ /* 0x000ea20000002400 */
[----:B------:R-:W-:Y:S01]  /*14240*/  ISETP.GT.AND P4, PT, R31, 0x30, PT ;  /* 0x000000301f00780c */ /* 0x000fe20003f84270 */
[-CC-:B------:R-:W-:Y:S01]  /*14250*/  FFMA.FTZ R161, R48, R9.reuse, -R27.reuse ;  /* 0x0000000930a17223 */ /* 0x180fe2000001081b */
[----:B0-----:R-:W-:Y:S01]  /*14260*/  FSEL R82, R29, -INF , P3 ;  /* 0xff8000001d527808 */ /* 0x001fe20001800000 */
[--C-:B------:R-:W-:Y:S01]  /*14270*/  FFMA.FTZ R163, R44, R9, -R27.reuse ;  /* 0x000000092ca37223 */ /* 0x100fe2000001081b */
[----:B------:R-:W-:Y:S01]  /*14280*/  FMNMX.FTZ R63, R28, R63, !PT ;  /* 0x0000003f1c3f7209 */ /* 0x000fe20007810000 */
[-CC-:B------:R-:W-:Y:S01]  /*14290*/  FFMA.FTZ R153, R26, R9.reuse, -R27.reuse ;  /* 0x000000091a997223 */ /* 0x180fe2000001081b */
[C---:B------:R-:W-:Y:S01]  /*142a0*/  ISETP.GT.AND P3, PT, R31.reuse, 0x31, PT ;  /* 0x000000311f00780c */ /* 0x040fe20003f64270 */
[----:B------:R-:W0:Y:S01]  /*142b0*/  MUFU.TANH R13, R13 ;  /* 0x0000000d000d7308 */ /* 0x000e220000002400 */
[----:B---3--:R-:W-:Y:S01]  /*142c0*/  FSEL R32, R32, -INF , P4 ;  /* 0xff80000020207808 */ /* 0x008fe20002000000 */
[--C-:B------:R-:W-:Y:S01]  /*142d0*/  FFMA.FTZ R74, R74, R9, -R27.reuse ;  /* 0x000000094a4a7223 */ /* 0x100fe2000001081b */
[----:B------:R-:W-:Y:S01]  /*142e0*/  FMNMX.FTZ R63, R82, R63, !PT ;  /* 0x0000003f523f7209 */ /* 0x000fe20007810000 */
[-CC-:B------:R-:W-:Y:S01]  /*142f0*/  FFMA.FTZ R66, R66, R9.reuse, -R27.reuse ;  /* 0x0000000942427223 */ /* 0x180fe2000001081b */
[----:B------:R-:W-:Y:S01]  /*14300*/  ISETP.GT.AND P4, PT, R31, 0x38, PT ;  /* 0x000000381f00780c */ /* 0x000fe20003f84270 */
[--C-:B------:R-:W-:Y:S01]  /*14310*/  FFMA.FTZ R58, R58, R9, -R27.reuse ;  /* 0x000000093a3a7223 */ /* 0x100fe2000001081b */
[----:B----4-:R-:W-:Y:S01]  /*14320*/  FSEL R84, R33, -INF , P3 ;  /* 0xff80000021547808 */ /* 0x010fe20001800000 */
[----:B------:R-:W3:Y:S01]  /*14330*/  MUFU.TANH R35, R35 ;  /* 0x0000002300237308 */ /* 0x000ee20000002400 */
[----:B------:R-:W-:Y:S01]  /*14340*/  FMNMX.FTZ R63, R32, R63, !PT ;  /* 0x0000003f203f7209 */ /* 0x000fe20007810000 */
[-CC-:B------:R-:W-:Y:S01]  /*14350*/  FFMA.FTZ R48, R54, R9.reuse, -R27.reuse ;  /* 0x0000000936307223 */ /* 0x180fe2000001081b */
[C---:B------:R-:W-:Y:S01]  /*14360*/  ISETP.GT.AND P3, PT, R31.reuse, 0x39, PT ;  /* 0x000000391f00780c */ /* 0x040fe20003f64270 */
[-CC-:B------:R-:W-:Y:S01]  /*14370*/  FFMA.FTZ R44, R52, R9.reuse, -R27.reuse ;  /* 0x00000009342c7223 */ /* 0x180fe2000001081b */
[----:B------:R-:W-:Y:S01]  /*14380*/  FSEL R20, R20, -INF , P4 ;  /* 0xff80000014147808 */ /* 0x000fe20002000000 */
[--C-:B------:R-:W-:Y:S01]  /*14390*/  FFMA.FTZ R157, R50, R9, -R27.reuse ;  /* 0x00000009329d7223 */ /* 0x100fe2000001081b */
[----:B------:R-:W-:Y:S01]  /*143a0*/  FMNMX.FTZ R63, R84, R63, !PT ;  /* 0x0000003f543f7209 */ /* 0x000fe20007810000 */
[----:B------:R-:W4:Y:S01]  /*143b0*/  MUFU.TANH R45, R45 ;  /* 0x0000002d002d7308 */ /* 0x000f220000002400 */
[C---:B------:R-:W-:Y:S01]  /*143c0*/  ISETP.GT.AND P4, PT, R31.reuse, 0x40, PT ;  /* 0x000000401f00780c */ /* 0x040fe20003f84270 */
[-CC-:B------:R-:W-:Y:S01]  /*143d0*/  FFMA.FTZ R40, R40, R9.reuse, -R27.reuse ;  /* 0x0000000928287223 */ /* 0x180fe2000001081b */
[----:B-1----:R-:W-:Y:S01]  /*143e0*/  FSEL R86, R14, -INF , P3 ;  /* 0xff8000000e567808 */ /* 0x002fe20001800000 */
[--C-:B------:R-:W-:Y:S01]  /*143f0*/  FFMA.FTZ R159, R42, R9, -R27.reuse ;  /* 0x000000092a9f7223 */ /* 0x100fe2000001081b */
[----:B------:R-:W-:Y:S01]  /*14400*/  FMNMX.FTZ R63, R20, R63, !PT ;  /* 0x0000003f143f7209 */ /* 0x000fe20007810000 */
[-CC-:B------:R-:W-:Y:S01]  /*14410*/  FFMA.FTZ R38, R38, R9.reuse, -R27.reuse ;  /* 0x0000000926267223 */ /* 0x180fe2000001081b */
[C---:B------:R-:W-:Y:S01]  /*14420*/  ISETP.GT.AND P3, PT, R31.reuse, 0x41, PT ;  /* 0x000000411f00780c */ /* 0x040fe20003f64270 */
[----:B------:R-:W1:Y:S01]  /*14430*/  MUFU.TANH R53, R53 ;  /* 0x0000003500357308 */ /* 0x000e620000002400 */
[----:B--2---:R-:W-:Y:S01]  /*14440*/  FSEL R94, R10, -INF , P4 ;  /* 0xff8000000a5e7808 */ /* 0x004fe20002000000 */
[--C-:B------:R-:W-:Y:S01]  /*14450*/  FFMA.FTZ R10, R90, R9, -R27.reuse ;  /* 0x000000095a0a7223 */ /* 0x100fe2000001081b */
[----:B------:R-:W-:Y:S01]  /*14460*/  FMNMX.FTZ R63, R86, R63, !PT ;  /* 0x0000003f563f7209 */ /* 0x000fe20007810000 */
[-CC-:B------:R-:W-:Y:S01]  /*14470*/  FFMA.FTZ R26, R36, R9.reuse, -R27.reuse ;  /* 0x00000009241a7223 */ /* 0x180fe2000001081b */
[----:B------:R-:W-:Y:S01]  /*14480*/  ISETP.GT.AND P4, PT, R31, 0x48, PT ;  /* 0x000000481f00780c */ /* 0x000fe20003f84270 */
[--C-:B------:R-:W-:Y:S01]  /*14490*/  FFMA.FTZ R155, R34, R9, -R27.reuse ;  /* 0x00000009229b7223 */ /* 0x100fe2000001081b */
[----:B0-----:R-:W-:Y:S01]  /*144a0*/  FSEL R92, R13, -INF , P3 ;  /* 0xff8000000d5c7808 */ /* 0x001fe20001800000 */
[----:B------:R-:W0:Y:S01]  /*144b0*/  MUFU.TANH R57, R57 ;  /* 0x0000003900397308 */ /* 0x000e220000002400 */
[----:B------:R-:W-:Y:S01]  /*144c0*/  FMNMX.FTZ R63, R94, R63, !PT ;  /* 0x0000003f5e3f7209 */ /* 0x000fe20007810000 */
[----:B------:R-:W-:Y:S01]  /*144d0*/  FFMA.FTZ R30, R30, R9, -R27 ;  /* 0x000000091e1e7223 */ /* 0x000fe2000001081b */
[----:B------:R-:W-:-:S02]  /*144e0*/  ISETP.GT.AND P3, PT, R31, 0x49, PT ;  /* 0x000000491f00780c */ /* 0x000fc40003f64270 */
[----:B---3--:R-:W-:Y:S02]  /*144f0*/  FSEL R96, R35, -INF , P4 ;  /* 0xff80000023607808 */ /* 0x008fe40002000000 */
[----:B------:R-:W-:Y:S01]  /*14500*/  FMNMX.FTZ R63, R92, R63, !PT ;  /* 0x0000003f5c3f7209 */ /* 0x000fe20007810000 */
[----:B------:R-:W2:Y:S01]  /*14510*/  MUFU.TANH R47, R47 ;  /* 0x0000002f002f7308 */ /* 0x000ea20000002400 */
[----:B------:R-:W-:Y:S02]  /*14520*/  ISETP.GT.AND P4, PT, R31, 0x50, PT ;  /* 0x000000501f00780c */ /* 0x000fe40003f84270 */
[----:B----4-:R-:W-:Y:S02]  /*14530*/  FSEL R90, R45, -INF , P3 ;  /* 0xff8000002d5a7808 */ /* 0x010fe40001800000 */
[----:B------:R-:W-:Y:S02]  /*14540*/  FMNMX.FTZ R63, R96, R63, !PT ;  /* 0x0000003f603f7209 */ /* 0x000fe40007810000 */
[----:B------:R-:W-:Y:S01]  /*14550*/  ISETP.GT.AND P3, PT, R31, 0x51, PT ;  /* 0x000000511f00780c */ /* 0x000fe20003f64270 */
[----:B------:R-:W3:Y:S01]  /*14560*/  MUFU.TANH R49, R49 ;  /* 0x0000003100317308 */ /* 0x000ee20000002400 */
[----:B-1----:R-:W-:-:S02]  /*14570*/  FSEL R98, R53, -INF , P4 ;  /* 0xff80000035627808 */ /* 0x002fc40002000000 */
[----:B------:R-:W-:Y:S02]  /*14580*/  FMNMX.FTZ R63, R90, R63, !PT ;  /* 0x0000003f5a3f7209 */ /* 0x000fe40007810000 */
[----:B------:R-:W-:Y:S02]  /*14590*/  ISETP.GT.AND P4, PT, R31, 0x58, PT ;  /* 0x000000581f00780c */ /* 0x000fe40003f84270 */
[----:B0-----:R-:W-:Y:S01]  /*145a0*/  FSEL R88, R57, -INF , P3 ;  /* 0xff80000039587808 */ /* 0x001fe20001800000 */
[----:B------:R-:W0:Y:S01]  /*145b0*/  MUFU.TANH R37, R37 ;  /* 0x0000002500257308 */ /* 0x000e220000002400 */
[----:B------:R-:W-:Y:S02]  /*145c0*/  FMNMX.FTZ R63, R98, R63, !PT ;  /* 0x0000003f623f7209 */ /* 0x000fe40007810000 */
[----:B------:R-:W-:Y:S02]  /*145d0*/  ISETP.GT.AND P3, PT, R31, 0x59, PT ;  /* 0x000000591f00780c */ /* 0x000fe40003f64270 */
[----:B--2---:R-:W-:-:S02]  /*145e0*/  FSEL R100, R47, -INF , P4 ;  /* 0xff8000002f647808 */ /* 0x004fc40002000000 */
[----:B------:R-:W-:Y:S01]  /*145f0*/  FMNMX.FTZ R63, R88, R63, !PT ;  /* 0x0000003f583f7209 */ /* 0x000fe20007810000 */
[----:B------:R-:W1:Y:S01]  /*14600*/  MUFU.TANH R55, R55 ;  /* 0x0000003700377308 */ /* 0x000e620000002400 */
[----:B------:R-:W-:Y:S02]  /*14610*/  ISETP.GT.AND P4, PT, R31, 0x60, PT ;  /* 0x000000601f00780c */ /* 0x000fe40003f84270 */
[----:B---3--:R-:W-:Y:S02]  /*14620*/  FSEL R102, R49, -INF , P3 ;  /* 0xff80000031667808 */ /* 0x008fe40001800000 */
[----:B------:R-:W-:Y:S02]  /*14630*/  FMNMX.FTZ R63, R100, R63, !PT ;  /* 0x0000003f643f7209 */ /* 0x000fe40007810000 */
[----:B------:R-:W-:Y:S01]  /*14640*/  ISETP.GT.AND P3, PT, R31, 0x61, PT ;  /* 0x000000611f00780c */ /* 0x000fe20003f64270 */
[----:B------:R-:W2:Y:S01]  /*14650*/  MUFU.TANH R51, R51 ;  /* 0x0000003300337308 */ /* 0x000ea20000002400 */
[----:B0-----:R-:W-:-:S02]  /*14660*/  FSEL R104, R37, -INF , P4 ;  /* 0xff80000025687808 */ /* 0x001fc40002000000 */
[----:B------:R-:W-:Y:S02]  /*14670*/  FMNMX.FTZ R63, R102, R63, !PT ;  /* 0x0000003f663f7209 */ /* 0x000fe40007810000 */
[----:B------:R-:W-:Y:S02]  /*14680*/  ISETP.GT.AND P4, PT, R31, 0x68, PT ;  /* 0x000000681f00780c */ /* 0x000fe40003f84270 */
[----:B------:R-:W-:Y:S01]  /*14690*/  FMNMX.FTZ R63, R104, R63, !PT ;  /* 0x0000003f683f7209 */ /* 0x000fe20007810000 */
[----:B------:R-:W0:Y:S01]  /*146a0*/  MUFU.TANH R43, R43 ;  /* 0x0000002b002b7308 */ /* 0x000e220000002400 */
[----:B-1----:R-:W-:Y:S02]  /*146b0*/  FSEL R70, R55, -INF , P3 ;  /* 0xff80000037467808 */ /* 0x002fe40001800000 */
[----:B------:R-:W-:Y:S02]  /*146c0*/  ISETP.GT.AND P3, PT, R31, 0x69, PT ;  /* 0x000000691f00780c */ /* 0x000fe40003f64270 */
[----:B------:R-:W-:-:S03]  /*146d0*/  FMNMX.FTZ R63, R70, R63, !PT ;  /* 0x0000003f463f7209 */ /* 0x000fc60007810000 */
[----:B------:R-:W1:Y:S01]  /*146e0*/  MUFU.TANH R39, R39 ;  /* 0x0000002700277308 */ /* 0x000e620000002400 */
[----:B--2---:R-:W-:Y:S02]  /*146f0*/  FSEL R106, R51, -INF , P4 ;  /* 0xff800000336a7808 */ /* 0x004fe40002000000 */
[----:B------:R-:W-:Y:S02]  /*14700*/  ISETP.GT.AND P4, PT, R31, 0x70, PT ;  /* 0x000000701f00780c */ /* 0x000fe40003f84270 */
[----:B------:R-:W-:-:S03]  /*14710*/  FMNMX.FTZ R63, R106, R63, !PT ;  /* 0x0000003f6a3f7209 */ /* 0x000fc60007810000 */
[----:B------:R-:W2:Y:S01]  /*14720*/  MUFU.TANH R41, R41 ;  /* 0x0000002900297308 */ /* 0x000ea20000002400 */
[----:B0-----:R-:W-:Y:S02]  /*14730*/  FSEL R108, R43, -INF , P3 ;  /* 0xff8000002b6c7808 */ /* 0x001fe40001800000 */
[----:B------:R-:W-:Y:S01]  /*14740*/  ISETP.GT.AND P3, PT, R31, 0x71, PT ;  /* 0x000000711f00780c */ /* 0x000fe20003f64270 */
[----:B------:R-:W0:Y:S01]  /*14750*/  @P2 LDC R43, c[0x0][0x450] ;  /* 0x00011400ff2b2b82 */ /* 0x000e220000000800 */
[----:B------:R-:W-:-:S03]  /*14760*/  FMNMX.FTZ R63, R108, R63, !PT ;  /* 0x0000003f6c3f7209 */ /* 0x000fc60007810000 */
[----:B------:R-:W3:Y:S01]  /*14770*/  MUFU.TANH R59, R59 ;  /* 0x0000003b003b7308 */ /* 0x000ee20000002400 */
[----:B-1----:R-:W-:Y:S02]  /*14780*/  FSEL R110, R39, -INF , P4 ;  /* 0xff800000276e7808 */ /* 0x002fe40002000000 */
[----:B------:R-:W-:Y:S02]  /*14790*/  ISETP.GT.AND P4, PT, R31, 0x78, PT ;  /* 0x000000781f00780c */ /* 0x000fe40003f84270 */
[----:B------:R-:W-:-:S03]  /*147a0*/  FMNMX.FTZ R63, R110, R63, !PT ;  /* 0x0000003f6e3f7209 */ /* 0x000fc60007810000 */
[----:B------:R-:W1:Y:S01]  /*147b0*/  MUFU.TANH R61, R61 ;  /* 0x0000003d003d7308 */ /* 0x000e620000002400 */
[----:B--2---:R-:W-:Y:S02]  /*147c0*/  FSEL R62, R41, -INF , P3 ;  /* 0xff800000293e7808 */ /* 0x004fe40001800000 */
[----:B------:R-:W-:Y:S01]  /*147d0*/  ISETP.GT.AND P3, PT, R31, 0x79, PT ;  /* 0x000000791f00780c */ /* 0x000fe20003f64270 */
[----:B------:R-:W2:Y:S01]  /*147e0*/  @P2 LDC R41, c[0x0][0x44c] ;  /* 0x00011300ff292b82 */ /* 0x000ea20000000800 */
[----:B------:R-:W-:-:S03]  /*147f0*/  FMNMX.FTZ R63, R62, R63, !PT ;  /* 0x0000003f3e3f7209 */ /* 0x000fc60007810000 */
[----:B------:R3:W-:Y:S08]  /*14800*/  MUFU.EX2 R2, R112 ;  /* 0x0000007000027308 */ /* 0x0007f00000000800 */
[----:B------:R-:W4:Y:S01]  /*14810*/  MUFU.EX2 R181, R181 ;  /* 0x000000b500b57308 */ /* 0x000f220000000800 */
[----:B---3--:R-:W-:Y:S02]  /*14820*/  FSEL R112, R59, -INF , P4 ;  /* 0xff8000003b707808 */ /* 0x008fe40002000000 */
[----:B-1----:R-:W-:-:S02]  /*14830*/  FSEL R114, R61, -INF , P3 ;  /* 0xff8000003d727808 */ /* 0x002fc40001800000 */
[----:B------:R-:W-:-:S03]  /*14840*/  FMNMX.FTZ R63, R112, R63, !PT ;  /* 0x0000003f703f7209 */ /* 0x000fc60007810000 */
[----:B------:R1:W-:Y:S01]  /*14850*/  MUFU.EX2 R14, R7 ;  /* 0x00000007000e7308 */ /* 0x0003e20000000800 */
[----:B------:R-:W-:-:S05]  /*14860*/  FMNMX.FTZ R63, R114, R63, !PT ;  /* 0x0000003f723f7209 */ /* 0x000fca0007810000 */
[----:B------:R-:W3:Y:S02]  /*14870*/  SHFL.BFLY PT, R56, R63, 0x2, 0x1f ;  /* 0x0c401f003f387f89 */ /* 0x000ee400000e0000 */
[----:B------:R-:W0:Y:S08]  /*14880*/  MUFU.EX2 R183, R183 ;  /* 0x000000b700b77308 */ /* 0x000e300000000800 */
[----:B------:R-:W2:Y:S08]  /*14890*/  MUFU.EX2 R4, R4 ;  /* 0x0000000400047308 */ /* 0x000eb00000000800 */
[----:B------:R-:W2:Y:S01]  /*148a0*/  MUFU.EX2 R177, R177 ;  /* 0x000000b100b17308 */ /* 0x000ea20000000800 */
[----:B---3--:R-:W-:-:S07]  /*148b0*/  FMNMX.FTZ R56, R63, R56, !PT ;  /* 0x000000383f387209 */ /* 0x008fce0007810000 */
[----:B------:R-:W3:Y:S01]  /*148c0*/  MUFU.EX2 R6, R6 ;  /* 0x0000000600067308 */ /* 0x000ee20000000800 */
[----:B------:R-:W1:Y:S07]  /*148d0*/  SHFL.BFLY PT, R213, R56, 0x1, 0x1f ;  /* 0x0c201f0038d57f89 */ /* 0x000e6e00000e0000 */
[----:B------:R-:W3:Y:S08]  /*148e0*/  MUFU.EX2 R179, R179 ;  /* 0x000000b300b37308 */ /* 0x000ef00000000800 */
[----:B------:R-:W3:Y:S08]  /*148f0*/  MUFU.EX2 R8, R8 ;  /* 0x0000000800087308 */ /* 0x000ef00000000800 */
[----:B------:R-:W-:Y:S01]  /*14900*/  MUFU.EX2 R173, R173 ;  /* 0x000000ad00ad7308 */ /* 0x000fe20000000800 */
[----:B-1----:R-:W-:-:S04]  /*14910*/  FMNMX.FTZ R213, R56, R213, !PT ;  /* 0x000000d538d57209 */ /* 0x002fc80007810000 */
        /* <DEDUP_REMOVED lines=9> */
[----:B----4-:R-:W-:Y:S01]  /*149b0*/  FADD.FTZ R12, R181, R2 ;  /* 0x00000002b50c7221 */ /* 0x010fe20000010000 */
[-CC-:B------:R-:W-:Y:S01]  /*149c0*/  FFMA.FTZ R13, R68, R9.reuse, -R7.reuse ;  /* 0x00000009440d7223 */ /* 0x180fe20000010807 */
[-CC-:B------:R-:W-:Y:S01]  /*149d0*/  FFMA.FTZ R176, R72, R9.reuse, -R7.reuse ;  /* 0x0000000948b07223 */ /* 0x180fe20000010807 */
[----:B------:R-:W-:Y:S01]  /*149e0*/  MUFU.EX2 R180, R180 ;  /* 0x000000b400b47308 */ /* 0x000fe20000000800 */
[----:B0-----:R-:W-:Y:S01]  /*149f0*/  FADD.FTZ R3, R183, R12 ;  /* 0x0000000cb7037221 */ /* 0x001fe20000010000 */
[-CC-:B------:R-:W-:Y:S01]  /*14a00*/  FFMA.FTZ R178, R76, R9.reuse, -R7.reuse ;  /* 0x000000094cb27223 */ /* 0x180fe20000010807 */
[-CC-:B------:R-:W-:Y:S01]  /*14a10*/  FFMA.FTZ R25, R78, R9.reuse, -R7.reuse ;  /* 0x000000094e197223 */ /* 0x180fe20000010807 */
[-C--:B------:R-:W-:Y:S01]  /*14a20*/  FFMA.FTZ R172, R24, R9.reuse, -R7 ;  /* 0x0000000918ac7223 */ /* 0x080fe20000010807 */
[----:B--2---:R-:W-:Y:S01]  /*14a30*/  FADD.FTZ R12, R4, R3 ;  /* 0x00000003040c7221 */ /* 0x004fe20000010000 */
[-CC-:B------:R-:W-:Y:S01]  /*14a40*/  FFMA.FTZ R170, R20, R9.reuse, -R7.reuse ;  /* 0x0000000914aa7223 */ /* 0x180fe20000010807 */
[-CC-:B------:R-:W-:Y:S01]  /*14a50*/  FFMA.FTZ R27, R80, R9.reuse, -R7.reuse ;  /* 0x00000009501b7223 */ /* 0x180fe20000010807 */
[----:B------:R-:W0:Y:S01]  /*14a60*/  MUFU.EX2 R11, R11 ;  /* 0x0000000b000b7308 */ /* 0x000e220000000800 */
[----:B------:R-:W-:Y:S01]  /*14a70*/  FADD.FTZ R3, R177, R12 ;  /* 0x0000000cb1037221 */ /* 0x000fe20000010000 */
[-CC-:B------:R-:W-:Y:S01]  /*14a80*/  FFMA.FTZ R174, R28, R9.reuse, -R7.reuse ;  /* 0x000000091cae7223 */ /* 0x180fe20000010807 */
[-CC-:B------:R-:W-:Y:S01]  /*14a90*/  FFMA.FTZ R29, R82, R9.reuse, -R7.reuse ;  /* 0x00000009521d7223 */ /* 0x180fe20000010807 */
[-C--:B------:R-:W-:Y:S01]  /*14aa0*/  FFMA.FTZ R168, R32, R9.reuse, -R7 ;  /* 0x0000000920a87223 */ /* 0x080fe20000010807 */
[----:B---3--:R-:W-:Y:S01]  /*14ab0*/  FADD.FTZ R12, R6, R3 ;  /* 0x00000003060c7221 */ /* 0x008fe20000010000 */
[--C-:B------:R-:W-:Y:S01]  /*14ac0*/  FFMA.FTZ R31, R84, R9, -R7.reuse ;  /* 0x00000009541f7223 */ /* 0x100fe20000010807 */
[----:B------:R-:W-:Y:S01]  /*14ad0*/  @P2 IMAD.HI.U32 R24, R200, R41, RZ ;  /* 0x00000029c8182227 */ /* 0x000fe200078e00ff */
[----:B------:R-:W1:Y:S03]  /*14ae0*/  MUFU.EX2 R182, R182 ;  /* 0x000000b600b67308 */ /* 0x000e660000000800 */
[----:B------:R-:W-:Y:S01]  /*14af0*/  FADD.FTZ R37, R179, R12 ;  /* 0x0000000cb3257221 */ /* 0x000fe20000010000 */
[-CC-:B------:R-:W-:Y:S01]  /*14b00*/  FFMA.FTZ R33, R86, R9.reuse, -R7.reuse ;  /* 0x0000000956217223 */ /* 0x180fe20000010807 */
[-CC-:B------:R-:W-:Y:S01]  /*14b10*/  FFMA.FTZ R164, R94, R9.reuse, -R7.reuse ;  /* 0x000000095ea47223 */ /* 0x180fe20000010807 */
[-C--:B------:R-:W-:Y:S01]  /*14b20*/  FFMA.FTZ R35, R92, R9.reuse, -R7 ;  /* 0x000000095c237223 */ /* 0x080fe20000010807 */
[----:B------:R-:W-:Y:S01]  /*14b30*/  FADD.FTZ R20, R8, R37 ;  /* 0x0000002508147221 */ /* 0x000fe20000010000 */
[-CC-:B------:R-:W-:Y:S01]  /*14b40*/  FFMA.FTZ R166, R96, R9.reuse, -R7.reuse ;  /* 0x0000000960a67223 */ /* 0x180fe20000010807 */
[----:B------:R-:W-:Y:S01]  /*14b50*/  FFMA.FTZ R37, R90, R9, -R7 ;  /* 0x000000095a257223 */ /* 0x000fe20000010807 */
[----:B------:R-:W2:Y:S01]  /*14b60*/  MUFU.EX2 R13, R13 ;  /* 0x0000000d000d7308 */ /* 0x000ea20000000800 */
[----:B0-----:R-:W-:Y:S01]  /*14b70*/  FADD.FTZ R3, R180, R11 ;  /* 0x0000000bb4037221 */ /* 0x001fe20000010000 */
[----:B------:R-:W-:Y:S01]  /*14b80*/  FADD.FTZ R39, R173, R20 ;  /* 0x00000014ad277221 */ /* 0x000fe20000010000 */
[----:B------:R-:W-:Y:S01]  /*14b90*/  IMAD.MOV.U32 R20, RZ, RZ, R200 ;  /* 0x000000ffff147224 */ /* 0x000fe200078e00c8 */
[----:B------:R-:W-:Y:S01]  /*14ba0*/  @P2 SHF.R.U32.HI R20, RZ, R43, R24 ;  /* 0x0000002bff142219 */ /* 0x000fe20000011618 */
[-CC-:B------:R-:W-:Y:S01]  /*14bb0*/  FFMA.FTZ R160, R98, R9.reuse, -R7.reuse ;  /* 0x0000000962a07223 */ /* 0x180fe20000010807 */
[-CC-:B------:R-:W-:Y:S01]  /*14bc0*/  FFMA.FTZ R100, R100, R9.reuse, -R7.reuse ;  /* 0x0000000964647223 */ /* 0x180fe20000010807 */
[-C--:B------:R-:W-:Y:S01]  /*14bd0*/  FFMA.FTZ R102, R102, R9.reuse, -R7 ;  /* 0x0000000966667223 */ /* 0x080fe20000010807 */
[----:B------:R-:W0:Y:S01]  /*14be0*/  MUFU.EX2 R176, R176 ;  /* 0x000000b000b07308 */ /* 0x000e220000000800 */
[----:B-1----:R-:W-:Y:S01]  /*14bf0*/  FADD.FTZ R12, R182, R3 ;  /* 0x00000003b60c7221 */ /* 0x002fe20000010000 */
[----:B------:R-:W-:Y:S01]  /*14c00*/  IADD3 R20, R20, R202, -R201 ;  /* 0x000000ca14147210 */ /* 0x000fe20007ffe8c9 */
[--C-:B------:R-:W-:Y:S01]  /*14c10*/  FFMA.FTZ R104, R104, R9, -R7.reuse ;  /* 0x0000000968687223 */ /* 0x100fe20000010807 */
[----:B------:R-:W-:Y:S01]  /*14c20*/  F2FP.BF16.F32.PACK_AB R181, R2, R181 ;  /* 0x000000b502b5723e */ /* 0x000fe200000010ff */
[-CC-:B------:R-:W-:Y:S01]  /*14c30*/  FFMA.FTZ R70, R70, R9.reuse, -R7.reuse ;  /* 0x0000000946467223 */ /* 0x180fe20000010807 */
[----:B------:R-:W-:Y:S01]  /*14c40*/  SHF.R.S32.HI R47, RZ, 0x1f, R20 ;  /* 0x0000001fff2f7819 */ /* 0x000fe20000011414 */
[-C--:B------:R-:W-:Y:S01]  /*14c50*/  FFMA.FTZ R106, R106, R9.reuse, -R7 ;  /* 0x000000096a6a7223 */ /* 0x080fe20000010807 */
[----:B------:R-:W1:Y:S01]  /*14c60*/  MUFU.EX2 R15, R15 ;  /* 0x0000000f000f7308 */ /* 0x000e620000000800 */
[----:B--2---:R-:W-:Y:S01]  /*14c70*/  FADD.FTZ R3, R13, R12 ;  /* 0x0000000c0d037221 */ /* 0x004fe20000010000 */
[----:B------:R-:W-:Y:S01]  /*14c80*/  FADD.FTZ R12, R14, R39 ;  /* 0x000000270e0c7221 */ /* 0x000fe20000010000 */
[-CC-:B------:R-:W-:Y:S01]  /*14c90*/  FFMA.FTZ R108, R108, R9.reuse, -R7.reuse ;  /* 0x000000096c6c7223 */ /* 0x180fe20000010807 */
[-CC-:B------:R-:W-:Y:S01]  /*14ca0*/  FFMA.FTZ R110, R110, R9.reuse, -R7.reuse ;  /* 0x000000096e6e7223 */ /* 0x180fe20000010807 */
[-CC-:B------:R-:W-:Y:S01]  /*14cb0*/  FFMA.FTZ R62, R62, R9.reuse, -R7.reuse ;  /* 0x000000093e3e7223 */ /* 0x180fe20000010807 */
[----:B------:R-:W-:Y:S01]  /*14cc0*/  FADD.FTZ R39, R175, R12 ;  /* 0x0000000caf277221 */ /* 0x000fe20000010000 */
[-C--:B------:R-:W-:Y:S01]  /*14cd0*/  FFMA.FTZ R112, R112, R9.reuse, -R7 ;  /* 0x0000000970707223 */ /* 0x080fe20000010807 */
[----:B------:R-:W2:Y:S01]  /*14ce0*/  MUFU.EX2 R178, R178 ;  /* 0x000000b200b27308 */ /* 0x000ea20000000800 */
[----:B0-----:R-:W-:Y:S01]  /*14cf0*/  FADD.FTZ R0, R176, R3 ;  /* 0x00000003b0007221 */ /* 0x001fe20000010000 */
[----:B------:R-:W-:Y:S01]  /*14d00*/  FADD.FTZ R12, R10, R39 ;  /* 0x000000270a0c7221 */ /* 0x000fe20000010000 */
[-CC-:B------:R-:W-:Y:S01]  /*14d10*/  FFMA.FTZ R39, R88, R9.reuse, -R7.reuse ;  /* 0x0000000958277223 */ /* 0x180fe20000010807 */
[----:B------:R-:W-:Y:S01]  /*14d20*/  FFMA.FTZ R114, R114, R9, -R7 ;  /* 0x0000000972727223 */ /* 0x000fe20000010807 */
[----:B------:R-:W-:-:S02]  /*14d30*/  LEA.HI R7, R47, R20, RZ, 0x7 ;  /* 0x000000142f077211 */ /* 0x000fc400078f38ff */
[----:B------:R-:W-:Y:S02]  /*14d40*/  CS2R R98, SRZ ;  /* 0x0000000000627805 */ /* 0x000fe4000001ff00 */
[----:B------:R-:W-:Y:S01]  /*14d50*/  F2FP.BF16.F32.PACK_AB R182, R13, R182 ;  /* 0x000000b60db6723e */ /* 0x000fe200000010ff */
[----:B------:R-:W0:Y:S01]  /*14d60*/  MUFU.EX2 R25, R25 ;  /* 0x0000001900197308 */ /* 0x000e220000000800 */
[----:B-1----:R-:W-:Y:S01]  /*14d70*/  FADD.FTZ R3, R15, R0 ;  /* 0x000000000f037221 */ /* 0x002fe20000010000 */
[----:B------:R-:W-:Y:S02]  /*14d80*/  F2FP.BF16.F32.PACK_AB R177, R6, R177 ;  /* 0x000000b106b1723e */ /* 0x000fe400000010ff */
[----:B------:R-:W-:Y:S02]  /*14d90*/  CS2R R96, SRZ ;  /* 0x0000000000607805 */ /* 0x000fe4000001ff00 */
[----:B------:R-:W-:Y:S02]  /*14da0*/  SHF.R.S32.HI R6, RZ, 0x7, R7 ;  /* 0x00000007ff067819 */ /* 0x000fe40000011407 */
[----:B------:R-:W-:-:S02]  /*14db0*/  CS2R R94, SRZ ;  /* 0x00000000005e7805 */ /* 0x000fc4000001ff00 */
[----:B------:R-:W-:Y:S02]  /*14dc0*/  F2FP.BF16.F32.PACK_AB R183, R4, R183 ;  /* 0x000000b704b7723e */ /* 0x000fe400000010ff */
[----:B------:R-:W-:Y:S01]  /*14dd0*/  CS2R R92, SRZ ;  /* 0x00000000005c7805 */ /* 0x000fe2000001ff00 */
[----:B------:R-:W1:Y:S01]  /*14de0*/  MUFU.EX2 R169, R169 ;  /* 0x000000a900a97308 */ /* 0x000e620000000800 */
[----:B--2---:R-:W-:Y:S01]  /*14df0*/  FADD.FTZ R0, R178, R3 ;  /* 0x00000003b2007221 */ /* 0x004fe20000010000 */
[----:B------:R-:W-:Y:S02]  /*14e00*/  F2FP.BF16.F32.PACK_AB R180, R11, R180 ;  /* 0x000000b40bb4723e */ /* 0x000fe400000010ff */
[----:B------:R-:W-:Y:S02]  /*14e10*/  CS2R R90, SRZ ;  /* 0x00000000005a7805 */ /* 0x000fe4000001ff00 */
[----:B------:R-:W-:Y:S02]  /*14e20*/  VIMNMX R6, RZ, R6, !PT ;  /* 0x00000006ff067248 */ /* 0x000fe40007fe0100 */
[----:B------:R-:W-:-:S02]  /*14e30*/  CS2R R88, SRZ ;  /* 0x0000000000587805 */ /* 0x000fc4000001ff00 */
        /* <DEDUP_REMOVED lines=8> */
[----:B------:R-:W-:-:S06]  /*14ec0*/  F2FP.BF16.F32.PACK_AB R178, R25, R178 ;  /* 0x000000b219b2723e */ /* 0x000fcc00000010ff */
        /* <DEDUP_REMOVED lines=74> */
[----:B------:R-:W-:Y:S02]  /*15370*/  F2FP.BF16.F32.PACK_AB R159, R38, R159 ;  /* 0x0000009f269f723e */ /* 0x000fe400000010ff */
[----:B--2---:R-:W-:-:S04]  /*15380*/  CS2R R102, SRZ ;  /* 0x0000000000667805 */ /* 0x004fc8000001ff00 */
        /* <DEDUP_REMOVED lines=11> */
[----:B------:R2:W3:Y:S01]  /*15440*/  MUFU.EX2 R45, R108 ;  /* 0x0000006c002d7308 */ /* 0x0004e20000000800 */
[C---:B0-----:R-:W-:Y:S01]  /*15450*/  FADD.FTZ R49, R43.reuse, R0 ;  /* 0x000000002b317221 */ /* 0x041fe20000010000 */
[----:B------:R-:W-:Y:S02]  /*15460*/  F2FP.BF16.F32.PACK_AB R156, R43, R104 ;  /* 0x000000682b9c723e */ /* 0x000fe400000010ff */
[----:B------:R-:W-:-:S04]  /*15470*/  CS2R R104, SRZ ;  /* 0x0000000000687805 */ /* 0x000fc8000001ff00 */
[----:B------:R-:W0:Y:S01]  /*15480*/  MUFU.EX2 R110, R110 ;  /* 0x0000006e006e7308 */ /* 0x000e220000000800 */
[----:B-1----:R-:W-:Y:S01]  /*15490*/  FADD.FTZ R0, R106, R49 ;  /* 0x000000316a007221 */ /* 0x002fe20000010000 */
[----:B--2---:R-:W-:-:S06]  /*154a0*/  CS2R R108, SRZ ;  /* 0x00000000006c7805 */ /* 0x004fcc000001ff00 */
[----:B------:R-:W1:Y:S01]  /*154b0*/  MUFU.EX2 R47, R62 ;  /* 0x0000003e002f7308 */ /* 0x000e620000000800 */
[C---:B---3--:R-:W-:Y:S01]  /*154c0*/  FADD.FTZ R13, R45.reuse, R0 ;  /* 0x000000002d0d7221 */ /* 0x048fe20000010000 */
        /* <DEDUP_REMOVED lines=8> */
[----:B------:R-:W-:-:S04]  /*15550*/  CS2R R110, SRZ ;  /* 0x00000000006e7805 */ /* 0x000fc8000001ff00 */
[----:B------:R1:W3:Y:S01]  /*15560*/  MUFU.EX2 R11, R114 ;  /* 0x00000072000b7308 */ /* 0x0002e20000000800 */
[----:B--2---:R-:W-:Y:S01]  /*15570*/  FADD.FTZ R4, R112, R13 ;  /* 0x0000000d70047221 */ /* 0x004fe20000010000 */
[----:B------:R-:W-:Y:S01]  /*15580*/  VIADD R13, R150, 0xfffffffe ;  /* 0xfffffffe960d7836 */ /* 0x000fe20000000000 */
[----:B------:R-:W-:-:S04]  /*15590*/  CS2R R150, SRZ ;  /* 0x0000000000967805 */ /* 0x000fc8000001ff00 */
[----:B------:R-:W-:Y:S01]  /*155a0*/  ISETP.GE.AND P3, PT, R13, R6, PT ;  /* 0x000000060d00720c */ /* 0x000fe20003f66270 */
[----:B------:R-:W2:Y:S01]  /*155b0*/  MUFU.EX2 R30, R30 ;  /* 0x0000001e001e7308 */ /* 0x000ea20000000800 */
[----:B0-----:R-:W-:Y:S01]  /*155c0*/  FADD.FTZ R3, R155, R2 ;  /* 0x000000029b037221 */ /* 0x001fe20000010000 */
[----:B------:R-:W-:Y:S01]  /*155d0*/  IMAD.MOV.U32 R2, RZ, RZ, 0x3f800000 ;  /* 0x3f800000ff027424 */ /* 0x000fe200078e00ff */
[----:B-1----:R-:W-:Y:S02]  /*155e0*/  CS2R R114, SRZ ;  /* 0x0000000000727805 */ /* 0x002fe4000001ff00 */
[C---:B---3--:R-:W-:Y:S01]  /*155f0*/  F2FP.BF16.F32.PACK_AB R154, R11.reuse, R112 ;  /* 0x000000700b9a723e */ /* 0x048fe200000010ff */
[----:B------:R-:W-:Y:S01]  /*15600*/  FADD.FTZ R4, R11, R4 ;  /* 0x000000040b047221 */ /* 0x000fe20000010000 */
[----:B------:R-:W-:Y:S01]  /*15610*/  CS2R R112, SRZ ;  /* 0x0000000000707805 */ /* 0x000fe2000001ff00 */
[C---:B--2---:R-:W-:Y:S01]  /*15620*/  FADD.FTZ R3, R30.reuse, R3 ;  /* 0x000000031e037221 */ /* 0x044fe20000010000 */
[----:B------:R-:W-:-:S03]  /*15630*/  F2FP.BF16.F32.PACK_AB R155, R30, R155 ;  /* 0x0000009b1e9b723e */ /* 0x000fc600000010ff */
[----:B------:R-:W-:Y:S05]  /*15640*/  @!P3 BRA `(.L_x_2883) ;  /* 0x0000003400acb947 */ /* 0x000fea0003800000 */
[----:B------:R-:W-:Y:S01]  /*15650*/  BSSY B1, `(.L_x_2883) ;  /* 0x000036a000017945 */ /* 0x000fe20003800000 */
[----:B------:R-:W-:Y:S02]  /*15660*/  IMAD.MOV.U32 R7, RZ, RZ, R21 ;  /* 0x000000ffff077224 */ /* 0x000fe400078e0015 */
[----:B------:R-:W-:Y:S02]  /*15670*/  IMAD.MOV.U32 R12, RZ, RZ, R213 ;  /* 0x000000ffff0c7224 */ /* 0x000fe400078e00d5 */
[----:B------:R-:W-:Y:S02]  /*15680*/  IMAD.MOV.U32 R15, RZ, RZ, R188 ;  /* 0x000000ffff0f7224 */ /* 0x000fe400078e00bc */
[----:B------:R-:W-:Y:S02]  /*15690*/  IMAD.MOV.U32 R20, RZ, RZ, R185 ;  /* 0x000000ffff147224 */ /* 0x000fe400078e00b9 */
[----:B------:R-:W-:Y:S02]  /*156a0*/  IMAD.MOV.U32 R0, RZ, RZ, 0x3f800000 ;  /* 0x3f800000ff007424 */ /* 0x000fe400078e00ff */
[----:B------:R-:W-:-:S07]  /*156b0*/  IMAD.MOV.U32 R151, RZ, RZ, RZ ;  /* 0x000000ffff977224 */ /* 0x000fce00078e00ff */
.L_x_2894:
[----:B------:R-:W-:-:S05]  /*156c0*/  VIADD R8, R20, 0x1 ;  /* 0x0000000114087836 */ /* 0x000fca0000000000 */
[----:B------:R-:W-:-:S04]  /*156d0*/  ISETP.NE.AND P3, PT, R8, 0x2, PT ;  /* 0x000000020800780c */ /* 0x000fc80003f65270 */
[----:B------:R-:W-:Y:S02]  /*156e0*/  SEL R188, RZ, 0x1, P3 ;  /* 0x00000001ffbc7807 */ /* 0x000fe40001800000 */
[----:B------:R-:W-:Y:S02]  /*156f0*/  SEL R185, R8, RZ, P3 ;  /* 0x000000ff08b97207 */ /* 0x000fe40001800000 */
[----:B------:R-:W-:Y:S01]  /*15700*/  LOP3.LUT R188, R15, R188, RZ, 0x3c, !PT ;  /* 0x000000bc0fbc7212 */ /* 0x000fe200078e3cff */
[----:B------:R-:W-:Y:S06]  /*15710*/  @!P0 BRA `(.L_x_2884) ;  /* 0x0000000000048947 */ /* 0x000fec0003800000 */
[----:B------:R-:W-:Y:S01]  /*15720*/  BPT.TRAP 0x1 ;  /* 0x000000040000795c */ /* 0x000fe20000300000 */
.L_x_2884:
[----:B------:R-:W-:Y:S01]  /*15730*/  IMAD R14, R185, 0x8, R16 ;  /* 0x00000008b90e7824 */ /* 0x000fe200078e0210 */
[----:B------:R-:W-:-:S04]  /*15740*/  SHF.L.U32 R11, R188, 0x1f, RZ ;  /* 0x0000001fbc0b7819 */ /* 0x000fc800000006ff */
[----:B------:R0:W1:Y:S01]  /*15750*/  SYNCS.PHASECHK.TRANS64.TRYWAIT P3, [R14+URZ+0x34830], R11 ;  /* 0x0348300b0e0075a7 */ /* 0x000062000806017f */
[----:B------:R-:W-:Y:S05]  /*15760*/  @!P0 BRA `(.L_x_2885) ;  /* 0x0000000000048947 */ /* 0x000fea0003800000 */
[----:B------:R-:W-:Y:S01]  /*15770*/  BPT.TRAP 0x1 ;  /* 0x000000040000795c */ /* 0x000fe20000300000 */
.L_x_2885:
[----:B------:R-:W-:Y:S01]  /*15780*/  BSSY B2, `(.L_x_2886) ;  /* 0x0000006000027945 */ /* 0x000fe20003800000 */
[----:B------:R-:W-:Y:S02]  /*15790*/  IMAD R8, R185, 0xc00, R5 ;  /* 0x00000c00b9087824 */ /* 0x000fe400078e0205 */
[----:B------:R-:W-:Y:S01]  /*157a0*/  IMAD.MOV.U32 R9, RZ, RZ, 0x40000040 ;  /* 0x40000040ff097424 */ /* 0x000fe200078e00ff */
[----:B-1----:R-:W-:Y:S06]  /*157b0*/  @P3 BRA `(.L_x_2887) ;  /* 0x0000000000083947 */ /* 0x002fec0003800000 */
[----:B------:R-:W1:Y:S02]  /*157c0*/  SYNCS.PHASECHK.TRANS64.TRYWAIT P3, [R14+URZ+0x34830], R11 ;  /* 0x0348300b0e0075a7 */ /* 0x000e64000806017f */
[----:B-1----:R-:W-:Y:S05]  /*157d0*/  @!P3 BRA `(.L_x_2888) ;  /* 0x00000118003cb947 */ /* 0x002fea0003800000 */
.L_x_2887:
[----:B------:R-:W-:Y:S05]  /*157e0*/  BSYNC B2 ;  /* 0x0000000000027941 */ /* 0x000fea0003800000 */
.L_x_2886:
[----:B------:R-:W2:Y:S04]  /*157f0*/  LDL.64 R24, [R1+0x38] ;  /* 0x0000380001187983 */ /* 0x000ea80000100a00 */
[----:B------:R3:W-:Y:S04]  /*15800*/  STL.64 [R1+0x70], R12 ;  /* 0x0000700c01007387 */ /* 0x0007e80000100a00 */
[----:B---3--:R-:W3:Y:S04]  /*15810*/  LDL.64 R12, [R1+0x30] ;  /* 0x00003000010c7983 */ /* 0x008ee80000100a00 */
[----:B------:R4:W-:Y:S04]  /*15820*/  STL.64 [R1+0x68], R6 ;  /* 0x0000680601007387 */ /* 0x0009e80000100a00 */
[----:B----4-:R-:W4:Y:S01]  /*15830*/  LDL.64 R6, [R1+0x28] ;  /* 0x0000280001067983 */ /* 0x010f220000100a00 */
[----:B------:R-:W-:-:S02]  /*15840*/  R2UR UR6, R8 ;  /* 0x00000000080672ca */ /* 0x000fc400000e0000 */
[----:B------:R-:W-:Y:S01]  /*15850*/  R2UR UR7, R9 ;  /* 0x00000000090772ca */ /* 0x000fe200000e0000 */
[----:B------:R0:W-:Y:S04]  /*15860*/  STL.64 [R1+0x60], R4 ;  /* 0x0000600401007387 */ /* 0x0001e80000100a00 */
[----:B0-----:R-:W4:Y:S01]  /*15870*/  LDL.64 R4, [R1+0x20] ;  /* 0x0000200001047983 */ /* 0x001f220000100a00 */
[----:B------:R-:W-:Y:S02]  /*15880*/  VIADD R10, R8, 0x2 ;  /* 0x00000002080a7836 */ /* 0x000fe40000000000 */
[----:B-1----:R-:W-:Y:S01]  /*15890*/  IMAD.MOV.U32 R11, RZ, RZ, 0x40000040 ;  /* 0x40000040ff0b7424 */ /* 0x002fe200078e00ff */
[----:B--2---:R-:W-:Y:S02]  /*158a0*/  R2UR UR4, R24 ;  /* 0x00000000180472ca */ /* 0x004fe400000e0000 */
[----:B------:R-:W-:-:S02]  /*158b0*/  R2UR UR5, R25 ;  /* 0x00000000190572ca */ /* 0x000fc400000e0000 */
[----:B------:R-:W-:-:S11]  /*158c0*/  WARPGROUP.ARRIVE ;  /* 0x00000000000079c5 */ /* 0x000fd60000000000 */
[----:B------:R-:W-:Y:S01]  /*158d0*/  HGMMA.64x128x16.F32.BF16 R24, gdesc[UR4], RZ, !UPT, gsb0 ;  /* 0x01e00000041879f0 */ /* 0x000fe2000c0018ff */
[----:B------:R-:W-:Y:S02]  /*158e0*/  R2UR UR6, R10 ;  /* 0x000000000a0672ca */ /* 0x000fe400000e0000 */
[----:B------:R-:W-:Y:S02]  /*158f0*/  R2UR UR7, R11 ;  /* 0x000000000b0772ca */ /* 0x000fe400000e0000 */
[----:B---3--:R-:W-:Y:S02]  /*15900*/  R2UR UR4, R12 ;  /* 0x000000000c0472ca */ /* 0x008fe400000e0000 */
[----:B------:R-:W-:Y:S02]  /*15910*/  R2UR UR5, R13 ;  /* 0x000000000d0572ca */ /* 0x000fe400000e0000 */
[----:B------:R-:W2:Y:S01]  /*15920*/  LDL.64 R12, [R1+0x18] ;  /* 0x00001800010c7983 */ /* 0x000ea20000100a00 */
[----:B------:R-:W-:-:S02]  /*15930*/  VIADD R10, R8, 0x4 ;  /* 0x00000004080a7836 */ /* 0x000fc40000000000 */
[----:B------:R-:W-:Y:S01]  /*15940*/  IMAD.MOV.U32 R11, RZ, RZ, 0x40000040 ;  /* 0x40000040ff0b7424 */ /* 0x000fe200078e00ff */
[----:B------:R-:W-:Y:S02]  /*15950*/  WARPGROUP.DEPBAR.LE gsb0, 0x0 ;  /* 0x00008000000079c5 */ /* 0x000fe40000010000 */
[----:B------:R-:W-:-:S06]  /*15960*/  WARPGROUP.ARRIVE ;  /* 0x00000000000079c5 */ /* 0x000fcc0000000000 */
[----:B------:R-:W-:Y:S01]  /*15970*/  HGMMA.64x128x16.F32.BF16 R24, gdesc[UR4], R24, gsb0 ;  /* 0x01e00000041879f0 */ /* 0x000fe20008001818 */
[----:B------:R-:W-:Y:S02]  /*15980*/  R2UR UR6, R10 ;  /* 0x000000000a0672ca */ /* 0x000fe400000e0000 */
[----:B------:R-:W-:Y:S02]  /*15990*/  R2UR UR7, R11 ;  /* 0x000000000b0772ca */ /* 0x000fe400000e0000 */
[----:B----4-:R-:W-:Y:S02]  /*159a0*/  R2UR UR4, R6 ;  /* 0x00000000060472ca */ /* 0x010fe400000e0000 */
[----:B------:R-:W-:Y:S02]  /*159b0*/  R2UR UR5, R7 ;  /* 0x00000000070572ca */ /* 0x000fe400000e0000 */
[----:B------:R-:W3:Y:S01]  /*159c0*/  LDL.64 R6, [R1+0x10] ;  /* 0x0000100001067983 */ /* 0x000ee20000100a00 */
[----:B------:R-:W-:-:S02]  /*159d0*/  VIADD R10, R8, 0x6 ;  /* 0x00000006080a7836 */ /* 0x000fc40000000000 */
[----:B------:R-:W-:Y:S01]  /*159e0*/  IMAD.MOV.U32 R11, RZ, RZ, 0x40000040 ;  /* 0x40000040ff0b7424 */ /* 0x000fe200078e00ff */
[----:B------:R-:W-:Y:S02]  /*159f0*/  WARPGROUP.DEPBAR.LE gsb0, 0x0 ;  /* 0x00008000000079c5 */ /* 0x000fe40000010000 */
[----:B------:R-:W-:-:S06]  /*15a00*/  WARPGROUP.ARRIVE ;  /* 0x00000000000079c5 */ /* 0x000fcc0000000000 */
[----:B------:R-:W-:Y:S01]  /*15a10*/  HGMMA.64x128x16.F32.BF16 R24, gdesc[UR4], R24, gsb0 ;  /* 0x01e00000041879f0 */ /* 0x000fe20008001818 */
[----:B------:R-:W-:Y:S02]  /*15a20*/  R2UR UR6, R10 ;  /* 0x000000000a0672ca */ /* 0x000fe400000e0000 */
[----:B------:R-:W-:Y:S02]  /*15a30*/  R2UR UR7, R11 ;  /* 0x000000000b0772ca */ /* 0x000fe400000e0000 */
[----:B------:R-:W-:Y:S02]  /*15a40*/  R2UR UR4, R4 ;  /* 0x00000000040472ca */ /* 0x000fe400000e0000 */
[----:B------:R-:W-:Y:S02]  /*15a50*/  R2UR UR5, R5 ;  /* 0x00000000050572ca */ /* 0x000fe400000e0000 */
[----:B------:R-:W4:Y:S01]  /*15a60*/  LDL.64 R4, [R1] ;  /* 0x0000000001047983 */ /* 0x000f220000100a00 */
[----:B------:R-:W-:-:S02]  /*15a70*/  VIADD R10, R8, 0x400 ;  /* 0x00000400080a7836 */ /* 0x000fc40000000000 */
[----:B------:R-:W-:Y:S01]  /*15a80*/  IMAD.MOV.U32 R11, RZ, RZ, 0x40000040 ;  /* 0x40000040ff0b7424 */ /* 0x000fe200078e00ff */
[----:B------:R-:W-:Y:S02]  /*15a90*/  WARPGROUP.DEPBAR.LE gsb0, 0x0 ;  /* 0x00008000000079c5 */ /* 0x000fe40000010000 */
[----:B------:R-:W-:-:S06]  /*15aa0*/  WARPGROUP.ARRIVE ;  /* 0x00000000000079c5 */ /* 0x000fcc0000000000 */
[----:B------:R-:W-:Y:S01]  /*15ab0*/  HGMMA.64x128x16.F32.BF16 R24, gdesc[UR4], R24, gsb0 ;  /* 0x01e00000041879f0 */ /* 0x000fe20008001818 */
[----:B------:R-:W-:Y:S02]  /*15ac0*/  R2UR UR6, R10 ;  /* 0x000000000a0672ca */ /* 0x000fe400000e0000 */
[----:B------:R-:W-:Y:S02]  /*15ad0*/  R2UR UR7, R11 ;  /* 0x000000000b0772ca */ /* 0x000fe400000e0000 */
[----:B--2---:R-:W-:Y:S02]  /*15ae0*/  R2UR UR4, R12 ;  /* 0x000000000c0472ca */ /* 0x004fe400000e0000 */
[----:B------:R-:W-:Y:S01]  /*15af0*/  R2UR UR5, R13 ;  /* 0x000000000d0572ca */ /* 0x000fe200000e0000 */
[----:B------:R-:W-:Y:S01]  /*15b00*/  VIADD R10, R8, 0x402 ;  /* 0x00000402080a7836 */ /* 0x000fe20000000000 */
[----:B------:R0:W5:Y:S01]  /*15b10*/  LDL.LU.64 R12, [R1+0x70] ;  /* 0x00007000010c7983 */ /* 0x0001620000300a00 */
[----:B------:R-:W-:Y:S01]  /*15b20*/  IMAD.MOV.U32 R11, RZ, RZ, 0x40000040 ;  /* 0x40000040ff0b7424 */ /* 0x000fe200078e00ff */
[----:B------:R-:W-:-:S02]  /*15b30*/  WARPGROUP.DEPBAR.LE gsb0, 0x0 ;  /* 0x00008000000079c5 */ /* 0x000fc40000010000 */
[----:B------:R-:W-:-:S07]  /*15b40*/  WARPGROUP.ARRIVE ;  /* 0x00000000000079c5 */ /* 0x000fce0000000000 */
[----:B------:R-:W-:Y:S01]  /*15b50*/  HGMMA.64x128x16.F32.BF16 R24, gdesc[UR4], R24, gsb0 ;  /* 0x01e00000041879f0 */ /* 0x000fe20008001818 */
[----:B------:R-:W-:Y:S02]  /*15b60*/  R2UR UR6, R10 ;  /* 0x000000000a0672ca */ /* 0x000fe400000e0000 */
[----:B------:R-:W-:Y:S02]  /*15b70*/  R2UR UR7, R11 ;  /* 0x000000000b0772ca */ /* 0x000fe400000e0000 */
[----:B---3--:R-:W-:Y:S02]  /*15b80*/  R2UR UR4, R6 ;  /* 0x00000000060472ca */ /* 0x008fe400000e0000 */
        /* <DEDUP_REMOVED lines=9> */
[----:B----4-:R-:W-:Y:S02]  /*15c20*/  R2UR UR4, R4 ;  /* 0x00000000040472ca */ /* 0x010fe400000e0000 */
        /* <DEDUP_REMOVED lines=117> */
.L_x_2889:
[----:B------:R-:W-:Y:S01]  /*16380*/  SHF.L.U32 R0, R15, 0x1f, RZ ;  /* 0x0000001f0f007819 */ /* 0x000fe200000006ff */
[----:B------:R-:W-:-:S04]  /*16390*/  IMAD R15, R20, 0x8, R16 ;  /* 0x00000008140f7824 */ /* 0x000fc800078e0210 */
[----:B------:R0:W1:Y:S01]  /*163a0*/  SYNCS.PHASECHK.TRANS64.TRYWAIT P3, [R15+URZ+0x34850], R0 ;  /* 0x034850000f0075a7 */ /* 0x000062000806017f */
[----:B------:R-:W-:Y:S05]  /*163b0*/  @!P0 BRA `(.L_x_2890) ;  /* 0x0000000000048947 */ /* 0x000fea0003800000 */
[----:B------:R-:W-:Y:S01]  /*163c0*/  BPT.TRAP 0x1 ;  /* 0x000000040000795c */ /* 0x000fe20000300000 */
.L_x_2890:
[----:B------:R-:W-:Y:S04]  /*163d0*/  BSSY B2, `(.L_x_2891) ;  /* 0x0000004000027945 */ /* 0x000fe80003800000 */
[----:B-1----:R-:W-:Y:S05]  /*163e0*/  @P3 BRA `(.L_x_2892) ;  /* 0x0000000000083947 */ /* 0x002fea0003800000 */
[----:B------:R-:W1:Y:S02]  /*163f0*/  SYNCS.PHASECHK.TRANS64.TRYWAIT P3, [R15+URZ+0x34850], R0 ;  /* 0x034850000f0075a7 */ /* 0x000e64000806017f */
[----:B-1----:R-:W-:Y:S05]  /*16400*/  @!P3 BRA `(.L_x_2893) ;  /* 0x0000010c0044b947 */ /* 0x002fea0003800000 */
.L_x_2892:
[----:B------:R-:W-:Y:S05]  /*16410*/  BSYNC B2 ;  /* 0x0000000000027941 */ /* 0x000fea0003800000 */
.L_x_2891:
        /* <DEDUP_REMOVED lines=10> */
[----:B------:R-:W-:Y:S01]  /*164c0*/  FMUL.FTZ R25, R31, UR39 ;  /* 0x000000271f197c20 */ /* 0x000fe20008410000 */
        /* <DEDUP_REMOVED lines=14> */
[----:B------:R-:W-:Y:S01]  /*165b0*/  FMUL.FTZ R37, R43, UR39 ;  /* 0x000000272b257c20 */ /* 0x000fe20008410000 */
[----:B------:R-:W-:Y:S01]  /*165c0*/  FMUL.FTZ R43, R50, UR39 ;  /* 0x00000027322b7c20 */ /* 0x000fe20008410000 */
[----:B------:R-:W-:Y:S02]  /*165d0*/  IMAD.IADD R50, R205, 0x1, R200 ;  /* 0x00000001cd327824 */ /* 0x000fe400078e02c8 */
[----:B------:R-:W-:Y:S01]  /*165e0*/  FMUL.FTZ R46, R48, UR39 ;  /* 0x00000027302e7c20 */ /* 0x000fe20008410000 */
[----:B------:R-:W-:Y:S01]  /*165f0*/  FMUL.FTZ R48, R49, UR39 ;  /* 0x0000002731307c20 */ /* 0x000fe20008410000 */
[----:B------:R-:W-:Y:S01]  /*16600*/  FMUL.FTZ R49, R52, UR39 ;  /* 0x0000002734317c20 */ /* 0x000fe20008410000 */
[----:B------:R-:W-:Y:S01]  /*16610*/  IMAD.MOV.U32 R52, RZ, RZ, -0x80 ;  /* 0xffffff80ff347424 */ /* 0x000fe200078e00ff */
[----:B------:R-:W0:Y:S01]  /*16620*/  MUFU.TANH R0, R0 ;  /* 0x0000000000007308 */ /* 0x000e220000002400 */
[----:B------:R-:W-:Y:S01]  /*16630*/  FMUL.FTZ R2, R26, UR39 ;  /* 0x000000271a027c20 */ /* 0x000fe20008410000 */
[----:B------:R-:W-:Y:S01]  /*16640*/  FMUL.FTZ R26, R29, UR39 ;  /* 0x000000271d1a7c20 */ /* 0x000fe20008410000 */
[----:B-----5:R-:W-:Y:S01]  /*16650*/  IMAD R52, R13, R52, 0x1 ;  /* 0x000000010d347424 */ /* 0x020fe200078e0234 */
[----:B------:R-:W-:Y:S01]  /*16660*/  HGMMA.64x128x16.F32.BF16 R88, R180, gdesc[UR4].tnspB, R88, gsb0 ;  /* 0x41e00004b4587df0 */ /* 0x000fe20008001858 */
[----:B------:R-:W-:Y:S01]  /*16670*/  R2UR UR6, R10 ;  /* 0x000000000a0672ca */ /* 0x000fe200000e0000 */
[----:B------:R-:W-:Y:S01]  /*16680*/  VIADD R10, R8, 0x100 ;  /* 0x00000100080a7836 */ /* 0x000fe20000000000 */
[----:B------:R-:W-:Y:S01]  /*16690*/  R2UR UR7, R11 ;  /* 0x000000000b0772ca */ /* 0x000fe200000e0000 */
[----:B------:R-:W-:Y:S01]  /*166a0*/  IMAD.MOV.U32 R11, RZ, RZ, 0x40000040 ;  /* 0x40000040ff0b7424 */ /* 0x000fe200078e00ff */
[----:B------:R-:W-:Y:S01]  /*166b0*/  MUFU.TANH R9, R9 ;  /* 0x0000000900097308 */ /* 0x000fe20000002400 */
[----:B------:R-:W-:-:S02]  /*166c0*/  IMAD R52, R204, -0x2, R52 ;  /* 0xfffffffecc347824 */ /* 0x000fc400078e0234 */
[----:B------:R-:W-:Y:S01]  /*166d0*/  FMUL.FTZ R20, R27, UR39 ;  /* 0x000000271b147c20 */ /* 0x000fe20008410000 */
[----:B------:R-:W-:Y:S01]  /*166e0*/  FMUL.FTZ R27, R32, UR39 ;  /* 0x00000027201b7c20 */ /* 0x000fe20008410000 */
[----:B------:R-:W-:Y:S01]  /*166f0*/  FMUL.FTZ R32, R36, UR39 ;  /* 0x0000002724207c20 */ /* 0x000fe20008410000 */
[----:B------:R-:W-:Y:S01]  /*16700*/  FMUL.FTZ R36, R40, UR39 ;  /* 0x0000002728247c20 */ /* 0x000fe20008410000 */
[----:B------:R-:W-:Y:S01]  /*16710*/  IADD3 R52, -R201, R52, R202 ;  /* 0x00000034c9347210 */ /* 0x000fe20007ffe1ca */
        /* <DEDUP_REMOVED lines=40> */
[----:B------:R-:W-:Y:S01]  /*169a0*/  @!P1 VIADD R14, R14, 0x34840 ;  /* 0x000348400e0e9836 */ /* 0x000fe20000000000 */
[----:B------:R-:W-:Y:S01]  /*169b0*/  MUFU.TANH R34, R34 ;  /* 0x0000002200227308 */ /* 0x000fe20000002400 */
[----:B------:R-:W-:-:S03]  /*169c0*/  @!P1 VIADD R15, R15, 0x34860 ;  /* 0x000348600f0f9836 */ /* 0x000fc60000000000 */
[----:B------:R-:W-:Y:S02]  /*169d0*/  @!P1 PRMT R14, RZ, 0x654, R14 ;  /* 0x00000654ff0e9816 */ /* 0x000fe4000000000e */
[----:B------:R-:W-:Y:S02]  /*169e0*/  @!P1 PRMT R15, RZ, 0x654, R15 ;  /* 0x00000654ff0f9816 */ /* 0x000fe4000000000f */
[----:B------:R-:W4:Y:S08]  /*169f0*/  MUFU.TANH R36, R36 ;  /* 0x0000002400247308 */ /* 0x000f300000002400 */
[----:B------:R-:W-:Y:S08]  /*16a00*/  MUFU.TANH R38, R38 ;  /* 0x0000002600267308 */ /* 0x000ff00000002400 */
[----:B------:R-:W4:Y:S08]  /*16a10*/  MUFU.TANH R40, R40 ;  /* 0x0000002800287308 */ /* 0x000f300000002400 */
[----:B------:R-:W-:Y:S08]  /*16a20*/  MUFU.TANH R42, R42 ;  /* 0x0000002a002a7308 */ /* 0x000ff00000002400 */
[----:B------:R-:W4:Y:S08]  /*16a30*/  MUFU.TANH R46, R46 ;  /* 0x0000002e002e7308 */ /* 0x000f300000002400 */
[----:B------:R-:W-:Y:S08]  /*16a40*/  MUFU.TANH R48, R48 ;  /* 0x0000003000307308 */ /* 0x000ff00000002400 */
[----:B------:R-:W4:Y:S08]  /*16a50*/  MUFU.TANH R49, R49 ;  /* 0x0000003100317308 */ /* 0x000f300000002400 */
[----:B------:R-:W4:Y:S08]  /*16a60*/  MUFU.TANH R51, R51 ;  /* 0x0000003300337308 */ /* 0x000f300000002400 */
[----:B------:R-:W-:Y:S08]  /*16a70*/  MUFU.TANH R59, R59 ;  /* 0x0000003b003b7308 */ /* 0x000ff00000002400 */
[----:B------:R-:W-:Y:S08]  /*16a80*/  MUFU.TANH R60, R60 ;  /* 0x0000003c003c7308 */ /* 0x000ff00000002400 */
[----:B------:R-:W-:Y:S01]  /*16a90*/  MUFU.TANH R61, R61 ;  /* 0x0000003d003d7308 */ /* 0x000fe20000002400 */
[----:B------:R-:W-:-:S02]  /*16aa0*/  WARPGROUP.DEPBAR.LE gsb0, 0x0 ;  /* 0x00008000000079c5 */ /* 0x000fc40000010000 */
[----:B------:R-:W-:-:S05]  /*16ab0*/  WARPGROUP.ARRIVE ;  /* 0x00000000000079c5 */ /* 0x000fca0000000000 */
[----:B------:R-:W-:Y:S01]  /*16ac0*/  MUFU.TANH R64, R64 ;  /* 0x0000004000407308 */ /* 0x000fe20000002400 */
[----:B------:R-:W-:Y:S01]  /*16ad0*/  HGMMA.64x128x16.F32.BF16 R88, R176, gdesc[UR4].tnspB, R88, gsb0 ;  /* 0x41e00004b0587df0 */ /* 0x000fe20008001858 */
[----:B------:R-:W-:Y:S02]  /*16ae0*/  R2UR UR7, R11 ;  /* 0x000000000b0772ca */ /* 0x000fe400000e0000 */
[----:B------:R-:W0:Y:S01]  /*16af0*/  @P2 LDC R11, c[0x0][0x44c] ;  /* 0x00011300ff0b2b82 */ /* 0x000e220000000800 */
[----:B------:R-:W-:-:S03]  /*16b00*/  R2UR UR6, R10 ;  /* 0x000000000a0672ca */ /* 0x000fc600000e0000 */
[----:B------:R-:W-:Y:S04]  /*16b10*/  MUFU.TANH R65, R65 ;  /* 0x0000004100417308 */ /* 0x000fe80000002400 */
[----:B------:R-:W1:Y:S04]  /*16b20*/  @P2 LDC R10, c[0x0][0x450] ;  /* 0x00011400ff0a2b82 */ /* 0x000e680000000800 */
[----:B------:R-:W-:Y:S08]  /*16b30*/  MUFU.TANH R68, R68 ;  /* 0x0000004400447308 */ /* 0x000ff00000002400 */
[----:B------:R-:W-:Y:S01]  /*16b40*/  MUFU.TANH R69, R69 ;  /* 0x0000004500457308 */ /* 0x000fe20000002400 */
[----:B0-----:R-:W-:-:S07]  /*16b50*/  @P2 IMAD.HI.U32 R11, R50, R11, RZ ;  /* 0x0000000b320b2227 */ /* 0x001fce00078e00ff */
[----:B------:R-:W-:Y:S01]  /*16b60*/  MUFU.TANH R72, R72 ;  /* 0x0000004800487308 */ /* 0x000fe20000002400 */
[----:B-1----:R-:W-:Y:S01]  /*16b70*/  @P2 SHF.R.U32.HI R50, RZ, R10, R11 ;  /* 0x0000000aff322219 */ /* 0x002fe2000001160b */
[----:B------:R-:W-:Y:S02]  /*16b80*/  VIADD R10, R8, 0x180 ;  /* 0x00000180080a7836 */ /* 0x000fe40000000000 */
[----:B------:R-:W-:-:S04]  /*16b90*/  IMAD.MOV.U32 R11, RZ, RZ, 0x40000040 ;  /* 0x40000040ff0b7424 */ /* 0x000fc800078e00ff */
[----:B------:R-:W-:Y:S01]  /*16ba0*/  MUFU.TANH R73, R73 ;  /* 0x0000004900497308 */ /* 0x000fe20000002400 */
[----:B------:R-:W0:Y:S07]  /*16bb0*/  SHFL.IDX PT, R55, R50, RZ, 0x1c1f ;  /* 0x001c1fff32377589 */ /* 0x000e2e00000e0000 */
[----:B------:R-:W-:Y:S08]  /*16bc0*/  MUFU.TANH R76, R76 ;  /* 0x0000004c004c7308 */ /* 0x000ff00000002400 */
[----:B------:R-:W-:Y:S08]  /*16bd0*/  MUFU.TANH R77, R77 ;  /* 0x0000004d004d7308 */ /* 0x000ff00000002400 */
[----:B------:R-:W-:Y:S01]  /*16be0*/  MUFU.TANH R80, R80 ;  /* 0x0000005000507308 */ /* 0x000fe20000002400 */
[----:B0-----:R-:W-:-:S05]  /*16bf0*/  IMAD.IADD R55, R52, 0x1, R55 ;  /* 0x0000000134377824 */ /* 0x001fca00078e0237 */
[C---:B------:R-:W-:Y:S02]  /*16c00*/  ISETP.GT.AND P3, PT, R55.reuse, RZ, PT ;  /* 0x000000ff3700720c */ /* 0x040fe40003f64270 */
[C---:B------:R-:W-:Y:S01]  /*16c10*/  ISETP.GT.AND P4, PT, R55.reuse, 0x1, PT ;  /* 0x000000013700780c */ /* 0x040fe20003f84270 */
[----:B------:R-:W-:Y:S01]  /*16c20*/  MUFU.TANH R2, R2 ;  /* 0x0000000200027308 */ /* 0x000fe20000002400 */
[----:B------:R-:W-:Y:S02]  /*16c30*/  FSEL R0, R0, -INF , P3 ;  /* 0xff80000000007808 */ /* 0x000fe40001800000 */
[----:B------:R-:W-:-:S04]  /*16c40*/  ISETP.GT.AND P3, PT, R55, 0x8, PT ;  /* 0x000000083700780c */ /* 0x000fc80003f64270 */
[----:B------:R-:W-:Y:S01]  /*16c50*/  FSEL R24, R24, -INF , P3 ;  /* 0xff80000018187808 */ /* 0x000fe20001800000 */
[----:B------:R-:W-:Y:S01]  /*16c60*/  MUFU.TANH R20, R20 ;  /* 0x0000001400147308 */ /* 0x000fe20000002400 */
[----:B------:R-:W-:-:S04]  /*16c70*/  ISETP.GT.AND P3, PT, R55, 0x10, PT ;  /* 0x000000103700780c */ /* 0x000fc80003f64270 */
[----:B--2---:R-:W-:Y:S02]  /*16c80*/  FSEL R27, R27, -INF , P3 ;  /* 0xff8000001b1b7808 */ /* 0x004fe40001800000 */
[C---:B------:R-:W-:Y:S01]  /*16c90*/  ISETP.GT.AND P3, PT, R55.reuse, 0x18, PT ;  /* 0x000000183700780c */ /* 0x040fe20003f64270 */
[----:B------:R-:W-:Y:S03]  /*16ca0*/  MUFU.TANH R21, R21 ;  /* 0x0000001500157308 */ /* 0x000fe60000002400 */
[----:B---3--:R-:W-:Y:S02]  /*16cb0*/  FSEL R32, R32, -INF , P3 ;  /* 0xff80000020207808 */ /* 0x008fe40001800000 */
[----:B------:R-:W-:-:S03]  /*16cc0*/  ISETP.GT.AND P3, PT, R55, 0x20, PT ;  /* 0x000000203700780c */ /* 0x000fc60003f64270 */
[----:B------:R-:W-:Y:S01]  /*16cd0*/  MUFU.TANH R25, R25 ;  /* 0x0000001900197308 */ /* 0x000fe20000002400 */
[----:B----4-:R-:W-:Y:S02]  /*16ce0*/  FSEL R36, R36, -INF , P3 ;  /* 0xff80000024247808 */ /* 0x010fe40001800000 */
[----:B------:R-:W-:-:S04]  /*16cf0*/  ISETP.GT.AND P3, PT, R55, 0x28, PT ;  /* 0x000000283700780c */ /* 0x000fc80003f64270 */
[----:B------:R-:W-:Y:S01]  /*16d00*/  FSEL R40, R40, -INF , P3 ;  /* 0xff80000028287808 */ /* 0x000fe20001800000 */
[----:B------:R-:W-:Y:S01]  /*16d10*/  MUFU.TANH R28, R28 ;  /* 0x0000001c001c7308 */ /* 0x000fe20000002400 */
[----:B------:R-:W-:-:S04]  /*16d20*/  ISETP.GT.AND P3, PT, R55, 0x30, PT ;  /* 0x000000303700780c */ /* 0x000fc80003f64270 */
[----:B------:R-:W-:Y:S02]  /*16d30*/  FSEL R46, R46, -INF , P3 ;  /* 0xff8000002e2e7808 */ /* 0x000fe40001800000 */
[----:B------:R-:W-:Y:S01]  /*16d40*/  ISETP.GT.AND P3, PT, R55, 0x38, PT ;  /* 0x000000383700780c */ /* 0x000fe20003f64270 */
[----:B------:R-:W-:Y:S03]  /*16d50*/  MUFU.TANH R29, R29 ;  /* 0x0000001d001d7308 */ /* 0x000fe60000002400 */
[----:B------:R-:W-:Y:S02]  /*16d60*/  FSEL R49, R49, -INF , P3 ;  /* 0xff80000031317808 */ /* 0x000fe40001800000 */
[----:B------:R-:W-:-:S03]  /*16d70*/  ISETP.GT.AND P3, PT, R55, 0x40, PT ;  /* 0x000000403700780c */ /* 0x000fc60003f64270 */
[----:B------:R-:W-:Y:S08]  /*16d80*/  MUFU.TANH R31, R31 ;  /* 0x0000001f001f7308 */ /* 0x000ff00000002400 */
[----:B------:R-:W-:Y:S08]  /*16d90*/  MUFU.TANH R33, R33 ;  /* 0x0000002100217308 */ /* 0x000ff00000002400 */
[----:B------:R-:W-:Y:S01]  /*16da0*/  MUFU.TANH R35, R35 ;  /* 0x0000002300237308 */ /* 0x000fe20000002400 */
[----:B------:R-:W-:-:S02]  /*16db0*/  WARPGROUP.DEPBAR.LE gsb0, 0x0 ;  /* 0x00008000000079c5 */ /* 0x000fc40000010000 */
[----:B------:R-:W-:-:S05]  /*16dc0*/  WARPGROUP.ARRIVE ;  /* 0x00000000000079c5 */ /* 0x000fca0000000000 */
[----:B------:R-:W-:Y:S01]  /*16dd0*/  MUFU.TANH R37, R37 ;  /* 0x0000002500257308 */ /* 0x000fe20000002400 */
[----:B------:R-:W-:Y:S01]  /*16de0*/  HGMMA.64x128x16.F32.BF16 R88, R172, gdesc[UR4].tnspB, R88, gsb0 ;  /* 0x41e00004ac587df0 */ /* 0x000fe20008001858 */
[----:B------:R-:W-:Y:S01]  /*16df0*/  R2UR UR6, R10 ;  /* 0x000000000a0672ca */ /* 0x000fe200000e0000 */
[----:B------:R-:W-:Y:S01]  /*16e00*/  FMUL.FTZ R10, R56, UR39 ;  /* 0x00000027380a7c20 */ /* 0x000fe20008410000 */
[----:B------:R-:W-:-:S04]  /*16e10*/  FSEL R56, R9, -INF , P4 ;  /* 0xff80000009387808 */ /* 0x000fc80002000000 */
[----:B------:R-:W-:Y:S01]  /*16e20*/  MUFU.TANH R39, R39 ;  /* 0x0000002700277308 */ /* 0x000fe20000002400 */
[----:B------:R-:W-:Y:S02]  /*16e30*/  FMNMX.FTZ R9, R0, R12, !PT ;  /* 0x0000000c00097209 */ /* 0x000fe40007810000 */
[C---:B------:R-:W-:Y:S02]  /*16e40*/  ISETP.GT.AND P4, PT, R55.reuse, 0x9, PT ;  /* 0x000000093700780c */ /* 0x040fe40003f84270 */
[----:B------:R-:W-:Y:S02]  /*16e50*/  FMNMX.FTZ R9, R56, R9, !PT ;  /* 0x0000000938097209 */ /* 0x000fe40007810000 */
[----:B------:R-:W-:Y:S01]  /*16e60*/  FSEL R26, R26, -INF , P4 ;  /* 0xff8000001a1a7808 */ /* 0x000fe20002000000 */
[----:B------:R-:W0:Y:S01]  /*16e70*/  MUFU.TANH R10, R10 ;  /* 0x0000000a000a7308 */ /* 0x000e220000002400 */
[----:B------:R-:W-:Y:S02]  /*16e80*/  FMNMX.FTZ R9, R24, R9, !PT ;  /* 0x0000000918097209 */ /* 0x000fe40007810000 */
[----:B------:R-:W-:-:S02]  /*16e90*/  ISETP.GT.AND P4, PT, R55, 0x11, PT ;  /* 0x000000113700780c */ /* 0x000fc40003f84270 */
[----:B------:R-:W-:Y:S02]  /*16ea0*/  FMNMX.FTZ R9, R26, R9, !PT ;  /* 0x000000091a097209 */ /* 0x000fe40007810000 */
[----:B------:R-:W-:Y:S01]  /*16eb0*/  FSEL R30, R30, -INF , P4 ;  /* 0xff8000001e1e7808 */ /* 0x000fe20002000000 */
[----:B------:R-:W-:Y:S01]  /*16ec0*/  MUFU.TANH R41, R41 ;  /* 0x0000002900297308 */ /* 0x000fe20000002400 */
[----:B------:R-:W-:Y:S02]  /*16ed0*/  FMNMX.FTZ R9, R27, R9, !PT ;  /* 0x000000091b097209 */ /* 0x000fe40007810000 */
[----:B------:R-:W-:Y:S02]  /*16ee0*/  ISETP.GT.AND P4, PT, R55, 0x19, PT ;  /* 0x000000193700780c */ /* 0x000fe40003f84270 */
[----:B------:R-:W-:Y:S02]  /*16ef0*/  FMNMX.FTZ R9, R30, R9, !PT ;  /* 0x000000091e097209 */ /* 0x000fe40007810000 */
[----:B------:R-:W-:Y:S01]  /*16f00*/  FSEL R34, R34, -INF , P4 ;  /* 0xff80000022227808 */ /* 0x000fe20002000000 */
[----:B------:R-:W-:Y:S01]  /*16f10*/  MUFU.TANH R43, R43 ;  /* 0x0000002b002b7308 */ /* 0x000fe20000002400 */
[----:B------:R-:W-:-:S02]  /*16f20*/  FMNMX.FTZ R9, R32, R9, !PT ;  /* 0x0000000920097209 */ /* 0x000fc40007810000 */
[C---:B------:R-:W-:Y:S02]  /*16f30*/  ISETP.GT.AND P4, PT, R55.reuse, 0x21, PT ;  /* 0x000000213700780c */ /* 0x040fe40003f84270 */
[----:B------:R-:W-:Y:S02]  /*16f40*/  FMNMX.FTZ R9, R34, R9, !PT ;  /* 0x0000000922097209 */ /* 0x000fe40007810000 */
[----:B------:R-:W-:Y:S01]  /*16f50*/  FSEL R38, R38, -INF , P4 ;  /* 0xff80000026267808 */ /* 0x000fe20002000000 */
[----:B------:R-:W-:Y:S01]  /*16f60*/  MUFU.TANH R44, R44 ;  /* 0x0000002c002c7308 */ /* 0x000fe20000002400 */
[----:B------:R-:W-:Y:S02]  /*16f70*/  FMNMX.FTZ R9, R36, R9, !PT ;  /* 0x0000000924097209 */ /* 0x000fe40007810000 */
[----:B------:R-:W-:Y:S02]  /*16f80*/  ISETP.GT.AND P4, PT, R55, 0x29, PT ;  /* 0x000000293700780c */ /* 0x000fe40003f84270 */
[----:B------:R-:W-:-:S02]  /*16f90*/  FMNMX.FTZ R9, R38, R9, !PT ;  /* 0x0000000926097209 */ /* 0x000fc40007810000 */
[----:B------:R-:W-:Y:S01]  /*16fa0*/  R2UR UR7, R11 ;  /* 0x000000000b0772ca */ /* 0x000fe200000e0000 */
[----:B------:R-:W-:Y:S01]  /*16fb0*/  FMUL.FTZ R11, R57, UR39 ;  /* 0x00000027390b7c20 */ /* 0x000fe20008410000 */
[----:B------:R-:W-:Y:S01]  /*16fc0*/  FSEL R42, R42, -INF , P4 ;  /* 0xff8000002a2a7808 */ /* 0x000fe20002000000 */
[----:B------:R-:W-:Y:S01]  /*16fd0*/  MUFU.TANH R45, R45 ;  /* 0x0000002d002d7308 */ /* 0x000fe20000002400 */
[----:B------:R-:W-:Y:S02]  /*16fe0*/  FMNMX.FTZ R9, R40, R9, !PT ;  /* 0x0000000928097209 */ /* 0x000fe40007810000 */
[----:B------:R-:W-:Y:S02]  /*16ff0*/  ISETP.GT.AND P4, PT, R55, 0x31, PT ;  /* 0x000000313700780c */ /* 0x000fe40003f84270 */
[----:B------:R-:W-:Y:S02]  /*17000*/  FMNMX.FTZ R9, R42, R9, !PT ;  /* 0x000000092a097209 */ /* 0x000fe40007810000 */
[----:B------:R-:W-:Y:S01]  /*17010*/  FSEL R48, R48, -INF , P4 ;  /* 0xff80000030307808 */ /* 0x000fe20002000000 */
[----:B------:R-:W1:Y:S01]  /*17020*/  MUFU.TANH R11, R11 ;  /* 0x0000000b000b7308 */ /* 0x000e620000002400 */
[----:B------:R-:W-:-:S02]  /*17030*/  FMNMX.FTZ R9, R46, R9, !PT ;  /* 0x000000092e097209 */ /* 0x000fc40007810000 */
[----:B------:R-:W-:Y:S02]  /*17040*/  ISETP.GT.AND P4, PT, R55, 0x39, PT ;  /* 0x000000393700780c */ /* 0x000fe40003f84270 */
[----:B------:R-:W-:Y:S02]  /*17050*/  FMNMX.FTZ R9, R48, R9, !PT ;  /* 0x0000000930097209 */ /* 0x000fe40007810000 */
[----:B------:R-:W-:Y:S01]  /*17060*/  FSEL R51, R51, -INF , P4 ;  /* 0xff80000033337808 */ /* 0x000fe20002000000 */
[----:B------:R-:W-:Y:S01]  /*17070*/  MUFU.TANH R47, R47 ;  /* 0x0000002f002f7308 */ /* 0x000fe20000002400 */
[----:B------:R-:W-:Y:S02]  /*17080*/  FMNMX.FTZ R9, R49, R9, !PT ;  /* 0x0000000931097209 */ /* 0x000fe40007810000 */
[----:B------:R-:W-:Y:S02]  /*17090*/  ISETP.GT.AND P4, PT, R55, 0x41, PT ;  /* 0x000000413700780c */ /* 0x000fe40003f84270 */
[----:B0-----:R-:W-:-:S02]  /*170a0*/  FSEL R57, R10, -INF , P3 ;  /* 0xff8000000a397808 */ /* 0x001fc40001800000 */
[----:B------:R-:W-:Y:S01]  /*170b0*/  FMNMX.FTZ R9, R51, R9, !PT ;  /* 0x0000000933097209 */ /* 0x000fe20007810000 */
[----:B------:R-:W-:Y:S01]  /*170c0*/  MUFU.TANH R53, R53 ;  /* 0x0000003500357308 */ /* 0x000fe20000002400 */
[----:B------:R-:W-:Y:S02]  /*170d0*/  ISETP.GT.AND P3, PT, R55, 0x48, PT ;  /* 0x000000483700780c */ /* 0x000fe40003f64270 */
[----:B-1----:R-:W-:Y:S02]  /*170e0*/  FSEL R58, R11, -INF , P4 ;  /* 0xff8000000b3a7808 */ /* 0x002fe40002000000 */
[----:B------:R-:W-:Y:S02]  /*170f0*/  FMNMX.FTZ R9, R57, R9, !PT ;  /* 0x0000000939097209 */ /* 0x000fe40007810000 */
[----:B------:R-:W-:Y:S01]  /*17100*/  ISETP.GT.AND P4, PT, R55, 0x49, PT ;  /* 0x000000493700780c */ /* 0x000fe20003f84270 */
[----:B------:R-:W-:Y:S01]  /*17110*/  MUFU.TANH R54, R54 ;  /* 0x0000003600367308 */ /* 0x000fe20000002400 */
[----:B------:R-:W-:-:S02]  /*17120*/  FSEL R59, R59, -INF , P3 ;  /* 0xff8000003b3b7808 */ /* 0x000fc40001800000 */
[----:B------:R-:W-:Y:S02]  /*17130*/  FMNMX.FTZ R9, R58, R9, !PT ;  /* 0x000000093a097209 */ /* 0x000fe40007810000 */
[----:B------:R-:W-:Y:S02]  /*17140*/  ISETP.GT.AND P3, PT, R55, 0x50, PT ;  /* 0x000000503700780c */ /* 0x000fe40003f64270 */
[----:B------:R-:W-:Y:S01]  /*17150*/  FSEL R60, R60, -INF , P4 ;  /* 0xff8000003c3c7808 */ /* 0x000fe20002000000 */
[----:B------:R-:W-:Y:S01]  /*17160*/  MUFU.TANH R62, R62 ;  /* 0x0000003e003e7308 */ /* 0x000fe20000002400 */
[----:B------:R-:W-:Y:S02]  /*17170*/  FMNMX.FTZ R9, R59, R9, !PT ;  /* 0x000000093b097209 */ /* 0x000fe40007810000 */
[----:B------:R-:W-:Y:S02]  /*17180*/  ISETP.GT.AND P4, PT, R55, 0x51, PT ;  /* 0x000000513700780c */ /* 0x000fe40003f84270 */
[----:B------:R-:W-:-:S02]  /*17190*/  FSEL R61, R61, -INF , P3 ;  /* 0xff8000003d3d7808 */ /* 0x000fc40001800000 */
[----:B------:R-:W-:Y:S01]  /*171a0*/  FMNMX.FTZ R9, R60, R9, !PT ;  /* 0x000000093c097209 */ /* 0x000fe20007810000 */
[----:B------:R-:W-:Y:S01]  /*171b0*/  MUFU.TANH R81, R81 ;  /* 0x0000005100517308 */ /* 0x000fe20000002400 */
[----:B------:R-:W-:Y:S02]  /*171c0*/  ISETP.GT.AND P3, PT, R55, 0x58, PT ;  /* 0x000000583700780c */ /* 0x000fe40003f64270 */
[----:B------:R-:W-:Y:S02]  /*171d0*/  FSEL R64, R64, -INF , P4 ;  /* 0xff80000040407808 */ /* 0x000fe40002000000 */
        /* <DEDUP_REMOVED lines=17> */
[----:B------:R0:W1:Y:S01]  /*172f0*/  MUFU.TANH R9, R84 ;  /* 0x0000005400097308 */ /* 0x0000620000002400 */
[----:B------:R-:W-:-:S02]  /*17300*/  FSEL R73, R73, -INF , P3 ;  /* 0xff80000049497808 */ /* 0x000fc40001800000 */
[----:B------:R-:W-:Y:S02]  /*17310*/  FMNMX.FTZ R11, R72, R10, !PT ;  /* 0x0000000a480b7209 */ /* 0x000fe40007810000 */
[----:B------:R-:W-:Y:S02]  /*17320*/  ISETP.GT.AND P3, PT, R55, 0x70, PT ;  /* 0x000000703700780c */ /* 0x000fe40003f64270 */
[----:B------:R-:W-:Y:S01]  /*17330*/  FSEL R76, R76, -INF , P4 ;  /* 0xff8000004c4c7808 */ /* 0x000fe20002000000 */
[----:B------:R2:W3:Y:S01]  /*17340*/  MUFU.TANH R10, R85 ;  /* 0x00000055000a7308 */ /* 0x0004e20000002400 */
[----:B------:R-:W-:Y:S01]  /*17350*/  FMNMX.FTZ R11, R73, R11, !PT ;  /* 0x0000000b490b7209 */ /* 0x000fe20007810000 */
[----:B0-----:R-:W-:Y:S01]  /*17360*/  FMUL.FTZ R84, R86, UR39 ;  /* 0x0000002756547c20 */ /* 0x001fe20008410000 */
[----:B------:R-:W-:Y:S02]  /*17370*/  ISETP.GT.AND P4, PT, R55, 0x71, PT ;  /* 0x000000713700780c */ /* 0x000fe40003f84270 */
[----:B------:R-:W-:-:S02]  /*17380*/  FSEL R77, R77, -INF , P3 ;  /* 0xff8000004d4d7808 */ /* 0x000fc40001800000 */
[----:B------:R-:W-:Y:S01]  /*17390*/  FMNMX.FTZ R11, R76, R11, !PT ;  /* 0x0000000b4c0b7209 */ /* 0x000fe20007810000 */
[----:B------:R-:W-:Y:S02]  /*173a0*/  WARPGROUP.DEPBAR.LE gsb0, 0x0 ;  /* 0x00008000000079c5 */ /* 0x000fe40000010000 */
[----:B------:R-:W-:Y:S01]  /*173b0*/  WARPGROUP.ARRIVE ;  /* 0x00000000000079c5 */ /* 0x000fe20000000000 */
[----:B------:R-:W-:Y:S01]  /*173c0*/  ISETP.GT.AND P3, PT, R55, 0x78, PT ;  /* 0x000000783700780c */ /* 0x000fe20003f64270 */
[----:B--2---:R0:W2:Y:S01]  /*173d0*/  SHFL.IDX PT, R85, R50, 0x1, 0x1c1f ;  /* 0x003c1f0032557f89 */ /* 0x0040a200000e0000 */
[----:B------:R-:W-:Y:S01]  /*173e0*/  FSEL R80, R80, -INF , P4 ;  /* 0xff80000050507808 */ /* 0x000fe20002000000 */
[----:B------:R-:W4:Y:S01]  /*173f0*/  MUFU.TANH R71, R71 ;  /* 0x0000004700477308 */ /* 0x000f220000002400 */
[----:B------:R-:W-:Y:S01]  /*17400*/  FMNMX.FTZ R11, R77, R11, !PT ;  /* 0x0000000b4d0b7209 */ /* 0x000fe20007810000 */
[----:B------:R-:W-:Y:S01]  /*17410*/  HGMMA.64x128x16.F32.BF16 R88, R168, gdesc[UR4].tnspB, R88, gsb0 ;  /* 0x41e00004a8587df0 */ /* 0x000fe20008001858 */
[----:B------:R-:W-:-:S02]  /*17420*/  ISETP.GT.AND P4, PT, R55, 0x79, PT ;  /* 0x000000793700780c */ /* 0x000fc40003f84270 */
[----:B-1----:R-:W-:Y:S01]  /*17430*/  FSEL R55, R9, -INF , P3 ;  /* 0xff80000009377808 */ /* 0x002fe20001800000 */
[----:B0-----:R-:W-:Y:S01]  /*17440*/  FMUL.FTZ R50, R87, UR39 ;  /* 0x0000002757327c20 */ /* 0x001fe20008410000 */
[----:B------:R-:W-:Y:S01]  /*17450*/  FMNMX.FTZ R11, R80, R11, !PT ;  /* 0x0000000b500b7209 */ /* 0x000fe20007810000 */
[----:B------:R-:W0:Y:S01]  /*17460*/  MUFU.TANH R74, R74 ;  /* 0x0000004a004a7308 */ /* 0x000e220000002400 */
[----:B---3--:R-:W-:Y:S01]  /*17470*/  FSEL R63, R10, -INF , P4 ;  /* 0xff8000000a3f7808 */ /* 0x008fe20002000000 */
[----:B------:R-:W-:Y:S01]  /*17480*/  VIADD R10, R8, 0x200 ;  /* 0x00000200080a7836 */ /* 0x000fe20000000000 */
[----:B------:R-:W-:-:S04]  /*17490*/  FMNMX.FTZ R11, R55, R11, !PT ;  /* 0x0000000b370b7209 */ /* 0x000fc80007810000 */
[----:B------:R-:W-:Y:S01]  /*174a0*/  FMNMX.FTZ R213, R63, R11, !PT ;  /* 0x0000000b3fd57209 */ /* 0x000fe20007810000 */
[----:B------:R-:W-:Y:S01]  /*174b0*/  IMAD.MOV.U32 R11, RZ, RZ, 0x40000040 ;  /* 0x40000040ff0b7424 */ /* 0x000fe200078e00ff */
[----:B------:R-:W-:Y:S01]  /*174c0*/  R2UR UR6, R10 ;  /* 0x000000000a0672ca */ /* 0x000fe200000e0000 */
[----:B------:R-:W-:Y:S01]  /*174d0*/  VIADD R10, R8, 0x280 ;  /* 0x00000280080a7836 */ /* 0x000fe20000000000 */
[----:B------:R-:W1:Y:S01]  /*174e0*/  MUFU.TANH R75, R75 ;  /* 0x0000004b004b7308 */ /* 0x000e620000002400 */
[----:B------:R-:W3:Y:S01]  /*174f0*/  SHFL.BFLY PT, R9, R213, 0x2, 0x1f ;  /* 0x0c401f00d5097f89 */ /* 0x000ee200000e0000 */
[----:B------:R-:W-:Y:S01]  /*17500*/  R2UR UR7, R11 ;  /* 0x000000000b0772ca */ /* 0x000fe200000e0000 */
[----:B--2---:R-:W-:Y:S01]  /*17510*/  IMAD.IADD R52, R52, 0x1, R85 ;  /* 0x0000000134347824 */ /* 0x004fe200078e0255 */
[----:B------:R-:W-:Y:S01]  /*17520*/  R2UR UR10, R10 ;  /* 0x000000000a0a72ca */ /* 0x000fe200000e0000 */
[----:B------:R-:W-:-:S03]  /*17530*/  IMAD.MOV.U32 R11, RZ, RZ, 0x40000040 ;  /* 0x40000040ff0b7424 */ /* 0x000fc600078e00ff */
[C---:B------:R-:W-:Y:S01]  /*17540*/  ISETP.GT.AND P4, PT, R52.reuse, RZ, PT ;  /* 0x000000ff3400720c */ /* 0x040fe20003f84270 */
[----:B------:R-:W2:Y:S01]  /*17550*/  MUFU.TANH R78, R78 ;  /* 0x0000004e004e7308 */ /* 0x000ea20000002400 */
[----:B------:R-:W-:Y:S02]  /*17560*/  ISETP.GT.AND P5, PT, R52, 0x1, PT ;  /* 0x000000013400780c */ /* 0x000fe40003fa4270 */
[----:B------:R-:W-:Y:S02]  /*17570*/  FSEL R2, R2, -INF , P4 ;  /* 0xff80000002027808 */ /* 0x000fe40002000000 */
[----:B------:R-:W-:Y:S02]  /*17580*/  R2UR UR11, R11 ;  /* 0x000000000b0b72ca */ /* 0x000fe400000e0000 */
[----:B------:R-:W-:Y:S01]  /*17590*/  ISETP.GT.AND P4, PT, R52, 0x8, PT ;  /* 0x000000083400780c */ /* 0x000fe20003f84270 */
[----:B------:R-:W2:Y:S01]  /*175a0*/  MUFU.TANH R79, R79 ;  /* 0x0000004f004f7308 */ /* 0x000ea20000002400 */
[----:B------:R-:W-:-:S02]  /*175b0*/  FSEL R20, R20, -INF , P5 ;  /* 0xff80000014147808 */ /* 0x000fc40002800000 */
[----:B------:R-:W-:Y:S02]  /*175c0*/  FMNMX.FTZ R11, R2, R7, !PT ;  /* 0x00000007020b7209 */ /* 0x000fe40007810000 */
[----:B------:R-:W-:Y:S02]  /*175d0*/  ISETP.GT.AND P5, PT, R52, 0x9, PT ;  /* 0x000000093400780c */ /* 0x000fe40003fa4270 */
[----:B------:R-:W-:Y:S01]  /*175e0*/  FMNMX.FTZ R11, R20, R11, !PT ;  /* 0x0000000b140b7209 */ /* 0x000fe20007810000 */
[----:B------:R-:W2:Y:S01]  /*175f0*/  MUFU.TANH R82, R82 ;  /* 0x0000005200527308 */ /* 0x000ea20000002400 */
[----:B---3--:R-:W-:Y:S02]  /*17600*/  FMNMX.FTZ R213, R213, R9, !PT ;  /* 0x00000009d5d57209 */ /* 0x008fe40007810000 */
[----:B------:R-:W-:Y:S02]  /*17610*/  FSEL R25, R25, -INF , P5 ;  /* 0xff80000019197808 */ /* 0x000fe40002800000 */
[----:B------:R-:W-:Y:S01]  /*17620*/  ISETP.GT.AND P5, PT, R52, 0x11, PT ;  /* 0x000000113400780c */ /* 0x000fe20003fa4270 */
[----:B------:R-:W3:Y:S02]  /*17630*/  SHFL.BFLY PT, R9, R213, 0x1, 0x1f ;  /* 0x0c201f00d5097f89 */ /* 0x000ee400000e0000 */
[----:B------:R-:W2:Y:S01]  /*17640*/  MUFU.TANH R83, R83 ;  /* 0x0000005300537308 */ /* 0x000ea20000002400 */
[----:B------:R-:W-:-:S02]  /*17650*/  FSEL R29, R29, -INF , P5 ;  /* 0xff8000001d1d7808 */ /* 0x000fc40002800000 */
[----:B------:R-:W-:-:S04]  /*17660*/  ISETP.GT.AND P5, PT, R52, 0x19, PT ;  /* 0x000000193400780c */ /* 0x000fc80003fa4270 */
[----:B------:R-:W-:Y:S01]  /*17670*/  FSEL R33, R33, -INF , P5 ;  /* 0xff80000021217808 */ /* 0x000fe20002800000 */
[----:B------:R-:W2:Y:S01]  /*17680*/  MUFU.TANH R84, R84 ;  /* 0x0000005400547308 */ /* 0x000ea20000002400 */
[----:B------:R-:W-:-:S04]  /*17690*/  ISETP.GT.AND P5, PT, R52, 0x21, PT ;  /* 0x000000213400780c */ /* 0x000fc80003fa4270 */
[----:B------:R-:W-:Y:S02]  /*176a0*/  FSEL R37, R37, -INF , P5 ;  /* 0xff80000025257808 */ /* 0x000fe40002800000 */
[C---:B------:R-:W-:Y:S01]  /*176b0*/  ISETP.GT.AND P5, PT, R52.reuse, 0x29, PT ;  /* 0x000000293400780c */ /* 0x040fe20003fa4270 */
[----:B------:R-:W2:Y:S03]  /*176c0*/  MUFU.TANH R50, R50 ;  /* 0x0000003200327308 */ /* 0x000ea60000002400 */
[----:B------:R-:W-:Y:S02]  /*176d0*/  FSEL R41, R41, -INF , P5 ;  /* 0xff80000029297808 */ /* 0x000fe40002800000 */
[----:B------:R-:W-:Y:S02]  /*176e0*/  ISETP.GT.AND P5, PT, R52, 0x31, PT ;  /* 0x000000313400780c */ /* 0x000fe40003fa4270 */
[----:B---3--:R-:W-:Y:S01]  /*176f0*/  FMNMX.FTZ R213, R213, R9, !PT ;  /* 0x00000009d5d57209 */ /* 0x008fe20007810000 */
[----:B------:R-:W-:Y:S01]  /*17700*/  IMAD.U32 R9, RZ, RZ, UR43 ;  /* 0x0000002bff097e24 */ /* 0x000fe2000f8e00ff */
[----:B------:R-:W-:-:S02]  /*17710*/  FSEL R44, R44, -INF , P5 ;  /* 0xff8000002c2c7808 */ /* 0x000fc40002800000 */
[C---:B------:R-:W-:Y:S01]  /*17720*/  FSETP.NEU.FTZ.AND P3, PT, R213.reuse, -INF , PT ;  /* 0xff800000d500780b */ /* 0x040fe20003f7d000 */
[----:B------:R-:W-:Y:S01]  /*17730*/  FMUL.FTZ R86, R213, R9 ;  /* 0x00000009d5567220 */ /* 0x000fe20000410000 */
[----:B------:R-:W-:-:S04]  /*17740*/  ISETP.GT.AND P5, PT, R52, 0x39, PT ;  /* 0x000000393400780c */ /* 0x000fc80003fa4270 */
[----:B------:R-:W-:Y:S02]  /*17750*/  FSEL R86, R86, RZ, P3 ;  /* 0x000000ff56567208 */ /* 0x000fe40001800000 */
[----:B------:R-:W-:Y:S02]  /*17760*/  FSEL R47, R47, -INF , P5 ;  /* 0xff8000002f2f7808 */ /* 0x000fe40002800000 */
[----:B------:R-:W-:Y:S01]  /*17770*/  ISETP.GT.AND P5, PT, R52, 0x41, PT ;  /* 0x000000413400780c */ /* 0x000fe20003fa4270 */
[-CC-:B------:R-:W-:Y:S01]  /*17780*/  FFMA.FTZ R180, R0, R9.reuse, -R86.reuse ;  /* 0x0000000900b47223 */ /* 0x180fe20000010856 */
[----:B------:R-:W-:Y:S01]  /*17790*/  FSEL R0, R21, -INF , P4 ;  /* 0xff80000015007808 */ /* 0x000fe20002000000 */
[-CC-:B------:R-:W-:Y:S01]  /*177a0*/  FFMA.FTZ R182, R24, R9.reuse, -R86.reuse ;  /* 0x0000000918b67223 */ /* 0x180fe20000010856 */
[----:B------:R-:W-:Y:S01]  /*177b0*/  ISETP.GT.AND P4, PT, R52, 0x10, PT ;  /* 0x000000103400780c */ /* 0x000fe20003f84270 */
[--C-:B------:R-:W-:Y:S01]  /*177c0*/  FFMA.FTZ R10, R26, R9, -R86.reuse ;  /* 0x000000091a0a7223 */ /* 0x100fe20000010856 */
[----:B------:R-:W-:Y:S01]  /*177d0*/  FMNMX.FTZ R24, R0, R11, !PT ;  /* 0x0000000b00187209 */ /* 0x000fe20007810000 */
[-CC-:B------:R-:W-:Y:S01]  /*177e0*/  FFMA.FTZ R176, R27, R9.reuse, -R86.reuse ;  /* 0x000000091bb07223 */ /* 0x180fe20000010856 */
[----:B------:R-:W-:Y:S01]  /*177f0*/  FSEL R28, R28, -INF , P4 ;  /* 0xff8000001c1c7808 */ /* 0x000fe20002000000 */
[----:B------:R-:W-:Y:S01]  /*17800*/  IMAD.MOV.U32 R27, RZ, RZ, 0x40000040 ;  /* 0x40000040ff1b7424 */ /* 0x000fe200078e00ff */
[----:B------:R-:W-:Y:S01]  /*17810*/  FMNMX.FTZ R11, R25, R24, !PT ;  /* 0x00000018190b7209 */ /* 0x000fe20007810000 */
[--C-:B------:R-:W-:Y:S01]  /*17820*/  FFMA.FTZ R56, R56, R9, -R86.reuse ;  /* 0x0000000938387223 */ /* 0x100fe20000010856 */
[----:B------:R-:W-:Y:S01]  /*17830*/  ISETP.GT.AND P4, PT, R52, 0x18, PT ;  /* 0x000000183400780c */ /* 0x000fe20003f84270 */
[----:B------:R-:W-:Y:S01]  /*17840*/  MUFU.EX2 R180, R180 ;  /* 0x000000b400b47308 */ /* 0x000fe20000000800 */
[----:B------:R-:W-:Y:S01]  /*17850*/  FMNMX.FTZ R24, R28, R11, !PT ;  /* 0x0000000b1c187209 */ /* 0x000fe20007810000 */
[-CC-:B------:R-:W-:Y:S01]  /*17860*/  FFMA.FTZ R30, R30, R9.reuse, -R86.reuse ;  /* 0x000000091e1e7223 */ /* 0x180fe20000010856 */
[----:B------:R-:W-:Y:S01]  /*17870*/  FSEL R31, R31, -INF , P4 ;  /* 0xff8000001f1f7808 */ /* 0x000fe20002000000 */
[-CC-:B------:R-:W-:Y:S01]  /*17880*/  FFMA.FTZ R178, R32, R9.reuse, -R86.reuse ;  /* 0x0000000920b27223 */ /* 0x180fe20000010856 */
[----:B------:R-:W-:Y:S01]  /*17890*/  FMNMX.FTZ R24, R29, R24, !PT ;  /* 0x000000181d187209 */ /* 0x000fe20007810000 */
[-CC-:B------:R-:W-:Y:S01]  /*178a0*/  FFMA.FTZ R34, R34, R9.reuse, -R86.reuse ;  /* 0x0000000922227223 */ /* 0x180fe20000010856 */
        /* <DEDUP_REMOVED lines=21> */
[----:B------:R-:W-:Y:S01]  /*17a00*/  FFMA.FTZ R55, R55, R9, -R86 ;  /* 0x0000000937377223 */ /* 0x000fe20000010856 */
[----:B------:R-:W-:-:S02]  /*17a10*/  FMNMX.FTZ R26, R41, R26, !PT ;  /* 0x0000001a291a7209 */ /* 0x000fc40007810000 */
[----:B------:R-:W-:Y:S01]  /*17a20*/  ISETP.GT.AND P4, PT, R52, 0x38, PT ;  /* 0x000000383400780c */ /* 0x000fe20003f84270 */
[----:B------:R-:W-:Y:S01]  /*17a30*/  MUFU.EX2 R176, R176 ;  /* 0x000000b000b07308 */ /* 0x000fe20000000800 */
[----:B------:R-:W-:Y:S02]  /*17a40*/  FMNMX.FTZ R21, R43, R26, !PT ;  /* 0x0000001a2b157209 */ /* 0x000fe40007810000 */
[----:B------:R-:W-:Y:S02]  /*17a50*/  FSEL R45, R45, -INF , P4 ;  /* 0xff8000002d2d7808 */ /* 0x000fe40002000000 */
[----:B------:R-:W-:Y:S02]  /*17a60*/  FMNMX.FTZ R26, R44, R21, !PT ;  /* 0x000000152c1a7209 */ /* 0x000fe40007810000 */
[----:B------:R-:W-:Y:S01]  /*17a70*/  ISETP.GT.AND P4, PT, R52, 0x40, PT ;  /* 0x000000403400780c */ /* 0x000fe20003f84270 */
[----:B------:R3:W-:Y:S01]  /*17a80*/  MUFU.EX2 R11, R30 ;  /* 0x0000001e000b7308 */ /* 0x0007e20000000800 */
[----:B------:R-:W-:Y:S01]  /*17a90*/  FMNMX.FTZ R26, R45, R26, !PT ;  /* 0x0000001a2d1a7209 */ /* 0x000fe20007810000 */
[----:B------:R-:W-:-:S02]  /*17aa0*/  WARPGROUP.DEPBAR.LE gsb0, 0x0 ;  /* 0x00008000000079c5 */ /* 0x000fc40000010000 */
[----:B------:R-:W-:Y:S01]  /*17ab0*/  WARPGROUP.ARRIVE ;  /* 0x00000000000079c5 */ /* 0x000fe20000000000 */
[----:B------:R-:W-:Y:S01]  /*17ac0*/  FSEL R53, R53, -INF , P4 ;  /* 0xff80000035357808 */ /* 0x000fe20002000000 */
[-CC-:B------:R-:W-:Y:S01]  /*17ad0*/  FFMA.FTZ R170, R49, R9.reuse, -R86.reuse ;  /* 0x0000000931aa7223 */ /* 0x180fe20000010856 */
[----:B------:R-:W-:Y:S01]  /*17ae0*/  FMNMX.FTZ R26, R47, R26, !PT ;  /* 0x0000001a2f1a7209 */ /* 0x000fe20007810000 */
[-CC-:B------:R-:W-:Y:S01]  /*17af0*/  FFMA.FTZ R49, R60, R9.reuse, -R86.reuse ;  /* 0x000000093c317223 */ /* 0x180fe20000010856 */
[----:B------:R-:W-:Y:S01]  /*17b00*/  ISETP.GT.AND P4, PT, R52, 0x48, PT ;  /* 0x000000483400780c */ /* 0x000fe20003f84270 */
[----:B------:R-:W-:Y:S01]  /*17b10*/  HGMMA.64x128x16.F32.BF16 R88, R164, gdesc[UR4].tnspB, R88, gsb0 ;  /* 0x41e00004a4587df0 */ /* 0x000fe20008001858 */
[----:B------:R-:W-:Y:S01]  /*17b20*/  FSEL R54, R54, -INF , P5 ;  /* 0xff80000036367808 */ /* 0x000fe20002800000 */
[----:B------:R-:W-:Y:S01]  /*17b30*/  MUFU.EX2 R178, R178 ;  /* 0x000000b200b27308 */ /* 0x000fe20000000800 */
[----:B------:R-:W-:Y:S01]  /*17b40*/  FMNMX.FTZ R21, R53, R26, !PT ;  /* 0x0000001a35157209 */ /* 0x000fe20007810000 */
[-CC-:B---3--:R-:W-:Y:S01]  /*17b50*/  FFMA.FTZ R30, R38, R9.reuse, -R86.reuse ;  /* 0x00000009261e7223 */ /* 0x188fe20000010856 */
[----:B------:R-:W-:Y:S01]  /*17b60*/  ISETP.GT.AND P5, PT, R52, 0x49, PT ;  /* 0x000000493400780c */ /* 0x000fe20003fa4270 */
[-CC-:B------:R-:W-:Y:S01]  /*17b70*/  FFMA.FTZ R168, R46, R9.reuse, -R86.reuse ;  /* 0x000000092ea87223 */ /* 0x180fe20000010856 */
[----:B------:R-:W-:Y:S01]  /*17b80*/  FSEL R62, R62, -INF , P4 ;  /* 0xff8000003e3e7808 */ /* 0x000fe20002000000 */
[--C-:B------:R-:W-:Y:S01]  /*17b90*/  FFMA.FTZ R38, R58, R9, -R86.reuse ;  /* 0x000000093a267223 */ /* 0x100fe20000010856 */
[----:B------:R-:W-:Y:S01]  /*17ba0*/  FMNMX.FTZ R21, R54, R21, !PT ;  /* 0x0000001536157209 */ /* 0x000fe20007810000 */
[----:B------:R3:W-:Y:S01]  /*17bb0*/  MUFU.EX2 R24, R34 ;  /* 0x0000002200187308 */ /* 0x0007e20000000800 */
[----:B------:R-:W-:Y:S01]  /*17bc0*/  ISETP.GT.AND P4, PT, R52, 0x50, PT ;  /* 0x000000503400780c */ /* 0x000fe20003f84270 */
[-CC-:B------:R-:W-:Y:S01]  /*17bd0*/  FFMA.FTZ R46, R72, R9.reuse, -R86.reuse ;  /* 0x00000009482e7223 */ /* 0x180fe20000010856 */
[----:B------:R-:W-:Y:S01]  /*17be0*/  FSEL R81, R81, -INF , P5 ;  /* 0xff80000051517808 */ /* 0x000fe20002800000 */
[----:B------:R-:W-:Y:S01]  /*17bf0*/  FFMA.FTZ R58, R63, R9, -R86 ;  /* 0x000000093f3a7223 */ /* 0x000fe20000010856 */
[----:B------:R-:W-:-:S02]  /*17c00*/  FMNMX.FTZ R26, R62, R21, !PT ;  /* 0x000000153e1a7209 */ /* 0x000fc40007810000 */
[----:B------:R-:W-:Y:S01]  /*17c10*/  ISETP.GT.AND P5, PT, R52, 0x51, PT ;  /* 0x000000513400780c */ /* 0x000fe20003fa4270 */
[----:B------:R-:W-:Y:S01]  /*17c20*/  MUFU.EX2 R172, R172 ;  /* 0x000000ac00ac7308 */ /* 0x000fe20000000800 */
[----:B------:R-:W-:Y:S01]  /*17c30*/  FSEL R66, R66, -INF , P4 ;  /* 0xff80000042427808 */ /* 0x000fe20002000000 */
[-CC-:B---3--:R-:W-:Y:S01]  /*17c40*/  FFMA.FTZ R34, R48, R9.reuse, -R86.reuse ;  /* 0x0000000930227223 */ /* 0x188fe20000010856 */
[----:B------:R-:W-:Y:S01]  /*17c50*/  FMNMX.FTZ R21, R81, R26, !PT ;  /* 0x0000001a51157209 */ /* 0x000fe20007810000 */
[----:B------:R-:W-:Y:S01]  /*17c60*/  FFMA.FTZ R48, R64, R9, -R86 ;  /* 0x0000000940307223 */ /* 0x000fe20000010856 */
        /* <DEDUP_REMOVED lines=9> */
[----:B----4-:R-:W-:Y:S02]  /*17d00*/  FSEL R71, R71, -INF , P5 ;  /* 0xff80000047477808 */ /* 0x010fe40002800000 */
[----:B------:R-:W-:-:S02]  /*17d10*/  FMNMX.FTZ R26, R70, R21, !PT ;  /* 0x00000015461a7209 */ /* 0x000fc40007810000 */
[----:B------:R-:W-:Y:S01]  /*17d20*/  ISETP.GT.AND P5, PT, R52, 0x61, PT ;  /* 0x000000613400780c */ /* 0x000fe20003fa4270 */
[----:B------:R-:W-:Y:S01]  /*17d30*/  MUFU.EX2 R32, R32 ;  /* 0x0000002000207308 */ /* 0x000fe20000000800 */
[----:B0-----:R-:W-:Y:S02]  /*17d40*/  FSEL R74, R74, -INF , P4 ;  /* 0xff8000004a4a7808 */ /* 0x001fe40002000000 */
[----:B------:R-:W-:Y:S02]  /*17d50*/  FMNMX.FTZ R21, R71, R26, !PT ;  /* 0x0000001a47157209 */ /* 0x000fe40007810000 */
[----:B------:R-:W-:Y:S02]  /*17d60*/  ISETP.GT.AND P4, PT, R52, 0x68, PT ;  /* 0x000000683400780c */ /* 0x000fe40003f84270 */
[----:B-1----:R-:W-:Y:S01]  /*17d70*/  FSEL R75, R75, -INF , P5 ;  /* 0xff8000004b4b7808 */ /* 0x002fe20002800000 */
[----:B------:R-:W-:Y:S01]  /*17d80*/  MUFU.EX2 R168, R168 ;  /* 0x000000a800a87308 */ /* 0x000fe20000000800 */
[----:B------:R-:W-:-:S02]  /*17d90*/  FMNMX.FTZ R26, R74, R21, !PT ;  /* 0x000000154a1a7209 */ /* 0x000fc40007810000 */
[----:B------:R-:W-:Y:S02]  /*17da0*/  ISETP.GT.AND P5, PT, R52, 0x69, PT ;  /* 0x000000693400780c */ /* 0x000fe40003fa4270 */
[----:B--2---:R-:W-:Y:S02]  /*17db0*/  FSEL R78, R78, -INF , P4 ;  /* 0xff8000004e4e7808 */ /* 0x004fe40002000000 */
        /* <DEDUP_REMOVED lines=13> */
[----:B------:R-:W-:Y:S01]  /*17e90*/  ISETP.GT.AND P5, PT, R52, 0x79, PT ;  /* 0x000000793400780c */ /* 0x000fe20003fa4270 */
[-CC-:B------:R-:W-:Y:S01]  /*17ea0*/  FFMA.FTZ R52, R77, R9.reuse, -R86.reuse ;  /* 0x000000094d347223 */ /* 0x180fe20000010856 */
[----:B------:R-:W-:Y:S02]  /*17eb0*/  FSEL R84, R84, -INF , P4 ;  /* 0xff80000054547808 */ /* 0x000fe40002000000 */
[----:B------:R-:W-:Y:S01]  /*17ec0*/  FMNMX.FTZ R21, R83, R26, !PT ;  /* 0x0000001a53157209 */ /* 0x000fe20007810000 */
[----:B------:R-:W-:Y:S01]  /*17ed0*/  MUFU.EX2 R38, R38 ;  /* 0x0000002600267308 */ /* 0x000fe20000000800 */
[----:B------:R-:W-:Y:S01]  /*17ee0*/  FSEL R85, R50, -INF , P5 ;  /* 0xff80000032557808 */ /* 0x000fe20002800000 */
[----:B------:R-:W-:Y:S01]  /*17ef0*/  FFMA.FTZ R50, R73, R9, -R86 ;  /* 0x0000000949327223 */ /* 0x000fe20000010856 */
[----:B------:R-:W-:Y:S02]  /*17f00*/  FMNMX.FTZ R26, R84, R21, !PT ;  /* 0x00000015541a7209 */ /* 0x000fe40007810000 */
[----:B------:R-:W-:-:S02]  /*17f10*/  R2UR UR7, R27 ;  /* 0x000000001b0772ca */ /* 0x000fc400000e0000 */
[----:B------:R-:W-:Y:S01]  /*17f20*/  FMNMX.FTZ R21, R85, R26, !PT ;  /* 0x0000001a55157209 */ /* 0x000fe20007810000 */
[----:B------:R-:W-:Y:S01]  /*17f30*/  MUFU.EX2 R49, R49 ;  /* 0x0000003100317308 */ /* 0x000fe20000000800 */
[----:B------:R-:W-:Y:S02]  /*17f40*/  FSEL R27, R213, RZ, P3 ;  /* 0x000000ffd51b7208 */ /* 0x000fe40001800000 */
[C---:B------:R-:W-:Y:S01]  /*17f50*/  ISETP.GT.AND P3, PT, R13.reuse, R6, PT ;  /* 0x000000060d00720c */ /* 0x040fe20003f64270 */
[----:B------:R-:W0:Y:S01]  /*17f60*/  SHFL.BFLY PT, R26, R21, 0x2, 0x1f ;  /* 0x0c401f00151a7f89 */ /* 0x000e2200000e0000 */
[----:B------:R-:W-:-:S03]  /*17f70*/  VIADD R13, R13, 0xffffffff ;  /* 0xffffffff0d0d7836 */ /* 0x000fc60000000000 */
[----:B------:R-:W-:Y:S08]  /*17f80*/  MUFU.EX2 R48, R48 ;  /* 0x0000003000307308 */ /* 0x000ff00000000800 */
[----:B------:R-:W-:Y:S08]  /*17f90*/  MUFU.EX2 R42, R42 ;  /* 0x0000002a002a7308 */ /* 0x000ff00000000800 */
[----:B------:R-:W-:Y:S01]  /*17fa0*/  MUFU.EX2 R40, R40 ;  /* 0x0000002800287308 */ /* 0x000fe20000000800 */
[----:B0-----:R-:W-:-:S07]  /*17fb0*/  FMNMX.FTZ R26, R21, R26, !PT ;  /* 0x0000001a151a7209 */ /* 0x001fce0007810000 */
[----:B------:R-:W-:Y:S01]  /*17fc0*/  MUFU.EX2 R46, R46 ;  /* 0x0000002e002e7308 */ /* 0x000fe20000000800 */
[----:B------:R-:W0:Y:S07]  /*17fd0*/  SHFL.BFLY PT, R21, R26, 0x1, 0x1f ;  /* 0x0c201f001a157f89 */ /* 0x000e2e00000e0000 */
[----:B------:R-:W-:Y:S08]  /*17fe0*/  MUFU.EX2 R50, R50 ;  /* 0x0000003200327308 */ /* 0x000ff00000000800 */
[----:B------:R-:W-:Y:S01]  /*17ff0*/  MUFU.EX2 R51, R51 ;  /* 0x0000003300337308 */ /* 0x000fe20000000800 */
[----:B------:R-:W-:-:S02]  /*18000*/  WARPGROUP.DEPBAR.LE gsb0, 0x0 ;  /* 0x00008000000079c5 */ /* 0x000fc40000010000 */
[----:B------:R-:W-:Y:S01]  /*18010*/  WARPGROUP.ARRIVE ;  /* 0x00000000000079c5 */ /* 0x000fe20000000000 */
[-CC-:B------:R-:W-:Y:S01]  /*18020*/  FFMA.FTZ R166, R59, R9.reuse, -R86.reuse ;  /* 0x000000093ba67223 */ /* 0x180fe20000010856 */
[--C-:B------:R-:W-:Y:S01]  /*18030*/  FFMA.FTZ R164, R57, R9, -R86.reuse ;  /* 0x0000000939a47223 */ /* 0x100fe20000010856 */
[----:B0-----:R-:W-:Y:S01]  /*18040*/  FMNMX.FTZ R21, R26, R21, !PT ;  /* 0x000000151a157209 */ /* 0x001fe20007810000 */
[----:B------:R-:W-:Y:S02]  /*18050*/  VIADD R26, R8, 0x300 ;  /* 0x00000300081a7836 */ /* 0x000fe40000000000 */
[-C--:B------:R-:W-:Y:S01]  /*18060*/  FFMA.FTZ R57, R80, R9.reuse, -R86 ;  /* 0x0000000950397223 */ /* 0x080fe20000010856 */
[----:B------:R-:W-:Y:S01]  /*18070*/  HGMMA.64x128x16.F32.BF16 R88, R160, gdesc[UR8].tnspB, R88, gsb0 ;  /* 0x41e00008a0587df0 */ /* 0x000fe20008001858 */
[C---:B------:R-:W-:Y:S01]  /*18080*/  FSETP.NEU.FTZ.AND P4, PT, R21.reuse, -INF , PT ;  /* 0xff8000001500780b */ /* 0x040fe20003f9d000 */
[C---:B------:R-:W-:Y:S01]  /*18090*/  FMUL.FTZ R60, R21.reuse, R9 ;  /* 0x00000009153c7220 */ /* 0x040fe20000410000 */
[----:B------:R-:W-:Y:S01]  /*180a0*/  R2UR UR6, R26 ;  /* 0x000000001a0672ca */ /* 0x000fe200000e0000 */
[----:B------:R-:W-:Y:S01]  /*180b0*/  MUFU.EX2 R164, R164 ;  /* 0x000000a400a47308 */ /* 0x000fe20000000800 */
[----:B------:R-:W-:-:S02]  /*180c0*/  FSEL R26, R21, RZ, P4 ;  /* 0x000000ff151a7208 */ /* 0x000fc40002000000 */
[----:B------:R-:W-:-:S05]  /*180d0*/  FSEL R60, R60, RZ, P4 ;  /* 0x000000ff3c3c7208 */ /* 0x000fca0002000000 */
[-C--:B------:R-:W-:Y:S01]  /*180e0*/  FFMA.FTZ R183, R0, R9.reuse, -R60 ;  /* 0x0000000900b77223 */ /* 0x080fe2000001083c */
[----:B------:R-:W-:Y:S01]  /*180f0*/  FADD.FTZ R0, -R27, R12 ;  /* 0x0000000c1b007221 */ /* 0x000fe20000010100 */
[-CC-:B------:R-:W-:Y:S01]  /*18100*/  FFMA.FTZ R181, R2, R9.reuse, -R60.reuse ;  /* 0x0000000902b57223 */ /* 0x180fe2000001083c */
[----:B------:R-:W-:Y:S02]  /*18110*/  IMAD.MOV.U32 R27, RZ, RZ, 0x40000040 ;  /* 0x40000040ff1b7424 */ /* 0x000fe400078e00ff */
[-CC-:B------:R-:W-:Y:S01]  /*18120*/  FFMA.FTZ R20, R20, R9.reuse, -R60.reuse ;  /* 0x0000000914147223 */ /* 0x180fe2000001083c */
[-C--:B------:R-:W-:Y:S01]  /*18130*/  FMUL.FTZ R2, R0, R9.reuse ;  /* 0x0000000900027220 */ /* 0x080fe20000410000 */
[----:B------:R-:W-:Y:S01]  /*18140*/  FADD.FTZ R0, -R26, R7 ;  /* 0x000000071a007221 */ /* 0x000fe20000010100 */
[----:B------:R-:W-:Y:S01]  /*18150*/  VIADD R26, R8, 0x380 ;  /* 0x00000380081a7836 */ /* 0x000fe20000000000 */
[----:B------:R-:W-:Y:S01]  /*18160*/  MUFU.EX2 R181, R181 ;  /* 0x000000b500b57308 */ /* 0x000fe20000000800 */
[-CC-:B------:R-:W-:Y:S01]  /*18170*/  FFMA.FTZ R59, R25, R9.reuse, -R60.reuse ;  /* 0x00000009193b7223 */ /* 0x180fe2000001083c */
[-C--:B------:R-:W-:Y:S01]  /*18180*/  FMUL.FTZ R0, R0, R9.reuse ;  /* 0x0000000900007220 */ /* 0x080fe20000410000 */
        /* <DEDUP_REMOVED lines=25> */
[----:B------:R-:W2:Y:S01]  /*18320*/  MUFU.EX2 R183, R183 ;  /* 0x000000b700b77308 */ /* 0x000ea20000000800 */
[----:B0-----:R-:W-:-:S07]  /*18330*/  FFMA.FTZ R3, R0, R3, R181 ;  /* 0x0000000300037223 */ /* 0x001fce00000100b5 */
[----:B------:R-:W0:Y:S01]  /*18340*/  MUFU.EX2 R59, R59 ;  /* 0x0000003b003b7308 */ /* 0x000e220000000800 */
[C---:B-1----:R-:W-:Y:S01]  /*18350*/  FADD.FTZ R8, R20.reuse, R3 ;  /* 0x0000000314087221 */ /* 0x042fe20000010000 */
[----:B------:R-:W-:-:S06]  /*18360*/  F2FP.BF16.F32.PACK_AB R181, R20, R181 ;  /* 0x000000b514b5723e */ /* 0x000fcc00000010ff */
[----:B------:R-:W-:Y:S01]  /*18370*/  MUFU.EX2 R177, R177 ;  /* 0x000000b100b17308 */ /* 0x000fe20000000800 */
[----:B--2---:R-:W-:-:S07]  /*18380*/  FADD.FTZ R8, R183, R8 ;  /* 0x00000008b7087221 */ /* 0x004fce0000010000 */
        /* <DEDUP_REMOVED lines=16> */
[-C--:B------:R-:W-:Y:S01]  /*18490*/  FFMA.FTZ R163, R70, R9.reuse, -R60 ;  /* 0x0000000946a37223 */ /* 0x080fe2000001083c */
[----:B------:R-:W-:Y:S01]  /*184a0*/  HGMMA.64x128x16.F32.BF16 R88, R156, gdesc[UR4].tnspB, R88, gsb0 ;  /* 0x41e000049c587df0 */ /* 0x000fe20008001858 */
[----:B------:R-:W-:Y:S02]  /*184b0*/  R2UR UR6, R26 ;  /* 0x000000001a0672ca */ /* 0x000fe400000e0000 */
[----:B------:R-:W-:Y:S01]  /*184c0*/  R2UR UR7, R27 ;  /* 0x000000001b0772ca */ /* 0x000fe200000e0000 */
[----:B------:R-:W-:Y:S01]  /*184d0*/  FFMA.FTZ R27, R2, R4, R180 ;  /* 0x00000004021b7223 */ /* 0x000fe200000100b4 */
[----:B------:R-:W-:Y:S01]  /*184e0*/  FFMA.FTZ R4, R81, R9, -R60 ;  /* 0x0000000951047223 */ /* 0x000fe2000001083c */
[----:B------:R-:W-:Y:S01]  /*184f0*/  MUFU.EX2 R12, R47 ;  /* 0x0000002f000c7308 */ /* 0x000fe20000000800 */
[C---:B------:R-:W-:Y:S01]  /*18500*/  F2FP.BF16.F32.PACK_AB R180, R56.reuse, R180 ;  /* 0x000000b438b4723e */ /* 0x040fe200000010ff */
[----:B------:R-:W-:-:S04]  /*18510*/  FADD.FTZ R27, R56, R27 ;  /* 0x0000001b381b7221 */ /* 0x000fc80000010000 */
[----:B------:R-:W-:Y:S01]  /*18520*/  FADD.FTZ R27, R182, R27 ;  /* 0x0000001bb61b7221 */ /* 0x000fe20000010000 */
[C---:B------:R-:W-:Y:S01]  /*18530*/  F2FP.BF16.F32.PACK_AB R182, R10.reuse, R182 ;  /* 0x000000b60ab6723e */ /* 0x040fe200000010ff */
[----:B------:R-:W-:Y:S02]  /*18540*/  MUFU.EX2 R165, R165 ;  /* 0x000000a500a57308 */ /* 0x000fe40000000800 */
[----:B------:R-:W-:-:S04]  /*18550*/  FADD.FTZ R27, R10, R27 ;  /* 0x0000001b0a1b7221 */ /* 0x000fc80000010000 */
[----:B------:R-:W-:Y:S01]  /*18560*/  FADD.FTZ R26, R176, R27 ;  /* 0x0000001bb01a7221 */ /* 0x000fe20000010000 */
[C---:B------:R-:W-:Y:S01]  /*18570*/  F2FP.BF16.F32.PACK_AB R176, R11.reuse, R176 ;  /* 0x000000b00bb0723e */ /* 0x040fe200000010ff */
[----:B------:R-:W-:Y:S02]  /*18580*/  MUFU.EX2 R7, R7 ;  /* 0x0000000700077308 */ /* 0x000fe40000000800 */
[----:B------:R-:W-:-:S04]  /*18590*/  FADD.FTZ R3, R11, R26 ;  /* 0x0000001a0b037221 */ /* 0x000fc80000010000 */
[----:B------:R-:W-:Y:S01]  /*185a0*/  FADD.FTZ R3, R178, R3 ;  /* 0x00000003b2037221 */ /* 0x000fe20000010000 */
[C---:B------:R-:W-:Y:S01]  /*185b0*/  F2FP.BF16.F32.PACK_AB R178, R24.reuse, R178 ;  /* 0x000000b218b2723e */ /* 0x040fe200000010ff */
[----:B------:R-:W0:Y:S02]  /*185c0*/  MUFU.EX2 R166, R166 ;  /* 0x000000a600a67308 */ /* 0x000e240000000800 */
        /* <DEDUP_REMOVED lines=21> */
[----:B0-----:R-:W-:Y:S01]  /*18720*/  FADD.FTZ R20, R166, R3 ;  /* 0x00000003a6147221 */ /* 0x001fe20000010000 */
[----:B------:R-:W-:Y:S01]  /*18730*/  F2FP.BF16.F32.PACK_AB R166, R49, R166 ;  /* 0x000000a631a6723e */ /* 0x000fe200000010ff */
[----:B------:R-:W-:Y:S08]  /*18740*/  MUFU.EX2 R163, R163 ;  /* 0x000000a300a37308 */ /* 0x000ff00000000800 */
[----:B------:R-:W-:Y:S08]  /*18750*/  MUFU.EX2 R74, R74 ;  /* 0x0000004a004a7308 */ /* 0x000ff00000000800 */
[----:B------:R-:W0:Y:S08]  /*18760*/  MUFU.EX2 R75, R75 ;  /* 0x0000004b004b7308 */ /* 0x000e300000000800 */
[----:B------:R-:W-:Y:S08]  /*18770*/  MUFU.EX2 R78, R78 ;  /* 0x0000004e004e7308 */ /* 0x000ff00000000800 */
[----:B------:R-:W1:Y:S08]  /*18780*/  MUFU.EX2 R79, R79 ;  /* 0x0000004f004f7308 */ /* 0x000e700000000800 */
[----:B------:R-:W-:Y:S08]  /*18790*/  MUFU.EX2 R52, R52 ;  /* 0x0000003400347308 */ /* 0x000ff00000000800 */
[----:B------:R-:W2:Y:S08]  /*187a0*/  MUFU.EX2 R57, R57 ;  /* 0x0000003900397308 */ /* 0x000eb00000000800 */
[----:B------:R-:W-:Y:S01]  /*187b0*/  MUFU.EX2 R83, R83 ;  /* 0x0000005300537308 */ /* 0x000fe20000000800 */
[----:B------:R-:W-:-:S02]  /*187c0*/  WARPGROUP.DEPBAR.LE gsb0, 0x0 ;  /* 0x00008000000079c5 */ /* 0x000fc40000010000 */
[----:B------:R-:W-:-:S05]  /*187d0*/  WARPGROUP.ARRIVE ;  /* 0x00000000000079c5 */ /* 0x000fca0000000000 */
[----:B------:R-:W-:Y:S01]  /*187e0*/  MUFU.EX2 R55, R55 ;  /* 0x0000003700377308 */ /* 0x000fe20000000800 */
[----:B------:R-:W-:Y:S02]  /*187f0*/  F2FP.BF16.F32.PACK_AB R156, R46, R40 ;  /* 0x000000282e9c723e */ /* 0x000fe400000010ff */
[----:B0-----:R-:W-:Y:S01]  /*18800*/  F2FP.BF16.F32.PACK_AB R157, R75, R74 ;  /* 0x0000004a4b9d723e */ /* 0x001fe200000010ff */
[----:B------:R-:W-:Y:S01]  /*18810*/  HGMMA.64x128x16.F32.BF16 R88, R152, gdesc[UR4].tnspB, R88, gsb0 ;  /* 0x41e0000498587df0 */ /* 0x000fe20008001858 */
[----:B------:R-:W-:-:S03]  /*18820*/  F2FP.BF16.F32.PACK_AB R158, R51, R50 ;  /* 0x00000032339e723e */ /* 0x000fc600000010ff */
[----:B------:R-:W0:Y:S01]  /*18830*/  MUFU.EX2 R58, R58 ;  /* 0x0000003a003a7308 */ /* 0x000e220000000800 */
[----:B-1----:R-:W-:Y:S01]  /*18840*/  F2FP.BF16.F32.PACK_AB R159, R79, R78 ;  /* 0x0000004e4f9f723e */ /* 0x002fe200000010ff */
[----:B------:R-:W-:Y:S02]  /*18850*/  WARPGROUP.DEPBAR.LE gsb0, 0x0 ;  /* 0x00008000000079c5 */ /* 0x000fe40000010000 */
[----:B------:R1:W-:Y:S04]  /*18860*/  @!P1 SYNCS.ARRIVE.TRANS64.RED.A1T0 RZ, [R14+URZ], RZ ;  /* 0x000000ff0eff99a7 */ /* 0x0003e8000810043f */
[----:B------:R-:W-:Y:S01]  /*18870*/  MUFU.EX2 R153, R82 ;  /* 0x0000005200997308 */ /* 0x000fe20000000800 */
[----:B--2---:R-:W-:Y:S02]  /*18880*/  F2FP.BF16.F32.PACK_AB R152, R57, R52 ;  /* 0x000000343998723e */ /* 0x004fe400000010ff */
[----:B0-----:R-:W-:Y:S01]  /*18890*/  F2FP.BF16.F32.PACK_AB R154, R58, R55 ;  /* 0x000000373a9a723e */ /* 0x001fe200000010ff */
[----:B-1----:R-:W-:Y:S01]  /*188a0*/  FADD.FTZ R14, R59, R8 ;  /* 0x000000083b0e7221 */ /* 0x002fe20000010000 */
[----:B------:R0:W-:Y:S01]  /*188b0*/  @!P1 SYNCS.ARRIVE.TRANS64.RED.A1T0 RZ, [R15+URZ], RZ ;  /* 0x000000ff0fff99a7 */ /* 0x0001e2000810043f */
[----:B------:R-:W-:-:S02]  /*188c0*/  FFMA.FTZ R8, R67, R9, -R60 ;  /* 0x0000000943087223 */ /* 0x000fc4000001083c */
[----:B------:R-:W-:Y:S01]  /*188d0*/  MUFU.EX2 R155, R84 ;  /* 0x00000054009b7308 */ /* 0x000fe20000000800 */
[----:B------:R-:W-:Y:S01]  /*188e0*/  FADD.FTZ R14, R177, R14 ;  /* 0x0000000eb10e7221 */ /* 0x000fe20000010000 */
[----:B------:R-:W-:-:S03]  /*188f0*/  F2FP.BF16.F32.PACK_AB R177, R25, R177 ;  /* 0x000000b119b1723e */ /* 0x000fc600000010ff */
[----:B------:R-:W-:Y:S01]  /*18900*/  FADD.FTZ R26, R25, R14 ;  /* 0x0000000e191a7221 */ /* 0x000fe20000010000 */
[-CC-:B------:R-:W-:Y:S01]  /*18910*/  FFMA.FTZ R14, R71, R9.reuse, -R60.reuse ;  /* 0x00000009470e7223 */ /* 0x180fe2000001083c */
[----:B------:R-:W-:Y:S01]  /*18920*/  FFMA.FTZ R60, R85, R9, -R60 ;  /* 0x00000009553c7223 */ /* 0x000fe2000001083c */
[----:B------:R-:W1:Y:S01]  /*18930*/  MUFU.EX2 R8, R8 ;  /* 0x0000000800087308 */ /* 0x000e620000000800 */
[----:B------:R-:W-:Y:S01]  /*18940*/  FADD.FTZ R26, R179, R26 ;  /* 0x0000001ab31a7221 */ /* 0x000fe20000010000 */
[----:B------:R-:W-:-:S03]  /*18950*/  F2FP.BF16.F32.PACK_AB R179, R29, R179 ;  /* 0x000000b31db3723e */ /* 0x000fc600000010ff */
[----:B------:R-:W-:-:S03]  /*18960*/  FADD.FTZ R26, R29, R26 ;  /* 0x0000001a1d1a7221 */ /* 0x000fc60000010000 */
[----:B------:R-:W2:Y:S01]  /*18970*/  MUFU.EX2 R14, R14 ;  /* 0x0000000e000e7308 */ /* 0x000ea20000000800 */
[----:B------:R-:W-:Y:S01]  /*18980*/  FADD.FTZ R26, R173, R26 ;  /* 0x0000001aad1a7221 */ /* 0x000fe20000010000 */
[----:B------:R-:W-:-:S03]  /*18990*/  F2FP.BF16.F32.PACK_AB R173, R33, R173 ;  /* 0x000000ad21ad723e */ /* 0x000fc600000010ff */
[----:B------:R-:W-:-:S03]  /*189a0*/  FADD.FTZ R26, R33, R26 ;  /* 0x0000001a211a7221 */ /* 0x000fc60000010000 */
[----:B------:R-:W3:Y:S01]  /*189b0*/  MUFU.EX2 R60, R60 ;  /* 0x0000003c003c7308 */ /* 0x000ee20000000800 */
[----:B0-----:R-:W-:Y:S01]  /*189c0*/  FADD.FTZ R15, R175, R26 ;  /* 0x0000001aaf0f7221 */ /* 0x001fe20000010000 */
[----:B------:R-:W-:-:S03]  /*189d0*/  F2FP.BF16.F32.PACK_AB R175, R28, R175 ;  /* 0x000000af1caf723e */ /* 0x000fc600000010ff */
[----:B------:R-:W-:Y:S01]  /*189e0*/  FADD.FTZ R26, R28, R15 ;  /* 0x0000000f1c1a7221 */ /* 0x000fe20000010000 */
[----:B------:R-:W-:-:S03]  /*189f0*/  IMAD.MOV.U32 R15, RZ, RZ, R188 ;  /* 0x000000ffff0f7224 */ /* 0x000fc600078e00bc */
[----:B------:R-:W-:Y:S01]  /*18a00*/  FADD.FTZ R26, R169, R26 ;  /* 0x0000001aa91a7221 */ /* 0x000fe20000010000 */
[----:B------:R-:W-:-:S03]  /*18a10*/  F2FP.BF16.F32.PACK_AB R169, R31, R169 ;  /* 0x000000a91fa9723e */ /* 0x000fc600000010ff */
[----:B------:R-:W-:-:S04]  /*18a20*/  FADD.FTZ R26, R31, R26 ;  /* 0x0000001a1f1a7221 */ /* 0x000fc80000010000 */
[----:B------:R-:W-:Y:S01]  /*18a30*/  FADD.FTZ R11, R171, R26 ;  /* 0x0000001aab0b7221 */ /* 0x000fe20000010000 */
[----:B------:R-:W-:-:S03]  /*18a40*/  F2FP.BF16.F32.PACK_AB R171, R12, R171 ;  /* 0x000000ab0cab723e */ /* 0x000fc600000010ff */
[----:B------:R-:W-:Y:S01]  /*18a50*/  FADD.FTZ R10, R12, R11 ;  /* 0x0000000b0c0a7221 */ /* 0x000fe20000010000 */
[----:B------:R-:W-:Y:S01]  /*18a60*/  FADD.FTZ R11, R49, R20 ;  /* 0x00000014310b7221 */ /* 0x000fe20000010000 */
[----:B------:R-:W-:Y:S02]  /*18a70*/  IMAD.MOV.U32 R20, RZ, RZ, R185 ;  /* 0x000000ffff147224 */ /* 0x000fe400078e00b9 */
[----:B------:R-:W-:Y:S01]  /*18a80*/  FADD.FTZ R10, R165, R10 ;  /* 0x0000000aa50a7221 */ /* 0x000fe20000010000 */
[----:B------:R-:W-:Y:S01]  /*18a90*/  FADD.FTZ R11, R160, R11 ;  /* 0x0000000ba00b7221 */ /* 0x000fe20000010000 */
[C---:B------:R-:W-:Y:S01]  /*18aa0*/  F2FP.BF16.F32.PACK_AB R165, R7.reuse, R165 ;  /* 0x000000a507a5723e */ /* 0x040fe200000010ff */
[----:B------:R-:W-:Y:S02]  /*18ab0*/  IMAD.MOV.U32 R12, RZ, RZ, R213 ;  /* 0x000000ffff0c7224 */ /* 0x000fe400078e00d5 */
[----:B------:R-:W-:Y:S01]  /*18ac0*/  FADD.FTZ R10, R7, R10 ;  /* 0x0000000a070a7221 */ /* 0x000fe20000010000 */
[C---:B------:R-:W-:Y:S01]  /*18ad0*/  FADD.FTZ R11, R48.reuse, R11 ;  /* 0x0000000b300b7221 */ /* 0x040fe20000010000 */
[----:B------:R-:W-:Y:S01]  /*18ae0*/  F2FP.BF16.F32.PACK_AB R160, R48, R160 ;  /* 0x000000a030a0723e */ /* 0x000fe200000010ff */
[----:B------:R-:W-:-:S02]  /*18af0*/  IMAD.MOV.U32 R7, RZ, RZ, R21 ;  /* 0x000000ffff077224 */ /* 0x000fc400078e0015 */
        /* <DEDUP_REMOVED lines=8> */
[----:B-1----:R-:W-:-:S02]  /*18b80*/  F2FP.BF16.F32.PACK_AB R161, R8, R161 ;  /* 0x000000a108a1723e */ /* 0x002fc400000010ff */
[----:B------:R-:W-:Y:S01]  /*18b90*/  FADD.FTZ R10, R8, R3 ;  /* 0x00000003080a7221 */ /* 0x000fe20000010000 */
[----:B------:R-:W-:-:S03]  /*18ba0*/  FADD.FTZ R11, R46, R11 ;  /* 0x0000000b2e0b7221 */ /* 0x000fc60000010000 */
[----:B------:R-:W-:Y:S01]  /*18bb0*/  FADD.FTZ R3, R163, R10 ;  /* 0x0000000aa3037221 */ /* 0x000fe20000010000 */
[----:B--2---:R-:W-:-:S03]  /*18bc0*/  F2FP.BF16.F32.PACK_AB R163, R14, R163 ;  /* 0x000000a30ea3723e */ /* 0x004fc600000010ff */
[----:B------:R-:W-:-:S04]  /*18bd0*/  FADD.FTZ R3, R14, R3 ;  /* 0x000000030e037221 */ /* 0x000fc80000010000 */
[----:B------:R-:W-:-:S04]  /*18be0*/  FADD.FTZ R4, R74, R3 ;  /* 0x000000034a047221 */ /* 0x000fc80000010000 */
        /* <DEDUP_REMOVED lines=13> */
[C---:B---3--:R-:W-:Y:S02]  /*18cc0*/  F2FP.BF16.F32.PACK_AB R155, R60.reuse, R155 ;  /* 0x0000009b3c9b723e */ /* 0x048fe400000010ff */
[----:B------:R-:W-:Y:S01]  /*18cd0*/  FADD.FTZ R3, R60, R8 ;  /* 0x000000083c037221 */ /* 0x000fe20000010000 */
[----:B------:R-:W-:Y:S06]  /*18ce0*/  @P3 BRA `(.L_x_2894) ;  /* 0xffffffc800743947 */ /* 0x000fec000383ffff */
[----:B------:R-:W-:Y:S05]  /*18cf0*/  BSYNC B1 ;  /* 0x0000000000017941 */ /* 0x000fea0003800000 */
.L_x_2883:
[----:B------:R-:W-:Y:S05]  /*18d00*/  BSYNC B0 ;  /* 0x0000000000007941 */ /* 0x000fea0003800000 */
.L_x_2882:
[----:B------:R-:W-:Y:S01]  /*18d10*/  ISETP.GE.AND P2, PT, R13, RZ, PT ;  /* 0x000000ff0d00720c */ /* 0x000fe20003f46270 */
[----:B------:R-:W-:-:S12]  /*18d20*/  BSSY B0, `(.L_x_2895) ;  /* 0x00002d6000007945 */ /* 0x000fd80003800000 */
[----:B------:R-:W-:Y:S05]  /*18d30*/  @!P2 BRA `(.L_x_2896) ;  /* 0x0000002c0050a947 */ /* 0x000fea0003800000 */
[----:B------:R-:W-:Y:S02]  /*18d40*/  IMAD.MOV.U32 R11, RZ, RZ, R21 ;  /* 0x000000ffff0b7224 */ /* 0x000fe400078e0015 */
[----:B------:R-:W-:Y:S02]  /*18d50*/  IMAD.MOV.U32 R10, RZ, RZ, R213 ;  /* 0x000000ffff0a7224 */ /* 0x000fe400078e00d5 */
[----:B------:R-:W-:Y:S02]  /*18d60*/  IMAD.MOV.U32 R14, RZ, RZ, R188 ;  /* 0x000000ffff0e7224 */ /* 0x000fe400078e00bc */
[----:B------:R-:W-:-:S07]  /*18d70*/  IMAD.MOV.U32 R15, RZ, RZ, R185 ;  /* 0x000000ffff0f7224 */ /* 0x000fce00078e00b9 */
.L_x_2907:
        /* <DEDUP_REMOVED lines=8> */
.L_x_2897:
[----:B------:R-:W-:Y:S01]  /*18e00*/  IMAD R8, R185, 0x8, R16 ;  /* 0x00000008b9087824 */ /* 0x000fe200078e0210 */
[----:B------:R-:W-:-:S04]  /*18e10*/  SHF.L.U32 R9, R188, 0x1f, RZ ;  /* 0x0000001fbc097819 */ /* 0x000fc800000006ff */
[----:B------:R0:W1:Y:S01]  /*18e20*/  SYNCS.PHASECHK.TRANS64.TRYWAIT P2, [R8+URZ+0x34830], R9 ;  /* 0x03483009080075a7 */ /* 0x000062000804017f */
[----:B------:R-:W-:Y:S05]  /*18e30*/  @!P0 BRA `(.L_x_2898) ;  /* 0x0000000000048947 */ /* 0x000fea0003800000 */
[----:B------:R-:W-:Y:S01]  /*18e40*/  BPT.TRAP 0x1 ;  /* 0x000000040000795c */ /* 0x000fe20000300000 */
.L_x_2898:
[----:B------:R-:W-:Y:S01]  /*18e50*/  BSSY B1, `(.L_x_2899) ;  /* 0x0000006000017945 */ /* 0x000fe20003800000 */
[----:B------:R-:W-:Y:S02]  /*18e60*/  IMAD R6, R185, 0xc00, R5 ;  /* 0x00000c00b9067824 */ /* 0x000fe400078e0205 */
[----:B------:R-:W-:Y:S01]  /*18e70*/  IMAD.MOV.U32 R7, RZ, RZ, 0x40000040 ;  /* 0x40000040ff077424 */ /* 0x000fe200078e00ff */
[----:B-1----:R-:W-:Y:S06]  /*18e80*/  @P2 BRA `(.L_x_2900) ;  /* 0x0000000000082947 */ /* 0x002fec0003800000 */
[----:B------:R-:W1:Y:S02]  /*18e90*/  SYNCS.PHASECHK.TRANS64.TRYWAIT P2, [R8+URZ+0x34830], R9 ;  /* 0x03483009080075a7 */ /* 0x000e64000804017f */
[----:B-1----:R-:W-:Y:S05]  /*18ea0*/  @!P2 BRA `(.L_x_2901) ;  /* 0x000000e000b0a947 */ /* 0x002fea0003800000 */
.L_x_2900:
[----:B------:R-:W-:Y:S05]  /*18eb0*/  BSYNC B1 ;  /* 0x0000000000017941 */ /* 0x000fea0003800000 */
.L_x_2899:
[----:B------:R-:W2:Y:S04]  /*18ec0*/  LDL.64 R20, [R1+0x38] ;  /* 0x0000380001147983 */ /* 0x000ea80000100a00 */
[----:B------:R3:W-:Y:S04]  /*18ed0*/  STL.64 [R1+0x68], R10 ;  /* 0x0000680a01007387 */ /* 0x0007e80000100a00 */
[----:B---3--:R-:W3:Y:S04]  /*18ee0*/  LDL.64 R10, [R1+0x30] ;  /* 0x00003000010a7983 */ /* 0x008ee80000100a00 */
[----:B------:R4:W-:Y:S04]  /*18ef0*/  STL.64 [R1+0x60], R4 ;  /* 0x0000600401007387 */ /* 0x0009e80000100a00 */
[----:B----4-:R-:W4:Y:S01]  /*18f00*/  LDL.64 R4, [R1+0x28] ;  /* 0x0000280001047983 */ /* 0x010f220000100a00 */
[----:B------:R-:W-:-:S02]  /*18f10*/  R2UR UR6, R6 ;  /* 0x00000000060672ca */ /* 0x000fc400000e0000 */
[----:B------:R-:W-:Y:S01]  /*18f20*/  R2UR UR7, R7 ;  /* 0x00000000070772ca */ /* 0x000fe200000e0000 */
[----:B------:R-:W-:Y:S01]  /*18f30*/  WARPGROUP.ARRIVE ;  /* 0x00000000000079c5 */ /* 0x000fe20000000000 */
[----:B01----:R-:W-:Y:S02]  /*18f40*/  VIADD R8, R6, 0x2 ;  /* 0x0000000206087836 */ /* 0x003fe40000000000 */
[----:B------:R-:W-:Y:S01]  /*18f50*/  IMAD.MOV.U32 R9, RZ, RZ, 0x40000040 ;  /* 0x40000040ff097424 */ /* 0x000fe200078e00ff */
[----:B--2---:R-:W-:Y:S02]  /*18f60*/  R2UR UR4, R20 ;  /* 0x00000000140472ca */ /* 0x004fe400000e0000 */
[----:B------:R-:W-:Y:S02]  /*18f70*/  R2UR UR5, R21 ;  /* 0x00000000150572ca */ /* 0x000fe400000e0000 */
[----:B------:R-:W2:Y:S11]  /*18f80*/  LDL.64 R20, [R1+0x20] ;  /* 0x0000200001147983 */ /* 0x000eb60000100a00 */
[----:B------:R-:W-:Y:S01]  /*18f90*/  HGMMA.64x128x16.F32.BF16 R24, gdesc[UR4], RZ, !UPT, gsb0 ;  /* 0x01e00000041879f0 */ /* 0x000fe2000c0018ff */
[----:B------:R-:W-:-:S02]  /*18fa0*/  R2UR UR6, R8 ;  /* 0x00000000080672ca */ /* 0x000fc400000e0000 */
[----:B------:R-:W-:Y:S02]  /*18fb0*/  R2UR UR7, R9 ;  /* 0x00000000090772ca */ /* 0x000fe400000e0000 */
[----:B---3--:R-:W-:Y:S02]  /*18fc0*/  R2UR UR4, R10 ;  /* 0x000000000a0472ca */ /* 0x008fe400000e0000 */
[----:B------:R-:W-:Y:S02]  /*18fd0*/  R2UR UR5, R11 ;  /* 0x000000000b0572ca */ /* 0x000fe400000e0000 */
[----:B------:R-:W3:Y:S01]  /*18fe0*/  LDL.64 R10, [R1+0x18] ;  /* 0x00001800010a7983 */ /* 0x000ee20000100a00 */
[----:B------:R-:W-:Y:S02]  /*18ff0*/  VIADD R8, R6, 0x4 ;  /* 0x0000000406087836 */ /* 0x000fe40000000000 */
[----:B------:R-:W-:Y:S01]  /*19000*/  IMAD.MOV.U32 R9, RZ, RZ, 0x40000040 ;  /* 0x40000040ff097424 */ /* 0x000fe200078e00ff */
[----:B------:R-:W-:-:S02]  /*19010*/  WARPGROUP.DEPBAR.LE gsb0, 0x0 ;  /* 0x00008000000079c5 */ /* 0x000fc40000010000 */
[----:B------:R-:W-:-:S06]  /*19020*/  WARPGROUP.ARRIVE ;  /* 0x00000000000079c5 */ /* 0x000fcc0000000000 */
[----:B------:R-:W-:Y:S01]  /*19030*/  HGMMA.64x128x16.F32.BF16 R24, gdesc[UR4], R24, gsb0 ;  /* 0x01e00000041879f0 */ /* 0x000fe20008001818 */
[----:B------:R-:W-:Y:S02]  /*19040*/  R2UR UR6, R8 ;  /* 0x00000000080672ca */ /* 0x000fe400000e0000 */
[----:B------:R-:W-:Y:S02]  /*19050*/  R2UR UR7, R9 ;  /* 0x00000000090772ca */ /* 0x000fe400000e0000 */
[----:B----4-:R-:W-:Y:S02]  /*19060*/  R2UR UR4, R4 ;  /* 0x00000000040472ca */ /* 0x010fe400000e0000 */
[----:B------:R-:W-:Y:S02]  /*19070*/  R2UR UR5, R5 ;  /* 0x00000000050572ca */ /* 0x000fe400000e0000 */
[----:B------:R-:W4:Y:S01]  /*19080*/  LDL.64 R4, [R1+0x10] ;  /* 0x0000100001047983 */ /* 0x000f220000100a00 */
        /* <DEDUP_REMOVED lines=8> */
[----:B------:R-:W-:Y:S02]  /*19110*/  R2UR UR5, R21 ;  /* 0x00000000150572ca */ /* 0x000fe400000e0000 */
[----:B------:R-:W2:Y:S01]  /*19120*/  LDL.64 R20, [R1] ;  /* 0x0000000001147983 */ /* 0x000ea20000100a00 */
[----:B------:R-:W-:-:S02]  /*19130*/  VIADD R8, R6, 0x400 ;  /* 0x0000040006087836 */ /* 0x000fc40000000000 */
[----:B------:R-:W-:Y:S01]  /*19140*/  IMAD.MOV.U32 R9, RZ, RZ, 0x40000040 ;  /* 0x40000040ff097424 */ /* 0x000fe200078e00ff */
[----:B------:R-:W-:Y:S02]  /*19150*/  WARPGROUP.DEPBAR.LE gsb0, 0x0 ;  /* 0x00008000000079c5 */ /* 0x000fe40000010000 */
[----:B------:R-:W-:-:S06]  /*19160*/  WARPGROUP.ARRIVE ;  /* 0x00000000000079c5 */ /* 0x000fcc0000000000 */
        /* <DEDUP_REMOVED lines=23> */
[----:B--2---:R-:W-:Y:S02]  /*192e0*/  R2UR UR4, R20 ;  /* 0x00000000140472ca */ /* 0x004fe400000e0000 */
[----:B------:R-:W-:Y:S01]  /*192f0*/  R2UR UR5, R21 ;  /* 0x00000000150572ca */ /* 0x000fe200000e0000 */
[----:B------:R-:W-:Y:S02]  /*19300*/  VIADD R8, R6, 0x406 ;  /* 0x0000040606087836 */ /* 0x000fe40000000000 */
        /* <DEDUP_REMOVED lines=114> */
.L_x_2902:
[----:B------:R-:W-:Y:S01]  /*19a30*/  SHF.L.U32 R0, R14, 0x1f, RZ ;  /* 0x0000001f0e007819 */ /* 0x000fe200000006ff */
[----:B------:R-:W-:-:S04]  /*19a40*/  IMAD R14, R15, 0x8, R16 ;  /* 0x000000080f0e7824 */ /* 0x000fc800078e0210 */
[----:B------:R0:W1:Y:S01]  /*19a50*/  SYNCS.PHASECHK.TRANS64.TRYWAIT P2, [R14+URZ+0x34850], R0 ;  /* 0x034850000e0075a7 */ /* 0x000062000804017f */
[----:B------:R-:W-:Y:S05]  /*19a60*/  @!P0 BRA `(.L_x_2903) ;  /* 0x0000000000048947 */ /* 0x000fea0003800000 */
[----:B------:R-:W-:Y:S01]  /*19a70*/  BPT.TRAP 0x1 ;  /* 0x000000040000795c */ /* 0x000fe20000300000 */
.L_x_2903:
[----:B------:R-:W-:Y:S04]  /*19a80*/  BSSY B1, `(.L_x_2904) ;  /* 0x0000004000017945 */ /* 0x000fe80003800000 */
[----:B-1----:R-:W-:Y:S05]  /*19a90*/  @P2 BRA `(.L_x_2905) ;  /* 0x0000000000082947 */ /* 0x002fea0003800000 */
[----:B------:R-:W1:Y:S02]  /*19aa0*/  SYNCS.PHASECHK.TRANS64.TRYWAIT P2, [R14+URZ+0x34850], R0 ;  /* 0x034850000e0075a7 */ /* 0x000e64000804017f */
[----:B-1----:R-:W-:Y:S05]  /*19ab0*/  @!P2 BRA `(.L_x_2906) ;  /* 0x000000d400c0a947 */ /* 0x002fea0003800000 */
.L_x_2905:
[----:B------:R-:W-:Y:S05]  /*19ac0*/  BSYNC B1 ;  /* 0x0000000000017941 */ /* 0x000fea0003800000 */
.L_x_2904:
        /* <DEDUP_REMOVED lines=20> */
[----:B------:R-:W-:Y:S01]  /*19c10*/  MUFU.TANH R21, R21 ;  /* 0x0000001500157308 */ /* 0x000fe20000002400 */
[----:B------:R-:W-:Y:S01]  /*19c20*/  FMUL.FTZ R15, R27, UR38 ;  /* 0x000000261b0f7c20 */ /* 0x000fe20008410000 */
[C---:B------:R-:W-:Y:S01]  /*19c30*/  VIADD R8, R6.reuse, 0x80 ;  /* 0x0000008006087836 */ /* 0x040fe20000000000 */
[----:B------:R-:W-:Y:S01]  /*19c40*/  R2UR UR6, R6 ;  /* 0x00000000060672ca */ /* 0x000fe200000e0000 */
        /* <DEDUP_REMOVED lines=14> */
[----:B------:R-:W1:Y:S01]  /*19d30*/  MUFU.TANH R26, R26 ;  /* 0x0000001a001a7308 */ /* 0x000e620000002400 */
[----:B------:R-:W-:Y:S01]  /*19d40*/  R2UR UR7, R9 ;  /* 0x00000000090772ca */ /* 0x000fe200000e0000 */
[----:B------:R-:W-:-:S02]  /*19d50*/  VIADD R8, R6, 0x100 ;  /* 0x0000010006087836 */ /* 0x000fc40000000000 */
[----:B------:R-:W-:Y:S01]  /*19d60*/  FMUL.FTZ R45, R50, UR38 ;  /* 0x00000026322d7c20 */ /* 0x000fe20008410000 */
[----:B------:R-:W-:Y:S02]  /*19d70*/  IMAD.MOV.U32 R9, RZ, RZ, 0x40000040 ;  /* 0x40000040ff097424 */ /* 0x000fe400078e00ff */
[----:B------:R-:W-:Y:S01]  /*19d80*/  FMUL.FTZ R50, R52, UR38 ;  /* 0x0000002634327c20 */ /* 0x000fe20008410000 */
[----:B------:R-:W-:Y:S01]  /*19d90*/  FMUL.FTZ R44, R47, UR38 ;  /* 0x000000262f2c7c20 */ /* 0x000fe20008410000 */
[----:B0----5:R-:W-:Y:S01]  /*19da0*/  FMNMX.FTZ R2, R0, R10, !PT ;  /* 0x0000000a00027209 */ /* 0x021fe20007810000 */
[----:B------:R-:W0:Y:S01]  /*19db0*/  MUFU.TANH R28, R28 ;  /* 0x0000001c001c7308 */ /* 0x000e220000002400 */
[----:B------:R-:W-:Y:S01]  /*19dc0*/  FMUL.FTZ R47, R51, UR38 ;  /* 0x00000026332f7c20 */ /* 0x000fe20008410000 */
[----:B------:R-:W-:Y:S01]  /*19dd0*/  FMUL.FTZ R51, R53, UR38 ;  /* 0x0000002635337c20 */ /* 0x000fe20008410000 */
[----:B------:R-:W-:Y:S01]  /*19de0*/  FMNMX.FTZ R2, R20, R2, !PT ;  /* 0x0000000214027209 */ /* 0x000fe20007810000 */
[----:B------:R-:W-:Y:S01]  /*19df0*/  FMUL.FTZ R49, R54, UR38 ;  /* 0x0000002636317c20 */ /* 0x000fe20008410000 */
[----:B------:R-:W-:Y:S01]  /*19e00*/  FMUL.FTZ R54, R56, UR38 ;  /* 0x0000002638367c20 */ /* 0x000fe20008410000 */
[----:B------:R-:W-:Y:S01]  /*19e10*/  FMUL.FTZ R52, R55, UR38 ;  /* 0x0000002637347c20 */ /* 0x000fe20008410000 */
[----:B------:R-:W-:Y:S01]  /*19e20*/  FMNMX.FTZ R2, R21, R2, !PT ;  /* 0x0000000215027209 */ /* 0x000fe20007810000 */
[----:B------:R-:W2:Y:S01]  /*19e30*/  MUFU.TANH R29, R29 ;  /* 0x0000001d001d7308 */ /* 0x000ea20000002400 */
[----:B------:R-:W-:Y:S01]  /*19e40*/  FMUL.FTZ R55, R57, UR38 ;  /* 0x0000002639377c20 */ /* 0x000fe20008410000 */
[----:B------:R-:W-:Y:S01]  /*19e50*/  FMUL.FTZ R57, R60, UR38 ;  /* 0x000000263c397c20 */ /* 0x000fe20008410000 */
[----:B-1----:R-:W-:Y:S01]  /*19e60*/  FMNMX.FTZ R2, R26, R2, !PT ;  /* 0x000000021a027209 */ /* 0x002fe20007810000 */
[----:B------:R-:W-:Y:S01]  /*19e70*/  FMUL.FTZ R56, R59, UR38 ;  /* 0x000000263b387c20 */ /* 0x000fe20008410000 */
[----:B------:R-:W-:Y:S01]  /*19e80*/  FMUL.FTZ R59, R61, UR38 ;  /* 0x000000263d3b7c20 */ /* 0x000fe20008410000 */
[----:B------:R-:W-:Y:S01]  /*19e90*/  FMUL.FTZ R60, R64, UR38 ;  /* 0x00000026403c7c20 */ /* 0x000fe20008410000 */
[----:B------:R-:W-:Y:S01]  /*19ea0*/  FMUL.FTZ R61, R65, UR38 ;  /* 0x00000026413d7c20 */ /* 0x000fe20008410000 */
[----:B------:R-:W1:Y:S01]  /*19eb0*/  MUFU.TANH R32, R32 ;  /* 0x0000002000207308 */ /* 0x000e620000002400 */
        /* <DEDUP_REMOVED lines=21> */
[----:B------:R-:W-:-:S02]  /*1a010*/  IMAD.MOV.U32 R39, RZ, RZ, 0x40000040 ;  /* 0x40000040ff277424 */ /* 0x000fc400078e00ff */
        /* <DEDUP_REMOVED lines=13> */
[----:B------:R-:W-:Y:S01]  /*1a0f0*/  @!P1 VIADD R14, R14, 0x34860 ;  /* 0x000348600e0e9836 */ /* 0x000fe20000000000 */
[C---:B------:R-:W-:Y:S01]  /*1a100*/  ISETP.GT.AND P2, PT, R13.reuse, RZ, PT ;  /* 0x000000ff0d00720c */ /* 0x040fe20003f44270 */
[----:B------:R-:W-:-:S02]  /*1a110*/  VIADD R13, R13, 0xffffffff ;  /* 0xffffffff0d0d7836 */ /* 0x000fc40000000000 */
[----:B------:R-:W4:Y:S01]  /*1a120*/  MUFU.TANH R43, R43 ;  /* 0x0000002b002b7308 */ /* 0x000f220000002400 */
[----:B------:R-:W-:-:S07]  /*1a130*/  @!P1 PRMT R14, RZ, 0x654, R14 ;  /* 0x00000654ff0e9816 */ /* 0x000fce000000000e */
[----:B------:R-:W4:Y:S08]  /*1a140*/  MUFU.TANH R46, R46 ;  /* 0x0000002e002e7308 */ /* 0x000f300000002400 */
[----:B------:R-:W4:Y:S08]  /*1a150*/  MUFU.TANH R48, R48 ;  /* 0x0000003000307308 */ /* 0x000f300000002400 */
[----:B------:R-:W4:Y:S08]  /*1a160*/  MUFU.TANH R50, R50 ;  /* 0x0000003200327308 */ /* 0x000f300000002400 */
[----:B------:R-:W4:Y:S08]  /*1a170*/  MUFU.TANH R51, R51 ;  /* 0x0000003300337308 */ /* 0x000f300000002400 */
[----:B------:R-:W4:Y:S08]  /*1a180*/  MUFU.TANH R54, R54 ;  /* 0x0000003600367308 */ /* 0x000f300000002400 */
[----:B------:R-:W4:Y:S08]  /*1a190*/  MUFU.TANH R55, R55 ;  /* 0x0000003700377308 */ /* 0x000f300000002400 */
[----:B------:R-:W4:Y:S08]  /*1a1a0*/  MUFU.TANH R57, R57 ;  /* 0x0000003900397308 */ /* 0x000f300000002400 */
[----:B------:R-:W4:Y:S08]  /*1a1b0*/  MUFU.TANH R59, R59 ;  /* 0x0000003b003b7308 */ /* 0x000f300000002400 */
[----:B------:R-:W4:Y:S01]  /*1a1c0*/  MUFU.TANH R60, R60 ;  /* 0x0000003c003c7308 */ /* 0x000f220000002400 */
[----:B------:R-:W-:-:S02]  /*1a1d0*/  WARPGROUP.DEPBAR.LE gsb0, 0x0 ;  /* 0x00008000000079c5 */ /* 0x000fc40000010000 */
[----:B------:R-:W-:-:S05]  /*1a1e0*/  WARPGROUP.ARRIVE ;  /* 0x00000000000079c5 */ /* 0x000fca0000000000 */
[----:B------:R-:W4:Y:S01]  /*1a1f0*/  MUFU.TANH R61, R61 ;  /* 0x0000003d003d7308 */ /* 0x000f220000002400 */
[----:B------:R-:W-:Y:S01]  /*1a200*/  HGMMA.64x128x16.F32.BF16 R88, R176, gdesc[UR4].tnspB, R88, gsb0 ;  /* 0x41e00004b0587df0 */ /* 0x000fe20008001858 */
[----:B------:R-:W-:Y:S01]  /*1a210*/  R2UR UR6, R8 ;  /* 0x00000000080672ca */ /* 0x000fe200000e0000 */
[----:B------:R-:W-:Y:S01]  /*1a220*/  VIADD R8, R6, 0x180 ;  /* 0x0000018006087836 */ /* 0x000fe20000000000 */
[----:B------:R-:W-:-:S04]  /*1a230*/  R2UR UR7, R9 ;  /* 0x00000000090772ca */ /* 0x000fc800000e0000 */
[----:B------:R-:W4:Y:S01]  /*1a240*/  MUFU.TANH R62, R62 ;  /* 0x0000003e003e7308 */ /* 0x000f220000002400 */
[----:B-1----:R-:W-:-:S04]  /*1a250*/  FMNMX.FTZ R9, R32, R2, !PT ;  /* 0x0000000220097209 */ /* 0x002fc80007810000 */
[----:B0-----:R-:W-:-:S03]  /*1a260*/  FMNMX.FTZ R9, R34, R9, !PT ;  /* 0x0000000922097209 */ /* 0x001fc60007810000 */
[----:B------:R-:W0:Y:S01]  /*1a270*/  MUFU.TANH R64, R64 ;  /* 0x0000004000407308 */ /* 0x000e220000002400 */
[----:B--2---:R-:W-:-:S04]  /*1a280*/  FMNMX.FTZ R2, R36, R9, !PT ;  /* 0x0000000924027209 */ /* 0x004fc80007810000 */
[----:B---3--:R-:W-:-:S03]  /*1a290*/  FMNMX.FTZ R9, R37, R2, !PT ;  /* 0x0000000225097209 */ /* 0x008fc60007810000 */
[----:B------:R-:W1:Y:S01]  /*1a2a0*/  MUFU.TANH R65, R65 ;  /* 0x0000004100417308 */ /* 0x000e620000002400 */
[----:B----4-:R-:W-:-:S04]  /*1a2b0*/  FMNMX.FTZ R2, R42, R9, !PT ;  /* 0x000000092a027209 */ /* 0x010fc80007810000 */
[----:B------:R-:W-:-:S03]  /*1a2c0*/  FMNMX.FTZ R9, R43, R2, !PT ;  /* 0x000000022b097209 */ /* 0x000fc60007810000 */
[----:B------:R-:W2:Y:S01]  /*1a2d0*/  MUFU.TANH R68, R68 ;  /* 0x0000004400447308 */ /* 0x000ea20000002400 */
[----:B------:R-:W-:-:S04]  /*1a2e0*/  FMNMX.FTZ R9, R46, R9, !PT ;  /* 0x000000092e097209 */ /* 0x000fc80007810000 */
[----:B------:R-:W-:-:S03]  /*1a2f0*/  FMNMX.FTZ R9, R48, R9, !PT ;  /* 0x0000000930097209 */ /* 0x000fc60007810000 */
[----:B------:R-:W3:Y:S01]  /*1a300*/  MUFU.TANH R69, R69 ;  /* 0x0000004500457308 */ /* 0x000ee20000002400 */
[----:B------:R-:W-:-:S04]  /*1a310*/  FMNMX.FTZ R2, R50, R9, !PT ;  /* 0x0000000932027209 */ /* 0x000fc80007810000 */
[----:B------:R-:W-:-:S03]  /*1a320*/  FMNMX.FTZ R9, R51, R2, !PT ;  /* 0x0000000233097209 */ /* 0x000fc60007810000 */
[----:B------:R-:W4:Y:S01]  /*1a330*/  MUFU.TANH R72, R72 ;  /* 0x0000004800487308 */ /* 0x000f220000002400 */
        /* <DEDUP_REMOVED lines=10> */
[----:B0-----:R-:W-:-:S03]  /*1a3e0*/  FMNMX.FTZ R2, R64, R9, !PT ;  /* 0x0000000940027209 */ /* 0x001fc60007810000 */
[----:B------:R-:W0:Y:S01]  /*1a3f0*/  MUFU.TANH R77, R77 ;  /* 0x0000004d004d7308 */ /* 0x000e220000002400 */
[----:B-1----:R-:W-:-:S04]  /*1a400*/  FMNMX.FTZ R9, R65, R2, !PT ;  /* 0x0000000241097209 */ /* 0x002fc80007810000 */
[----:B--2---:R-:W-:Y:S01]  /*1a410*/  FMNMX.FTZ R2, R68, R9, !PT ;  /* 0x0000000944027209 */ /* 0x004fe20007810000 */
[----:B------:R-:W-:Y:S02]  /*1a420*/  IMAD.MOV.U32 R9, RZ, RZ, 0x40000040 ;  /* 0x40000040ff097424 */ /* 0x000fe400078e00ff */
[----:B------:R-:W1:Y:S01]  /*1a430*/  MUFU.TANH R7, R7 ;  /* 0x0000000700077308 */ /* 0x000e620000002400 */
[----:B---3--:R-:W-:-:S04]  /*1a440*/  FMNMX.FTZ R2, R69, R2, !PT ;  /* 0x0000000245027209 */ /* 0x008fc80007810000 */
[----:B----4-:R-:W-:-:S03]  /*1a450*/  FMNMX.FTZ R2, R72, R2, !PT ;  /* 0x0000000248027209 */ /* 0x010fc60007810000 */
[----:B------:R-:W2:Y:S08]  /*1a460*/  MUFU.TANH R15, R15 ;  /* 0x0000000f000f7308 */ /* 0x000eb00000002400 */
[----:B------:R-:W3:Y:S08]  /*1a470*/  MUFU.TANH R24, R24 ;  /* 0x0000001800187308 */ /* 0x000ef00000002400 */
        /* <DEDUP_REMOVED lines=9> */
[----:B------:R-:W-:Y:S02]  /*1a510*/  R2UR UR6, R8 ;  /* 0x00000000080672ca */ /* 0x000fe400000e0000 */
[----:B------:R-:W-:Y:S02]  /*1a520*/  R2UR UR7, R9 ;  /* 0x00000000090772ca */ /* 0x000fe400000e0000 */
[----:B------:R-:W-:Y:S02]  /*1a530*/  FMNMX.FTZ R9, R73, R2, !PT ;  /* 0x0000000249097209 */ /* 0x000fe40007810000 */
[----:B------:R-:W-:Y:S02]  /*1a540*/  MUFU.TANH R8, R63 ;  /* 0x0000003f00087308 */ /* 0x000fe40000002400 */
[----:B------:R-:W-:-:S04]  /*1a550*/  FMNMX.FTZ R9, R80, R9, !PT ;  /* 0x0000000950097209 */ /* 0x000fc80007810000 */
[----:B------:R-:W-:Y:S02]  /*1a560*/  FMNMX.FTZ R2, R76, R9, !PT ;  /* 0x000000094c027209 */ /* 0x000fe40007810000 */
[----:B------:R1:W-:Y:S02]  /*1a570*/  MUFU.TANH R63, R38 ;  /* 0x00000026003f7308 */ /* 0x0003e40000002400 */
[----:B0-----:R-:W-:-:S05]  /*1a580*/  FMNMX.FTZ R9, R77, R2, !PT ;  /* 0x000000024d097209 */ /* 0x001fca0007810000 */
[----:B------:R-:W0:Y:S01]  /*1a590*/  SHFL.BFLY PT, R2, R9, 0x2, 0x1f ;  /* 0x0c401f0009027f89 */ /* 0x000e2200000e0000 */
[----:B-1----:R-:W-:Y:S01]  /*1a5a0*/  VIADD R38, R6, 0x200 ;  /* 0x0000020006267836 */ /* 0x002fe20000000000 */
[----:B------:R-:W1:Y:S08]  /*1a5b0*/  MUFU.TANH R40, R40 ;  /* 0x0000002800287308 */ /* 0x000e700000002400 */
[----:B------:R-:W1:Y:S08]  /*1a5c0*/  MUFU.TANH R41, R41 ;  /* 0x0000002900297308 */ /* 0x000e700000002400 */
[----:B------:R-:W1:Y:S01]  /*1a5d0*/  MUFU.TANH R44, R44 ;  /* 0x0000002c002c7308 */ /* 0x000e620000002400 */
[----:B0-----:R-:W-:Y:S01]  /*1a5e0*/  FMNMX.FTZ R2, R9, R2, !PT ;  /* 0x0000000209027209 */ /* 0x001fe20007810000 */
[----:B------:R-:W-:-:S06]  /*1a5f0*/  IMAD.U32 R9, RZ, RZ, UR42 ;  /* 0x0000002aff097e24 */ /* 0x000fcc000f8e00ff */
[----:B------:R-:W0:Y:S01]  /*1a600*/  MUFU.TANH R45, R45 ;  /* 0x0000002d002d7308 */ /* 0x000e220000002400 */
[----:B------:R-:W2:Y:S07]  /*1a610*/  SHFL.BFLY PT, R213, R2, 0x1, 0x1f ;  /* 0x0c201f0002d57f89 */ /* 0x000eae00000e0000 */
[----:B------:R-:W0:Y:S08]  /*1a620*/  MUFU.TANH R47, R47 ;  /* 0x0000002f002f7308 */ /* 0x000e300000002400 */
[----:B------:R-:W0:Y:S08]  /*1a630*/  MUFU.TANH R49, R49 ;  /* 0x0000003100317308 */ /* 0x000e300000002400 */
[----:B------:R-:W0:Y:S01]  /*1a640*/  MUFU.TANH R52, R52 ;  /* 0x0000003400347308 */ /* 0x000e220000002400 */
[----:B--2---:R-:W-:-:S05]  /*1a650*/  FMNMX.FTZ R213, R2, R213, !PT ;  /* 0x000000d502d57209 */ /* 0x004fca0007810000 */
[C---:B------:R-:W-:Y:S01]  /*1a660*/  FADD.FTZ R2, -R213.reuse, R10 ;  /* 0x0000000ad5027221 */ /* 0x040fe20000010100 */
[-C--:B------:R-:W-:Y:S01]  /*1a670*/  FMUL.FTZ R10, R213, R9.reuse ;  /* 0x00000009d50a7220 */ /* 0x080fe20000410000 */
[----:B------:R-:W2:Y:S02]  /*1a680*/  MUFU.TANH R53, R53 ;  /* 0x0000003500357308 */ /* 0x000ea40000002400 */
[-C--:B------:R-:W-:Y:S01]  /*1a690*/  FMUL.FTZ R2, R2, R9.reuse ;  /* 0x0000000902027220 */ /* 0x080fe20000410000 */
[--C-:B------:R-:W-:Y:S01]  /*1a6a0*/  FFMA.FTZ R180, R0, R9, -R10.reuse ;  /* 0x0000000900b47223 */ /* 0x100fe2000001080a */
[----:B------:R-:W-:Y:S01]  /*1a6b0*/  FMNMX.FTZ R0, R7, R11, !PT ;  /* 0x0000000b07007209 */ /* 0x000fe20007810000 */
[-CC-:B------:R-:W-:Y:S01]  /*1a6c0*/  FFMA.FTZ R182, R21, R9.reuse, -R10.reuse ;  /* 0x0000000915b67223 */ /* 0x180fe2000001080a */
[-CC-:B------:R-:W-:Y:S01]  /*1a6d0*/  FFMA.FTZ R84, R20, R9.reuse, -R10.reuse ;  /* 0x0000000914547223 */ /* 0x180fe2000001080a */
[----:B------:R-:W-:Y:S01]  /*1a6e0*/  VIADD R20, R6, 0x280 ;  /* 0x0000028006147836 */ /* 0x000fe20000000000 */
[----:B------:R-:W-:Y:S01]  /*1a6f0*/  FMNMX.FTZ R21, R15, R0, !PT ;  /* 0x000000000f157209 */ /* 0x000fe20007810000 */
[----:B------:R-:W2:Y:S01]  /*1a700*/  MUFU.TANH R56, R56 ;  /* 0x0000003800387308 */ /* 0x000ea20000002400 */
[----:B------:R-:W-:Y:S01]  /*1a710*/  FFMA.FTZ R176, R28, R9, -R10 ;  /* 0x000000091cb07223 */ /* 0x000fe2000001080a */
[----:B------:R-:W-:Y:S01]  /*1a720*/  VIADD R28, R6, 0x300 ;  /* 0x00000300061c7836 */ /* 0x000fe20000000000 */
[----:B---3--:R-:W-:Y:S01]  /*1a730*/  FMNMX.FTZ R0, R24, R21, !PT ;  /* 0x0000001518007209 */ /* 0x008fe20007810000 */
[----:B------:R-:W-:-:S02]  /*1a740*/  VIADD R6, R6, 0x380 ;  /* 0x0000038006067836 */ /* 0x000fc40000000000 */
[-CC-:B------:R-:W-:Y:S01]  /*1a750*/  FFMA.FTZ R26, R26, R9.reuse, -R10.reuse ;  /* 0x000000091a1a7223 */ /* 0x180fe2000001080a */
[-CC-:B------:R-:W-:Y:S01]  /*1a760*/  FFMA.FTZ R178, R32, R9.reuse, -R10.reuse ;  /* 0x0000000920b27223 */ /* 0x180fe2000001080a */
[----:B----4-:R-:W-:Y:S01]  /*1a770*/  FMNMX.FTZ R0, R25, R0, !PT ;  /* 0x0000000019007209 */ /* 0x010fe20007810000 */
[----:B------:R-:W3:Y:S01]  /*1a780*/  MUFU.TANH R58, R58 ;  /* 0x0000003a003a7308 */ /* 0x000ee20000002400 */
[-CC-:B------:R-:W-:Y:S01]  /*1a790*/  FFMA.FTZ R32, R43, R9.reuse, -R10.reuse ;  /* 0x000000092b207223 */ /* 0x180fe2000001080a */
[----:B------:R-:W-:Y:S01]  /*1a7a0*/  FFMA.FTZ R43, R64, R9, -R10 ;  /* 0x00000009402b7223 */ /* 0x000fe2000001080a */
[----:B------:R-:W-:-:S04]  /*1a7b0*/  FMNMX.FTZ R21, R27, R0, !PT ;  /* 0x000000001b157209 */ /* 0x000fc80007810000 */
[----:B------:R-:W-:Y:S01]  /*1a7c0*/  FMNMX.FTZ R0, R30, R21, !PT ;  /* 0x000000151e007209 */ /* 0x000fe20007810000 */
[----:B------:R-:W4:Y:S03]  /*1a7d0*/  MUFU.TANH R66, R66 ;  /* 0x0000004200427308 */ /* 0x000f260000002400 */
[----:B------:R-:W-:-:S04]  /*1a7e0*/  FMNMX.FTZ R0, R31, R0, !PT ;  /* 0x000000001f007209 */ /* 0x000fc80007810000 */
[----:B------:R-:W-:Y:S01]  /*1a7f0*/  FMNMX.FTZ R0, R33, R0, !PT ;  /* 0x0000000021007209 */ /* 0x000fe20007810000 */
[----:B------:R-:W4:Y:S03]  /*1a800*/  MUFU.TANH R67, R67 ;  /* 0x0000004300437308 */ /* 0x000f260000002400 */
[----:B------:R-:W-:-:S04]  /*1a810*/  FMNMX.FTZ R21, R35, R0, !PT ;  /* 0x0000000023157209 */ /* 0x000fc80007810000 */
[----:B-1----:R-:W-:Y:S01]  /*1a820*/  FMNMX.FTZ R0, R40, R21, !PT ;  /* 0x0000001528007209 */ /* 0x002fe20007810000 */
[----:B------:R-:W1:Y:S03]  /*1a830*/  MUFU.TANH R70, R70 ;  /* 0x0000004600467308 */ /* 0x000e660000002400 */
[----:B------:R-:W-:-:S04]  /*1a840*/  FMNMX.FTZ R21, R41, R0, !PT ;  /* 0x0000000029157209 */ /* 0x000fc80007810000 */
[----:B------:R-:W-:Y:S01]  /*1a850*/  FMNMX.FTZ R0, R44, R21, !PT ;  /* 0x000000152c007209 */ /* 0x000fe20007810000 */
[----:B------:R-:W1:Y:S03]  /*1a860*/  MUFU.TANH R71, R71 ;  /* 0x0000004700477308 */ /* 0x000e660000002400 */
[----:B0-----:R-:W-:-:S04]  /*1a870*/  FMNMX.FTZ R0, R45, R0, !PT ;  /* 0x000000002d007209 */ /* 0x001fc80007810000 */
[----:B------:R-:W-:Y:S01]  /*1a880*/  FMNMX.FTZ R0, R47, R0, !PT ;  /* 0x000000002f007209 */ /* 0x000fe20007810000 */
[----:B------:R-:W0:Y:S01]  /*1a890*/  MUFU.TANH R74, R74 ;  /* 0x0000004a004a7308 */ /* 0x000e220000002400 */
[----:B------:R-:W-:Y:S02]  /*1a8a0*/  WARPGROUP.DEPBAR.LE gsb0, 0x0 ;  /* 0x00008000000079c5 */ /* 0x000fe40000010000 */
[----:B------:R-:W-:Y:S01]  /*1a8b0*/  WARPGROUP.ARRIVE ;  /* 0x00000000000079c5 */ /* 0x000fe20000000000 */
[----:B------:R-:W-:Y:S01]  /*1a8c0*/  FMNMX.FTZ R21, R49, R0, !PT ;  /* 0x0000000031157209 */ /* 0x000fe20007810000 */
[----:B------:R-:W-:-:S03]  /*1a8d0*/  FFMA.FTZ R172, R36, R9, -R10 ;  /* 0x0000000924ac7223 */ /* 0x000fc6000001080a */
[----:B------:R-:W0:Y:S01]  /*1a8e0*/  MUFU.TANH R75, R75 ;  /* 0x0000004b004b7308 */ /* 0x000e220000002400 */
[--C-:B------:R-:W-:Y:S01]  /*1a8f0*/  FFMA.FTZ R174, R42, R9, -R10.reuse ;  /* 0x000000092aae7223 */ /* 0x100fe2000001080a */
[----:B------:R-:W-:Y:S01]  /*1a900*/  FMNMX.FTZ R0, R52, R21, !PT ;  /* 0x0000001534007209 */ /* 0x000fe20007810000 */
[----:B------:R-:W-:Y:S01]  /*1a910*/  HGMMA.64x128x16.F32.BF16 R88, R168, gdesc[UR4].tnspB, R88, gsb0 ;  /* 0x41e00004a8587df0 */ /* 0x000fe20008001858 */
[----:B------:R-:W-:Y:S01]  /*1a920*/  R2UR UR6, R38 ;  /* 0x00000000260672ca */ /* 0x000fe200000e0000 */
[-CC-:B------:R-:W-:Y:S01]  /*1a930*/  FFMA.FTZ R38, R29, R9.reuse, -R10.reuse ;  /* 0x000000091d267223 */ /* 0x180fe2000001080a */
[----:B------:R-:W-:Y:S01]  /*1a940*/  R2UR UR7, R39 ;  /* 0x00000000270772ca */ /* 0x000fe200000e0000 */
[-CC-:B------:R-:W-:Y:S01]  /*1a950*/  FFMA.FTZ R39, R34, R9.reuse, -R10.reuse ;  /* 0x0000000922277223 */ /* 0x180fe2000001080a */
[----:B--2---:R-:W-:Y:S01]  /*1a960*/  FMNMX.FTZ R21, R53, R0, !PT ;  /* 0x0000000035157209 */ /* 0x004fe20007810000 */
[----:B------:R-:W2:Y:S01]  /*1a970*/  MUFU.TANH R78, R78 ;  /* 0x0000004e004e7308 */ /* 0x000ea20000002400 */
[-CC-:B------:R-:W-:Y:S01]  /*1a980*/  FFMA.FTZ R34, R37, R9.reuse, -R10.reuse ;  /* 0x0000000925227223 */ /* 0x180fe2000001080a */
[--C-:B------:R-:W-:Y:S01]  /*1a990*/  FFMA.FTZ R36, R48, R9, -R10.reuse ;  /* 0x0000000930247223 */ /* 0x100fe2000001080a */
[----:B------:R-:W-:Y:S01]  /*1a9a0*/  FMNMX.FTZ R21, R56, R21, !PT ;  /* 0x0000001538157209 */ /* 0x000fe20007810000 */
[-CC-:B------:R-:W-:Y:S01]  /*1a9b0*/  FFMA.FTZ R42, R55, R9.reuse, -R10.reuse ;  /* 0x00000009372a7223 */ /* 0x180fe2000001080a */
[-CC-:B------:R-:W-:Y:S01]  /*1a9c0*/  FFMA.FTZ R48, R61, R9.reuse, -R10.reuse ;  /* 0x000000093d307223 */ /* 0x180fe2000001080a */
[--C-:B------:R-:W-:Y:S01]  /*1a9d0*/  FFMA.FTZ R37, R65, R9, -R10.reuse ;  /* 0x0000000941257223 */ /* 0x100fe2000001080a */
[----:B---3--:R-:W-:Y:S01]  /*1a9e0*/  FMNMX.FTZ R21, R58, R21, !PT ;  /* 0x000000153a157209 */ /* 0x008fe20007810000 */
[----:B------:R-:W3:Y:S01]  /*1a9f0*/  MUFU.TANH R79, R79 ;  /* 0x0000004f004f7308 */ /* 0x000ee20000002400 */
[----:B------:R-:W-:-:S02]  /*1aa00*/  FFMA.FTZ R55, R73, R9, -R10 ;  /* 0x0000000949377223 */ /* 0x000fc4000001080a */
[----:B------:R-:W-:-:S04]  /*1aa10*/  FMNMX.FTZ R0, R8, R21, !PT ;  /* 0x0000001508007209 */ /* 0x000fc80007810000 */
[----:B------:R-:W-:Y:S01]  /*1aa20*/  FMNMX.FTZ R21, R63, R0, !PT ;  /* 0x000000003f157209 */ /* 0x000fe20007810000 */
[----:B------:R-:W3:Y:S03]  /*1aa30*/  MUFU.TANH R81, R81 ;  /* 0x0000005100517308 */ /* 0x000ee60000002400 */
[----:B----4-:R-:W-:Y:S01]  /*1aa40*/  FMNMX.FTZ R0, R66, R21, !PT ;  /* 0x0000001542007209 */ /* 0x010fe20007810000 */
[----:B------:R-:W-:-:S03]  /*1aa50*/  IMAD.MOV.U32 R21, RZ, RZ, 0x40000040 ;  /* 0x40000040ff157424 */ /* 0x000fc600078e00ff */
[----:B------:R-:W-:Y:S01]  /*1aa60*/  FMNMX.FTZ R29, R67, R0, !PT ;  /* 0x00000000431d7209 */ /* 0x000fe20007810000 */
[----:B------:R-:W4:Y:S03]  /*1aa70*/  MUFU.TANH R82, R82 ;  /* 0x0000005200527308 */ /* 0x000f260000002400 */
[----:B-1----:R-:W-:Y:S01]  /*1aa80*/  FMNMX.FTZ R0, R70, R29, !PT ;  /* 0x0000001d46007209 */ /* 0x002fe20007810000 */
[----:B------:R-:W-:-:S04]  /*1aa90*/  IMAD.MOV.U32 R29, RZ, RZ, 0x40000040 ;  /* 0x40000040ff1d7424 */ /* 0x000fc800078e00ff */
[----:B------:R-:W1:Y:S08]  /*1aaa0*/  MUFU.TANH R83, R83 ;  /* 0x0000005300537308 */ /* 0x000e700000002400 */
[----:B------:R-:W-:Y:S08]  /*1aab0*/  MUFU.EX2 R2, R2 ;  /* 0x0000000200027308 */ /* 0x000ff00000000800 */
[----:B------:R-:W1:Y:S08]  /*1aac0*/  MUFU.EX2 R180, R180 ;  /* 0x000000b400b47308 */ /* 0x000e700000000800 */
[----:B------:R-:W1:Y:S08]  /*1aad0*/  MUFU.EX2 R84, R84 ;  /* 0x0000005400547308 */ /* 0x000e700000000800 */
[----:B------:R-:W1:Y:S08]  /*1aae0*/  MUFU.EX2 R182, R182 ;  /* 0x000000b600b67308 */ /* 0x000e700000000800 */
[----:B------:R-:W1:Y:S08]  /*1aaf0*/  MUFU.EX2 R26, R26 ;  /* 0x0000001a001a7308 */ /* 0x000e700000000800 */
        /* <DEDUP_REMOVED lines=9> */
[----:B------:R-:W-:-:S04]  /*1ab90*/  FFMA.FTZ R168, R46, R9, -R10 ;  /* 0x000000092ea87223 */ /* 0x000fc8000001080a */
[----:B------:R-:W-:Y:S01]  /*1aba0*/  MUFU.EX2 R32, R32 ;  /* 0x0000002000207308 */ /* 0x000fe20000000800 */
[-CC-:B------:R-:W-:Y:S01]  /*1abb0*/  FFMA.FTZ R170, R50, R9.reuse, -R10.reuse ;  /* 0x0000000932aa7223 */ /* 0x180fe2000001080a */
[-CC-:B------:R-:W-:Y:S01]  /*1abc0*/  FFMA.FTZ R50, R59, R9.reuse, -R10.reuse ;  /* 0x000000093b327223 */ /* 0x180fe2000001080a */
[-CC-:B------:R-:W-:Y:S01]  /*1abd0*/  FFMA.FTZ R46, R68, R9.reuse, -R10.reuse ;  /* 0x00000009442e7223 */ /* 0x180fe2000001080a */
[----:B------:R-:W-:Y:S01]  /*1abe0*/  HGMMA.64x128x16.F32.BF16 R88, R164, gdesc[UR4].tnspB, R88, gsb0 ;  /* 0x41e00004a4587df0 */ /* 0x000fe20008001858 */
[----:B------:R-:W-:Y:S01]  /*1abf0*/  R2UR UR6, R20 ;  /* 0x00000000140672ca */ /* 0x000fe200000e0000 */
[-CC-:B------:R-:W-:Y:S01]  /*1ac00*/  FFMA.FTZ R20, R51, R9.reuse, -R10.reuse ;  /* 0x0000000933147223 */ /* 0x180fe2000001080a */
[----:B------:R-:W-:Y:S01]  /*1ac10*/  R2UR UR7, R21 ;  /* 0x00000000150772ca */ /* 0x000fe200000e0000 */
[----:B------:R-:W-:Y:S01]  /*1ac20*/  MUFU.EX2 R168, R168 ;  /* 0x000000a800a87308 */ /* 0x000fe20000000800 */
[----:B------:R-:W-:Y:S01]  /*1ac30*/  FMNMX.FTZ R21, R71, R0, !PT ;  /* 0x0000000047157209 */ /* 0x000fe20007810000 */
[-CC-:B------:R-:W-:Y:S01]  /*1ac40*/  FFMA.FTZ R51, R69, R9.reuse, -R10.reuse ;  /* 0x0000000945337223 */ /* 0x180fe2000001080a */
[----:B------:R-:W-:-:S02]  /*1ac50*/  FFMA.FTZ R59, R76, R9, -R10 ;  /* 0x000000094c3b7223 */ /* 0x000fc4000001080a */
[----:B0-----:R-:W-:-:S03]  /*1ac60*/  FMNMX.FTZ R0, R74, R21, !PT ;  /* 0x000000154a007209 */ /* 0x001fc60007810000 */
[----:B------:R-:W-:Y:S01]  /*1ac70*/  MUFU.EX2 R36, R36 ;  /* 0x0000002400247308 */ /* 0x000fe20000000800 */
[----:B------:R-:W-:-:S04]  /*1ac80*/  FMNMX.FTZ R21, R75, R0, !PT ;  /* 0x000000004b157209 */ /* 0x000fc80007810000 */
[----:B--2---:R-:W-:-:S03]  /*1ac90*/  FMNMX.FTZ R0, R78, R21, !PT ;  /* 0x000000154e007209 */ /* 0x004fc60007810000 */
[----:B------:R-:W-:Y:S01]  /*1aca0*/  MUFU.EX2 R170, R170 ;  /* 0x000000aa00aa7308 */ /* 0x000fe20000000800 */
[----:B---3--:R-:W-:-:S04]  /*1acb0*/  FMNMX.FTZ R0, R79, R0, !PT ;  /* 0x000000004f007209 */ /* 0x008fc80007810000 */
[----:B------:R-:W-:-:S03]  /*1acc0*/  FMNMX.FTZ R21, R81, R0, !PT ;  /* 0x0000000051157209 */ /* 0x000fc60007810000 */
[----:B------:R-:W-:Y:S01]  /*1acd0*/  MUFU.EX2 R20, R20 ;  /* 0x0000001400147308 */ /* 0x000fe20000000800 */
[----:B----4-:R-:W-:-:S04]  /*1ace0*/  FMNMX.FTZ R0, R82, R21, !PT ;  /* 0x0000001552007209 */ /* 0x010fc80007810000 */
[----:B-1----:R-:W-:-:S03]  /*1acf0*/  FMNMX.FTZ R0, R83, R0, !PT ;  /* 0x0000000053007209 */ /* 0x002fc60007810000 */
        /* <DEDUP_REMOVED lines=10> */
[----:B0-----:R-:W-:-:S07]  /*1ada0*/  FMNMX.FTZ R21, R21, R0, !PT ;  /* 0x0000000015157209 */ /* 0x001fce0007810000 */
[----:B------:R-:W-:Y:S01]  /*1adb0*/  MUFU.EX2 R55, R55 ;  /* 0x0000003700377308 */ /* 0x000fe20000000800 */
[----:B------:R-:W-:-:S04]  /*1adc0*/  FADD.FTZ R0, -R21, R11 ;  /* 0x0000000b15007221 */ /* 0x000fc80000010100 */
[----:B------:R-:W-:-:S03]  /*1add0*/  FMUL.FTZ R0, R0, R9 ;  /* 0x0000000900007220 */ /* 0x000fc60000410000 */
        /* <DEDUP_REMOVED lines=14> */
[----:B------:R-:W-:Y:S02]  /*1aec0*/  IMAD.MOV.U32 R7, RZ, RZ, 0x40000040 ;  /* 0x40000040ff077424 */ /* 0x000fe400078e00ff */
[-CC-:B------:R-:W-:Y:S01]  /*1aed0*/  FFMA.FTZ R11, R15, R9.reuse, -R28.reuse ;  /* 0x000000090f0b7223 */ /* 0x180fe2000001081c */
[-CC-:B------:R-:W-:Y:S01]  /*1aee0*/  FFMA.FTZ R183, R24, R9.reuse, -R28.reuse ;  /* 0x0000000918b77223 */ /* 0x180fe2000001081c */
[-CC-:B------:R-:W-:Y:S01]  /*1aef0*/  FFMA.FTZ R15, R25, R9.reuse, -R28.reuse ;  /* 0x00000009190f7223 */ /* 0x180fe2000001081c */
[-CC-:B------:R-:W-:Y:S01]  /*1af00*/  FFMA.FTZ R177, R27, R9.reuse, -R28.reuse ;  /* 0x000000091bb17223 */ /* 0x180fe2000001081c */
[----:B------:R-:W0:Y:S01]  /*1af10*/  MUFU.EX2 R181, R181 ;  /* 0x000000b500b57308 */ /* 0x000e220000000800 */
[-CC-:B------:R-:W-:Y:S01]  /*1af20*/  FFMA.FTZ R24, R30, R9.reuse, -R28.reuse ;  /* 0x000000091e187223 */ /* 0x180fe2000001081c */
[-C--:B------:R-:W-:Y:S01]  /*1af30*/  FFMA.FTZ R25, R33, R9.reuse, -R28 ;  /* 0x0000000921197223 */ /* 0x080fe2000001081c */
[----:B------:R-:W-:Y:S01]  /*1af40*/  FFMA.FTZ R33, R2, R4, R180 ;  /* 0x0000000402217223 */ /* 0x000fe200000100b4 */
[-CC-:B------:R-:W-:Y:S01]  /*1af50*/  FFMA.FTZ R179, R31, R9.reuse, -R28.reuse ;  /* 0x000000091fb37223 */ /* 0x180fe2000001081c */
[-CC-:B------:R-:W-:Y:S01]  /*1af60*/  FFMA.FTZ R173, R35, R9.reuse, -R28.reuse ;  /* 0x0000000923ad7223 */ /* 0x180fe2000001081c */
[-CC-:B------:R-:W-:Y:S01]  /*1af70*/  FFMA.FTZ R27, R40, R9.reuse, -R28.reuse ;  /* 0x00000009281b7223 */ /* 0x180fe2000001081c */
[----:B------:R-:W-:Y:S01]  /*1af80*/  FADD.FTZ R33, R84, R33 ;  /* 0x0000002154217221 */ /* 0x000fe20000010000 */
[----:B------:R-:W1:Y:S01]  /*1af90*/  MUFU.EX2 R11, R11 ;  /* 0x0000000b000b7308 */ /* 0x000e620000000800 */
[-CC-:B------:R-:W-:Y:S01]  /*1afa0*/  FFMA.FTZ R175, R41, R9.reuse, -R28.reuse ;  /* 0x0000000929af7223 */ /* 0x180fe2000001081c */
[-CC-:B------:R-:W-:Y:S01]  /*1afb0*/  FFMA.FTZ R29, R44, R9.reuse, -R28.reuse ;  /* 0x000000092c1d7223 */ /* 0x180fe2000001081c */
[----:B------:R-:W-:Y:S01]  /*1afc0*/  FADD.FTZ R33, R182, R33 ;  /* 0x00000021b6217221 */ /* 0x000fe20000010000 */
[-CC-:B------:R-:W-:Y:S01]  /*1afd0*/  FFMA.FTZ R169, R45, R9.reuse, -R28.reuse ;  /* 0x000000092da97223 */ /* 0x180fe2000001081c */
[-CC-:B------:R-:W-:Y:S01]  /*1afe0*/  FFMA.FTZ R30, R47, R9.reuse, -R28.reuse ;  /* 0x000000092f1e7223 */ /* 0x180fe2000001081c */
[--C-:B------:R-:W-:Y:S01]  /*1aff0*/  FFMA.FTZ R171, R49, R9, -R28.reuse ;  /* 0x0000000931ab7223 */ /* 0x100fe2000001081c */
[----:B------:R-:W-:Y:S01]  /*1b000*/  FADD.FTZ R33, R26, R33 ;  /* 0x000000211a217221 */ /* 0x000fe20000010000 */
[----:B------:R-:W2:Y:S01]  /*1b010*/  MUFU.EX2 R183, R183 ;  /* 0x000000b700b77308 */ /* 0x000ea20000000800 */
[----:B0-----:R-:W-:Y:S01]  /*1b020*/  FFMA.FTZ R4, R0, R3, R181 ;  /* 0x0000000300047223 */ /* 0x001fe200000100b5 */
[-CC-:B------:R-:W-:Y:S01]  /*1b030*/  FFMA.FTZ R31, R52, R9.reuse, -R28.reuse ;  /* 0x00000009341f7223 */ /* 0x180fe2000001081c */
[----:B------:R-:W-:Y:S01]  /*1b040*/  FADD.FTZ R33, R176, R33 ;  /* 0x00000021b0217221 */ /* 0x000fe20000010000 */
[-CC-:B------:R-:W-:Y:S01]  /*1b050*/  FFMA.FTZ R165, R53, R9.reuse, -R28.reuse ;  /* 0x0000000935a57223 */ /* 0x180fe2000001081c */
[-CC-:B------:R-:W-:Y:S01]  /*1b060*/  FFMA.FTZ R56, R56, R9.reuse, -R28.reuse ;  /* 0x0000000938387223 */ /* 0x180fe2000001081c */
[-CC-:B------:R-:W-:Y:S01]  /*1b070*/  FFMA.FTZ R167, R58, R9.reuse, -R28.reuse ;  /* 0x000000093aa77223 */ /* 0x180fe2000001081c */
[----:B------:R-:W-:Y:S01]  /*1b080*/  FADD.FTZ R33, R38, R33 ;  /* 0x0000002126217221 */ /* 0x000fe20000010000 */
[----:B------:R-:W0:Y:S01]  /*1b090*/  MUFU.EX2 R15, R15 ;  /* 0x0000000f000f7308 */ /* 0x000e220000000800 */
[-CC-:B------:R-:W-:Y:S01]  /*1b0a0*/  FFMA.FTZ R71, R71, R9.reuse, -R28.reuse ;  /* 0x0000000947477223 */ /* 0x180fe2000001081c */
[-CC-:B------:R-:W-:Y:S01]  /*1b0b0*/  FFMA.FTZ R74, R74, R9.reuse, -R28.reuse ;  /* 0x000000094a4a7223 */ /* 0x180fe2000001081c */
[----:B------:R-:W-:Y:S01]  /*1b0c0*/  FADD.FTZ R40, R178, R33 ;  /* 0x00000021b2287221 */ /* 0x000fe20000010000 */
[-CC-:B------:R-:W-:Y:S01]  /*1b0d0*/  FFMA.FTZ R75, R75, R9.reuse, -R28.reuse ;  /* 0x000000094b4b7223 */ /* 0x180fe2000001081c */
[-CC-:B------:R-:W-:Y:S01]  /*1b0e0*/  FFMA.FTZ R78, R78, R9.reuse, -R28.reuse ;  /* 0x000000094e4e7223 */ /* 0x180fe2000001081c */
[-CC-:B------:R-:W-:Y:S01]  /*1b0f0*/  FFMA.FTZ R79, R79, R9.reuse, -R28.reuse ;  /* 0x000000094f4f7223 */ /* 0x180fe2000001081c */
[-CC-:B------:R-:W-:Y:S01]  /*1b100*/  FFMA.FTZ R81, R81, R9.reuse, -R28.reuse ;  /* 0x0000000951517223 */ /* 0x180fe2000001081c */
[----:B------:R-:W3:Y:S01]  /*1b110*/  MUFU.EX2 R177, R177 ;  /* 0x000000b100b17308 */ /* 0x000ee20000000800 */
[----:B------:R-:W-:Y:S01]  /*1b120*/  FFMA.FTZ R82, R82, R9, -R28 ;  /* 0x0000000952527223 */ /* 0x000fe2000001081c */
[----:B-1----:R-:W-:-:S02]  /*1b130*/  F2FP.BF16.F32.PACK_AB R181, R11, R181 ;  /* 0x000000b50bb5723e */ /* 0x002fc400000010ff */
[----:B------:R-:W-:Y:S02]  /*1b140*/  F2FP.BF16.F32.PACK_AB R180, R84, R180 ;  /* 0x000000b454b4723e */ /* 0x000fe400000010ff */
[----:B------:R-:W-:Y:S02]  /*1b150*/  F2FP.BF16.F32.PACK_AB R182, R26, R182 ;  /* 0x000000b61ab6723e */ /* 0x000fe400000010ff */
[----:B------:R-:W1:Y:S01]  /*1b160*/  MUFU.EX2 R24, R24 ;  /* 0x0000001800187308 */ /* 0x000e620000000800 */
[----:B------:R-:W-:Y:S02]  /*1b170*/  F2FP.BF16.F32.PACK_AB R176, R38, R176 ;  /* 0x000000b026b0723e */ /* 0x000fe400000010ff */
[----:B------:R-:W-:-:S05]  /*1b180*/  F2FP.BF16.F32.PACK_AB R178, R39, R178 ;  /* 0x000000b227b2723e */ /* 0x000fca00000010ff */
        /* <DEDUP_REMOVED lines=19> */
[----:B------:R-:W-:Y:S01]  /*1b2c0*/  R2UR UR6, R6 ;  /* 0x00000000060672ca */ /* 0x000fe200000e0000 */
[----:B------:R-:W-:Y:S01]  /*1b2d0*/  @!P1 IMAD R6, R12, 0x8, R16 ;  /* 0x000000080c069824 */ /* 0x000fe200078e0210 */
[----:B------:R-:W-:Y:S01]  /*1b2e0*/  R2UR UR7, R7 ;  /* 0x00000000070772ca */ /* 0x000fe200000e0000 */
[----:B------:R-:W-:Y:S01]  /*1b2f0*/  FADD.FTZ R12, R11, R4 ;  /* 0x000000040b0c7221 */ /* 0x000fe20000010000 */
[-C--:B------:R-:W-:Y:S01]  /*1b300*/  FFMA.FTZ R4, R8, R9.reuse, -R28 ;  /* 0x0000000908047223 */ /* 0x080fe2000001081c */
[----:B------:R-:W-:Y:S01]  /*1b310*/  @!P1 VIADD R6, R6, 0x34840 ;  /* 0x0003484006069836 */ /* 0x000fe20000000000 */
[----:B------:R-:W-:Y:S01]  /*1b320*/  MUFU.EX2 R167, R167 ;  /* 0x000000a700a77308 */ /* 0x000fe20000000800 */
[----:B--2---:R-:W-:Y:S01]  /*1b330*/  FADD.FTZ R12, R183, R12 ;  /* 0x0000000cb70c7221 */ /* 0x004fe20000010000 */
[-C--:B------:R-:W-:Y:S01]  /*1b340*/  FFMA.FTZ R8, R66, R9.reuse, -R28 ;  /* 0x0000000942087223 */ /* 0x080fe2000001081c */
[----:B------:R-:W-:Y:S01]  /*1b350*/  FFMA.FTZ R10, R77, R9, -R10 ;  /* 0x000000094d0a7223 */ /* 0x000fe2000001080a */
[----:B------:R-:W-:Y:S01]  /*1b360*/  @!P1 PRMT R7, RZ, 0x654, R6 ;  /* 0x00000654ff079816 */ /* 0x000fe20000000006 */
[C---:B0-----:R-:W-:Y:S01]  /*1b370*/  FADD.FTZ R12, R15.reuse, R12 ;  /* 0x0000000c0f0c7221 */ /* 0x041fe20000010000 */
[----:B------:R-:W-:Y:S01]  /*1b380*/  F2FP.BF16.F32.PACK_AB R183, R15, R183 ;  /* 0x000000b70fb7723e */ /* 0x000fe200000010ff */
[----:B------:R-:W-:Y:S01]  /*1b390*/  IMAD.MOV.U32 R15, RZ, RZ, R185 ;  /* 0x000000ffff0f7224 */ /* 0x000fe200078e00b9 */
[----:B------:R-:W-:Y:S01]  /*1b3a0*/  MUFU.EX2 R6, R56 ;  /* 0x0000003800067308 */ /* 0x000fe20000000800 */
[----:B---3--:R-:W-:Y:S01]  /*1b3b0*/  FADD.FTZ R3, R177, R12 ;  /* 0x0000000cb1037221 */ /* 0x008fe20000010000 */
[--C-:B------:R-:W-:Y:S01]  /*1b3c0*/  FFMA.FTZ R12, R70, R9, -R28.reuse ;  /* 0x00000009460c7223 */ /* 0x100fe2000001081c */
[----:B-1----:R-:W-:Y:S01]  /*1b3d0*/  F2FP.BF16.F32.PACK_AB R177, R24, R177 ;  /* 0x000000b118b1723e */ /* 0x002fe200000010ff */
[----:B------:R-:W-:Y:S01]  /*1b3e0*/  FFMA.FTZ R28, R83, R9, -R28 ;  /* 0x00000009531c7223 */ /* 0x000fe2000001081c */
[----:B------:R-:W-:-:S03]  /*1b3f0*/  IMAD.MOV.U32 R11, RZ, RZ, R21 ;  /* 0x000000ffff0b7224 */ /* 0x000fc600078e0015 */
        /* <DEDUP_REMOVED lines=10> */
[----:B------:R-:W1:Y:S08]  /*1b4a0*/  MUFU.EX2 R54, R54 ;  /* 0x0000003600367308 */ /* 0x000e700000000800 */
[----:B------:R-:W2:Y:S08]  /*1b4b0*/  MUFU.EX2 R78, R78 ;  /* 0x0000004e004e7308 */ /* 0x000eb00000000800 */
[----:B------:R-:W-:Y:S08]  /*1b4c0*/  MUFU.EX2 R57, R57 ;  /* 0x0000003900397308 */ /* 0x000ff00000000800 */
[----:B------:R-:W-:Y:S08]  /*1b4d0*/  MUFU.EX2 R81, R81 ;  /* 0x0000005100517308 */ /* 0x000ff00000000800 */
[----:B------:R-:W-:Y:S01]  /*1b4e0*/  MUFU.EX2 R82, R82 ;  /* 0x0000005200527308 */ /* 0x000fe20000000800 */
[----:B------:R-:W-:-:S02]  /*1b4f0*/  WARPGROUP.DEPBAR.LE gsb0, 0x0 ;  /* 0x00008000000079c5 */ /* 0x000fc40000010000 */
[----:B------:R-:W-:-:S05]  /*1b500*/  WARPGROUP.ARRIVE ;  /* 0x00000000000079c5 */ /* 0x000fca0000000000 */
[----:B------:R-:W3:Y:S01]  /*1b510*/  MUFU.EX2 R10, R10 ;  /* 0x0000000a000a7308 */ /* 0x000ee20000000800 */
[----:B------:R-:W-:Y:S02]  /*1b520*/  F2FP.BF16.F32.PACK_AB R156, R46, R37 ;  /* 0x000000252e9c723e */ /* 0x000fe400000010ff */
[----:B0-----:R-:W-:Y:S01]  /*1b530*/  F2FP.BF16.F32.PACK_AB R157, R74, R71 ;  /* 0x000000474a9d723e */ /* 0x001fe200000010ff */
[----:B------:R-:W-:Y:S01]  /*1b540*/  HGMMA.64x128x16.F32.BF16 R88, R152, gdesc[UR4].tnspB, R88, gsb0 ;  /* 0x41e0000498587df0 */ /* 0x000fe20008001858 */
[----:B-1----:R-:W-:-:S03]  /*1b550*/  F2FP.BF16.F32.PACK_AB R158, R54, R51 ;  /* 0x00000033369e723e */ /* 0x002fc600000010ff */
[----:B------:R-:W0:Y:S01]  /*1b560*/  MUFU.EX2 R28, R28 ;  /* 0x0000001c001c7308 */ /* 0x000e220000000800 */
[----:B--2---:R-:W-:Y:S01]  /*1b570*/  F2FP.BF16.F32.PACK_AB R159, R78, R75 ;  /* 0x0000004b4e9f723e */ /* 0x004fe200000010ff */
[----:B------:R-:W-:Y:S02]  /*1b580*/  WARPGROUP.DEPBAR.LE gsb0, 0x0 ;  /* 0x00008000000079c5 */ /* 0x000fe40000010000 */
[----:B------:R-:W-:Y:S01]  /*1b590*/  @!P1 SYNCS.ARRIVE.TRANS64.RED.A1T0 RZ, [R7+URZ], RZ ;  /* 0x000000ff07ff99a7 */ /* 0x000fe2000810043f */
[----:B---3--:R-:W-:Y:S02]  /*1b5a0*/  F2FP.BF16.F32.PACK_AB R154, R10, R59 ;  /* 0x0000003b0a9a723e */ /* 0x008fe400000010ff */
[----:B------:R-:W-:Y:S02]  /*1b5b0*/  F2FP.BF16.F32.PACK_AB R152, R57, R55 ;  /* 0x000000373998723e */ /* 0x000fe400000010ff */
[----:B0-----:R-:W-:Y:S01]  /*1b5c0*/  F2FP.BF16.F32.PACK_AB R155, R28, R82 ;  /* 0x000000521c9b723e */ /* 0x001fe200000010ff */
[----:B------:R0:W-:Y:S02]  /*1b5d0*/  @!P1 SYNCS.ARRIVE.TRANS64.RED.A1T0 RZ, [R14+URZ], RZ ;  /* 0x000000ff0eff99a7 */ /* 0x0001e4000810043f */
[----:B0-----:R-:W-:Y:S01]  /*1b5e0*/  FADD.FTZ R14, R24, R3 ;  /* 0x00000003180e7221 */ /* 0x001fe20000010000 */
[----:B------:R-:W-:Y:S01]  /*1b5f0*/  FADD.FTZ R3, R39, R40 ;  /* 0x0000002827037221 */ /* 0x000fe20000010000 */
[----:B------:R-:W0:Y:S02]  /*1b600*/  MUFU.EX2 R24, R79 ;  /* 0x0000004f00187308 */ /* 0x000e240000000800 */
        /* <DEDUP_REMOVED lines=49> */
[C---:B------:R-:W-:Y:S01]  /*1b920*/  F2FP.BF16.F32.PACK_AB R163, R12.reuse, R163 ;  /* 0x000000a30ca3723e */ /* 0x040fe200000010ff */
[----:B------:R-:W-:Y:S01]  /*1b930*/  IMAD.MOV.U32 R14, RZ, RZ, R188 ;  /* 0x000000ffff0e7224 */ /* 0x000fe200078e00bc */
[----:B0-----:R-:W-:Y:S01]  /*1b940*/  F2FP.BF16.F32.PACK_AB R153, R81, R24 ;  /* 0x000000185199723e */ /* 0x001fe200000010ff */
        /* <DEDUP_REMOVED lines=19> */
.L_x_2896:
[----:B------:R-:W-:Y:S05]  /*1ba80*/  BSYNC B0 ;  /* 0x0000000000007941 */ /* 0x000fea0003800000 */
.L_x_2895:
        /* <DEDUP_REMOVED lines=67> */
.L_x_2908:
[----:B------:R-:W-:Y:S01]  /*1bec0*/  IMAD R11, R185, 0x8, R16 ;  /* 0x00000008b90b7824 */ /* 0x000fe200078e0210 */
[----:B------:R-:W-:-:S04]  /*1bed0*/  SHF.L.U32 R2, R188, 0x1f, RZ ;  /* 0x0000001fbc027819 */ /* 0x000fc800000006ff */
[----:B------:R0:W1:Y:S01]  /*1bee0*/  SYNCS.PHASECHK.TRANS64.TRYWAIT P2, [R11+URZ+0x34850], R2 ;  /* 0x034850020b0075a7 */ /* 0x000062000804017f */
[----:B------:R-:W-:Y:S05]  /*1bef0*/  @!P0 BRA `(.L_x_2909) ;  /* 0x0000000000048947 */ /* 0x000fea0003800000 */
[----:B------:R-:W-:Y:S01]  /*1bf00*/  BPT.TRAP 0x1 ;  /* 0x000000040000795c */ /* 0x000fe20000300000 */
.L_x_2909:
        /* <DEDUP_REMOVED lines=9> */
.L_x_2911:
[----:B------:R-:W-:Y:S05]  /*1bfa0*/  BSYNC B0 ;  /* 0x0000000000007941 */ /* 0x000fea0003800000 */
.L_x_2910:
[----:B------:R-:W-:Y:S01]  /*1bfb0*/  IMAD.MOV.U32 R6, RZ, RZ, R0 ;  /* 0x000000ffff067224 */ /* 0x000fe200078e0000 */
[----:B------:R-:W-:Y:S01]  /*1bfc0*/  WARPGROUP.ARRIVE ;  /* 0x00000000000079c5 */ /* 0x000fe20000000000 */
[----:B------:R-:W-:Y:S01]  /*1bfd0*/  IMAD.MOV.U32 R7, RZ, RZ, 0x40000040 ;  /* 0x40000040ff077424 */ /* 0x000fe200078e00ff */
[----:B------:R-:W2:Y:S01]  /*1bfe0*/  SHFL.BFLY PT, R5, R4, 0x2, 0x1f ;  /* 0x0c401f0004057f89 */ /* 0x000ea200000e0000 */
[----:B------:R-:W-:Y:S01]  /*1bff0*/  @!P1 VIADD R8, R11, 0x34860 ;  /* 0x000348600b089836 */ /* 0x000fe20000000000 */
[----:B------:R-:W-:Y:S01]  /*1c000*/  R2UR UR6, R6 ;  /* 0x00000000060672ca */ /* 0x000fe200000e0000 */
[----:B------:R-:W-:Y:S01]  /*1c010*/  VIADD R6, R0, 0x80 ;  /* 0x0000008000067836 */ /* 0x000fe20000000000 */
[----:B------:R-:W-:Y:S01]  /*1c020*/  R2UR UR7, R7 ;  /* 0x00000000070772ca */ /* 0x000fe200000e0000 */
[----:B------:R-:W-:Y:S01]  /*1c030*/  IMAD.MOV.U32 R7, RZ, RZ, 0x40000040 ;  /* 0x40000040ff077424 */ /* 0x000fe200078e00ff */
[----:B------:R-:W-:Y:S01]  /*1c040*/  @!P1 PRMT R8, RZ, 0x654, R8 ;  /* 0x00000654ff089816 */ /* 0x000fe20000000008 */
[----:B------:R-:W-:-:S02]  /*1c050*/  VIADD R185, R185, 0x1 ;  /* 0x00000001b9b97836 */ /* 0x000fc40000000000 */
[----:B------:R-:W-:Y:S02]  /*1c060*/  IMAD.MOV.U32 R88, RZ, RZ, -0x800000 ;  /* 0xff800000ff587424 */ /* 0x000fe400078e00ff */
[----:B------:R-:W-:Y:S01]  /*1c070*/  VIADD R212, R212, 0x1 ;  /* 0x00000001d4d47836 */ /* 0x000fe20000000000 */
[----:B------:R-:W-:-:S04]  /*1c080*/  ISETP.NE.AND P2, PT, R185, 0x2, PT ;  /* 0x00000002b900780c */ /* 0x000fc80003f45270 */
[----:B------:R-:W-:Y:S01]  /*1c090*/  SEL R185, R185, RZ, P2 ;  /* 0x000000ffb9b97207 */ /* 0x000fe20001000000 */
[----:B------:R-:W-:Y:S01]  /*1c0a0*/  HGMMA.64x128x16.F32.BF16 R24, R180, gdesc[UR4].tnspB, R24, gsb0 ;  /* 0x41e00004b4187df0 */ /* 0x000fe20008001818 */
[----:B------:R-:W-:Y:S01]  /*1c0b0*/  R2UR UR6, R6 ;  /* 0x00000000060672ca */ /* 0x000fe200000e0000 */
[----:B------:R-:W-:Y:S01]  /*1c0c0*/  VIADD R6, R0, 0x100 ;  /* 0x0000010000067836 */ /* 0x000fe20000000000 */
[----:B------:R-:W-:Y:S01]  /*1c0d0*/  R2UR UR7, R7 ;  /* 0x00000000070772ca */ /* 0x000fe200000e0000 */
[----:B------:R-:W-:Y:S02]  /*1c0e0*/  IMAD.MOV.U32 R7, RZ, RZ, 0x40000040 ;  /* 0x40000040ff077424 */ /* 0x000fe400078e00ff */
[----:B--2---:R-:W-:Y:S01]  /*1c0f0*/  FADD.FTZ R5, R5, R4 ;  /* 0x0000000405057221 */ /* 0x004fe20000010000 */
[----:B------:R-:W-:Y:S02]  /*1c100*/  WARPGROUP.DEPBAR.LE gsb0, 0x0 ;  /* 0x00008000000079c5 */ /* 0x000fe40000010000 */
[----:B------:R-:W-:-:S07]  /*1c110*/  WARPGROUP.ARRIVE ;  /* 0x00000000000079c5 */ /* 0x000fce0000000000 */
        /* <DEDUP_REMOVED lines=34> */
[----:B01----:R-:W-:Y:S01]  /*1c340*/  FADD.FTZ R2, R0, R3 ;  /* 0x0000000300027221 */ /* 0x003fe20000010000 */
[----:B------:R-:W-:Y:S01]  /*1c350*/  IMAD.MOV.U32 R3, RZ, RZ, RZ ;  /* 0x000000ffff037224 */ /* 0x000fe200078e00ff */
[----:B------:R-:W0:Y:S02]  /*1c360*/  SHFL.BFLY PT, R0, R5, 0x1, 0x1f ;  /* 0x0c201f0005007f89 */ /* 0x000e2400000e0000 */
[----:B0-----:R-:W-:Y:S01]  /*1c370*/  FADD.FTZ R10, R5, R0 ;  /* 0x00000000050a7221 */ /* 0x001fe20000010000 */
[----:B------:R-:W-:Y:S01]  /*1c380*/  SEL R5, RZ, 0x1, P2 ;  /* 0x00000001ff057807 */ /* 0x000fe20001000000 */
[----:B------:R-:W-:-:S03]  /*1c390*/  IMAD.MOV.U32 R0, RZ, RZ, -0x800000 ;  /* 0xff800000ff007424 */ /* 0x000fc600078e00ff */
[----:B------:R-:W-:Y:S02]  /*1c3a0*/  FSETP.NE.FTZ.AND P0, PT, R10, RZ, PT ;  /* 0x000000ff0a00720b */ /* 0x000fe40003f15000 */
[----:B------:R-:W-:-:S11]  /*1c3b0*/  LOP3.LUT R188, R188, R5, RZ, 0x3c, !PT ;  /* 0x00000005bcbc7212 */ /* 0x000fd600078e3cff */
        /* <DEDUP_REMOVED lines=89> */
.L_x_2819:
        /* <DEDUP_REMOVED lines=22> */
[----:B------:R-:W-:Y:S02]  /*1cab0*/  SHF.R.U64 R15, R15, 0x3, RZ ;  /* 0x000000030f0f7819 */ /* 0x000fe400000012ff */
[C---:B------:R-:W-:Y:S01]  /*1cac0*/  IADD3 R75, P5, R8.reuse, 0x40, RZ ;  /* 0x00000040084b7810 */ /* 0x040fe20007fbe0ff */
[--C-:B------:R-:W-:Y:S01]  /*1cad0*/  IMAD.X R5, RZ, RZ, R9.reuse, P6 ;  /* 0x000000ffff057224 */ /* 0x100fe200030e0609 */
[C---:B------:R-:W-:Y:S02]  /*1cae0*/  IADD3 R79, P4, R8.reuse, 0x60, RZ ;  /* 0x00000060084f7810 */ /* 0x040fe40007f9e0ff */
[C---:B------:R-:W-:Y:S01]  /*1caf0*/  IADD3 R101, P3, R8.reuse, 0x4000, RZ ;  /* 0x0000400008657810 */ /* 0x040fe20007f7e0ff */
[--C-:B------:R-:W-:Y:S01]  /*1cb00*/  IMAD.X R7, RZ, RZ, R9.reuse, P5 ;  /* 0x000000ffff077224 */ /* 0x100fe200028e0609 */
[C---:B------:R-:W-:Y:S01]  /*1cb10*/  IADD3 R103, P2, R8.reuse, 0x4020, RZ ;  /* 0x0000402008677810 */ /* 0x040fe20007f5e0ff */
[----:B------:R-:W-:Y:S01]  /*1cb20*/  IMAD.X R13, RZ, RZ, R9, P4 ;  /* 0x000000ffff0d7224 */ /* 0x000fe200020e0609 */
[----:B------:R-:W-:Y:S01]  /*1cb30*/  BAR.SYNC.DEFER_BLOCKING 0x1, 0x100 ;  /* 0x0044000000007b1d */ /* 0x000fe20000010000 */
[----:B------:R-:W-:-:S02]  /*1cb40*/  IADD3 R105, P1, R8, 0x4040, RZ ;  /* 0x0000404008697810 */ /* 0x000fc40007f3e0ff */
[----:B------:R-:W-:Y:S01]  /*1cb50*/  IADD3 R107, P0, R8, 0x4060, RZ ;  /* 0x00004060086b7810 */ /* 0x000fe20007f1e0ff */
[--C-:B------:R-:W-:Y:S01]  /*1cb60*/  IMAD.X R29, RZ, RZ, R9.reuse, P2 ;  /* 0x000000ffff1d7224 */ /* 0x100fe200010e0609 */
[----:B------:R-:W-:Y:S01]  /*1cb70*/  LOP3.LUT R8, R15, R8, RZ, 0x3c, !PT ;  /* 0x000000080f087212 */ /* 0x000fe200078e3cff */
[--C-:B------:R-:W-:Y:S01]  /*1cb80*/  IMAD.X R15, RZ, RZ, R9.reuse, P3 ;  /* 0x000000ffff0f7224 */ /* 0x100fe200018e0609 */
[----:B------:R-:W-:Y:S01]  /*1cb90*/  LOP3.LUT R4, R71, 0x380, RZ, 0xc0, !PT ;  /* 0x0000038047047812 */ /* 0x000fe200078ec0ff */
[--C-:B------:R-:W-:Y:S01]  /*1cba0*/  IMAD.X R31, RZ, RZ, R9.reuse, P1 ;  /* 0x000000ffff1f7224 */ /* 0x100fe200008e0609 */
[----:B------:R-:W-:Y:S01]  /*1cbb0*/  LOP3.LUT R6, R75, 0x380, RZ, 0xc0, !PT ;  /* 0x000003804b067812 */ /* 0x000fe200078ec0ff */
[----:B------:R-:W-:Y:S01]  /*1cbc0*/  IMAD.X R21, RZ, RZ, R9, P0 ;  /* 0x000000ffff157224 */ /* 0x000fe200000e0609 */
[----:B------:R-:W-:Y:S02]  /*1cbd0*/  MOV R94, R8 ;  /* 0x00000008005e7202 */ /* 0x000fe40000000f00 */
[----:B------:R-:W-:-:S02]  /*1cbe0*/  F2FP.BF16.F32.PACK_AB R8, R20, R11 ;  /* 0x0000000b1408723e */ /* 0x000fc400000010ff */
[----:B------:R-:W-:Y:S02]  /*1cbf0*/  LOP3.LUT R20, R103, 0x380, RZ, 0xc0, !PT ;  /* 0x0000038067147812 */ /* 0x000fe400078ec0ff */
[----:B------:R-:W-:Y:S02]  /*1cc00*/  LOP3.LUT R12, R79, 0x380, RZ, 0xc0, !PT ;  /* 0x000003804f0c7812 */ /* 0x000fe400078ec0ff */
[----:B------:R-:W-:Y:S02]  /*1cc10*/  LOP3.LUT R38, R107, 0x380, RZ, 0xc0, !PT ;  /* 0x000003806b267812 */ /* 0x000fe400078ec0ff */
[----:B------:R-:W-:Y:S02]  /*1cc20*/  SHF.R.U64 R4, R4, 0x3, RZ ;  /* 0x0000000304047819 */ /* 0x000fe400000012ff */
[----:B------:R-:W-:Y:S02]  /*1cc30*/  SHF.R.U64 R6, R6, 0x3, RZ ;  /* 0x0000000306067819 */ /* 0x000fe400000012ff */
[----:B------:R-:W-:-:S02]  /*1cc40*/  LOP3.LUT R14, R101, 0x380, RZ, 0xc0, !PT ;  /* 0x00000380650e7812 */ /* 0x000fc400078ec0ff */
[----:B------:R-:W-:Y:S02]  /*1cc50*/  SHF.R.U64 R20, R20, 0x3, RZ ;  /* 0x0000000314147819 */ /* 0x000fe400000012ff */
[----:B------:R-:W-:Y:S02]  /*1cc60*/  SHF.R.U64 R12, R12, 0x3, RZ ;  /* 0x000000030c0c7819 */ /* 0x000fe400000012ff */
[----:B-1----:R-:W-:Y:S02]  /*1cc70*/  LOP3.LUT R24, R105, 0x380, RZ, 0xc0, !PT ;  /* 0x0000038069187812 */ /* 0x002fe400078ec0ff */
[----:B------:R-:W-:Y:S02]  /*1cc80*/  SHF.R.U64 R38, R38, 0x3, RZ ;  /* 0x0000000326267819 */ /* 0x000fe400000012ff */
[----:B------:R-:W-:Y:S02]  /*1cc90*/  LOP3.LUT R4, R4, R71, RZ, 0x3c, !PT ;  /* 0x0000004704047212 */ /* 0x000fe400078e3cff */
[----:B------:R-:W-:-:S02]  /*1cca0*/  LOP3.LUT R6, R6, R75, RZ, 0x3c, !PT ;  /* 0x0000004b06067212 */ /* 0x000fc400078e3cff */
[----:B------:R-:W-:Y:S02]  /*1ccb0*/  F2FP.BF16.F32.PACK_AB R9, R72, R99 ;  /* 0x000000634809723e */ /* 0x000fe400000010ff */
[----:B------:R-:W-:Y:S02]  /*1ccc0*/  F2FP.BF16.F32.PACK_AB R11, R28, R97 ;  /* 0x000000611c0b723e */ /* 0x000fe400000010ff */
[----:B------:R-:W-:Y:S02]  /*1ccd0*/  SHF.R.U64 R14, R14, 0x3, RZ ;  /* 0x000000030e0e7819 */ /* 0x000fe400000012ff */
[----:B------:R-:W-:Y:S01]  /*1cce0*/  LOP3.LUT R28, R20, R103, RZ, 0x3c, !PT ;  /* 0x00000067141c7212 */ /* 0x000fe200078e3cff */
[----:B------:R1:W-:Y:S01]  /*1ccf0*/  STSM.16.M88.4 [R94], R8 ;  /* 0x000000085e007844 */ /* 0x0003e20000000200 */
[----:B------:R-:W-:Y:S02]  /*1cd00*/  LOP3.LUT R12, R12, R79, RZ, 0x3c, !PT ;  /* 0x0000004f0c0c7212 */ /* 0x000fe400078e3cff */
[----:B------:R-:W-:-:S02]  /*1cd10*/  SHF.R.U64 R24, R24, 0x3, RZ ;  /* 0x0000000318187819 */ /* 0x000fc400000012ff */
[----:B------:R-:W-:Y:S02]  /*1cd20*/  LOP3.LUT R20, R38, R107, RZ, 0x3c, !PT ;  /* 0x0000006b26147212 */ /* 0x000fe400078e3cff */
[----:B------:R-:W-:Y:S02]  /*1cd30*/  MOV R79, R4 ;  /* 0x00000004004f7202 */ /* 0x000fe40000000f00 */
[----:B------:R-:W-:Y:S02]  /*1cd40*/  MOV R38, R6 ;  /* 0x0000000600267202 */ /* 0x000fe40000000f00 */
[----:B------:R-:W-:Y:S02]  /*1cd50*/  F2FP.BF16.F32.PACK_AB R4, R92, R89 ;  /* 0x000000595c04723e */ /* 0x000fe400000010ff */
[----:B------:R-:W-:Y:S02]  /*1cd60*/  F2FP.BF16.F32.PACK_AB R5, R64, R95 ;  /* 0x0000005f4005723e */ /* 0x000fe400000010ff */
[----:B------:R-:W-:-:S02]  /*1cd70*/  F2FP.BF16.F32.PACK_AB R6, R90, R33 ;  /* 0x000000215a06723e */ /* 0x000fc400000010ff */
[----:B------:R-:W-:Y:S02]  /*1cd80*/  F2FP.BF16.F32.PACK_AB R7, R34, R93 ;  /* 0x0000005d2207723e */ /* 0x000fe400000010ff */
[----:B------:R-:W-:Y:S02]  /*1cd90*/  LOP3.LUT R14, R14, R101, RZ, 0x3c, !PT ;  /* 0x000000650e0e7212 */ /* 0x000fe400078e3cff */
[----:B-1----:R-:W-:Y:S01]  /*1cda0*/  F2FP.BF16.F32.PACK_AB R8, R41, R40 ;  /* 0x000000282908723e */ /* 0x002fe200000010ff */
[----:B------:R-:W-:Y:S01]  /*1cdb0*/  STSM.16.M88.4 [R79], R4 ;  /* 0x000000044f007844 */ /* 0x000fe20000000200 */
[----:B------:R-:W-:Y:S02]  /*1cdc0*/  F2FP.BF16.F32.PACK_AB R9, R43, R42 ;  /* 0x0000002a2b09723e */ /* 0x000fe400000010ff */
[----:B------:R-:W-:Y:S02]  /*1cdd0*/  F2FP.BF16.F32.PACK_AB R10, R45, R44 ;  /* 0x0000002c2d0a723e */ /* 0x000fe400000010ff */
[----:B------:R-:W-:-:S02]  /*1cde0*/  F2FP.BF16.F32.PACK_AB R11, R47, R46 ;  /* 0x0000002e2f0b723e */ /* 0x000fc400000010ff */
[----:B------:R-:W-:Y:S02]  /*1cdf0*/  LOP3.LUT R30, R24, R105, RZ, 0x3c, !PT ;  /* 0x00000069181e7212 */ /* 0x000fe400078e3cff */
[----:B------:R-:W-:Y:S01]  /*1ce00*/  MOV R75, R12 ;  /* 0x0000000c004b7202 */ /* 0x000fe20000000f00 */
[----:B------:R1:W-:Y:S01]  /*1ce10*/  STSM.16.M88.4 [R38], R8 ;  /* 0x0000000826007844 */ /* 0x0003e20000000200 */
[----:B------:R-:W-:Y:S02]  /*1ce20*/  MOV R72, R14 ;  /* 0x0000000e00487202 */ /* 0x000fe40000000f00 */
[----:B------:R-:W-:Y:S02]  /*1ce30*/  MOV R71, R28 ;  /* 0x0000001c00477202 */ /* 0x000fe40000000f00 */
[----:B------:R-:W-:Y:S02]  /*1ce40*/  MOV R24, R30 ;  /* 0x0000001e00187202 */ /* 0x000fe40000000f00 */
[----:B------:R-:W-:-:S02]  /*1ce50*/  F2FP.BF16.F32.PACK_AB R12, R49, R48 ;  /* 0x00000030310c723e */ /* 0x000fc400000010ff */
[----:B------:R-:W-:Y:S02]  /*1ce60*/  F2FP.BF16.F32.PACK_AB R13, R51, R50 ;  /* 0x00000032330d723e */ /* 0x000fe400000010ff */
[----:B------:R-:W-:Y:S02]  /*1ce70*/  F2FP.BF16.F32.PACK_AB R14, R53, R52 ;  /* 0x00000034350e723e */ /* 0x000fe400000010ff */
[----:B------:R-:W-:Y:S01]  /*1ce80*/  F2FP.BF16.F32.PACK_AB R15, R55, R54 ;  /* 0x00000036370f723e */ /* 0x000fe200000010ff */
[----:B------:R-:W2:Y:S01]  /*1ce90*/  LDC R53, c[0x0][0xbe8] ;  /* 0x0002fa00ff357b82 */ /* 0x000ea20000000800 */
[----:B------:R-:W-:Y:S02]  /*1cea0*/  F2FP.BF16.F32.PACK_AB R28, R57, R56 ;  /* 0x00000038391c723e */ /* 0x000fe400000010ff */
[----:B------:R-:W-:Y:S01]  /*1ceb0*/  F2FP.BF16.F32.PACK_AB R29, R59, R58 ;  /* 0x0000003a3b1d723e */ /* 0x000fe200000010ff */
[----:B------:R-:W-:Y:S01]  /*1cec0*/  STSM.16.M88.4 [R75], R12 ;  /* 0x0000000c4b007844 */ /* 0x000fe20000000200 */
[----:B------:R-:W-:-:S02]  /*1ced0*/  F2FP.BF16.F32.PACK_AB R30, R61, R60 ;  /* 0x0000003c3d1e723e */ /* 0x000fc400000010ff */
[----:B------:R-:W-:Y:S02]  /*1cee0*/  F2FP.BF16.F32.PACK_AB R31, R63, R62 ;  /* 0x0000003e3f1f723e */ /* 0x000fe400000010ff */
[----:B------:R-:W-:Y:S02]  /*1cef0*/  ISETP.NE.U32.AND P0, PT, RZ, UR4, PT ;  /* 0x00000004ff007c0c */ /* 0x000fe4000bf05070 */
[----:B-1----:R-:W-:Y:S01]  /*1cf00*/  IADD3 R10, P1, R209, UR4, RZ ;  /* 0x00000004d10a7c10 */ /* 0x002fe2000ff3e0ff */
[----:B------:R-:W-:Y:S01]  /*1cf10*/  STSM.16.M88.4 [R72], R28 ;  /* 0x0000001c48007844 */ /* 0x000fe20000000200 */
[----:B------:R-:W-:Y:S02]  /*1cf20*/  F2FP.BF16.F32.PACK_AB R33, R67, R66 ;  /* 0x000000424321723e */ /* 0x000fe400000010ff */
[----:B------:R-:W-:Y:S02]  /*1cf30*/  F2FP.BF16.F32.PACK_AB R34, R69, R68 ;  /* 0x000000444522723e */ /* 0x000fe400000010ff */
[----:B------:R-:W-:-:S02]  /*1cf40*/  F2FP.BF16.F32.PACK_AB R38, R77, R76 ;  /* 0x0000004c4d26723e */ /* 0x000fc400000010ff */
[----:B------:R-:W-:Y:S01]  /*1cf50*/  MOV R21, R20 ;  /* 0x0000001400157202 */ /* 0x000fe20000000f00 */
[----:B------:R-:W-:Y:S01]  /*1cf60*/  STSM.16.M88.4 [R71], R32 ;  /* 0x0000002047007844 */ /* 0x000fe20000000200 */
[----:B------:R-:W-:Y:S01]  /*1cf70*/  F2FP.BF16.F32.PACK_AB R4, R81, R80 ;  /* 0x000000505104723e */ /* 0x000fe200000010ff */
[----:B------:R-:W-:Y:S01]  /*1cf80*/  IMAD.MOV.U32 R20, RZ, RZ, RZ ;  /* 0x000000ffff147224 */ /* 0x000fe200078e00ff */
[----:B------:R-:W-:Y:S01]  /*1cf90*/  F2FP.BF16.F32.PACK_AB R5, R83, R82 ;  /* 0x000000525305723e */ /* 0x000fe200000010ff */
[----:B------:R-:W-:Y:S01]  /*1cfa0*/  STSM.16.M88.4 [R24], R36 ;  /* 0x0000002418007844 */ /* 0x000fe20000000200 */
[----:B------:R-:W-:Y:S02]  /*1cfb0*/  F2FP.BF16.F32.PACK_AB R6, R85, R84 ;  /* 0x000000545506723e */ /* 0x000fe400000010ff */
[----:B------:R-:W-:Y:S02]  /*1cfc0*/  F2FP.BF16.F32.PACK_AB R7, R87, R86 ;  /* 0x000000565707723e */ /* 0x000fe400000010ff */
[----:B------:R-:W-:-:S02]  /*1cfd0*/  ISETP.NE.AND.EX P0, PT, RZ, UR5, PT, P0 ;  /* 0x00000005ff007c0c */ /* 0x000fc4000bf05300 */
        /* <DEDUP_REMOVED lines=8> */
[----:B-1----:R-:W-:Y:S01]  /*1d060*/  IMAD.U32 R6, RZ, RZ, UR4 ;  /* 0x00000004ff067e24 */ /* 0x002fe2000f8e00ff */
[----:B------:R-:W-:Y:S01]  /*1d070*/  @P2 IADD3.X R9, R210, UR5, RZ, P3, !PT ;  /* 0x00000005d2092c10 */ /* 0x000fe20009ffe4ff */
[----:B------:R1:W5:Y:S01]  /*1d080*/  @P0 LDG.E R20, desc[UR60][R10.64] ;  /* 0x0000003c0a140981 */ /* 0x000362000c1e1900 */
[----:B--2---:R-:W-:-:S03]  /*1d090*/  ISETP.NE.AND P1, PT, R53, 0x1, PT ;  /* 0x000000013500780c */ /* 0x004fc60003f25270 */
[----:B------:R1:W5:Y:S10]  /*1d0a0*/  @P2 LDG.E R6, desc[UR60][R8.64] ;  /* 0x0000003c08062981 */ /* 0x000374000c1e1900 */
[----:B------:R-:W2:Y:S08]  /*1d0b0*/  @P1 LDC R12, c[0x0][0xbec] ;  /* 0x0002fb00ff0c1b82 */ /* 0x000eb00000000800 */
[----:B------:R-:W3:Y:S01]  /*1d0c0*/  @P1 LDC R13, c[0x0][0xbf0] ;  /* 0x0002fc00ff0d1b82 */ /* 0x000ee20000000800 */
[----:B-1----:R-:W-:Y:S05]  /*1d0d0*/  @P2 BRA `(.L_x_2915) ;  /* 0x0000000000102947 */ /* 0x002fea0003800000 */
[----:B------:R-:W-:Y:S05]  /*1d0e0*/  @!P0 BRA `(.L_x_2915) ;  /* 0x00000000000c8947 */ /* 0x000fea0003800000 */
[----:B------:R-:W4:Y:S04]  /*1d0f0*/  LDG.E R5, desc[UR60][R10.64] ;  /* 0x0000003c0a057981 */ /* 0x000f28000c1e1900 */
[----:B-----5:R-:W4:Y:S02]  /*1d100*/  LDG.E R6, desc[UR60][R10.64+0x4] ;  /* 0x0000043c0a067981 */ /* 0x020f24000c1e1900 */
[----:B----4-:R-:W-:-:S07]  /*1d110*/  IMAD.IADD R6, R6, 0x1, -R5 ;  /* 0x0000000106067824 */ /* 0x010fce00078e0a05 */
.L_x_2915:
[----:B------:R-:W-:Y:S01]  /*1d120*/  SHF.R.S32.HI R24, RZ, 0x1f, R208 ;  /* 0x0000001fff187819 */ /* 0x000fe200000114d0 */
[----:B------:R-:W-:Y:S01]  /*1d130*/  IMAD.IADD R15, R205, 0x1, R200 ;  /* 0x00000001cd0f7824 */ /* 0x000fe200078e02c8 */
[----:B------:R-:W-:Y:S01]  /*1d140*/  ULDC.64 UR4, c[0x0][0xb90] ;  /* 0x0002e40000047ab9 */ /* 0x000fe20000000a00 */
[----:B-----5:R-:W-:Y:S01]  /*1d150*/  SHF.R.S32.HI R21, RZ, 0x1f, R20 ;  /* 0x0000001fff157819 */ /* 0x020fe20000011414 */
[----:B------:R-:W-:Y:S01]  /*1d160*/  IMAD R9, R216, 0x40, R203 ;  /* 0x00000040d8097824 */ /* 0x000fe200078e02cb */
[----:B------:R-:W-:Y:S01]  /*1d170*/  SEL R211, R211, RZ, !P0 ;  /* 0x000000ffd3d37207 */ /* 0x000fe20004000000 */
[----:B------:R-:W-:Y:S01]  /*1d180*/  IMAD R5, R24, UR4, RZ ;  /* 0x0000000418057c24 */ /* 0x000fe2000f8e02ff */
[----:B------:R-:W-:Y:S01]  /*1d190*/  SEL R217, R217, RZ, !P0 ;  /* 0x000000ffd9d97207 */ /* 0x000fe20004000000 */
[----:B--2---:R-:W-:Y:S01]  /*1d1a0*/  @P1 IMAD.HI.U32 R8, R15, R12, RZ ;  /* 0x0000000c0f081227 */ /* 0x004fe200078e00ff */
[----:B------:R-:W1:Y:S03]  /*1d1b0*/  @P1 LDC R57, c[0x0][0xbec] ;  /* 0x0002fb00ff391b82 */ /* 0x000e660000000800 */
[----:B------:R-:W-:Y:S01]  /*1d1c0*/  IMAD.MOV.U32 R7, RZ, RZ, R15 ;  /* 0x000000ffff077224 */ /* 0x000fe200078e000f */
[----:B---3--:R-:W-:Y:S01]  /*1d1d0*/  @P1 SHF.R.U32.HI R7, RZ, R13, R8 ;  /* 0x0000000dff071219 */ /* 0x008fe20000011608 */
[----:B------:R-:W-:-:S02]  /*1d1e0*/  IMAD R11, R208, UR5, R5 ;  /* 0x00000005d00b7c24 */ /* 0x000fc4000f8e0205 */
        /* <DEDUP_REMOVED lines=34> */
[----:B------:R-:W-:Y:S01]  /*1d410*/  VIADD R4, R14, 0x8 ;  /* 0x000000080e047836 */ /* 0x000fe20000000000 */
[----:B------:R-:W-:Y:S01]  /*1d420*/  LOP3.LUT R12, R12, R13, RZ, 0x3c, !PT ;  /* 0x0000000d0c0c7212 */ /* 0x000fe200078e3cff */
[----:B------:R-:W-:Y:S01]  /*1d430*/  SHFL.IDX PT, R50, R10, 0x1, 0x1c1f ;  /* 0x003c1f000a327f89 */ /* 0x000fe200000e0000 */
[--C-:B------:R-:W-:Y:S01]  /*1d440*/  IMAD.X R29, RZ, RZ, R3.reuse, P2 ;  /* 0x000000ffff1d7224 */ /* 0x100fe200010e0603 */
[-C--:B------:R-:W-:Y:S01]  /*1d450*/  ISETP.GE.OR P2, PT, R14, R55.reuse, P0 ;  /* 0x000000370e00720c */ /* 0x080fe20000746670 */
[----:B------:R-:W-:Y:S01]  /*1d460*/  IMAD.X R13, RZ, RZ, R3, P3 ;  /* 0x000000ffff0d7224 */ /* 0x000fe200018e0603 */
[----:B------:R-:W2:Y:S01]  /*1d470*/  SHFL.IDX PT, R49, R11, RZ, 0x1c1f ;  /* 0x001c1fff0b317589 */ /* 0x000ea200000e0000 */
[----:B------:R-:W-:Y:S01]  /*1d480*/  ISETP.GE.OR P0, PT, R4, R55, P0 ;  /* 0x000000370400720c */ /* 0x000fe20000706670 */
[----:B------:R-:W-:Y:S01]  /*1d490*/  ULDC.64 UR4, c[0x0][0xaa0] ;  /* 0x0002a80000047ab9 */ /* 0x000fe20000000a00 */
[C---:B------:R-:W-:Y:S01]  /*1d4a0*/  IADD3 R5, P3, R2.reuse, 0x7000, RZ ;  /* 0x0000700002057810 */ /* 0x040fe20007f7e0ff */
[----:B------:R-:W3:Y:S01]  /*1d4b0*/  SHFL.IDX PT, R51, R11, 0x1, 0x1c1f ;  /* 0x003c1f000b337f89 */ /* 0x000ee200000e0000 */
[----:B------:R-:W-:-:S02]  /*1d4c0*/  IADD3 R33, P6, R2, 0x4000, RZ ;  /* 0x0000400002217810 */ /* 0x000fc40007fde0ff */
[C---:B------:R-:W-:Y:S02]  /*1d4d0*/  IADD3 R37, P5, R2.reuse, 0x5000, RZ ;  /* 0x0000500002257810 */ /* 0x040fe40007fbe0ff */
[C---:B------:R-:W-:Y:S02]  /*1d4e0*/  IADD3 R41, P4, R2.reuse, 0x6000, RZ ;  /* 0x0000600002297810 */ /* 0x040fe40007f9e0ff */
[----:B------:R-:W-:Y:S01]  /*1d4f0*/  LOP3.LUT R7, R2, 0x380, RZ, 0xc0, !PT ;  /* 0x0000038002077812 */ /* 0x000fe200078ec0ff */
[----:B------:R-:W-:Y:S01]  /*1d500*/  IMAD R21, R21, UR4, RZ ;  /* 0x0000000415157c24 */ /* 0x000fe2000f8e02ff */
[----:B------:R-:W-:Y:S01]  /*1d510*/  LOP3.LUT R4, R5, 0x380, RZ, 0xc0, !PT ;  /* 0x0000038005047812 */ /* 0x000fe200078ec0ff */
[----:B------:R-:W-:Y:S01]  /*1d520*/  IMAD.X R45, RZ, RZ, R3, P3 ;  /* 0x000000ffff2d7224 */ /* 0x000fe200018e0603 */
[----:B------:R-:W-:Y:S02]  /*1d530*/  LOP3.LUT R32, R33, 0x380, RZ, 0xc0, !PT ;  /* 0x0000038021207812 */ /* 0x000fe400078ec0ff */
[----:B------:R-:W-:-:S02]  /*1d540*/  LOP3.LUT R36, R37, 0x380, RZ, 0xc0, !PT ;  /* 0x0000038025247812 */ /* 0x000fc400078ec0ff */
[----:B------:R-:W-:Y:S02]  /*1d550*/  LOP3.LUT R40, R41, 0x380, RZ, 0xc0, !PT ;  /* 0x0000038029287812 */ /* 0x000fe400078ec0ff */
[----:B------:R-:W-:Y:S02]  /*1d560*/  SHF.R.U64 R7, R7, 0x3, RZ ;  /* 0x0000000307077819 */ /* 0x000fe400000012ff */
[----:B------:R-:W-:Y:S01]  /*1d570*/  SHF.R.U64 R4, R4, 0x3, RZ ;  /* 0x0000000304047819 */ /* 0x000fe200000012ff */
[----:B--2---:R-:W-:Y:S01]  /*1d580*/  @!P2 ST.E desc[UR60][R48.64], R88 ;  /* 0x000000583000a985 */ /* 0x004fe2000c10193c */
[----:B------:R-:W-:Y:S02]  /*1d590*/  SHF.R.U64 R32, R32, 0x3, RZ ;  /* 0x0000000320207819 */ /* 0x000fe400000012ff */
[----:B------:R-:W-:Y:S01]  /*1d5a0*/  SHF.R.U64 R36, R36, 0x3, RZ ;  /* 0x0000000324247819 */ /* 0x000fe200000012ff */
[----:B---3--:R2:W-:Y:S01]  /*1d5b0*/  @!P0 ST.E desc[UR60][R50.64], R0 ;  /* 0x0000000032008985 */ /* 0x0085e2000c10193c */
[----:B------:R-:W-:-:S02]  /*1d5c0*/  SHF.R.U64 R40, R40, 0x3, RZ ;  /* 0x0000000328287819 */ /* 0x000fc400000012ff */
[----:B------:R-:W-:Y:S01]  /*1d5d0*/  LOP3.LUT R2, R7, R2, RZ, 0x3c, !PT ;  /* 0x0000000207027212 */ /* 0x000fe200078e3cff */
[----:B------:R-:W-:Y:S01]  /*1d5e0*/  IMAD R21, R20, UR5, R21 ;  /* 0x0000000514157c24 */ /* 0x000fe2000f8e0215 */
[----:B------:R-:W-:Y:S01]  /*1d5f0*/  LOP3.LUT R32, R32, R33, RZ, 0x3c, !PT ;  /* 0x0000002120207212 */ /* 0x000fe200078e3cff */
[--C-:B------:R-:W-:Y:S01]  /*1d600*/  IMAD.X R33, RZ, RZ, R3.reuse, P6 ;  /* 0x000000ffff217224 */ /* 0x100fe200030e0603 */
[----:B------:R-:W-:Y:S01]  /*1d610*/  LOP3.LUT R36, R36, R37, RZ, 0x3c, !PT ;  /* 0x0000002524247212 */ /* 0x000fe200078e3cff */
[--C-:B------:R-:W-:Y:S01]  /*1d620*/  IMAD.X R37, RZ, RZ, R3.reuse, P5 ;  /* 0x000000ffff257224 */ /* 0x100fe200028e0603 */
[----:B------:R-:W-:Y:S01]  /*1d630*/  LOP3.LUT R40, R40, R41, RZ, 0x3c, !PT ;  /* 0x0000002928287212 */ /* 0x000fe200078e3cff */
[----:B------:R-:W-:Y:S01]  /*1d640*/  IMAD.X R41, RZ, RZ, R3, P4 ;  /* 0x000000ffff297224 */ /* 0x000fe200020e0603 */
[----:B------:R-:W-:Y:S01]  /*1d650*/  LOP3.LUT R44, R4, R5, RZ, 0x3c, !PT ;  /* 0x00000005042c7212 */ /* 0x000fe200078e3cff */
[----:B--2---:R-:W2:Y:S01]  /*1d660*/  @P1 LDC R51, c[0x0][0xbf0] ;  /* 0x0002fc00ff331b82 */ /* 0x004ea20000000800 */
[----:B------:R3:W5:Y:S01]  /*1d670*/  LD.E.128 R4, desc[UR60][R2.64] ;  /* 0x0000003c02047980 */ /* 0x000762000c101d00 */
[----:B------:R-:W-:-:S03]  /*1d680*/  LOP3.LUT R8, R15, 0x380, RZ, 0xc0, !PT ;  /* 0x000003800f087812 */ /* 0x000fc600078ec0ff */
[----:B------:R-:W5:Y:S01]  /*1d690*/  LD.E.128 R28, desc[UR60][R28.64] ;  /* 0x0000003c1c1c7980 */ /* 0x000f62000c101d00 */
[----:B------:R-:W-:-:S03]  /*1d6a0*/  SHF.R.U64 R8, R8, 0x3, RZ ;  /* 0x0000000308087819 */ /* 0x000fc600000012ff */
[----:B------:R-:W5:Y:S01]  /*1d6b0*/  LD.E.128 R32, desc[UR60][R32.64] ;  /* 0x0000003c20207980 */ /* 0x000f62000c101d00 */
[----:B------:R-:W-:Y:S01]  /*1d6c0*/  LOP3.LUT R8, R8, R15, RZ, 0x3c, !PT ;  /* 0x0000000f08087212 */ /* 0x000fe200078e3cff */
[----:B---3--:R-:W-:Y:S01]  /*1d6d0*/  IMAD.WIDE.U32 R2, R20, UR4, RZ ;  /* 0x0000000414027c25 */ /* 0x008fe2000f8e00ff */
[----:B------:R-:W-:Y:S01]  /*1d6e0*/  ULDC.64 UR4, c[0x0][0xae8] ;  /* 0x0002ba0000047ab9 */ /* 0x000fe20000000a00 */
[----:B------:R-:W5:Y:S02]  /*1d6f0*/  LD.E.128 R12, desc[UR60][R12.64] ;  /* 0x0000003c0c0c7980 */ /* 0x000f64000c101d00 */
[----:B------:R-:W-:Y:S02]  /*1d700*/  IMAD.IADD R3, R3, 0x1, R21 ;  /* 0x0000000103037824 */ /* 0x000fe400078e0215 */
[----:B------:R-:W-:Y:S01]  /*1d710*/  IMAD R21, R207, 0x20, R216 ;  /* 0x00000020cf157824 */ /* 0x000fe200078e02d8 */
[----:B------:R-:W5:Y:S01]  /*1d720*/  LD.E.128 R8, desc[UR60][R8.64] ;  /* 0x0000003c08087980 */ /* 0x000f62000c101d00 */
[----:B------:R-:W-:-:S02]  /*1d730*/  IMAD R49, R24, UR4, RZ ;  /* 0x0000000418317c24 */ /* 0x000fc4000f8e02ff */
[----:B------:R-:W-:Y:S01]  /*1d740*/  IMAD.IADD R24, R200, 0x1, R21 ;  /* 0x00000001c8187824 */ /* 0x000fe200078e0215 */
[----:B------:R-:W5:Y:S01]  /*1d750*/  LD.E.128 R36, desc[UR60][R36.64] ;  /* 0x0000003c24247980 */ /* 0x000f62000c101d00 */
[----:B------:R-:W-:Y:S02]  /*1d760*/  IMAD R49, R208, UR5, R49 ;  /* 0x00000005d0317c24 */ /* 0x000fe4000f8e0231 */
[----:B-1----:R-:W-:Y:S01]  /*1d770*/  @P1 IMAD.HI.U32 R0, R24, R57, RZ ;  /* 0x0000003918001227 */ /* 0x002fe200078e00ff */
[----:B------:R-:W5:Y:S03]  /*1d780*/  LD.E.128 R40, desc[UR60][R40.64] ;  /* 0x0000003c28287980 */ /* 0x000f66000c101d00 */
[----:B------:R-:W-:Y:S01]  /*1d790*/  IMAD.WIDE.U32 R2, R208, UR4, R2 ;  /* 0x00000004d0027c25 */ /* 0x000fe2000f8e0002 */
[----:B------:R-:W-:Y:S01]  /*1d7a0*/  ULDC.64 UR4, c[0x0][0xaf0] ;  /* 0x0002bc0000047ab9 */ /* 0x000fe20000000a00 */
[----:B------:R-:W5:Y:S02]  /*1d7b0*/  LD.E.128 R44, desc[UR60][R44.64] ;  /* 0x0000003c2c2c7980 */ /* 0x000f64000c101d00 */
[----:B------:R-:W-:Y:S01]  /*1d7c0*/  IMAD.MOV.U32 R21, RZ, RZ, R24 ;  /* 0x000000ffff157224 */ /* 0x000fe200078e0018 */
[----:B--2---:R-:W-:Y:S01]  /*1d7d0*/  @P1 SHF.R.U32.HI R21, RZ, R51, R0 ;  /* 0x00000033ff151219 */ /* 0x004fe20000011600 */
[----:B------:R-:W-:Y:S01]  /*1d7e0*/  IMAD.IADD R3, R3, 0x1, R49 ;  /* 0x0000000103037824 */ /* 0x000fe200078e0231 */
[----:B------:R-:W-:Y:S01]  /*1d7f0*/  @!PT LDS RZ, [RZ] ;  /* 0x00000000fffff984 */ /* 0x000fe20000000800 */
[----:B------:R-:W-:Y:S01]  /*1d800*/  @!PT LDS RZ, [RZ] ;  /* 0x00000000fffff984 */ /* 0x000fe20000000800 */
[----:B------:R-:W-:Y:S01]  /*1d810*/  @!PT LDS RZ, [RZ] ;  /* 0x00000000fffff984 */ /* 0x000fe20000000800 */
[----:B------:R-:W-:Y:S01]  /*1d820*/  @!PT LDS RZ, [RZ] ;  /* 0x00000000fffff984 */ /* 0x000fe20000000800 */
[----:B------:R1:W-:Y:S06]  /*1d830*/  MEMBAR.ALL.CTA ;  /* 0x0000000000007992 */ /* 0x0003ec0000008000 */
[----:B-1----:R-:W1:Y:S01]  /*1d840*/  FENCE.VIEW.ASYNC.S ;  /* 0x00000000000073c6 */ /* 0x002e620000000000 */
        /* <DEDUP_REMOVED lines=34> */
[----:B------:R-:W-:Y:S02]  /*1da70*/  ULDC UR4, c[0x0][0xac8] ;  /* 0x0002b20000047ab9 */ /* 0x000fe40000000800 */
        /* <DEDUP_REMOVED lines=8> */
.L_x_2917:
[----:B------:R-:W-:Y:S05]  /*1db00*/  BSYNC B1 ;  /* 0x0000000000017941 */ /* 0x000fea0003800000 */
.L_x_2916:
[----:B-1----:R1:W0:Y:S01]  /*1db10*/  SHFL.IDX PT, R0, R48, 0x1, 0x181f ;  /* 0x00381f0030007f89 */ /* 0x00222200000e0000 */
[----:B------:R-:W-:Y:S03]  /*1db20*/  BSSY B1, `(.L_x_2918) ;  /* 0x000000c000017945 */ /* 0x000fe60003800000 */
[----:B----45:R1:W4:Y:S01]  /*1db30*/  SHFL.IDX PT, R4, R24, 0x1, 0x181f ;  /* 0x00381f0018047f89 */ /* 0x03032200000e0000 */
        /* <DEDUP_REMOVED lines=10> */
.L_x_2919:
[----:B------:R-:W-:Y:S05]  /*1dbe0*/  BSYNC B1 ;  /* 0x0000000000017941 */ /* 0x000fea0003800000 */
.L_x_2918:
[----:B0-----:R0:W0:Y:S01]  /*1dbf0*/  SHFL.IDX PT, R0, R48, 0x2, 0x181f ;  /* 0x00581f0030007f89 */ /* 0x00102200000e0000 */
[----:B------:R-:W-:Y:S03]  /*1dc00*/  BSSY B1, `(.L_x_2920) ;  /* 0x000000c000017945 */ /* 0x000fe60003800000 */
[----:B----4-:R4:W0:Y:S01]  /*1dc10*/  SHFL.IDX PT, R4, R24, 0x2, 0x181f ;  /* 0x00581f0018047f89 */ /* 0x01082200000e0000 */
        /* <DEDUP_REMOVED lines=10> */
.L_x_2921:
[----:B------:R-:W-:Y:S05]  /*1dcc0*/  BSYNC B1 ;  /* 0x0000000000017941 */ /* 0x000fea0003800000 */
.L_x_2920:
[----:B0-----:R-:W-:Y:S01]  /*1dcd0*/  VIADD R0, R200, 0x60 ;  /* 0x00000060c8007836 */ /* 0x001fe20000000000 */
[----:B-12---:R-:W0:Y:S04]  /*1dce0*/  SHFL.IDX PT, R48, R48, 0x3, 0x181f ;  /* 0x00781f0030307f89 */ /* 0x006e2800000e0000 */
[----:B------:R-:W-:Y:S01]  /*1dcf0*/  ISETP.GE.AND P0, PT, R0, R55, PT ;  /* 0x000000370000720c */ /* 0x000fe20003f06270 */
[----:B----4-:R-:W1:-:S12]  /*1dd00*/  SHFL.IDX PT, R24, R24, 0x3, 0x181f ;  /* 0x00781f0018187f89 */ /* 0x010e5800000e0000 */
[----:B------:R-:W-:Y:S05]  /*1dd10*/  @P0 BRA `(.L_x_2922) ;  /* 0x0000000800e00947 */ /* 0x000fea0003800000 */
[----:B------:R-:W-:Y:S02]  /*1dd20*/  ULDC UR4, c[0x0][0xac8] ;  /* 0x0002b20000047ab9 */ /* 0x000fe40000000800 */
[----:B------:R-:W-:-:S13]  /*1dd30*/  ISETP.GE.AND P1, PT, R203, UR4, PT ;  /* 0x00000004cb007c0c */ /* 0x000fda000bf26270 */
[----:B-1----:R-:W-:-:S04]  /*1dd40*/  @!P1 LEA R2, P0, R203, R24, 0x1 ;  /* 0x00000018cb029211 */ /* 0x002fc800078008ff */
[----:B0-----:R-:W-:Y:S02]  /*1dd50*/  @!P1 LEA.HI.X R3, R203, R48, R237, 0x1, P0 ;  /* 0x00000030cb039211 */ /* 0x001fe400000f0ced */
[----:B------:R-:W-:-:S03]  /*1dd60*/  ISETP.GE.AND P0, PT, R206, UR4, PT ;  /* 0x00000004ce007c0c */ /* 0x000fc6000bf06270 */
[----:B------:R2:W-:Y:S10]  /*1dd70*/  @!P1 ST.E.128 desc[UR60][R2.64], R28 ;  /* 0x0000001c02009985 */ /* 0x0005f4000c101d3c */
[----:B------:R-:W-:Y:S05]  /*1dd80*/  @P0 BRA `(.L_x_2922) ;  /* 0x0000000800c40947 */ /* 0x000fea0003800000 */
[----:B--2---:R-:W-:-:S04]  /*1dd90*/  LEA R2, P0, R206, R24, 0x1 ;  /* 0x00000018ce027211 */ /* 0x004fc800078008ff */
[----:B------:R-:W-:-:S05]  /*1dda0*/  LEA.HI.X R3, R206, R48, R236, 0x1, P0 ;  /* 0x00000030ce037211 */ /* 0x000fca00000f0cec */
[----:B------:R4:W-:Y:S01]  /*1ddb0*/  ST.E.128 desc[UR60][R2.64], R44 ;  /* 0x0000002c02007985 */ /* 0x0009e2000c101d3c */
[----:B------:R-:W-:Y:S05]  /*1ddc0*/  BRA `(.L_x_2922) ;  /* 0x0000000800b47947 */ /* 0x000fea0003800000 */
.L_x_2914:
        /* <DEDUP_REMOVED lines=27> */
.L_x_2923:
[----:B------:R-:W-:Y:S01]  /*1df80*/  BSSY B1, `(.L_x_2924) ;  /* 0x000002d000017945 */ /* 0x000fe20003800000 */
[----:B------:R-:W-:Y:S02]  /*1df90*/  SHF.R.S32.HI R10, RZ, 0x1f, R208 ;  /* 0x0000001fff0a7819 */ /* 0x000fe400000114d0 */
[----:B------:R-:W-:Y:S02]  /*1dfa0*/  SEL R211, R211, RZ, !P0 ;  /* 0x000000ffd3d37207 */ /* 0x000fe40004000000 */
[----:B------:R-:W-:Y:S02]  /*1dfb0*/  SEL R217, R217, RZ, !P0 ;  /* 0x000000ffd9d97207 */ /* 0x000fe40004000000 */
[----:B-----5:R-:W-:Y:S01]  /*1dfc0*/  SHF.R.S32.HI R11, RZ, 0x1f, R6 ;  /* 0x0000001fff0b7819 */ /* 0x020fe20000011406 */
[----:B------:R-:W-:Y:S06]  /*1dfd0*/  @P3 BRA `(.L_x_2925) ;  /* 0x00000000009c3947 */ /* 0x000fec0003800000 */
[----:B------:R-:W2:Y:S01]  /*1dfe0*/  S2R R3, SR_TID.X ;  /* 0x0000000000037919 */ /* 0x000ea20000002100 */
[----:B------:R-:W3:Y:S02]  /*1dff0*/  LDC R9, c[0x0][0xbe8] ;  /* 0x0002fa00ff097b82 */ /* 0x000ee40000000800 */
[----:B---3--:R-:W-:Y:S01]  /*1e000*/  IMAD R2, R0, R9, RZ ;  /* 0x0000000900027224 */ /* 0x008fe200078e02ff */
        /* <DEDUP_REMOVED lines=36> */
.L_x_2925:
[----:B------:R-:W-:Y:S05]  /*1e250*/  BSYNC B1 ;  /* 0x0000000000017941 */ /* 0x000fea0003800000 */
.L_x_2924:
[----:B------:R-:W-:Y:S01]  /*1e260*/  ULDC.64 UR4, c[0x0][0xaa0] ;  /* 0x0002a80000047ab9 */ /* 0x000fe20000000a00 */
[----:B------:R-:W-:Y:S01]  /*1e270*/  IMAD R7, R207, 0x20, R216 ;  /* 0x00000020cf077824 */ /* 0x000fe200078e02d8 */
[----:B------:R-:W-:Y:S01]  /*1e280*/  BSSY B1, `(.L_x_2926) ;  /* 0x0000037000017945 */ /* 0x000fe20003800000 */
[----:B--2---:R-:W-:Y:S02]  /*1e290*/  IMAD R3, R11, UR4, RZ ;  /* 0x000000040b037c24 */ /* 0x004fe4000f8e02ff */
[----:B------:R-:W-:Y:S02]  /*1e2a0*/  IMAD.IADD R9, R200, 0x1, R7 ;  /* 0x00000001c8097824 */ /* 0x000fe400078e0207 */
[C---:B------:R-:W-:Y:S02]  /*1e2b0*/  IMAD R5, R6.reuse, UR5, R3 ;  /* 0x0000000506057c24 */ /* 0x040fe4000f8e0203 */
[----:B------:R-:W-:Y:S01]  /*1e2c0*/  IMAD.WIDE.U32 R2, R6, UR4, RZ ;  /* 0x0000000406027c25 */ /* 0x000fe2000f8e00ff */
[----:B------:R-:W-:-:S03]  /*1e2d0*/  ULDC.64 UR4, c[0x0][0xae8] ;  /* 0x0002ba0000047ab9 */ /* 0x000fc60000000a00 */
[----:B------:R-:W-:Y:S02]  /*1e2e0*/  IMAD.IADD R3, R3, 0x1, R5 ;  /* 0x0000000103037824 */ /* 0x000fe400078e0205 */
        /* <DEDUP_REMOVED lines=48> */
.L_x_2927:
[----:B------:R-:W-:Y:S05]  /*1e5f0*/  BSYNC B1 ;  /* 0x0000000000017941 */ /* 0x000fea0003800000 */
.L_x_2926:
        /* <DEDUP_REMOVED lines=13> */
.L_x_2929:
[----:B------:R-:W-:Y:S05]  /*1e6d0*/  BSYNC B1 ;  /* 0x0000000000017941 */ /* 0x000fea0003800000 */
.L_x_2928:
        /* <DEDUP_REMOVED lines=13> */
.L_x_2931:
[----:B------:R-:W-:Y:S05]  /*1e7b0*/  BSYNC B1 ;  /* 0x0000000000017941 */ /* 0x000fea0003800000 */
.L_x_2930:
        /* <DEDUP_REMOVED lines=14> */
.L_x_2922:
[----:B------:R-:W-:Y:S05]  /*1e8a0*/  BSYNC B0 ;  /* 0x0000000000007941 */ /* 0x000fea0003800000 */
.L_x_2913:
[----:B------:R-:W-:Y:S02]  /*1e8b0*/  ULDC UR4, c[0x0][0xc3c] ;  /* 0x00030f0000047ab9 */ /* 0x000fe40000000800 */
[----:B-1----:R-:W-:-:S13]  /*1e8c0*/  ISETP.GE.AND P0, PT, R27, UR4, PT ;  /* 0x000000041b007c0c */ /* 0x002fda000bf06270 */
[----:B------:R-:W-:Y:S05]  /*1e8d0*/  @!P0 BRA `(.L_x_2932) ;  /* 0xfffffe2800788947 */ /* 0x000fea000383ffff */
[----:B------:R-:W-:Y:S05]  /*1e8e0*/  BRA `(.L_x_2708) ;  /* 0x0000007c00907947 */ /* 0x000fea0003800000 */
.L_x_2706:
        /* <DEDUP_REMOVED lines=18> */
.L_x_2933:
        /* <DEDUP_REMOVED lines=41> */
.L_x_2939:
        /* <DEDUP_REMOVED lines=12> */
.L_x_2938:
[----:B------:R-:W-:Y:S05]  /*1ed60*/  BSYNC B0 ;  /* 0x0000000000007941 */ /* 0x000fea0003800000 */
.L_x_2937:
        /* <DEDUP_REMOVED lines=21> */
.L_x_2935:
        /* <DEDUP_REMOVED lines=18> */
[----:B------:R-:W-:-:S06]  /*1efe0*/  VIADD R16, R7, 0xffffffff ;  /* 0xffffffff07107836 */ /* 0x000fcc0000000000 */
[----:B------:R2:W3:Y:S02]  /*1eff0*/  SHFL.IDX PT, R16, R5, R16, 0x1f ;  /* 0x00001f1005107589 */ /* 0x0004e400000e0000 */
.L_x_2940:
[----:B-12---:R-:W-:Y:S01]  /*1f000*/  IMAD.MOV R5, RZ, RZ, -R3 ;  /* 0x000000ffff057224 */ /* 0x006fe200078e0a03 */
[----:B------:R-:W-:Y:S01]  /*1f010*/  IABS R7, R9 ;  /* 0x0000000900077213 */ /* 0x000fe20000000000 */
        /* <DEDUP_REMOVED lines=23> */
[----:B------:R-:W-:Y:S01]  /*1f190*/  VIADDMNMX R11, R10, UR5, R11, PT ;  /* 0x000000050a0b7c46 */ /* 0x000fe2000b80010b */
[----:B------:R-:W-:-:S03]  /*1f1a0*/  IMAD.IADD R5, R8, 0x1, R5 ;  /* 0x0000000108057824 */ /* 0x000fc600078e0205 */
        /* <DEDUP_REMOVED lines=12> */
[----:B------:R-:W-:-:S03]  /*1f270*/  LOP3.LUT R3, R8, R11, RZ, 0x3c, !PT ;  /* 0x0000000b08037212 */ /* 0x000fc600078e3cff */
        /* <DEDUP_REMOVED lines=16> */
.L_x_2936:
[----:B------:R-:W-:Y:S02]  /*1f380*/  IMAD.MOV.U32 R17, RZ, RZ, RZ ;  /* 0x000000ffff117224 */ /* 0x000fe400078e00ff */
[----:B------:R-:W-:Y:S02]  /*1f390*/  IMAD.U32 R16, RZ, RZ, UR6 ;  /* 0x00000006ff107e24 */ /* 0x000fe4000f8e00ff */
[----:B------:R-:W-:-:S07]  /*1f3a0*/  IMAD.MOV.U32 R18, RZ, RZ, RZ ;  /* 0x000000ffff127224 */ /* 0x000fce00078e00ff */
.L_x_2941:
[----:B------:R-:W-:-:S13]  /*1f3b0*/  ISETP.NE.AND P0, PT, R0, RZ, PT ;  /* 0x000000ff0000720c */ /* 0x000fda0003f05270 */
[----:B------:R-:W1:Y:S01]  /*1f3c0*/  @!P0 S2R R3, SR_CgaCtaId ;  /* 0x0000000000038919 */ /* 0x000e620000008800 */
[----:B------:R-:W-:-:S04]  /*1f3d0*/  @!P0 MOV R0, 0x400 ;  /* 0x0000040000008802 */ /* 0x000fc80000000f00 */
[----:B-1----:R-:W-:-:S05]  /*1f3e0*/  @!P0 LEA R0, R3, R0, 0x18 ;  /* 0x0000000003008211 */ /* 0x002fca00078ec0ff */
[----:B------:R1:W-:Y:S01]  /*1f3f0*/  @!P0 STS.128 [R0+0x348d0], R16 ;  /* 0x0348d01000008388 */ /* 0x0003e20000000c00 */
[----:B------:R-:W-:Y:S06]  /*1f400*/  BAR.ARV 0x5, 0x180 ;  /* 0x0146000000007b1d */ /* 0x000fec0000002000 */
.L_x_2934:
[----:B-1----:R-:W-:Y:S01]  /*1f410*/  IMAD.MOV.U32 R0, RZ, RZ, 0x1 ;  /* 0x00000001ff007424 */ /* 0x002fe200078e00ff */
[----:B------:R1:W-:Y:S01]  /*1f420*/  STL [R1+0xc], RZ ;  /* 0x00000cff01007387 */ /* 0x0003e20000100800 */
[----:B------:R-:W-:Y:S02]  /*1f430*/  ULDC UR4, c[0x0][0xc3c] ;  /* 0x00030f0000047ab9 */ /* 0x000fe40000000800 */
[----:B--2---:R-:W-:Y:S01]  /*1f440*/  ISETP.GE.AND P0, PT, R19, UR4, PT ;  /* 0x0000000413007c0c */ /* 0x004fe2000bf06270 */
[----:B------:R1:W-:Y:S04]  /*1f450*/  STL [R1+0x1c], R0 ;  /* 0x00001c0001007387 */ /* 0x0003e80000100800 */
[----:B------:R1:W-:Y:S08]  /*1f460*/  STL [R1+0x50], RZ ;  /* 0x000050ff01007387 */ /* 0x0003f00000100800 */
[----:B-1----:R-:W-:Y:S05]  /*1f470*/  @P0 BRA `(.L_x_2942) ;  /* 0x0000006c00bc0947 */ /* 0x002fea0003800000 */
[----:B------:R-:W2:Y:S04]  /*1f480*/  LDL R0, [R1+0x58] ;  /* 0x0000580001007983 */ /* 0x000ea80000100800 */
[----:B------:R-:W3:Y:S01]  /*1f490*/  LDL.LU R5, [R1+0x8] ;  /* 0x0000080001057983 */ /* 0x000ee20000300800 */
[----:B------:R-:W1:Y:S01]  /*1f4a0*/  S2UR UR5, SR_CgaCtaId ;  /* 0x00000000000579c3 */ /* 0x000e620000008800 */
[----:B------:R-:W-:Y:S01]  /*1f4b0*/  LOP3.LUT R7, R4, 0x7f, RZ, 0xc0, !PT ;  /* 0x0000007f04077812 */ /* 0x000fe200078ec0ff */
[----:B------:R-:W-:Y:S01]  /*1f4c0*/  UMOV UR4, 0x400 ;  /* 0x0000040000047882 */ /* 0x000fe20000000000 */
[----:B------:R-:W-:Y:S01]  /*1f4d0*/  BSSY B8, `(.L_x_2942) ;  /* 0x00006e9000087945 */ /* 0x000fe20003800000 */
[----:B------:R-:W-:Y:S01]  /*1f4e0*/  ULDC.64 UR36, c[0x0][0x198] ;  /* 0x0000660000247ab9 */ /* 0x000fe20000000a00 */
[C---:B------:R-:W-:Y:S01]  /*1f4f0*/  ISETP.NE.AND P1, PT, R7.reuse, RZ, PT ;  /* 0x000000ff0700720c */ /* 0x040fe20003f25270 */
[----:B0-----:R-:W-:Y:S01]  /*1f500*/  IMAD.SHL.U32 R2, R7, 0x8, RZ ;  /* 0x0000000807027824 */ /* 0x001fe200078e00ff */
[----:B------:R-:W-:Y:S01]  /*1f510*/  SHF.R.U32.HI R6, RZ, 0x3, R7 ;  /* 0x00000003ff067819 */ /* 0x000fe20000011607 */
[----:B------:R-:W-:Y:S01]  /*1f520*/  ULDC UR39, c[0x0][0xc] ;  /* 0x0000030000277ab9 */ /* 0x000fe20000000800 */
[----:B-1----:R-:W-:Y:S01]  /*1f530*/  ULEA UR4, UR5, UR4, 0x18 ;  /* 0x0000000405047291 */ /* 0x002fe2000f8ec03f */
[----:B--2---:R-:W-:Y:S01]  /*1f540*/  R2UR UR6, R0 ;  /* 0x00000000000672ca */ /* 0x004fe200000e0000 */
[----:B------:R-:W-:Y:S01]  /*1f550*/  IMAD.SHL.U32 R0, R4, 0x8, RZ ;  /* 0x0000000804007824 */ /* 0x000fe200078e00ff */
[----:B---3--:R-:W-:-:S04]  /*1f560*/  LOP3.LUT R5, R5, 0xfffffffd, RZ, 0xc0, !PT ;  /* 0xfffffffd05057812 */ /* 0x008fc800078ec0ff */
[----:B------:R-:W-:Y:S02]  /*1f570*/  LOP3.LUT R3, R0, 0x1f8, RZ, 0xc0, !PT ;  /* 0x000001f800037812 */ /* 0x000fe400078ec0ff */
[----:B------:R-:W-:Y:S02]  /*1f580*/  @P1 LOP3.LUT R5, R5, 0x2, RZ, 0xfc, !PT ;  /* 0x0000000205051812 */ /* 0x000fe400078efcff */
[----:B------:R-:W-:Y:S02]  /*1f590*/  LOP3.LUT R3, R3, 0x38, R4, 0x78, !PT ;  /* 0x0000003803037812 */ /* 0x000fe400078e7804 */
[----:B------:R-:W-:Y:S01]  /*1f5a0*/  LOP3.LUT R5, R5, 0xfffffffe, RZ, 0xc0, !PT ;  /* 0xfffffffe05057812 */ /* 0x000fe200078ec0ff */
[----:B------:R-:W-:Y:S01]  /*1f5b0*/  ULOP3.LUT UR38, UR6, 0x2, URZ, 0xfc, !UPT ;  /* 0x0000000206267892 */ /* 0x000fe2000f8efc3f */
[----:B------:R-:W-:Y:S02]  /*1f5c0*/  LOP3.LUT R2, R3, 0x200, R2, 0xf8, !PT ;  /* 0x0000020003027812 */ /* 0x000fe400078ef802 */
[C---:B------:R-:W-:Y:S01]  /*1f5d0*/  LOP3.LUT P0, R3, R4.reuse, 0x1f, RZ, 0xc0, !PT ;  /* 0x0000001f04037812 */ /* 0x040fe2000780c0ff */
[----:B------:R-:W-:Y:S01]  /*1f5e0*/  IMAD.SHL.U32 R4, R4, 0x10, RZ ;  /* 0x0000001004047824 */ /* 0x000fe200078e00ff */
[----:B------:R-:W-:-:S03]  /*1f5f0*/  LOP3.LUT R0, R0, 0x38, RZ, 0xc0, !PT ;  /* 0x0000003800007812 */ /* 0x000fc600078ec0ff */
[----:B------:R0:W-:Y:S01]  /*1f600*/  STL [R1+0x2c], R3 ;  /* 0x00002c0301007387 */ /* 0x0001e20000100800 */
[----:B------:R-:W-:-:S07]  /*1f610*/  LOP3.LUT R4, R6, 0x70, R4, 0xf8, !PT ;  /* 0x0000007006047812 */ /* 0x000fce00078ef804 */
[----:B------:R-:W-:Y:S02]  /*1f620*/  @P0 LOP3.LUT R5, R5, 0x1, RZ, 0xfc, !PT ;  /* 0x0000000105050812 */ /* 0x000fe400078efcff */
[----:B------:R-:W-:Y:S01]  /*1f630*/  ISETP.NE.OR P0, PT, R7, RZ, !P0 ;  /* 0x000000ff0700720c */ /* 0x000fe20004705670 */
[----:B0-----:R-:W-:Y:S01]  /*1f640*/  IMAD.U32 R3, RZ, RZ, UR4 ;  /* 0x00000004ff037e24 */ /* 0x001fe2000f8e00ff */
[----:B------:R-:W-:-:S03]  /*1f650*/  LOP3.LUT R5, R5, 0xfffffff7, RZ, 0xc0, !PT ;  /* 0xfffffff705057812 */ /* 0x000fc600078ec0ff */
[----:B------:R-:W-:Y:S01]  /*1f660*/  IMAD R2, R2, 0x2, R3 ;  /* 0x0000000202027824 */ /* 0x000fe200078e0203 */
[----:B------:R0:W-:Y:S04]  /*1f670*/  STL [R1+0x4], R3 ;  /* 0x0000040301007387 */ /* 0x0001e80000100800 */
[----:B------:R1:W-:Y:S03]  /*1f680*/  STL [R1+0x30], R2 ;  /* 0x0000300201007387 */ /* 0x0003e60000100800 */
[----:B------:R-:W-:Y:S01]  /*1f690*/  @P0 LOP3.LUT R5, R5, 0x8, RZ, 0xfc, !PT ;  /* 0x0000000805050812 */ /* 0x000fe200078efcff */
[----:B------:R-:W-:Y:S01]  /*1f6a0*/  STL [R1+0x10], RZ ;  /* 0x000010ff01007387 */ /* 0x000fe20000100800 */
[----:B0-----:R-:W-:-:S03]  /*1f6b0*/  IMAD.MOV.U32 R3, RZ, RZ, 0x1 ;  /* 0x00000001ff037424 */ /* 0x001fc600078e00ff */
[----:B------:R-:W-:Y:S01]  /*1f6c0*/  STL [R1+0x8], R5 ;  /* 0x0000080501007387 */ /* 0x000fe20000100800 */
[----:B-1----:R-:W-:-:S05]  /*1f6d0*/  IMAD.MOV.U32 R2, RZ, RZ, 0x1 ;  /* 0x00000001ff027424 */ /* 0x002fca00078e00ff */
[----:B------:R0:W-:Y:S04]  /*1f6e0*/  STL [R1+0x24], R2 ;  /* 0x0000240201007387 */ /* 0x0001e80000100800 */
[----:B------:R1:W-:Y:S04]  /*1f6f0*/  STL [R1+0x50], RZ ;  /* 0x000050ff01007387 */ /* 0x0003e80000100800 */
[----:B------:R1:W-:Y:S01]  /*1f700*/  STL [R1+0xc], RZ ;  /* 0x00000cff01007387 */ /* 0x0003e20000100800 */
[----:B0-----:R-:W-:-:S03]  /*1f710*/  LOP3.LUT R2, R0, 0x40, RZ, 0xfc, !PT ;  /* 0x0000004000027812 */ /* 0x001fc600078efcff */
[----:B------:R1:W-:Y:S01]  /*1f720*/  STL [R1+0x1c], R3 ;  /* 0x00001c0301007387 */ /* 0x0003e20000100800 */
[----:B------:R-:W-:-:S07]  /*1f730*/  LOP3.LUT R0, R0, 0x80, RZ, 0xfc, !PT ;  /* 0x0000008000007812 */ /* 0x000fce00078efcff */
.L_x_3086:
[----:B01-3--:R-:W0:Y:S02]  /*1f740*/  LDC.64 R2, c[0x0][0xc88] ;  /* 0x00032200ff027b82 */ /* 0x00be240000000a00 */
        /* <DEDUP_REMOVED lines=16> */
[----:B------:R0:W-:Y:S01]  /*1f850*/  STL [R1+0x34], R4 ;  /* 0x0000340401007387 */ /* 0x0001e20000100800 */
[C-C-:B------:R-:W-:Y:S02]  /*1f860*/  SHF.L.U64.HI R14, R4.reuse, 0x2, R5.reuse ;  /* 0x00000002040e7819 */ /* 0x140fe40000010205 */
[----:B------:R-:W-:Y:S01]  /*1f870*/  @P0 LEA.HI.X R3, R4, UR5, R5, 0x2, P1 ;  /* 0x0000000504030c11 */ /* 0x000fe200088f1405 */
[----:B------:R-:W-:Y:S01]  /*1f880*/  ULDC.64 UR4, c[0x0][0xa00] ;  /* 0x0002800000047ab9 */ /* 0x000fe20000000a00 */
[C---:B-----5:R-:W-:Y:S01]  /*1f890*/  @P3 IADD3 R8, P1, R15.reuse, UR10, RZ ;  /* 0x0000000a0f083c10 */ /* 0x060fe2000ff3e0ff */
[----:B------:R1:W-:Y:S03]  /*1f8a0*/  STL [R1+0x44], R5 ;  /* 0x0000440501007387 */ /* 0x0003e60000100800 */
[----:B------:R-:W-:Y:S01]  /*1f8b0*/  @P3 IADD3.X R9, R14, UR11, RZ, P1, !PT ;  /* 0x0000000b0e093c10 */ /* 0x000fe20008ffe4ff */
[----:B------:R2:W5:Y:S01]  /*1f8c0*/  @P0 LDG.E R0, desc[UR60][R2.64] ;  /* 0x0000003c02000981 */ /* 0x000562000c1e1900 */
        /* <DEDUP_REMOVED lines=9> */
[----:B--2---:R-:W-:-:S04]  /*1f960*/  IADD3 R2, P0, R15, UR4, RZ ;  /* 0x000000040f027c10 */ /* 0x004fc8000ff1e0ff */
[----:B------:R-:W-:Y:S01]  /*1f970*/  IADD3.X R3, R14, UR5, RZ, P0, !PT ;  /* 0x000000050e037c10 */ /* 0x000fe200087fe4ff */
[----:B------:R-:W-:Y:S01]  /*1f980*/  ULDC UR4, c[0x0][0x288] ;  /* 0x0000a20000047ab9 */ /* 0x000fe20000000800 */
[----:B0-----:R-:W-:-:S03]  /*1f990*/  IADD3 R4, P0, R15, UR8, RZ ;  /* 0x000000080f047c10 */ /* 0x001fc6000ff1e0ff */
[----:B------:R0:W5:Y:S01]  /*1f9a0*/  @P2 LDG.E R11, desc[UR60][R6.64] ;  /* 0x0000003c060b2981 */ /* 0x000162000c1e1900 */
[----:B-1----:R-:W-:Y:S02]  /*1f9b0*/  IADD3.X R5, R14, UR9, RZ, P0, !PT ;  /* 0x000000090e057c10 */ /* 0x002fe400087fe4ff */
[----:B------:R-:W-:Y:S01]  /*1f9c0*/  ISETP.NE.U32.AND P0, PT, RZ, UR8, PT ;  /* 0x00000008ff007c0c */ /* 0x000fe2000bf05070 */
[----:B------:R-:W2:Y:S03]  /*1f9d0*/  @P1 LDG.E R12, desc[UR60][R2.64] ;  /* 0x0000003c020c1981 */ /* 0x000ea6000c1e1900 */
[----:B------:R-:W-:-:S13]  /*1f9e0*/  ISETP.NE.AND.EX P0, PT, RZ, UR9, PT, P0 ;  /* 0x00000009ff007c0c */ /* 0x000fda000bf05300 */
[----:B------:R0:W5:Y:S04]  /*1f9f0*/  @P0 LDG.E R10, desc[UR60][R4.64] ;  /* 0x0000003c040a0981 */ /* 0x000168000c1e1900 */
[----:B--2---:R1:W-:Y:S02]  /*1fa00*/  STL [R1+0x3c], R12 ;  /* 0x00003c0c01007387 */ /* 0x0043e40000100800 */
[----:B-1----:R-:W-:Y:S01]  /*1fa10*/  IMAD.U32 R12, RZ, RZ, UR4 ;  /* 0x00000004ff0c7e24 */ /* 0x002fe2000f8e00ff */
[----:B------:R-:W-:-:S05]  /*1fa20*/  ULDC.64 UR4, c[0x0][0x418] ;  /* 0x0001060000047ab9 */ /* 0x000fca0000000a00 */
[----:B------:R-:W2:Y:S01]  /*1fa30*/  @P3 LDG.E R12, desc[UR60][R8.64] ;  /* 0x0000003c080c3981 */ /* 0x000ea2000c1e1900 */
[----:B------:R-:W-:-:S03]  /*1fa40*/  UISETP.NE.U32.AND UP0, UPT, UR4, URZ, UPT ;  /* 0x0000003f0400728c */ /* 0x000fc6000bf05070 */
[----:B------:R-:W-:Y:S01]  /*1fa50*/  ULDC UR4, c[0x0][0x424] ;  /* 0x0001090000047ab9 */ /* 0x000fe20000000800 */
[----:B------:R-:W-:-:S03]  /*1fa60*/  UISETP.NE.AND.EX UP0, UPT, UR5, URZ, UPT, UP0 ;  /* 0x0000003f0500728c */ /* 0x000fc6000bf05300 */
[----:B------:R-:W-:Y:S01]  /*1fa70*/  ULDC UR5, c[0x0][0x2f0] ;  /* 0x0000bc0000057ab9 */ /* 0x000fe20000000800 */
[----:B------:R-:W-:Y:S01]  /*1fa80*/  USEL UR4, UR4, 0x1, UP0 ;  /* 0x0000000104047887 */ /* 0x000fe20008000000 */
[----:B--2---:R0:W-:Y:S04]  /*1fa90*/  STL [R1+0x40], R12 ;  /* 0x0000400c01007387 */ /* 0x0041e80000100800 */
[----:B------:R0:W5:Y:S01]  /*1faa0*/  LDL R13, [R1+0x40] ;  /* 0x00004000010d7983 */ /* 0x0001620000100800 */
[----:B------:R-:W-:-:S03]  /*1fab0*/  UIMAD UR4, UR4, UR5, URZ ;  /* 0x00000005040472a4 */ /* 0x000fc6000f8e023f */
[----:B------:R-:W-:Y:S02]  /*1fac0*/  ULDC UR5, c[0x0][0x348] ;  /* 0x0000d20000057ab9 */ /* 0x000fe40000000800 */
[----:B------:R-:W-:Y:S02]  /*1fad0*/  IMAD.U32 R8, RZ, RZ, UR5 ;  /* 0x00000005ff087e24 */ /* 0x000fe4000f8e00ff */
[----:B------:R-:W-:Y:S01]  /*1fae0*/  IMAD.U32 R9, RZ, RZ, UR4 ;  /* 0x00000004ff097e24 */ /* 0x000fe2000f8e00ff */
[----:B0-----:R-:W-:Y:S06]  /*1faf0*/  @P3 BRA `(.L_x_2943) ;  /* 0x0000000000143947 */ /* 0x001fec0003800000 */
[----:B------:R-:W-:Y:S05]  /*1fb00*/  @!P1 BRA `(.L_x_2943) ;  /* 0x0000000000109947 */ /* 0x000fea0003800000 */
[----:B------:R-:W2:Y:S04]  /*1fb10*/  LDG.E R12, desc[UR60][R2.64] ;  /* 0x0000003c020c7981 */ /* 0x000ea8000c1e1900 */
[----:B------:R-:W2:Y:S02]  /*1fb20*/  LDG.E R2, desc[UR60][R2.64+0x4] ;  /* 0x0000043c02027981 */ /* 0x000ea4000c1e1900 */
[----:B--2--5:R-:W-:-:S05]  /*1fb30*/  IMAD.IADD R13, R2, 0x1, -R12 ;  /* 0x00000001020d7824 */ /* 0x024fca00078e0a0c */
[----:B------:R0:W-:Y:S02]  /*1fb40*/  STL [R1+0x40], R13 ;  /* 0x0000400d01007387 */ /* 0x0001e40000100800 */
.L_x_2943:
[----:B------:R-:W2:Y:S01]  /*1fb50*/  LDL R12, [R1+0x34] ;  /* 0x00003400010c7983 */ /* 0x000ea20000100800 */
[----:B-----5:R-:W-:Y:S01]  /*1fb60*/  IMAD.IADD R2, R11, 0x1, R0 ;  /* 0x000000010b027824 */ /* 0x020fe200078e0200 */
[----:B------:R-:W-:Y:S02]  /*1fb70*/  ULDC.64 UR4, c[0x0][0xa20] ;  /* 0x0002880000047ab9 */ /* 0x000fe40000000a00 */
[----:B------:R-:W-:Y:S02]  /*1fb80*/  ISETP.NE.U32.AND P1, PT, RZ, UR4, PT ;  /* 0x00000004ff007c0c */ /* 0x000fe4000bf25070 */
[----:B------:R1:W-:Y:S02]  /*1fb90*/  STL [R1+0x20], R2 ;  /* 0x0000200201007387 */ /* 0x0003e40000100800 */
[----:B------:R-:W-:Y:S02]  /*1fba0*/  ISETP.NE.AND.EX P1, PT, RZ, UR5, PT, P1 ;  /* 0x00000005ff007c0c */ /* 0x000fe4000bf25310 */
[----:B--2---:R1:W-:Y:S11]  /*1fbb0*/  STL [R1+0x18], R12 ;  /* 0x0000180c01007387 */ /* 0x0043f60000100800 */
[----:B------:R-:W-:Y:S05]  /*1fbc0*/  @!P1 BRA `(.L_x_2944) ;  /* 0x0000000000109947 */ /* 0x000fea0003800000 */
[----:B-1----:R-:W-:-:S04]  /*1fbd0*/  IADD3 R2, P1, R15, UR4, RZ ;  /* 0x000000040f027c10 */ /* 0x002fc8000ff3e0ff */
[----:B------:R-:W-:-:S05]  /*1fbe0*/  IADD3.X R3, R14, UR5, RZ, P1, !PT ;  /* 0x000000050e037c10 */ /* 0x000fca0008ffe4ff */
[----:B------:R1:W5:Y:S01]  /*1fbf0*/  LDG.E R9, desc[UR60][R2.64] ;  /* 0x0000003c02097981 */ /* 0x000362000c1e1900 */
[----:B------:R-:W-:Y:S05]  /*1fc00*/  BRA `(.L_x_2945) ;  /* 0x0000000000107947 */ /* 0x000fea0003800000 */
.L_x_2944:
[----:B------:R-:W-:Y:S05]  /*1fc10*/  @!P2 BRA `(.L_x_2945) ;  /* 0x00000000000ca947 */ /* 0x000fea0003800000 */
[----:B------:R-:W2:Y:S04]  /*1fc20*/  LDG.E R9, desc[UR60][R6.64] ;  /* 0x0000003c06097981 */ /* 0x000ea8000c1e1900 */
[----:B------:R-:W2:Y:S02]  /*1fc30*/  LDG.E R6, desc[UR60][R6.64+0x4] ;  /* 0x0000043c06067981 */ /* 0x000ea4000c1e1900 */
[----:B--2---:R-:W-:-:S07]  /*1fc40*/  IMAD.IADD R9, R6, 0x1, -R9 ;  /* 0x0000000106097824 */ /* 0x004fce00078e0a09 */
.L_x_2945:
[----:B-1----:R-:W2:Y:S01]  /*1fc50*/  @P0 LDG.E R2, desc[UR60][R4.64] ;  /* 0x0000003c04020981 */ /* 0x002ea2000c1e1900 */
[----:B------:R-:W1:Y:S01]  /*1fc60*/  LDC R3, c[0x0][0x448] ;  /* 0x00011200ff037b82 */ /* 0x000e620000000800 */
[----:B-----5:R-:W-:Y:S02]  /*1fc70*/  IMAD.IADD R0, R9, 0x1, -R0 ;  /* 0x0000000109007824 */ /* 0x020fe400078e0a00 */
[----:B------:R3:W2:Y:S01]  /*1fc80*/  @P0 LDG.E R4, desc[UR60][R4.64+0x4] ;  /* 0x0000043c04040981 */ /* 0x0006a2000c1e1900 */
[----:B-1----:R-:W-:-:S13]  /*1fc90*/  ISETP.NE.AND P1, PT, R3, 0x1, PT ;  /* 0x000000010300780c */ /* 0x002fda0003f25270 */
[----:B---3--:R-:W1:Y:S01]  /*1fca0*/  @P1 LDC R5, c[0x0][0x450] ;  /* 0x00011400ff051b82 */ /* 0x008e620000000800 */
[----:B------:R-:W-:-:S05]  /*1fcb0*/  IMAD.MOV R9, RZ, RZ, -R0 ;  /* 0x000000ffff097224 */ /* 0x000fca00078e0a00 */
[----:B------:R-:W-:Y:S01]  /*1fcc0*/  VIMNMX R9, RZ, R9, !PT ;  /* 0x00000009ff097248 */ /* 0x000fe20007fe0100 */
[----:B------:R-:W-:Y:S01]  /*1fcd0*/  BSSY B0, `(.L_x_2946) ;  /* 0x0000158000007945 */ /* 0x000fe20003800000 */
[----:B------:R-:W-:Y:S01]  /*1fce0*/  PLOP3.LUT P5, PT, PT, PT, PT, 0x80, 0x0 ;  /* 0x000000000000781c */ /* 0x000fe20003faf070 */
[----:B--2---:R-:W-:Y:S02]  /*1fcf0*/  @P0 IMAD.IADD R8, R4, 0x1, -R2 ;  /* 0x0000000104080824 */ /* 0x004fe400078e0a02 */
[----:B------:R-:W2:Y:S01]  /*1fd00*/  @P1 LDC R4, c[0x0][0x44c] ;  /* 0x00011300ff041b82 */ /* 0x000ea20000000800 */
[----:B------:R-:W-:-:S04]  /*1fd10*/  IMAD.SHL.U32 R2, R17, 0x80, RZ ;  /* 0x0000008011027824 */ /* 0x000fc800078e00ff */
[----:B------:R-:W-:-:S04]  /*1fd20*/  VIADD R2, R2, 0x7f ;  /* 0x0000007f02027836 */ /* 0x000fc80000000000 */
[----:B------:R-:W-:Y:S02]  /*1fd30*/  IMAD.MOV.U32 R3, RZ, RZ, R2 ;  /* 0x000000ffff037224 */ /* 0x000fe400078e0002 */
[----:B--2---:R-:W-:-:S04]  /*1fd40*/  @P1 IMAD.HI.U32 R4, R2, R4, RZ ;  /* 0x0000000402041227 */ /* 0x004fc800078e00ff */
[----:B------:R-:W-:Y:S01]  /*1fd50*/  IMAD.IADD R2, R0, 0x1, R8 ;  /* 0x0000000100027824 */ /* 0x000fe200078e0208 */
[----:B-1----:R-:W-:-:S03]  /*1fd60*/  @P1 SHF.R.U32.HI R3, RZ, R5, R4 ;  /* 0x00000005ff031219 */ /* 0x002fc60000011604 */
[C---:B------:R-:W-:Y:S01]  /*1fd70*/  VIADD R4, R2.reuse, 0x7f ;  /* 0x0000007f02047836 */ /* 0x040fe20000000000 */
[----:B------:R-:W-:-:S05]  /*1fd80*/  IADD3 R21, R2, 0x80, -R13 ;  /* 0x0000008002157810 */ /* 0x000fca0007ffe80d */
[----:B------:R-:W-:Y:S01]  /*1fd90*/  IMAD.IADD R2, R21, 0x1, R3 ;  /* 0x0000000115027824 */ /* 0x000fe200078e0203 */
[----:B------:R-:W-:-:S04]  /*1fda0*/  SHF.R.S32.HI R3, RZ, 0x1f, R4 ;  /* 0x0000001fff037819 */ /* 0x000fc80000011404 */
[----:B------:R-:W-:Y:S02]  /*1fdb0*/  LEA.HI R20, R3, R4, RZ, 0x7 ;  /* 0x0000000403147211 */ /* 0x000fe400078f38ff */
[----:B------:R-:W-:-:S04]  /*1fdc0*/  SHF.R.S32.HI R3, RZ, 0x1f, R2 ;  /* 0x0000001fff037819 */ /* 0x000fc80000011402 */
[----:B------:R-:W-:Y:S02]  /*1fdd0*/  LEA.HI R2, R3, R2, RZ, 0x7 ;  /* 0x0000000203027211 */ /* 0x000fe400078f38ff */
[----:B------:R-:W-:Y:S02]  /*1fde0*/  SHF.R.S32.HI R20, RZ, 0x7, R20 ;  /* 0x00000007ff147819 */ /* 0x000fe40000011414 */
[----:B------:R-:W-:-:S04]  /*1fdf0*/  SHF.R.S32.HI R2, RZ, 0x7, R2 ;  /* 0x00000007ff027819 */ /* 0x000fc80000011402 */
[----:B------:R-:W-:-:S05]  /*1fe00*/  VIMNMX R2, R20, R2, PT ;  /* 0x0000000214027248 */ /* 0x000fca0003fe0100 */
[----:B------:R-:W-:-:S05]  /*1fe10*/  IMAD R2, R2, 0x80, -R0 ;  /* 0x0000008002027824 */ /* 0x000fca00078e0a00 */
[----:B------:R-:W-:-:S04]  /*1fe20*/  VIMNMX R0, R2, R8, PT ;  /* 0x0000000802007248 */ /* 0x000fc80003fe0100 */
[----:B------:R-:W-:Y:S02]  /*1fe30*/  ISETP.GT.AND P1, PT, R0, R9, PT ;  /* 0x000000090000720c */ /* 0x000fe40003f24270 */
[----:B------:R-:W-:-:S11]  /*1fe40*/  SHF.R.U32.HI R9, RZ, 0x7, R9 ;  /* 0x00000007ff097819 */ /* 0x000fd60000011609 */
[----:B------:R-:W-:-:S05]  /*1fe50*/  @P1 VIADD R0, R0, 0x7f ;  /* 0x0000007f00001836 */ /* 0x000fca0000000000 */
[----:B------:R-:W-:Y:S01]  /*1fe60*/  @P1 SHF.R.S32.HI R2, RZ, 0x1f, R0 ;  /* 0x0000001fff021819 */ /* 0x000fe20000011400 */
[----:B------:R-:W-:-:S03]  /*1fe70*/  IMAD.MOV.U32 R6, RZ, RZ, R9 ;  /* 0x000000ffff067224 */ /* 0x000fc600078e0009 */
[----:B------:R-:W-:-:S04]  /*1fe80*/  @P1 LEA.HI R0, R2, R0, RZ, 0x7 ;  /* 0x0000000002001211 */ /* 0x000fc800078f38ff */
[----:B------:R-:W-:-:S04]  /*1fe90*/  @P1 SHF.R.S32.HI R6, RZ, 0x7, R0 ;  /* 0x00000007ff061819 */ /* 0x000fc80000011400 */
        /* <DEDUP_REMOVED lines=9> */
.L_x_3129:
[----:B--2---:R-:W-:Y:S02]  /*1ff30*/  ISETP.NE.AND P0, PT, R14, RZ, PT ;  /* 0x000000ff0e00720c */ /* 0x004fe40003f05270 */
[----:B------:R-:W-:-:S11]  /*1ff40*/  PLOP3.LUT P2, PT, PT, PT, PT, 0x8, 0x0 ;  /* 0x000000000000781c */ /* 0x000fd60003f4e170 */
[----:B------:R-:W-:Y:S05]  /*1ff50*/  @P0 BRA `(.L_x_2949) ;  /* 0x00000000000c0947 */ /* 0x000fea0003800000 */
[----:B------:R-:W-:-:S03]  /*1ff60*/  UMOV UR4, 0xffffffff ;  /* 0xffffffff00047882 */ /* 0x000fc60000000000 */
[----:B------:R-:W-:Y:S05]  /*1ff70*/  BRA.DIV UR4, `(.L_x_2950) ;  /* 0x0000007204ec7947 */ /* 0x000fea000b800000 */
[----:B------:R-:W-:-:S13]  /*1ff80*/  ELECT P2, URZ, PT ;  /* 0x00000000003f782f */ /* 0x000fda0003840000 */
.L_x_2949:
[----:B-1----:R-:W2:Y:S04]  /*1ff90*/  LDL R2, [R1+0x50] ;  /* 0x0000500001027983 */ /* 0x002ea80000100800 */
[----:B------:R-:W3:Y:S01]  /*1ffa0*/  LDL R4, [R1+0x4] ;  /* 0x0000040001047983 */ /* 0x000ee20000100800 */
        /* <DEDUP_REMOVED lines=8> */
.L_x_3132:
[----:B------:R-:W-:Y:S05]  /*20030*/  BSYNC B1 ;  /* 0x0000000000017941 */ /* 0x000fea0003800000 */
.L_x_2951:
[----:B------:R-:W-:Y:S04]  /*20040*/  BSSY B1, `(.L_x_2953) ;  /* 0x0000085000017945 */ /* 0x000fe80003800000 */
[----:B------:R-:W-:Y:S05]  /*20050*/  @!P2 BRA `(.L_x_2954) ;  /* 0x00000008000ca947 */ /* 0x000fea0003800000 */
[----:B------:R-:W2:Y:S04]  /*20060*/  LDL R7, [R1+0x4] ;  /* 0x0000040001077983 */ /* 0x000ea80000100800 */
        /* <DEDUP_REMOVED lines=10> */
.L_x_3133:
[----:B------:R-:W-:Y:S05]  /*20110*/  BSYNC B2 ;  /* 0x0000000000027941 */ /* 0x000fea0003800000 */
.L_x_2955:
        /* <DEDUP_REMOVED lines=8> */
.L_x_2958:
[----:B------:R-:W-:Y:S05]  /*201a0*/  BSYNC B2 ;  /* 0x0000000000027941 */ /* 0x000fea0003800000 */
.L_x_2957:
[----:B------:R-:W3:Y:S04]  /*201b0*/  LDL R5, [R1+0x4] ;  /* 0x0000040001057983 */ /* 0x000ee80000100800 */
        /* <DEDUP_REMOVED lines=13> */
.L_x_2959:
        /* <DEDUP_REMOVED lines=16> */
.L_x_2960:
        /* <DEDUP_REMOVED lines=15> */
.L_x_2961:
        /* <DEDUP_REMOVED lines=13> */
.L_x_3134:
[----:B------:R-:W-:Y:S05]  /*20550*/  BSYNC B2 ;  /* 0x0000000000027941 */ /* 0x000fea0003800000 */
.L_x_2962:
        /* <DEDUP_REMOVED lines=10> */
.L_x_2965:
[----:B------:R-:W-:Y:S05]  /*20600*/  BSYNC B2 ;  /* 0x0000000000027941 */ /* 0x000fea0003800000 */
.L_x_2964:
[----:B------:R-:W3:Y:S04]  /*20610*/  LDL R5, [R1+0x4] ;  /* 0x0000040001057983 */ /* 0x000ee80000100800 */
[----:B0-----:R-:W4:Y:S01]  /*20620*/  LDL R2, [R1+0x10] ;  /* 0x0000100001027983 */ /* 0x001f220000100800 */
[----:B------:R-:W-:Y:S01]  /*20630*/  R2UR UR10, R11 ;  /* 0x000000000b0a72ca */ /* 0x000fe200000e0000 */
[----:B------:R-:W-:Y:S01]  /*20640*/  UIADD3 UR4, UP0, UR36, 0x670, URZ ;  /* 0x0000067024047890 */ /* 0x000fe2000ff1e03f */
[----:B------:R-:W-:Y:S01]  /*20650*/  R2UR UR6, R12 ;  /* 0x000000000c0672ca */ /* 0x000fe200000e0000 */
[----:B-12---:R-:W-:Y:S01]  /*20660*/  VIADD R4, R4, 0x348b0 ;  /* 0x000348b004047836 */ /* 0x006fe20000000000 */
[----:B------:R-:W-:Y:S01]  /*20670*/  R2UR UR7, R13 ;  /* 0x000000000d0772ca */ /* 0x000fe200000e0000 */
[----:B------:R-:W-:Y:S01]  /*20680*/  UIADD3.X UR5, URZ, UR37, URZ, UP0, !UPT ;  /* 0x000000253f057290 */ /* 0x000fe200087fe43f */
[----:B------:R-:W-:Y:S01]  /*20690*/  PLOP3.LUT P0, PT, PT, PT, PT, 0x80, 0x0 ;  /* 0x000000000000781c */ /* 0x000fe20003f0f070 */
[----:B---3--:R-:W-:-:S04]  /*206a0*/  VIADD R5, R5, 0x400 ;  /* 0x0000040005057836 */ /* 0x008fc80000000000 */
[----:B----4-:R-:W-:-:S08]  /*206b0*/  IMAD R2, R2, 0x8000, R5 ;  /* 0x0000800002027824 */ /* 0x010fd000078e0205 */
.L_x_2966:
        /* <DEDUP_REMOVED lines=19> */
.L_x_2967:
        /* <DEDUP_REMOVED lines=10> */
.L_x_2954:
[----:B------:R-:W-:Y:S05]  /*20890*/  BSYNC B1 ;  /* 0x0000000000017941 */ /* 0x000fea0003800000 */
.L_x_2953:
[----:B------:R-:W1:Y:S04]  /*208a0*/  LDL.LU R7, [R1+0x10] ;  /* 0x0000100001077983 */ /* 0x000e680000300800 */
[----:B------:R-:W2:Y:S01]  /*208b0*/  LDL.LU R5, [R1+0x24] ;  /* 0x0000240001057983 */ /* 0x000ea20000300800 */
[----:B------:R-:W-:Y:S01]  /*208c0*/  PLOP3.LUT P5, PT, PT, PT, PT, 0x8, 0x0 ;  /* 0x000000000000781c */ /* 0x000fe20003fae170 */
[----:B-1----:R-:W-:Y:S02]  /*208d0*/  VIADD R2, R7, 0x1 ;  /* 0x0000000107027836 */ /* 0x002fe40000000000 */
        /* <DEDUP_REMOVED lines=9> */
.L_x_2983:
[----:B------:R-:W-:Y:S05]  /*20970*/  YIELD ;  /* 0x0000000000007946 */ /* 0x000fea0003800000 */
[----:B------:R-:W-:Y:S04]  /*20980*/  BSSY B1, `(.L_x_2968) ;  /* 0x0000080000017945 */ /* 0x000fe80003800000 */
[----:B--2---:R-:W-:Y:S05]  /*20990*/  @!P2 BRA `(.L_x_2969) ;  /* 0x0000000400f8a947 */ /* 0x004fea0003800000 */
[----:B-1----:R-:W2:Y:S04]  /*209a0*/  LDL R5, [R1+0x4] ;  /* 0x0000040001057983 */ /* 0x002ea80000100800 */
[----:B------:R-:W2:Y:S04]  /*209b0*/  LDL R4, [R1+0x10] ;  /* 0x0000100001047983 */ /* 0x000ea80000100800 */
[----:B------:R-:W3:Y:S01]  /*209c0*/  LDL R3, [R1+0x24] ;  /* 0x0000240001037983 */ /* 0x000ee20000100800 */
[----:B------:R-:W-:Y:S01]  /*209d0*/  BSSY B2, `(.L_x_2970) ;  /* 0x0000008000027945 */ /* 0x000fe20003800000 */
[----:B------:R-:W1:Y:S02]  /*209e0*/  S2R R2, SR_TID.X ;  /* 0x0000000000027919 */ /* 0x000e640000002100 */
[----:B-1----:R-:W-:-:S04]  /*209f0*/  LOP3.LUT R2, R2, 0x7f, RZ, 0xc0, !PT ;  /* 0x0000007f02027812 */ /* 0x002fc800078ec0ff */
[----:B------:R-:W-:Y:S01]  /*20a00*/  ISETP.NE.AND P1, PT, R2, RZ, PT ;  /* 0x000000ff0200720c */ /* 0x000fe20003f25270 */
[----:B--2---:R-:W-:Y:S01]  /*20a10*/  IMAD R6, R4, 0x8, R5 ;  /* 0x0000000804067824 */ /* 0x004fe200078e0205 */
[----:B---3--:R-:W-:-:S04]  /*20a20*/  SHF.L.U32 R5, R3, 0x1f, RZ ;  /* 0x0000001f03057819 */ /* 0x008fc800000006ff */
[----:B------:R-:W1:Y:S02]  /*20a30*/  SYNCS.PHASECHK.TRANS64.TRYWAIT P0, [R6+URZ+0x348a0], R5 ;  /* 0x0348a005060075a7 */ /* 0x000e64000800017f */
[----:B-1----:R-:W-:Y:S05]  /*20a40*/  @!P0 BRA `(.L_x_2971) ;  /* 0x00000068009c8947 */ /* 0x002fea0003800000 */
.L_x_3135:
[----:B------:R-:W-:Y:S05]  /*20a50*/  BSYNC B2 ;  /* 0x0000000000027941 */ /* 0x000fea0003800000 */
.L_x_2970:
        /* <DEDUP_REMOVED lines=8> */
.L_x_2973:
[----:B------:R-:W-:Y:S05]  /*20ae0*/  BSYNC B2 ;  /* 0x0000000000027941 */ /* 0x000fea0003800000 */
.L_x_2972:
[----:B------:R-:W3:Y:S04]  /*20af0*/  LDL R3, [R1+0x4] ;  /* 0x0000040001037983 */ /* 0x000ee80000100800 */
        /* <DEDUP_REMOVED lines=12> */
.L_x_2974:
        /* <DEDUP_REMOVED lines=16> */
.L_x_2975:
        /* <DEDUP_REMOVED lines=15> */
.L_x_2976:
        /* <DEDUP_REMOVED lines=13> */
.L_x_3136:
[----:B------:R-:W-:Y:S05]  /*20e80*/  BSYNC B2 ;  /* 0x0000000000027941 */ /* 0x000fea0003800000 */
.L_x_2977:
[----:B------:R-:W-:Y:S01]  /*20e90*/  BSSY B2, `(.L_x_2979) ;  /* 0x000000a000027945 */ /* 0x000fe20003800000 */
[----:B------:R-:W-:Y:S02]  /*20ea0*/  IMAD.MOV.U32 R4, RZ, RZ, 0x0 ;  /* 0x00000000ff047424 */ /* 0x000fe400078e00ff */
[----:B-12---:R-:W-:Y:S01]  /*20eb0*/  IMAD.MOV.U32 R5, RZ, RZ, 0x12f00000 ;  /* 0x12f00000ff057424 */ /* 0x006fe200078e00ff */
[----:B------:R-:W-:Y:S06]  /*20ec0*/  @P1 BRA `(.L_x_2980) ;  /* 0x0000000000181947 */ /* 0x000fec0003800000 */
[----:B------:R-:W2:Y:S02]  /*20ed0*/  LDL R2, [R1+0x8] ;  /* 0x0000080001027983 */ /* 0x000ea40000100800 */
[----:B--2---:R-:W-:Y:S01]  /*20ee0*/  LOP3.LUT P0, RZ, R2, 0x1, RZ, 0xc0, !PT ;  /* 0x0000000102ff7812 */ /* 0x004fe2000780c0ff */
[----:B------:R-:W-:-:S04]  /*20ef0*/  IMAD.MOV.U32 R2, RZ, RZ, 0x8000 ;  /* 0x00008000ff027424 */ /* 0x000fc800078e00ff */
[----:B------:R1:W-:Y:S08]  /*20f00*/  SYNCS.ARRIVE.TRANS64 RZ, [R6+URZ+0x348b0], R2 ;  /* 0x0348b00206ff79a7 */ /* 0x0003f0000800003f */
[----:B------:R-:W-:Y:S05]  /*20f10*/  @!P0 BRA `(.L_x_2980) ;  /* 0x0000000000048947 */ /* 0x000fea0003800000 */
[----:B------:R-:W-:Y:S01]  /*20f20*/  BPT.TRAP 0x1 ;  /* 0x000000040000795c */ /* 0x000fe20000300000 */
.L_x_2980:
[----:B------:R-:W-:Y:S05]  /*20f30*/  BSYNC B2 ;  /* 0x0000000000027941 */ /* 0x000fea0003800000 */
.L_x_2979:
[----:B-1----:R-:W2:Y:S04]  /*20f40*/  LDL R2, [R1+0x4] ;  /* 0x0000040001027983 */ /* 0x002ea80000100800 */
        /* <DEDUP_REMOVED lines=10> */
.L_x_2981:
        /* <DEDUP_REMOVED lines=10> */
[----:B------:R-:W-:Y:S01]  /*21090*/  R2UR UR10, R12 ;  /* 0x000000000c0a72ca */ /* 0x000fe200000e0000 */
[----:B------:R-:W-:Y:S01]  /*210a0*/  VIADD R2, R2, 0x4000 ;  /* 0x0000400002027836 */ /* 0x000fe20000000000 */
[----:B------:R-:W-:Y:S02]  /*210b0*/  R2UR UR6, R4 ;  /* 0x00000000040672ca */ /* 0x000fe400000e0000 */
[----:B------:R-:W-:Y:S02]  /*210c0*/  R2UR UR7, R5 ;  /* 0x00000000050772ca */ /* 0x000fe400000e0000 */
[----:B------:R-:W-:-:S13]  /*210d0*/  PLOP3.LUT P0, PT, PT, PT, PT, 0x80, 0x0 ;  /* 0x000000000000781c */ /* 0x000fda0003f0f070 */
.L_x_2982:
        /* <DEDUP_REMOVED lines=10> */
.L_x_2969:
[----:B------:R-:W-:Y:S05]  /*21180*/  BSYNC B1 ;  /* 0x0000000000017941 */ /* 0x000fea0003800000 */
.L_x_2968:
[----:B-1----:R-:W2:Y:S04]  /*21190*/  LDL.LU R5, [R1+0x10] ;  /* 0x0000100001057983 */ /* 0x002ea80000300800 */
[----:B------:R-:W3:Y:S01]  /*211a0*/  LDL.LU R4, [R1+0x24] ;  /* 0x0000240001047983 */ /* 0x000ee20000300800 */
        /* <DEDUP_REMOVED lines=10> */
.L_x_2947:
[----:B------:R-:W-:Y:S05]  /*21250*/  BSYNC B0 ;  /* 0x0000000000007941 */ /* 0x000fea0003800000 */
.L_x_2946:
[----:B------:R-:W3:Y:S01]  /*21260*/  LDC R0, c[0x0][0x448] ;  /* 0x00011200ff007b82 */ /* 0x000ee20000000800 */
[----:B------:R-:W-:Y:S05]  /*21270*/  @!P5 WARPSYNC.ALL ;  /* 0x000000000000d948 */ /* 0x000fea0003800000 */
[----:B------:R-:W-:Y:S02]  /*21280*/  BSSY B7, `(.L_x_2984) ;  /* 0x0000447000077945 */ /* 0x000fe40003800000 */
[----:B------:R-:W-:Y:S01]  /*21290*/  @!P5 BAR.SYNC.DEFER_BLOCKING 0xc, 0x180 ;  /* 0x030600000000db1d */ /* 0x000fe20000010000 */
[----:B---3--:R-:W-:Y:S02]  /*212a0*/  ISETP.NE.AND P0, PT, R0, 0x1, PT ;  /* 0x000000010000780c */ /* 0x008fe40003f05270 */
[----:B------:R-:W-:-:S11]  /*212b0*/  LEA R0, R17, 0x7f, 0x7 ;  /* 0x0000007f11007811 */ /* 0x000fd600078e38ff */
[----:B--2---:R-:W2:Y:S08]  /*212c0*/  @P0 LDC R2, c[0x0][0x44c] ;  /* 0x00011300ff020b82 */ /* 0x004eb00000000800 */
[----:B-1----:R-:W1:Y:S01]  /*212d0*/  @P0 LDC R3, c[0x0][0x450] ;  /* 0x00011400ff030b82 */ /* 0x002e620000000800 */
[----:B--2---:R-:W-:-:S05]  /*212e0*/  @P0 IMAD.HI.U32 R2, R0, R2, RZ ;  /* 0x0000000200020227 */ /* 0x004fca00078e00ff */
[----:B-1----:R-:W-:-:S05]  /*212f0*/  @P0 SHF.R.U32.HI R0, RZ, R3, R2 ;  /* 0x00000003ff000219 */ /* 0x002fca0000011602 */
[----:B------:R-:W-:-:S05]  /*21300*/  IMAD.IADD R0, R21, 0x1, R0 ;  /* 0x0000000115007824 */ /* 0x000fca00078e0200 */
[----:B------:R-:W-:-:S04]  /*21310*/  SHF.R.S32.HI R2, RZ, 0x1f, R0 ;  /* 0x0000001fff027819 */ /* 0x000fc80000011400 */
[----:B------:R-:W-:-:S04]  /*21320*/  LEA.HI R0, R2, R0, RZ, 0x7 ;  /* 0x0000000002007211 */ /* 0x000fc800078f38ff */
[----:B------:R-:W-:-:S04]  /*21330*/  SHF.R.S32.HI R0, RZ, 0x7, R0 ;  /* 0x00000007ff007819 */ /* 0x000fc80000011400 */
[----:B------:R-:W-:-:S04]  /*21340*/  VIMNMX R4, R20, R0, PT ;  /* 0x0000000014047248 */ /* 0x000fc80003fe0100 */
[----:B------:R-:W-:Y:S01]  /*21350*/  ISETP.GT.AND P0, PT, R4, RZ, PT ;  /* 0x000000ff0400720c */ /* 0x000fe20003f04270 */
[----:B------:R1:W-:-:S12]  /*21360*/  STL [R1+0x38], R4 ;  /* 0x0000380401007387 */ /* 0x0003d80000100800 */
[----:B-1----:R-:W-:Y:S05]  /*21370*/  @P0 BRA `(.L_x_2985) ;  /* 0x0000000000440947 */ /* 0x002fea0003800000 */
[----:B------:R-:W1:Y:S02]  /*21380*/  S2R R4, SR_TID.X ;  /* 0x0000000000047919 */ /* 0x000e640000002100 */
[----:B-1----:R-:W-:-:S04]  /*21390*/  LOP3.LUT R4, R4, 0x7f, RZ, 0xc0, !PT ;  /* 0x0000007f04047812 */ /* 0x002fc800078ec0ff */
[----:B------:R-:W-:-:S13]  /*213a0*/  ISETP.NE.AND P1, PT, R4, RZ, PT ;  /* 0x000000ff0400720c */ /* 0x000fda0003f25270 */
[----:B------:R-:W-:Y:S05]  /*213b0*/  @P1 BRA `(.L_x_2986) ;  /* 0x0000004000cc1947 */ /* 0x000fea0003800000 */
[----:B------:R-:W1:Y:S01]  /*213c0*/  S2R R3, SR_LANEID ;  /* 0x0000000000037919 */ /* 0x000e620000000000 */
[----:B------:R-:W-:Y:S02]  /*213d0*/  VOTEU.ANY UR4, UPT, PT ;  /* 0x0000000000047886 */ /* 0x000fe400038e0100 */
[----:B------:R-:W1:Y:S08]  /*213e0*/  FLO.U32 R0, UR4 ;  /* 0x0000000400007d00 */ /* 0x000e7000080e0000 */
[----:B------:R-:W2:Y:S01]  /*213f0*/  POPC R4, UR4 ;  /* 0x0000000400047d09 */ /* 0x000ea20008000000 */
[----:B-1----:R-:W-:-:S02]  /*21400*/  ISETP.EQ.U32.AND P0, PT, R0, R3, PT ;  /* 0x000000030000720c */ /* 0x002fc40003f02070 */
[----:B------:R-:W2:Y:S11]  /*21410*/  LDC.64 R2, c[0x0][0xc60] ;  /* 0x00031800ff027b82 */ /* 0x000eb60000000a00 */
[----:B--2---:R-:W2:Y:S01]  /*21420*/  @P0 ATOMG.E.ADD.STRONG.GPU PT, R3, desc[UR60][R2.64], R4 ;  /* 0x00000004020309a8 */ /* 0x004ea200081ee1fc */
[----:B------:R-:W1:Y:S02]  /*21430*/  S2R R5, SR_LTMASK ;  /* 0x0000000000057919 */ /* 0x000e640000003900 */
[----:B-1----:R-:W-:-:S06]  /*21440*/  LOP3.LUT R5, R5, UR4, RZ, 0xc0, !PT ;  /* 0x0000000405057c12 */ /* 0x002fcc000f8ec0ff */
[----:B------:R-:W1:Y:S01]  /*21450*/  POPC R5, R5 ;  /* 0x0000000500057309 */ /* 0x000e620000000000 */
[----:B--2---:R-:W1:Y:S02]  /*21460*/  SHFL.IDX PT, R0, R3, R0, 0x1f ;  /* 0x00001f0003007589 */ /* 0x004e6400000e0000 */
[----:B-1----:R-:W-:Y:S01]  /*21470*/  IADD3 R16, R0, UR39, R5 ;  /* 0x0000002700107c10 */ /* 0x002fe2000fffe005 */
[----:B------:R-:W-:Y:S06]  /*21480*/  BRA `(.L_x_2986) ;  /* 0x0000004000987947 */ /* 0x000fec0003800000 */
.L_x_2985:
        /* <DEDUP_REMOVED lines=21> */
.L_x_2988:
[----:B------:R-:W-:Y:S05]  /*215e0*/  BSYNC B6 ;  /* 0x0000000000067941 */ /* 0x000fea0003800000 */
.L_x_2987:
        /* <DEDUP_REMOVED lines=18> */
[----:B01----:R-:W-:-:S07]  /*21710*/  IMAD.MOV.U32 R13, RZ, RZ, RZ ;  /* 0x000000ffff0d7224 */ /* 0x003fce00078e00ff */
[----:B------:R-:W-:-:S07]  /*21720*/  LEPC R20, `(.L_x_2991) ;  /* 0x000000001014794e */ /* 0x000fce0000000000 */
[----:B--2---:R-:W-:Y:S05]  /*21730*/  CALL.ABS.NOINC R2 ;  /* 0x0000000002007343 */ /* 0x004fea0003c00000 */
.L_x_2991:
        /* <DEDUP_REMOVED lines=16> */
.L_x_2990:
[----:B------:R-:W-:Y:S05]  /*21840*/  BSYNC B6 ;  /* 0x0000000000067941 */ /* 0x000fea0003800000 */
.L_x_2989:
[----:B------:R-:W2:Y:S01]  /*21850*/  LDL.LU R2, [R1] ;  /* 0x0000000001027983 */ /* 0x000ea20000300800 */
[----:B------:R-:W-:-:S03]  /*21860*/  ULDC.64 UR4, c[0x0][0x9f8] ;  /* 0x00027e0000047ab9 */ /* 0x000fc60000000a00 */
[----:B------:R-:W3:Y:S04]  /*21870*/  LDL.LU R4, [R1+0x14] ;  /* 0x0000140001047983 */ /* 0x000ee80000300800 */
[----:B------:R-:W4:Y:S01]  /*21880*/  LDL R7, [R1+0x18] ;  /* 0x0000180001077983 */ /* 0x000f220000100800 */
[----:B------:R-:W-:-:S03]  /*21890*/  ISETP.NE.U32.AND P0, PT, RZ, UR4, PT ;  /* 0x00000004ff007c0c */ /* 0x000fc6000bf05070 */
[----:B------:R-:W5:Y:S01]  /*218a0*/  LDL R0, [R1+0x38] ;  /* 0x0000380001007983 */ /* 0x000f620000100800 */
[----:B------:R-:W-:-:S13]  /*218b0*/  ISETP.NE.AND.EX P0, PT, RZ, UR5, PT, P0 ;  /* 0x00000005ff007c0c */ /* 0x000fda000bf05300 */
[----:B--2---:R-:W-:-:S04]  /*218c0*/  @P0 IADD3 R2, P1, R2, UR4, RZ ;  /* 0x0000000402020c10 */ /* 0x004fc8000ff3e0ff */
[----:B---3--:R-:W-:Y:S01]  /*218d0*/  @P0 IADD3.X R3, R4, UR5, RZ, P1, !PT ;  /* 0x0000000504030c10 */ /* 0x008fe20008ffe4ff */
[----:B------:R-:W-:-:S04]  /*218e0*/  ULDC.64 UR4, c[0x0][0xa08] ;  /* 0x0002820000047ab9 */ /* 0x000fc80000000a00 */
[----:B----4-:R1:W2:Y:S02]  /*218f0*/  @P0 LDG.E R7, desc[UR60][R2.64] ;  /* 0x0000003c02070981 */ /* 0x0102a4000c1e1900 */
[----:B-1----:R-:W1:Y:S01]  /*21900*/  LDC.64 R2, c[0x0][0x418] ;  /* 0x00010600ff027b82 */ /* 0x002e620000000a00 */
[----:B-----5:R-:W-:Y:S01]  /*21910*/  VIADD R4, R0, 0xffffffff ;  /* 0xffffffff00047836 */ /* 0x020fe20000000000 */
[----:B--2---:R-:W-:Y:S01]  /*21920*/  SHF.R.S32.HI R8, RZ, 0x1f, R7 ;  /* 0x0000001fff087819 */ /* 0x004fe20000011407 */
[----:B------:R2:W-:Y:S04]  /*21930*/  @P0 STL [R1+0x18], R7 ;  /* 0x0000180701000387 */ /* 0x0005e80000100800 */
        /* <DEDUP_REMOVED lines=10> */
.L_x_3139:
[----:B-1----:R-:W3:Y:S01]  /*219e0*/  LDL.LU R5, [R1+0x8] ;  /* 0x0000080001057983 */ /* 0x002ee20000300800 */
[----:B------:R-:W-:Y:S02]  /*219f0*/  PLOP3.LUT P1, PT, PT, PT, PT, 0x8, 0x0 ;  /* 0x000000000000781c */ /* 0x000fe40003f2e170 */
[----:B--2---:R-:W-:Y:S01]  /*21a00*/  ISETP.NE.AND P0, PT, R14, RZ, PT ;  /* 0x000000ff0e00720c */ /* 0x004fe20003f05270 */
[----:B------:R1:W-:Y:S04]  /*21a10*/  STL [R1], R0 ;  /* 0x0000000001007387 */ /* 0x0003e80000100800 */
[----:B------:R1:W-:Y:S01]  /*21a20*/  STL [R1+0x14], R4 ;  /* 0x0000140401007387 */ /* 0x0003e20000100800 */
[----:B---3--:R-:W-:-:S05]  /*21a30*/  LOP3.LUT R5, R5, 0xfffffffb, RZ, 0xc0, !PT ;  /* 0xfffffffb05057812 */ /* 0x008fca00078ec0ff */
[----:B------:R-:W-:-:S05]  /*21a40*/  @P1 LOP3.LUT R5, R5, 0x4, RZ, 0xfc, !PT ;  /* 0x0000000405051812 */ /* 0x000fca00078efcff */
[----:B------:R1:W-:Y:S01]  /*21a50*/  STL [R1+0x8], R5 ;  /* 0x0000080501007387 */ /* 0x0003e20000100800 */
[----:B------:R-:W-:Y:S05]  /*21a60*/  @P0 BRA `(.L_x_2993) ;  /* 0x0000000400480947 */ /* 0x000fea0003800000 */
[----:B------:R-:W-:-:S03]  /*21a70*/  UMOV UR4, 0xffffffff ;  /* 0xffffffff00047882 */ /* 0x000fc60000000000 */
[----:B------:R-:W-:Y:S05]  /*21a80*/  BRA.DIV UR4, `(.L_x_2994) ;  /* 0x0000005a04e87947 */ /* 0x000fea000b800000 */
[----:B------:R-:W-:-:S13]  /*21a90*/  ELECT P6, URZ, PT ;  /* 0x00000000003f782f */ /* 0x000fda00038c0000 */
.L_x_3142:
[----:B------:R-:W-:Y:S05]  /*21aa0*/  @!P6 BRA `(.L_x_2993) ;  /* 0x000000040038e947 */ /* 0x000fea0003800000 */
[----:B------:R-:W-:-:S04]  /*21ab0*/  ISETP.NE.U32.AND P0, PT, R2, RZ, PT ;  /* 0x000000ff0200720c */ /* 0x000fc80003f05070 */
[----:B------:R-:W-:-:S13]  /*21ac0*/  ISETP.NE.AND.EX P0, PT, R3, RZ, PT, P0 ;  /* 0x000000ff0300720c */ /* 0x000fda0003f05300 */
[----:B------:R-:W-:Y:S05]  /*21ad0*/  @!P0 BRA `(.L_x_2995) ;  /* 0x0000000000548947 */ /* 0x000fea0003800000 */
[----:B------:R-:W2:Y:S01]  /*21ae0*/  LDC R6, c[0x0][0x43c] ;  /* 0x00010f00ff067b82 */ /* 0x000ea20000000800 */
[----:B------:R-:W-:Y:S01]  /*21af0*/  IMAD.MOV.U32 R9, RZ, RZ, R4 ;  /* 0x000000ffff097224 */ /* 0x000fe200078e0004 */
[----:B------:R-:W-:-:S03]  /*21b00*/  ULDC.64 UR4, c[0x0][0x428] ;  /* 0x00010a0000047ab9 */ /* 0x000fc60000000a00 */
[----:B-1----:R-:W-:Y:S01]  /*21b10*/  IMAD.MOV.U32 R0, RZ, RZ, R9 ;  /* 0x000000ffff007224 */ /* 0x002fe200078e0009 */
[----:B--2---:R-:W-:-:S13]  /*21b20*/  ISETP.NE.AND P0, PT, R6, 0x1, PT ;  /* 0x000000010600780c */ /* 0x004fda0003f05270 */
[----:B------:R-:W1:Y:S02]  /*21b30*/  @P0 LDC.64 R4, c[0x0][0x440] ;  /* 0x00011000ff040b82 */ /* 0x000e640000000a00 */
[----:B-1----:R-:W-:-:S05]  /*21b40*/  @P0 IMAD.HI.U32 R4, R9, R4, RZ ;  /* 0x0000000409040227 */ /* 0x002fca00078e00ff */
        /* <DEDUP_REMOVED lines=12> */
[----:B------:R-:W3:Y:S04]  /*21c10*/  LDG.E R0, desc[UR60][R2.64] ;  /* 0x0000003c02007981 */ /* 0x000ee8000c1e1900 */
[----:B---3--:R2:W-:Y:S02]  /*21c20*/  STL [R1], R0 ;  /* 0x0000000001007387 */ /* 0x0085e40000100800 */
.L_x_2995:
[----:B------:R-:W3:Y:S04]  /*21c30*/  LDL R7, [R1+0x4] ;  /* 0x0000040001077983 */ /* 0x000ee80000100800 */
[----:B-12---:R-:W3:Y:S04]  /*21c40*/  LDL R0, [R1+0xc] ;  /* 0x00000c0001007983 */ /* 0x006ee80000100800 */
[----:B------:R-:W2:Y:S01]  /*21c50*/  LDL R2, [R1+0x1c] ;  /* 0x00001c0001027983 */ /* 0x000ea20000100800 */
[----:B---3--:R-:W-:Y:S01]  /*21c60*/  IMAD R0, R0, 0x8, R7 ;  /* 0x0000000800007824 */ /* 0x008fe200078e0207 */
[----:B--2---:R-:W-:-:S04]  /*21c70*/  SHF.L.U32 R2, R2, 0x1f, RZ ;  /* 0x0000001f02027819 */ /* 0x004fc800000006ff */
[----:B------:R-:W1:Y:S02]  /*21c80*/  SYNCS.PHASECHK.TRANS64.TRYWAIT P0, [R0+URZ+0x34840], R2 ;  /* 0x03484002000075a7 */ /* 0x000e64000800017f */
[----:B-1----:R-:W-:Y:S05]  /*21c90*/  @!P0 BRA `(.L_x_2996) ;  /* 0x0000005800848947 */ /* 0x002fea0003800000 */
.L_x_3143:
        /* <DEDUP_REMOVED lines=10> */
.L_x_2997:
[----:B------:R-:W3:Y:S04]  /*21d40*/  LDL R7, [R1+0x4] ;  /* 0x0000040001077983 */ /* 0x000ee80000100800 */
[----:B------:R-:W3:Y:S04]  /*21d50*/  LDL R6, [R1+0xc] ;  /* 0x00000c0001067983 */ /* 0x000ee80000100800 */
[----:B------:R-:W4:Y:S04]  /*21d60*/  LDL R5, [R1+0x14] ;  /* 0x0000140001057983 */ /* 0x000f280000100800 */
[----:B------:R-:W4:Y:S04]  /*21d70*/  LDL R4, [R1+0x20] ;  /* 0x0000200001047983 */ /* 0x000f280000100800 */
[----:B-12---:R-:W2:Y:S01]  /*21d80*/  LDL R2, [R1] ;  /* 0x0000000001027983 */ /* 0x006ea20000100800 */
        /* <DEDUP_REMOVED lines=12> */
[----:B---3--:R-:W-:Y:S01]  /*21e50*/  IMAD R0, R6, 0xc000, R7 ;  /* 0x0000c00006007824 */ /* 0x008fe200078e0207 */
[----:B----4-:R-:W-:-:S04]  /*21e60*/  R2UR UR11, R5 ;  /* 0x00000000050b72ca */ /* 0x010fc800000e0000 */
[----:B------:R-:W-:Y:S02]  /*21e70*/  R2UR UR8, R0 ;  /* 0x00000000000872ca */ /* 0x000fe400000e0000 */
[----:B------:R-:W-:Y:S02]  /*21e80*/  R2UR UR5, R4 ;  /* 0x00000000040572ca */ /* 0x000fe400000e0000 */
[----:B--2---:R-:W-:-:S09]  /*21e90*/  R2UR UR13, R2 ;  /* 0x00000000020d72ca */ /* 0x004fd200000e0000 */
        /* <DEDUP_REMOVED lines=15> */
.L_x_2993:
[----:B------:R-:W2:Y:S04]  /*21f90*/  LDL R2, [R1+0x4] ;  /* 0x0000040001027983 */ /* 0x000ea80000100800 */
[----:B------:R-:W3:Y:S04]  /*21fa0*/  LDL.LU R3, [R1+0x3c] ;  /* 0x00003c0001037983 */ /* 0x000ee80000300800 */
[----:B-1----:R-:W4:Y:S04]  /*21fb0*/  LDL.LU R5, [R1+0x34] ;  /* 0x0000340001057983 */ /* 0x002f280000300800 */
[----:B------:R-:W5:Y:S01]  /*21fc0*/  LDL.LU R4, [R1+0x44] ;  /* 0x0000440001047983 */ /* 0x000f620000300800 */
        /* <DEDUP_REMOVED lines=39> */
.L_x_2999:
[----:B------:R-:W-:Y:S05]  /*22240*/  BSYNC B6 ;  /* 0x0000000000067941 */ /* 0x000fea0003800000 */
.L_x_2998:
[----:B------:R-:W3:Y:S01]  /*22250*/  LDL.LU R6, [R1+0x3c] ;  /* 0x00003c0001067983 */ /* 0x000ee20000300800 */
[----:B------:R-:W-:Y:S01]  /*22260*/  ULDC.64 UR4, c[0x0][0x2d8] ;  /* 0x0000b60000047ab9 */ /* 0x000fe20000000a00 */
[----:B------:R-:W1:Y:S02]  /*22270*/  LDC R7, c[0x0][0x448] ;  /* 0x00011200ff077b82 */ /* 0x000e640000000800 */
[----:B--2---:R-:W3:Y:S04]  /*22280*/  LDL.LU.64 R2, [R1+0x48] ;  /* 0x0000480001027983 */ /* 0x004ee80000300a00 */
[----:B------:R-:W2:Y:S04]  /*22290*/  LDL.LU R0, [R1+0x44] ;  /* 0x0000440001007983 */ /* 0x000ea80000300800 */
[----:B------:R-:W4:Y:S04]  /*222a0*/  LDL.LU R4, [R1+0x54] ;  /* 0x0000540001047983 */ /* 0x000f280000300800 */
[----:B------:R-:W5:Y:S01]  /*222b0*/  LDL.LU R5, [R1+0x34] ;  /* 0x0000340001057983 */ /* 0x000f620000300800 */
[----:B------:R-:W0:Y:S01]  /*222c0*/  S2R R9, SR_TID.X ;  /* 0x0000000000097919 */ /* 0x000e220000002100 */
[----:B------:R-:W0:Y:S01]  /*222d0*/  S2R R8, SR_TID.X ;  /* 0x0000000000087919 */ /* 0x000e220000002100 */
[----:B-1----:R-:W-:Y:S01]  /*222e0*/  ISETP.NE.AND P0, PT, R7, 0x1, PT ;  /* 0x000000010700780c */ /* 0x002fe20003f05270 */
[----:B------:R-:W1:Y:S01]  /*222f0*/  S2R R10, SR_TID.X ;  /* 0x00000000000a7919 */ /* 0x000e620000002100 */
[----:B0-----:R-:W-:-:S02]  /*22300*/  IMAD.SHL.U32 R9, R9, 0x8, RZ ;  /* 0x0000000809097824 */ /* 0x001fc400078e00ff */
[----:B------:R-:W-:-:S03]  /*22310*/  IMAD.SHL.U32 R8, R8, 0x8, RZ ;  /* 0x0000000808087824 */ /* 0x000fc600078e00ff */
[----:B------:R-:W-:Y:S02]  /*22320*/  LOP3.LUT R9, R9, 0x38, RZ, 0xc0, !PT ;  /* 0x0000003809097812 */ /* 0x000fe400078ec0ff */
[----:B-1----:R-:W-:Y:S02]  /*22330*/  LOP3.LUT R10, R10, 0x7f, RZ, 0xc0, !PT ;  /* 0x0000007f0a0a7812 */ /* 0x002fe400078ec0ff */
[C---:B------:R-:W-:Y:S02]  /*22340*/  LOP3.LUT R11, R9.reuse, 0x40, RZ, 0xfc, !PT ;  /* 0x00000040090b7812 */ /* 0x040fe400078efcff */
[----:B------:R-:W-:Y:S02]  /*22350*/  LOP3.LUT R8, R8, 0x38, RZ, 0xc0, !PT ;  /* 0x0000003808087812 */ /* 0x000fe400078ec0ff */
[----:B------:R-:W-:Y:S02]  /*22360*/  LOP3.LUT R9, R9, 0x80, RZ, 0xfc, !PT ;  /* 0x0000008009097812 */ /* 0x000fe400078efcff */
[----:B------:R-:W-:Y:S01]  /*22370*/  SHF.R.U32.HI R10, RZ, 0x3, R10 ;  /* 0x00000003ff0a7819 */ /* 0x000fe2000001160a */
[----:B---3--:R-:W-:-:S02]  /*22380*/  IMAD.MOV.U32 R3, RZ, RZ, R6 ;  /* 0x000000ffff037224 */ /* 0x008fc400078e0006 */
[----:B------:R-:W0:Y:S01]  /*22390*/  @P0 LDC R6, c[0x0][0x450] ;  /* 0x00011400ff060b82 */ /* 0x000e220000000800 */
[----:B--2---:R-:W-:Y:S02]  /*223a0*/  IMAD R0, R0, UR4, RZ ;  /* 0x0000000400007c24 */ /* 0x004fe4000f8e02ff */
[----:B------:R-:W-:-:S04]  /*223b0*/  IMAD.WIDE.U32 R2, R18, UR4, R2 ;  /* 0x0000000412027c25 */ /* 0x000fc8000f8e0002 */
[----:B------:R-:W-:Y:S01]  /*223c0*/  IMAD R0, R18, UR5, R0 ;  /* 0x0000000512007c24 */ /* 0x000fe2000f8e0200 */
[----:B------:R-:W-:-:S03]  /*223d0*/  ULDC.64 UR4, c[0x0][0x2e0] ;  /* 0x0000b80000047ab9 */ /* 0x000fc60000000a00 */
[----:B------:R-:W-:Y:S02]  /*223e0*/  IMAD.IADD R3, R3, 0x1, R0 ;  /* 0x0000000103037824 */ /* 0x000fe400078e0200 */
[----:B----4-:R-:W-:Y:S02]  /*223f0*/  IMAD R0, R4, UR4, RZ ;  /* 0x0000000404007c24 */ /* 0x010fe4000f8e02ff */
[----:B------:R-:W1:Y:S01]  /*22400*/  S2R R4, SR_TID.X ;  /* 0x0000000000047919 */ /* 0x000e620000002100 */
[----:B-----5:R-:W-:-:S04]  /*22410*/  IMAD.WIDE.U32 R2, R5, UR4, R2 ;  /* 0x0000000405027c25 */ /* 0x020fc8000f8e0002 */
[----:B------:R-:W-:Y:S01]  /*22420*/  IMAD R0, R5, UR5, R0 ;  /* 0x0000000505007c24 */ /* 0x000fe2000f8e0200 */
[----:B------:R-:W-:-:S03]  /*22430*/  ULDC.64 UR4, c[0x0][0x2d0] ;  /* 0x0000b40000047ab9 */ /* 0x000fc60000000a00 */
[----:B------:R-:W-:Y:S01]  /*22440*/  IMAD.IADD R3, R3, 0x1, R0 ;  /* 0x0000000103037824 */ /* 0x000fe200078e0200 */
[----:B-1----:R-:W-:-:S04]  /*22450*/  LOP3.LUT R4, R4, 0x7f, RZ, 0xc0, !PT ;  /* 0x0000007f04047812 */ /* 0x002fc800078ec0ff */
[----:B------:R-:W-:Y:S02]  /*22460*/  SHF.R.U32.HI R5, RZ, 0x3, R4 ;  /* 0x00000003ff057819 */ /* 0x000fe40000011604 */
[----:B------:R-:W1:Y:S02]  /*22470*/  S2R R4, SR_TID.X ;  /* 0x0000000000047919 */ /* 0x000e640000002100 */
[----:B-1----:R-:W-:-:S05]  /*22480*/  IMAD.SHL.U32 R4, R4, 0x10, RZ ;  /* 0x0000001004047824 */ /* 0x002fca00078e00ff */
[----:B------:R-:W-:Y:S02]  /*22490*/  LOP3.LUT R4, R5, 0x70, R4, 0xf8, !PT ;  /* 0x0000007005047812 */ /* 0x000fe400078ef804 */
[----:B------:R-:W1:Y:S03]  /*224a0*/  @P0 LDC R5, c[0x0][0x44c] ;  /* 0x00011300ff050b82 */ /* 0x000e660000000800 */
[----:B------:R-:W-:-:S04]  /*224b0*/  IMAD R4, R17, 0x80, R4 ;  /* 0x0000008011047824 */ /* 0x000fc800078e0204 */
        /* <DEDUP_REMOVED lines=27> */
[----:B------:R-:W-:-:S03]  /*22670*/  IMAD R17, R17, 0x80, R10 ;  /* 0x0000008011117824 */ /* 0x000fc600078e020a */
[----:B------:R-:W-:Y:S04]  /*22680*/  SHFL.IDX PT, R4, R2, RZ, 0x181f ;  /* 0x00181fff02047589 */ /* 0x000fe800000e0000 */
[----:B------:R-:W-:Y:S01]  /*22690*/  SHFL.IDX PT, R6, R2, 0x1, 0x181f ;  /* 0x00381f0002067f89 */ /* 0x000fe200000e0000 */
[----:B--2---:R-:W-:-:S03]  /*226a0*/  IMAD R0, R5, R7, RZ ;  /* 0x0000000705007224 */ /* 0x004fc600078e02ff */
[----:B------:R-:W0:Y:S02]  /*226b0*/  SHFL.IDX PT, R5, R3, RZ, 0x181f ;  /* 0x00181fff03057589 */ /* 0x000e2400000e0000 */
[----:B------:R-:W-:-:S13]  /*226c0*/  ISETP.GE.AND P2, PT, R17, R0, PT ;  /* 0x000000001100720c */ /* 0x000fda0003f46270 */
[----:B0-----:R-:W-:-:S05]  /*226d0*/  @!P2 LEA R5, P4, R8, R5, 0x1 ;  /* 0x000000050805a211 */ /* 0x001fca00078808ff */
[----:B------:R-:W-:-:S05]  /*226e0*/  @!P2 IMAD.X R4, RZ, RZ, R4, P4 ;  /* 0x000000ffff04a224 */ /* 0x000fca00020e0604 */
[----:B------:R-:W-:-:S04]  /*226f0*/  @!P2 LOP3.LUT R5, R5, R4, RZ, 0x3c, !PT ;  /* 0x000000040505a212 */ /* 0x000fc800078e3cff */
[----:B------:R-:W-:-:S04]  /*22700*/  @!P2 LOP3.LUT R4, R5, R4, RZ, 0x3c, !PT ;  /* 0x000000040504a212 */ /* 0x000fc800078e3cff */
[----:B------:R-:W-:-:S05]  /*22710*/  @!P2 LOP3.LUT R5, R5, R4, RZ, 0x3c, !PT ;  /* 0x000000040505a212 */ /* 0x000fca00078e3cff */
[----:B---3--:R-:W-:Y:S04]  /*22720*/  @!P2 LDGSTS.E.BYPASS.LTC128B.128 [R9+0x10400], desc[UR60][R4.64], !P3 ;  /* 0x104000000409afae */ /* 0x008fe8000d901d7c */
[----:B------:R-:W-:Y:S04]  /*22730*/  @!P2 LDGSTS.E.BYPASS.LTC128B.128 [R9+0x14400], desc[UR60][R4.64+0x80], !P0 ;  /* 0x144000800409afae */ /* 0x000fe8000c101d7c */
[----:B------:R0:W-:Y:S02]  /*22740*/  @!P2 LDGSTS.E.BYPASS.LTC128B.128 [R9+0x18400], desc[UR60][R4.64+0x100], !P1 ;  /* 0x184001000409afae */ /* 0x0001e4000c901d7c */
[----:B0-----:R-:W-:-:S05]  /*22750*/  VIADD R4, R17, 0x10 ;  /* 0x0000001011047836 */ /* 0x001fca0000000000 */
[----:B------:R-:W-:Y:S02]  /*22760*/  ISETP.GE.AND P2, PT, R4, R0, PT ;  /* 0x000000000400720c */ /* 0x000fe40003f46270 */
[----:B------:R-:W0:Y:S11]  /*22770*/  SHFL.IDX PT, R4, R3, 0x1, 0x181f ;  /* 0x00381f0003047f89 */ /* 0x000e3600000e0000 */
[----:B0-----:R-:W-:-:S05]  /*22780*/  @!P2 LEA R5, P4, R8, R4, 0x1 ;  /* 0x000000040805a211 */ /* 0x001fca00078808ff */
[----:B------:R-:W-:Y:S02]  /*22790*/  @!P2 IMAD.X R4, RZ, RZ, R6, P4 ;  /* 0x000000ffff04a224 */ /* 0x000fe400020e0606 */
[----:B------:R-:W-:Y:S03]  /*227a0*/  SHFL.IDX PT, R6, R2, 0x2, 0x181f ;  /* 0x00581f0002067f89 */ /* 0x000fe600000e0000 */
[----:B------:R-:W-:-:S04]  /*227b0*/  @!P2 LOP3.LUT R5, R5, R4, RZ, 0x3c, !PT ;  /* 0x000000040505a212 */ /* 0x000fc800078e3cff */
[----:B------:R-:W-:-:S04]  /*227c0*/  @!P2 LOP3.LUT R4, R5, R4, RZ, 0x3c, !PT ;  /* 0x000000040504a212 */ /* 0x000fc800078e3cff */
[----:B------:R-:W-:-:S05]  /*227d0*/  @!P2 LOP3.LUT R5, R5, R4, RZ, 0x3c, !PT ;  /* 0x000000040505a212 */ /* 0x000fca00078e3cff */
[----:B------:R-:W-:Y:S04]  /*227e0*/  @!P2 LDGSTS.E.BYPASS.LTC128B.128 [R9+0x10c00], desc[UR60][R4.64], !P3 ;  /* 0x10c000000409afae */ /* 0x000fe8000d901d7c */
        /* <DEDUP_REMOVED lines=52> */
[----:B------:R-:W0:Y:S04]  /*22b30*/  SHFL.IDX PT, R4, R3, 0x6, 0x181f ;  /* 0x00d81f0003047f89 */ /* 0x000e2800000e0000 */
[----:B------:R-:W1:Y:S07]  /*22b40*/  SHFL.IDX PT, R3, R3, 0x7, 0x181f ;  /* 0x00f81f0003037f89 */ /* 0x000e6e00000e0000 */
[----:B0-----:R-:W-:-:S05]  /*22b50*/  @!P2 LEA R5, P4, R8, R4, 0x1 ;  /* 0x000000040805a211 */ /* 0x001fca00078808ff */
[----:B------:R-:W-:-:S05]  /*22b60*/  @!P2 IMAD.X R4, RZ, RZ, R6, P4 ;  /* 0x000000ffff04a224 */ /* 0x000fca00020e0606 */
[----:B------:R-:W-:-:S04]  /*22b70*/  @!P2 LOP3.LUT R5, R5, R4, RZ, 0x3c, !PT ;  /* 0x000000040505a212 */ /* 0x000fc800078e3cff */
[----:B------:R-:W-:-:S04]  /*22b80*/  @!P2 LOP3.LUT R4, R5, R4, RZ, 0x3c, !PT ;  /* 0x000000040504a212 */ /* 0x000fc800078e3cff */
[----:B------:R-:W-:-:S05]  /*22b90*/  @!P2 LOP3.LUT R5, R5, R4, RZ, 0x3c, !PT ;  /* 0x000000040505a212 */ /* 0x000fca00078e3cff */
[----:B------:R-:W-:Y:S04]  /*22ba0*/  @!P2 LDGSTS.E.BYPASS.LTC128B.128 [R9+0x13400], desc[UR60][R4.64], !P3 ;  /* 0x134000000409afae */ /* 0x000fe8000d901d7c */
[----:B------:R-:W-:Y:S04]  /*22bb0*/  @!P2 LDGSTS.E.BYPASS.LTC128B.128 [R9+0x17400], desc[UR60][R4.64+0x80], !P0 ;  /* 0x174000800409afae */ /* 0x000fe8000c101d7c */
[----:B------:R0:W-:Y:S04]  /*22bc0*/  @!P2 LDGSTS.E.BYPASS.LTC128B.128 [R9+0x1b400], desc[UR60][R4.64+0x100], !P1 ;  /* 0x1b4001000409afae */ /* 0x0001e8000c901d7c */
[----:B01----:R0:W2:Y:S02]  /*22bd0*/  SHFL.IDX PT, R4, R2, 0x7, 0x181f ;  /* 0x00f81f0002047f89 */ /* 0x0030a400000e0000 */
.L_x_3160:
[----:B------:R-:W-:Y:S01]  /*22be0*/  VIADD R17, R17, 0x70 ;  /* 0x0000007011117836 */ /* 0x000fe20000000000 */
[----:B------:R-:W-:Y:S04]  /*22bf0*/  BSSY B0, `(.L_x_3001) ;  /* 0x000000c000007945 */ /* 0x000fe80003800000 */
[----:B------:R-:W-:-:S13]  /*22c00*/  ISETP.GE.AND P2, PT, R17, R0, PT ;  /* 0x000000001100720c */ /* 0x000fda0003f46270 */
[----:B------:R-:W-:Y:S05]  /*22c10*/  @P2 BRA `(.L_x_3002) ;  /* 0x0000000000242947 */ /* 0x000fea0003800000 */
[----:B------:R-:W3:Y:S01]  /*22c20*/  LDL R5, [R1+0x30] ;  /* 0x0000300001057983 */ /* 0x000ee20000100800 */
[----:B0-----:R-:W-:-:S05]  /*22c30*/  LEA R2, P2, R8, R3, 0x1 ;  /* 0x0000000308027211 */ /* 0x001fca00078408ff */
[----:B--2---:R-:W-:-:S05]  /*22c40*/  IMAD.X R3, RZ, RZ, R4, P2 ;  /* 0x000000ffff037224 */ /* 0x004fca00010e0604 */
[----:B------:R-:W-:Y:S01]  /*22c50*/  @!PT LDS RZ, [RZ] ;  /* 0x00000000fffff984 */ /* 0x000fe20000000800 */
[----:B------:R-:W-:Y:S01]  /*22c60*/  @!PT LDS RZ, [RZ] ;  /* 0x00000000fffff984 */ /* 0x000fe20000000800 */
[----:B------:R-:W-:Y:S01]  /*22c70*/  @!PT LDS RZ, [RZ] ;  /* 0x00000000fffff984 */ /* 0x000fe20000000800 */
[----:B---3--:R1:W-:Y:S04]  /*22c80*/  LDGSTS.E.BYPASS.LTC128B.128 [R5+0x13c00], desc[UR60][R2.64], !P3 ;  /* 0x13c0000002057fae */ /* 0x0083e8000d901d7c */
[----:B------:R1:W-:Y:S04]  /*22c90*/  LDGSTS.E.BYPASS.LTC128B.128 [R5+0x17c00], desc[UR60][R2.64+0x80], !P0 ;  /* 0x17c0008002057fae */ /* 0x0003e8000c101d7c */
[----:B------:R1:W-:Y:S02]  /*22ca0*/  LDGSTS.E.BYPASS.LTC128B.128 [R5+0x1bc00], desc[UR60][R2.64+0x100], !P1 ;  /* 0x1bc0010002057fae */ /* 0x0003e4000c901d7c */
.L_x_3002:
[----:B------:R-:W-:Y:S05]  /*22cb0*/  BSYNC B0 ;  /* 0x0000000000007941 */ /* 0x000fea0003800000 */
.L_x_3001:
[----:B------:R3:W5:Y:S01]  /*22cc0*/  LDL R8, [R1+0x4] ;  /* 0x0000040001087983 */ /* 0x0007620000100800 */
[----:B------:R-:W-:Y:S01]  /*22cd0*/  PLOP3.LUT P0, PT, PT, PT, PT, 0x80, 0x0 ;  /* 0x000000000000781c */ /* 0x000fe20003f0f070 */
[----:B------:R-:W-:-:S12]  /*22ce0*/  NOP ;  /* 0x0000000000007918 */ /* 0x000fd80000000000 */
.L_x_3003:
[----:B01----:R-:W4:Y:S01]  /*22cf0*/  LDL R2, [R1+0x4] ;  /* 0x0000040001027983 */ /* 0x003f220000100800 */
[----:B------:R-:W-:Y:S02]  /*22d00*/  PLOP3.LUT P1, PT, P1, P0, PT, 0xa2, 0x0 ;  /* 0x000000000000781c */ /* 0x000fe40000f21472 */
[----:B----4-:R-:W-:-:S08]  /*22d10*/  @P0 R2UR P1, UR4, R2 ;  /* 0x00000000020402ca */ /* 0x010fd00000020000 */
[----:B------:R-:W-:-:S05]  /*22d20*/  @P0 PLOP3.LUT P0, PT, P1, PT, PT, 0x80, 0x0 ;  /* 0x000000000000081c */ /* 0x000fca0000f0f070 */
[----:B------:R-:W-:Y:S01]  /*22d30*/  @!P1 SYNCS.ARRIVE.TRANS64.RED.A0T1 RZ, [UR4+0x34800], RZ ;  /* 0x034800ffffff99a7 */ /* 0x000fe20008200404 */
[----:B------:R-:W-:Y:S07]  /*22d40*/  @!P1 ARRIVES.LDGSTSBAR.64.TRANSCNT [UR4+0x34800] ;  /* 0x03480000ff0099b0 */ /* 0x000fee0008000a84 */
[----:B------:R-:W-:Y:S05]  /*22d50*/  @P0 BRA.U.ANY `(.L_x_3003) ;  /* 0xfffffffd00e40947 */ /* 0x000fea000393ffff */
[----:B------:R-:W4:Y:S02]  /*22d60*/  LDL.LU R3, [R1+0x50] ;  /* 0x0000500001037983 */ /* 0x000f240000300800 */
[----:B----4-:R-:W-:-:S05]  /*22d70*/  VIADD R3, R3, 0x1 ;  /* 0x0000000103037836 */ /* 0x010fca0000000000 */
        /* <DEDUP_REMOVED lines=10> */
.L_x_3161:
[----:B------:R-:W-:Y:S05]  /*22e20*/  BSYNC B0 ;  /* 0x0000000000007941 */ /* 0x000fea0003800000 */
.L_x_3004:
[----:B0-----:R-:W4:Y:S01]  /*22e30*/  LDL R2, [R1+0x38] ;  /* 0x0000380001027983 */ /* 0x001f220000100800 */
[----:B------:R-:W-:Y:S01]  /*22e40*/  BSSY B0, `(.L_x_3006) ;  /* 0x0000228000007945 */ /* 0x000fe20003800000 */
[----:B----4-:R-:W-:-:S13]  /*22e50*/  ISETP.GE.AND P0, PT, R2, 0x2, PT ;  /* 0x000000020200780c */ /* 0x010fda0003f06270 */
[----:B------:R-:W-:Y:S05]  /*22e60*/  @!P0 BRA `(.L_x_3007) ;  /* 0x0000002000948947 */ /* 0x000fea0003800000 */
[C---:B------:R-:W-:Y:S01]  /*22e70*/  LOP3.LUT R0, R2.reuse, 0x1, RZ, 0xc0, !PT ;  /* 0x0000000102007812 */ /* 0x040fe200078ec0ff */
[----:B------:R-:W-:Y:S01]  /*22e80*/  VIADD R2, R2, 0xfffffffe ;  /* 0xfffffffe02027836 */ /* 0x000fe20000000000 */
[----:B------:R-:W-:Y:S02]  /*22e90*/  BSSY B2, `(.L_x_3008) ;  /* 0x00000bb000027945 */ /* 0x000fe40003800000 */
[----:B------:R-:W-:Y:S01]  /*22ea0*/  ISETP.NE.U32.AND P0, PT, R0, 0x1, PT ;  /* 0x000000010000780c */ /* 0x000fe20003f05070 */
[----:B------:R-:W-:-:S12]  /*22eb0*/  IMAD.MOV.U32 R0, RZ, RZ, R2 ;  /* 0x000000ffff007224 */ /* 0x000fd800078e0002 */
[----:B------:R-:W-:Y:S05]  /*22ec0*/  @!P0 BRA `(.L_x_3009) ;  /* 0x0000000800dc8947 */ /* 0x000fea0003800000 */
[----:B------:R-:W4:Y:S04]  /*22ed0*/  LDL R5, [R1+0x8] ;  /* 0x0000080001057983 */ /* 0x000f280000100800 */
[----:B--2---:R-:W2:Y:S04]  /*22ee0*/  LDL R4, [R1+0xc] ;  /* 0x00000c0001047983 */ /* 0x004ea80000100800 */
[----:B------:R-:W3:Y:S01]  /*22ef0*/  LDL R3, [R1+0x1c] ;  /* 0x00001c0001037983 */ /* 0x000ee20000100800 */
[----:B------:R-:W-:Y:S01]  /*22f00*/  BSSY B1, `(.L_x_3010) ;  /* 0x00000af000017945 */ /* 0x000fe20003800000 */
[----:B----4-:R-:W-:Y:S01]  /*22f10*/  LOP3.LUT P1, RZ, R5, 0x4, RZ, 0xc0, !PT ;  /* 0x0000000405ff7812 */ /* 0x010fe2000782c0ff */
[----:B--2--5:R-:W-:-:S05]  /*22f20*/  VIADD R8, R4, 0x1 ;  /* 0x0000000104087836 */ /* 0x024fca0000000000 */
[----:B------:R-:W-:-:S04]  /*22f30*/  ISETP.NE.AND P0, PT, R8, 0x2, PT ;  /* 0x000000020800780c */ /* 0x000fc80003f05270 */
[----:B------:R-:W-:Y:S02]  /*22f40*/  SEL R9, RZ, 0x1, P0 ;  /* 0x00000001ff097807 */ /* 0x000fe40000000000 */
[----:B------:R-:W-:Y:S02]  /*22f50*/  SEL R8, R8, RZ, P0 ;  /* 0x000000ff08087207 */ /* 0x000fe40000000000 */
[----:B---3--:R-:W-:Y:S01]  /*22f60*/  LOP3.LUT R9, R3, R9, RZ, 0x3c, !PT ;  /* 0x0000000903097212 */ /* 0x008fe200078e3cff */
[----:B------:R-:W-:Y:S06]  /*22f70*/  @!P1 BRA `(.L_x_3011) ;  /* 0x00000008009c9947 */ /* 0x000fec0003800000 */
[----:B------:R0:W5:Y:S01]  /*22f80*/  LDL R4, [R1] ;  /* 0x0000000001047983 */ /* 0x0001620000100800 */
[----:B------:R-:W-:Y:S01]  /*22f90*/  ULDC.64 UR4, c[0x0][0x418] ;  /* 0x0001060000047ab9 */ /* 0x000fe20000000a00 */
[----:B------:R-:W-:Y:S01]  /*22fa0*/  IMAD.MOV.U32 R7, RZ, RZ, R2 ;  /* 0x000000ffff077224 */ /* 0x000fe200078e0002 */
[----:B------:R-:W-:-:S04]  /*22fb0*/  ISETP.NE.U32.AND P0, PT, RZ, UR4, PT ;  /* 0x00000004ff007c0c */ /* 0x000fc8000bf05070 */
[----:B------:R-:W-:-:S13]  /*22fc0*/  ISETP.NE.AND.EX P0, PT, RZ, UR5, PT, P0 ;  /* 0x00000005ff007c0c */ /* 0x000fda000bf05300 */
        /* <DEDUP_REMOVED lines=11> */
[--C-:B------:R-:W-:Y:S02]  /*23080*/  IMAD.MOV R7, RZ, RZ, -R0.reuse ;  /* 0x000000ffff077224 */ /* 0x100fe400078e0a00 */
[----:B------:R-:W-:Y:S02]  /*23090*/  IMAD.MOV.U32 R4, RZ, RZ, R0 ;  /* 0x000000ffff047224 */ /* 0x000fe400078e0000 */
        /* <DEDUP_REMOVED lines=8> */
.L_x_3012:
[----:B------:R-:W2:Y:S01]  /*23120*/  LDL R0, [R1+0x4] ;  /* 0x0000040001007983 */ /* 0x000ea20000100800 */
[----:B------:R-:W-:Y:S01]  /*23130*/  BSSY B3, `(.L_x_3013) ;  /* 0x0000005000037945 */ /* 0x000fe20003800000 */
[----:B--2---:R-:W-:Y:S01]  /*23140*/  IMAD R3, R8, 0x8, R0 ;  /* 0x0000000808037824 */ /* 0x004fe200078e0200 */
[----:B------:R-:W-:-:S04]  /*23150*/  SHF.L.U32 R0, R9, 0x1f, RZ ;  /* 0x0000001f09007819 */ /* 0x000fc800000006ff */
[----:B------:R-:W1:Y:S02]  /*23160*/  SYNCS.PHASECHK.TRANS64.TRYWAIT P0, [R3+URZ+0x34840], R0 ;  /* 0x03484000030075a7 */ /* 0x000e64000800017f */
[----:B-1----:R-:W-:Y:S05]  /*23170*/  @!P0 BRA `(.L_x_3014) ;  /* 0x00000050005c8947 */ /* 0x002fea0003800000 */
.L_x_3162:
[----:B------:R-:W-:Y:S05]  /*23180*/  BSYNC B3 ;  /* 0x0000000000037941 */ /* 0x000fea0003800000 */
.L_x_3013:
        /* <DEDUP_REMOVED lines=11> */
.L_x_3016:
[----:B------:R-:W-:Y:S05]  /*23240*/  BSYNC B3 ;  /* 0x0000000000037941 */ /* 0x000fea0003800000 */
.L_x_3015:
[----:B------:R-:W2:Y:S04]  /*23250*/  LDL R5, [R1+0x4] ;  /* 0x0000040001057983 */ /* 0x000ea80000100800 */
[----:B-1----:R-:W3:Y:S01]  /*23260*/  LDL R0, [R1+0x20] ;  /* 0x0000200001007983 */ /* 0x002ee20000100800 */
[----:B0-----:R-:W-:Y:S01]  /*23270*/  IMAD.MOV.U32 R10, RZ, RZ, RZ ;  /* 0x000000ffff0a7224 */ /* 0x001fe200078e00ff */
        /* <DEDUP_REMOVED lines=10> */
.L_x_3017:
        /* <DEDUP_REMOVED lines=16> */
.L_x_3018:
        /* <DEDUP_REMOVED lines=15> */
.L_x_3019:
        /* <DEDUP_REMOVED lines=18> */
.L_x_3163:
[----:B------:R-:W-:Y:S05]  /*23630*/  BSYNC B3 ;  /* 0x0000000000037941 */ /* 0x000fea0003800000 */
.L_x_3020:
        /* <DEDUP_REMOVED lines=10> */
.L_x_3022:
[----:B------:R-:W2:Y:S01]  /*236e0*/  LDL R3, [R1+0x8] ;  /* 0x0000080001037983 */ /* 0x000ea20000100800 */
[----:B------:R-:W-:Y:S01]  /*236f0*/  BSSY B3, `(.L_x_3023) ;  /* 0x0000004000037945 */ /* 0x000fe20003800000 */
[----:B--2---:R-:W-:-:S13]  /*23700*/  LOP3.LUT P0, RZ, R3, 0x8, RZ, 0xc0, !PT ;  /* 0x0000000803ff7812 */ /* 0x004fda000780c0ff */
[----:B------:R-:W-:Y:S05]  /*23710*/  @P0 BRA `(.L_x_3024) ;  /* 0x0000000000040947 */ /* 0x000fea0003800000 */
[----:B------:R-:W-:Y:S01]  /*23720*/  BPT.TRAP 0x1 ;  /* 0x000000040000795c */ /* 0x000fe20000300000 */
.L_x_3024:
[----:B------:R-:W-:Y:S05]  /*23730*/  BSYNC B3 ;  /* 0x0000000000037941 */ /* 0x000fea0003800000 */
.L_x_3023:
        /* <DEDUP_REMOVED lines=14> */
.L_x_3025:
        /* <DEDUP_REMOVED lines=16> */
.L_x_3026:
        /* <DEDUP_REMOVED lines=13> */
.L_x_3011:
[----:B------:R-:W-:Y:S05]  /*239f0*/  BSYNC B1 ;  /* 0x0000000000017941 */ /* 0x000fea0003800000 */
.L_x_3010:
[----:B------:R-:W2:Y:S04]  /*23a00*/  LDL.LU R0, [R1+0x38] ;  /* 0x0000380001007983 */ /* 0x000ea80000300800 */
[----:B------:R1:W-:Y:S04]  /*23a10*/  STL [R1+0x1c], R9 ;  /* 0x00001c0901007387 */ /* 0x0003e80000100800 */
[----:B------:R1:W-:Y:S02]  /*23a20*/  STL [R1+0xc], R8 ;  /* 0x00000c0801007387 */ /* 0x0003e40000100800 */
[----:B-12---:R-:W-:-:S07]  /*23a30*/  VIADD R0, R0, 0xfffffffd ;  /* 0xfffffffd00007836 */ /* 0x006fce0000000000 */
.L_x_3009:
[----:B------:R-:W-:Y:S05]  /*23a40*/  BSYNC B2 ;  /* 0x0000000000027941 */ /* 0x000fea0003800000 */
.L_x_3008:
[----:B------:R-:W-:-:S13]  /*23a50*/  ISETP.NE.AND P0, PT, R2, RZ, PT ;  /* 0x000000ff0200720c */ /* 0x000fda0003f05270 */
[----:B------:R-:W-:Y:S05]  /*23a60*/  @!P0 BRA `(.L_x_3007) ;  /* 0x0000001400948947 */ /* 0x000fea0003800000 */
[----:B-----5:R1:W5:Y:S02]  /*23a70*/  LDL R8, [R1] ;  /* 0x0000000001087983 */ /* 0x0203640000100800 */
.L_x_3061:
[----:B0-2---:R-:W2:Y:S04]  /*23a80*/  LDL R4, [R1+0x8] ;  /* 0x0000080001047983 */ /* 0x005ea80000100800 */
[----:B------:R-:W4:Y:S04]  /*23a90*/  LDL R3, [R1+0xc] ;  /* 0x00000c0001037983 */ /* 0x000f280000100800 */
[----:B---3--:R-:W3:Y:S01]  /*23aa0*/  LDL R2, [R1+0x1c] ;  /* 0x00001c0001027983 */ /* 0x008ee20000100800 */
[----:B------:R-:W-:Y:S05]  /*23ab0*/  YIELD ;  /* 0x0000000000007946 */ /* 0x000fea0003800000 */
[----:B------:R-:W-:Y:S01]  /*23ac0*/  BSSY B1, `(.L_x_3027) ;  /* 0x00000ad000017945 */ /* 0x000fe20003800000 */
[----:B--2---:R-:W-:Y:S01]  /*23ad0*/  LOP3.LUT P1, RZ, R4, 0x4, RZ, 0xc0, !PT ;  /* 0x0000000404ff7812 */ /* 0x004fe2000782c0ff */
[----:B----4-:R-:W-:-:S05]  /*23ae0*/  VIADD R4, R3, 0x1 ;  /* 0x0000000103047836 */ /* 0x010fca0000000000 */
[----:B------:R-:W-:-:S04]  /*23af0*/  ISETP.NE.AND P0, PT, R4, 0x2, PT ;  /* 0x000000020400780c */ /* 0x000fc80003f05270 */
[----:B------:R-:W-:Y:S02]  /*23b00*/  SEL R5, RZ, 0x1, P0 ;  /* 0x00000001ff057807 */ /* 0x000fe40000000000 */
[----:B------:R-:W-:Y:S02]  /*23b10*/  SEL R4, R4, RZ, P0 ;  /* 0x000000ff04047207 */ /* 0x000fe40000000000 */
[----:B---3--:R-:W-:Y:S01]  /*23b20*/  LOP3.LUT R5, R2, R5, RZ, 0x3c, !PT ;  /* 0x0000000502057212 */ /* 0x008fe200078e3cff */
        /* <DEDUP_REMOVED lines=25> */
.L_x_3029:
[----:B------:R-:W2:Y:S01]  /*23cc0*/  LDL R2, [R1+0x4] ;  /* 0x0000040001027983 */ /* 0x000ea20000100800 */
[----:B------:R-:W-:Y:S01]  /*23cd0*/  BSSY B2, `(.L_x_3030) ;  /* 0x0000005000027945 */ /* 0x000fe20003800000 */
[----:B--2---:R-:W-:Y:S01]  /*23ce0*/  IMAD R3, R4, 0x8, R2 ;  /* 0x0000000804037824 */ /* 0x004fe200078e0202 */
[----:B------:R-:W-:-:S04]  /*23cf0*/  SHF.L.U32 R2, R5, 0x1f, RZ ;  /* 0x0000001f05027819 */ /* 0x000fc800000006ff */
[----:B------:R-:W2:Y:S02]  /*23d00*/  SYNCS.PHASECHK.TRANS64.TRYWAIT P0, [R3+URZ+0x34840], R2 ;  /* 0x03484002030075a7 */ /* 0x000ea4000800017f */
[----:B--2---:R-:W-:Y:S05]  /*23d10*/  @!P0 BRA `(.L_x_3031) ;  /* 0x00000044009c8947 */ /* 0x004fea0003800000 */
.L_x_3164:
[----:B------:R-:W-:Y:S05]  /*23d20*/  BSYNC B2 ;  /* 0x0000000000027941 */ /* 0x000fea0003800000 */
.L_x_3030:
        /* <DEDUP_REMOVED lines=11> */
.L_x_3033:
[----:B------:R-:W-:Y:S05]  /*23de0*/  BSYNC B2 ;  /* 0x0000000000027941 */ /* 0x000fea0003800000 */
.L_x_3032:
        /* <DEDUP_REMOVED lines=12> */
[----:B0-----:R-:W-:-:S08]  /*23eb0*/  VIADD R9, R7, 0x1c400 ;  /* 0x0001c40007097836 */ /* 0x001fd00000000000 */
.L_x_3034:
        /* <DEDUP_REMOVED lines=16> */
.L_x_3035:
        /* <DEDUP_REMOVED lines=15> */
.L_x_3036:
        /* <DEDUP_REMOVED lines=18> */
.L_x_3165:
[----:B------:R-:W-:Y:S05]  /*241d0*/  BSYNC B2 ;  /* 0x0000000000027941 */ /* 0x000fea0003800000 */
.L_x_3037:
        /* <DEDUP_REMOVED lines=10> */
.L_x_3039:
[----:B------:R-:W2:Y:S01]  /*24280*/  LDL R3, [R1+0x8] ;  /* 0x0000080001037983 */ /* 0x000ea20000100800 */
[----:B------:R-:W-:Y:S01]  /*24290*/  BSSY B2, `(.L_x_3040) ;  /* 0x0000004000027945 */ /* 0x000fe20003800000 */
[----:B--2---:R-:W-:-:S13]  /*242a0*/  LOP3.LUT P0, RZ, R3, 0x8, RZ, 0xc0, !PT ;  /* 0x0000000803ff7812 */ /* 0x004fda000780c0ff */
[----:B------:R-:W-:Y:S05]  /*242b0*/  @P0 BRA `(.L_x_3041) ;  /* 0x0000000000040947 */ /* 0x000fea0003800000 */
[----:B------:R-:W-:Y:S01]  /*242c0*/  BPT.TRAP 0x1 ;  /* 0x000000040000795c */ /* 0x000fe20000300000 */
.L_x_3041:
[----:B------:R-:W-:Y:S05]  /*242d0*/  BSYNC B2 ;  /* 0x0000000000027941 */ /* 0x000fea0003800000 */
.L_x_3040:
        /* <DEDUP_REMOVED lines=14> */
.L_x_3042:
        /* <DEDUP_REMOVED lines=16> */
.L_x_3043:
        /* <DEDUP_REMOVED lines=13> */
.L_x_3028:
[----:B------:R-:W-:Y:S05]  /*24590*/  BSYNC B1 ;  /* 0x0000000000017941 */ /* 0x000fea0003800000 */
.L_x_3027:
[----:B------:R-:W2:Y:S01]  /*245a0*/  LDL R2, [R1+0x8] ;  /* 0x0000080001027983 */ /* 0x000ea20000100800 */
[----:B------:R-:W-:Y:S01]  /*245b0*/  VIADD R3, R4, 0x1 ;  /* 0x0000000104037836 */ /* 0x000fe20000000000 */
[----:B------:R-:W-:Y:S04]  /*245c0*/  BSSY B1, `(.L_x_3044) ;  /* 0x00000ac000017945 */ /* 0x000fe80003800000 */
        /* <DEDUP_REMOVED lines=9> */
[----:B0-----:R-:W-:Y:S01]  /*24660*/  VIADD R6, R0, 0xffffffff ;  /* 0xffffffff00067836 */ /* 0x001fe20000000000 */
[----:B------:R-:W-:-:S04]  /*24670*/  ISETP.NE.U32.AND P0, PT, RZ, UR4, PT ;  /* 0x00000004ff007c0c */ /* 0x000fc8000bf05070 */
[----:B------:R-:W-:-:S13]  /*24680*/  ISETP.NE.AND.EX P0, PT, RZ, UR5, PT, P0 ;  /* 0x00000005ff007c0c */ /* 0x000fda000bf05300 */
[----:B------:R-:W-:Y:S05]  /*24690*/  @!P0 BRA `(.L_x_3046) ;  /* 0x00000000004c8947 */ /* 0x000fea0003800000 */
[----:B------:R-:W3:Y:S01]  /*246a0*/  LDL R12, [R1+0x28] ;  /* 0x00002800010c7983 */ /* 0x000ee20000100800 */
        /* <DEDUP_REMOVED lines=11> */
[----:B---3--:R-:W-:-:S04]  /*24760*/  IMAD R7, R12, UR6, RZ ;  /* 0x000000060c077c24 */ /* 0x008fc8000f8e02ff */
[C---:B----4-:R-:W-:Y:S02]  /*24770*/  IMAD R7, R9.reuse, UR7, R7 ;  /* 0x0000000709077c24 */ /* 0x050fe4000f8e0207 */
[----:B------:R-:W-:-:S04]  /*24780*/  IMAD.WIDE.U32 R2, R9, UR6, R2 ;  /* 0x0000000609027c25 */ /* 0x000fc8000f8e0002 */
[----:B------:R-:W-:Y:S01]  /*24790*/  IMAD.IADD R3, R7, 0x1, R3 ;  /* 0x0000000107037824 */ /* 0x000fe200078e0203 */
[----:B------:R-:W-:-:S04]  /*247a0*/  LEA R8, P0, R2, UR4, 0x2 ;  /* 0x0000000402087c11 */ /* 0x000fc8000f8010ff */
[----:B------:R-:W-:-:S05]  /*247b0*/  LEA.HI.X R9, R2, UR5, R3, 0x2, P0 ;  /* 0x0000000502097c11 */ /* 0x000fca00080f1403 */
[----:B------:R0:W5:Y:S04]  /*247c0*/  LDG.E R8, desc[UR60][R8.64] ;  /* 0x0000003c08087981 */ /* 0x000168000c1e1900 */
.L_x_3046:
[----:B------:R-:W3:Y:S01]  /*247d0*/  LDL R2, [R1+0x4] ;  /* 0x0000040001027983 */ /* 0x000ee20000100800 */
[----:B------:R-:W-:Y:S01]  /*247e0*/  BSSY B2, `(.L_x_3047) ;  /* 0x0000005000027945 */ /* 0x000fe20003800000 */
[----:B---3--:R-:W-:Y:S01]  /*247f0*/  IMAD R3, R11, 0x8, R2 ;  /* 0x000000080b037824 */ /* 0x008fe200078e0202 */
[----:B------:R-:W-:-:S04]  /*24800*/  SHF.L.U32 R2, R10, 0x1f, RZ ;  /* 0x0000001f0a027819 */ /* 0x000fc800000006ff */
[----:B------:R-:W3:Y:S02]  /*24810*/  SYNCS.PHASECHK.TRANS64.TRYWAIT P0, [R3+URZ+0x34840], R2 ;  /* 0x03484002030075a7 */ /* 0x000ee4000800017f */
[----:B---3--:R-:W-:Y:S05]  /*24820*/  @!P0 BRA `(.L_x_3048) ;  /* 0x0000003c00008947 */ /* 0x008fea0003800000 */
.L_x_3166:
[----:B------:R-:W-:Y:S05]  /*24830*/  BSYNC B2 ;  /* 0x0000000000027941 */ /* 0x000fea0003800000 */
.L_x_3047:
[----:B------:R-:W4:Y:S01]  /*24840*/  S2R R7, SR_TID.X ;  /* 0x0000000000077919 */ /* 0x000f220000002100 */
[----:B------:R-:W-:Y:S01]  /*24850*/  BSSY B2, `(.L_x_3049) ;  /* 0x000000a000027945 */ /* 0x000fe20003800000 */
[----:B----4-:R-:W-:-:S04]  /*24860*/  LOP3.LUT R7, R7, 0x7f, RZ, 0xc0, !PT ;  /* 0x0000007f07077812 */ /* 0x010fc800078ec0ff */
[----:B------:R-:W-:-:S13]  /*24870*/  ISETP.NE.AND P0, PT, R7, RZ, PT ;  /* 0x000000ff0700720c */ /* 0x000fda0003f05270 */
[----:B------:R-:W-:Y:S05]  /*24880*/  @P0 BRA `(.L_x_3050) ;  /* 0x0000000000180947 */ /* 0x000fea0003800000 */
[----:B------:R-:W4:Y:S01]  /*24890*/  LDL R7, [R1+0x8] ;  /* 0x0000080001077983 */ /* 0x000f220000100800 */
[----:B---3--:R-:W-:-:S04]  /*248a0*/  IMAD.MOV.U32 R2, RZ, RZ, 0xc000 ;  /* 0x0000c000ff027424 */ /* 0x008fc800078e00ff */
[----:B------:R3:W-:Y:S01]  /*248b0*/  SYNCS.ARRIVE.TRANS64 RZ, [R3+URZ+0x34830], R2 ;  /* 0x0348300203ff79a7 */ /* 0x0007e2000800003f */
[----:B----4-:R-:W-:-:S13]  /*248c0*/  LOP3.LUT P1, RZ, R7, 0x1, RZ, 0xc0, !PT ;  /* 0x0000000107ff7812 */ /* 0x010fda000782c0ff */
[----:B---3--:R-:W-:Y:S05]  /*248d0*/  @!P1 BRA `(.L_x_3050) ;  /* 0x0000000000049947 */ /* 0x008fea0003800000 */
[----:B------:R-:W-:Y:S01]  /*248e0*/  BPT.TRAP 0x1 ;  /* 0x000000040000795c */ /* 0x000fe20000300000 */
.L_x_3050:
[----:B------:R-:W-:Y:S05]  /*248f0*/  BSYNC B2 ;  /* 0x0000000000027941 */ /* 0x000fea0003800000 */
.L_x_3049:
[----:B0-----:R-:W4:Y:S04]  /*24900*/  LDL R9, [R1+0x4] ;  /* 0x0000040001097983 */ /* 0x001f280000100800 */
[----:B------:R-:W4:Y:S04]  /*24910*/  LDL R7, [R1+0xc] ;  /* 0x00000c0001077983 */ /* 0x000f280000100800 */
[----:B---3--:R-:W3:Y:S01]  /*24920*/  LDL R2, [R1+0x20] ;  /* 0x0000200001027983 */ /* 0x008ee20000100800 */
[----:B--2---:R-:W-:Y:S01]  /*24930*/  IMAD.MOV.U32 R10, RZ, RZ, RZ ;  /* 0x000000ffff0a7224 */ /* 0x004fe200078e00ff */
        /* <DEDUP_REMOVED lines=8> */
[----:B---3--:R-:W-:Y:S02]  /*249c0*/  IMAD R2, R6, 0x80, R2 ;  /* 0x0000008006027824 */ /* 0x008fe400078e0202 */
[----:B------:R-:W-:-:S08]  /*249d0*/  VIADD R9, R7, 0x1c400 ;  /* 0x0001c40007097836 */ /* 0x000fd00000000000 */
.L_x_3051:
        /* <DEDUP_REMOVED lines=16> */
.L_x_3052:
        /* <DEDUP_REMOVED lines=15> */
.L_x_3053:
        /* <DEDUP_REMOVED lines=16> */
.L_x_3167:
[----:B------:R-:W-:Y:S05]  /*24cd0*/  BSYNC B2 ;  /* 0x0000000000027941 */ /* 0x000fea0003800000 */
.L_x_3054:
        /* <DEDUP_REMOVED lines=10> */
.L_x_3056:
[----:B------:R-:W2:Y:S01]  /*24d80*/  LDL R3, [R1+0x8] ;  /* 0x0000080001037983 */ /* 0x000ea20000100800 */
[----:B------:R-:W-:Y:S01]  /*24d90*/  BSSY B2, `(.L_x_3057) ;  /* 0x0000004000027945 */ /* 0x000fe20003800000 */
[----:B--2---:R-:W-:-:S13]  /*24da0*/  LOP3.LUT P0, RZ, R3, 0x8, RZ, 0xc0, !PT ;  /* 0x0000000803ff7812 */ /* 0x004fda000780c0ff */
[----:B------:R-:W-:Y:S05]  /*24db0*/  @P0 BRA `(.L_x_3058) ;  /* 0x0000000000040947 */ /* 0x000fea0003800000 */
[----:B------:R-:W-:Y:S01]  /*24dc0*/  BPT.TRAP 0x1 ;  /* 0x000000040000795c */ /* 0x000fe20000300000 */
.L_x_3058:
[----:B------:R-:W-:Y:S05]  /*24dd0*/  BSYNC B2 ;  /* 0x0000000000027941 */ /* 0x000fea0003800000 */
.L_x_3057:
        /* <DEDUP_REMOVED lines=13> */
.L_x_3059:
        /* <DEDUP_REMOVED lines=16> */
.L_x_3060:
        /* <DEDUP_REMOVED lines=13> */
.L_x_3045:
[----:B------:R-:W-:Y:S05]  /*25080*/  BSYNC B1 ;  /* 0x0000000000017941 */ /* 0x000fea0003800000 */
.L_x_3044:
[C---:B------:R-:W-:Y:S01]  /*25090*/  ISETP.GT.AND P0, PT, R0.reuse, 0x1, PT ;  /* 0x000000010000780c */ /* 0x040fe20003f04270 */
[----:B------:R-:W-:-:S12]  /*250a0*/  VIADD R0, R0, 0xfffffffe ;  /* 0xfffffffe00007836 */ /* 0x000fd80000000000 */
[----:B------:R-:W-:Y:S05]  /*250b0*/  @P0 BRA `(.L_x_3061) ;  /* 0xffffffe800700947 */ /* 0x000fea000383ffff */
.L_x_3007:
[----:B------:R-:W-:Y:S05]  /*250c0*/  BSYNC B0 ;  /* 0x0000000000007941 */ /* 0x000fea0003800000 */
.L_x_3006:
[----:B------:R-:W4:Y:S01]  /*250d0*/  S2R R2, SR_TID.X ;  /* 0x0000000000027919 */ /* 0x000f220000002100 */
[----:B------:R-:W-:Y:S01]  /*250e0*/  BSSY B0, `(.L_x_3062) ;  /* 0x0000010000007945 */ /* 0x000fe20003800000 */
[----:B----4-:R-:W-:-:S04]  /*250f0*/  LOP3.LUT R2, R2, 0x7f, RZ, 0xc0, !PT ;  /* 0x0000007f02027812 */ /* 0x010fc800078ec0ff */
[----:B------:R-:W-:-:S13]  /*25100*/  ISETP.NE.AND P0, PT, R2, RZ, PT ;  /* 0x000000ff0200720c */ /* 0x000fda0003f05270 */
[----:B------:R-:W-:Y:S05]  /*25110*/  @P0 BRA `(.L_x_3063) ;  /* 0x0000000000300947 */ /* 0x000fea0003800000 */
[----:B------:R-:W4:Y:S01]  /*25120*/  S2R R2, SR_LANEID ;  /* 0x0000000000027919 */ /* 0x000f220000000000 */
[----:B------:R-:W-:Y:S01]  /*25130*/  VOTEU.ANY UR4, UPT, PT ;  /* 0x0000000000047886 */ /* 0x000fe200038e0100 */
[----:B0-2---:R-:W0:Y:S01]  /*25140*/  LDC.64 R4, c[0x0][0xc60] ;  /* 0x00031800ff047b82 */ /* 0x005e220000000a00 */
[----:B------:R-:W4:Y:S02]  /*25150*/  FLO.U32 R0, UR4 ;  /* 0x0000000400007d00 */ /* 0x000f2400080e0000 */
[----:B----4-:R-:W-:-:S06]  /*25160*/  ISETP.EQ.U32.AND P0, PT, R0, R2, PT ;  /* 0x000000020000720c */ /* 0x010fcc0003f02070 */
[----:B------:R-:W0:Y:S07]  /*25170*/  POPC R2, UR4 ;  /* 0x0000000400027d09 */ /* 0x000e2e0008000000 */
[----:B0-----:R-:W2:Y:S04]  /*25180*/  @P0 ATOMG.E.ADD.STRONG.GPU PT, R2, desc[UR60][R4.64], R2 ;  /* 0x00000002040209a8 */ /* 0x001ea800081ee1fc */
[----:B--2---:R0:W2:Y:S02]  /*25190*/  SHFL.IDX PT, R2, R2, R0, 0x1f ;  /* 0x00001f0002027589 */ /* 0x0040a400000e0000 */
[----:B0-----:R-:W0:Y:S02]  /*251a0*/  S2R R0, SR_LTMASK ;  /* 0x0000000000007919 */ /* 0x001e240000003900 */
[----:B0-----:R-:W-:-:S06]  /*251b0*/  LOP3.LUT R0, R0, UR4, RZ, 0xc0, !PT ;  /* 0x0000000400007c12 */ /* 0x001fcc000f8ec0ff */
[----:B------:R-:W2:Y:S02]  /*251c0*/  POPC R0, R0 ;  /* 0x0000000000007309 */ /* 0x000ea40000000000 */
[----:B--2---:R-:W-:-:S07]  /*251d0*/  IADD3 R16, R2, UR39, R0 ;  /* 0x0000002702107c10 */ /* 0x004fce000fffe000 */
.L_x_3063:
[----:B------:R-:W-:Y:S05]  /*251e0*/  BSYNC B0 ;  /* 0x0000000000007941 */ /* 0x000fea0003800000 */
.L_x_3062:
[----:B------:R-:W4:Y:S01]  /*251f0*/  LDL R0, [R1+0x8] ;  /* 0x0000080001007983 */ /* 0x000f220000100800 */
[----:B------:R-:W-:Y:S01]  /*25200*/  BSSY B0, `(.L_x_3064) ;  /* 0x0000045000007945 */ /* 0x000fe20003800000 */
[----:B----4-:R-:W-:-:S13]  /*25210*/  LOP3.LUT P0, RZ, R0, 0x4, RZ, 0xc0, !PT ;  /* 0x0000000400ff7812 */ /* 0x010fda000780c0ff */
[----:B------:R-:W-:Y:S05]  /*25220*/  @!P0 BRA `(.L_x_3065) ;  /* 0x0000000400088947 */ /* 0x000fea0003800000 */
[----:B------:R-:W4:Y:S04]  /*25230*/  LDL R3, [R1+0x4] ;  /* 0x0000040001037983 */ /* 0x000f280000100800 */
[----:B------:R-:W4:Y:S04]  /*25240*/  LDL R0, [R1+0xc] ;  /* 0x00000c0001007983 */ /* 0x000f280000100800 */
[----:B------:R-:W2:Y:S01]  /*25250*/  LDL R2, [R1+0x1c] ;  /* 0x00001c0001027983 */ /* 0x000ea20000100800 */
[----:B------:R-:W-:Y:S01]  /*25260*/  BSSY B1, `(.L_x_3066) ;  /* 0x0000005000017945 */ /* 0x000fe20003800000 */
[----:B----4-:R-:W-:Y:S01]  /*25270*/  IMAD R0, R0, 0x8, R3 ;  /* 0x0000000800007824 */ /* 0x010fe200078e0203 */
[----:B--2---:R-:W-:-:S04]  /*25280*/  SHF.L.U32 R2, R2, 0x1f, RZ ;  /* 0x0000001f02027819 */ /* 0x004fc800000006ff */
[----:B------:R-:W2:Y:S02]  /*25290*/  SYNCS.PHASECHK.TRANS64.TRYWAIT P0, [R0+URZ+0x34860], R2 ;  /* 0x03486002000075a7 */ /* 0x000ea4000800017f */
[----:B--2---:R-:W-:Y:S05]  /*252a0*/  @!P0 BRA `(.L_x_3067) ;  /* 0x0000003000888947 */ /* 0x004fea0003800000 */
.L_x_3168:
[----:B------:R-:W-:Y:S05]  /*252b0*/  BSYNC B1 ;  /* 0x0000000000017941 */ /* 0x000fea0003800000 */
.L_x_3066:
[----:B------:R-:W4:Y:S01]  /*252c0*/  S2R R3, SR_TID.X ;  /* 0x0000000000037919 */ /* 0x000f220000002100 */
[----:B------:R-:W-:-:S04]  /*252d0*/  UPRMT UR4, UR38, 0x9910, URZ ;  /* 0x0000991026047896 */ /* 0x000fc8000800003f */
[----:B------:R-:W-:Y:S01]  /*252e0*/  UISETP.NE.AND UP0, UPT, UR4, 0x2, UPT ;  /* 0x000000020400788c */ /* 0x000fe2000bf05270 */
[----:B----4-:R-:W-:-:S04]  /*252f0*/  LOP3.LUT R3, R3, 0x7f, RZ, 0xc0, !PT ;  /* 0x0000007f03037812 */ /* 0x010fc800078ec0ff */
[----:B------:R-:W-:-:S13]  /*25300*/  ISETP.NE.AND P0, PT, R3, RZ, PT ;  /* 0x000000ff0300720c */ /* 0x000fda0003f05270 */
[----:B--2---:R-:W-:-:S04]  /*25310*/  @!P0 IMAD.MOV.U32 R2, RZ, RZ, 0x8000 ;  /* 0x00008000ff028424 */ /* 0x004fc800078e00ff */
[----:B------:R2:W-:Y:S01]  /*25320*/  @!P0 SYNCS.ARRIVE.TRANS64 RZ, [R0+URZ+0x34850], R2 ;  /* 0x0348500200ff89a7 */ /* 0x0005e2000800003f */
[----:B------:R-:W-:-:S13]  /*25330*/  PLOP3.LUT P0, PT, PT, PT, UP0, 0x80, 0x0 ;  /* 0x000000000000781c */ /* 0x000fda0003f0f008 */
[----:B--2---:R-:W-:Y:S05]  /*25340*/  @P0 BRA `(.L_x_3068) ;  /* 0x0000000000040947 */ /* 0x004fea0003800000 */
[----:B------:R-:W-:Y:S01]  /*25350*/  BPT.TRAP 0x1 ;  /* 0x000000040000795c */ /* 0x000fe20000300000 */
.L_x_3068:
[----:B------:R-:W2:Y:S01]  /*25360*/  LDL R2, [R1+0x8] ;  /* 0x0000080001027983 */ /* 0x000ea20000100800 */
[----:B------:R-:W-:Y:S01]  /*25370*/  BSSY B1, `(.L_x_3069) ;  /* 0x0000004000017945 */ /* 0x000fe20003800000 */
[----:B--2---:R-:W-:-:S13]  /*25380*/  LOP3.LUT P0, RZ, R2, 0x8, RZ, 0xc0, !PT ;  /* 0x0000000802ff7812 */ /* 0x004fda000780c0ff */
[----:B------:R-:W-:Y:S05]  /*25390*/  @P0 BRA `(.L_x_3070) ;  /* 0x0000000000040947 */ /* 0x000fea0003800000 */
[----:B------:R-:W-:Y:S01]  /*253a0*/  BPT.TRAP 0x1 ;  /* 0x000000040000795c */ /* 0x000fe20000300000 */
.L_x_3070:
[----:B------:R-:W-:Y:S05]  /*253b0*/  BSYNC B1 ;  /* 0x0000000000017941 */ /* 0x000fea0003800000 */
.L_x_3069:
[----:B------:R-:W2:Y:S04]  /*253c0*/  LDL.LU R5, [R1+0x20] ;  /* 0x0000200001057983 */ /* 0x000ea80000300800 */
[----:B------:R-:W2:Y:S04]  /*253d0*/  LDL.LU R3, [R1+0x14] ;  /* 0x0000140001037983 */ /* 0x000ea80000300800 */
[----:B0-----:R-:W4:Y:S04]  /*253e0*/  LDL R4, [R1+0x4] ;  /* 0x0000040001047983 */ /* 0x001f280000100800 */
[----:B------:R-:W4:Y:S01]  /*253f0*/  LDL R2, [R1+0xc] ;  /* 0x00000c0001027983 */ /* 0x000f220000100800 */
        /* <DEDUP_REMOVED lines=8> */
[----:B----4-:R-:W-:-:S04]  /*25480*/  IMAD R2, R2, 0x8000, R4 ;  /* 0x0000800002027824 */ /* 0x010fc800078e0204 */
[----:B------:R-:W-:-:S07]  /*25490*/  VIADD R4, R2, 0x400 ;  /* 0x0000040002047836 */ /* 0x000fce0000000000 */
.L_x_3071:
        /* <DEDUP_REMOVED lines=16> */
.L_x_3072:
        /* <DEDUP_REMOVED lines=10> */
[----:B----4-:R-:W-:Y:S05]  /*25640*/  @P0 BRA.U.ANY `(.L_x_3072) ;  /* 0xfffffffd00d40947 */ /* 0x010fea000393ffff */
.L_x_3065:
[----:B------:R-:W-:Y:S05]  /*25650*/  BSYNC B0 ;  /* 0x0000000000007941 */ /* 0x000fea0003800000 */
.L_x_3064:
[----:B------:R-:W4:Y:S04]  /*25660*/  LDL.LU R5, [R1+0xc] ;  /* 0x00000c0001057983 */ /* 0x000f280000300800 */
[----:B0-2---:R-:W2:Y:S01]  /*25670*/  LDL.LU R4, [R1+0x1c] ;  /* 0x00001c0001047983 */ /* 0x005ea20000300800 */
[----:B----4-:R-:W-:-:S05]  /*25680*/  VIADD R0, R5, 0x1 ;  /* 0x0000000105007836 */ /* 0x010fca0000000000 */
[----:B------:R-:W-:-:S04]  /*25690*/  ISETP.NE.AND P0, PT, R0, 0x2, PT ;  /* 0x000000020000780c */ /* 0x000fc80003f05270 */
[----:B------:R-:W-:Y:S02]  /*256a0*/  SEL R2, RZ, 0x1, P0 ;  /* 0x00000001ff027807 */ /* 0x000fe40000000000 */
[----:B------:R-:W-:Y:S02]  /*256b0*/  SEL R0, R0, RZ, P0 ;  /* 0x000000ff00007207 */ /* 0x000fe40000000000 */
[----:B--2---:R-:W-:-:S03]  /*256c0*/  LOP3.LUT R4, R4, R2, RZ, 0x3c, !PT ;  /* 0x0000000204047212 */ /* 0x004fc600078e3cff */
[----:B------:R2:W-:Y:S04]  /*256d0*/  STL [R1+0xc], R0 ;  /* 0x00000c0001007387 */ /* 0x0005e80000100800 */
[----:B------:R2:W-:Y:S02]  /*256e0*/  STL [R1+0x1c], R4 ;  /* 0x00001c0401007387 */ /* 0x0005e40000100800 */
.L_x_2986:
[----:B------:R-:W-:Y:S05]  /*256f0*/  BSYNC B7 ;  /* 0x0000000000077941 */ /* 0x000fea0003800000 */
.L_x_2984:
[----:B------:R-:W4:Y:S02]  /*25700*/  LDL R7, [R1+0x8] ;  /* 0x0000080001077983 */ /* 0x000f240000100800 */
[----:B----4-:R-:W-:-:S13]  /*25710*/  LOP3.LUT P0, RZ, R7, 0x10, RZ, 0xc0, !PT ;  /* 0x0000001007ff7812 */ /* 0x010fda000780c0ff */
[----:B------:R-:W-:Y:S05]  /*25720*/  @!P0 BRA `(.L_x_3073) ;  /* 0x0000000000288947 */ /* 0x000fea0003800000 */
[----:B------:R-:W-:Y:S05]  /*25730*/  WARPSYNC.ALL ;  /* 0x0000000000007948 */ /* 0x000fea0003800000 */
[----:B------:R-:W4:Y:S08]  /*25740*/  S2UR UR5, SR_CgaCtaId ;  /* 0x00000000000579c3 */ /* 0x000f300000008800 */
[----:B------:R-:W-:Y:S06]  /*25750*/  BAR.SYNC.DEFER_BLOCKING 0x5, 0x180 ;  /* 0x0146000000007b1d */ /* 0x000fec0000010000 */
[----:B------:R-:W-:-:S02]  /*25760*/  UMOV UR4, 0x400 ;  /* 0x0000040000047882 */ /* 0x000fc40000000000 */
[----:B----4-:R-:W-:-:S06]  /*25770*/  ULEA UR4, UR5, UR4, 0x18 ;  /* 0x0000000405047291 */ /* 0x010fcc000f8ec03f */
[----:B--2---:R-:W-:-:S05]  /*25780*/  IMAD.U32 R0, RZ, RZ, UR4 ;  /* 0x00000004ff007e24 */ /* 0x004fca000f8e00ff */
[----:B------:R2:W4:Y:S04]  /*25790*/  LDS.128 R16, [R0+0x348d0] ;  /* 0x0348d00000107984 */ /* 0x0005280000000c00 */
[----:B------:R2:W-:Y:S01]  /*257a0*/  STL [R1+0x4], R0 ;  /* 0x0000040001007387 */ /* 0x0005e20000100800 */
[----:B------:R-:W-:Y:S06]  /*257b0*/  BAR.ARV 0x4, 0x180 ;  /* 0x0106000000007b1d */ /* 0x000fec0000002000 */
[----:B------:R-:W-:Y:S05]  /*257c0*/  BRA `(.L_x_3074) ;  /* 0x0000000800d87947 */ /* 0x000fea0003800000 */
.L_x_3073:
[----:B---3--:R-:W3:Y:S01]  /*257d0*/  LDL R6, [R1+0x2c] ;  /* 0x00002c0001067983 */ /* 0x008ee20000100800 */
[----:B------:R-:W-:Y:S01]  /*257e0*/  UMOV UR4, 0xffffffff ;  /* 0xffffffff00047882 */ /* 0x000fe20000000000 */
[----:B---3--:R-:W-:Y:S02]  /*257f0*/  ISETP.NE.AND P5, PT, R6, 0x1f, PT ;  /* 0x0000001f0600780c */ /* 0x008fe40003fa5270 */
[----:B------:R-:W-:Y:S11]  /*25800*/  BRA.DIV UR4, `(.L_x_3075) ;  /* 0x0000002e04447947 */ /* 0x000ff6000b800000 */
[----:B--2---:R-:W-:Y:S01]  /*25810*/  IMAD.IADD R0, R19, 0x1, R6 ;  /* 0x0000000113007824 */ /* 0x004fe200078e0206 */
[----:B------:R-:W-:Y:S01]  /*25820*/  ULDC UR4, c[0x0][0xc3c] ;  /* 0x00030f0000047ab9 */ /* 0x000fe20000000800 */
[----:B------:R-:W-:-:S03]  /*25830*/  LOP3.LUT P4, RZ, R7, 0x1, RZ, 0xc0, !PT ;  /* 0x0000000107ff7812 */ /* 0x000fc6000788c0ff */
[----:B------:R-:W-:-:S13]  /*25840*/  ISETP.GE.OR P0, PT, R0, UR4, !P5 ;  /* 0x0000000400007c0c */ /* 0x000fda000ef06670 */
[----:B------:R-:W2:Y:S02]  /*25850*/  @!P0 LDC.64 R2, c[0x0][0xc80] ;  /* 0x00032000ff028b82 */ /* 0x000ea40000000a00 */
[----:B--2---:R-:W-:-:S06]  /*25860*/  @!P0 IMAD.WIDE R2, R0, 0x4, R2 ;  /* 0x0000000400028825 */ /* 0x004fcc00078e0202 */
[----:B------:R2:W3:Y:S01]  /*25870*/  @!P0 LDG.E R2, desc[UR60][R2.64] ;  /* 0x0000003c02028981 */ /* 0x0004e2000c1e1900 */
[C---:B------:R-:W-:Y:S02]  /*25880*/  ISETP.GE.U32.AND P1, PT, R6.reuse, 0x4, PT ;  /* 0x000000040600780c */ /* 0x040fe40003f26070 */
[C---:B------:R-:W-:Y:S01]  /*25890*/  ISETP.GE.U32.AND P2, PT, R6.reuse, 0x8, PT ;  /* 0x000000080600780c */ /* 0x040fe20003f46070 */
[----:B------:R-:W-:Y:S01]  /*258a0*/  SHFL.IDX PT, R5, R16, 0x1, 0x1f ;  /* 0x00201f0010057f89 */ /* 0x000fe200000e0000 */
[C---:B------:R-:W-:Y:S01]  /*258b0*/  ISETP.GE.U32.AND P3, PT, R6.reuse, 0x10, PT ;  /* 0x000000100600780c */ /* 0x040fe20003f66070 */
[----:B--2---:R-:W-:Y:S02]  /*258c0*/  IMAD.MOV.U32 R3, RZ, RZ, RZ ;  /* 0x000000ffff037224 */ /* 0x004fe400078e00ff */
[----:B---3--:R-:W-:Y:S01]  /*258d0*/  @!P0 IMAD.MOV.U32 R3, RZ, RZ, R2 ;  /* 0x000000ffff038224 */ /* 0x008fe200078e0002 */
[----:B------:R-:W-:-:S04]  /*258e0*/  ISETP.GE.U32.AND P0, PT, R6, 0x2, PT ;  /* 0x000000020600780c */ /* 0x000fc80003f06070 */
[----:B------:R-:W2:Y:S02]  /*258f0*/  SHFL.UP PT, R2, R3, 0x1, RZ ;  /* 0x0420000003027989 */ /* 0x000ea400000e00ff */
[----:B--2---:R-:W-:-:S05]  /*25900*/  SEL R0, R2, RZ, P4 ;  /* 0x000000ff02007207 */ /* 0x004fca0002000000 */
[----:B------:R-:W-:Y:S02]  /*25910*/  IMAD.IADD R2, R3, 0x1, R0 ;  /* 0x0000000103027824 */ /* 0x000fe400078e0200 */
[----:B------:R-:W-:Y:S04]  /*25920*/  SHFL.IDX PT, R0, R16, RZ, 0x1f ;  /* 0x00001fff10007589 */ /* 0x000fe800000e0000 */
[----:B------:R-:W2:Y:S02]  /*25930*/  SHFL.UP PT, R4, R2, 0x2, RZ ;  /* 0x0440000002047989 */ /* 0x000ea400000e00ff */
[----:B--2---:R-:W-:-:S05]  /*25940*/  SEL R4, R4, RZ, P0 ;  /* 0x000000ff04047207 */ /* 0x004fca0000000000 */
[----:B------:R-:W-:-:S05]  /*25950*/  IMAD.IADD R2, R2, 0x1, R4 ;  /* 0x0000000102027824 */ /* 0x000fca00078e0204 */
        /* <DEDUP_REMOVED lines=9> */
[----:B------:R2:W3:Y:S02]  /*259f0*/  SHFL.IDX PT, R16, R2, 0x1f, 0x1f ;  /* 0x03e01f0002107f89 */ /* 0x0004e400000e0000 */
.L_x_3178:
[----:B------:R-:W-:Y:S02]  /*25a00*/  ULDC UR4, c[0x0][0xc38] ;  /* 0x00030e0000047ab9 */ /* 0x000fe40000000800 */
[----:B------:R-:W-:-:S04]  /*25a10*/  IMAD.U32 R4, RZ, RZ, UR4 ;  /* 0x00000004ff047e24 */ /* 0x000fc8000f8e00ff */
[----:B---3--:R-:W-:-:S04]  /*25a20*/  IMAD R16, R16, R4, RZ ;  /* 0x0000000410107224 */ /* 0x008fc800078e02ff */
[----:B------:R-:W-:-:S05]  /*25a30*/  IMAD.IADD R5, R5, 0x1, R16 ;  /* 0x0000000105057824 */ /* 0x000fca00078e0210 */
[----:B------:R-:W-:-:S13]  /*25a40*/  ISETP.GT.AND P4, PT, R5, R0, PT ;  /* 0x000000000500720c */ /* 0x000fda0003f84270 */
[----:B------:R-:W-:Y:S05]  /*25a50*/  @P4 BRA `(.L_x_3076) ;  /* 0x0000000000a04947 */ /* 0x000fea0003800000 */
.L_x_3081:
[----:B--2---:R-:W2:Y:S01]  /*25a60*/  LDC R2, c[0x0][0xc3c] ;  /* 0x00030f00ff027b82 */ /* 0x004ea20000000800 */
[----:B------:R-:W-:-:S05]  /*25a70*/  VIADD R19, R19, 0x1f ;  /* 0x0000001f13137836 */ /* 0x000fca0000000000 */
[----:B--2---:R-:W-:-:S13]  /*25a80*/  ISETP.GE.AND P4, PT, R19, R2, PT ;  /* 0x000000021300720c */ /* 0x004fda0003f86270 */
[----:B------:R-:W-:Y:S05]  /*25a90*/  @P4 BRA `(.L_x_3077) ;  /* 0x0000000400dc4947 */ /* 0x000fea0003800000 */
[----:B------:R-:W2:Y:S01]  /*25aa0*/  LDL R3, [R1+0x2c] ;  /* 0x00002c0001037983 */ /* 0x000ea20000100800 */
[----:B------:R-:W-:Y:S01]  /*25ab0*/  BSSY B0, `(.L_x_3078) ;  /* 0x0000008000007945 */ /* 0x000fe20003800000 */
[----:B--2---:R-:W-:Y:S02]  /*25ac0*/  IMAD.IADD R4, R19, 0x1, R3 ;  /* 0x0000000113047824 */ /* 0x004fe400078e0203 */
[----:B------:R-:W-:-:S03]  /*25ad0*/  IMAD.MOV.U32 R3, RZ, RZ, RZ ;  /* 0x000000ffff037224 */ /* 0x000fc600078e00ff */
[----:B------:R-:W-:-:S13]  /*25ae0*/  ISETP.GE.OR P4, PT, R4, R2, !P5 ;  /* 0x000000020400720c */ /* 0x000fda0006f86670 */
[----:B------:R-:W-:Y:S05]  /*25af0*/  @P4 BRA `(.L_x_3079) ;  /* 0x00000000000c4947 */ /* 0x000fea0003800000 */
[----:B------:R-:W2:Y:S02]  /*25b00*/  LDC.64 R2, c[0x0][0xc80] ;  /* 0x00032000ff027b82 */ /* 0x000ea40000000a00 */
[----:B--2---:R-:W-:-:S06]  /*25b10*/  IMAD.WIDE R2, R4, 0x4, R2 ;  /* 0x0000000404027825 */ /* 0x004fcc00078e0202 */
[----:B------:R2:W5:Y:S02]  /*25b20*/  LDG.E R3, desc[UR60][R2.64] ;  /* 0x0000003c02037981 */ /* 0x000564000c1e1900 */
.L_x_3079:
[----:B------:R-:W-:Y:S05]  /*25b30*/  BSYNC B0 ;  /* 0x0000000000007941 */ /* 0x000fea0003800000 */
.L_x_3078:
[----:B------:R-:W-:-:S03]  /*25b40*/  UMOV UR4, 0xffffffff ;  /* 0xffffffff00047882 */ /* 0x000fc60000000000 */
[----:B------:R-:W-:Y:S05]  /*25b50*/  BRA.DIV UR4, `(.L_x_3080) ;  /* 0x0000002e04ac7947 */ /* 0x000fea000b800000 */
[----:B------:R-:W3:Y:S04]  /*25b60*/  LDL R4, [R1+0x8] ;  /* 0x0000080001047983 */ /* 0x000ee80000100800 */
[----:B--2--5:R-:W2:Y:S01]  /*25b70*/  SHFL.UP PT, R2, R3, 0x1, RZ ;  /* 0x0420000003027989 */ /* 0x024ea200000e00ff */
[----:B---3--:R-:W-:-:S04]  /*25b80*/  LOP3.LUT P4, RZ, R4, 0x1, RZ, 0xc0, !PT ;  /* 0x0000000104ff7812 */ /* 0x008fc8000788c0ff */
        /* <DEDUP_REMOVED lines=15> */
.L_x_3186:
[----:B------:R-:W-:Y:S02]  /*25c80*/  ULDC UR4, c[0x0][0xc38] ;  /* 0x00030e0000047ab9 */ /* 0x000fe40000000800 */
[----:B------:R-:W-:-:S04]  /*25c90*/  IMAD.U32 R4, RZ, RZ, UR4 ;  /* 0x00000004ff047e24 */ /* 0x000fc8000f8e00ff */
[----:B---3--:R-:W-:-:S04]  /*25ca0*/  IMAD R16, R16, R4, RZ ;  /* 0x0000000410107224 */ /* 0x008fc800078e02ff */
[----:B------:R-:W-:-:S05]  /*25cb0*/  IMAD.IADD R5, R16, 0x1, R5 ;  /* 0x0000000110057824 */ /* 0x000fca00078e0205 */
[----:B------:R-:W-:-:S13]  /*25cc0*/  ISETP.GT.AND P4, PT, R5, R0, PT ;  /* 0x000000000500720c */ /* 0x000fda0003f84270 */
[----:B------:R-:W-:Y:S05]  /*25cd0*/  @!P4 BRA `(.L_x_3081) ;  /* 0xfffffffc0060c947 */ /* 0x000fea000383ffff */
.L_x_3076:
[----:B------:R-:W-:Y:S01]  /*25ce0*/  IMAD.IADD R16, R5, 0x1, -R16 ;  /* 0x0000000105107824 */ /* 0x000fe200078e0a10 */
[----:B------:R-:W-:-:S03]  /*25cf0*/  UMOV UR4, 0xffffffff ;  /* 0xffffffff00047882 */ /* 0x000fc60000000000 */
[----:B------:R-:W-:-:S05]  /*25d00*/  IMAD R5, R2, R4, R16 ;  /* 0x0000000402057224 */ /* 0x000fca00078e0210 */
[----:B------:R-:W-:Y:S01]  /*25d10*/  ISETP.GT.AND P6, PT, R5, R0, PT ;  /* 0x000000000500720c */ /* 0x000fe20003fc4270 */
[----:B------:R-:W-:-:S12]  /*25d20*/  BRA.DIV UR4, `(.L_x_3082) ;  /* 0x0000003204187947 */ /* 0x000fd8000b800000 */
[----:B------:R-:W-:-:S04]  /*25d30*/  VOTE.ANY R5, PT, !P6 ;  /* 0x0000000000057806 */ /* 0x000fc800070e0100 */
[----:B------:R-:W3:Y:S02]  /*25d40*/  POPC R6, R5 ;  /* 0x0000000500067309 */ /* 0x000ee40000000000 */
[----:B---3--:R3:W4:Y:S02]  /*25d50*/  SHFL.IDX PT, R17, R3, R6, 0x1f ;  /* 0x00001f0603117589 */ /* 0x00872400000e0000 */
.L_x_3190:
[----:B------:R-:W-:Y:S01]  /*25d60*/  ISETP.NE.AND P0, PT, R5, RZ, PT ;  /* 0x000000ff0500720c */ /* 0x000fe20003f05270 */
[----:B------:R-:W-:-:S12]  /*25d70*/  IMAD.MOV.U32 R5, RZ, RZ, RZ ;  /* 0x000000ffff057224 */ /* 0x000fd800078e00ff */
[----:B------:R-:W-:Y:S05]  /*25d80*/  @!P0 BRA `(.L_x_3083) ;  /* 0x0000000000148947 */ /* 0x000fea0003800000 */
[----:B------:R-:W-:Y:S01]  /*25d90*/  UMOV UR4, 0xffffffff ;  /* 0xffffffff00047882 */ /* 0x000fe20000000000 */
[----:B------:R-:W-:Y:S02]  /*25da0*/  VIADD R12, R6, 0xffffffff ;  /* 0xffffffff060c7836 */ /* 0x000fe40000000000 */
[----:B------:R-:W-:Y:S05]  /*25db0*/  BRA.DIV UR4, `(.L_x_3084) ;  /* 0x00000032043c7947 */ /* 0x000fea000b800000 */
[----:B--2---:R2:W0:Y:S02]  /*25dc0*/  SHFL.IDX PT, R2, R2, R12, 0x1f ;  /* 0x00001f0c02027589 */ /* 0x00442400000e0000 */
.L_x_3193:
[----:B0-----:R-:W-:-:S07]  /*25dd0*/  IMAD.MOV.U32 R5, RZ, RZ, R2 ;  /* 0x000000ffff057224 */ /* 0x001fce00078e0002 */
.L_x_3083:
[----:B--23--:R-:W2:Y:S01]  /*25de0*/  LDC.64 R2, c[0x0][0xc90] ;  /* 0x00032400ff027b82 */ /* 0x00cea20000000a00 */
[----:B------:R-:W-:-:S04]  /*25df0*/  IMAD.IADD R19, R6, 0x1, R19 ;  /* 0x0000000106137824 */ /* 0x000fc800078e0213 */
[----:B--2---:R-:W-:-:S05]  /*25e00*/  IMAD.WIDE R2, R19, 0x4, R2 ;  /* 0x0000000413027825 */ /* 0x004fca00078e0202 */
[----:B------:R-:W4:Y:S01]  /*25e10*/  LDG.E R7, desc[UR60][R2.64] ;  /* 0x0000003c02077981 */ /* 0x000f22000c1e1900 */
[----:B------:R-:W-:-:S04]  /*25e20*/  IMAD R16, R5, R4, R16 ;  /* 0x0000000405107224 */ /* 0x000fc800078e0210 */
[----:B------:R-:W-:Y:S02]  /*25e30*/  IMAD.IADD R0, R0, 0x1, -R16 ;  /* 0x0000000100007824 */ /* 0x000fe400078e0a10 */
[----:B----4-:R-:W-:-:S05]  /*25e40*/  IMAD R6, R17, R7, RZ ;  /* 0x0000000711067224 */ /* 0x010fca00078e02ff */
[----:B-----5:R-:W-:-:S04]  /*25e50*/  IABS R8, R6 ;  /* 0x0000000600087213 */ /* 0x020fc80000000000 */
[----:B------:R-:W2:Y:S08]  /*25e60*/  I2F.RP R2, R8 ;  /* 0x0000000800027306 */ /* 0x000eb00000209400 */
[----:B--2---:R-:W2:Y:S02]  /*25e70*/  MUFU.RCP R2, R2 ;  /* 0x0000000200027308 */ /* 0x004ea40000001000 */
[----:B--2---:R-:W-:-:S06]  /*25e80*/  VIADD R2, R2, 0xffffffe ;  /* 0x0ffffffe02027836 */ /* 0x004fcc0000000000 */
[----:B------:R-:W2:Y:S02]  /*25e90*/  F2I.FTZ.U32.TRUNC.NTZ R3, R2 ;  /* 0x0000000200037305 */ /* 0x000ea4000021f000 */
[----:B--2---:R-:W-:-:S04]  /*25ea0*/  IMAD.MOV R2, RZ, RZ, -R3 ;  /* 0x000000ffff027224 */ /* 0x004fc800078e0a03 */
        /* <DEDUP_REMOVED lines=54> */
.L_x_3077:
[----:B------:R-:W-:Y:S01]  /*26210*/  UMOV UR4, URZ ;  /* 0x0000003f00047c82 */ /* 0x000fe20008000000 */
[----:B------:R-:W-:Y:S01]  /*26220*/  UMOV UR5, URZ ;  /* 0x0000003f00057c82 */ /* 0x000fe20008000000 */
[----:B------:R-:W-:Y:S01]  /*26230*/  ULDC UR6, c[0x0][0xc3c] ;  /* 0x00030f0000067ab9 */ /* 0x000fe20000000800 */
[----:B------:R-:W-:Y:S02]  /*26240*/  IMAD.MOV.U32 R16, RZ, RZ, R0 ;  /* 0x000000ffff107224 */ /* 0x000fe400078e0000 */
[----:B------:R-:W-:Y:S02]  /*26250*/  IMAD.U32 R17, RZ, RZ, UR4 ;  /* 0x00000004ff117e24 */ /* 0x000fe4000f8e00ff */
[----:B------:R-:W-:Y:S02]  /*26260*/  IMAD.U32 R18, RZ, RZ, UR5 ;  /* 0x00000005ff127e24 */ /* 0x000fe4000f8e00ff */
[----:B------:R-:W-:-:S07]  /*26270*/  IMAD.U32 R19, RZ, RZ, UR6 ;  /* 0x00000006ff137e24 */ /* 0x000fce000f8e00ff */
.L_x_3085:
[----:B------:R-:W2:Y:S04]  /*26280*/  LDL R0, [R1+0x2c] ;  /* 0x00002c0001007983 */ /* 0x000ea80000100800 */
[----:B------:R3:W4:Y:S01]  /*26290*/  LDL R3, [R1+0x4] ;  /* 0x0000040001037983 */ /* 0x0007220000100800 */
[----:B------:R-:W-:Y:S05]  /*262a0*/  WARPSYNC.ALL ;  /* 0x0000000000007948 */ /* 0x000fea0003800000 */
[----:B------:R-:W-:Y:S01]  /*262b0*/  BAR.SYNC.DEFER_BLOCKING 0x4, 0x180 ;  /* 0x0106000000007b1d */ /* 0x000fe20000010000 */
[----:B--2---:R-:W-:-:S13]  /*262c0*/  ISETP.NE.AND P0, PT, R0, RZ, PT ;  /* 0x000000ff0000720c */ /* 0x004fda0003f05270 */
[----:B------:R-:W4:Y:S01]  /*262d0*/  @!P0 S2R R0, SR_CgaCtaId ;  /* 0x0000000000008919 */ /* 0x000f220000008800 */
[----:B------:R-:W-:-:S04]  /*262e0*/  @!P0 MOV R2, 0x400 ;  /* 0x0000040000028802 */ /* 0x000fc80000000f00 */
[----:B----4-:R-:W-:-:S05]  /*262f0*/  @!P0 LEA R3, R0, R2, 0x18 ;  /* 0x0000000200038211 */ /* 0x010fca00078ec0ff */
[----:B------:R3:W-:Y:S04]  /*26300*/  @!P0 STS.128 [R3+0x348d0], R16 ;  /* 0x0348d01003008388 */ /* 0x0007e80000000c00 */
[----:B------:R3:W-:Y:S01]  /*26310*/  @!P0 STL [R1+0x4], R3 ;  /* 0x0000040301008387 */ /* 0x0007e20000100800 */
[----:B------:R-:W-:Y:S06]  /*26320*/  BAR.ARV 0x5, 0x180 ;  /* 0x0146000000007b1d */ /* 0x000fec0000002000 */
.L_x_3074:
[----:B------:R-:W-:Y:S02]  /*26330*/  ULDC UR4, c[0x0][0xc3c] ;  /* 0x00030f0000047ab9 */ /* 0x000fe40000000800 */
[----:B----4-:R-:W-:-:S13]  /*26340*/  ISETP.GE.AND P0, PT, R19, UR4, PT ;  /* 0x0000000413007c0c */ /* 0x010fda000bf06270 */
[----:B------:R-:W-:Y:S05]  /*26350*/  @!P0 BRA `(.L_x_3086) ;  /* 0xffffff9000f88947 */ /* 0x000fea000383ffff */
[----:B------:R-:W-:Y:S05]  /*26360*/  BSYNC B8 ;  /* 0x0000000000087941 */ /* 0x000fea0003800000 */
.L_x_2942:
[----:B--2---:R-:W2:Y:S01]  /*26370*/  LDL.LU R0, [R1+0x50] ;  /* 0x0000500001007983 */ /* 0x004ea20000300800 */
[----:B------:R-:W-:Y:S01]  /*26380*/  BSSY B0, `(.L_x_3087) ;  /* 0x000000b000007945 */ /* 0x000fe20003800000 */
[----:B------:R-:W4:Y:S01]  /*26390*/  S2R R5, SR_CgaCtaId ;  /* 0x0000000000057919 */ /* 0x000f220000008800 */
[----:B--2---:R-:W-:-:S05]  /*263a0*/  VIADD R0, R0, 0x1 ;  /* 0x0000000100007836 */ /* 0x004fca0000000000 */
[----:B0-----:R-:W-:-:S04]  /*263b0*/  LEA.HI R2, R0, R0, RZ, 0x1 ;  /* 0x0000000000027211 */ /* 0x001fc800078f08ff */
[----:B---3--:R-:W-:-:S05]  /*263c0*/  LOP3.LUT R3, R2, 0xfffffffe, RZ, 0xc0, !PT ;  /* 0xfffffffe02037812 */ /* 0x008fca00078ec0ff */
[----:B------:R-:W-:Y:S01]  /*263d0*/  IMAD.IADD R3, R0, 0x1, -R3 ;  /* 0x0000000100037824 */ /* 0x000fe200078e0a03 */
[----:B------:R-:W-:-:S04]  /*263e0*/  MOV R0, 0x400 ;  /* 0x0000040000007802 */ /* 0x000fc80000000f00 */
[----:B----4-:R-:W-:Y:S02]  /*263f0*/  LEA R0, R5, R0, 0x18 ;  /* 0x0000000005007211 */ /* 0x010fe400078ec0ff */
[----:B------:R-:W-:-:S04]  /*26400*/  SHF.L.U32 R3, R3, 0x1f, RZ ;  /* 0x0000001f03037819 */ /* 0x000fc800000006ff */
[----:B------:R-:W0:Y:S02]  /*26410*/  SYNCS.PHASECHK.TRANS64.TRYWAIT P0, [R0+URZ+0x34820], R3 ;  /* 0x03482003000075a7 */ /* 0x000e24000800017f */
[----:B0-----:R-:W-:Y:S05]  /*26420*/  @!P0 BRA `(.L_x_3088) ;  /* 0x0000002800c88947 */ /* 0x001fea0003800000 */
.L_x_3194:
[----:B------:R-:W-:Y:S05]  /*26430*/  BSYNC B0 ;  /* 0x0000000000007941 */ /* 0x000fea0003800000 */
.L_x_3087:
[----:B------:R-:W-:-:S03]  /*26440*/  UMOV UR4, 0xffffffff ;  /* 0xffffffff00047882 */ /* 0x000fc60000000000 */
[----:B------:R-:W-:Y:S05]  /*26450*/  BRA.DIV UR4, `(.L_x_3089) ;  /* 0x0000002a04d07947 */ /* 0x000fea000b800000 */
[----:B------:R-:W2:Y:S02]  /*26460*/  S2R R2, SR_TID.X ;  /* 0x0000000000027919 */ /* 0x000ea40000002100 */
[----:B--2---:R-:W-:-:S04]  /*26470*/  SHF.R.U32.HI R2, RZ, 0x5, R2 ;  /* 0x00000005ff027819 */ /* 0x004fc80000011602 */
[----:B------:R-:W-:-:S05]  /*26480*/  LOP3.LUT R2, R2, 0x3, RZ, 0xc0, !PT ;  /* 0x0000000302027812 */ /* 0x000fca00078ec0ff */
[----:B------:R2:W3:Y:S02]  /*26490*/  SHFL.IDX PT, R14, R2, RZ, 0x1f ;  /* 0x00001fff020e7589 */ /* 0x0004e400000e0000 */
.L_x_3197:
[----:B---3--:R-:W-:-:S13]  /*264a0*/  ISETP.NE.AND P0, PT, R14, RZ, PT ;  /* 0x000000ff0e00720c */ /* 0x008fda0003f05270 */
[----:B------:R-:W-:Y:S05]  /*264b0*/  @P0 BRA `(.L_x_2708) ;  /* 0x00000000009c0947 */ /* 0x000fea0003800000 */
[----:B------:R-:W-:-:S03]  /*264c0*/  UMOV UR4, 0xffffffff ;  /* 0xffffffff00047882 */ /* 0x000fc60000000000 */
[----:B------:R-:W-:Y:S05]  /*264d0*/  BRA.DIV UR4, `(.L_x_3090) ;  /* 0x0000002a04e47947 */ /* 0x000fea000b800000 */
[----:B------:R-:W-:-:S13]  /*264e0*/  ELECT P6, URZ, PT ;  /* 0x00000000003f782f */ /* 0x000fda00038c0000 */
.L_x_3200:
        /* <DEDUP_REMOVED lines=8> */
.L_x_3091:
        /* <DEDUP_REMOVED lines=14> */
.L_x_3201:
[----:B------:R-:W2:Y:S02]  /*26650*/  SYNCS.PHASECHK.TRANS64.TRYWAIT P0, [R7+URZ], R2 ;  /* 0x00000002070075a7 */ /* 0x000ea4000800017f */
[----:B--2---:R-:W-:Y:S05]  /*26660*/  @!P0 BRA `(.L_x_3093) ;  /* 0x0000002800b48947 */ /* 0x004fea0003800000 */
.L_x_3202:
[----:B------:R-:W-:Y:S05]  /*26670*/  @!P2 BRA `(.L_x_3094) ;  /* 0x000000000004a947 */ /* 0x000fea0003800000 */
[----:B------:R-:W-:Y:S01]  /*26680*/  BPT.TRAP 0x1 ;  /* 0x000000040000795c */ /* 0x000fe20000300000 */
.L_x_3094:
[----:B------:R-:W3:Y:S01]  /*26690*/  LDL.LU R4, [R1+0xc] ;  /* 0x00000c0001047983 */ /* 0x000ee20000300800 */
[----:B------:R-:W-:-:S04]  /*266a0*/  VIADD R0, R0, 0x34860 ;  /* 0x0003486000007836 */ /* 0x000fc80000000000 */
[----:B---3--:R-:W-:-:S04]  /*266b0*/  IMAD R4, R4, 0x8, R0 ;  /* 0x0000000804047824 */ /* 0x008fc800078e0200 */
[----:B------:R-:W3:Y:S02]  /*266c0*/  SYNCS.PHASECHK.TRANS64.TRYWAIT P0, [R4+URZ], R5 ;  /* 0x00000005040075a7 */ /* 0x000ee4000800017f */
[----:B---3--:R-:W-:Y:S05]  /*266d0*/  @!P0 BRA `(.L_x_3095) ;  /* 0x0000002800ac8947 */ /* 0x008fea0003800000 */
.L_x_3203:
[----:B------:R-:W-:-:S07]  /*266e0*/  IMAD R3, R3, 0x8, R0 ;  /* 0x0000000803037824 */ /* 0x000fce00078e0200 */
.L_x_3096:
[----:B----4-:R4:W0:Y:S02]  /*266f0*/  SYNCS.PHASECHK.TRANS64.TRYWAIT P0, [R3+URZ], R2 ;  /* 0x00000002030075a7 */ /* 0x010824000800017f */
[----:B0-----:R-:W-:Y:S05]  /*26700*/  @!P0 NANOSLEEP.SYNCS 0x989680 ;  /* 0x009896800000895d */ /* 0x001fea0003900000 */
[----:B------:R-:W0:Y:S02]  /*26710*/  @!P0 SYNCS.PHASECHK.TRANS64 P0, [R3+URZ], R2 ;  /* 0x00000002030085a7 */ /* 0x000e24000800007f */
[----:B0-----:R-:W-:Y:S05]  /*26720*/  @!P0 BRA `(.L_x_3096) ;  /* 0xfffffffc00f08947 */ /* 0x001fea000383ffff */
.L_x_2708:
[----:B------:R-:W-:Y:S05]  /*26730*/  BSYNC B9 ;  /* 0x0000000000097941 */ /* 0x000fea0003800000 */
.L_x_2705:
[----:B------:R-:W-:Y:S05]  /*26740*/  EXIT ;  /* 0x000000000000794d */ /* 0x000fea0003800000 */
.L_x_2726:
[----:B-1----:R1:W2:Y:S02]  /*26750*/  SYNCS.PHASECHK.TRANS64.TRYWAIT P5, [R3+URZ+0x34890], R0 ;  /* 0x03489000030075a7 */ /* 0x0022a400080a017f */
[----:B--2---:R-:W-:Y:S05]  /*26760*/  @!P5 NANOSLEEP.SYNCS 0x989680 ;  /* 0x009896800000d95d */ /* 0x004fea0003900000 */
[----:B------:R-:W2:Y:S02]  /*26770*/  @!P5 SYNCS.PHASECHK.TRANS64 P5, [R3+URZ+0x34890], R0 ;  /* 0x034890000300d5a7 */ /* 0x000ea400080a007f */
[----:B--2---:R-:W-:Y:S05]  /*26780*/  @!P5 BRA `(.L_x_2726) ;  /* 0xfffffffc00f0d947 */ /* 0x004fea000383ffff */
[----:B------:R-:W-:Y:S05]  /*26790*/  BRA `(.L_x_3097) ;  /* 0xfffffdd0002c7947 */ /* 0x000fea000383ffff */
.L_x_2780:
[----:B-1----:R1:W3:Y:S02]  /*267a0*/  SYNCS.PHASECHK.TRANS64.TRYWAIT P5, [R3+URZ+0x34890], R0 ;  /* 0x03489000030075a7 */ /* 0x0022e400080a017f */
[----:B---3--:R-:W-:Y:S05]  /*267b0*/  @!P5 NANOSLEEP.SYNCS 0x989680 ;  /* 0x009896800000d95d */ /* 0x008fea0003900000 */
[----:B------:R-:W3:Y:S02]  /*267c0*/  @!P5 SYNCS.PHASECHK.TRANS64 P5, [R3+URZ+0x34890], R0 ;  /* 0x034890000300d5a7 */ /* 0x000ee400080a007f */
[----:B---3--:R-:W-:Y:S05]  /*267d0*/  @!P5 BRA `(.L_x_2780) ;  /* 0xfffffffc00f0d947 */ /* 0x008fea000383ffff */
[----:B------:R-:W-:Y:S05]  /*267e0*/  BRA `(.L_x_3098) ;  /* 0xfffffe04008c7947 */ /* 0x000fea000383ffff */
.L_x_2805:
[----:B-1----:R1:W2:Y:S02]  /*267f0*/  SYNCS.PHASECHK.TRANS64.TRYWAIT P4, [R3+URZ+0x34890], R0 ;  /* 0x03489000030075a7 */ /* 0x0022a4000808017f */
[----:B--2---:R-:W-:Y:S05]  /*26800*/  @!P4 NANOSLEEP.SYNCS 0x989680 ;  /* 0x009896800000c95d */ /* 0x004fea0003900000 */
[----:B------:R-:W2:Y:S02]  /*26810*/  @!P4 SYNCS.PHASECHK.TRANS64 P4, [R3+URZ+0x34890], R0 ;  /* 0x034890000300c5a7 */ /* 0x000ea4000808007f */
[----:B--2---:R-:W-:Y:S05]  /*26820*/  @!P4 BRA `(.L_x_2805) ;  /* 0xfffffffc00f0c947 */ /* 0x004fea000383ffff */
[----:B------:R-:W-:Y:S05]  /*26830*/  BRA `(.L_x_3099) ;  /* 0xfffffe3800447947 */ /* 0x000fea000383ffff */
.L_x_2811:
[----:B0-----:R0:W2:Y:S02]  /*26840*/  SYNCS.PHASECHK.TRANS64.TRYWAIT P4, [R3+URZ+0x348b0], R0 ;  /* 0x0348b000030075a7 */ /* 0x0010a4000808017f */
[----:B--2---:R-:W-:Y:S05]  /*26850*/  @!P4 NANOSLEEP.SYNCS 0x989680 ;  /* 0x009896800000c95d */ /* 0x004fea0003900000 */
[----:B------:R-:W2:Y:S02]  /*26860*/  @!P4 SYNCS.PHASECHK.TRANS64 P4, [R3+URZ+0x348b0], R0 ;  /* 0x0348b0000300c5a7 */ /* 0x000ea4000808007f */
[----:B--2---:R-:W-:Y:S05]  /*26870*/  @!P4 BRA `(.L_x_2811) ;  /* 0xfffffffc00f0c947 */ /* 0x004fea000383ffff */
[----:B------:R-:W-:Y:S05]  /*26880*/  BRA `(.L_x_3100) ;  /* 0xfffffe3c00447947 */ /* 0x000fea000383ffff */
.L_x_2829:
        /* <DEDUP_REMOVED lines=8> */
.L_x_3102:
[----:B------:R-:W-:Y:S05]  /*26910*/  BSYNC B1 ;  /* 0x0000000000017941 */ /* 0x000fea0003800000 */
.L_x_3101:
        /* <DEDUP_REMOVED lines=8> */
.L_x_3103:
[----:B------:R-:W-:Y:S02]  /*269a0*/  IMAD.MOV.U32 R13, RZ, RZ, R8 ;  /* 0x000000ffff0d7224 */ /* 0x000fe400078e0008 */
[----:B------:R-:W-:-:S07]  /*269b0*/  IMAD.MOV.U32 R0, RZ, RZ, R14 ;  /* 0x000000ffff007224 */ /* 0x000fce00078e000e */
[----:B------:R-:W-:Y:S05]  /*269c0*/  WARPSYNC.COLLECTIVE R15, `(.L_x_3104) ;  /* 0x000000000f087348 */ /* 0x000fea0003c00000 */
[----:B------:R0:W1:Y:S02]  /*269d0*/  SHFL.IDX P6, R14, R13, R12, R11 ;  /* 0x0000000c0d0e7389 */ /* 0x00006400000c000b */
[----:B01----:R-:W-:Y:S01]  /*269e0*/  ENDCOLLECTIVE ;  /* 0x000000000000791b */ /* 0x003fe20003800000 */
.L_x_3104:
[----:B------:R-:W-:Y:S02]  /*269f0*/  IMAD.MOV.U32 R13, RZ, RZ, R4 ;  /* 0x000000ffff0d7224 */ /* 0x000fe400078e0004 */
[----:B------:R-:W-:-:S07]  /*26a00*/  IMAD.MOV.U32 R5, RZ, RZ, R14 ;  /* 0x000000ffff057224 */ /* 0x000fce00078e000e */
[----:B------:R-:W-:Y:S05]  /*26a10*/  WARPSYNC.COLLECTIVE R15, `(.L_x_3105) ;  /* 0x000000000f087348 */ /* 0x000fea0003c00000 */
[----:B------:R0:W1:Y:S02]  /*26a20*/  SHFL.IDX P6, R14, R13, R12, R11 ;  /* 0x0000000c0d0e7389 */ /* 0x00006400000c000b */
[----:B01----:R-:W-:Y:S01]  /*26a30*/  ENDCOLLECTIVE ;  /* 0x000000000000791b */ /* 0x003fe20003800000 */
.L_x_3105:
[----:B------:R-:W-:Y:S05]  /*26a40*/  BRA `(.L_x_3106) ;  /* 0xfffffe4800b07947 */ /* 0x000fea000383ffff */
.L_x_2832:
        /* <DEDUP_REMOVED lines=8> */
.L_x_3108:
[----:B------:R-:W-:Y:S05]  /*26ad0*/  BSYNC B1 ;  /* 0x0000000000017941 */ /* 0x000fea0003800000 */
.L_x_3107:
        /* <DEDUP_REMOVED lines=8> */
.L_x_3109:
[----:B------:R-:W-:Y:S02]  /*26b60*/  IMAD.MOV.U32 R13, RZ, RZ, R8 ;  /* 0x000000ffff0d7224 */ /* 0x000fe400078e0008 */
[----:B------:R-:W-:-:S07]  /*26b70*/  IMAD.MOV.U32 R0, RZ, RZ, R14 ;  /* 0x000000ffff007224 */ /* 0x000fce00078e000e */
[----:B------:R-:W-:Y:S05]  /*26b80*/  WARPSYNC.COLLECTIVE R15, `(.L_x_3110) ;  /* 0x000000000f087348 */ /* 0x000fea0003c00000 */
[----:B------:R0:W1:Y:S02]  /*26b90*/  SHFL.IDX P6, R14, R13, R12, R11 ;  /* 0x0000000c0d0e7389 */ /* 0x00006400000c000b */
[----:B01----:R-:W-:Y:S01]  /*26ba0*/  ENDCOLLECTIVE ;  /* 0x000000000000791b */ /* 0x003fe20003800000 */
.L_x_3110:
[----:B------:R-:W-:Y:S02]  /*26bb0*/  IMAD.MOV.U32 R13, RZ, RZ, R4 ;  /* 0x000000ffff0d7224 */ /* 0x000fe400078e0004 */
[----:B------:R-:W-:-:S07]  /*26bc0*/  IMAD.MOV.U32 R5, RZ, RZ, R14 ;  /* 0x000000ffff057224 */ /* 0x000fce00078e000e */
[----:B------:R-:W-:Y:S05]  /*26bd0*/  WARPSYNC.COLLECTIVE R15, `(.L_x_3111) ;  /* 0x000000000f087348 */ /* 0x000fea0003c00000 */
[----:B------:R0:W1:Y:S02]  /*26be0*/  SHFL.IDX P6, R14, R13, R12, R11 ;  /* 0x0000000c0d0e7389 */ /* 0x00006400000c000b */
[----:B01----:R-:W-:Y:S01]  /*26bf0*/  ENDCOLLECTIVE ;  /* 0x000000000000791b */ /* 0x003fe20003800000 */
.L_x_3111:
[----:B------:R-:W-:Y:S01]  /*26c00*/  IMAD.MOV.U32 R4, RZ, RZ, R14 ;  /* 0x000000ffff047224 */ /* 0x000fe200078e000e */
[----:B------:R-:W-:Y:S06]  /*26c10*/  BRA `(.L_x_3112) ;  /* 0xfffffe5000647947 */ /* 0x000fec000383ffff */
.L_x_2836:
[----:B0-----:R0:W1:Y:S02]  /*26c20*/  SYNCS.PHASECHK.TRANS64.TRYWAIT P0, [R16+URZ+0x34800], R5 ;  /* 0x03480005100075a7 */ /* 0x001064000800017f */
[----:B-1----:R-:W-:Y:S05]  /*26c30*/  @!P0 NANOSLEEP.SYNCS 0x989680 ;  /* 0x009896800000895d */ /* 0x002fea0003900000 */
[----:B------:R-:W1:Y:S02]  /*26c40*/  @!P0 SYNCS.PHASECHK.TRANS64 P0, [R16+URZ+0x34800], R5 ;  /* 0x03480005100085a7 */ /* 0x000e64000800007f */
[----:B-1----:R-:W-:Y:S05]  /*26c50*/  @!P0 BRA `(.L_x_2836) ;  /* 0xfffffffc00f08947 */ /* 0x002fea000383ffff */
[----:B------:R-:W-:Y:S05]  /*26c60*/  BRA `(.L_x_3113) ;  /* 0xfffffe5800907947 */ /* 0x000fea000383ffff */
.L_x_2860:
        /* <DEDUP_REMOVED lines=8> */
.L_x_3115:
[----:B------:R-:W-:Y:S05]  /*26cf0*/  BSYNC B1 ;  /* 0x0000000000017941 */ /* 0x000fea0003800000 */
.L_x_3114:
        /* <DEDUP_REMOVED lines=8> */
.L_x_3116:
[----:B------:R-:W-:Y:S02]  /*26d80*/  IMAD.MOV.U32 R21, RZ, RZ, R3 ;  /* 0x000000ffff157224 */ /* 0x000fe400078e0003 */
[----:B------:R-:W-:Y:S02]  /*26d90*/  IMAD.MOV.U32 R13, RZ, RZ, R7 ;  /* 0x000000ffff0d7224 */ /* 0x000fe400078e0007 */
[----:B------:R-:W-:-:S07]  /*26da0*/  IMAD.MOV.U32 R0, RZ, RZ, R14 ;  /* 0x000000ffff007224 */ /* 0x000fce00078e000e */
[----:B------:R-:W-:Y:S05]  /*26db0*/  WARPSYNC.COLLECTIVE R15, `(.L_x_3117) ;  /* 0x000000000f087348 */ /* 0x000fea0003c00000 */
[----:B------:R0:W1:Y:S02]  /*26dc0*/  SHFL.IDX P6, R14, R13, R12, R11 ;  /* 0x0000000c0d0e7389 */ /* 0x00006400000c000b */
[----:B01----:R-:W-:Y:S01]  /*26dd0*/  ENDCOLLECTIVE ;  /* 0x000000000000791b */ /* 0x003fe20003800000 */
.L_x_3117:
[----:B------:R-:W-:Y:S02]  /*26de0*/  IMAD.MOV.U32 R20, RZ, RZ, R0 ;  /* 0x000000ffff147224 */ /* 0x000fe400078e0000 */
[----:B------:R-:W-:Y:S02]  /*26df0*/  IMAD.MOV.U32 R13, RZ, RZ, R9 ;  /* 0x000000ffff0d7224 */ /* 0x000fe400078e0009 */
[----:B------:R-:W-:-:S07]  /*26e00*/  IMAD.MOV.U32 R5, RZ, RZ, R14 ;  /* 0x000000ffff057224 */ /* 0x000fce00078e000e */
[----:B------:R-:W-:Y:S05]  /*26e10*/  WARPSYNC.COLLECTIVE R15, `(.L_x_3118) ;  /* 0x000000000f087348 */ /* 0x000fea0003c00000 */
[----:B------:R0:W1:Y:S02]  /*26e20*/  SHFL.IDX P6, R14, R13, R12, R11 ;  /* 0x0000000c0d0e7389 */ /* 0x00006400000c000b */
[----:B01----:R-:W-:Y:S01]  /*26e30*/  ENDCOLLECTIVE ;  /* 0x000000000000791b */ /* 0x003fe20003800000 */
.L_x_3118:
[----:B------:R-:W-:Y:S05]  /*26e40*/  BRA `(.L_x_3119) ;  /* 0xfffffe8000247947 */ /* 0x000fea000383ffff */
.L_x_2863:
        /* <DEDUP_REMOVED lines=8> */
.L_x_3121:
[----:B------:R-:W-:Y:S05]  /*26ed0*/  BSYNC B1 ;  /* 0x0000000000017941 */ /* 0x000fea0003800000 */
.L_x_3120:
        /* <DEDUP_REMOVED lines=8> */
.L_x_3122:
[----:B------:R-:W-:Y:S02]  /*26f60*/  IMAD.MOV.U32 R61, RZ, RZ, R3 ;  /* 0x000000ffff3d7224 */ /* 0x000fe400078e0003 */
[----:B------:R-:W-:Y:S02]  /*26f70*/  IMAD.MOV.U32 R13, RZ, RZ, R7 ;  /* 0x000000ffff0d7224 */ /* 0x000fe400078e0007 */
[----:B------:R-:W-:-:S07]  /*26f80*/  IMAD.MOV.U32 R0, RZ, RZ, R14 ;  /* 0x000000ffff007224 */ /* 0x000fce00078e000e */
[----:B------:R-:W-:Y:S05]  /*26f90*/  WARPSYNC.COLLECTIVE R15, `(.L_x_3123) ;  /* 0x000000000f087348 */ /* 0x000fea0003c00000 */
[----:B------:R0:W1:Y:S02]  /*26fa0*/  SHFL.IDX P6, R14, R13, R12, R11 ;  /* 0x0000000c0d0e7389 */ /* 0x00006400000c000b */
[----:B01----:R-:W-:Y:S01]  /*26fb0*/  ENDCOLLECTIVE ;  /* 0x000000000000791b */ /* 0x003fe20003800000 */
.L_x_3123:
[----:B------:R-:W-:Y:S02]  /*26fc0*/  IMAD.MOV.U32 R60, RZ, RZ, R0 ;  /* 0x000000ffff3c7224 */ /* 0x000fe400078e0000 */
[----:B------:R-:W-:Y:S02]  /*26fd0*/  IMAD.MOV.U32 R13, RZ, RZ, R9 ;  /* 0x000000ffff0d7224 */ /* 0x000fe400078e0009 */
[----:B------:R-:W-:-:S07]  /*26fe0*/  IMAD.MOV.U32 R7, RZ, RZ, R14 ;  /* 0x000000ffff077224 */ /* 0x000fce00078e000e */
[----:B------:R-:W-:Y:S05]  /*26ff0*/  WARPSYNC.COLLECTIVE R15, `(.L_x_3124) ;  /* 0x000000000f087348 */ /* 0x000fea0003c00000 */
[----:B------:R0:W1:Y:S02]  /*27000*/  SHFL.IDX P6, R14, R13, R12, R11 ;  /* 0x0000000c0d0e7389 */ /* 0x00006400000c000b */
[----:B01----:R-:W-:Y:S01]  /*27010*/  ENDCOLLECTIVE ;  /* 0x000000000000791b */ /* 0x003fe20003800000 */
.L_x_3124:
[----:B------:R-:W-:Y:S05]  /*27020*/  BRA `(.L_x_3125) ;  /* 0xfffffe8400547947 */ /* 0x000fea000383ffff */
.L_x_2867:
[----:B0-----:R0:W1:Y:S02]  /*27030*/  SYNCS.PHASECHK.TRANS64.TRYWAIT P0, [R16+URZ+0x34800], R61 ;  /* 0x0348003d100075a7 */ /* 0x001064000800017f */
[----:B-1----:R-:W-:Y:S05]  /*27040*/  @!P0 NANOSLEEP.SYNCS 0x989680 ;  /* 0x009896800000895d */ /* 0x002fea0003900000 */
[----:B------:R-:W1:Y:S02]  /*27050*/  @!P0 SYNCS.PHASECHK.TRANS64 P0, [R16+URZ+0x34800], R61 ;  /* 0x0348003d100085a7 */ /* 0x000e64000800007f */
[----:B-1----:R-:W-:Y:S05]  /*27060*/  @!P0 BRA `(.L_x_2867) ;  /* 0xfffffffc00f08947 */ /* 0x002fea000383ffff */
[----:B------:R-:W-:Y:S05]  /*27070*/  BRA `(.L_x_3126) ;  /* 0xfffffe8800d87947 */ /* 0x000fea000383ffff */
.L_x_2881:
[----:B-1----:R1:W2:Y:S02]  /*27080*/  SYNCS.PHASECHK.TRANS64.TRYWAIT P2, [R0+URZ+0x34830], R3 ;  /* 0x03483003000075a7 */ /* 0x0022a4000804017f */
[----:B--2---:R-:W-:Y:S05]  /*27090*/  @!P2 NANOSLEEP.SYNCS 0x989680 ;  /* 0x009896800000a95d */ /* 0x004fea0003900000 */
[----:B------:R-:W2:Y:S02]  /*270a0*/  @!P2 SYNCS.PHASECHK.TRANS64 P2, [R0+URZ+0x34830], R3 ;  /* 0x034830030000a5a7 */ /* 0x000ea4000804007f */
[----:B--2---:R-:W-:Y:S05]  /*270b0*/  @!P2 BRA `(.L_x_2881) ;  /* 0xfffffffc00f0a947 */ /* 0x004fea000383ffff */
[----:B------:R-:W-:Y:S05]  /*270c0*/  BRA `(.L_x_2880) ;  /* 0xfffffeb400507947 */ /* 0x000fea000383ffff */
.L_x_2888:
[----:B-1----:R1:W2:Y:S02]  /*270d0*/  SYNCS.PHASECHK.TRANS64.TRYWAIT P3, [R14+URZ+0x34830], R11 ;  /* 0x0348300b0e0075a7 */ /* 0x0022a4000806017f */
[----:B--2---:R-:W-:Y:S05]  /*270e0*/  @!P3 NANOSLEEP.SYNCS 0x989680 ;  /* 0x009896800000b95d */ /* 0x004fea0003900000 */
[----:B------:R-:W2:Y:S02]  /*270f0*/  @!P3 SYNCS.PHASECHK.TRANS64 P3, [R14+URZ+0x34830], R11 ;  /* 0x0348300b0e00b5a7 */ /* 0x000ea4000806007f */
[----:B--2---:R-:W-:Y:S05]  /*27100*/  @!P3 BRA `(.L_x_2888) ;  /* 0xfffffffc00f0b947 */ /* 0x004fea000383ffff */
[----:B------:R-:W-:Y:S05]  /*27110*/  BRA `(.L_x_2887) ;  /* 0xfffffee400b07947 */ /* 0x000fea000383ffff */
.L_x_2893:
[----:B-1----:R1:W2:Y:S02]  /*27120*/  SYNCS.PHASECHK.TRANS64.TRYWAIT P3, [R15+URZ+0x34850], R0 ;  /* 0x034850000f0075a7 */ /* 0x0022a4000806017f */
[----:B--2---:R-:W-:Y:S05]  /*27130*/  @!P3 NANOSLEEP.SYNCS 0x989680 ;  /* 0x009896800000b95d */ /* 0x004fea0003900000 */
[----:B------:R-:W2:Y:S02]  /*27140*/  @!P3 SYNCS.PHASECHK.TRANS64 P3, [R15+URZ+0x34850], R0 ;  /* 0x034850000f00b5a7 */ /* 0x000ea4000806007f */
[----:B--2---:R-:W-:Y:S05]  /*27150*/  @!P3 BRA `(.L_x_2893) ;  /* 0xfffffffc00f0b947 */ /* 0x004fea000383ffff */
[----:B------:R-:W-:Y:S05]  /*27160*/  BRA `(.L_x_2892) ;  /* 0xfffffef000a87947 */ /* 0x000fea000383ffff */
.L_x_2901:
[----:B-1----:R1:W2:Y:S02]  /*27170*/  SYNCS.PHASECHK.TRANS64.TRYWAIT P2, [R8+URZ+0x34830], R9 ;  /* 0x03483009080075a7 */ /* 0x0022a4000804017f */
[----:B--2---:R-:W-:Y:S05]  /*27180*/  @!P2 NANOSLEEP.SYNCS 0x989680 ;  /* 0x009896800000a95d */ /* 0x004fea0003900000 */
[----:B------:R-:W2:Y:S02]  /*27190*/  @!P2 SYNCS.PHASECHK.TRANS64 P2, [R8+URZ+0x34830], R9 ;  /* 0x034830090800a5a7 */ /* 0x000ea4000804007f */
[----:B--2---:R-:W-:Y:S05]  /*271a0*/  @!P2 BRA `(.L_x_2901) ;  /* 0xfffffffc00f0a947 */ /* 0x004fea000383ffff */
[----:B------:R-:W-:Y:S05]  /*271b0*/  BRA `(.L_x_2900) ;  /* 0xffffff1c003c7947 */ /* 0x000fea000383ffff */
.L_x_2906:
[----:B-1----:R1:W2:Y:S02]  /*271c0*/  SYNCS.PHASECHK.TRANS64.TRYWAIT P2, [R14+URZ+0x34850], R0 ;  /* 0x034850000e0075a7 */ /* 0x0022a4000804017f */
[----:B--2---:R-:W-:Y:S05]  /*271d0*/  @!P2 NANOSLEEP.SYNCS 0x989680 ;  /* 0x009896800000a95d */ /* 0x004fea0003900000 */
[----:B------:R-:W2:Y:S02]  /*271e0*/  @!P2 SYNCS.PHASECHK.TRANS64 P2, [R14+URZ+0x34850], R0 ;  /* 0x034850000e00a5a7 */ /* 0x000ea4000804007f */
[----:B--2---:R-:W-:Y:S05]  /*271f0*/  @!P2 BRA `(.L_x_2906) ;  /* 0xfffffffc00f0a947 */ /* 0x004fea000383ffff */
[----:B------:R-:W-:Y:S05]  /*27200*/  BRA `(.L_x_2905) ;  /* 0xffffff28002c7947 */ /* 0x000fea000383ffff */
.L_x_2912:
[----:B-1----:R1:W2:Y:S02]  /*27210*/  SYNCS.PHASECHK.TRANS64.TRYWAIT P0, [R11+URZ+0x34850], R2 ;  /* 0x034850020b0075a7 */ /* 0x0022a4000800017f */
[----:B--2---:R-:W-:Y:S05]  /*27220*/  @!P0 NANOSLEEP.SYNCS 0x989680 ;  /* 0x009896800000895d */ /* 0x004fea0003900000 */
[----:B------:R-:W2:Y:S02]  /*27230*/  @!P0 SYNCS.PHASECHK.TRANS64 P0, [R11+URZ+0x34850], R2 ;  /* 0x034850020b0085a7 */ /* 0x000ea4000800007f */
[----:B--2---:R-:W-:Y:S05]  /*27240*/  @!P0 BRA `(.L_x_2912) ;  /* 0xfffffffc00f08947 */ /* 0x004fea000383ffff */
[----:B------:R-:W-:Y:S05]  /*27250*/  BRA `(.L_x_2911) ;  /* 0xffffff4c00507947 */ /* 0x000fea000383ffff */
.L_x_2948:
[----:B------:R-:W1:Y:S01]  /*27260*/  S2R R7, SR_TID.X ;  /* 0x0000000000077919 */ /* 0x000e620000002100 */
[----:B------:R-:W-:Y:S01]  /*27270*/  BSSY B1, `(.L_x_3127) ;  /* 0x000000a000017945 */ /* 0x000fe20003800000 */
[----:B------:R-:W-:Y:S02]  /*27280*/  IMAD.MOV.U32 R12, RZ, RZ, RZ ;  /* 0x000000ffff0c7224 */ /* 0x000fe400078e00ff */
[----:B------:R-:W-:Y:S02]  /*27290*/  IMAD.MOV.U32 R11, RZ, RZ, 0x1f ;  /* 0x0000001fff0b7424 */ /* 0x000fe400078e00ff */
[----:B------:R-:W-:Y:S01]  /*272a0*/  IMAD.MOV.U32 R15, RZ, RZ, -0x1 ;  /* 0xffffffffff0f7424 */ /* 0x000fe200078e00ff */
[----:B-1----:R-:W-:-:S04]  /*272b0*/  SHF.R.U32.HI R7, RZ, 0x5, R7 ;  /* 0x00000005ff077819 */ /* 0x002fc80000011607 */
[----:B------:R-:W-:-:S05]  /*272c0*/  LOP3.LUT R7, R7, 0x3, RZ, 0xc0, !PT ;  /* 0x0000000307077812 */ /* 0x000fca00078ec0ff */
[----:B0-----:R-:W-:-:S07]  /*272d0*/  IMAD.MOV.U32 R13, RZ, RZ, R7 ;  /* 0x000000ffff0d7224 */ /* 0x001fce00078e0007 */
[----:B------:R-:W-:Y:S05]  /*272e0*/  WARPSYNC.COLLECTIVE R15, `(.L_x_3128) ;  /* 0x000000000f087348 */ /* 0x000fea0003c00000 */
[----:B------:R0:W1:Y:S02]  /*272f0*/  SHFL.IDX P6, R14, R13, R12, R11 ;  /* 0x0000000c0d0e7389 */ /* 0x00006400000c000b */
[----:B01----:R-:W-:Y:S01]  /*27300*/  ENDCOLLECTIVE ;  /* 0x000000000000791b */ /* 0x003fe20003800000 */
.L_x_3128:
[----:B------:R-:W-:Y:S05]  /*27310*/  BSYNC B1 ;  /* 0x0000000000017941 */ /* 0x000fea0003800000 */
.L_x_3127:
[----:B------:R-:W-:Y:S05]  /*27320*/  BRA `(.L_x_3129) ;  /* 0xffffff8c00007947 */ /* 0x000fea000383ffff */
.L_x_2950:
[----:B------:R-:W-:Y:S01]  /*27330*/  BSSY B1, `(.L_x_3130) ;  /* 0x0000006000017945 */ /* 0x000fe20003800000 */
[----:B------:R-:W-:-:S07]  /*27340*/  IMAD.MOV.U32 R15, RZ, RZ, -0x1 ;  /* 0xffffffffff0f7424 */ /* 0x000fce00078e00ff */
[----:B01----:R-:W-:Y:S05]  /*27350*/  WARPSYNC.COLLECTIVE R15, `(.L_x_3131) ;  /* 0x000000000f0c7348 */ /* 0x003fea0003c00000 */
[----:B------:R-:W-:Y:S02]  /*27360*/  ELECT P6, UR62, PT ;  /* 0x00000000003e782f */ /* 0x000fe400038c0000 */
[----:B------:R-:W-:Y:S01]  /*27370*/  MOV R14, UR62 ;  /* 0x0000003e000e7c02 */ /* 0x000fe20008000f00 */
[----:B01----:R-:W-:Y:S10]  /*27380*/  ENDCOLLECTIVE ;  /* 0x000000000000791b */ /* 0x003ff40003800000 */
.L_x_3131:
[----:B------:R-:W-:Y:S05]  /*27390*/  BSYNC B1 ;  /* 0x0000000000017941 */ /* 0x000fea0003800000 */
.L_x_3130:
[----:B------:R-:W-:Y:S01]  /*273a0*/  PLOP3.LUT P2, PT, P6, PT, PT, 0x80, 0x0 ;  /* 0x000000000000781c */ /* 0x000fe2000374f070 */
[----:B------:R-:W-:-:S12]  /*273b0*/  BRA `(.L_x_2949) ;  /* 0xffffff8800f47947 */ /* 0x000fd8000383ffff */
.L_x_2952:
[----:B-1----:R-:W2:Y:S02]  /*273c0*/  LDL R3, [R1+0x4] ;  /* 0x0000040001037983 */ /* 0x002ea40000100800 */
[----:B--2---:R1:W2:Y:S02]  /*273d0*/  SYNCS.PHASECHK.TRANS64.TRYWAIT P0, [R3+URZ+0x34820], R2 ;  /* 0x03482002030075a7 */ /* 0x0042a4000800017f */
[----:B--2---:R-:W-:Y:S05]  /*273e0*/  @!P0 NANOSLEEP.SYNCS 0x989680 ;  /* 0x009896800000895d */ /* 0x004fea0003900000 */
[----:B------:R-:W2:Y:S02]  /*273f0*/  @!P0 SYNCS.PHASECHK.TRANS64 P0, [R3+URZ+0x34820], R2 ;  /* 0x03482002030085a7 */ /* 0x000ea4000800007f */
[----:B--2---:R-:W-:Y:S05]  /*27400*/  @!P0 BRA `(.L_x_2952) ;  /* 0xfffffffc00ec8947 */ /* 0x004fea000383ffff */
[----:B------:R-:W-:Y:S05]  /*27410*/  BRA `(.L_x_3132) ;  /* 0xffffff8c00047947 */ /* 0x000fea000383ffff */
.L_x_2956:
[----:B-1----:R1:W2:Y:S02]  /*27420*/  SYNCS.PHASECHK.TRANS64.TRYWAIT P0, [R4+URZ+0x348a0], R8 ;  /* 0x0348a008040075a7 */ /* 0x0022a4000800017f */
[----:B--2---:R-:W-:Y:S05]  /*27430*/  @!P0 NANOSLEEP.SYNCS 0x989680 ;  /* 0x009896800000895d */ /* 0x004fea0003900000 */
[----:B------:R-:W2:Y:S02]  /*27440*/  @!P0 SYNCS.PHASECHK.TRANS64 P0, [R4+URZ+0x348a0], R8 ;  /* 0x0348a008040085a7 */ /* 0x000ea4000800007f */
[----:B--2---:R-:W-:Y:S05]  /*27450*/  @!P0 BRA `(.L_x_2956) ;  /* 0xfffffffc00f08947 */ /* 0x004fea000383ffff */
[----:B------:R-:W-:Y:S05]  /*27460*/  BRA `(.L_x_3133) ;  /* 0xffffff8c00287947 */ /* 0x000fea000383ffff */
.L_x_2963:
[----:B--2---:R2:W3:Y:S02]  /*27470*/  SYNCS.PHASECHK.TRANS64.TRYWAIT P0, [R4+URZ+0x348c0], R8 ;  /* 0x0348c008040075a7 */ /* 0x0044e4000800017f */
[----:B---3--:R-:W-:Y:S05]  /*27480*/  @!P0 NANOSLEEP.SYNCS 0x989680 ;  /* 0x009896800000895d */ /* 0x008fea0003900000 */
[----:B------:R-:W3:Y:S02]  /*27490*/  @!P0 SYNCS.PHASECHK.TRANS64 P0, [R4+URZ+0x348c0], R8 ;  /* 0x0348c008040085a7 */ /* 0x000ee4000800007f */
[----:B---3--:R-:W-:Y:S05]  /*274a0*/  @!P0 BRA `(.L_x_2963) ;  /* 0xfffffffc00f08947 */ /* 0x008fea000383ffff */
[----:B------:R-:W-:Y:S05]  /*274b0*/  BRA `(.L_x_3134) ;  /* 0xffffff9000247947 */ /* 0x000fea000383ffff */
.L_x_2971:
[----:B-1----:R1:W2:Y:S02]  /*274c0*/  SYNCS.PHASECHK.TRANS64.TRYWAIT P0, [R6+URZ+0x348a0], R5 ;  /* 0x0348a005060075a7 */ /* 0x0022a4000800017f */
[----:B--2---:R-:W-:Y:S05]  /*274d0*/  @!P0 NANOSLEEP.SYNCS 0x989680 ;  /* 0x009896800000895d */ /* 0x004fea0003900000 */
[----:B------:R-:W2:Y:S02]  /*274e0*/  @!P0 SYNCS.PHASECHK.TRANS64 P0, [R6+URZ+0x348a0], R5 ;  /* 0x0348a005060085a7 */ /* 0x000ea4000800007f */
[----:B--2---:R-:W-:Y:S05]  /*274f0*/  @!P0 BRA `(.L_x_2971) ;  /* 0xfffffffc00f08947 */ /* 0x004fea000383ffff */
[----:B------:R-:W-:Y:S05]  /*27500*/  BRA `(.L_x_3135) ;  /* 0xffffff9400507947 */ /* 0x000fea000383ffff */
.L_x_2978:
[----:B--2---:R2:W3:Y:S02]  /*27510*/  SYNCS.PHASECHK.TRANS64.TRYWAIT P0, [R6+URZ+0x348c0], R5 ;  /* 0x0348c005060075a7 */ /* 0x0044e4000800017f */
[----:B---3--:R-:W-:Y:S05]  /*27520*/  @!P0 NANOSLEEP.SYNCS 0x989680 ;  /* 0x009896800000895d */ /* 0x008fea0003900000 */
[----:B------:R-:W3:Y:S02]  /*27530*/  @!P0 SYNCS.PHASECHK.TRANS64 P0, [R6+URZ+0x348c0], R5 ;  /* 0x0348c005060085a7 */ /* 0x000ee4000800007f */
[----:B---3--:R-:W-:Y:S05]  /*27540*/  @!P0 BRA `(.L_x_2978) ;  /* 0xfffffffc00f08947 */ /* 0x008fea000383ffff */
[----:B------:R-:W-:Y:S05]  /*27550*/  BRA `(.L_x_3136) ;  /* 0xffffff9800487947 */ /* 0x000fea000383ffff */
.L_x_2992:
        /* <DEDUP_REMOVED lines=11> */
.L_x_3138:
[----:B------:R-:W-:Y:S05]  /*27610*/  BSYNC B0 ;  /* 0x0000000000007941 */ /* 0x000fea0003800000 */
.L_x_3137:
[----:B------:R-:W-:Y:S05]  /*27620*/  BRA `(.L_x_3139) ;  /* 0xffffffa000ec7947 */ /* 0x000fea000383ffff */
.L_x_2994:
[----:B------:R-:W-:Y:S01]  /*27630*/  BSSY B0, `(.L_x_3140) ;  /* 0x0000006000007945 */ /* 0x000fe20003800000 */
[----:B------:R-:W-:-:S07]  /*27640*/  IMAD.MOV.U32 R15, RZ, RZ, -0x1 ;  /* 0xffffffffff0f7424 */ /* 0x000fce00078e00ff */
[----:B01----:R-:W-:Y:S05]  /*27650*/  WARPSYNC.COLLECTIVE R15, `(.L_x_3141) ;  /* 0x000000000f0c7348 */ /* 0x003fea0003c00000 */
[----:B------:R-:W-:Y:S02]  /*27660*/  ELECT P6, UR62, PT ;  /* 0x00000000003e782f */ /* 0x000fe400038c0000 */
[----:B------:R-:W-:Y:S01]  /*27670*/  MOV R14, UR62 ;  /* 0x0000003e000e7c02 */ /* 0x000fe20008000f00 */
[----:B01----:R-:W-:Y:S10]  /*27680*/  ENDCOLLECTIVE ;  /* 0x000000000000791b */ /* 0x003ff40003800000 */
.L_x_3141:
[----:B------:R-:W-:Y:S05]  /*27690*/  BSYNC B0 ;  /* 0x0000000000007941 */ /* 0x000fea0003800000 */
.L_x_3140:
[----:B------:R-:W-:Y:S05]  /*276a0*/  BRA `(.L_x_3142) ;  /* 0xffffffa000fc7947 */ /* 0x000fea000383ffff */
.L_x_2996:
[----:B-1----:R1:W2:Y:S02]  /*276b0*/  SYNCS.PHASECHK.TRANS64.TRYWAIT P0, [R0+URZ+0x34840], R2 ;  /* 0x03484002000075a7 */ /* 0x0022a4000800017f */
[----:B--2---:R-:W-:Y:S05]  /*276c0*/  @!P0 NANOSLEEP.SYNCS 0x989680 ;  /* 0x009896800000895d */ /* 0x004fea0003900000 */
[----:B------:R-:W2:Y:S02]  /*276d0*/  @!P0 SYNCS.PHASECHK.TRANS64 P0, [R0+URZ+0x34840], R2 ;  /* 0x03484002000085a7 */ /* 0x000ea4000800007f */
[----:B--2---:R-:W-:Y:S05]  /*276e0*/  @!P0 BRA `(.L_x_2996) ;  /* 0xfffffffc00f08947 */ /* 0x004fea000383ffff */
[----:B------:R-:W-:Y:S05]  /*276f0*/  BRA `(.L_x_3143) ;  /* 0xffffffa400687947 */ /* 0x000fea000383ffff */
.L_x_3000:
        /* <DEDUP_REMOVED lines=8> */
.L_x_3144:
[----:B------:R-:W-:Y:S02]  /*27780*/  IMAD.MOV.U32 R13, RZ, RZ, R3 ;  /* 0x000000ffff0d7224 */ /* 0x000fe400078e0003 */
[----:B------:R-:W-:-:S07]  /*27790*/  IMAD.MOV.U32 R4, RZ, RZ, R14 ;  /* 0x000000ffff047224 */ /* 0x000fce00078e000e */
[----:B------:R-:W-:Y:S05]  /*277a0*/  WARPSYNC.COLLECTIVE R15, `(.L_x_3145) ;  /* 0x000000000f087348 */ /* 0x000fea0003c00000 */
[----:B------:R0:W1:Y:S02]  /*277b0*/  SHFL.IDX P6, R14, R13, R12, R11 ;  /* 0x0000000c0d0e7389 */ /* 0x00006400000c000b */
[----:B01----:R-:W-:Y:S01]  /*277c0*/  ENDCOLLECTIVE ;  /* 0x000000000000791b */ /* 0x003fe20003800000 */
.L_x_3145:
[----:B------:R-:W-:Y:S02]  /*277d0*/  IMAD R17, R17, 0x80, R10 ;  /* 0x0000008011117824 */ /* 0x000fe400078e020a */
[----:B------:R-:W-:Y:S02]  /*277e0*/  IMAD R0, R9, R7, RZ ;  /* 0x0000000709007224 */ /* 0x000fe400078e02ff */
[----:B------:R0:W5:Y:S01]  /*277f0*/  LDL R9, [R1+0x30] ;  /* 0x0000300001097983 */ /* 0x0001620000100800 */
[----:B------:R-:W-:Y:S02]  /*27800*/  IMAD.MOV.U32 R13, RZ, RZ, R2 ;  /* 0x000000ffff0d7224 */ /* 0x000fe400078e0002 */
[----:B------:R-:W-:Y:S01]  /*27810*/  IMAD.MOV.U32 R12, RZ, RZ, 0x1 ;  /* 0x00000001ff0c7424 */ /* 0x000fe200078e00ff */
[C---:B------:R-:W-:Y:S01]  /*27820*/  ISETP.GE.AND P2, PT, R17.reuse, R0, PT ;  /* 0x000000001100720c */ /* 0x040fe20003f46270 */
[----:B------:R-:W-:Y:S02]  /*27830*/  IMAD.MOV.U32 R5, RZ, RZ, R14 ;  /* 0x000000ffff057224 */ /* 0x000fe400078e000e */
[----:B------:R-:W-:-:S10]  /*27840*/  VIADD R7, R17, 0x10 ;  /* 0x0000001011077836 */ /* 0x000fd40000000000 */
[----:B0----5:R-:W-:Y:S05]  /*27850*/  WARPSYNC.COLLECTIVE R15, `(.L_x_3146) ;  /* 0x000000000f087348 */ /* 0x021fea0003c00000 */
[----:B------:R1:W2:Y:S02]  /*27860*/  SHFL.IDX P6, R14, R13, R12, R11 ;  /* 0x0000000c0d0e7389 */ /* 0x0002a400000c000b */
[----:B012--5:R-:W-:Y:S01]  /*27870*/  ENDCOLLECTIVE ;  /* 0x000000000000791b */ /* 0x027fe20003800000 */
.L_x_3146:
[----:B------:R-:W-:Y:S01]  /*27880*/  @!P2 LEA R5, P4, R8, R5, 0x1 ;  /* 0x000000050805a211 */ /* 0x000fe200078808ff */
[----:B------:R-:W-:-:S04]  /*27890*/  IMAD.MOV.U32 R13, RZ, RZ, R3 ;  /* 0x000000ffff0d7224 */ /* 0x000fc800078e0003 */
[----:B------:R-:W-:-:S05]  /*278a0*/  @!P2 IMAD.X R4, RZ, RZ, R4, P4 ;  /* 0x000000ffff04a224 */ /* 0x000fca00020e0604 */
[----:B------:R-:W-:Y:S01]  /*278b0*/  @!P2 LOP3.LUT R5, R5, R4, RZ, 0x3c, !PT ;  /* 0x000000040505a212 */ /* 0x000fe200078e3cff */
[----:B------:R-:W-:-:S03]  /*278c0*/  IMAD.MOV.U32 R6, RZ, RZ, R14 ;  /* 0x000000ffff067224 */ /* 0x000fc600078e000e */
[----:B------:R-:W-:-:S07]  /*278d0*/  @!P2 LOP3.LUT R4, R5, R4, RZ, 0x3c, !PT ;  /* 0x000000040504a212 */ /* 0x000fce00078e3cff */
[----:B------:R-:W-:Y:S05]  /*278e0*/  WARPSYNC.COLLECTIVE R15, `(.L_x_3147) ;  /* 0x000000000f087348 */ /* 0x000fea0003c00000 */
[----:B------:R0:W1:Y:S02]  /*278f0*/  SHFL.IDX P6, R14, R13, R12, R11 ;  /* 0x0000000c0d0e7389 */ /* 0x00006400000c000b */
[----:B01----:R-:W-:Y:S01]  /*27900*/  ENDCOLLECTIVE ;  /* 0x000000000000791b */ /* 0x003fe20003800000 */
.L_x_3147:
[----:B------:R-:W-:Y:S01]  /*27910*/  @!P2 LOP3.LUT R5, R5, R4, RZ, 0x3c, !PT ;  /* 0x000000040505a212 */ /* 0x000fe200078e3cff */
[----:B------:R-:W-:Y:S02]  /*27920*/  IMAD.MOV.U32 R13, RZ, RZ, R2 ;  /* 0x000000ffff0d7224 */ /* 0x000fe400078e0002 */
[----:B------:R-:W-:Y:S02]  /*27930*/  IMAD.MOV.U32 R12, RZ, RZ, 0x2 ;  /* 0x00000002ff0c7424 */ /* 0x000fe400078e00ff */
        /* <DEDUP_REMOVED lines=11> */
.L_x_3148:
        /* <DEDUP_REMOVED lines=10> */
.L_x_3149:
        /* <DEDUP_REMOVED lines=8> */
[----:B0-----:R-:W-:-:S05]  /*27b10*/  VIADD R4, R17, 0x20 ;  /* 0x0000002011047836 */ /* 0x001fca0000000000 */
[----:B------:R-:W-:Y:S01]  /*27b20*/  ISETP.GE.AND P2, PT, R4, R0, PT ;  /* 0x000000000400720c */ /* 0x000fe20003f46270 */
[----:B------:R-:W-:-:S12]  /*27b30*/  IMAD.MOV.U32 R4, RZ, RZ, R14 ;  /* 0x000000ffff047224 */ /* 0x000fd800078e000e */
[----:B------:R-:W-:Y:S05]  /*27b40*/  WARPSYNC.COLLECTIVE R15, `(.L_x_3150) ;  /* 0x000000000f087348 */ /* 0x000fea0003c00000 */
[----:B------:R0:W1:Y:S02]  /*27b50*/  SHFL.IDX P6, R14, R13, R12, R11 ;  /* 0x0000000c0d0e7389 */ /* 0x00006400000c000b */
[----:B01----:R-:W-:Y:S01]  /*27b60*/  ENDCOLLECTIVE ;  /* 0x000000000000791b */ /* 0x003fe20003800000 */
.L_x_3150:
        /* <DEDUP_REMOVED lines=9> */
.L_x_3151:
[----:B------:R-:W-:-:S05]  /*27c00*/  @!P2 LOP3.LUT R5, R5, R4, RZ, 0x3c, !PT ;  /* 0x000000040505a212 */ /* 0x000fca00078e3cff */
[----:B------:R-:W-:Y:S01]  /*27c10*/  @!PT LDS RZ, [RZ] ;  /* 0x00000000fffff984 */ /* 0x000fe20000000800 */
[----:B------:R-:W-:Y:S01]  /*27c20*/  @!PT LDS RZ, [RZ] ;  /* 0x00000000fffff984 */ /* 0x000fe20000000800 */
[----:B------:R-:W-:Y:S01]  /*27c30*/  @!PT LDS RZ, [RZ] ;  /* 0x00000000fffff984 */ /* 0x000fe20000000800 */
[----:B------:R-:W-:Y:S04]  /*27c40*/  @!P2 LDGSTS.E.BYPASS.LTC128B.128 [R9+0x11400], desc[UR60][R4.64], !P3 ;  /* 0x114000000409afae */ /* 0x000fe8000d901d7c */
[----:B------:R-:W-:Y:S01]  /*27c50*/  @!P2 LDGSTS.E.BYPASS.LTC128B.128 [R9+0x15400], desc[UR60][R4.64+0x80], !P0 ;  /* 0x154000800409afae */ /* 0x000fe2000c101d7c */
[----:B------:R-:W-:-:S03]  /*27c60*/  IMAD.MOV.U32 R13, RZ, RZ, R2 ;  /* 0x000000ffff0d7224 */ /* 0x000fc600078e0002 */
[----:B------:R0:W-:Y:S01]  /*27c70*/  @!P2 LDGSTS.E.BYPASS.LTC128B.128 [R9+0x19400], desc[UR60][R4.64+0x100], !P1 ;  /* 0x194001000409afae */ /* 0x0001e2000c901d7c */
[----:B------:R-:W-:Y:S02]  /*27c80*/  IMAD.MOV.U32 R12, RZ, RZ, 0x4 ;  /* 0x00000004ff0c7424 */ /* 0x000fe400078e00ff */
[----:B0-----:R-:W-:-:S05]  /*27c90*/  VIADD R4, R17, 0x30 ;  /* 0x0000003011047836 */ /* 0x001fca0000000000 */
[----:B------:R-:W-:Y:S01]  /*27ca0*/  ISETP.GE.AND P2, PT, R4, R0, PT ;  /* 0x000000000400720c */ /* 0x000fe20003f46270 */
[----:B------:R-:W-:-:S12]  /*27cb0*/  IMAD.MOV.U32 R4, RZ, RZ, R14 ;  /* 0x000000ffff047224 */ /* 0x000fd800078e000e */
[----:B------:R-:W-:Y:S05]  /*27cc0*/  WARPSYNC.COLLECTIVE R15, `(.L_x_3152) ;  /* 0x000000000f087348 */ /* 0x000fea0003c00000 */
[----:B------:R0:W1:Y:S02]  /*27cd0*/  SHFL.IDX P6, R14, R13, R12, R11 ;  /* 0x0000000c0d0e7389 */ /* 0x00006400000c000b */
[----:B01----:R-:W-:Y:S01]  /*27ce0*/  ENDCOLLECTIVE ;  /* 0x000000000000791b */ /* 0x003fe20003800000 */
.L_x_3152:
        /* <DEDUP_REMOVED lines=9> */
.L_x_3153:
        /* <DEDUP_REMOVED lines=15> */
.L_x_3154:
        /* <DEDUP_REMOVED lines=9> */
.L_x_3155:
        /* <DEDUP_REMOVED lines=15> */
.L_x_3156:
        /* <DEDUP_REMOVED lines=9> */
.L_x_3157:
        /* <DEDUP_REMOVED lines=15> */
.L_x_3158:
[----:B------:R-:W-:Y:S01]  /*28170*/  @!P2 LEA R5, P4, R8, R4, 0x1 ;  /* 0x000000040805a211 */ /* 0x000fe200078808ff */
[----:B------:R-:W-:-:S04]  /*28180*/  IMAD.MOV.U32 R13, RZ, RZ, R3 ;  /* 0x000000ffff0d7224 */ /* 0x000fc800078e0003 */
[----:B------:R-:W-:-:S05]  /*28190*/  @!P2 IMAD.X R4, RZ, RZ, R6, P4 ;  /* 0x000000ffff04a224 */ /* 0x000fca00020e0606 */
        /* <DEDUP_REMOVED lines=13> */
.L_x_3159:
[----:B------:R-:W-:Y:S01]  /*28270*/  IMAD.MOV.U32 R3, RZ, RZ, R14 ;  /* 0x000000ffff037224 */ /* 0x000fe200078e000e */
[----:B------:R-:W-:Y:S06]  /*28280*/  BRA `(.L_x_3160) ;  /* 0xffffffa800547947 */ /* 0x000fec000383ffff */
.L_x_3005:
[----:B0-----:R-:W4:Y:S02]  /*28290*/  LDL R2, [R1+0x4] ;  /* 0x0000040001027983 */ /* 0x001f240000100800 */
[----:B----4-:R0:W1:Y:S02]  /*282a0*/  SYNCS.PHASECHK.TRANS64.TRYWAIT P0, [R2+URZ+0x34820], R0 ;  /* 0x03482000020075a7 */ /* 0x010064000800017f */
[----:B-1----:R-:W-:Y:S05]  /*282b0*/  @!P0 NANOSLEEP.SYNCS 0x989680 ;  /* 0x009896800000895d */ /* 0x002fea0003900000 */
[----:B------:R-:W1:Y:S02]  /*282c0*/  @!P0 SYNCS.PHASECHK.TRANS64 P0, [R2+URZ+0x34820], R0 ;  /* 0x03482000020085a7 */ /* 0x000e64000800007f */
[----:B-1----:R-:W-:Y:S05]  /*282d0*/  @!P0 BRA `(.L_x_3005) ;  /* 0xfffffffc00ec8947 */ /* 0x002fea000383ffff */
[----:B------:R-:W-:Y:S05]  /*282e0*/  BRA `(.L_x_3161) ;  /* 0xffffffa800cc7947 */ /* 0x000fea000383ffff */
.L_x_3014:
[----:B-1----:R1:W2:Y:S02]  /*282f0*/  SYNCS.PHASECHK.TRANS64.TRYWAIT P0, [R3+URZ+0x34840], R0 ;  /* 0x03484000030075a7 */ /* 0x0022a4000800017f */
[----:B--2---:R-:W-:Y:S05]  /*28300*/  @!P0 NANOSLEEP.SYNCS 0x989680 ;  /* 0x009896800000895d */ /* 0x004fea0003900000 */
[----:B------:R-:W2:Y:S02]  /*28310*/  @!P0 SYNCS.PHASECHK.TRANS64 P0, [R3+URZ+0x34840], R0 ;  /* 0x03484000030085a7 */ /* 0x000ea4000800007f */
[----:B--2---:R-:W-:Y:S05]  /*28320*/  @!P0 BRA `(.L_x_3014) ;  /* 0xfffffffc00f08947 */ /* 0x004fea000383ffff */
[----:B------:R-:W-:Y:S05]  /*28330*/  BRA `(.L_x_3162) ;  /* 0xffffffac00907947 */ /* 0x000fea000383ffff */
.L_x_3021:
[----:B0-----:R0:W1:Y:S02]  /*28340*/  SYNCS.PHASECHK.TRANS64.TRYWAIT P0, [R0+URZ+0x34860], R3 ;  /* 0x03486003000075a7 */ /* 0x001064000800017f */
[----:B-1----:R-:W-:Y:S05]  /*28350*/  @!P0 NANOSLEEP.SYNCS 0x989680 ;  /* 0x009896800000895d */ /* 0x002fea0003900000 */
[----:B------:R-:W1:Y:S02]  /*28360*/  @!P0 SYNCS.PHASECHK.TRANS64 P0, [R0+URZ+0x34860], R3 ;  /* 0x03486003000085a7 */ /* 0x000e64000800007f */
[----:B-1----:R-:W-:Y:S05]  /*28370*/  @!P0 BRA `(.L_x_3021) ;  /* 0xfffffffc00f08947 */ /* 0x002fea000383ffff */
[----:B------:R-:W-:Y:S05]  /*28380*/  BRA `(.L_x_3163) ;  /* 0xffffffb000a87947 */ /* 0x000fea000383ffff */
.L_x_3031:
[----:B--2---:R2:W3:Y:S02]  /*28390*/  SYNCS.PHASECHK.TRANS64.TRYWAIT P0, [R3+URZ+0x34840], R2 ;  /* 0x03484002030075a7 */ /* 0x0044e4000800017f */
[----:B---3--:R-:W-:Y:S05]  /*283a0*/  @!P0 NANOSLEEP.SYNCS 0x989680 ;  /* 0x009896800000895d */ /* 0x008fea0003900000 */
[----:B------:R-:W3:Y:S02]  /*283b0*/  @!P0 SYNCS.PHASECHK.TRANS64 P0, [R3+URZ+0x34840], R2 ;  /* 0x03484002030085a7 */ /* 0x000ee4000800007f */
[----:B---3--:R-:W-:Y:S05]  /*283c0*/  @!P0 BRA `(.L_x_3031) ;  /* 0xfffffffc00f08947 */ /* 0x008fea000383ffff */
[----:B------:R-:W-:Y:S05]  /*283d0*/  BRA `(.L_x_3164) ;  /* 0xffffffb800507947 */ /* 0x000fea000383ffff */
.L_x_3038:
[----:B0-----:R0:W2:Y:S02]  /*283e0*/  SYNCS.PHASECHK.TRANS64.TRYWAIT P0, [R2+URZ+0x34860], R3 ;  /* 0x03486003020075a7 */ /* 0x0010a4000800017f */
[----:B--2---:R-:W-:Y:S05]  /*283f0*/  @!P0 NANOSLEEP.SYNCS 0x989680 ;  /* 0x009896800000895d */ /* 0x004fea0003900000 */
[----:B------:R-:W2:Y:S02]  /*28400*/  @!P0 SYNCS.PHASECHK.TRANS64 P0, [R2+URZ+0x34860], R3 ;  /* 0x03486003020085a7 */ /* 0x000ea4000800007f */
[----:B--2---:R-:W-:Y:S05]  /*28410*/  @!P0 BRA `(.L_x_3038) ;  /* 0xfffffffc00f08947 */ /* 0x004fea000383ffff */
[----:B------:R-:W-:Y:S05]  /*28420*/  BRA `(.L_x_3165) ;  /* 0xffffffbc00687947 */ /* 0x000fea000383ffff */
.L_x_3048:
[----:B---3--:R3:W4:Y:S02]  /*28430*/  SYNCS.PHASECHK.TRANS64.TRYWAIT P0, [R3+URZ+0x34840], R2 ;  /* 0x03484002030075a7 */ /* 0x008724000800017f */
[----:B----4-:R-:W-:Y:S05]  /*28440*/  @!P0 NANOSLEEP.SYNCS 0x989680 ;  /* 0x009896800000895d */ /* 0x010fea0003900000 */
[----:B------:R-:W4:Y:S02]  /*28450*/  @!P0 SYNCS.PHASECHK.TRANS64 P0, [R3+URZ+0x34840], R2 ;  /* 0x03484002030085a7 */ /* 0x000f24000800007f */
[----:B----4-:R-:W-:Y:S05]  /*28460*/  @!P0 BRA `(.L_x_3048) ;  /* 0xfffffffc00f08947 */ /* 0x010fea000383ffff */
[----:B------:R-:W-:Y:S05]  /*28470*/  BRA `(.L_x_3166) ;  /* 0xffffffc000ec7947 */ /* 0x000fea000383ffff */
.L_x_3055:
[----:B0-----:R0:W2:Y:S02]  /*28480*/  SYNCS.PHASECHK.TRANS64.TRYWAIT P0, [R2+URZ+0x34860], R5 ;  /* 0x03486005020075a7 */ /* 0x0010a4000800017f */
[----:B--2---:R-:W-:Y:S05]  /*28490*/  @!P0 NANOSLEEP.SYNCS 0x989680 ;  /* 0x009896800000895d */ /* 0x004fea0003900000 */
[----:B------:R-:W2:Y:S02]  /*284a0*/  @!P0 SYNCS.PHASECHK.TRANS64 P0, [R2+URZ+0x34860], R5 ;  /* 0x03486005020085a7 */ /* 0x000ea4000800007f */
[----:B--2---:R-:W-:Y:S05]  /*284b0*/  @!P0 BRA `(.L_x_3055) ;  /* 0xfffffffc00f08947 */ /* 0x004fea000383ffff */
[----:B------:R-:W-:Y:S05]  /*284c0*/  BRA `(.L_x_3167) ;  /* 0xffffffc800007947 */ /* 0x000fea000383ffff */
.L_x_3067:
[----:B--2---:R2:W4:Y:S02]  /*284d0*/  SYNCS.PHASECHK.TRANS64.TRYWAIT P0, [R0+URZ+0x34860], R2 ;  /* 0x03486002000075a7 */ /* 0x004524000800017f */
[----:B----4-:R-:W-:Y:S05]  /*284e0*/  @!P0 NANOSLEEP.SYNCS 0x989680 ;  /* 0x009896800000895d */ /* 0x010fea0003900000 */
[----:B------:R-:W4:Y:S02]  /*284f0*/  @!P0 SYNCS.PHASECHK.TRANS64 P0, [R0+URZ+0x34860], R2 ;  /* 0x03486002000085a7 */ /* 0x000f24000800007f */
[----:B----4-:R-:W-:Y:S05]  /*28500*/  @!P0 BRA `(.L_x_3067) ;  /* 0xfffffffc00f08947 */ /* 0x010fea000383ffff */
[----:B------:R-:W-:Y:S05]  /*28510*/  BRA `(.L_x_3168) ;  /* 0xffffffcc00647947 */ /* 0x000fea000383ffff */
.L_x_3075:
[----:B------:R-:W-:Y:S01]  /*28520*/  BSSY B0, `(.L_x_3169) ;  /* 0x0000008000007945 */ /* 0x000fe20003800000 */
[----:B0-----:R-:W-:Y:S02]  /*28530*/  IMAD.MOV.U32 R13, RZ, RZ, R16 ;  /* 0x000000ffff0d7224 */ /* 0x001fe400078e0010 */
[----:B------:R-:W-:Y:S02]  /*28540*/  IMAD.MOV.U32 R12, RZ, RZ, RZ ;  /* 0x000000ffff0c7224 */ /* 0x000fe400078e00ff */
[----:B------:R-:W-:Y:S02]  /*28550*/  IMAD.MOV.U32 R11, RZ, RZ, 0x1f ;  /* 0x0000001fff0b7424 */ /* 0x000fe400078e00ff */
[----:B------:R-:W-:-:S07]  /*28560*/  IMAD.MOV.U32 R15, RZ, RZ, -0x1 ;  /* 0xffffffffff0f7424 */ /* 0x000fce00078e00ff */
[----:B-12--5:R-:W-:Y:S05]  /*28570*/  WARPSYNC.COLLECTIVE R15, `(.L_x_3170) ;  /* 0x000000000f087348 */ /* 0x026fea0003c00000 */
[----:B------:R0:W3:Y:S02]  /*28580*/  SHFL.IDX P6, R14, R13, R12, R11 ;  /* 0x0000000c0d0e7389 */ /* 0x0000e400000c000b */
[----:B0123-5:R-:W-:Y:S01]  /*28590*/  ENDCOLLECTIVE ;  /* 0x000000000000791b */ /* 0x02ffe20003800000 */
.L_x_3170:
[----:B------:R-:W-:Y:S05]  /*285a0*/  BSYNC B0 ;  /* 0x0000000000007941 */ /* 0x000fea0003800000 */
.L_x_3169:
        /* <DEDUP_REMOVED lines=10> */
.L_x_3171:
        /* <DEDUP_REMOVED lines=16> */
.L_x_3172:
        /* <DEDUP_REMOVED lines=9> */
.L_x_3173:
        /* <DEDUP_REMOVED lines=8> */
.L_x_3174:
        /* <DEDUP_REMOVED lines=8> */
.L_x_3175:
        /* <DEDUP_REMOVED lines=8> */
.L_x_3176:
        /* <DEDUP_REMOVED lines=9> */
.L_x_3177:
[----:B------:R-:W-:Y:S01]  /*289f0*/  IMAD.MOV.U32 R16, RZ, RZ, R14 ;  /* 0x000000ffff107224 */ /* 0x000fe200078e000e */
[----:B------:R-:W-:Y:S06]  /*28a00*/  BRA `(.L_x_3178) ;  /* 0xffffffcc00fc7947 */ /* 0x000fec000383ffff */
.L_x_3080:
[----:B------:R-:W-:Y:S01]  /*28a10*/  BSSY B0, `(.L_x_3179) ;  /* 0x0000008000007945 */ /* 0x000fe20003800000 */
[----:B0----5:R-:W-:Y:S02]  /*28a20*/  IMAD.MOV.U32 R13, RZ, RZ, R3 ;  /* 0x000000ffff0d7224 */ /* 0x021fe400078e0003 */
[----:B------:R-:W-:Y:S02]  /*28a30*/  IMAD.MOV.U32 R12, RZ, RZ, 0x1 ;  /* 0x00000001ff0c7424 */ /* 0x000fe400078e00ff */
[----:B------:R-:W-:Y:S02]  /*28a40*/  IMAD.MOV.U32 R11, RZ, RZ, RZ ;  /* 0x000000ffff0b7224 */ /* 0x000fe400078e00ff */
[----:B------:R-:W-:-:S07]  /*28a50*/  IMAD.MOV.U32 R15, RZ, RZ, -0x1 ;  /* 0xffffffffff0f7424 */ /* 0x000fce00078e00ff */
[----:B-12---:R-:W-:Y:S05]  /*28a60*/  WARPSYNC.COLLECTIVE R15, `(.L_x_3180) ;  /* 0x000000000f087348 */ /* 0x006fea0003c00000 */
[----:B------:R0:W3:Y:S02]  /*28a70*/  SHFL.UP P6, R14, R13, R12, R11 ;  /* 0x0400000c0d0e7389 */ /* 0x0000e400000c000b */
[----:B0123--:R-:W-:Y:S01]  /*28a80*/  ENDCOLLECTIVE ;  /* 0x000000000000791b */ /* 0x00ffe20003800000 */
.L_x_3180:
[----:B------:R-:W-:Y:S05]  /*28a90*/  BSYNC B0 ;  /* 0x0000000000007941 */ /* 0x000fea0003800000 */
.L_x_3179:
        /* <DEDUP_REMOVED lines=12> */
.L_x_3181:
        /* <DEDUP_REMOVED lines=8> */
.L_x_3182:
        /* <DEDUP_REMOVED lines=8> */
.L_x_3183:
        /* <DEDUP_REMOVED lines=8> */
.L_x_3184:
        /* <DEDUP_REMOVED lines=9> */
.L_x_3185:
[----:B------:R-:W-:Y:S01]  /*28d70*/  IMAD.MOV.U32 R16, RZ, RZ, R14 ;  /* 0x000000ffff107224 */ /* 0x000fe200078e000e */
[----:B------:R-:W-:Y:S06]  /*28d80*/  BRA `(.L_x_3186) ;  /* 0xffffffcc00bc7947 */ /* 0x000fec000383ffff */
.L_x_3082:
[----:B------:R-:W-:Y:S01]  /*28d90*/  BSSY B0, `(.L_x_3187) ;  /* 0x0000006000007945 */ /* 0x000fe20003800000 */
[----:B------:R-:W-:Y:S01]  /*28da0*/  PLOP3.LUT P6, PT, P6, PT, PT, 0x8, 0x0 ;  /* 0x000000000000781c */ /* 0x000fe200037ce170 */
[----:B------:R-:W-:-:S12]  /*28db0*/  IMAD.MOV.U32 R15, RZ, RZ, -0x1 ;  /* 0xffffffffff0f7424 */ /* 0x000fd800078e00ff */
[----:B012--5:R-:W-:Y:S05]  /*28dc0*/  WARPSYNC.COLLECTIVE R15, `(.L_x_3188) ;  /* 0x000000000f087348 */ /* 0x027fea0003c00000 */
[----:B------:R-:W-:Y:S01]  /*28dd0*/  VOTE.ANY R14, PT, P6 ;  /* 0x00000000000e7806 */ /* 0x000fe200030e0100 */
[----:B012--5:R-:W-:Y:S06]  /*28de0*/  ENDCOLLECTIVE ;  /* 0x000000000000791b */ /* 0x027fec0003800000 */
.L_x_3188:
[----:B------:R-:W-:Y:S05]  /*28df0*/  BSYNC B0 ;  /* 0x0000000000007941 */ /* 0x000fea0003800000 */
.L_x_3187:
        /* <DEDUP_REMOVED lines=9> */
.L_x_3189:
[----:B------:R-:W-:Y:S01]  /*28e90*/  IMAD.MOV.U32 R17, RZ, RZ, R14 ;  /* 0x000000ffff117224 */ /* 0x000fe200078e000e */
[----:B------:R-:W-:Y:S06]  /*28ea0*/  BRA `(.L_x_3190) ;  /* 0xffffffcc00ac7947 */ /* 0x000fec000383ffff */
.L_x_3084:
[----:B------:R-:W-:Y:S01]  /*28eb0*/  BSSY B0, `(.L_x_3191) ;  /* 0x0000007000007945 */ /* 0x000fe20003800000 */
[----:B0-----:R-:W-:Y:S02]  /*28ec0*/  IMAD.MOV.U32 R13, RZ, RZ, R2 ;  /* 0x000000ffff0d7224 */ /* 0x001fe400078e0002 */
[----:B------:R-:W-:Y:S02]  /*28ed0*/  IMAD.MOV.U32 R11, RZ, RZ, 0x1f ;  /* 0x0000001fff0b7424 */ /* 0x000fe400078e00ff */
[----:B------:R-:W-:-:S07]  /*28ee0*/  IMAD.MOV.U32 R15, RZ, RZ, -0x1 ;  /* 0xffffffffff0f7424 */ /* 0x000fce00078e00ff */
[----:B-12345:R-:W-:Y:S05]  /*28ef0*/  WARPSYNC.COLLECTIVE R15, `(.L_x_3192) ;  /* 0x000000000f087348 */ /* 0x03efea0003c00000 */
[----:B------:R0:W0:Y:S02]  /*28f00*/  SHFL.IDX P6, R14, R13, R12, R11 ;  /* 0x0000000c0d0e7389 */ /* 0x00002400000c000b */
[----:B012345:R-:W-:Y:S01]  /*28f10*/  ENDCOLLECTIVE ;  /* 0x000000000000791b */ /* 0x03ffe20003800000 */
.L_x_3192:
[----:B------:R-:W-:Y:S05]  /*28f20*/  BSYNC B0 ;  /* 0x0000000000007941 */ /* 0x000fea0003800000 */
.L_x_3191:
[----:B------:R-:W-:Y:S01]  /*28f30*/  IMAD.MOV.U32 R2, RZ, RZ, R14 ;  /* 0x000000ffff027224 */ /* 0x000fe200078e000e */
[----:B------:R-:W-:Y:S06]  /*28f40*/  BRA `(.L_x_3193) ;  /* 0xffffffcc00a07947 */ /* 0x000fec000383ffff */
.L_x_3088:
[----:B0-----:R0:W2:Y:S02]  /*28f50*/  SYNCS.PHASECHK.TRANS64.TRYWAIT P0, [R0+URZ+0x34820], R3 ;  /* 0x03482003000075a7 */ /* 0x0010a4000800017f */
[----:B--2---:R-:W-:Y:S05]  /*28f60*/  @!P0 NANOSLEEP.SYNCS 0x989680 ;  /* 0x009896800000895d */ /* 0x004fea0003900000 */
[----:B------:R-:W2:Y:S02]  /*28f70*/  @!P0 SYNCS.PHASECHK.TRANS64 P0, [R0+URZ+0x34820], R3 ;  /* 0x03482003000085a7 */ /* 0x000ea4000800007f */
[----:B--2---:R-:W-:Y:S05]  /*28f80*/  @!P0 BRA `(.L_x_3088) ;  /* 0xfffffffc00f08947 */ /* 0x004fea000383ffff */
[----:B------:R-:W-:Y:S05]  /*28f90*/  BRA `(.L_x_3194) ;  /* 0xffffffd400247947 */ /* 0x000fea000383ffff */
.L_x_3089:
        /* <DEDUP_REMOVED lines=8> */
[----:B01---5:R-:W-:Y:S05]  /*29020*/  WARPSYNC.COLLECTIVE R15, `(.L_x_3196) ;  /* 0x000000000f087348 */ /* 0x023fea0003c00000 */
[----:B------:R2:W3:Y:S02]  /*29030*/  SHFL.IDX P6, R14, R13, R12, R11 ;  /* 0x0000000c0d0e7389 */ /* 0x0004e400000c000b */
[----:B0123-5:R-:W-:Y:S01]  /*29040*/  ENDCOLLECTIVE ;  /* 0x000000000000791b */ /* 0x02ffe20003800000 */
.L_x_3196:
[----:B------:R-:W-:Y:S05]  /*29050*/  BSYNC B0 ;  /* 0x0000000000007941 */ /* 0x000fea0003800000 */
.L_x_3195:
[----:B------:R-:W-:Y:S05]  /*29060*/  BRA `(.L_x_3197) ;  /* 0xffffffd4000c7947 */ /* 0x000fea000383ffff */
.L_x_3090:
[----:B------:R-:W-:Y:S01]  /*29070*/  BSSY B0, `(.L_x_3198) ;  /* 0x0000006000007945 */ /* 0x000fe20003800000 */
[----:B------:R-:W-:-:S07]  /*29080*/  IMAD.MOV.U32 R15, RZ, RZ, -0x1 ;  /* 0xffffffffff0f7424 */ /* 0x000fce00078e00ff */
[----:B012--5:R-:W-:Y:S05]  /*29090*/  WARPSYNC.COLLECTIVE R15, `(.L_x_3199) ;  /* 0x000000000f0c7348 */ /* 0x027fea0003c00000 */
[----:B------:R-:W-:Y:S02]  /*290a0*/  ELECT P6, UR62, PT ;  /* 0x00000000003e782f */ /* 0x000fe400038c0000 */
[----:B------:R-:W-:Y:S01]  /*290b0*/  MOV R14, UR62 ;  /* 0x0000003e000e7c02 */ /* 0x000fe20008000f00 */
[----:B012--5:R-:W-:Y:S10]  /*290c0*/  ENDCOLLECTIVE ;  /* 0x000000000000791b */ /* 0x027ff40003800000 */
.L_x_3199:
[----:B------:R-:W-:Y:S05]  /*290d0*/  BSYNC B0 ;  /* 0x0000000000007941 */ /* 0x000fea0003800000 */
.L_x_3198:
[----:B------:R-:W-:Y:S05]  /*290e0*/  BRA `(.L_x_3200) ;  /* 0xffffffd400007947 */ /* 0x000fea000383ffff */
.L_x_3092:
[----:B0-----:R0:W2:Y:S02]  /*290f0*/  SYNCS.PHASECHK.TRANS64.TRYWAIT P0, [R6+URZ], R5 ;  /* 0x00000005060075a7 */ /* 0x0010a4000800017f */
[----:B--2---:R-:W-:Y:S05]  /*29100*/  @!P0 NANOSLEEP.SYNCS 0x989680 ;  /* 0x009896800000895d */ /* 0x004fea0003900000 */
[----:B------:R-:W2:Y:S02]  /*29110*/  @!P0 SYNCS.PHASECHK.TRANS64 P0, [R6+URZ], R5 ;  /* 0x00000005060085a7 */ /* 0x000ea4000800007f */
[----:B--2---:R-:W-:Y:S05]  /*29120*/  @!P0 BRA `(.L_x_3092) ;  /* 0xfffffffc00f08947 */ /* 0x004fea000383ffff */
[----:B------:R-:W-:Y:S05]  /*29130*/  BRA `(.L_x_3201) ;  /* 0xffffffd400447947 */ /* 0x000fea000383ffff */
.L_x_3093:
[----:B--2---:R2:W3:Y:S02]  /*29140*/  SYNCS.PHASECHK.TRANS64.TRYWAIT P0, [R7+URZ], R2 ;  /* 0x00000002070075a7 */ /* 0x0044e4000800017f */
[----:B---3--:R-:W-:Y:S05]  /*29150*/  @!P0 NANOSLEEP.SYNCS 0x989680 ;  /* 0x009896800000895d */ /* 0x008fea0003900000 */
[----:B------:R-:W3:Y:S02]  /*29160*/  @!P0 SYNCS.PHASECHK.TRANS64 P0, [R7+URZ], R2 ;  /* 0x00000002070085a7 */ /* 0x000ee4000800007f */
[----:B---3--:R-:W-:Y:S05]  /*29170*/  @!P0 BRA `(.L_x_3093) ;  /* 0xfffffffc00f08947 */ /* 0x008fea000383ffff */
[----:B------:R-:W-:Y:S05]  /*29180*/  BRA `(.L_x_3202) ;  /* 0xffffffd400387947 */ /* 0x000fea000383ffff */
.L_x_3095:
[----:B---3--:R3:W4:Y:S02]  /*29190*/  SYNCS.PHASECHK.TRANS64.TRYWAIT P0, [R4+URZ], R5 ;  /* 0x00000005040075a7 */ /* 0x008724000800017f */
[----:B----4-:R-:W-:Y:S05]  /*291a0*/  @!P0 NANOSLEEP.SYNCS 0x989680 ;  /* 0x009896800000895d */ /* 0x010fea0003900000 */
[----:B------:R-:W4:Y:S02]  /*291b0*/  @!P0 SYNCS.PHASECHK.TRANS64 P0, [R4+URZ], R5 ;  /* 0x00000005040085a7 */ /* 0x000f24000800007f */
[----:B----4-:R-:W-:Y:S05]  /*291c0*/  @!P0 BRA `(.L_x_3095) ;  /* 0xfffffffc00f08947 */ /* 0x010fea000383ffff */
[----:B------:R-:W-:Y:S05]  /*291d0*/  BRA `(.L_x_3203) ;  /* 0xffffffd400407947 */ /* 0x000fea000383ffff */
.L_x_3204:
        /* <DEDUP_REMOVED lines=10> */
.L_x_15283:


//--------------------- .text._ZN7cutlass13device_kernelIN5flash11enable_sm90INS1_16FlashAttnFwdSm90INS1_25CollectiveMainloopFwdSm90ILi2EN4cute5tupleIJNS5_1CILi1EEES8_S8_EEENS6_IJNS7_ILi64EEESA_SA_EEELi512ENS_10bfloat16_tEfNS_4arch4Sm90ELb0ELb0ELb1ELb0ELb0ELb0ELb0ELb0ELb0ELb1ELb0ELb0EEENS1_21CollectiveEpilogueFwdINS6_IJSA_NS7_ILi512EEESA_EEES9_SC_SE_Li256ELb0ELb1ELb0ELb0EEENS1_29StaticPersistentTileSchedulerILb0EEEEEEEEEvNT_6ParamsE --------------------------
	.section	.text._ZN7cutlass13device_kernelIN5flash11enable_sm90INS1_16FlashAttnFwdSm90INS1_25CollectiveMainloopFwdSm90ILi2EN4cute5tupleIJNS5_1CILi1EEES8_S8_EEENS6_IJNS7_ILi64EEESA_SA_EEELi512ENS_10bfloat16_tEfNS_4arch4Sm90ELb0ELb0ELb1ELb0ELb0ELb0ELb0ELb0ELb0ELb1ELb0ELb0EEENS1_21CollectiveEpilogueFwdINS6_IJSA_NS7_ILi512EEESA_EEES9_SC_SE_Li256ELb0ELb1ELb0ELb0EEENS1_29StaticPersistentTileSchedulerILb0EEEEEEEEEvNT_6ParamsE,"ax",@progbits
	.align	128
.text._ZN7cutlass13device_kernelIN5flash11enable_sm90INS1_16FlashAttnFwdSm90INS1_25CollectiveMainloopFwdSm90ILi2EN4cute5tupleIJNS5_1CILi1EEES8_S8_EEENS6_IJNS7_ILi64EEESA_SA_EEELi512ENS_10bfloat16_tEfNS_4arch4Sm90ELb0ELb0ELb1ELb0ELb0ELb0ELb0ELb0ELb0ELb1ELb0ELb0EEENS1_21CollectiveEpilogueFwdINS6_IJSA_NS7_ILi512EEESA_EEES9_SC_SE_Li256ELb0ELb1ELb0ELb0EEENS1_29StaticPersistentTileSchedulerILb0EEEEEEEEEvNT_6ParamsE:
        .type           _ZN7cutlass13device_kernelIN5flash11enable_sm90INS1_16FlashAttnFwdSm90INS1_25CollectiveMainloopFwdSm90ILi2EN4cute5tupleIJNS5_1CILi1EEES8_S8_EEENS6_IJNS7_ILi64EEESA_SA_EEELi512ENS_10bfloat16_tEfNS_4arch4Sm90ELb0ELb0ELb1ELb0ELb0ELb0ELb0ELb0ELb0ELb1ELb0ELb0EEENS1_21CollectiveEpilogueFwdINS6_IJSA_NS7_ILi512EEESA_EEES9_SC_SE_Li256ELb0ELb1ELb0ELb0EEENS1_29StaticPersistentTileSchedulerILb0EEEEEEEEEvNT_6ParamsE,@function
        .size           _ZN7cutlass13device_kernelIN5flash11enable_sm90INS1_16FlashAttnFwdSm90INS1_25CollectiveMainloopFwdSm90ILi2EN4cute5tupleIJNS5_1CILi1EEES8_S8_EEENS6_IJNS7_ILi64EEESA_SA_EEELi512ENS_10bfloat16_tEfNS_4arch4Sm90ELb0ELb0ELb1ELb0ELb0ELb0ELb0ELb0ELb0ELb1ELb0ELb0EEENS1_21CollectiveEpilogueFwdINS6_IJSA_NS7_ILi512EEESA_EEES9_SC_SE_Li256ELb0ELb1ELb0ELb0EEENS1_29StaticPersistentTileSchedulerILb0EEEEEEEEEvNT_6ParamsE,(.L_x_15284 - _ZN7cutlass13device_kernelIN5flash11enable_sm90INS1_16FlashAttnFwdSm90INS1_25CollectiveMainloopFwdSm90ILi2EN4cute5tupleIJNS5_1CILi1EEES8_S8_EEENS6_IJNS7_ILi64EEESA_SA_EEELi512ENS_10bfloat16_tEfNS_4arch4Sm90ELb0ELb0ELb1ELb0ELb0ELb0ELb0ELb0ELb0ELb1ELb0ELb0EEENS1_21CollectiveEpilogueFwdINS6_IJSA_NS7_ILi512EEESA_EEES9_SC_SE_Li256ELb0ELb1ELb0ELb0EEENS1_29StaticPersistentTileSchedulerILb0EEEEEEEEEvNT_6ParamsE)
        .other          _ZN7cutlass13device_kernelIN5flash11enable_sm90INS1_16FlashAttnFwdSm90INS1_25CollectiveMainloopFwdSm90ILi2EN4cute5tupleIJNS5_1CILi1EEES8_S8_EEENS6_IJNS7_ILi64EEESA_SA_EEELi512ENS_10bfloat16_tEfNS_4arch4Sm90ELb0ELb0ELb1ELb0ELb0ELb0ELb0ELb0ELb0ELb1ELb0ELb0EEENS1_21CollectiveEpilogueFwdINS6_IJSA_NS7_ILi512EEESA_EEES9_SC_SE_Li256ELb0ELb1ELb0ELb0EEENS1_29StaticPersistentTileSchedulerILb0EEEEEEEEEvNT_6ParamsE,@"STO_CUDA_ENTRY STV_DEFAULT"
_ZN7cutlass13device_kernelIN5flash11enable_sm90INS1_16FlashAttnFwdSm90INS1_25CollectiveMainloopFwdSm90ILi2EN4cute5tupleIJNS5_1CILi1EEES8_S8_EEENS6_IJNS7_ILi64EEESA_SA_EEELi512ENS_10bfloat16_tEfNS_4arch4Sm90ELb0ELb0ELb1ELb0ELb0ELb0ELb0ELb0ELb0ELb1ELb0ELb0EEENS1_21CollectiveEpilogueFwdINS6_IJSA_NS7_ILi512EEESA_EEES9_SC_SE_Li256ELb0ELb1ELb0ELb0EEENS1_29StaticPersistentTileSchedulerILb0EEEEEEEEEvNT_6ParamsE:
        /* <DEDUP_REMOVED lines=18> */
.L_x_3206:
[----:B------:R-:W-:Y:S05]  /*0120*/  BSYNC B0 ;  /* 0x0000000000007941 */ /* 0x000fea0003800000 */
.L_x_3205:
        /* <DEDUP_REMOVED lines=32> */
[----:B0-----:R3:W4:Y:S01]  /*0330*/  SYNCS.EXCH.64 URZ, [UR6+0x28c30], UR4 ;  /* 0x028c3004063f75b2 */ /* 0x0017220008000100 */
[----:B------:R3:W0:Y:S01]  /*0340*/  SYNCS.EXCH.64 URZ, [UR6+0x28c40], UR4 ;  /* 0x028c4004063f75b2 */ /* 0x0006220008000100 */
[----:B------:R3:W0:Y:S01]  /*0350*/  SYNCS.EXCH.64 URZ, [UR6+0x28c38], UR4 ;  /* 0x028c3804063f75b2 */ /* 0x0006220008000100 */
[----:B------:R3:W0:Y:S02]  /*0360*/  SYNCS.EXCH.64 URZ, [UR6+0x28c48], UR4 ;  /* 0x028c4804063f75b2 */ /* 0x0006240008000100 */
[----:B---3--:R-:W-:Y:S01]  /*0370*/  NOP ;  /* 0x0000000000007918 */ /* 0x008fe20000000000 */
.L_x_3207:
        /* <DEDUP_REMOVED lines=22> */
.L_x_3208:
        /* <DEDUP_REMOVED lines=18> */
.L_x_3209:
        /* <DEDUP_REMOVED lines=22> */
.L_x_3210:
        /* <DEDUP_REMOVED lines=22> */
.L_x_3211:
[----:B------:R-:W-:Y:S01]  /*08c0*/  PLOP3.LUT P0, PT, PT, PT, UP0, 0x80, 0x0 ;  /* 0x000000000000781c */ /* 0x000fe20003f0f008 */
[----:B------:R-:W-:Y:S01]  /*08d0*/  UMOV UR37, 0x1 ;  /* 0x0000000100257882 */ /* 0x000fe20000000000 */
[----:B------:R-:W-:Y:S01]  /*08e0*/  NOP ;  /* 0x0000000000007918 */ /* 0x000fe20000000000 */
[----:B------:R-:W-:Y:S01]  /*08f0*/  USEL UR37, UR37, 0x2, !UP0 ;  /* 0x0000000225257887 */ /* 0x000fe2000c000000 */
[----:B------:R-:W-:Y:S01]  /*0900*/  ULDC.64 UR42, c[0x0][0x208] ;  /* 0x00008200002a7ab9 */ /* 0x000fe20000000a00 */
[----:B012-4-:R-:W-:Y:S08]  /*0910*/  BAR.SYNC.DEFER_BLOCKING 0x0 ;  /* 0x0000000000007b1d */ /* 0x017ff00000010000 */
[----:B------:R-:W-:Y:S05]  /*0920*/  @!P0 BRA `(.L_x_3212) ;  /* 0x0000008000ac8947 */ /* 0x000fea0003800000 */
.L_x_3213:
[----:B------:R-:W-:-:S08]  /*0930*/  NOP ;  /* 0x0000000000007918 */ /* 0x000fd00000000000 */
[----:B------:R-:W0:Y:S02]  /*0940*/  USETMAXREG.TRY_ALLOC.CTAPOOL UP0, 0xf0 ;  /* 0x000000f0000079c8 */ /* 0x000e240008000600 */
[----:B0-----:R-:W-:-:S13]  /*0950*/  PLOP3.LUT P0, PT, PT, PT, UP0, 0x80, 0x0 ;  /* 0x000000000000781c */ /* 0x001fda0003f0f008 */
[----:B------:R-:W-:Y:S05]  /*0960*/  @!P0 BRA `(.L_x_3213) ;  /* 0xfffffffc00f08947 */ /* 0x000fea000383ffff */
[----:B------:R-:W-:Y:S01]  /*0970*/  LOP3.LUT R2, R0, 0xffffff80, RZ, 0xc0, !PT ;  /* 0xffffff8000027812 */ /* 0x000fe200078ec0ff */
[----:B------:R-:W0:Y:S03]  /*0980*/  S2UR UR47, SR_CTAID.X ;  /* 0x00000000002f79c3 */ /* 0x000e260000002500 */
[----:B------:R-:W-:-:S05]  /*0990*/  ISETP.NE.AND P0, PT, R2, 0x80, PT ;  /* 0x000000800200780c */ /* 0x000fca0003f05270 */
[----:B------:R-:W0:Y:S08]  /*09a0*/  LDC R2, c[0x0][0xc34] ;  /* 0x00030d00ff027b82 */ /* 0x000e300000000800 */
[----:B------:R-:W-:Y:S06]  /*09b0*/  @!P0 BAR.ARV 0x8, 0x100 ;  /* 0x0204000000008b1d */ /* 0x000fec0000002000 */
[----:B------:R-:W-:-:S13]  /*09c0*/  ISETP.GE.U32.AND P0, PT, R0, 0x100, PT ;  /* 0x000001000000780c */ /* 0x000fda0003f06070 */
[----:B------:R-:W-:Y:S06]  /*09d0*/  @P0 BAR.ARV 0xf, 0x100 ;  /* 0x03c4000000000b1d */ /* 0x000fec0000002000 */
[----:B0-----:R-:W-:-:S13]  /*09e0*/  ISETP.LE.AND P0, PT, R2, UR47, PT ;  /* 0x0000002f02007c0c */ /* 0x001fda000bf03270 */
[----:B------:R-:W-:Y:S05]  /*09f0*/  @P0 EXIT ;  /* 0x000000000000094d */ /* 0x000fea0003800000 */
[----:B------:R-:W-:Y:S01]  /*0a00*/  VIADD R0, R0, 0xffffff80 ;  /* 0xffffff8000007836 */ /* 0x000fe20000000000 */
[----:B------:R-:W0:Y:S01]  /*0a10*/  S2UR UR4, SR_CgaCtaId ;  /* 0x00000000000479c3 */ /* 0x000e220000008800 */
[----:B------:R-:W-:Y:S01]  /*0a20*/  UMOV UR41, 0x400 ;  /* 0x0000040000297882 */ /* 0x000fe20000000000 */
[----:B------:R-:W-:Y:S01]  /*0a30*/  IMAD.MOV.U32 R23, RZ, RZ, 0x20 ;  /* 0x00000020ff177424 */ /* 0x000fe200078e00ff */
[----:B------:R-:W-:Y:S01]  /*0a40*/  ULOP3.LUT UR40, UR37, 0x1, URZ, 0xfc, !UPT ;  /* 0x0000000125287892 */ /* 0x000fe2000f8efc3f */
[----:B------:R-:W-:Y:S01]  /*0a50*/  SHF.R.S32.HI R3, RZ, 0x1f, R0 ;  /* 0x0000001fff037819 */ /* 0x000fe20000011400 */
[----:B------:R-:W-:Y:S01]  /*0a60*/  UMOV UR36, URZ ;  /* 0x0000003f00247c82 */ /* 0x000fe20008000000 */
[----:B------:R-:W-:Y:S01]  /*0a70*/  UMOV UR38, URZ ;  /* 0x0000003f00267c82 */ /* 0x000fe20008000000 */
[----:B------:R-:W-:Y:S01]  /*0a80*/  UMOV UR39, URZ ;  /* 0x0000003f00277c82 */ /* 0x000fe20008000000 */
[CC--:B------:R-:W-:Y:S02]  /*0a90*/  LEA.HI R2, R3.reuse, R0.reuse, RZ, 0x4 ;  /* 0x0000000003027211 */ /* 0x0c0fe400078f20ff */
[----:B------:R-:W-:-:S02]  /*0aa0*/  LEA.HI R4, R3, R0, RZ, 0x5 ;  /* 0x0000000003047211 */ /* 0x000fc400078f28ff */
[----:B------:R-:W-:Y:S02]  /*0ab0*/  SHF.R.S32.HI R9, RZ, 0x4, R2 ;  /* 0x00000004ff097819 */ /* 0x000fe40000011402 */
[CC--:B------:R-:W-:Y:S02]  /*0ac0*/  LEA.HI R5, R3.reuse, R0.reuse, RZ, 0x7 ;  /* 0x0000000003057211 */ /* 0x0c0fe400078f38ff */
[C---:B------:R-:W-:Y:S02]  /*0ad0*/  LOP3.LUT R7, R2.reuse, 0xfffffff0, RZ, 0xc0, !PT ;  /* 0xfffffff002077812 */ /* 0x040fe400078ec0ff */
[----:B------:R-:W-:Y:S02]  /*0ae0*/  LEA.HI R2, R2, R9, RZ, 0x1 ;  /* 0x0000000902027211 */ /* 0x000fe400078f08ff */
[CC--:B------:R-:W-:Y:S01]  /*0af0*/  LEA.HI R6, R3.reuse, R0.reuse, RZ, 0x2 ;  /* 0x0000000003067211 */ /* 0x0c0fe200078f10ff */
[----:B------:R-:W-:Y:S01]  /*0b00*/  IMAD.IADD R7, R0, 0x1, -R7 ;  /* 0x0000000100077824 */ /* 0x000fe200078e0a07 */
[----:B------:R-:W-:-:S02]  /*0b10*/  LEA.HI R211, R3, R0, RZ, 0x3 ;  /* 0x0000000003d37211 */ /* 0x000fc400078f18ff */
[--C-:B------:R-:W-:Y:S01]  /*0b20*/  SHF.R.S32.HI R11, RZ, 0x5, R4.reuse ;  /* 0x00000005ff0b7819 */ /* 0x100fe20000011404 */
[----:B0-----:R-:W-:Y:S01]  /*0b30*/  ULEA UR41, UR4, UR41, 0x18 ;  /* 0x0000002904297291 */ /* 0x001fe2000f8ec03f */
[----:B------:R-:W-:Y:S02]  /*0b40*/  SHF.R.S32.HI R4, RZ, 0x1f, R4 ;  /* 0x0000001fff047819 */ /* 0x000fe40000011404 */
[----:B------:R-:W-:Y:S02]  /*0b50*/  LOP3.LUT R3, R5, 0xffffff80, RZ, 0xc0, !PT ;  /* 0xffffff8005037812 */ /* 0x000fe400078ec0ff */
[----:B------:R-:W-:Y:S02]  /*0b60*/  LOP3.LUT R2, R2, 0x1ffffffe, RZ, 0xc0, !PT ;  /* 0x1ffffffe02027812 */ /* 0x000fe400078ec0ff */
[----:B------:R-:W-:Y:S01]  /*0b70*/  LOP3.LUT R13, R6, 0xfffffffc, RZ, 0xc0, !PT ;  /* 0xfffffffc060d7812 */ /* 0x000fe200078ec0ff */
[----:B------:R-:W-:Y:S01]  /*0b80*/  IMAD.IADD R3, R0, 0x1, -R3 ;  /* 0x0000000100037824 */ /* 0x000fe200078e0a03 */
[----:B------:R-:W-:Y:S01]  /*0b90*/  LOP3.LUT R209, R211, 0xfffffff8, RZ, 0xc0, !PT ;  /* 0xfffffff8d3d17812 */ /* 0x000fe200078ec0ff */
[----:B------:R-:W-:Y:S01]  /*0ba0*/  IMAD.IADD R9, R9, 0x1, -R2 ;  /* 0x0000000109097824 */ /* 0x000fe200078e0a02 */
[----:B------:R-:W-:Y:S01]  /*0bb0*/  LEA.HI R4, R4, R11, RZ, 0x2 ;  /* 0x0000000b04047211 */ /* 0x000fe200078f10ff */
[C---:B------:R-:W-:Y:S01]  /*0bc0*/  IMAD.IADD R13, R0.reuse, 0x1, -R13 ;  /* 0x00000001000d7824 */ /* 0x040fe200078e0a0d */
[----:B------:R-:W-:Y:S01]  /*0bd0*/  SHF.R.S32.HI R210, RZ, 0x7, R5 ;  /* 0x00000007ffd27819 */ /* 0x000fe20000011405 */
[----:B------:R-:W-:Y:S01]  /*0be0*/  IMAD.IADD R209, R0, 0x1, -R209 ;  /* 0x0000000100d17824 */ /* 0x000fe200078e0ad1 */
[----:B------:R-:W-:Y:S01]  /*0bf0*/  LOP3.LUT R4, R4, 0x3ffffc, RZ, 0xc0, !PT ;  /* 0x003ffffc04047812 */ /* 0x000fe200078ec0ff */
[----:B------:R-:W-:Y:S01]  /*0c00*/  IMAD.SHL.U32 R9, R9, 0x8, RZ ;  /* 0x0000000809097824 */ /* 0x000fe200078e00ff */
[--C-:B------:R-:W-:Y:S01]  /*0c10*/  SHF.R.S32.HI R2, RZ, 0x1f, R7.reuse ;  /* 0x0000001fff027819 */ /* 0x100fe20000011407 */
[----:B------:R-:W-:Y:S01]  /*0c20*/  IMAD R15, R210, 0x100, R7 ;  /* 0x00000100d20f7824 */ /* 0x000fe200078e0207 */
[----:B------:R-:W-:Y:S01]  /*0c30*/  SHF.R.S32.HI R0, RZ, 0x1f, R3 ;  /* 0x0000001fff007819 */ /* 0x000fe20000011403 */
[----:B------:R-:W-:Y:S01]  /*0c40*/  IMAD.IADD R8, R11, 0x1, -R4 ;  /* 0x000000010b087824 */ /* 0x000fe200078e0a04 */
[----:B------:R-:W-:Y:S01]  /*0c50*/  LEA.HI R6, R2, R7, RZ, 0x3 ;  /* 0x0000000702067211 */ /* 0x000fe200078f18ff */
[----:B------:R-:W-:Y:S01]  /*0c60*/  IMAD.SHL.U32 R16, R209, 0x8, RZ ;  /* 0x00000008d1107824 */ /* 0x000fe200078e00ff */
[----:B------:R-:W-:Y:S01]  /*0c70*/  LEA.HI R2, R0, R3, RZ, 0x2 ;  /* 0x0000000300027211 */ /* 0x000fe200078f10ff */
[----:B------:R-:W-:Y:S01]  /*0c80*/  IMAD R12, R8, 0x10, R15 ;  /* 0x00000010080c7824 */ /* 0x000fe200078e020f */
[C---:B------:R-:W-:Y:S01]  /*0c90*/  LOP3.LUT R4, R6.reuse, 0xfffffff8, RZ, 0xc0, !PT ;  /* 0xfffffff806047812 */ /* 0x040fe200078ec0ff */
[----:B------:R-:W-:Y:S01]  /*0ca0*/  IMAD.SHL.U32 R6, R6, 0x40, RZ ;  /* 0x0000004006067824 */ /* 0x000fe200078e00ff */
[----:B------:R-:W-:Y:S01]  /*0cb0*/  LOP3.LUT R8, R2, 0x7ffffffc, RZ, 0xc0, !PT ;  /* 0x7ffffffc02087812 */ /* 0x000fe200078ec0ff */
[--C-:B------:R-:W-:Y:S01]  /*0cc0*/  IMAD.U32 R215, R12, 0x40, R9.reuse ;  /* 0x000000400cd77824 */ /* 0x100fe200078e0009 */
[----:B------:R-:W-:Y:S01]  /*0cd0*/  LEA.HI R10, R13, R13, RZ, 0x1 ;  /* 0x0000000d0d0a7211 */ /* 0x000fe200078f08ff */
[----:B------:R-:W-:Y:S01]  /*0ce0*/  IMAD.IADD R7, R7, 0x1, -R4 ;  /* 0x0000000107077824 */ /* 0x000fe200078e0a04 */
[----:B------:R-:W-:Y:S01]  /*0cf0*/  LEA.HI R4, R0, R3, RZ, 0x5 ;  /* 0x0000000300047211 */ /* 0x000fe200078f28ff */
[----:B------:R-:W-:Y:S01]  /*0d00*/  IMAD.IADD R17, R3, 0x1, -R8 ;  /* 0x0000000103117824 */ /* 0x000fe200078e0a08 */
[--C-:B------:R-:W-:Y:S01]  /*0d10*/  SHF.R.S32.HI R0, RZ, 0x2, R2.reuse ;  /* 0x00000002ff007819 */ /* 0x100fe20000011402 */
[----:B------:R-:W-:Y:S01]  /*0d20*/  VIADD R189, R16, 0x40 ;  /* 0x0000004010bd7836 */ /* 0x000fe20000000000 */
[----:B------:R-:W-:Y:S01]  /*0d30*/  SHF.R.S32.HI R3, RZ, 0x1f, R2 ;  /* 0x0000001fff037819 */ /* 0x000fe20000011402 */
[----:B------:R-:W-:Y:S01]  /*0d40*/  IMAD.SHL.U32 R2, R7, 0x40, RZ ;  /* 0x0000004007027824 */ /* 0x000fe200078e00ff */
[----:B------:R-:W-:Y:S01]  /*0d50*/  LOP3.LUT R6, R6, 0x7ffffe00, RZ, 0xc0, !PT ;  /* 0x7ffffe0006067812 */ /* 0x000fe200078ec0ff */
[C---:B------:R-:W-:Y:S01]  /*0d60*/  VIADD R188, R16.reuse, 0x80 ;  /* 0x0000008010bc7836 */ /* 0x040fe20000000000 */
[----:B------:R-:W-:Y:S01]  /*0d70*/  LEA.HI R3, R3, R0, RZ, 0x3 ;  /* 0x0000000003037211 */ /* 0x000fe200078f18ff */
[----:B------:R-:W-:Y:S01]  /*0d80*/  VIADD R187, R16, 0xc0 ;  /* 0x000000c010bb7836 */ /* 0x000fe20000000000 */
[----:B------:R-:W-:Y:S01]  /*0d90*/  LOP3.LUT R2, R2, 0x1c0, RZ, 0xc0, !PT ;  /* 0x000001c002027812 */ /* 0x000fe200078ec0ff */
[----:B------:R-:W-:Y:S01]  /*0da0*/  IMAD R6, R11, 0x400, R6 ;  /* 0x000004000b067824 */ /* 0x000fe200078e0206 */
[----:B------:R-:W-:Y:S01]  /*0db0*/  R2P PR, R7, 0x6 ;  /* 0x0000000607007804 */ /* 0x000fe20000000000 */
[----:B------:R-:W-:Y:S01]  /*0dc0*/  VIADD R186, R16, 0x100 ;  /* 0x0000010010ba7836 */ /* 0x000fe20000000000 */
[----:B------:R-:W-:Y:S01]  /*0dd0*/  LOP3.LUT R9, R2, 0x8, R9, 0xf8, !PT ;  /* 0x0000000802097812 */ /* 0x000fe200078ef809 */
[C---:B------:R-:W-:Y:S01]  /*0de0*/  VIADD R185, R16.reuse, 0x140 ;  /* 0x0000014010b97836 */ /* 0x040fe20000000000 */
[----:B------:R-:W-:Y:S01]  /*0df0*/  SHF.R.U32.HI R8, RZ, 0x3, R2 ;  /* 0x00000003ff087819 */ /* 0x000fe20000011602 */
[C---:B------:R-:W-:Y:S01]  /*0e00*/  VIADD R213, R16.reuse, 0x180 ;  /* 0x0000018010d57836 */ /* 0x040fe20000000000 */
[----:B------:R-:W-:Y:S01]  /*0e10*/  LOP3.LUT R3, R3, 0xfffffff8, RZ, 0xc0, !PT ;  /* 0xfffffff803037812 */ /* 0x000fe200078ec0ff */
[----:B------:R-:W-:Y:S01]  /*0e20*/  VIADD R212, R16, 0x1c0 ;  /* 0x000001c010d47836 */ /* 0x000fe20000000000 */
[----:B------:R-:W-:Y:S01]  /*0e30*/  LOP3.LUT R9, R9, R8, RZ, 0x3c, !PT ;  /* 0x0000000809097212 */ /* 0x000fe200078e3cff */
[----:B------:R-:W-:Y:S01]  /*0e40*/  IMAD.SHL.U32 R17, R17, 0x2, RZ ;  /* 0x0000000211117824 */ /* 0x000fe200078e00ff */
[----:B------:R-:W-:Y:S01]  /*0e50*/  LEA.HI R5, R5, R210, RZ, 0x1 ;  /* 0x000000d205057211 */ /* 0x000fe200078f08ff */
[----:B------:R-:W-:Y:S01]  /*0e60*/  IMAD.IADD R3, R0, 0x1, -R3 ;  /* 0x0000000100037824 */ /* 0x000fe200078e0a03 */
[----:B------:R-:W-:Y:S01]  /*0e70*/  LOP3.LUT R10, R10, 0x1ffffffe, RZ, 0xc0, !PT ;  /* 0x1ffffffe0a0a7812 */ /* 0x000fe200078ec0ff */
[----:B------:R-:W-:Y:S01]  /*0e80*/  IMAD.IADD R6, R6, 0x1, R9 ;  /* 0x0000000106067824 */ /* 0x000fe200078e0209 */
[----:B------:R-:W-:-:S02]  /*0e90*/  SHF.R.S32.HI R2, RZ, 0x5, R4 ;  /* 0x00000005ff027819 */ /* 0x000fc40000011404 */
[----:B------:R-:W-:Y:S01]  /*0ea0*/  LOP3.LUT R5, R5, 0xfffffe, RZ, 0xc0, !PT ;  /* 0x00fffffe05057812 */ /* 0x000fe200078ec0ff */
[----:B------:R-:W-:Y:S01]  /*0eb0*/  IMAD.IADD R13, R13, 0x1, -R10 ;  /* 0x000000010d0d7824 */ /* 0x000fe200078e0a0a */
[----:B------:R-:W-:Y:S01]  /*0ec0*/  LEA R22, R6, UR41, 0x1 ;  /* 0x0000002906167c11 */ /* 0x000fe2000f8e08ff */
[----:B------:R-:W-:Y:S01]  /*0ed0*/  IMAD R2, R2, 0x10, R3 ;  /* 0x0000001002027824 */ /* 0x000fe200078e0203 */
[----:B------:R-:W-:Y:S01]  /*0ee0*/  SEL R23, R23, 0xffffffe0, !P1 ;  /* 0xffffffe017177807 */ /* 0x000fe20004800000 */
[----:B------:R-:W-:Y:S01]  /*0ef0*/  IMAD.IADD R5, R210, 0x1, -R5 ;  /* 0x00000001d2057824 */ /* 0x000fe200078e0a05 */
[----:B------:R-:W-:Y:S01]  /*0f00*/  SHF.R.S32.HI R211, RZ, 0x3, R211 ;  /* 0x00000003ffd37819 */ /* 0x000fe200000114d3 */
[C---:B------:R-:W-:Y:S01]  /*0f10*/  VIADD R184, R22.reuse, 0x26800 ;  /* 0x0002680016b87836 */ /* 0x040fe20000000000 */
[----:B------:R-:W-:Y:S01]  /*0f20*/  SHF.R.S32.HI R222, RZ, 0x1f, R189 ;  /* 0x0000001fffde7819 */ /* 0x000fe200000114bd */
[----:B------:R-:W-:Y:S01]  /*0f30*/  VIADD R19, R22, 0x26840 ;  /* 0x0002684016137836 */ /* 0x000fe20000000000 */
[----:B------:R-:W-:Y:S01]  /*0f40*/  SHF.R.S32.HI R221, RZ, 0x1f, R188 ;  /* 0x0000001fffdd7819 */ /* 0x000fe200000114bc */
[C---:B------:R-:W-:Y:S01]  /*0f50*/  @P2 VIADD R19, R184.reuse, 0xffffffc0 ;  /* 0xffffffc0b8132836 */ /* 0x040fe20000000000 */
[----:B------:R-:W-:Y:S01]  /*0f60*/  SHF.R.S32.HI R220, RZ, 0x1f, R187 ;  /* 0x0000001fffdc7819 */ /* 0x000fe200000114bb */
[----:B------:R-:W-:Y:S01]  /*0f70*/  IMAD.IADD R184, R184, 0x1, R23 ;  /* 0x00000001b8b87824 */ /* 0x000fe200078e0217 */
[----:B------:R-:W-:Y:S01]  /*0f80*/  SHF.R.S32.HI R219, RZ, 0x1f, R186 ;  /* 0x0000001fffdb7819 */ /* 0x000fe200000114ba */
[----:B------:R-:W-:Y:S01]  /*0f90*/  IMAD.SHL.U32 R18, R5, 0x100, RZ ;  /* 0x0000010005127824 */ /* 0x000fe200078e00ff */
[----:B------:R-:W-:Y:S01]  /*0fa0*/  SHF.R.S32.HI R218, RZ, 0x1f, R185 ;  /* 0x0000001fffda7819 */ /* 0x000fe200000114b9 */
[----:B------:R-:W-:Y:S01]  /*0fb0*/  IMAD R214, R13, 0x8, R2 ;  /* 0x000000080dd67824 */ /* 0x000fe200078e0202 */
[----:B------:R-:W-:Y:S01]  /*0fc0*/  SHF.R.S32.HI R217, RZ, 0x1f, R213 ;  /* 0x0000001fffd97819 */ /* 0x000fe200000114d5 */
[----:B------:R-:W-:Y:S01]  /*0fd0*/  IMAD.IADD R23, R23, 0x1, R19 ;  /* 0x0000000117177824 */ /* 0x000fe200078e0213 */
[----:B------:R-:W-:-:S07]  /*0fe0*/  SHF.R.S32.HI R216, RZ, 0x1f, R212 ;  /* 0x0000001fffd87819 */ /* 0x000fce00000114d4 */
.L_x_3249:
[----:B------:R-:W-:Y:S01]  /*0ff0*/  ULDC UR4, c[0x0][0xc38] ;  /* 0x00030e0000047ab9 */ /* 0x000fe20000000800 */
[----:B------:R-:W-:Y:S01]  /*1000*/  ULDC UR50, c[0x0][0x424] ;  /* 0x0001090000327ab9 */ /* 0x000fe20000000800 */
[----:B------:R-:W-:Y:S01]  /*1010*/  UISETP.NE.AND UP1, UPT, UR4, 0x1, UPT ;  /* 0x000000010400788c */ /* 0x000fe2000bf25270 */
[----:B------:R-:W-:Y:S02]  /*1020*/  ULDC UR6, c[0x0][0x2f0] ;  /* 0x0000bc0000067ab9 */ /* 0x000fe40000000800 */
[----:B------:R-:W-:Y:S01]  /*1030*/  ULDC.64 UR4, c[0x0][0x418] ;  /* 0x0001060000047ab9 */ /* 0x000fe20000000a00 */
[----:B------:R-:W-:Y:S01]  /*1040*/  UMOV UR44, UR47 ;  /* 0x0000002f002c7c82 */ /* 0x000fe20008000000 */
[----:B------:R-:W-:Y:S01]  /*1050*/  UISETP.NE.U32.AND UP0, UPT, UR4, URZ, UPT ;  /* 0x0000003f0400728c */ /* 0x000fe2000bf05070 */
[----:B------:R-:W-:Y:S02]  /*1060*/  UMOV UR46, UR47 ;  /* 0x0000002f002e7c82 */ /* 0x000fe40008000000 */
[----:B------:R-:W-:Y:S01]  /*1070*/  ULDC UR4, c[0x0][0xc44] ;  /* 0x0003110000047ab9 */ /* 0x000fe20000000800 */
[----:B------:R-:W-:-:S02]  /*1080*/  UISETP.NE.AND.EX UP0, UPT, UR5, URZ, UPT, UP0 ;  /* 0x0000003f0500728c */ /* 0x000fc4000bf05300 */
[----:B------:R-:W-:Y:S02]  /*1090*/  UISETP.NE.AND UP2, UPT, UR4, 0x1, UPT ;  /* 0x000000010400788c */ /* 0x000fe4000bf45270 */
[----:B------:R-:W-:Y:S01]  /*10a0*/  USEL UR50, UR50, 0x1, UP0 ;  /* 0x0000000132327887 */ /* 0x000fe20008000000 */
[----:B------:R-:W-:Y:S01]  /*10b0*/  @UP1 ULDC UR4, c[0x0][0xc3c] ;  /* 0x00030f0000041ab9 */ /* 0x000fe20000000800 */
[----:B------:R-:W-:Y:S02]  /*10c0*/  UISETP.NE.AND UP0, UPT, UR48, 0x1, UPT ;  /* 0x000000013000788c */ /* 0x000fe4000bf05270 */
[----:B------:R-:W-:Y:S02]  /*10d0*/  UIMAD.WIDE.U32 UR4, UR47, UR4, URZ ;  /* 0x000000042f0472a5 */ /* 0x000fe4000f8e003f */
[----:B------:R-:W-:Y:S02]  /*10e0*/  UIMAD UR50, UR50, UR6, URZ ;  /* 0x00000006323272a4 */ /* 0x000fe4000f8e023f */
[----:B------:R-:W-:Y:S01]  /*10f0*/  PLOP3.LUT P0, PT, PT, PT, UP0, 0x80, 0x0 ;  /* 0x000000000000781c */ /* 0x000fe20003f0f008 */
[----:B------:R-:W-:Y:S01]  /*1100*/  @UP1 ULDC UR6, c[0x0][0xc40] ;  /* 0x0003100000061ab9 */ /* 0x000fe20000000800 */
[----:B------:R-:W-:Y:S01]  /*1110*/  @UP2 ULDC.64 UR8, c[0x0][0xc48] ;  /* 0x0003120000082ab9 */ /* 0x000fe20000000a00 */
[----:B------:R-:W-:-:S02]  /*1120*/  @UP1 USHF.R.U32.HI UR44, URZ, UR6, UR5 ;  /* 0x000000063f2c1299 */ /* 0x000fc40008011605 */
[----:B------:R-:W-:Y:S02]  /*1130*/  UIADD3 UR6, UR50, 0x3f, URZ ;  /* 0x0000003f32067890 */ /* 0x000fe4000fffe03f */
[----:B------:R-:W-:Y:S02]  /*1140*/  UIMAD.WIDE.U32 UR4, UR44, UR8, URZ ;  /* 0x000000082c0472a5 */ /* 0x000fe4000f8e003f */
[----:B------:R-:W-:Y:S01]  /*1150*/  USHF.R.S32.HI UR7, URZ, 0x1f, UR6 ;  /* 0x0000001f3f077899 */ /* 0x000fe20008011406 */
[----:B------:R-:W-:Y:S01]  /*1160*/  UMOV UR45, UR44 ;  /* 0x0000002c002d7c82 */ /* 0x000fe20008000000 */
[----:B------:R-:W-:Y:S02]  /*1170*/  @UP2 USHF.R.U32.HI UR45, URZ, UR9, UR5 ;  /* 0x000000093f2d2299 */ /* 0x000fe40008011605 */
[----:B------:R-:W-:-:S04]  /*1180*/  ULEA.HI UR7, UR7, UR6, URZ, 0x6 ;  /* 0x0000000607077291 */ /* 0x000fc8000f8f303f */
[----:B------:R-:W-:Y:S01]  /*1190*/  USHF.R.S32.HI UR49, URZ, 0x6, UR7 ;  /* 0x000000063f317899 */ /* 0x000fe20008011407 */
[----:B0123-5:R-:W-:Y:S11]  /*11a0*/  @!P0 BRA `(.L_x_3214) ;  /* 0x0000001800488947 */ /* 0x02fff60003800000 */
[----:B------:R-:W0:Y:S01]  /*11b0*/  SHFL.IDX PT, R0, R210, RZ, 0x1f ;  /* 0x00001fffd2007589 */ /* 0x000e2200000e0000 */
[----:B------:R-:W-:-:S06]  /*11c0*/  UISETP.NE.AND UP0, UPT, UR40, 0x3, UPT ;  /* 0x000000032800788c */ /* 0x000fcc000bf05270 */
[----:B------:R-:W-:Y:S02]  /*11d0*/  PLOP3.LUT P0, PT, PT, PT, UP0, 0x80, 0x0 ;  /* 0x000000000000781c */ /* 0x000fe40003f0f008 */
[----:B0-----:R-:W-:-:S13]  /*11e0*/  R2UR UR4, R0 ;  /* 0x00000000000472ca */ /* 0x001fda00000e0000 */
[----:B------:R-:W-:-:S04]  /*11f0*/  ULEA.HI UR5, UR4, UR4, URZ, 0x1 ;  /* 0x0000000404057291 */ /* 0x000fc8000f8f083f */
[----:B------:R-:W-:-:S04]  /*1200*/  ULOP3.LUT UR5, UR5, 0x1fffe, URZ, 0xc0, !UPT ;  /* 0x0001fffe05057892 */ /* 0x000fc8000f8ec03f */
[----:B------:R-:W-:-:S04]  /*1210*/  UIADD3 UR5, UR4, -UR5, URZ ;  /* 0x8000000504057290 */ /* 0x000fc8000fffe03f */
[----:B------:R-:W-:-:S04]  /*1220*/  ULEA UR5, UR5, UR41, 0xf ;  /* 0x0000002905057291 */ /* 0x000fc8000f8e783f */
[----:B------:R-:W-:-:S04]  /*1230*/  UIADD3 UR5, UR5, 0x400, URZ ;  /* 0x0000040005057890 */ /* 0x000fc8000fffe03f */
[----:B------:R-:W-:-:S04]  /*1240*/  USHF.R.U32.HI UR5, URZ, 0x4, UR5 ;  /* 0x000000043f057899 */ /* 0x000fc80008011605 */
[----:B------:R-:W-:-:S04]  /*1250*/  ULOP3.LUT UR5, UR5, 0x3fff, URZ, 0xc0, !UPT ;  /* 0x00003fff05057892 */ /* 0x000fc8000f8ec03f */
[----:B------:R-:W-:Y:S01]  /*1260*/  ULOP3.LUT UR20, UR5, 0x2000000, URZ, 0xfc, !UPT ;  /* 0x0200000005147892 */ /* 0x000fe2000f8efc3f */
[----:B------:R-:W-:Y:S11]  /*1270*/  @!P0 BRA `(.L_x_3215) ;  /* 0x0000000000048947 */ /* 0x000ff60003800000 */
[----:B------:R-:W-:Y:S01]  /*1280*/  BPT.TRAP 0x1 ;  /* 0x000000040000795c */ /* 0x000fe20000300000 */
.L_x_3215:
[----:B------:R-:W-:Y:S01]  /*1290*/  ULEA UR16, UR39, UR41, 0x3 ;  /* 0x0000002927107291 */ /* 0x000fe2000f8e183f */
[----:B------:R-:W-:-:S05]  /*12a0*/  IMAD.U32 R0, RZ, RZ, UR38 ;  /* 0x00000026ff007e24 */ /* 0x000fca000f8e00ff */
[----:B------:R-:W-:-:S04]  /*12b0*/  SHF.L.U32 R0, R0, 0x1f, RZ ;  /* 0x0000001f00007819 */ /* 0x000fc800000006ff */
[----:B------:R-:W0:Y:S02]  /*12c0*/  SYNCS.PHASECHK.TRANS64.TRYWAIT P0, [UR16+0x28c50], R0 ;  /* 0x028c5000ff0075a7 */ /* 0x000e240008000150 */
[----:B0-----:R-:W-:Y:S05]  /*12d0*/  @!P0 BRA `(.L_x_3216) ;  /* 0x000000c400888947 */ /* 0x001fea0003800000 */
.L_x_3355:
[----:B------:R-:W-:Y:S01]  /*12e0*/  BAR.SYNC.DEFER_BLOCKING 0xe, 0x100 ;  /* 0x0384000000007b1d */ /* 0x000fe20000010000 */
[----:B------:R-:W-:Y:S01]  /*12f0*/  UIADD3 UR4, UR41, 0x26800, URZ ;  /* 0x0002680029047890 */ /* 0x000fe2000fffe03f */
[----:B0-----:R-:W-:Y:S01]  /*1300*/  IMAD.U32 R0, RZ, RZ, UR16 ;  /* 0x00000010ff007e24 */ /* 0x001fe2000f8e00ff */
[----:B------:R-:W-:Y:S02]  /*1310*/  ULEA UR12, UR39, UR20, 0xc ;  /* 0x00000014270c7291 */ /* 0x000fe4000f8e603f */
[----:B------:R-:W-:Y:S01]  /*1320*/  USHF.R.U32.HI UR4, URZ, 0x4, UR4 ;  /* 0x000000043f047899 */ /* 0x000fe20008011604 */
[----:B------:R-:W-:Y:S01]  /*1330*/  UMOV UR7, 0x40000040 ;  /* 0x4000004000077882 */ /* 0x000fe20000000000 */
[----:B------:R-:W-:Y:S02]  /*1340*/  UMOV UR5, 0x40000040 ;  /* 0x4000004000057882 */ /* 0x000fe40000000000 */
[----:B------:R-:W-:Y:S01]  /*1350*/  ULOP3.LUT UR4, UR4, 0x3fff, URZ, 0xc0, !UPT ;  /* 0x00003fff04047892 */ /* 0x000fe2000f8ec03f */
[----:B------:R-:W0:Y:S01]  /*1360*/  S2R R3, SR_TID.X ;  /* 0x0000000000037919 */ /* 0x000e220000002100 */
[----:B------:R-:W-:Y:S01]  /*1370*/  UMOV UR6, UR12 ;  /* 0x0000000c00067c82 */ /* 0x000fe20008000000 */
[----:B------:R-:W-:-:S02]  /*1380*/  UIADD3 UR10, UR12, 0x100, URZ ;  /* 0x000001000c0a7890 */ /* 0x000fc4000fffe03f */
[----:B------:R-:W-:Y:S01]  /*1390*/  ULOP3.LUT UR13, UR4, 0x10000, URZ, 0xfc, !UPT ;  /* 0x00010000040d7892 */ /* 0x000fe2000f8efc3f */
[----:B------:R-:W-:Y:S01]  /*13a0*/  UMOV UR11, 0x40000040 ;  /* 0x40000040000b7882 */ /* 0x000fe20000000000 */
[----:B------:R-:W-:Y:S02]  /*13b0*/  UMOV UR9, 0x40000040 ;  /* 0x4000004000097882 */ /* 0x000fe40000000000 */
[----:B------:R-:W-:Y:S02]  /*13c0*/  UIADD3 UR8, UR13, 0x4, URZ ;  /* 0x000000040d087890 */ /* 0x000fe4000fffe03f */
[----:B------:R-:W-:Y:S01]  /*13d0*/  UIADD3 UR14, UR12, 0x180, URZ ;  /* 0x000001800c0e7890 */ /* 0x000fe2000fffe03f */
[----:B------:R-:W-:Y:S01]  /*13e0*/  UMOV UR4, UR13 ;  /* 0x0000000d00047c82 */ /* 0x000fe20008000000 */
[----:B------:R-:W-:Y:S01]  /*13f0*/  UMOV UR15, 0x40000040 ;  /* 0x40000040000f7882 */ /* 0x000fe20000000000 */
[----:B------:R-:W-:Y:S01]  /*1400*/  WARPGROUP.ARRIVE ;  /* 0x00000000000079c5 */ /* 0x000fe20000000000 */
[----:B------:R-:W-:-:S05]  /*1410*/  UISETP.GE.AND UP0, UPT, UR50, 0x41, UPT ;  /* 0x000000413200788c */ /* 0x000fca000bf06270 */
[----:B------:R-:W-:Y:S01]  /*1420*/  HGMMA.64x256x16.F32.BF16 R24, gdesc[UR4].tnspB, RZ, !UPT, gsb0 ;  /* 0x43e00000041879f0 */ /* 0x000fe2000c0018ff */
[----:B------:R-:W-:Y:S02]  /*1430*/  UIADD3 UR6, UR12, 0x80, URZ ;  /* 0x000000800c067890 */ /* 0x000fe4000fffe03f */
[----:B------:R-:W-:Y:S01]  /*1440*/  UIADD3 UR4, UR13, 0x2, URZ ;  /* 0x000000020d047890 */ /* 0x000fe2000fffe03f */
[----:B------:R-:W-:Y:S01]  /*1450*/  UMOV UR7, 0x40000040 ;  /* 0x4000004000077882 */ /* 0x000fe20000000000 */
[----:B------:R-:W-:Y:S01]  /*1460*/  UMOV UR5, 0x40000040 ;  /* 0x4000004000057882 */ /* 0x000fe20000000000 */
[----:B------:R-:W-:-:S03]  /*1470*/  UIADD3 UR12, UR13, 0x6, URZ ;  /* 0x000000060d0c7890 */ /* 0x000fc6000fffe03f */
[----:B------:R-:W-:Y:S01]  /*1480*/  UMOV UR13, 0x40000040 ;  /* 0x40000040000d7882 */ /* 0x000fe20000000000 */
[----:B0-----:R-:W-:-:S04]  /*1490*/  LOP3.LUT R3, R3, 0x7f, RZ, 0xc0, !PT ;  /* 0x0000007f03037812 */ /* 0x001fc800078ec0ff */
[----:B------:R-:W-:-:S13]  /*14a0*/  ISETP.NE.AND P0, PT, R3, RZ, PT ;  /* 0x000000ff0300720c */ /* 0x000fda0003f05270 */
[----:B------:R-:W-:-:S05]  /*14b0*/  @!P0 VIADD R0, R0, 0x28c60 ;  /* 0x00028c6000008836 */ /* 0x000fca0000000000 */
[----:B------:R-:W-:Y:S01]  /*14c0*/  @!P0 PRMT R0, RZ, 0x654, R0 ;  /* 0x00000654ff008816 */ /* 0x000fe20000000000 */
[----:B------:R-:W-:Y:S02]  /*14d0*/  WARPGROUP.DEPBAR.LE gsb0, 0x0 ;  /* 0x00008000000079c5 */ /* 0x000fe40000010000 */
[----:B------:R-:W-:-:S06]  /*14e0*/  WARPGROUP.ARRIVE ;  /* 0x00000000000079c5 */ /* 0x000fcc0000000000 */
[----:B------:R-:W-:Y:S03]  /*14f0*/  HGMMA.64x256x16.F32.BF16 R24, gdesc[UR4].tnspB, R24, gsb0 ;  /* 0x43e00000041879f0 */ /* 0x000fe60008001818 */
[----:B------:R-:W-:Y:S02]  /*1500*/  WARPGROUP.DEPBAR.LE gsb0, 0x0 ;  /* 0x00008000000079c5 */ /* 0x000fe40000010000 */
[----:B------:R-:W-:-:S15]  /*1510*/  WARPGROUP.ARRIVE ;  /* 0x00000000000079c5 */ /* 0x000fde0000000000 */
[----:B------:R-:W-:-:S08]  /*1520*/  NOP ;  /* 0x0000000000007918 */ /* 0x000fd00000000000 */
[----:B------:R-:W-:Y:S03]  /*1530*/  HGMMA.64x256x16.F32.BF16 R24, gdesc[UR8].tnspB, R24, gsb0 ;  /* 0x43e00000081879f0 */ /* 0x000fe60008001818 */
[----:B------:R-:W-:Y:S02]  /*1540*/  WARPGROUP.DEPBAR.LE gsb0, 0x0 ;  /* 0x00008000000079c5 */ /* 0x000fe40000010000 */
[----:B------:R-:W-:-:S15]  /*1550*/  WARPGROUP.ARRIVE ;  /* 0x00000000000079c5 */ /* 0x000fde0000000000 */
[----:B------:R-:W-:-:S08]  /*1560*/  NOP ;  /* 0x0000000000007918 */ /* 0x000fd00000000000 */
[----:B------:R-:W-:Y:S03]  /*1570*/  HGMMA.64x256x16.F32.BF16 R24, gdesc[UR12].tnspB, R24, gsb0 ;  /* 0x43e000000c1879f0 */ /* 0x000fe60008001818 */
[----:B------:R-:W-:Y:S02]  /*1580*/  WARPGROUP.DEPBAR.LE gsb0, 0x0 ;  /* 0x00008000000079c5 */ /* 0x000fe40000010000 */
[----:B------:R-:W-:Y:S06]  /*1590*/  BAR.ARV 0xf, 0x100 ;  /* 0x03c4000000007b1d */ /* 0x000fec0000002000 */
[----:B------:R0:W-:Y:S01]  /*15a0*/  @!P0 SYNCS.ARRIVE.TRANS64.RED.A1T0 RZ, [R0+URZ], RZ ;  /* 0x000000ff00ff89a7 */ /* 0x0001e2000810043f */
[----:B------:R-:W-:-:S13]  /*15b0*/  PLOP3.LUT P0, PT, PT, PT, UP0, 0x80, 0x0 ;  /* 0x000000000000781c */ /* 0x000fda0003f0f008 */
[----:B0-----:R-:W-:Y:S05]  /*15c0*/  @!P0 BRA `(.L_x_3217) ;  /* 0x0000000c00048947 */ /* 0x001fea0003800000 */
[----:B------:R-:W-:-:S06]  /*15d0*/  UIADD3 UR49, UR49, -0x2, URZ ;  /* 0xfffffffe31317890 */ /* 0x000fcc000fffe03f */
[----:B------:R-:W-:-:S07]  /*15e0*/  IMAD.U32 R0, RZ, RZ, UR49 ;  /* 0x00000031ff007e24 */ /* 0x000fce000f8e00ff */
.L_x_3222:
[----:B------:R-:W-:Y:S01]  /*15f0*/  BAR.SYNC.DEFER_BLOCKING 0xe, 0x100 ;  /* 0x0384000000007b1d */ /* 0x000fe20000010000 */
[----:B0-----:R-:W-:Y:S01]  /*1600*/  IMAD.U32 R3, RZ, RZ, UR39 ;  /* 0x00000027ff037e24 */ /* 0x001fe2000f8e00ff */
[----:B------:R-:W-:Y:S01]  /*1610*/  UISETP.NE.AND UP1, UPT, UR40, 0x3, UPT ;  /* 0x000000032800788c */ /* 0x000fe2000bf25270 */
[C---:B------:R-:W-:Y:S01]  /*1620*/  ISETP.GT.AND P1, PT, R0.reuse, RZ, PT ;  /* 0x000000ff0000720c */ /* 0x040fe20003f24270 */
[----:B------:R-:W-:Y:S01]  /*1630*/  UIADD3 UR39, UR39, 0x1, URZ ;  /* 0x0000000127277890 */ /* 0x000fe2000fffe03f */
[----:B------:R-:W-:Y:S02]  /*1640*/  IMAD R3, R3, 0x40, R2 ;  /* 0x0000004003037824 */ /* 0x000fe400078e0202 */
[----:B------:R-:W-:Y:S01]  /*1650*/  VIADD R0, R0, 0xffffffff ;  /* 0xffffffff00007836 */ /* 0x000fe20000000000 */
[----:B------:R-:W-:Y:S01]  /*1660*/  PLOP3.LUT P2, PT, PT, PT, UP1, 0x80, 0x0 ;  /* 0x000000000000781c */ /* 0x000fe20003f4f018 */
[----:B------:R-:W-:Y:S01]  /*1670*/  UISETP.NE.AND UP0, UPT, UR39, 0x2, UPT ;  /* 0x000000022700788c */ /* 0x000fe2000bf05270 */
[----:B------:R-:W-:-:S03]  /*1680*/  LEA R3, R3, UR41, 0x2 ;  /* 0x0000002903037c11 */ /* 0x000fc6000f8e10ff */
[----:B------:R-:W-:Y:S02]  /*1690*/  USEL UR6, URZ, 0x1, UP0 ;  /* 0x000000013f067887 */ /* 0x000fe40008000000 */
[----:B------:R-:W-:Y:S02]  /*16a0*/  USEL UR39, UR39, URZ, UP0 ;  /* 0x0000003f27277287 */ /* 0x000fe40008000000 */
[----:B------:R-:W-:Y:S01]  /*16b0*/  ULOP3.LUT UR38, UR38, UR6, URZ, 0x3c, !UPT ;  /* 0x0000000626267292 */ /* 0x000fe2000f8e3c3f */
[----:B------:R-:W0:Y:S04]  /*16c0*/  LDS R4, [R3+0x28800] ;  /* 0x0288000003047984 */ /* 0x000e280000000800 */
[----:B------:R-:W1:Y:S01]  /*16d0*/  LDS R5, [R3+0x28820] ;  /* 0x0288200003057984 */ /* 0x000e620000000800 */
        /* <DEDUP_REMOVED lines=130> */
.L_x_3218:
[----:B------:R-:W-:Y:S01]  /*1f00*/  ULEA UR6, UR39, UR41, 0x3 ;  /* 0x0000002927067291 */ /* 0x000fe2000f8e183f */
[----:B------:R-:W-:-:S05]  /*1f10*/  IMAD.U32 R3, RZ, RZ, UR38 ;  /* 0x00000026ff037e24 */ /* 0x000fca000f8e00ff */
[----:B------:R-:W-:-:S04]  /*1f20*/  SHF.L.U32 R3, R3, 0x1f, RZ ;  /* 0x0000001f03037819 */ /* 0x000fc800000006ff */
[----:B------:R0:W1:Y:S01]  /*1f30*/  SYNCS.PHASECHK.TRANS64.TRYWAIT P0, [UR6+0x28c50], R3 ;  /* 0x028c5003ff0075a7 */ /* 0x0000620008000146 */
[----:B------:R-:W-:Y:S05]  /*1f40*/  @!P2 BRA `(.L_x_3219) ;  /* 0x000000000004a947 */ /* 0x000fea0003800000 */
[----:B------:R-:W-:Y:S01]  /*1f50*/  BPT.TRAP 0x1 ;  /* 0x000000040000795c */ /* 0x000fe20000300000 */
.L_x_3219:
[----:B-1----:R-:W-:Y:S05]  /*1f60*/  @P0 BRA `(.L_x_3220) ;  /* 0x0000000000080947 */ /* 0x002fea0003800000 */
[----:B------:R-:W1:Y:S02]  /*1f70*/  SYNCS.PHASECHK.TRANS64.TRYWAIT P0, [UR6+0x28c50], R3 ;  /* 0x028c5003ff0075a7 */ /* 0x000e640008000146 */
[----:B-1----:R-:W-:Y:S05]  /*1f80*/  @!P0 BRA `(.L_x_3221) ;  /* 0x000000b800748947 */ /* 0x002fea0003800000 */
.L_x_3220:
[----:B------:R-:W-:Y:S01]  /*1f90*/  UIADD3 UR6, UR41, 0x26800, URZ ;  /* 0x0002680029067890 */ /* 0x000fe2000fffe03f */
[----:B------:R-:W-:Y:S01]  /*1fa0*/  WARPGROUP.ARRIVE ;  /* 0x00000000000079c5 */ /* 0x000fe20000000000 */
[----:B------:R-:W-:-:S05]  /*1fb0*/  ULEA UR18, UR39, UR20, 0xc ;  /* 0x0000001427127291 */ /* 0x000fca000f8e603f */
[----:B-1----:R-:W1:Y:S01]  /*1fc0*/  S2R R4, SR_TID.X ;  /* 0x0000000000047919 */ /* 0x002e620000002100 */
[----:B------:R-:W-:Y:S01]  /*1fd0*/  USHF.R.U32.HI UR6, URZ, 0x4, UR6 ;  /* 0x000000043f067899 */ /* 0x000fe20008011606 */
[----:B0-----:R-:W-:Y:S01]  /*1fe0*/  IMAD.U32 R3, RZ, RZ, UR39 ;  /* 0x00000027ff037e24 */ /* 0x001fe2000f8e00ff */
[----:B------:R-:W-:Y:S01]  /*1ff0*/  UMOV UR19, 0x40000040 ;  /* 0x4000004000137882 */ /* 0x000fe20000000000 */
[----:B------:R-:W-:Y:S01]  /*2000*/  UMOV UR17, 0x40000040 ;  /* 0x4000004000117882 */ /* 0x000fe20000000000 */
[----:B------:R-:W-:Y:S01]  /*2010*/  ULOP3.LUT UR6, UR6, 0x3fff, URZ, 0xc0, !UPT ;  /* 0x00003fff06067892 */ /* 0x000fe2000f8ec03f */
[----:B------:R-:W-:Y:S01]  /*2020*/  UMOV UR7, 0x40000040 ;  /* 0x4000004000077882 */ /* 0x000fe20000000000 */
[----:B------:R-:W-:Y:S02]  /*2030*/  UIADD3 UR10, UR18, 0x100, URZ ;  /* 0x00000100120a7890 */ /* 0x000fe4000fffe03f */
[----:B------:R-:W-:Y:S02]  /*2040*/  ULOP3.LUT UR16, UR6, 0x10000, URZ, 0xfc, !UPT ;  /* 0x0001000006107892 */ /* 0x000fe4000f8efc3f */
[----:B------:R-:W-:Y:S01]  /*2050*/  UIADD3 UR6, UR18, 0x80, URZ ;  /* 0x0000008012067890 */ /* 0x000fe2000fffe03f */
[----:B------:R-:W-:Y:S01]  /*2060*/  UMOV UR11, 0x40000040 ;  /* 0x40000040000b7882 */ /* 0x000fe20000000000 */
[----:B------:R-:W-:Y:S01]  /*2070*/  UIADD3 UR14, UR18, 0x180, URZ ;  /* 0x00000180120e7890 */ /* 0x000fe2000fffe03f */
[----:B------:R-:W-:-:S04]  /*2080*/  UMOV UR15, 0x40000040 ;  /* 0x40000040000f7882 */ /* 0x000fc80000000000 */
[----:B------:R-:W-:Y:S01]  /*2090*/  HGMMA.64x256x16.F32.BF16 R24, gdesc[UR16].tnspB, R24, gsb0 ;  /* 0x43e00000101879f0 */ /* 0x000fe20008001818 */
[----:B-1----:R-:W-:-:S04]  /*20a0*/  LOP3.LUT R4, R4, 0x7f, RZ, 0xc0, !PT ;  /* 0x0000007f04047812 */ /* 0x002fc800078ec0ff */
[----:B------:R-:W-:-:S13]  /*20b0*/  ISETP.NE.AND P0, PT, R4, RZ, PT ;  /* 0x000000ff0400720c */ /* 0x000fda0003f05270 */
[----:B------:R-:W-:-:S05]  /*20c0*/  @!P0 LEA R3, R3, UR41, 0x3 ;  /* 0x0000002903038c11 */ /* 0x000fca000f8e18ff */
        /* <DEDUP_REMOVED lines=16> */
[----:B------:R-:W-:Y:S05]  /*21d0*/  @P1 BRA `(.L_x_3222) ;  /* 0xfffffff400041947 */ /* 0x000fea000383ffff */
.L_x_3217:
[----:B------:R-:W-:Y:S01]  /*21e0*/  BAR.SYNC.DEFER_BLOCKING 0xe, 0x100 ;  /* 0x0384000000007b1d */ /* 0x000fe20000010000 */
[----:B0-----:R-:W-:Y:S01]  /*21f0*/  IMAD.U32 R3, RZ, RZ, UR39 ;  /* 0x00000027ff037e24 */ /* 0x001fe2000f8e00ff */
[----:B------:R-:W-:-:S03]  /*2200*/  UIADD3 UR39, UR39, 0x1, URZ ;  /* 0x0000000127277890 */ /* 0x000fc6000fffe03f */
[----:B------:R-:W-:Y:S01]  /*2210*/  IMAD R0, R3, 0x40, R2 ;  /* 0x0000004003007824 */ /* 0x000fe200078e0202 */
[----:B------:R-:W-:-:S04]  /*2220*/  UISETP.NE.AND UP0, UPT, UR39, 0x2, UPT ;  /* 0x000000022700788c */ /* 0x000fc8000bf05270 */
[----:B------:R-:W-:Y:S01]  /*2230*/  LEA R3, R0, UR41, 0x2 ;  /* 0x0000002900037c11 */ /* 0x000fe2000f8e10ff */
[----:B------:R-:W-:Y:S02]  /*2240*/  USEL UR4, URZ, 0x1, UP0 ;  /* 0x000000013f047887 */ /* 0x000fe40008000000 */
[----:B------:R-:W-:Y:S02]  /*2250*/  USEL UR39, UR39, URZ, UP0 ;  /* 0x0000003f27277287 */ /* 0x000fe40008000000 */
[----:B------:R-:W-:Y:S01]  /*2260*/  ULOP3.LUT UR38, UR38, UR4, URZ, 0x3c, !UPT ;  /* 0x0000000426267292 */ /* 0x000fe2000f8e3c3f */
[----:B------:R-:W0:Y:S04]  /*2270*/  LDS R4, [R3+0x28800] ;  /* 0x0288000003047984 */ /* 0x000e280000000800 */
[----:B------:R1:W2:Y:S02]  /*2280*/  LDS R0, [R3+0x28820] ;  /* 0x0288200003007984 */ /* 0x0002a40000000800 */
[----:B-1----:R-:W-:-:S02]  /*2290*/  IMAD.MOV.U32 R3, RZ, RZ, RZ ;  /* 0x000000ffff037224 */ /* 0x002fc400078e00ff */
[-C--:B0-----:R-:W-:Y:S01]  /*22a0*/  FMUL.FTZ R154, R92, R4.reuse ;  /* 0x000000045c9a7220 */ /* 0x081fe20000410000 */
[-C--:B------:R-:W-:Y:S01]  /*22b0*/  FMUL.FTZ R208, R24, R4.reuse ;  /* 0x0000000418d07220 */ /* 0x080fe20000410000 */
[-C--:B------:R-:W-:Y:S01]  /*22c0*/  FMUL.FTZ R206, R25, R4.reuse ;  /* 0x0000000419ce7220 */ /* 0x080fe20000410000 */
[----:B------:R-:W-:Y:S01]  /*22d0*/  FMUL.FTZ R205, R28, R4 ;  /* 0x000000041ccd7220 */ /* 0x000fe20000410000 */
        /* <DEDUP_REMOVED lines=124> */
[----:B------:R-:W-:Y:S01]  /*2aa0*/  IMAD.MOV.U32 R0, RZ, RZ, RZ ;  /* 0x000000ffff007224 */ /* 0x000fe200078e00ff */
[----:B------:R-:W-:Y:S06]  /*2ab0*/  BAR.ARV 0xf, 0x100 ;  /* 0x03c4000000007b1d */ /* 0x000fec0000002000 */
[----:B------:R-:W-:Y:S05]  /*2ac0*/  BRA `(.L_x_3223) ;  /* 0x00000040007c7947 */ /* 0x000fea0003800000 */
.L_x_3214:
[----:B------:R-:W0:Y:S02]  /*2ad0*/  SHFL.IDX PT, R0, R210, RZ, 0x1f ;  /* 0x00001fffd2007589 */ /* 0x000e2400000e0000 */
[----:B0-----:R-:W-:-:S13]  /*2ae0*/  R2UR UR4, R0 ;  /* 0x00000000000472ca */ /* 0x001fda00000e0000 */
[----:B------:R-:W-:-:S04]  /*2af0*/  ULEA.HI UR5, UR4, UR4, URZ, 0x1 ;  /* 0x0000000404057291 */ /* 0x000fc8000f8f083f */
[----:B------:R-:W-:-:S04]  /*2b00*/  ULOP3.LUT UR5, UR5, 0x1fffe, URZ, 0xc0, !UPT ;  /* 0x0001fffe05057892 */ /* 0x000fc8000f8ec03f */
[----:B------:R-:W-:Y:S02]  /*2b10*/  UIADD3 UR5, UR4, -UR5, URZ ;  /* 0x8000000504057290 */ /* 0x000fe4000fffe03f */
[----:B------:R-:W-:Y:S02]  /*2b20*/  UIADD3 UR4, UR41, 0x26800, URZ ;  /* 0x0002680029047890 */ /* 0x000fe4000fffe03f */
[----:B------:R-:W-:Y:S02]  /*2b30*/  ULEA UR5, UR5, UR41, 0xf ;  /* 0x0000002905057291 */ /* 0x000fe4000f8e783f */
[----:B------:R-:W-:Y:S02]  /*2b40*/  ULOP3.LUT UP0, URZ, UR4, 0x3ff, URZ, 0xc0, !UPT ;  /* 0x000003ff043f7892 */ /* 0x000fe4000f80c03f */
[----:B------:R-:W-:-:S04]  /*2b50*/  UIADD3 UR5, UR5, 0x400, URZ ;  /* 0x0000040005057890 */ /* 0x000fc8000fffe03f */
[----:B------:R-:W-:Y:S01]  /*2b60*/  PLOP3.LUT P0, PT, PT, PT, UP0, 0x80, 0x0 ;  /* 0x000000000000781c */ /* 0x000fe20003f0f008 */
[----:B------:R-:W-:-:S04]  /*2b70*/  USHF.R.U32.HI UR5, URZ, 0x4, UR5 ;  /* 0x000000043f057899 */ /* 0x000fc80008011605 */
[----:B------:R-:W-:-:S08]  /*2b80*/  ULOP3.LUT UR51, UR5, 0x3fff, URZ, 0xc0, !UPT ;  /* 0x00003fff05337892 */ /* 0x000fd0000f8ec03f */
        /* <DEDUP_REMOVED lines=17> */
.L_x_3224:
[----:B------:R-:W-:Y:S01]  /*2ca0*/  ULEA.HI UR4, UR36, UR36, URZ, 0x1 ;  /* 0x0000002424047291 */ /* 0x000fe2000f8f083f */
[----:B------:R-:W-:-:S03]  /*2cb0*/  IMAD.U32 R3, RZ, RZ, UR40 ;  /* 0x00000028ff037e24 */ /* 0x000fc6000f8e00ff */
[----:B------:R-:W-:Y:S02]  /*2cc0*/  ULOP3.LUT UR4, UR4, 0xfffffffe, URZ, 0xc0, !UPT ;  /* 0xfffffffe04047892 */ /* 0x000fe4000f8ec03f */
[----:B------:R-:W-:Y:S02]  /*2cd0*/  ISETP.NE.AND P0, PT, R3, 0x3, PT ;  /* 0x000000030300780c */ /* 0x000fe40003f05270 */
[----:B------:R-:W-:-:S06]  /*2ce0*/  UIADD3 UR4, UR36, -UR4, URZ ;  /* 0x8000000424047290 */ /* 0x000fcc000fffe03f */
[----:B------:R-:W-:-:S05]  /*2cf0*/  IMAD.U32 R0, RZ, RZ, UR4 ;  /* 0x00000004ff007e24 */ /* 0x000fca000f8e00ff */
[----:B------:R-:W-:-:S04]  /*2d00*/  SHF.L.U32 R0, R0, 0x1f, RZ ;  /* 0x0000001f00007819 */ /* 0x000fc800000006ff */
[----:B------:R-:W0:Y:S02]  /*2d10*/  SYNCS.PHASECHK.TRANS64.TRYWAIT P1, [UR41+0x28c00], R0 ;  /* 0x028c0000ff0075a7 */ /* 0x000e240008020169 */
[----:B0-----:R-:W-:Y:S05]  /*2d20*/  @!P1 BRA `(.L_x_3225) ;  /* 0x000000ac00249947 */ /* 0x001fea0003800000 */
.L_x_3356:
[----:B------:R-:W-:Y:S05]  /*2d30*/  @!P0 BRA `(.L_x_3226) ;  /* 0x0000000000048947 */ /* 0x000fea0003800000 */
[----:B------:R-:W-:Y:S01]  /*2d40*/  BPT.TRAP 0x1 ;  /* 0x000000040000795c */ /* 0x000fe20000300000 */
.L_x_3226:
[----:B------:R-:W-:Y:S02]  /*2d50*/  IMAD.U32 R7, RZ, RZ, UR39 ;  /* 0x00000027ff077e24 */ /* 0x000fe4000f8e00ff */
[----:B------:R-:W-:-:S03]  /*2d60*/  IMAD.U32 R8, RZ, RZ, UR38 ;  /* 0x00000026ff087e24 */ /* 0x000fc6000f8e00ff */
[----:B------:R-:W-:Y:S02]  /*2d70*/  LEA R7, R7, UR41, 0x3 ;  /* 0x0000002907077c11 */ /* 0x000fe4000f8e18ff */
[----:B------:R-:W-:-:S04]  /*2d80*/  SHF.L.U32 R8, R8, 0x1f, RZ ;  /* 0x0000001f08087819 */ /* 0x000fc800000006ff */
[----:B------:R1:W2:Y:S01]  /*2d90*/  SYNCS.PHASECHK.TRANS64.TRYWAIT P1, [R7+URZ+0x28c30], R8 ;  /* 0x028c3008070075a7 */ /* 0x0002a2000802017f */
[----:B------:R-:W-:Y:S05]  /*2da0*/  @!P0 BRA `(.L_x_3227) ;  /* 0x0000000000048947 */ /* 0x000fea0003800000 */
[----:B------:R-:W-:Y:S01]  /*2db0*/  BPT.TRAP 0x1 ;  /* 0x000000040000795c */ /* 0x000fe20000300000 */
.L_x_3227:
[----:B--2---:R-:W-:Y:S05]  /*2dc0*/  @P1 BRA `(.L_x_3228) ;  /* 0x0000000000081947 */ /* 0x004fea0003800000 */
[----:B------:R-:W2:Y:S02]  /*2dd0*/  SYNCS.PHASECHK.TRANS64.TRYWAIT P1, [R7+URZ+0x28c30], R8 ;  /* 0x028c3008070075a7 */ /* 0x000ea4000802017f */
[----:B--2---:R-:W-:Y:S05]  /*2de0*/  @!P1 BRA `(.L_x_3229) ;  /* 0x000000ac000c9947 */ /* 0x004fea0003800000 */
.L_x_3228:
[----:B0-----:R-:W0:Y:S01]  /*2df0*/  S2R R3, SR_TID.X ;  /* 0x0000000000037919 */ /* 0x001e220000002100 */
[----:B------:R-:W-:-:S04]  /*2e00*/  UIADD3 UR4, UR41, 0x22400, URZ ;  /* 0x0002240029047890 */ /* 0x000fc8000fffe03f */
[----:B------:R-:W-:-:S04]  /*2e10*/  USHF.R.U32.HI UR4, URZ, 0x4, UR4 ;  /* 0x000000043f047899 */ /* 0x000fc80008011604 */
[----:B------:R-:W-:-:S06]  /*2e20*/  ULOP3.LUT UR4, UR4, 0x3fff, URZ, 0xc0, !UPT ;  /* 0x00003fff04047892 */ /* 0x000fcc000f8ec03f */
[----:B------:R-:W-:Y:S01]  /*2e30*/  IMAD.U32 R0, RZ, RZ, UR4 ;  /* 0x00000004ff007e24 */ /* 0x000fe2000f8e00ff */
[----:B------:R-:W-:Y:S05]  /*2e40*/  WARPSYNC.ALL ;  /* 0x0000000000007948 */ /* 0x000fea0003800000 */
[----:B------:R-:W-:Y:S02]  /*2e50*/  LOP3.LUT R0, R0, 0x10000, RZ, 0xfc, !PT ;  /* 0x0001000000007812 */ /* 0x000fe400078efcff */
[----:B0-----:R-:W-:-:S04]  /*2e60*/  LOP3.LUT R3, R3, 0x7f, RZ, 0xc0, !PT ;  /* 0x0000007f03037812 */ /* 0x001fc800078ec0ff */
[----:B------:R-:W-:Y:S02]  /*2e70*/  ISETP.NE.AND P1, PT, R3, RZ, PT ;  /* 0x000000ff0300720c */ /* 0x000fe40003f25270 */
[----:B------:R-:W-:Y:S01]  /*2e80*/  R2UR UR12, R0 ;  /* 0x00000000000c72ca */ /* 0x000fe200000e0000 */
[----:B------:R-:W-:Y:S01]  /*2e90*/  UIADD3 UR4, UR41, 0x20400, URZ ;  /* 0x0002040029047890 */ /* 0x000fe2000fffe03f */
[----:B------:R-:W-:Y:S01]  /*2ea0*/  WARPGROUP.ARRIVE ;  /* 0x00000000000079c5 */ /* 0x000fe20000000000 */
[----:B------:R-:W-:Y:S01]  /*2eb0*/  UMOV UR7, 0x40000040 ;  /* 0x4000004000077882 */ /* 0x000fe20000000000 */
[----:B------:R-:W-:Y:S01]  /*2ec0*/  UMOV UR5, 0x40000040 ;  /* 0x4000004000057882 */ /* 0x000fe20000000000 */
[----:B------:R-:W-:Y:S01]  /*2ed0*/  USHF.R.U32.HI UR4, URZ, 0x4, UR4 ;  /* 0x000000043f047899 */ /* 0x000fe20008011604 */
[----:B------:R-:W-:Y:S01]  /*2ee0*/  UMOV UR11, 0x40000040 ;  /* 0x40000040000b7882 */ /* 0x000fe20000000000 */
[----:B------:R-:W-:Y:S02]  /*2ef0*/  UMOV UR9, 0x40000040 ;  /* 0x4000004000097882 */ /* 0x000fe40000000000 */
[----:B------:R-:W-:Y:S01]  /*2f00*/  ULOP3.LUT UR4, UR4, 0x3fff, URZ, 0xc0, !UPT ;  /* 0x00003fff04047892 */ /* 0x000fe2000f8ec03f */
[----:B------:R-:W-:Y:S01]  /*2f10*/  UMOV UR15, 0x40000040 ;  /* 0x40000040000f7882 */ /* 0x000fe20000000000 */
[----:B------:R-:W-:-:S02]  /*2f20*/  ULDC UR20, c[0x0][0x988] ;  /* 0x0002620000147ab9 */ /* 0x000fc40000000800 */
[----:B------:R-:W-:Y:S02]  /*2f30*/  ULEA UR12, UR39, UR12, 0x9 ;  /* 0x0000000c270c7291 */ /* 0x000fe4000f8e483f */
[----:B------:R-:W-:Y:S02]  /*2f40*/  ULOP3.LUT UR13, UR4, 0x10000, URZ, 0xfc, !UPT ;  /* 0x00010000040d7892 */ /* 0x000fe4000f8efc3f */
[----:B------:R-:W-:Y:S02]  /*2f50*/  UIADD3 UR10, UR12, 0x4, URZ ;  /* 0x000000040c0a7890 */ /* 0x000fe4000fffe03f */
[----:B------:R-:W-:Y:S01]  /*2f60*/  UIADD3 UR8, UR13, 0x4, URZ ;  /* 0x000000040d087890 */ /* 0x000fe2000fffe03f */
[----:B------:R-:W-:Y:S02]  /*2f70*/  UMOV UR6, UR12 ;  /* 0x0000000c00067c82 */ /* 0x000fe40008000000 */
[----:B------:R-:W-:Y:S01]  /*2f80*/  UMOV UR4, UR13 ;  /* 0x0000000d00047c82 */ /* 0x000fe20008000000 */
[----:B------:R-:W-:Y:S01]  /*2f90*/  UIADD3 UR14, UR12, 0x6, URZ ;  /* 0x000000060c0e7890 */ /* 0x000fe2000fffe03f */
[----:B------:R-:W-:Y:S01]  /*2fa0*/  HGMMA.64x64x16.F32.BF16 R24, gdesc[UR4], RZ, !UPT, gsb0 ;  /* 0x00e00000041879f0 */ /* 0x000fe2000c0018ff */
[----:B------:R-:W-:-:S02]  /*2fb0*/  UIADD3 UR6, UR12, 0x2, URZ ;  /* 0x000000020c067890 */ /* 0x000fc4000fffe03f */
[----:B------:R-:W-:Y:S01]  /*2fc0*/  UIADD3 UR4, UR13, 0x2, URZ ;  /* 0x000000020d047890 */ /* 0x000fe2000fffe03f */
[----:B------:R-:W-:Y:S01]  /*2fd0*/  UMOV UR7, 0x40000040 ;  /* 0x4000004000077882 */ /* 0x000fe20000000000 */
[----:B------:R-:W-:Y:S01]  /*2fe0*/  UMOV UR5, 0x40000040 ;  /* 0x4000004000057882 */ /* 0x000fe20000000000 */
[----:B------:R-:W-:-:S03]  /*2ff0*/  UIADD3 UR12, UR13, 0x6, URZ ;  /* 0x000000060d0c7890 */ /* 0x000fc6000fffe03f */
[----:B------:R-:W-:Y:S01]  /*3000*/  UMOV UR13, 0x40000040 ;  /* 0x40000040000d7882 */ /* 0x000fe20000000000 */
[----:B------:R-:W-:Y:S02]  /*3010*/  WARPGROUP.DEPBAR.LE gsb0, 0x0 ;  /* 0x00008000000079c5 */ /* 0x000fe40000010000 */
[----:B------:R-:W-:-:S06]  /*3020*/  WARPGROUP.ARRIVE ;  /* 0x00000000000079c5 */ /* 0x000fcc0000000000 */
[----:B------:R-:W-:Y:S01]  /*3030*/  HGMMA.64x64x16.F32.BF16 R24, gdesc[UR4], R24, gsb0 ;  /* 0x00e00000041879f0 */ /* 0x000fe20008001818 */
[----:B------:R-:W-:Y:S01]  /*3040*/  ULDC UR7, c[0x0][0x9d8] ;  /* 0x0002760000077ab9 */ /* 0x000fe20000000800 */
[----:B------:R-:W-:-:S06]  /*3050*/  UIMAD UR6, UR49, -0x40, UR50 ;  /* 0xffffffc0310678a4 */ /* 0x000fcc000f8e0232 */
[----:B------:R-:W-:-:S05]  /*3060*/  IMAD.U32 R4, RZ, RZ, UR6 ;  /* 0x00000006ff047e24 */ /* 0x000fca000f8e00ff */
[----:B------:R-:W-:-:S04]  /*3070*/  IADD3 R3, -R17, 0x40, R4 ;  /* 0x0000004011037810 */ /* 0x000fc80007ffe104 */
[C---:B------:R-:W-:Y:S02]  /*3080*/  ISETP.GT.AND P3, PT, R3.reuse, RZ, PT ;  /* 0x000000ff0300720c */ /* 0x040fe40003f64270 */
[C---:B------:R-:W-:Y:S02]  /*3090*/  ISETP.GT.AND P6, PT, R3.reuse, 0x1, PT ;  /* 0x000000010300780c */ /* 0x040fe40003fc4270 */
[C---:B------:R-:W-:Y:S02]  /*30a0*/  ISETP.GT.AND P5, PT, R3.reuse, 0x8, PT ;  /* 0x000000080300780c */ /* 0x040fe40003fa4270 */
[C---:B------:R-:W-:Y:S02]  /*30b0*/  ISETP.GT.AND P4, PT, R3.reuse, 0x9, PT ;  /* 0x000000090300780c */ /* 0x040fe40003f84270 */
[----:B------:R-:W-:Y:S01]  /*30c0*/  ISETP.GT.AND P2, PT, R3, 0x10, PT ;  /* 0x000000100300780c */ /* 0x000fe20003f44270 */
[----:B------:R-:W-:Y:S02]  /*30d0*/  WARPGROUP.DEPBAR.LE gsb0, 0x0 ;  /* 0x00008000000079c5 */ /* 0x000fe40000010000 */
[----:B------:R-:W-:-:S06]  /*30e0*/  WARPGROUP.ARRIVE ;  /* 0x00000000000079c5 */ /* 0x000fcc0000000000 */
[----:B------:R-:W-:Y:S03]  /*30f0*/  HGMMA.64x64x16.F32.BF16 R24, gdesc[UR8], R24, gsb0 ;  /* 0x00e00000081879f0 */ /* 0x000fe60008001818 */
[----:B------:R-:W-:Y:S02]  /*3100*/  WARPGROUP.DEPBAR.LE gsb0, 0x0 ;  /* 0x00008000000079c5 */ /* 0x000fe40000010000 */
[----:B------:R-:W-:-:S06]  /*3110*/  WARPGROUP.ARRIVE ;  /* 0x00000000000079c5 */ /* 0x000fcc0000000000 */
[----:B------:R-:W-:Y:S03]  /*3120*/  HGMMA.64x64x16.F32.BF16 R24, gdesc[UR12], R24, gsb0 ;  /* 0x00e000000c1879f0 */ /* 0x000fe60008001818 */
        /* <DEDUP_REMOVED lines=41> */
[----:B------:R-:W-:-:S03]  /*33c0*/  FMUL.FTZ R55, R55, UR7 ;  /* 0x0000000737377c20 */ /* 0x000fc60008410000 */
[----:B------:R-:W-:-:S03]  /*33d0*/  FMNMX.FTZ R4, R28, R5, !PT ;  /* 0x000000051c047209 */ /* 0x000fc60007810000 */
[----:B------:R-:W4:Y:S01]  /*33e0*/  MUFU.TANH R32, R32 ;  /* 0x0000002000207308 */ /* 0x000f220000002400 */
[----:B0-----:R-:W-:-:S04]  /*33f0*/  FSEL R29, R29, -INF , P4 ;  /* 0xff8000001d1d7808 */ /* 0x001fc80002000000 */
[----:B------:R-:W-:-:S03]  /*3400*/  FMNMX.FTZ R5, R29, R4, !PT ;  /* 0x000000041d057209 */ /* 0x000fc60007810000 */
[----:B------:R-:W0:Y:S01]  /*3410*/  MUFU.TANH R27, R27 ;  /* 0x0000001b001b7308 */ /* 0x000e220000002400 */
[----:B---3--:R-:W-:Y:S02]  /*3420*/  FSEL R26, R26, -INF , P3 ;  /* 0xff8000001a1a7808 */ /* 0x008fe40001800000 */
[----:B------:R-:W-:-:S05]  /*3430*/  ISETP.GT.AND P3, PT, R3, 0x11, PT ;  /* 0x000000110300780c */ /* 0x000fca0003f64270 */
[----:B------:R-:W3:Y:S01]  /*3440*/  MUFU.TANH R33, R33 ;  /* 0x0000002100217308 */ /* 0x000ee20000002400 */
[----:B----4-:R-:W-:-:S04]  /*3450*/  FSEL R32, R32, -INF , P2 ;  /* 0xff80000020207808 */ /* 0x010fc80001000000 */
[----:B------:R-:W-:-:S03]  /*3460*/  FMNMX.FTZ R4, R32, R5, !PT ;  /* 0x0000000520047209 */ /* 0x000fc60007810000 */
[----:B------:R-:W4:Y:S01]  /*3470*/  MUFU.TANH R30, R30 ;  /* 0x0000001e001e7308 */ /* 0x000f220000002400 */
[----:B0-----:R-:W-:Y:S02]  /*3480*/  FSEL R27, R27, -INF , P6 ;  /* 0xff8000001b1b7808 */ /* 0x001fe40003000000 */
[----:B------:R-:W-:-:S05]  /*3490*/  ISETP.GT.AND P6, PT, R3, 0x18, PT ;  /* 0x000000180300780c */ /* 0x000fca0003fc4270 */
[----:B------:R-:W0:Y:S01]  /*34a0*/  MUFU.TANH R36, R36 ;  /* 0x0000002400247308 */ /* 0x000e220000002400 */
[----:B---3--:R-:W-:-:S04]  /*34b0*/  FSEL R33, R33, -INF , P3 ;  /* 0xff80000021217808 */ /* 0x008fc80001800000 */
[----:B------:R-:W-:-:S03]  /*34c0*/  FMNMX.FTZ R5, R33, R4, !PT ;  /* 0x0000000421057209 */ /* 0x000fc60007810000 */
[----:B------:R-:W3:Y:S01]  /*34d0*/  MUFU.TANH R31, R31 ;  /* 0x0000001f001f7308 */ /* 0x000ee20000002400 */
[----:B----4-:R-:W-:Y:S02]  /*34e0*/  FSEL R30, R30, -INF , P5 ;  /* 0xff8000001e1e7808 */ /* 0x010fe40002800000 */
[----:B------:R-:W-:-:S05]  /*34f0*/  ISETP.GT.AND P5, PT, R3, 0x19, PT ;  /* 0x000000190300780c */ /* 0x000fca0003fa4270 */
        /* <DEDUP_REMOVED lines=43> */
[----:B----4-:R-:W-:-:S07]  /*37b0*/  FSEL R49, R49, -INF , P4 ;  /* 0xff80000031317808 */ /* 0x010fce0002000000 */
[----:B------:R-:W4:Y:S01]  /*37c0*/  MUFU.TANH R53, R53 ;  /* 0x0000003500357308 */ /* 0x000f220000002400 */
[----:B0-----:R-:W-:Y:S02]  /*37d0*/  FSEL R46, R46, -INF , P2 ;  /* 0xff8000002e2e7808 */ /* 0x001fe40001000000 */
[----:B------:R-:W-:Y:S02]  /*37e0*/  ISETP.GT.AND P2, PT, R3, 0x39, PT ;  /* 0x000000390300780c */ /* 0x000fe40003f44270 */
[----:B------:R-:W-:-:S03]  /*37f0*/  FMNMX.FTZ R3, R49, R4, !PT ;  /* 0x0000000431037209 */ /* 0x000fc60007810000 */
[----:B------:R-:W0:Y:S01]  /*3800*/  MUFU.TANH R47, R47 ;  /* 0x0000002f002f7308 */ /* 0x000e220000002400 */
[----:B---3--:R-:W-:-:S04]  /*3810*/  FSEL R52, R52, -INF , P3 ;  /* 0xff80000034347808 */ /* 0x008fc80001800000 */
[----:B------:R-:W-:Y:S02]  /*3820*/  FMNMX.FTZ R4, R52, R3, !PT ;  /* 0x0000000334047209 */ /* 0x000fe40007810000 */
[----:B------:R-:W-:Y:S01]  /*3830*/  FMNMX.FTZ R3, R26, R27, !PT ;  /* 0x0000001b1a037209 */ /* 0x000fe20007810000 */
[----:B------:R-:W3:Y:S01]  /*3840*/  MUFU.TANH R50, R50 ;  /* 0x0000003200327308 */ /* 0x000ee20000002400 */
[----:B----4-:R-:W-:-:S04]  /*3850*/  FSEL R53, R53, -INF , P2 ;  /* 0xff80000035357808 */ /* 0x010fc80001000000 */
[----:B------:R-:W-:-:S03]  /*3860*/  FMNMX.FTZ R5, R53, R4, !PT ;  /* 0x0000000435057209 */ /* 0x000fc60007810000 */
[----:B------:R-:W4:Y:S01]  /*3870*/  MUFU.TANH R51, R51 ;  /* 0x0000003300337308 */ /* 0x000f220000002400 */
[----:B0-----:R-:W-:Y:S01]  /*3880*/  FSEL R47, R47, -INF , P6 ;  /* 0xff8000002f2f7808 */ /* 0x001fe20003000000 */
[----:B------:R-:W0:Y:S06]  /*3890*/  SHFL.BFLY PT, R4, R5, 0x2, 0x1f ;  /* 0x0c401f0005047f89 */ /* 0x000e2c00000e0000 */
[----:B------:R-:W5:Y:S01]  /*38a0*/  MUFU.TANH R54, R54 ;  /* 0x0000003600367308 */ /* 0x000f620000002400 */
[----:B---3--:R-:W-:-:S07]  /*38b0*/  FSEL R50, R50, -INF , P5 ;  /* 0xff80000032327808 */ /* 0x008fce0002800000 */
[----:B------:R-:W3:Y:S01]  /*38c0*/  MUFU.TANH R55, R55 ;  /* 0x0000003700377308 */ /* 0x000ee20000002400 */
[----:B----4-:R-:W-:Y:S02]  /*38d0*/  FSEL R51, R51, -INF , P4 ;  /* 0xff80000033337808 */ /* 0x010fe40002000000 */
[----:B-----5:R-:W-:Y:S02]  /*38e0*/  FSEL R54, R54, -INF , P3 ;  /* 0xff80000036367808 */ /* 0x020fe40001800000 */
[----:B0-----:R-:W-:Y:S02]  /*38f0*/  FMNMX.FTZ R9, R5, R4, !PT ;  /* 0x0000000405097209 */ /* 0x001fe40007810000 */
[----:B------:R-:W-:-:S03]  /*3900*/  FMNMX.FTZ R4, R30, R3, !PT ;  /* 0x000000031e047209 */ /* 0x000fc60007810000 */
[----:B------:R-:W0:Y:S01]  /*3910*/  SHFL.BFLY PT, R10, R9, 0x1, 0x1f ;  /* 0x0c201f00090a7f89 */ /* 0x000e2200000e0000 */
[----:B------:R-:W-:Y:S02]  /*3920*/  FMNMX.FTZ R3, R31, R4, !PT ;  /* 0x000000041f037209 */ /* 0x000fe40007810000 */
[----:B---3--:R-:W-:Y:S02]  /*3930*/  FSEL R55, R55, -INF , P2 ;  /* 0xff80000037377808 */ /* 0x008fe40001000000 */
        /* <DEDUP_REMOVED lines=8> */
[----:B------:R-:W-:Y:S01]  /*39c0*/  FMUL.FTZ R5, R4, UR20 ;  /* 0x0000001404057c20 */ /* 0x000fe20008410000 */
[----:B------:R-:W-:-:S04]  /*39d0*/  FMNMX.FTZ R6, R46, R3, !PT ;  /* 0x000000032e067209 */ /* 0x000fc80007810000 */
[----:B------:R-:W-:Y:S02]  /*39e0*/  FMNMX.FTZ R3, R47, R6, !PT ;  /* 0x000000062f037209 */ /* 0x000fe40007810000 */
[----:B------:R-:W-:Y:S02]  /*39f0*/  FSEL R9, R5, RZ, P6 ;  /* 0x000000ff05097208 */ /* 0x000fe40003000000 */
[----:B------:R-:W-:-:S03]  /*3a00*/  FMNMX.FTZ R6, R50, R3, !PT ;  /* 0x0000000332067209 */ /* 0x000fc60007810000 */
[--C-:B------:R-:W-:Y:S01]  /*3a10*/  FFMA.FTZ R24, R24, UR20, -R9.reuse ;  /* 0x0000001418187c23 */ /* 0x100fe20008010809 */
[----:B------:R-:W-:Y:S01]  /*3a20*/  FMNMX.FTZ R3, R51, R6, !PT ;  /* 0x0000000633037209 */ /* 0x000fe20007810000 */
[--C-:B------:R-:W-:Y:S01]  /*3a30*/  FFMA.FTZ R25, R25, UR20, -R9.reuse ;  /* 0x0000001419197c23 */ /* 0x100fe20008010809 */
[--C-:B------:R-:W-:Y:S01]  /*3a40*/  FFMA.FTZ R28, R28, UR20, -R9.reuse ;  /* 0x000000141c1c7c23 */ /* 0x100fe20008010809 */
[--C-:B------:R-:W-:Y:S01]  /*3a50*/  FFMA.FTZ R29, R29, UR20, -R9.reuse ;  /* 0x000000141d1d7c23 */ /* 0x100fe20008010809 */
[----:B------:R-:W-:Y:S01]  /*3a60*/  FMNMX.FTZ R6, R54, R3, !PT ;  /* 0x0000000336067209 */ /* 0x000fe20007810000 */
[----:B------:R-:W-:Y:S01]  /*3a70*/  MUFU.EX2 R24, R24 ;  /* 0x0000001800187308 */ /* 0x000fe20000000800 */
[--C-:B------:R-:W-:Y:S01]  /*3a80*/  FFMA.FTZ R32, R32, UR20, -R9.reuse ;  /* 0x0000001420207c23 */ /* 0x100fe20008010809 */
[--C-:B------:R-:W-:Y:S01]  /*3a90*/  FFMA.FTZ R33, R33, UR20, -R9.reuse ;  /* 0x0000001421217c23 */ /* 0x100fe20008010809 */
[----:B------:R-:W-:Y:S01]  /*3aa0*/  FMNMX.FTZ R6, R55, R6, !PT ;  /* 0x0000000637067209 */ /* 0x000fe20007810000 */
[--C-:B------:R-:W-:Y:S01]  /*3ab0*/  FFMA.FTZ R36, R36, UR20, -R9.reuse ;  /* 0x0000001424247c23 */ /* 0x100fe20008010809 */
[--C-:B------:R-:W-:Y:S01]  /*3ac0*/  FFMA.FTZ R37, R37, UR20, -R9.reuse ;  /* 0x0000001425257c23 */ /* 0x100fe20008010809 */
[--C-:B------:R-:W-:Y:S01]  /*3ad0*/  FFMA.FTZ R40, R40, UR20, -R9.reuse ;  /* 0x0000001428287c23 */ /* 0x100fe20008010809 */
[--C-:B------:R-:W-:Y:S01]  /*3ae0*/  FFMA.FTZ R41, R41, UR20, -R9.reuse ;  /* 0x0000001429297c23 */ /* 0x100fe20008010809 */
[----:B------:R-:W0:Y:S01]  /*3af0*/  SHFL.BFLY PT, R3, R6, 0x2, 0x1f ;  /* 0x0c401f0006037f89 */ /* 0x000e2200000e0000 */
[----:B------:R-:W3:Y:S01]  /*3b00*/  MUFU.EX2 R25, R25 ;  /* 0x0000001900197308 */ /* 0x000ee20000000800 */
[--C-:B------:R-:W-:Y:S01]  /*3b10*/  FFMA.FTZ R44, R44, UR20, -R9.reuse ;  /* 0x000000142c2c7c23 */ /* 0x100fe20008010809 */
[--C-:B------:R-:W-:Y:S01]  /*3b20*/  FFMA.FTZ R45, R45, UR20, -R9.reuse ;  /* 0x000000142d2d7c23 */ /* 0x100fe20008010809 */
[--C-:B------:R-:W-:Y:S01]  /*3b30*/  FFMA.FTZ R48, R48, UR20, -R9.reuse ;  /* 0x0000001430307c23 */ /* 0x100fe20008010809 */
[--C-:B------:R-:W-:Y:S01]  /*3b40*/  FFMA.FTZ R49, R49, UR20, -R9.reuse ;  /* 0x0000001431317c23 */ /* 0x100fe20008010809 */
[--C-:B------:R-:W-:Y:S01]  /*3b50*/  FFMA.FTZ R52, R52, UR20, -R9.reuse ;  /* 0x0000001434347c23 */ /* 0x100fe20008010809 */
[----:B------:R-:W-:-:S02]  /*3b60*/  FFMA.FTZ R9, R53, UR20, -R9 ;  /* 0x0000001435097c23 */ /* 0x000fc40008010809 */
[----:B------:R-:W-:Y:S08]  /*3b70*/  MUFU.EX2 R28, R28 ;  /* 0x0000001c001c7308 */ /* 0x000ff00000000800 */
[----:B------:R-:W4:Y:S01]  /*3b80*/  MUFU.EX2 R29, R29 ;  /* 0x0000001d001d7308 */ /* 0x000f220000000800 */
[----:B---3--:R-:W-:Y:S02]  /*3b90*/  F2FP.BF16.F32.PACK_AB R152, R25, R24 ;  /* 0x000000181998723e */ /* 0x008fe400000010ff */
[----:B0-----:R-:W-:-:S05]  /*3ba0*/  FMNMX.FTZ R3, R6, R3, !PT ;  /* 0x0000000306037209 */ /* 0x001fca0007810000 */
[----:B------:R-:W-:Y:S01]  /*3bb0*/  MUFU.EX2 R32, R32 ;  /* 0x0000002000207308 */ /* 0x000fe20000000800 */
[----:B------:R-:W0:Y:S07]  /*3bc0*/  SHFL.BFLY PT, R6, R3, 0x1, 0x1f ;  /* 0x0c201f0003067f89 */ /* 0x000e2e00000e0000 */
[----:B------:R-:W3:Y:S01]  /*3bd0*/  MUFU.EX2 R33, R33 ;  /* 0x0000002100217308 */ /* 0x000ee20000000800 */
[----:B----4-:R-:W-:-:S07]  /*3be0*/  F2FP.BF16.F32.PACK_AB R154, R29, R28 ;  /* 0x0000001c1d9a723e */ /* 0x010fce00000010ff */
[----:B------:R-:W-:Y:S08]  /*3bf0*/  MUFU.EX2 R36, R36 ;  /* 0x0000002400247308 */ /* 0x000ff00000000800 */
[----:B------:R-:W4:Y:S01]  /*3c00*/  MUFU.EX2 R37, R37 ;  /* 0x0000002500257308 */ /* 0x000f220000000800 */
[----:B---3--:R-:W-:Y:S02]  /*3c10*/  F2FP.BF16.F32.PACK_AB R156, R33, R32 ;  /* 0x00000020219c723e */ /* 0x008fe400000010ff */
[----:B0-----:R-:W-:-:S04]  /*3c20*/  FMNMX.FTZ R5, R3, R6, !PT ;  /* 0x0000000603057209 */ /* 0x001fc80007810000 */
[C---:B------:R-:W-:Y:S01]  /*3c30*/  FSETP.NEU.FTZ.AND P2, PT, R5.reuse, -INF , PT ;  /* 0xff8000000500780b */ /* 0x040fe20003f5d000 */
[----:B------:R-:W-:Y:S01]  /*3c40*/  FMUL.FTZ R3, R5, UR20 ;  /* 0x0000001405037c20 */ /* 0x000fe20008410000 */
[----:B------:R-:W-:Y:S04]  /*3c50*/  MUFU.EX2 R40, R40 ;  /* 0x0000002800287308 */ /* 0x000fe80000000800 */
[----:B------:R-:W-:Y:S01]  /*3c60*/  FSEL R6, R3, RZ, P2 ;  /* 0x000000ff03067208 */ /* 0x000fe20001000000 */
[----:B------:R-:W-:Y:S01]  /*3c70*/  FADD.FTZ R3, R24, R25 ;  /* 0x0000001918037221 */ /* 0x000fe20000010000 */
[----:B----4-:R-:W-:Y:S02]  /*3c80*/  F2FP.BF16.F32.PACK_AB R158, R37, R36 ;  /* 0x00000024259e723e */ /* 0x010fe400000010ff */
[----:B------:R-:W0:Y:S01]  /*3c90*/  MUFU.EX2 R41, R41 ;  /* 0x0000002900297308 */ /* 0x000e220000000800 */
[--C-:B------:R-:W-:Y:S01]  /*3ca0*/  FFMA.FTZ R26, R26, UR20, -R6.reuse ;  /* 0x000000141a1a7c23 */ /* 0x100fe20008010806 */
[--C-:B------:R-:W-:Y:S01]  /*3cb0*/  FFMA.FTZ R27, R27, UR20, -R6.reuse ;  /* 0x000000141b1b7c23 */ /* 0x100fe20008010806 */
[--C-:B------:R-:W-:Y:S01]  /*3cc0*/  FFMA.FTZ R30, R30, UR20, -R6.reuse ;  /* 0x000000141e1e7c23 */ /* 0x100fe20008010806 */
[--C-:B------:R-:W-:Y:S01]  /*3cd0*/  FFMA.FTZ R31, R31, UR20, -R6.reuse ;  /* 0x000000141f1f7c23 */ /* 0x100fe20008010806 */
[--C-:B------:R-:W-:Y:S01]  /*3ce0*/  FFMA.FTZ R34, R34, UR20, -R6.reuse ;  /* 0x0000001422227c23 */ /* 0x100fe20008010806 */
[--C-:B------:R-:W-:Y:S01]  /*3cf0*/  FFMA.FTZ R35, R35, UR20, -R6.reuse ;  /* 0x0000001423237c23 */ /* 0x100fe20008010806 */
[----:B------:R-:W-:Y:S01]  /*3d00*/  FFMA.FTZ R38, R38, UR20, -R6 ;  /* 0x0000001426267c23 */ /* 0x000fe20008010806 */
[----:B------:R-:W-:Y:S01]  /*3d10*/  MUFU.EX2 R26, R26 ;  /* 0x0000001a001a7308 */ /* 0x000fe20000000800 */
[----:B------:R-:W-:Y:S01]  /*3d20*/  FADD.FTZ R10, R28, R3 ;  /* 0x000000031c0a7221 */ /* 0x000fe20000010000 */
[----:B------:R-:W-:-:S02]  /*3d30*/  @!P1 VIADD R3, R7, 0x28c40 ;  /* 0x00028c4007039836 */ /* 0x000fc40000000000 */
[--C-:B------:R-:W-:Y:S01]  /*3d40*/  FFMA.FTZ R39, R39, UR20, -R6.reuse ;  /* 0x0000001427277c23 */ /* 0x100fe20008010806 */
[----:B------:R-:W-:Y:S01]  /*3d50*/  FFMA.FTZ R42, R42, UR20, -R6 ;  /* 0x000000142a2a7c23 */ /* 0x000fe20008010806 */
[----:B------:R-:W-:Y:S01]  /*3d60*/  FADD.FTZ R13, R29, R10 ;  /* 0x0000000a1d0d7221 */ /* 0x000fe20000010000 */
[--C-:B------:R-:W-:Y:S01]  /*3d70*/  FFMA.FTZ R43, R43, UR20, -R6.reuse ;  /* 0x000000142b2b7c23 */ /* 0x100fe20008010806 */
[----:B------:R-:W-:Y:S01]  /*3d80*/  @!P1 PRMT R3, RZ, 0x654, R3 ;  /* 0x00000654ff039816 */ /* 0x000fe20000000003 */
[----:B------:R-:W3:Y:S01]  /*3d90*/  MUFU.EX2 R27, R27 ;  /* 0x0000001b001b7308 */ /* 0x000ee20000000800 */
[----:B------:R-:W-:Y:S01]  /*3da0*/  FADD.FTZ R12, R32, R13 ;  /* 0x0000000d200c7221 */ /* 0x000fe20000010000 */
[--C-:B------:R-:W-:Y:S01]  /*3db0*/  FFMA.FTZ R46, R46, UR20, -R6.reuse ;  /* 0x000000142e2e7c23 */ /* 0x100fe20008010806 */
[----:B------:R4:W-:Y:S01]  /*3dc0*/  @!P1 SYNCS.ARRIVE.TRANS64.RED.A1T0 RZ, [R3+URZ], RZ ;  /* 0x000000ff03ff99a7 */ /* 0x0009e2000810043f */
[--C-:B------:R-:W-:Y:S01]  /*3dd0*/  FFMA.FTZ R47, R47, UR20, -R6.reuse ;  /* 0x000000142f2f7c23 */ /* 0x100fe20008010806 */
[--C-:B------:R-:W-:Y:S01]  /*3de0*/  FFMA.FTZ R50, R50, UR20, -R6.reuse ;  /* 0x0000001432327c23 */ /* 0x100fe20008010806 */
[--C-:B------:R-:W-:Y:S01]  /*3df0*/  FFMA.FTZ R51, R51, UR20, -R6.reuse ;  /* 0x0000001433337c23 */ /* 0x100fe20008010806 */
[--C-:B------:R-:W-:Y:S01]  /*3e00*/  FFMA.FTZ R54, R54, UR20, -R6.reuse ;  /* 0x0000001436367c23 */ /* 0x100fe20008010806 */
[----:B------:R-:W5:Y:S01]  /*3e10*/  MUFU.EX2 R30, R30 ;  /* 0x0000001e001e7308 */ /* 0x000f620000000800 */
[----:B------:R-:W-:Y:S01]  /*3e20*/  FFMA.FTZ R6, R55, UR20, -R6 ;  /* 0x0000001437067c23 */ /* 0x000fe20008010806 */
[----:B0-----:R-:W-:-:S06]  /*3e30*/  F2FP.BF16.F32.PACK_AB R160, R41, R40 ;  /* 0x0000002829a0723e */ /* 0x001fcc00000010ff */
[----:B------:R-:W4:Y:S01]  /*3e40*/  MUFU.EX2 R31, R31 ;  /* 0x0000001f001f7308 */ /* 0x000f220000000800 */
[----:B---3--:R-:W-:Y:S01]  /*3e50*/  FADD.FTZ R11, R26, R27 ;  /* 0x0000001b1a0b7221 */ /* 0x008fe20000010000 */
[----:B------:R-:W-:-:S06]  /*3e60*/  F2FP.BF16.F32.PACK_AB R153, R27, R26 ;  /* 0x0000001a1b99723e */ /* 0x000fcc00000010ff */
[----:B------:R-:W0:Y:S01]  /*3e70*/  MUFU.EX2 R34, R34 ;  /* 0x0000002200227308 */ /* 0x000e220000000800 */
[----:B-----5:R-:W-:Y:S01]  /*3e80*/  FADD.FTZ R10, R30, R11 ;  /* 0x0000000b1e0a7221 */ /* 0x020fe20000010000 */
[----:B------:R-:W-:-:S04]  /*3e90*/  FADD.FTZ R11, R33, R12 ;  /* 0x0000000c210b7221 */ /* 0x000fc80000010000 */
[----:B------:R-:W-:Y:S02]  /*3ea0*/  FADD.FTZ R12, R36, R11 ;  /* 0x0000000b240c7221 */ /* 0x000fe40000010000 */
[----:B------:R-:W3:Y:S01]  /*3eb0*/  MUFU.EX2 R35, R35 ;  /* 0x0000002300237308 */ /* 0x000ee20000000800 */
[----:B----4-:R-:W-:Y:S01]  /*3ec0*/  FADD.FTZ R3, R31, R10 ;  /* 0x0000000a1f037221 */ /* 0x010fe20000010000 */
[----:B------:R-:W-:Y:S01]  /*3ed0*/  FADD.FTZ R11, R37, R12 ;  /* 0x0000000c250b7221 */ /* 0x000fe20000010000 */
[----:B------:R-:W-:Y:S01]  /*3ee0*/  F2FP.BF16.F32.PACK_AB R155, R31, R30 ;  /* 0x0000001e1f9b723e */ /* 0x000fe200000010ff */
[----:B------:R-:W-:Y:S02]  /*3ef0*/  BAR.SYNC.DEFER_BLOCKING 0xf, 0x100 ;  /* 0x03c4000000007b1d */ /* 0x000fe40000010000 */
[----:B------:R-:W-:Y:S01]  /*3f00*/  FADD.FTZ R12, R40, R11 ;  /* 0x0000000b280c7221 */ /* 0x000fe20000010000 */
[----:B0-----:R-:W-:-:S03]  /*3f10*/  FADD.FTZ R10, R34, R3 ;  /* 0x00000003220a7221 */ /* 0x001fc60000010000 */
[----:B------:R-:W0:Y:S01]  /*3f20*/  MUFU.EX2 R38, R38 ;  /* 0x0000002600267308 */ /* 0x000e220000000800 */
[----:B------:R-:W-:Y:S01]  /*3f30*/  FADD.FTZ R13, R41, R12 ;  /* 0x0000000c290d7221 */ /* 0x000fe20000010000 */
[----:B---3--:R-:W-:-:S06]  /*3f40*/  FADD.FTZ R3, R35, R10 ;  /* 0x0000000a23037221 */ /* 0x008fcc0000010000 */
[----:B------:R-:W3:Y:S01]  /*3f50*/  MUFU.EX2 R39, R39 ;  /* 0x0000002700277308 */ /* 0x000ee20000000800 */
[----:B------:R-:W-:-:S07]  /*3f60*/  F2FP.BF16.F32.PACK_AB R157, R35, R34 ;  /* 0x00000022239d723e */ /* 0x000fce00000010ff */
[----:B------:R-:W4:Y:S01]  /*3f70*/  MUFU.EX2 R42, R42 ;  /* 0x0000002a002a7308 */ /* 0x000f220000000800 */
[----:B0-----:R-:W-:Y:S01]  /*3f80*/  FADD.FTZ R10, R38, R3 ;  /* 0x00000003260a7221 */ /* 0x001fe20000010000 */
[----:B------:R0:W-:Y:S06]  /*3f90*/  STSM.16.M88.4 [R22+0x26800], R152 ;  /* 0x0268009816007844 */ /* 0x0001ec0000000200 */
[----:B------:R-:W5:Y:S01]  /*3fa0*/  MUFU.EX2 R43, R43 ;  /* 0x0000002b002b7308 */ /* 0x000f620000000800 */
[C---:B---3--:R-:W-:Y:S01]  /*3fb0*/  FADD.FTZ R11, R39.reuse, R10 ;  /* 0x0000000a270b7221 */ /* 0x048fe20000010000 */
[----:B------:R-:W-:-:S05]  /*3fc0*/  F2FP.BF16.F32.PACK_AB R159, R39, R38 ;  /* 0x00000026279f723e */ /* 0x000fca00000010ff */
[----:B------:R0:W-:Y:S01]  /*3fd0*/  STSM.16.M88.4 [R184], R156 ;  /* 0x0000009cb8007844 */ /* 0x0001e20000000200 */
[----:B------:R-:W-:Y:S01]  /*3fe0*/  MUFU.EX2 R44, R44 ;  /* 0x0000002c002c7308 */ /* 0x000fe20000000800 */
[----:B----4-:R-:W-:-:S07]  /*3ff0*/  FADD.FTZ R10, R42, R11 ;  /* 0x0000000b2a0a7221 */ /* 0x010fce0000010000 */
[----:B------:R-:W3:Y:S01]  /*4000*/  MUFU.EX2 R46, R46 ;  /* 0x0000002e002e7308 */ /* 0x000ee20000000800 */
[C---:B-----5:R-:W-:Y:S01]  /*4010*/  FADD.FTZ R11, R43.reuse, R10 ;  /* 0x0000000a2b0b7221 */ /* 0x060fe20000010000 */
[----:B------:R-:W-:-:S06]  /*4020*/  F2FP.BF16.F32.PACK_AB R161, R43, R42 ;  /* 0x0000002a2ba1723e */ /* 0x000fcc00000010ff */
[----:B------:R-:W4:Y:S08]  /*4030*/  MUFU.EX2 R45, R45 ;  /* 0x0000002d002d7308 */ /* 0x000f300000000800 */
[----:B------:R-:W5:Y:S01]  /*4040*/  MUFU.EX2 R47, R47 ;  /* 0x0000002f002f7308 */ /* 0x000f620000000800 */
[----:B---3--:R-:W-:-:S07]  /*4050*/  FADD.FTZ R10, R46, R11 ;  /* 0x0000000b2e0a7221 */ /* 0x008fce0000010000 */
[----:B------:R-:W-:Y:S01]  /*4060*/  MUFU.EX2 R48, R48 ;  /* 0x0000003000307308 */ /* 0x000fe20000000800 */
[----:B----4-:R-:W-:-:S07]  /*4070*/  F2FP.BF16.F32.PACK_AB R162, R45, R44 ;  /* 0x0000002c2da2723e */ /* 0x010fce00000010ff */
[----:B------:R-:W3:Y:S01]  /*4080*/  MUFU.EX2 R49, R49 ;  /* 0x0000003100317308 */ /* 0x000ee20000000800 */
[C---:B-----5:R-:W-:Y:S01]  /*4090*/  F2FP.BF16.F32.PACK_AB R163, R47.reuse, R46 ;  /* 0x0000002e2fa3723e */ /* 0x060fe200000010ff */
[----:B------:R-:W-:-:S04]  /*40a0*/  FADD.FTZ R47, R47, R10 ;  /* 0x0000000a2f2f7221 */ /* 0x000fc80000010000 */
[----:B------:R0:W-:Y:S02]  /*40b0*/  STSM.16.M88.4 [R19], R160 ;  /* 0x000000a013007844 */ /* 0x0001e40000000200 */
[----:B------:R-:W-:Y:S08]  /*40c0*/  MUFU.EX2 R50, R50 ;  /* 0x0000003200327308 */ /* 0x000ff00000000800 */
[----:B------:R-:W4:Y:S01]  /*40d0*/  MUFU.EX2 R51, R51 ;  /* 0x0000003300337308 */ /* 0x000f220000000800 */
[----:B---3--:R-:W-:-:S07]  /*40e0*/  F2FP.BF16.F32.PACK_AB R164, R49, R48 ;  /* 0x0000003031a4723e */ /* 0x008fce00000010ff */
[----:B------:R-:W-:Y:S08]  /*40f0*/  MUFU.EX2 R52, R52 ;  /* 0x0000003400347308 */ /* 0x000ff00000000800 */
[----:B------:R-:W3:Y:S01]  /*4100*/  MUFU.EX2 R9, R9 ;  /* 0x0000000900097308 */ /* 0x000ee20000000800 */
[----:B----4-:R-:W-:Y:S01]  /*4110*/  F2FP.BF16.F32.PACK_AB R165, R51, R50 ;  /* 0x0000003233a5723e */ /* 0x010fe200000010ff */
[----:B------:R-:W-:-:S04]  /*4120*/  FADD.FTZ R50, R50, R47 ;  /* 0x0000002f32327221 */ /* 0x000fc80000010000 */
[----:B------:R-:W-:Y:S02]  /*4130*/  FADD.FTZ R51, R51, R50 ;  /* 0x0000003233337221 */ /* 0x000fe40000010000 */
[----:B------:R-:W-:Y:S08]  /*4140*/  MUFU.EX2 R54, R54 ;  /* 0x0000003600367308 */ /* 0x000ff00000000800 */
[----:B------:R4:W5:Y:S01]  /*4150*/  MUFU.EX2 R3, R6 ;  /* 0x0000000600037308 */ /* 0x0009620000000800 */
[----:B---3--:R-:W-:Y:S01]  /*4160*/  F2FP.BF16.F32.PACK_AB R166, R9, R52 ;  /* 0x0000003409a6723e */ /* 0x008fe200000010ff */
[----:B----4-:R-:W-:-:S04]  /*4170*/  FADD.FTZ R6, R44, R13 ;  /* 0x0000000d2c067221 */ /* 0x010fc80000010000 */
[----:B------:R-:W-:-:S04]  /*4180*/  FADD.FTZ R45, R45, R6 ;  /* 0x000000062d2d7221 */ /* 0x000fc80000010000 */
[----:B------:R-:W-:Y:S01]  /*4190*/  FADD.FTZ R48, R48, R45 ;  /* 0x0000002d30307221 */ /* 0x000fe20000010000 */
[----:B-----5:R-:W-:Y:S01]  /*41a0*/  F2FP.BF16.F32.PACK_AB R167, R3, R54 ;  /* 0x0000003603a7723e */ /* 0x020fe200000010ff */
[----:B------:R-:W-:Y:S02]  /*41b0*/  FADD.FTZ R54, R54, R51 ;  /* 0x0000003336367221 */ /* 0x000fe40000010000 */
[----:B------:R-:W-:Y:S02]  /*41c0*/  FADD.FTZ R49, R49, R48 ;  /* 0x0000003031317221 */ /* 0x000fe40000010000 */
[----:B------:R0:W-:Y:S01]  /*41d0*/  STSM.16.M88.4 [R23], R164 ;  /* 0x000000a417007844 */ /* 0x0001e20000000200 */
[----:B------:R-:W-:Y:S01]  /*41e0*/  FADD.FTZ R3, R3, R54 ;  /* 0x0000003603037221 */ /* 0x000fe20000010000 */
[----:B------:R-:W-:-:S04]  /*41f0*/  FADD.FTZ R6, R52, R49 ;  /* 0x0000003134067221 */ /* 0x000fc80000010000 */
[----:B------:R-:W-:Y:S01]  /*4200*/  FADD.FTZ R6, R9, R6 ;  /* 0x0000000609067221 */ /* 0x000fe20000010000 */
[----:B------:R-:W-:Y:S06]  /*4210*/  @!P0 BRA `(.L_x_3230) ;  /* 0x0000000000048947 */ /* 0x000fec0003800000 */
[----:B------:R-:W-:Y:S01]  /*4220*/  BPT.TRAP 0x1 ;  /* 0x000000040000795c */ /* 0x000fe20000300000 */
.L_x_3230:
[----:B------:R3:W4:Y:S01]  /*4230*/  SYNCS.PHASECHK.TRANS64.TRYWAIT P2, [R7+URZ+0x28c50], R8 ;  /* 0x028c5008070075a7 */ /* 0x000722000804017f */
[----:B------:R-:W-:Y:S05]  /*4240*/  @!P0 BRA `(.L_x_3231) ;  /* 0x0000000000048947 */ /* 0x000fea0003800000 */
[----:B------:R-:W-:Y:S01]  /*4250*/  BPT.TRAP 0x1 ;  /* 0x000000040000795c */ /* 0x000fe20000300000 */
.L_x_3231:
[----:B------:R-:W-:Y:S01]  /*4260*/  ULOP3.LUT UR51, UR51, 0x2000000, URZ, 0xfc, !UPT ;  /* 0x0200000033337892 */ /* 0x000fe2000f8efc3f */
[----:B----4-:R-:W-:Y:S11]  /*4270*/  @P2 BRA `(.L_x_3232) ;  /* 0x0000000000082947 */ /* 0x010ff60003800000 */
[----:B------:R-:W4:Y:S02]  /*4280*/  SYNCS.PHASECHK.TRANS64.TRYWAIT P2, [R7+URZ+0x28c50], R8 ;  /* 0x028c5008070075a7 */ /* 0x000f24000804017f */
[----:B----4-:R-:W-:Y:S05]  /*4290*/  @!P2 BRA `(.L_x_3233) ;  /* 0x0000009400f4a947 */ /* 0x010fea0003800000 */
.L_x_3232:
[----:B------:R-:W-:Y:S01]  /*42a0*/  ULEA UR10, UR39, UR51, 0xc ;  /* 0x00000033270a7291 */ /* 0x000fe2000f8e603f */
[----:B------:R-:W-:Y:S01]  /*42b0*/  WARPGROUP.ARRIVE ;  /* 0x00000000000079c5 */ /* 0x000fe20000000000 */
[----:B------:R-:W-:Y:S01]  /*42c0*/  UMOV UR7, 0x40000040 ;  /* 0x4000004000077882 */ /* 0x000fe20000000000 */
[----:B------:R-:W-:Y:S01]  /*42d0*/  UISETP.GE.AND UP0, UPT, UR50, 0x41, UPT ;  /* 0x000000413200788c */ /* 0x000fe2000bf06270 */
[----:B-1234-:R-:W-:-:S03]  /*42e0*/  @!P1 VIADD R7, R7, 0x28c60 ;  /* 0x00028c6007079836 */ /* 0x01efc60000000000 */
[----:B------:R-:W-:Y:S02]  /*42f0*/  UMOV UR6, UR10 ;  /* 0x0000000a00067c82 */ /* 0x000fe40008000000 */
[----:B------:R-:W-:Y:S01]  /*4300*/  HGMMA.64x256x16.F32.BF16 R24, R152, gdesc[UR4].tnspB, RZ, !UPT, gsb0 ;  /* 0x43e0000498187df0 */ /* 0x000fe2000c0018ff */
[----:B------:R-:W-:Y:S01]  /*4310*/  UIADD3 UR6, UR10, 0x80, URZ ;  /* 0x000000800a067890 */ /* 0x000fe2000fffe03f */
[----:B------:R-:W-:Y:S01]  /*4320*/  PLOP3.LUT P2, PT, PT, PT, UP0, 0x80, 0x0 ;  /* 0x000000000000781c */ /* 0x000fe20003f4f008 */
[----:B------:R-:W-:Y:S01]  /*4330*/  UMOV UR7, 0x40000040 ;  /* 0x4000004000077882 */ /* 0x000fe20000000000 */
[----:B------:R-:W-:Y:S01]  /*4340*/  @!P1 PRMT R7, RZ, 0x654, R7 ;  /* 0x00000654ff079816 */ /* 0x000fe20000000007 */
[----:B------:R-:W-:Y:S02]  /*4350*/  WARPGROUP.DEPBAR.LE gsb0, 0x0 ;  /* 0x00008000000079c5 */ /* 0x000fe40000010000 */
[----:B------:R-:W-:-:S15]  /*4360*/  WARPGROUP.ARRIVE ;  /* 0x00000000000079c5 */ /* 0x000fde0000000000 */
[----:B------:R-:W-:-:S06]  /*4370*/  NOP ;  /* 0x0000000000007918 */ /* 0x000fcc0000000000 */
[----:B------:R-:W-:Y:S01]  /*4380*/  HGMMA.64x256x16.F32.BF16 R24, R156, gdesc[UR4].tnspB, R24, gsb0 ;  /* 0x43e000049c187df0 */ /* 0x000fe20008001818 */
[----:B------:R-:W-:Y:S01]  /*4390*/  UIADD3 UR6, UR10, 0x100, URZ ;  /* 0x000001000a067890 */ /* 0x000fe2000fffe03f */
[----:B------:R-:W-:Y:S01]  /*43a0*/  UMOV UR7, 0x40000040 ;  /* 0x4000004000077882 */ /* 0x000fe20000000000 */
[----:B------:R-:W-:Y:S02]  /*43b0*/  WARPGROUP.DEPBAR.LE gsb0, 0x0 ;  /* 0x00008000000079c5 */ /* 0x000fe40000010000 */
[----:B------:R-:W-:-:S15]  /*43c0*/  WARPGROUP.ARRIVE ;  /* 0x00000000000079c5 */ /* 0x000fde0000000000 */
[----:B------:R-:W-:-:S08]  /*43d0*/  NOP ;  /* 0x0000000000007918 */ /* 0x000fd00000000000 */
[----:B------:R-:W-:Y:S01]  /*43e0*/  HGMMA.64x256x16.F32.BF16 R24, R160, gdesc[UR4].tnspB, R24, gsb0 ;  /* 0x43e00004a0187df0 */ /* 0x000fe20008001818 */
[----:B------:R-:W-:Y:S01]  /*43f0*/  UIADD3 UR6, UR10, 0x180, URZ ;  /* 0x000001800a067890 */ /* 0x000fe2000fffe03f */
[----:B------:R-:W-:Y:S01]  /*4400*/  UMOV UR7, 0x40000040 ;  /* 0x4000004000077882 */ /* 0x000fe20000000000 */
[----:B------:R-:W-:Y:S02]  /*4410*/  WARPGROUP.DEPBAR.LE gsb0, 0x0 ;  /* 0x00008000000079c5 */ /* 0x000fe40000010000 */
[----:B------:R-:W-:-:S15]  /*4420*/  WARPGROUP.ARRIVE ;  /* 0x00000000000079c5 */ /* 0x000fde0000000000 */
[----:B------:R-:W-:-:S08]  /*4430*/  NOP ;  /* 0x0000000000007918 */ /* 0x000fd00000000000 */
[----:B------:R-:W-:Y:S03]  /*4440*/  HGMMA.64x256x16.F32.BF16 R24, R164, gdesc[UR4].tnspB, R24, gsb0 ;  /* 0x43e00004a4187df0 */ /* 0x000fe60008001818 */
[----:B------:R-:W-:Y:S02]  /*4450*/  WARPGROUP.DEPBAR.LE gsb0, 0x0 ;  /* 0x00008000000079c5 */ /* 0x000fe40000010000 */
[----:B------:R-:W-:Y:S01]  /*4460*/  @!PT LDS RZ, [RZ] ;  /* 0x00000000fffff984 */ /* 0x000fe20000000800 */
[----:B------:R-:W-:Y:S01]  /*4470*/  @!PT LDS RZ, [RZ] ;  /* 0x00000000fffff984 */ /* 0x000fe20000000800 */
[----:B------:R-:W-:Y:S01]  /*4480*/  @!PT LDS RZ, [RZ] ;  /* 0x00000000fffff984 */ /* 0x000fe20000000800 */
[----:B------:R-:W-:Y:S01]  /*4490*/  @!PT LDS RZ, [RZ] ;  /* 0x00000000fffff984 */ /* 0x000fe20000000800 */
[----:B------:R1:W-:Y:S06]  /*44a0*/  MEMBAR.ALL.CTA ;  /* 0x0000000000007992 */ /* 0x0003ec0000008000 */
[----:B-1----:R-:W1:Y:S02]  /*44b0*/  FENCE.VIEW.ASYNC.S ;  /* 0x00000000000073c6 */ /* 0x002e640000000000 */
[----:B-1----:R-:W-:Y:S01]  /*44c0*/  NOP ;  /* 0x0000000000007918 */ /* 0x002fe20000000000 */
[----:B------:R-:W-:Y:S06]  /*44d0*/  BAR.ARV 0xe, 0x100 ;  /* 0x0384000000007b1d */ /* 0x000fec0000002000 */
[----:B------:R1:W-:Y:S01]  /*44e0*/  @!P1 SYNCS.ARRIVE.TRANS64.RED.A1T0 RZ, [R7+URZ], RZ ;  /* 0x000000ff07ff99a7 */ /* 0x0003e2000810043f */
[----:B------:R-:W-:Y:S05]  /*44f0*/  @!P2 BRA `(.L_x_3234) ;  /* 0x0000001c0048a947 */ /* 0x000fea0003800000 */
[----:B------:R-:W-:Y:S01]  /*4500*/  IMAD.MOV.U32 R8, RZ, RZ, R5 ;  /* 0x000000ffff087224 */ /* 0x000fe200078e0005 */
[----:B------:R-:W-:Y:S01]  /*4510*/  UIADD3 UR49, UR49, -0x2, URZ ;  /* 0xfffffffe31317890 */ /* 0x000fe2000fffe03f */
[----:B------:R-:W-:Y:S01]  /*4520*/  IMAD.MOV.U32 R13, RZ, RZ, R4 ;  /* 0x000000ffff0d7224 */ /* 0x000fe200078e0004 */
[----:B------:R-:W-:Y:S01]  /*4530*/  UMOV UR21, UR39 ;  /* 0x0000002700157c82 */ /* 0x000fe20008000000 */
[----:B------:R-:W-:Y:S01]  /*4540*/  ULDC UR22, c[0x0][0x9d8] ;  /* 0x0002760000167ab9 */ /* 0x000fe20000000800 */
[----:B------:R-:W-:-:S08]  /*4550*/  ULDC UR20, c[0x0][0x988] ;  /* 0x0002620000147ab9 */ /* 0x000fd00000000800 */
.L_x_3243:
[----:B------:R-:W-:Y:S01]  /*4560*/  UIADD3 UR39, UR21, 0x1, URZ ;  /* 0x0000000115277890 */ /* 0x000fe2000fffe03f */
[----:B------:R-:W-:Y:S01]  /*4570*/  IMAD.U32 R4, RZ, RZ, UR49 ;  /* 0x00000031ff047e24 */ /* 0x000fe2000f8e00ff */
[----:B------:R-:W-:Y:S02]  /*4580*/  UIADD3 UR49, UR49, -0x1, URZ ;  /* 0xffffffff31317890 */ /* 0x000fe4000fffe03f */
[----:B------:R-:W-:Y:S02]  /*4590*/  UISETP.NE.AND UP0, UPT, UR39, 0x2, UPT ;  /* 0x000000022700788c */ /* 0x000fe4000bf05270 */
[----:B------:R-:W-:Y:S02]  /*45a0*/  ISETP.GT.AND P2, PT, R4, RZ, PT ;  /* 0x000000ff0400720c */ /* 0x000fe40003f44270 */
[----:B------:R-:W-:Y:S02]  /*45b0*/  USEL UR6, URZ, 0x1, UP0 ;  /* 0x000000013f067887 */ /* 0x000fe40008000000 */
[----:B------:R-:W-:-:S02]  /*45c0*/  USEL UR39, UR39, URZ, UP0 ;  /* 0x0000003f27277287 */ /* 0x000fc40008000000 */
[----:B------:R-:W-:Y:S01]  /*45d0*/  ULOP3.LUT UR38, UR38, UR6, URZ, 0x3c, !UPT ;  /* 0x0000000626267292 */ /* 0x000fe2000f8e3c3f */
[----:B012---:R-:W-:Y:S11]  /*45e0*/  @!P0 BRA `(.L_x_3235) ;  /* 0x0000000000048947 */ /* 0x007ff60003800000 */
[----:B------:R-:W-:Y:S01]  /*45f0*/  BPT.TRAP 0x1 ;  /* 0x000000040000795c */ /* 0x000fe20000300000 */
.L_x_3235:
[----:B------:R-:W-:Y:S01]  /*4600*/  ULEA UR23, UR39, UR41, 0x3 ;  /* 0x0000002927177291 */ /* 0x000fe2000f8e183f */
[----:B-1----:R-:W-:-:S05]  /*4610*/  IMAD.U32 R7, RZ, RZ, UR38 ;  /* 0x00000026ff077e24 */ /* 0x002fca000f8e00ff */
[----:B------:R-:W-:-:S04]  /*4620*/  SHF.L.U32 R7, R7, 0x1f, RZ ;  /* 0x0000001f07077819 */ /* 0x000fc800000006ff */
[----:B------:R1:W2:Y:S01]  /*4630*/  SYNCS.PHASECHK.TRANS64.TRYWAIT P3, [UR23+0x28c30], R7 ;  /* 0x028c3007ff0075a7 */ /* 0x0002a20008060157 */
[----:B------:R-:W-:Y:S05]  /*4640*/  @!P0 BRA `(.L_x_3236) ;  /* 0x0000000000048947 */ /* 0x000fea0003800000 */
[----:B------:R-:W-:Y:S01]  /*4650*/  BPT.TRAP 0x1 ;  /* 0x000000040000795c */ /* 0x000fe20000300000 */
.L_x_3236:
[----:B--2---:R-:W-:Y:S05]  /*4660*/  @P3 BRA `(.L_x_3237) ;  /* 0x0000000000083947 */ /* 0x004fea0003800000 */
[----:B------:R-:W2:Y:S02]  /*4670*/  SYNCS.PHASECHK.TRANS64.TRYWAIT P3, [UR23+0x28c30], R7 ;  /* 0x028c3007ff0075a7 */ /* 0x000ea40008060157 */
[----:B--2---:R-:W-:Y:S05]  /*4680*/  @!P3 BRA `(.L_x_3238) ;  /* 0x00000094000cb947 */ /* 0x004fea0003800000 */
.L_x_3237:
[----:B------:R-:W-:Y:S01]  /*4690*/  R2UR UR18, R0 ;  /* 0x00000000001272ca */ /* 0x000fe200000e0000 */
[----:B------:R-:W-:Y:S01]  /*46a0*/  UIADD3 UR6, UR41, 0x20400, URZ ;  /* 0x0002040029067890 */ /* 0x000fe2000fffe03f */
[----:B0-----:R-:W-:Y:S01]  /*46b0*/  WARPGROUP.ARRIVE ;  /* 0x00000000000079c5 */ /* 0x001fe20000000000 */
[----:B------:R-:W-:Y:S01]  /*46c0*/  UMOV UR19, 0x40000040 ;  /* 0x4000004000137882 */ /* 0x000fe20000000000 */
[----:B------:R-:W-:Y:S01]  /*46d0*/  UMOV UR17, 0x40000040 ;  /* 0x4000004000117882 */ /* 0x000fe20000000000 */
[----:B------:R-:W-:Y:S01]  /*46e0*/  USHF.R.U32.HI UR6, URZ, 0x4, UR6 ;  /* 0x000000043f067899 */ /* 0x000fe20008011606 */
[----:B------:R-:W-:Y:S01]  /*46f0*/  UMOV UR7, 0x40000040 ;  /* 0x4000004000077882 */ /* 0x000fe20000000000 */
[----:B------:R-:W-:Y:S02]  /*4700*/  UMOV UR11, 0x40000040 ;  /* 0x40000040000b7882 */ /* 0x000fe40000000000 */
[----:B------:R-:W-:Y:S01]  /*4710*/  ULOP3.LUT UR6, UR6, 0x3fff, URZ, 0xc0, !UPT ;  /* 0x00003fff06067892 */ /* 0x000fe2000f8ec03f */
[----:B------:R-:W-:-:S03]  /*4720*/  UMOV UR15, 0x40000040 ;  /* 0x40000040000f7882 */ /* 0x000fc60000000000 */
[----:B------:R-:W-:Y:S02]  /*4730*/  ULEA UR18, UR39, UR18, 0x9 ;  /* 0x0000001227127291 */ /* 0x000fe4000f8e483f */
[----:B------:R-:W-:Y:S02]  /*4740*/  ULOP3.LUT UR16, UR6, 0x10000, URZ, 0xfc, !UPT ;  /* 0x0001000006107892 */ /* 0x000fe4000f8efc3f */
[----:B------:R-:W-:Y:S02]  /*4750*/  UIADD3 UR6, UR18, 0x2, URZ ;  /* 0x0000000212067890 */ /* 0x000fe4000fffe03f */
[----:B------:R-:W-:Y:S02]  /*4760*/  UIADD3 UR10, UR18, 0x4, URZ ;  /* 0x00000004120a7890 */ /* 0x000fe4000fffe03f */
[----:B------:R-:W-:-:S03]  /*4770*/  UIADD3 UR14, UR18, 0x6, URZ ;  /* 0x00000006120e7890 */ /* 0x000fc6000fffe03f */
[----:B------:R-:W-:Y:S03]  /*4780*/  HGMMA.64x64x16.F32.BF16 R152, gdesc[UR16], RZ, !UPT, gsb0 ;  /* 0x00e00000109879f0 */ /* 0x000fe6000c0018ff */
[----:B------:R-:W-:Y:S02]  /*4790*/  WARPGROUP.DEPBAR.LE gsb0, 0x0 ;  /* 0x00008000000079c5 */ /* 0x000fe40000010000 */
[----:B------:R-:W-:-:S06]  /*47a0*/  WARPGROUP.ARRIVE ;  /* 0x00000000000079c5 */ /* 0x000fcc0000000000 */
[----:B------:R-:W-:Y:S03]  /*47b0*/  HGMMA.64x64x16.F32.BF16 R152, gdesc[UR4], R152, gsb0 ;  /* 0x00e00000049879f0 */ /* 0x000fe60008001898 */
        /* <DEDUP_REMOVED lines=30> */
[----:B--2---:R-:W-:Y:S01]  /*49a0*/  FMNMX.FTZ R4, R14, R13, !PT ;  /* 0x0000000d0e047209 */ /* 0x004fe20007810000 */
[----:B------:R-:W-:Y:S01]  /*49b0*/  FMUL.FTZ R156, R162, UR22 ;  /* 0x00000016a29c7c20 */ /* 0x000fe20008410000 */
[----:B------:R-:W-:Y:S01]  /*49c0*/  FMUL.FTZ R162, R166, UR22 ;  /* 0x00000016a6a27c20 */ /* 0x000fe20008410000 */
[----:B------:R-:W-:Y:S01]  /*49d0*/  FMUL.FTZ R172, R175, UR22 ;  /* 0x00000016afac7c20 */ /* 0x000fe20008410000 */
[----:B------:R-:W-:Y:S01]  /*49e0*/  FMUL.FTZ R166, R170, UR22 ;  /* 0x00000016aaa67c20 */ /* 0x000fe20008410000 */
[----:B------:R-:W-:Y:S01]  /*49f0*/  FMUL.FTZ R170, R178, UR22 ;  /* 0x00000016b2aa7c20 */ /* 0x000fe20008410000 */
[----:B------:R-:W-:Y:S01]  /*4a00*/  IMAD.U32 R181, RZ, RZ, UR21 ;  /* 0x00000015ffb57e24 */ /* 0x000fe2000f8e00ff */
[----:B------:R-:W2:Y:S01]  /*4a10*/  MUFU.TANH R20, R20 ;  /* 0x0000001400147308 */ /* 0x000ea20000002400 */
[----:B0-----:R-:W-:-:S07]  /*4a20*/  FMNMX.FTZ R4, R5, R4, !PT ;  /* 0x0000000405047209 */ /* 0x001fce0007810000 */
[----:B------:R-:W0:Y:S01]  /*4a30*/  MUFU.TANH R21, R21 ;  /* 0x0000001500157308 */ /* 0x000e220000002400 */
[----:B---3--:R-:W-:-:S07]  /*4a40*/  FMNMX.FTZ R165, R15, R4, !PT ;  /* 0x000000040fa57209 */ /* 0x008fce0007810000 */
[----:B------:R-:W3:Y:S01]  /*4a50*/  MUFU.TANH R152, R152 ;  /* 0x0000009800987308 */ /* 0x000ee20000002400 */
[----:B--2---:R-:W-:-:S07]  /*4a60*/  FMNMX.FTZ R4, R20, R165, !PT ;  /* 0x000000a514047209 */ /* 0x004fce0007810000 */
[----:B------:R-:W2:Y:S01]  /*4a70*/  MUFU.TANH R153, R153 ;  /* 0x0000009900997308 */ /* 0x000ea20000002400 */
[----:B0-----:R-:W-:-:S07]  /*4a80*/  FMNMX.FTZ R165, R21, R4, !PT ;  /* 0x0000000415a57209 */ /* 0x001fce0007810000 */
[----:B------:R-:W0:Y:S01]  /*4a90*/  MUFU.TANH R154, R154 ;  /* 0x0000009a009a7308 */ /* 0x000e220000002400 */
[----:B---3--:R-:W-:Y:S01]  /*4aa0*/  FMNMX.FTZ R4, R152, R165, !PT ;  /* 0x000000a598047209 */ /* 0x008fe20007810000 */
[----:B------:R-:W-:-:S06]  /*4ab0*/  FMUL.FTZ R165, R180, UR22 ;  /* 0x00000016b4a57c20 */ /* 0x000fcc0008410000 */
[----:B------:R-:W3:Y:S01]  /*4ac0*/  MUFU.TANH R155, R155 ;  /* 0x0000009b009b7308 */ /* 0x000ee20000002400 */
[----:B--2---:R-:W-:-:S07]  /*4ad0*/  FMNMX.FTZ R169, R153, R4, !PT ;  /* 0x0000000499a97209 */ /* 0x004fce0007810000 */
        /* <DEDUP_REMOVED lines=13> */
[----:B0-----:R-:W-:Y:S01]  /*4bb0*/  FMNMX.FTZ R4, R164, R169, !PT ;  /* 0x000000a9a4047209 */ /* 0x001fe20007810000 */
[----:B------:R-:W-:Y:S01]  /*4bc0*/  FMUL.FTZ R169, R174, UR22 ;  /* 0x00000016aea97c20 */ /* 0x000fe20008410000 */
[----:B------:R-:W-:-:S05]  /*4bd0*/  FMUL.FTZ R174, R183, UR22 ;  /* 0x00000016b7ae7c20 */ /* 0x000fca0008410000 */
[----:B------:R-:W0:Y:S01]  /*4be0*/  MUFU.TANH R9, R9 ;  /* 0x0000000900097308 */ /* 0x000e220000002400 */
[----:B---3--:R-:W-:-:S07]  /*4bf0*/  FMNMX.FTZ R163, R165, R4, !PT ;  /* 0x00000004a5a37209 */ /* 0x008fce0007810000 */
[----:B------:R-:W3:Y:S01]  /*4c00*/  MUFU.TANH R10, R10 ;  /* 0x0000000a000a7308 */ /* 0x000ee20000002400 */
[----:B--2---:R-:W-:Y:S01]  /*4c10*/  FMNMX.FTZ R4, R168, R163, !PT ;  /* 0x000000a3a8047209 */ /* 0x004fe20007810000 */
[----:B------:R-:W-:Y:S01]  /*4c20*/  FMUL.FTZ R163, R167, UR22 ;  /* 0x00000016a7a37c20 */ /* 0x000fe20008410000 */
[----:B------:R-:W-:Y:S01]  /*4c30*/  FMUL.FTZ R167, R171, UR22 ;  /* 0x00000016aba77c20 */ /* 0x000fe20008410000 */
[----:B------:R-:W-:Y:S02]  /*4c40*/  FMUL.FTZ R171, R179, UR22 ;  /* 0x00000016b3ab7c20 */ /* 0x000fe40008410000 */
[----:B------:R-:W2:Y:S02]  /*4c50*/  SHFL.BFLY PT, R173, R4, 0x2, 0x1f ;  /* 0x0c401f0004ad7f89 */ /* 0x000ea400000e0000 */
[----:B------:R-:W4:Y:S08]  /*4c60*/  MUFU.TANH R11, R11 ;  /* 0x0000000b000b7308 */ /* 0x000f300000002400 */
[----:B------:R-:W5:Y:S08]  /*4c70*/  MUFU.TANH R12, R12 ;  /* 0x0000000c000c7308 */ /* 0x000f700000002400 */
[----:B------:R-:W1:Y:S01]  /*4c80*/  MUFU.TANH R156, R156 ;  /* 0x0000009c009c7308 */ /* 0x000e620000002400 */
[----:B--2---:R-:W-:-:S02]  /*4c90*/  FMNMX.FTZ R176, R4, R173, !PT ;  /* 0x000000ad04b07209 */ /* 0x004fc40007810000 */
[----:B0-----:R-:W-:-:S05]  /*4ca0*/  FMNMX.FTZ R173, R9, R8, !PT ;  /* 0x0000000809ad7209 */ /* 0x001fca0007810000 */
[----:B------:R-:W0:Y:S01]  /*4cb0*/  MUFU.TANH R158, R158 ;  /* 0x0000009e009e7308 */ /* 0x000e220000002400 */
[----:B------:R-:W2:Y:S01]  /*4cc0*/  SHFL.BFLY PT, R177, R176, 0x1, 0x1f ;  /* 0x0c201f00b0b17f89 */ /* 0x000ea200000e0000 */
[----:B---3--:R-:W-:Y:S01]  /*4cd0*/  FMNMX.FTZ R4, R10, R173, !PT ;  /* 0x000000ad0a047209 */ /* 0x008fe20007810000 */
[----:B------:R-:W-:-:S03]  /*4ce0*/  FMUL.FTZ R173, R182, UR22 ;  /* 0x00000016b6ad7c20 */ /* 0x000fc60008410000 */
[----:B----4-:R-:W-:Y:S02]  /*4cf0*/  FMNMX.FTZ R175, R11, R4, !PT ;  /* 0x000000040baf7209 */ /* 0x010fe40007810000 */
[----:B------:R-:W3:Y:S02]  /*4d00*/  MUFU.TANH R162, R162 ;  /* 0x000000a200a27308 */ /* 0x000ee40000002400 */
[----:B-----5:R-:W-:-:S04]  /*4d10*/  FMNMX.FTZ R175, R12, R175, !PT ;  /* 0x000000af0caf7209 */ /* 0x020fc80007810000 */
[----:B-1----:R-:W-:Y:S02]  /*4d20*/  FMNMX.FTZ R175, R156, R175, !PT ;  /* 0x000000af9caf7209 */ /* 0x002fe40007810000 */
[----:B------:R-:W1:Y:S02]  /*4d30*/  MUFU.TANH R163, R163 ;  /* 0x000000a300a37308 */ /* 0x000e640000002400 */
[----:B0-----:R-:W-:-:S06]  /*4d40*/  FMNMX.FTZ R175, R158, R175, !PT ;  /* 0x000000af9eaf7209 */ /* 0x001fcc0007810000 */
[----:B------:R-:W0:Y:S01]  /*4d50*/  MUFU.TANH R166, R166 ;  /* 0x000000a600a67308 */ /* 0x000e220000002400 */
[----:B--2---:R-:W-:Y:S02]  /*4d60*/  FMNMX.FTZ R4, R176, R177, !PT ;  /* 0x000000b1b0047209 */ /* 0x004fe40007810000 */
[----:B---3--:R-:W-:-:S03]  /*4d70*/  FMNMX.FTZ R176, R162, R175, !PT ;  /* 0x000000afa2b07209 */ /* 0x008fc60007810000 */
[C---:B------:R-:W-:Y:S02]  /*4d80*/  FMUL.FTZ R180, R4.reuse, UR20 ;  /* 0x0000001404b47c20 */ /* 0x040fe40008410000 */
[----:B------:R-:W2:Y:S01]  /*4d90*/  MUFU.TANH R167, R167 ;  /* 0x000000a700a77308 */ /* 0x000ea20000002400 */
[----:B-1----:R-:W-:Y:S01]  /*4da0*/  FMNMX.FTZ R175, R163, R176, !PT ;  /* 0x000000b0a3af7209 */ /* 0x002fe20007810000 */
[----:B------:R-:W-:Y:S01]  /*4db0*/  FADD.FTZ R13, -R4, R13 ;  /* 0x0000000d040d7221 */ /* 0x000fe20000010100 */
[--C-:B------:R-:W-:Y:S01]  /*4dc0*/  FFMA.FTZ R177, R5, UR20, -R180.reuse ;  /* 0x0000001405b17c23 */ /* 0x100fe200080108b4 */
[--C-:B------:R-:W-:Y:S01]  /*4dd0*/  FFMA.FTZ R14, R14, UR20, -R180.reuse ;  /* 0x000000140e0e7c23 */ /* 0x100fe200080108b4 */
[--C-:B------:R-:W-:Y:S01]  /*4de0*/  FFMA.FTZ R15, R15, UR20, -R180.reuse ;  /* 0x000000140f0f7c23 */ /* 0x100fe200080108b4 */
[----:B------:R-:W-:Y:S01]  /*4df0*/  FMUL.FTZ R13, R13, UR20 ;  /* 0x000000140d0d7c20 */ /* 0x000fe20008410000 */
[--C-:B------:R-:W-:Y:S01]  /*4e00*/  FFMA.FTZ R20, R20, UR20, -R180.reuse ;  /* 0x0000001414147c23 */ /* 0x100fe200080108b4 */
[----:B------:R-:W1:Y:S01]  /*4e10*/  MUFU.TANH R169, R169 ;  /* 0x000000a900a97308 */ /* 0x000e620000002400 */
[----:B0-----:R-:W-:Y:S01]  /*4e20*/  FMNMX.FTZ R176, R166, R175, !PT ;  /* 0x000000afa6b07209 */ /* 0x001fe20007810000 */
[--C-:B------:R-:W-:Y:S01]  /*4e30*/  FFMA.FTZ R21, R21, UR20, -R180.reuse ;  /* 0x0000001415157c23 */ /* 0x100fe200080108b4 */
[--C-:B------:R-:W-:Y:S01]  /*4e40*/  FFMA.FTZ R153, R153, UR20, -R180.reuse ;  /* 0x0000001499997c23 */ /* 0x100fe200080108b4 */
[--C-:B------:R-:W-:Y:S01]  /*4e50*/  FFMA.FTZ R178, R154, UR20, -R180.reuse ;  /* 0x000000149ab27c23 */ /* 0x100fe200080108b4 */
[--C-:B------:R-:W-:Y:S01]  /*4e60*/  FFMA.FTZ R155, R155, UR20, -R180.reuse ;  /* 0x000000149b9b7c23 */ /* 0x100fe200080108b4 */
[--C-:B------:R-:W-:Y:S01]  /*4e70*/  FFMA.FTZ R190, R160, UR20, -R180.reuse ;  /* 0x00000014a0be7c23 */ /* 0x100fe200080108b4 */
[--C-:B------:R-:W-:Y:S01]  /*4e80*/  FFMA.FTZ R164, R164, UR20, -R180.reuse ;  /* 0x00000014a4a47c23 */ /* 0x100fe200080108b4 */
[----:B------:R-:W0:Y:S01]  /*4e90*/  MUFU.TANH R172, R172 ;  /* 0x000000ac00ac7308 */ /* 0x000e220000002400 */
[----:B--2---:R-:W-:Y:S01]  /*4ea0*/  FMNMX.FTZ R176, R167, R176, !PT ;  /* 0x000000b0a7b07209 */ /* 0x004fe20007810000 */
[----:B------:R-:W-:-:S06]  /*4eb0*/  FFMA.FTZ R168, R168, UR20, -R180 ;  /* 0x00000014a8a87c23 */ /* 0x000fcc00080108b4 */
        /* <DEDUP_REMOVED lines=8> */
[----:B------:R-:W1:Y:S01]  /*4f40*/  MUFU.EX2 R13, R13 ;  /* 0x0000000d000d7308 */ /* 0x000e620000000800 */
[----:B0-----:R-:W-:Y:S01]  /*4f50*/  FMNMX.FTZ R5, R173, R176, !PT ;  /* 0x000000b0ad057209 */ /* 0x001fe20007810000 */
[----:B------:R-:W-:-:S06]  /*4f60*/  FFMA.FTZ R176, R152, UR20, -R180 ;  /* 0x0000001498b07c23 */ /* 0x000fcc00080108b4 */
[----:B------:R-:W0:Y:S01]  /*4f70*/  MUFU.EX2 R14, R14 ;  /* 0x0000000e000e7308 */ /* 0x000e220000000800 */
[----:B--2---:R-:W-:-:S05]  /*4f80*/  FMNMX.FTZ R5, R174, R5, !PT ;  /* 0x00000005ae057209 */ /* 0x004fca0007810000 */
[----:B------:R-:W2:Y:S02]  /*4f90*/  SHFL.BFLY PT, R182, R5, 0x2, 0x1f ;  /* 0x0c401f0005b67f89 */ /* 0x000ea400000e0000 */
[----:B------:R-:W3:Y:S01]  /*4fa0*/  MUFU.EX2 R175, R177 ;  /* 0x000000b100af7308 */ /* 0x000ee20000000800 */
[-C--:B-1----:R-:W-:Y:S01]  /*4fb0*/  FMUL.FTZ R24, R24, R13.reuse ;  /* 0x0000000d18187220 */ /* 0x082fe20000410000 */
[-C--:B------:R-:W-:Y:S01]  /*4fc0*/  FMUL.FTZ R25, R25, R13.reuse ;  /* 0x0000000d19197220 */ /* 0x080fe20000410000 */
[-C--:B------:R-:W-:Y:S01]  /*4fd0*/  FMUL.FTZ R28, R28, R13.reuse ;  /* 0x0000000d1c1c7220 */ /* 0x080fe20000410000 */
[-C--:B------:R-:W-:Y:S01]  /*4fe0*/  FMUL.FTZ R29, R29, R13.reuse ;  /* 0x0000000d1d1d7220 */ /* 0x080fe20000410000 */
[-C--:B------:R-:W-:Y:S01]  /*4ff0*/  FMUL.FTZ R32, R32, R13.reuse ;  /* 0x0000000d20207220 */ /* 0x080fe20000410000 */
[-C--:B------:R-:W-:Y:S01]  /*5000*/  FMUL.FTZ R33, R33, R13.reuse ;  /* 0x0000000d21217220 */ /* 0x080fe20000410000 */
[-C--:B------:R-:W-:Y:S01]  /*5010*/  FMUL.FTZ R36, R36, R13.reuse ;  /* 0x0000000d24247220 */ /* 0x080fe20000410000 */
[----:B------:R-:W1:Y:S01]  /*5020*/  MUFU.EX2 R15, R15 ;  /* 0x0000000f000f7308 */ /* 0x000e620000000800 */
[----:B0-----:R-:W-:Y:S01]  /*5030*/  FFMA.FTZ R6, R13, R6, R14 ;  /* 0x000000060d067223 */ /* 0x001fe2000001000e */
[-C--:B------:R-:W-:Y:S01]  /*5040*/  FMUL.FTZ R37, R37, R13.reuse ;  /* 0x0000000d25257220 */ /* 0x080fe20000410000 */
[-C--:B------:R-:W-:Y:S01]  /*5050*/  FMUL.FTZ R40, R40, R13.reuse ;  /* 0x0000000d28287220 */ /* 0x080fe20000410000 */
[-C--:B------:R-:W-:Y:S01]  /*5060*/  FMUL.FTZ R41, R41, R13.reuse ;  /* 0x0000000d29297220 */ /* 0x080fe20000410000 */
[-C--:B------:R-:W-:Y:S01]  /*5070*/  FMUL.FTZ R44, R44, R13.reuse ;  /* 0x0000000d2c2c7220 */ /* 0x080fe20000410000 */
[-C--:B------:R-:W-:Y:S01]  /*5080*/  FMUL.FTZ R45, R45, R13.reuse ;  /* 0x0000000d2d2d7220 */ /* 0x080fe20000410000 */
[-C--:B------:R-:W-:Y:S01]  /*5090*/  FMUL.FTZ R48, R48, R13.reuse ;  /* 0x0000000d30307220 */ /* 0x080fe20000410000 */
[----:B------:R-:W0:Y:S01]  /*50a0*/  MUFU.EX2 R20, R20 ;  /* 0x0000001400147308 */ /* 0x000e220000000800 */
[----:B---3--:R-:W-:Y:S01]  /*50b0*/  FADD.FTZ R6, R175, R6 ;  /* 0x00000006af067221 */ /* 0x008fe20000010000 */
[-C--:B------:R-:W-:Y:S01]  /*50c0*/  FMUL.FTZ R49, R49, R13.reuse ;  /* 0x0000000d31317220 */ /* 0x080fe20000410000 */
[-C--:B------:R-:W-:Y:S01]  /*50d0*/  FMUL.FTZ R52, R52, R13.reuse ;  /* 0x0000000d34347220 */ /* 0x080fe20000410000 */
[-C--:B------:R-:W-:Y:S01]  /*50e0*/  FMUL.FTZ R53, R53, R13.reuse ;  /* 0x0000000d35357220 */ /* 0x080fe20000410000 */
[-C--:B------:R-:W-:Y:S01]  /*50f0*/  FMUL.FTZ R56, R56, R13.reuse ;  /* 0x0000000d38387220 */ /* 0x080fe20000410000 */
[----:B--2---:R-:W-:Y:S01]  /*5100*/  FMNMX.FTZ R152, R5, R182, !PT ;  /* 0x000000b605987209 */ /* 0x004fe20007810000 */
[--C-:B------:R-:W-:Y:S01]  /*5110*/  FFMA.FTZ R182, R157, UR20, -R180.reuse ;  /* 0x000000149db67c23 */ /* 0x100fe200080108b4 */
[--C-:B------:R-:W-:Y:S01]  /*5120*/  FFMA.FTZ R157, R159, UR20, -R180.reuse ;  /* 0x000000149f9d7c23 */ /* 0x100fe200080108b4 */
[--C-:B------:R-:W-:Y:S01]  /*5130*/  FFMA.FTZ R159, R161, UR20, -R180.reuse ;  /* 0x00000014a19f7c23 */ /* 0x100fe200080108b4 */
[----:B------:R-:W-:Y:S01]  /*5140*/  MUFU.EX2 R21, R21 ;  /* 0x0000001500157308 */ /* 0x000fe20000000800 */
[----:B------:R-:W2:Y:S01]  /*5150*/  SHFL.BFLY PT, R5, R152, 0x1, 0x1f ;  /* 0x0c201f0098057f89 */ /* 0x000ea200000e0000 */
[----:B------:R-:W-:Y:S01]  /*5160*/  FFMA.FTZ R161, R165, UR20, -R180 ;  /* 0x00000014a5a17c23 */ /* 0x000fe200080108b4 */
[-C--:B------:R-:W-:Y:S01]  /*5170*/  FMUL.FTZ R57, R57, R13.reuse ;  /* 0x0000000d39397220 */ /* 0x080fe20000410000 */
[-C--:B------:R-:W-:Y:S01]  /*5180*/  FMUL.FTZ R60, R60, R13.reuse ;  /* 0x0000000d3c3c7220 */ /* 0x080fe20000410000 */
[-C--:B------:R-:W-:Y:S01]  /*5190*/  FMUL.FTZ R61, R61, R13.reuse ;  /* 0x0000000d3d3d7220 */ /* 0x080fe20000410000 */
[-C--:B------:R-:W-:Y:S01]  /*51a0*/  FMUL.FTZ R64, R64, R13.reuse ;  /* 0x0000000d40407220 */ /* 0x080fe20000410000 */
[-C--:B------:R-:W-:Y:S01]  /*51b0*/  FMUL.FTZ R65, R65, R13.reuse ;  /* 0x0000000d41417220 */ /* 0x080fe20000410000 */
[----:B------:R-:W-:Y:S01]  /*51c0*/  MUFU.EX2 R176, R176 ;  /* 0x000000b000b07308 */ /* 0x000fe20000000800 */
[-C--:B------:R-:W-:Y:S01]  /*51d0*/  FMUL.FTZ R68, R68, R13.reuse ;  /* 0x0000000d44447220 */ /* 0x080fe20000410000 */
[-C--:B------:R-:W-:Y:S01]  /*51e0*/  FMUL.FTZ R69, R69, R13.reuse ;  /* 0x0000000d45457220 */ /* 0x080fe20000410000 */
        /* <DEDUP_REMOVED lines=12> */
[----:B------:R-:W-:Y:S01]  /*52b0*/  FMUL.FTZ R93, R93, R13 ;  /* 0x0000000d5d5d7220 */ /* 0x000fe20000410000 */
[----:B------:R-:W-:Y:S01]  /*52c0*/  MUFU.EX2 R178, R178 ;  /* 0x000000b200b27308 */ /* 0x000fe20000000800 */
[----:B--2---:R-:W-:Y:S01]  /*52d0*/  FMNMX.FTZ R5, R152, R5, !PT ;  /* 0x0000000598057209 */ /* 0x004fe20007810000 */
[----:B------:R-:W-:-:S02]  /*52e0*/  IMAD.MOV R152, RZ, RZ, -R18 ;  /* 0x000000ffff987224 */ /* 0x000fc400078e0a12 */
[-C--:B------:R-:W-:Y:S01]  /*52f0*/  FMUL.FTZ R96, R96, R13.reuse ;  /* 0x0000000d60607220 */ /* 0x080fe20000410000 */
[-C--:B------:R-:W-:Y:S01]  /*5300*/  FMUL.FTZ R97, R97, R13.reuse ;  /* 0x0000000d61617220 */ /* 0x080fe20000410000 */
[----:B------:R-:W-:Y:S01]  /*5310*/  FMUL.FTZ R100, R100, R13 ;  /* 0x0000000d64647220 */ /* 0x000fe20000410000 */
[C---:B------:R-:W-:Y:S01]  /*5320*/  FADD.FTZ R8, -R5.reuse, R8 ;  /* 0x0000000805087221 */ /* 0x040fe20000010100 */
[----:B------:R-:W-:Y:S01]  /*5330*/  FMUL.FTZ R179, R5, UR20 ;  /* 0x0000001405b37c20 */ /* 0x000fe20008410000 */
[----:B------:R-:W-:Y:S01]  /*5340*/  ISETP.NE.AND P3, PT, R17, R152, PT ;  /* 0x000000981100720c */ /* 0x000fe20003f65270 */
[----:B------:R-:W-:Y:S01]  /*5350*/  MUFU.EX2 R155, R155 ;  /* 0x0000009b009b7308 */ /* 0x000fe20000000800 */
[----:B------:R-:W-:Y:S01]  /*5360*/  FMUL.FTZ R8, R8, UR20 ;  /* 0x0000001408087c20 */ /* 0x000fe20008410000 */
[--C-:B------:R-:W-:Y:S01]  /*5370*/  FFMA.FTZ R9, R9, UR20, -R179.reuse ;  /* 0x0000001409097c23 */ /* 0x100fe200080108b3 */
[--C-:B------:R-:W-:Y:S01]  /*5380*/  FFMA.FTZ R10, R10, UR20, -R179.reuse ;  /* 0x000000140a0a7c23 */ /* 0x100fe200080108b3 */
[--C-:B------:R-:W-:Y:S01]  /*5390*/  FFMA.FTZ R11, R11, UR20, -R179.reuse ;  /* 0x000000140b0b7c23 */ /* 0x100fe200080108b3 */
[--C-:B------:R-:W-:Y:S01]  /*53a0*/  FFMA.FTZ R12, R12, UR20, -R179.reuse ;  /* 0x000000140c0c7c23 */ /* 0x100fe200080108b3 */
[--C-:B------:R-:W-:Y:S01]  /*53b0*/  FFMA.FTZ R196, R172, UR20, -R179.reuse ;  /* 0x00000014acc47c23 */ /* 0x100fe200080108b3 */
[----:B------:R-:W-:Y:S01]  /*53c0*/  IMAD.U32 R172, RZ, RZ, UR23 ;  /* 0x00000017ffac7e24 */ /* 0x000fe2000f8e00ff */
[----:B------:R-:W-:Y:S01]  /*53d0*/  MUFU.EX2 R8, R8 ;  /* 0x0000000800087308 */ /* 0x000fe20000000800 */
[--C-:B------:R-:W-:Y:S01]  /*53e0*/  FFMA.FTZ R165, R156, UR20, -R179.reuse ;  /* 0x000000149ca57c23 */ /* 0x100fe200080108b3 */
[----:B------:R-:W-:Y:S01]  /*53f0*/  FFMA.FTZ R180, R158, UR20, -R179 ;  /* 0x000000149eb47c23 */ /* 0x000fe200080108b3 */
[----:B------:R-:W-:-:S02]  /*5400*/  @!P1 VIADD R152, R172, 0x28c40 ;  /* 0x00028c40ac989836 */ /* 0x000fc40000000000 */
[--C-:B------:R-:W-:Y:S01]  /*5410*/  FFMA.FTZ R194, R167, UR20, -R179.reuse ;  /* 0x00000014a7c27c23 */ /* 0x100fe200080108b3 */
[--C-:B------:R-:W-:Y:S01]  /*5420*/  FFMA.FTZ R167, R169, UR20, -R179.reuse ;  /* 0x00000014a9a77c23 */ /* 0x100fe200080108b3 */
[--C-:B------:R-:W-:Y:S01]  /*5430*/  FFMA.FTZ R169, R170, UR20, -R179.reuse ;  /* 0x00000014aaa97c23 */ /* 0x100fe200080108b3 */
[--C-:B------:R-:W-:Y:S01]  /*5440*/  FFMA.FTZ R170, R171, UR20, -R179.reuse ;  /* 0x00000014abaa7c23 */ /* 0x100fe200080108b3 */
[----:B------:R-:W2:Y:S01]  /*5450*/  MUFU.EX2 R9, R9 ;  /* 0x0000000900097308 */ /* 0x000ea20000000800 */
[----:B------:R-:W-:Y:S01]  /*5460*/  @!P1 PRMT R152, RZ, 0x654, R152 ;  /* 0x00000654ff989816 */ /* 0x000fe20000000098 */
[--C-:B------:R-:W-:Y:S01]  /*5470*/  FFMA.FTZ R177, R162, UR20, -R179.reuse ;  /* 0x00000014a2b17c23 */ /* 0x100fe200080108b3 */
[----:B-1----:R-:W-:Y:S01]  /*5480*/  FADD.FTZ R171, R15, R6 ;  /* 0x000000060fab7221 */ /* 0x002fe20000010000 */
[--C-:B------:R-:W-:Y:S01]  /*5490*/  FFMA.FTZ R192, R163, UR20, -R179.reuse ;  /* 0x00000014a3c07c23 */ /* 0x100fe200080108b3 */
[----:B------:R0:W-:Y:S01]  /*54a0*/  @!P1 SYNCS.ARRIVE.TRANS64.RED.A1T0 RZ, [R152+URZ], RZ ;  /* 0x000000ff98ff99a7 */ /* 0x0001e2000810043f */
[--C-:B------:R-:W-:Y:S01]  /*54b0*/  FFMA.FTZ R163, R166, UR20, -R179.reuse ;  /* 0x00000014a6a37c23 */ /* 0x100fe200080108b3 */
[----:B------:R-:W-:Y:S01]  /*54c0*/  @!P3 IMAD R154, R181, 0x40, R2 ;  /* 0x00000040b59ab824 */ /* 0x000fe200078e0202 */
[----:B------:R-:W1:Y:S01]  /*54d0*/  MUFU.EX2 R10, R10 ;  /* 0x0000000a000a7308 */ /* 0x000e620000000800 */
[--C-:B------:R-:W-:Y:S01]  /*54e0*/  FFMA.FTZ R173, R173, UR20, -R179.reuse ;  /* 0x00000014adad7c23 */ /* 0x100fe200080108b3 */
[----:B------:R-:W-:Y:S01]  /*54f0*/  FFMA.FTZ R174, R174, UR20, -R179 ;  /* 0x00000014aeae7c23 */ /* 0x000fe200080108b3 */
[-C--:B------:R-:W-:Y:S01]  /*5500*/  FMUL.FTZ R101, R101, R13.reuse ;  /* 0x0000000d65657220 */ /* 0x080fe20000410000 */
[----:B------:R-:W-:Y:S01]  /*5510*/  @!P3 LEA R154, R154, UR41, 0x2 ;  /* 0x000000299a9abc11 */ /* 0x000fe2000f8e10ff */
[----:B0-----:R-:W-:Y:S01]  /*5520*/  FADD.FTZ R152, R20, R171 ;  /* 0x000000ab14987221 */ /* 0x001fe20000010000 */
[-C--:B------:R-:W-:Y:S01]  /*5530*/  FMUL.FTZ R104, R104, R13.reuse ;  /* 0x0000000d68687220 */ /* 0x080fe20000410000 */
[----:B------:R-:W-:Y:S01]  /*5540*/  FMUL.FTZ R105, R105, R13 ;  /* 0x0000000d69697220 */ /* 0x000fe20000410000 */
[----:B------:R-:W0:Y:S01]  /*5550*/  MUFU.EX2 R11, R11 ;  /* 0x0000000b000b7308 */ /* 0x000e220000000800 */
[----:B--2---:R-:W-:Y:S01]  /*5560*/  FFMA.FTZ R3, R8, R3, R9 ;  /* 0x0000000308037223 */ /* 0x004fe20000010009 */
[----:B------:R-:W-:Y:S01]  /*5570*/  FADD.FTZ R171, R21, R152 ;  /* 0x0000009815ab7221 */ /* 0x000fe20000010000 */
[----:B------:R-:W-:Y:S01]  /*5580*/  @!P3 STS [R154+0x28800], R13 ;  /* 0x0288000d9a00b388 */ /* 0x000fe20000000800 */
[-C--:B------:R-:W-:Y:S01]  /*5590*/  FMUL.FTZ R108, R108, R13.reuse ;  /* 0x0000000d6c6c7220 */ /* 0x080fe20000410000 */
[-C--:B------:R-:W-:Y:S01]  /*55a0*/  FMUL.FTZ R109, R109, R13.reuse ;  /* 0x0000000d6d6d7220 */ /* 0x080fe20000410000 */
[----:B------:R-:W-:Y:S01]  /*55b0*/  FADD.FTZ R152, R176, R171 ;  /* 0x000000abb0987221 */ /* 0x000fe20000010000 */
[----:B------:R2:W-:Y:S01]  /*55c0*/  @!P3 STS [R154+0x28820], R8 ;  /* 0x028820089a00b388 */ /* 0x0005e20000000800 */
[----:B------:R-:W3:Y:S01]  /*55d0*/  MUFU.EX2 R12, R12 ;  /* 0x0000000c000c7308 */ /* 0x000ee20000000800 */
[----:B-1----:R-:W-:Y:S01]  /*55e0*/  FADD.FTZ R6, R10, R3 ;  /* 0x000000030a067221 */ /* 0x002fe20000010000 */
[----:B------:R-:W-:Y:S01]  /*55f0*/  FADD.FTZ R171, R153, R152 ;  /* 0x0000009899ab7221 */ /* 0x000fe20000010000 */
[-C--:B------:R-:W-:Y:S01]  /*5600*/  FMUL.FTZ R112, R112, R13.reuse ;  /* 0x0000000d70707220 */ /* 0x080fe20000410000 */
[-C--:B------:R-:W-:Y:S01]  /*5610*/  FMUL.FTZ R113, R113, R13.reuse ;  /* 0x0000000d71717220 */ /* 0x080fe20000410000 */
[-C--:B------:R-:W-:Y:S01]  /*5620*/  FMUL.FTZ R116, R116, R13.reuse ;  /* 0x0000000d74747220 */ /* 0x080fe20000410000 */
[----:B------:R-:W-:Y:S01]  /*5630*/  FADD.FTZ R152, R178, R171 ;  /* 0x000000abb2987221 */ /* 0x000fe20000010000 */
[-C--:B------:R-:W-:Y:S01]  /*5640*/  FMUL.FTZ R117, R117, R13.reuse ;  /* 0x0000000d75757220 */ /* 0x080fe20000410000 */
[----:B------:R-:W1:Y:S01]  /*5650*/  MUFU.EX2 R165, R165 ;  /* 0x000000a500a57308 */ /* 0x000e620000000800 */
[----:B0-----:R-:W-:Y:S01]  /*5660*/  FADD.FTZ R3, R11, R6 ;  /* 0x000000060b037221 */ /* 0x001fe20000010000 */
[----:B------:R-:W-:Y:S01]  /*5670*/  FADD.FTZ R171, R155, R152 ;  /* 0x000000989bab7221 */ /* 0x000fe20000010000 */
        /* <DEDUP_REMOVED lines=11> */
[-C--:B------:R-:W-:Y:S01]  /*5730*/  FMUL.FTZ R137, R137, R13.reuse ;  /* 0x0000000d89897220 */ /* 0x080fe20000410000 */
[-C--:B------:R-:W-:Y:S01]  /*5740*/  FMUL.FTZ R140, R140, R13.reuse ;  /* 0x0000000d8c8c7220 */ /* 0x080fe20000410000 */
[----:B------:R-:W3:Y:S01]  /*5750*/  MUFU.EX2 R177, R177 ;  /* 0x000000b100b17308 */ /* 0x000ee20000000800 */
[----:B-1----:R-:W-:Y:S01]  /*5760*/  FADD.FTZ R3, R165, R6 ;  /* 0x00000006a5037221 */ /* 0x002fe20000010000 */
[-C--:B------:R-:W-:Y:S01]  /*5770*/  FMUL.FTZ R141, R141, R13.reuse ;  /* 0x0000000d8d8d7220 */ /* 0x080fe20000410000 */
[-C--:B------:R-:W-:Y:S01]  /*5780*/  FMUL.FTZ R144, R144, R13.reuse ;  /* 0x0000000d90907220 */ /* 0x080fe20000410000 */
[-C--:B------:R-:W-:Y:S01]  /*5790*/  FMUL.FTZ R145, R145, R13.reuse ;  /* 0x0000000d91917220 */ /* 0x080fe20000410000 */
[-C--:B------:R-:W-:Y:S01]  /*57a0*/  FMUL.FTZ R148, R148, R13.reuse ;  /* 0x0000000d94947220 */ /* 0x080fe20000410000 */
[----:B------:R-:W-:Y:S01]  /*57b0*/  FMUL.FTZ R149, R149, R13 ;  /* 0x0000000d95957220 */ /* 0x000fe20000410000 */
[----:B------:R-:W-:Y:S01]  /*57c0*/  F2FP.BF16.F32.PACK_AB R158, R178, R153 ;  /* 0x00000099b29e723e */ /* 0x000fe200000010ff */
[----:B------:R-:W1:Y:S01]  /*57d0*/  MUFU.EX2 R192, R192 ;  /* 0x000000c000c07308 */ /* 0x000e620000000800 */
[----:B0-----:R-:W-:Y:S01]  /*57e0*/  FADD.FTZ R6, R180, R3 ;  /* 0x00000003b4067221 */ /* 0x001fe20000010000 */
[----:B--2---:R-:W-:Y:S01]  /*57f0*/  F2FP.BF16.F32.PACK_AB R154, R20, R15 ;  /* 0x0000000f149a723e */ /* 0x004fe200000010ff */
[-C--:B------:R-:W-:Y:S01]  /*5800*/  FMUL.FTZ R26, R26, R8.reuse ;  /* 0x000000081a1a7220 */ /* 0x080fe20000410000 */
[----:B------:R-:W-:Y:S01]  /*5810*/  F2FP.BF16.F32.PACK_AB R153, R10, R9 ;  /* 0x000000090a99723e */ /* 0x000fe200000010ff */
[-C--:B------:R-:W-:Y:S01]  /*5820*/  FMUL.FTZ R27, R27, R8.reuse ;  /* 0x000000081b1b7220 */ /* 0x080fe20000410000 */
[----:B------:R-:W-:Y:S01]  /*5830*/  F2FP.BF16.F32.PACK_AB R156, R176, R21 ;  /* 0x00000015b09c723e */ /* 0x000fe200000010ff */
        /* <DEDUP_REMOVED lines=9> */
[----:B------:R-:W2:Y:S01]  /*58d0*/  MUFU.EX2 R163, R163 ;  /* 0x000000a300a37308 */ /* 0x000ea20000000800 */
[----:B-1----:R-:W-:Y:S01]  /*58e0*/  FADD.FTZ R6, R192, R3 ;  /* 0x00000003c0067221 */ /* 0x002fe20000010000 */
[-C--:B------:R-:W-:Y:S01]  /*58f0*/  FMUL.FTZ R43, R43, R8.reuse ;  /* 0x000000082b2b7220 */ /* 0x080fe20000410000 */
[-C--:B------:R-:W-:Y:S01]  /*5900*/  FMUL.FTZ R46, R46, R8.reuse ;  /* 0x000000082e2e7220 */ /* 0x080fe20000410000 */
[-C--:B------:R-:W-:Y:S01]  /*5910*/  FMUL.FTZ R47, R47, R8.reuse ;  /* 0x000000082f2f7220 */ /* 0x080fe20000410000 */
[-C--:B------:R-:W-:Y:S01]  /*5920*/  FMUL.FTZ R50, R50, R8.reuse ;  /* 0x0000000832327220 */ /* 0x080fe20000410000 */
[-C--:B------:R-:W-:Y:S01]  /*5930*/  FMUL.FTZ R51, R51, R8.reuse ;  /* 0x0000000833337220 */ /* 0x080fe20000410000 */
[-C--:B------:R-:W-:Y:S01]  /*5940*/  FMUL.FTZ R54, R54, R8.reuse ;  /* 0x0000000836367220 */ /* 0x080fe20000410000 */
[----:B------:R-:W1:Y:S01]  /*5950*/  MUFU.EX2 R157, R157 ;  /* 0x0000009d009d7308 */ /* 0x000e620000000800 */
[C---:B0-----:R-:W-:Y:S01]  /*5960*/  FADD.FTZ R152, R182.reuse, R171 ;  /* 0x000000abb6987221 */ /* 0x041fe20000010000 */
[----:B------:R-:W-:Y:S01]  /*5970*/  F2FP.BF16.F32.PACK_AB R160, R182, R155 ;  /* 0x0000009bb6a0723e */ /* 0x000fe200000010ff */
[-C--:B------:R-:W-:Y:S01]  /*5980*/  FMUL.FTZ R55, R55, R8.reuse ;  /* 0x0000000837377220 */ /* 0x080fe20000410000 */
[----:B------:R-:W-:Y:S01]  /*5990*/  F2FP.BF16.F32.PACK_AB R155, R12, R11 ;  /* 0x0000000b0c9b723e */ /* 0x000fe200000010ff */
[-C--:B------:R-:W-:Y:S01]  /*59a0*/  FMUL.FTZ R58, R58, R8.reuse ;  /* 0x000000083a3a7220 */ /* 0x080fe20000410000 */
[-C--:B------:R-:W-:Y:S01]  /*59b0*/  FMUL.FTZ R59, R59, R8.reuse ;  /* 0x000000083b3b7220 */ /* 0x080fe20000410000 */
[-C--:B------:R-:W-:Y:S01]  /*59c0*/  FMUL.FTZ R62, R62, R8.reuse ;  /* 0x000000083e3e7220 */ /* 0x080fe20000410000 */
[----:B------:R-:W0:Y:S01]  /*59d0*/  MUFU.EX2 R194, R194 ;  /* 0x000000c200c27308 */ /* 0x000e220000000800 */
[----:B--2---:R-:W-:Y:S01]  /*59e0*/  FADD.FTZ R3, R163, R6 ;  /* 0x00000006a3037221 */ /* 0x004fe20000010000 */
[-C--:B------:R-:W-:Y:S01]  /*59f0*/  FMUL.FTZ R63, R63, R8.reuse ;  /* 0x000000083f3f7220 */ /* 0x080fe20000410000 */
[-C--:B------:R-:W-:Y:S01]  /*5a00*/  FMUL.FTZ R66, R66, R8.reuse ;  /* 0x0000000842427220 */ /* 0x080fe20000410000 */
[-C--:B------:R-:W-:Y:S01]  /*5a10*/  FMUL.FTZ R67, R67, R8.reuse ;  /* 0x0000000843437220 */ /* 0x080fe20000410000 */
[-C--:B------:R-:W-:Y:S01]  /*5a20*/  FMUL.FTZ R70, R70, R8.reuse ;  /* 0x0000000846467220 */ /* 0x080fe20000410000 */
[-C--:B------:R-:W-:Y:S01]  /*5a30*/  FMUL.FTZ R71, R71, R8.reuse ;  /* 0x0000000847477220 */ /* 0x080fe20000410000 */
[----:B------:R-:W-:Y:S01]  /*5a40*/  FMUL.FTZ R74, R74, R8 ;  /* 0x000000084a4a7220 */ /* 0x000fe20000410000 */
[----:B------:R-:W2:Y:S01]  /*5a50*/  MUFU.EX2 R190, R190 ;  /* 0x000000be00be7308 */ /* 0x000ea20000000800 */
[----:B-1----:R-:W-:Y:S01]  /*5a60*/  FADD.FTZ R171, R157, R152 ;  /* 0x000000989dab7221 */ /* 0x002fe20000010000 */
[----:B------:R-:W-:Y:S01]  /*5a70*/  F2FP.BF16.F32.PACK_AB R152, R175, R14 ;  /* 0x0000000eaf98723e */ /* 0x000fe200000010ff */
[----:B------:R-:W-:Y:S01]  /*5a80*/  BAR.SYNC.DEFER_BLOCKING 0xf, 0x100 ;  /* 0x03c4000000007b1d */ /* 0x000fe20000010000 */
[-C--:B------:R-:W-:Y:S01]  /*5a90*/  FMUL.FTZ R75, R75, R8.reuse ;  /* 0x000000084b4b7220 */ /* 0x080fe20000410000 */
[-C--:B------:R-:W-:Y:S01]  /*5aa0*/  FMUL.FTZ R78, R78, R8.reuse ;  /* 0x000000084e4e7220 */ /* 0x080fe20000410000 */
[-C--:B------:R-:W-:Y:S01]  /*5ab0*/  FMUL.FTZ R79, R79, R8.reuse ;  /* 0x000000084f4f7220 */ /* 0x080fe20000410000 */
[-C--:B------:R-:W-:Y:S01]  /*5ac0*/  FMUL.FTZ R82, R82, R8.reuse ;  /* 0x0000000852527220 */ /* 0x080fe20000410000 */
[-C--:B------:R-:W-:Y:S01]  /*5ad0*/  FMUL.FTZ R83, R83, R8.reuse ;  /* 0x0000000853537220 */ /* 0x080fe20000410000 */
[----:B------:R-:W1:Y:S01]  /*5ae0*/  MUFU.EX2 R167, R167 ;  /* 0x000000a700a77308 */ /* 0x000e620000000800 */
[----:B0-----:R-:W-:Y:S01]  /*5af0*/  FADD.FTZ R6, R194, R3 ;  /* 0x00000003c2067221 */ /* 0x001fe20000010000 */
[-C--:B------:R-:W-:Y:S01]  /*5b00*/  FMUL.FTZ R86, R86, R8.reuse ;  /* 0x0000000856567220 */ /* 0x080fe20000410000 */
[-C--:B------:R-:W-:Y:S01]  /*5b10*/  FMUL.FTZ R87, R87, R8.reuse ;  /* 0x0000000857577220 */ /* 0x080fe20000410000 */
[-C--:B------:R-:W-:Y:S01]  /*5b20*/  FMUL.FTZ R90, R90, R8.reuse ;  /* 0x000000085a5a7220 */ /* 0x080fe20000410000 */
[-C--:B------:R-:W-:Y:S01]  /*5b30*/  FMUL.FTZ R91, R91, R8.reuse ;  /* 0x000000085b5b7220 */ /* 0x080fe20000410000 */
[-C--:B------:R-:W-:Y:S01]  /*5b40*/  FMUL.FTZ R94, R94, R8.reuse ;  /* 0x000000085e5e7220 */ /* 0x080fe20000410000 */
[-C--:B------:R-:W-:Y:S01]  /*5b50*/  FMUL.FTZ R95, R95, R8.reuse ;  /* 0x000000085f5f7220 */ /* 0x080fe20000410000 */
[----:B------:R-:W0:Y:S01]  /*5b60*/  MUFU.EX2 R159, R159 ;  /* 0x0000009f009f7308 */ /* 0x000e220000000800 */
[C---:B--2---:R-:W-:Y:S01]  /*5b70*/  FADD.FTZ R14, R190.reuse, R171 ;  /* 0x000000abbe0e7221 */ /* 0x044fe20000010000 */
[----:B------:R-:W-:Y:S01]  /*5b80*/  F2FP.BF16.F32.PACK_AB R162, R190, R157 ;  /* 0x0000009dbea2723e */ /* 0x000fe200000010ff */
[-C--:B------:R-:W-:Y:S01]  /*5b90*/  FMUL.FTZ R98, R98, R8.reuse ;  /* 0x0000000862627220 */ /* 0x080fe20000410000 */
[----:B------:R-:W-:Y:S01]  /*5ba0*/  F2FP.BF16.F32.PACK_AB R157, R180, R165 ;  /* 0x000000a5b49d723e */ /* 0x000fe200000010ff */
[-C--:B------:R-:W-:Y:S01]  /*5bb0*/  FMUL.FTZ R99, R99, R8.reuse ;  /* 0x0000000863637220 */ /* 0x080fe20000410000 */
[-C--:B------:R-:W-:Y:S01]  /*5bc0*/  FMUL.FTZ R102, R102, R8.reuse ;  /* 0x0000000866667220 */ /* 0x080fe20000410000 */
[-C--:B------:R-:W-:Y:S01]  /*5bd0*/  FMUL.FTZ R103, R103, R8.reuse ;  /* 0x0000000867677220 */ /* 0x080fe20000410000 */
[----:B------:R-:W2:Y:S01]  /*5be0*/  MUFU.EX2 R196, R196 ;  /* 0x000000c400c47308 */ /* 0x000ea20000000800 */
[----:B-1----:R-:W-:Y:S01]  /*5bf0*/  FADD.FTZ R3, R167, R6 ;  /* 0x00000006a7037221 */ /* 0x002fe20000010000 */
[----:B------:R1:W-:Y:S01]  /*5c00*/  STSM.16.M88.4 [R22+0x26800], R152 ;  /* 0x0268009816007844 */ /* 0x0003e20000000200 */
[-C--:B------:R-:W-:Y:S01]  /*5c10*/  FMUL.FTZ R106, R106, R8.reuse ;  /* 0x000000086a6a7220 */ /* 0x080fe20000410000 */
[-C--:B------:R-:W-:Y:S01]  /*5c20*/  FMUL.FTZ R107, R107, R8.reuse ;  /* 0x000000086b6b7220 */ /* 0x080fe20000410000 */
[-C--:B------:R-:W-:Y:S01]  /*5c30*/  FMUL.FTZ R110, R110, R8.reuse ;  /* 0x000000086e6e7220 */ /* 0x080fe20000410000 */
[-C--:B------:R-:W-:Y:S01]  /*5c40*/  FMUL.FTZ R111, R111, R8.reuse ;  /* 0x000000086f6f7220 */ /* 0x080fe20000410000 */
[-C--:B------:R-:W-:Y:S01]  /*5c50*/  FMUL.FTZ R114, R114, R8.reuse ;  /* 0x0000000872727220 */ /* 0x080fe20000410000 */
[----:B------:R-:W3:Y:S01]  /*5c60*/  MUFU.EX2 R164, R164 ;  /* 0x000000a400a47308 */ /* 0x000ee20000000800 */
        /* <DEDUP_REMOVED lines=14> */
[-C--:B------:R-:W-:Y:S01]  /*5d50*/  FMUL.FTZ R138, R138, R8.reuse ;  /* 0x000000088a8a7220 */ /* 0x080fe20000410000 */
[----:B------:R-:W2:Y:S01]  /*5d60*/  MUFU.EX2 R161, R161 ;  /* 0x000000a100a17308 */ /* 0x000ea20000000800 */
[C---:B---3--:R-:W-:Y:S01]  /*5d70*/  FADD.FTZ R14, R164.reuse, R13 ;  /* 0x0000000da40e7221 */ /* 0x048fe20000010000 */
[----:B------:R-:W-:Y:S01]  /*5d80*/  F2FP.BF16.F32.PACK_AB R164, R164, R159 ;  /* 0x0000009fa4a4723e */ /* 0x000fe200000010ff */
[-C--:B------:R-:W-:Y:S01]  /*5d90*/  FMUL.FTZ R139, R139, R8.reuse ;  /* 0x000000088b8b7220 */ /* 0x080fe20000410000 */
[----:B------:R-:W-:Y:S01]  /*5da0*/  F2FP.BF16.F32.PACK_AB R159, R192, R177 ;  /* 0x000000b1c09f723e */ /* 0x000fe200000010ff */
[-C--:B------:R-:W-:Y:S01]  /*5db0*/  FMUL.FTZ R142, R142, R8.reuse ;  /* 0x000000088e8e7220 */ /* 0x080fe20000410000 */
[-C--:B------:R-:W-:Y:S01]  /*5dc0*/  FMUL.FTZ R143, R143, R8.reuse ;  /* 0x000000088f8f7220 */ /* 0x080fe20000410000 */
[-C--:B------:R-:W-:Y:S01]  /*5dd0*/  FMUL.FTZ R146, R146, R8.reuse ;  /* 0x0000000892927220 */ /* 0x080fe20000410000 */
[----:B------:R-:W3:Y:S01]  /*5de0*/  MUFU.EX2 R168, R168 ;  /* 0x000000a800a87308 */ /* 0x000ee20000000800 */
[----:B0-----:R-:W-:Y:S01]  /*5df0*/  FADD.FTZ R3, R169, R6 ;  /* 0x00000006a9037221 */ /* 0x001fe20000010000 */
[----:B------:R1:W-:Y:S01]  /*5e00*/  STSM.16.M88.4 [R184], R156 ;  /* 0x0000009cb8007844 */ /* 0x0003e20000000200 */
[-C--:B------:R-:W-:Y:S01]  /*5e10*/  FMUL.FTZ R147, R147, R8.reuse ;  /* 0x0000000893937220 */ /* 0x080fe20000410000 */
[-C--:B------:R-:W-:Y:S01]  /*5e20*/  FMUL.FTZ R150, R150, R8.reuse ;  /* 0x0000000896967220 */ /* 0x080fe20000410000 */
[----:B------:R-:W-:-:S03]  /*5e30*/  FMUL.FTZ R151, R151, R8 ;  /* 0x0000000897977220 */ /* 0x000fc60000410000 */
[----:B------:R-:W0:Y:S01]  /*5e40*/  MUFU.EX2 R170, R170 ;  /* 0x000000aa00aa7308 */ /* 0x000e220000000800 */
[----:B--2---:R-:W-:-:S07]  /*5e50*/  FADD.FTZ R13, R161, R14 ;  /* 0x0000000ea10d7221 */ /* 0x004fce0000010000 */
[----:B------:R-:W2:Y:S01]  /*5e60*/  MUFU.EX2 R173, R173 ;  /* 0x000000ad00ad7308 */ /* 0x000ea20000000800 */
[C---:B---3--:R-:W-:Y:S01]  /*5e70*/  F2FP.BF16.F32.PACK_AB R166, R168.reuse, R161 ;  /* 0x000000a1a8a6723e */ /* 0x048fe200000010ff */
[----:B------:R-:W-:Y:S01]  /*5e80*/  FADD.FTZ R6, R168, R13 ;  /* 0x0000000da8067221 */ /* 0x000fe20000010000 */
[----:B------:R-:W-:Y:S02]  /*5e90*/  F2FP.BF16.F32.PACK_AB R161, R194, R163 ;  /* 0x000000a3c2a1723e */ /* 0x000fe400000010ff */
[----:B------:R-:W-:-:S03]  /*5ea0*/  F2FP.BF16.F32.PACK_AB R163, R196, R167 ;  /* 0x000000a7c4a3723e */ /* 0x000fc600000010ff */
[----:B------:R-:W3:Y:S01]  /*5eb0*/  MUFU.EX2 R174, R174 ;  /* 0x000000ae00ae7308 */ /* 0x000ee20000000800 */
[C---:B0-----:R-:W-:Y:S01]  /*5ec0*/  FADD.FTZ R10, R170.reuse, R3 ;  /* 0x00000003aa0a7221 */ /* 0x041fe20000010000 */
[----:B------:R-:W-:Y:S01]  /*5ed0*/  F2FP.BF16.F32.PACK_AB R165, R170, R169 ;  /* 0x000000a9aaa5723e */ /* 0x000fe200000010ff */
[----:B------:R1:W-:Y:S02]  /*5ee0*/  STSM.16.M88.4 [R19], R160 ;  /* 0x000000a013007844 */ /* 0x0003e40000000200 */
[----:B--2---:R-:W-:Y:S01]  /*5ef0*/  FADD.FTZ R3, R173, R10 ;  /* 0x0000000aad037221 */ /* 0x004fe20000010000 */
[----:B---3--:R-:W-:-:S03]  /*5f00*/  F2FP.BF16.F32.PACK_AB R167, R174, R173 ;  /* 0x000000adaea7723e */ /* 0x008fc600000010ff */
[----:B------:R-:W-:Y:S02]  /*5f10*/  FADD.FTZ R3, R174, R3 ;  /* 0x00000003ae037221 */ /* 0x000fe40000010000 */
[----:B------:R1:W-:Y:S01]  /*5f20*/  STSM.16.M88.4 [R23], R164 ;  /* 0x000000a417007844 */ /* 0x0003e20000000200 */
[----:B------:R-:W-:Y:S05]  /*5f30*/  @!P0 BRA `(.L_x_3239) ;  /* 0x0000000000048947 */ /* 0x000fea0003800000 */
[----:B------:R-:W-:Y:S01]  /*5f40*/  BPT.TRAP 0x1 ;  /* 0x000000040000795c */ /* 0x000fe20000300000 */
.L_x_3239:
[----:B------:R0:W2:Y:S01]  /*5f50*/  SYNCS.PHASECHK.TRANS64.TRYWAIT P3, [UR23+0x28c50], R7 ;  /* 0x028c5007ff0075a7 */ /* 0x0000a20008060157 */
[----:B------:R-:W-:Y:S05]  /*5f60*/  @!P0 BRA `(.L_x_3240) ;  /* 0x0000000000048947 */ /* 0x000fea0003800000 */
[----:B------:R-:W-:Y:S01]  /*5f70*/  BPT.TRAP 0x1 ;  /* 0x000000040000795c */ /* 0x000fe20000300000 */
.L_x_3240:
[----:B--2---:R-:W-:Y:S05]  /*5f80*/  @P3 BRA `(.L_x_3241) ;  /* 0x0000000000083947 */ /* 0x004fea0003800000 */
[----:B------:R-:W2:Y:S02]  /*5f90*/  SYNCS.PHASECHK.TRANS64.TRYWAIT P3, [UR23+0x28c50], R7 ;  /* 0x028c5007ff0075a7 */ /* 0x000ea40008060157 */
[----:B--2---:R-:W-:Y:S05]  /*5fa0*/  @!P3 BRA `(.L_x_3242) ;  /* 0x0000007800dcb947 */ /* 0x004fea0003800000 */
.L_x_3241:
[----:B------:R-:W-:Y:S01]  /*5fb0*/  ULEA UR10, UR39, UR51, 0xc ;  /* 0x00000033270a7291 */ /* 0x000fe2000f8e603f */
[----:B------:R-:W-:Y:S01]  /*5fc0*/  WARPGROUP.ARRIVE ;  /* 0x00000000000079c5 */ /* 0x000fe20000000000 */
[----:B------:R-:W-:Y:S01]  /*5fd0*/  UMOV UR7, 0x40000040 ;  /* 0x4000004000077882 */ /* 0x000fe20000000000 */
[----:B--2---:R-:W-:Y:S01]  /*5fe0*/  @!P1 VIADD R172, R172, 0x28c60 ;  /* 0x00028c60acac9836 */ /* 0x004fe20000000000 */
[----:B------:R-:W-:Y:S01]  /*5ff0*/  UMOV UR21, UR39 ;  /* 0x0000002700157c82 */ /* 0x000fe20008000000 */
[----:B------:R-:W-:Y:S02]  /*6000*/  IMAD.MOV.U32 R8, RZ, RZ, R5 ;  /* 0x000000ffff087224 */ /* 0x000fe400078e0005 */
[----:B------:R-:W-:Y:S01]  /*6010*/  UMOV UR6, UR10 ;  /* 0x0000000a00067c82 */ /* 0x000fe20008000000 */
[----:B------:R-:W-:Y:S01]  /*6020*/  @!P1 PRMT R172, RZ, 0x654, R172 ;  /* 0x00000654ffac9816 */ /* 0x000fe200000000ac */
[----:B------:R-:W-:Y:S01]  /*6030*/  HGMMA.64x256x16.F32.BF16 R24, R152, gdesc[UR4].tnspB, R24, gsb0 ;  /* 0x43e0000498187df0 */ /* 0x000fe20008001818 */
[----:B------:R-:W-:Y:S01]  /*6040*/  UIADD3 UR6, UR10, 0x80, URZ ;  /* 0x000000800a067890 */ /* 0x000fe2000fffe03f */
[----:B------:R-:W-:Y:S01]  /*6050*/  IMAD.MOV.U32 R13, RZ, RZ, R4 ;  /* 0x000000ffff0d7224 */ /* 0x000fe200078e0004 */
[----:B------:R-:W-:Y:S01]  /*6060*/  UMOV UR7, 0x40000040 ;  /* 0x4000004000077882 */ /* 0x000fe20000000000 */
[----:B------:R-:W-:-:S02]  /*6070*/  WARPGROUP.DEPBAR.LE gsb0, 0x0 ;  /* 0x00008000000079c5 */ /* 0x000fc40000010000 */
[----:B------:R-:W-:-:S15]  /*6080*/  WARPGROUP.ARRIVE ;  /* 0x00000000000079c5 */ /* 0x000fde0000000000 */
[----:B------:R-:W-:-:S07]  /*6090*/  NOP ;  /* 0x0000000000007918 */ /* 0x000fce0000000000 */
        /* <DEDUP_REMOVED lines=19> */
[----:B--2---:R-:W2:Y:S02]  /*61d0*/  FENCE.VIEW.ASYNC.S ;  /* 0x00000000000073c6 */ /* 0x004ea40000000000 */
[----:B--2---:R-:W-:Y:S01]  /*61e0*/  NOP ;  /* 0x0000000000007918 */ /* 0x004fe20000000000 */
[----:B------:R-:W-:Y:S06]  /*61f0*/  BAR.ARV 0xe, 0x100 ;  /* 0x0384000000007b1d */ /* 0x000fec0000002000 */
[----:B------:R2:W-:Y:S01]  /*6200*/  @!P1 SYNCS.ARRIVE.TRANS64.RED.A1T0 RZ, [R172+URZ], RZ ;  /* 0x000000ffacff99a7 */ /* 0x0005e2000810043f */
[----:B------:R-:W-:Y:S05]  /*6210*/  @P2 BRA `(.L_x_3243) ;  /* 0xffffffe000d02947 */ /* 0x000fea000383ffff */
.L_x_3234:
[----:B01----:R-:W0:Y:S01]  /*6220*/  SHFL.BFLY PT, R7, R6, 0x2, 0x1f ;  /* 0x0c401f0006077f89 */ /* 0x003e2200000e0000 */
[----:B------:R-:W-:Y:S01]  /*6230*/  IMAD.MOV.U32 R10, RZ, RZ, RZ ;  /* 0x000000ffff0a7224 */ /* 0x000fe200078e00ff */
[----:B------:R-:W-:Y:S01]  /*6240*/  UIADD3 UR36, UR36, 0x1, URZ ;  /* 0x0000000124247890 */ /* 0x000fe2000fffe03f */
[----:B------:R-:W-:Y:S01]  /*6250*/  IMAD.U32 R14, RZ, RZ, UR20 ;  /* 0x00000014ff0e7e24 */ /* 0x000fe2000f8e00ff */
[----:B------:R-:W1:Y:S01]  /*6260*/  SHFL.BFLY PT, R8, R3, 0x2, 0x1f ;  /* 0x0c401f0003087f89 */ /* 0x000e6200000e0000 */
[----:B------:R-:W-:Y:S08]  /*6270*/  BAR.ARV 0x8, 0x100 ;  /* 0x0204000000007b1d */ /* 0x000ff00000002000 */
[----:B------:R-:W-:Y:S01]  /*6280*/  BAR.SYNC.DEFER_BLOCKING 0xf, 0x100 ;  /* 0x03c4000000007b1d */ /* 0x000fe20000010000 */
[----:B0-----:R-:W-:Y:S01]  /*6290*/  FADD.FTZ R7, R7, R6 ;  /* 0x0000000607077221 */ /* 0x001fe20000010000 */
[----:B------:R-:W-:-:S02]  /*62a0*/  IMAD.MOV.U32 R6, RZ, RZ, RZ ;  /* 0x000000ffff067224 */ /* 0x000fc400078e00ff */
[----:B-1----:R-:W-:Y:S02]  /*62b0*/  FADD.FTZ R8, R8, R3 ;  /* 0x0000000308087221 */ /* 0x002fe40000010000 */
[----:B------:R-:W0:Y:S01]  /*62c0*/  SHFL.BFLY PT, R0, R7, 0x1, 0x1f ;  /* 0x0c201f0007007f89 */ /* 0x000e2200000e0000 */
[----:B------:R-:W-:Y:S01]  /*62d0*/  IMAD.U32 R3, RZ, RZ, UR39 ;  /* 0x00000027ff037e24 */ /* 0x000fe2000f8e00ff */
[----:B------:R-:W-:Y:S02]  /*62e0*/  UIADD3 UR39, UR39, 0x1, URZ ;  /* 0x0000000127277890 */ /* 0x000fe4000fffe03f */
[----:B------:R-:W1:Y:S02]  /*62f0*/  SHFL.BFLY PT, R9, R8, 0x1, 0x1f ;  /* 0x0c201f0008097f89 */ /* 0x000e6400000e0000 */
[----:B------:R-:W-:-:S04]  /*6300*/  UISETP.NE.AND UP0, UPT, UR39, 0x2, UPT ;  /* 0x000000022700788c */ /* 0x000fc8000bf05270 */
[----:B------:R-:W-:Y:S02]  /*6310*/  USEL UR4, URZ, 0x1, UP0 ;  /* 0x000000013f047887 */ /* 0x000fe40008000000 */
[----:B------:R-:W-:Y:S02]  /*6320*/  USEL UR39, UR39, URZ, UP0 ;  /* 0x0000003f27277287 */ /* 0x000fe40008000000 */
[----:B------:R-:W-:Y:S01]  /*6330*/  ULOP3.LUT UR38, UR38, UR4, URZ, 0x3c, !UPT ;  /* 0x0000000426267292 */ /* 0x000fe2000f8e3c3f */
[----:B0-----:R-:W-:Y:S01]  /*6340*/  FADD.FTZ R12, R7, R0 ;  /* 0x00000000070c7221 */ /* 0x001fe20000010000 */
[----:B------:R-:W-:Y:S02]  /*6350*/  IMAD.MOV R0, RZ, RZ, -R18 ;  /* 0x000000ffff007224 */ /* 0x000fe400078e0a12 */
[----:B-1----:R-:W-:Y:S02]  /*6360*/  FADD.FTZ R13, R8, R9 ;  /* 0x00000009080d7221 */ /* 0x002fe40000010000 */
[----:B------:R-:W-:Y:S01]  /*6370*/  FSETP.NE.FTZ.AND P0, PT, R12, RZ, PT ;  /* 0x000000ff0c00720b */ /* 0x000fe20003f15000 */
[----:B------:R-:W-:Y:S01]  /*6380*/  IMAD.U32 R9, RZ, RZ, UR20 ;  /* 0x00000014ff097e24 */ /* 0x000fe2000f8e00ff */
[----:B------:R-:W-:-:S02]  /*6390*/  ISETP.NE.AND P2, PT, R17, R0, PT ;  /* 0x000000001100720c */ /* 0x000fc40003f45270 */
[----:B------:R-:W-:-:S09]  /*63a0*/  FSETP.NE.FTZ.AND P1, PT, R13, RZ, PT ;  /* 0x000000ff0d00720b */ /* 0x000fd20003f35000 */
[----:B------:R-:W0:Y:S01]  /*63b0*/  @P0 MUFU.RCP R10, R12 ;  /* 0x0000000c000a0308 */ /* 0x000e220000001000 */
[----:B------:R-:W-:Y:S01]  /*63c0*/  @P0 FMUL.FTZ R9, R9, 0.69314718246459960938 ;  /* 0x3f31721809090820 */ /* 0x000fe20000410000 */
[----:B------:R-:W-:Y:S02]  /*63d0*/  @!P2 IMAD R0, R3, 0x40, R2 ;  /* 0x000000400300a824 */ /* 0x000fe400078e0202 */
[----:B------:R-:W-:-:S03]  /*63e0*/  IMAD.MOV.U32 R3, RZ, RZ, -0x800000 ;  /* 0xff800000ff037424 */ /* 0x000fc600078e00ff */
[----:B------:R-:W-:Y:S01]  /*63f0*/  @!P2 LEA R11, R0, UR41, 0x2 ;  /* 0x00000029000bac11 */ /* 0x000fe2000f8e10ff */
[----:B------:R-:W-:Y:S01]  /*6400*/  @P1 MUFU.RCP R6, R13 ;  /* 0x0000000d00061308 */ /* 0x000fe20000001000 */
[----:B------:R-:W-:-:S07]  /*6410*/  IMAD.MOV.U32 R0, RZ, RZ, -0x800000 ;  /* 0xff800000ff007424 */ /* 0x000fce00078e00ff */
[----:B------:R-:W1:Y:S01]  /*6420*/  @P0 MUFU.LG2 R8, R12 ;  /* 0x0000000c00080308 */ /* 0x000e620000000c00 */
        /* <DEDUP_REMOVED lines=64> */
[----:B------:R0:W-:Y:S01]  /*6830*/  @!P2 STS [R11+0x28800], R10 ;  /* 0x0288000a0b00a388 */ /* 0x0001e20000000800 */
[----:B-1----:R-:W-:Y:S01]  /*6840*/  @P0 FMUL.FTZ R8, R8, 0.69314718246459960938 ;  /* 0x3f31721808080820 */ /* 0x002fe20000410000 */
[-C--:B------:R-:W-:Y:S01]  /*6850*/  FMUL.FTZ R26, R26, R6.reuse ;  /* 0x000000061a1a7220 */ /* 0x080fe20000410000 */
[-C--:B------:R-:W-:Y:S01]  /*6860*/  FMUL.FTZ R27, R27, R6.reuse ;  /* 0x000000061b1b7220 */ /* 0x080fe20000410000 */
[----:B------:R1:W-:Y:S01]  /*6870*/  @!P2 STS [R11+0x28820], R6 ;  /* 0x028820060b00a388 */ /* 0x0003e20000000800 */
[-C--:B------:R-:W-:Y:S01]  /*6880*/  FMUL.FTZ R30, R30, R6.reuse ;  /* 0x000000061e1e7220 */ /* 0x080fe20000410000 */
[-C--:B------:R-:W-:Y:S01]  /*6890*/  FMUL.FTZ R31, R31, R6.reuse ;  /* 0x000000061f1f7220 */ /* 0x080fe20000410000 */
[-C--:B------:R-:W-:Y:S01]  /*68a0*/  FMUL.FTZ R34, R34, R6.reuse ;  /* 0x0000000622227220 */ /* 0x080fe20000410000 */
[-C--:B------:R-:W-:Y:S01]  /*68b0*/  FMUL.FTZ R35, R35, R6.reuse ;  /* 0x0000000623237220 */ /* 0x080fe20000410000 */
[-C--:B------:R-:W-:Y:S01]  /*68c0*/  FMUL.FTZ R38, R38, R6.reuse ;  /* 0x0000000626267220 */ /* 0x080fe20000410000 */
[----:B0-----:R-:W0:Y:S01]  /*68d0*/  @P1 MUFU.LG2 R10, R13 ;  /* 0x0000000d000a1308 */ /* 0x001e220000000c00 */
[-C--:B------:R-:W-:Y:S01]  /*68e0*/  FMUL.FTZ R39, R39, R6.reuse ;  /* 0x0000000627277220 */ /* 0x080fe20000410000 */
[-C--:B------:R-:W-:Y:S01]  /*68f0*/  FMUL.FTZ R42, R42, R6.reuse ;  /* 0x000000062a2a7220 */ /* 0x080fe20000410000 */
[-C--:B------:R-:W-:Y:S01]  /*6900*/  FMUL.FTZ R43, R43, R6.reuse ;  /* 0x000000062b2b7220 */ /* 0x080fe20000410000 */
[----:B-1----:R-:W-:Y:S01]  /*6910*/  @P1 FMUL.FTZ R11, R14, 0.69314718246459960938 ;  /* 0x3f3172180e0b1820 */ /* 0x002fe20000410000 */
        /* <DEDUP_REMOVED lines=12> */
[----:B0-----:R-:W-:Y:S01]  /*69e0*/  @P1 FMUL.FTZ R10, R10, 0.69314718246459960938 ;  /* 0x3f3172180a0a1820 */ /* 0x001fe20000410000 */
        /* <DEDUP_REMOVED lines=42> */
[----:B------:R-:W-:Y:S01]  /*6c90*/  @P0 FFMA.FTZ R3, R9, R4, R8 ;  /* 0x0000000409030223 */ /* 0x000fe20000010008 */
[----:B------:R-:W-:Y:S01]  /*6ca0*/  @P1 FFMA.FTZ R0, R11, R5, R10 ;  /* 0x000000050b001223 */ /* 0x000fe2000001000a */
[----:B------:R-:W-:Y:S06]  /*6cb0*/  BAR.ARV 0xe, 0x100 ;  /* 0x0384000000007b1d */ /* 0x000fec0000002000 */
.L_x_3223:
[----:B------:R-:W0:Y:S01]  /*6cc0*/  S2UR UR6, SR_SWINHI ;  /* 0x00000000000679c3 */ /* 0x000e220000002f00 */
[----:B------:R-:W1:Y:S01]  /*6cd0*/  SHFL.IDX PT, R6, R210, RZ, 0x1f ;  /* 0x00001fffd2067589 */ /* 0x000e6200000e0000 */
[----:B------:R-:W-:Y:S01]  /*6ce0*/  IMAD R9, R211, 0x40, R16 ;  /* 0x00000040d3097824 */ /* 0x000fe200078e0210 */
[----:B------:R-:W-:Y:S01]  /*6cf0*/  F2FP.BF16.F32.PACK_AB R96, R97, R96 ;  /* 0x000000606160723e */ /* 0x000fe200000010ff */
[----:B------:R-:W-:Y:S01]  /*6d00*/  ULDC UR7, c[0x0][0xc44] ;  /* 0x0003110000077ab9 */ /* 0x000fe20000000800 */
[----:B------:R-:W-:Y:S01]  /*6d10*/  F2FP.BF16.F32.PACK_AB R97, R99, R98 ;  /* 0x000000626361723e */ /* 0x000fe200000010ff */
[----:B------:R-:W-:Y:S01]  /*6d20*/  USHF.R.S32.HI UR11, URZ, 0x1f, UR45 ;  /* 0x0000001f3f0b7899 */ /* 0x000fe2000801142d */
        /* <DEDUP_REMOVED lines=8> */
[----:B------:R-:W-:Y:S01]  /*6db0*/  F2FP.BF16.F32.PACK_AB R120, R121, R120 ;  /* 0x000000787978723e */ /* 0x000fe200000010ff */
[----:B------:R-:W-:Y:S01]  /*6dc0*/  UMOV UR4, UR41 ;  /* 0x0000002900047c82 */ /* 0x000fe20008000000 */
[----:B0-----:R-:W-:Y:S01]  /*6dd0*/  UMOV UR5, UR6 ;  /* 0x0000000600057c82 */ /* 0x001fe20008000000 */
[----:B------:R-:W-:Y:S01]  /*6de0*/  BAR.SYNC.DEFER_BLOCKING 0x1, 0x100 ;  /* 0x0044000000007b1d */ /* 0x000fe20000010000 */
[----:B------:R-:W-:Y:S01]  /*6df0*/  IMAD.U32 R110, RZ, RZ, UR4 ;  /* 0x00000004ff6e7e24 */ /* 0x000fe2000f8e00ff */
[----:B-1----:R-:W-:Y:S01]  /*6e00*/  ISETP.NE.AND P0, PT, R6, RZ, PT ;  /* 0x000000ff0600720c */ /* 0x002fe20003f05270 */
[----:B------:R-:W-:Y:S01]  /*6e10*/  IMAD.U32 R111, RZ, RZ, UR5 ;  /* 0x00000005ff6f7e24 */ /* 0x000fe2000f8e00ff */
[----:B------:R-:W-:Y:S01]  /*6e20*/  F2FP.BF16.F32.PACK_AB R121, R159, R158 ;  /* 0x0000009e9f79723e */ /* 0x000fe200000010ff */
[----:B------:R-:W-:Y:S01]  /*6e30*/  UIADD3 UR5, -UR45, URZ, URZ ;  /* 0x0000003f2d057290 */ /* 0x000fe2000fffe13f */
[----:B------:R-:W-:Y:S01]  /*6e40*/  F2FP.BF16.F32.PACK_AB R128, R129, R128 ;  /* 0x000000808180723e */ /* 0x000fe200000010ff */
[--C-:B------:R-:W-:Y:S01]  /*6e50*/  IMAD.WIDE R4, R215, 0x2, R110.reuse ;  /* 0x00000002d7047825 */ /* 0x100fe200078e026e */
[----:B------:R-:W-:Y:S01]  /*6e60*/  F2FP.BF16.F32.PACK_AB R129, R164, R163 ;  /* 0x000000a3a481723e */ /* 0x000fe200000010ff */
[----:B------:R-:W-:Y:S01]  /*6e70*/  UIMAD UR7, UR7, UR5, UR44 ;  /* 0x00000005070772a4 */ /* 0x000fe2000f8e022c */
[----:B------:R-:W-:Y:S01]  /*6e80*/  F2FP.BF16.F32.PACK_AB R144, R145, R144 ;  /* 0x000000909190723e */ /* 0x000fe200000010ff */
[----:B------:R-:W-:Y:S01]  /*6e90*/  IMAD.WIDE R110, R9, 0x2, R110 ;  /* 0x00000002096e7825 */ /* 0x000fe200078e026e */
[C---:B------:R-:W-:Y:S01]  /*6ea0*/  IADD3 R21, P2, R4.reuse, 0x20, RZ ;  /* 0x0000002004157810 */ /* 0x040fe20007f5e0ff */
[----:B------:R-:W-:Y:S01]  /*6eb0*/  ULDC UR4, c[0x0][0xc] ;  /* 0x0000030000047ab9 */ /* 0x000fe20000000800 */
[C---:B------:R-:W-:Y:S01]  /*6ec0*/  IADD3 R33, P3, R4.reuse, 0x40, RZ ;  /* 0x0000004004217810 */ /* 0x040fe20007f7e0ff */
[----:B------:R-:W-:Y:S01]  /*6ed0*/  UIADD3 UR47, UR4, UR47, URZ ;  /* 0x0000002f042f7290 */ /* 0x000fe2000fffe03f */
[----:B------:R-:W-:Y:S01]  /*6ee0*/  LOP3.LUT R8, R21, 0x380, RZ, 0xc0, !PT ;  /* 0x0000038015087812 */ /* 0x000fe200078ec0ff */
[--C-:B------:R-:W-:Y:S01]  /*6ef0*/  IMAD.X R9, RZ, RZ, R5.reuse, P2 ;  /* 0x000000ffff097224 */ /* 0x100fe200010e0605 */
[----:B------:R-:W-:Y:S01]  /*6f00*/  IADD3 R32, P6, R4, 0x2020, RZ ;  /* 0x0000202004207810 */ /* 0x000fe20007fde0ff */
[--C-:B------:R-:W-:Y:S01]  /*6f10*/  IMAD.X R11, RZ, RZ, R5.reuse, P3 ;  /* 0x000000ffff0b7224 */ /* 0x100fe200018e0605 */
[----:B------:R-:W-:Y:S01]  /*6f20*/  SHF.R.U64 R8, R8, 0x3, RZ ;  /* 0x0000000308087819 */ /* 0x000fe200000012ff */
[----:B------:R-:W-:Y:S01]  /*6f30*/  USHF.R.S32.HI UR10, URZ, 0x1f, UR7 ;  /* 0x0000001f3f0a7899 */ /* 0x000fe20008011407 */
[----:B------:R-:W-:Y:S01]  /*6f40*/  IADD3 R37, P4, R4, 0x60, RZ ;  /* 0x0000006004257810 */ /* 0x000fe20007f9e0ff */
[----:B------:R-:W-:Y:S01]  /*6f50*/  IMAD.X R49, RZ, RZ, R5, P6 ;  /* 0x000000ffff317224 */ /* 0x000fe200030e0605 */
[----:B------:R-:W-:-:S02]  /*6f60*/  LOP3.LUT R8, R8, R21, RZ, 0x3c, !PT ;  /* 0x0000001508087212 */ /* 0x000fc400078e3cff */
[----:B------:R-:W-:Y:S01]  /*6f70*/  IADD3 R41, P5, R4, 0x2000, RZ ;  /* 0x0000200004297810 */ /* 0x000fe20007fbe0ff */
[--C-:B------:R-:W-:Y:S01]  /*6f80*/  IMAD.X R25, RZ, RZ, R5.reuse, P4 ;  /* 0x000000ffff197224 */ /* 0x100fe200020e0605 */
[----:B------:R-:W-:Y:S02]  /*6f90*/  LOP3.LUT R21, R32, 0x380, RZ, 0xc0, !PT ;  /* 0x0000038020157812 */ /* 0x000fe400078ec0ff */
[----:B------:R-:W-:Y:S01]  /*6fa0*/  IADD3 R36, P3, R4, 0x4000, RZ ;  /* 0x0000400004247810 */ /* 0x000fe20007f7e0ff */
[--C-:B------:R-:W-:Y:S01]  /*6fb0*/  IMAD.X R29, RZ, RZ, R5.reuse, P5 ;  /* 0x000000ffff1d7224 */ /* 0x100fe200028e0605 */
[----:B------:R-:W-:Y:S02]  /*6fc0*/  LOP3.LUT R14, R37, 0x380, RZ, 0xc0, !PT ;  /* 0x00000380250e7812 */ /* 0x000fe400078ec0ff */
[----:B------:R-:W-:Y:S01]  /*6fd0*/  LOP3.LUT R20, R41, 0x380, RZ, 0xc0, !PT ;  /* 0x0000038029147812 */ /* 0x000fe200078ec0ff */
[----:B------:R-:W-:Y:S01]  /*6fe0*/  IMAD.X R123, RZ, RZ, R5, P3 ;  /* 0x000000ffff7b7224 */ /* 0x000fe200018e0605 */
[----:B------:R-:W-:-:S02]  /*6ff0*/  SHF.R.U64 R21, R21, 0x3, RZ ;  /* 0x0000000315157819 */ /* 0x000fc400000012ff */
[----:B------:R-:W-:Y:S02]  /*7000*/  SHF.R.U64 R14, R14, 0x3, RZ ;  /* 0x000000030e0e7819 */ /* 0x000fe400000012ff */
[C---:B------:R-:W-:Y:S02]  /*7010*/  IADD3 R45, P1, R4.reuse, 0x2040, RZ ;  /* 0x00002040042d7810 */ /* 0x040fe40007f3e0ff */
[----:B------:R-:W-:Y:S02]  /*7020*/  IADD3 R12, P3, R4, 0x6040, RZ ;  /* 0x00006040040c7810 */ /* 0x000fe40007f7e0ff */
[----:B------:R-:W-:Y:S01]  /*7030*/  SHF.R.U64 R20, R20, 0x3, RZ ;  /* 0x0000000314147819 */ /* 0x000fe200000012ff */
[----:B------:R-:W-:Y:S01]  /*7040*/  IMAD.X R115, RZ, RZ, R5, P1 ;  /* 0x000000ffff737224 */ /* 0x000fe200008e0605 */
[----:B------:R-:W-:Y:S02]  /*7050*/  LOP3.LUT R48, R21, R32, RZ, 0x3c, !PT ;  /* 0x0000002015307212 */ /* 0x000fe400078e3cff */
[----:B------:R-:W-:-:S02]  /*7060*/  IADD3 R53, P2, R4, 0x2060, RZ ;  /* 0x0000206004357810 */ /* 0x000fc40007f5e0ff */
[----:B------:R-:W-:Y:S02]  /*7070*/  IADD3 R57, P4, R4, 0x4020, RZ ;  /* 0x0000402004397810 */ /* 0x000fe40007f9e0ff */
[----:B------:R-:W-:Y:S01]  /*7080*/  LOP3.LUT R21, R36, 0x380, RZ, 0xc0, !PT ;  /* 0x0000038024157812 */ /* 0x000fe200078ec0ff */
[--C-:B------:R-:W-:Y:S01]  /*7090*/  IMAD.X R119, RZ, RZ, R5.reuse, P2 ;  /* 0x000000ffff777224 */ /* 0x100fe200010e0605 */
[----:B------:R-:W-:Y:S01]  /*70a0*/  LOP3.LUT R24, R14, R37, RZ, 0x3c, !PT ;  /* 0x000000250e187212 */ /* 0x000fe200078e3cff */
[----:B------:R-:W-:Y:S01]  /*70b0*/  IMAD.X R127, RZ, RZ, R5, P4 ;  /* 0x000000ffff7f7224 */ /* 0x000fe200020e0605 */
[----:B------:R-:W-:Y:S02]  /*70c0*/  LOP3.LUT R28, R20, R41, RZ, 0x3c, !PT ;  /* 0x00000029141c7212 */ /* 0x000fe400078e3cff */
[----:B------:R-:W-:Y:S02]  /*70d0*/  LOP3.LUT R37, R12, 0x380, RZ, 0xc0, !PT ;  /* 0x000003800c257812 */ /* 0x000fe400078ec0ff */
[----:B------:R-:W-:-:S02]  /*70e0*/  LOP3.LUT R20, R53, 0x380, RZ, 0xc0, !PT ;  /* 0x0000038035147812 */ /* 0x000fc400078ec0ff */
[----:B------:R-:W-:Y:S02]  /*70f0*/  LOP3.LUT R32, R57, 0x380, RZ, 0xc0, !PT ;  /* 0x0000038039207812 */ /* 0x000fe400078ec0ff */
[----:B------:R-:W-:Y:S02]  /*7100*/  SHF.R.U64 R21, R21, 0x3, RZ ;  /* 0x0000000315157819 */ /* 0x000fe400000012ff */
[C---:B------:R-:W-:Y:S02]  /*7110*/  IADD3 R40, P1, R4.reuse, 0x6000, RZ ;  /* 0x0000600004287810 */ /* 0x040fe40007f3e0ff */
[C---:B------:R-:W-:Y:S02]  /*7120*/  IADD3 R69, P2, R4.reuse, 0x6020, RZ ;  /* 0x0000602004457810 */ /* 0x040fe40007f5e0ff */
[----:B------:R-:W-:Y:S01]  /*7130*/  SHF.R.U64 R37, R37, 0x3, RZ ;  /* 0x0000000325257819 */ /* 0x000fe200000012ff */
[--C-:B------:R-:W-:Y:S01]  /*7140*/  IMAD.X R139, RZ, RZ, R5.reuse, P1 ;  /* 0x000000ffff8b7224 */ /* 0x100fe200008e0605 */
[----:B------:R-:W-:Y:S01]  /*7150*/  LOP3.LUT R13, R4, 0x380, RZ, 0xc0, !PT ;  /* 0x00000380040d7812 */ /* 0x000fe200078ec0ff */
[----:B------:R-:W-:Y:S01]  /*7160*/  IMAD.X R143, RZ, RZ, R5, P2 ;  /* 0x000000ffff8f7224 */ /* 0x000fe200010e0605 */
[----:B------:R-:W-:-:S02]  /*7170*/  SHF.R.U64 R20, R20, 0x3, RZ ;  /* 0x0000000314147819 */ /* 0x000fc400000012ff */
[----:B------:R-:W-:Y:S02]  /*7180*/  SHF.R.U64 R32, R32, 0x3, RZ ;  /* 0x0000000320207819 */ /* 0x000fe400000012ff */
[----:B------:R-:W-:Y:S02]  /*7190*/  LOP3.LUT R122, R21, R36, RZ, 0x3c, !PT ;  /* 0x00000024157a7212 */ /* 0x000fe400078e3cff */
[----:B------:R-:W-:Y:S02]  /*71a0*/  IADD3 R65, P6, R4, 0x4060, RZ ;  /* 0x0000406004417810 */ /* 0x000fe40007fde0ff */
[----:B------:R-:W-:Y:S02]  /*71b0*/  LOP3.LUT R10, R33, 0x380, RZ, 0xc0, !PT ;  /* 0x00000380210a7812 */ /* 0x000fe400078ec0ff */
[----:B------:R-:W-:Y:S01]  /*71c0*/  LOP3.LUT R21, R40, 0x380, RZ, 0xc0, !PT ;  /* 0x0000038028157812 */ /* 0x000fe200078ec0ff */
[----:B------:R-:W-:Y:S01]  /*71d0*/  IMAD.X R135, RZ, RZ, R5, P6 ;  /* 0x000000ffff877224 */ /* 0x000fe200030e0605 */
[----:B------:R-:W-:-:S02]  /*71e0*/  LOP3.LUT R12, R37, R12, RZ, 0x3c, !PT ;  /* 0x0000000c250c7212 */ /* 0x000fc400078e3cff */
[----:B------:R-:W-:Y:S02]  /*71f0*/  IADD3 R6, P4, R4, 0x6060, RZ ;  /* 0x0000606004067810 */ /* 0x000fe40007f9e0ff */
[----:B------:R-:W-:Y:S02]  /*7200*/  SHF.R.U64 R13, R13, 0x3, RZ ;  /* 0x000000030d0d7819 */ /* 0x000fe400000012ff */
[----:B------:R-:W-:Y:S01]  /*7210*/  LOP3.LUT R118, R20, R53, RZ, 0x3c, !PT ;  /* 0x0000003514767212 */ /* 0x000fe200078e3cff */
[----:B------:R-:W-:Y:S01]  /*7220*/  IMAD.X R15, RZ, RZ, R5, P4 ;  /* 0x000000ffff0f7224 */ /* 0x000fe200020e0605 */
[----:B------:R-:W-:Y:S02]  /*7230*/  LOP3.LUT R126, R32, R57, RZ, 0x3c, !PT ;  /* 0x00000039207e7212 */ /* 0x000fe400078e3cff */
[----:B------:R-:W-:Y:S02]  /*7240*/  IADD3 R37, P2, R110, 0x3000, RZ ;  /* 0x000030006e257810 */ /* 0x000fe40007f5e0ff */
[----:B------:R-:W-:-:S02]  /*7250*/  SHF.R.U64 R10, R10, 0x3, RZ ;  /* 0x000000030a0a7819 */ /* 0x000fc400000012ff */
[----:B------:R-:W-:Y:S02]  /*7260*/  LOP3.LUT R14, R45, 0x380, RZ, 0xc0, !PT ;  /* 0x000003802d0e7812 */ /* 0x000fe400078ec0ff */
[----:B------:R-:W-:Y:S02]  /*7270*/  LOP3.LUT R20, R65, 0x380, RZ, 0xc0, !PT ;  /* 0x0000038041147812 */ /* 0x000fe400078ec0ff */
[----:B------:R-:W-:Y:S02]  /*7280*/  LOP3.LUT R32, R69, 0x380, RZ, 0xc0, !PT ;  /* 0x0000038045207812 */ /* 0x000fe400078ec0ff */
[----:B------:R-:W-:Y:S02]  /*7290*/  SHF.R.U64 R21, R21, 0x3, RZ ;  /* 0x0000000315157819 */ /* 0x000fe400000012ff */
[----:B------:R-:W-:Y:S02]  /*72a0*/  IADD3 R61, P5, R4, 0x4040, RZ ;  /* 0x00004040043d7810 */ /* 0x000fe40007fbe0ff */
[----:B------:R-:W-:Y:S01]  /*72b0*/  LOP3.LUT R4, R13, R4, RZ, 0x3c, !PT ;  /* 0x000000040d047212 */ /* 0x000fe200078e3cff */
[--C-:B------:R-:W-:Y:S01]  /*72c0*/  IMAD.X R13, RZ, RZ, R5.reuse, P3 ;  /* 0x000000ffff0d7224 */ /* 0x100fe200018e0605 */
[----:B------:R-:W-:Y:S01]  /*72d0*/  LOP3.LUT R36, R37, 0x380, RZ, 0xc0, !PT ;  /* 0x0000038025247812 */ /* 0x000fe200078ec0ff */
[----:B------:R-:W-:Y:S01]  /*72e0*/  IMAD.X R131, RZ, RZ, R5, P5 ;  /* 0x000000ffff837224 */ /* 0x000fe200028e0605 */
[----:B------:R-:W-:-:S02]  /*72f0*/  LOP3.LUT R10, R10, R33, RZ, 0x3c, !PT ;  /* 0x000000210a0a7212 */ /* 0x000fc400078e3cff */
[----:B------:R-:W-:Y:S02]  /*7300*/  SHF.R.U64 R14, R14, 0x3, RZ ;  /* 0x000000030e0e7819 */ /* 0x000fe400000012ff */
[----:B------:R-:W-:Y:S02]  /*7310*/  SHF.R.U64 R20, R20, 0x3, RZ ;  /* 0x0000000314147819 */ /* 0x000fe400000012ff */
[----:B------:R-:W-:Y:S02]  /*7320*/  SHF.R.U64 R32, R32, 0x3, RZ ;  /* 0x0000000320207819 */ /* 0x000fe400000012ff */
[----:B------:R-:W-:Y:S02]  /*7330*/  LOP3.LUT R138, R21, R40, RZ, 0x3c, !PT ;  /* 0x00000028158a7212 */ /* 0x000fe400078e3cff */
[C---:B------:R-:W-:Y:S02]  /*7340*/  IADD3 R21, P4, R110.reuse, 0x1000, RZ ;  /* 0x000010006e157810 */ /* 0x040fe40007f9e0ff */
[----:B------:R-:W-:-:S02]  /*7350*/  IADD3 R33, P3, R110, 0x2000, RZ ;  /* 0x000020006e217810 */ /* 0x000fc40007f7e0ff */
[----:B------:R-:W-:Y:S02]  /*7360*/  SHF.R.U64 R36, R36, 0x3, RZ ;  /* 0x0000000324247819 */ /* 0x000fe400000012ff */
[----:B------:R-:W-:Y:S02]  /*7370*/  LOP3.LUT R114, R14, R45, RZ, 0x3c, !PT ;  /* 0x0000002d0e727212 */ /* 0x000fe400078e3cff */
[----:B------:R-:W-:Y:S02]  /*7380*/  LOP3.LUT R134, R20, R65, RZ, 0x3c, !PT ;  /* 0x0000004114867212 */ /* 0x000fe400078e3cff */
[----:B------:R-:W-:Y:S02]  /*7390*/  LOP3.LUT R142, R32, R69, RZ, 0x3c, !PT ;  /* 0x00000045208e7212 */ /* 0x000fe400078e3cff */
[----:B------:R-:W-:Y:S02]  /*73a0*/  LOP3.LUT R14, R61, 0x380, RZ, 0xc0, !PT ;  /* 0x000003803d0e7812 */ /* 0x000fe400078ec0ff */
[----:B------:R-:W-:-:S02]  /*73b0*/  LOP3.LUT R20, R21, 0x380, RZ, 0xc0, !PT ;  /* 0x0000038015147812 */ /* 0x000fc400078ec0ff */
[----:B------:R-:W-:Y:S02]  /*73c0*/  LOP3.LUT R32, R33, 0x380, RZ, 0xc0, !PT ;  /* 0x0000038021207812 */ /* 0x000fe400078ec0ff */
[----:B------:R-:W-:Y:S02]  /*73d0*/  LOP3.LUT R41, R6, 0x380, RZ, 0xc0, !PT ;  /* 0x0000038006297812 */ /* 0x000fe400078ec0ff */
[----:B------:R-:W-:Y:S01]  /*73e0*/  LOP3.LUT R36, R36, R37, RZ, 0x3c, !PT ;  /* 0x0000002524247212 */ /* 0x000fe200078e3cff */
[----:B------:R-:W-:Y:S01]  /*73f0*/  IMAD.X R37, RZ, RZ, R111, P2 ;  /* 0x000000ffff257224 */ /* 0x000fe200010e066f */
[----:B------:R-:W-:Y:S02]  /*7400*/  SHF.R.U64 R14, R14, 0x3, RZ ;  /* 0x000000030e0e7819 */ /* 0x000fe400000012ff */
[----:B------:R-:W-:Y:S02]  /*7410*/  SHF.R.U64 R20, R20, 0x3, RZ ;  /* 0x0000000314147819 */ /* 0x000fe400000012ff */
[----:B------:R-:W-:-:S02]  /*7420*/  SHF.R.U64 R32, R32, 0x3, RZ ;  /* 0x0000000320207819 */ /* 0x000fc400000012ff */
[----:B------:R-:W-:Y:S02]  /*7430*/  IADD3 R65, P2, R110, 0x9000, RZ ;  /* 0x000090006e417810 */ /* 0x000fe40007f5e0ff */
[----:B------:R-:W-:Y:S02]  /*7440*/  SHF.R.U64 R41, R41, 0x3, RZ ;  /* 0x0000000329297819 */ /* 0x000fe400000012ff */
[----:B------:R-:W-:Y:S02]  /*7450*/  LOP3.LUT R130, R14, R61, RZ, 0x3c, !PT ;  /* 0x0000003d0e827212 */ /* 0x000fe400078e3cff */
[----:B------:R-:W-:Y:S01]  /*7460*/  LOP3.LUT R20, R20, R21, RZ, 0x3c, !PT ;  /* 0x0000001514147212 */ /* 0x000fe200078e3cff */
[--C-:B------:R-:W-:Y:S01]  /*7470*/  IMAD.X R21, RZ, RZ, R111.reuse, P4 ;  /* 0x000000ffff157224 */ /* 0x100fe200020e066f */
[----:B------:R-:W-:Y:S01]  /*7480*/  LOP3.LUT R32, R32, R33, RZ, 0x3c, !PT ;  /* 0x0000002120207212 */ /* 0x000fe200078e3cff */
[----:B------:R-:W-:Y:S01]  /*7490*/  IMAD.X R33, RZ, RZ, R111, P3 ;  /* 0x000000ffff217224 */ /* 0x000fe200018e066f */
[----:B------:R-:W-:-:S02]  /*74a0*/  LOP3.LUT R64, R65, 0x380, RZ, 0xc0, !PT ;  /* 0x0000038041407812 */ /* 0x000fc400078ec0ff */
[----:B------:R-:W-:Y:S02]  /*74b0*/  LOP3.LUT R14, R41, R6, RZ, 0x3c, !PT ;  /* 0x00000006290e7212 */ /* 0x000fe400078e3cff */
[C---:B------:R-:W-:Y:S02]  /*74c0*/  IADD3 R41, P1, R110.reuse, 0x4000, RZ ;  /* 0x000040006e297810 */ /* 0x040fe40007f3e0ff */
[C---:B------:R-:W-:Y:S02]  /*74d0*/  IADD3 R45, P6, R110.reuse, 0x5000, RZ ;  /* 0x000050006e2d7810 */ /* 0x040fe40007fde0ff */
[C---:B------:R-:W-:Y:S02]  /*74e0*/  IADD3 R53, P5, R110.reuse, 0x6000, RZ ;  /* 0x000060006e357810 */ /* 0x040fe40007fbe0ff */
[C---:B------:R-:W-:Y:S02]  /*74f0*/  IADD3 R57, P4, R110.reuse, 0x7000, RZ ;  /* 0x000070006e397810 */ /* 0x040fe40007f9e0ff */
[----:B------:R-:W-:-:S02]  /*7500*/  IADD3 R61, P3, R110, 0x8000, RZ ;  /* 0x000080006e3d7810 */ /* 0x000fc40007f7e0ff */
[----:B------:R-:W-:Y:S02]  /*7510*/  SHF.R.U64 R64, R64, 0x3, RZ ;  /* 0x0000000340407819 */ /* 0x000fe400000012ff */
[----:B------:R-:W-:Y:S02]  /*7520*/  LOP3.LUT R40, R41, 0x380, RZ, 0xc0, !PT ;  /* 0x0000038029287812 */ /* 0x000fe400078ec0ff */
[----:B------:R-:W-:Y:S02]  /*7530*/  LOP3.LUT R44, R45, 0x380, RZ, 0xc0, !PT ;  /* 0x000003802d2c7812 */ /* 0x000fe400078ec0ff */
[----:B------:R-:W-:Y:S02]  /*7540*/  LOP3.LUT R52, R53, 0x380, RZ, 0xc0, !PT ;  /* 0x0000038035347812 */ /* 0x000fe400078ec0ff */
[----:B------:R-:W-:Y:S02]  /*7550*/  LOP3.LUT R56, R57, 0x380, RZ, 0xc0, !PT ;  /* 0x0000038039387812 */ /* 0x000fe400078ec0ff */
[----:B------:R-:W-:-:S02]  /*7560*/  LOP3.LUT R60, R61, 0x380, RZ, 0xc0, !PT ;  /* 0x000003803d3c7812 */ /* 0x000fc400078ec0ff */
[----:B------:R-:W-:Y:S02]  /*7570*/  MOV R223, R4 ;  /* 0x0000000400df7202 */ /* 0x000fe40000000f00 */
[----:B------:R-:W-:Y:S01]  /*7580*/  LOP3.LUT R64, R64, R65, RZ, 0x3c, !PT ;  /* 0x0000004140407212 */ /* 0x000fe200078e3cff */
[----:B------:R-:W-:Y:S01]  /*7590*/  IMAD.X R65, RZ, RZ, R111, P2 ;  /* 0x000000ffff417224 */ /* 0x000fe200010e066f */
[----:B------:R-:W-:Y:S02]  /*75a0*/  F2FP.BF16.F32.PACK_AB R5, R27, R26 ;  /* 0x0000001a1b05723e */ /* 0x000fe400000010ff */
[----:B------:R-:W-:Y:S02]  /*75b0*/  LOP3.LUT R26, R110, 0x380, RZ, 0xc0, !PT ;  /* 0x000003806e1a7812 */ /* 0x000fe400078ec0ff */
[----:B------:R-:W-:Y:S02]  /*75c0*/  SHF.R.U64 R40, R40, 0x3, RZ ;  /* 0x0000000328287819 */ /* 0x000fe400000012ff */
[----:B------:R-:W-:-:S02]  /*75d0*/  SHF.R.U64 R44, R44, 0x3, RZ ;  /* 0x000000032c2c7819 */ /* 0x000fc400000012ff */
[----:B------:R-:W-:Y:S02]  /*75e0*/  SHF.R.U64 R52, R52, 0x3, RZ ;  /* 0x0000000334347819 */ /* 0x000fe400000012ff */
[----:B------:R-:W-:Y:S02]  /*75f0*/  SHF.R.U64 R56, R56, 0x3, RZ ;  /* 0x0000000338387819 */ /* 0x000fe400000012ff */
[----:B------:R-:W-:Y:S02]  /*7600*/  SHF.R.U64 R60, R60, 0x3, RZ ;  /* 0x000000033c3c7819 */ /* 0x000fe400000012ff */
[----:B------:R-:W-:Y:S02]  /*7610*/  IADD3 R27, P2, R110, 0xf000, RZ ;  /* 0x0000f0006e1b7810 */ /* 0x000fe40007f5e0ff */
[----:B------:R-:W-:Y:S02]  /*7620*/  F2FP.BF16.F32.PACK_AB R6, R7, R205 ;  /* 0x000000cd0706723e */ /* 0x000fe400000010ff */
[----:B------:R-:W-:Y:S01]  /*7630*/  F2FP.BF16.F32.PACK_AB R4, R206, R208 ;  /* 0x000000d0ce04723e */ /* 0x000fe200000010ff */
[----:B------:R-:W-:Y:S01]  /*7640*/  IMAD.X R89, RZ, RZ, R111, P2 ;  /* 0x000000ffff597224 */ /* 0x000fe200010e066f */
[----:B------:R-:W-:-:S02]  /*7650*/  F2FP.BF16.F32.PACK_AB R7, R31, R30 ;  /* 0x0000001e1f07723e */ /* 0x000fc400000010ff */
[----:B------:R-:W-:Y:S02]  /*7660*/  SHF.R.U64 R31, R26, 0x3, RZ ;  /* 0x000000031a1f7819 */ /* 0x000fe400000012ff */
[----:B------:R-:W-:Y:S01]  /*7670*/  LOP3.LUT R40, R40, R41, RZ, 0x3c, !PT ;  /* 0x0000002928287212 */ /* 0x000fe200078e3cff */
[--C-:B------:R-:W-:Y:S01]  /*7680*/  IMAD.X R41, RZ, RZ, R111.reuse, P1 ;  /* 0x000000ffff297224 */ /* 0x100fe200008e066f */
[----:B------:R-:W-:Y:S01]  /*7690*/  LOP3.LUT R44, R44, R45, RZ, 0x3c, !PT ;  /* 0x0000002d2c2c7212 */ /* 0x000fe200078e3cff */
[--C-:B------:R-:W-:Y:S01]  /*76a0*/  IMAD.X R45, RZ, RZ, R111.reuse, P6 ;  /* 0x000000ffff2d7224 */ /* 0x100fe200030e066f */
[----:B------:R-:W-:Y:S01]  /*76b0*/  LOP3.LUT R52, R52, R53, RZ, 0x3c, !PT ;  /* 0x0000003534347212 */ /* 0x000fe200078e3cff */
[--C-:B------:R-:W-:Y:S01]  /*76c0*/  IMAD.X R53, RZ, RZ, R111.reuse, P5 ;  /* 0x000000ffff357224 */ /* 0x100fe200028e066f */
[----:B------:R-:W-:Y:S01]  /*76d0*/  LOP3.LUT R56, R56, R57, RZ, 0x3c, !PT ;  /* 0x0000003938387212 */ /* 0x000fe200078e3cff */
[--C-:B------:R-:W-:Y:S01]  /*76e0*/  IMAD.X R57, RZ, RZ, R111.reuse, P4 ;  /* 0x000000ffff397224 */ /* 0x100fe200020e066f */
[----:B------:R-:W-:Y:S01]  /*76f0*/  LOP3.LUT R60, R60, R61, RZ, 0x3c, !PT ;  /* 0x0000003d3c3c7212 */ /* 0x000fe200078e3cff */
[----:B------:R-:W-:Y:S01]  /*7700*/  IMAD.X R61, RZ, RZ, R111, P3 ;  /* 0x000000ffff3d7224 */ /* 0x000fe200018e066f */
[----:B------:R-:W-:Y:S01]  /*7710*/  LOP3.LUT R26, R27, 0x380, RZ, 0xc0, !PT ;  /* 0x000003801b1a7812 */ /* 0x000fe200078ec0ff */
[----:B------:R0:W-:Y:S01]  /*7720*/  STSM.16.M88.4 [R223], R4 ;  /* 0x00000004df007844 */ /* 0x0001e20000000200 */
[----:B------:R-:W-:-:S02]  /*7730*/  IADD3 R69, P1, R110, 0xa000, RZ ;  /* 0x0000a0006e457810 */ /* 0x000fc40007f3e0ff */
[C---:B------:R-:W-:Y:S02]  /*7740*/  IADD3 R73, P6, R110.reuse, 0xb000, RZ ;  /* 0x0000b0006e497810 */ /* 0x040fe40007fde0ff */
[C---:B------:R-:W-:Y:S02]  /*7750*/  IADD3 R77, P5, R110.reuse, 0xc000, RZ ;  /* 0x0000c0006e4d7810 */ /* 0x040fe40007fbe0ff */
[C---:B------:R-:W-:Y:S02]  /*7760*/  IADD3 R81, P4, R110.reuse, 0xd000, RZ ;  /* 0x0000d0006e517810 */ /* 0x040fe40007f9e0ff */
[----:B------:R-:W-:Y:S02]  /*7770*/  IADD3 R85, P3, R110, 0xe000, RZ ;  /* 0x0000e0006e557810 */ /* 0x000fe40007f7e0ff */
[----:B------:R-:W-:Y:S02]  /*7780*/  LOP3.LUT R110, R31, R110, RZ, 0x3c, !PT ;  /* 0x0000006e1f6e7212 */ /* 0x000fe400078e3cff */
[----:B------:R-:W-:-:S02]  /*7790*/  SHF.R.U64 R26, R26, 0x3, RZ ;  /* 0x000000031a1a7819 */ /* 0x000fc400000012ff */
[----:B------:R-:W-:Y:S02]  /*77a0*/  MOV R31, R8 ;  /* 0x00000008001f7202 */ /* 0x000fe40000000f00 */
[----:B0-----:R-:W-:Y:S02]  /*77b0*/  F2FP.BF16.F32.PACK_AB R4, R204, R207 ;  /* 0x000000cfcc04723e */ /* 0x001fe400000010ff */
[----:B------:R-:W-:Y:S02]  /*77c0*/  F2FP.BF16.F32.PACK_AB R5, R35, R34 ;  /* 0x000000222305723e */ /* 0x000fe400000010ff */
        /* <DEDUP_REMOVED lines=8> */
[----:B------:R-:W-:Y:S02]  /*7850*/  MOV R34, R12 ;  /* 0x0000000c00227202 */ /* 0x000fe40000000f00 */
[----:B------:R-:W-:Y:S01]  /*7860*/  MOV R35, R14 ;  /* 0x0000000e00237202 */ /* 0x000fe20000000f00 */
[----:B------:R1:W-:Y:S01]  /*7870*/  STSM.16.M88.4 [R30], R8 ;  /* 0x000000081e007844 */ /* 0x0003e20000000200 */
[----:B------:R-:W-:-:S02]  /*7880*/  LOP3.LUT R88, R26, R27, RZ, 0x3c, !PT ;  /* 0x0000001b1a587212 */ /* 0x000fc400078e3cff */
[----:B------:R-:W-:Y:S02]  /*7890*/  MOV R205, R24 ;  /* 0x0000001800cd7202 */ /* 0x000fe40000000f00 */
[----:B------:R-:W-:Y:S02]  /*78a0*/  F2FP.BF16.F32.PACK_AB R12, R196, R197 ;  /* 0x000000c5c40c723e */ /* 0x000fe400000010ff */
[----:B------:R-:W-:Y:S02]  /*78b0*/  F2FP.BF16.F32.PACK_AB R13, R51, R50 ;  /* 0x00000032330d723e */ /* 0x000fe400000010ff */
[----:B------:R-:W-:Y:S02]  /*78c0*/  F2FP.BF16.F32.PACK_AB R14, R194, R195 ;  /* 0x000000c3c20e723e */ /* 0x000fe400000010ff */
[----:B------:R-:W-:Y:S02]  /*78d0*/  F2FP.BF16.F32.PACK_AB R15, R55, R54 ;  /* 0x00000036370f723e */ /* 0x000fe400000010ff */
[----:B------:R-:W-:-:S02]  /*78e0*/  MOV R206, R28 ;  /* 0x0000001c00ce7202 */ /* 0x000fc40000000f00 */
[----:B------:R-:W-:Y:S01]  /*78f0*/  F2FP.BF16.F32.PACK_AB R24, R192, R193 ;  /* 0x000000c1c018723e */ /* 0x000fe200000010ff */
[----:B------:R-:W-:Y:S01]  /*7900*/  STSM.16.M88.4 [R205], R12 ;  /* 0x0000000ccd007844 */ /* 0x000fe20000000200 */
[----:B------:R-:W-:Y:S02]  /*7910*/  F2FP.BF16.F32.PACK_AB R25, R59, R58 ;  /* 0x0000003a3b19723e */ /* 0x000fe400000010ff */
[----:B------:R-:W-:Y:S02]  /*7920*/  F2FP.BF16.F32.PACK_AB R26, R190, R191 ;  /* 0x000000bfbe1a723e */ /* 0x000fe400000010ff */
[----:B------:R-:W-:Y:S02]  /*7930*/  F2FP.BF16.F32.PACK_AB R27, R63, R62 ;  /* 0x0000003e3f1b723e */ /* 0x000fe400000010ff */
[----:B------:R-:W-:Y:S02]  /*7940*/  MOV R48, R48 ;  /* 0x0000003000307202 */ /* 0x000fe40000000f00 */
[----:B0-----:R-:W-:Y:S01]  /*7950*/  F2FP.BF16.F32.PACK_AB R4, R182, R183 ;  /* 0x000000b7b604723e */ /* 0x001fe200000010ff */
[----:B------:R-:W-:Y:S01]  /*7960*/  STSM.16.M88.4 [R206], R24 ;  /* 0x00000018ce007844 */ /* 0x000fe20000000200 */
[----:B------:R-:W-:-:S02]  /*7970*/  F2FP.BF16.F32.PACK_AB R5, R67, R66 ;  /* 0x000000424305723e */ /* 0x000fc400000010ff */
[----:B------:R-:W-:Y:S02]  /*7980*/  F2FP.BF16.F32.PACK_AB R6, R180, R181 ;  /* 0x000000b5b406723e */ /* 0x000fe400000010ff */
[----:B------:R-:W-:Y:S02]  /*7990*/  F2FP.BF16.F32.PACK_AB R7, R71, R70 ;  /* 0x000000464707723e */ /* 0x000fe400000010ff */
[----:B------:R-:W-:Y:S02]  /*79a0*/  MOV R114, R114 ;  /* 0x0000007200727202 */ /* 0x000fe40000000f00 */
[----:B-1----:R-:W-:Y:S01]  /*79b0*/  F2FP.BF16.F32.PACK_AB R8, R178, R179 ;  /* 0x000000b3b208723e */ /* 0x002fe200000010ff */
[----:B------:R0:W-:Y:S01]  /*79c0*/  STSM.16.M88.4 [R48], R4 ;  /* 0x0000000430007844 */ /* 0x0001e20000000200 */
[----:B------:R-:W-:Y:S02]  /*79d0*/  F2FP.BF16.F32.PACK_AB R9, R75, R74 ;  /* 0x0000004a4b09723e */ /* 0x000fe400000010ff */
[----:B------:R-:W-:-:S02]  /*79e0*/  F2FP.BF16.F32.PACK_AB R10, R176, R177 ;  /* 0x000000b1b00a723e */ /* 0x000fc400000010ff */
[----:B------:R-:W-:Y:S02]  /*79f0*/  F2FP.BF16.F32.PACK_AB R11, R79, R78 ;  /* 0x0000004e4f0b723e */ /* 0x000fe400000010ff */
[----:B------:R-:W-:Y:S02]  /*7a00*/  MOV R119, R118 ;  /* 0x0000007600777202 */ /* 0x000fe40000000f00 */
[----:B------:R-:W-:Y:S01]  /*7a10*/  F2FP.BF16.F32.PACK_AB R28, R174, R175 ;  /* 0x000000afae1c723e */ /* 0x000fe200000010ff */
[----:B------:R1:W-:Y:S01]  /*7a20*/  STSM.16.M88.4 [R114], R8 ;  /* 0x0000000872007844 */ /* 0x0003e20000000200 */
[----:B------:R-:W-:Y:S02]  /*7a30*/  F2FP.BF16.F32.PACK_AB R29, R83, R82 ;  /* 0x00000052531d723e */ /* 0x000fe400000010ff */
[----:B------:R-:W-:Y:S02]  /*7a40*/  F2FP.BF16.F32.PACK_AB R30, R172, R173 ;  /* 0x000000adac1e723e */ /* 0x000fe400000010ff */
[----:B------:R-:W-:-:S02]  /*7a50*/  F2FP.BF16.F32.PACK_AB R31, R87, R86 ;  /* 0x00000056571f723e */ /* 0x000fc400000010ff */
[----:B------:R-:W-:Y:S02]  /*7a60*/  MOV R118, R122 ;  /* 0x0000007a00767202 */ /* 0x000fe40000000f00 */
[----:B0-----:R-:W-:Y:S01]  /*7a70*/  F2FP.BF16.F32.PACK_AB R48, R160, R171 ;  /* 0x000000aba030723e */ /* 0x001fe200000010ff */
[----:B------:R-:W-:Y:S01]  /*7a80*/  STSM.16.M88.4 [R119], R28 ;  /* 0x0000001c77007844 */ /* 0x000fe20000000200 */
[----:B------:R-:W-:Y:S02]  /*7a90*/  F2FP.BF16.F32.PACK_AB R49, R91, R90 ;  /* 0x0000005a5b31723e */ /* 0x000fe400000010ff */
[----:B------:R-:W-:Y:S02]  /*7aa0*/  F2FP.BF16.F32.PACK_AB R50, R93, R154 ;  /* 0x0000009a5d32723e */ /* 0x000fe400000010ff */
[----:B------:R-:W-:Y:S02]  /*7ab0*/  F2FP.BF16.F32.PACK_AB R51, R95, R94 ;  /* 0x0000005e5f33723e */ /* 0x000fe400000010ff */
[----:B------:R-:W-:-:S02]  /*7ac0*/  MOV R126, R126 ;  /* 0x0000007e007e7202 */ /* 0x000fc40000000f00 */
[----:B------:R-:W-:Y:S01]  /*7ad0*/  MOV R130, R130 ;  /* 0x0000008200827202 */ /* 0x000fe20000000f00 */
[----:B------:R-:W-:Y:S01]  /*7ae0*/  STSM.16.M88.4 [R118], R48 ;  /* 0x0000003076007844 */ /* 0x000fe20000000200 */
[----:B------:R-:W-:Y:S02]  /*7af0*/  MOV R134, R134 ;  /* 0x0000008600867202 */ /* 0x000fe40000000f00 */
[----:B-1----:R-:W-:Y:S01]  /*7b00*/  F2FP.BF16.F32.PACK_AB R114, R117, R116 ;  /* 0x000000747572723e */ /* 0x002fe200000010ff */
[----:B------:R-:W-:Y:S01]  /*7b10*/  STSM.16.M88.4 [R126], R96 ;  /* 0x000000607e007844 */ /* 0x000fe20000000200 */
[----:B------:R-:W-:Y:S02]  /*7b20*/  F2FP.BF16.F32.PACK_AB R115, R157, R156 ;  /* 0x0000009c9d73723e */ /* 0x000fe400000010ff */
[----:B------:R-:W-:Y:S01]  /*7b30*/  MOV R138, R138 ;  /* 0x0000008a008a7202 */ /* 0x000fe20000000f00 */
[----:B------:R0:W-:Y:S01]  /*7b40*/  STSM.16.M88.4 [R130], R104 ;  /* 0x0000006882007844 */ /* 0x0001e20000000200 */
[----:B------:R-:W-:-:S02]  /*7b50*/  F2FP.BF16.F32.PACK_AB R122, R125, R124 ;  /* 0x0000007c7d7a723e */ /* 0x000fc400000010ff */
[----:B------:R-:W-:Y:S01]  /*7b60*/  F2FP.BF16.F32.PACK_AB R123, R162, R161 ;  /* 0x000000a1a27b723e */ /* 0x000fe200000010ff */
[----:B------:R1:W-:Y:S01]  /*7b70*/  STSM.16.M88.4 [R134], R112 ;  /* 0x0000007086007844 */ /* 0x0003e20000000200 */
[----:B------:R-:W-:Y:S02]  /*7b80*/  MOV R142, R142 ;  /* 0x0000008e008e7202 */ /* 0x000fe40000000f00 */
[----:B------:R-:W-:Y:S01]  /*7b90*/  F2FP.BF16.F32.PACK_AB R131, R166, R165 ;  /* 0x000000a5a683723e */ /* 0x000fe200000010ff */
[----:B------:R1:W-:Y:S01]  /*7ba0*/  STSM.16.M88.4 [R138], R120 ;  /* 0x000000788a007844 */ /* 0x0003e20000000200 */
[----:B------:R-:W-:Y:S02]  /*7bb0*/  F2FP.BF16.F32.PACK_AB R4, R137, R136 ;  /* 0x000000888904723e */ /* 0x000fe400000010ff */
[----:B------:R-:W-:Y:S02]  /*7bc0*/  F2FP.BF16.F32.PACK_AB R5, R168, R167 ;  /* 0x000000a7a805723e */ /* 0x000fe400000010ff */
[----:B------:R-:W-:-:S02]  /*7bd0*/  F2FP.BF16.F32.PACK_AB R6, R141, R140 ;  /* 0x0000008c8d06723e */ /* 0x000fc400000010ff */
[----:B------:R-:W-:Y:S02]  /*7be0*/  F2FP.BF16.F32.PACK_AB R7, R170, R169 ;  /* 0x000000a9aa07723e */ /* 0x000fe400000010ff */
[----:B0-----:R-:W-:Y:S02]  /*7bf0*/  F2FP.BF16.F32.PACK_AB R130, R133, R132 ;  /* 0x000000848582723e */ /* 0x001fe400000010ff */
[----:B------:R-:W-:Y:S02]  /*7c00*/  F2FP.BF16.F32.PACK_AB R145, R147, R146 ;  /* 0x000000929391723e */ /* 0x000fe400000010ff */
[----:B------:R-:W-:Y:S01]  /*7c10*/  LOP3.LUT R68, R69, 0x380, RZ, 0xc0, !PT ;  /* 0x0000038045447812 */ /* 0x000fe200078ec0ff */
[----:B------:R1:W-:Y:S01]  /*7c20*/  STSM.16.M88.4 [R142], R128 ;  /* 0x000000808e007844 */ /* 0x0003e20000000200 */
[----:B------:R-:W-:Y:S02]  /*7c30*/  LOP3.LUT R72, R73, 0x380, RZ, 0xc0, !PT ;  /* 0x0000038049487812 */ /* 0x000fe400078ec0ff */
[----:B------:R-:W-:Y:S01]  /*7c40*/  LOP3.LUT R76, R77, 0x380, RZ, 0xc0, !PT ;  /* 0x000003804d4c7812 */ /* 0x000fe200078ec0ff */
[----:B------:R1:W-:Y:S01]  /*7c50*/  STSM.16.M88.4 [R34], R4 ;  /* 0x0000000422007844 */ /* 0x0003e20000000200 */
[----:B------:R-:W-:-:S02]  /*7c60*/  LOP3.LUT R80, R81, 0x380, RZ, 0xc0, !PT ;  /* 0x0000038051507812 */ /* 0x000fc400078ec0ff */
[----:B------:R-:W-:Y:S02]  /*7c70*/  LOP3.LUT R84, R85, 0x380, RZ, 0xc0, !PT ;  /* 0x0000038055547812 */ /* 0x000fe400078ec0ff */
[----:B------:R-:W-:Y:S02]  /*7c80*/  F2FP.BF16.F32.PACK_AB R146, R149, R148 ;  /* 0x000000949592723e */ /* 0x000fe400000010ff */
[----:B------:R-:W-:Y:S02]  /*7c90*/  F2FP.BF16.F32.PACK_AB R147, R151, R150 ;  /* 0x000000969793723e */ /* 0x000fe400000010ff */
[----:B------:R-:W-:Y:S02]  /*7ca0*/  SHF.R.U64 R68, R68, 0x3, RZ ;  /* 0x0000000344447819 */ /* 0x000fe400000012ff */
[----:B------:R-:W-:Y:S01]  /*7cb0*/  SHF.R.U64 R72, R72, 0x3, RZ ;  /* 0x0000000348487819 */ /* 0x000fe200000012ff */
[----:B------:R1:W-:Y:S01]  /*7cc0*/  STSM.16.M88.4 [R35], R144 ;  /* 0x0000009023007844 */ /* 0x0003e20000000200 */
[----:B------:R-:W-:-:S02]  /*7cd0*/  SHF.R.U64 R76, R76, 0x3, RZ ;  /* 0x000000034c4c7819 */ /* 0x000fc400000012ff */
[----:B------:R-:W-:Y:S02]  /*7ce0*/  SHF.R.U64 R80, R80, 0x3, RZ ;  /* 0x0000000350507819 */ /* 0x000fe400000012ff */
[----:B------:R-:W-:Y:S02]  /*7cf0*/  SHF.R.U64 R84, R84, 0x3, RZ ;  /* 0x0000000354547819 */ /* 0x000fe400000012ff */
[----:B------:R-:W-:Y:S01]  /*7d00*/  LOP3.LUT R68, R68, R69, RZ, 0x3c, !PT ;  /* 0x0000004544447212 */ /* 0x000fe200078e3cff */
[--C-:B------:R-:W-:Y:S01]  /*7d10*/  IMAD.X R69, RZ, RZ, R111.reuse, P1 ;  /* 0x000000ffff457224 */ /* 0x100fe200008e066f */
[----:B------:R-:W-:Y:S01]  /*7d20*/  LOP3.LUT R72, R72, R73, RZ, 0x3c, !PT ;  /* 0x0000004948487212 */ /* 0x000fe200078e3cff */
[--C-:B------:R-:W-:Y:S01]  /*7d30*/  IMAD.X R73, RZ, RZ, R111.reuse, P6 ;  /* 0x000000ffff497224 */ /* 0x100fe200030e066f */
[----:B------:R-:W-:Y:S02]  /*7d40*/  LOP3.LUT R76, R76, R77, RZ, 0x3c, !PT ;  /* 0x0000004d4c4c7212 */ /* 0x000fe400078e3cff */
[----:B------:R-:W-:Y:S01]  /*7d50*/  LOP3.LUT R80, R80, R81, RZ, 0x3c, !PT ;  /* 0x0000005150507212 */ /* 0x000fe200078e3cff */
[--C-:B------:R-:W-:Y:S01]  /*7d60*/  IMAD.X R81, RZ, RZ, R111.reuse, P4 ;  /* 0x000000ffff517224 */ /* 0x100fe200020e066f */
[----:B------:R-:W-:Y:S01]  /*7d70*/  LOP3.LUT R84, R84, R85, RZ, 0x3c, !PT ;  /* 0x0000005554547212 */ /* 0x000fe200078e3cff */
[----:B------:R-:W-:Y:S01]  /*7d80*/  IMAD.X R85, RZ, RZ, R111, P3 ;  /* 0x000000ffff557224 */ /* 0x000fe200018e066f */
[----:B------:R-:W-:Y:S01]  /*7d90*/  IADD3.X R77, RZ, R111, RZ, P5, !PT ;  /* 0x0000006fff4d7210 */ /* 0x000fe20002ffe4ff */
[----:B------:R-:W-:Y:S06]  /*7da0*/  BAR.SYNC.DEFER_BLOCKING 0x1, 0x100 ;  /* 0x0044000000007b1d */ /* 0x000fec0000010000 */
[----:B-1----:R-:W-:Y:S05]  /*7db0*/  @P0 BRA `(.L_x_3244) ;  /* 0x0000000000cc0947 */ /* 0x002fea0003800000 */
[----:B------:R-:W0:Y:S01]  /*7dc0*/  LDC R10, c[0x0][0xbe8] ;  /* 0x0002fa00ff0a7b82 */ /* 0x000e220000000800 */
[----:B------:R-:W-:Y:S01]  /*7dd0*/  IMAD R4, RZ, RZ, -UR44 ;  /* 0x8000002cff047e24 */ /* 0x000fe2000f8e02ff */
[----:B------:R-:W-:Y:S01]  /*7de0*/  ULDC.64 UR8, c[0x0][0xb90] ;  /* 0x0002e40000087ab9 */ /* 0x000fe20000000a00 */
[----:B------:R-:W-:Y:S01]  /*7df0*/  IMAD.MOV R14, RZ, RZ, -R18 ;  /* 0x000000ffff0e7224 */ /* 0x000fe200078e0a12 */
[----:B------:R-:W-:Y:S02]  /*7e00*/  UIMAD UR6, UR10, UR8, URZ ;  /* 0x000000080a0672a4 */ /* 0x000fe4000f8e023f */
[----:B------:R-:W-:Y:S02]  /*7e10*/  UIMAD.WIDE.U32 UR4, UR7, UR8, URZ ;  /* 0x00000008070472a5 */ /* 0x000fe4000f8e003f */
[----:B------:R-:W1:Y:S01]  /*7e20*/  LDC R15, c[0x0][0xc38] ;  /* 0x00030e00ff0f7b82 */ /* 0x000e620000000800 */
[----:B------:R-:W-:-:S04]  /*7e30*/  UIMAD UR6, UR7, UR9, UR6 ;  /* 0x00000009070672a4 */ /* 0x000fc8000f8e0206 */
[----:B------:R-:W-:-:S03]  /*7e40*/  UIADD3 UR6, UR5, UR6, URZ ;  /* 0x0000000605067290 */ /* 0x000fc6000fffe03f */
[----:B------:R-:W2:Y:S01]  /*7e50*/  LDC.64 R12, c[0x0][0xb98] ;  /* 0x0002e600ff0c7b82 */ /* 0x000ea20000000a00 */
[----:B0-----:R-:W-:Y:S01]  /*7e60*/  ISETP.NE.AND P0, PT, R10, 0x1, PT ;  /* 0x000000010a00780c */ /* 0x001fe20003f05270 */
[----:B-1----:R-:W-:-:S04]  /*7e70*/  IMAD R15, R15, R4, UR46 ;  /* 0x0000002e0f0f7e24 */ /* 0x002fc8000f8e0204 */
[----:B------:R-:W-:-:S08]  /*7e80*/  IMAD R8, R15, 0x40, R214 ;  /* 0x000000400f087824 */ /* 0x000fd000078e02d6 */
[----:B------:R-:W0:Y:S01]  /*7e90*/  @P0 LDC R5, c[0x0][0xbec] ;  /* 0x0002fb00ff050b82 */ /* 0x000e220000000800 */
[----:B------:R-:W-:Y:S02]  /*7ea0*/  IMAD R15, R15, 0x40, R2 ;  /* 0x000000400f0f7824 */ /* 0x000fe400078e0202 */
[----:B------:R-:W-:Y:S02]  /*7eb0*/  IMAD.MOV.U32 R7, RZ, RZ, R8 ;  /* 0x000000ffff077224 */ /* 0x000fe400078e0008 */
[----:B--2---:R-:W-:-:S03]  /*7ec0*/  IMAD R6, R12, UR11, RZ ;  /* 0x0000000b0c067c24 */ /* 0x004fc6000f8e02ff */
[----:B------:R-:W1:Y:S01]  /*7ed0*/  @P0 LDC R9, c[0x0][0xbf0] ;  /* 0x0002fc00ff090b82 */ /* 0x000e620000000800 */
[----:B0-----:R-:W-:-:S04]  /*7ee0*/  @P0 IMAD.HI.U32 R4, R8, R5, RZ ;  /* 0x0000000508040227 */ /* 0x001fc800078e00ff */
[----:B------:R-:W-:Y:S02]  /*7ef0*/  IMAD.U32 R5, RZ, RZ, UR5 ;  /* 0x00000005ff057e24 */ /* 0x000fe4000f8e00ff */
[----:B------:R-:W-:Y:S01]  /*7f00*/  IMAD.U32 R5, RZ, RZ, UR6 ;  /* 0x00000006ff057e24 */ /* 0x000fe2000f8e00ff */
[----:B-1----:R-:W-:Y:S01]  /*7f10*/  @P0 SHF.R.U32.HI R7, RZ, R9, R4 ;  /* 0x00000009ff070219 */ /* 0x002fe20000011604 */
[----:B------:R-:W-:Y:S01]  /*7f20*/  IMAD.U32 R4, RZ, RZ, UR4 ;  /* 0x00000004ff047e24 */ /* 0x000fe2000f8e00ff */
[----:B------:R-:W-:Y:S02]  /*7f30*/  ULDC.64 UR4, c[0x0][0xb88] ;  /* 0x0002e20000047ab9 */ /* 0x000fe40000000a00 */
[--C-:B------:R-:W-:Y:S01]  /*7f40*/  SHF.R.S32.HI R11, RZ, 0x1f, R7.reuse ;  /* 0x0000001fff0b7819 */ /* 0x100fe20000011407 */
[----:B------:R-:W-:Y:S02]  /*7f50*/  IMAD.MOV R9, RZ, RZ, -R7 ;  /* 0x000000ffff097224 */ /* 0x000fe400078e0a07 */
[----:B------:R-:W-:-:S04]  /*7f60*/  IMAD.WIDE.U32 R4, R12, UR45, R4 ;  /* 0x0000002d0c047c25 */ /* 0x000fc8000f8e0004 */
[----:B------:R-:W-:Y:S01]  /*7f70*/  IMAD R9, R10, R9, R8 ;  /* 0x000000090a097224 */ /* 0x000fe200078e0208 */
[----:B------:R-:W-:Y:S01]  /*7f80*/  IADD3 R4, P0, R7, R4, RZ ;  /* 0x0000000407047210 */ /* 0x000fe20007f1e0ff */
[----:B------:R-:W-:-:S03]  /*7f90*/  IMAD R8, R13, UR45, R6 ;  /* 0x0000002d0d087c24 */ /* 0x000fc6000f8e0206 */
[----:B------:R-:W-:Y:S02]  /*7fa0*/  SHF.R.S32.HI R6, RZ, 0x1f, R9 ;  /* 0x0000001fff067819 */ /* 0x000fe40000011409 */
[----:B------:R-:W-:-:S03]  /*7fb0*/  IADD3.X R5, R11, R5, R8, P0, !PT ;  /* 0x000000050b057210 */ /* 0x000fc600007fe408 */
[----:B------:R-:W-:Y:S02]  /*7fc0*/  IMAD R6, R6, UR4, RZ ;  /* 0x0000000406067c24 */ /* 0x000fe4000f8e02ff */
[----:B------:R-:W-:-:S04]  /*7fd0*/  IMAD.WIDE.U32 R4, R9, UR4, R4 ;  /* 0x0000000409047c25 */ /* 0x000fc8000f8e0004 */
[----:B------:R-:W-:Y:S01]  /*7fe0*/  IMAD R7, R9, UR5, R6 ;  /* 0x0000000509077c24 */ /* 0x000fe2000f8e0206 */
[----:B------:R-:W-:Y:S01]  /*7ff0*/  ULDC.64 UR4, c[0x0][0xb50] ;  /* 0x0002d40000047ab9 */ /* 0x000fe20000000a00 */
[----:B------:R-:W-:Y:S01]  /*8000*/  VIADD R9, R15, 0x8 ;  /* 0x000000080f097836 */ /* 0x000fe20000000000 */
[----:B------:R-:W-:Y:S01]  /*8010*/  LEA R11, P0, R4, UR4, 0x2 ;  /* 0x00000004040b7c11 */ /* 0x000fe2000f8010ff */
[----:B------:R-:W-:Y:S01]  /*8020*/  IMAD.IADD R5, R5, 0x1, R7 ;  /* 0x0000000105057824 */ /* 0x000fe200078e0207 */
[----:B------:R-:W-:Y:S02]  /*8030*/  ULDC UR4, c[0x0][0xa88] ;  /* 0x0002a20000047ab9 */ /* 0x000fe40000000800 */
[----:B------:R-:W-:Y:S01]  /*8040*/  IMAD R8, R10, UR4, RZ ;  /* 0x000000040a087c24 */ /* 0x000fe2000f8e02ff */
[----:B------:R-:W-:Y:S01]  /*8050*/  SHFL.IDX PT, R6, R11, 0x1, 0x1c1f ;  /* 0x003c1f000b067f89 */ /* 0x000fe200000e0000 */
[----:B------:R-:W-:Y:S02]  /*8060*/  LEA.HI.X R12, R4, UR5, R5, 0x2, P0 ;  /* 0x00000005040c7c11 */ /* 0x000fe400080f1405 */
[----:B------:R-:W-:Y:S01]  /*8070*/  ISETP.NE.AND P0, PT, R17, R14, PT ;  /* 0x0000000e1100720c */ /* 0x000fe20003f05270 */
[----:B------:R-:W-:Y:S03]  /*8080*/  SHFL.IDX PT, R4, R11, RZ, 0x1c1f ;  /* 0x001c1fff0b047589 */ /* 0x000fe600000e0000 */
[-C--:B------:R-:W-:Y:S01]  /*8090*/  ISETP.GE.OR P1, PT, R15, R8.reuse, P0 ;  /* 0x000000080f00720c */ /* 0x080fe20000726670 */
[----:B------:R-:W0:Y:S01]  /*80a0*/  SHFL.IDX PT, R5, R12, RZ, 0x1c1f ;  /* 0x001c1fff0c057589 */ /* 0x000e2200000e0000 */
[----:B------:R-:W-:-:S03]  /*80b0*/  ISETP.GE.OR P0, PT, R9, R8, P0 ;  /* 0x000000080900720c */ /* 0x000fc60000706670 */
[----:B------:R-:W1:Y:S08]  /*80c0*/  SHFL.IDX PT, R7, R12, 0x1, 0x1c1f ;  /* 0x003c1f000c077f89 */ /* 0x000e7000000e0000 */
[----:B0-----:R0:W-:Y:S04]  /*80d0*/  @!P1 ST.E desc[UR42][R4.64], R3 ;  /* 0x0000000304009985 */ /* 0x0011e8000c10192a */
[----:B-1----:R0:W-:Y:S02]  /*80e0*/  @!P0 ST.E desc[UR42][R6.64], R0 ;  /* 0x0000000006008985 */ /* 0x0021e4000c10192a */
.L_x_3244:
[----:B------:R-:W1:Y:S01]  /*80f0*/  LDC R14, c[0x0][0xbe8] ;  /* 0x0002fa00ff0e7b82 */ /* 0x000e620000000800 */
[----:B------:R-:W-:Y:S01]  /*8100*/  ULDC UR12, c[0x0][0xac8] ;  /* 0x0002b200000c7ab9 */ /* 0x000fe20000000800 */
[----:B0-----:R0:W5:Y:S04]  /*8110*/  LD.E.128 R4, desc[UR42][R20.64] ;  /* 0x0000002a14047980 */ /* 0x001168000c101d00 */
[----:B------:R-:W5:Y:S02]  /*8120*/  LD.E.128 R108, desc[UR42][R110.64] ;  /* 0x0000002a6e6c7980 */ /* 0x000f64000c101d00 */
[----:B------:R-:W2:Y:S01]  /*8130*/  LDC R10, c[0x0][0xc38] ;  /* 0x00030e00ff0a7b82 */ /* 0x000ea20000000800 */
[----:B------:R-:W-:Y:S01]  /*8140*/  ISETP.GE.AND P1, PT, R189, UR12, PT ;  /* 0x0000000cbd007c0c */ /* 0x000fe2000bf26270 */
[----:B------:R-:W-:Y:S01]  /*8150*/  IMAD R9, RZ, RZ, -UR44 ;  /* 0x8000002cff097e24 */ /* 0x000fe2000f8e02ff */
[----:B------:R-:W-:Y:S01]  /*8160*/  ULDC.64 UR8, c[0x0][0xae8] ;  /* 0x0002ba0000087ab9 */ /* 0x000fe20000000a00 */
[----:B------:R-:W5:Y:S04]  /*8170*/  LD.E.128 R32, desc[UR42][R32.64] ;  /* 0x0000002a20207980 */ /* 0x000f68000c101d00 */
[----:B------:R-:W3:Y:S01]  /*8180*/  LDC.64 R12, c[0x0][0xae0] ;  /* 0x0002b800ff0c7b82 */ /* 0x000ee20000000a00 */
[----:B------:R-:W5:Y:S04]  /*8190*/  LD.E.128 R36, desc[UR42][R36.64] ;  /* 0x0000002a24247980 */ /* 0x000f68000c101d00 */
[----:B------:R-:W5:Y:S01]  /*81a0*/  LD.E.128 R40, desc[UR42][R40.64] ;  /* 0x0000002a28287980 */ /* 0x000f62000c101d00 */
[----:B-1----:R-:W-:-:S03]  /*81b0*/  ISETP.NE.AND P3, PT, R14, 0x1, PT ;  /* 0x000000010e00780c */ /* 0x002fc60003f65270 */
[----:B------:R-:W5:Y:S01]  /*81c0*/  LD.E.128 R44, desc[UR42][R44.64] ;  /* 0x0000002a2c2c7980 */ /* 0x000f62000c101d00 */
[----:B------:R-:W-:Y:S02]  /*81d0*/  ISETP.GE.AND P0, PT, R188, UR12, PT ;  /* 0x0000000cbc007c0c */ /* 0x000fe4000bf06270 */
[----:B------:R-:W-:Y:S01]  /*81e0*/  SEL R3, RZ, 0xffffffff, P1 ;  /* 0xffffffffff037807 */ /* 0x000fe20000800000 */
[----:B------:R-:W5:Y:S01]  /*81f0*/  LD.E.128 R52, desc[UR42][R52.64] ;  /* 0x0000002a34347980 */ /* 0x000f62000c101d00 */
[----:B------:R-:W-:-:S03]  /*8200*/  ISETP.GE.AND P2, PT, R16, UR12, PT ;  /* 0x0000000c10007c0c */ /* 0x000fc6000bf46270 */
[----:B------:R-:W5:Y:S02]  /*8210*/  LD.E.128 R56, desc[UR42][R56.64] ;  /* 0x0000002a38387980 */ /* 0x000f64000c101d00 */
[----:B0-----:R-:W0:Y:S01]  /*8220*/  @P3 LDC R20, c[0x0][0xbec] ;  /* 0x0002fb00ff143b82 */ /* 0x001e220000000800 */
[----:B------:R-:W-:Y:S01]  /*8230*/  SEL R8, RZ, 0xffffffff, P0 ;  /* 0xffffffffff087807 */ /* 0x000fe20000000000 */
[----:B------:R-:W-:Y:S01]  /*8240*/  IMAD.SHL.U32 R3, R3, 0x2, RZ ;  /* 0x0000000203037824 */ /* 0x000fe200078e00ff */
[----:B------:R-:W-:Y:S01]  /*8250*/  SEL R0, RZ, 0x1, P2 ;  /* 0x00000001ff007807 */ /* 0x000fe20001000000 */
[----:B------:R-:W5:Y:S04]  /*8260*/  LD.E.128 R60, desc[UR42][R60.64] ;  /* 0x0000002a3c3c7980 */ /* 0x000f68000c101d00 */
[----:B------:R-:W1:Y:S01]  /*8270*/  @P3 LDC R11, c[0x0][0xbf0] ;  /* 0x0002fc00ff0b3b82 */ /* 0x000e620000000800 */
[----:B------:R-:W-:Y:S01]  /*8280*/  IMAD.SHL.U32 R8, R8, 0x4, RZ ;  /* 0x0000000408087824 */ /* 0x000fe200078e00ff */
[----:B------:R-:W-:Y:S01]  /*8290*/  LOP3.LUT R3, R3, 0x2, R0, 0xe2, !PT ;  /* 0x0000000203037812 */ /* 0x000fe200078ee200 */
[----:B------:R-:W5:Y:S01]  /*82a0*/  LD.E.128 R64, desc[UR42][R64.64] ;  /* 0x0000002a40407980 */ /* 0x000f62000c101d00 */
[----:B------:R-:W-:Y:S01]  /*82b0*/  ISETP.GE.AND P0, PT, R187, UR12, PT ;  /* 0x0000000cbb007c0c */ /* 0x000fe2000bf06270 */
[----:B--2---:R-:W-:Y:S01]  /*82c0*/  IMAD R28, R10, R9, UR46 ;  /* 0x0000002e0a1c7e24 */ /* 0x004fe2000f8e0209 */
[----:B------:R-:W-:Y:S01]  /*82d0*/  LOP3.LUT R3, R8, 0x4, R3, 0xe2, !PT ;  /* 0x0000000408037812 */ /* 0x000fe200078ee203 */
[----:B------:R-:W-:Y:S01]  /*82e0*/  IMAD R0, R209, 0x20, R211 ;  /* 0x00000020d1007824 */ /* 0x000fe200078e02d3 */
[----:B------:R-:W-:Y:S01]  /*82f0*/  SEL R8, RZ, 0xffffffff, P0 ;  /* 0xffffffffff087807 */ /* 0x000fe20000000000 */
[----:B------:R-:W5:Y:S02]  /*8300*/  LD.E.128 R68, desc[UR42][R68.64] ;  /* 0x0000002a44447980 */ /* 0x000f64000c101d00 */
[----:B------:R-:W-:-:S02]  /*8310*/  IMAD R15, R28, 0x40, R0 ;  /* 0x000000401c0f7824 */ /* 0x000fc400078e0200 */
[----:B------:R-:W-:Y:S01]  /*8320*/  IMAD.SHL.U32 R8, R8, 0x8, RZ ;  /* 0x0000000808087824 */ /* 0x000fe200078e00ff */
[----:B------:R-:W-:Y:S01]  /*8330*/  UIMAD UR6, UR10, UR8, URZ ;  /* 0x000000080a0672a4 */ /* 0x000fe2000f8e023f */
[----:B------:R-:W5:Y:S01]  /*8340*/  LD.E.128 R72, desc[UR42][R72.64] ;  /* 0x0000002a48487980 */ /* 0x000f62000c101d00 */
[----:B0-----:R-:W-:Y:S01]  /*8350*/  @P3 IMAD.HI.U32 R0, R15, R20, RZ ;  /* 0x000000140f003227 */ /* 0x001fe200078e00ff */
[----:B------:R-:W-:Y:S02]  /*8360*/  ISETP.GE.AND P1, PT, R186, UR12, PT ;  /* 0x0000000cba007c0c */ /* 0x000fe4000bf26270 */
[----:B------:R-:W-:Y:S01]  /*8370*/  LOP3.LUT R3, R8, 0x8, R3, 0xe2, !PT ;  /* 0x0000000808037812 */ /* 0x000fe200078ee203 */
[----:B------:R-:W-:Y:S01]  /*8380*/  IMAD.MOV.U32 R8, RZ, RZ, R15 ;  /* 0x000000ffff087224 */ /* 0x000fe200078e000f */
[----:B------:R-:W-:Y:S01]  /*8390*/  UIMAD.WIDE.U32 UR4, UR7, UR8, URZ ;  /* 0x00000008070472a5 */ /* 0x000fe2000f8e003f */
[----:B------:R-:W5:Y:S01]  /*83a0*/  LD.E.128 R76, desc[UR42][R76.64] ;  /* 0x0000002a4c4c7980 */ /* 0x000f62000c101d00 */
[----:B------:R-:W-:Y:S01]  /*83b0*/  UIMAD UR6, UR7, UR9, UR6 ;  /* 0x00000009070672a4 */ /* 0x000fe2000f8e0206 */
[----:B-1----:R-:W-:-:S02]  /*83c0*/  @P3 SHF.R.U32.HI R8, RZ, R11, R0 ;  /* 0x0000000bff083219 */ /* 0x002fc40000011600 */
[----:B------:R-:W-:Y:S01]  /*83d0*/  SEL R0, RZ, 0xffffffff, P1 ;  /* 0xffffffffff007807 */ /* 0x000fe20000800000 */
[----:B------:R-:W-:Y:S01]  /*83e0*/  ULDC.64 UR8, c[0x0][0xaf0] ;  /* 0x0002bc0000087ab9 */ /* 0x000fe20000000a00 */
[----:B------:R-:W-:Y:S01]  /*83f0*/  UIADD3 UR5, UR5, UR6, URZ ;  /* 0x0000000605057290 */ /* 0x000fe2000fffe03f */
[--C-:B------:R-:W-:Y:S01]  /*8400*/  SHF.R.S32.HI R11, RZ, 0x1f, R8.reuse ;  /* 0x0000001fff0b7819 */ /* 0x100fe20000011408 */
[----:B------:R-:W-:Y:S01]  /*8410*/  UIMAD UR6, UR11, UR8, URZ ;  /* 0x000000080b0672a4 */ /* 0x000fe2000f8e023f */
[----:B------:R-:W-:Y:S01]  /*8420*/  ISETP.GE.AND P0, PT, R185, UR12, PT ;  /* 0x0000000cb9007c0c */ /* 0x000fe2000bf06270 */
[----:B------:R-:W-:Y:S01]  /*8430*/  IMAD.SHL.U32 R0, R0, 0x10, RZ ;  /* 0x0000001000007824 */ /* 0x000fe200078e00ff */
[----:B------:R-:W-:Y:S01]  /*8440*/  UIMAD.WIDE.U32 UR4, UR45, UR8, UR4 ;  /* 0x000000082d0472a5 */ /* 0x000fe2000f8e0004 */
[----:B------:R-:W-:Y:S01]  /*8450*/  IMAD.MOV R10, RZ, RZ, -R8 ;  /* 0x000000ffff0a7224 */ /* 0x000fe200078e0a08 */
[----:B------:R-:W-:Y:S01]  /*8460*/  UIMAD UR6, UR45, UR9, UR6 ;  /* 0x000000092d0672a4 */ /* 0x000fe2000f8e0206 */
[----:B------:R-:W-:Y:S01]  /*8470*/  SEL R9, RZ, 0xffffffff, P0 ;  /* 0xffffffffff097807 */ /* 0x000fe20000000000 */
[----:B---3--:R-:W-:Y:S01]  /*8480*/  IMAD R11, R11, R12, RZ ;  /* 0x0000000c0b0b7224 */ /* 0x008fe200078e02ff */
[----:B------:R-:W-:Y:S01]  /*8490*/  LOP3.LUT R0, R0, 0x10, R3, 0xe2, !PT ;  /* 0x0000001000007812 */ /* 0x000fe200078ee203 */
[----:B------:R-:W-:Y:S01]  /*84a0*/  IMAD R3, R14, R10, R15 ;  /* 0x0000000a0e037224 */ /* 0x000fe200078e020f */
[----:B------:R-:W-:Y:S01]  /*84b0*/  UIADD3 UR5, UR5, UR6, URZ ;  /* 0x0000000605057290 */ /* 0x000fe2000fffe03f */
[----:B------:R-:W-:Y:S01]  /*84c0*/  IMAD R13, R8, R13, R11 ;  /* 0x0000000d080d7224 */ /* 0x000fe200078e020b */
[----:B------:R-:W5:Y:S01]  /*84d0*/  LD.E.128 R80, desc[UR42][R80.64] ;  /* 0x0000002a50507980 */ /* 0x000f62000c101d00 */
[----:B------:R-:W-:Y:S01]  /*84e0*/  IMAD.SHL.U32 R11, R9, 0x20, RZ ;  /* 0x00000020090b7824 */ /* 0x000fe200078e00ff */
[----:B------:R-:W-:-:S02]  /*84f0*/  ISETP.GE.AND P0, PT, R213, UR12, PT ;  /* 0x0000000cd5007c0c */ /* 0x000fc4000bf06270 */
[----:B------:R-:W5:Y:S01]  /*8500*/  LD.E.128 R84, desc[UR42][R84.64] ;  /* 0x0000002a54547980 */ /* 0x000f62000c101d00 */
[----:B------:R-:W-:Y:S01]  /*8510*/  SHF.R.S32.HI R10, RZ, 0x1f, R3 ;  /* 0x0000001fff0a7819 */ /* 0x000fe20000011403 */
[----:B------:R-:W-:Y:S01]  /*8520*/  IMAD.WIDE.U32 R8, R8, R12, UR4 ;  /* 0x0000000408087e25 */ /* 0x000fe2000f8e000c */
[----:B------:R-:W-:Y:S01]  /*8530*/  LOP3.LUT R0, R11, 0x20, R0, 0xe2, !PT ;  /* 0x000000200b007812 */ /* 0x000fe200078ee200 */
[----:B------:R-:W-:Y:S01]  /*8540*/  ULDC.64 UR4, c[0x0][0xad8] ;  /* 0x0002b60000047ab9 */ /* 0x000fe20000000a00 */
[----:B------:R-:W5:Y:S01]  /*8550*/  LD.E.128 R88, desc[UR42][R88.64] ;  /* 0x0000002a58587980 */ /* 0x000f62000c101d00 */
[----:B------:R-:W-:Y:S01]  /*8560*/  SEL R11, RZ, 0x40, P0 ;  /* 0x00000040ff0b7807 */ /* 0x000fe20000000000 */
[----:B------:R-:W-:Y:S01]  /*8570*/  IMAD R10, R10, UR4, RZ ;  /* 0x000000040a0a7c24 */ /* 0x000fe2000f8e02ff */
[----:B------:R-:W-:Y:S01]  /*8580*/  ULDC.64 UR6, c[0x0][0xa80] ;  /* 0x0002a00000067ab9 */ /* 0x000fe20000000a00 */
[----:B------:R-:W-:Y:S01]  /*8590*/  @!PT LDS RZ, [RZ] ;  /* 0x00000000fffff984 */ /* 0x000fe20000000800 */
[----:B------:R-:W-:Y:S01]  /*85a0*/  @!PT LDS RZ, [RZ] ;  /* 0x00000000fffff984 */ /* 0x000fe20000000800 */
[----:B------:R-:W-:Y:S01]  /*85b0*/  @!PT LDS RZ, [RZ] ;  /* 0x00000000fffff984 */ /* 0x000fe20000000800 */
[----:B------:R-:W-:Y:S01]  /*85c0*/  @!PT LDS RZ, [RZ] ;  /* 0x00000000fffff984 */ /* 0x000fe20000000800 */
[----:B------:R0:W-:Y:S06]  /*85d0*/  MEMBAR.ALL.CTA ;  /* 0x0000000000007992 */ /* 0x0001ec0000008000 */
[----:B0-----:R-:W0:Y:S01]  /*85e0*/  FENCE.VIEW.ASYNC.S ;  /* 0x00000000000073c6 */ /* 0x001e220000000000 */
[----:B------:R-:W-:Y:S01]  /*85f0*/  LOP3.LUT R0, R0, R11, RZ, 0xfc, !PT ;  /* 0x0000000b00007212 */ /* 0x000fe200078efcff */
[----:B------:R-:W-:Y:S01]  /*8600*/  IMAD R11, R3, UR5, R10 ;  /* 0x00000005030b7c24 */ /* 0x000fe2000f8e020a */
[----:B------:R-:W-:Y:S01]  /*8610*/  ULDC UR5, c[0x0][0xa88] ;  /* 0x0002a20000057ab9 */ /* 0x000fe20000000800 */
[----:B------:R-:W-:Y:S01]  /*8620*/  IMAD.IADD R9, R9, 0x1, R13 ;  /* 0x0000000109097824 */ /* 0x000fe200078e020d */
[----:B------:R-:W-:Y:S01]  /*8630*/  ISETP.GE.AND P0, PT, R212, UR12, PT ;  /* 0x0000000cd4007c0c */ /* 0x000fe2000bf06270 */
[----:B------:R-:W-:-:S02]  /*8640*/  IMAD R29, R14, UR5, RZ ;  /* 0x000000050e1d7c24 */ /* 0x000fc4000f8e02ff */
[----:B------:R-:W-:Y:S02]  /*8650*/  IMAD R28, R28, 0x40, R211 ;  /* 0x000000401c1c7824 */ /* 0x000fe400078e02d3 */
[----:B------:R-:W-:Y:S01]  /*8660*/  IMAD.WIDE.U32 R8, R3, UR4, R8 ;  /* 0x0000000403087c25 */ /* 0x000fe2000f8e0008 */
[----:B------:R-:W-:Y:S01]  /*8670*/  SEL R3, RZ, 0x80, P0 ;  /* 0x00000080ff037807 */ /* 0x000fe20000000000 */
[----:B------:R-:W-:Y:S01]  /*8680*/  UIADD3 UR4, UR41, 0x28c20, URZ ;  /* 0x00028c2029047890 */ /* 0x000fe2000fffe03f */
[----:B------:R-:W-:Y:S01]  /*8690*/  ISETP.GE.AND P0, PT, R28, R29, PT ;  /* 0x0000001d1c00720c */ /* 0x000fe20003f06270 */
[----:B------:R-:W-:Y:S01]  /*86a0*/  IMAD.IADD R9, R9, 0x1, R11 ;  /* 0x0000000109097824 */ /* 0x000fe200078e020b */
[----:B------:R-:W-:Y:S01]  /*86b0*/  LEA R26, P1, R8, UR6, 0x1 ;  /* 0x00000006081a7c11 */ /* 0x000fe2000f8208ff */
[----:B------:R-:W-:-:S03]  /*86c0*/  UPRMT UR4, URZ, 0x654, UR4 ;  /* 0x000006543f047896 */ /* 0x000fc60008000004 */
[----:B------:R-:W-:Y:S01]  /*86d0*/  LEA.HI.X R27, R8, UR7, R9, 0x1, P1 ;  /* 0x00000007081b7c11 */ /* 0x000fe200088f0c09 */
[----:B0-----:R0:W1:Y:S01]  /*86e0*/  SHFL.IDX PT, R10, R26, RZ, 0x181f ;  /* 0x00181fff1a0a7589 */ /* 0x00106200000e0000 */
[----:B------:R-:W-:Y:S03]  /*86f0*/  BSSY B0, `(.L_x_3245) ;  /* 0x0000024000007945 */ /* 0x000fe60003800000 */
[----:B------:R0:W2:Y:S01]  /*8700*/  SHFL.IDX PT, R11, R27, RZ, 0x181f ;  /* 0x00181fff1b0b7589 */ /* 0x0000a200000e0000 */
[----:B------:R-:W-:Y:S01]  /*8710*/  SYNCS.ARRIVE.TRANS64.RED.A1T0 RZ, [UR4], RZ ;  /* 0x000000ffffff79a7 */ /* 0x000fe20008100404 */
[----:B------:R-:W-:Y:S01]  /*8720*/  LOP3.LUT R3, R0, R3, RZ, 0xfc, !PT ;  /* 0x0000000300037212 */ /* 0x000fe200078efcff */
[----:B------:R-:W-:Y:S06]  /*8730*/  @P0 BRA `(.L_x_3246) ;  /* 0x00000000007c0947 */ /* 0x000fec0003800000 */
[----:B------:R-:W-:Y:S02]  /*8740*/  ISETP.GE.AND P1, PT, R189, UR12, PT ;  /* 0x0000000cbd007c0c */ /* 0x000fe4000bf26270 */
[----:B------:R-:W-:Y:S02]  /*8750*/  ISETP.GE.AND P0, PT, R16, UR12, PT ;  /* 0x0000000c10007c0c */ /* 0x000fe4000bf06270 */
[----:B------:R-:W-:Y:S02]  /*8760*/  ISETP.GE.AND P5, PT, R188, UR12, PT ;  /* 0x0000000cbc007c0c */ /* 0x000fe4000bfa6270 */
[----:B------:R-:W-:-:S07]  /*8770*/  ISETP.GE.AND P3, PT, R187, UR12, PT ;  /* 0x0000000cbb007c0c */ /* 0x000fce000bf66270 */
[CC--:B-1----:R-:W-:Y:S02]  /*8780*/  @!P1 LEA R12, P2, R189.reuse, R10.reuse, 0x1 ;  /* 0x0000000abd0c9211 */ /* 0x0c2fe400078408ff */
[----:B--2---:R-:W-:Y:S02]  /*8790*/  @!P0 IMAD.WIDE R8, R16, 0x2, R10 ;  /* 0x0000000210088825 */ /* 0x004fe400078e020a */
[----:B------:R-:W-:Y:S02]  /*87a0*/  @!P1 LEA.HI.X R13, R189, R11, R222, 0x1, P2 ;  /* 0x0000000bbd0d9211 */ /* 0x000fe400010f0cde */
[----:B------:R-:W-:Y:S01]  /*87b0*/  ISETP.GE.AND P2, PT, R186, UR12, PT ;  /* 0x0000000cba007c0c */ /* 0x000fe2000bf46270 */
[----:B-----5:R1:W-:Y:S01]  /*87c0*/  @!P0 ST.E.128 desc[UR42][R8.64], R108 ;  /* 0x0000006c08008985 */ /* 0x0203e2000c101d2a */
[----:B------:R-:W-:Y:S02]  /*87d0*/  @!P5 LEA R14, P4, R188, R10, 0x1 ;  /* 0x0000000abc0ed211 */ /* 0x000fe400078808ff */
[----:B------:R-:W-:Y:S01]  /*87e0*/  LOP3.LUT P0, RZ, R0, 0x40, RZ, 0xc0, !PT ;  /* 0x0000004000ff7812 */ /* 0x000fe2000780c0ff */
[----:B------:R2:W-:Y:S01]  /*87f0*/  @!P1 ST.E.128 desc[UR42][R12.64], R32 ;  /* 0x000000200c009985 */ /* 0x0005e2000c101d2a */
[----:B------:R-:W-:-:S02]  /*8800*/  ISETP.GE.AND P1, PT, R185, UR12, PT ;  /* 0x0000000cb9007c0c */ /* 0x000fc4000bf26270 */
[-C--:B------:R-:W-:Y:S02]  /*8810*/  @!P5 LEA.HI.X R15, R188, R11.reuse, R221, 0x1, P4 ;  /* 0x0000000bbc0fd211 */ /* 0x080fe400020f0cdd */
[----:B------:R-:W-:Y:S02]  /*8820*/  LOP3.LUT P4, RZ, R3, 0x80, RZ, 0xc0, !PT ;  /* 0x0000008003ff7812 */ /* 0x000fe4000788c0ff */
[CC--:B------:R-:W-:Y:S01]  /*8830*/  @!P3 LEA R20, P6, R187.reuse, R10.reuse, 0x1 ;  /* 0x0000000abb14b211 */ /* 0x0c0fe200078c08ff */
[----:B------:R3:W-:Y:S03]  /*8840*/  @!P5 ST.E.128 desc[UR42][R14.64], R40 ;  /* 0x000000280e00d985 */ /* 0x0007e6000c101d2a */
[----:B------:R-:W-:Y:S02]  /*8850*/  @!P3 LEA.HI.X R21, R187, R11, R220, 0x1, P6 ;  /* 0x0000000bbb15b211 */ /* 0x000fe400030f0cdc */
[----:B-1----:R-:W-:-:S03]  /*8860*/  @!P2 LEA R8, P5, R186, R10, 0x1 ;  /* 0x0000000aba08a211 */ /* 0x002fc600078a08ff */
[----:B------:R3:W-:Y:S01]  /*8870*/  @!P3 ST.E.128 desc[UR42][R20.64], R52 ;  /* 0x000000341400b985 */ /* 0x0007e2000c101d2a */
[-C--:B------:R-:W-:Y:S02]  /*8880*/  @P0 LEA R24, P3, R213, R10.reuse, 0x1 ;  /* 0x0000000ad5180211 */ /* 0x080fe400078608ff */
[CC--:B--2---:R-:W-:Y:S02]  /*8890*/  @!P1 LEA R12, P6, R185.reuse, R10.reuse, 0x1 ;  /* 0x0000000ab90c9211 */ /* 0x0c4fe400078c08ff */
[-C--:B------:R-:W-:Y:S02]  /*88a0*/  @!P2 LEA.HI.X R9, R186, R11.reuse, R219, 0x1, P5 ;  /* 0x0000000bba09a211 */ /* 0x080fe400028f0cdb */
[----:B------:R-:W-:Y:S02]  /*88b0*/  @P4 LEA R10, P5, R212, R10, 0x1 ;  /* 0x0000000ad40a4211 */ /* 0x000fe400078a08ff */
[-C--:B------:R-:W-:Y:S01]  /*88c0*/  @!P1 LEA.HI.X R13, R185, R11.reuse, R218, 0x1, P6 ;  /* 0x0000000bb90d9211 */ /* 0x080fe200030f0cda */
[----:B------:R3:W-:Y:S01]  /*88d0*/  @!P2 ST.E.128 desc[UR42][R8.64], R60 ;  /* 0x0000003c0800a985 */ /* 0x0007e2000c101d2a */
[----:B------:R-:W-:-:S02]  /*88e0*/  @P0 LEA.HI.X R25, R213, R11, R217, 0x1, P3 ;  /* 0x0000000bd5190211 */ /* 0x000fc400018f0cd9 */
[----:B------:R-:W-:Y:S01]  /*88f0*/  @P4 LEA.HI.X R11, R212, R11, R216, 0x1, P5 ;  /* 0x0000000bd40b4211 */ /* 0x000fe200028f0cd8 */
[----:B------:R3:W-:Y:S04]  /*8900*/  @!P1 ST.E.128 desc[UR42][R12.64], R68 ;  /* 0x000000440c009985 */ /* 0x0007e8000c101d2a */
[----:B------:R3:W-:Y:S04]  /*8910*/  @P0 ST.E.128 desc[UR42][R24.64], R76 ;  /* 0x0000004c18000985 */ /* 0x0007e8000c101d2a */
[----:B------:R3:W-:Y:S02]  /*8920*/  @P4 ST.E.128 desc[UR42][R10.64], R84 ;  /* 0x000000540a004985 */ /* 0x0007e4000c101d2a */
.L_x_3246:
[----:B------:R-:W-:Y:S05]  /*8930*/  BSYNC B0 ;  /* 0x0000000000007941 */ /* 0x000fea0003800000 */
.L_x_3245:
[----:B---3--:R-:W-:Y:S01]  /*8940*/  VIADD R8, R28, 0x20 ;  /* 0x000000201c087836 */ /* 0x008fe20000000000 */
[----:B--2---:R2:W3:Y:S01]  /*8950*/  SHFL.IDX PT, R11, R27, 0x1, 0x181f ;  /* 0x00381f001b0b7f89 */ /* 0x0044e200000e0000 */
[----:B------:R-:W-:Y:S03]  /*8960*/  BSSY B0, `(.L_x_3247) ;  /* 0x0000023000007945 */ /* 0x000fe60003800000 */
[----:B------:R-:W-:Y:S01]  /*8970*/  ISETP.GE.AND P0, PT, R8, R29, PT ;  /* 0x0000001d0800720c */ /* 0x000fe20003f06270 */
[----:B-1----:R2:W1:-:S12]  /*8980*/  SHFL.IDX PT, R10, R26, 0x1, 0x181f ;  /* 0x00381f001a0a7f89 */ /* 0x00245800000e0000 */
[----:B--2---:R-:W-:Y:S05]  /*8990*/  @P0 BRA `(.L_x_3248) ;  /* 0x00000000007c0947 */ /* 0x004fea0003800000 */
[----:B------:R-:W-:Y:S02]  /*89a0*/  ISETP.GE.AND P2, PT, R189, UR12, PT ;  /* 0x0000000cbd007c0c */ /* 0x000fe4000bf46270 */
[----:B------:R-:W-:Y:S02]  /*89b0*/  ISETP.GE.AND P3, PT, R16, UR12, PT ;  /* 0x0000000c10007c0c */ /* 0x000fe4000bf66270 */
[----:B------:R-:W-:Y:S02]  /*89c0*/  ISETP.GE.AND P5, PT, R188, UR12, PT ;  /* 0x0000000cbc007c0c */ /* 0x000fe4000bfa6270 */
[----:B------:R-:W-:Y:S02]  /*89d0*/  ISETP.GE.AND P4, PT, R187, UR12, PT ;  /* 0x0000000cbb007c0c */ /* 0x000fe4000bf86270 */
[----:B------:R-:W-:-:S05]  /*89e0*/  LOP3.LUT P1, RZ, R0, 0x40, RZ, 0xc0, !PT ;  /* 0x0000004000ff7812 */ /* 0x000fca000782c0ff */
[CC--:B-1----:R-:W-:Y:S02]  /*89f0*/  @!P2 LEA R12, P0, R189.reuse, R10.reuse, 0x1 ;  /* 0x0000000abd0ca211 */ /* 0x0c2fe400078008ff */
[----:B---3--:R-:W-:Y:S02]  /*8a00*/  @!P3 IMAD.WIDE R8, R16, 0x2, R10 ;  /* 0x000000021008b825 */ /* 0x008fe400078e020a */
[-C--:B------:R-:W-:Y:S02]  /*8a10*/  @!P2 LEA.HI.X R13, R189, R11.reuse, R222, 0x1, P0 ;  /* 0x0000000bbd0da211 */ /* 0x080fe400000f0cde */
[----:B------:R-:W-:Y:S01]  /*8a20*/  @!P5 LEA R14, P0, R188, R10, 0x1 ;  /* 0x0000000abc0ed211 */ /* 0x000fe200078008ff */
[----:B-----5:R1:W-:Y:S01]  /*8a30*/  @!P3 ST.E.128 desc[UR42][R8.64], R4 ;  /* 0x000000040800b985 */ /* 0x0203e2000c101d2a */
[----:B------:R-:W-:Y:S02]  /*8a40*/  ISETP.GE.AND P3, PT, R186, UR12, PT ;  /* 0x0000000cba007c0c */ /* 0x000fe4000bf66270 */
[----:B------:R-:W-:Y:S01]  /*8a50*/  @!P5 LEA.HI.X R15, R188, R11, R221, 0x1, P0 ;  /* 0x0000000bbc0fd211 */ /* 0x000fe200000f0cdd */
[----:B------:R2:W-:Y:S01]  /*8a60*/  @!P2 ST.E.128 desc[UR42][R12.64], R36 ;  /* 0x000000240c00a985 */ /* 0x0005e2000c101d2a */
[----:B------:R-:W-:-:S02]  /*8a70*/  ISETP.GE.AND P2, PT, R185, UR12, PT ;  /* 0x0000000cb9007c0c */ /* 0x000fc4000bf46270 */
[----:B------:R-:W-:Y:S01]  /*8a80*/  LOP3.LUT P0, RZ, R3, 0x80, RZ, 0xc0, !PT ;  /* 0x0000008003ff7812 */ /* 0x000fe2000780c0ff */
[----:B------:R2:W-:Y:S01]  /*8a90*/  @!P5 ST.E.128 desc[UR42][R14.64], R44 ;  /* 0x0000002c0e00d985 */ /* 0x0005e2000c101d2a */
[----:B------:R-:W-:-:S04]  /*8aa0*/  @!P4 LEA R20, P6, R187, R10, 0x1 ;  /* 0x0000000abb14c211 */ /* 0x000fc800078c08ff */
[----:B------:R-:W-:Y:S02]  /*8ab0*/  @!P4 LEA.HI.X R21, R187, R11, R220, 0x1, P6 ;  /* 0x0000000bbb15c211 */ /* 0x000fe400030f0cdc */
[----:B------:R-:W-:-:S03]  /*8ac0*/  @!P3 LEA R24, P5, R186, R10, 0x1 ;  /* 0x0000000aba18b211 */ /* 0x000fc600078a08ff */
[----:B------:R2:W-:Y:S01]  /*8ad0*/  @!P4 ST.E.128 desc[UR42][R20.64], R56 ;  /* 0x000000381400c985 */ /* 0x0005e2000c101d2a */
[-C--:B-1----:R-:W-:Y:S02]  /*8ae0*/  @!P2 LEA R4, P6, R185, R10.reuse, 0x1 ;  /* 0x0000000ab904a211 */ /* 0x082fe400078c08ff */
[-C--:B------:R-:W-:Y:S02]  /*8af0*/  @P1 LEA R6, P4, R213, R10.reuse, 0x1 ;  /* 0x0000000ad5061211 */ /* 0x080fe400078808ff */
        /* <DEDUP_REMOVED lines=9> */
.L_x_3248:
[----:B------:R-:W-:Y:S05]  /*8b90*/  BSYNC B0 ;  /* 0x0000000000007941 */ /* 0x000fea0003800000 */
.L_x_3247:
[----:B------:R-:W4:Y:S02]  /*8ba0*/  LDC R0, c[0x0][0xc34] ;  /* 0x00030d00ff007b82 */ /* 0x000f240000000800 */
[----:B----4-:R-:W-:-:S13]  /*8bb0*/  ISETP.LE.AND P0, PT, R0, UR47, PT ;  /* 0x0000002f00007c0c */ /* 0x010fda000bf03270 */
[----:B------:R-:W-:Y:S05]  /*8bc0*/  @!P0 BRA `(.L_x_3249) ;  /* 0xffffff8400088947 */ /* 0x000fea000383ffff */
[----:B------:R-:W-:Y:S05]  /*8bd0*/  EXIT ;  /* 0x000000000000794d */ /* 0x000fea0003800000 */
.L_x_3212:
[----:B------:R-:W-:-:S08]  /*8be0*/  NOP ;  /* 0x0000000000007918 */ /* 0x000fd00000000000 */
[----:B------:R-:W0:-:S00]  /*8bf0*/  USETMAXREG.DEALLOC.CTAPOOL 0x18 ;  /* 0x00000018000079c8 */ /* 0x000e0000080e0500 */
        /* <DEDUP_REMOVED lines=9> */
[C---:B------:R-:W-:Y:S01]  /*8c90*/  IMAD.SHL.U32 R2, R0.reuse, 0x8, RZ ;  /* 0x0000000800027824 */ /* 0x040fe200078e00ff */
[----:B------:R-:W-:Y:S01]  /*8ca0*/  LOP3.LUT R5, R0, 0x7f, RZ, 0xc0, !PT ;  /* 0x0000007f00057812 */ /* 0x000fe200078ec0ff */
[----:B------:R-:W-:Y:S01]  /*8cb0*/  UMOV UR36, 0x400 ;  /* 0x0000040000247882 */ /* 0x000fe20000000000 */
[----:B------:R-:W-:Y:S01]  /*8cc0*/  IMAD.MOV.U32 R18, RZ, RZ, RZ ;  /* 0x000000ffff127224 */ /* 0x000fe200078e00ff */
[----:B------:R-:W-:Y:S01]  /*8cd0*/  ULDC.64 UR40, c[0x0][0x198] ;  /* 0x0000660000287ab9 */ /* 0x000fe20000000a00 */
[----:B0-----:R-:W-:Y:S01]  /*8ce0*/  LOP3.LUT R3, R2, 0x1f8, RZ, 0xc0, !PT ;  /* 0x000001f802037812 */ /* 0x001fe200078ec0ff */
[----:B------:R-:W-:Y:S01]  /*8cf0*/  IMAD.U32 R2, RZ, RZ, UR5 ;  /* 0x00000005ff027e24 */ /* 0x000fe2000f8e00ff */
[----:B------:R-:W-:Y:S02]  /*8d00*/  ULDC UR38, c[0x0][0xc] ;  /* 0x0000030000267ab9 */ /* 0x000fe40000000800 */
[----:B------:R-:W-:Y:S01]  /*8d10*/  LOP3.LUT R4, R3, 0x38, R0, 0x78, !PT ;  /* 0x0000003803047812 */ /* 0x000fe200078e7800 */
[----:B------:R-:W-:Y:S01]  /*8d20*/  IMAD.SHL.U32 R3, R5, 0x8, RZ ;  /* 0x0000000805037824 */ /* 0x000fe200078e00ff */
[----:B------:R-:W-:-:S04]  /*8d30*/  SHF.R.U32.HI R5, RZ, 0x3, R5 ;  /* 0x00000003ff057819 */ /* 0x000fc80000011605 */
[----:B------:R-:W-:Y:S01]  /*8d40*/  LOP3.LUT R3, R4, 0x200, R3, 0xf8, !PT ;  /* 0x0000020004037812 */ /* 0x000fe200078ef803 */
[----:B------:R-:W-:-:S05]  /*8d50*/  IMAD.SHL.U32 R4, R0, 0x10, RZ ;  /* 0x0000001000047824 */ /* 0x000fca00078e00ff */
[----:B------:R-:W-:Y:S01]  /*8d60*/  LOP3.LUT R0, R5, 0x70, R4, 0xf8, !PT ;  /* 0x0000007005007812 */ /* 0x000fe200078ef804 */
[----:B------:R-:W-:Y:S01]  /*8d70*/  IMAD.MOV.U32 R0, RZ, RZ, 0x1 ;  /* 0x00000001ff007424 */ /* 0x000fe200078e00ff */
[----:B-1----:R-:W-:-:S06]  /*8d80*/  ULEA UR36, UR4, UR36, 0x18 ;  /* 0x0000002404247291 */ /* 0x002fcc000f8ec03f */
[----:B------:R-:W-:-:S05]  /*8d90*/  LEA R3, R3, UR36, 0x1 ;  /* 0x0000002403037c11 */ /* 0x000fca000f8e08ff */
[----:B------:R0:W-:Y:S04]  /*8da0*/  STL [R1+0x28], R3 ;  /* 0x0000280301007387 */ /* 0x0001e80000100800 */
[----:B------:R0:W-:Y:S04]  /*8db0*/  STL [R1+0x20], R2 ;  /* 0x0000200201007387 */ /* 0x0001e80000100800 */
[----:B------:R0:W-:Y:S04]  /*8dc0*/  STL [R1], R0 ;  /* 0x0000000001007387 */ /* 0x0001e80000100800 */
[----:B------:R0:W-:Y:S02]  /*8dd0*/  STL [R1+0x30], RZ ;  /* 0x000030ff01007387 */ /* 0x0001e40000100800 */
.L_x_3342:
[----:B------:R-:W2:Y:S01]  /*8de0*/  LDL R4, [R1+0x20] ;  /* 0x0000200001047983 */ /* 0x000ea20000100800 */
        /* <DEDUP_REMOVED lines=15> */
[----:B--2---:R-:W-:-:S04]  /*8ee0*/  @P0 IMAD.HI.U32 R0, R4, R0, RZ ;  /* 0x0000000004000227 */ /* 0x004fc800078e00ff */
[----:B------:R-:W-:Y:S01]  /*8ef0*/  IMAD.MOV.U32 R6, RZ, RZ, R4 ;  /* 0x000000ffff067224 */ /* 0x000fe200078e0004 */
[----:B0-----:R-:W-:Y:S02]  /*8f00*/  @P0 SHF.R.U32.HI R6, RZ, R5, R0 ;  /* 0x00000005ff060219 */ /* 0x001fe40000011600 */
[----:B------:R-:W-:-:S03]  /*8f10*/  PLOP3.LUT P0, PT, PT, PT, UP0, 0x80, 0x0 ;  /* 0x000000000000781c */ /* 0x000fc60003f0f008 */
[----:B-1----:R-:W-:Y:S01]  /*8f20*/  @P1 IMAD.HI.U32 R2, R6, R2, RZ ;  /* 0x0000000206021227 */ /* 0x002fe200078e00ff */
[----:B------:R0:W-:Y:S03]  /*8f30*/  STL [R1+0x18], R6 ;  /* 0x0000180601007387 */ /* 0x0001e60000100800 */
[----:B------:R-:W-:Y:S01]  /*8f40*/  IMAD.MOV.U32 R19, RZ, RZ, R6 ;  /* 0x000000ffff137224 */ /* 0x000fe200078e0006 */
[----:B------:R-:W-:Y:S02]  /*8f50*/  @P1 SHF.R.U32.HI R19, RZ, R3, R2 ;  /* 0x00000003ff131219 */ /* 0x000fe40000011602 */
[----:B------:R-:W1:Y:S03]  /*8f60*/  LDC R2, c[0x0][0x2f0] ;  /* 0x0000bc00ff027b82 */ /* 0x000e660000000800 */
[----:B------:R-:W-:Y:S01]  /*8f70*/  IMAD.MOV R0, RZ, RZ, -R19 ;  /* 0x000000ffff007224 */ /* 0x000fe200078e0a13 */
[----:B------:R0:W-:Y:S03]  /*8f80*/  STL [R1+0x10], R19 ;  /* 0x0000101301007387 */ /* 0x0001e60000100800 */
[----:B------:R-:W-:-:S02]  /*8f90*/  IMAD R17, R17, R0, R6 ;  /* 0x0000000011117224 */ /* 0x000fc400078e0206 */
[----:B-1----:R-:W-:-:S04]  /*8fa0*/  IMAD R4, R2, UR4, RZ ;  /* 0x0000000402047c24 */ /* 0x002fc8000f8e02ff */
[----:B------:R-:W-:Y:S01]  /*8fb0*/  VIADD R0, R4, 0x3f ;  /* 0x0000003f04007836 */ /* 0x000fe20000000000 */
[----:B------:R0:W-:Y:S04]  /*8fc0*/  STL [R1+0x2c], R4 ;  /* 0x00002c0401007387 */ /* 0x0001e80000100800 */
        /* <DEDUP_REMOVED lines=21> */
.L_x_3251:
        /* <DEDUP_REMOVED lines=9> */
[----:B0-----:R-:W-:Y:S02]  /*91b0*/  IMAD.U32 R4, RZ, RZ, UR6 ;  /* 0x00000006ff047e24 */ /* 0x001fe4000f8e00ff */
        /* <DEDUP_REMOVED lines=9> */
[----:B--2---:R-:W-:Y:S05]  /*9250*/  CALL.ABS.NOINC R2 ;  /* 0x0000000002007343 */ /* 0x004fea0003c00000 */
.L_x_3253:
        /* <DEDUP_REMOVED lines=15> */
.L_x_3252:
[----:B------:R-:W-:Y:S01]  /*9350*/  ULDC.64 UR4, c[0x0][0x9f8] ;  /* 0x00027e0000047ab9 */ /* 0x000fe20000000a00 */
[----:B------:R-:W2:Y:S01]  /*9360*/  LDL R16, [R1+0x1c] ;  /* 0x00001c0001107983 */ /* 0x000ea20000100800 */
[----:B------:R-:W-:-:S04]  /*9370*/  ISETP.NE.U32.AND P0, PT, RZ, UR4, PT ;  /* 0x00000004ff007c0c */ /* 0x000fc8000bf05070 */
[----:B------:R-:W-:-:S13]  /*9380*/  ISETP.NE.AND.EX P0, PT, RZ, UR5, PT, P0 ;  /* 0x00000005ff007c0c */ /* 0x000fda000bf05300 */
[----:B------:R-:W1:Y:S02]  /*9390*/  @P0 LDC.64 R2, c[0x0][0x9f8] ;  /* 0x00027e00ff020b82 */ /* 0x000e640000000a00 */
[----:B-1----:R-:W-:-:S05]  /*93a0*/  @P0 IMAD.WIDE R2, R19, 0x4, R2 ;  /* 0x0000000413020825 */ /* 0x002fca00078e0202 */
[----:B0-----:R0:W3:Y:S01]  /*93b0*/  @P0 LDG.E R19, desc[UR42][R2.64] ;  /* 0x0000002a02130981 */ /* 0x0010e2000c1e1900 */
[----:B------:R-:W-:Y:S01]  /*93c0*/  UMOV UR4, 0xffffffff ;  /* 0xffffffff00047882 */ /* 0x000fe20000000000 */
[----:B0-----:R-:W0:Y:S02]  /*93d0*/  LDC.64 R2, c[0x0][0x418] ;  /* 0x00010600ff027b82 */ /* 0x001e240000000a00 */
[----:B0-----:R-:W-:-:S04]  /*93e0*/  ISETP.NE.U32.AND P0, PT, R2, RZ, PT ;  /* 0x000000ff0200720c */ /* 0x001fc80003f05070 */
[----:B------:R-:W-:-:S04]  /*93f0*/  ISETP.NE.AND.EX P1, PT, R3, RZ, PT, P0 ;  /* 0x000000ff0300720c */ /* 0x000fc80003f25300 */
[----:B------:R-:W-:Y:S01]  /*9400*/  P2R R0, PR, RZ, 0x2 ;  /* 0x00000002ff007803 */ /* 0x000fe20000000000 */
[----:B--2---:R-:W-:-:S05]  /*9410*/  VIADD R8, R16, 0xffffffff ;  /* 0xffffffff10087836 */ /* 0x004fca0000000000 */
[----:B------:R0:W-:Y:S04]  /*9420*/  STL [R1+0x14], R8 ;  /* 0x0000140801007387 */ /* 0x0001e80000100800 */
[----:B------:R0:W-:Y:S01]  /*9430*/  STL [R1+0xc], R0 ;  /* 0x00000c0001007387 */ /* 0x0001e20000100800 */
[----:B---3--:R-:W-:Y:S02]  /*9440*/  SHF.R.S32.HI R7, RZ, 0x1f, R19 ;  /* 0x0000001fff077819 */ /* 0x008fe40000011413 */
[----:B------:R-:W-:-:S03]  /*9450*/  SEL R16, R19, RZ, !P1 ;  /* 0x000000ff13107207 */ /* 0x000fc60004800000 */
[----:B------:R0:W-:Y:S01]  /*9460*/  STL [R1+0x4], R7 ;  /* 0x0000040701007387 */ /* 0x0001e20000100800 */
[----:B------:R-:W-:Y:S05]  /*9470*/  BRA.DIV UR4, `(.L_x_3254) ;  /* 0x0000004604bc7947 */ /* 0x000fea000b800000 */
[----:B0-----:R-:W0:Y:S02]  /*9480*/  S2R R0, SR_TID.X ;  /* 0x0000000000007919 */ /* 0x001e240000002100 */
[----:B0-----:R-:W-:-:S04]  /*9490*/  SHF.R.U32.HI R0, RZ, 0x5, R0 ;  /* 0x00000005ff007819 */ /* 0x001fc80000011600 */
[----:B------:R-:W-:-:S05]  /*94a0*/  LOP3.LUT R0, R0, 0x3, RZ, 0xc0, !PT ;  /* 0x0000000300007812 */ /* 0x000fca00078ec0ff */
[----:B------:R0:W1:Y:S02]  /*94b0*/  SHFL.IDX PT, R14, R0, RZ, 0x1f ;  /* 0x00001fff000e7589 */ /* 0x00006400000e0000 */
.L_x_3359:
        /* <DEDUP_REMOVED lines=8> */
.L_x_3362:
[----:B------:R-:W-:Y:S05]  /*9540*/  @!P6 BRA `(.L_x_3255) ;  /* 0x0000000000e8e947 */ /* 0x000fea0003800000 */
[----:B------:R1:W-:Y:S01]  /*9550*/  STL [R1+0x24], R8 ;  /* 0x0000240801007387 */ /* 0x0003e20000100800 */
[----:B------:R-:W-:Y:S01]  /*9560*/  IMAD.MOV.U32 R16, RZ, RZ, R19 ;  /* 0x000000ffff107224 */ /* 0x000fe200078e0013 */
[----:B------:R-:W-:Y:S06]  /*9570*/  @!P1 BRA `(.L_x_3257) ;  /* 0x00000000004c9947 */ /* 0x000fec0003800000 */
[----:B------:R-:W2:Y:S01]  /*9580*/  LDC R6, c[0x0][0x43c] ;  /* 0x00010f00ff067b82 */ /* 0x000ea20000000800 */
[----:B0-----:R-:W-:Y:S01]  /*9590*/  IMAD.MOV.U32 R0, RZ, RZ, R8 ;  /* 0x000000ffff007224 */ /* 0x001fe200078e0008 */
[----:B------:R-:W-:Y:S01]  /*95a0*/  ULDC.64 UR4, c[0x0][0x428] ;  /* 0x00010a0000047ab9 */ /* 0x000fe20000000a00 */
[----:B--2---:R-:W-:-:S13]  /*95b0*/  ISETP.NE.AND P0, PT, R6, 0x1, PT ;  /* 0x000000010600780c */ /* 0x004fda0003f05270 */
        /* <DEDUP_REMOVED lines=14> */
[----:B------:R2:W5:Y:S02]  /*96a0*/  LDG.E R16, desc[UR42][R2.64] ;  /* 0x0000002a02107981 */ /* 0x000564000c1e1900 */
.L_x_3257:
[----:B--2---:R-:W2:Y:S01]  /*96b0*/  LDL R2, [R1] ;  /* 0x0000000001027983 */ /* 0x004ea20000100800 */
[----:B0-----:R-:W-:Y:S02]  /*96c0*/  LEA R0, R18, UR36, 0x3 ;  /* 0x0000002412007c11 */ /* 0x001fe4000f8e18ff */
[----:B--2---:R-:W-:-:S04]  /*96d0*/  SHF.L.U32 R2, R2, 0x1f, RZ ;  /* 0x0000001f02027819 */ /* 0x004fc800000006ff */
[----:B------:R-:W0:Y:S02]  /*96e0*/  SYNCS.PHASECHK.TRANS64.TRYWAIT P0, [R0+URZ+0x28c40], R2 ;  /* 0x028c4002000075a7 */ /* 0x000e24000800017f */
[----:B0-----:R-:W-:Y:S05]  /*96f0*/  @!P0 BRA `(.L_x_3258) ;  /* 0x0000004400708947 */ /* 0x001fea0003800000 */
.L_x_3363:
        /* <DEDUP_REMOVED lines=11> */
.L_x_3259:
[----:B0-----:R-:W2:Y:S01]  /*97b0*/  LDL R2, [R1+0x24] ;  /* 0x0000240001027983 */ /* 0x001ea20000100800 */
[----:B------:R-:W-:Y:S01]  /*97c0*/  R2UR UR8, R18 ;  /* 0x00000000120872ca */ /* 0x000fe200000e0000 */
[----:B------:R-:W-:Y:S01]  /*97d0*/  UIADD3 UR4, UP0, UR40, 0x370, URZ ;  /* 0x0000037028047890 */ /* 0x000fe2000ff1e03f */
[----:B------:R-:W-:Y:S01]  /*97e0*/  R2UR UR9, R0 ;  /* 0x00000000000972ca */ /* 0x000fe200000e0000 */
[----:B------:R-:W-:Y:S01]  /*97f0*/  UMOV UR6, 0x0 ;  /* 0x0000000000067882 */ /* 0x000fe20000000000 */
[----:B------:R-:W-:Y:S01]  /*9800*/  R2UR UR12, R17 ;  /* 0x00000000110c72ca */ /* 0x000fe200000e0000 */
[----:B------:R-:W-:Y:S01]  /*9810*/  UIADD3.X UR5, URZ, UR41, URZ, UP0, !UPT ;  /* 0x000000293f057290 */ /* 0x000fe200087fe43f */
[----:B-----5:R-:W-:Y:S01]  /*9820*/  R2UR UR13, R16 ;  /* 0x00000000100d72ca */ /* 0x020fe200000e0000 */
[----:B------:R-:W-:Y:S01]  /*9830*/  UMOV UR7, 0x14f00000 ;  /* 0x14f0000000077882 */ /* 0x000fe20000000000 */
[----:B------:R-:W-:Y:S01]  /*9840*/  PLOP3.LUT P0, PT, PT, PT, PT, 0x80, 0x0 ;  /* 0x000000000000781c */ /* 0x000fe20003f0f070 */
[----:B------:R-:W-:-:S03]  /*9850*/  UMOV UR10, URZ ;  /* 0x0000003f000a7c82 */ /* 0x000fc60008000000 */
[----:B------:R-:W-:Y:S01]  /*9860*/  P2R R0, PR, RZ, 0x1 ;  /* 0x00000001ff007803 */ /* 0x000fe20000000000 */
[----:B------:R-:W-:Y:S02]  /*9870*/  ULEA UR8, UR8, UR36, 0xd ;  /* 0x0000002408087291 */ /* 0x000fe4000f8e683f */
[----:B------:R-:W-:Y:S02]  /*9880*/  UIADD3 UR9, UR9, 0x28c30, URZ ;  /* 0x00028c3009097890 */ /* 0x000fe4000fffe03f */
[----:B------:R-:W-:Y:S01]  /*9890*/  UIADD3 UR8, UR8, 0x22400, URZ ;  /* 0x0002240008087890 */ /* 0x000fe2000fffe03f */
[----:B------:R3:W-:Y:S01]  /*98a0*/  STL [R1+0x8], R0 ;  /* 0x0000080001007387 */ /* 0x0007e20000100800 */
[----:B--2---:R-:W-:-:S13]  /*98b0*/  R2UR UR11, R2 ;  /* 0x00000000020b72ca */ /* 0x004fda00000e0000 */
[----:B------:R-:W-:-:S09]  /*98c0*/  USHF.L.U32 UR11, UR11, 0x6, URZ ;  /* 0x000000060b0b7899 */ /* 0x000fd2000800063f */
[----:B------:R3:W-:Y:S02]  /*98d0*/  UTMALDG.4D [UR8], [UR4], desc[UR6] ;  /* 0x00000608040075b4 */ /* 0x0007e40008019000 */
[----:B---3--:R-:W-:Y:S01]  /*98e0*/  NOP ;  /* 0x0000000000007918 */ /* 0x008fe20000000000 */
.L_x_3255:
        /* <DEDUP_REMOVED lines=21> */
[----:B0-2---:R-:W-:Y:S05]  /*9a40*/  CALL.ABS.NOINC R2 ;  /* 0x0000000002007343 */ /* 0x005fea0003c00000 */
.L_x_3260:
[----:B------:R-:W2:Y:S01]  /*9a50*/  LDL.LU R5, [R1+0x10] ;  /* 0x0000100001057983 */ /* 0x000ea20000300800 */
[----:B0-----:R-:W-:Y:S01]  /*9a60*/  SHF.R.S32.HI R0, RZ, 0x1f, R17 ;  /* 0x0000001fff007819 */ /* 0x001fe20000011411 */
[----:B------:R-:W-:Y:S01]  /*9a70*/  ULDC.64 UR4, c[0x0][0x2d8] ;  /* 0x0000b60000047ab9 */ /* 0x000fe20000000a00 */
[----:B-1----:R-:W0:Y:S01]  /*9a80*/  LDC R8, c[0x0][0x448] ;  /* 0x00011200ff087b82 */ /* 0x002e220000000800 */
[----:B------:R-:W3:Y:S01]  /*9a90*/  LDL.LU R4, [R1+0x18] ;  /* 0x0000180001047983 */ /* 0x000ee20000300800 */
[----:B------:R-:W-:-:S03]  /*9aa0*/  ULDC UR6, c[0x0][0x2b8] ;  /* 0x0000ae0000067ab9 */ /* 0x000fc60000000800 */
[----:B------:R-:W4:Y:S01]  /*9ab0*/  LDL R9, [R1+0x20] ;  /* 0x0000200001097983 */ /* 0x000f220000100800 */
[----:B------:R-:W-:Y:S02]  /*9ac0*/  IMAD R0, R0, UR4, RZ ;  /* 0x0000000400007c24 */ /* 0x000fe4000f8e02ff */
[----:B------:R-:W-:-:S04]  /*9ad0*/  IMAD.WIDE.U32 R2, R17, UR4, RZ ;  /* 0x0000000411027c25 */ /* 0x000fc8000f8e00ff */
[----:B------:R-:W-:Y:S01]  /*9ae0*/  IMAD R0, R17, UR5, R0 ;  /* 0x0000000511007c24 */ /* 0x000fe2000f8e0200 */
[----:B------:R-:W-:-:S03]  /*9af0*/  ULDC.64 UR4, c[0x0][0x2e0] ;  /* 0x0000b80000047ab9 */ /* 0x000fc60000000a00 */
[----:B------:R-:W-:Y:S01]  /*9b00*/  IMAD.IADD R3, R3, 0x1, R0 ;  /* 0x0000000103037824 */ /* 0x000fe200078e0200 */
[----:B0-----:R-:W-:-:S13]  /*9b10*/  ISETP.NE.AND P0, PT, R8, 0x1, PT ;  /* 0x000000010800780c */ /* 0x001fda0003f05270 */
[----:B------:R-:W0:Y:S08]  /*9b20*/  @P0 LDC R6, c[0x0][0x44c] ;  /* 0x00011300ff060b82 */ /* 0x000e300000000800 */
[----:B------:R-:W1:Y:S01]  /*9b30*/  @P0 LDC R7, c[0x0][0x450] ;  /* 0x00011400ff070b82 */ /* 0x000e620000000800 */
[----:B--2---:R-:W-:Y:S01]  /*9b40*/  SHF.R.S32.HI R0, RZ, 0x1f, R5 ;  /* 0x0000001fff007819 */ /* 0x004fe20000011405 */
[----:B------:R-:W-:-:S04]  /*9b50*/  IMAD.WIDE.U32 R2, R5, UR4, R2 ;  /* 0x0000000405027c25 */ /* 0x000fc8000f8e0002 */
[----:B---3--:R-:W-:Y:S02]  /*9b60*/  IMAD.MOV R4, RZ, RZ, -R4 ;  /* 0x000000ffff047224 */ /* 0x008fe400078e0a04 */
[----:B------:R-:W-:Y:S01]  /*9b70*/  IMAD R0, R0, UR4, RZ ;  /* 0x0000000400007c24 */ /* 0x000fe2000f8e02ff */
[----:B------:R-:W-:Y:S02]  /*9b80*/  ULDC UR4, c[0x0][0xc38] ;  /* 0x00030e0000047ab9 */ /* 0x000fe40000000800 */
[----:B----4-:R-:W-:Y:S02]  /*9b90*/  IMAD R4, R4, UR4, R9 ;  /* 0x0000000404047c24 */ /* 0x010fe4000f8e0209 */
[----:B------:R2:W5:Y:S01]  /*9ba0*/  LDL R9, [R1+0x28] ;  /* 0x0000280001097983 */ /* 0x0005620000100800 */
[----:B------:R-:W-:Y:S01]  /*9bb0*/  IMAD R0, R5, UR5, R0 ;  /* 0x0000000505007c24 */ /* 0x000fe2000f8e0200 */
[----:B------:R-:W-:Y:S01]  /*9bc0*/  ULDC.64 UR4, c[0x0][0x2d0] ;  /* 0x0000b40000047ab9 */ /* 0x000fe20000000a00 */
[----:B------:R-:W3:Y:S02]  /*9bd0*/  S2R R5, SR_TID.X ;  /* 0x0000000000057919 */ /* 0x000ee40000002100 */
[----:B------:R-:W-:Y:S01]  /*9be0*/  IMAD.IADD R3, R3, 0x1, R0 ;  /* 0x0000000103037824 */ /* 0x000fe200078e0200 */
[----:B---3--:R-:W-:-:S04]  /*9bf0*/  LOP3.LUT R5, R5, 0x7f, RZ, 0xc0, !PT ;  /* 0x0000007f05057812 */ /* 0x008fc800078ec0ff */
[----:B------:R-:W-:Y:S02]  /*9c00*/  SHF.R.U32.HI R10, RZ, 0x3, R5 ;  /* 0x00000003ff0a7819 */ /* 0x000fe40000011605 */
[----:B------:R-:W3:Y:S02]  /*9c10*/  S2R R5, SR_TID.X ;  /* 0x0000000000057919 */ /* 0x000ee40000002100 */
[----:B---3--:R-:W-:-:S05]  /*9c20*/  IMAD.SHL.U32 R5, R5, 0x10, RZ ;  /* 0x0000001005057824 */ /* 0x008fca00078e00ff */
[----:B------:R-:W-:-:S05]  /*9c30*/  LOP3.LUT R5, R10, 0x70, R5, 0xf8, !PT ;  /* 0x000000700a057812 */ /* 0x000fca00078ef805 */
[----:B------:R-:W-:Y:S01]  /*9c40*/  IMAD R0, R4, 0x40, R5 ;  /* 0x0000004004007824 */ /* 0x000fe200078e0205 */
[----:B------:R-:W3:Y:S03]  /*9c50*/  S2R R10, SR_TID.X ;  /* 0x00000000000a7919 */ /* 0x000ee60000002100 */
        /* <DEDUP_REMOVED lines=9> */
[----:B------:R-:W-:Y:S01]  /*9cf0*/  SHF.R.S32.HI R5, RZ, 0x1f, R0 ;  /* 0x0000001fff057819 */ /* 0x000fe20000011400 */
[----:B------:R-:W-:Y:S02]  /*9d00*/  ULDC.64 UR4, c[0x0][0x2c8] ;  /* 0x0000b20000047ab9 */ /* 0x000fe40000000a00 */
[----:B------:R-:W-:Y:S02]  /*9d10*/  IMAD.IADD R3, R3, 0x1, R6 ;  /* 0x0000000103037824 */ /* 0x000fe400078e0206 */
[----:B------:R-:W-:Y:S02]  /*9d20*/  IMAD R5, R5, UR4, RZ ;  /* 0x0000000405057c24 */ /* 0x000fe4000f8e02ff */
[----:B------:R-:W-:-:S04]  /*9d30*/  IMAD.WIDE.U32 R2, R0, UR4, R2 ;  /* 0x0000000400027c25 */ /* 0x000fc8000f8e0002 */
[----:B---3--:R-:W-:Y:S02]  /*9d40*/  IMAD.SHL.U32 R10, R10, 0x8, RZ ;  /* 0x000000080a0a7824 */ /* 0x008fe400078e00ff */
[----:B------:R-:W-:Y:S01]  /*9d50*/  IMAD R5, R0, UR5, R5 ;  /* 0x0000000500057c24 */ /* 0x000fe2000f8e0205 */
[----:B------:R-:W-:Y:S02]  /*9d60*/  ULDC.64 UR4, c[0x0][0x280] ;  /* 0x0000a00000047ab9 */ /* 0x000fe40000000a00 */
[----:B------:R-:W-:Y:S01]  /*9d70*/  LOP3.LUT R10, R10, 0x38, RZ, 0xc0, !PT ;  /* 0x000000380a0a7812 */ /* 0x000fe200078ec0ff */
[----:B------:R-:W-:Y:S01]  /*9d80*/  IMAD.IADD R5, R3, 0x1, R5 ;  /* 0x0000000103057824 */ /* 0x000fe200078e0205 */
[----:B------:R-:W-:Y:S01]  /*9d90*/  LEA R0, P1, R2, UR4, 0x1 ;  /* 0x0000000402007c11 */ /* 0x000fe2000f8208ff */
[----:B------:R-:W-:Y:S01]  /*9da0*/  UMOV UR4, 0xffffffff ;  /* 0xffffffff00047882 */ /* 0x000fe20000000000 */
[----:B------:R-:W-:Y:S02]  /*9db0*/  ISETP.GE.AND P0, PT, R10, UR6, PT ;  /* 0x000000060a007c0c */ /* 0x000fe4000bf06270 */
[----:B------:R-:W-:Y:S01]  /*9dc0*/  LEA.HI.X R2, R2, UR5, R5, 0x1, P1 ;  /* 0x0000000502027c11 */ /* 0x000fe200088f0c05 */
[----:B--2---:R-:W-:Y:S10]  /*9dd0*/  BRA.DIV UR4, `(.L_x_3261) ;  /* 0x0000003e04cc7947 */ /* 0x004ff4000b800000 */
[----:B------:R-:W0:Y:S01]  /*9de0*/  S2R R6, SR_TID.X ;  /* 0x0000000000067919 */ /* 0x000e220000002100 */
[----:B------:R-:W-:Y:S02]  /*9df0*/  ULDC UR4, c[0x0][0x288] ;  /* 0x0000a20000047ab9 */ /* 0x000fe40000000800 */
[----:B------:R-:W-:Y:S01]  /*9e00*/  IMAD R3, R8, UR4, RZ ;  /* 0x0000000408037c24 */ /* 0x000fe2000f8e02ff */
[----:B------:R-:W1:Y:S01]  /*9e10*/  SHFL.IDX PT, R7, R0, RZ, 0x181f ;  /* 0x00181fff00077589 */ /* 0x000e6200000e0000 */
[----:B0-----:R-:W-:-:S04]  /*9e20*/  LOP3.LUT R6, R6, 0x7f, RZ, 0xc0, !PT ;  /* 0x0000007f06067812 */ /* 0x001fc800078ec0ff */
[----:B------:R-:W-:Y:S02]  /*9e30*/  SHF.R.U32.HI R11, RZ, 0x3, R6 ;  /* 0x00000003ff0b7819 */ /* 0x000fe40000011606 */
[----:B------:R-:W0:Y:S03]  /*9e40*/  SHFL.IDX PT, R6, R2, RZ, 0x181f ;  /* 0x00181fff02067589 */ /* 0x000e2600000e0000 */
[----:B------:R-:W-:-:S04]  /*9e50*/  IMAD R4, R4, 0x40, R11 ;  /* 0x0000004004047824 */ /* 0x000fc800078e020b */
        /* <DEDUP_REMOVED lines=8> */
[----:B-----5:R0:W-:Y:S01]  /*9ee0*/  @!P1 LDGSTS.E.BYPASS.LTC128B.128 [R9+0x20400], desc[UR42][R6.64], !P0 ;  /* 0x2040000006099fae */ /* 0x0201e2000c101d6a */
[----:B------:R-:W-:Y:S01]  /*9ef0*/  ISETP.GE.AND P1, PT, R5, R3, PT ;  /* 0x000000030500720c */ /* 0x000fe20003f26270 */
[----:B------:R-:W-:Y:S02]  /*9f00*/  VIADD R5, R4, 0x20 ;  /* 0x0000002004057836 */ /* 0x000fe40000000000 */
[----:B0-----:R-:W0:Y:S04]  /*9f10*/  SHFL.IDX PT, R7, R0, 0x1, 0x181f ;  /* 0x00381f0000077f89 */ /* 0x001e2800000e0000 */
[----:B------:R-:W1:Y:S06]  /*9f20*/  SHFL.IDX PT, R6, R2, 0x1, 0x181f ;  /* 0x00381f0002067f89 */ /* 0x000e6c00000e0000 */
[----:B0-----:R-:W-:-:S05]  /*9f30*/  @!P1 LEA R7, P2, R10, R7, 0x1 ;  /* 0x000000070a079211 */ /* 0x001fca00078408ff */
[----:B-1----:R-:W-:-:S05]  /*9f40*/  @!P1 IMAD.X R6, RZ, RZ, R6, P2 ;  /* 0x000000ffff069224 */ /* 0x002fca00010e0606 */
[----:B------:R-:W-:-:S04]  /*9f50*/  @!P1 LOP3.LUT R7, R7, R6, RZ, 0x3c, !PT ;  /* 0x0000000607079212 */ /* 0x000fc800078e3cff */
[----:B------:R-:W-:-:S04]  /*9f60*/  @!P1 LOP3.LUT R6, R7, R6, RZ, 0x3c, !PT ;  /* 0x0000000607069212 */ /* 0x000fc800078e3cff */
[----:B------:R-:W-:-:S05]  /*9f70*/  @!P1 LOP3.LUT R7, R7, R6, RZ, 0x3c, !PT ;  /* 0x0000000607079212 */ /* 0x000fca00078e3cff */
        /* <DEDUP_REMOVED lines=11> */
[----:B--2---:R0:W-:Y:S02]  /*a030*/  @!P1 LDGSTS.E.BYPASS.LTC128B.128 [R9+0x21400], desc[UR42][R6.64], !P0 ;  /* 0x2140000006099fae */ /* 0x0041e4000c101d6a */
.L_x_3372:
[----:B01----:R-:W2:Y:S01]  /*a040*/  LDL R6, [R1+0x30] ;  /* 0x0000300001067983 */ /* 0x003ea20000100800 */
[----:B------:R-:W-:-:S05]  /*a050*/  VIADD R4, R4, 0x30 ;  /* 0x0000003004047836 */ /* 0x000fca0000000000 */
[----:B------:R-:W-:-:S13]  /*a060*/  ISETP.GE.AND P1, PT, R4, R3, PT ;  /* 0x000000030400720c */ /* 0x000fda0003f26270 */
[----:B------:R-:W-:-:S05]  /*a070*/  @!P1 LEA R2, P2, R10, R0, 0x1 ;  /* 0x000000000a029211 */ /* 0x000fca00078408ff */
[----:B------:R-:W-:-:S05]  /*a080*/  @!P1 IMAD.X R3, RZ, RZ, R5, P2 ;  /* 0x000000ffff039224 */ /* 0x000fca00010e0605 */
[----:B------:R-:W-:Y:S01]  /*a090*/  @!PT LDS RZ, [RZ] ;  /* 0x00000000fffff984 */ /* 0x000fe20000000800 */
[----:B------:R-:W-:Y:S01]  /*a0a0*/  @!PT LDS RZ, [RZ] ;  /* 0x00000000fffff984 */ /* 0x000fe20000000800 */
[----:B------:R-:W-:Y:S01]  /*a0b0*/  @!PT LDS RZ, [RZ] ;  /* 0x00000000fffff984 */ /* 0x000fe20000000800 */
[----:B------:R0:W-:Y:S01]  /*a0c0*/  @!P1 LDGSTS.E.BYPASS.LTC128B.128 [R9+0x21c00], desc[UR42][R2.64], !P0 ;  /* 0x21c0000002099fae */ /* 0x0001e2000c101d6a */
[----:B------:R-:W-:Y:S01]  /*a0d0*/  NOP ;  /* 0x0000000000007918 */ /* 0x000fe20000000000 */
[----:B------:R-:W-:Y:S02]  /*a0e0*/  SYNCS.ARRIVE.TRANS64.RED.A0T1 RZ, [UR36+0x28c00], RZ ;  /* 0x028c00ffffff79a7 */ /* 0x000fe40008200424 */
[----:B------:R-:W-:Y:S01]  /*a0f0*/  ARRIVES.LDGSTSBAR.64.TRANSCNT [UR36+0x28c00] ;  /* 0x028c0000ff0079b0 */ /* 0x000fe20008000aa4 */
[----:B--2---:R-:W-:-:S04]  /*a100*/  LOP3.LUT R0, R6, 0x1, RZ, 0xc, !PT ;  /* 0x0000000106007812 */ /* 0x004fc800078e0cff */
[----:B------:R-:W-:Y:S01]  /*a110*/  SHF.L.U32 R0, R0, 0x1f, RZ ;  /* 0x0000001f00007819 */ /* 0x000fe200000006ff */
[----:B------:R-:W-:Y:S01]  /*a120*/  NOP ;  /* 0x0000000000007918 */ /* 0x000fe20000000000 */
[----:B------:R-:W-:Y:S01]  /*a130*/  SYNCS.ARRIVE.TRANS64.A1T0 RZ, [UR36+0x28c00], RZ ;  /* 0x028c00ffffff79a7 */ /* 0x000fe20008100024 */
[----:B------:R-:W-:Y:S01]  /*a140*/  BSSY B0, `(.L_x_3262) ;  /* 0x0000003000007945 */ /* 0x000fe20003800000 */
[----:B------:R-:W1:Y:S03]  /*a150*/  SYNCS.PHASECHK.TRANS64.TRYWAIT P0, [UR36+0x28c20], R0 ;  /* 0x028c2000ff0075a7 */ /* 0x000e660008000164 */
[----:B01----:R-:W-:Y:S05]  /*a160*/  @!P0 BRA `(.L_x_3263) ;  /* 0x00000040003c8947 */ /* 0x003fea0003800000 */
.L_x_3373:
[----:B------:R-:W-:Y:S05]  /*a170*/  BSYNC B0 ;  /* 0x0000000000007941 */ /* 0x000fea0003800000 */
.L_x_3262:
[----:B------:R-:W2:Y:S01]  /*a180*/  LDL R2, [R1+0x8] ;  /* 0x0000080001027983 */ /* 0x000ea20000100800 */
[----:B------:R-:W-:Y:S01]  /*a190*/  BSSY B0, `(.L_x_3264) ;  /* 0x0000095000007945 */ /* 0x000fe20003800000 */
[----:B--2---:R-:W-:-:S13]  /*a1a0*/  ISETP.NE.AND P0, PT, R2, RZ, PT ;  /* 0x000000ff0200720c */ /* 0x004fda0003f05270 */
[----:B------:R-:W-:Y:S05]  /*a1b0*/  @!P0 BRA `(.L_x_3265) ;  /* 0x0000000800488947 */ /* 0x000fea0003800000 */
[----:B------:R-:W2:Y:S01]  /*a1c0*/  LDL R4, [R1] ;  /* 0x0000000001047983 */ /* 0x000ea20000100800 */
[----:B0-----:R-:W-:Y:S01]  /*a1d0*/  LEA R3, R18, UR36, 0x3 ;  /* 0x0000002412037c11 */ /* 0x001fe2000f8e18ff */
[----:B------:R-:W-:Y:S01]  /*a1e0*/  BSSY B1, `(.L_x_3266) ;  /* 0x0000007000017945 */ /* 0x000fe20003800000 */
[----:B------:R-:W0:Y:S02]  /*a1f0*/  S2R R2, SR_TID.X ;  /* 0x0000000000027919 */ /* 0x000e240000002100 */
[----:B0-----:R-:W-:-:S04]  /*a200*/  LOP3.LUT R2, R2, 0x7f, RZ, 0xc0, !PT ;  /* 0x0000007f02027812 */ /* 0x001fc800078ec0ff */
[----:B------:R-:W-:Y:S02]  /*a210*/  ISETP.NE.AND P1, PT, R2, RZ, PT ;  /* 0x000000ff0200720c */ /* 0x000fe40003f25270 */
[----:B--2---:R-:W-:-:S04]  /*a220*/  SHF.L.U32 R0, R4, 0x1f, RZ ;  /* 0x0000001f04007819 */ /* 0x004fc800000006ff */
[----:B------:R-:W0:Y:S02]  /*a230*/  SYNCS.PHASECHK.TRANS64.TRYWAIT P0, [R3+URZ+0x28c60], R0 ;  /* 0x028c6000030075a7 */ /* 0x000e24000800017f */
[----:B0-----:R-:W-:Y:S05]  /*a240*/  @!P0 BRA `(.L_x_3267) ;  /* 0x00000040001c8947 */ /* 0x001fea0003800000 */
.L_x_3374:
[----:B------:R-:W-:Y:S05]  /*a250*/  BSYNC B1 ;  /* 0x0000000000017941 */ /* 0x000fea0003800000 */
.L_x_3266:
        /* <DEDUP_REMOVED lines=9> */
.L_x_3269:
[----:B------:R-:W-:Y:S05]  /*a2f0*/  BSYNC B1 ;  /* 0x0000000000017941 */ /* 0x000fea0003800000 */
.L_x_3268:
[----:B0-----:R-:W2:Y:S01]  /*a300*/  LDL R0, [R1+0x24] ;  /* 0x0000240001007983 */ /* 0x001ea20000100800 */
[----:B------:R-:W-:Y:S01]  /*a310*/  LEA R2, R18, UR36, 0x10 ;  /* 0x0000002412027c11 */ /* 0x000fe2000f8e80ff */
[----:B------:R-:W-:Y:S01]  /*a320*/  UIADD3 UR4, UP0, UR40, 0x470, URZ ;  /* 0x0000047028047890 */ /* 0x000fe2000ff1e03f */
[----:B------:R-:W-:Y:S01]  /*a330*/  VIADD R3, R3, 0x28c50 ;  /* 0x00028c5003037836 */ /* 0x000fe20000000000 */
[----:B------:R-:W-:Y:S01]  /*a340*/  PLOP3.LUT P0, PT, PT, PT, PT, 0x80, 0x0 ;  /* 0x000000000000781c */ /* 0x000fe20003f0f070 */
[----:B------:R-:W-:Y:S01]  /*a350*/  UMOV UR6, 0x0 ;  /* 0x0000000000067882 */ /* 0x000fe20000000000 */
[----:B------:R-:W-:Y:S01]  /*a360*/  VIADD R4, R2, 0x400 ;  /* 0x0000040002047836 */ /* 0x000fe20000000000 */
[----:B------:R-:W-:Y:S01]  /*a370*/  UIADD3.X UR5, URZ, UR41, URZ, UP0, !UPT ;  /* 0x000000293f057290 */ /* 0x000fe200087fe43f */
[----:B------:R-:W-:Y:S01]  /*a380*/  UMOV UR7, 0x14f00000 ;  /* 0x14f0000000077882 */ /* 0x000fe20000000000 */
[----:B------:R-:W-:Y:S01]  /*a390*/  UMOV UR10, URZ ;  /* 0x0000003f000a7c82 */ /* 0x000fe20008000000 */
[----:B--2---:R-:W-:-:S09]  /*a3a0*/  IMAD.SHL.U32 R0, R0, 0x40, RZ ;  /* 0x0000004000007824 */ /* 0x004fd200078e00ff */
.L_x_3270:
        /* <DEDUP_REMOVED lines=15> */
.L_x_3271:
        /* <DEDUP_REMOVED lines=15> */
.L_x_3272:
        /* <DEDUP_REMOVED lines=15> */
.L_x_3273:
        /* <DEDUP_REMOVED lines=15> */
.L_x_3274:
        /* <DEDUP_REMOVED lines=15> */
.L_x_3275:
        /* <DEDUP_REMOVED lines=15> */
.L_x_3276:
        /* <DEDUP_REMOVED lines=15> */
.L_x_3277:
        /* <DEDUP_REMOVED lines=10> */
.L_x_3265:
[----:B------:R-:W-:Y:S05]  /*aae0*/  BSYNC B0 ;  /* 0x0000000000007941 */ /* 0x000fea0003800000 */
.L_x_3264:
[----:B------:R-:W2:Y:S04]  /*aaf0*/  LDL.LU R4, [R1+0x2c] ;  /* 0x00002c0001047983 */ /* 0x000ea80000300800 */
[----:B------:R-:W3:Y:S01]  /*ab00*/  LDL.LU R7, [R1] ;  /* 0x0000000001077983 */ /* 0x000ee20000300800 */
[----:B------:R-:W-:-:S05]  /*ab10*/  VIADD R18, R18, 0x1 ;  /* 0x0000000112127836 */ /* 0x000fca0000000000 */
[----:B------:R-:W-:-:S04]  /*ab20*/  ISETP.NE.AND P0, PT, R18, 0x2, PT ;  /* 0x000000021200780c */ /* 0x000fc80003f05270 */
[----:B0-----:R-:W-:Y:S02]  /*ab30*/  SEL R0, RZ, 0x1, P0 ;  /* 0x00000001ff007807 */ /* 0x001fe40000000000 */
[----:B------:R-:W-:Y:S02]  /*ab40*/  SEL R18, R18, RZ, P0 ;  /* 0x000000ff12127207 */ /* 0x000fe40000000000 */
[----:B--2---:R-:W-:Y:S02]  /*ab50*/  ISETP.GE.AND P1, PT, R4, 0x41, PT ;  /* 0x000000410400780c */ /* 0x004fe40003f26270 */
[----:B---3--:R-:W-:-:S05]  /*ab60*/  LOP3.LUT R7, R7, R0, RZ, 0x3c, !PT ;  /* 0x0000000007077212 */ /* 0x008fca00078e3cff */
[----:B------:R0:W-:Y:S06]  /*ab70*/  STL [R1], R7 ;  /* 0x0000000701007387 */ /* 0x0001ec0000100800 */
[----:B------:R-:W-:Y:S05]  /*ab80*/  @!P1 BRA `(.L_x_3278) ;  /* 0x00000028005c9947 */ /* 0x000fea0003800000 */
[----:B------:R-:W2:Y:S01]  /*ab90*/  LDL R4, [R1+0x1c] ;  /* 0x00001c0001047983 */ /* 0x000ea20000100800 */
[----:B------:R-:W-:Y:S02]  /*aba0*/  IMAD.MOV.U32 R0, RZ, RZ, 0x1 ;  /* 0x00000001ff007424 */ /* 0x000fe400078e00ff */
[----:B--2---:R-:W-:-:S05]  /*abb0*/  IMAD.MOV R6, RZ, RZ, -R4 ;  /* 0x000000ffff067224 */ /* 0x004fca00078e0a04 */
[----:B------:R-:W-:-:S05]  /*abc0*/  VIADDMNMX R6, R6, R0, 0xffffffff, !PT ;  /* 0xffffffff06067446 */ /* 0x000fca0007800100 */
[----:B------:R-:W-:-:S05]  /*abd0*/  IMAD.IADD R0, R4, 0x1, R6 ;  /* 0x0000000104007824 */ /* 0x000fca00078e0206 */
[----:B------:R-:W-:-:S04]  /*abe0*/  LOP3.LUT R0, R0, 0x1, RZ, 0xc0, !PT ;  /* 0x0000000100007812 */ /* 0x000fc800078ec0ff */
[----:B------:R-:W-:Y:S01]  /*abf0*/  ISETP.NE.U32.AND P0, PT, R0, 0x1, PT ;  /* 0x000000010000780c */ /* 0x000fe20003f05070 */
[----:B------:R-:W-:-:S12]  /*ac00*/  VIADD R0, R4, 0xfffffffe ;  /* 0xfffffffe04007836 */ /* 0x000fd80000000000 */
[----:B------:R-:W-:Y:S05]  /*ac10*/  @P0 BRA `(.L_x_3279) ;  /* 0x0000000c00600947 */ /* 0x000fea0003800000 */
[----:B------:R-:W2:Y:S01]  /*ac20*/  LDL R4, [R1+0x8] ;  /* 0x0000080001047983 */ /* 0x000ea20000100800 */
[----:B------:R-:W-:Y:S01]  /*ac30*/  BSSY B0, `(.L_x_3280) ;  /* 0x00000cd000007945 */ /* 0x000fe20003800000 */
[----:B--2---:R-:W-:-:S13]  /*ac40*/  ISETP.NE.AND P2, PT, R4, RZ, PT ;  /* 0x000000ff0400720c */ /* 0x004fda0003f45270 */
[----:B------:R-:W-:Y:S05]  /*ac50*/  @!P2 BRA `(.L_x_3281) ;  /* 0x0000000c0028a947 */ /* 0x000fea0003800000 */
[----:B------:R-:W2:Y:S02]  /*ac60*/  LDL R4, [R1+0xc] ;  /* 0x00000c0001047983 */ /* 0x000ea40000100800 */
[----:B--2---:R-:W-:-:S13]  /*ac70*/  ISETP.NE.AND P2, PT, R4, RZ, PT ;  /* 0x000000ff0400720c */ /* 0x004fda0003f45270 */
[----:B------:R-:W-:Y:S05]  /*ac80*/  @!P2 BRA `(.L_x_3282) ;  /* 0x00000000004ca947 */ /* 0x000fea0003800000 */
[----:B------:R-:W2:Y:S01]  /*ac90*/  LDL R8, [R1+0x4] ;  /* 0x0000040001087983 */ /* 0x000ea20000100800 */
[----:B------:R-:W1:Y:S01]  /*aca0*/  LDC R5, c[0x0][0x43c] ;  /* 0x00010f00ff057b82 */ /* 0x000e620000000800 */
[----:B------:R-:W-:Y:S01]  /*acb0*/  ULDC.64 UR4, c[0x0][0x428] ;  /* 0x00010a0000047ab9 */ /* 0x000fe20000000a00 */
[----:B-1----:R-:W-:-:S13]  /*acc0*/  ISETP.NE.AND P0, PT, R5, 0x1, PT ;  /* 0x000000010500780c */ /* 0x002fda0003f05270 */
[----:B------:R-:W1:Y:S02]  /*acd0*/  @P0 LDC.64 R2, c[0x0][0x440] ;  /* 0x00011000ff020b82 */ /* 0x000e640000000a00 */
[----:B-1----:R-:W-:-:S04]  /*ace0*/  @P0 IMAD.HI.U32 R4, R0, R2, RZ ;  /* 0x0000000200040227 */ /* 0x002fc800078e00ff */
        /* <DEDUP_REMOVED lines=13> */
.L_x_3282:
[----:B------:R-:W-:Y:S01]  /*adc0*/  LEA R3, R18, UR36, 0x3 ;  /* 0x0000002412037c11 */ /* 0x000fe2000f8e18ff */
[----:B-1----:R-:W1:Y:S01]  /*add0*/  S2R R4, SR_TID.X ;  /* 0x0000000000047919 */ /* 0x002e620000002100 */
[----:B------:R-:W-:Y:S01]  /*ade0*/  SHF.L.U32 R2, R7, 0x1f, RZ ;  /* 0x0000001f07027819 */ /* 0x000fe200000006ff */
[----:B------:R-:W-:Y:S03]  /*adf0*/  BSSY B1, `(.L_x_3283) ;  /* 0x0000005000017945 */ /* 0x000fe60003800000 */
[----:B------:R-:W2:Y:S01]  /*ae00*/  SYNCS.PHASECHK.TRANS64.TRYWAIT P0, [R3+URZ+0x28c40], R2 ;  /* 0x028c4002030075a7 */ /* 0x000ea2000800017f */
[----:B-1----:R-:W-:-:S04]  /*ae10*/  LOP3.LUT R4, R4, 0x7f, RZ, 0xc0, !PT ;  /* 0x0000007f04047812 */ /* 0x002fc800078ec0ff */
[----:B------:R-:W-:Y:S01]  /*ae20*/  ISETP.NE.AND P1, PT, R4, RZ, PT ;  /* 0x000000ff0400720c */ /* 0x000fe20003f25270 */
[----:B--2---:R-:W-:-:S12]  /*ae30*/  @!P0 BRA `(.L_x_3284) ;  /* 0x0000003400348947 */ /* 0x004fd80003800000 */
.L_x_3375:
[----:B------:R-:W-:Y:S05]  /*ae40*/  BSYNC B1 ;  /* 0x0000000000017941 */ /* 0x000fea0003800000 */
.L_x_3283:
[----:B------:R-:W-:Y:S04]  /*ae50*/  BSSY B1, `(.L_x_3285) ;  /* 0x0000009000017945 */ /* 0x000fe80003800000 */
[----:B------:R-:W-:Y:S05]  /*ae60*/  @P1 BRA `(.L_x_3286) ;  /* 0x00000000001c1947 */ /* 0x000fea0003800000 */
[----:B------:R-:W2:Y:S01]  /*ae70*/  S2R R5, SR_TID.X ;  /* 0x0000000000057919 */ /* 0x000ea20000002100 */
[----:B------:R-:W-:-:S04]  /*ae80*/  IMAD.MOV.U32 R4, RZ, RZ, 0x2000 ;  /* 0x00002000ff047424 */ /* 0x000fc800078e00ff */
[----:B------:R3:W-:Y:S01]  /*ae90*/  SYNCS.ARRIVE.TRANS64 RZ, [R3+URZ+0x28c30], R4 ;  /* 0x028c300403ff79a7 */ /* 0x0007e2000800003f */
[----:B--2---:R-:W-:-:S04]  /*aea0*/  LOP3.LUT R5, R5, 0x1f, RZ, 0xc0, !PT ;  /* 0x0000001f05057812 */ /* 0x004fc800078ec0ff */
[----:B------:R-:W-:-:S13]  /*aeb0*/  ISETP.NE.AND P0, PT, R5, RZ, PT ;  /* 0x000000ff0500720c */ /* 0x000fda0003f05270 */
[----:B---3--:R-:W-:Y:S05]  /*aec0*/  @!P0 BRA `(.L_x_3286) ;  /* 0x0000000000048947 */ /* 0x008fea0003800000 */
[----:B------:R-:W-:Y:S01]  /*aed0*/  BPT.TRAP 0x1 ;  /* 0x000000040000795c */ /* 0x000fe20000300000 */
.L_x_3286:
[----:B------:R-:W-:Y:S05]  /*aee0*/  BSYNC B1 ;  /* 0x0000000000017941 */ /* 0x000fea0003800000 */
.L_x_3285:
[----:B0-----:R-:W-:Y:S01]  /*aef0*/  IMAD.MOV.U32 R7, RZ, RZ, RZ ;  /* 0x000000ffff077224 */ /* 0x001fe200078e00ff */
[----:B------:R-:W-:Y:S01]  /*af00*/  LEA R4, R18, UR36, 0xd ;  /* 0x0000002412047c11 */ /* 0x000fe2000f8e68ff */
[----:B------:R-:W-:Y:S01]  /*af10*/  UIADD3 UR4, UP0, UR40, 0x370, URZ ;  /* 0x0000037028047890 */ /* 0x000fe2000ff1e03f */
[----:B------:R-:W-:Y:S01]  /*af20*/  PLOP3.LUT P0, PT, PT, PT, PT, 0x80, 0x0 ;  /* 0x000000000000781c */ /* 0x000fe20003f0f070 */
[----:B------:R-:W-:Y:S01]  /*af30*/  IMAD.SHL.U32 R0, R0, 0x40, RZ ;  /* 0x0000004000007824 */ /* 0x000fe200078e00ff */
[----:B------:R-:W-:Y:S01]  /*af40*/  R2UR UR10, R7 ;  /* 0x00000000070a72ca */ /* 0x000fe200000e0000 */
[----:B------:R-:W-:Y:S01]  /*af50*/  VIADD R4, R4, 0x22400 ;  /* 0x0002240004047836 */ /* 0x000fe20000000000 */
[----:B------:R-:W-:Y:S01]  /*af60*/  UIADD3.X UR5, URZ, UR41, URZ, UP0, !UPT ;  /* 0x000000293f057290 */ /* 0x000fe200087fe43f */
[----:B------:R-:W-:Y:S01]  /*af70*/  VIADD R5, R3, 0x28c30 ;  /* 0x00028c3003057836 */ /* 0x000fe20000000000 */
[----:B------:R-:W-:Y:S01]  /*af80*/  UMOV UR6, 0x0 ;  /* 0x0000000000067882 */ /* 0x000fe20000000000 */
[----:B------:R-:W-:-:S10]  /*af90*/  UMOV UR7, 0x14f00000 ;  /* 0x14f0000000077882 */ /* 0x000fd40000000000 */
.L_x_3287:
        /* <DEDUP_REMOVED lines=10> */
[----:B------:R-:W0:Y:S01]  /*b040*/  SYNCS.PHASECHK.TRANS64.TRYWAIT P0, [R3+URZ+0x28c60], R2 ;  /* 0x028c6002030075a7 */ /* 0x000e22000800017f */
[----:B------:R-:W-:Y:S04]  /*b050*/  BSSY B1, `(.L_x_3288) ;  /* 0x0000002000017945 */ /* 0x000fe80003800000 */
[----:B0-----:R-:W-:Y:S05]  /*b060*/  @!P0 BRA `(.L_x_3289) ;  /* 0x0000003000bc8947 */ /* 0x001fea0003800000 */
.L_x_3376:
[----:B------:R-:W-:Y:S05]  /*b070*/  BSYNC B1 ;  /* 0x0000000000017941 */ /* 0x000fea0003800000 */
.L_x_3288:
[----:B------:R-:W-:Y:S01]  /*b080*/  BSSY B1, `(.L_x_3290) ;  /* 0x000000b000017945 */ /* 0x000fe20003800000 */
[----:B------:R-:W-:Y:S02]  /*b090*/  IMAD.MOV.U32 R8, RZ, RZ, 0x0 ;  /* 0x00000000ff087424 */ /* 0x000fe400078e00ff */
[----:B------:R-:W-:Y:S01]  /*b0a0*/  IMAD.MOV.U32 R9, RZ, RZ, 0x14f00000 ;  /* 0x14f00000ff097424 */ /* 0x000fe200078e00ff */
[----:B------:R-:W-:Y:S06]  /*b0b0*/  @P1 BRA `(.L_x_3291) ;  /* 0x00000000001c1947 */ /* 0x000fec0003800000 */
[----:B------:R-:W2:Y:S01]  /*b0c0*/  S2R R4, SR_TID.X ;  /* 0x0000000000047919 */ /* 0x000ea20000002100 */
[----:B01----:R-:W-:-:S04]  /*b0d0*/  IMAD.MOV.U32 R2, RZ, RZ, 0x10000 ;  /* 0x00010000ff027424 */ /* 0x003fc800078e00ff */
[----:B------:R3:W-:Y:S01]  /*b0e0*/  SYNCS.ARRIVE.TRANS64 RZ, [R3+URZ+0x28c50], R2 ;  /* 0x028c500203ff79a7 */ /* 0x0007e2000800003f */
[----:B--2---:R-:W-:-:S04]  /*b0f0*/  LOP3.LUT R4, R4, 0x1f, RZ, 0xc0, !PT ;  /* 0x0000001f04047812 */ /* 0x004fc800078ec0ff */
[----:B------:R-:W-:-:S13]  /*b100*/  ISETP.NE.AND P0, PT, R4, RZ, PT ;  /* 0x000000ff0400720c */ /* 0x000fda0003f05270 */
[----:B---3--:R-:W-:Y:S05]  /*b110*/  @!P0 BRA `(.L_x_3291) ;  /* 0x0000000000048947 */ /* 0x008fea0003800000 */
[----:B------:R-:W-:Y:S01]  /*b120*/  BPT.TRAP 0x1 ;  /* 0x000000040000795c */ /* 0x000fe20000300000 */
.L_x_3291:
[----:B------:R-:W-:Y:S05]  /*b130*/  BSYNC B1 ;  /* 0x0000000000017941 */ /* 0x000fea0003800000 */
.L_x_3290:
[----:B------:R-:W-:Y:S01]  /*b140*/  R2UR UR10, R7 ;  /* 0x00000000070a72ca */ /* 0x000fe200000e0000 */
[----:B------:R-:W-:Y:S01]  /*b150*/  UIADD3 UR4, UP0, UR40, 0x470, URZ ;  /* 0x0000047028047890 */ /* 0x000fe2000ff1e03f */
[----:B------:R-:W-:Y:S01]  /*b160*/  R2UR UR6, R8 ;  /* 0x00000000080672ca */ /* 0x000fe200000e0000 */
[----:B01----:R-:W-:Y:S01]  /*b170*/  VIADD R3, R3, 0x28c50 ;  /* 0x00028c5003037836 */ /* 0x003fe20000000000 */
[----:B------:R-:W-:Y:S01]  /*b180*/  R2UR UR7, R9 ;  /* 0x00000000090772ca */ /* 0x000fe200000e0000 */
[----:B------:R-:W-:Y:S01]  /*b190*/  UIADD3.X UR5, URZ, UR41, URZ, UP0, !UPT ;  /* 0x000000293f057290 */ /* 0x000fe200087fe43f */
[----:B------:R-:W-:Y:S02]  /*b1a0*/  LEA R2, R18, UR36, 0x10 ;  /* 0x0000002412027c11 */ /* 0x000fe4000f8e80ff */
[----:B------:R-:W-:-:S03]  /*b1b0*/  PLOP3.LUT P0, PT, PT, PT, PT, 0x80, 0x0 ;  /* 0x000000000000781c */ /* 0x000fc60003f0f070 */
[----:B------:R-:W-:-:S10]  /*b1c0*/  VIADD R4, R2, 0x400 ;  /* 0x0000040002047836 */ /* 0x000fd40000000000 */
.L_x_3292:
        /* <DEDUP_REMOVED lines=12> */
[----:B------:R-:W-:Y:S01]  /*b290*/  R2UR UR7, R9 ;  /* 0x00000000090772ca */ /* 0x000fe200000e0000 */
[----:B------:R-:W-:Y:S01]  /*b2a0*/  UMOV UR10, 0x40 ;  /* 0x00000040000a7882 */ /* 0x000fe20000000000 */
[----:B------:R-:W-:-:S13]  /*b2b0*/  PLOP3.LUT P0, PT, PT, PT, PT, 0x80, 0x0 ;  /* 0x000000000000781c */ /* 0x000fda0003f0f070 */
.L_x_3293:
        /* <DEDUP_REMOVED lines=15> */
.L_x_3294:
        /* <DEDUP_REMOVED lines=15> */
.L_x_3295:
        /* <DEDUP_REMOVED lines=15> */
.L_x_3296:
        /* <DEDUP_REMOVED lines=15> */
.L_x_3297:
        /* <DEDUP_REMOVED lines=15> */
.L_x_3298:
        /* <DEDUP_REMOVED lines=15> */
.L_x_3299:
        /* <DEDUP_REMOVED lines=10> */
.L_x_3281:
[----:B------:R-:W-:Y:S05]  /*b900*/  BSYNC B0 ;  /* 0x0000000000007941 */ /* 0x000fea0003800000 */
.L_x_3280:
[----:B------:R-:W2:Y:S04]  /*b910*/  LDL.LU R5, [R1] ;  /* 0x0000000001057983 */ /* 0x000ea80000300800 */
[----:B------:R-:W3:Y:S01]  /*b920*/  LDL.LU R4, [R1+0x1c] ;  /* 0x00001c0001047983 */ /* 0x000ee20000300800 */
[----:B------:R-:W-:-:S05]  /*b930*/  VIADD R18, R18, 0x1 ;  /* 0x0000000112127836 */ /* 0x000fca0000000000 */
[----:B------:R-:W-:-:S04]  /*b940*/  ISETP.NE.AND P0, PT, R18, 0x2, PT ;  /* 0x000000021200780c */ /* 0x000fc80003f05270 */
[----:B------:R-:W-:Y:S02]  /*b950*/  SEL R0, RZ, 0x1, P0 ;  /* 0x00000001ff007807 */ /* 0x000fe40000000000 */
[----:B------:R-:W-:Y:S02]  /*b960*/  SEL R18, R18, RZ, P0 ;  /* 0x000000ff12127207 */ /* 0x000fe40000000000 */
[----:B--2---:R-:W-:Y:S01]  /*b970*/  LOP3.LUT R5, R5, R0, RZ, 0x3c, !PT ;  /* 0x0000000005057212 */ /* 0x004fe200078e3cff */
[----:B---3--:R-:W-:-:S04]  /*b980*/  VIADD R0, R4, 0xfffffffd ;  /* 0xfffffffd04007836 */ /* 0x008fc80000000000 */
[----:B------:R1:W-:Y:S03]  /*b990*/  STL [R1], R5 ;  /* 0x0000000501007387 */ /* 0x0003e60000100800 */
.L_x_3279:
[----:B------:R-:W2:Y:S01]  /*b9a0*/  LDL.LU R2, [R1+0x14] ;  /* 0x0000140001027983 */ /* 0x000ea20000300800 */
[----:B------:R-:W-:Y:S01]  /*b9b0*/  IMAD.MOV R6, RZ, RZ, -R6 ;  /* 0x000000ffff067224 */ /* 0x000fe200078e0a06 */
[----:B------:R-:W-:Y:S04]  /*b9c0*/  BSSY B0, `(.L_x_3278) ;  /* 0x00001b3000007945 */ /* 0x000fe80003800000 */
[----:B--2---:R-:W-:-:S13]  /*b9d0*/  ISETP.NE.AND P0, PT, R2, R6, PT ;  /* 0x000000060200720c */ /* 0x004fda0003f05270 */
[----:B------:R-:W-:Y:S05]  /*b9e0*/  @!P0 BRA `(.L_x_3300) ;  /* 0x0000001800c08947 */ /* 0x000fea0003800000 */
.L_x_3341:
[----:B--2---:R-:W2:Y:S01]  /*b9f0*/  LDL R2, [R1+0x8] ;  /* 0x0000080001027983 */ /* 0x004ea20000100800 */
[----:B------:R-:W-:Y:S01]  /*ba00*/  BSSY B1, `(.L_x_3301) ;  /* 0x00000cf000017945 */ /* 0x000fe20003800000 */
[----:B--2---:R-:W-:-:S13]  /*ba10*/  ISETP.NE.AND P0, PT, R2, RZ, PT ;  /* 0x000000ff0200720c */ /* 0x004fda0003f05270 */
[----:B------:R-:W-:Y:S05]  /*ba20*/  @!P0 BRA `(.L_x_3302) ;  /* 0x0000000c00308947 */ /* 0x000fea0003800000 */
[----:B------:R-:W2:Y:S01]  /*ba30*/  LDL R2, [R1+0xc] ;  /* 0x00000c0001027983 */ /* 0x000ea20000100800 */
[----:B------:R-:W-:Y:S01]  /*ba40*/  IMAD.MOV.U32 R6, RZ, RZ, R0 ;  /* 0x000000ffff067224 */ /* 0x000fe200078e0000 */
[----:B--2---:R-:W-:-:S13]  /*ba50*/  ISETP.NE.AND P0, PT, R2, RZ, PT ;  /* 0x000000ff0200720c */ /* 0x004fda0003f05270 */
[----:B------:R-:W-:Y:S05]  /*ba60*/  @!P0 BRA `(.L_x_3303) ;  /* 0x00000000004c8947 */ /* 0x000fea0003800000 */
[----:B-1----:R-:W2:Y:S01]  /*ba70*/  LDL R5, [R1+0x4] ;  /* 0x0000040001057983 */ /* 0x002ea20000100800 */
        /* <DEDUP_REMOVED lines=18> */
.L_x_3303:
[----:B------:R-:W3:Y:S01]  /*bba0*/  LDL R2, [R1] ;  /* 0x0000000001027983 */ /* 0x000ee20000100800 */
[----:B--2---:R-:W-:Y:S01]  /*bbb0*/  LEA R4, R18, UR36, 0x3 ;  /* 0x0000002412047c11 */ /* 0x004fe2000f8e18ff */
[----:B------:R-:W-:Y:S01]  /*bbc0*/  BSSY B2, `(.L_x_3304) ;  /* 0x0000007000027945 */ /* 0x000fe20003800000 */
[----:B------:R-:W2:Y:S02]  /*bbd0*/  S2R R3, SR_TID.X ;  /* 0x0000000000037919 */ /* 0x000ea40000002100 */
[----:B--2---:R-:W-:-:S04]  /*bbe0*/  LOP3.LUT R3, R3, 0x7f, RZ, 0xc0, !PT ;  /* 0x0000007f03037812 */ /* 0x004fc800078ec0ff */
[----:B------:R-:W-:Y:S02]  /*bbf0*/  ISETP.NE.AND P1, PT, R3, RZ, PT ;  /* 0x000000ff0300720c */ /* 0x000fe40003f25270 */
[----:B---3--:R-:W-:-:S04]  /*bc00*/  SHF.L.U32 R2, R2, 0x1f, RZ ;  /* 0x0000001f02027819 */ /* 0x008fc800000006ff */
[----:B------:R-:W2:Y:S02]  /*bc10*/  SYNCS.PHASECHK.TRANS64.TRYWAIT P0, [R4+URZ+0x28c40], R2 ;  /* 0x028c4002040075a7 */ /* 0x000ea4000800017f */
[----:B--2---:R-:W-:Y:S05]  /*bc20*/  @!P0 BRA `(.L_x_3305) ;  /* 0x0000002400e08947 */ /* 0x004fea0003800000 */
.L_x_3377:
[----:B------:R-:W-:Y:S05]  /*bc30*/  BSYNC B2 ;  /* 0x0000000000027941 */ /* 0x000fea0003800000 */
.L_x_3304:
[----:B------:R-:W-:Y:S04]  /*bc40*/  BSSY B2, `(.L_x_3306) ;  /* 0x0000009000027945 */ /* 0x000fe80003800000 */
[----:B------:R-:W-:Y:S05]  /*bc50*/  @P1 BRA `(.L_x_3307) ;  /* 0x00000000001c1947 */ /* 0x000fea0003800000 */
[----:B-1----:R-:W1:Y:S01]  /*bc60*/  S2R R5, SR_TID.X ;  /* 0x0000000000057919 */ /* 0x002e620000002100 */
[----:B------:R-:W-:-:S04]  /*bc70*/  IMAD.MOV.U32 R3, RZ, RZ, 0x2000 ;  /* 0x00002000ff037424 */ /* 0x000fc800078e00ff */
[----:B------:R3:W-:Y:S01]  /*bc80*/  SYNCS.ARRIVE.TRANS64 RZ, [R4+URZ+0x28c30], R3 ;  /* 0x028c300304ff79a7 */ /* 0x0007e2000800003f */
[----:B-1----:R-:W-:-:S04]  /*bc90*/  LOP3.LUT R5, R5, 0x1f, RZ, 0xc0, !PT ;  /* 0x0000001f05057812 */ /* 0x002fc800078ec0ff */
[----:B------:R-:W-:-:S13]  /*bca0*/  ISETP.NE.AND P0, PT, R5, RZ, PT ;  /* 0x000000ff0500720c */ /* 0x000fda0003f05270 */
[----:B---3--:R-:W-:Y:S05]  /*bcb0*/  @!P0 BRA `(.L_x_3307) ;  /* 0x0000000000048947 */ /* 0x008fea0003800000 */
[----:B------:R-:W-:Y:S01]  /*bcc0*/  BPT.TRAP 0x1 ;  /* 0x000000040000795c */ /* 0x000fe20000300000 */
.L_x_3307:
[----:B------:R-:W-:Y:S05]  /*bcd0*/  BSYNC B2 ;  /* 0x0000000000027941 */ /* 0x000fea0003800000 */
.L_x_3306:
[----:B-1----:R-:W-:Y:S01]  /*bce0*/  IMAD.MOV.U32 R5, RZ, RZ, RZ ;  /* 0x000000ffff057224 */ /* 0x002fe200078e00ff */
[----:B------:R-:W-:Y:S01]  /*bcf0*/  LEA R3, R18, UR36, 0xd ;  /* 0x0000002412037c11 */ /* 0x000fe2000f8e68ff */
[----:B------:R-:W-:Y:S01]  /*bd00*/  UIADD3 UR4, UP0, UR40, 0x370, URZ ;  /* 0x0000037028047890 */ /* 0x000fe2000ff1e03f */
[----:B------:R-:W-:Y:S01]  /*bd10*/  PLOP3.LUT P0, PT, PT, PT, PT, 0x80, 0x0 ;  /* 0x000000000000781c */ /* 0x000fe20003f0f070 */
[----:B------:R-:W-:Y:S01]  /*bd20*/  IMAD.SHL.U32 R6, R6, 0x40, RZ ;  /* 0x0000004006067824 */ /* 0x000fe200078e00ff */
[----:B------:R-:W-:Y:S01]  /*bd30*/  R2UR UR10, R5 ;  /* 0x00000000050a72ca */ /* 0x000fe200000e0000 */
[----:B------:R-:W-:Y:S01]  /*bd40*/  VIADD R3, R3, 0x22400 ;  /* 0x0002240003037836 */ /* 0x000fe20000000000 */
[----:B------:R-:W-:Y:S01]  /*bd50*/  UIADD3.X UR5, URZ, UR41, URZ, UP0, !UPT ;  /* 0x000000293f057290 */ /* 0x000fe200087fe43f */
[----:B0-----:R-:W-:Y:S01]  /*bd60*/  VIADD R7, R4, 0x28c30 ;  /* 0x00028c3004077836 */ /* 0x001fe20000000000 */
[----:B------:R-:W-:Y:S01]  /*bd70*/  UMOV UR6, 0x0 ;  /* 0x0000000000067882 */ /* 0x000fe20000000000 */
[----:B------:R-:W-:-:S10]  /*bd80*/  UMOV UR7, 0x14f00000 ;  /* 0x14f0000000077882 */ /* 0x000fd40000000000 */
.L_x_3308:
        /* <DEDUP_REMOVED lines=13> */
.L_x_3378:
[----:B------:R-:W-:Y:S05]  /*be60*/  BSYNC B2 ;  /* 0x0000000000027941 */ /* 0x000fea0003800000 */
.L_x_3309:
[----:B------:R-:W-:Y:S01]  /*be70*/  BSSY B2, `(.L_x_3311) ;  /* 0x000000b000027945 */ /* 0x000fe20003800000 */
[----:B0-2---:R-:W-:Y:S02]  /*be80*/  IMAD.MOV.U32 R2, RZ, RZ, 0x0 ;  /* 0x00000000ff027424 */ /* 0x005fe400078e00ff */
[----:B------:R-:W-:Y:S01]  /*be90*/  IMAD.MOV.U32 R3, RZ, RZ, 0x14f00000 ;  /* 0x14f00000ff037424 */ /* 0x000fe200078e00ff */
[----:B------:R-:W-:Y:S06]  /*bea0*/  @P1 BRA `(.L_x_3312) ;  /* 0x00000000001c1947 */ /* 0x000fec0003800000 */
[----:B------:R-:W0:Y:S01]  /*beb0*/  S2R R8, SR_TID.X ;  /* 0x0000000000087919 */ /* 0x000e220000002100 */
[----:B------:R-:W-:-:S04]  /*bec0*/  IMAD.MOV.U32 R7, RZ, RZ, 0x10000 ;  /* 0x00010000ff077424 */ /* 0x000fc800078e00ff */
[----:B------:R1:W-:Y:S01]  /*bed0*/  SYNCS.ARRIVE.TRANS64 RZ, [R4+URZ+0x28c50], R7 ;  /* 0x028c500704ff79a7 */ /* 0x0003e2000800003f */
[----:B0-----:R-:W-:-:S04]  /*bee0*/  LOP3.LUT R8, R8, 0x1f, RZ, 0xc0, !PT ;  /* 0x0000001f08087812 */ /* 0x001fc800078ec0ff */
[----:B------:R-:W-:-:S13]  /*bef0*/  ISETP.NE.AND P0, PT, R8, RZ, PT ;  /* 0x000000ff0800720c */ /* 0x000fda0003f05270 */
[----:B-1----:R-:W-:Y:S05]  /*bf00*/  @!P0 BRA `(.L_x_3312) ;  /* 0x0000000000048947 */ /* 0x002fea0003800000 */
[----:B------:R-:W-:Y:S01]  /*bf10*/  BPT.TRAP 0x1 ;  /* 0x000000040000795c */ /* 0x000fe20000300000 */
.L_x_3312:
[----:B------:R-:W-:Y:S05]  /*bf20*/  BSYNC B2 ;  /* 0x0000000000027941 */ /* 0x000fea0003800000 */
.L_x_3311:
        /* <DEDUP_REMOVED lines=8> */
[----:B------:R-:W-:-:S10]  /*bfb0*/  VIADD R7, R5, 0x400 ;  /* 0x0000040005077836 */ /* 0x000fd40000000000 */
.L_x_3313:
        /* <DEDUP_REMOVED lines=15> */
.L_x_3314:
        /* <DEDUP_REMOVED lines=15> */
.L_x_3315:
        /* <DEDUP_REMOVED lines=15> */
.L_x_3316:
        /* <DEDUP_REMOVED lines=15> */
.L_x_3317:
        /* <DEDUP_REMOVED lines=15> */
.L_x_3318:
        /* <DEDUP_REMOVED lines=11> */
[----:B------:R-:W-:Y:S01]  /*c520*/  UMOV UR10, 0x180 ;  /* 0x00000180000a7882 */ /* 0x000fe20000000000 */
[----:B------:R-:W-:Y:S02]  /*c530*/  R2UR UR7, R3 ;  /* 0x00000000030772ca */ /* 0x000fe400000e0000 */
[----:B------:R-:W-:Y:S02]  /*c540*/  PLOP3.LUT P0, PT, PT, PT, PT, 0x80, 0x0 ;  /* 0x000000000000781c */ /* 0x000fe40003f0f070 */
[----:B------:R-:W-:-:S11]  /*c550*/  IADD3 R7, R5, 0xc400, RZ ;  /* 0x0000c40005077810 */ /* 0x000fd60007ffe0ff */
.L_x_3319:
        /* <DEDUP_REMOVED lines=15> */
.L_x_3320:
        /* <DEDUP_REMOVED lines=10> */
.L_x_3302:
[----:B------:R-:W-:Y:S05]  /*c6f0*/  BSYNC B1 ;  /* 0x0000000000017941 */ /* 0x000fea0003800000 */
.L_x_3301:
[----:B------:R-:W2:Y:S04]  /*c700*/  LDL R3, [R1+0x8] ;  /* 0x0000080001037983 */ /* 0x000ea80000100800 */
[----:B------:R-:W3:Y:S01]  /*c710*/  LDL.LU R2, [R1] ;  /* 0x0000000001027983 */ /* 0x000ee20000300800 */
[----:B0-----:R-:W-:Y:S01]  /*c720*/  VIADD R7, R18, 0x1 ;  /* 0x0000000112077836 */ /* 0x001fe20000000000 */
        /* <DEDUP_REMOVED lines=8> */
[----:B------:R-:W-:Y:S01]  /*c7b0*/  VIADD R8, R0, 0xffffffff ;  /* 0xffffffff00087836 */ /* 0x000fe20000000000 */
[----:B--2---:R-:W-:-:S13]  /*c7c0*/  ISETP.NE.AND P2, PT, R2, RZ, PT ;  /* 0x000000ff0200720c */ /* 0x004fda0003f45270 */
[----:B------:R-:W-:Y:S05]  /*c7d0*/  @!P2 BRA `(.L_x_3323) ;  /* 0x00000000004ca947 */ /* 0x000fea0003800000 */
[----:B------:R-:W2:Y:S01]  /*c7e0*/  LDL R9, [R1+0x4] ;  /* 0x0000040001097983 */ /* 0x000ea20000100800 */
[----:B------:R-:W0:Y:S01]  /*c7f0*/  LDC R4, c[0x0][0x43c] ;  /* 0x00010f00ff047b82 */ /* 0x000e220000000800 */
[----:B------:R-:W-:Y:S01]  /*c800*/  ULDC.64 UR4, c[0x0][0x428] ;  /* 0x00010a0000047ab9 */ /* 0x000fe20000000a00 */
[----:B0-----:R-:W-:-:S13]  /*c810*/  ISETP.NE.AND P0, PT, R4, 0x1, PT ;  /* 0x000000010400780c */ /* 0x001fda0003f05270 */
        /* <DEDUP_REMOVED lines=15> */
.L_x_3323:
[----:B0-----:R-:W-:Y:S01]  /*c910*/  LEA R4, R7, UR36, 0x3 ;  /* 0x0000002407047c11 */ /* 0x001fe2000f8e18ff */
[----:B------:R-:W0:Y:S01]  /*c920*/  S2R R3, SR_TID.X ;  /* 0x0000000000037919 */ /* 0x000e220000002100 */
[----:B------:R-:W-:Y:S01]  /*c930*/  SHF.L.U32 R2, R6, 0x1f, RZ ;  /* 0x0000001f06027819 */ /* 0x000fe200000006ff */
[----:B------:R-:W-:Y:S03]  /*c940*/  BSSY B2, `(.L_x_3324) ;  /* 0x0000005000027945 */ /* 0x000fe60003800000 */
[----:B------:R-:W2:Y:S01]  /*c950*/  SYNCS.PHASECHK.TRANS64.TRYWAIT P0, [R4+URZ+0x28c40], R2 ;  /* 0x028c4002040075a7 */ /* 0x000ea2000800017f */
[----:B0-----:R-:W-:-:S04]  /*c960*/  LOP3.LUT R3, R3, 0x7f, RZ, 0xc0, !PT ;  /* 0x0000007f03037812 */ /* 0x001fc800078ec0ff */
[----:B------:R-:W-:Y:S01]  /*c970*/  ISETP.NE.AND P1, PT, R3, RZ, PT ;  /* 0x000000ff0300720c */ /* 0x000fe20003f25270 */
[----:B--2---:R-:W-:-:S12]  /*c980*/  @!P0 BRA `(.L_x_3325) ;  /* 0x0000001800b08947 */ /* 0x004fd80003800000 */
.L_x_3379:
[----:B------:R-:W-:Y:S05]  /*c990*/  BSYNC B2 ;  /* 0x0000000000027941 */ /* 0x000fea0003800000 */
.L_x_3324:
[----:B------:R-:W-:Y:S04]  /*c9a0*/  BSSY B2, `(.L_x_3326) ;  /* 0x0000009000027945 */ /* 0x000fe80003800000 */
[----:B------:R-:W-:Y:S05]  /*c9b0*/  @P1 BRA `(.L_x_3327) ;  /* 0x00000000001c1947 */ /* 0x000fea0003800000 */
[----:B-1----:R-:W1:Y:S01]  /*c9c0*/  S2R R5, SR_TID.X ;  /* 0x0000000000057919 */ /* 0x002e620000002100 */
[----:B------:R-:W-:-:S04]  /*c9d0*/  IMAD.MOV.U32 R3, RZ, RZ, 0x2000 ;  /* 0x00002000ff037424 */ /* 0x000fc800078e00ff */
[----:B------:R2:W-:Y:S01]  /*c9e0*/  SYNCS.ARRIVE.TRANS64 RZ, [R4+URZ+0x28c30], R3 ;  /* 0x028c300304ff79a7 */ /* 0x0005e2000800003f */
[----:B-1----:R-:W-:-:S04]  /*c9f0*/  LOP3.LUT R5, R5, 0x1f, RZ, 0xc0, !PT ;  /* 0x0000001f05057812 */ /* 0x002fc800078ec0ff */
[----:B------:R-:W-:-:S13]  /*ca00*/  ISETP.NE.AND P0, PT, R5, RZ, PT ;  /* 0x000000ff0500720c */ /* 0x000fda0003f05270 */
[----:B--2---:R-:W-:Y:S05]  /*ca10*/  @!P0 BRA `(.L_x_3327) ;  /* 0x0000000000048947 */ /* 0x004fea0003800000 */
[----:B------:R-:W-:Y:S01]  /*ca20*/  BPT.TRAP 0x1 ;  /* 0x000000040000795c */ /* 0x000fe20000300000 */
.L_x_3327:
[----:B------:R-:W-:Y:S05]  /*ca30*/  BSYNC B2 ;  /* 0x0000000000027941 */ /* 0x000fea0003800000 */
.L_x_3326:
        /* <DEDUP_REMOVED lines=11> */
.L_x_3328:
        /* <DEDUP_REMOVED lines=13> */
.L_x_3380:
[----:B------:R-:W-:Y:S05]  /*cbc0*/  BSYNC B2 ;  /* 0x0000000000027941 */ /* 0x000fea0003800000 */
.L_x_3329:
[----:B------:R-:W-:Y:S01]  /*cbd0*/  BSSY B2, `(.L_x_3331) ;  /* 0x000000b000027945 */ /* 0x000fe20003800000 */
[----:B01----:R-:W-:Y:S02]  /*cbe0*/  IMAD.MOV.U32 R2, RZ, RZ, 0x0 ;  /* 0x00000000ff027424 */ /* 0x003fe400078e00ff */
        /* <DEDUP_REMOVED lines=9> */
.L_x_3332:
[----:B------:R-:W-:Y:S05]  /*cc80*/  BSYNC B2 ;  /* 0x0000000000027941 */ /* 0x000fea0003800000 */
.L_x_3331:
        /* <DEDUP_REMOVED lines=9> */
.L_x_3333:
        /* <DEDUP_REMOVED lines=15> */
.L_x_3334:
        /* <DEDUP_REMOVED lines=15> */
.L_x_3335:
        /* <DEDUP_REMOVED lines=15> */
.L_x_3336:
        /* <DEDUP_REMOVED lines=15> */
.L_x_3337:
        /* <DEDUP_REMOVED lines=15> */
.L_x_3338:
        /* <DEDUP_REMOVED lines=15> */
.L_x_3339:
        /* <DEDUP_REMOVED lines=15> */
.L_x_3340:
        /* <DEDUP_REMOVED lines=10> */
.L_x_3322:
[----:B------:R-:W-:Y:S05]  /*d450*/  BSYNC B1 ;  /* 0x0000000000017941 */ /* 0x000fea0003800000 */
.L_x_3321:
[----:B------:R-:W-:Y:S01]  /*d460*/  VIADD R7, R7, 0x1 ;  /* 0x0000000107077836 */ /* 0x000fe20000000000 */
[C---:B------:R-:W-:Y:S01]  /*d470*/  ISETP.GT.AND P1, PT, R0.reuse, 0x1, PT ;  /* 0x000000010000780c */ /* 0x040fe20003f24270 */
[----:B------:R-:W-:-:S03]  /*d480*/  VIADD R0, R0, 0xfffffffe ;  /* 0xfffffffe00007836 */ /* 0x000fc60000000000 */
[----:B------:R-:W-:-:S04]  /*d490*/  ISETP.NE.AND P0, PT, R7, 0x2, PT ;  /* 0x000000020700780c */ /* 0x000fc80003f05270 */
[----:B------:R-:W-:Y:S02]  /*d4a0*/  SEL R3, RZ, 0x1, P0 ;  /* 0x00000001ff037807 */ /* 0x000fe40000000000 */
[----:B------:R-:W-:Y:S02]  /*d4b0*/  SEL R18, R7, RZ, P0 ;  /* 0x000000ff07127207 */ /* 0x000fe40000000000 */
[----:B------:R-:W-:-:S05]  /*d4c0*/  LOP3.LUT R2, R6, R3, RZ, 0x3c, !PT ;  /* 0x0000000306027212 */ /* 0x000fca00078e3cff */
[----:B------:R2:W-:Y:S01]  /*d4d0*/  STL [R1], R2 ;  /* 0x0000000201007387 */ /* 0x0005e20000100800 */
[----:B------:R-:W-:Y:S05]  /*d4e0*/  @P1 BRA `(.L_x_3341) ;  /* 0xffffffe400401947 */ /* 0x000fea000383ffff */
.L_x_3300:
[----:B------:R-:W-:Y:S05]  /*d4f0*/  BSYNC B0 ;  /* 0x0000000000007941 */ /* 0x000fea0003800000 */
.L_x_3278:
[----:B--2---:R-:W2:Y:S01]  /*d500*/  LDL.LU R2, [R1+0x20] ;  /* 0x0000200001027983 */ /* 0x004ea20000300800 */
[----:B------:R-:W-:-:S03]  /*d510*/  ULDC UR4, c[0x0][0xc34] ;  /* 0x00030d0000047ab9 */ /* 0x000fc60000000800 */
[----:B------:R-:W3:Y:S01]  /*d520*/  LDL.LU R0, [R1+0x30] ;  /* 0x0000300001007983 */ /* 0x000ee20000300800 */
[----:B--2---:R-:W-:Y:S02]  /*d530*/  VIADD R2, R2, UR38 ;  /* 0x0000002602027c36 */ /* 0x004fe40008000000 */
[----:B---3--:R-:W-:-:S03]  /*d540*/  VIADD R0, R0, 0x1 ;  /* 0x0000000100007836 */ /* 0x008fc60000000000 */
[----:B------:R2:W-:Y:S01]  /*d550*/  STL [R1+0x20], R2 ;  /* 0x0000200201007387 */ /* 0x0005e20000100800 */
[----:B------:R-:W-:-:S03]  /*d560*/  ISETP.GE.AND P0, PT, R2, UR4, PT ;  /* 0x0000000402007c0c */ /* 0x000fc6000bf06270 */
[----:B------:R2:W-:Y:S10]  /*d570*/  STL [R1+0x30], R0 ;  /* 0x0000300001007387 */ /* 0x0005f40000100800 */
[----:B--2---:R-:W-:Y:S05]  /*d580*/  @!P0 BRA `(.L_x_3342) ;  /* 0xffffffb800148947 */ /* 0x004fea000383ffff */
[----:B------:R-:W-:-:S07]  /*d590*/  LOP3.LUT R2, R0, 0x1, RZ, 0xc, !PT ;  /* 0x0000000100027812 */ /* 0x000fce00078e0cff */
.L_x_3250:
[----:B0-----:R-:W0:Y:S01]  /*d5a0*/  S2R R3, SR_CgaCtaId ;  /* 0x0000000000037919 */ /* 0x001e220000008800 */
[----:B------:R-:W-:Y:S01]  /*d5b0*/  MOV R0, 0x400 ;  /* 0x0000040000007802 */ /* 0x000fe20000000f00 */
[----:B------:R-:W-:Y:S03]  /*d5c0*/  BSSY B0, `(.L_x_3343) ;  /* 0x0000005000007945 */ /* 0x000fe60003800000 */
[----:B0-----:R-:W-:Y:S02]  /*d5d0*/  LEA R0, R3, R0, 0x18 ;  /* 0x0000000003007211 */ /* 0x001fe400078ec0ff */
[----:B------:R-:W-:-:S04]  /*d5e0*/  SHF.L.U32 R3, R2, 0x1f, RZ ;  /* 0x0000001f02037819 */ /* 0x000fc800000006ff */
[----:B------:R-:W0:Y:S02]  /*d5f0*/  SYNCS.PHASECHK.TRANS64.TRYWAIT P0, [R0+URZ+0x28c20], R3 ;  /* 0x028c2003000075a7 */ /* 0x000e24000800017f */
[----:B0-----:R-:W-:Y:S05]  /*d600*/  @!P0 BRA `(.L_x_3344) ;  /* 0x0000000c00b88947 */ /* 0x001fea0003800000 */
.L_x_3381:
[----:B------:R-:W-:Y:S05]  /*d610*/  BSYNC B0 ;  /* 0x0000000000007941 */ /* 0x000fea0003800000 */
.L_x_3343:
[----:B------:R-:W-:-:S03]  /*d620*/  UMOV UR4, 0xffffffff ;  /* 0xffffffff00047882 */ /* 0x000fc60000000000 */
[----:B------:R-:W-:Y:S05]  /*d630*/  BRA.DIV UR4, `(.L_x_3345) ;  /* 0x0000000e04c07947 */ /* 0x000fea000b800000 */
[----:B------:R-:W2:Y:S02]  /*d640*/  S2R R2, SR_TID.X ;  /* 0x0000000000027919 */ /* 0x000ea40000002100 */
[----:B--2---:R-:W-:-:S04]  /*d650*/  SHF.R.U32.HI R2, RZ, 0x5, R2 ;  /* 0x00000005ff027819 */ /* 0x004fc80000011602 */
[----:B------:R-:W-:-:S05]  /*d660*/  LOP3.LUT R2, R2, 0x3, RZ, 0xc0, !PT ;  /* 0x0000000302027812 */ /* 0x000fca00078ec0ff */
[----:B------:R2:W3:Y:S02]  /*d670*/  SHFL.IDX PT, R14, R2, RZ, 0x1f ;  /* 0x00001fff020e7589 */ /* 0x0004e400000e0000 */
.L_x_3384:
[----:B---3--:R-:W-:Y:S01]  /*d680*/  ISETP.NE.AND P0, PT, R14, RZ, PT ;  /* 0x000000ff0e00720c */ /* 0x008fe20003f05270 */
[----:B------:R-:W-:-:S12]  /*d690*/  BSSY B0, `(.L_x_3346) ;  /* 0x0000025000007945 */ /* 0x000fd80003800000 */
[----:B------:R-:W-:Y:S05]  /*d6a0*/  @P0 BRA `(.L_x_3347) ;  /* 0x00000000008c0947 */ /* 0x000fea0003800000 */
[----:B------:R-:W-:-:S03]  /*d6b0*/  UMOV UR4, 0xffffffff ;  /* 0xffffffff00047882 */ /* 0x000fc60000000000 */
[----:B------:R-:W-:Y:S05]  /*d6c0*/  BRA.DIV UR4, `(.L_x_3348) ;  /* 0x0000000e04d07947 */ /* 0x000fea000b800000 */
[----:B------:R-:W-:-:S13]  /*d6d0*/  ELECT P6, URZ, PT ;  /* 0x00000000003f782f */ /* 0x000fda00038c0000 */
.L_x_3387:
[----:B------:R-:W-:Y:S05]  /*d6e0*/  @!P6 BRA `(.L_x_3347) ;  /* 0x00000000007ce947 */ /* 0x000fea0003800000 */
[----:B------:R-:W-:-:S06]  /*d6f0*/  ULOP3.LUT UR4, UR37, 0x2, URZ, 0xfc, !UPT ;  /* 0x0000000225047892 */ /* 0x000fcc000f8efc3f */
[----:B--2---:R-:W-:-:S05]  /*d700*/  IMAD.U32 R2, RZ, RZ, UR4 ;  /* 0x00000004ff027e24 */ /* 0x004fca000f8e00ff */
[----:B------:R-:W-:-:S13]  /*d710*/  ISETP.NE.AND P2, PT, R2, 0x3, PT ;  /* 0x000000030200780c */ /* 0x000fda0003f45270 */
[----:B------:R-:W-:Y:S05]  /*d720*/  @!P2 BRA `(.L_x_3349) ;  /* 0x000000000004a947 */ /* 0x000fea0003800000 */
[----:B------:R-:W-:Y:S01]  /*d730*/  BPT.TRAP 0x1 ;  /* 0x000000040000795c */ /* 0x000fe20000300000 */
.L_x_3349:
[----:B------:R-:W1:Y:S01]  /*d740*/  LDL.LU R7, [R1] ;  /* 0x0000000001077983 */ /* 0x000e620000300800 */
[----:B0-----:R-:W-:Y:S02]  /*d750*/  VIADD R3, R0, 0x28c40 ;  /* 0x00028c4000037836 */ /* 0x001fe40000000000 */
[C---:B------:R-:W-:Y:S02]  /*d760*/  VIADD R2, R18.reuse, 0x1 ;  /* 0x0000000112027836 */ /* 0x040fe40000000000 */
[----:B------:R-:W-:-:S03]  /*d770*/  IMAD R6, R18, 0x8, R3 ;  /* 0x0000000812067824 */ /* 0x000fc600078e0203 */
[----:B------:R-:W-:-:S04]  /*d780*/  ISETP.NE.AND P1, PT, R2, 0x2, PT ;  /* 0x000000020200780c */ /* 0x000fc80003f25270 */
[----:B------:R-:W-:Y:S02]  /*d790*/  SEL R4, RZ, 0x1, P1 ;  /* 0x00000001ff047807 */ /* 0x000fe40000800000 */
[C---:B-1----:R-:W-:Y:S02]  /*d7a0*/  SHF.L.U32 R5, R7.reuse, 0x1f, RZ ;  /* 0x0000001f07057819 */ /* 0x042fe400000006ff */
[----:B------:R-:W-:Y:S02]  /*d7b0*/  LOP3.LUT R7, R7, R4, RZ, 0x3c, !PT ;  /* 0x0000000407077212 */ /* 0x000fe400078e3cff */
[----:B------:R-:W0:Y:S01]  /*d7c0*/  SYNCS.PHASECHK.TRANS64.TRYWAIT P0, [R6+URZ], R5 ;  /* 0x00000005060075a7 */ /* 0x000e22000800017f */
[----:B------:R-:W-:Y:S02]  /*d7d0*/  SEL R4, R2, RZ, P1 ;  /* 0x000000ff02047207 */ /* 0x000fe40000800000 */
[----:B------:R-:W-:-:S03]  /*d7e0*/  SHF.L.U32 R2, R7, 0x1f, RZ ;  /* 0x0000001f07027819 */ /* 0x000fc600000006ff */
[----:B------:R-:W-:Y:S01]  /*d7f0*/  IMAD R3, R4, 0x8, R3 ;  /* 0x0000000804037824 */ /* 0x000fe200078e0203 */
[----:B0-----:R-:W-:Y:S06]  /*d800*/  @!P0 BRA `(.L_x_3350) ;  /* 0x0000000c00a08947 */ /* 0x001fec0003800000 */
.L_x_3388:
[----:B------:R-:W1:Y:S02]  /*d810*/  SYNCS.PHASECHK.TRANS64.TRYWAIT P0, [R3+URZ], R2 ;  /* 0x00000002030075a7 */ /* 0x000e64000800017f */
[----:B-1----:R-:W-:Y:S05]  /*d820*/  @!P0 BRA `(.L_x_3351) ;  /* 0x0000000c00ac8947 */ /* 0x002fea0003800000 */
.L_x_3389:
[----:B------:R-:W-:Y:S05]  /*d830*/  @!P2 BRA `(.L_x_3352) ;  /* 0x000000000004a947 */ /* 0x000fea0003800000 */
[----:B------:R-:W-:Y:S01]  /*d840*/  BPT.TRAP 0x1 ;  /* 0x000000040000795c */ /* 0x000fe20000300000 */
.L_x_3352:
[----:B-1----:R-:W-:-:S04]  /*d850*/  VIADD R3, R0, 0x28c60 ;  /* 0x00028c6000037836 */ /* 0x002fc80000000000 */
[----:B------:R-:W-:-:S04]  /*d860*/  IMAD R18, R18, 0x8, R3 ;  /* 0x0000000812127824 */ /* 0x000fc800078e0203 */
[----:B------:R-:W1:Y:S02]  /*d870*/  SYNCS.PHASECHK.TRANS64.TRYWAIT P0, [R18+URZ], R5 ;  /* 0x00000005120075a7 */ /* 0x000e64000800017f */
[----:B-1----:R-:W-:Y:S05]  /*d880*/  @!P0 BRA `(.L_x_3353) ;  /* 0x0000000c00a88947 */ /* 0x002fea0003800000 */
.L_x_3390:
[----:B------:R-:W-:-:S07]  /*d890*/  IMAD R3, R4, 0x8, R3 ;  /* 0x0000000804037824 */ /* 0x000fce00078e0203 */
.L_x_3354:
[----:B--2---:R2:W3:Y:S02]  /*d8a0*/  SYNCS.PHASECHK.TRANS64.TRYWAIT P0, [R3+URZ], R2 ;  /* 0x00000002030075a7 */ /* 0x0044e4000800017f */
[----:B---3--:R-:W-:Y:S05]  /*d8b0*/  @!P0 NANOSLEEP.SYNCS 0x989680 ;  /* 0x009896800000895d */ /* 0x008fea0003900000 */
[----:B------:R-:W3:Y:S02]  /*d8c0*/  @!P0 SYNCS.PHASECHK.TRANS64 P0, [R3+URZ], R2 ;  /* 0x00000002030085a7 */ /* 0x000ee4000800007f */
[----:B---3--:R-:W-:Y:S05]  /*d8d0*/  @!P0 BRA `(.L_x_3354) ;  /* 0xfffffffc00f08947 */ /* 0x008fea000383ffff */
.L_x_3347:
[----:B------:R-:W-:Y:S05]  /*d8e0*/  BSYNC B0 ;  /* 0x0000000000007941 */ /* 0x000fea0003800000 */
.L_x_3346:
[----:B------:R-:W-:Y:S05]  /*d8f0*/  EXIT ;  /* 0x000000000000794d */ /* 0x000fea0003800000 */
.L_x_3216:
[----:B0-----:R-:W-:-:S04]  /*d900*/  IMAD.U32 R3, RZ, RZ, UR16 ;  /* 0x00000010ff037e24 */ /* 0x001fc8000f8e00ff */
[----:B------:R0:W1:Y:S03]  /*d910*/  SYNCS.PHASECHK.TRANS64.TRYWAIT P0, [R3+URZ+0x28c50], R0 ;  /* 0x028c5000030075a7 */ /* 0x000066000800017f */
[----:B-1----:R-:W-:Y:S05]  /*d920*/  @!P0 NANOSLEEP.SYNCS 0x989680 ;  /* 0x009896800000895d */ /* 0x002fea0003900000 */
[----:B------:R-:W1:Y:S02]  /*d930*/  @!P0 SYNCS.PHASECHK.TRANS64 P0, [R3+URZ+0x28c50], R0 ;  /* 0x028c5000030085a7 */ /* 0x000e64000800007f */
[----:B-1----:R-:W-:Y:S05]  /*d940*/  @!P0 BRA `(.L_x_3216) ;  /* 0xfffffffc00ec8947 */ /* 0x002fea000383ffff */
[----:B------:R-:W-:Y:S05]  /*d950*/  BRA `(.L_x_3355) ;  /* 0xffffff3800607947 */ /* 0x000fea000383ffff */
.L_x_3221:
[----:B-1----:R-:W-:-:S04]  /*d960*/  IMAD.U32 R4, RZ, RZ, UR6 ;  /* 0x00000006ff047e24 */ /* 0x002fc8000f8e00ff */
[----:B------:R1:W2:Y:S03]  /*d970*/  SYNCS.PHASECHK.TRANS64.TRYWAIT P0, [R4+URZ+0x28c50], R3 ;  /* 0x028c5003040075a7 */ /* 0x0002a6000800017f */
[----:B--2---:R-:W-:Y:S05]  /*d980*/  @!P0 NANOSLEEP.SYNCS 0x989680 ;  /* 0x009896800000895d */ /* 0x004fea0003900000 */
[----:B------:R-:W2:Y:S02]  /*d990*/  @!P0 SYNCS.PHASECHK.TRANS64 P0, [R4+URZ+0x28c50], R3 ;  /* 0x028c5003040085a7 */ /* 0x000ea4000800007f */
[----:B--2---:R-:W-:Y:S05]  /*d9a0*/  @!P0 BRA `(.L_x_3221) ;  /* 0xfffffffc00ec8947 */ /* 0x004fea000383ffff */
[----:B------:R-:W-:Y:S05]  /*d9b0*/  BRA `(.L_x_3220) ;  /* 0xffffff4400747947 */ /* 0x000fea000383ffff */
.L_x_3225:
[----:B0-----:R-:W-:-:S04]  /*d9c0*/  IMAD.U32 R3, RZ, RZ, UR41 ;  /* 0x00000029ff037e24 */ /* 0x001fc8000f8e00ff */
[----:B------:R0:W1:Y:S03]  /*d9d0*/  SYNCS.PHASECHK.TRANS64.TRYWAIT P1, [R3+URZ+0x28c00], R0 ;  /* 0x028c0000030075a7 */ /* 0x000066000802017f */
[----:B-1----:R-:W-:Y:S05]  /*d9e0*/  @!P1 NANOSLEEP.SYNCS 0x989680 ;  /* 0x009896800000995d */ /* 0x002fea0003900000 */
[----:B------:R-:W1:Y:S02]  /*d9f0*/  @!P1 SYNCS.PHASECHK.TRANS64 P1, [R3+URZ+0x28c00], R0 ;  /* 0x028c0000030095a7 */ /* 0x000e64000802007f */
[----:B-1----:R-:W-:Y:S05]  /*da00*/  @!P1 BRA `(.L_x_3225) ;  /* 0xfffffffc00ec9947 */ /* 0x002fea000383ffff */
[----:B------:R-:W-:Y:S05]  /*da10*/  BRA `(.L_x_3356) ;  /* 0xffffff5000c47947 */ /* 0x000fea000383ffff */
.L_x_3229:
[----:B--2---:R2:W3:Y:S02]  /*da20*/  SYNCS.PHASECHK.TRANS64.TRYWAIT P1, [R7+URZ+0x28c30], R8 ;  /* 0x028c3008070075a7 */ /* 0x0044e4000802017f */
[----:B---3--:R-:W-:Y:S05]  /*da30*/  @!P1 NANOSLEEP.SYNCS 0x989680 ;  /* 0x009896800000995d */ /* 0x008fea0003900000 */
[----:B------:R-:W3:Y:S02]  /*da40*/  @!P1 SYNCS.PHASECHK.TRANS64 P1, [R7+URZ+0x28c30], R8 ;  /* 0x028c3008070095a7 */ /* 0x000ee4000802007f */
[----:B---3--:R-:W-:Y:S05]  /*da50*/  @!P1 BRA `(.L_x_3229) ;  /* 0xfffffffc00f09947 */ /* 0x008fea000383ffff */
[----:B------:R-:W-:Y:S05]  /*da60*/  BRA `(.L_x_3228) ;  /* 0xffffff5000e07947 */ /* 0x000fea000383ffff */
.L_x_3233:
[----:B----4-:R4:W0:Y:S02]  /*da70*/  SYNCS.PHASECHK.TRANS64.TRYWAIT P2, [R7+URZ+0x28c50], R8 ;  /* 0x028c5008070075a7 */ /* 0x010824000804017f */
[----:B0-----:R-:W-:Y:S05]  /*da80*/  @!P2 NANOSLEEP.SYNCS 0x989680 ;  /* 0x009896800000a95d */ /* 0x001fea0003900000 */
[----:B------:R-:W0:Y:S02]  /*da90*/  @!P2 SYNCS.PHASECHK.TRANS64 P2, [R7+URZ+0x28c50], R8 ;  /* 0x028c50080700a5a7 */ /* 0x000e24000804007f */
[----:B0-----:R-:W-:Y:S05]  /*daa0*/  @!P2 BRA `(.L_x_3233) ;  /* 0xfffffffc00f0a947 */ /* 0x001fea000383ffff */
[----:B------:R-:W-:Y:S05]  /*dab0*/  BRA `(.L_x_3232) ;  /* 0xffffff6400f87947 */ /* 0x000fea000383ffff */
.L_x_3238:
[----:B--2---:R-:W-:-:S04]  /*dac0*/  IMAD.U32 R4, RZ, RZ, UR23 ;  /* 0x00000017ff047e24 */ /* 0x004fc8000f8e00ff */
[----:B------:R2:W3:Y:S03]  /*dad0*/  SYNCS.PHASECHK.TRANS64.TRYWAIT P3, [R4+URZ+0x28c30], R7 ;  /* 0x028c3007040075a7 */ /* 0x0004e6000806017f */
[----:B---3--:R-:W-:Y:S05]  /*dae0*/  @!P3 NANOSLEEP.SYNCS 0x989680 ;  /* 0x009896800000b95d */ /* 0x008fea0003900000 */
[----:B------:R-:W3:Y:S02]  /*daf0*/  @!P3 SYNCS.PHASECHK.TRANS64 P3, [R4+URZ+0x28c30], R7 ;  /* 0x028c30070400b5a7 */ /* 0x000ee4000806007f */
[----:B---3--:R-:W-:Y:S05]  /*db00*/  @!P3 BRA `(.L_x_3238) ;  /* 0xfffffffc00ecb947 */ /* 0x008fea000383ffff */
[----:B------:R-:W-:Y:S05]  /*db10*/  BRA `(.L_x_3237) ;  /* 0xffffff6800dc7947 */ /* 0x000fea000383ffff */
.L_x_3242:
[----:B--2---:R2:W3:Y:S02]  /*db20*/  SYNCS.PHASECHK.TRANS64.TRYWAIT P3, [R172+URZ+0x28c50], R7 ;  /* 0x028c5007ac0075a7 */ /* 0x0044e4000806017f */
[----:B---3--:R-:W-:Y:S05]  /*db30*/  @!P3 NANOSLEEP.SYNCS 0x989680 ;  /* 0x009896800000b95d */ /* 0x008fea0003900000 */
[----:B------:R-:W3:Y:S02]  /*db40*/  @!P3 SYNCS.PHASECHK.TRANS64 P3, [R172+URZ+0x28c50], R7 ;  /* 0x028c5007ac00b5a7 */ /* 0x000ee4000806007f */
[----:B---3--:R-:W-:Y:S05]  /*db50*/  @!P3 BRA `(.L_x_3242) ;  /* 0xfffffffc00f0b947 */ /* 0x008fea000383ffff */
[----:B------:R-:W-:Y:S05]  /*db60*/  BRA `(.L_x_3241) ;  /* 0xffffff8400107947 */ /* 0x000fea000383ffff */
.L_x_3254:
[----:B0-----:R-:W0:Y:S01]  /*db70*/  S2R R0, SR_TID.X ;  /* 0x0000000000007919 */ /* 0x001e220000002100 */
        /* <DEDUP_REMOVED lines=10> */
.L_x_3358:
[----:B------:R-:W-:Y:S05]  /*dc20*/  BSYNC B0 ;  /* 0x0000000000007941 */ /* 0x000fea0003800000 */
.L_x_3357:
[----:B------:R-:W-:Y:S05]  /*dc30*/  BRA `(.L_x_3359) ;  /* 0xffffffb800207947 */ /* 0x000fea000383ffff */
.L_x_3256:
[----:B------:R-:W-:Y:S01]  /*dc40*/  BSSY B0, `(.L_x_3360) ;  /* 0x0000006000007945 */ /* 0x000fe20003800000 */
[----:B------:R-:W-:-:S07]  /*dc50*/  IMAD.MOV.U32 R15, RZ, RZ, -0x1 ;  /* 0xffffffffff0f7424 */ /* 0x000fce00078e00ff */
[----:B0-----:R-:W-:Y:S05]  /*dc60*/  WARPSYNC.COLLECTIVE R15, `(.L_x_3361) ;  /* 0x000000000f0c7348 */ /* 0x001fea0003c00000 */
[----:B------:R-:W-:Y:S02]  /*dc70*/  ELECT P6, UR62, PT ;  /* 0x00000000003e782f */ /* 0x000fe400038c0000 */
[----:B------:R-:W-:Y:S01]  /*dc80*/  MOV R14, UR62 ;  /* 0x0000003e000e7c02 */ /* 0x000fe20008000f00 */
[----:B0-----:R-:W-:Y:S10]  /*dc90*/  ENDCOLLECTIVE ;  /* 0x000000000000791b */ /* 0x001ff40003800000 */
.L_x_3361:
[----:B------:R-:W-:Y:S05]  /*dca0*/  BSYNC B0 ;  /* 0x0000000000007941 */ /* 0x000fea0003800000 */
.L_x_3360:
[----:B------:R-:W-:Y:S05]  /*dcb0*/  BRA `(.L_x_3362) ;  /* 0xffffffb800207947 */ /* 0x000fea000383ffff */
.L_x_3258:
[----:B0-----:R0:W2:Y:S02]  /*dcc0*/  SYNCS.PHASECHK.TRANS64.TRYWAIT P0, [R0+URZ+0x28c40], R2 ;  /* 0x028c4002000075a7 */ /* 0x0010a4000800017f */
[----:B--2---:R-:W-:Y:S05]  /*dcd0*/  @!P0 NANOSLEEP.SYNCS 0x989680 ;  /* 0x009896800000895d */ /* 0x004fea0003900000 */
[----:B------:R-:W2:Y:S02]  /*dce0*/  @!P0 SYNCS.PHASECHK.TRANS64 P0, [R0+URZ+0x28c40], R2 ;  /* 0x028c4002000085a7 */ /* 0x000ea4000800007f */
[----:B--2---:R-:W-:Y:S05]  /*dcf0*/  @!P0 BRA `(.L_x_3258) ;  /* 0xfffffffc00f08947 */ /* 0x004fea000383ffff */
[----:B------:R-:W-:Y:S05]  /*dd00*/  BRA `(.L_x_3363) ;  /* 0xffffffb8007c7947 */ /* 0x000fea000383ffff */
.L_x_3261:
        /* <DEDUP_REMOVED lines=8> */
.L_x_3364:
[----:B------:R-:W-:Y:S01]  /*dd90*/  IMAD.MOV.U32 R13, RZ, RZ, R0 ;  /* 0x000000ffff0d7224 */ /* 0x000fe200078e0000 */
[----:B------:R-:W-:Y:S01]  /*dda0*/  LOP3.LUT R7, R7, 0x7f, RZ, 0xc0, !PT ;  /* 0x0000007f07077812 */ /* 0x000fe200078ec0ff */
[----:B------:R-:W-:-:S07]  /*ddb0*/  IMAD.MOV.U32 R6, RZ, RZ, R14 ;  /* 0x000000ffff067224 */ /* 0x000fce00078e000e */
[----:B------:R-:W-:Y:S05]  /*ddc0*/  WARPSYNC.COLLECTIVE R15, `(.L_x_3365) ;  /* 0x000000000f087348 */ /* 0x000fea0003c00000 */
[----:B------:R0:W1:Y:S02]  /*ddd0*/  SHFL.IDX P6, R14, R13, R12, R11 ;  /* 0x0000000c0d0e7389 */ /* 0x00006400000c000b */
[----:B01----:R-:W-:Y:S01]  /*dde0*/  ENDCOLLECTIVE ;  /* 0x000000000000791b */ /* 0x003fe20003800000 */
.L_x_3365:
[----:B------:R-:W-:Y:S01]  /*ddf0*/  SHF.R.U32.HI R5, RZ, 0x3, R7 ;  /* 0x00000003ff057819 */ /* 0x000fe20000011607 */
[----:B------:R-:W-:Y:S02]  /*de00*/  ULDC UR4, c[0x0][0x288] ;  /* 0x0000a20000047ab9 */ /* 0x000fe40000000800 */
[----:B------:R-:W-:Y:S02]  /*de10*/  IMAD R3, R8, UR4, RZ ;  /* 0x0000000408037c24 */ /* 0x000fe4000f8e02ff */
[----:B------:R-:W-:-:S04]  /*de20*/  IMAD R4, R4, 0x40, R5 ;  /* 0x0000004004047824 */ /* 0x000fc800078e0205 */
        /* <DEDUP_REMOVED lines=8> */
.L_x_3366:
        /* <DEDUP_REMOVED lines=9> */
[----:B------:R0:W-:Y:S01]  /*df40*/  @!P1 LDGSTS.E.BYPASS.LTC128B.128 [R9+0x20400], desc[UR42][R6.64], !P0 ;  /* 0x2040000006099fae */ /* 0x0001e2000c101d6a */
[----:B------:R-:W-:Y:S01]  /*df50*/  ISETP.GE.AND P1, PT, R5, R3, PT ;  /* 0x000000030500720c */ /* 0x000fe20003f26270 */
[----:B------:R-:W-:Y:S02]  /*df60*/  VIADD R5, R4, 0x20 ;  /* 0x0000002004057836 */ /* 0x000fe40000000000 */
[----:B0-----:R-:W-:-:S10]  /*df70*/  IMAD.MOV.U32 R6, RZ, RZ, R14 ;  /* 0x000000ffff067224 */ /* 0x001fd400078e000e */
[----:B------:R-:W-:Y:S05]  /*df80*/  WARPSYNC.COLLECTIVE R15, `(.L_x_3367) ;  /* 0x000000000f087348 */ /* 0x000fea0003c00000 */
[----:B------:R0:W1:Y:S02]  /*df90*/  SHFL.IDX P6, R14, R13, R12, R11 ;  /* 0x0000000c0d0e7389 */ /* 0x00006400000c000b */
[----:B01----:R-:W-:Y:S01]  /*dfa0*/  ENDCOLLECTIVE ;  /* 0x000000000000791b */ /* 0x003fe20003800000 */
.L_x_3367:
[----:B------:R-:W-:Y:S02]  /*dfb0*/  IMAD.MOV.U32 R13, RZ, RZ, R2 ;  /* 0x000000ffff0d7224 */ /* 0x000fe400078e0002 */
[----:B------:R-:W-:Y:S02]  /*dfc0*/  IMAD.MOV.U32 R12, RZ, RZ, 0x2 ;  /* 0x00000002ff0c7424 */ /* 0x000fe400078e00ff */
[----:B------:R-:W-:-:S07]  /*dfd0*/  IMAD.MOV.U32 R7, RZ, RZ, R14 ;  /* 0x000000ffff077224 */ /* 0x000fce00078e000e */
[----:B------:R-:W-:Y:S05]  /*dfe0*/  WARPSYNC.COLLECTIVE R15, `(.L_x_3368) ;  /* 0x000000000f087348 */ /* 0x000fea0003c00000 */
[----:B------:R0:W1:Y:S02]  /*dff0*/  SHFL.IDX P6, R14, R13, R12, R11 ;  /* 0x0000000c0d0e7389 */ /* 0x00006400000c000b */
[----:B01----:R-:W-:Y:S01]  /*e000*/  ENDCOLLECTIVE ;  /* 0x000000000000791b */ /* 0x003fe20003800000 */
.L_x_3368:
        /* <DEDUP_REMOVED lines=11> */
[----:B0-----:R-:W-:-:S12]  /*e0c0*/  IMAD.MOV.U32 R6, RZ, RZ, R14 ;  /* 0x000000ffff067224 */ /* 0x001fd800078e000e */
[----:B------:R-:W-:Y:S05]  /*e0d0*/  WARPSYNC.COLLECTIVE R15, `(.L_x_3369) ;  /* 0x000000000f087348 */ /* 0x000fea0003c00000 */
[----:B------:R0:W1:Y:S02]  /*e0e0*/  SHFL.IDX P6, R14, R13, R12, R11 ;  /* 0x0000000c0d0e7389 */ /* 0x00006400000c000b */
[----:B01----:R-:W-:Y:S01]  /*e0f0*/  ENDCOLLECTIVE ;  /* 0x000000000000791b */ /* 0x003fe20003800000 */
.L_x_3369:
[----:B------:R-:W-:Y:S02]  /*e100*/  IMAD.MOV.U32 R13, RZ, RZ, R2 ;  /* 0x000000ffff0d7224 */ /* 0x000fe400078e0002 */
[----:B------:R-:W-:Y:S02]  /*e110*/  IMAD.MOV.U32 R12, RZ, RZ, 0x3 ;  /* 0x00000003ff0c7424 */ /* 0x000fe400078e00ff */
[----:B------:R-:W-:-:S07]  /*e120*/  IMAD.MOV.U32 R7, RZ, RZ, R14 ;  /* 0x000000ffff077224 */ /* 0x000fce00078e000e */
[----:B------:R-:W-:Y:S05]  /*e130*/  WARPSYNC.COLLECTIVE R15, `(.L_x_3370) ;  /* 0x000000000f087348 */ /* 0x000fea0003c00000 */
[----:B------:R0:W1:Y:S02]  /*e140*/  SHFL.IDX P6, R14, R13, R12, R11 ;  /* 0x0000000c0d0e7389 */ /* 0x00006400000c000b */
[----:B01----:R-:W-:Y:S01]  /*e150*/  ENDCOLLECTIVE ;  /* 0x000000000000791b */ /* 0x003fe20003800000 */
.L_x_3370:
        /* <DEDUP_REMOVED lines=10> */
.L_x_3371:
[----:B------:R-:W-:Y:S01]  /*e200*/  @!PT LDS RZ, [RZ] ;  /* 0x00000000fffff984 */ /* 0x000fe20000000800 */
[----:B------:R-:W-:Y:S01]  /*e210*/  @!PT LDS RZ, [RZ] ;  /* 0x00000000fffff984 */ /* 0x000fe20000000800 */
[----:B------:R-:W-:Y:S01]  /*e220*/  @!PT LDS RZ, [RZ] ;  /* 0x00000000fffff984 */ /* 0x000fe20000000800 */
[----:B------:R1:W-:Y:S01]  /*e230*/  @!P1 LDGSTS.E.BYPASS.LTC128B.128 [R9+0x21400], desc[UR42][R6.64], !P0 ;  /* 0x2140000006099fae */ /* 0x0003e2000c101d6a */
[----:B------:R-:W-:Y:S01]  /*e240*/  IMAD.MOV.U32 R0, RZ, RZ, R14 ;  /* 0x000000ffff007224 */ /* 0x000fe200078e000e */
[----:B------:R-:W-:Y:S06]  /*e250*/  BRA `(.L_x_3372) ;  /* 0xffffffbc00787947 */ /* 0x000fec000383ffff */
.L_x_3263:
[----:B0-----:R-:W-:-:S04]  /*e260*/  IMAD.U32 R3, RZ, RZ, UR36 ;  /* 0x00000024ff037e24 */ /* 0x001fc8000f8e00ff */
[----:B------:R0:W1:Y:S03]  /*e270*/  SYNCS.PHASECHK.TRANS64.TRYWAIT P0, [R3+URZ+0x28c20], R0 ;  /* 0x028c2000030075a7 */ /* 0x000066000800017f */
[----:B-1----:R-:W-:Y:S05]  /*e280*/  @!P0 NANOSLEEP.SYNCS 0x989680 ;  /* 0x009896800000895d */ /* 0x002fea0003900000 */
[----:B------:R-:W1:Y:S02]  /*e290*/  @!P0 SYNCS.PHASECHK.TRANS64 P0, [R3+URZ+0x28c20], R0 ;  /* 0x028c2000030085a7 */ /* 0x000e64000800007f */
[----:B-1----:R-:W-:Y:S05]  /*e2a0*/  @!P0 BRA `(.L_x_3263) ;  /* 0xfffffffc00ec8947 */ /* 0x002fea000383ffff */
[----:B------:R-:W-:Y:S05]  /*e2b0*/  BRA `(.L_x_3373) ;  /* 0xffffffbc00ac7947 */ /* 0x000fea000383ffff */
.L_x_3267:
[----:B0-----:R0:W1:Y:S02]  /*e2c0*/  SYNCS.PHASECHK.TRANS64.TRYWAIT P0, [R3+URZ+0x28c60], R0 ;  /* 0x028c6000030075a7 */ /* 0x001064000800017f */
[----:B-1----:R-:W-:Y:S05]  /*e2d0*/  @!P0 NANOSLEEP.SYNCS 0x989680 ;  /* 0x009896800000895d */ /* 0x002fea0003900000 */
[----:B------:R-:W1:Y:S02]  /*e2e0*/  @!P0 SYNCS.PHASECHK.TRANS64 P0, [R3+URZ+0x28c60], R0 ;  /* 0x028c6000030085a7 */ /* 0x000e64000800007f */
[----:B-1----:R-:W-:Y:S05]  /*e2f0*/  @!P0 BRA `(.L_x_3267) ;  /* 0xfffffffc00f08947 */ /* 0x002fea000383ffff */
[----:B------:R-:W-:Y:S05]  /*e300*/  BRA `(.L_x_3374) ;  /* 0xffffffbc00d07947 */ /* 0x000fea000383ffff */
.L_x_3284:
[----:B-1----:R1:W2:Y:S02]  /*e310*/  SYNCS.PHASECHK.TRANS64.TRYWAIT P0, [R3+URZ+0x28c40], R2 ;  /* 0x028c4002030075a7 */ /* 0x0022a4000800017f */
[----:B--2---:R-:W-:Y:S05]  /*e320*/  @!P0 NANOSLEEP.SYNCS 0x989680 ;  /* 0x009896800000895d */ /* 0x004fea0003900000 */
[----:B------:R-:W2:Y:S02]  /*e330*/  @!P0 SYNCS.PHASECHK.TRANS64 P0, [R3+URZ+0x28c40], R2 ;  /* 0x028c4002030085a7 */ /* 0x000ea4000800007f */
[----:B--2---:R-:W-:Y:S05]  /*e340*/  @!P0 BRA `(.L_x_3284) ;  /* 0xfffffffc00f08947 */ /* 0x004fea000383ffff */
[----:B------:R-:W-:Y:S05]  /*e350*/  BRA `(.L_x_3375) ;  /* 0xffffffc800b87947 */ /* 0x000fea000383ffff */
.L_x_3289:
[----:B0-----:R0:W2:Y:S02]  /*e360*/  SYNCS.PHASECHK.TRANS64.TRYWAIT P0, [R3+URZ+0x28c60], R2 ;  /* 0x028c6002030075a7 */ /* 0x0010a4000800017f */
[----:B--2---:R-:W-:Y:S05]  /*e370*/  @!P0 NANOSLEEP.SYNCS 0x989680 ;  /* 0x009896800000895d */ /* 0x004fea0003900000 */
[----:B------:R-:W2:Y:S02]  /*e380*/  @!P0 SYNCS.PHASECHK.TRANS64 P0, [R3+URZ+0x28c60], R2 ;  /* 0x028c6002030085a7 */ /* 0x000ea4000800007f */
[----:B--2---:R-:W-:Y:S05]  /*e390*/  @!P0 BRA `(.L_x_3289) ;  /* 0xfffffffc00f08947 */ /* 0x004fea000383ffff */
[----:B------:R-:W-:Y:S05]  /*e3a0*/  BRA `(.L_x_3376) ;  /* 0xffffffcc00307947 */ /* 0x000fea000383ffff */
.L_x_3305:
[----:B--2---:R2:W3:Y:S02]  /*e3b0*/  SYNCS.PHASECHK.TRANS64.TRYWAIT P0, [R4+URZ+0x28c40], R2 ;  /* 0x028c4002040075a7 */ /* 0x0044e4000800017f */
[----:B---3--:R-:W-:Y:S05]  /*e3c0*/  @!P0 NANOSLEEP.SYNCS 0x989680 ;  /* 0x009896800000895d */ /* 0x008fea0003900000 */
[----:B------:R-:W3:Y:S02]  /*e3d0*/  @!P0 SYNCS.PHASECHK.TRANS64 P0, [R4+URZ+0x28c40], R2 ;  /* 0x028c4002040085a7 */ /* 0x000ee4000800007f */
[----:B---3--:R-:W-:Y:S05]  /*e3e0*/  @!P0 BRA `(.L_x_3305) ;  /* 0xfffffffc00f08947 */ /* 0x008fea000383ffff */
[----:B------:R-:W-:Y:S05]  /*e3f0*/  BRA `(.L_x_3377) ;  /* 0xffffffd8000c7947 */ /* 0x000fea000383ffff */
.L_x_3310:
[----:B0-----:R0:W1:Y:S02]  /*e400*/  SYNCS.PHASECHK.TRANS64.TRYWAIT P0, [R4+URZ+0x28c60], R2 ;  /* 0x028c6002040075a7 */ /* 0x001064000800017f */
[----:B-1----:R-:W-:Y:S05]  /*e410*/  @!P0 NANOSLEEP.SYNCS 0x989680 ;  /* 0x009896800000895d */ /* 0x002fea0003900000 */
[----:B------:R-:W1:Y:S02]  /*e420*/  @!P0 SYNCS.PHASECHK.TRANS64 P0, [R4+URZ+0x28c60], R2 ;  /* 0x028c6002040085a7 */ /* 0x000e64000800007f */
[----:B-1----:R-:W-:Y:S05]  /*e430*/  @!P0 BRA `(.L_x_3310) ;  /* 0xfffffffc00f08947 */ /* 0x002fea000383ffff */
[----:B------:R-:W-:Y:S05]  /*e440*/  BRA `(.L_x_3378) ;  /* 0xffffffd800847947 */ /* 0x000fea000383ffff */
.L_x_3325:
[----:B0-----:R0:W2:Y:S02]  /*e450*/  SYNCS.PHASECHK.TRANS64.TRYWAIT P0, [R4+URZ+0x28c40], R2 ;  /* 0x028c4002040075a7 */ /* 0x0010a4000800017f */
[----:B--2---:R-:W-:Y:S05]  /*e460*/  @!P0 NANOSLEEP.SYNCS 0x989680 ;  /* 0x009896800000895d */ /* 0x004fea0003900000 */
[----:B------:R-:W2:Y:S02]  /*e470*/  @!P0 SYNCS.PHASECHK.TRANS64 P0, [R4+URZ+0x28c40], R2 ;  /* 0x028c4002040085a7 */ /* 0x000ea4000800007f */
[----:B--2---:R-:W-:Y:S05]  /*e480*/  @!P0 BRA `(.L_x_3325) ;  /* 0xfffffffc00f08947 */ /* 0x004fea000383ffff */
[----:B------:R-:W-:Y:S05]  /*e490*/  BRA `(.L_x_3379) ;  /* 0xffffffe4003c7947 */ /* 0x000fea000383ffff */
.L_x_3330:
[----:B-1----:R1:W2:Y:S02]  /*e4a0*/  SYNCS.PHASECHK.TRANS64.TRYWAIT P0, [R4+URZ+0x28c60], R2 ;  /* 0x028c6002040075a7 */ /* 0x0022a4000800017f */
[----:B--2---:R-:W-:Y:S05]  /*e4b0*/  @!P0 NANOSLEEP.SYNCS 0x989680 ;  /* 0x009896800000895d */ /* 0x004fea0003900000 */
[----:B------:R-:W2:Y:S02]  /*e4c0*/  @!P0 SYNCS.PHASECHK.TRANS64 P0, [R4+URZ+0x28c60], R2 ;  /* 0x028c6002040085a7 */ /* 0x000ea4000800007f */
[----:B--2---:R-:W-:Y:S05]  /*e4d0*/  @!P0 BRA `(.L_x_3330) ;  /* 0xfffffffc00f08947 */ /* 0x004fea000383ffff */
[----:B------:R-:W-:Y:S05]  /*e4e0*/  BRA `(.L_x_3380) ;  /* 0xffffffe400b47947 */ /* 0x000fea000383ffff */
.L_x_3344:
[----:B0-----:R0:W2:Y:S02]  /*e4f0*/  SYNCS.PHASECHK.TRANS64.TRYWAIT P0, [R0+URZ+0x28c20], R3 ;  /* 0x028c2003000075a7 */ /* 0x0010a4000800017f */
[----:B--2---:R-:W-:Y:S05]  /*e500*/  @!P0 NANOSLEEP.SYNCS 0x989680 ;  /* 0x009896800000895d */ /* 0x004fea0003900000 */
[----:B------:R-:W2:Y:S02]  /*e510*/  @!P0 SYNCS.PHASECHK.TRANS64 P0, [R0+URZ+0x28c20], R3 ;  /* 0x028c2003000085a7 */ /* 0x000ea4000800007f */
[----:B--2---:R-:W-:Y:S05]  /*e520*/  @!P0 BRA `(.L_x_3344) ;  /* 0xfffffffc00f08947 */ /* 0x004fea000383ffff */
[----:B------:R-:W-:Y:S05]  /*e530*/  BRA `(.L_x_3381) ;  /* 0xfffffff000347947 */ /* 0x000fea000383ffff */
.L_x_3345:
        /* <DEDUP_REMOVED lines=11> */
.L_x_3383:
[----:B------:R-:W-:Y:S05]  /*e5f0*/  BSYNC B0 ;  /* 0x0000000000007941 */ /* 0x000fea0003800000 */
.L_x_3382:
[----:B------:R-:W-:Y:S05]  /*e600*/  BRA `(.L_x_3384) ;  /* 0xfffffff0001c7947 */ /* 0x000fea000383ffff */
.L_x_3348:
[----:B------:R-:W-:Y:S01]  /*e610*/  BSSY B1, `(.L_x_3385) ;  /* 0x0000006000017945 */ /* 0x000fe20003800000 */
[----:B------:R-:W-:-:S07]  /*e620*/  IMAD.MOV.U32 R15, RZ, RZ, -0x1 ;  /* 0xffffffffff0f7424 */ /* 0x000fce00078e00ff */
[----:B012---:R-:W-:Y:S05]  /*e630*/  WARPSYNC.COLLECTIVE R15, `(.L_x_3386) ;  /* 0x000000000f0c7348 */ /* 0x007fea0003c00000 */
[----:B------:R-:W-:Y:S02]  /*e640*/  ELECT P6, UR62, PT ;  /* 0x00000000003e782f */ /* 0x000fe400038c0000 */
[----:B------:R-:W-:Y:S01]  /*e650*/  MOV R14, UR62 ;  /* 0x0000003e000e7c02 */ /* 0x000fe20008000f00 */
[----:B012---:R-:W-:Y:S10]  /*e660*/  ENDCOLLECTIVE ;  /* 0x000000000000791b */ /* 0x007ff40003800000 */
.L_x_3386:
[----:B------:R-:W-:Y:S05]  /*e670*/  BSYNC B1 ;  /* 0x0000000000017941 */ /* 0x000fea0003800000 */
.L_x_3385:
[----:B------:R-:W-:Y:S05]  /*e680*/  BRA `(.L_x_3387) ;  /* 0xfffffff000147947 */ /* 0x000fea000383ffff */
.L_x_3350:
[----:B0-----:R0:W1:Y:S02]  /*e690*/  SYNCS.PHASECHK.TRANS64.TRYWAIT P0, [R6+URZ], R5 ;  /* 0x00000005060075a7 */ /* 0x001064000800017f */
[----:B-1----:R-:W-:Y:S05]  /*e6a0*/  @!P0 NANOSLEEP.SYNCS 0x989680 ;  /* 0x009896800000895d */ /* 0x002fea0003900000 */
[----:B------:R-:W1:Y:S02]  /*e6b0*/  @!P0 SYNCS.PHASECHK.TRANS64 P0, [R6+URZ], R5 ;  /* 0x00000005060085a7 */ /* 0x000e64000800007f */
[----:B-1----:R-:W-:Y:S05]  /*e6c0*/  @!P0 BRA `(.L_x_3350) ;  /* 0xfffffffc00f08947 */ /* 0x002fea000383ffff */
[----:B------:R-:W-:Y:S05]  /*e6d0*/  BRA `(.L_x_3388) ;  /* 0xfffffff0004c7947 */ /* 0x000fea000383ffff */
.L_x_3351:
[----:B-1----:R1:W2:Y:S02]  /*e6e0*/  SYNCS.PHASECHK.TRANS64.TRYWAIT P0, [R3+URZ], R2 ;  /* 0x00000002030075a7 */ /* 0x0022a4000800017f */
[----:B--2---:R-:W-:Y:S05]  /*e6f0*/  @!P0 NANOSLEEP.SYNCS 0x989680 ;  /* 0x009896800000895d */ /* 0x004fea0003900000 */
[----:B------:R-:W2:Y:S02]  /*e700*/  @!P0 SYNCS.PHASECHK.TRANS64 P0, [R3+URZ], R2 ;  /* 0x00000002030085a7 */ /* 0x000ea4000800007f */
[----:B--2---:R-:W-:Y:S05]  /*e710*/  @!P0 BRA `(.L_x_3351) ;  /* 0xfffffffc00f08947 */ /* 0x004fea000383ffff */
[----:B------:R-:W-:Y:S05]  /*e720*/  BRA `(.L_x_3389) ;  /* 0xfffffff000407947 */ /* 0x000fea000383ffff */
.L_x_3353:
[----:B-1----:R1:W2:Y:S02]  /*e730*/  SYNCS.PHASECHK.TRANS64.TRYWAIT P0, [R18+URZ], R5 ;  /* 0x00000005120075a7 */ /* 0x0022a4000800017f */
[----:B--2---:R-:W-:Y:S05]  /*e740*/  @!P0 NANOSLEEP.SYNCS 0x989680 ;  /* 0x009896800000895d */ /* 0x004fea0003900000 */
[----:B------:R-:W2:Y:S02]  /*e750*/  @!P0 SYNCS.PHASECHK.TRANS64 P0, [R18+URZ], R5 ;  /* 0x00000005120085a7 */ /* 0x000ea4000800007f */
[----:B--2---:R-:W-:Y:S05]  /*e760*/  @!P0 BRA `(.L_x_3353) ;  /* 0xfffffffc00f08947 */ /* 0x004fea000383ffff */
[----:B------:R-:W-:Y:S05]  /*e770*/  BRA `(.L_x_3390) ;  /* 0xfffffff000447947 */ /* 0x000fea000383ffff */
.L_x_3391:
        /* <DEDUP_REMOVED lines=16> */
.L_x_15284:


//--------------------- .text._ZN7cutlass13device_kernelIN5flash11enable_sm90INS1_16FlashAttnFwdSm90INS1_25CollectiveMainloopFwdSm90ILi2EN4cute5tupleIJNS5_1CILi1EEES8_S8_EEENS6_IJNS7_ILi64EEESA_SA_EEELi512ENS_10bfloat16_tEfNS_4arch4Sm90ELb0ELb0ELb1ELb0ELb0ELb0ELb1ELb0ELb0ELb1ELb0ELb0EEENS1_21CollectiveEpilogueFwdINS6_IJSA_NS7_ILi512EEESA_EEES9_SC_SE_Li256ELb0ELb1ELb0ELb0EEENS1_29StaticPersistentTileSchedulerILb0EEEEEEEEEvNT_6ParamsE --------------------------
	.section	.text._ZN7cutlass13device_kernelIN5flash11enable_sm90INS1_16FlashAttnFwdSm90INS1_25CollectiveMainloopFwdSm90ILi2EN4cute5tupleIJNS5_1CILi1EEES8_S8_EEENS6_IJNS7_ILi64EEESA_SA_EEELi512ENS_10bfloat16_tEfNS_4arch4Sm90ELb0ELb0ELb1ELb0ELb0ELb0ELb1ELb0ELb0ELb1ELb0ELb0EEENS1_21CollectiveEpilogueFwdINS6_IJSA_NS7_ILi512EEESA_EEES9_SC_SE_Li256ELb0ELb1ELb0ELb0EEENS1_29StaticPersistentTileSchedulerILb0EEEEEEEEEvNT_6ParamsE,"ax",@progbits
	.align	128
.text._ZN7cutlass13device_kernelIN5flash11enable_sm90INS1_16FlashAttnFwdSm90INS1_25CollectiveMainloopFwdSm90ILi2EN4cute5tupleIJNS5_1CILi1EEES8_S8_EEENS6_IJNS7_ILi64EEESA_SA_EEELi512ENS_10bfloat16_tEfNS_4arch4Sm90ELb0ELb0ELb1ELb0ELb0ELb0ELb1ELb0ELb0ELb1ELb0ELb0EEENS1_21CollectiveEpilogueFwdINS6_IJSA_NS7_ILi512EEESA_EEES9_SC_SE_Li256ELb0ELb1ELb0ELb0EEENS1_29StaticPersistentTileSchedulerILb0EEEEEEEEEvNT_6ParamsE:
        .type           _ZN7cutlass13device_kernelIN5flash11enable_sm90INS1_16FlashAttnFwdSm90INS1_25CollectiveMainloopFwdSm90ILi2EN4cute5tupleIJNS5_1CILi1EEES8_S8_EEENS6_IJNS7_ILi64EEESA_SA_EEELi512ENS_10bfloat16_tEfNS_4arch4Sm90ELb0ELb0ELb1ELb0ELb0ELb0ELb1ELb0ELb0ELb1ELb0ELb0EEENS1_21CollectiveEpilogueFwdINS6_IJSA_NS7_ILi512EEESA_EEES9_SC_SE_Li256ELb0ELb1ELb0ELb0EEENS1_29StaticPersistentTileSchedulerILb0EEEEEEEEEvNT_6ParamsE,@function
        .size           _ZN7cutlass13device_kernelIN5flash11enable_sm90INS1_16FlashAttnFwdSm90INS1_25CollectiveMainloopFwdSm90ILi2EN4cute5tupleIJNS5_1CILi1EEES8_S8_EEENS6_IJNS7_ILi64EEESA_SA_EEELi512ENS_10bfloat16_tEfNS_4arch4Sm90ELb0ELb0ELb1ELb0ELb0ELb0ELb1ELb0ELb0ELb1ELb0ELb0EEENS1_21CollectiveEpilogueFwdINS6_IJSA_NS7_ILi512EEESA_EEES9_SC_SE_Li256ELb0ELb1ELb0ELb0EEENS1_29StaticPersistentTileSchedulerILb0EEEEEEEEEvNT_6ParamsE,(.L_x_15285 - _ZN7cutlass13device_kernelIN5flash11enable_sm90INS1_16FlashAttnFwdSm90INS1_25CollectiveMainloopFwdSm90ILi2EN4cute5tupleIJNS5_1CILi1EEES8_S8_EEENS6_IJNS7_ILi64EEESA_SA_EEELi512ENS_10bfloat16_tEfNS_4arch4Sm90ELb0ELb0ELb1ELb0ELb0ELb0ELb1ELb0ELb0ELb1ELb0ELb0EEENS1_21CollectiveEpilogueFwdINS6_IJSA_NS7_ILi512EEESA_EEES9_SC_SE_Li256ELb0ELb1ELb0ELb0EEENS1_29StaticPersistentTileSchedulerILb0EEEEEEEEEvNT_6ParamsE)
        .other          _ZN7cutlass13device_kernelIN5flash11enable_sm90INS1_16FlashAttnFwdSm90INS1_25CollectiveMainloopFwdSm90ILi2EN4cute5tupleIJNS5_1CILi1EEES8_S8_EEENS6_IJNS7_ILi64EEESA_SA_EEELi512ENS_10bfloat16_tEfNS_4arch4Sm90ELb0ELb0ELb1ELb0ELb0ELb0ELb1ELb0ELb0ELb1ELb0ELb0EEENS1_21CollectiveEpilogueFwdINS6_IJSA_NS7_ILi512EEESA_EEES9_SC_SE_Li256ELb0ELb1ELb0ELb0EEENS1_29StaticPersistentTileSchedulerILb0EEEEEEEEEvNT_6ParamsE,@"STO_CUDA_ENTRY STV_DEFAULT"
_ZN7cutlass13device_kernelIN5flash11enable_sm90INS1_16FlashAttnFwdSm90INS1_25CollectiveMainloopFwdSm90ILi2EN4cute5tupleIJNS5_1CILi1EEES8_S8_EEENS6_IJNS7_ILi64EEESA_SA_EEELi512ENS_10bfloat16_tEfNS_4arch4Sm90ELb0ELb0ELb1ELb0ELb0ELb0ELb1ELb0ELb0ELb1ELb0ELb0EEENS1_21CollectiveEpilogueFwdINS6_IJSA_NS7_ILi512EEESA_EEES9_SC_SE_Li256ELb0ELb1ELb0ELb0EEENS1_29StaticPersistentTileSchedulerILb0EEEEEEEEEvNT_6ParamsE:
        /* <DEDUP_REMOVED lines=17> */
.L_x_3393:
[----:B------:R-:W-:Y:S05]  /*0110*/  BSYNC B0 ;  /* 0x0000000000007941 */ /* 0x000fea0003800000 */
.L_x_3392:
[----:B------:R-:W-:Y:S01]  /*0120*/  SHF.R.U32.HI R4, RZ, 0x7, R0 ;  /* 0x00000007ff047819 */ /* 0x000fe20000011600 */
[----:B------:R-:W-:Y:S01]  /*0130*/  VOTEU.ANY UP0, P0 ;  /* 0x00000000003f7886 */ /* 0x000fe20000000100 */
[----:B------:R-:W0:Y:S01]  /*0140*/  SHFL.IDX PT, R3, R2, RZ, 0x1f ;  /* 0x00001fff02037589 */ /* 0x000e2200000e0000 */
[----:B------:R-:W-:Y:S01]  /*0150*/  UMOV UR4, 0x80 ;  /* 0x0000008000047882 */ /* 0x000fe20000000000 */
[----:B------:R-:W-:Y:S01]  /*0160*/  UMOV UR7, 0x100 ;  /* 0x0000010000077882 */ /* 0x000fe20000000000 */
[----:B------:R-:W-:Y:S01]  /*0170*/  VOTEU.ANY UP1, P0 ;  /* 0x00000000003f7886 */ /* 0x000fe20000020100 */
[----:B------:R-:W1:Y:S01]  /*0180*/  SHFL.IDX PT, R4, R4, RZ, 0x1f ;  /* 0x00001fff04047589 */ /* 0x000e6200000e0000 */
[----:B------:R-:W2:Y:S01]  /*0190*/  @UP0 S2UR UR8, SR_CgaCtaId ;  /* 0x00000000000809c3 */ /* 0x000ea20000008800 */
[----:B------:R-:W-:Y:S01]  /*01a0*/  @UP0 UMOV UR6, 0x400 ;  /* 0x0000040000060882 */ /* 0x000fe20000000000 */
[----:B------:R-:W-:-:S04]  /*01b0*/  @UP0 UIADD3 UR4, -UR4, 0x100000, URZ ;  /* 0x0010000004040890 */ /* 0x000fc8000fffe13f */
[----:B------:R-:W-:Y:S02]  /*01c0*/  @UP0 USHF.L.U32 UR5, UR4, 0xb, URZ ;  /* 0x0000000b04050899 */ /* 0x000fe4000800063f */
[----:B------:R-:W-:Y:S01]  /*01d0*/  @UP0 USHF.L.U32 UR4, UR4, 0x1, URZ ;  /* 0x0000000104040899 */ /* 0x000fe2000800063f */
[----:B------:R-:W-:Y:S01]  /*01e0*/  VOTEU.ANY UP2, P0 ;  /* 0x00000000003f7886 */ /* 0x000fe20000040100 */
[----:B0-----:R-:W-:Y:S01]  /*01f0*/  ISETP.NE.AND P1, PT, R3, RZ, PT ;  /* 0x000000ff0300720c */ /* 0x001fe20003f25270 */
[----:B-1----:R0:W-:Y:S01]  /*0200*/  STL [R1], R4 ;  /* 0x0000000401007387 */ /* 0x0021e20000100800 */
[----:B--2---:R-:W-:Y:S02]  /*0210*/  @UP0 ULEA UR8, UR8, UR6, 0x18 ;  /* 0x0000000608080291 */ /* 0x004fe4000f8ec03f */
[----:B------:R-:W-:-:S04]  /*0220*/  @UP0 UIADD3 UR6, -UR7, 0x100000, URZ ;  /* 0x0010000007060890 */ /* 0x000fc8000fffe13f */
[----:B------:R-:W-:Y:S02]  /*0230*/  @UP0 USHF.L.U32 UR7, UR6, 0xb, URZ ;  /* 0x0000000b06070899 */ /* 0x000fe4000800063f */
[----:B------:R-:W-:Y:S01]  /*0240*/  @UP0 USHF.L.U32 UR6, UR6, 0x1, URZ ;  /* 0x0000000106060899 */ /* 0x000fe2000800063f */
[----:B------:R-:W-:Y:S01]  /*0250*/  VOTEU.ANY UP0, P0 ;  /* 0x00000000003f7886 */ /* 0x000fe20000000100 */
[----:B------:R-:W1:Y:S04]  /*0260*/  FENCE.VIEW.ASYNC.S ;  /* 0x00000000000073c6 */ /* 0x000e680000000000 */
[----:B-1----:R0:W1:Y:S01]  /*0270*/  @UP0 SYNCS.EXCH.64 URZ, [UR8+0x38800], UR4 ;  /* 0x03880004083f05b2 */ /* 0x0020620008000100 */
[----:B------:R0:W2:Y:S05]  /*0280*/  @UP1 SYNCS.EXCH.64 URZ, [UR8+0x38810], UR4 ;  /* 0x03881004083f15b2 */ /* 0x0000aa0008000100 */
[----:B------:R0:W3:Y:S02]  /*0290*/  @UP2 SYNCS.EXCH.64 URZ, [UR8+0x38820], UR6 ;  /* 0x03882006083f25b2 */ /* 0x0000e40008000100 */
[----:B0-----:R-:W-:Y:S05]  /*02a0*/  @P1 BRA `(.L_x_3394) ;  /* 0x0000000000381947 */ /* 0x001fea0003800000 */
[----:B------:R-:W0:Y:S01]  /*02b0*/  S2UR UR5, SR_CgaCtaId ;  /* 0x00000000000579c3 */ /* 0x000e220000008800 */
        /* <DEDUP_REMOVED lines=11> */
[----:B------:R0:W0:Y:S01]  /*0370*/  SYNCS.EXCH.64 URZ, [UR6+0x38848], UR4 ;  /* 0x03884804063f75b2 */ /* 0x0000220008000100 */
[----:B------:R-:W-:Y:S01]  /*0380*/  NOP ;  /* 0x0000000000007918 */ /* 0x000fe20000000000 */
.L_x_3394:
[----:B------:R-:W5:Y:S01]  /*0390*/  SHFL.IDX PT, R3, R2, RZ, 0x1f ;  /* 0x00001fff02037589 */ /* 0x000f6200000e0000 */
[----:B------:R-:W-:Y:S01]  /*03a0*/  NOP ;  /* 0x0000000000007918 */ /* 0x000fe20000000000 */
[----:B-----5:R-:W-:-:S13]  /*03b0*/  ISETP.NE.AND P0, PT, R3, RZ, PT ;  /* 0x000000ff0300720c */ /* 0x020fda0003f05270 */
        /* <DEDUP_REMOVED lines=19> */
.L_x_3395:
[----:B------:R-:W5:Y:S01]  /*04f0*/  SHFL.IDX PT, R3, R2, RZ, 0x1f ;  /* 0x00001fff02037589 */ /* 0x000f6200000e0000 */
[----:B------:R-:W-:Y:S01]  /*0500*/  NOP ;  /* 0x0000000000007918 */ /* 0x000fe20000000000 */
[----:B-----5:R-:W-:-:S13]  /*0510*/  ISETP.NE.AND P0, PT, R3, RZ, PT ;  /* 0x000000ff0300720c */ /* 0x020fda0003f05270 */
        /* <DEDUP_REMOVED lines=13> */
[----:B------:R0:W0:Y:S01]  /*05f0*/  SYNCS.EXCH.64 URZ, [UR6+0x38888], UR4 ;  /* 0x03888804063f75b2 */ /* 0x0000220008000100 */
[----:B------:R-:W-:Y:S01]  /*0600*/  NOP ;  /* 0x0000000000007918 */ /* 0x000fe20000000000 */
.L_x_3396:
        /* <DEDUP_REMOVED lines=22> */
.L_x_3397:
        /* <DEDUP_REMOVED lines=22> */
.L_x_3398:
[----:B------:R-:W-:Y:S01]  /*08d0*/  ISETP.NE.AND P0, PT, R4, RZ, PT ;  /* 0x000000ff0400720c */ /* 0x000fe20003f05270 */
[----:B------:R-:W-:Y:S01]  /*08e0*/  NOP ;  /* 0x0000000000007918 */ /* 0x000fe20000000000 */
[----:B------:R-:W-:Y:S01]  /*08f0*/  ULDC.64 UR38, c[0x0][0x208] ;  /* 0x0000820000267ab9 */ /* 0x000fe20000000a00 */
[----:B01234-:R-:W-:Y:S10]  /*0900*/  BAR.SYNC.DEFER_BLOCKING 0x0 ;  /* 0x0000000000007b1d */ /* 0x01fff40000010000 */
[----:B------:R-:W-:Y:S05]  /*0910*/  @!P0 BRA `(.L_x_3399) ;  /* 0x000000a0009c8947 */ /* 0x000fea0003800000 */
.L_x_3400:
        /* <DEDUP_REMOVED lines=17> */
[----:B------:R-:W-:Y:S01]  /*0a30*/  UMOV UR36, URZ ;  /* 0x0000003f00247c82 */ /* 0x000fe20008000000 */
[----:B------:R-:W-:Y:S01]  /*0a40*/  SHF.R.S32.HI R3, RZ, 0x1f, R0 ;  /* 0x0000001fff037819 */ /* 0x000fe20000011400 */
[----:B------:R-:W-:-:S03]  /*0a50*/  IMAD.MOV.U32 R200, RZ, RZ, RZ ;  /* 0x000000ffffc87224 */ /* 0x000fc600078e00ff */
[CC--:B------:R-:W-:Y:S02]  /*0a60*/  LEA.HI R2, R3.reuse, R0.reuse, RZ, 0x4 ;  /* 0x0000000003027211 */ /* 0x0c0fe400078f20ff */
[CC--:B------:R-:W-:Y:S02]  /*0a70*/  LEA.HI R4, R3.reuse, R0.reuse, RZ, 0x5 ;  /* 0x0000000003047211 */ /* 0x0c0fe400078f28ff */
[CC--:B------:R-:W-:Y:S02]  /*0a80*/  LEA.HI R5, R3.reuse, R0.reuse, RZ, 0x7 ;  /* 0x0000000003057211 */ /* 0x0c0fe400078f38ff */
[CC--:B------:R-:W-:Y:S02]  /*0a90*/  LEA.HI R6, R3.reuse, R0.reuse, RZ, 0x2 ;  /* 0x0000000003067211 */ /* 0x0c0fe400078f10ff */
[----:B------:R-:W-:Y:S02]  /*0aa0*/  LEA.HI R213, R3, R0, RZ, 0x3 ;  /* 0x0000000003d57211 */ /* 0x000fe400078f18ff */
[----:B------:R-:W-:-:S02]  /*0ab0*/  SHF.R.S32.HI R11, RZ, 0x5, R4 ;  /* 0x00000005ff0b7819 */ /* 0x000fc40000011404 */
[----:B------:R-:W-:Y:S02]  /*0ac0*/  LOP3.LUT R7, R2, 0xfffffff0, RZ, 0xc0, !PT ;  /* 0xfffffff002077812 */ /* 0x000fe400078ec0ff */
[----:B------:R-:W-:Y:S02]  /*0ad0*/  SHF.R.S32.HI R4, RZ, 0x1f, R4 ;  /* 0x0000001fff047819 */ /* 0x000fe40000011404 */
[----:B------:R-:W-:Y:S01]  /*0ae0*/  SHF.R.S32.HI R9, RZ, 0x4, R2 ;  /* 0x00000004ff097819 */ /* 0x000fe20000011402 */
[----:B------:R-:W-:Y:S01]  /*0af0*/  IMAD.IADD R7, R0, 0x1, -R7 ;  /* 0x0000000100077824 */ /* 0x000fe200078e0a07 */
[----:B------:R-:W-:Y:S01]  /*0b00*/  LOP3.LUT R13, R6, 0xfffffffc, RZ, 0xc0, !PT ;  /* 0xfffffffc060d7812 */ /* 0x000fe200078ec0ff */
[----:B0-----:R-:W-:Y:S01]  /*0b10*/  ULEA UR37, UR4, UR37, 0x18 ;  /* 0x0000002504257291 */ /* 0x001fe2000f8ec03f */
[----:B------:R-:W-:Y:S02]  /*0b20*/  LOP3.LUT R3, R5, 0xffffff80, RZ, 0xc0, !PT ;  /* 0xffffff8005037812 */ /* 0x000fe400078ec0ff */
[----:B------:R-:W-:Y:S01]  /*0b30*/  LOP3.LUT R211, R213, 0xfffffff8, RZ, 0xc0, !PT ;  /* 0xfffffff8d5d37812 */ /* 0x000fe200078ec0ff */
[----:B------:R-:W-:Y:S01]  /*0b40*/  IMAD.IADD R13, R0, 0x1, -R13 ;  /* 0x00000001000d7824 */ /* 0x000fe200078e0a0d */
[----:B------:R-:W-:Y:S01]  /*0b50*/  LEA.HI R4, R4, R11, RZ, 0x2 ;  /* 0x0000000b04047211 */ /* 0x000fe200078f10ff */
[----:B------:R-:W-:Y:S01]  /*0b60*/  IMAD.IADD R3, R0, 0x1, -R3 ;  /* 0x0000000100037824 */ /* 0x000fe200078e0a03 */
[----:B------:R-:W-:Y:S01]  /*0b70*/  LEA.HI R2, R2, R9, RZ, 0x1 ;  /* 0x0000000902027211 */ /* 0x000fe200078f08ff */
[----:B------:R-:W-:Y:S01]  /*0b80*/  IMAD.IADD R211, R0, 0x1, -R211 ;  /* 0x0000000100d37824 */ /* 0x000fe200078e0ad3 */
[----:B------:R-:W-:-:S02]  /*0b90*/  SHF.R.S32.HI R212, RZ, 0x7, R5 ;  /* 0x00000007ffd47819 */ /* 0x000fc40000011405 */
[----:B------:R-:W-:Y:S01]  /*0ba0*/  LOP3.LUT R6, R4, 0x3ffffc, RZ, 0xc0, !PT ;  /* 0x003ffffc04067812 */ /* 0x000fe200078ec0ff */
[----:B------:R-:W-:Y:S01]  /*0bb0*/  IMAD.SHL.U32 R17, R211, 0x8, RZ ;  /* 0x00000008d3117824 */ /* 0x000fe200078e00ff */
[--C-:B------:R-:W-:Y:S01]  /*0bc0*/  SHF.R.S32.HI R0, RZ, 0x1f, R7.reuse ;  /* 0x0000001fff007819 */ /* 0x100fe20000011407 */
[----:B------:R-:W-:Y:S01]  /*0bd0*/  IMAD R15, R212, 0x100, R7 ;  /* 0x00000100d40f7824 */ /* 0x000fe200078e0207 */
[----:B------:R-:W-:Y:S01]  /*0be0*/  LOP3.LUT R4, R2, 0x1ffffffe, RZ, 0xc0, !PT ;  /* 0x1ffffffe02047812 */ /* 0x000fe200078ec0ff */
[----:B------:R-:W-:Y:S01]  /*0bf0*/  IMAD.IADD R6, R11, 0x1, -R6 ;  /* 0x000000010b067824 */ /* 0x000fe200078e0a06 */
[----:B------:R-:W-:Y:S01]  /*0c00*/  LEA.HI R2, R0, R7, RZ, 0x3 ;  /* 0x0000000700027211 */ /* 0x000fe200078f18ff */
[----:B------:R-:W-:Y:S01]  /*0c10*/  VIADD R190, R17, 0x40 ;  /* 0x0000004011be7836 */ /* 0x000fe20000000000 */
[----:B------:R-:W-:Y:S01]  /*0c20*/  SHF.R.S32.HI R0, RZ, 0x1f, R3 ;  /* 0x0000001fff007819 */ /* 0x000fe20000011403 */
[----:B------:R-:W-:Y:S01]  /*0c30*/  IMAD.IADD R9, R9, 0x1, -R4 ;  /* 0x0000000109097824 */ /* 0x000fe200078e0a04 */
[----:B------:R-:W-:Y:S01]  /*0c40*/  LEA.HI R4, R13, R13, RZ, 0x1 ;  /* 0x0000000d0d047211 */ /* 0x000fe200078f08ff */
[----:B------:R-:W-:Y:S01]  /*0c50*/  IMAD R12, R6, 0x10, R15 ;  /* 0x00000010060c7824 */ /* 0x000fe200078e020f */
[----:B------:R-:W-:Y:S01]  /*0c60*/  LEA.HI R5, R5, R212, RZ, 0x1 ;  /* 0x000000d405057211 */ /* 0x000fe200078f08ff */
[----:B------:R-:W-:Y:S01]  /*0c70*/  IMAD.SHL.U32 R6, R2, 0x40, RZ ;  /* 0x0000004002067824 */ /* 0x000fe200078e00ff */
[----:B------:R-:W-:Y:S01]  /*0c80*/  LOP3.LUT R10, R4, 0x1ffffffe, RZ, 0xc0, !PT ;  /* 0x1ffffffe040a7812 */ /* 0x000fe200078ec0ff */
[----:B------:R-:W-:Y:S01]  /*0c90*/  IMAD.SHL.U32 R9, R9, 0x8, RZ ;  /* 0x0000000809097824 */ /* 0x000fe200078e00ff */
[----:B------:R-:W-:Y:S01]  /*0ca0*/  LOP3.LUT R4, R2, 0xfffffff8, RZ, 0xc0, !PT ;  /* 0xfffffff802047812 */ /* 0x000fe200078ec0ff */
[----:B------:R-:W-:Y:S01]  /*0cb0*/  VIADD R189, R17, 0x80 ;  /* 0x0000008011bd7836 */ /* 0x000fe20000000000 */
[----:B------:R-:W-:Y:S01]  /*0cc0*/  LOP3.LUT R8, R6, 0x7ffffe00, RZ, 0xc0, !PT ;  /* 0x7ffffe0006087812 */ /* 0x000fe200078ec0ff */
[--C-:B------:R-:W-:Y:S01]  /*0cd0*/  IMAD.U32 R217, R12, 0x40, R9.reuse ;  /* 0x000000400cd97824 */ /* 0x100fe200078e0009 */
[CC--:B------:R-:W-:Y:S01]  /*0ce0*/  LEA.HI R2, R0.reuse, R3.reuse, RZ, 0x2 ;  /* 0x0000000300027211 */ /* 0x0c0fe200078f10ff */
[----:B------:R-:W-:Y:S01]  /*0cf0*/  IMAD.IADD R6, R7, 0x1, -R4 ;  /* 0x0000000107067824 */ /* 0x000fe200078e0a04 */
[----:B------:R-:W-:Y:S01]  /*0d00*/  LEA.HI R0, R0, R3, RZ, 0x5 ;  /* 0x0000000300007211 */ /* 0x000fe200078f28ff */
[----:B------:R-:W-:Y:S01]  /*0d10*/  IMAD R11, R11, 0x400, R8 ;  /* 0x000004000b0b7824 */ /* 0x000fe200078e0208 */
[--C-:B------:R-:W-:Y:S01]  /*0d20*/  SHF.R.S32.HI R4, RZ, 0x2, R2.reuse ;  /* 0x00000002ff047819 */ /* 0x100fe20000011402 */
[C---:B------:R-:W-:Y:S01]  /*0d30*/  IMAD.SHL.U32 R8, R6.reuse, 0x40, RZ ;  /* 0x0000004006087824 */ /* 0x040fe200078e00ff */
[----:B------:R-:W-:Y:S01]  /*0d40*/  SHF.R.S32.HI R7, RZ, 0x1f, R2 ;  /* 0x0000001fff077819 */ /* 0x000fe20000011402 */
[C---:B------:R-:W-:Y:S01]  /*0d50*/  VIADD R188, R17.reuse, 0xc0 ;  /* 0x000000c011bc7836 */ /* 0x040fe20000000000 */
[----:B------:R-:W-:Y:S01]  /*0d60*/  R2P PR, R6, 0x6 ;  /* 0x0000000606007804 */ /* 0x000fe20000000000 */
[C---:B------:R-:W-:Y:S01]  /*0d70*/  VIADD R187, R17.reuse, 0x100 ;  /* 0x0000010011bb7836 */ /* 0x040fe20000000000 */
[----:B------:R-:W-:Y:S01]  /*0d80*/  LOP3.LUT R8, R8, 0x1c0, RZ, 0xc0, !PT ;  /* 0x000001c008087812 */ /* 0x000fe200078ec0ff */
[----:B------:R-:W-:Y:S01]  /*0d90*/  VIADD R186, R17, 0x140 ;  /* 0x0000014011ba7836 */ /* 0x000fe20000000000 */
[----:B------:R-:W-:Y:S01]  /*0da0*/  LEA.HI R7, R7, R4, RZ, 0x3 ;  /* 0x0000000407077211 */ /* 0x000fe200078f18ff */
[C---:B------:R-:W-:Y:S01]  /*0db0*/  VIADD R215, R17.reuse, 0x180 ;  /* 0x0000018011d77836 */ /* 0x040fe20000000000 */
[----:B------:R-:W-:Y:S01]  /*0dc0*/  LOP3.LUT R9, R8, 0x8, R9, 0xf8, !PT ;  /* 0x0000000808097812 */ /* 0x000fe200078ef809 */
[----:B------:R-:W-:Y:S01]  /*0dd0*/  VIADD R214, R17, 0x1c0 ;  /* 0x000001c011d67836 */ /* 0x000fe20000000000 */
[----:B------:R-:W-:Y:S01]  /*0de0*/  SHF.R.U32.HI R8, RZ, 0x3, R8 ;  /* 0x00000003ff087819 */ /* 0x000fe20000011608 */
[----:B------:R-:W-:Y:S01]  /*0df0*/  IMAD.IADD R13, R13, 0x1, -R10 ;  /* 0x000000010d0d7824 */ /* 0x000fe200078e0a0a */
[----:B------:R-:W-:-:S02]  /*0e00*/  LOP3.LUT R7, R7, 0xfffffff8, RZ, 0xc0, !PT ;  /* 0xfffffff807077812 */ /* 0x000fc400078ec0ff */
[----:B------:R-:W-:Y:S02]  /*0e10*/  LOP3.LUT R8, R9, R8, RZ, 0x3c, !PT ;  /* 0x0000000809087212 */ /* 0x000fe400078e3cff */
[----:B------:R-:W-:Y:S01]  /*0e20*/  LOP3.LUT R2, R2, 0x7ffffffc, RZ, 0xc0, !PT ;  /* 0x7ffffffc02027812 */ /* 0x000fe200078ec0ff */
[----:B------:R-:W-:Y:S01]  /*0e30*/  IMAD.IADD R7, R4, 0x1, -R7 ;  /* 0x0000000104077824 */ /* 0x000fe200078e0a07 */
[----:B------:R-:W-:Y:S01]  /*0e40*/  SHF.R.S32.HI R0, RZ, 0x5, R0 ;  /* 0x00000005ff007819 */ /* 0x000fe20000011400 */
[----:B------:R-:W-:Y:S01]  /*0e50*/  IMAD.IADD R8, R11, 0x1, R8 ;  /* 0x000000010b087824 */ /* 0x000fe200078e0208 */
[----:B------:R-:W-:Y:S01]  /*0e60*/  LOP3.LUT R5, R5, 0xfffffe, RZ, 0xc0, !PT ;  /* 0x00fffffe05057812 */ /* 0x000fe200078ec0ff */
[----:B------:R-:W-:Y:S01]  /*0e70*/  IMAD.IADD R18, R3, 0x1, -R2 ;  /* 0x0000000103127824 */ /* 0x000fe200078e0a02 */
[----:B------:R-:W-:Y:S01]  /*0e80*/  SEL R184, R184, 0xffffffe0, !P1 ;  /* 0xffffffe0b8b87807 */ /* 0x000fe20004800000 */
[----:B------:R-:W-:Y:S01]  /*0e90*/  IMAD R16, R0, 0x10, R7 ;  /* 0x0000001000107824 */ /* 0x000fe200078e0207 */
[----:B------:R-:W-:Y:S01]  /*0ea0*/  LEA R23, R8, UR37, 0x1 ;  /* 0x0000002508177c11 */ /* 0x000fe2000f8e08ff */
[----:B------:R-:W-:Y:S01]  /*0eb0*/  IMAD.IADD R5, R212, 0x1, -R5 ;  /* 0x00000001d4057824 */ /* 0x000fe200078e0a05 */
[----:B------:R-:W-:Y:S01]  /*0ec0*/  SHF.R.S32.HI R213, RZ, 0x3, R213 ;  /* 0x00000003ffd57819 */ /* 0x000fe200000114d5 */
[----:B------:R-:W-:Y:S01]  /*0ed0*/  IMAD.MOV.U32 R2, RZ, RZ, RZ ;  /* 0x000000ffff027224 */ /* 0x000fe200078e00ff */
        /* <DEDUP_REMOVED lines=11> */
[----:B------:R-:W-:Y:S01]  /*0f90*/  IMAD.SHL.U32 R18, R18, 0x2, RZ ;  /* 0x0000000212127824 */ /* 0x000fe200078e00ff */
[----:B------:R-:W-:Y:S01]  /*0fa0*/  SHF.R.S32.HI R218, RZ, 0x1f, R214 ;  /* 0x0000001fffda7819 */ /* 0x000fe200000114d6 */
[----:B------:R-:W-:-:S02]  /*0fb0*/  IMAD R216, R13, 0x8, R16 ;  /* 0x000000080dd87824 */ /* 0x000fc400078e0210 */
[----:B------:R-:W-:-:S07]  /*0fc0*/  IMAD.IADD R184, R184, 0x1, R22 ;  /* 0x00000001b8b87824 */ /* 0x000fce00078e0216 */
.L_x_3431:
[----:B--2---:R-:W2:Y:S01]  /*0fd0*/  LDL R0, [R1] ;  /* 0x0000000001007983 */ /* 0x004ea20000100800 */
[----:B------:R-:W-:Y:S01]  /*0fe0*/  ULDC UR4, c[0x0][0xd38] ;  /* 0x00034e0000047ab9 */ /* 0x000fe20000000800 */
[----:B0-----:R-:W0:Y:S01]  /*0ff0*/  LDC R152, c[0x0][0x2f0] ;  /* 0x0000bc00ff987b82 */ /* 0x001e220000000800 */
[----:B------:R-:W-:Y:S01]  /*1000*/  UISETP.NE.AND UP2, UPT, UR4, 0x1, UPT ;  /* 0x000000010400788c */ /* 0x000fe2000bf45270 */
[----:B------:R-:W-:Y:S02]  /*1010*/  ULDC.64 UR6, c[0x0][0x418] ;  /* 0x0001060000067ab9 */ /* 0x000fe40000000a00 */
[----:B------:R-:W-:Y:S01]  /*1020*/  ULDC UR4, c[0x0][0xd44] ;  /* 0x0003510000047ab9 */ /* 0x000fe20000000800 */
[----:B------:R-:W-:Y:S02]  /*1030*/  UISETP.NE.U32.AND UP0, UPT, UR6, URZ, UPT ;  /* 0x0000003f0600728c */ /* 0x000fe4000bf05070 */
[----:B------:R-:W-:Y:S01]  /*1040*/  UISETP.NE.AND UP1, UPT, UR4, 0x1, UPT ;  /* 0x000000010400788c */ /* 0x000fe2000bf25270 */
[----:B------:R-:W-:Y:S01]  /*1050*/  UMOV UR41, UR40 ;  /* 0x0000002800297c82 */ /* 0x000fe20008000000 */
[----:B------:R-:W-:-:S03]  /*1060*/  UISETP.NE.AND.EX UP0, UPT, UR7, URZ, UPT, UP0 ;  /* 0x0000003f0700728c */ /* 0x000fc6000bf05300 */
[----:B------:R-:W-:Y:S01]  /*1070*/  @UP2 ULDC UR4, c[0x0][0xd3c] ;  /* 0x00034f0000042ab9 */ /* 0x000fe20000000800 */
[----:B------:R-:W-:Y:S01]  /*1080*/  @UP2 ULDC UR6, c[0x0][0xd40] ;  /* 0x0003500000062ab9 */ /* 0x000fe20000000800 */
[----:B------:R-:W-:Y:S02]  /*1090*/  UIMAD.WIDE.U32 UR4, UR40, UR4, URZ ;  /* 0x00000004280472a5 */ /* 0x000fe4000f8e003f */
[----:B------:R-:W-:Y:S02]  /*10a0*/  UMOV UR43, UR40 ;  /* 0x00000028002b7c82 */ /* 0x000fe40008000000 */
[----:B------:R-:W-:-:S03]  /*10b0*/  @UP2 USHF.R.U32.HI UR41, URZ, UR6, UR5 ;  /* 0x000000063f292299 */ /* 0x000fc60008011605 */
[----:B------:R-:W-:Y:S02]  /*10c0*/  @UP1 ULDC.64 UR6, c[0x0][0xd48] ;  /* 0x0003520000061ab9 */ /* 0x000fe40000000a00 */
[----:B------:R-:W-:Y:S02]  /*10d0*/  UIMAD.WIDE.U32 UR4, UR41, UR6, URZ ;  /* 0x00000006290472a5 */ /* 0x000fe4000f8e003f */
[----:B------:R-:W-:Y:S01]  /*10e0*/  UMOV UR42, UR41 ;  /* 0x00000029002a7c82 */ /* 0x000fe20008000000 */
[----:B------:R-:W-:Y:S01]  /*10f0*/  ULDC UR6, c[0x0][0x424] ;  /* 0x0001090000067ab9 */ /* 0x000fe20000000800 */
[----:B------:R-:W-:Y:S02]  /*1100*/  @UP1 USHF.R.U32.HI UR42, URZ, UR7, UR5 ;  /* 0x000000073f2a1299 */ /* 0x000fe40008011605 */
[----:B------:R-:W-:-:S06]  /*1110*/  USEL UR6, UR6, 0x1, UP0 ;  /* 0x0000000106067887 */ /* 0x000fcc0008000000 */
[----:B0-----:R-:W-:Y:S01]  /*1120*/  IMAD R152, R152, UR6, RZ ;  /* 0x0000000698987c24 */ /* 0x001fe2000f8e02ff */
[----:B--2---:R-:W-:-:S13]  /*1130*/  ISETP.NE.AND P0, PT, R0, 0x1, PT ;  /* 0x000000010000780c */ /* 0x004fda0003f05270 */
[----:B-1-34-:R-:W-:Y:S05]  /*1140*/  @!P0 BRA `(.L_x_3401) ;  /* 0x0000001400d88947 */ /* 0x01afea0003800000 */
[----:B------:R-:W0:Y:S01]  /*1150*/  SHFL.IDX PT, R0, R212, RZ, 0x1f ;  /* 0x00001fffd4007589 */ /* 0x000e2200000e0000 */
[----:B------:R-:W-:Y:S01]  /*1160*/  UMOV UR7, 0x40000040 ;  /* 0x4000004000077882 */ /* 0x000fe20000000000 */
[----:B------:R-:W-:Y:S01]  /*1170*/  UMOV UR9, 0x40000040 ;  /* 0x4000004000097882 */ /* 0x000fe20000000000 */
[----:B------:R-:W-:Y:S01]  /*1180*/  UMOV UR11, 0x40000040 ;  /* 0x40000040000b7882 */ /* 0x000fe20000000000 */
[----:B------:R-:W-:Y:S01]  /*1190*/  BAR.SYNC.DEFER_BLOCKING 0xe, 0x100 ;  /* 0x0384000000007b1d */ /* 0x000fe20000010000 */
[----:B------:R-:W-:-:S05]  /*11a0*/  ISETP.GE.AND P0, PT, R152, 0x41, PT ;  /* 0x000000419800780c */ /* 0x000fca0003f06270 */
[----:B------:R-:W-:Y:S01]  /*11b0*/  UMOV UR13, 0x40000040 ;  /* 0x40000040000d7882 */ /* 0x000fe20000000000 */
[----:B------:R-:W-:Y:S01]  /*11c0*/  UMOV UR15, 0x40000040 ;  /* 0x40000040000f7882 */ /* 0x000fe20000000000 */
[----:B------:R-:W-:Y:S01]  /*11d0*/  UMOV UR17, 0x40000040 ;  /* 0x4000004000117882 */ /* 0x000fe20000000000 */
[----:B------:R-:W-:Y:S01]  /*11e0*/  UMOV UR19, 0x40000040 ;  /* 0x4000004000137882 */ /* 0x000fe20000000000 */
[----:B------:R-:W1:Y:S01]  /*11f0*/  S2R R3, SR_TID.X ;  /* 0x0000000000037919 */ /* 0x000e620000002100 */
[----:B0-----:R-:W-:Y:S01]  /*1200*/  R2UR UR4, R0 ;  /* 0x00000000000472ca */ /* 0x001fe200000e0000 */
[----:B------:R-:W-:Y:S01]  /*1210*/  IMAD.U32 R0, RZ, RZ, UR36 ;  /* 0x00000024ff007e24 */ /* 0x000fe2000f8e00ff */
[----:B------:R-:W-:-:S11]  /*1220*/  WARPGROUP.ARRIVE ;  /* 0x00000000000079c5 */ /* 0x000fd60000000000 */
[----:B------:R-:W-:-:S04]  /*1230*/  ULEA.HI UR5, UR4, UR4, URZ, 0x1 ;  /* 0x0000000404057291 */ /* 0x000fc8000f8f083f */
[----:B------:R-:W-:-:S04]  /*1240*/  ULOP3.LUT UR5, UR5, 0x1fffe, URZ, 0xc0, !UPT ;  /* 0x0001fffe05057892 */ /* 0x000fc8000f8ec03f */
[----:B------:R-:W-:Y:S01]  /*1250*/  UIADD3 UR5, UR4, -UR5, URZ ;  /* 0x8000000504057290 */ /* 0x000fe2000fffe03f */
[----:B-1----:R-:W-:Y:S01]  /*1260*/  LOP3.LUT R3, R3, 0x7f, RZ, 0xc0, !PT ;  /* 0x0000007f03037812 */ /* 0x002fe200078ec0ff */
[----:B------:R-:W-:Y:S02]  /*1270*/  UIADD3 UR4, UR37, 0x36400, URZ ;  /* 0x0003640025047890 */ /* 0x000fe4000fffe03f */
[----:B------:R-:W-:Y:S01]  /*1280*/  ULEA UR5, UR5, UR37, 0xf ;  /* 0x0000002505057291 */ /* 0x000fe2000f8e783f */
[----:B------:R-:W-:Y:S01]  /*1290*/  ISETP.NE.AND P1, PT, R3, RZ, PT ;  /* 0x000000ff0300720c */ /* 0x000fe20003f25270 */
[----:B------:R-:W-:Y:S02]  /*12a0*/  USHF.R.U32.HI UR4, URZ, 0x4, UR4 ;  /* 0x000000043f047899 */ /* 0x000fe40008011604 */
[----:B------:R-:W-:Y:S02]  /*12b0*/  UIADD3 UR5, UR5, 0x400, URZ ;  /* 0x0000040005057890 */ /* 0x000fe4000fffe03f */
[----:B------:R-:W-:-:S02]  /*12c0*/  ULOP3.LUT UR4, UR4, 0x3fff, URZ, 0xc0, !UPT ;  /* 0x00003fff04047892 */ /* 0x000fc4000f8ec03f */
[----:B------:R-:W-:Y:S02]  /*12d0*/  USHF.R.U32.HI UR5, URZ, 0x4, UR5 ;  /* 0x000000043f057899 */ /* 0x000fe40008011605 */
[----:B------:R-:W-:Y:S02]  /*12e0*/  ULOP3.LUT UR4, UR4, 0x10000, URZ, 0xfc, !UPT ;  /* 0x0001000004047892 */ /* 0x000fe4000f8efc3f */
[----:B------:R-:W-:Y:S02]  /*12f0*/  ULOP3.LUT UR5, UR5, 0x3fff, URZ, 0xc0, !UPT ;  /* 0x00003fff05057892 */ /* 0x000fe4000f8ec03f */
[----:B------:R-:W-:Y:S01]  /*1300*/  UIADD3 UR8, UR4, 0x2, URZ ;  /* 0x0000000204087890 */ /* 0x000fe2000fffe03f */
[----:B------:R-:W-:Y:S01]  /*1310*/  @!P1 LEA R0, R0, UR37, 0x3 ;  /* 0x0000002500009c11 */ /* 0x000fe2000f8e18ff */
[----:B------:R-:W-:Y:S02]  /*1320*/  ULOP3.LUT UR20, UR5, 0x2000000, URZ, 0xfc, !UPT ;  /* 0x0200000005147892 */ /* 0x000fe4000f8efc3f */
[----:B------:R-:W-:-:S02]  /*1330*/  UIADD3 UR12, UR4, 0x4, URZ ;  /* 0x00000004040c7890 */ /* 0x000fc4000fffe03f */
[----:B------:R-:W-:Y:S01]  /*1340*/  ULEA UR6, UR36, UR20, 0xc ;  /* 0x0000001424067291 */ /* 0x000fe2000f8e603f */
[----:B------:R-:W-:Y:S01]  /*1350*/  @!P1 VIADD R0, R0, 0x38860 ;  /* 0x0003886000009836 */ /* 0x000fe20000000000 */
[----:B------:R-:W-:Y:S01]  /*1360*/  UMOV UR5, 0x40000040 ;  /* 0x4000004000057882 */ /* 0x000fe20000000000 */
[----:B------:R-:W-:Y:S02]  /*1370*/  UIADD3 UR16, UR4, 0x6, URZ ;  /* 0x0000000604107890 */ /* 0x000fe4000fffe03f */
[----:B------:R-:W-:Y:S01]  /*1380*/  UIADD3 UR10, UR6, 0x80, URZ ;  /* 0x00000080060a7890 */ /* 0x000fe2000fffe03f */
[----:B------:R-:W-:Y:S01]  /*1390*/  @!P1 PRMT R0, RZ, 0x654, R0 ;  /* 0x00000654ff009816 */ /* 0x000fe20000000000 */
[----:B------:R-:W-:Y:S02]  /*13a0*/  UIADD3 UR14, UR6, 0x100, URZ ;  /* 0x00000100060e7890 */ /* 0x000fe4000fffe03f */
[----:B------:R-:W-:Y:S01]  /*13b0*/  HGMMA.64x256x16.F32.BF16 R24, gdesc[UR4].tnspB, RZ, !UPT, gsb0 ;  /* 0x43e00000041879f0 */ /* 0x000fe2000c0018ff */
[----:B------:R-:W-:-:S02]  /*13c0*/  UIADD3 UR18, UR6, 0x180, URZ ;  /* 0x0000018006127890 */ /* 0x000fc4000fffe03f */
        /* <DEDUP_REMOVED lines=15> */
[----:B------:R-:W-:Y:S05]  /*14c0*/  @!P0 BRA `(.L_x_3402) ;  /* 0x0000000800bc8947 */ /* 0x000fea0003800000 */
[----:B------:R-:W-:-:S05]  /*14d0*/  VIADD R152, R152, 0x3f ;  /* 0x0000003f98987836 */ /* 0x000fca0000000000 */
[----:B------:R-:W-:-:S04]  /*14e0*/  SHF.R.S32.HI R3, RZ, 0x1f, R152 ;  /* 0x0000001fff037819 */ /* 0x000fc80000011498 */
[----:B------:R-:W-:-:S04]  /*14f0*/  LEA.HI R3, R3, R152, RZ, 0x6 ;  /* 0x0000009803037211 */ /* 0x000fc800078f30ff */
[----:B------:R-:W-:-:S07]  /*1500*/  LEA.HI.SX32 R3, R3, 0xfffffffe, 0x1a ;  /* 0xfffffffe03037811 */ /* 0x000fce00078fd2ff */
.L_x_3403:
[----:B------:R-:W-:Y:S01]  /*1510*/  BAR.SYNC.DEFER_BLOCKING 0xe, 0x100 ;  /* 0x0384000000007b1d */ /* 0x000fe20000010000 */
[----:B------:R-:W-:Y:S01]  /*1520*/  IMAD.U32 R5, RZ, RZ, UR36 ;  /* 0x00000024ff057e24 */ /* 0x000fe2000f8e00ff */
[----:B------:R-:W-:Y:S01]  /*1530*/  UIADD3 UR36, UR36, 0x1, URZ ;  /* 0x0000000124247890 */ /* 0x000fe2000fffe03f */
[C---:B------:R-:W-:Y:S01]  /*1540*/  ISETP.GT.AND P0, PT, R3.reuse, RZ, PT ;  /* 0x000000ff0300720c */ /* 0x040fe20003f04270 */
[----:B------:R-:W-:Y:S02]  /*1550*/  VIADD R3, R3, 0xffffffff ;  /* 0xffffffff03037836 */ /* 0x000fe40000000000 */
[----:B01----:R-:W-:Y:S01]  /*1560*/  IMAD R0, R5, 0x40, R16 ;  /* 0x0000004005007824 */ /* 0x003fe200078e0210 */
[----:B------:R-:W-:Y:S01]  /*1570*/  UISETP.NE.AND UP0, UPT, UR36, 0x2, UPT ;  /* 0x000000022400788c */ /* 0x000fe2000bf05270 */
[----:B------:R-:W-:Y:S01]  /*1580*/  UMOV UR7, 0x40000040 ;  /* 0x4000004000077882 */ /* 0x000fe20000000000 */
[----:B------:R-:W-:Y:S02]  /*1590*/  UMOV UR11, 0x40000040 ;  /* 0x40000040000b7882 */ /* 0x000fe40000000000 */
[----:B------:R-:W-:Y:S01]  /*15a0*/  LEA R0, R0, UR37, 0x2 ;  /* 0x0000002500007c11 */ /* 0x000fe2000f8e10ff */
[----:B------:R-:W-:Y:S01]  /*15b0*/  USEL UR36, UR36, URZ, UP0 ;  /* 0x0000003f24247287 */ /* 0x000fe20008000000 */
[----:B------:R-:W-:Y:S01]  /*15c0*/  UMOV UR15, 0x40000040 ;  /* 0x40000040000f7882 */ /* 0x000fe20000000000 */
[----:B------:R-:W-:-:S02]  /*15d0*/  UMOV UR19, 0x40000040 ;  /* 0x4000004000137882 */ /* 0x000fc40000000000 */
[----:B------:R-:W-:-:S04]  /*15e0*/  ULEA UR6, UR36, UR20, 0xc ;  /* 0x0000001424067291 */ /* 0x000fc8000f8e603f */
[----:B------:R-:W-:Y:S02]  /*15f0*/  UIADD3 UR10, UR6, 0x80, URZ ;  /* 0x00000080060a7890 */ /* 0x000fe4000fffe03f */
[----:B------:R-:W-:Y:S01]  /*1600*/  UIADD3 UR14, UR6, 0x100, URZ ;  /* 0x00000100060e7890 */ /* 0x000fe2000fffe03f */
[----:B------:R-:W0:Y:S01]  /*1610*/  LDS R4, [R0+0x38400] ;  /* 0x0384000000047984 */ /* 0x000e220000000800 */
[----:B------:R-:W-:-:S03]  /*1620*/  UIADD3 UR18, UR6, 0x180, URZ ;  /* 0x0000018006127890 */ /* 0x000fc6000fffe03f */
[----:B------:R1:W2:Y:S02]  /*1630*/  LDS R5, [R0+0x38420] ;  /* 0x0384200000057984 */ /* 0x0002a40000000800 */
[----:B-1----:R-:W-:-:S05]  /*1640*/  IMAD.U32 R0, RZ, RZ, UR36 ;  /* 0x00000024ff007e24 */ /* 0x002fca000f8e00ff */
[----:B------:R-:W-:-:S05]  /*1650*/  @!P1 LEA R0, R0, UR37, 0x3 ;  /* 0x0000002500009c11 */ /* 0x000fca000f8e18ff */
[----:B------:R-:W-:-:S05]  /*1660*/  @!P1 VIADD R0, R0, 0x38860 ;  /* 0x0003886000009836 */ /* 0x000fca0000000000 */
[----:B------:R-:W-:Y:S01]  /*1670*/  @!P1 PRMT R0, RZ, 0x654, R0 ;  /* 0x00000654ff009816 */ /* 0x000fe20000000000 */
        /* <DEDUP_REMOVED lines=127> */
[----:B------:R-:W-:-:S06]  /*1e70*/  FMUL.FTZ R151, R151, R5 ;  /* 0x0000000597977220 */ /* 0x000fcc0000410000 */
[----:B------:R-:W-:-:S06]  /*1e80*/  WARPGROUP.ARRIVE ;  /* 0x00000000000079c5 */ /* 0x000fcc0000000000 */
[----:B------:R-:W-:Y:S01]  /*1e90*/  HGMMA.64x256x16.F32.BF16 R24, gdesc[UR4].tnspB, R24, gsb0 ;  /* 0x43e00000041879f0 */ /* 0x000fe20008001818 */
[----:B------:R-:W-:-:S06]  /*1ea0*/  USEL UR6, URZ, 0x1, UP0 ;  /* 0x000000013f067887 */ /* 0x000fcc0008000000 */
[----:B------:R-:W-:Y:S01]  /*1eb0*/  LOP3.LUT R2, R2, UR6, RZ, 0x3c, !PT ;  /* 0x0000000602027c12 */ /* 0x000fe2000f8e3cff */
[----:B------:R-:W-:Y:S02]  /*1ec0*/  WARPGROUP.DEPBAR.LE gsb0, 0x0 ;  /* 0x00008000000079c5 */ /* 0x000fe40000010000 */
[----:B------:R-:W-:-:S15]  /*1ed0*/  WARPGROUP.ARRIVE ;  /* 0x00000000000079c5 */ /* 0x000fde0000000000 */
[----:B------:R-:W-:-:S03]  /*1ee0*/  NOP ;  /* 0x0000000000007918 */ /* 0x000fc60000000000 */
        /* <DEDUP_REMOVED lines=13> */
.L_x_3402:
[----:B------:R-:W-:Y:S01]  /*1fc0*/  BAR.SYNC.DEFER_BLOCKING 0xe, 0x100 ;  /* 0x0384000000007b1d */ /* 0x000fe20000010000 */
[----:B------:R-:W-:Y:S01]  /*1fd0*/  IMAD.U32 R3, RZ, RZ, UR36 ;  /* 0x00000024ff037e24 */ /* 0x000fe2000f8e00ff */
[----:B------:R-:W-:-:S03]  /*1fe0*/  UIADD3 UR36, UR36, 0x1, URZ ;  /* 0x0000000124247890 */ /* 0x000fc6000fffe03f */
[----:B01----:R-:W-:Y:S01]  /*1ff0*/  IMAD R0, R3, 0x40, R16 ;  /* 0x0000004003007824 */ /* 0x003fe200078e0210 */
[----:B------:R-:W-:-:S04]  /*2000*/  UISETP.NE.AND UP0, UPT, UR36, 0x2, UPT ;  /* 0x000000022400788c */ /* 0x000fc8000bf05270 */
[----:B------:R-:W-:Y:S01]  /*2010*/  LEA R4, R0, UR37, 0x2 ;  /* 0x0000002500047c11 */ /* 0x000fe2000f8e10ff */
[----:B------:R-:W-:Y:S02]  /*2020*/  USEL UR4, URZ, 0x1, UP0 ;  /* 0x000000013f047887 */ /* 0x000fe40008000000 */
[----:B------:R-:W-:-:S04]  /*2030*/  USEL UR36, UR36, URZ, UP0 ;  /* 0x0000003f24247287 */ /* 0x000fc80008000000 */
[----:B------:R-:W-:Y:S01]  /*2040*/  LOP3.LUT R2, R2, UR4, RZ, 0x3c, !PT ;  /* 0x0000000402027c12 */ /* 0x000fe2000f8e3cff */
        /* <DEDUP_REMOVED lines=130> */
[----:B------:R-:W-:-:S02]  /*2870*/  IMAD.MOV.U32 R0, RZ, RZ, RZ ;  /* 0x000000ffff007224 */ /* 0x000fc400078e00ff */
[----:B------:R-:W-:Y:S01]  /*2880*/  IMAD.MOV.U32 R3, RZ, RZ, RZ ;  /* 0x000000ffff037224 */ /* 0x000fe200078e00ff */
[----:B------:R-:W-:Y:S06]  /*2890*/  BAR.ARV 0xf, 0x100 ;  /* 0x03c4000000007b1d */ /* 0x000fec0000002000 */
[----:B------:R-:W-:Y:S05]  /*28a0*/  BRA `(.L_x_3404) ;  /* 0x0000006000f07947 */ /* 0x000fea0003800000 */
.L_x_3401:
[----:B------:R-:W0:Y:S02]  /*28b0*/  SHFL.IDX PT, R0, R212, RZ, 0x1f ;  /* 0x00001fffd4007589 */ /* 0x000e2400000e0000 */
[----:B0-----:R-:W-:Y:S01]  /*28c0*/  R2UR UR4, R0 ;  /* 0x00000000000472ca */ /* 0x001fe200000e0000 */
[----:B------:R-:W-:-:S05]  /*28d0*/  VIADD R0, R152, 0x3f ;  /* 0x0000003f98007836 */ /* 0x000fca0000000000 */
[----:B------:R-:W-:-:S04]  /*28e0*/  SHF.R.S32.HI R3, RZ, 0x1f, R0 ;  /* 0x0000001fff037819 */ /* 0x000fc80000011400 */
[----:B------:R-:W-:-:S03]  /*28f0*/  LEA.HI R3, R3, R0, RZ, 0x6 ;  /* 0x0000000003037211 */ /* 0x000fc600078f30ff */
[----:B------:R-:W-:Y:S01]  /*2900*/  ULEA.HI UR5, UR4, UR4, URZ, 0x1 ;  /* 0x0000000404057291 */ /* 0x000fe2000f8f083f */
[----:B------:R-:W-:-:S03]  /*2910*/  SHF.R.S32.HI R153, RZ, 0x6, R3 ;  /* 0x00000006ff997819 */ /* 0x000fc60000011403 */
        /* <DEDUP_REMOVED lines=26> */
.L_x_3405:
[----:B------:R-:W2:Y:S01]  /*2ac0*/  LDL R20, [R1] ;  /* 0x0000000001147983 */ /* 0x000ea20000100800 */
[----:B------:R-:W-:-:S04]  /*2ad0*/  LEA.HI R0, R200, R200, RZ, 0x1 ;  /* 0x000000c8c8007211 */ /* 0x000fc800078f08ff */
[----:B------:R-:W-:-:S05]  /*2ae0*/  LOP3.LUT R3, R0, 0xfffffffe, RZ, 0xc0, !PT ;  /* 0xfffffffe00037812 */ /* 0x000fca00078ec0ff */
[----:B------:R-:W-:-:S05]  /*2af0*/  IMAD.IADD R3, R200, 0x1, -R3 ;  /* 0x00000001c8037824 */ /* 0x000fca00078e0a03 */
[----:B------:R-:W-:-:S04]  /*2b00*/  SHF.L.U32 R4, R3, 0x1f, RZ ;  /* 0x0000001f03047819 */ /* 0x000fc800000006ff */
[----:B------:R-:W0:Y:S01]  /*2b10*/  SYNCS.PHASECHK.TRANS64.TRYWAIT P1, [UR37+0x38800], R4 ;  /* 0x03880004ff0075a7 */ /* 0x000e220008020165 */
[----:B--2---:R-:W-:Y:S01]  /*2b20*/  ISETP.NE.AND P0, PT, R20, RZ, PT ;  /* 0x000000ff1400720c */ /* 0x004fe20003f05270 */
[----:B0-----:R-:W-:-:S12]  /*2b30*/  @!P1 BRA `(.L_x_3406) ;  /* 0x000000dc00489947 */ /* 0x001fd80003800000 */
.L_x_3539:
[----:B------:R-:W-:Y:S05]  /*2b40*/  @P0 BRA `(.L_x_3407) ;  /* 0x0000000000040947 */ /* 0x000fea0003800000 */
[----:B------:R-:W-:Y:S01]  /*2b50*/  BPT.TRAP 0x1 ;  /* 0x000000040000795c */ /* 0x000fe20000300000 */
.L_x_3407:
[----:B0-----:R-:W-:Y:S01]  /*2b60*/  IMAD.U32 R3, RZ, RZ, UR36 ;  /* 0x00000024ff037e24 */ /* 0x001fe2000f8e00ff */
[----:B------:R-:W-:-:S04]  /*2b70*/  SHF.L.U32 R6, R2, 0x1f, RZ ;  /* 0x0000001f02067819 */ /* 0x000fc800000006ff */
[----:B------:R-:W-:-:S04]  /*2b80*/  LEA R3, R3, UR37, 0x3 ;  /* 0x0000002503037c11 */ /* 0x000fc8000f8e18ff */
[----:B------:R0:W1:Y:S01]  /*2b90*/  SYNCS.PHASECHK.TRANS64.TRYWAIT P1, [R3+URZ+0x38830], R6 ;  /* 0x03883006030075a7 */ /* 0x000062000802017f */
[----:B------:R-:W-:Y:S05]  /*2ba0*/  @P0 BRA `(.L_x_3408) ;  /* 0x0000000000040947 */ /* 0x000fea0003800000 */
[----:B------:R-:W-:Y:S01]  /*2bb0*/  BPT.TRAP 0x1 ;  /* 0x000000040000795c */ /* 0x000fe20000300000 */
.L_x_3408:
[----:B-1----:R-:W-:Y:S05]  /*2bc0*/  @P1 BRA `(.L_x_3409) ;  /* 0x0000000000081947 */ /* 0x002fea0003800000 */
[----:B------:R-:W1:Y:S02]  /*2bd0*/  SYNCS.PHASECHK.TRANS64.TRYWAIT P1, [R3+URZ+0x38830], R6 ;  /* 0x03883006030075a7 */ /* 0x000e64000802017f */
[----:B-1----:R-:W-:Y:S05]  /*2be0*/  @!P1 BRA `(.L_x_3410) ;  /* 0x000000dc00349947 */ /* 0x002fea0003800000 */
.L_x_3409:
[----:B------:R-:W-:-:S04]  /*2bf0*/  UIADD3 UR4, UR37, 0x22400, URZ ;  /* 0x0002240025047890 */ /* 0x000fc8000fffe03f */
[----:B------:R-:W-:-:S04]  /*2c00*/  USHF.R.U32.HI UR4, URZ, 0x4, UR4 ;  /* 0x000000043f047899 */ /* 0x000fc80008011604 */
[----:B------:R-:W-:-:S06]  /*2c10*/  ULOP3.LUT UR4, UR4, 0x3fff, URZ, 0xc0, !UPT ;  /* 0x00003fff04047892 */ /* 0x000fcc000f8ec03f */
[----:B------:R-:W-:Y:S01]  /*2c20*/  IMAD.U32 R0, RZ, RZ, UR4 ;  /* 0x00000004ff007e24 */ /* 0x000fe2000f8e00ff */
[----:B------:R-:W-:Y:S05]  /*2c30*/  WARPSYNC.ALL ;  /* 0x0000000000007948 */ /* 0x000fea0003800000 */
[----:B------:R-:W-:-:S04]  /*2c40*/  LOP3.LUT R0, R0, 0x10000, RZ, 0xfc, !PT ;  /* 0x0001000000007812 */ /* 0x000fc800078efcff */
        /* <DEDUP_REMOVED lines=10> */
[----:B------:R-:W-:-:S02]  /*2cf0*/  UMOV UR13, 0x40000040 ;  /* 0x40000040000d7882 */ /* 0x000fc40000000000 */
[----:B------:R-:W-:Y:S02]  /*2d00*/  ULEA UR6, UR36, UR6, 0x9 ;  /* 0x0000000624067291 */ /* 0x000fe4000f8e483f */
[----:B------:R-:W-:Y:S02]  /*2d10*/  ULOP3.LUT UR4, UR4, 0x10000, URZ, 0xfc, !UPT ;  /* 0x0001000004047892 */ /* 0x000fe4000f8efc3f */
[----:B------:R-:W-:Y:S02]  /*2d20*/  UIADD3 UR10, UR6, 0x2, URZ ;  /* 0x00000002060a7890 */ /* 0x000fe4000fffe03f */
[----:B------:R-:W-:Y:S02]  /*2d30*/  UIADD3 UR8, UR4, 0x2, URZ ;  /* 0x0000000204087890 */ /* 0x000fe4000fffe03f */
[----:B------:R-:W-:Y:S02]  /*2d40*/  UIADD3 UR14, UR6, 0x4, URZ ;  /* 0x00000004060e7890 */ /* 0x000fe4000fffe03f */
[----:B------:R-:W-:-:S02]  /*2d50*/  UIADD3 UR12, UR4, 0x4, URZ ;  /* 0x00000004040c7890 */ /* 0x000fc4000fffe03f */
[----:B------:R-:W-:Y:S01]  /*2d60*/  HGMMA.64x64x16.F32.BF16 R24, gdesc[UR4], RZ, !UPT, gsb0 ;  /* 0x00e00000041879f0 */ /* 0x000fe2000c0018ff */
[----:B------:R-:W-:Y:S02]  /*2d70*/  UIADD3 UR18, UR6, 0x6, URZ ;  /* 0x0000000606127890 */ /* 0x000fe4000fffe03f */
[----:B------:R-:W-:Y:S01]  /*2d80*/  UIADD3 UR16, UR4, 0x6, URZ ;  /* 0x0000000604107890 */ /* 0x000fe2000fffe03f */
[----:B------:R-:W-:Y:S01]  /*2d90*/  UMOV UR19, 0x40000040 ;  /* 0x4000004000137882 */ /* 0x000fe20000000000 */
[----:B------:R-:W-:Y:S01]  /*2da0*/  UMOV UR17, 0x40000040 ;  /* 0x4000004000117882 */ /* 0x000fe20000000000 */
        /* <DEDUP_REMOVED lines=10> */
[----:B------:R-:W2:Y:S02]  /*2e50*/  SYNCS.PHASECHK.TRANS64.TRYWAIT P1, [UR37+0x38810], R4 ;  /* 0x03881004ff0075a7 */ /* 0x000ea40008020165 */
[----:B--2---:R-:W-:Y:S05]  /*2e60*/  @!P1 BRA `(.L_x_3411) ;  /* 0x000000d800a89947 */ /* 0x004fea0003800000 */
.L_x_3540:
[----:B------:R-:W-:Y:S05]  /*2e70*/  @P0 BRA `(.L_x_3412) ;  /* 0x0000000000040947 */ /* 0x000fea0003800000 */
[----:B------:R-:W-:Y:S01]  /*2e80*/  BPT.TRAP 0x1 ;  /* 0x000000040000795c */ /* 0x000fe20000300000 */
.L_x_3412:
[----:B------:R3:W4:Y:S01]  /*2e90*/  SYNCS.PHASECHK.TRANS64.TRYWAIT P1, [R3+URZ+0x38850], R6 ;  /* 0x03885006030075a7 */ /* 0x000722000802017f */
[----:B------:R-:W-:Y:S05]  /*2ea0*/  @P0 BRA `(.L_x_3413) ;  /* 0x0000000000040947 */ /* 0x000fea0003800000 */
[----:B------:R-:W-:Y:S01]  /*2eb0*/  BPT.TRAP 0x1 ;  /* 0x000000040000795c */ /* 0x000fe20000300000 */
.L_x_3413:
[----:B----4-:R-:W-:Y:S05]  /*2ec0*/  @P1 BRA `(.L_x_3414) ;  /* 0x0000000000081947 */ /* 0x010fea0003800000 */
[----:B------:R-:W4:Y:S02]  /*2ed0*/  SYNCS.PHASECHK.TRANS64.TRYWAIT P1, [R3+URZ+0x38850], R6 ;  /* 0x03885006030075a7 */ /* 0x000f24000802017f */
[----:B----4-:R-:W-:Y:S05]  /*2ee0*/  @!P1 BRA `(.L_x_3415) ;  /* 0x000000d800a09947 */ /* 0x010fea0003800000 */
.L_x_3414:
[----:B------:R-:W-:Y:S01]  /*2ef0*/  UIADD3 UR4, UR37, 0x400, URZ ;  /* 0x0000040025047890 */ /* 0x000fe2000fffe03f */
[----:B------:R-:W-:Y:S01]  /*2f00*/  WARPGROUP.ARRIVE ;  /* 0x00000000000079c5 */ /* 0x000fe20000000000 */
[----:B------:R-:W-:-:S05]  /*2f10*/  UIADD3 UR5, UR37, 0x26400, URZ ;  /* 0x0002640025057890 */ /* 0x000fca000fffe03f */
[----:B--2---:R-:W2:Y:S01]  /*2f20*/  S2R R4, SR_TID.X ;  /* 0x0000000000047919 */ /* 0x004ea20000002100 */
[----:B------:R-:W-:Y:S01]  /*2f30*/  USHF.R.U32.HI UR4, URZ, 0x4, UR4 ;  /* 0x000000043f047899 */ /* 0x000fe20008011604 */
[----:B------:R-:W-:Y:S01]  /*2f40*/  IMAD R5, R153, -0x40, R152 ;  /* 0xffffffc099057824 */ /* 0x000fe200078e0298 */
[----:B------:R-:W-:Y:S01]  /*2f50*/  USHF.R.U32.HI UR5, URZ, 0x4, UR5 ;  /* 0x000000043f057899 */ /* 0x000fe20008011605 */
[----:B------:R-:W5:Y:S01]  /*2f60*/  S2R R57, SR_TID.X ;  /* 0x0000000000397919 */ /* 0x000f620000002100 */
[----:B------:R-:W-:Y:S02]  /*2f70*/  ULOP3.LUT UR4, UR4, 0x3fff, URZ, 0xc0, !UPT ;  /* 0x00003fff04047892 */ /* 0x000fe4000f8ec03f */
[----:B------:R-:W-:Y:S01]  /*2f80*/  ULOP3.LUT UR5, UR5, 0x3fff, URZ, 0xc0, !UPT ;  /* 0x00003fff05057892 */ /* 0x000fe2000f8ec03f */
[----:B------:R-:W-:Y:S01]  /*2f90*/  IADD3 R5, -R18, 0x40, R5 ;  /* 0x0000004012057810 */ /* 0x000fe20007ffe105 */
[----:B------:R-:W-:Y:S02]  /*2fa0*/  ULOP3.LUT UR4, UR4, 0x10000, URZ, 0xfc, !UPT ;  /* 0x0001000004047892 */ /* 0x000fe4000f8efc3f */
[----:B------:R-:W-:Y:S01]  /*2fb0*/  ULOP3.LUT UR6, UR5, 0x10000, URZ, 0xfc, !UPT ;  /* 0x0001000005067892 */ /* 0x000fe2000f8efc3f */
[C---:B------:R-:W-:Y:S01]  /*2fc0*/  ISETP.GT.AND P1, PT, R5.reuse, RZ, PT ;  /* 0x000000ff0500720c */ /* 0x040fe20003f24270 */
[----:B------:R-:W-:Y:S01]  /*2fd0*/  ULEA UR5, UR36, UR4, 0xc ;  /* 0x0000000424057291 */ /* 0x000fe2000f8e603f */
[C---:B------:R-:W-:Y:S01]  /*2fe0*/  ISETP.GT.AND P2, PT, R5.reuse, 0x1, PT ;  /* 0x000000010500780c */ /* 0x040fe20003f44270 */
[----:B------:R-:W-:Y:S01]  /*2ff0*/  UMOV UR21, 0x40000040 ;  /* 0x4000004000157882 */ /* 0x000fe20000000000 */
[----:B------:R-:W-:Y:S01]  /*3000*/  UMOV UR23, 0x40000040 ;  /* 0x4000004000177882 */ /* 0x000fe20000000000 */
[----:B------:R-:W-:Y:S01]  /*3010*/  UIADD3 UR14, UR6, 0x800, URZ ;  /* 0x00000800060e7890 */ /* 0x000fe2000fffe03f */
[C---:B------:R-:W-:Y:S01]  /*3020*/  ISETP.GT.AND P3, PT, R5.reuse, 0x8, PT ;  /* 0x000000080500780c */ /* 0x040fe20003f64270 */
[----:B------:R-:W-:Y:S01]  /*3030*/  UMOV UR20, UR6 ;  /* 0x0000000600147c82 */ /* 0x000fe20008000000 */
[----:B------:R-:W-:Y:S01]  /*3040*/  UMOV UR22, UR5 ;  /* 0x0000000500167c82 */ /* 0x000fe20008000000 */
[----:B------:R-:W-:Y:S01]  /*3050*/  UIADD3 UR15, UR5, 0x800, URZ ;  /* 0x00000800050f7890 */ /* 0x000fe2000fffe03f */
[----:B------:R-:W-:Y:S01]  /*3060*/  HGMMA.64x64x16.F32.BF16 R24, gdesc[UR20], R24, gsb0 ;  /* 0x00e00000141879f0 */ /* 0x000fe20008001818 */
[----:B------:R-:W-:Y:S01]  /*3070*/  UIADD3 UR20, UR6, 0x2, URZ ;  /* 0x0000000206147890 */ /* 0x000fe2000fffe03f */
[C---:B------:R-:W-:Y:S01]  /*3080*/  ISETP.GT.AND P4, PT, R5.reuse, 0x9, PT ;  /* 0x000000090500780c */ /* 0x040fe20003f84270 */
[----:B------:R-:W-:Y:S01]  /*3090*/  UIADD3 UR22, UR5, 0x2, URZ ;  /* 0x0000000205167890 */ /* 0x000fe2000fffe03f */
[C---:B------:R-:W-:Y:S01]  /*30a0*/  ISETP.GT.AND P5, PT, R5.reuse, 0x10, PT ;  /* 0x000000100500780c */ /* 0x040fe20003fa4270 */
[----:B------:R-:W-:Y:S01]  /*30b0*/  UMOV UR21, 0x40000040 ;  /* 0x4000004000157882 */ /* 0x000fe20000000000 */
[----:B------:R-:W-:Y:S01]  /*30c0*/  UMOV UR23, 0x40000040 ;  /* 0x4000004000177882 */ /* 0x000fe20000000000 */
[----:B------:R-:W-:-:S02]  /*30d0*/  ISETP.GT.AND P6, PT, R5, 0x11, PT ;  /* 0x000000110500780c */ /* 0x000fc40003fc4270 */
[----:B--2---:R-:W-:Y:S02]  /*30e0*/  SHF.R.U32.HI R4, RZ, 0x7, R4 ;  /* 0x00000007ff047819 */ /* 0x004fe40000011604 */
[----:B-----5:R-:W-:-:S04]  /*30f0*/  LOP3.LUT R57, R57, 0x7f, RZ, 0xc0, !PT ;  /* 0x0000007f39397812 */ /* 0x020fc800078ec0ff */
[----:B------:R-:W2:Y:S02]  /*3100*/  SHFL.IDX PT, R4, R4, RZ, 0x1f ;  /* 0x00001fff04047589 */ /* 0x000ea400000e0000 */
[----:B--2---:R-:W-:-:S13]  /*3110*/  R2UR UR7, R4 ;  /* 0x00000000040772ca */ /* 0x004fda00000e0000 */
[----:B------:R-:W-:-:S03]  /*3120*/  UISETP.GT.AND UP0, UPT, UR7, 0x7f, UPT ;  /* 0x0000007f0700788c */ /* 0x000fc6000bf04270 */
[----:B------:R-:W-:Y:S01]  /*3130*/  UMOV UR7, 0x4 ;  /* 0x0000000400077882 */ /* 0x000fe20000000000 */
[----:B------:R-:W-:Y:S02]  /*3140*/  USEL UR11, URZ, 0x2, !UP0 ;  /* 0x000000023f0b7887 */ /* 0x000fe4000c000000 */
[----:B------:R-:W-:Y:S02]  /*3150*/  USEL UR10, UR7, 0x2, UP0 ;  /* 0x00000002070a7887 */ /* 0x000fe40008000000 */
[----:B------:R-:W-:Y:S01]  /*3160*/  USEL UR7, UR7, 0x6, !UP0 ;  /* 0x0000000607077887 */ /* 0x000fe2000c000000 */
[----:B------:R-:W-:Y:S02]  /*3170*/  WARPGROUP.DEPBAR.LE gsb0, 0x0 ;  /* 0x00008000000079c5 */ /* 0x000fe40000010000 */
[----:B------:R-:W-:-:S06]  /*3180*/  WARPGROUP.ARRIVE ;  /* 0x00000000000079c5 */ /* 0x000fcc0000000000 */
[----:B------:R-:W-:Y:S01]  /*3190*/  HGMMA.64x64x16.F32.BF16 R24, gdesc[UR20], R24, gsb0 ;  /* 0x00e00000141879f0 */ /* 0x000fe20008001818 */
[----:B------:R-:W-:Y:S02]  /*31a0*/  UIADD3 UR20, UR6, 0x4, URZ ;  /* 0x0000000406147890 */ /* 0x000fe4000fffe03f */
[----:B------:R-:W-:Y:S01]  /*31b0*/  UIADD3 UR22, UR5, 0x4, URZ ;  /* 0x0000000405167890 */ /* 0x000fe2000fffe03f */
[----:B------:R-:W-:Y:S01]  /*31c0*/  UMOV UR21, 0x40000040 ;  /* 0x4000004000157882 */ /* 0x000fe20000000000 */
[----:B------:R-:W-:Y:S01]  /*31d0*/  UMOV UR23, 0x40000040 ;  /* 0x4000004000177882 */ /* 0x000fe20000000000 */
        /* <DEDUP_REMOVED lines=94> */
[----:B------:R-:W-:Y:S02]  /*37c0*/  UIADD3 UR20, UR11, UR14, URZ ;  /* 0x0000000e0b147290 */ /* 0x000fe4000fffe03f */
[----:B------:R-:W-:Y:S01]  /*37d0*/  UIADD3 UR22, UR11, UR15, URZ ;  /* 0x0000000f0b167290 */ /* 0x000fe2000fffe03f */
        /* <DEDUP_REMOVED lines=16> */
[----:B------:R-:W-:Y:S01]  /*38e0*/  UMOV UR14, 0x28 ;  /* 0x00000028000e7882 */ /* 0x000fe20000000000 */
[----:B------:R-:W-:Y:S01]  /*38f0*/  UMOV UR15, 0xa00 ;  /* 0x00000a00000f7882 */ /* 0x000fe20000000000 */
[----:B------:R-:W-:Y:S02]  /*3900*/  USEL UR14, UR14, 0x26, UP0 ;  /* 0x000000260e0e7887 */ /* 0x000fe40008000000 */
[----:B------:R-:W-:-:S02]  /*3910*/  USEL UR15, UR15, 0x980, UP0 ;  /* 0x000009800f0f7887 */ /* 0x000fc40008000000 */
[----:B------:R-:W-:Y:S02]  /*3920*/  ULOP3.LUT UR14, UR14, 0x6, URZ, 0xc0, !UPT ;  /* 0x000000060e0e7892 */ /* 0x000fe4000f8ec03f */
[----:B------:R-:W-:Y:S01]  /*3930*/  ULOP3.LUT UR15, UR15, 0xa00, URZ, 0xc0, !UPT ;  /* 0x00000a000f0f7892 */ /* 0x000fe2000f8ec03f */
[----:B------:R-:W-:Y:S02]  /*3940*/  WARPGROUP.DEPBAR.LE gsb0, 0x0 ;  /* 0x00008000000079c5 */ /* 0x000fe40000010000 */
[----:B------:R-:W-:-:S06]  /*3950*/  WARPGROUP.ARRIVE ;  /* 0x00000000000079c5 */ /* 0x000fcc0000000000 */
[----:B------:R-:W-:Y:S01]  /*3960*/  HGMMA.64x64x16.F32.BF16 R24, gdesc[UR20], R24, gsb0 ;  /* 0x00e00000141879f0 */ /* 0x000fe20008001818 */
[----:B------:R-:W-:Y:S02]  /*3970*/  UIADD3 UR20, UR14, UR15, UR6 ;  /* 0x0000000f0e147290 */ /* 0x000fe4000fffe006 */
[----:B------:R-:W-:Y:S01]  /*3980*/  UIADD3 UR22, UR14, UR15, UR5 ;  /* 0x0000000f0e167290 */ /* 0x000fe2000fffe005 */
[----:B------:R-:W-:Y:S01]  /*3990*/  UMOV UR21, 0x40000040 ;  /* 0x4000004000157882 */ /* 0x000fe20000000000 */
[----:B------:R-:W-:Y:S01]  /*39a0*/  UMOV UR23, 0x40000040 ;  /* 0x4000004000177882 */ /* 0x000fe20000000000 */
[----:B------:R-:W-:Y:S02]  /*39b0*/  UIADD3 UR14, UR6, 0xa00, URZ ;  /* 0x00000a00060e7890 */ /* 0x000fe4000fffe03f */
[----:B------:R-:W-:Y:S01]  /*39c0*/  UIADD3 UR15, UR5, 0xa00, URZ ;  /* 0x00000a00050f7890 */ /* 0x000fe2000fffe03f */
        /* <DEDUP_REMOVED lines=87> */
[----:B------:R-:W-:Y:S02]  /*3f40*/  UMOV UR10, 0x1000 ;  /* 0x00001000000a7882 */ /* 0x000fe40000000000 */
[----:B------:R-:W-:-:S04]  /*3f50*/  USEL UR10, UR10, 0xf80, UP0 ;  /* 0x00000f800a0a7887 */ /* 0x000fc80008000000 */
[----:B------:R-:W-:Y:S01]  /*3f60*/  ULOP3.LUT UR10, UR10, 0x1e00, URZ, 0xc0, !UPT ;  /* 0x00001e000a0a7892 */ /* 0x000fe2000f8ec03f */
        /* <DEDUP_REMOVED lines=9> */
[----:B------:R-:W-:-:S04]  /*4000*/  USEL UR7, UR7, 0x3e, UP0 ;  /* 0x0000003e07077887 */ /* 0x000fc80008000000 */
        /* <DEDUP_REMOVED lines=8> */
[----:B------:R-:W-:Y:S01]  /*4090*/  ULDC UR5, c[0x0][0xad0] ;  /* 0x0002b40000057ab9 */ /* 0x000fe20000000800 */
[----:B------:R-:W-:Y:S01]  /*40a0*/  ULDC UR7, c[0x0][0xa80] ;  /* 0x0002a00000077ab9 */ /* 0x000fe20000000800 */
        /* <DEDUP_REMOVED lines=27> */
[----:B--2---:R-:W-:Y:S01]  /*4260*/  FSEL R24, R24, -INF , P1 ;  /* 0xff80000018187808 */ /* 0x004fe20000800000 */
[----:B------:R-:W-:Y:S01]  /*4270*/  FMUL.FTZ R48, R48, UR5 ;  /* 0x0000000530307c20 */ /* 0x000fe20008410000 */
[----:B------:R-:W-:Y:S01]  /*4280*/  FMUL.FTZ R42, R42, UR5 ;  /* 0x000000052a2a7c20 */ /* 0x000fe20008410000 */
[----:B------:R-:W-:Y:S01]  /*4290*/  FMUL.FTZ R49, R49, UR5 ;  /* 0x0000000531317c20 */ /* 0x000fe20008410000 */
[----:B------:R-:W-:Y:S01]  /*42a0*/  FMUL.FTZ R43, R43, UR5 ;  /* 0x000000052b2b7c20 */ /* 0x000fe20008410000 */
[----:B------:R-:W-:Y:S01]  /*42b0*/  FMUL.FTZ R52, R52, UR5 ;  /* 0x0000000534347c20 */ /* 0x000fe20008410000 */
[----:B------:R-:W-:Y:S01]  /*42c0*/  FMUL.FTZ R53, R53, UR5 ;  /* 0x0000000535357c20 */ /* 0x000fe20008410000 */
[----:B------:R-:W2:Y:S01]  /*42d0*/  MUFU.TANH R29, R29 ;  /* 0x0000001d001d7308 */ /* 0x000ea20000002400 */
[----:B-----5:R-:W-:Y:S01]  /*42e0*/  FSEL R25, R25, -INF , P2 ;  /* 0xff80000019197808 */ /* 0x020fe20001000000 */
[----:B------:R-:W-:Y:S01]  /*42f0*/  FMUL.FTZ R46, R46, UR5 ;  /* 0x000000052e2e7c20 */ /* 0x000fe20008410000 */
[----:B------:R-:W-:Y:S01]  /*4300*/  FMUL.FTZ R47, R47, UR5 ;  /* 0x000000052f2f7c20 */ /* 0x000fe20008410000 */
[----:B------:R-:W-:Y:S01]  /*4310*/  FMUL.FTZ R50, R50, UR5 ;  /* 0x0000000532327c20 */ /* 0x000fe20008410000 */
[----:B------:R-:W-:Y:S01]  /*4320*/  FMNMX.FTZ R7, R24, R25, !PT ;  /* 0x0000001918077209 */ /* 0x000fe20007810000 */
[----:B------:R-:W-:Y:S01]  /*4330*/  FMUL.FTZ R51, R51, UR5 ;  /* 0x0000000533337c20 */ /* 0x000fe20008410000 */
[----:B------:R-:W-:Y:S01]  /*4340*/  FMUL.FTZ R54, R54, UR5 ;  /* 0x0000000536367c20 */ /* 0x000fe20008410000 */
[----:B------:R-:W5:Y:S01]  /*4350*/  MUFU.TANH R32, R32 ;  /* 0x0000002000207308 */ /* 0x000f620000002400 */
[----:B0-----:R-:W-:Y:S01]  /*4360*/  FSEL R28, R28, -INF , P3 ;  /* 0xff8000001c1c7808 */ /* 0x001fe20001800000 */
[----:B------:R-:W-:-:S03]  /*4370*/  FMUL.FTZ R55, R55, UR5 ;  /* 0x0000000537377c20 */ /* 0x000fc60008410000 */
[----:B------:R-:W-:-:S03]  /*4380*/  FMNMX.FTZ R7, R28, R7, !PT ;  /* 0x000000071c077209 */ /* 0x000fc60007810000 */
[----:B------:R-:W0:Y:S01]  /*4390*/  MUFU.TANH R26, R26 ;  /* 0x0000001a001a7308 */ /* 0x000e220000002400 */
[----:B--2---:R-:W-:-:S04]  /*43a0*/  FSEL R10, R29, -INF , P4 ;  /* 0xff8000001d0a7808 */ /* 0x004fc80002000000 */
[----:B------:R-:W-:-:S03]  /*43b0*/  FMNMX.FTZ R7, R10, R7, !PT ;  /* 0x000000070a077209 */ /* 0x000fc60007810000 */
[----:B------:R-:W2:Y:S01]  /*43c0*/  MUFU.TANH R33, R33 ;  /* 0x0000002100217308 */ /* 0x000ea20000002400 */
[----:B-----5:R-:W-:-:S04]  /*43d0*/  FSEL R32, R32, -INF , P5 ;  /* 0xff80000020207808 */ /* 0x020fc80002800000 */
[----:B------:R-:W-:-:S03]  /*43e0*/  FMNMX.FTZ R7, R32, R7, !PT ;  /* 0x0000000720077209 */ /* 0x000fc60007810000 */
[----:B------:R-:W5:Y:S01]  /*43f0*/  MUFU.TANH R27, R27 ;  /* 0x0000001b001b7308 */ /* 0x000f620000002400 */
[----:B0-----:R-:W-:Y:S02]  /*4400*/  FSEL R26, R26, -INF , P1 ;  /* 0xff8000001a1a7808 */ /* 0x001fe40000800000 */
[----:B------:R-:W-:-:S05]  /*4410*/  ISETP.GT.AND P1, PT, R5, 0x18, PT ;  /* 0x000000180500780c */ /* 0x000fca0003f24270 */
[----:B------:R-:W0:Y:S01]  /*4420*/  MUFU.TANH R36, R36 ;  /* 0x0000002400247308 */ /* 0x000e220000002400 */
[----:B--2---:R-:W-:-:S04]  /*4430*/  FSEL R12, R33, -INF , P6 ;  /* 0xff800000210c7808 */ /* 0x004fc80003000000 */
[----:B------:R-:W-:-:S03]  /*4440*/  FMNMX.FTZ R7, R12, R7, !PT ;  /* 0x000000070c077209 */ /* 0x000fc60007810000 */
[----:B------:R-:W2:Y:S01]  /*4450*/  MUFU.TANH R30, R30 ;  /* 0x0000001e001e7308 */ /* 0x000ea20000002400 */
[----:B-----5:R-:W-:Y:S02]  /*4460*/  FSEL R27, R27, -INF , P2 ;  /* 0xff8000001b1b7808 */ /* 0x020fe40001000000 */
[----:B------:R-:W-:-:S05]  /*4470*/  ISETP.GT.AND P2, PT, R5, 0x19, PT ;  /* 0x000000190500780c */ /* 0x000fca0003f44270 */
[----:B------:R-:W5:Y:S01]  /*4480*/  MUFU.TANH R37, R37 ;  /* 0x0000002500257308 */ /* 0x000f620000002400 */
[----:B0-----:R-:W-:-:S04]  /*4490*/  FSEL R14, R36, -INF , P1 ;  /* 0xff800000240e7808 */ /* 0x001fc80000800000 */
[----:B------:R-:W-:-:S03]  /*44a0*/  FMNMX.FTZ R7, R14, R7, !PT ;  /* 0x000000070e077209 */ /* 0x000fc60007810000 */
[----:B------:R-:W0:Y:S01]  /*44b0*/  MUFU.TANH R31, R31 ;  /* 0x0000001f001f7308 */ /* 0x000e220000002400 */
[----:B--2---:R-:W-:Y:S02]  /*44c0*/  FSEL R30, R30, -INF , P3 ;  /* 0xff8000001e1e7808 */ /* 0x004fe40001800000 */
[----:B------:R-:W-:-:S05]  /*44d0*/  ISETP.GT.AND P3, PT, R5, 0x20, PT ;  /* 0x000000200500780c */ /* 0x000fca0003f64270 */
        /* <DEDUP_REMOVED lines=41> */
[----:B------:R-:W-:Y:S02]  /*4770*/  ISETP.GT.AND P4, PT, R5, 0x39, PT ;  /* 0x000000390500780c */ /* 0x000fe40003f84270 */
[----:B------:R-:W-:-:S03]  /*4780*/  FMNMX.FTZ R5, R26, R27, !PT ;  /* 0x0000001b1a057209 */ /* 0x000fc60007810000 */
[----:B------:R-:W0:Y:S01]  /*4790*/  MUFU.TANH R46, R46 ;  /* 0x0000002e002e7308 */ /* 0x000e220000002400 */
[----:B--2---:R-:W-:Y:S02]  /*47a0*/  FSEL R52, R52, -INF , P3 ;  /* 0xff80000034347808 */ /* 0x004fe40001800000 */
[----:B------:R-:W-:Y:S02]  /*47b0*/  FMNMX.FTZ R5, R30, R5, !PT ;  /* 0x000000051e057209 */ /* 0x000fe40007810000 */
[----:B------:R-:W-:Y:S02]  /*47c0*/  FMNMX.FTZ R7, R52, R7, !PT ;  /* 0x0000000734077209 */ /* 0x000fe40007810000 */
[----:B------:R-:W-:Y:S01]  /*47d0*/  FMNMX.FTZ R5, R56, R5, !PT ;  /* 0x0000000538057209 */ /* 0x000fe20007810000 */
[----:B------:R-:W2:Y:S01]  /*47e0*/  MUFU.TANH R47, R47 ;  /* 0x0000002f002f7308 */ /* 0x000ea20000002400 */
[----:B-----5:R-:W-:Y:S02]  /*47f0*/  FSEL R72, R53, -INF , P4 ;  /* 0xff80000035487808 */ /* 0x020fe40002000000 */
[----:B------:R-:W-:-:S02]  /*4800*/  FMNMX.FTZ R5, R34, R5, !PT ;  /* 0x0000000522057209 */ /* 0x000fc40007810000 */
[----:B------:R-:W-:Y:S02]  /*4810*/  FMNMX.FTZ R7, R72, R7, !PT ;  /* 0x0000000748077209 */ /* 0x000fe40007810000 */
[----:B------:R-:W-:Y:S01]  /*4820*/  FMNMX.FTZ R5, R36, R5, !PT ;  /* 0x0000000524057209 */ /* 0x000fe20007810000 */
[----:B------:R-:W5:Y:S01]  /*4830*/  MUFU.TANH R50, R50 ;  /* 0x0000003200327308 */ /* 0x000f620000002400 */
[----:B0-----:R-:W-:Y:S01]  /*4840*/  FSEL R46, R46, -INF , P5 ;  /* 0xff8000002e2e7808 */ /* 0x001fe20002800000 */
[----:B------:R-:W0:Y:S01]  /*4850*/  SHFL.BFLY PT, R4, R7, 0x2, 0x1f ;  /* 0x0c401f0007047f89 */ /* 0x000e2200000e0000 */
[----:B------:R-:W-:-:S04]  /*4860*/  FMNMX.FTZ R5, R38, R5, !PT ;  /* 0x0000000526057209 */ /* 0x000fc80007810000 */
[----:B------:R-:W-:Y:S01]  /*4870*/  FMNMX.FTZ R5, R40, R5, !PT ;  /* 0x0000000528057209 */ /* 0x000fe20007810000 */
[----:B------:R-:W-:Y:S01]  /*4880*/  MUFU.TANH R51, R51 ;  /* 0x0000003300337308 */ /* 0x000fe20000002400 */
[----:B--2---:R-:W-:Y:S02]  /*4890*/  FSEL R48, R47, -INF , P6 ;  /* 0xff8000002f307808 */ /* 0x004fe40003000000 */
[----:B------:R-:W-:-:S04]  /*48a0*/  FMNMX.FTZ R5, R42, R5, !PT ;  /* 0x000000052a057209 */ /* 0x000fc80007810000 */
[----:B------:R-:W-:Y:S01]  /*48b0*/  FMNMX.FTZ R5, R44, R5, !PT ;  /* 0x000000052c057209 */ /* 0x000fe20007810000 */
[----:B------:R-:W2:Y:S01]  /*48c0*/  MUFU.TANH R54, R54 ;  /* 0x0000003600367308 */ /* 0x000ea20000002400 */
[----:B-----5:R-:W-:Y:S02]  /*48d0*/  FSEL R50, R50, -INF , P1 ;  /* 0xff80000032327808 */ /* 0x020fe40000800000 */
[----:B------:R-:W-:-:S04]  /*48e0*/  FMNMX.FTZ R5, R46, R5, !PT ;  /* 0x000000052e057209 */ /* 0x000fc80007810000 */
[----:B------:R-:W-:Y:S01]  /*48f0*/  FMNMX.FTZ R5, R48, R5, !PT ;  /* 0x0000000530057209 */ /* 0x000fe20007810000 */
[----:B------:R-:W5:Y:S01]  /*4900*/  MUFU.TANH R55, R55 ;  /* 0x0000003700377308 */ /* 0x000f620000002400 */
[----:B0-----:R-:W-:Y:S01]  /*4910*/  FMNMX.FTZ R4, R7, R4, !PT ;  /* 0x0000000407047209 */ /* 0x001fe20007810000 */
[----:B------:R-:W-:Y:S01]  /*4920*/  IMAD.U32 R7, RZ, RZ, UR7 ;  /* 0x00000007ff077e24 */ /* 0x000fe2000f8e00ff */
[----:B------:R-:W-:Y:S01]  /*4930*/  FMNMX.FTZ R5, R50, R5, !PT ;  /* 0x0000000532057209 */ /* 0x000fe20007810000 */
[----:B------:R-:W-:Y:S02]  /*4940*/  ULOP3.LUT UR7, UR44, 0x2000000, URZ, 0xfc, !UPT ;  /* 0x020000002c077892 */ /* 0x000fe4000f8efc3f */
[----:B------:R-:W0:Y:S01]  /*4950*/  SHFL.BFLY PT, R9, R4, 0x1, 0x1f ;  /* 0x0c201f0004097f89 */ /* 0x000e2200000e0000 */
[----:B--2---:R-:W-:Y:S01]  /*4960*/  FSEL R54, R54, -INF , P3 ;  /* 0xff80000036367808 */ /* 0x004fe20001800000 */
[----:B------:R-:W-:-:S04]  /*4970*/  ULEA UR10, UR36, UR7, 0xc ;  /* 0x00000007240a7291 */ /* 0x000fc8000f8e603f */
[----:B------:R-:W-:Y:S01]  /*4980*/  UIADD3 UR14, UR10, 0x80, URZ ;  /* 0x000000800a0e7890 */ /* 0x000fe2000fffe03f */
[----:B-----5:R-:W-:Y:S02]  /*4990*/  FSEL R70, R55, -INF , P4 ;  /* 0xff80000037467808 */ /* 0x020fe40002000000 */
[----:B0-----:R-:W-:-:S04]  /*49a0*/  FMNMX.FTZ R4, R4, R9, !PT ;  /* 0x0000000904047209 */ /* 0x001fc80007810000 */
[C---:B------:R-:W-:Y:S01]  /*49b0*/  FSETP.NEU.FTZ.AND P5, PT, R4.reuse, -INF , PT ;  /* 0xff8000000400780b */ /* 0x040fe20003fbd000 */
[----:B-1-34-:R-:W-:-:S05]  /*49c0*/  FMUL.FTZ R6, R4, R7 ;  /* 0x0000000704067220 */ /* 0x01afca0000410000 */
[----:B------:R-:W-:-:S05]  /*49d0*/  FSEL R29, R6, RZ, P5 ;  /* 0x000000ff061d7208 */ /* 0x000fca0002800000 */
[-CC-:B------:R-:W-:Y:S01]  /*49e0*/  FFMA.FTZ R6, R24, R7.reuse, -R29.reuse ;  /* 0x0000000718067223 */ /* 0x180fe2000001081d */
[----:B------:R-:W-:Y:S01]  /*49f0*/  FSEL R24, R51, -INF , P2 ;  /* 0xff80000033187808 */ /* 0x000fe20001000000 */
        /* <DEDUP_REMOVED lines=14> */
[-CC-:B------:R-:W-:Y:S01]  /*4ae0*/  FFMA.FTZ R154, R66, R7.reuse, -R29.reuse ;  /* 0x00000007429a7223 */ /* 0x180fe2000001081d */
[-CC-:B------:R-:W-:Y:S01]  /*4af0*/  FFMA.FTZ R173, R68, R7.reuse, -R29.reuse ;  /* 0x0000000744ad7223 */ /* 0x180fe2000001081d */
[----:B------:R-:W0:Y:S01]  /*4b00*/  SHFL.BFLY PT, R28, R5, 0x2, 0x1f ;  /* 0x0c401f00051c7f89 */ /* 0x000e2200000e0000 */
[-CC-:B------:R-:W-:Y:S01]  /*4b10*/  FFMA.FTZ R172, R52, R7.reuse, -R29.reuse ;  /* 0x0000000734ac7223 */ /* 0x180fe2000001081d */
[----:B------:R-:W-:Y:S01]  /*4b20*/  FFMA.FTZ R175, R72, R7, -R29 ;  /* 0x0000000748af7223 */ /* 0x000fe2000001081d */
[----:B------:R-:W-:Y:S01]  /*4b30*/  MUFU.EX2 R6, R6 ;  /* 0x0000000600067308 */ /* 0x000fe20000000800 */
[----:B------:R-:W-:-:S07]  /*4b40*/  ISETP.GE.AND P2, PT, R152, 0x41, PT ;  /* 0x000000419800780c */ /* 0x000fce0003f46270 */
[----:B------:R-:W1:Y:S08]  /*4b50*/  MUFU.EX2 R9, R9 ;  /* 0x0000000900097308 */ /* 0x000e700000000800 */
[----:B------:R-:W-:Y:S01]  /*4b60*/  MUFU.EX2 R8, R8 ;  /* 0x0000000800087308 */ /* 0x000fe20000000800 */
[----:B0-----:R-:W-:-:S07]  /*4b70*/  FMNMX.FTZ R28, R5, R28, !PT ;  /* 0x0000001c051c7209 */ /* 0x001fce0007810000 */
[----:B------:R-:W0:Y:S01]  /*4b80*/  MUFU.EX2 R11, R11 ;  /* 0x0000000b000b7308 */ /* 0x000e220000000800 */
[----:B-1----:R-:W-:Y:S01]  /*4b90*/  F2FP.BF16.F32.PACK_AB R156, R9, R6 ;  /* 0x00000006099c723e */ /* 0x002fe200000010ff */
[----:B------:R-:W1:Y:S01]  /*4ba0*/  SHFL.BFLY PT, R5, R28, 0x1, 0x1f ;  /* 0x0c201f001c057f89 */ /* 0x000e6200000e0000 */
[----:B------:R-:W-:-:S05]  /*4bb0*/  FADD.FTZ R9, R6, R9 ;  /* 0x0000000906097221 */ /* 0x000fca0000010000 */
[----:B------:R-:W-:Y:S08]  /*4bc0*/  MUFU.EX2 R10, R10 ;  /* 0x0000000a000a7308 */ /* 0x000ff00000000800 */
[----:B------:R-:W2:Y:S01]  /*4bd0*/  MUFU.EX2 R13, R13 ;  /* 0x0000000d000d7308 */ /* 0x000ea20000000800 */
[----:B0-----:R-:W-:Y:S01]  /*4be0*/  F2FP.BF16.F32.PACK_AB R158, R11, R8 ;  /* 0x000000080b9e723e */ /* 0x001fe200000010ff */
[----:B------:R-:W-:-:S04]  /*4bf0*/  FADD.FTZ R8, R8, R9 ;  /* 0x0000000908087221 */ /* 0x000fc80000010000 */
[----:B------:R-:W-:Y:S02]  /*4c00*/  FADD.FTZ R11, R11, R8 ;  /* 0x000000080b0b7221 */ /* 0x000fe40000010000 */
[----:B------:R-:W-:Y:S01]  /*4c10*/  MUFU.EX2 R12, R12 ;  /* 0x0000000c000c7308 */ /* 0x000fe20000000800 */
[----:B-1----:R-:W-:-:S04]  /*4c20*/  FMNMX.FTZ R5, R28, R5, !PT ;  /* 0x000000051c057209 */ /* 0x002fc80007810000 */
[C---:B------:R-:W-:Y:S01]  /*4c30*/  FSETP.NEU.FTZ.AND P1, PT, R5.reuse, -INF , PT ;  /* 0xff8000000500780b */ /* 0x040fe20003f3d000 */
[-C--:B------:R-:W-:Y:S02]  /*4c40*/  FMUL.FTZ R25, R5, R7.reuse ;  /* 0x0000000705197220 */ /* 0x080fe40000410000 */
[----:B------:R-:W0:Y:S01]  /*4c50*/  MUFU.EX2 R15, R15 ;  /* 0x0000000f000f7308 */ /* 0x000e220000000800 */
[----:B--2---:R-:W-:Y:S01]  /*4c60*/  F2FP.BF16.F32.PACK_AB R160, R13, R10 ;  /* 0x0000000a0da0723e */ /* 0x004fe200000010ff */
[----:B------:R-:W-:Y:S01]  /*4c70*/  FADD.FTZ R10, R10, R11 ;  /* 0x0000000b0a0a7221 */ /* 0x000fe20000010000 */
[----:B------:R-:W-:Y:S02]  /*4c80*/  FSEL R25, R25, RZ, P1 ;  /* 0x000000ff19197208 */ /* 0x000fe40000800000 */
[----:B------:R-:W-:Y:S01]  /*4c90*/  ISETP.NE.AND P1, PT, R57, RZ, PT ;  /* 0x000000ff3900720c */ /* 0x000fe20003f25270 */
[----:B------:R-:W-:Y:S02]  /*4ca0*/  FADD.FTZ R13, R13, R10 ;  /* 0x0000000a0d0d7221 */ /* 0x000fe40000010000 */
        /* <DEDUP_REMOVED lines=10> */
[----:B------:R-:W-:Y:S01]  /*4d50*/  FFMA.FTZ R182, R42, R7, -R25 ;  /* 0x000000072ab67223 */ /* 0x000fe20000010819 */
[----:B------:R-:W-:-:S02]  /*4d60*/  @!P1 VIADD R24, R3, 0x38840 ;  /* 0x0003884003189836 */ /* 0x000fc40000000000 */
[-CC-:B------:R-:W-:Y:S01]  /*4d70*/  FFMA.FTZ R191, R44, R7.reuse, -R25.reuse ;  /* 0x000000072cbf7223 */ /* 0x180fe20000010819 */
[-CC-:B------:R-:W-:Y:S01]  /*4d80*/  FFMA.FTZ R192, R46, R7.reuse, -R25.reuse ;  /* 0x000000072ec07223 */ /* 0x180fe20000010819 */
[-CC-:B------:R-:W-:Y:S01]  /*4d90*/  FFMA.FTZ R193, R48, R7.reuse, -R25.reuse ;  /* 0x0000000730c17223 */ /* 0x180fe20000010819 */
[-CC-:B------:R-:W-:Y:S01]  /*4da0*/  FFMA.FTZ R194, R50, R7.reuse, -R25.reuse ;  /* 0x0000000732c27223 */ /* 0x180fe20000010819 */
[----:B------:R-:W-:Y:S01]  /*4db0*/  @!P1 PRMT R24, RZ, 0x654, R24 ;  /* 0x00000654ff189816 */ /* 0x000fe20000000018 */
[-CC-:B------:R-:W-:Y:S01]  /*4dc0*/  FFMA.FTZ R196, R54, R7.reuse, -R25.reuse ;  /* 0x0000000736c47223 */ /* 0x180fe20000010819 */
[----:B------:R-:W-:Y:S01]  /*4dd0*/  FFMA.FTZ R197, R70, R7, -R25 ;  /* 0x0000000746c57223 */ /* 0x000fe20000010819 */
[----:B------:R-:W-:Y:S01]  /*4de0*/  MUFU.EX2 R174, R174 ;  /* 0x000000ae00ae7308 */ /* 0x000fe20000000800 */
[----:B------:R1:W-:Y:S01]  /*4df0*/  @!P1 SYNCS.ARRIVE.TRANS64.RED.A1T0 RZ, [R24+URZ], RZ ;  /* 0x000000ff18ff99a7 */ /* 0x0003e2000810043f */
[----:B0-----:R-:W-:Y:S01]  /*4e00*/  F2FP.BF16.F32.PACK_AB R162, R15, R12 ;  /* 0x0000000c0fa2723e */ /* 0x001fe200000010ff */
[----:B------:R-:W-:Y:S01]  /*4e10*/  FADD.FTZ R12, R12, R13 ;  /* 0x0000000d0c0c7221 */ /* 0x000fe20000010000 */
[----:B------:R-:W-:-:S03]  /*4e20*/  @!P1 VIADD R3, R3, 0x38860 ;  /* 0x0003886003039836 */ /* 0x000fc60000000000 */
[----:B------:R-:W-:Y:S01]  /*4e30*/  FADD.FTZ R15, R15, R12 ;  /* 0x0000000c0f0f7221 */ /* 0x000fe20000010000 */
[----:B------:R-:W0:Y:S01]  /*4e40*/  MUFU.EX2 R177, R177 ;  /* 0x000000b100b17308 */ /* 0x000e220000000800 */
[----:B------:R-:W-:-:S07]  /*4e50*/  @!P1 PRMT R3, RZ, 0x654, R3 ;  /* 0x00000654ff039816 */ /* 0x000fce0000000003 */
[----:B------:R-:W-:Y:S08]  /*4e60*/  MUFU.EX2 R176, R176 ;  /* 0x000000b000b07308 */ /* 0x000ff00000000800 */
[----:B------:R-:W2:Y:S01]  /*4e70*/  MUFU.EX2 R179, R179 ;  /* 0x000000b300b37308 */ /* 0x000ea20000000800 */
[----:B0-----:R-:W-:Y:S01]  /*4e80*/  F2FP.BF16.F32.PACK_AB R157, R177, R174 ;  /* 0x000000aeb19d723e */ /* 0x001fe200000010ff */
[----:B------:R-:W-:-:S06]  /*4e90*/  FADD.FTZ R177, R174, R177 ;  /* 0x000000b1aeb17221 */ /* 0x000fcc0000010000 */
[----:B------:R-:W-:Y:S08]  /*4ea0*/  MUFU.EX2 R178, R178 ;  /* 0x000000b200b27308 */ /* 0x000ff00000000800 */
[----:B------:R-:W0:Y:S01]  /*4eb0*/  MUFU.EX2 R181, R181 ;  /* 0x000000b500b57308 */ /* 0x000e220000000800 */
[----:B--2---:R-:W-:Y:S01]  /*4ec0*/  F2FP.BF16.F32.PACK_AB R159, R179, R176 ;  /* 0x000000b0b39f723e */ /* 0x004fe200000010ff */
[----:B------:R-:W-:Y:S01]  /*4ed0*/  BAR.SYNC.DEFER_BLOCKING 0xf, 0x100 ;  /* 0x03c4000000007b1d */ /* 0x000fe20000010000 */
[----:B------:R-:W-:-:S04]  /*4ee0*/  FADD.FTZ R176, R176, R177 ;  /* 0x000000b1b0b07221 */ /* 0x000fc80000010000 */
[----:B------:R-:W-:Y:S01]  /*4ef0*/  FADD.FTZ R179, R179, R176 ;  /* 0x000000b0b3b37221 */ /* 0x000fe20000010000 */
[----:B------:R-:W-:Y:S08]  /*4f00*/  MUFU.EX2 R180, R180 ;  /* 0x000000b400b47308 */ /* 0x000ff00000000800 */
[----:B------:R-:W2:Y:S01]  /*4f10*/  MUFU.EX2 R183, R183 ;  /* 0x000000b700b77308 */ /* 0x000ea20000000800 */
[----:B0-----:R-:W-:Y:S01]  /*4f20*/  F2FP.BF16.F32.PACK_AB R161, R181, R178 ;  /* 0x000000b2b5a1723e */ /* 0x001fe200000010ff */
[----:B------:R-:W-:-:S04]  /*4f30*/  FADD.FTZ R178, R178, R179 ;  /* 0x000000b3b2b27221 */ /* 0x000fc80000010000 */
[----:B------:R-:W-:Y:S02]  /*4f40*/  FADD.FTZ R181, R181, R178 ;  /* 0x000000b2b5b57221 */ /* 0x000fe40000010000 */
[----:B------:R-:W0:Y:S01]  /*4f50*/  MUFU.EX2 R21, R21 ;  /* 0x0000001500157308 */ /* 0x000e220000000800 */
[----:B------:R3:W-:Y:S07]  /*4f60*/  STSM.16.M88.4 [R23+0x36400], R156 ;  /* 0x0364009c17007844 */ /* 0x0007ee0000000200 */
[----:B------:R-:W-:Y:S01]  /*4f70*/  MUFU.EX2 R20, R20 ;  /* 0x0000001400147308 */ /* 0x000fe20000000800 */
[----:B--2---:R-:W-:Y:S01]  /*4f80*/  F2FP.BF16.F32.PACK_AB R163, R183, R180 ;  /* 0x000000b4b7a3723e */ /* 0x004fe200000010ff */
[----:B------:R-:W-:-:S04]  /*4f90*/  FADD.FTZ R180, R180, R181 ;  /* 0x000000b5b4b47221 */ /* 0x000fc80000010000 */
[----:B------:R3:W-:Y:S01]  /*4fa0*/  STSM.16.M88.4 [R185], R160 ;  /* 0x000000a0b9007844 */ /* 0x0007e20000000200 */
[----:B------:R-:W-:Y:S01]  /*4fb0*/  FADD.FTZ R183, R183, R180 ;  /* 0x000000b4b7b77221 */ /* 0x000fe20000010000 */
[----:B------:R-:W2:Y:S01]  /*4fc0*/  MUFU.EX2 R155, R155 ;  /* 0x0000009b009b7308 */ /* 0x000ea20000000800 */
[----:B0-----:R-:W-:Y:S01]  /*4fd0*/  F2FP.BF16.F32.PACK_AB R164, R21, R14 ;  /* 0x0000000e15a4723e */ /* 0x001fe200000010ff */
[----:B------:R-:W-:-:S04]  /*4fe0*/  FADD.FTZ R14, R14, R15 ;  /* 0x0000000f0e0e7221 */ /* 0x000fc80000010000 */
[----:B------:R-:W-:Y:S02]  /*4ff0*/  FADD.FTZ R21, R21, R14 ;  /* 0x0000000e15157221 */ /* 0x000fe40000010000 */
[----:B------:R-:W-:Y:S08]  /*5000*/  MUFU.EX2 R182, R182 ;  /* 0x000000b600b67308 */ /* 0x000ff00000000800 */
[----:B------:R-:W0:Y:S01]  /*5010*/  MUFU.EX2 R191, R191 ;  /* 0x000000bf00bf7308 */ /* 0x000e220000000800 */
[----:B--2---:R-:W-:Y:S01]  /*5020*/  F2FP.BF16.F32.PACK_AB R166, R155, R20 ;  /* 0x000000149ba6723e */ /* 0x004fe200000010ff */
[----:B------:R-:W-:-:S04]  /*5030*/  FADD.FTZ R20, R20, R21 ;  /* 0x0000001514147221 */ /* 0x000fc80000010000 */
[----:B------:R-:W-:Y:S02]  /*5040*/  FADD.FTZ R155, R155, R20 ;  /* 0x000000149b9b7221 */ /* 0x000fe40000010000 */
[----:B------:R-:W-:Y:S08]  /*5050*/  MUFU.EX2 R192, R192 ;  /* 0x000000c000c07308 */ /* 0x000ff00000000800 */
        /* <DEDUP_REMOVED lines=8> */
[----:B------:R3:W-:Y:S01]  /*50e0*/  STSM.16.M88.4 [R22], R164 ;  /* 0x000000a416007844 */ /* 0x0007e20000000200 */
[----:B------:R-:W-:Y:S01]  /*50f0*/  FADD.FTZ R193, R193, R192 ;  /* 0x000000c0c1c17221 */ /* 0x000fe20000010000 */
        /* <DEDUP_REMOVED lines=8> */
[----:B------:R-:W-:-:S06]  /*5180*/  FADD.FTZ R172, R172, R173 ;  /* 0x000000adacac7221 */ /* 0x000fcc0000010000 */
[----:B------:R-:W2:Y:S08]  /*5190*/  MUFU.EX2 R196, R196 ;  /* 0x000000c400c47308 */ /* 0x000eb00000000800 */
[----:B------:R-:W4:Y:S01]  /*51a0*/  MUFU.EX2 R197, R197 ;  /* 0x000000c500c57308 */ /* 0x000f220000000800 */
[----:B0-----:R-:W-:Y:S01]  /*51b0*/  F2FP.BF16.F32.PACK_AB R169, R195, R194 ;  /* 0x000000c2c3a9723e */ /* 0x001fe200000010ff */
[----:B------:R-:W-:-:S04]  /*51c0*/  FADD.FTZ R194, R194, R193 ;  /* 0x000000c1c2c27221 */ /* 0x000fc80000010000 */
[----:B------:R-:W-:-:S04]  /*51d0*/  FADD.FTZ R195, R195, R194 ;  /* 0x000000c2c3c37221 */ /* 0x000fc80000010000 */
[----:B--2---:R-:W-:Y:S01]  /*51e0*/  FADD.FTZ R6, R196, R195 ;  /* 0x000000c3c4067221 */ /* 0x004fe20000010000 */
[----:B----4-:R-:W-:-:S03]  /*51f0*/  F2FP.BF16.F32.PACK_AB R171, R197, R196 ;  /* 0x000000c4c5ab723e */ /* 0x010fc600000010ff */
[----:B------:R-:W-:Y:S02]  /*5200*/  FADD.FTZ R6, R197, R6 ;  /* 0x00000006c5067221 */ /* 0x000fe40000010000 */
[----:B------:R3:W-:Y:S01]  /*5210*/  STSM.16.M88.4 [R184], R168 ;  /* 0x000000a8b8007844 */ /* 0x0007e20000000200 */
[----:B-1----:R-:W-:-:S06]  /*5220*/  WARPGROUP.ARRIVE ;  /* 0x00000000000079c5 */ /* 0x002fcc0000000000 */
[----:B------:R-:W-:Y:S01]  /*5230*/  HGMMA.64x256x16.F32.BF16 R24, R156, gdesc[UR8].tnspB, RZ, !UPT, gsb0 ;  /* 0x43e000089c187df0 */ /* 0x000fe2000c0018ff */
[----:B------:R-:W-:Y:S02]  /*5240*/  UMOV UR11, 0x40000040 ;  /* 0x40000040000b7882 */ /* 0x000fe40000000000 */
[----:B------:R-:W-:Y:S02]  /*5250*/  WARPGROUP.DEPBAR.LE gsb0, 0x0 ;  /* 0x00008000000079c5 */ /* 0x000fe40000010000 */
[----:B------:R-:W-:-:S15]  /*5260*/  WARPGROUP.ARRIVE ;  /* 0x00000000000079c5 */ /* 0x000fde0000000000 */
[----:B------:R-:W-:-:S08]  /*5270*/  NOP ;  /* 0x0000000000007918 */ /* 0x000fd00000000000 */
[----:B------:R-:W-:Y:S01]  /*5280*/  HGMMA.64x256x16.F32.BF16 R24, R160, gdesc[UR12].tnspB, R24, gsb0 ;  /* 0x43e0000ca0187df0 */ /* 0x000fe20008001818 */
[----:B------:R-:W-:Y:S01]  /*5290*/  UIADD3 UR14, UR10, 0x100, URZ ;  /* 0x000001000a0e7890 */ /* 0x000fe2000fffe03f */
[----:B------:R-:W-:Y:S01]  /*52a0*/  UMOV UR15, 0x40000040 ;  /* 0x40000040000f7882 */ /* 0x000fe20000000000 */
[----:B------:R-:W-:Y:S01]  /*52b0*/  UIADD3 UR10, UR10, 0x180, URZ ;  /* 0x000001800a0a7890 */ /* 0x000fe2000fffe03f */
[----:B------:R-:W-:Y:S02]  /*52c0*/  WARPGROUP.DEPBAR.LE gsb0, 0x0 ;  /* 0x00008000000079c5 */ /* 0x000fe40000010000 */
[----:B------:R-:W-:-:S15]  /*52d0*/  WARPGROUP.ARRIVE ;  /* 0x00000000000079c5 */ /* 0x000fde0000000000 */
[----:B------:R-:W-:-:S07]  /*52e0*/  NOP ;  /* 0x0000000000007918 */ /* 0x000fce0000000000 */
[----:B------:R-:W-:Y:S03]  /*52f0*/  HGMMA.64x256x16.F32.BF16 R24, R164, gdesc[UR12].tnspB, R24, gsb0 ;  /* 0x43e0000ca4187df0 */ /* 0x000fe60008001818 */
        /* <DEDUP_REMOVED lines=10> */
[----:B0-----:R-:W0:Y:S02]  /*53a0*/  FENCE.VIEW.ASYNC.S ;  /* 0x00000000000073c6 */ /* 0x001e240000000000 */
[----:B0-----:R-:W-:Y:S01]  /*53b0*/  NOP ;  /* 0x0000000000007918 */ /* 0x001fe20000000000 */
[----:B------:R-:W-:Y:S06]  /*53c0*/  BAR.ARV 0xe, 0x100 ;  /* 0x0384000000007b1d */ /* 0x000fec0000002000 */
[----:B------:R0:W-:Y:S02]  /*53d0*/  @!P1 SYNCS.ARRIVE.TRANS64.RED.A1T0 RZ, [R3+URZ], RZ ;  /* 0x000000ff03ff99a7 */ /* 0x0001e4000810043f */
[----:B0-----:R-:W-:Y:S01]  /*53e0*/  FADD.FTZ R3, R175, R172 ;  /* 0x000000acaf037221 */ /* 0x001fe20000010000 */
[----:B---3--:R-:W-:Y:S06]  /*53f0*/  @!P2 BRA `(.L_x_3416) ;  /* 0x0000002c007ca947 */ /* 0x008fec0003800000 */
[----:B------:R-:W-:Y:S01]  /*5400*/  VIADD R8, R153, 0xfffffffe ;  /* 0xfffffffe99087836 */ /* 0x000fe20000000000 */
[----:B------:R-:W-:Y:S01]  /*5410*/  UMOV UR24, UR36 ;  /* 0x0000002400187c82 */ /* 0x000fe20008000000 */
[----:B------:R-:W-:Y:S02]  /*5420*/  IMAD.MOV.U32 R10, RZ, RZ, R5 ;  /* 0x000000ffff0a7224 */ /* 0x000fe400078e0005 */
[----:B------:R-:W-:-:S07]  /*5430*/  IMAD.MOV.U32 R11, RZ, RZ, R4 ;  /* 0x000000ffff0b7224 */ /* 0x000fce00078e0004 */
.L_x_3425:
[----:B------:R-:W-:Y:S01]  /*5440*/  UIADD3 UR36, UR24, 0x1, URZ ;  /* 0x0000000118247890 */ /* 0x000fe2000fffe03f */
[C---:B------:R-:W-:Y:S01]  /*5450*/  ISETP.GT.AND P2, PT, R8.reuse, RZ, PT ;  /* 0x000000ff0800720c */ /* 0x040fe20003f44270 */
[----:B------:R-:W-:Y:S02]  /*5460*/  VIADD R8, R8, 0xffffffff ;  /* 0xffffffff08087836 */ /* 0x000fe40000000000 */
[----:B------:R-:W-:-:S04]  /*5470*/  UISETP.NE.AND UP0, UPT, UR36, 0x2, UPT ;  /* 0x000000022400788c */ /* 0x000fc8000bf05270 */
[----:B------:R-:W-:Y:S02]  /*5480*/  USEL UR5, URZ, 0x1, UP0 ;  /* 0x000000013f057887 */ /* 0x000fe40008000000 */
[----:B------:R-:W-:-:S04]  /*5490*/  USEL UR36, UR36, URZ, UP0 ;  /* 0x0000003f24247287 */ /* 0x000fc80008000000 */
[----:B------:R-:W-:Y:S01]  /*54a0*/  LOP3.LUT R2, R2, UR5, RZ, 0x3c, !PT ;  /* 0x0000000502027c12 */ /* 0x000fe2000f8e3cff */
[----:B0-----:R-:W-:Y:S07]  /*54b0*/  @P0 BRA `(.L_x_3417) ;  /* 0x0000000000040947 */ /* 0x001fee0003800000 */
[----:B------:R-:W-:Y:S01]  /*54c0*/  BPT.TRAP 0x1 ;  /* 0x000000040000795c */ /* 0x000fe20000300000 */
.L_x_3417:
[----:B------:R-:W-:Y:S01]  /*54d0*/  ULEA UR5, UR36, UR37, 0x3 ;  /* 0x0000002524057291 */ /* 0x000fe2000f8e183f */
[----:B------:R-:W-:-:S08]  /*54e0*/  SHF.L.U32 R4, R2, 0x1f, RZ ;  /* 0x0000001f02047819 */ /* 0x000fd000000006ff */
[----:B------:R0:W1:Y:S01]  /*54f0*/  SYNCS.PHASECHK.TRANS64.TRYWAIT P3, [UR5+0x38830], R4 ;  /* 0x03883004ff0075a7 */ /* 0x0000620008060145 */
[----:B------:R-:W-:Y:S05]  /*5500*/  @P0 BRA `(.L_x_3418) ;  /* 0x0000000000040947 */ /* 0x000fea0003800000 */
[----:B------:R-:W-:Y:S01]  /*5510*/  BPT.TRAP 0x1 ;  /* 0x000000040000795c */ /* 0x000fe20000300000 */
.L_x_3418:
[----:B-1----:R-:W-:Y:S05]  /*5520*/  @P3 BRA `(.L_x_3419) ;  /* 0x0000000000083947 */ /* 0x002fea0003800000 */
[----:B------:R-:W1:Y:S02]  /*5530*/  SYNCS.PHASECHK.TRANS64.TRYWAIT P3, [UR5+0x38830], R4 ;  /* 0x03883004ff0075a7 */ /* 0x000e640008060145 */
[----:B-1----:R-:W-:Y:S05]  /*5540*/  @!P3 BRA `(.L_x_3420) ;  /* 0x000000b4001cb947 */ /* 0x002fea0003800000 */
.L_x_3419:
        /* <DEDUP_REMOVED lines=26> */
[----:B------:R-:W-:Y:S05]  /*56f0*/  @P0 BRA `(.L_x_3421) ;  /* 0x0000000000040947 */ /* 0x000fea0003800000 */
[----:B------:R-:W-:Y:S01]  /*5700*/  BPT.TRAP 0x1 ;  /* 0x000000040000795c */ /* 0x000fe20000300000 */
.L_x_3421:
[----:B------:R2:W3:Y:S01]  /*5710*/  SYNCS.PHASECHK.TRANS64.TRYWAIT P3, [UR5+0x38850], R4 ;  /* 0x03885004ff0075a7 */ /* 0x0004e20008060145 */
[----:B------:R-:W-:Y:S05]  /*5720*/  @P0 BRA `(.L_x_3422) ;  /* 0x0000000000040947 */ /* 0x000fea0003800000 */
[----:B------:R-:W-:Y:S01]  /*5730*/  BPT.TRAP 0x1 ;  /* 0x000000040000795c */ /* 0x000fe20000300000 */
.L_x_3422:
[----:B---3--:R-:W-:Y:S05]  /*5740*/  @P3 BRA `(.L_x_3423) ;  /* 0x0000000000083947 */ /* 0x008fea0003800000 */
[----:B------:R-:W3:Y:S02]  /*5750*/  SYNCS.PHASECHK.TRANS64.TRYWAIT P3, [UR5+0x38850], R4 ;  /* 0x03885004ff0075a7 */ /* 0x000ee40008060145 */
[----:B---3--:R-:W-:Y:S05]  /*5760*/  @!P3 BRA `(.L_x_3424) ;  /* 0x000000b000acb947 */ /* 0x008fea0003800000 */
.L_x_3423:
[----:B------:R-:W-:Y:S01]  /*5770*/  UIADD3 UR10, UR37, 0x26400, URZ ;  /* 0x00026400250a7890 */ /* 0x000fe2000fffe03f */
[----:B------:R-:W-:Y:S01]  /*5780*/  WARPGROUP.ARRIVE ;  /* 0x00000000000079c5 */ /* 0x000fe20000000000 */
[----:B------:R-:W-:-:S05]  /*5790*/  UIADD3 UR14, UR6, 0x6, URZ ;  /* 0x00000006060e7890 */ /* 0x000fca000fffe03f */
[----:B-1----:R-:W1:Y:S01]  /*57a0*/  S2R R5, SR_TID.X ;  /* 0x0000000000057919 */ /* 0x002e620000002100 */
[----:B------:R-:W-:Y:S01]  /*57b0*/  USHF.R.U32.HI UR10, URZ, 0x4, UR10 ;  /* 0x000000043f0a7899 */ /* 0x000fe2000801160a */
[----:B------:R-:W-:Y:S01]  /*57c0*/  IMAD.U32 R197, RZ, RZ, UR5 ;  /* 0x00000005ffc57e24 */ /* 0x000fe2000f8e00ff */
[----:B------:R-:W-:Y:S02]  /*57d0*/  UIADD3 UR11, UR6, 0x200, URZ ;  /* 0x00000200060b7890 */ /* 0x000fe4000fffe03f */
[----:B------:R-:W-:Y:S02]  /*57e0*/  ULOP3.LUT UR15, UR10, 0x3fff, URZ, 0xc0, !UPT ;  /* 0x00003fff0a0f7892 */ /* 0x000fe4000f8ec03f */
[----:B------:R-:W-:Y:S02]  /*57f0*/  ULEA UR10, UR36, UR4, 0xc ;  /* 0x00000004240a7291 */ /* 0x000fe4000f8e603f */
[----:B------:R-:W-:Y:S01]  /*5800*/  ULOP3.LUT UR6, UR15, 0x10000, URZ, 0xfc, !UPT ;  /* 0x000100000f067892 */ /* 0x000fe2000f8efc3f */
[----:B------:R-:W-:Y:S01]  /*5810*/  UMOV UR23, 0x40000040 ;  /* 0x4000004000177882 */ /* 0x000fe20000000000 */
[----:B------:R-:W-:Y:S01]  /*5820*/  UMOV UR21, 0x40000040 ;  /* 0x4000004000157882 */ /* 0x000fe20000000000 */
[----:B------:R-:W-:-:S02]  /*5830*/  UIADD3 UR18, UR10, 0x800, URZ ;  /* 0x000008000a127890 */ /* 0x000fc4000fffe03f */
[----:B------:R-:W-:Y:S02]  /*5840*/  UMOV UR22, UR10 ;  /* 0x0000000a00167c82 */ /* 0x000fe40008000000 */
[----:B------:R-:W-:Y:S01]  /*5850*/  UMOV UR20, UR6 ;  /* 0x0000000600147c82 */ /* 0x000fe20008000000 */
[----:B------:R-:W-:Y:S01]  /*5860*/  UIADD3 UR19, UR6, 0x800, URZ ;  /* 0x0000080006137890 */ /* 0x000fe2000fffe03f */
[----:B------:R-:W-:Y:S01]  /*5870*/  HGMMA.64x64x16.F32.BF16 R152, gdesc[UR20], R152, gsb0 ;  /* 0x00e00000149879f0 */ /* 0x000fe20008001898 */
[----:B------:R-:W-:Y:S02]  /*5880*/  UIADD3 UR22, UR10, 0x2, URZ ;  /* 0x000000020a167890 */ /* 0x000fe4000fffe03f */
[----:B------:R-:W-:Y:S01]  /*5890*/  UIADD3 UR20, UR6, 0x2, URZ ;  /* 0x0000000206147890 */ /* 0x000fe2000fffe03f */
[----:B------:R-:W-:Y:S01]  /*58a0*/  UMOV UR23, 0x40000040 ;  /* 0x4000004000177882 */ /* 0x000fe20000000000 */
[----:B------:R-:W-:Y:S01]  /*58b0*/  UMOV UR21, 0x40000040 ;  /* 0x4000004000157882 */ /* 0x000fe20000000000 */
[----:B-1----:R-:W-:-:S05]  /*58c0*/  SHF.R.U32.HI R5, RZ, 0x7, R5 ;  /* 0x00000007ff057819 */ /* 0x002fca0000011605 */
[----:B0-2---:R-:W0:Y:S01]  /*58d0*/  SHFL.IDX PT, R4, R5, RZ, 0x1f ;  /* 0x00001fff05047589 */ /* 0x005e2200000e0000 */
        /* <DEDUP_REMOVED lines=10> */
[----:B------:R-:W-:Y:S01]  /*5980*/  UIADD3 UR22, UR10, 0x6, URZ ;  /* 0x000000060a167890 */ /* 0x000fe2000fffe03f */
[----:B------:R-:W-:Y:S01]  /*5990*/  UMOV UR20, UR14 ;  /* 0x0000000e00147c82 */ /* 0x000fe20008000000 */
        /* <DEDUP_REMOVED lines=9> */
[----:B0-----:R-:W-:-:S13]  /*5a30*/  R2UR UR11, R4 ;  /* 0x00000000040b72ca */ /* 0x001fda00000e0000 */
        /* <DEDUP_REMOVED lines=226> */
[----:B------:R-:W-:Y:S01]  /*6860*/  UMOV UR11, 0x40000040 ;  /* 0x40000040000b7882 */ /* 0x000fe20000000000 */
        /* <DEDUP_REMOVED lines=40> */
[----:B------:R-:W-:-:S02]  /*6af0*/  FMUL.FTZ R154, R183, UR10 ;  /* 0x0000000ab79a7c20 */ /* 0x000fc40008410000 */
[----:B------:R-:W1:Y:S01]  /*6b00*/  MUFU.TANH R198, R198 ;  /* 0x000000c600c67308 */ /* 0x000e620000002400 */
[----:B--2---:R-:W-:-:S07]  /*6b10*/  FMNMX.FTZ R5, R156, R5, !PT ;  /* 0x000000059c057209 */ /* 0x004fce0007810000 */
[----:B------:R-:W2:Y:S01]  /*6b20*/  MUFU.TANH R202, R202 ;  /* 0x000000ca00ca7308 */ /* 0x000ea20000002400 */
[----:B0-----:R-:W-:-:S07]  /*6b30*/  FMNMX.FTZ R5, R196, R5, !PT ;  /* 0x00000005c4057209 */ /* 0x001fce0007810000 */
[----:B------:R-:W0:Y:S01]  /*6b40*/  MUFU.TANH R164, R164 ;  /* 0x000000a400a47308 */ /* 0x000e220000002400 */
[----:B-1----:R-:W-:Y:S01]  /*6b50*/  FMNMX.FTZ R7, R198, R5, !PT ;  /* 0x00000005c6077209 */ /* 0x002fe20007810000 */
[----:B------:R-:W-:Y:S01]  /*6b60*/  FMUL.FTZ R5, R177, UR10 ;  /* 0x0000000ab1057c20 */ /* 0x000fe20008410000 */
[----:B------:R-:W-:-:S04]  /*6b70*/  ULEA UR10, UR36, UR7, 0xc ;  /* 0x00000007240a7291 */ /* 0x000fc8000f8e603f */
[----:B------:R-:W-:Y:S01]  /*6b80*/  UIADD3 UR14, UR10, 0x80, URZ ;  /* 0x000000800a0e7890 */ /* 0x000fe2000fffe03f */
        /* <DEDUP_REMOVED lines=21> */
[----:B0-----:R-:W-:-:S05]  /*6ce0*/  FMNMX.FTZ R7, R228, R7, !PT ;  /* 0x00000007e4077209 */ /* 0x001fca0007810000 */
[----:B------:R-:W0:Y:S02]  /*6cf0*/  SHFL.BFLY PT, R4, R7, 0x2, 0x1f ;  /* 0x0c401f0007047f89 */ /* 0x000e2400000e0000 */
[----:B------:R-:W3:Y:S01]  /*6d00*/  MUFU.TANH R14, R14 ;  /* 0x0000000e000e7308 */ /* 0x000ee20000002400 */
[----:B-1----:R-:W-:-:S07]  /*6d10*/  FMNMX.FTZ R13, R9, R10, !PT ;  /* 0x0000000a090d7209 */ /* 0x002fce0007810000 */
[----:B------:R-:W1:Y:S01]  /*6d20*/  MUFU.TANH R20, R20 ;  /* 0x0000001400147308 */ /* 0x000e620000002400 */
[----:B--2---:R-:W-:-:S07]  /*6d30*/  FMNMX.FTZ R13, R12, R13, !PT ;  /* 0x0000000d0c0d7209 */ /* 0x004fce0007810000 */
[----:B------:R-:W2:Y:S01]  /*6d40*/  MUFU.TANH R158, R158 ;  /* 0x0000009e009e7308 */ /* 0x000ea20000002400 */
[----:B---3--:R-:W-:Y:S02]  /*6d50*/  FMNMX.FTZ R13, R14, R13, !PT ;  /* 0x0000000d0e0d7209 */ /* 0x008fe40007810000 */
[----:B0-----:R-:W-:-:S05]  /*6d60*/  FMNMX.FTZ R4, R7, R4, !PT ;  /* 0x0000000407047209 */ /* 0x001fca0007810000 */
[----:B------:R-:W0:Y:S01]  /*6d70*/  MUFU.TANH R160, R160 ;  /* 0x000000a000a07308 */ /* 0x000e220000002400 */
[----:B-1----:R-:W-:Y:S01]  /*6d80*/  FMNMX.FTZ R13, R20, R13, !PT ;  /* 0x0000000d140d7209 */ /* 0x002fe20007810000 */
[----:B------:R-:W1:Y:S01]  /*6d90*/  LDC R7, c[0x0][0xa80] ;  /* 0x0002a000ff077b82 */ /* 0x000e620000000800 */
[----:B------:R-:W3:Y:S05]  /*6da0*/  SHFL.BFLY PT, R15, R4, 0x1, 0x1f ;  /* 0x0c201f00040f7f89 */ /* 0x000eea00000e0000 */
[----:B------:R-:W4:Y:S01]  /*6db0*/  MUFU.TANH R162, R162 ;  /* 0x000000a200a27308 */ /* 0x000f220000002400 */
[----:B--2---:R-:W-:-:S07]  /*6dc0*/  FMNMX.FTZ R13, R158, R13, !PT ;  /* 0x0000000d9e0d7209 */ /* 0x004fce0007810000 */
[----:B------:R-:W2:Y:S01]  /*6dd0*/  MUFU.TANH R166, R166 ;  /* 0x000000a600a67308 */ /* 0x000ea20000002400 */
[----:B0-----:R-:W-:-:S07]  /*6de0*/  FMNMX.FTZ R13, R160, R13, !PT ;  /* 0x0000000da00d7209 */ /* 0x001fce0007810000 */
[----:B------:R-:W0:Y:S01]  /*6df0*/  MUFU.TANH R208, R208 ;  /* 0x000000d000d07308 */ /* 0x000e220000002400 */
[----:B----4-:R-:W-:Y:S02]  /*6e00*/  FMNMX.FTZ R13, R162, R13, !PT ;  /* 0x0000000da20d7209 */ /* 0x010fe40007810000 */
[----:B---3--:R-:W-:-:S05]  /*6e10*/  FMNMX.FTZ R4, R4, R15, !PT ;  /* 0x0000000f04047209 */ /* 0x008fca0007810000 */
[----:B------:R-:W3:Y:S01]  /*6e20*/  MUFU.TANH R230, R230 ;  /* 0x000000e600e67308 */ /* 0x000ee20000002400 */
[----:B--2---:R-:W-:Y:S01]  /*6e30*/  FMNMX.FTZ R13, R166, R13, !PT ;  /* 0x0000000da60d7209 */ /* 0x004fe20007810000 */
[C---:B-1----:R-:W-:Y:S01]  /*6e40*/  FMUL.FTZ R161, R4.reuse, R7 ;  /* 0x0000000704a17220 */ /* 0x042fe20000410000 */
[----:B------:R-:W-:-:S03]  /*6e50*/  FADD.FTZ R168, -R4, R11 ;  /* 0x0000000b04a87221 */ /* 0x000fc60000010100 */
[-CC-:B------:R-:W-:Y:S01]  /*6e60*/  FFMA.FTZ R182, R5, R7.reuse, -R161.reuse ;  /* 0x0000000705b67223 */ /* 0x180fe200000108a1 */
[--C-:B------:R-:W-:Y:S01]  /*6e70*/  FFMA.FTZ R175, R153, R7, -R161.reuse ;  /* 0x0000000799af7223 */ /* 0x100fe200000108a1 */
[----:B------:R-:W1:Y:S01]  /*6e80*/  MUFU.TANH R236, R236 ;  /* 0x000000ec00ec7308 */ /* 0x000e620000002400 */
[----:B0-----:R-:W-:Y:S01]  /*6e90*/  FMNMX.FTZ R13, R208, R13, !PT ;  /* 0x0000000dd00d7209 */ /* 0x001fe20007810000 */
[-C--:B------:R-:W-:Y:S01]  /*6ea0*/  FMUL.FTZ R168, R168, R7.reuse ;  /* 0x00000007a8a87220 */ /* 0x080fe20000410000 */
[-CC-:B------:R-:W-:Y:S01]  /*6eb0*/  FFMA.FTZ R11, R192, R7.reuse, -R161.reuse ;  /* 0x00000007c00b7223 */ /* 0x180fe200000108a1 */
[-CC-:B------:R-:W-:Y:S01]  /*6ec0*/  FFMA.FTZ R194, R194, R7.reuse, -R161.reuse ;  /* 0x00000007c2c27223 */ /* 0x180fe200000108a1 */
[-CC-:B------:R-:W-:Y:S01]  /*6ed0*/  FFMA.FTZ R174, R202, R7.reuse, -R161.reuse ;  /* 0x00000007caae7223 */ /* 0x180fe200000108a1 */
[-CC-:B------:R-:W-:Y:S01]  /*6ee0*/  FFMA.FTZ R21, R164, R7.reuse, -R161.reuse ;  /* 0x00000007a4157223 */ /* 0x180fe200000108a1 */
[--C-:B------:R-:W-:Y:S01]  /*6ef0*/  FFMA.FTZ R176, R204, R7, -R161.reuse ;  /* 0x00000007ccb07223 */ /* 0x100fe200000108a1 */
[----:B------:R-:W0:Y:S01]  /*6f00*/  MUFU.TANH R155, R155 ;  /* 0x0000009b009b7308 */ /* 0x000e220000002400 */
[----:B---3--:R-:W-:Y:S01]  /*6f10*/  FMNMX.FTZ R13, R230, R13, !PT ;  /* 0x0000000de60d7209 */ /* 0x008fe20007810000 */
[-CC-:B------:R-:W-:Y:S01]  /*6f20*/  FFMA.FTZ R169, R206, R7.reuse, -R161.reuse ;  /* 0x00000007cea97223 */ /* 0x180fe200000108a1 */
[-CC-:B------:R-:W-:Y:S01]  /*6f30*/  FFMA.FTZ R178, R210, R7.reuse, -R161.reuse ;  /* 0x00000007d2b27223 */ /* 0x180fe200000108a1 */
[-CC-:B------:R-:W-:Y:S01]  /*6f40*/  FFMA.FTZ R171, R226, R7.reuse, -R161.reuse ;  /* 0x00000007e2ab7223 */ /* 0x180fe200000108a1 */
[-CC-:B------:R-:W-:Y:S01]  /*6f50*/  FFMA.FTZ R180, R232, R7.reuse, -R161.reuse ;  /* 0x00000007e8b47223 */ /* 0x180fe200000108a1 */
[----:B------:R-:W-:-:S02]  /*6f60*/  FFMA.FTZ R173, R234, R7, -R161 ;  /* 0x00000007eaad7223 */ /* 0x000fc400000108a1 */
[----:B------:R-:W2:Y:S01]  /*6f70*/  MUFU.TANH R157, R157 ;  /* 0x0000009d009d7308 */ /* 0x000ea20000002400 */
[----:B-1----:R-:W-:Y:S01]  /*6f80*/  FMNMX.FTZ R170, R236, R13, !PT ;  /* 0x0000000decaa7209 */ /* 0x002fe20007810000 */
[----:B------:R-:W-:-:S06]  /*6f90*/  FFMA.FTZ R13, R156, R7, -R161 ;  /* 0x000000079c0d7223 */ /* 0x000fcc00000108a1 */
[----:B------:R-:W1:Y:S01]  /*6fa0*/  MUFU.TANH R159, R159 ;  /* 0x0000009f009f7308 */ /* 0x000e620000002400 */
[----:B0-----:R-:W-:-:S07]  /*6fb0*/  FMNMX.FTZ R172, R155, R170, !PT ;  /* 0x000000aa9bac7209 */ /* 0x001fce0007810000 */
[----:B------:R-:W0:Y:S01]  /*6fc0*/  MUFU.TANH R152, R152 ;  /* 0x0000009800987308 */ /* 0x000e220000002400 */
[----:B--2---:R-:W-:-:S07]  /*6fd0*/  FMNMX.FTZ R172, R157, R172, !PT ;  /* 0x000000ac9dac7209 */ /* 0x004fce0007810000 */
[----:B------:R-:W2:Y:S01]  /*6fe0*/  MUFU.TANH R154, R154 ;  /* 0x0000009a009a7308 */ /* 0x000ea20000002400 */
[----:B-1----:R-:W-:Y:S01]  /*6ff0*/  FMNMX.FTZ R15, R159, R172, !PT ;  /* 0x000000ac9f0f7209 */ /* 0x002fe20007810000 */
[----:B------:R-:W-:-:S06]  /*7000*/  FFMA.FTZ R172, R196, R7, -R161 ;  /* 0x00000007c4ac7223 */ /* 0x000fcc00000108a1 */
[----:B------:R-:W1:Y:S01]  /*7010*/  MUFU.EX2 R168, R168 ;  /* 0x000000a800a87308 */ /* 0x000e620000000800 */
[----:B0-----:R-:W-:-:S07]  /*7020*/  FMNMX.FTZ R15, R152, R15, !PT ;  /* 0x0000000f980f7209 */ /* 0x001fce0007810000 */
[----:B------:R0:W-:Y:S01]  /*7030*/  MUFU.EX2 R170, R194 ;  /* 0x000000c200aa7308 */ /* 0x0001e20000000800 */
[----:B--2---:R-:W-:Y:S01]  /*7040*/  FMNMX.FTZ R156, R154, R15, !PT ;  /* 0x0000000f9a9c7209 */ /* 0x004fe20007810000 */
[-CC-:B------:R-:W-:Y:S01]  /*7050*/  FFMA.FTZ R15, R198, R7.reuse, -R161.reuse ;  /* 0x00000007c60f7223 */ /* 0x180fe200000108a1 */
[----:B------:R-:W-:-:S03]  /*7060*/  FFMA.FTZ R161, R228, R7, -R161 ;  /* 0x00000007e4a17223 */ /* 0x000fc600000108a1 */
        /* <DEDUP_REMOVED lines=23> */
[----:B--2---:R-:W-:Y:S01]  /*71e0*/  FMNMX.FTZ R163, R156, R163, !PT ;  /* 0x000000a39ca37209 */ /* 0x004fe20007810000 */
[-C--:B------:R-:W-:Y:S01]  /*71f0*/  FMUL.FTZ R61, R61, R168.reuse ;  /* 0x000000a83d3d7220 */ /* 0x080fe20000410000 */
[----:B------:R-:W-:Y:S01]  /*7200*/  MUFU.EX2 R15, R15 ;  /* 0x0000000f000f7308 */ /* 0x000fe20000000800 */
[-C--:B------:R-:W-:Y:S01]  /*7210*/  FMUL.FTZ R64, R64, R168.reuse ;  /* 0x000000a840407220 */ /* 0x080fe20000410000 */
[-C--:B------:R-:W-:Y:S01]  /*7220*/  FMUL.FTZ R65, R65, R168.reuse ;  /* 0x000000a841417220 */ /* 0x080fe20000410000 */
[----:B------:R-:W1:Y:S01]  /*7230*/  SHFL.BFLY PT, R156, R163, 0x1, 0x1f ;  /* 0x0c201f00a39c7f89 */ /* 0x000e6200000e0000 */
        /* <DEDUP_REMOVED lines=22> */
[----:B------:R-:W-:Y:S01]  /*73a0*/  FMUL.FTZ R105, R105, R168 ;  /* 0x000000a869697220 */ /* 0x000fe20000410000 */
[----:B-1----:R-:W-:Y:S01]  /*73b0*/  FMNMX.FTZ R5, R163, R156, !PT ;  /* 0x0000009ca3057209 */ /* 0x002fe20007810000 */
[-C--:B------:R-:W-:Y:S01]  /*73c0*/  FMUL.FTZ R108, R108, R168.reuse ;  /* 0x000000a86c6c7220 */ /* 0x080fe20000410000 */
[-C--:B------:R-:W-:Y:S01]  /*73d0*/  FMUL.FTZ R109, R109, R168.reuse ;  /* 0x000000a86d6d7220 */ /* 0x080fe20000410000 */
[-C--:B------:R-:W-:Y:S01]  /*73e0*/  FMUL.FTZ R112, R112, R168.reuse ;  /* 0x000000a870707220 */ /* 0x080fe20000410000 */
[-C--:B------:R-:W-:Y:S01]  /*73f0*/  FMUL.FTZ R113, R113, R168.reuse ;  /* 0x000000a871717220 */ /* 0x080fe20000410000 */
[CC--:B------:R-:W-:Y:S01]  /*7400*/  FMUL.FTZ R153, R5.reuse, R7.reuse ;  /* 0x0000000705997220 */ /* 0x0c0fe20000410000 */
[----:B------:R-:W-:Y:S01]  /*7410*/  FADD.FTZ R156, -R5, R10 ;  /* 0x0000000a059c7221 */ /* 0x000fe20000010100 */
[----:B------:R-:W-:Y:S01]  /*7420*/  MUFU.EX2 R169, R169 ;  /* 0x000000a900a97308 */ /* 0x000fe20000000800 */
[----:B------:R-:W-:Y:S01]  /*7430*/  FMUL.FTZ R116, R116, R168 ;  /* 0x000000a874747220 */ /* 0x000fe20000410000 */
[----:B------:R-:W-:Y:S01]  /*7440*/  FFMA.FTZ R196, R155, R7, -R153 ;  /* 0x000000079bc47223 */ /* 0x000fe20000010899 */
[----:B------:R-:W-:-:S02]  /*7450*/  IMAD.MOV R155, RZ, RZ, -R19 ;  /* 0x000000ffff9b7224 */ /* 0x000fc400078e0a13 */
[-C--:B------:R-:W-:Y:S01]  /*7460*/  FMUL.FTZ R156, R156, R7.reuse ;  /* 0x000000079c9c7220 */ /* 0x080fe20000410000 */
[-CC-:B------:R-:W-:Y:S01]  /*7470*/  FFMA.FTZ R195, R157, R7.reuse, -R153.reuse ;  /* 0x000000079dc37223 */ /* 0x180fe20000010899 */
[----:B------:R-:W-:Y:S02]  /*7480*/  IMAD.U32 R157, RZ, RZ, UR24 ;  /* 0x00000018ff9d7e24 */ /* 0x000fe4000f8e00ff */
[--C-:B------:R-:W-:Y:S01]  /*7490*/  FFMA.FTZ R192, R9, R7, -R153.reuse ;  /* 0x0000000709c07223 */ /* 0x100fe20000010899 */
[----:B------:R-:W-:Y:S01]  /*74a0*/  ISETP.NE.AND P3, PT, R18, R155, PT ;  /* 0x0000009b1200720c */ /* 0x000fe20003f65270 */
[----:B------:R1:W2:Y:S01]  /*74b0*/  MUFU.EX2 R177, R156 ;  /* 0x0000009c00b17308 */ /* 0x0002a20000000800 */
[----:B------:R-:W-:Y:S02]  /*74c0*/  @!P1 VIADD R155, R197, 0x38840 ;  /* 0x00038840c59b9836 */ /* 0x000fe40000000000 */
[-CC-:B------:R-:W-:Y:S01]  /*74d0*/  FFMA.FTZ R9, R12, R7.reuse, -R153.reuse ;  /* 0x000000070c097223 */ /* 0x180fe20000010899 */
[-CC-:B------:R-:W-:Y:S01]  /*74e0*/  FFMA.FTZ R12, R14, R7.reuse, -R153.reuse ;  /* 0x000000070e0c7223 */ /* 0x180fe20000010899 */
[-CC-:B------:R-:W-:Y:S01]  /*74f0*/  FFMA.FTZ R179, R20, R7.reuse, -R153.reuse ;  /* 0x0000000714b37223 */ /* 0x180fe20000010899 */
[-C--:B------:R-:W-:Y:S01]  /*7500*/  FFMA.FTZ R14, R158, R7.reuse, -R153 ;  /* 0x000000079e0e7223 */ /* 0x080fe20000010899 */
[----:B------:R-:W-:Y:S01]  /*7510*/  @!P1 PRMT R155, RZ, 0x654, R155 ;  /* 0x00000654ff9b9816 */ /* 0x000fe2000000009b */
[-CC-:B------:R-:W-:Y:S01]  /*7520*/  FFMA.FTZ R181, R160, R7.reuse, -R153.reuse ;  /* 0x00000007a0b57223 */ /* 0x180fe20000010899 */
[-CC-:B------:R-:W-:Y:S01]  /*7530*/  FFMA.FTZ R20, R162, R7.reuse, -R153.reuse ;  /* 0x00000007a2147223 */ /* 0x180fe20000010899 */
[-CC-:B------:R-:W-:Y:S01]  /*7540*/  FFMA.FTZ R183, R166, R7.reuse, -R153.reuse ;  /* 0x00000007a6b77223 */ /* 0x180fe20000010899 */
[-CC-:B------:R-:W-:Y:S01]  /*7550*/  FFMA.FTZ R191, R208, R7.reuse, -R153.reuse ;  /* 0x00000007d0bf7223 */ /* 0x180fe20000010899 */
[----:B0-----:R-:W-:Y:S01]  /*7560*/  FFMA.FTZ R194, R230, R7, -R153 ;  /* 0x00000007e6c27223 */ /* 0x001fe20000010899 */
[----:B-1----:R-:W-:-:S02]  /*7570*/  @!P3 IMAD R156, R157, 0x40, R16 ;  /* 0x000000409d9cb824 */ /* 0x002fc400078e0210 */
[-CC-:B------:R-:W-:Y:S01]  /*7580*/  FFMA.FTZ R193, R236, R7.reuse, -R153.reuse ;  /* 0x00000007ecc17223 */ /* 0x180fe20000010899 */
[----:B------:R0:W-:Y:S01]  /*7590*/  @!P1 SYNCS.ARRIVE.TRANS64.RED.A1T0 RZ, [R155+URZ], RZ ;  /* 0x000000ff9bff99a7 */ /* 0x0001e2000810043f */
[-CC-:B------:R-:W-:Y:S01]  /*75a0*/  FFMA.FTZ R198, R159, R7.reuse, -R153.reuse ;  /* 0x000000079fc67223 */ /* 0x180fe20000010899 */
[-CC-:B------:R-:W-:Y:S01]  /*75b0*/  FFMA.FTZ R199, R152, R7.reuse, -R153.reuse ;  /* 0x0000000798c77223 */ /* 0x180fe20000010899 */
[----:B------:R-:W-:Y:S01]  /*75c0*/  @!P3 LEA R156, R156, UR37, 0x2 ;  /* 0x000000259c9cbc11 */ /* 0x000fe2000f8e10ff */
[----:B------:R-:W-:Y:S01]  /*75d0*/  FFMA.FTZ R202, R154, R7, -R153 ;  /* 0x000000079aca7223 */ /* 0x000fe20000010899 */
[----:B------:R-:W-:Y:S01]  /*75e0*/  MUFU.EX2 R192, R192 ;  /* 0x000000c000c07308 */ /* 0x000fe20000000800 */
[----:B---3--:R-:W-:Y:S01]  /*75f0*/  F2FP.BF16.F32.PACK_AB R152, R170, R11 ;  /* 0x0000000baa98723e */ /* 0x008fe200000010ff */
[----:B--2---:R-:W-:Y:S01]  /*7600*/  FMUL.FTZ R26, R26, R177 ;  /* 0x000000b11a1a7220 */ /* 0x004fe20000410000 */
[----:B------:R-:W-:Y:S01]  /*7610*/  @!P3 STS [R156+0x38400], R168 ;  /* 0x038400a89c00b388 */ /* 0x000fe20000000800 */
[----:B------:R-:W-:Y:S01]  /*7620*/  F2FP.BF16.F32.PACK_AB R154, R172, R13 ;  /* 0x0000000dac9a723e */ /* 0x000fe200000010ff */
[----:B------:R-:W-:Y:S01]  /*7630*/  FMUL.FTZ R27, R27, R177 ;  /* 0x000000b11b1b7220 */ /* 0x000fe20000410000 */
[----:B------:R-:W-:Y:S01]  /*7640*/  F2FP.BF16.F32.PACK_AB R158, R176, R21 ;  /* 0x00000015b09e723e */ /* 0x000fe200000010ff */
[----:B------:R1:W-:Y:S01]  /*7650*/  @!P3 STS [R156+0x38420], R177 ;  /* 0x038420b19c00b388 */ /* 0x0003e20000000800 */
[----:B------:R-:W2:Y:S01]  /*7660*/  MUFU.EX2 R9, R9 ;  /* 0x0000000900097308 */ /* 0x000ea20000000800 */
        /* <DEDUP_REMOVED lines=8> */
[----:B-1----:R-:W-:Y:S01]  /*76f0*/  F2FP.BF16.F32.PACK_AB R156, R174, R15 ;  /* 0x0000000fae9c723e */ /* 0x002fe200000010ff */
[-C--:B------:R-:W-:Y:S01]  /*7700*/  FMUL.FTZ R43, R43, R177.reuse ;  /* 0x000000b12b2b7220 */ /* 0x080fe20000410000 */
[-C--:B------:R-:W-:Y:S01]  /*7710*/  FMUL.FTZ R46, R46, R177.reuse ;  /* 0x000000b12e2e7220 */ /* 0x080fe20000410000 */
[-C--:B------:R-:W-:Y:S01]  /*7720*/  FMUL.FTZ R47, R47, R177.reuse ;  /* 0x000000b12f2f7220 */ /* 0x080fe20000410000 */
[-C--:B------:R-:W-:Y:S01]  /*7730*/  FMUL.FTZ R50, R50, R177.reuse ;  /* 0x000000b132327220 */ /* 0x080fe20000410000 */
[-C--:B------:R-:W-:Y:S01]  /*7740*/  FMUL.FTZ R51, R51, R177.reuse ;  /* 0x000000b133337220 */ /* 0x080fe20000410000 */
[-C--:B------:R-:W-:Y:S01]  /*7750*/  FMUL.FTZ R54, R54, R177.reuse ;  /* 0x000000b136367220 */ /* 0x080fe20000410000 */
[----:B------:R-:W0:Y:S01]  /*7760*/  MUFU.EX2 R179, R179 ;  /* 0x000000b300b37308 */ /* 0x000e220000000800 */
[----:B--2---:R-:W-:Y:S01]  /*7770*/  F2FP.BF16.F32.PACK_AB R153, R9, R192 ;  /* 0x000000c00999723e */ /* 0x004fe200000010ff */
        /* <DEDUP_REMOVED lines=14> */
[----:B------:R-:W1:Y:S01]  /*7860*/  MUFU.EX2 R181, R181 ;  /* 0x000000b500b57308 */ /* 0x000e620000000800 */
[----:B0-----:R-:W-:Y:S01]  /*7870*/  F2FP.BF16.F32.PACK_AB R155, R179, R12 ;  /* 0x0000000cb39b723e */ /* 0x001fe200000010ff */
[----:B------:R-:W-:Y:S01]  /*7880*/  BAR.SYNC.DEFER_BLOCKING 0xf, 0x100 ;  /* 0x03c4000000007b1d */ /* 0x000fe20000010000 */
        /* <DEDUP_REMOVED lines=13> */
[----:B------:R-:W0:Y:S01]  /*7960*/  MUFU.EX2 R183, R183 ;  /* 0x000000b700b77308 */ /* 0x000e220000000800 */
[----:B-1----:R-:W-:Y:S01]  /*7970*/  F2FP.BF16.F32.PACK_AB R157, R181, R14 ;  /* 0x0000000eb59d723e */ /* 0x002fe200000010ff */
[-C--:B------:R-:W-:Y:S01]  /*7980*/  FMUL.FTZ R106, R106, R177.reuse ;  /* 0x000000b16a6a7220 */ /* 0x080fe20000410000 */
[-C--:B------:R-:W-:Y:S01]  /*7990*/  FMUL.FTZ R107, R107, R177.reuse ;  /* 0x000000b16b6b7220 */ /* 0x080fe20000410000 */
[-C--:B------:R-:W-:Y:S01]  /*79a0*/  FMUL.FTZ R110, R110, R177.reuse ;  /* 0x000000b16e6e7220 */ /* 0x080fe20000410000 */
[-C--:B------:R-:W-:Y:S01]  /*79b0*/  FMUL.FTZ R111, R111, R177.reuse ;  /* 0x000000b16f6f7220 */ /* 0x080fe20000410000 */
[-C--:B------:R-:W-:Y:S01]  /*79c0*/  FMUL.FTZ R114, R114, R177.reuse ;  /* 0x000000b172727220 */ /* 0x080fe20000410000 */
[-C--:B------:R-:W-:Y:S01]  /*79d0*/  FMUL.FTZ R115, R115, R177.reuse ;  /* 0x000000b173737220 */ /* 0x080fe20000410000 */
[----:B------:R-:W1:Y:S01]  /*79e0*/  MUFU.EX2 R178, R178 ;  /* 0x000000b200b27308 */ /* 0x000e620000000800 */
[-C--:B------:R-:W-:Y:S01]  /*79f0*/  FMUL.FTZ R117, R117, R168.reuse ;  /* 0x000000a875757220 */ /* 0x080fe20000410000 */
[-C--:B------:R-:W-:Y:S01]  /*7a00*/  FMUL.FTZ R118, R118, R177.reuse ;  /* 0x000000b176767220 */ /* 0x080fe20000410000 */
[-C--:B------:R-:W-:Y:S01]  /*7a10*/  FMUL.FTZ R119, R119, R177.reuse ;  /* 0x000000b177777220 */ /* 0x080fe20000410000 */
[-C--:B------:R-:W-:Y:S01]  /*7a20*/  FMUL.FTZ R120, R120, R168.reuse ;  /* 0x000000a878787220 */ /* 0x080fe20000410000 */
[----:B------:R-:W-:Y:S01]  /*7a30*/  FMUL.FTZ R121, R121, R168 ;  /* 0x000000a879797220 */ /* 0x000fe20000410000 */
[-C--:B------:R-:W-:Y:S01]  /*7a40*/  FMUL.FTZ R122, R122, R177.reuse ;  /* 0x000000b17a7a7220 */ /* 0x080fe20000410000 */
[-C--:B------:R-:W-:Y:S01]  /*7a50*/  FMUL.FTZ R123, R123, R177.reuse ;  /* 0x000000b17b7b7220 */ /* 0x080fe20000410000 */
[----:B------:R-:W-:Y:S01]  /*7a60*/  MUFU.EX2 R171, R171 ;  /* 0x000000ab00ab7308 */ /* 0x000fe20000000800 */
[----:B0-----:R-:W-:Y:S01]  /*7a70*/  F2FP.BF16.F32.PACK_AB R159, R183, R20 ;  /* 0x00000014b79f723e */ /* 0x001fe200000010ff */
[-C--:B------:R-:W-:Y:S01]  /*7a80*/  FMUL.FTZ R124, R124, R168.reuse ;  /* 0x000000a87c7c7220 */ /* 0x080fe20000410000 */
[-C--:B------:R-:W-:Y:S01]  /*7a90*/  FMUL.FTZ R125, R125, R168.reuse ;  /* 0x000000a87d7d7220 */ /* 0x080fe20000410000 */
[-C--:B------:R-:W-:Y:S01]  /*7aa0*/  FMUL.FTZ R126, R126, R177.reuse ;  /* 0x000000b17e7e7220 */ /* 0x080fe20000410000 */
[----:B------:R-:W-:Y:S01]  /*7ab0*/  FMUL.FTZ R127, R127, R177 ;  /* 0x000000b17f7f7220 */ /* 0x000fe20000410000 */
        /* <DEDUP_REMOVED lines=19> */
[----:B0-----:R-:W-:Y:S01]  /*7bf0*/  F2FP.BF16.F32.PACK_AB R162, R180, R171 ;  /* 0x000000abb4a2723e */ /* 0x001fe200000010ff */
[-C--:B------:R-:W-:Y:S01]  /*7c00*/  FMUL.FTZ R143, R143, R177.reuse ;  /* 0x000000b18f8f7220 */ /* 0x080fe20000410000 */
[-C--:B------:R-:W-:Y:S01]  /*7c10*/  FMUL.FTZ R144, R144, R168.reuse ;  /* 0x000000a890907220 */ /* 0x080fe20000410000 */
[-C--:B------:R-:W-:Y:S01]  /*7c20*/  FMUL.FTZ R145, R145, R168.reuse ;  /* 0x000000a891917220 */ /* 0x080fe20000410000 */
[-C--:B------:R-:W-:Y:S01]  /*7c30*/  FMUL.FTZ R146, R146, R177.reuse ;  /* 0x000000b192927220 */ /* 0x080fe20000410000 */
[-C--:B------:R-:W-:Y:S01]  /*7c40*/  FMUL.FTZ R147, R147, R177.reuse ;  /* 0x000000b193937220 */ /* 0x080fe20000410000 */
[-C--:B------:R-:W-:Y:S01]  /*7c50*/  FMUL.FTZ R148, R148, R168.reuse ;  /* 0x000000a894947220 */ /* 0x080fe20000410000 */
[----:B------:R-:W-:Y:S01]  /*7c60*/  MUFU.EX2 R193, R193 ;  /* 0x000000c100c17308 */ /* 0x000fe20000000800 */
[----:B------:R-:W-:Y:S01]  /*7c70*/  FMUL.FTZ R149, R149, R168 ;  /* 0x000000a895957220 */ /* 0x000fe20000410000 */
[-C--:B------:R-:W-:Y:S01]  /*7c80*/  FMUL.FTZ R150, R150, R177.reuse ;  /* 0x000000b196967220 */ /* 0x080fe20000410000 */
[----:B------:R-:W-:Y:S01]  /*7c90*/  FMUL.FTZ R151, R151, R177 ;  /* 0x000000b197977220 */ /* 0x000fe20000410000 */
[----:B------:R0:W-:Y:S01]  /*7ca0*/  STSM.16.M88.4 [R23+0x36400], R152 ;  /* 0x0364009817007844 */ /* 0x0001e20000000200 */
[----:B------:R-:W-:Y:S01]  /*7cb0*/  FFMA.FTZ R3, R168, R3, R11 ;  /* 0x00000003a8037223 */ /* 0x000fe2000001000b */
[----:B------:R-:W-:Y:S01]  /*7cc0*/  FFMA.FTZ R6, R177, R6, R192 ;  /* 0x00000006b1067223 */ /* 0x000fe200000100c0 */
[----:B------:R-:W-:Y:S01]  /*7cd0*/  @!P1 VIADD R197, R197, 0x38860 ;  /* 0x00038860c5c59836 */ /* 0x000fe20000000000 */
[----:B------:R-:W1:Y:S01]  /*7ce0*/  MUFU.EX2 R196, R196 ;  /* 0x000000c400c47308 */ /* 0x000e620000000800 */
[----:B------:R0:W-:Y:S01]  /*7cf0*/  STSM.16.M88.4 [R185], R156 ;  /* 0x0000009cb9007844 */ /* 0x0001e20000000200 */
[----:B------:R-:W-:Y:S01]  /*7d00*/  FADD.FTZ R170, R170, R3 ;  /* 0x00000003aaaa7221 */ /* 0x000fe20000010000 */
[----:B------:R-:W-:Y:S01]  /*7d10*/  FADD.FTZ R9, R9, R6 ;  /* 0x0000000609097221 */ /* 0x000fe20000010000 */
[----:B------:R-:W-:Y:S01]  /*7d20*/  @!P1 PRMT R197, RZ, 0x654, R197 ;  /* 0x00000654ffc59816 */ /* 0x000fe200000000c5 */
[----:B------:R-:W-:Y:S01]  /*7d30*/  UMOV UR24, UR36 ;  /* 0x0000002400187c82 */ /* 0x000fe20008000000 */
[----:B------:R-:W-:Y:S01]  /*7d40*/  FADD.FTZ R13, R13, R170 ;  /* 0x000000aa0d0d7221 */ /* 0x000fe20000010000 */
[----:B------:R-:W-:Y:S01]  /*7d50*/  FADD.FTZ R12, R12, R9 ;  /* 0x000000090c0c7221 */ /* 0x000fe20000010000 */
[----:B------:R-:W-:Y:S01]  /*7d60*/  MUFU.EX2 R173, R173 ;  /* 0x000000ad00ad7308 */ /* 0x000fe20000000800 */
[----:B------:R-:W-:-:S02]  /*7d70*/  IMAD.MOV.U32 R11, RZ, RZ, R4 ;  /* 0x000000ffff0b7224 */ /* 0x000fc400078e0004 */
[----:B------:R-:W-:Y:S01]  /*7d80*/  FADD.FTZ R172, R172, R13 ;  /* 0x0000000dacac7221 */ /* 0x000fe20000010000 */
[----:B------:R-:W-:-:S03]  /*7d90*/  FADD.FTZ R179, R179, R12 ;  /* 0x0000000cb3b37221 */ /* 0x000fc60000010000 */
[----:B------:R-:W-:Y:S01]  /*7da0*/  FADD.FTZ R15, R15, R172 ;  /* 0x000000ac0f0f7221 */ /* 0x000fe20000010000 */
[----:B------:R-:W-:Y:S01]  /*7db0*/  FADD.FTZ R14, R14, R179 ;  /* 0x000000b30e0e7221 */ /* 0x000fe20000010000 */
[----:B------:R-:W2:Y:S01]  /*7dc0*/  MUFU.EX2 R182, R182 ;  /* 0x000000b600b67308 */ /* 0x000ea20000000800 */
[----:B-1----:R-:W-:Y:S01]  /*7dd0*/  F2FP.BF16.F32.PACK_AB R163, R196, R193 ;  /* 0x000000c1c4a3723e */ /* 0x002fe200000010ff */
[----:B------:R-:W-:Y:S01]  /*7de0*/  FADD.FTZ R174, R174, R15 ;  /* 0x0000000faeae7221 */ /* 0x000fe20000010000 */
[----:B------:R-:W-:-:S03]  /*7df0*/  FADD.FTZ R181, R181, R14 ;  /* 0x0000000eb5b57221 */ /* 0x000fc60000010000 */
[----:B------:R-:W-:Y:S01]  /*7e00*/  FADD.FTZ R21, R21, R174 ;  /* 0x000000ae15157221 */ /* 0x000fe20000010000 */
[----:B------:R-:W-:Y:S01]  /*7e10*/  FADD.FTZ R20, R20, R181 ;  /* 0x000000b514147221 */ /* 0x000fe20000010000 */
[----:B------:R-:W-:Y:S02]  /*7e20*/  MUFU.EX2 R175, R175 ;  /* 0x000000af00af7308 */ /* 0x000fe40000000800 */
[----:B------:R-:W-:Y:S01]  /*7e30*/  FADD.FTZ R176, R176, R21 ;  /* 0x00000015b0b07221 */ /* 0x000fe20000010000 */
[----:B------:R-:W-:-:S03]  /*7e40*/  FADD.FTZ R20, R183, R20 ;  /* 0x00000014b7147221 */ /* 0x000fc60000010000 */
[----:B------:R-:W-:Y:S02]  /*7e50*/  FADD.FTZ R169, R169, R176 ;  /* 0x000000b0a9a97221 */ /* 0x000fe40000010000 */
[----:B------:R1:W3:Y:S01]  /*7e60*/  MUFU.EX2 R10, R161 ;  /* 0x000000a1000a7308 */ /* 0x0002e20000000800 */
[----:B--2---:R-:W-:Y:S01]  /*7e70*/  F2FP.BF16.F32.PACK_AB R164, R182, R173 ;  /* 0x000000adb6a4723e */ /* 0x004fe200000010ff */
[----:B------:R-:W-:-:S04]  /*7e80*/  FADD.FTZ R178, R178, R169 ;  /* 0x000000a9b2b27221 */ /* 0x000fc80000010000 */
[----:B------:R-:W-:Y:S02]  /*7e90*/  FADD.FTZ R171, R171, R178 ;  /* 0x000000b2abab7221 */ /* 0x000fe40000010000 */
[----:B------:R-:W-:Y:S01]  /*7ea0*/  MUFU.EX2 R195, R195 ;  /* 0x000000c300c37308 */ /* 0x000fe20000000800 */
[----:B-1----:R-:W-:Y:S01]  /*7eb0*/  F2FP.BF16.F32.PACK_AB R161, R194, R191 ;  /* 0x000000bfc2a1723e */ /* 0x002fe200000010ff */
[----:B------:R-:W-:Y:S01]  /*7ec0*/  FADD.FTZ R191, R191, R20 ;  /* 0x00000014bfbf7221 */ /* 0x000fe20000010000 */
[----:B------:R-:W-:-:S03]  /*7ed0*/  FADD.FTZ R180, R180, R171 ;  /* 0x000000abb4b47221 */ /* 0x000fc60000010000 */
[----:B------:R0:W-:Y:S01]  /*7ee0*/  STSM.16.M88.4 [R22], R160 ;  /* 0x000000a016007844 */ /* 0x0001e20000000200 */
[----:B------:R-:W-:Y:S01]  /*7ef0*/  FADD.FTZ R194, R194, R191 ;  /* 0x000000bfc2c27221 */ /* 0x000fe20000010000 */
[----:B------:R-:W1:Y:S01]  /*7f00*/  MUFU.EX2 R198, R198 ;  /* 0x000000c600c67308 */ /* 0x000e620000000800 */
[----:B---3--:R-:W-:Y:S01]  /*7f10*/  F2FP.BF16.F32.PACK_AB R166, R10, R175 ;  /* 0x000000af0aa6723e */ /* 0x008fe200000010ff */
[----:B------:R-:W-:Y:S01]  /*7f20*/  FADD.FTZ R173, R173, R180 ;  /* 0x000000b4adad7221 */ /* 0x000fe20000010000 */
[----:B------:R-:W-:-:S03]  /*7f30*/  FADD.FTZ R193, R193, R194 ;  /* 0x000000c2c1c17221 */ /* 0x000fc60000010000 */
[----:B------:R-:W-:Y:S01]  /*7f40*/  FADD.FTZ R182, R182, R173 ;  /* 0x000000adb6b67221 */ /* 0x000fe20000010000 */
[----:B------:R-:W-:Y:S01]  /*7f50*/  FADD.FTZ R196, R196, R193 ;  /* 0x000000c1c4c47221 */ /* 0x000fe20000010000 */
[----:B------:R-:W-:Y:S02]  /*7f60*/  MUFU.EX2 R199, R199 ;  /* 0x000000c700c77308 */ /* 0x000fe40000000800 */
[----:B------:R-:W-:-:S04]  /*7f70*/  FADD.FTZ R3, R175, R182 ;  /* 0x000000b6af037221 */ /* 0x000fc80000010000 */
[----:B------:R-:W-:Y:S01]  /*7f80*/  FADD.FTZ R3, R10, R3 ;  /* 0x000000030a037221 */ /* 0x000fe20000010000 */
[----:B------:R-:W-:Y:S01]  /*7f90*/  IMAD.MOV.U32 R10, RZ, RZ, R5 ;  /* 0x000000ffff0a7224 */ /* 0x000fe200078e0005 */
[----:B------:R-:W2:Y:S01]  /*7fa0*/  MUFU.EX2 R202, R202 ;  /* 0x000000ca00ca7308 */ /* 0x000ea20000000800 */
[----:B-1----:R-:W-:Y:S01]  /*7fb0*/  F2FP.BF16.F32.PACK_AB R165, R198, R195 ;  /* 0x000000c3c6a5723e */ /* 0x002fe200000010ff */
[----:B------:R-:W-:-:S04]  /*7fc0*/  FADD.FTZ R195, R195, R196 ;  /* 0x000000c4c3c37221 */ /* 0x000fc80000010000 */
[----:B------:R-:W-:Y:S01]  /*7fd0*/  FADD.FTZ R198, R198, R195 ;  /* 0x000000c3c6c67221 */ /* 0x000fe20000010000 */
[----:B--2---:R-:W-:-:S03]  /*7fe0*/  F2FP.BF16.F32.PACK_AB R167, R202, R199 ;  /* 0x000000c7caa7723e */ /* 0x004fc600000010ff */
[----:B------:R-:W-:Y:S02]  /*7ff0*/  FADD.FTZ R199, R199, R198 ;  /* 0x000000c6c7c77221 */ /* 0x000fe40000010000 */
[----:B------:R0:W-:Y:S01]  /*8000*/  STSM.16.M88.4 [R184], R164 ;  /* 0x000000a4b8007844 */ /* 0x0001e20000000200 */
[----:B------:R-:W-:Y:S01]  /*8010*/  WARPGROUP.ARRIVE ;  /* 0x00000000000079c5 */ /* 0x000fe20000000000 */
[----:B------:R-:W-:-:S05]  /*8020*/  FADD.FTZ R6, R202, R199 ;  /* 0x000000c7ca067221 */ /* 0x000fca0000010000 */
[----:B------:R-:W-:Y:S01]  /*8030*/  HGMMA.64x256x16.F32.BF16 R24, R152, gdesc[UR8].tnspB, R24, gsb0 ;  /* 0x43e0000898187df0 */ /* 0x000fe20008001818 */
        /* <DEDUP_REMOVED lines=26> */
[----:B------:R-:W-:Y:S05]  /*81e0*/  @P2 BRA `(.L_x_3425) ;  /* 0xffffffd000942947 */ /* 0x000fea000383ffff */
.L_x_3416:
[----:B------:R-:W1:Y:S01]  /*81f0*/  SHFL.BFLY PT, R0, R3, 0x2, 0x1f ;  /* 0x0c401f0003007f89 */ /* 0x000e6200000e0000 */
[----:B------:R-:W-:Y:S02]  /*8200*/  IMAD.MOV R13, RZ, RZ, -R19 ;  /* 0x000000ffff0d7224 */ /* 0x000fe400078e0a13 */
[----:B------:R-:W-:Y:S01]  /*8210*/  VIADD R200, R200, 0x1 ;  /* 0x00000001c8c87836 */ /* 0x000fe20000000000 */
[----:B------:R-:W2:Y:S01]  /*8220*/  SHFL.BFLY PT, R11, R6, 0x2, 0x1f ;  /* 0x0c401f00060b7f89 */ /* 0x000ea200000e0000 */
[----:B------:R-:W-:Y:S08]  /*8230*/  BAR.ARV 0x8, 0x100 ;  /* 0x0204000000007b1d */ /* 0x000ff00000002000 */
[----:B------:R-:W-:Y:S01]  /*8240*/  BAR.SYNC.DEFER_BLOCKING 0xf, 0x100 ;  /* 0x03c4000000007b1d */ /* 0x000fe20000010000 */
[----:B------:R-:W-:Y:S01]  /*8250*/  ISETP.NE.AND P2, PT, R18, R13, PT ;  /* 0x0000000d1200720c */ /* 0x000fe20003f45270 */
[----:B-1----:R-:W-:Y:S01]  /*8260*/  FADD.FTZ R0, R0, R3 ;  /* 0x0000000300007221 */ /* 0x002fe20000010000 */
[----:B------:R-:W-:Y:S01]  /*8270*/  IMAD.U32 R3, RZ, RZ, UR36 ;  /* 0x00000024ff037e24 */ /* 0x000fe2000f8e00ff */
[----:B------:R-:W-:Y:S01]  /*8280*/  UIADD3 UR36, UR36, 0x1, URZ ;  /* 0x0000000124247890 */ /* 0x000fe2000fffe03f */
[----:B--2---:R-:W-:-:S02]  /*8290*/  FADD.FTZ R11, R11, R6 ;  /* 0x000000060b0b7221 */ /* 0x004fc40000010000 */
[----:B------:R-:W1:Y:S01]  /*82a0*/  SHFL.BFLY PT, R9, R0, 0x1, 0x1f ;  /* 0x0c201f0000097f89 */ /* 0x000e6200000e0000 */
[----:B------:R-:W-:Y:S01]  /*82b0*/  IMAD.MOV.U32 R6, RZ, RZ, RZ ;  /* 0x000000ffff067224 */ /* 0x000fe200078e00ff */
[----:B------:R-:W-:Y:S02]  /*82c0*/  UISETP.NE.AND UP0, UPT, UR36, 0x2, UPT ;  /* 0x000000022400788c */ /* 0x000fe4000bf05270 */
[----:B------:R-:W2:Y:S02]  /*82d0*/  SHFL.BFLY PT, R8, R11, 0x1, 0x1f ;  /* 0x0c201f000b087f89 */ /* 0x000ea400000e0000 */
[----:B------:R-:W-:Y:S02]  /*82e0*/  USEL UR4, URZ, 0x1, UP0 ;  /* 0x000000013f047887 */ /* 0x000fe40008000000 */
[----:B------:R-:W-:-:S04]  /*82f0*/  USEL UR36, UR36, URZ, UP0 ;  /* 0x0000003f24247287 */ /* 0x000fc80008000000 */
[----:B------:R-:W-:Y:S01]  /*8300*/  LOP3.LUT R2, R2, UR4, RZ, 0x3c, !PT ;  /* 0x0000000402027c12 */ /* 0x000fe2000f8e3cff */
[----:B-1----:R-:W-:Y:S01]  /*8310*/  FADD.FTZ R10, R0, R9 ;  /* 0x00000009000a7221 */ /* 0x002fe20000010000 */
[----:B------:R-:W-:Y:S02]  /*8320*/  IMAD.MOV.U32 R9, RZ, RZ, RZ ;  /* 0x000000ffff097224 */ /* 0x000fe400078e00ff */
[----:B------:R-:W-:Y:S02]  /*8330*/  @!P2 IMAD R0, R3, 0x40, R16 ;  /* 0x000000400300a824 */ /* 0x000fe400078e0210 */
[----:B--2---:R-:W-:Y:S01]  /*8340*/  FADD.FTZ R8, R11, R8 ;  /* 0x000000080b087221 */ /* 0x004fe20000010000 */
[----:B------:R-:W-:Y:S01]  /*8350*/  FSETP.NE.FTZ.AND P0, PT, R10, RZ, PT ;  /* 0x000000ff0a00720b */ /* 0x000fe20003f15000 */
[----:B------:R-:W-:Y:S01]  /*8360*/  IMAD.MOV.U32 R3, RZ, RZ, -0x800000 ;  /* 0xff800000ff037424 */ /* 0x000fe200078e00ff */
[----:B------:R-:W-:Y:S01]  /*8370*/  @!P2 LEA R12, R0, UR37, 0x2 ;  /* 0x00000025000cac11 */ /* 0x000fe2000f8e10ff */
[----:B------:R-:W-:Y:S01]  /*8380*/  IMAD.MOV.U32 R0, RZ, RZ, -0x800000 ;  /* 0xff800000ff007424 */ /* 0x000fe200078e00ff */
[----:B------:R-:W-:-:S09]  /*8390*/  FSETP.NE.FTZ.AND P1, PT, R8, RZ, PT ;  /* 0x000000ff0800720b */ /* 0x000fd20003f35000 */
[----:B------:R-:W1:Y:S01]  /*83a0*/  @P0 MUFU.RCP R9, R10 ;  /* 0x0000000a00090308 */ /* 0x000e620000001000 */
[----:B------:R-:W-:-:S03]  /*83b0*/  @P0 FMUL.FTZ R11, R7, 0.69314718246459960938 ;  /* 0x3f317218070b0820 */ /* 0x000fc60000410000 */
[----:B------:R-:W-:-:S04]  /*83c0*/  @P1 FMUL.FTZ R7, R7, 0.69314718246459960938 ;  /* 0x3f31721807071820 */ /* 0x000fc80000410000 */
[----:B------:R-:W2:Y:S08]  /*83d0*/  @P1 MUFU.RCP R6, R8 ;  /* 0x0000000800061308 */ /* 0x000eb00000001000 */
[----:B------:R-:W3:Y:S01]  /*83e0*/  @P0 MUFU.LG2 R10, R10 ;  /* 0x0000000a000a0308 */ /* 0x000ee20000000c00 */
[----:B-1----:R1:W-:Y:S01]  /*83f0*/  @!P2 STS [R12+0x38400], R9 ;  /* 0x038400090c00a388 */ /* 0x0023e20000000800 */
[-C--:B0-----:R-:W-:Y:S01]  /*8400*/  FMUL.FTZ R154, R92, R9.reuse ;  /* 0x000000095c9a7220 */ /* 0x081fe20000410000 */
[-C--:B------:R-:W-:Y:S01]  /*8410*/  FMUL.FTZ R207, R24, R9.reuse ;  /* 0x0000000918cf7220 */ /* 0x080fe20000410000 */
[-C--:B------:R-:W-:Y:S01]  /*8420*/  FMUL.FTZ R204, R25, R9.reuse ;  /* 0x0000000919cc7220 */ /* 0x080fe20000410000 */
[-C--:B------:R-:W-:Y:S01]  /*8430*/  FMUL.FTZ R203, R28, R9.reuse ;  /* 0x000000091ccb7220 */ /* 0x080fe20000410000 */
[-C--:B------:R-:W-:Y:S01]  /*8440*/  FMUL.FTZ R21, R29, R9.reuse ;  /* 0x000000091d157220 */ /* 0x080fe20000410000 */
[-C--:B------:R-:W-:Y:S01]  /*8450*/  FMUL.FTZ R210, R32, R9.reuse ;  /* 0x0000000920d27220 */ /* 0x080fe20000410000 */
[----:B------:R-:W0:Y:S01]  /*8460*/  @P1 MUFU.LG2 R8, R8 ;  /* 0x0000000800081308 */ /* 0x000e220000000c00 */
[----:B--2---:R1:W-:Y:S01]  /*8470*/  @!P2 STS [R12+0x38420], R6 ;  /* 0x038420060c00a388 */ /* 0x0043e20000000800 */
[-C--:B------:R-:W-:Y:S01]  /*8480*/  FMUL.FTZ R209, R33, R9.reuse ;  /* 0x0000000921d17220 */ /* 0x080fe20000410000 */
[-C--:B------:R-:W-:Y:S01]  /*8490*/  FMUL.FTZ R208, R36, R9.reuse ;  /* 0x0000000924d07220 */ /* 0x080fe20000410000 */
[-C--:B------:R-:W-:Y:S01]  /*84a0*/  FMUL.FTZ R206, R37, R9.reuse ;  /* 0x0000000925ce7220 */ /* 0x080fe20000410000 */
[-C--:B------:R-:W-:Y:S01]  /*84b0*/  FMUL.FTZ R205, R40, R9.reuse ;  /* 0x0000000928cd7220 */ /* 0x080fe20000410000 */
[-C--:B------:R-:W-:Y:S01]  /*84c0*/  FMUL.FTZ R202, R41, R9.reuse ;  /* 0x0000000929ca7220 */ /* 0x080fe20000410000 */
[-C--:B------:R-:W-:Y:S01]  /*84d0*/  FMUL.FTZ R201, R44, R9.reuse ;  /* 0x000000092cc97220 */ /* 0x080fe20000410000 */
[-C--:B------:R-:W-:Y:S01]  /*84e0*/  FMUL.FTZ R199, R45, R9.reuse ;  /* 0x000000092dc77220 */ /* 0x080fe20000410000 */
[----:B---3--:R-:W-:Y:S01]  /*84f0*/  @P0 FMUL.FTZ R10, R10, 0.69314718246459960938 ;  /* 0x3f3172180a0a0820 */ /* 0x008fe20000410000 */
        /* <DEDUP_REMOVED lines=118> */
[----:B-1----:R-:W-:Y:S06]  /*8c60*/  BAR.ARV 0xe, 0x100 ;  /* 0x0384000000007b1d */ /* 0x002fec0000002000 */
.L_x_3404:
        /* <DEDUP_REMOVED lines=43> */
[----:B------:R-:W-:Y:S01]  /*8f20*/  LOP3.LUT R20, R49, 0x380, RZ, 0xc0, !PT ;  /* 0x0000038031147812 */ /* 0x000fe200078ec0ff */
[--C-:B------:R-:W-:Y:S01]  /*8f30*/  IMAD.X R9, RZ, RZ, R5.reuse, P2 ;  /* 0x000000ffff097224 */ /* 0x100fe200010e0605 */
[----:B------:R-:W-:Y:S02]  /*8f40*/  IADD3 R53, P6, R4, 0x2020, RZ ;  /* 0x0000202004357810 */ /* 0x000fe40007fde0ff */
[----:B------:R-:W-:Y:S02]  /*8f50*/  LOP3.LUT R8, R33, 0x380, RZ, 0xc0, !PT ;  /* 0x0000038021087812 */ /* 0x000fe400078ec0ff */
[----:B------:R-:W-:Y:S01]  /*8f60*/  LOP3.LUT R10, R37, 0x380, RZ, 0xc0, !PT ;  /* 0x00000380250a7812 */ /* 0x000fe200078ec0ff */
[----:B------:R-:W-:Y:S01]  /*8f70*/  IMAD.X R45, RZ, RZ, R5, P6 ;  /* 0x000000ffff2d7224 */ /* 0x000fe200030e0605 */
[----:B------:R-:W-:Y:S02]  /*8f80*/  SHF.R.U64 R20, R20, 0x3, RZ ;  /* 0x0000000314147819 */ /* 0x000fe400000012ff */
[----:B------:R-:W-:-:S02]  /*8f90*/  IADD3 R57, P3, R4, 0x4000, RZ ;  /* 0x0000400004397810 */ /* 0x000fc40007f7e0ff */
[----:B------:R-:W-:Y:S02]  /*8fa0*/  IADD3 R40, P2, R4, 0x2060, RZ ;  /* 0x0000206004287810 */ /* 0x000fe40007f5e0ff */
[----:B------:R-:W-:Y:S01]  /*8fb0*/  SHF.R.U64 R8, R8, 0x3, RZ ;  /* 0x0000000308087819 */ /* 0x000fe200000012ff */
[--C-:B------:R-:W-:Y:S01]  /*8fc0*/  IMAD.X R123, RZ, RZ, R5.reuse, P3 ;  /* 0x000000ffff7b7224 */ /* 0x100fe200018e0605 */
[----:B------:R-:W-:Y:S01]  /*8fd0*/  SHF.R.U64 R10, R10, 0x3, RZ ;  /* 0x000000030a0a7819 */ /* 0x000fe200000012ff */
[----:B------:R-:W-:Y:S01]  /*8fe0*/  IMAD.X R119, RZ, RZ, R5, P2 ;  /* 0x000000ffff777224 */ /* 0x000fe200010e0605 */
[----:B------:R-:W-:Y:S02]  /*8ff0*/  LOP3.LUT R32, R53, 0x380, RZ, 0xc0, !PT ;  /* 0x0000038035207812 */ /* 0x000fe400078ec0ff */
[----:B------:R-:W-:Y:S02]  /*9000*/  LOP3.LUT R28, R20, R49, RZ, 0x3c, !PT ;  /* 0x00000031141c7212 */ /* 0x000fe400078e3cff */
[----:B------:R-:W-:-:S02]  /*9010*/  IADD3 R36, P1, R4, 0x2040, RZ ;  /* 0x0000204004247810 */ /* 0x000fc40007f3e0ff */
[----:B------:R-:W-:Y:S02]  /*9020*/  LOP3.LUT R20, R57, 0x380, RZ, 0xc0, !PT ;  /* 0x0000038039147812 */ /* 0x000fe400078ec0ff */
[----:B------:R-:W-:Y:S01]  /*9030*/  IADD3 R48, P5, R4, 0x4040, RZ ;  /* 0x0000404004307810 */ /* 0x000fe20007fbe0ff */
[--C-:B------:R-:W-:Y:S01]  /*9040*/  IMAD.X R115, RZ, RZ, R5.reuse, P1 ;  /* 0x000000ffff737224 */ /* 0x100fe200008e0605 */
[----:B------:R-:W-:Y:S02]  /*9050*/  LOP3.LUT R8, R8, R33, RZ, 0x3c, !PT ;  /* 0x0000002108087212 */ /* 0x000fe400078e3cff */
[----:B------:R-:W-:Y:S01]  /*9060*/  LOP3.LUT R10, R10, R37, RZ, 0x3c, !PT ;  /* 0x000000250a0a7212 */ /* 0x000fe200078e3cff */
[----:B------:R-:W-:Y:S01]  /*9070*/  IMAD.X R131, RZ, RZ, R5, P5 ;  /* 0x000000ffff837224 */ /* 0x000fe200028e0605 */
[----:B------:R-:W-:Y:S02]  /*9080*/  SHF.R.U64 R32, R32, 0x3, RZ ;  /* 0x0000000320207819 */ /* 0x000fe400000012ff */
[----:B------:R-:W-:-:S02]  /*9090*/  IADD3 R61, P4, R4, 0x4020, RZ ;  /* 0x00004020043d7810 */ /* 0x000fc40007f9e0ff */
[----:B------:R-:W-:Y:S02]  /*90a0*/  IADD3 R14, P2, R4, 0x6020, RZ ;  /* 0x00006020040e7810 */ /* 0x000fe40007f5e0ff */
[----:B------:R-:W-:Y:S01]  /*90b0*/  LOP3.LUT R33, R36, 0x380, RZ, 0xc0, !PT ;  /* 0x0000038024217812 */ /* 0x000fe200078ec0ff */
[--C-:B------:R-:W-:Y:S01]  /*90c0*/  IMAD.X R127, RZ, RZ, R5.reuse, P4 ;  /* 0x000000ffff7f7224 */ /* 0x100fe200020e0605 */
[----:B------:R-:W-:Y:S01]  /*90d0*/  LOP3.LUT R37, R40, 0x380, RZ, 0xc0, !PT ;  /* 0x0000038028257812 */ /* 0x000fe200078ec0ff */
[----:B------:R-:W-:Y:S01]  /*90e0*/  IMAD.X R143, RZ, RZ, R5, P2 ;  /* 0x000000ffff8f7224 */ /* 0x000fe200010e0605 */
[----:B------:R-:W-:Y:S02]  /*90f0*/  SHF.R.U64 R20, R20, 0x3, RZ ;  /* 0x0000000314147819 */ /* 0x000fe400000012ff */
[----:B------:R-:W-:Y:S02]  /*9100*/  LOP3.LUT R15, R4, 0x380, RZ, 0xc0, !PT ;  /* 0x00000380040f7812 */ /* 0x000fe400078ec0ff */
[----:B------:R-:W-:-:S02]  /*9110*/  LOP3.LUT R44, R32, R53, RZ, 0x3c, !PT ;  /* 0x00000035202c7212 */ /* 0x000fc400078e3cff */
[----:B------:R-:W-:Y:S02]  /*9120*/  SHF.R.U64 R33, R33, 0x3, RZ ;  /* 0x0000000321217819 */ /* 0x000fe400000012ff */
[----:B------:R-:W-:Y:S02]  /*9130*/  SHF.R.U64 R37, R37, 0x3, RZ ;  /* 0x0000000325257819 */ /* 0x000fe400000012ff */
[----:B------:R-:W-:Y:S02]  /*9140*/  LOP3.LUT R32, R61, 0x380, RZ, 0xc0, !PT ;  /* 0x000003803d207812 */ /* 0x000fe400078ec0ff */
[----:B------:R-:W-:Y:S02]  /*9150*/  LOP3.LUT R122, R20, R57, RZ, 0x3c, !PT ;  /* 0x00000039147a7212 */ /* 0x000fe400078e3cff */
[----:B------:R-:W-:Y:S02]  /*9160*/  IADD3 R57, P5, R110, 0x6000, RZ ;  /* 0x000060006e397810 */ /* 0x000fe40007fbe0ff */
[----:B------:R-:W-:-:S02]  /*9170*/  IADD3 R12, P3, R4, 0x6040, RZ ;  /* 0x00006040040c7810 */ /* 0x000fc40007f7e0ff */
[----:B------:R-:W-:Y:S02]  /*9180*/  IADD3 R7, P4, R4, 0x6060, RZ ;  /* 0x0000606004077810 */ /* 0x000fe40007f9e0ff */
[----:B------:R-:W-:Y:S01]  /*9190*/  SHF.R.U64 R15, R15, 0x3, RZ ;  /* 0x000000030f0f7819 */ /* 0x000fe200000012ff */
[--C-:B------:R-:W-:Y:S01]  /*91a0*/  IMAD.X R13, RZ, RZ, R5.reuse, P3 ;  /* 0x000000ffff0d7224 */ /* 0x100fe200018e0605 */
[----:B------:R-:W-:Y:S02]  /*91b0*/  IADD3 R69, P2, R110, 0x3000, RZ ;  /* 0x000030006e457810 */ /* 0x000fe40007f5e0ff */
[----:B------:R-:W-:Y:S02]  /*91c0*/  IADD3 R65, P6, R4, 0x4060, RZ ;  /* 0x0000406004417810 */ /* 0x000fe40007fde0ff */
[----:B------:R-:W-:Y:S02]  /*91d0*/  LOP3.LUT R114, R33, R36, RZ, 0x3c, !PT ;  /* 0x0000002421727212 */ /* 0x000fe400078e3cff */
[----:B------:R-:W-:Y:S01]  /*91e0*/  LOP3.LUT R118, R37, R40, RZ, 0x3c, !PT ;  /* 0x0000002825767212 */ /* 0x000fe200078e3cff */
[----:B------:R-:W-:Y:S01]  /*91f0*/  IMAD.X R135, RZ, RZ, R5, P6 ;  /* 0x000000ffff877224 */ /* 0x000fe200030e0605 */
[----:B------:R-:W-:-:S02]  /*9200*/  SHF.R.U64 R32, R32, 0x3, RZ ;  /* 0x0000000320207819 */ /* 0x000fc400000012ff */
[----:B------:R-:W-:Y:S02]  /*9210*/  IADD3 R6, P1, R4, 0x6000, RZ ;  /* 0x0000600004067810 */ /* 0x000fe40007f3e0ff */
[----:B------:R-:W-:Y:S02]  /*9220*/  LOP3.LUT R33, R48, 0x380, RZ, 0xc0, !PT ;  /* 0x0000038030217812 */ /* 0x000fe400078ec0ff */
[----:B------:R-:W-:Y:S01]  /*9230*/  LOP3.LUT R37, R14, 0x380, RZ, 0xc0, !PT ;  /* 0x000003800e257812 */ /* 0x000fe200078ec0ff */
[--C-:B------:R-:W-:Y:S01]  /*9240*/  IMAD.X R139, RZ, RZ, R5.reuse, P1 ;  /* 0x000000ffff8b7224 */ /* 0x100fe200008e0605 */
[----:B------:R-:W-:Y:S02]  /*9250*/  LOP3.LUT R56, R57, 0x380, RZ, 0xc0, !PT ;  /* 0x0000038039387812 */ /* 0x000fe400078ec0ff */
[----:B------:R-:W-:Y:S01]  /*9260*/  LOP3.LUT R4, R15, R4, RZ, 0x3c, !PT ;  /* 0x000000040f047212 */ /* 0x000fe200078e3cff */
[----:B------:R-:W-:Y:S01]  /*9270*/  IMAD.X R15, RZ, RZ, R5, P4 ;  /* 0x000000ffff0f7224 */ /* 0x000fe200020e0605 */
[----:B------:R-:W-:-:S02]  /*9280*/  LOP3.LUT R20, R7, 0x380, RZ, 0xc0, !PT ;  /* 0x0000038007147812 */ /* 0x000fc400078ec0ff */
[----:B------:R-:W-:Y:S02]  /*9290*/  LOP3.LUT R68, R69, 0x380, RZ, 0xc0, !PT ;  /* 0x0000038045447812 */ /* 0x000fe400078ec0ff */
[----:B------:R-:W-:Y:S02]  /*92a0*/  LOP3.LUT R41, R12, 0x380, RZ, 0xc0, !PT ;  /* 0x000003800c297812 */ /* 0x000fe400078ec0ff */
[----:B------:R-:W-:Y:S02]  /*92b0*/  LOP3.LUT R126, R32, R61, RZ, 0x3c, !PT ;  /* 0x0000003d207e7212 */ /* 0x000fe400078e3cff */
[C---:B------:R-:W-:Y:S02]  /*92c0*/  IADD3 R77, P4, R110.reuse, 0x1000, RZ ;  /* 0x000010006e4d7810 */ /* 0x040fe40007f9e0ff */
[----:B------:R-:W-:Y:S02]  /*92d0*/  IADD3 R73, P3, R110, 0x2000, RZ ;  /* 0x000020006e497810 */ /* 0x000fe40007f7e0ff */
[----:B------:R-:W-:-:S02]  /*92e0*/  SHF.R.U64 R33, R33, 0x3, RZ ;  /* 0x0000000321217819 */ /* 0x000fc400000012ff */
[----:B------:R-:W-:Y:S02]  /*92f0*/  SHF.R.U64 R37, R37, 0x3, RZ ;  /* 0x0000000325257819 */ /* 0x000fe400000012ff */
[----:B------:R-:W-:Y:S02]  /*9300*/  IADD3 R61, P6, R110, 0x5000, RZ ;  /* 0x000050006e3d7810 */ /* 0x000fe40007fde0ff */
[----:B------:R-:W-:Y:S02]  /*9310*/  SHF.R.U64 R56, R56, 0x3, RZ ;  /* 0x0000000338387819 */ /* 0x000fe400000012ff */
[----:B------:R-:W-:Y:S02]  /*9320*/  SHF.R.U64 R20, R20, 0x3, RZ ;  /* 0x0000000314147819 */ /* 0x000fe400000012ff */
[----:B------:R-:W-:Y:S02]  /*9330*/  SHF.R.U64 R68, R68, 0x3, RZ ;  /* 0x0000000344447819 */ /* 0x000fe400000012ff */
[----:B------:R-:W-:-:S02]  /*9340*/  SHF.R.U64 R41, R41, 0x3, RZ ;  /* 0x0000000329297819 */ /* 0x000fc400000012ff */
[----:B------:R-:W-:Y:S02]  /*9350*/  LOP3.LUT R76, R77, 0x380, RZ, 0xc0, !PT ;  /* 0x000003804d4c7812 */ /* 0x000fe400078ec0ff */
[----:B------:R-:W-:Y:S02]  /*9360*/  LOP3.LUT R72, R73, 0x380, RZ, 0xc0, !PT ;  /* 0x0000038049487812 */ /* 0x000fe400078ec0ff */
[----:B------:R-:W-:Y:S02]  /*9370*/  LOP3.LUT R36, R65, 0x380, RZ, 0xc0, !PT ;  /* 0x0000038041247812 */ /* 0x000fe400078ec0ff */
[----:B------:R-:W-:Y:S02]  /*9380*/  LOP3.LUT R130, R33, R48, RZ, 0x3c, !PT ;  /* 0x0000003021827212 */ /* 0x000fe400078e3cff */
[----:B------:R-:W-:Y:S02]  /*9390*/  LOP3.LUT R142, R37, R14, RZ, 0x3c, !PT ;  /* 0x0000000e258e7212 */ /* 0x000fe400078e3cff */
[----:B------:R-:W-:-:S02]  /*93a0*/  LOP3.LUT R60, R61, 0x380, RZ, 0xc0, !PT ;  /* 0x000003803d3c7812 */ /* 0x000fc400078ec0ff */
[----:B------:R-:W-:Y:S01]  /*93b0*/  LOP3.LUT R56, R56, R57, RZ, 0x3c, !PT ;  /* 0x0000003938387212 */ /* 0x000fe200078e3cff */
[--C-:B------:R-:W-:Y:S01]  /*93c0*/  IMAD.X R57, RZ, RZ, R111.reuse, P5 ;  /* 0x000000ffff397224 */ /* 0x100fe200028e066f */
[----:B------:R-:W-:Y:S02]  /*93d0*/  LOP3.LUT R33, R6, 0x380, RZ, 0xc0, !PT ;  /* 0x0000038006217812 */ /* 0x000fe400078ec0ff */
[----:B------:R-:W-:Y:S02]  /*93e0*/  LOP3.LUT R14, R20, R7, RZ, 0x3c, !PT ;  /* 0x00000007140e7212 */ /* 0x000fe400078e3cff */
[----:B------:R-:W-:Y:S01]  /*93f0*/  LOP3.LUT R68, R68, R69, RZ, 0x3c, !PT ;  /* 0x0000004544447212 */ /* 0x000fe200078e3cff */
[----:B------:R-:W-:Y:S01]  /*9400*/  IMAD.X R69, RZ, RZ, R111, P2 ;  /* 0x000000ffff457224 */ /* 0x000fe200010e066f */
[----:B------:R-:W-:Y:S02]  /*9410*/  LOP3.LUT R12, R41, R12, RZ, 0x3c, !PT ;  /* 0x0000000c290c7212 */ /* 0x000fe400078e3cff */
[----:B------:R-:W-:-:S02]  /*9420*/  IADD3 R7, P5, R110, 0xc000, RZ ;  /* 0x0000c0006e077810 */ /* 0x000fc40007fbe0ff */
[----:B------:R-:W-:Y:S02]  /*9430*/  SHF.R.U64 R76, R76, 0x3, RZ ;  /* 0x000000034c4c7819 */ /* 0x000fe400000012ff */
[----:B------:R-:W-:Y:S02]  /*9440*/  SHF.R.U64 R72, R72, 0x3, RZ ;  /* 0x0000000348487819 */ /* 0x000fe400000012ff */
[----:B------:R-:W-:Y:S02]  /*9450*/  IADD3 R41, P2, R110, 0x9000, RZ ;  /* 0x000090006e297810 */ /* 0x000fe40007f5e0ff */
[----:B------:R-:W-:Y:S02]  /*9460*/  SHF.R.U64 R36, R36, 0x3, RZ ;  /* 0x0000000324247819 */ /* 0x000fe400000012ff */
[----:B------:R-:W-:Y:S02]  /*9470*/  SHF.R.U64 R60, R60, 0x3, RZ ;  /* 0x000000033c3c7819 */ /* 0x000fe400000012ff */
[----:B------:R-:W-:-:S02]  /*9480*/  SHF.R.U64 R33, R33, 0x3, RZ ;  /* 0x0000000321217819 */ /* 0x000fc400000012ff */
[----:B------:R-:W-:Y:S02]  /*9490*/  LOP3.LUT R20, R7, 0x380, RZ, 0xc0, !PT ;  /* 0x0000038007147812 */ /* 0x000fe400078ec0ff */
[----:B------:R-:W-:Y:S01]  /*94a0*/  LOP3.LUT R76, R76, R77, RZ, 0x3c, !PT ;  /* 0x0000004d4c4c7212 */ /* 0x000fe200078e3cff */
[--C-:B------:R-:W-:Y:S01]  /*94b0*/  IMAD.X R77, RZ, RZ, R111.reuse, P4 ;  /* 0x000000ffff4d7224 */ /* 0x100fe200020e066f */
[----:B------:R-:W-:Y:S01]  /*94c0*/  LOP3.LUT R72, R72, R73, RZ, 0x3c, !PT ;  /* 0x0000004948487212 */ /* 0x000fe200078e3cff */
[--C-:B------:R-:W-:Y:S01]  /*94d0*/  IMAD.X R73, RZ, RZ, R111.reuse, P3 ;  /* 0x000000ffff497224 */ /* 0x100fe200018e066f */
[----:B------:R-:W-:Y:S02]  /*94e0*/  LOP3.LUT R40, R41, 0x380, RZ, 0xc0, !PT ;  /* 0x0000038029287812 */ /* 0x000fe400078ec0ff */
[----:B------:R-:W-:Y:S02]  /*94f0*/  LOP3.LUT R134, R36, R65, RZ, 0x3c, !PT ;  /* 0x0000004124867212 */ /* 0x000fe400078e3cff */
[----:B------:R-:W-:Y:S01]  /*9500*/  LOP3.LUT R60, R60, R61, RZ, 0x3c, !PT ;  /* 0x0000003d3c3c7212 */ /* 0x000fe200078e3cff */
[----:B------:R-:W-:Y:S01]  /*9510*/  IMAD.X R61, RZ, RZ, R111, P6 ;  /* 0x000000ffff3d7224 */ /* 0x000fe200030e066f */
[----:B------:R-:W-:-:S02]  /*9520*/  LOP3.LUT R138, R33, R6, RZ, 0x3c, !PT ;  /* 0x00000006218a7212 */ /* 0x000fc400078e3cff */
[C---:B------:R-:W-:Y:S02]  /*9530*/  IADD3 R65, P1, R110.reuse, 0x4000, RZ ;  /* 0x000040006e417810 */ /* 0x040fe40007f3e0ff */
[C---:B------:R-:W-:Y:S02]  /*9540*/  IADD3 R53, P4, R110.reuse, 0x7000, RZ ;  /* 0x000070006e357810 */ /* 0x040fe40007f9e0ff */
[C---:B------:R-:W-:Y:S02]  /*9550*/  IADD3 R49, P3, R110.reuse, 0x8000, RZ ;  /* 0x000080006e317810 */ /* 0x040fe40007f7e0ff */
[----:B------:R-:W-:Y:S02]  /*9560*/  IADD3 R33, P6, R110, 0xb000, RZ ;  /* 0x0000b0006e217810 */ /* 0x000fe40007fde0ff */
[----:B------:R-:W-:Y:S02]  /*9570*/  SHF.R.U64 R20, R20, 0x3, RZ ;  /* 0x0000000314147819 */ /* 0x000fe400000012ff */
[----:B------:R-:W-:-:S02]  /*9580*/  SHF.R.U64 R40, R40, 0x3, RZ ;  /* 0x0000000328287819 */ /* 0x000fc400000012ff */
[----:B------:R-:W-:Y:S02]  /*9590*/  LOP3.LUT R64, R65, 0x380, RZ, 0xc0, !PT ;  /* 0x0000038041407812 */ /* 0x000fe400078ec0ff */
[----:B------:R-:W-:Y:S02]  /*95a0*/  LOP3.LUT R52, R53, 0x380, RZ, 0xc0, !PT ;  /* 0x0000038035347812 */ /* 0x000fe400078ec0ff */
[----:B------:R-:W-:Y:S02]  /*95b0*/  LOP3.LUT R48, R49, 0x380, RZ, 0xc0, !PT ;  /* 0x0000038031307812 */ /* 0x000fe400078ec0ff */
[----:B------:R-:W-:Y:S02]  /*95c0*/  LOP3.LUT R32, R33, 0x380, RZ, 0xc0, !PT ;  /* 0x0000038021207812 */ /* 0x000fe400078ec0ff */
[----:B------:R-:W-:Y:S02]  /*95d0*/  LOP3.LUT R20, R20, R7, RZ, 0x3c, !PT ;  /* 0x0000000714147212 */ /* 0x000fe400078e3cff */
[----:B------:R-:W-:Y:S01]  /*95e0*/  LOP3.LUT R40, R40, R41, RZ, 0x3c, !PT ;  /* 0x0000002928287212 */ /* 0x000fe200078e3cff */
[----:B------:R-:W-:Y:S01]  /*95f0*/  IMAD.X R41, RZ, RZ, R111, P2 ;  /* 0x000000ffff297224 */ /* 0x000fe200010e066f */
[----:B------:R-:W-:-:S02]  /*9600*/  MOV R81, R4 ;  /* 0x0000000400517202 */ /* 0x000fc40000000f00 */
[----:B------:R-:W-:Y:S02]  /*9610*/  F2FP.BF16.F32.PACK_AB R7, R31, R30 ;  /* 0x0000001e1f07723e */ /* 0x000fe400000010ff */
[----:B------:R-:W-:Y:S02]  /*9620*/  F2FP.BF16.F32.PACK_AB R5, R27, R26 ;  /* 0x0000001a1b05723e */ /* 0x000fe400000010ff */
[----:B------:R-:W-:Y:S02]  /*9630*/  LOP3.LUT R31, R110, 0x380, RZ, 0xc0, !PT ;  /* 0x000003806e1f7812 */ /* 0x000fe400078ec0ff */
[----:B------:R-:W-:Y:S02]  /*9640*/  SHF.R.U64 R64, R64, 0x3, RZ ;  /* 0x0000000340407819 */ /* 0x000fe400000012ff */
[----:B------:R-:W-:Y:S02]  /*9650*/  SHF.R.U64 R52, R52, 0x3, RZ ;  /* 0x0000000334347819 */ /* 0x000fe400000012ff */
[----:B------:R-:W-:-:S02]  /*9660*/  SHF.R.U64 R48, R48, 0x3, RZ ;  /* 0x0000000330307819 */ /* 0x000fc400000012ff */
[----:B------:R-:W-:Y:S02]  /*9670*/  IADD3 R27, P2, R110, 0xf000, RZ ;  /* 0x0000f0006e1b7810 */ /* 0x000fe40007f5e0ff */
[----:B------:R-:W-:Y:S02]  /*9680*/  SHF.R.U64 R32, R32, 0x3, RZ ;  /* 0x0000000320207819 */ /* 0x000fe400000012ff */
[----:B------:R-:W-:Y:S01]  /*9690*/  F2FP.BF16.F32.PACK_AB R4, R204, R207 ;  /* 0x000000cfcc04723e */ /* 0x000fe200000010ff */
[--C-:B------:R-:W-:Y:S01]  /*96a0*/  IMAD.X R89, RZ, RZ, R111.reuse, P2 ;  /* 0x000000ffff597224 */ /* 0x100fe200010e066f */
[----:B------:R-:W-:Y:S01]  /*96b0*/  F2FP.BF16.F32.PACK_AB R6, R21, R203 ;  /* 0x000000cb1506723e */ /* 0x000fe200000010ff */
[--C-:B------:R-:W-:Y:S01]  /*96c0*/  IMAD.X R21, RZ, RZ, R111.reuse, P5 ;  /* 0x000000ffff157224 */ /* 0x100fe200028e066f */
[----:B------:R-:W-:Y:S02]  /*96d0*/  SHF.R.U64 R31, R31, 0x3, RZ ;  /* 0x000000031f1f7819 */ /* 0x000fe400000012ff */
        /* <DEDUP_REMOVED lines=8> */
[----:B------:R-:W-:-:S02]  /*9760*/  LOP3.LUT R32, R32, R33, RZ, 0x3c, !PT ;  /* 0x0000002120207212 */ /* 0x000fc400078e3cff */
[C---:B------:R-:W-:Y:S02]  /*9770*/  IADD3 R37, P1, R110.reuse, 0xa000, RZ ;  /* 0x0000a0006e257810 */ /* 0x040fe40007f3e0ff */
[C---:B------:R-:W-:Y:S02]  /*9780*/  IADD3 R85, P4, R110.reuse, 0xd000, RZ ;  /* 0x0000d0006e557810 */ /* 0x040fe40007f9e0ff */
[----:B------:R-:W-:Y:S02]  /*9790*/  IADD3 R33, P3, R110, 0xe000, RZ ;  /* 0x0000e0006e217810 */ /* 0x000fe40007f7e0ff */
[----:B------:R-:W-:Y:S02]  /*97a0*/  LOP3.LUT R110, R31, R110, RZ, 0x3c, !PT ;  /* 0x0000006e1f6e7212 */ /* 0x000fe400078e3cff */
[----:B------:R-:W-:Y:S02]  /*97b0*/  SHF.R.U64 R26, R26, 0x3, RZ ;  /* 0x000000031a1a7819 */ /* 0x000fe400000012ff */
[----:B------:R-:W-:-:S02]  /*97c0*/  MOV R31, R8 ;  /* 0x00000008001f7202 */ /* 0x000fc40000000f00 */
[----:B------:R-:W-:Y:S01]  /*97d0*/  MOV R30, R10 ;  /* 0x0000000a001e7202 */ /* 0x000fe20000000f00 */
[----:B0-----:R-:W-:Y:S01]  /*97e0*/  IMAD.X R81, RZ, RZ, R111, P3 ;  /* 0x000000ffff517224 */ /* 0x001fe200018e066f */
[----:B------:R-:W-:Y:S02]  /*97f0*/  F2FP.BF16.F32.PACK_AB R4, R209, R210 ;  /* 0x000000d2d104723e */ /* 0x000fe400000010ff */
[----:B------:R-:W-:Y:S02]  /*9800*/  F2FP.BF16.F32.PACK_AB R5, R35, R34 ;  /* 0x000000222305723e */ /* 0x000fe400000010ff */
[----:B------:R-:W-:Y:S02]  /*9810*/  F2FP.BF16.F32.PACK_AB R6, R206, R208 ;  /* 0x000000d0ce06723e */ /* 0x000fe400000010ff */
[----:B------:R-:W-:Y:S02]  /*9820*/  F2FP.BF16.F32.PACK_AB R7, R39, R38 ;  /* 0x000000262707723e */ /* 0x000fe400000010ff */
[----:B------:R-:W-:-:S02]  /*9830*/  F2FP.BF16.F32.PACK_AB R8, R202, R205 ;  /* 0x000000cdca08723e */ /* 0x000fc400000010ff */
[----:B------:R-:W-:Y:S01]  /*9840*/  F2FP.BF16.F32.PACK_AB R9, R43, R42 ;  /* 0x0000002a2b09723e */ /* 0x000fe200000010ff */
[----:B------:R0:W-:Y:S01]  /*9850*/  STSM.16.M88.4 [R31], R4 ;  /* 0x000000041f007844 */ /* 0x0001e20000000200 */
        /* <DEDUP_REMOVED lines=67> */
[----:B------:R-:W-:-:S02]  /*9c90*/  F2FP.BF16.F32.PACK_AB R146, R149, R148 ;  /* 0x000000949592723e */ /* 0x000fc400000010ff */
[----:B------:R-:W-:Y:S02]  /*9ca0*/  F2FP.BF16.F32.PACK_AB R147, R151, R150 ;  /* 0x000000969793723e */ /* 0x000fe400000010ff */
[----:B------:R-:W-:Y:S02]  /*9cb0*/  SHF.R.U64 R36, R36, 0x3, RZ ;  /* 0x0000000324247819 */ /* 0x000fe400000012ff */
[----:B------:R-:W-:Y:S01]  /*9cc0*/  SHF.R.U64 R84, R84, 0x3, RZ ;  /* 0x0000000354547819 */ /* 0x000fe200000012ff */
[----:B------:R1:W-:Y:S01]  /*9cd0*/  STSM.16.M88.4 [R35], R144 ;  /* 0x0000009023007844 */ /* 0x0003e20000000200 */
[----:B------:R-:W-:Y:S02]  /*9ce0*/  SHF.R.U64 R80, R80, 0x3, RZ ;  /* 0x0000000350507819 */ /* 0x000fe400000012ff */
[----:B------:R-:W-:Y:S01]  /*9cf0*/  LOP3.LUT R36, R36, R37, RZ, 0x3c, !PT ;  /* 0x0000002524247212 */ /* 0x000fe200078e3cff */
[--C-:B------:R-:W-:Y:S01]  /*9d00*/  IMAD.X R37, RZ, RZ, R111.reuse, P1 ;  /* 0x000000ffff257224 */ /* 0x100fe200008e066f */
[----:B------:R-:W-:Y:S01]  /*9d10*/  LOP3.LUT R84, R84, R85, RZ, 0x3c, !PT ;  /* 0x0000005554547212 */ /* 0x000fe200078e3cff */
[--C-:B------:R-:W-:Y:S01]  /*9d20*/  IMAD.X R85, RZ, RZ, R111.reuse, P4 ;  /* 0x000000ffff557224 */ /* 0x100fe200020e066f */
[----:B------:R-:W-:Y:S01]  /*9d30*/  LOP3.LUT R80, R80, R33, RZ, 0x3c, !PT ;  /* 0x0000002150507212 */ /* 0x000fe200078e3cff */
[----:B------:R-:W-:Y:S01]  /*9d40*/  IMAD.X R33, RZ, RZ, R111, P6 ;  /* 0x000000ffff217224 */ /* 0x000fe200030e066f */
[----:B------:R-:W-:Y:S06]  /*9d50*/  BAR.SYNC.DEFER_BLOCKING 0x1, 0x100 ;  /* 0x0044000000007b1d */ /* 0x000fec0000010000 */
[----:B------:R-:W-:Y:S05]  /*9d60*/  @P0 BRA `(.L_x_3426) ;  /* 0x0000000000cc0947 */ /* 0x000fea0003800000 */
[----:B------:R-:W0:Y:S01]  /*9d70*/  LDC R10, c[0x0][0xce8] ;  /* 0x00033a00ff0a7b82 */ /* 0x000e220000000800 */
[----:B-1----:R-:W-:Y:S01]  /*9d80*/  IMAD R4, RZ, RZ, -UR41 ;  /* 0x80000029ff047e24 */ /* 0x002fe2000f8e02ff */
[----:B------:R-:W-:Y:S02]  /*9d90*/  ULDC.64 UR8, c[0x0][0xc90] ;  /* 0x0003240000087ab9 */ /* 0x000fe40000000a00 */
        /* <DEDUP_REMOVED lines=32> */
[----:B------:R-:W-:Y:S01]  /*9fa0*/  IMAD.MOV R9, RZ, RZ, -R19 ;  /* 0x000000ffff097224 */ /* 0x000fe200078e0a13 */
[----:B------:R-:W-:Y:S01]  /*9fb0*/  LEA R11, P0, R4, UR4, 0x2 ;  /* 0x00000004040b7c11 */ /* 0x000fe2000f8010ff */
[----:B------:R-:W-:Y:S01]  /*9fc0*/  IMAD.IADD R5, R5, 0x1, R7 ;  /* 0x0000000105057824 */ /* 0x000fe200078e0207 */
[----:B------:R-:W-:Y:S02]  /*9fd0*/  ULDC UR4, c[0x0][0xb88] ;  /* 0x0002e20000047ab9 */ /* 0x000fe40000000800 */
[----:B------:R-:W-:Y:S01]  /*9fe0*/  IMAD R8, R10, UR4, RZ ;  /* 0x000000040a087c24 */ /* 0x000fe2000f8e02ff */
[----:B------:R-:W-:Y:S01]  /*9ff0*/  SHFL.IDX PT, R6, R11, 0x1, 0x1c1f ;  /* 0x003c1f000b067f89 */ /* 0x000fe200000e0000 */
[----:B------:R-:W-:Y:S02]  /*a000*/  LEA.HI.X R12, R4, UR5, R5, 0x2, P0 ;  /* 0x00000005040c7c11 */ /* 0x000fe400080f1405 */
[----:B------:R-:W-:Y:S01]  /*a010*/  ISETP.NE.AND P0, PT, R18, R9, PT ;  /* 0x000000091200720c */ /* 0x000fe20003f05270 */
[----:B------:R-:W-:Y:S01]  /*a020*/  SHFL.IDX PT, R4, R11, RZ, 0x1c1f ;  /* 0x001c1fff0b047589 */ /* 0x000fe200000e0000 */
[----:B------:R-:W-:-:S02]  /*a030*/  VIADD R9, R15, 0x8 ;  /* 0x000000080f097836 */ /* 0x000fc40000000000 */
[-C--:B------:R-:W-:Y:S01]  /*a040*/  ISETP.GE.OR P1, PT, R15, R8.reuse, P0 ;  /* 0x000000080f00720c */ /* 0x080fe20000726670 */
[----:B------:R-:W0:Y:S02]  /*a050*/  SHFL.IDX PT, R5, R12, RZ, 0x1c1f ;  /* 0x001c1fff0c057589 */ /* 0x000e2400000e0000 */
[----:B------:R-:W-:Y:S02]  /*a060*/  ISETP.GE.OR P0, PT, R9, R8, P0 ;  /* 0x000000080900720c */ /* 0x000fe40000706670 */
[----:B------:R-:W1:Y:S08]  /*a070*/  SHFL.IDX PT, R7, R12, 0x1, 0x1c1f ;  /* 0x003c1f000c077f89 */ /* 0x000e7000000e0000 */
[----:B0-----:R0:W-:Y:S04]  /*a080*/  @!P1 ST.E desc[UR38][R4.64], R3 ;  /* 0x0000000304009985 */ /* 0x0011e8000c101926 */
[----:B-1----:R0:W-:Y:S02]  /*a090*/  @!P0 ST.E desc[UR38][R6.64], R0 ;  /* 0x0000000006008985 */ /* 0x0021e4000c101926 */
.L_x_3426:
[----:B------:R-:W2:Y:S01]  /*a0a0*/  LDC R14, c[0x0][0xce8] ;  /* 0x00033a00ff0e7b82 */ /* 0x000ea20000000800 */
[----:B------:R-:W-:Y:S01]  /*a0b0*/  ULDC UR12, c[0x0][0xbc8] ;  /* 0x0002f200000c7ab9 */ /* 0x000fe20000000800 */
[----:B01----:R0:W5:Y:S04]  /*a0c0*/  LD.E.128 R4, desc[UR38][R20.64] ;  /* 0x0000002614047980 */ /* 0x003168000c101d00 */
[----:B------:R-:W5:Y:S02]  /*a0d0*/  LD.E.128 R108, desc[UR38][R110.64] ;  /* 0x000000266e6c7980 */ /* 0x000f64000c101d00 */
[----:B------:R-:W1:Y:S01]  /*a0e0*/  LDC R10, c[0x0][0xd38] ;  /* 0x00034e00ff0a7b82 */ /* 0x000e620000000800 */
[----:B------:R-:W-:Y:S01]  /*a0f0*/  ISETP.GE.AND P1, PT, R190, UR12, PT ;  /* 0x0000000cbe007c0c */ /* 0x000fe2000bf26270 */
[----:B------:R-:W-:Y:S01]  /*a100*/  IMAD R9, RZ, RZ, -UR41 ;  /* 0x80000029ff097e24 */ /* 0x000fe2000f8e02ff */
[----:B------:R-:W-:Y:S01]  /*a110*/  ULDC.64 UR8, c[0x0][0xbe8] ;  /* 0x0002fa0000087ab9 */ /* 0x000fe20000000a00 */
[----:B------:R-:W5:Y:S04]  /*a120*/  LD.E.128 R76, desc[UR38][R76.64] ;  /* 0x000000264c4c7980 */ /* 0x000f68000c101d00 */
[----:B------:R-:W3:Y:S01]  /*a130*/  LDC.64 R12, c[0x0][0xbe0] ;  /* 0x0002f800ff0c7b82 */ /* 0x000ee20000000a00 */
[----:B------:R-:W5:Y:S04]  /*a140*/  LD.E.128 R72, desc[UR38][R72.64] ;  /* 0x0000002648487980 */ /* 0x000f68000c101d00 */
[----:B------:R-:W5:Y:S01]  /*a150*/  LD.E.128 R68, desc[UR38][R68.64] ;  /* 0x0000002644447980 */ /* 0x000f62000c101d00 */
[----:B--2---:R-:W-:-:S03]  /*a160*/  ISETP.NE.AND P3, PT, R14, 0x1, PT ;  /* 0x000000010e00780c */ /* 0x004fc60003f65270 */
        /* <DEDUP_REMOVED lines=11> */
[----:B------:R-:W2:Y:S01]  /*a220*/  @P3 LDC R11, c[0x0][0xcf0] ;  /* 0x00033c00ff0b3b82 */ /* 0x000ea20000000800 */
[----:B------:R-:W-:Y:S01]  /*a230*/  IMAD.SHL.U32 R8, R8, 0x4, RZ ;  /* 0x0000000408087824 */ /* 0x000fe200078e00ff */
[----:B------:R-:W-:Y:S01]  /*a240*/  LOP3.LUT R3, R3, 0x2, R0, 0xe2, !PT ;  /* 0x0000000203037812 */ /* 0x000fe200078ee200 */
[----:B------:R-:W5:Y:S01]  /*a250*/  LD.E.128 R48, desc[UR38][R48.64] ;  /* 0x0000002630307980 */ /* 0x000f62000c101d00 */
[----:B------:R-:W-:Y:S01]  /*a260*/  ISETP.GE.AND P0, PT, R188, UR12, PT ;  /* 0x0000000cbc007c0c */ /* 0x000fe2000bf06270 */
[----:B-1----:R-:W-:Y:S01]  /*a270*/  IMAD R28, R10, R9, UR43 ;  /* 0x0000002b0a1c7e24 */ /* 0x002fe2000f8e0209 */
[----:B------:R-:W-:Y:S01]  /*a280*/  LOP3.LUT R3, R8, 0x4, R3, 0xe2, !PT ;  /* 0x0000000408037812 */ /* 0x000fe200078ee203 */
[----:B------:R-:W-:Y:S01]  /*a290*/  IMAD R0, R211, 0x20, R213 ;  /* 0x00000020d3007824 */ /* 0x000fe200078e02d5 */
[----:B------:R-:W-:Y:S01]  /*a2a0*/  SEL R8, RZ, 0xffffffff, P0 ;  /* 0xffffffffff087807 */ /* 0x000fe20000000000 */
[----:B------:R-:W5:Y:S02]  /*a2b0*/  LD.E.128 R40, desc[UR38][R40.64] ;  /* 0x0000002628287980 */ /* 0x000f64000c101d00 */
[----:B------:R-:W-:-:S02]  /*a2c0*/  IMAD R15, R28, 0x40, R0 ;  /* 0x000000401c0f7824 */ /* 0x000fc400078e0200 */
[----:B------:R-:W-:Y:S01]  /*a2d0*/  IMAD.SHL.U32 R8, R8, 0x8, RZ ;  /* 0x0000000808087824 */ /* 0x000fe200078e00ff */
[----:B------:R-:W-:Y:S01]  /*a2e0*/  ISETP.GE.AND P1, PT, R187, UR12, PT ;  /* 0x0000000cbb007c0c */ /* 0x000fe2000bf26270 */
[----:B------:R-:W5:Y:S01]  /*a2f0*/  LD.E.128 R36, desc[UR38][R36.64] ;  /* 0x0000002624247980 */ /* 0x000f62000c101d00 */
[----:B0-----:R-:W-:Y:S02]  /*a300*/  @P3 IMAD.HI.U32 R0, R15, R20, RZ ;  /* 0x000000140f003227 */ /* 0x001fe400078e00ff */
[----:B------:R-:W-:Y:S01]  /*a310*/  LOP3.LUT R3, R8, 0x8, R3, 0xe2, !PT ;  /* 0x0000000808037812 */ /* 0x000fe200078ee203 */
[----:B------:R-:W-:Y:S01]  /*a320*/  UIMAD UR6, UR10, UR8, URZ ;  /* 0x000000080a0672a4 */ /* 0x000fe2000f8e023f */
[----:B------:R-:W-:Y:S01]  /*a330*/  IMAD.MOV.U32 R8, RZ, RZ, R15 ;  /* 0x000000ffff087224 */ /* 0x000fe200078e000f */
[----:B------:R-:W5:Y:S01]  /*a340*/  LD.E.128 R32, desc[UR38][R32.64] ;  /* 0x0000002620207980 */ /* 0x000f62000c101d00 */
[----:B--2---:R-:W-:-:S03]  /*a350*/  @P3 SHF.R.U32.HI R8, RZ, R11, R0 ;  /* 0x0000000bff083219 */ /* 0x004fc60000011600 */
[----:B------:R-:W5:Y:S01]  /*a360*/  LD.E.128 R84, desc[UR38][R84.64] ;  /* 0x0000002654547980 */ /* 0x000f62000c101d00 */
[----:B------:R-:W-:Y:S01]  /*a370*/  SEL R0, RZ, 0xffffffff, P1 ;  /* 0xffffffffff007807 */ /* 0x000fe20000800000 */
[----:B------:R-:W-:Y:S01]  /*a380*/  UIMAD.WIDE.U32 UR4, UR7, UR8, URZ ;  /* 0x00000008070472a5 */ /* 0x000fe2000f8e003f */
[--C-:B------:R-:W-:Y:S01]  /*a390*/  SHF.R.S32.HI R11, RZ, 0x1f, R8.reuse ;  /* 0x0000001fff0b7819 */ /* 0x100fe20000011408 */
[----:B------:R-:W-:Y:S01]  /*a3a0*/  UIMAD UR6, UR7, UR9, UR6 ;  /* 0x00000009070672a4 */ /* 0x000fe2000f8e0206 */
[----:B------:R-:W-:Y:S01]  /*a3b0*/  ISETP.GE.AND P0, PT, R186, UR12, PT ;  /* 0x0000000cba007c0c */ /* 0x000fe2000bf06270 */
[----:B------:R-:W-:Y:S01]  /*a3c0*/  IMAD.SHL.U32 R0, R0, 0x10, RZ ;  /* 0x0000001000007824 */ /* 0x000fe200078e00ff */
[----:B------:R-:W-:Y:S01]  /*a3d0*/  ULDC.64 UR8, c[0x0][0xbf0] ;  /* 0x0002fc0000087ab9 */ /* 0x000fe20000000a00 */
[----:B------:R-:W-:Y:S01]  /*a3e0*/  UIADD3 UR5, UR5, UR6, URZ ;  /* 0x0000000605057290 */ /* 0x000fe2000fffe03f */
[----:B------:R-:W-:Y:S01]  /*a3f0*/  IMAD.MOV R10, RZ, RZ, -R8 ;  /* 0x000000ffff0a7224 */ /* 0x000fe200078e0a08 */
[----:B------:R-:W-:Y:S01]  /*a400*/  UIMAD UR6, UR11, UR8, URZ ;  /* 0x000000080b0672a4 */ /* 0x000fe2000f8e023f */
[----:B------:R-:W-:Y:S01]  /*a410*/  SEL R9, RZ, 0xffffffff, P0 ;  /* 0xffffffffff097807 */ /* 0x000fe20000000000 */
[----:B---3--:R-:W-:Y:S01]  /*a420*/  IMAD R11, R11, R12, RZ ;  /* 0x0000000c0b0b7224 */ /* 0x008fe200078e02ff */
[----:B------:R-:W-:Y:S01]  /*a430*/  LOP3.LUT R0, R0, 0x10, R3, 0xe2, !PT ;  /* 0x0000001000007812 */ /* 0x000fe200078ee203 */
[----:B------:R-:W-:Y:S01]  /*a440*/  IMAD R3, R14, R10, R15 ;  /* 0x0000000a0e037224 */ /* 0x000fe200078e020f */
[----:B------:R-:W-:Y:S01]  /*a450*/  UIMAD UR6, UR42, UR9, UR6 ;  /* 0x000000092a0672a4 */ /* 0x000fe2000f8e0206 */
[----:B------:R-:W-:Y:S01]  /*a460*/  IMAD R13, R8, R13, R11 ;  /* 0x0000000d080d7224 */ /* 0x000fe200078e020b */
[----:B------:R-:W-:Y:S01]  /*a470*/  UIMAD.WIDE.U32 UR42, UR42, UR8, UR4 ;  /* 0x000000082a2a72a5 */ /* 0x000fe2000f8e0004 */
[----:B------:R-:W-:Y:S01]  /*a480*/  IMAD.SHL.U32 R11, R9, 0x20, RZ ;  /* 0x00000020090b7824 */ /* 0x000fe200078e00ff */
[----:B------:R-:W-:Y:S01]  /*a490*/  ISETP.GE.AND P0, PT, R215, UR12, PT ;  /* 0x0000000cd7007c0c */ /* 0x000fe2000bf06270 */
[----:B------:R-:W-:Y:S01]  /*a4a0*/  ULDC.64 UR4, c[0x0][0xbd8] ;  /* 0x0002f60000047ab9 */ /* 0x000fe20000000a00 */
[----:B------:R-:W-:Y:S01]  /*a4b0*/  SHF.R.S32.HI R10, RZ, 0x1f, R3 ;  /* 0x0000001fff0a7819 */ /* 0x000fe20000011403 */
[----:B------:R-:W-:Y:S01]  /*a4c0*/  UIADD3 UR43, UR43, UR6, URZ ;  /* 0x000000062b2b7290 */ /* 0x000fe2000fffe03f */
[----:B------:R-:W-:Y:S01]  /*a4d0*/  LOP3.LUT R0, R11, 0x20, R0, 0xe2, !PT ;  /* 0x000000200b007812 */ /* 0x000fe200078ee200 */
[----:B------:R-:W5:Y:S01]  /*a4e0*/  LD.E.128 R80, desc[UR38][R80.64] ;  /* 0x0000002650507980 */ /* 0x000f62000c101d00 */
[----:B------:R-:W-:Y:S01]  /*a4f0*/  SEL R11, RZ, 0x40, P0 ;  /* 0x00000040ff0b7807 */ /* 0x000fe20000000000 */
[----:B------:R-:W-:Y:S01]  /*a500*/  IMAD R10, R10, UR4, RZ ;  /* 0x000000040a0a7c24 */ /* 0x000fe2000f8e02ff */
[----:B------:R-:W-:Y:S01]  /*a510*/  ULDC.64 UR6, c[0x0][0xb80] ;  /* 0x0002e00000067ab9 */ /* 0x000fe20000000a00 */
[----:B------:R-:W5:Y:S01]  /*a520*/  LD.E.128 R88, desc[UR38][R88.64] ;  /* 0x0000002658587980 */ /* 0x000f62000c101d00 */
[----:B------:R-:W-:Y:S01]  /*a530*/  IMAD.WIDE.U32 R8, R8, R12, UR42 ;  /* 0x0000002a08087e25 */ /* 0x000fe2000f8e000c */
        /* <DEDUP_REMOVED lines=48> */
[-C--:B--2---:R-:W-:Y:S02]  /*a840*/  @!P1 LEA R12, P6, R186, R10.reuse, 0x1 ;  /* 0x0000000aba0c9211 */ /* 0x084fe400078c08ff */
        /* <DEDUP_REMOVED lines=9> */
.L_x_3428:
[----:B------:R-:W-:Y:S05]  /*a8e0*/  BSYNC B0 ;  /* 0x0000000000007941 */ /* 0x000fea0003800000 */
.L_x_3427:
[----:B---3-5:R-:W-:Y:S01]  /*a8f0*/  VIADD R4, R28, 0x20 ;  /* 0x000000201c047836 */ /* 0x028fe20000000000 */
[----:B------:R3:W4:Y:S01]  /*a900*/  SHFL.IDX PT, R7, R27, 0x1, 0x181f ;  /* 0x00381f001b077f89 */ /* 0x00072200000e0000 */
[----:B------:R-:W-:Y:S03]  /*a910*/  BSSY B0, `(.L_x_3429) ;  /* 0x0000023000007945 */ /* 0x000fe60003800000 */
[----:B------:R-:W-:Y:S01]  /*a920*/  ISETP.GE.AND P0, PT, R4, R29, PT ;  /* 0x0000001d0400720c */ /* 0x000fe20003f06270 */
[----:B------:R3:W0:-:S12]  /*a930*/  SHFL.IDX PT, R6, R26, 0x1, 0x181f ;  /* 0x00381f001a067f89 */ /* 0x00061800000e0000 */
[----:B---3--:R-:W-:Y:S05]  /*a940*/  @P0 BRA `(.L_x_3430) ;  /* 0x00000000007c0947 */ /* 0x008fea0003800000 */
[----:B------:R-:W-:Y:S02]  /*a950*/  ISETP.GE.AND P2, PT, R190, UR12, PT ;  /* 0x0000000cbe007c0c */ /* 0x000fe4000bf46270 */
[----:B------:R-:W-:Y:S02]  /*a960*/  ISETP.GE.AND P3, PT, R17, UR12, PT ;  /* 0x0000000c11007c0c */ /* 0x000fe4000bf66270 */
[----:B------:R-:W-:Y:S02]  /*a970*/  ISETP.GE.AND P5, PT, R189, UR12, PT ;  /* 0x0000000cbd007c0c */ /* 0x000fe4000bfa6270 */
[----:B------:R-:W-:Y:S02]  /*a980*/  ISETP.GE.AND P4, PT, R188, UR12, PT ;  /* 0x0000000cbc007c0c */ /* 0x000fe4000bf86270 */
[----:B------:R-:W-:-:S05]  /*a990*/  LOP3.LUT P1, RZ, R0, 0x40, RZ, 0xc0, !PT ;  /* 0x0000004000ff7812 */ /* 0x000fca000782c0ff */
[CC--:B0-----:R-:W-:Y:S02]  /*a9a0*/  @!P2 LEA R8, P0, R190.reuse, R6.reuse, 0x1 ;  /* 0x00000006be08a211 */ /* 0x0c1fe400078008ff */
[----:B----4-:R-:W-:Y:S02]  /*a9b0*/  @!P3 IMAD.WIDE R4, R17, 0x2, R6 ;  /* 0x000000021104b825 */ /* 0x010fe400078e0206 */
[-C--:B------:R-:W-:Y:S02]  /*a9c0*/  @!P2 LEA.HI.X R9, R190, R7.reuse, R224, 0x1, P0 ;  /* 0x00000007be09a211 */ /* 0x080fe400000f0ce0 */
[----:B-1----:R-:W-:Y:S01]  /*a9d0*/  @!P5 LEA R10, P0, R189, R6, 0x1 ;  /* 0x00000006bd0ad211 */ /* 0x002fe200078008ff */
[----:B------:R0:W-:Y:S01]  /*a9e0*/  @!P3 ST.E.128 desc[UR38][R4.64], R76 ;  /* 0x0000004c0400b985 */ /* 0x0001e2000c101d26 */
[----:B------:R-:W-:Y:S02]  /*a9f0*/  ISETP.GE.AND P3, PT, R187, UR12, PT ;  /* 0x0000000cbb007c0c */ /* 0x000fe4000bf66270 */
[----:B--2---:R-:W-:Y:S01]  /*aa00*/  @!P5 LEA.HI.X R11, R189, R7, R223, 0x1, P0 ;  /* 0x00000007bd0bd211 */ /* 0x004fe200000f0cdf */
        /* <DEDUP_REMOVED lines=8> */
[-C--:B0-----:R-:W-:Y:S02]  /*aa90*/  @!P2 LEA R4, P6, R186, R6.reuse, 0x1 ;  /* 0x00000006ba04a211 */ /* 0x081fe400078c08ff */
        /* <DEDUP_REMOVED lines=10> */
.L_x_3430:
[----:B------:R-:W-:Y:S05]  /*ab40*/  BSYNC B0 ;  /* 0x0000000000007941 */ /* 0x000fea0003800000 */
.L_x_3429:
[----:B------:R-:W5:Y:S02]  /*ab50*/  LDC R0, c[0x0][0xd34] ;  /* 0x00034d00ff007b82 */ /* 0x000f640000000800 */
[----:B-----5:R-:W-:-:S13]  /*ab60*/  ISETP.LE.AND P0, PT, R0, UR40, PT ;  /* 0x0000002800007c0c */ /* 0x020fda000bf03270 */
[----:B------:R-:W-:Y:S05]  /*ab70*/  @!P0 BRA `(.L_x_3431) ;  /* 0xffffff6400148947 */ /* 0x000fea000383ffff */
[----:B------:R-:W-:Y:S05]  /*ab80*/  EXIT ;  /* 0x000000000000794d */ /* 0x000fea0003800000 */
.L_x_3399:
        /* <DEDUP_REMOVED lines=8> */
[----:B------:R0:W-:Y:S07]  /*ac10*/  STL [R1+0x8], R3 ;  /* 0x0000080301007387 */ /* 0x0001ee0000100800 */
[----:B------:R-:W-:Y:S05]  /*ac20*/  @P0 BRA `(.L_x_3432) ;  /* 0x0000005800500947 */ /* 0x000fea0003800000 */
[----:B------:R-:W1:Y:S01]  /*ac30*/  S2UR UR4, SR_CgaCtaId ;  /* 0x00000000000479c3 */ /* 0x000e620000008800 */
[C---:B------:R-:W-:Y:S01]  /*ac40*/  IMAD.SHL.U32 R2, R0.reuse, 0x8, RZ ;  /* 0x0000000800027824 */ /* 0x040fe200078e00ff */
[----:B------:R-:W-:Y:S01]  /*ac50*/  LOP3.LUT R5, R0, 0x7f, RZ, 0xc0, !PT ;  /* 0x0000007f00057812 */ /* 0x000fe200078ec0ff */
[----:B------:R-:W-:Y:S01]  /*ac60*/  UMOV UR36, 0x400 ;  /* 0x0000040000247882 */ /* 0x000fe20000000000 */
[----:B------:R-:W-:Y:S01]  /*ac70*/  IMAD.MOV.U32 R19, RZ, RZ, RZ ;  /* 0x000000ffff137224 */ /* 0x000fe200078e00ff */
[----:B------:R-:W-:Y:S01]  /*ac80*/  ULDC.64 UR40, c[0x0][0x198] ;  /* 0x0000660000287ab9 */ /* 0x000fe20000000a00 */
[C---:B0-----:R-:W-:Y:S01]  /*ac90*/  LOP3.LUT R3, R2.reuse, 0x1f8, RZ, 0xc0, !PT ;  /* 0x000001f802037812 */ /* 0x041fe200078ec0ff */
[----:B------:R-:W-:Y:S01]  /*aca0*/  ULDC UR37, c[0x0][0xc] ;  /* 0x0000030000257ab9 */ /* 0x000fe20000000800 */
[----:B------:R-:W-:Y:S02]  /*acb0*/  LOP3.LUT R2, R2, 0x38, RZ, 0xc0, !PT ;  /* 0x0000003802027812 */ /* 0x000fe400078ec0ff */
        /* <DEDUP_REMOVED lines=8> */
[----:B------:R-:W-:Y:S01]  /*ad40*/  LEA R4, R3, UR36, 0x1 ;  /* 0x0000002403047c11 */ /* 0x000fe2000f8e08ff */
[----:B------:R-:W-:-:S04]  /*ad50*/  IMAD.U32 R3, RZ, RZ, UR5 ;  /* 0x00000005ff037e24 */ /* 0x000fc8000f8e00ff */
[----:B------:R0:W-:Y:S04]  /*ad60*/  STL [R1+0x4], R4 ;  /* 0x0000040401007387 */ /* 0x0001e80000100800 */
[----:B------:R1:W-:Y:S04]  /*ad70*/  STL [R1+0x24], R3 ;  /* 0x0000240301007387 */ /* 0x0003e80000100800 */
[----:B------:R2:W-:Y:S01]  /*ad80*/  STL [R1+0x8], R0 ;  /* 0x0000080001007387 */ /* 0x0005e20000100800 */
[----:B0-----:R-:W-:-:S03]  /*ad90*/  LOP3.LUT R4, R2, 0x80, RZ, 0xfc, !PT ;  /* 0x0000008002047812 */ /* 0x001fc600078efcff */
[----:B------:R0:W-:Y:S01]  /*ada0*/  STL [R1+0x50], RZ ;  /* 0x000050ff01007387 */ /* 0x0001e20000100800 */
[C---:B------:R-:W-:Y:S02]  /*adb0*/  LOP3.LUT R4, R2.reuse, 0x140, RZ, 0xfc, !PT ;  /* 0x0000014002047812 */ /* 0x040fe400078efcff */
[C---:B-1----:R-:W-:Y:S02]  /*adc0*/  LOP3.LUT R3, R2.reuse, 0xc0, RZ, 0xfc, !PT ;  /* 0x000000c002037812 */ /* 0x042fe400078efcff */
[C---:B------:R-:W-:Y:S02]  /*add0*/  LOP3.LUT R3, R2.reuse, 0x180, RZ, 0xfc, !PT ;  /* 0x0000018002037812 */ /* 0x040fe400078efcff */
[C---:B--2---:R-:W-:Y:S02]  /*ade0*/  LOP3.LUT R0, R2.reuse, 0x40, RZ, 0xfc, !PT ;  /* 0x0000004002007812 */ /* 0x044fe400078efcff */
[C---:B------:R-:W-:Y:S02]  /*adf0*/  LOP3.LUT R0, R2.reuse, 0x100, RZ, 0xfc, !PT ;  /* 0x0000010002007812 */ /* 0x040fe400078efcff */
[----:B0-----:R-:W-:-:S07]  /*ae00*/  LOP3.LUT R0, R2, 0x1c0, RZ, 0xfc, !PT ;  /* 0x000001c002007812 */ /* 0x001fce00078efcff */
.L_x_3528:
        /* <DEDUP_REMOVED lines=12> */
[----:B------:R-:W2:Y:S08]  /*aed0*/  @P0 LDC R2, c[0x0][0xd3c] ;  /* 0x00034f00ff020b82 */ /* 0x000eb00000000800 */
[----:B------:R-:W0:Y:S01]  /*aee0*/  @P0 LDC R0, c[0x0][0xd40] ;  /* 0x00035000ff000b82 */ /* 0x000e220000000800 */
[----:B--2---:R-:W-:-:S04]  /*aef0*/  @P0 IMAD.HI.U32 R2, R3, R2, RZ ;  /* 0x0000000203020227 */ /* 0x004fc800078e00ff */
[----:B------:R-:W-:Y:S01]  /*af00*/  IMAD.MOV.U32 R4, RZ, RZ, R3 ;  /* 0x000000ffff047224 */ /* 0x000fe200078e0003 */
[----:B0-----:R-:W-:Y:S02]  /*af10*/  @P0 SHF.R.U32.HI R4, RZ, R0, R2 ;  /* 0x00000000ff040219 */ /* 0x001fe40000011602 */
[----:B-1----:R-:W-:-:S03]  /*af20*/  ISETP.NE.AND P0, PT, R17, 0x1, PT ;  /* 0x000000011100780c */ /* 0x002fc60003f05270 */
[----:B------:R-:W-:Y:S01]  /*af30*/  IMAD.MOV.U32 R5, RZ, RZ, R4 ;  /* 0x000000ffff057224 */ /* 0x000fe200078e0004 */
[----:B------:R-:W-:Y:S09]  /*af40*/  STL [R1+0x14], R4 ;  /* 0x0000140401007387 */ /* 0x000ff20000100800 */
[----:B------:R-:W0:Y:S02]  /*af50*/  @P0 LDC.64 R2, c[0x0][0xd48] ;  /* 0x00035200ff020b82 */ /* 0x000e240000000a00 */
[----:B0-----:R-:W-:-:S05]  /*af60*/  @P0 IMAD.HI.U32 R2, R4, R2, RZ ;  /* 0x0000000204020227 */ /* 0x001fca00078e00ff */
[----:B------:R-:W-:Y:S02]  /*af70*/  @P0 SHF.R.U32.HI R5, RZ, R3, R2 ;  /* 0x00000003ff050219 */ /* 0x000fe40000011602 */
[----:B------:R-:W-:-:S03]  /*af80*/  PLOP3.LUT P0, PT, PT, PT, UP0, 0x80, 0x0 ;  /* 0x000000000000781c */ /* 0x000fc60003f0f008 */
[----:B------:R-:W-:Y:S01]  /*af90*/  IMAD.MOV R0, RZ, RZ, -R5 ;  /* 0x000000ffff007224 */ /* 0x000fe200078e0a05 */
[----:B------:R-:W-:Y:S03]  /*afa0*/  STL [R1+0x10], R5 ;  /* 0x0000100501007387 */ /* 0x000fe60000100800 */
[----:B------:R-:W-:Y:S02]  /*afb0*/  IMAD R17, R17, R0, R4 ;  /* 0x0000000011117224 */ /* 0x000fe400078e0204 */
[----:B------:R-:W0:Y:S02]  /*afc0*/  LDC R0, c[0x0][0x2f0] ;  /* 0x0000bc00ff007b82 */ /* 0x000e240000000800 */
[----:B0-----:R-:W-:-:S04]  /*afd0*/  IMAD R2, R0, UR4, RZ ;  /* 0x0000000400027c24 */ /* 0x001fc8000f8e02ff */
[----:B------:R-:W-:Y:S01]  /*afe0*/  VIADD R0, R2, 0x3f ;  /* 0x0000003f02007836 */ /* 0x000fe20000000000 */
[----:B------:R0:W-:Y:S04]  /*aff0*/  STL [R1+0x4c], R2 ;  /* 0x00004c0201007387 */ /* 0x0001e80000100800 */
[----:B0-----:R-:W-:-:S04]  /*b000*/  SHF.R.S32.HI R2, RZ, 0x1f, R0 ;  /* 0x0000001fff027819 */ /* 0x001fc80000011400 */
        /* <DEDUP_REMOVED lines=20> */
.L_x_3433:
        /* <DEDUP_REMOVED lines=20> */
.L_x_3435:
        /* <DEDUP_REMOVED lines=15> */
.L_x_3434:
[----:B------:R-:W2:Y:S01]  /*b380*/  LDL R2, [R1+0x20] ;  /* 0x0000200001027983 */ /* 0x000ea20000100800 */
[----:B------:R-:W-:-:S03]  /*b390*/  ULDC.64 UR4, c[0x0][0xaf0] ;  /* 0x0002bc0000047ab9 */ /* 0x000fc60000000a00 */
[----:B0-----:R-:W3:Y:S01]  /*b3a0*/  LDL R0, [R1+0x10] ;  /* 0x0000100001007983 */ /* 0x001ee20000100800 */
[----:B------:R-:W-:-:S04]  /*b3b0*/  ISETP.NE.U32.AND P0, PT, RZ, UR4, PT ;  /* 0x00000004ff007c0c */ /* 0x000fc8000bf05070 */
[----:B------:R-:W-:Y:S01]  /*b3c0*/  ISETP.NE.AND.EX P0, PT, RZ, UR5, PT, P0 ;  /* 0x00000005ff007c0c */ /* 0x000fe2000bf05300 */
[----:B--2---:R-:W-:-:S12]  /*b3d0*/  IMAD.MOV.U32 R16, RZ, RZ, R2 ;  /* 0x000000ffff107224 */ /* 0x004fd800078e0002 */
[----:B------:R-:W0:Y:S01]  /*b3e0*/  @P0 LDC.64 R2, c[0x0][0xaf0] ;  /* 0x0002bc00ff020b82 */ /* 0x000e220000000a00 */
[----:B---3--:R-:W-:Y:S02]  /*b3f0*/  IMAD.MOV.U32 R7, RZ, RZ, R0 ;  /* 0x000000ffff077224 */ /* 0x008fe400078e0000 */
[----:B0-----:R-:W-:-:S05]  /*b400*/  @P0 IMAD.WIDE R2, R0, 0x4, R2 ;  /* 0x0000000400020825 */ /* 0x001fca00078e0202 */
[----:B------:R0:W2:Y:S01]  /*b410*/  @P0 LDG.E R7, desc[UR38][R2.64] ;  /* 0x0000002602070981 */ /* 0x0000a2000c1e1900 */
[----:B------:R-:W-:Y:S01]  /*b420*/  VIADD R9, R16, 0xffffffff ;  /* 0xffffffff10097836 */ /* 0x000fe20000000000 */
[----:B------:R-:W-:Y:S01]  /*b430*/  UMOV UR4, 0xffffffff ;  /* 0xffffffff00047882 */ /* 0x000fe20000000000 */
[----:B------:R-:W-:Y:S01]  /*b440*/  LOP3.LUT R18, R18, 0xfffffffe, RZ, 0xc0, !PT ;  /* 0xfffffffe12127812 */ /* 0x000fe200078ec0ff */
[----:B0-----:R-:W0:Y:S02]  /*b450*/  LDC.64 R2, c[0x0][0x418] ;  /* 0x00010600ff027b82 */ /* 0x001e240000000a00 */
[----:B0-----:R-:W-:-:S04]  /*b460*/  ISETP.NE.U32.AND P0, PT, R2, RZ, PT ;  /* 0x000000ff0200720c */ /* 0x001fc80003f05070 */
[----:B------:R-:W-:-:S13]  /*b470*/  ISETP.NE.AND.EX P1, PT, R3, RZ, PT, P0 ;  /* 0x000000ff0300720c */ /* 0x000fda0003f25300 */
[----:B------:R-:W-:Y:S02]  /*b480*/  @P1 LOP3.LUT R18, R18, 0x1, RZ, 0xfc, !PT ;  /* 0x0000000112121812 */ /* 0x000fe400078efcff */
[----:B--2---:R-:W-:Y:S01]  /*b490*/  SHF.R.S32.HI R8, RZ, 0x1f, R7 ;  /* 0x0000001fff087819 */ /* 0x004fe20000011407 */
[----:B------:R0:W-:Y:S01]  /*b4a0*/  STL [R1], R7 ;  /* 0x0000000701007387 */ /* 0x0001e20000100800 */
[----:B------:R-:W-:-:S03]  /*b4b0*/  SEL R16, R7, RZ, !P1 ;  /* 0x000000ff07107207 */ /* 0x000fc60004800000 */
[----:B------:R0:W-:Y:S04]  /*b4c0*/  STL [R1+0x1c], R9 ;  /* 0x00001c0901007387 */ /* 0x0001e80000100800 */
[----:B------:R0:W-:Y:S01]  /*b4d0*/  STL [R1+0xc], R8 ;  /* 0x00000c0801007387 */ /* 0x0001e20000100800 */
[----:B------:R-:W-:Y:S05]  /*b4e0*/  BRA.DIV UR4, `(.L_x_3436) ;  /* 0x0000005604647947 */ /* 0x000fea000b800000 */
[----:B------:R-:W1:Y:S02]  /*b4f0*/  S2R R0, SR_TID.X ;  /* 0x0000000000007919 */ /* 0x000e640000002100 */
[----:B-1----:R-:W-:-:S04]  /*b500*/  SHF.R.U32.HI R0, RZ, 0x5, R0 ;  /* 0x00000005ff007819 */ /* 0x002fc80000011600 */
[----:B------:R-:W-:-:S05]  /*b510*/  LOP3.LUT R0, R0, 0x3, RZ, 0xc0, !PT ;  /* 0x0000000300007812 */ /* 0x000fca00078ec0ff */
[----:B------:R1:W2:Y:S02]  /*b520*/  SHFL.IDX PT, R14, R0, RZ, 0x1f ;  /* 0x00001fff000e7589 */ /* 0x0002a400000e0000 */
.L_x_3543:
        /* <DEDUP_REMOVED lines=8> */
.L_x_3546:
[----:B------:R-:W-:Y:S05]  /*b5b0*/  @!P6 BRA `(.L_x_3437) ;  /* 0x0000000000e4e947 */ /* 0x000fea0003800000 */
[----:B------:R2:W-:Y:S01]  /*b5c0*/  STL [R1+0x40], R9 ;  /* 0x0000400901007387 */ /* 0x0005e20000100800 */
[----:B------:R-:W-:Y:S01]  /*b5d0*/  IMAD.MOV.U32 R16, RZ, RZ, R7 ;  /* 0x000000ffff107224 */ /* 0x000fe200078e0007 */
[----:B------:R-:W-:Y:S06]  /*b5e0*/  @!P1 BRA `(.L_x_3439) ;  /* 0x0000000000489947 */ /* 0x000fec0003800000 */
[----:B------:R-:W3:Y:S01]  /*b5f0*/  LDC R6, c[0x0][0x43c] ;  /* 0x00010f00ff067b82 */ /* 0x000ee20000000800 */
[----:B------:R-:W-:Y:S01]  /*b600*/  ULDC.64 UR4, c[0x0][0x428] ;  /* 0x00010a0000047ab9 */ /* 0x000fe20000000a00 */
[----:B---3--:R-:W-:-:S13]  /*b610*/  ISETP.NE.AND P0, PT, R6, 0x1, PT ;  /* 0x000000010600780c */ /* 0x008fda0003f05270 */
[----:B------:R-:W1:Y:S02]  /*b620*/  @P0 LDC.64 R4, c[0x0][0x440] ;  /* 0x00011000ff040b82 */ /* 0x000e640000000a00 */
[----:B-1----:R-:W-:-:S04]  /*b630*/  @P0 IMAD.HI.U32 R0, R9, R4, RZ ;  /* 0x0000000409000227 */ /* 0x002fc800078e00ff */
[----:B------:R-:W-:Y:S01]  /*b640*/  IMAD.MOV.U32 R4, RZ, RZ, R9 ;  /* 0x000000ffff047224 */ /* 0x000fe200078e0009 */
[----:B------:R-:W-:-:S04]  /*b650*/  @P0 SHF.R.U32.HI R4, RZ, R5, R0 ;  /* 0x00000005ff040219 */ /* 0x000fc80000011600 */
[--C-:B------:R-:W-:Y:S01]  /*b660*/  SHF.R.S32.HI R5, RZ, 0x1f, R4.reuse ;  /* 0x0000001fff057819 */ /* 0x100fe20000011404 */
[----:B------:R-:W-:-:S04]  /*b670*/  IMAD.MOV R0, RZ, RZ, -R4 ;  /* 0x000000ffff007224 */ /* 0x000fc800078e0a04 */
[----:B------:R-:W-:Y:S02]  /*b680*/  IMAD R0, R6, R0, R9 ;  /* 0x0000000006007224 */ /* 0x000fe400078e0209 */
[----:B------:R-:W-:-:S03]  /*b690*/  IMAD.WIDE.U32 R4, R7, UR4, R4 ;  /* 0x0000000407047c25 */ /* 0x000fc6000f8e0004 */
[----:B------:R1:W-:Y:S01]  /*b6a0*/  STL [R1+0x40], R0 ;  /* 0x0000400001007387 */ /* 0x0003e20000100800 */
[----:B------:R-:W-:Y:S01]  /*b6b0*/  LEA R2, P0, R4, R2, 0x2 ;  /* 0x0000000204027211 */ /* 0x000fe200078010ff */
[----:B-1----:R-:W-:-:S04]  /*b6c0*/  IMAD R0, R8, UR4, RZ ;  /* 0x0000000408007c24 */ /* 0x002fc8000f8e02ff */
[----:B------:R-:W-:-:S04]  /*b6d0*/  IMAD R0, R7, UR5, R0 ;  /* 0x0000000507007c24 */ /* 0x000fc8000f8e0200 */
[----:B------:R-:W-:-:S05]  /*b6e0*/  IMAD.IADD R0, R5, 0x1, R0 ;  /* 0x0000000105007824 */ /* 0x000fca00078e0200 */
[----:B------:R-:W-:-:S05]  /*b6f0*/  LEA.HI.X R3, R4, R3, R0, 0x2, P0 ;  /* 0x0000000304037211 */ /* 0x000fca00000f1400 */
[----:B------:R3:W5:Y:S02]  /*b700*/  LDG.E R16, desc[UR38][R2.64] ;  /* 0x0000002602107981 */ /* 0x000764000c1e1900 */
.L_x_3439:
[----:B---3--:R-:W3:Y:S01]  /*b710*/  LDL R2, [R1+0x8] ;  /* 0x0000080001027983 */ /* 0x008ee20000100800 */
[----:B-1----:R-:W-:Y:S02]  /*b720*/  LEA R0, R19, UR36, 0x3 ;  /* 0x0000002413007c11 */ /* 0x002fe4000f8e18ff */
[----:B---3--:R-:W-:-:S04]  /*b730*/  SHF.L.U32 R2, R2, 0x1f, RZ ;  /* 0x0000001f02027819 */ /* 0x008fc800000006ff */
[----:B------:R-:W1:Y:S02]  /*b740*/  SYNCS.PHASECHK.TRANS64.TRYWAIT P0, [R0+URZ+0x38840], R2 ;  /* 0x03884002000075a7 */ /* 0x000e64000800017f */
[----:B-1----:R-:W-:Y:S05]  /*b750*/  @!P0 BRA `(.L_x_3440) ;  /* 0x00000054001c8947 */ /* 0x002fea0003800000 */
.L_x_3547:
[----:B------:R-:W3:Y:S02]  /*b760*/  S2R R3, SR_TID.X ;  /* 0x0000000000037919 */ /* 0x000ee40000002100 */
[----:B---3--:R-:W-:-:S04]  /*b770*/  LOP3.LUT R3, R3, 0x7f, RZ, 0xc0, !PT ;  /* 0x0000007f03037812 */ /* 0x008fc800078ec0ff */
[----:B------:R-:W-:-:S13]  /*b780*/  ISETP.NE.AND P0, PT, R3, RZ, PT ;  /* 0x000000ff0300720c */ /* 0x000fda0003f05270 */
[----:B------:R-:W-:Y:S05]  /*b790*/  @P0 BRA `(.L_x_3441) ;  /* 0x00000000001c0947 */ /* 0x000fea0003800000 */
[----:B------:R-:W3:Y:S01]  /*b7a0*/  S2R R3, SR_TID.X ;  /* 0x0000000000037919 */ /* 0x000ee20000002100 */
[----:B-1----:R-:W-:-:S04]  /*b7b0*/  IMAD.MOV.U32 R2, RZ, RZ, 0x2000 ;  /* 0x00002000ff027424 */ /* 0x002fc800078e00ff */
[----:B------:R4:W-:Y:S01]  /*b7c0*/  SYNCS.ARRIVE.TRANS64 RZ, [R0+URZ+0x38830], R2 ;  /* 0x0388300200ff79a7 */ /* 0x0009e2000800003f */
[----:B---3--:R-:W-:-:S04]  /*b7d0*/  LOP3.LUT R3, R3, 0x1f, RZ, 0xc0, !PT ;  /* 0x0000001f03037812 */ /* 0x008fc800078ec0ff */
[----:B------:R-:W-:-:S13]  /*b7e0*/  ISETP.NE.AND P0, PT, R3, RZ, PT ;  /* 0x000000ff0300720c */ /* 0x000fda0003f05270 */
[----:B----4-:R-:W-:Y:S05]  /*b7f0*/  @!P0 BRA `(.L_x_3441) ;  /* 0x0000000000048947 */ /* 0x010fea0003800000 */
[----:B------:R-:W-:Y:S01]  /*b800*/  BPT.TRAP 0x1 ;  /* 0x000000040000795c */ /* 0x000fe20000300000 */
.L_x_3441:
[----:B-1----:R-:W3:Y:S01]  /*b810*/  LDL R2, [R1+0x40] ;  /* 0x0000400001027983 */ /* 0x002ee20000100800 */
        /* <DEDUP_REMOVED lines=8> */
[----:B------:R-:W-:Y:S01]  /*b8a0*/  UMOV UR10, URZ ;  /* 0x0000003f000a7c82 */ /* 0x000fe20008000000 */
[----:B------:R-:W-:-:S02]  /*b8b0*/  PLOP3.LUT P0, PT, PT, PT, PT, 0x80, 0x0 ;  /* 0x000000000000781c */ /* 0x000fc40003f0f070 */
[----:B------:R-:W-:Y:S02]  /*b8c0*/  LOP3.LUT R18, R18, 0xfffffffd, RZ, 0xc0, !PT ;  /* 0xfffffffd12127812 */ /* 0x000fe400078ec0ff */
[----:B------:R-:W-:Y:S02]  /*b8d0*/  ULEA UR8, UR8, UR36, 0xd ;  /* 0x0000002408087291 */ /* 0x000fe4000f8e683f */
[----:B------:R-:W-:Y:S02]  /*b8e0*/  UIADD3 UR9, UR9, 0x38830, URZ ;  /* 0x0003883009097890 */ /* 0x000fe4000fffe03f */
[----:B------:R-:W-:-:S05]  /*b8f0*/  UIADD3 UR8, UR8, 0x22400, URZ ;  /* 0x0002240008087890 */ /* 0x000fca000fffe03f */
[----:B------:R-:W-:Y:S02]  /*b900*/  @P0 LOP3.LUT R18, R18, 0x2, RZ, 0xfc, !PT ;  /* 0x0000000212120812 */ /* 0x000fe400078efcff */
[----:B---3--:R-:W-:-:S13]  /*b910*/  R2UR UR11, R2 ;  /* 0x00000000020b72ca */ /* 0x008fda00000e0000 */
[----:B------:R-:W-:-:S09]  /*b920*/  USHF.L.U32 UR11, UR11, 0x6, URZ ;  /* 0x000000060b0b7899 */ /* 0x000fd2000800063f */
[----:B------:R3:W-:Y:S02]  /*b930*/  UTMALDG.4D [UR8], [UR4], desc[UR6] ;  /* 0x00000608040075b4 */ /* 0x0007e40008019000 */
[----:B---3--:R-:W-:Y:S01]  /*b940*/  NOP ;  /* 0x0000000000007918 */ /* 0x008fe20000000000 */
.L_x_3437:
[----:B-1----:R-:W3:Y:S01]  /*b950*/  LDL R0, [R1+0x10] ;  /* 0x0000100001007983 */ /* 0x002ee20000100800 */
[----:B------:R-:W-:Y:S05]  /*b960*/  WARPSYNC.ALL ;  /* 0x0000000000007948 */ /* 0x000fea0003800000 */
[----:B------:R-:W-:Y:S01]  /*b970*/  UIADD3 UR4, UR36, 0x20400, URZ ;  /* 0x0002040024047890 */ /* 0x000fe2000fffe03f */
[----:B------:R-:W-:-:S03]  /*b980*/  SHF.R.S32.HI R2, RZ, 0x1f, R17 ;  /* 0x0000001fff027819 */ /* 0x000fc60000011411 */
[----:B------:R-:W-:Y:S01]  /*b990*/  ULOP3.LUT UP0, URZ, UR4, 0x3ff, URZ, 0xc0, !UPT ;  /* 0x000003ff043f7892 */ /* 0x000fe2000f80c03f */
[----:B------:R-:W-:Y:S05]  /*b9a0*/  BAR.SYNC.DEFER_BLOCKING 0x8, 0x100 ;  /* 0x0204000000007b1d */ /* 0x000fea0000010000 */
[----:B------:R-:W-:Y:S02]  /*b9b0*/  PLOP3.LUT P0, PT, PT, PT, UP0, 0x80, 0x0 ;  /* 0x000000000000781c */ /* 0x000fe40003f0f008 */
[----:B---3--:R-:W-:-:S05]  /*b9c0*/  SHF.R.S32.HI R0, RZ, 0x1f, R0 ;  /* 0x0000001fff007819 */ /* 0x008fca0000011400 */
[----:B------:R1:W-:Y:S04]  /*b9d0*/  STL [R1+0x44], R0 ;  /* 0x0000440001007387 */ /* 0x0003e80000100800 */
[----:B------:R1:W-:Y:S02]  /*b9e0*/  STL [R1+0x30], R2 ;  /* 0x0000300201007387 */ /* 0x0003e40000100800 */
[----:B------:R-:W-:Y:S05]  /*b9f0*/  @!P0 BRA `(.L_x_3442) ;  /* 0x0000000000408947 */ /* 0x000fea0003800000 */
[----:B-1----:R-:W-:Y:S01]  /*ba00*/  MOV R2, 0x0 ;  /* 0x0000000000027802 */ /* 0x002fe20000000f00 */
[----:B------:R-:W-:Y:S01]  /*ba10*/  ULDC.64 UR4, c[0x4][0x118] ;  /* 0x0100460000047ab9 */ /* 0x000fe20000000a00 */
[----:B------:R-:W-:Y:S01]  /*ba20*/  ULDC.64 UR6, c[0x4][0x120] ;  /* 0x0100480000067ab9 */ /* 0x000fe20000000a00 */
[----:B------:R-:W-:Y:S01]  /*ba30*/  ULDC.64 UR8, c[0x4][0x58] ;  /* 0x0100160000087ab9 */ /* 0x000fe20000000a00 */
[----:B------:R-:W-:Y:S02]  /*ba40*/  IMAD.U32 R4, RZ, RZ, UR4 ;  /* 0x00000004ff047e24 */ /* 0x000fe4000f8e00ff */
[----:B------:R-:W1:Y:S01]  /*ba50*/  LDC.64 R2, c[0x4][R2] ;  /* 0x0100000002027b82 */ /* 0x000e620000000a00 */
[----:B------:R-:W-:Y:S02]  /*ba60*/  IMAD.U32 R5, RZ, RZ, UR5 ;  /* 0x00000005ff057e24 */ /* 0x000fe4000f8e00ff */
[----:B------:R-:W-:Y:S02]  /*ba70*/  IMAD.U32 R6, RZ, RZ, UR6 ;  /* 0x00000006ff067e24 */ /* 0x000fe4000f8e00ff */
[----:B0-----:R-:W-:-:S02]  /*ba80*/  IMAD.U32 R7, RZ, RZ, UR7 ;  /* 0x00000007ff077e24 */ /* 0x001fc4000f8e00ff */
[----:B------:R-:W-:Y:S02]  /*ba90*/  IMAD.U32 R10, RZ, RZ, UR8 ;  /* 0x00000008ff0a7e24 */ /* 0x000fe4000f8e00ff */
[----:B------:R-:W-:Y:S02]  /*baa0*/  IMAD.U32 R11, RZ, RZ, UR9 ;  /* 0x00000009ff0b7e24 */ /* 0x000fe4000f8e00ff */
[----:B------:R-:W-:Y:S02]  /*bab0*/  IMAD.MOV.U32 R8, RZ, RZ, 0x70 ;  /* 0x00000070ff087424 */ /* 0x000fe400078e00ff */
[----:B------:R-:W-:Y:S02]  /*bac0*/  IMAD.MOV.U32 R12, RZ, RZ, 0x1 ;  /* 0x00000001ff0c7424 */ /* 0x000fe400078e00ff */
[----:B------:R-:W-:-:S07]  /*bad0*/  IMAD.MOV.U32 R13, RZ, RZ, RZ ;  /* 0x000000ffff0d7224 */ /* 0x000fce00078e00ff */
[----:B------:R-:W-:-:S07]  /*bae0*/  LEPC R20, `(.L_x_3442) ;  /* 0x000000001014794e */ /* 0x000fce0000000000 */
[----:B-12---:R-:W-:Y:S05]  /*baf0*/  CALL.ABS.NOINC R2 ;  /* 0x0000000002007343 */ /* 0x006fea0003c00000 */
.L_x_3442:
[----:B------:R-:W3:Y:S01]  /*bb00*/  LDL.LU R4, [R1+0x14] ;  /* 0x0000140001047983 */ /* 0x000ee20000300800 */
[----:B0-----:R-:W0:Y:S01]  /*bb10*/  LDC R7, c[0x0][0x448] ;  /* 0x00011200ff077b82 */ /* 0x001e220000000800 */
[----:B------:R-:W-:Y:S01]  /*bb20*/  ULDC UR4, c[0x0][0xd38] ;  /* 0x00034e0000047ab9 */ /* 0x000fe20000000800 */
[----:B------:R-:W-:Y:S01]  /*bb30*/  ULDC.64 UR6, c[0x0][0x280] ;  /* 0x0000a00000067ab9 */ /* 0x000fe20000000a00 */
[----:B------:R-:W4:Y:S04]  /*bb40*/  LDL R5, [R1+0x24] ;  /* 0x0000240001057983 */ /* 0x000f280000100800 */
[----:B------:R-:W4:Y:S04]  /*bb50*/  LDL R8, [R1+0x30] ;  /* 0x0000300001087983 */ /* 0x000f280000100800 */
[----:B------:R-:W4:Y:S04]  /*bb60*/  LDL R10, [R1+0x44] ;  /* 0x00004400010a7983 */ /* 0x000f280000100800 */
[----:B--2---:R-:W2:Y:S01]  /*bb70*/  LDL R9, [R1+0x10] ;  /* 0x0000100001097983 */ /* 0x004ea20000100800 */
[----:B-1----:R-:W1:Y:S01]  /*bb80*/  S2R R0, SR_TID.X ;  /* 0x0000000000007919 */ /* 0x002e620000002100 */
[----:B0-----:R-:W-:-:S13]  /*bb90*/  ISETP.NE.AND P0, PT, R7, 0x1, PT ;  /* 0x000000010700780c */ /* 0x001fda0003f05270 */
[----:B------:R-:W0:Y:S08]  /*bba0*/  @P0 LDC R2, c[0x0][0x44c] ;  /* 0x00011300ff020b82 */ /* 0x000e300000000800 */
[----:B------:R-:W0:Y:S01]  /*bbb0*/  @P0 LDC R3, c[0x0][0x450] ;  /* 0x00011400ff030b82 */ /* 0x000e220000000800 */
[----:B-1----:R-:W-:-:S04]  /*bbc0*/  LOP3.LUT R0, R0, 0x7f, RZ, 0xc0, !PT ;  /* 0x0000007f00007812 */ /* 0x002fc800078ec0ff */
[----:B------:R-:W-:Y:S02]  /*bbd0*/  SHF.R.U32.HI R6, RZ, 0x3, R0 ;  /* 0x00000003ff067819 */ /* 0x000fe40000011600 */
[----:B------:R-:W1:Y:S02]  /*bbe0*/  S2R R0, SR_TID.X ;  /* 0x0000000000007919 */ /* 0x000e640000002100 */
[----:B-1----:R-:W-:-:S05]  /*bbf0*/  IMAD.SHL.U32 R0, R0, 0x10, RZ ;  /* 0x0000001000007824 */ /* 0x002fca00078e00ff */
[----:B------:R-:W-:Y:S01]  /*bc00*/  LOP3.LUT R0, R6, 0x70, R0, 0xf8, !PT ;  /* 0x0000007006007812 */ /* 0x000fe200078ef800 */
[----:B---3--:R-:W-:-:S04]  /*bc10*/  IMAD.MOV R4, RZ, RZ, -R4 ;  /* 0x000000ffff047224 */ /* 0x008fc800078e0a04 */
[----:B----4-:R-:W-:Y:S01]  /*bc20*/  IMAD R4, R4, UR4, R5 ;  /* 0x0000000404047c24 */ /* 0x010fe2000f8e0205 */
[----:B------:R-:W-:-:S03]  /*bc30*/  ULDC.64 UR4, c[0x0][0x2d8] ;  /* 0x0000b60000047ab9 */ /* 0x000fc60000000a00 */
[----:B------:R-:W-:Y:S02]  /*bc40*/  IMAD R6, R4, 0x40, R0 ;  /* 0x0000004004067824 */ /* 0x000fe400078e0200 */
[----:B------:R-:W-:Y:S02]  /*bc50*/  IMAD R5, R8, UR4, RZ ;  /* 0x0000000408057c24 */ /* 0x000fe4000f8e02ff */
[----:B0-----:R-:W-:-:S04]  /*bc60*/  @P0 IMAD.HI.U32 R2, R6, R2, RZ ;  /* 0x0000000206020227 */ /* 0x001fc800078e00ff */
[----:B------:R-:W-:Y:S01]  /*bc70*/  IMAD.MOV.U32 R0, RZ, RZ, R6 ;  /* 0x000000ffff007224 */ /* 0x000fe200078e0006 */
[----:B------:R-:W-:Y:S01]  /*bc80*/  @P0 SHF.R.U32.HI R0, RZ, R3, R2 ;  /* 0x00000003ff000219 */ /* 0x000fe20000011602 */
[C---:B------:R-:W-:Y:S02]  /*bc90*/  IMAD R5, R17.reuse, UR5, R5 ;  /* 0x0000000511057c24 */ /* 0x040fe4000f8e0205 */
[----:B------:R-:W-:Y:S01]  /*bca0*/  IMAD.WIDE.U32 R2, R17, UR4, RZ ;  /* 0x0000000411027c25 */ /* 0x000fe2000f8e00ff */
[----:B------:R-:W-:-:S03]  /*bcb0*/  ULDC.64 UR4, c[0x0][0x2e0] ;  /* 0x0000b80000047ab9 */ /* 0x000fc60000000a00 */
[----:B------:R-:W-:Y:S02]  /*bcc0*/  IMAD.IADD R3, R3, 0x1, R5 ;  /* 0x0000000103037824 */ /* 0x000fe400078e0205 */
[----:B------:R-:W-:Y:S01]  /*bcd0*/  IMAD R5, R10, UR4, RZ ;  /* 0x000000040a057c24 */ /* 0x000fe2000f8e02ff */
[----:B------:R0:W-:Y:S01]  /*bce0*/  STL [R1+0x18], R6 ;  /* 0x0000180601007387 */ /* 0x0001e20000100800 */
[----:B--2---:R-:W-:-:S04]  /*bcf0*/  IMAD.WIDE.U32 R2, R9, UR4, R2 ;  /* 0x0000000409027c25 */ /* 0x004fc8000f8e0002 */
[----:B------:R-:W-:Y:S01]  /*bd00*/  IMAD R5, R9, UR5, R5 ;  /* 0x0000000509057c24 */ /* 0x000fe2000f8e0205 */
[----:B------:R-:W1:Y:S01]  /*bd10*/  S2R R10, SR_TID.X ;  /* 0x00000000000a7919 */ /* 0x000e620000002100 */
[----:B------:R-:W-:Y:S01]  /*bd20*/  ULDC.64 UR4, c[0x0][0x2d0] ;  /* 0x0000b40000047ab9 */ /* 0x000fe20000000a00 */
[----:B------:R0:W5:Y:S01]  /*bd30*/  LDL R9, [R1+0x4] ;  /* 0x0000040001097983 */ /* 0x0001620000100800 */
[----:B------:R-:W-:Y:S01]  /*bd40*/  IMAD.IADD R3, R3, 0x1, R5 ;  /* 0x0000000103037824 */ /* 0x000fe200078e0205 */
[----:B------:R-:W-:-:S05]  /*bd50*/  SHF.R.S32.HI R5, RZ, 0x1f, R0 ;  /* 0x0000001fff057819 */ /* 0x000fca0000011400 */
[----:B------:R-:W-:Y:S02]  /*bd60*/  IMAD R5, R5, UR4, RZ ;  /* 0x0000000405057c24 */ /* 0x000fe4000f8e02ff */
[----:B------:R-:W-:-:S04]  /*bd70*/  IMAD.WIDE.U32 R2, R0, UR4, R2 ;  /* 0x0000000400027c25 */ /* 0x000fc8000f8e0002 */
[----:B------:R-:W-:Y:S01]  /*bd80*/  IMAD R5, R0, UR5, R5 ;  /* 0x0000000500057c24 */ /* 0x000fe2000f8e0205 */
[----:B------:R-:W-:Y:S01]  /*bd90*/  ULDC.64 UR4, c[0x0][0x2c8] ;  /* 0x0000b20000047ab9 */ /* 0x000fe20000000a00 */
[----:B------:R-:W-:-:S04]  /*bda0*/  IMAD.MOV R0, RZ, RZ, -R0 ;  /* 0x000000ffff007224 */ /* 0x000fc800078e0a00 */
[----:B------:R-:W-:Y:S02]  /*bdb0*/  IMAD R0, R7, R0, R6 ;  /* 0x0000000007007224 */ /* 0x000fe400078e0206 */
[----:B------:R-:W-:-:S03]  /*bdc0*/  IMAD.IADD R3, R3, 0x1, R5 ;  /* 0x0000000103037824 */ /* 0x000fc600078e0205 */
[----:B------:R-:W-:Y:S01]  /*bdd0*/  SHF.R.S32.HI R5, RZ, 0x1f, R0 ;  /* 0x0000001fff057819 */ /* 0x000fe20000011400 */
[----:B------:R-:W-:-:S04]  /*bde0*/  IMAD.WIDE.U32 R2, R0, UR4, R2 ;  /* 0x0000000400027c25 */ /* 0x000fc8000f8e0002 */
[----:B------:R-:W-:Y:S01]  /*bdf0*/  IMAD R5, R5, UR4, RZ ;  /* 0x0000000405057c24 */ /* 0x000fe2000f8e02ff */
[----:B------:R-:W-:Y:S01]  /*be00*/  ULDC UR4, c[0x0][0x2b8] ;  /* 0x0000ae0000047ab9 */ /* 0x000fe20000000800 */
[----:B-1----:R-:W-:Y:S02]  /*be10*/  IMAD.SHL.U32 R10, R10, 0x8, RZ ;  /* 0x000000080a0a7824 */ /* 0x002fe400078e00ff */
[----:B------:R-:W-:-:S03]  /*be20*/  IMAD R5, R0, UR5, R5 ;  /* 0x0000000500057c24 */ /* 0x000fc6000f8e0205 */
[----:B------:R-:W-:Y:S01]  /*be30*/  LOP3.LUT R10, R10, 0x38, RZ, 0xc0, !PT ;  /* 0x000000380a0a7812 */ /* 0x000fe200078ec0ff */
[----:B------:R-:W-:Y:S01]  /*be40*/  IMAD.IADD R5, R3, 0x1, R5 ;  /* 0x0000000103057824 */ /* 0x000fe200078e0205 */
[----:B------:R-:W-:Y:S02]  /*be50*/  LEA R0, P1, R2, UR6, 0x1 ;  /* 0x0000000602007c11 */ /* 0x000fe4000f8208ff */
[----:B------:R-:W-:Y:S01]  /*be60*/  ISETP.GE.AND P0, PT, R10, UR4, PT ;  /* 0x000000040a007c0c */ /* 0x000fe2000bf06270 */
[----:B------:R-:W-:Y:S01]  /*be70*/  UMOV UR4, 0xffffffff ;  /* 0xffffffff00047882 */ /* 0x000fe20000000000 */
[----:B------:R-:W-:Y:S02]  /*be80*/  LEA.HI.X R2, R2, UR7, R5, 0x1, P1 ;  /* 0x0000000702027c11 */ /* 0x000fe400088f0c05 */
        /* <DEDUP_REMOVED lines=10> */
[----:B------:R-:W-:Y:S01]  /*bf30*/  ISETP.GE.AND P1, PT, R11, R3, PT ;  /* 0x000000030b00720c */ /* 0x000fe20003f26270 */
[----:B------:R-:W-:Y:S04]  /*bf40*/  STL [R1+0x14], R11 ;  /* 0x0000140b01007387 */ /* 0x000fe80000100800 */
[----:B------:R2:W-:Y:S08]  /*bf50*/  STL [R1+0x28], R7 ;  /* 0x0000280701007387 */ /* 0x0005f00000100800 */
[----:B-1----:R-:W-:-:S05]  /*bf60*/  @!P1 LEA R5, P2, R10, R5, 0x1 ;  /* 0x000000050a059211 */ /* 0x002fca00078408ff */
[----:B0-----:R-:W-:Y:S02]  /*bf70*/  @!P1 IMAD.X R4, RZ, RZ, R6, P2 ;  /* 0x000000ffff049224 */ /* 0x001fe400010e0606 */
[----:B------:R-:W-:Y:S03]  /*bf80*/  SHFL.IDX PT, R6, R2, 0x1, 0x181f ;  /* 0x00381f0002067f89 */ /* 0x000fe600000e0000 */
[----:B------:R-:W-:-:S04]  /*bf90*/  @!P1 LOP3.LUT R5, R5, R4, RZ, 0x3c, !PT ;  /* 0x0000000405059212 */ /* 0x000fc800078e3cff */
[----:B------:R-:W-:-:S04]  /*bfa0*/  @!P1 LOP3.LUT R4, R5, R4, RZ, 0x3c, !PT ;  /* 0x0000000405049212 */ /* 0x000fc800078e3cff */
[----:B------:R-:W-:-:S05]  /*bfb0*/  @!P1 LOP3.LUT R5, R5, R4, RZ, 0x3c, !PT ;  /* 0x0000000405059212 */ /* 0x000fca00078e3cff */
[----:B-----5:R0:W-:Y:S01]  /*bfc0*/  @!P1 LDGSTS.E.BYPASS.LTC128B.128 [R9+0x20400], desc[UR38][R4.64], !P0 ;  /* 0x2040000004099fae */ /* 0x0201e2000c101d66 */
[----:B------:R-:W-:Y:S01]  /*bfd0*/  ISETP.GE.AND P1, PT, R7, R3, PT ;  /* 0x000000030700720c */ /* 0x000fe20003f26270 */
[----:B--2---:R-:W-:-:S05]  /*bfe0*/  VIADD R7, R11, 0x20 ;  /* 0x000000200b077836 */ /* 0x004fca0000000000 */
[----:B------:R-:W-:Y:S04]  /*bff0*/  STL [R1+0x2c], R7 ;  /* 0x00002c0701007387 */ /* 0x000fe80000100800 */
[----:B0-----:R-:W0:Y:S03]  /*c000*/  SHFL.IDX PT, R4, R0, 0x1, 0x181f ;  /* 0x00381f0000047f89 */ /* 0x001e2600000e0000 */
[----:B0-----:R-:W-:-:S05]  /*c010*/  @!P1 LEA R5, P2, R10, R4, 0x1 ;  /* 0x000000040a059211 */ /* 0x001fca00078408ff */
[----:B------:R-:W-:Y:S02]  /*c020*/  @!P1 IMAD.X R4, RZ, RZ, R6, P2 ;  /* 0x000000ffff049224 */ /* 0x000fe400010e0606 */
[----:B------:R-:W-:Y:S03]  /*c030*/  SHFL.IDX PT, R6, R2, 0x2, 0x181f ;  /* 0x00581f0002067f89 */ /* 0x000fe600000e0000 */
[----:B------:R-:W-:-:S04]  /*c040*/  @!P1 LOP3.LUT R5, R5, R4, RZ, 0x3c, !PT ;  /* 0x0000000405059212 */ /* 0x000fc800078e3cff */
[----:B------:R-:W-:-:S04]  /*c050*/  @!P1 LOP3.LUT R4, R5, R4, RZ, 0x3c, !PT ;  /* 0x0000000405049212 */ /* 0x000fc800078e3cff */
[----:B------:R-:W-:-:S05]  /*c060*/  @!P1 LOP3.LUT R5, R5, R4, RZ, 0x3c, !PT ;  /* 0x0000000405059212 */ /* 0x000fca00078e3cff */
[----:B------:R0:W-:Y:S01]  /*c070*/  @!P1 LDGSTS.E.BYPASS.LTC128B.128 [R9+0x20c00], desc[UR38][R4.64], !P0 ;  /* 0x20c0000004099fae */ /* 0x0001e2000c101d66 */
[----:B------:R-:W-:-:S03]  /*c080*/  ISETP.GE.AND P1, PT, R7, R3, PT ;  /* 0x000000030700720c */ /* 0x000fc60003f26270 */
[----:B0-----:R-:W0:Y:S04]  /*c090*/  SHFL.IDX PT, R4, R0, 0x2, 0x181f ;  /* 0x00581f0000047f89 */ /* 0x001e2800000e0000 */
[----:B------:R-:W1:Y:S06]  /*c0a0*/  SHFL.IDX PT, R0, R0, 0x3, 0x181f ;  /* 0x00781f0000007f89 */ /* 0x000e6c00000e0000 */
[----:B0-----:R-:W-:-:S05]  /*c0b0*/  @!P1 LEA R5, P2, R10, R4, 0x1 ;  /* 0x000000040a059211 */ /* 0x001fca00078408ff */
[----:B------:R-:W-:-:S05]  /*c0c0*/  @!P1 IMAD.X R4, RZ, RZ, R6, P2 ;  /* 0x000000ffff049224 */ /* 0x000fca00010e0606 */
[----:B------:R-:W-:-:S04]  /*c0d0*/  @!P1 LOP3.LUT R5, R5, R4, RZ, 0x3c, !PT ;  /* 0x0000000405059212 */ /* 0x000fc800078e3cff */
[----:B------:R-:W-:-:S04]  /*c0e0*/  @!P1 LOP3.LUT R4, R5, R4, RZ, 0x3c, !PT ;  /* 0x0000000405049212 */ /* 0x000fc800078e3cff */
[----:B------:R-:W-:-:S05]  /*c0f0*/  @!P1 LOP3.LUT R5, R5, R4, RZ, 0x3c, !PT ;  /* 0x0000000405059212 */ /* 0x000fca00078e3cff */
[----:B------:R0:W-:Y:S04]  /*c100*/  @!P1 LDGSTS.E.BYPASS.LTC128B.128 [R9+0x21400], desc[UR38][R4.64], !P0 ;  /* 0x2140000004099fae */ /* 0x0001e8000c101d66 */
[----:B01----:R0:W2:Y:S02]  /*c110*/  SHFL.IDX PT, R4, R2, 0x3, 0x181f ;  /* 0x00781f0002047f89 */ /* 0x0030a400000e0000 */
.L_x_3556:
[----:B0-----:R-:W3:Y:S02]  /*c120*/  LDL R2, [R1+0x14] ;  /* 0x0000140001027983 */ /* 0x001ee40000100800 */
[----:B---3--:R-:W-:-:S05]  /*c130*/  VIADD R2, R2, 0x30 ;  /* 0x0000003002027836 */ /* 0x008fca0000000000 */
[----:B------:R-:W-:Y:S01]  /*c140*/  ISETP.GE.AND P1, PT, R2, R3, PT ;  /* 0x000000030200720c */ /* 0x000fe20003f26270 */
[----:B------:R0:W-:-:S12]  /*c150*/  STL [R1+0x48], R2 ;  /* 0x0000480201007387 */ /* 0x0001d80000100800 */
[----:B0-----:R-:W-:-:S05]  /*c160*/  @!P1 LEA R2, P2, R10, R0, 0x1 ;  /* 0x000000000a029211 */ /* 0x001fca00078408ff */
[----:B--2---:R-:W-:-:S05]  /*c170*/  @!P1 IMAD.X R3, RZ, RZ, R4, P2 ;  /* 0x000000ffff039224 */ /* 0x004fca00010e0604 */
[----:B------:R-:W-:Y:S01]  /*c180*/  @!PT LDS RZ, [RZ] ;  /* 0x00000000fffff984 */ /* 0x000fe20000000800 */
[----:B------:R-:W-:Y:S01]  /*c190*/  @!PT LDS RZ, [RZ] ;  /* 0x00000000fffff984 */ /* 0x000fe20000000800 */
[----:B------:R-:W-:Y:S01]  /*c1a0*/  @!PT LDS RZ, [RZ] ;  /* 0x00000000fffff984 */ /* 0x000fe20000000800 */
[----:B------:R0:W-:Y:S01]  /*c1b0*/  @!P1 LDGSTS.E.BYPASS.LTC128B.128 [R9+0x21c00], desc[UR38][R2.64], !P0 ;  /* 0x21c0000002099fae */ /* 0x0001e2000c101d66 */
[----:B------:R-:W-:Y:S01]  /*c1c0*/  NOP ;  /* 0x0000000000007918 */ /* 0x000fe20000000000 */
[----:B------:R-:W-:Y:S02]  /*c1d0*/  SYNCS.ARRIVE.TRANS64.RED.A0T1 RZ, [UR36+0x38800], RZ ;  /* 0x038800ffffff79a7 */ /* 0x000fe40008200424 */
[----:B------:R-:W-:Y:S01]  /*c1e0*/  ARRIVES.LDGSTSBAR.64.TRANSCNT [UR36+0x38800] ;  /* 0x03880000ff0079b0 */ /* 0x000fe20008000aa4 */
[----:B------:R-:W-:Y:S01]  /*c1f0*/  NOP ;  /* 0x0000000000007918 */ /* 0x000fe20000000000 */
[----:B------:R-:W-:Y:S01]  /*c200*/  ULDC.64 UR4, c[0x0][0x3d8] ;  /* 0x0000f60000047ab9 */ /* 0x000fe20000000a00 */
[----:B------:R-:W-:Y:S01]  /*c210*/  UIADD3 UR6, UR36, 0x26400, URZ ;  /* 0x0002640024067890 */ /* 0x000fe2000fffe03f */
[----:B------:R-:W-:Y:S01]  /*c220*/  IMAD R0, R8, UR4, RZ ;  /* 0x0000000408007c24 */ /* 0x000fe2000f8e02ff */
[----:B------:R-:W-:Y:S01]  /*c230*/  SYNCS.ARRIVE.TRANS64.A1T0 RZ, [UR36+0x38800], RZ ;  /* 0x038800ffffff79a7 */ /* 0x000fe20008100024 */
[----:B0-----:R-:W-:Y:S01]  /*c240*/  IMAD.WIDE.U32 R2, R17, UR4, RZ ;  /* 0x0000000411027c25 */ /* 0x001fe2000f8e00ff */
[----:B------:R-:W-:-:S03]  /*c250*/  ULOP3.LUT UP0, URZ, UR6, 0x3ff, URZ, 0xc0, !UPT ;  /* 0x000003ff063f7892 */ /* 0x000fc6000f80c03f */
[----:B------:R-:W-:Y:S01]  /*c260*/  IMAD R0, R17, UR5, R0 ;  /* 0x0000000511007c24 */ /* 0x000fe2000f8e0200 */
[----:B------:R0:W-:Y:S02]  /*c270*/  STL.64 [R1+0x38], R2 ;  /* 0x0000380201007387 */ /* 0x0001e40000100a00 */
[----:B------:R-:W-:Y:S01]  /*c280*/  PLOP3.LUT P0, PT, PT, PT, UP0, 0x80, 0x0 ;  /* 0x000000000000781c */ /* 0x000fe20003f0f008 */
[----:B------:R-:W-:-:S05]  /*c290*/  IMAD.IADD R0, R3, 0x1, R0 ;  /* 0x0000000103007824 */ /* 0x000fca00078e0200 */
[----:B------:R0:W-:Y:S07]  /*c2a0*/  STL [R1+0x30], R0 ;  /* 0x0000300001007387 */ /* 0x0001ee0000100800 */
[----:B------:R-:W-:Y:S05]  /*c2b0*/  @!P0 BRA `(.L_x_3444) ;  /* 0x0000000000408947 */ /* 0x000fea0003800000 */
[----:B0-----:R-:W-:Y:S01]  /*c2c0*/  MOV R2, 0x0 ;  /* 0x0000000000027802 */ /* 0x001fe20000000f00 */
        /* <DEDUP_REMOVED lines=15> */
.L_x_3444:
[----:B------:R-:W2:Y:S01]  /*c3c0*/  LDL.LU R5, [R1+0x30] ;  /* 0x0000300001057983 */ /* 0x000ea20000300800 */
[----:B------:R-:W1:Y:S01]  /*c3d0*/  LDC R8, c[0x0][0x448] ;  /* 0x00011200ff087b82 */ /* 0x000e620000000800 */
[----:B------:R-:W-:Y:S02]  /*c3e0*/  ULDC.64 UR4, c[0x0][0x3e0] ;  /* 0x0000f80000047ab9 */ /* 0x000fe40000000a00 */
[----:B0-----:R-:W2:Y:S04]  /*c3f0*/  LDL.LU.64 R2, [R1+0x38] ;  /* 0x0000380001027983 */ /* 0x001ea80000300a00 */
[----:B------:R-:W3:Y:S04]  /*c400*/  LDL.LU R0, [R1+0x44] ;  /* 0x0000440001007983 */ /* 0x000ee80000300800 */
[----:B------:R-:W4:Y:S04]  /*c410*/  LDL.LU R4, [R1+0x10] ;  /* 0x0000100001047983 */ /* 0x000f280000300800 */
[----:B------:R-:W5:Y:S01]  /*c420*/  LDL.LU R6, [R1+0x18] ;  /* 0x0000180001067983 */ /* 0x000f620000300800 */
[----:B------:R-:W-:Y:S01]  /*c430*/  LOP3.LUT R18, R18, 0xffffffef, RZ, 0xc0, !PT ;  /* 0xffffffef12127812 */ /* 0x000fe200078ec0ff */
[----:B------:R-:W0:Y:S01]  /*c440*/  S2R R7, SR_TID.X ;  /* 0x0000000000077919 */ /* 0x000e220000002100 */
[----:B------:R-:W0:Y:S01]  /*c450*/  S2R R9, SR_TID.X ;  /* 0x0000000000097919 */ /* 0x000e220000002100 */
[----:B-1----:R-:W-:Y:S01]  /*c460*/  ISETP.NE.AND P0, PT, R8, 0x1, PT ;  /* 0x000000010800780c */ /* 0x002fe20003f05270 */
[----:B0-----:R-:W-:-:S02]  /*c470*/  IMAD.SHL.U32 R7, R7, 0x8, RZ ;  /* 0x0000000807077824 */ /* 0x001fc400078e00ff */
[----:B------:R-:W-:-:S03]  /*c480*/  IMAD.SHL.U32 R9, R9, 0x8, RZ ;  /* 0x0000000809097824 */ /* 0x000fc600078e00ff */
[----:B------:R-:W-:-:S04]  /*c490*/  LOP3.LUT R7, R7, 0x38, RZ, 0xc0, !PT ;  /* 0x0000003807077812 */ /* 0x000fc800078ec0ff */
[C---:B------:R-:W-:Y:S02]  /*c4a0*/  LOP3.LUT R10, R7.reuse, 0x80, RZ, 0xfc, !PT ;  /* 0x00000080070a7812 */ /* 0x040fe400078efcff */
[----:B------:R-:W-:Y:S02]  /*c4b0*/  LOP3.LUT R7, R7, 0x40, RZ, 0xfc, !PT ;  /* 0x0000004007077812 */ /* 0x000fe400078efcff */
[----:B------:R-:W-:Y:S01]  /*c4c0*/  LOP3.LUT R9, R9, 0x38, RZ, 0xc0, !PT ;  /* 0x0000003809097812 */ /* 0x000fe200078ec0ff */
[----:B--2---:R-:W-:Y:S02]  /*c4d0*/  IMAD.MOV.U32 R3, RZ, RZ, R5 ;  /* 0x000000ffff037224 */ /* 0x004fe400078e0005 */
[----:B------:R-:W0:Y:S01]  /*c4e0*/  @P0 LDC R5, c[0x0][0x450] ;  /* 0x00011400ff050b82 */ /* 0x000e220000000800 */
[----:B---3--:R-:W-:-:S04]  /*c4f0*/  IMAD R0, R0, UR4, RZ ;  /* 0x0000000400007c24 */ /* 0x008fc8000f8e02ff */
[C---:B----4-:R-:W-:Y:S02]  /*c500*/  IMAD R0, R4.reuse, UR5, R0 ;  /* 0x0000000504007c24 */ /* 0x050fe4000f8e0200 */
[----:B------:R-:W-:Y:S01]  /*c510*/  IMAD.WIDE.U32 R2, R4, UR4, R2 ;  /* 0x0000000404027c25 */ /* 0x000fe2000f8e0002 */
[----:B------:R-:W-:-:S03]  /*c520*/  ULDC.64 UR4, c[0x0][0x3d0] ;  /* 0x0000f40000047ab9 */ /* 0x000fc60000000a00 */
[----:B------:R-:W-:Y:S02]  /*c530*/  IMAD.IADD R3, R3, 0x1, R0 ;  /* 0x0000000103037824 */ /* 0x000fe400078e0200 */
[----:B------:R-:W1:Y:S01]  /*c540*/  @P0 LDC R0, c[0x0][0x44c] ;  /* 0x00011300ff000b82 */ /* 0x000e620000000800 */
[----:B-----5:R-:W-:Y:S02]  /*c550*/  IMAD.MOV.U32 R4, RZ, RZ, R6 ;  /* 0x000000ffff047224 */ /* 0x020fe400078e0006 */
[----:B-1----:R-:W-:-:S05]  /*c560*/  @P0 IMAD.HI.U32 R0, R6, R0, RZ ;  /* 0x0000000006000227 */ /* 0x002fca00078e00ff */
[----:B0-----:R-:W-:-:S04]  /*c570*/  @P0 SHF.R.U32.HI R4, RZ, R5, R0 ;  /* 0x00000005ff040219 */ /* 0x001fc80000011600 */
[--C-:B------:R-:W-:Y:S01]  /*c580*/  SHF.R.S32.HI R5, RZ, 0x1f, R4.reuse ;  /* 0x0000001fff057819 */ /* 0x100fe20000011404 */
[----:B------:R-:W-:Y:S02]  /*c590*/  IMAD.MOV R0, RZ, RZ, -R4 ;  /* 0x000000ffff007224 */ /* 0x000fe400078e0a04 */
[----:B------:R-:W-:-:S04]  /*c5a0*/  IMAD.WIDE.U32 R2, R4, UR4, R2 ;  /* 0x0000000404027c25 */ /* 0x000fc8000f8e0002 */
[----:B------:R-:W-:Y:S02]  /*c5b0*/  IMAD R0, R8, R0, R6 ;  /* 0x0000000008007224 */ /* 0x000fe400078e0206 */
[----:B------:R-:W-:-:S04]  /*c5c0*/  IMAD R5, R5, UR4, RZ ;  /* 0x0000000405057c24 */ /* 0x000fc8000f8e02ff */
[----:B------:R-:W-:Y:S01]  /*c5d0*/  IMAD R5, R4, UR5, R5 ;  /* 0x0000000504057c24 */ /* 0x000fe2000f8e0205 */
[----:B------:R-:W-:Y:S01]  /*c5e0*/  SHF.R.S32.HI R4, RZ, 0x1f, R0 ;  /* 0x0000001fff047819 */ /* 0x000fe20000011400 */
[----:B------:R-:W-:Y:S02]  /*c5f0*/  ULDC.64 UR4, c[0x0][0x3c8] ;  /* 0x0000f20000047ab9 */ /* 0x000fe40000000a00 */
[----:B------:R-:W-:Y:S02]  /*c600*/  IMAD.IADD R3, R3, 0x1, R5 ;  /* 0x0000000103037824 */ /* 0x000fe400078e0205 */
[----:B------:R-:W-:Y:S02]  /*c610*/  IMAD R4, R4, UR4, RZ ;  /* 0x0000000404047c24 */ /* 0x000fe4000f8e02ff */
[----:B------:R-:W-:-:S04]  /*c620*/  IMAD.WIDE.U32 R2, R0, UR4, R2 ;  /* 0x0000000400027c25 */ /* 0x000fc8000f8e0002 */
[----:B------:R-:W-:Y:S01]  /*c630*/  IMAD R4, R0, UR5, R4 ;  /* 0x0000000500047c24 */ /* 0x000fe2000f8e0204 */
[----:B------:R-:W-:Y:S02]  /*c640*/  ULDC.64 UR4, c[0x0][0x390] ;  /* 0x0000e40000047ab9 */ /* 0x000fe40000000a00 */
[----:B------:R-:W-:Y:S01]  /*c650*/  LEA R0, P0, R2, UR4, 0x1 ;  /* 0x0000000402007c11 */ /* 0x000fe2000f8008ff */
[----:B------:R-:W-:Y:S01]  /*c660*/  ULDC UR4, c[0x0][0x3b8] ;  /* 0x0000ee0000047ab9 */ /* 0x000fe20000000800 */
[----:B------:R-:W-:Y:S01]  /*c670*/  IMAD.IADD R6, R3, 0x1, R4 ;  /* 0x0000000103067824 */ /* 0x000fe200078e0204 */
[----:B------:R-:W-:Y:S02]  /*c680*/  ISETP.GE.AND P1, PT, R7, UR4, PT ;  /* 0x0000000407007c0c */ /* 0x000fe4000bf26270 */
[----:B------:R-:W0:Y:S01]  /*c690*/  S2R R7, SR_TID.X ;  /* 0x0000000000077919 */ /* 0x000e220000002100 */
[----:B------:R-:W-:Y:S02]  /*c6a0*/  ISETP.GE.AND P2, PT, R10, UR4, PT ;  /* 0x000000040a007c0c */ /* 0x000fe4000bf46270 */
[----:B------:R-:W-:-:S02]  /*c6b0*/  LEA.HI.X R6, R2, UR5, R6, 0x1, P0 ;  /* 0x0000000502067c11 */ /* 0x000fc400080f0c06 */
[----:B------:R-:W-:Y:S02]  /*c6c0*/  ISETP.GE.AND P3, PT, R9, UR4, PT ;  /* 0x0000000409007c0c */ /* 0x000fe4000bf66270 */
[----:B------:R-:W-:Y:S02]  /*c6d0*/  SEL R2, RZ, 0x4, P2 ;  /* 0x00000004ff027807 */ /* 0x000fe40001000000 */
[----:B------:R-:W-:Y:S02]  /*c6e0*/  SEL R4, RZ, 0x1, P3 ;  /* 0x00000001ff047807 */ /* 0x000fe40001800000 */
[----:B------:R-:W-:-:S04]  /*c6f0*/  SEL R3, RZ, 0x2, P1 ;  /* 0x00000002ff037807 */ /* 0x000fc80000800000 */
[----:B------:R-:W-:-:S03]  /*c700*/  IADD3 R2, R2, R3, R4 ;  /* 0x0000000302027210 */ /* 0x000fc60007ffe004 */
[----:B------:R-:W-:-:S04]  /*c710*/  @P3 LOP3.LUT R18, R18, 0x10, RZ, 0xfc, !PT ;  /* 0x0000001012123812 */ /* 0x000fc800078efcff */
[----:B------:R-:W-:-:S04]  /*c720*/  LOP3.LUT R18, R18, 0xfffffffb, RZ, 0xc0, !PT ;  /* 0xfffffffb12127812 */ /* 0x000fc800078ec0ff */
[----:B------:R-:W-:-:S04]  /*c730*/  @P2 LOP3.LUT R18, R18, 0x4, RZ, 0xfc, !PT ;  /* 0x0000000412122812 */ /* 0x000fc800078efcff */
[----:B------:R-:W-:Y:S01]  /*c740*/  LOP3.LUT R18, R18, 0xfffffff7, RZ, 0xc0, !PT ;  /* 0xfffffff712127812 */ /* 0x000fe200078ec0ff */
[----:B0-----:R-:W-:-:S03]  /*c750*/  IMAD.SHL.U32 R7, R7, 0x8, RZ ;  /* 0x0000000807077824 */ /* 0x001fc600078e00ff */
[----:B------:R-:W-:Y:S02]  /*c760*/  @P1 LOP3.LUT R18, R18, 0x8, RZ, 0xfc, !PT ;  /* 0x0000000812121812 */ /* 0x000fe400078efcff */
[----:B------:R-:W-:-:S04]  /*c770*/  LOP3.LUT R7, R7, 0x38, RZ, 0xc0, !PT ;  /* 0x0000003807077812 */ /* 0x000fc800078ec0ff */
[C---:B------:R-:W-:Y:S02]  /*c780*/  LOP3.LUT R10, R7.reuse, 0x100, RZ, 0xfc, !PT ;  /* 0x00000100070a7812 */ /* 0x040fe400078efcff */
[----:B------:R-:W-:Y:S02]  /*c790*/  LOP3.LUT R7, R7, 0xc0, RZ, 0xfc, !PT ;  /* 0x000000c007077812 */ /* 0x000fe400078efcff */
[----:B------:R-:W-:Y:S02]  /*c7a0*/  ISETP.GE.AND P0, PT, R10, UR4, PT ;  /* 0x000000040a007c0c */ /* 0x000fe4000bf06270 */
[----:B------:R-:W0:Y:S01]  /*c7b0*/  S2R R10, SR_TID.X ;  /* 0x00000000000a7919 */ /* 0x000e220000002100 */
[----:B------:R-:W-:Y:S02]  /*c7c0*/  ISETP.GE.AND P5, PT, R7, UR4, PT ;  /* 0x0000000407007c0c */ /* 0x000fe4000bfa6270 */
[----:B------:R-:W-:Y:S01]  /*c7d0*/  SEL R4, RZ, 0x10, P0 ;  /* 0x00000010ff047807 */ /* 0x000fe20000000000 */
[----:B------:R-:W1:Y:S01]  /*c7e0*/  S2R R7, SR_TID.X ;  /* 0x0000000000077919 */ /* 0x000e620000002100 */
[----:B------:R-:W-:-:S04]  /*c7f0*/  SEL R3, RZ, 0x8, P5 ;  /* 0x00000008ff037807 */ /* 0x000fc80002800000 */
[----:B------:R-:W-:Y:S01]  /*c800*/  IADD3 R2, R4, R2, R3 ;  /* 0x0000000204027210 */ /* 0x000fe20007ffe003 */
[----:B0-----:R-:W-:Y:S02]  /*c810*/  IMAD.SHL.U32 R10, R10, 0x8, RZ ;  /* 0x000000080a0a7824 */ /* 0x001fe400078e00ff */
[----:B-1----:R-:W-:-:S03]  /*c820*/  IMAD.SHL.U32 R7, R7, 0x8, RZ ;  /* 0x0000000807077824 */ /* 0x002fc600078e00ff */
[----:B------:R-:W-:-:S04]  /*c830*/  LOP3.LUT R10, R10, 0x38, RZ, 0xc0, !PT ;  /* 0x000000380a0a7812 */ /* 0x000fc800078ec0ff */
[----:B------:R-:W-:Y:S02]  /*c840*/  LOP3.LUT R11, R10, 0x180, RZ, 0xfc, !PT ;  /* 0x000001800a0b7812 */ /* 0x000fe400078efcff */
[----:B------:R-:W-:Y:S02]  /*c850*/  LOP3.LUT R7, R7, 0x38, RZ, 0xc0, !PT ;  /* 0x0000003807077812 */ /* 0x000fe400078ec0ff */
[----:B------:R-:W-:Y:S02]  /*c860*/  ISETP.GE.AND P1, PT, R11, UR4, PT ;  /* 0x000000040b007c0c */ /* 0x000fe4000bf26270 */
[C---:B------:R-:W-:Y:S02]  /*c870*/  LOP3.LUT R10, R7.reuse, 0x140, RZ, 0xfc, !PT ;  /* 0x00000140070a7812 */ /* 0x040fe400078efcff */
[----:B------:R-:W-:Y:S02]  /*c880*/  SEL R5, RZ, 0x40, P1 ;  /* 0x00000040ff057807 */ /* 0x000fe40000800000 */
[----:B------:R-:W-:-:S02]  /*c890*/  LOP3.LUT R7, R7, 0x1c0, RZ, 0xfc, !PT ;  /* 0x000001c007077812 */ /* 0x000fc400078efcff */
[----:B------:R-:W-:Y:S02]  /*c8a0*/  ISETP.GE.AND P1, PT, R10, UR4, PT ;  /* 0x000000040a007c0c */ /* 0x000fe4000bf26270 */
[----:B------:R-:W-:Y:S01]  /*c8b0*/  ISETP.GE.AND P2, PT, R7, UR4, PT ;  /* 0x0000000407007c0c */ /* 0x000fe2000bf46270 */
[----:B------:R-:W-:Y:S01]  /*c8c0*/  UMOV UR4, 0xffffffff ;  /* 0xffffffff00047882 */ /* 0x000fe20000000000 */
[----:B------:R-:W-:Y:S02]  /*c8d0*/  SEL R3, RZ, 0x20, P1 ;  /* 0x00000020ff037807 */ /* 0x000fe40000800000 */
[----:B------:R-:W-:Y:S02]  /*c8e0*/  SEL R7, RZ, 0x80, P2 ;  /* 0x00000080ff077807 */ /* 0x000fe40001000000 */
[----:B------:R-:W-:-:S05]  /*c8f0*/  IADD3 R5, R5, R2, R3 ;  /* 0x0000000205057210 */ /* 0x000fca0007ffe003 */
[----:B------:R-:W-:Y:S01]  /*c900*/  IMAD.IADD R7, R5, 0x1, R7 ;  /* 0x0000000105077824 */ /* 0x000fe200078e0207 */
[----:B------:R-:W-:Y:S06]  /*c910*/  BRA.DIV UR4, `(.L_x_3445) ;  /* 0x0000004a04247947 */ /* 0x000fec000b800000 */
[----:B------:R-:W2:Y:S01]  /*c920*/  LDL.LU R3, [R1+0x14] ;  /* 0x0000140001037983 */ /* 0x000ea20000300800 */
[----:B------:R-:W-:-:S03]  /*c930*/  ULDC UR4, c[0x0][0x288] ;  /* 0x0000a20000047ab9 */ /* 0x000fc60000000800 */
[----:B------:R-:W3:Y:S04]  /*c940*/  LDL.LU R2, [R1+0x28] ;  /* 0x0000280001027983 */ /* 0x000ee80000300800 */
[----:B------:R-:W4:Y:S01]  /*c950*/  LDL R11, [R1+0x4] ;  /* 0x00000400010b7983 */ /* 0x000f220000100800 */
[----:B------:R-:W-:Y:S01]  /*c960*/  IMAD R4, R8, UR4, RZ ;  /* 0x0000000408047c24 */ /* 0x000fe2000f8e02ff */
[----:B------:R-:W-:Y:S02]  /*c970*/  LOP3.LUT R18, R18, 0xfffffdff, RZ, 0xc0, !PT ;  /* 0xfffffdff12127812 */ /* 0x000fe400078ec0ff */
[----:B------:R-:W5:Y:S02]  /*c980*/  LDL.LU R13, [R1+0x2c] ;  /* 0x00002c00010d7983 */ /* 0x000f640000300800 */
[----:B------:R-:W-:Y:S01]  /*c990*/  @P0 LOP3.LUT R18, R18, 0x200, RZ, 0xfc, !PT ;  /* 0x0000020012120812 */ /* 0x000fe200078efcff */
[----:B------:R-:W0:Y:S03]  /*c9a0*/  S2R R12, SR_TID.X ;  /* 0x00000000000c7919 */ /* 0x000e260000002100 */
[----:B------:R-:W-:-:S02]  /*c9b0*/  LOP3.LUT P0, RZ, R18, 0x10, RZ, 0xc0, !PT ;  /* 0x0000001012ff7812 */ /* 0x000fc4000780c0ff */
[----:B------:R-:W-:-:S04]  /*c9c0*/  LOP3.LUT R18, R18, 0xfffffeff, RZ, 0xc0, !PT ;  /* 0xfffffeff12127812 */ /* 0x000fc800078ec0ff */
[----:B------:R-:W-:-:S04]  /*c9d0*/  @P1 LOP3.LUT R18, R18, 0x100, RZ, 0xfc, !PT ;  /* 0x0000010012121812 */ /* 0x000fc800078efcff */
[----:B------:R-:W-:Y:S01]  /*c9e0*/  LOP3.LUT P1, RZ, R18, 0x8, RZ, 0xc0, !PT ;  /* 0x0000000812ff7812 */ /* 0x000fe2000782c0ff */
[----:B0-----:R-:W-:-:S05]  /*c9f0*/  IMAD.SHL.U32 R12, R12, 0x8, RZ ;  /* 0x000000080c0c7824 */ /* 0x001fca00078e00ff */
[----:B------:R-:W-:Y:S02]  /*ca00*/  LOP3.LUT R12, R12, 0x38, RZ, 0xc0, !PT ;  /* 0x000000380c0c7812 */ /* 0x000fe400078ec0ff */
[----:B------:R-:W-:Y:S01]  /*ca10*/  LOP3.LUT R18, R18, 0xffffff7f, RZ, 0xc0, !PT ;  /* 0xffffff7f12127812 */ /* 0x000fe200078ec0ff */
[----:B------:R-:W-:Y:S01]  /*ca20*/  SHFL.IDX PT, R14, R0, 0x1, 0x181f ;  /* 0x00381f00000e7f89 */ /* 0x000fe200000e0000 */
[----:B--2---:R-:W-:-:S03]  /*ca30*/  ISETP.GE.AND P2, PT, R3, R4, PT ;  /* 0x000000040300720c */ /* 0x004fc60003f46270 */
[----:B------:R-:W0:Y:S01]  /*ca40*/  SHFL.IDX PT, R3, R0, RZ, 0x181f ;  /* 0x00181fff00037589 */ /* 0x000e2200000e0000 */
[----:B---3--:R-:W-:-:S03]  /*ca50*/  ISETP.GE.AND P3, PT, R2, R4, PT ;  /* 0x000000040200720c */ /* 0x008fc60003f66270 */
[----:B------:R-:W1:Y:S06]  /*ca60*/  SHFL.IDX PT, R2, R6, RZ, 0x181f ;  /* 0x00181fff06027589 */ /* 0x000e6c00000e0000 */
[----:B0-----:R-:W-:-:S05]  /*ca70*/  @!P2 LEA R3, P6, R12, R3, 0x1 ;  /* 0x000000030c03a211 */ /* 0x001fca00078c08ff */
[----:B-1----:R-:W-:-:S05]  /*ca80*/  @!P2 IMAD.X R2, RZ, RZ, R2, P6 ;  /* 0x000000ffff02a224 */ /* 0x002fca00030e0602 */
[-C--:B------:R-:W-:Y:S02]  /*ca90*/  @!P2 LOP3.LUT R3, R3, R2.reuse, RZ, 0x3c, !PT ;  /* 0x000000020303a212 */ /* 0x080fe400078e3cff */
[----:B------:R-:W-:Y:S02]  /*caa0*/  @!P2 LOP3.LUT R8, R5, 0x40, RZ, 0xc0, !PT ;  /* 0x000000400508a812 */ /* 0x000fe400078ec0ff */
[C---:B------:R-:W-:Y:S02]  /*cab0*/  @!P2 LOP3.LUT R2, R3.reuse, R2, RZ, 0x3c, !PT ;  /* 0x000000020302a212 */ /* 0x040fe400078e3cff */
[----:B------:R-:W-:Y:S02]  /*cac0*/  @P3 LOP3.LUT R18, R18, 0x80, RZ, 0xfc, !PT ;  /* 0x0000008012123812 */ /* 0x000fe400078efcff */
[----:B------:R-:W-:Y:S02]  /*cad0*/  @!P2 LOP3.LUT R3, R3, R2, RZ, 0x3c, !PT ;  /* 0x000000020303a212 */ /* 0x000fe400078e3cff */
[----:B------:R-:W-:-:S02]  /*cae0*/  @!P2 SHF.R.U32.HI R8, RZ, 0x2, R8 ;  /* 0x00000002ff08a819 */ /* 0x000fc40000011608 */
[----:B------:R-:W-:Y:S01]  /*caf0*/  LOP3.LUT P6, RZ, R18, 0x4, RZ, 0xc0, !PT ;  /* 0x0000000412ff7812 */ /* 0x000fe200078cc0ff */
[----:B----4-:R-:W-:Y:S01]  /*cb00*/  @!P2 LDGSTS.E.BYPASS.LTC128B.128 [R11+0x26400], desc[UR38][R2.64], !P0 ;  /* 0x26400000020bafae */ /* 0x010fe2000c101d66 */
[----:B------:R-:W-:Y:S02]  /*cb10*/  @!P2 ISETP.NE.U32.AND P3, PT, R8, RZ, PT ;  /* 0x000000ff0800a20c */ /* 0x000fe40003f65070 */
[----:B------:R-:W-:Y:S01]  /*cb20*/  @!P2 LOP3.LUT R8, R7, 0x80, RZ, 0xc0, !PT ;  /* 0x000000800708a812 */ /* 0x000fe200078ec0ff */
[----:B------:R-:W-:Y:S01]  /*cb30*/  @!P2 LDGSTS.E.BYPASS.LTC128B.128 [R11+0x28400], desc[UR38][R2.64+0x80], !P1 ;  /* 0x28400080020bafae */ /* 0x000fe2000c901d66 */
[C---:B------:R-:W-:Y:S02]  /*cb40*/  LOP3.LUT P0, RZ, R18.reuse, 0x200, RZ, 0xc0, !PT ;  /* 0x0000020012ff7812 */ /* 0x040fe4000780c0ff */
[----:B------:R-:W-:Y:S02]  /*cb50*/  LOP3.LUT P1, RZ, R18, 0x100, RZ, 0xc0, !PT ;  /* 0x0000010012ff7812 */ /* 0x000fe4000782c0ff */
[----:B------:R-:W-:-:S03]  /*cb60*/  @!P2 SHF.R.U32.HI R8, RZ, 0x3, R8 ;  /* 0x00000003ff08a819 */ /* 0x000fc60000011608 */
[----:B------:R-:W-:Y:S01]  /*cb70*/  @!P2 LDGSTS.E.BYPASS.LTC128B.128 [R11+0x2a400], desc[UR38][R2.64+0x100], !P6 ;  /* 0x2a400100020bafae */ /* 0x000fe2000f101d66 */
[----:B------:R-:W-:-:S03]  /*cb80*/  @!P2 ISETP.NE.U32.AND P4, PT, R8, RZ, PT ;  /* 0x000000ff0800a20c */ /* 0x000fc60003f85070 */
[----:B------:R-:W0:Y:S04]  /*cb90*/  SHFL.IDX PT, R8, R6, 0x1, 0x181f ;  /* 0x00381f0006087f89 */ /* 0x000e2800000e0000 */
[----:B------:R-:W-:Y:S04]  /*cba0*/  @!P2 LDGSTS.E.BYPASS.LTC128B.128 [R11+0x2c400], desc[UR38][R2.64+0x180], !P5 ;  /* 0x2c400180020bafae */ /* 0x000fe8000e901d66 */
[----:B------:R-:W-:Y:S04]  /*cbb0*/  @!P2 LDGSTS.E.BYPASS.LTC128B.128 [R11+0x2e400], desc[UR38][R2.64+0x200], !P0 ;  /* 0x2e400200020bafae */ /* 0x000fe8000c101d66 */
[----:B------:R-:W-:Y:S04]  /*cbc0*/  @!P2 LDGSTS.E.BYPASS.LTC128B.128 [R11+0x30400], desc[UR38][R2.64+0x280], !P1 ;  /* 0x30400280020bafae */ /* 0x000fe8000c901d66 */
[----:B------:R-:W-:Y:S01]  /*cbd0*/  @!P2 LDGSTS.E.BYPASS.LTC128B.128 [R11+0x32400], desc[UR38][R2.64+0x300], P3 ;  /* 0x32400300020bafae */ /* 0x000fe20009901d66 */
[----:B------:R-:W-:-:S03]  /*cbe0*/  LOP3.LUT P3, RZ, R18, 0x80, RZ, 0xc0, !PT ;  /* 0x0000008012ff7812 */ /* 0x000fc6000786c0ff */
[----:B------:R1:W-:Y:S10]  /*cbf0*/  @!P2 LDGSTS.E.BYPASS.LTC128B.128 [R11+0x34400], desc[UR38][R2.64+0x380], P4 ;  /* 0x34400380020bafae */ /* 0x0003f4000a101d66 */
[----:B------:R-:W-:-:S05]  /*cc00*/  @!P3 LEA R9, P4, R12, R14, 0x1 ;  /* 0x0000000e0c09b211 */ /* 0x000fca00078808ff */
[----:B0-----:R-:W-:Y:S01]  /*cc10*/  @!P3 IMAD.X R10, RZ, RZ, R8, P4 ;  /* 0x000000ffff0ab224 */ /* 0x001fe200020e0608 */
[C---:B------:R-:W-:Y:S02]  /*cc20*/  LOP3.LUT P4, RZ, R18.reuse, 0x10, RZ, 0xc0, !PT ;  /* 0x0000001012ff7812 */ /* 0x040fe4000788c0ff */
[----:B------:R-:W-:Y:S01]  /*cc30*/  @!P3 LOP3.LUT R8, R5, 0x40, RZ, 0xc0, !PT ;  /* 0x000000400508b812 */ /* 0x000fe200078ec0ff */
[----:B-1----:R-:W-:Y:S01]  /*cc40*/  @!P3 IMAD.MOV.U32 R2, RZ, RZ, R9 ;  /* 0x000000ffff02b224 */ /* 0x002fe200078e0009 */
[----:B------:R-:W-:Y:S01]  /*cc50*/  LOP3.LUT P2, RZ, R18, 0x8, RZ, 0xc0, !PT ;  /* 0x0000000812ff7812 */ /* 0x000fe2000784c0ff */
[----:B------:R-:W-:Y:S01]  /*cc60*/  @!P3 IMAD.MOV.U32 R3, RZ, RZ, R10 ;  /* 0x000000ffff03b224 */ /* 0x000fe200078e000a */
[----:B------:R-:W-:-:S07]  /*cc70*/  @!P3 SHF.R.U32.HI R8, RZ, 0x2, R8 ;  /* 0x00000002ff08b819 */ /* 0x000fce0000011608 */
[----:B------:R-:W-:Y:S01]  /*cc80*/  @!P3 LDGSTS.E.BYPASS.LTC128B.128 [R11+0x26c00], desc[UR38][R2.64], !P4 ;  /* 0x26c00000020bbfae */ /* 0x000fe2000e101d66 */
[----:B------:R-:W-:Y:S02]  /*cc90*/  @!P3 ISETP.NE.U32.AND P4, PT, R8, RZ, PT ;  /* 0x000000ff0800b20c */ /* 0x000fe40003f85070 */
[----:B------:R-:W-:Y:S01]  /*cca0*/  @!P3 LOP3.LUT R8, R7, 0x80, RZ, 0xc0, !PT ;  /* 0x000000800708b812 */ /* 0x000fe200078ec0ff */
[----:B------:R-:W-:Y:S03]  /*ccb0*/  @!P3 LDGSTS.E.BYPASS.LTC128B.128 [R11+0x28c00], desc[UR38][R2.64+0x80], !P2 ;  /* 0x28c00080020bbfae */ /* 0x000fe6000d101d66 */
[----:B------:R-:W-:Y:S01]  /*ccc0*/  @!P3 SHF.R.U32.HI R8, RZ, 0x3, R8 ;  /* 0x00000003ff08b819 */ /* 0x000fe20000011608 */
[----:B------:R-:W-:Y:S04]  /*ccd0*/  @!P3 LDGSTS.E.BYPASS.LTC128B.128 [R11+0x2ac00], desc[UR38][R2.64+0x100], !P6 ;  /* 0x2ac00100020bbfae */ /* 0x000fe8000f101d66 */
[----:B------:R-:W-:Y:S04]  /*cce0*/  @!P3 LDGSTS.E.BYPASS.LTC128B.128 [R11+0x2cc00], desc[UR38][R2.64+0x180], !P5 ;  /* 0x2cc00180020bbfae */ /* 0x000fe8000e901d66 */
[----:B------:R-:W-:Y:S04]  /*ccf0*/  @!P3 LDGSTS.E.BYPASS.LTC128B.128 [R11+0x2ec00], desc[UR38][R2.64+0x200], !P0 ;  /* 0x2ec00200020bbfae */ /* 0x000fe8000c101d66 */
[----:B------:R-:W-:Y:S04]  /*cd00*/  @!P3 LDGSTS.E.BYPASS.LTC128B.128 [R11+0x30c00], desc[UR38][R2.64+0x280], !P1 ;  /* 0x30c00280020bbfae */ /* 0x000fe8000c901d66 */
[----:B------:R-:W-:Y:S01]  /*cd10*/  @!P3 LDGSTS.E.BYPASS.LTC128B.128 [R11+0x32c00], desc[UR38][R2.64+0x300], P4 ;  /* 0x32c00300020bbfae */ /* 0x000fe2000a101d66 */
[----:B------:R-:W-:-:S13]  /*cd20*/  @!P3 ISETP.NE.U32.AND P4, PT, R8, RZ, PT ;  /* 0x000000ff0800b20c */ /* 0x000fda0003f85070 */
[----:B------:R0:W-:Y:S01]  /*cd30*/  @!P3 LDGSTS.E.BYPASS.LTC128B.128 [R11+0x34c00], desc[UR38][R2.64+0x380], P4 ;  /* 0x34c00380020bbfae */ /* 0x0001e2000a101d66 */
[----:B-----5:R-:W-:-:S03]  /*cd40*/  ISETP.GE.AND P2, PT, R13, R4, PT ;  /* 0x000000040d00720c */ /* 0x020fc60003f46270 */
[----:B0-----:R-:W0:Y:S04]  /*cd50*/  SHFL.IDX PT, R3, R0, 0x2, 0x181f ;  /* 0x00581f0000037f89 */ /* 0x001e2800000e0000 */
[----:B------:R-:W1:Y:S06]  /*cd60*/  SHFL.IDX PT, R2, R6, 0x2, 0x181f ;  /* 0x00581f0006027f89 */ /* 0x000e6c00000e0000 */
[----:B------:R-:W-:-:S02]  /*cd70*/  @!P2 LOP3.LUT R8, R5, 0x40, RZ, 0xc0, !PT ;  /* 0x000000400508a812 */ /* 0x000fc400078ec0ff */
[----:B0-----:R-:W-:-:S05]  /*cd80*/  @!P2 LEA R3, P4, R12, R3, 0x1 ;  /* 0x000000030c03a211 */ /* 0x001fca00078808ff */
[----:B-1----:R-:W-:Y:S01]  /*cd90*/  @!P2 IMAD.X R2, RZ, RZ, R2, P4 ;  /* 0x000000ffff02a224 */ /* 0x002fe200020e0602 */
[----:B------:R-:W-:-:S04]  /*cda0*/  LOP3.LUT P4, RZ, R18, 0x10, RZ, 0xc0, !PT ;  /* 0x0000001012ff7812 */ /* 0x000fc8000788c0ff */
[----:B------:R-:W-:-:S04]  /*cdb0*/  @!P2 LOP3.LUT R3, R3, R2, RZ, 0x3c, !PT ;  /* 0x000000020303a212 */ /* 0x000fc800078e3cff */
[C---:B------:R-:W-:Y:S02]  /*cdc0*/  @!P2 LOP3.LUT R2, R3.reuse, R2, RZ, 0x3c, !PT ;  /* 0x000000020302a212 */ /* 0x040fe400078e3cff */
[----:B------:R-:W-:Y:S02]  /*cdd0*/  LOP3.LUT P3, RZ, R18, 0x8, RZ, 0xc0, !PT ;  /* 0x0000000812ff7812 */ /* 0x000fe4000786c0ff */
[----:B------:R-:W-:Y:S02]  /*cde0*/  @!P2 LOP3.LUT R3, R3, R2, RZ, 0x3c, !PT ;  /* 0x000000020303a212 */ /* 0x000fe400078e3cff */
[----:B------:R-:W-:-:S03]  /*cdf0*/  @!P2 SHF.R.U32.HI R8, RZ, 0x2, R8 ;  /* 0x00000002ff08a819 */ /* 0x000fc60000011608 */
[----:B------:R0:W-:Y:S01]  /*ce00*/  @!P2 LDGSTS.E.BYPASS.LTC128B.128 [R11+0x27400], desc[UR38][R2.64], !P4 ;  /* 0x27400000020bafae */ /* 0x0001e2000e101d66 */
[----:B------:R-:W-:Y:S02]  /*ce10*/  @!P2 ISETP.NE.U32.AND P4, PT, R8, RZ, PT ;  /* 0x000000ff0800a20c */ /* 0x000fe40003f85070 */
[----:B------:R-:W-:-:S03]  /*ce20*/  @!P2 LOP3.LUT R8, R7, 0x80, RZ, 0xc0, !PT ;  /* 0x000000800708a812 */ /* 0x000fc600078ec0ff */
[----:B------:R0:W-:Y:S01]  /*ce30*/  @!P2 LDGSTS.E.BYPASS.LTC128B.128 [R11+0x29400], desc[UR38][R2.64+0x80], !P3 ;  /* 0x29400080020bafae */ /* 0x0001e2000d901d66 */
[----:B------:R-:W-:-:S03]  /*ce40*/  @!P2 SHF.R.U32.HI R8, RZ, 0x3, R8 ;  /* 0x00000003ff08a819 */ /* 0x000fc60000011608 */
[----:B------:R0:W-:Y:S04]  /*ce50*/  @!P2 LDGSTS.E.BYPASS.LTC128B.128 [R11+0x2b400], desc[UR38][R2.64+0x100], !P6 ;  /* 0x2b400100020bafae */ /* 0x0001e8000f101d66 */
[----:B------:R0:W-:Y:S04]  /*ce60*/  @!P2 LDGSTS.E.BYPASS.LTC128B.128 [R11+0x2d400], desc[UR38][R2.64+0x180], !P5 ;  /* 0x2d400180020bafae */ /* 0x0001e8000e901d66 */
[----:B------:R0:W-:Y:S04]  /*ce70*/  @!P2 LDGSTS.E.BYPASS.LTC128B.128 [R11+0x2f400], desc[UR38][R2.64+0x200], !P0 ;  /* 0x2f400200020bafae */ /* 0x0001e8000c101d66 */
[----:B------:R0:W-:Y:S04]  /*ce80*/  @!P2 LDGSTS.E.BYPASS.LTC128B.128 [R11+0x31400], desc[UR38][R2.64+0x280], !P1 ;  /* 0x31400280020bafae */ /* 0x0001e8000c901d66 */
[----:B------:R0:W-:Y:S01]  /*ce90*/  @!P2 LDGSTS.E.BYPASS.LTC128B.128 [R11+0x33400], desc[UR38][R2.64+0x300], P4 ;  /* 0x33400300020bafae */ /* 0x0001e2000a101d66 */
[----:B------:R-:W-:-:S03]  /*cea0*/  @!P2 ISETP.NE.U32.AND P4, PT, R8, RZ, PT ;  /* 0x000000ff0800a20c */ /* 0x000fc60003f85070 */
[----:B------:R-:W1:Y:S04]  /*ceb0*/  SHFL.IDX PT, R6, R6, 0x3, 0x181f ;  /* 0x00781f0006067f89 */ /* 0x000e6800000e0000 */
[----:B------:R-:W2:Y:S06]  /*cec0*/  SHFL.IDX PT, R0, R0, 0x3, 0x181f ;  /* 0x00781f0000007f89 */ /* 0x000eac00000e0000 */
[----:B------:R0:W-:Y:S02]  /*ced0*/  @!P2 LDGSTS.E.BYPASS.LTC128B.128 [R11+0x35400], desc[UR38][R2.64+0x380], P4 ;  /* 0x35400380020bafae */ /* 0x0001e4000a101d66 */
.L_x_3566:
[----:B0-----:R-:W3:Y:S01]  /*cee0*/  LDL.LU R2, [R1+0x48] ;  /* 0x0000480001027983 */ /* 0x001ee20000300800 */
[----:B------:R-:W-:Y:S01]  /*cef0*/  BSSY B0, `(.L_x_3446) ;  /* 0x000001d000007945 */ /* 0x000fe20003800000 */
[----:B---3--:R-:W-:-:S13]  /*cf00*/  ISETP.GE.AND P2, PT, R2, R4, PT ;  /* 0x000000040200720c */ /* 0x008fda0003f46270 */
[----:B------:R-:W-:Y:S05]  /*cf10*/  @P2 BRA `(.L_x_3447) ;  /* 0x0000000000682947 */ /* 0x000fea0003800000 */
[----:B------:R-:W3:Y:S01]  /*cf20*/  LDL R8, [R1+0x4] ;  /* 0x0000040001087983 */ /* 0x000ee20000100800 */
[C---:B------:R-:W-:Y:S02]  /*cf30*/  LOP3.LUT P6, RZ, R18.reuse, 0x10, RZ, 0xc0, !PT ;  /* 0x0000001012ff7812 */ /* 0x040fe400078cc0ff */
[C---:B------:R-:W-:Y:S01]  /*cf40*/  LOP3.LUT P4, RZ, R18.reuse, 0x8, RZ, 0xc0, !PT ;  /* 0x0000000812ff7812 */ /* 0x040fe2000788c0ff */
[----:B------:R-:W0:Y:S01]  /*cf50*/  S2R R2, SR_TID.X ;  /* 0x0000000000027919 */ /* 0x000e220000002100 */
[----:B------:R-:W-:Y:S02]  /*cf60*/  LOP3.LUT P3, RZ, R18, 0x4, RZ, 0xc0, !PT ;  /* 0x0000000412ff7812 */ /* 0x000fe4000786c0ff */
[----:B------:R-:W-:Y:S02]  /*cf70*/  LOP3.LUT R5, R5, 0x40, RZ, 0xc0, !PT ;  /* 0x0000004005057812 */ /* 0x000fe400078ec0ff */
[----:B------:R-:W-:Y:S02]  /*cf80*/  LOP3.LUT R7, R7, 0x80, RZ, 0xc0, !PT ;  /* 0x0000008007077812 */ /* 0x000fe400078ec0ff */
[----:B------:R-:W-:-:S02]  /*cf90*/  SHF.R.U32.HI R5, RZ, 0x2, R5 ;  /* 0x00000002ff057819 */ /* 0x000fc40000011605 */
[----:B------:R-:W-:Y:S01]  /*cfa0*/  SHF.R.U32.HI R7, RZ, 0x3, R7 ;  /* 0x00000003ff077819 */ /* 0x000fe20000011607 */
[----:B0-----:R-:W-:-:S05]  /*cfb0*/  IMAD.SHL.U32 R2, R2, 0x8, RZ ;  /* 0x0000000802027824 */ /* 0x001fca00078e00ff */
[----:B------:R-:W-:-:S04]  /*cfc0*/  LOP3.LUT R2, R2, 0x38, RZ, 0xc0, !PT ;  /* 0x0000003802027812 */ /* 0x000fc800078ec0ff */
[----:B--2---:R-:W-:-:S05]  /*cfd0*/  LEA R2, P2, R2, R0, 0x1 ;  /* 0x0000000002027211 */ /* 0x004fca00078408ff */
[----:B-1----:R-:W-:Y:S01]  /*cfe0*/  IMAD.X R3, RZ, RZ, R6, P2 ;  /* 0x000000ffff037224 */ /* 0x002fe200010e0606 */
[----:B------:R-:W-:-:S04]  /*cff0*/  ISETP.NE.U32.AND P2, PT, R5, RZ, PT ;  /* 0x000000ff0500720c */ /* 0x000fc80003f45070 */
[----:B------:R-:W-:Y:S01]  /*d000*/  @!PT LDS RZ, [RZ] ;  /* 0x00000000fffff984 */ /* 0x000fe20000000800 */
[----:B------:R-:W-:Y:S01]  /*d010*/  @!PT LDS RZ, [RZ] ;  /* 0x00000000fffff984 */ /* 0x000fe20000000800 */
[----:B------:R-:W-:Y:S01]  /*d020*/  @!PT LDS RZ, [RZ] ;  /* 0x00000000fffff984 */ /* 0x000fe20000000800 */
[----:B---3--:R0:W-:Y:S04]  /*d030*/  LDGSTS.E.BYPASS.LTC128B.128 [R8+0x27c00], desc[UR38][R2.64], !P6 ;  /* 0x27c0000002087fae */ /* 0x0081e8000f101d66 */
[----:B------:R0:W-:Y:S04]  /*d040*/  LDGSTS.E.BYPASS.LTC128B.128 [R8+0x29c00], desc[UR38][R2.64+0x80], !P4 ;  /* 0x29c0008002087fae */ /* 0x0001e8000e101d66 */
[----:B------:R0:W-:Y:S01]  /*d050*/  LDGSTS.E.BYPASS.LTC128B.128 [R8+0x2bc00], desc[UR38][R2.64+0x100], !P3 ;  /* 0x2bc0010002087fae */ /* 0x0001e2000d901d66 */
[----:B------:R-:W-:-:S03]  /*d060*/  ISETP.NE.U32.AND P3, PT, R7, RZ, PT ;  /* 0x000000ff0700720c */ /* 0x000fc60003f65070 */
[----:B------:R0:W-:Y:S04]  /*d070*/  LDGSTS.E.BYPASS.LTC128B.128 [R8+0x2dc00], desc[UR38][R2.64+0x180], !P5 ;  /* 0x2dc0018002087fae */ /* 0x0001e8000e901d66 */
[----:B------:R0:W-:Y:S04]  /*d080*/  LDGSTS.E.BYPASS.LTC128B.128 [R8+0x2fc00], desc[UR38][R2.64+0x200], !P0 ;  /* 0x2fc0020002087fae */ /* 0x0001e8000c101d66 */
[----:B------:R0:W-:Y:S04]  /*d090*/  LDGSTS.E.BYPASS.LTC128B.128 [R8+0x31c00], desc[UR38][R2.64+0x280], !P1 ;  /* 0x31c0028002087fae */ /* 0x0001e8000c901d66 */
[----:B------:R0:W-:Y:S04]  /*d0a0*/  LDGSTS.E.BYPASS.LTC128B.128 [R8+0x33c00], desc[UR38][R2.64+0x300], P2 ;  /* 0x33c0030002087fae */ /* 0x0001e80009101d66 */
[----:B------:R0:W-:Y:S02]  /*d0b0*/  LDGSTS.E.BYPASS.LTC128B.128 [R8+0x35c00], desc[UR38][R2.64+0x380], P3 ;  /* 0x35c0038002087fae */ /* 0x0001e40009901d66 */
.L_x_3447:
[----:B------:R-:W-:Y:S05]  /*d0c0*/  BSYNC B0 ;  /* 0x0000000000007941 */ /* 0x000fea0003800000 */
.L_x_3446:
[----:B0-----:R-:W2:Y:S01]  /*d0d0*/  LDL R2, [R1+0x50] ;  /* 0x0000500001027983 */ /* 0x001ea20000100800 */
        /* <DEDUP_REMOVED lines=8> */
[----:B------:R-:W0:Y:S03]  /*d160*/  SYNCS.PHASECHK.TRANS64.TRYWAIT P0, [UR36+0x38820], R0 ;  /* 0x03882000ff0075a7 */ /* 0x000e260008000164 */
[----:B0-----:R-:W-:Y:S05]  /*d170*/  @!P0 BRA `(.L_x_3449) ;  /* 0x0000004800608947 */ /* 0x001fea0003800000 */
.L_x_3567:
[----:B------:R-:W-:Y:S05]  /*d180*/  BSYNC B0 ;  /* 0x0000000000007941 */ /* 0x000fea0003800000 */
.L_x_3448:
[----:B------:R-:W-:Y:S01]  /*d190*/  LOP3.LUT P0, RZ, R18, 0x2, RZ, 0xc0, !PT ;  /* 0x0000000212ff7812 */ /* 0x000fe2000780c0ff */
[----:B------:R-:W-:-:S12]  /*d1a0*/  BSSY B0, `(.L_x_3450) ;  /* 0x0000094000007945 */ /* 0x000fd80003800000 */
[----:B------:R-:W-:Y:S05]  /*d1b0*/  @!P0 BRA `(.L_x_3451) ;  /* 0x0000000800488947 */ /* 0x000fea0003800000 */
[----:B------:R-:W2:Y:S01]  /*d1c0*/  LDL R4, [R1+0x8] ;  /* 0x0000080001047983 */ /* 0x000ea20000100800 */
        /* <DEDUP_REMOVED lines=8> */
.L_x_3568:
[----:B------:R-:W-:Y:S05]  /*d250*/  BSYNC B1 ;  /* 0x0000000000017941 */ /* 0x000fea0003800000 */
.L_x_3452:
        /* <DEDUP_REMOVED lines=9> */
.L_x_3455:
[----:B------:R-:W-:Y:S05]  /*d2f0*/  BSYNC B1 ;  /* 0x0000000000017941 */ /* 0x000fea0003800000 */
.L_x_3454:
        /* <DEDUP_REMOVED lines=11> */
.L_x_3456:
        /* <DEDUP_REMOVED lines=15> */
.L_x_3457:
        /* <DEDUP_REMOVED lines=15> */
.L_x_3458:
        /* <DEDUP_REMOVED lines=15> */
.L_x_3459:
        /* <DEDUP_REMOVED lines=15> */
.L_x_3460:
        /* <DEDUP_REMOVED lines=15> */
.L_x_3461:
        /* <DEDUP_REMOVED lines=15> */
.L_x_3462:
        /* <DEDUP_REMOVED lines=15> */
.L_x_3463:
        /* <DEDUP_REMOVED lines=10> */
.L_x_3451:
[----:B------:R-:W-:Y:S05]  /*dae0*/  BSYNC B0 ;  /* 0x0000000000007941 */ /* 0x000fea0003800000 */
.L_x_3450:
[----:B------:R-:W2:Y:S04]  /*daf0*/  LDL.LU R4, [R1+0x4c] ;  /* 0x00004c0001047983 */ /* 0x000ea80000300800 */
[----:B------:R-:W3:Y:S01]  /*db00*/  LDL.LU R7, [R1+0x8] ;  /* 0x0000080001077983 */ /* 0x000ee20000300800 */
[----:B------:R-:W-:-:S05]  /*db10*/  VIADD R19, R19, 0x1 ;  /* 0x0000000113137836 */ /* 0x000fca0000000000 */
[----:B------:R-:W-:-:S04]  /*db20*/  ISETP.NE.AND P0, PT, R19, 0x2, PT ;  /* 0x000000021300780c */ /* 0x000fc80003f05270 */
[----:B0-----:R-:W-:Y:S02]  /*db30*/  SEL R0, RZ, 0x1, P0 ;  /* 0x00000001ff007807 */ /* 0x001fe40000000000 */
[----:B------:R-:W-:Y:S02]  /*db40*/  SEL R19, R19, RZ, P0 ;  /* 0x000000ff13137207 */ /* 0x000fe40000000000 */
[----:B--2---:R-:W-:Y:S02]  /*db50*/  ISETP.GE.AND P1, PT, R4, 0x41, PT ;  /* 0x000000410400780c */ /* 0x004fe40003f26270 */
[----:B---3--:R-:W-:-:S05]  /*db60*/  LOP3.LUT R7, R7, R0, RZ, 0x3c, !PT ;  /* 0x0000000007077212 */ /* 0x008fca00078e3cff */
[----:B------:R0:W-:Y:S06]  /*db70*/  STL [R1+0x8], R7 ;  /* 0x0000080701007387 */ /* 0x0001ec0000100800 */
[----:B------:R-:W-:Y:S05]  /*db80*/  @!P1 BRA `(.L_x_3464) ;  /* 0x0000002800509947 */ /* 0x000fea0003800000 */
[----:B------:R-:W1:Y:S01]  /*db90*/  LDL R4, [R1+0x20] ;  /* 0x0000200001047983 */ /* 0x000e620000100800 */
[----:B------:R-:W-:Y:S02]  /*dba0*/  IMAD.MOV.U32 R0, RZ, RZ, 0x1 ;  /* 0x00000001ff007424 */ /* 0x000fe400078e00ff */
[----:B-1----:R-:W-:-:S05]  /*dbb0*/  IMAD.MOV R6, RZ, RZ, -R4 ;  /* 0x000000ffff067224 */ /* 0x002fca00078e0a04 */
[----:B------:R-:W-:-:S05]  /*dbc0*/  VIADDMNMX R6, R6, R0, 0xffffffff, !PT ;  /* 0xffffffff06067446 */ /* 0x000fca0007800100 */
[----:B------:R-:W-:-:S05]  /*dbd0*/  IMAD.IADD R0, R4, 0x1, R6 ;  /* 0x0000000104007824 */ /* 0x000fca00078e0206 */
[----:B------:R-:W-:-:S04]  /*dbe0*/  LOP3.LUT R0, R0, 0x1, RZ, 0xc0, !PT ;  /* 0x0000000100007812 */ /* 0x000fc800078ec0ff */
[----:B------:R-:W-:Y:S01]  /*dbf0*/  ISETP.NE.U32.AND P0, PT, R0, 0x1, PT ;  /* 0x000000010000780c */ /* 0x000fe20003f05070 */
[----:B------:R-:W-:-:S12]  /*dc00*/  VIADD R0, R4, 0xfffffffe ;  /* 0xfffffffe04007836 */ /* 0x000fd80000000000 */
[----:B------:R-:W-:Y:S05]  /*dc10*/  @P0 BRA `(.L_x_3465) ;  /* 0x0000000c005c0947 */ /* 0x000fea0003800000 */
[----:B------:R-:W-:Y:S01]  /*dc20*/  LOP3.LUT P2, RZ, R18, 0x2, RZ, 0xc0, !PT ;  /* 0x0000000212ff7812 */ /* 0x000fe2000784c0ff */
[----:B------:R-:W-:-:S12]  /*dc30*/  BSSY B0, `(.L_x_3466) ;  /* 0x00000cc000007945 */ /* 0x000fd80003800000 */
[----:B------:R-:W-:Y:S05]  /*dc40*/  @!P2 BRA `(.L_x_3467) ;  /* 0x0000000c0028a947 */ /* 0x000fea0003800000 */
[----:B------:R-:W-:-:S13]  /*dc50*/  LOP3.LUT P2, RZ, R18, 0x1, RZ, 0xc0, !PT ;  /* 0x0000000112ff7812 */ /* 0x000fda000784c0ff */
[----:B------:R-:W-:Y:S05]  /*dc60*/  @!P2 BRA `(.L_x_3468) ;  /* 0x000000000050a947 */ /* 0x000fea0003800000 */
[----:B------:R-:W2:Y:S01]  /*dc70*/  LDL R9, [R1+0xc] ;  /* 0x00000c0001097983 */ /* 0x000ea20000100800 */
[----:B------:R-:W1:Y:S01]  /*dc80*/  LDC R5, c[0x0][0x43c] ;  /* 0x00010f00ff057b82 */ /* 0x000e620000000800 */
[----:B------:R-:W-:Y:S02]  /*dc90*/  ULDC.64 UR4, c[0x0][0x428] ;  /* 0x00010a0000047ab9 */ /* 0x000fe40000000a00 */
[----:B------:R-:W3:Y:S01]  /*dca0*/  LDL R8, [R1] ;  /* 0x0000000001087983 */ /* 0x000ee20000100800 */
[----:B-1----:R-:W-:-:S13]  /*dcb0*/  ISETP.NE.AND P0, PT, R5, 0x1, PT ;  /* 0x000000010500780c */ /* 0x002fda0003f05270 */
[----:B------:R-:W1:Y:S02]  /*dcc0*/  @P0 LDC.64 R2, c[0x0][0x440] ;  /* 0x00011000ff020b82 */ /* 0x000e640000000a00 */
[----:B-1----:R-:W-:-:S04]  /*dcd0*/  @P0 IMAD.HI.U32 R4, R0, R2, RZ ;  /* 0x0000000200040227 */ /* 0x002fc800078e00ff */
        /* <DEDUP_REMOVED lines=13> */
.L_x_3468:
        /* <DEDUP_REMOVED lines=8> */
.L_x_3569:
[----:B------:R-:W-:Y:S05]  /*de30*/  BSYNC B1 ;  /* 0x0000000000017941 */ /* 0x000fea0003800000 */
.L_x_3469:
        /* <DEDUP_REMOVED lines=9> */
.L_x_3472:
[----:B------:R-:W-:Y:S05]  /*ded0*/  BSYNC B1 ;  /* 0x0000000000017941 */ /* 0x000fea0003800000 */
.L_x_3471:
        /* <DEDUP_REMOVED lines=11> */
.L_x_3473:
        /* <DEDUP_REMOVED lines=13> */
.L_x_3570:
[----:B------:R-:W-:Y:S05]  /*e060*/  BSYNC B1 ;  /* 0x0000000000017941 */ /* 0x000fea0003800000 */
.L_x_3474:
        /* <DEDUP_REMOVED lines=11> */
.L_x_3477:
[----:B------:R-:W-:Y:S05]  /*e120*/  BSYNC B1 ;  /* 0x0000000000017941 */ /* 0x000fea0003800000 */
.L_x_3476:
        /* <DEDUP_REMOVED lines=9> */
.L_x_3478:
        /* <DEDUP_REMOVED lines=15> */
.L_x_3479:
        /* <DEDUP_REMOVED lines=15> */
.L_x_3480:
        /* <DEDUP_REMOVED lines=15> */
.L_x_3481:
        /* <DEDUP_REMOVED lines=15> */
.L_x_3482:
        /* <DEDUP_REMOVED lines=15> */
.L_x_3483:
        /* <DEDUP_REMOVED lines=15> */
.L_x_3484:
        /* <DEDUP_REMOVED lines=15> */
.L_x_3485:
        /* <DEDUP_REMOVED lines=10> */
.L_x_3467:
[----:B------:R-:W-:Y:S05]  /*e8f0*/  BSYNC B0 ;  /* 0x0000000000007941 */ /* 0x000fea0003800000 */
.L_x_3466:
[----:B------:R-:W2:Y:S04]  /*e900*/  LDL.LU R5, [R1+0x8] ;  /* 0x0000080001057983 */ /* 0x000ea80000300800 */
[----:B------:R-:W3:Y:S01]  /*e910*/  LDL.LU R4, [R1+0x20] ;  /* 0x0000200001047983 */ /* 0x000ee20000300800 */
[----:B------:R-:W-:-:S05]  /*e920*/  VIADD R19, R19, 0x1 ;  /* 0x0000000113137836 */ /* 0x000fca0000000000 */
[----:B------:R-:W-:-:S04]  /*e930*/  ISETP.NE.AND P0, PT, R19, 0x2, PT ;  /* 0x000000021300780c */ /* 0x000fc80003f05270 */
[----:B------:R-:W-:Y:S02]  /*e940*/  SEL R0, RZ, 0x1, P0 ;  /* 0x00000001ff007807 */ /* 0x000fe40000000000 */
[----:B------:R-:W-:Y:S02]  /*e950*/  SEL R19, R19, RZ, P0 ;  /* 0x000000ff13137207 */ /* 0x000fe40000000000 */
[----:B--2---:R-:W-:Y:S01]  /*e960*/  LOP3.LUT R5, R5, R0, RZ, 0x3c, !PT ;  /* 0x0000000005057212 */ /* 0x004fe200078e3cff */
[----:B---3--:R-:W-:-:S04]  /*e970*/  VIADD R0, R4, 0xfffffffd ;  /* 0xfffffffd04007836 */ /* 0x008fc80000000000 */
[----:B------:R1:W-:Y:S03]  /*e980*/  STL [R1+0x8], R5 ;  /* 0x0000080501007387 */ /* 0x0003e60000100800 */
.L_x_3465:
[----:B------:R-:W2:Y:S01]  /*e990*/  LDL.LU R2, [R1+0x1c] ;  /* 0x00001c0001027983 */ /* 0x000ea20000300800 */
[----:B------:R-:W-:Y:S01]  /*e9a0*/  IMAD.MOV R6, RZ, RZ, -R6 ;  /* 0x000000ffff067224 */ /* 0x000fe200078e0a06 */
[----:B------:R-:W-:Y:S04]  /*e9b0*/  BSSY B0, `(.L_x_3464) ;  /* 0x00001b1000007945 */ /* 0x000fe80003800000 */
[----:B--2---:R-:W-:-:S13]  /*e9c0*/  ISETP.NE.AND P0, PT, R2, R6, PT ;  /* 0x000000060200720c */ /* 0x004fda0003f05270 */
[----:B------:R-:W-:Y:S05]  /*e9d0*/  @!P0 BRA `(.L_x_3486) ;  /* 0x0000001800b88947 */ /* 0x000fea0003800000 */
.L_x_3527:
[----:B------:R-:W-:Y:S01]  /*e9e0*/  LOP3.LUT P0, RZ, R18, 0x2, RZ, 0xc0, !PT ;  /* 0x0000000212ff7812 */ /* 0x000fe2000780c0ff */
[----:B------:R-:W-:-:S12]  /*e9f0*/  BSSY B1, `(.L_x_3487) ;  /* 0x00000ce000017945 */ /* 0x000fd80003800000 */
[----:B--2---:R-:W-:Y:S05]  /*ea00*/  @!P0 BRA `(.L_x_3488) ;  /* 0x0000000c00308947 */ /* 0x004fea0003800000 */
[----:B------:R-:W-:Y:S01]  /*ea10*/  LOP3.LUT P0, RZ, R18, 0x1, RZ, 0xc0, !PT ;  /* 0x0000000112ff7812 */ /* 0x000fe2000780c0ff */
[----:B------:R-:W-:-:S12]  /*ea20*/  IMAD.MOV.U32 R6, RZ, RZ, R0 ;  /* 0x000000ffff067224 */ /* 0x000fd800078e0000 */
[----:B------:R-:W-:Y:S05]  /*ea30*/  @!P0 BRA `(.L_x_3489) ;  /* 0x0000000000508947 */ /* 0x000fea0003800000 */
[----:B0-----:R-:W2:Y:S01]  /*ea40*/  LDL R7, [R1+0xc] ;  /* 0x00000c0001077983 */ /* 0x001ea20000100800 */
[----:B------:R-:W0:Y:S01]  /*ea50*/  LDC R6, c[0x0][0x43c] ;  /* 0x00010f00ff067b82 */ /* 0x000e220000000800 */
[----:B------:R-:W-:Y:S02]  /*ea60*/  ULDC.64 UR4, c[0x0][0x428] ;  /* 0x00010a0000047ab9 */ /* 0x000fe40000000a00 */
[----:B-1----:R-:W3:Y:S01]  /*ea70*/  LDL R5, [R1] ;  /* 0x0000000001057983 */ /* 0x002ee20000100800 */
        /* <DEDUP_REMOVED lines=16> */
.L_x_3489:
[----:B------:R-:W3:Y:S01]  /*eb80*/  LDL R2, [R1+0x8] ;  /* 0x0000080001027983 */ /* 0x000ee20000100800 */
        /* <DEDUP_REMOVED lines=8> */
.L_x_3571:
[----:B------:R-:W-:Y:S05]  /*ec10*/  BSYNC B2 ;  /* 0x0000000000027941 */ /* 0x000fea0003800000 */
.L_x_3490:
        /* <DEDUP_REMOVED lines=9> */
.L_x_3493:
[----:B------:R-:W-:Y:S05]  /*ecb0*/  BSYNC B2 ;  /* 0x0000000000027941 */ /* 0x000fea0003800000 */
.L_x_3492:
        /* <DEDUP_REMOVED lines=11> */
.L_x_3494:
        /* <DEDUP_REMOVED lines=13> */
.L_x_3572:
[----:B------:R-:W-:Y:S05]  /*ee40*/  BSYNC B2 ;  /* 0x0000000000027941 */ /* 0x000fea0003800000 */
.L_x_3495:
        /* <DEDUP_REMOVED lines=11> */
.L_x_3498:
[----:B------:R-:W-:Y:S05]  /*ef00*/  BSYNC B2 ;  /* 0x0000000000027941 */ /* 0x000fea0003800000 */
.L_x_3497:
        /* <DEDUP_REMOVED lines=9> */
.L_x_3499:
        /* <DEDUP_REMOVED lines=15> */
.L_x_3500:
        /* <DEDUP_REMOVED lines=15> */
.L_x_3501:
        /* <DEDUP_REMOVED lines=15> */
.L_x_3502:
        /* <DEDUP_REMOVED lines=15> */
.L_x_3503:
        /* <DEDUP_REMOVED lines=15> */
.L_x_3504:
        /* <DEDUP_REMOVED lines=15> */
.L_x_3505:
        /* <DEDUP_REMOVED lines=15> */
.L_x_3506:
        /* <DEDUP_REMOVED lines=10> */
.L_x_3488:
[----:B------:R-:W-:Y:S05]  /*f6d0*/  BSYNC B1 ;  /* 0x0000000000017941 */ /* 0x000fea0003800000 */
.L_x_3487:
[----:B------:R-:W2:Y:S01]  /*f6e0*/  LDL.LU R2, [R1+0x8] ;  /* 0x0000080001027983 */ /* 0x000ea20000300800 */
[----:B------:R-:W-:Y:S01]  /*f6f0*/  LOP3.LUT P2, RZ, R18, 0x2, RZ, 0xc0, !PT ;  /* 0x0000000212ff7812 */ /* 0x000fe2000784c0ff */
[----:B0-----:R-:W-:Y:S01]  /*f700*/  VIADD R7, R19, 0x1 ;  /* 0x0000000113077836 */ /* 0x001fe20000000000 */
[----:B------:R-:W-:Y:S04]  /*f710*/  BSSY B1, `(.L_x_3507) ;  /* 0x00000d1000017945 */ /* 0x000fe80003800000 */
[----:B------:R-:W-:-:S04]  /*f720*/  ISETP.NE.AND P0, PT, R7, 0x2, PT ;  /* 0x000000020700780c */ /* 0x000fc80003f05270 */
[----:B------:R-:W-:Y:S02]  /*f730*/  SEL R6, RZ, 0x1, P0 ;  /* 0x00000001ff067807 */ /* 0x000fe40000000000 */
[----:B------:R-:W-:Y:S02]  /*f740*/  SEL R7, R7, RZ, P0 ;  /* 0x000000ff07077207 */ /* 0x000fe40000000000 */
[----:B--2---:R-:W-:Y:S01]  /*f750*/  LOP3.LUT R6, R2, R6, RZ, 0x3c, !PT ;  /* 0x0000000602067212 */ /* 0x004fe200078e3cff */
[----:B------:R-:W-:Y:S06]  /*f760*/  @!P2 BRA `(.L_x_3508) ;  /* 0x0000000c002ca947 */ /* 0x000fec0003800000 */
[----:B------:R-:W-:Y:S01]  /*f770*/  LOP3.LUT P2, RZ, R18, 0x1, RZ, 0xc0, !PT ;  /* 0x0000000112ff7812 */ /* 0x000fe2000784c0ff */
[----:B------:R-:W-:-:S12]  /*f780*/  VIADD R8, R0, 0xffffffff ;  /* 0xffffffff00087836 */ /* 0x000fd80000000000 */
[----:B------:R-:W-:Y:S05]  /*f790*/  @!P2 BRA `(.L_x_3509) ;  /* 0x000000000050a947 */ /* 0x000fea0003800000 */
[----:B------:R-:W2:Y:S01]  /*f7a0*/  LDL R10, [R1+0xc] ;  /* 0x00000c00010a7983 */ /* 0x000ea20000100800 */
[----:B------:R-:W0:Y:S01]  /*f7b0*/  LDC R4, c[0x0][0x43c] ;  /* 0x00010f00ff047b82 */ /* 0x000e220000000800 */
[----:B------:R-:W-:Y:S02]  /*f7c0*/  ULDC.64 UR4, c[0x0][0x428] ;  /* 0x00010a0000047ab9 */ /* 0x000fe40000000a00 */
[----:B------:R-:W3:Y:S01]  /*f7d0*/  LDL R9, [R1] ;  /* 0x0000000001097983 */ /* 0x000ee20000100800 */
[----:B0-----:R-:W-:-:S13]  /*f7e0*/  ISETP.NE.AND P0, PT, R4, 0x1, PT ;  /* 0x000000010400780c */ /* 0x001fda0003f05270 */
        /* <DEDUP_REMOVED lines=15> */
.L_x_3509:
        /* <DEDUP_REMOVED lines=8> */
.L_x_3573:
[----:B------:R-:W-:Y:S05]  /*f960*/  BSYNC B2 ;  /* 0x0000000000027941 */ /* 0x000fea0003800000 */
.L_x_3510:
        /* <DEDUP_REMOVED lines=9> */
.L_x_3513:
[----:B------:R-:W-:Y:S05]  /*fa00*/  BSYNC B2 ;  /* 0x0000000000027941 */ /* 0x000fea0003800000 */
.L_x_3512:
        /* <DEDUP_REMOVED lines=11> */
.L_x_3514:
        /* <DEDUP_REMOVED lines=13> */
.L_x_3574:
[----:B------:R-:W-:Y:S05]  /*fb90*/  BSYNC B2 ;  /* 0x0000000000027941 */ /* 0x000fea0003800000 */
.L_x_3515:
        /* <DEDUP_REMOVED lines=11> */
.L_x_3518:
[----:B------:R-:W-:Y:S05]  /*fc50*/  BSYNC B2 ;  /* 0x0000000000027941 */ /* 0x000fea0003800000 */
.L_x_3517:
        /* <DEDUP_REMOVED lines=9> */
.L_x_3519:
        /* <DEDUP_REMOVED lines=15> */
.L_x_3520:
        /* <DEDUP_REMOVED lines=15> */
.L_x_3521:
        /* <DEDUP_REMOVED lines=15> */
.L_x_3522:
        /* <DEDUP_REMOVED lines=15> */
.L_x_3523:
        /* <DEDUP_REMOVED lines=15> */
.L_x_3524:
        /* <DEDUP_REMOVED lines=15> */
.L_x_3525:
        /* <DEDUP_REMOVED lines=15> */
.L_x_3526:
        /* <DEDUP_REMOVED lines=10> */
.L_x_3508:
[----:B------:R-:W-:Y:S05]  /*10420*/  BSYNC B1 ;  /* 0x0000000000017941 */ /* 0x000fea0003800000 */
.L_x_3507:
[----:B------:R-:W-:Y:S01]  /*10430*/  VIADD R7, R7, 0x1 ;  /* 0x0000000107077836 */ /* 0x000fe20000000000 */
[C---:B------:R-:W-:Y:S01]  /*10440*/  ISETP.GT.AND P1, PT, R0.reuse, 0x1, PT ;  /* 0x000000010000780c */ /* 0x040fe20003f24270 */
[----:B------:R-:W-:-:S03]  /*10450*/  VIADD R0, R0, 0xfffffffe ;  /* 0xfffffffe00007836 */ /* 0x000fc60000000000 */
[----:B------:R-:W-:-:S04]  /*10460*/  ISETP.NE.AND P0, PT, R7, 0x2, PT ;  /* 0x000000020700780c */ /* 0x000fc80003f05270 */
[----:B------:R-:W-:Y:S02]  /*10470*/  SEL R2, RZ, 0x1, P0 ;  /* 0x00000001ff027807 */ /* 0x000fe40000000000 */
[----:B------:R-:W-:Y:S02]  /*10480*/  SEL R19, R7, RZ, P0 ;  /* 0x000000ff07137207 */ /* 0x000fe40000000000 */
[----:B------:R-:W-:-:S05]  /*10490*/  LOP3.LUT R2, R6, R2, RZ, 0x3c, !PT ;  /* 0x0000000206027212 */ /* 0x000fca00078e3cff */
[----:B------:R2:W-:Y:S01]  /*104a0*/  STL [R1+0x8], R2 ;  /* 0x0000080201007387 */ /* 0x0005e20000100800 */
[----:B------:R-:W-:Y:S05]  /*104b0*/  @P1 BRA `(.L_x_3527) ;  /* 0xffffffe400481947 */ /* 0x000fea000383ffff */
.L_x_3486:
[----:B------:R-:W-:Y:S05]  /*104c0*/  BSYNC B0 ;  /* 0x0000000000007941 */ /* 0x000fea0003800000 */
.L_x_3464:
        /* <DEDUP_REMOVED lines=10> */
.L_x_3432:
[----:B0-----:R-:W0:Y:S01]  /*10570*/  S2R R3, SR_CgaCtaId ;  /* 0x0000000000037919 */ /* 0x001e220000008800 */
[----:B------:R-:W-:Y:S01]  /*10580*/  MOV R0, 0x400 ;  /* 0x0000040000007802 */ /* 0x000fe20000000f00 */
[----:B------:R-:W-:Y:S01]  /*10590*/  BSSY B0, `(.L_x_3529) ;  /* 0x0000005000007945 */ /* 0x000fe20003800000 */
[----:B------:R-:W-:Y:S02]  /*105a0*/  SHF.L.U32 R2, R2, 0x1f, RZ ;  /* 0x0000001f02027819 */ /* 0x000fe400000006ff */
[----:B0-----:R-:W-:-:S04]  /*105b0*/  LEA R9, R3, R0, 0x18 ;  /* 0x0000000003097211 */ /* 0x001fc800078ec0ff */
[----:B------:R-:W0:Y:S02]  /*105c0*/  SYNCS.PHASECHK.TRANS64.TRYWAIT P0, [R9+URZ+0x38820], R2 ;  /* 0x03882002090075a7 */ /* 0x000e24000800017f */
[----:B0-----:R-:W-:Y:S05]  /*105d0*/  @!P0 BRA `(.L_x_3530) ;  /* 0x0000001400ec8947 */ /* 0x001fea0003800000 */
.L_x_3575:
[----:B------:R-:W-:Y:S05]  /*105e0*/  BSYNC B0 ;  /* 0x0000000000007941 */ /* 0x000fea0003800000 */
.L_x_3529:
[----:B------:R-:W-:-:S03]  /*105f0*/  UMOV UR4, 0xffffffff ;  /* 0xffffffff00047882 */ /* 0x000fc60000000000 */
[----:B------:R-:W-:Y:S05]  /*10600*/  BRA.DIV UR4, `(.L_x_3531) ;  /* 0x0000001604f47947 */ /* 0x000fea000b800000 */
[----:B------:R-:W2:Y:S02]  /*10610*/  S2R R0, SR_TID.X ;  /* 0x0000000000007919 */ /* 0x000ea40000002100 */
[----:B--2---:R-:W-:-:S04]  /*10620*/  SHF.R.U32.HI R0, RZ, 0x5, R0 ;  /* 0x00000005ff007819 */ /* 0x004fc80000011600 */
[----:B------:R-:W-:-:S05]  /*10630*/  LOP3.LUT R0, R0, 0x3, RZ, 0xc0, !PT ;  /* 0x0000000300007812 */ /* 0x000fca00078ec0ff */
[----:B------:R2:W3:Y:S02]  /*10640*/  SHFL.IDX PT, R14, R0, RZ, 0x1f ;  /* 0x00001fff000e7589 */ /* 0x0004e400000e0000 */
.L_x_3578:
[----:B---3--:R-:W-:Y:S01]  /*10650*/  ISETP.NE.AND P0, PT, R14, RZ, PT ;  /* 0x000000ff0e00720c */ /* 0x008fe20003f05270 */
[----:B------:R-:W-:-:S12]  /*10660*/  BSSY B0, `(.L_x_3532) ;  /* 0x000001e000007945 */ /* 0x000fd80003800000 */
[----:B------:R-:W-:Y:S05]  /*10670*/  @P0 BRA `(.L_x_3533) ;  /* 0x0000000000700947 */ /* 0x000fea0003800000 */
[----:B------:R-:W-:-:S03]  /*10680*/  UMOV UR4, 0xffffffff ;  /* 0xffffffff00047882 */ /* 0x000fc60000000000 */
[----:B------:R-:W-:Y:S05]  /*10690*/  BRA.DIV UR4, `(.L_x_3534) ;  /* 0x0000001a04047947 */ /* 0x000fea000b800000 */
[----:B------:R-:W-:-:S13]  /*106a0*/  ELECT P6, URZ, PT ;  /* 0x00000000003f782f */ /* 0x000fda00038c0000 */
.L_x_3581:
[----:B------:R-:W-:Y:S05]  /*106b0*/  @!P6 BRA `(.L_x_3533) ;  /* 0x000000000060e947 */ /* 0x000fea0003800000 */
[----:B-1----:R-:W3:Y:S01]  /*106c0*/  LDL.LU R6, [R1+0x8] ;  /* 0x0000080001067983 */ /* 0x002ee20000300800 */
[----:B--2---:R-:W-:Y:S02]  /*106d0*/  VIADD R0, R9, 0x38840 ;  /* 0x0003884009007836 */ /* 0x004fe40000000000 */
[C---:B0-----:R-:W-:Y:S02]  /*106e0*/  VIADD R2, R19.reuse, 0x1 ;  /* 0x0000000113027836 */ /* 0x041fe40000000000 */
[----:B------:R-:W-:-:S03]  /*106f0*/  IMAD R5, R19, 0x8, R0 ;  /* 0x0000000813057824 */ /* 0x000fc600078e0200 */
        /* <DEDUP_REMOVED lines=9> */
.L_x_3582:
[----:B------:R-:W1:Y:S01]  /*10790*/  SYNCS.PHASECHK.TRANS64.TRYWAIT P0, [R7+URZ], R2 ;  /* 0x00000002070075a7 */ /* 0x000e62000800017f */
[----:B------:R-:W-:-:S04]  /*107a0*/  VIADD R0, R9, 0x38860 ;  /* 0x0003886009007836 */ /* 0x000fc80000000000 */
[----:B------:R-:W-:Y:S01]  /*107b0*/  IMAD R19, R19, 0x8, R0 ;  /* 0x0000000813137824 */ /* 0x000fe200078e0200 */
[----:B-1----:R-:W-:Y:S06]  /*107c0*/  @!P0 BRA `(.L_x_3536) ;  /* 0x0000001400ec8947 */ /* 0x002fec0003800000 */
.L_x_3583:
[----:B------:R-:W2:Y:S02]  /*107d0*/  SYNCS.PHASECHK.TRANS64.TRYWAIT P0, [R19+URZ], R4 ;  /* 0x00000004130075a7 */ /* 0x000ea4000800017f */
[----:B--2---:R-:W-:Y:S05]  /*107e0*/  @!P0 BRA `(.L_x_3537) ;  /* 0x0000001400f88947 */ /* 0x004fea0003800000 */
.L_x_3584:
[----:B------:R-:W-:-:S07]  /*107f0*/  IMAD R3, R3, 0x8, R0 ;  /* 0x0000000803037824 */ /* 0x000fce00078e0200 */
.L_x_3538:
[----:B---3--:R3:W4:Y:S02]  /*10800*/  SYNCS.PHASECHK.TRANS64.TRYWAIT P0, [R3+URZ], R2 ;  /* 0x00000002030075a7 */ /* 0x008724000800017f */
[----:B----4-:R-:W-:Y:S05]  /*10810*/  @!P0 NANOSLEEP.SYNCS 0x989680 ;  /* 0x009896800000895d */ /* 0x010fea0003900000 */
[----:B------:R-:W4:Y:S02]  /*10820*/  @!P0 SYNCS.PHASECHK.TRANS64 P0, [R3+URZ], R2 ;  /* 0x00000002030085a7 */ /* 0x000f24000800007f */
[----:B----4-:R-:W-:Y:S05]  /*10830*/  @!P0 BRA `(.L_x_3538) ;  /* 0xfffffffc00f08947 */ /* 0x010fea000383ffff */
.L_x_3533:
[----:B------:R-:W-:Y:S05]  /*10840*/  BSYNC B0 ;  /* 0x0000000000007941 */ /* 0x000fea0003800000 */
.L_x_3532:
[----:B------:R-:W-:Y:S05]  /*10850*/  EXIT ;  /* 0x000000000000794d */ /* 0x000fea0003800000 */
.L_x_3406:
[----:B0-----:R-:W-:-:S04]  /*10860*/  IMAD.U32 R3, RZ, RZ, UR37 ;  /* 0x00000025ff037e24 */ /* 0x001fc8000f8e00ff */
[----:B------:R0:W1:Y:S03]  /*10870*/  SYNCS.PHASECHK.TRANS64.TRYWAIT P1, [R3+URZ+0x38800], R4 ;  /* 0x03880004030075a7 */ /* 0x000066000802017f */
[----:B-1----:R-:W-:Y:S05]  /*10880*/  @!P1 NANOSLEEP.SYNCS 0x989680 ;  /* 0x009896800000995d */ /* 0x002fea0003900000 */
[----:B------:R-:W1:Y:S02]  /*10890*/  @!P1 SYNCS.PHASECHK.TRANS64 P1, [R3+URZ+0x38800], R4 ;  /* 0x03880004030095a7 */ /* 0x000e64000802007f */
[----:B-1----:R-:W-:Y:S05]  /*108a0*/  @!P1 BRA `(.L_x_3406) ;  /* 0xfffffffc00ec9947 */ /* 0x002fea000383ffff */
[----:B------:R-:W-:Y:S05]  /*108b0*/  BRA `(.L_x_3539) ;  /* 0xffffff2000a07947 */ /* 0x000fea000383ffff */
.L_x_3410:
[----:B-1----:R1:W2:Y:S02]  /*108c0*/  SYNCS.PHASECHK.TRANS64.TRYWAIT P1, [R3+URZ+0x38830], R6 ;  /* 0x03883006030075a7 */ /* 0x0022a4000802017f */
[----:B--2---:R-:W-:Y:S05]  /*108d0*/  @!P1 NANOSLEEP.SYNCS 0x989680 ;  /* 0x009896800000995d */ /* 0x004fea0003900000 */
[----:B------:R-:W2:Y:S02]  /*108e0*/  @!P1 SYNCS.PHASECHK.TRANS64 P1, [R3+URZ+0x38830], R6 ;  /* 0x03883006030095a7 */ /* 0x000ea4000802007f */
[----:B--2---:R-:W-:Y:S05]  /*108f0*/  @!P1 BRA `(.L_x_3410) ;  /* 0xfffffffc00f09947 */ /* 0x004fea000383ffff */
[----:B------:R-:W-:Y:S05]  /*10900*/  BRA `(.L_x_3409) ;  /* 0xffffff2000b87947 */ /* 0x000fea000383ffff */
.L_x_3411:
[----:B--2---:R-:W-:-:S04]  /*10910*/  IMAD.U32 R5, RZ, RZ, UR37 ;  /* 0x00000025ff057e24 */ /* 0x004fc8000f8e00ff */
[----:B------:R2:W3:Y:S03]  /*10920*/  SYNCS.PHASECHK.TRANS64.TRYWAIT P1, [R5+URZ+0x38810], R4 ;  /* 0x03881004050075a7 */ /* 0x0004e6000802017f */
[----:B---3--:R-:W-:Y:S05]  /*10930*/  @!P1 NANOSLEEP.SYNCS 0x989680 ;  /* 0x009896800000995d */ /* 0x008fea0003900000 */
[----:B------:R-:W3:Y:S02]  /*10940*/  @!P1 SYNCS.PHASECHK.TRANS64 P1, [R5+URZ+0x38810], R4 ;  /* 0x03881004050095a7 */ /* 0x000ee4000802007f */
[----:B---3--:R-:W-:Y:S05]  /*10950*/  @!P1 BRA `(.L_x_3411) ;  /* 0xfffffffc00ec9947 */ /* 0x008fea000383ffff */
[----:B------:R-:W-:Y:S05]  /*10960*/  BRA `(.L_x_3540) ;  /* 0xffffff2400407947 */ /* 0x000fea000383ffff */
.L_x_3415:
[----:B----4-:R4:W0:Y:S02]  /*10970*/  SYNCS.PHASECHK.TRANS64.TRYWAIT P1, [R3+URZ+0x38850], R6 ;  /* 0x03885006030075a7 */ /* 0x010824000802017f */
[----:B0-----:R-:W-:Y:S05]  /*10980*/  @!P1 NANOSLEEP.SYNCS 0x989680 ;  /* 0x009896800000995d */ /* 0x001fea0003900000 */
[----:B------:R-:W0:Y:S02]  /*10990*/  @!P1 SYNCS.PHASECHK.TRANS64 P1, [R3+URZ+0x38850], R6 ;  /* 0x03885006030095a7 */ /* 0x000e24000802007f */
[----:B0-----:R-:W-:Y:S05]  /*109a0*/  @!P1 BRA `(.L_x_3415) ;  /* 0xfffffffc00f09947 */ /* 0x001fea000383ffff */
[----:B------:R-:W-:Y:S05]  /*109b0*/  BRA `(.L_x_3414) ;  /* 0xffffff24004c7947 */ /* 0x000fea000383ffff */
.L_x_3420:
[----:B-1----:R-:W-:-:S04]  /*109c0*/  IMAD.U32 R5, RZ, RZ, UR5 ;  /* 0x00000005ff057e24 */ /* 0x002fc8000f8e00ff */
[----:B------:R1:W2:Y:S03]  /*109d0*/  SYNCS.PHASECHK.TRANS64.TRYWAIT P3, [R5+URZ+0x38830], R4 ;  /* 0x03883004050075a7 */ /* 0x0002a6000806017f */
[----:B--2---:R-:W-:Y:S05]  /*109e0*/  @!P3 NANOSLEEP.SYNCS 0x989680 ;  /* 0x009896800000b95d */ /* 0x004fea0003900000 */
[----:B------:R-:W2:Y:S02]  /*109f0*/  @!P3 SYNCS.PHASECHK.TRANS64 P3, [R5+URZ+0x38830], R4 ;  /* 0x038830040500b5a7 */ /* 0x000ea4000806007f */
[----:B--2---:R-:W-:Y:S05]  /*10a00*/  @!P3 BRA `(.L_x_3420) ;  /* 0xfffffffc00ecb947 */ /* 0x004fea000383ffff */
[----:B------:R-:W-:Y:S05]  /*10a10*/  BRA `(.L_x_3419) ;  /* 0xffffff4800cc7947 */ /* 0x000fea000383ffff */
.L_x_3424:
[----:B-1----:R-:W-:-:S04]  /*10a20*/  IMAD.U32 R5, RZ, RZ, UR5 ;  /* 0x00000005ff057e24 */ /* 0x002fc8000f8e00ff */
[----:B------:R1:W3:Y:S03]  /*10a30*/  SYNCS.PHASECHK.TRANS64.TRYWAIT P3, [R5+URZ+0x38850], R4 ;  /* 0x03885004050075a7 */ /* 0x0002e6000806017f */
[----:B---3--:R-:W-:Y:S05]  /*10a40*/  @!P3 NANOSLEEP.SYNCS 0x989680 ;  /* 0x009896800000b95d */ /* 0x008fea0003900000 */
[----:B------:R-:W3:Y:S02]  /*10a50*/  @!P3 SYNCS.PHASECHK.TRANS64 P3, [R5+URZ+0x38850], R4 ;  /* 0x038850040500b5a7 */ /* 0x000ee4000806007f */
[----:B---3--:R-:W-:Y:S05]  /*10a60*/  @!P3 BRA `(.L_x_3424) ;  /* 0xfffffffc00ecb947 */ /* 0x008fea000383ffff */
[----:B------:R-:W-:Y:S05]  /*10a70*/  BRA `(.L_x_3423) ;  /* 0xffffff4c003c7947 */ /* 0x000fea000383ffff */
.L_x_3436:
        /* <DEDUP_REMOVED lines=11> */
.L_x_3542:
[----:B------:R-:W-:Y:S05]  /*10b30*/  BSYNC B0 ;  /* 0x0000000000007941 */ /* 0x000fea0003800000 */
.L_x_3541:
[----:B------:R-:W-:Y:S05]  /*10b40*/  BRA `(.L_x_3543) ;  /* 0xffffffa800787947 */ /* 0x000fea000383ffff */
.L_x_3438:
[----:B------:R-:W-:Y:S01]  /*10b50*/  BSSY B0, `(.L_x_3544) ;  /* 0x0000006000007945 */ /* 0x000fe20003800000 */
[----:B------:R-:W-:-:S07]  /*10b60*/  IMAD.MOV.U32 R15, RZ, RZ, -0x1 ;  /* 0xffffffffff0f7424 */ /* 0x000fce00078e00ff */
[----:B01----:R-:W-:Y:S05]  /*10b70*/  WARPSYNC.COLLECTIVE R15, `(.L_x_3545) ;  /* 0x000000000f0c7348 */ /* 0x003fea0003c00000 */
[----:B------:R-:W-:Y:S02]  /*10b80*/  ELECT P6, UR62, PT ;  /* 0x00000000003e782f */ /* 0x000fe400038c0000 */
[----:B------:R-:W-:Y:S01]  /*10b90*/  MOV R14, UR62 ;  /* 0x0000003e000e7c02 */ /* 0x000fe20008000f00 */
[----:B01----:R-:W-:Y:S10]  /*10ba0*/  ENDCOLLECTIVE ;  /* 0x000000000000791b */ /* 0x003ff40003800000 */
.L_x_3545:
[----:B------:R-:W-:Y:S05]  /*10bb0*/  BSYNC B0 ;  /* 0x0000000000007941 */ /* 0x000fea0003800000 */
.L_x_3544:
[----:B------:R-:W-:Y:S05]  /*10bc0*/  BRA `(.L_x_3546) ;  /* 0xffffffa800787947 */ /* 0x000fea000383ffff */
.L_x_3440:
[----:B-1----:R1:W3:Y:S02]  /*10bd0*/  SYNCS.PHASECHK.TRANS64.TRYWAIT P0, [R0+URZ+0x38840], R2 ;  /* 0x03884002000075a7 */ /* 0x0022e4000800017f */
[----:B---3--:R-:W-:Y:S05]  /*10be0*/  @!P0 NANOSLEEP.SYNCS 0x989680 ;  /* 0x009896800000895d */ /* 0x008fea0003900000 */
[----:B------:R-:W3:Y:S02]  /*10bf0*/  @!P0 SYNCS.PHASECHK.TRANS64 P0, [R0+URZ+0x38840], R2 ;  /* 0x03884002000085a7 */ /* 0x000ee4000800007f */
[----:B---3--:R-:W-:Y:S05]  /*10c00*/  @!P0 BRA `(.L_x_3440) ;  /* 0xfffffffc00f08947 */ /* 0x008fea000383ffff */
[----:B------:R-:W-:Y:S05]  /*10c10*/  BRA `(.L_x_3547) ;  /* 0xffffffa800d07947 */ /* 0x000fea000383ffff */
.L_x_3443:
        /* <DEDUP_REMOVED lines=8> */
.L_x_3548:
[----:B------:R-:W-:Y:S01]  /*10ca0*/  IMAD.MOV.U32 R13, RZ, RZ, R0 ;  /* 0x000000ffff0d7224 */ /* 0x000fe200078e0000 */
[----:B------:R-:W-:Y:S01]  /*10cb0*/  LOP3.LUT R5, R5, 0x7f, RZ, 0xc0, !PT ;  /* 0x0000007f05057812 */ /* 0x000fe200078ec0ff */
[----:B------:R-:W-:-:S07]  /*10cc0*/  IMAD.MOV.U32 R6, RZ, RZ, R14 ;  /* 0x000000ffff067224 */ /* 0x000fce00078e000e */
[----:B------:R-:W-:Y:S05]  /*10cd0*/  WARPSYNC.COLLECTIVE R15, `(.L_x_3549) ;  /* 0x000000000f087348 */ /* 0x000fea0003c00000 */
[----:B------:R0:W1:Y:S02]  /*10ce0*/  SHFL.IDX P6, R14, R13, R12, R11 ;  /* 0x0000000c0d0e7389 */ /* 0x00006400000c000b */
[----:B01----:R-:W-:Y:S01]  /*10cf0*/  ENDCOLLECTIVE ;  /* 0x000000000000791b */ /* 0x003fe20003800000 */
.L_x_3549:
[----:B------:R-:W-:Y:S02]  /*10d00*/  ULDC UR4, c[0x0][0x288] ;  /* 0x0000a20000047ab9 */ /* 0x000fe40000000800 */
[----:B------:R-:W-:Y:S01]  /*10d10*/  IMAD R3, R7, UR4, RZ ;  /* 0x0000000407037c24 */ /* 0x000fe2000f8e02ff */
[----:B------:R-:W-:Y:S01]  /*10d20*/  SHF.R.U32.HI R15, RZ, 0x3, R5 ;  /* 0x00000003ff0f7819 */ /* 0x000fe20000011605 */
[----:B------:R-:W-:Y:S02]  /*10d30*/  IMAD.MOV.U32 R13, RZ, RZ, R2 ;  /* 0x000000ffff0d7224 */ /* 0x000fe400078e0002 */
[----:B------:R-:W-:Y:S02]  /*10d40*/  IMAD.MOV.U32 R12, RZ, RZ, 0x1 ;  /* 0x00000001ff0c7424 */ /* 0x000fe400078e00ff */
[----:B------:R-:W-:Y:S02]  /*10d50*/  IMAD R7, R4, 0x40, R15 ;  /* 0x0000004004077824 */ /* 0x000fe400078e020f */
[----:B------:R-:W-:-:S02]  /*10d60*/  IMAD.MOV.U32 R15, RZ, RZ, -0x1 ;  /* 0xffffffffff0f7424 */ /* 0x000fc400078e00ff */
[----:B------:R-:W-:Y:S01]  /*10d70*/  IMAD.MOV.U32 R5, RZ, RZ, R14 ;  /* 0x000000ffff057224 */ /* 0x000fe200078e000e */
[----:B------:R-:W-:-:S13]  /*10d80*/  ISETP.GE.AND P1, PT, R7, R3, PT ;  /* 0x000000030700720c */ /* 0x000fda0003f26270 */
[----:B------:R-:W-:Y:S05]  /*10d90*/  WARPSYNC.COLLECTIVE R15, `(.L_x_3550) ;  /* 0x000000000f087348 */ /* 0x000fea0003c00000 */
[----:B------:R0:W1:Y:S02]  /*10da0*/  SHFL.IDX P6, R14, R13, R12, R11 ;  /* 0x0000000c0d0e7389 */ /* 0x00006400000c000b */
[----:B01----:R-:W-:Y:S01]  /*10db0*/  ENDCOLLECTIVE ;  /* 0x000000000000791b */ /* 0x003fe20003800000 */
.L_x_3550:
[----:B------:R0:W-:Y:S01]  /*10dc0*/  STL [R1+0x14], R7 ;  /* 0x0000140701007387 */ /* 0x0001e20000100800 */
[----:B------:R-:W-:Y:S01]  /*10dd0*/  @!P1 LEA R5, P2, R10, R5, 0x1 ;  /* 0x000000050a059211 */ /* 0x000fe200078408ff */
[----:B------:R-:W-:-:S04]  /*10de0*/  IMAD.MOV.U32 R13, RZ, RZ, R0 ;  /* 0x000000ffff0d7224 */ /* 0x000fc800078e0000 */
[----:B------:R-:W-:-:S05]  /*10df0*/  @!P1 IMAD.X R4, RZ, RZ, R6, P2 ;  /* 0x000000ffff049224 */ /* 0x000fca00010e0606 */
[----:B------:R-:W-:Y:S01]  /*10e00*/  @!P1 LOP3.LUT R5, R5, R4, RZ, 0x3c, !PT ;  /* 0x0000000405059212 */ /* 0x000fe200078e3cff */
[----:B0-----:R-:W-:-:S07]  /*10e10*/  IMAD.MOV.U32 R6, RZ, RZ, R14 ;  /* 0x000000ffff067224 */ /* 0x001fce00078e000e */
[----:B------:R-:W-:Y:S05]  /*10e20*/  WARPSYNC.COLLECTIVE R15, `(.L_x_3551) ;  /* 0x000000000f087348 */ /* 0x000fea0003c00000 */
[----:B------:R0:W1:Y:S02]  /*10e30*/  SHFL.IDX P6, R14, R13, R12, R11 ;  /* 0x0000000c0d0e7389 */ /* 0x00006400000c000b */
[----:B01----:R-:W-:Y:S01]  /*10e40*/  ENDCOLLECTIVE ;  /* 0x000000000000791b */ /* 0x003fe20003800000 */
.L_x_3551:
[----:B------:R-:W-:-:S04]  /*10e50*/  @!P1 LOP3.LUT R4, R5, R4, RZ, 0x3c, !PT ;  /* 0x0000000405049212 */ /* 0x000fc800078e3cff */
[----:B------:R-:W-:-:S05]  /*10e60*/  @!P1 LOP3.LUT R5, R5, R4, RZ, 0x3c, !PT ;  /* 0x0000000405059212 */ /* 0x000fca00078e3cff */
[----:B------:R-:W-:Y:S01]  /*10e70*/  @!PT LDS RZ, [RZ] ;  /* 0x00000000fffff984 */ /* 0x000fe20000000800 */
[----:B------:R-:W-:Y:S01]  /*10e80*/  @!PT LDS RZ, [RZ] ;  /* 0x00000000fffff984 */ /* 0x000fe20000000800 */
[----:B------:R-:W-:Y:S01]  /*10e90*/  @!PT LDS RZ, [RZ] ;  /* 0x00000000fffff984 */ /* 0x000fe20000000800 */
[----:B------:R0:W-:Y:S01]  /*10ea0*/  @!P1 LDGSTS.E.BYPASS.LTC128B.128 [R9+0x20400], desc[UR38][R4.64], !P0 ;  /* 0x2040000004099fae */ /* 0x0001e2000c101d66 */
[----:B------:R-:W-:Y:S02]  /*10eb0*/  IMAD.MOV.U32 R13, RZ, RZ, R2 ;  /* 0x000000ffff0d7224 */ /* 0x000fe400078e0002 */
[----:B------:R-:W-:Y:S02]  /*10ec0*/  IMAD.MOV.U32 R12, RZ, RZ, 0x2 ;  /* 0x00000002ff0c7424 */ /* 0x000fe400078e00ff */
[----:B0-----:R-:W-:Y:S02]  /*10ed0*/  VIADD R5, R7, 0x10 ;  /* 0x0000001007057836 */ /* 0x001fe40000000000 */
[----:B------:R-:W-:-:S07]  /*10ee0*/  IMAD.MOV.U32 R4, RZ, RZ, R14 ;  /* 0x000000ffff047224 */ /* 0x000fce00078e000e */
[----:B------:R-:W-:Y:S05]  /*10ef0*/  WARPSYNC.COLLECTIVE R15, `(.L_x_3552) ;  /* 0x000000000f087348 */ /* 0x000fea0003c00000 */
[----:B------:R0:W1:Y:S02]  /*10f00*/  SHFL.IDX P6, R14, R13, R12, R11 ;  /* 0x0000000c0d0e7389 */ /* 0x00006400000c000b */
[----:B01----:R-:W-:Y:S01]  /*10f10*/  ENDCOLLECTIVE ;  /* 0x000000000000791b */ /* 0x003fe20003800000 */
.L_x_3552:
[----:B------:R-:W-:Y:S01]  /*10f20*/  ISETP.GE.AND P1, PT, R5, R3, PT ;  /* 0x000000030500720c */ /* 0x000fe20003f26270 */
[----:B------:R-:W-:Y:S01]  /*10f30*/  VIADD R7, R7, 0x20 ;  /* 0x0000002007077836 */ /* 0x000fe20000000000 */
[----:B------:R0:W-:Y:S04]  /*10f40*/  STL [R1+0x28], R5 ;  /* 0x0000280501007387 */ /* 0x0001e80000100800 */
[----:B------:R1:W-:Y:S07]  /*10f50*/  STL [R1+0x2c], R7 ;  /* 0x00002c0701007387 */ /* 0x0003ee0000100800 */
[----:B0-----:R-:W-:Y:S01]  /*10f60*/  @!P1 LEA R5, P2, R10, R4, 0x1 ;  /* 0x000000040a059211 */ /* 0x001fe200078408ff */
[----:B------:R-:W-:-:S04]  /*10f70*/  IMAD.MOV.U32 R13, RZ, RZ, R0 ;  /* 0x000000ffff0d7224 */ /* 0x000fc800078e0000 */
[----:B------:R-:W-:Y:S02]  /*10f80*/  @!P1 IMAD.X R4, RZ, RZ, R6, P2 ;  /* 0x000000ffff049224 */ /* 0x000fe400010e0606 */
[----:B------:R-:W-:-:S03]  /*10f90*/  IMAD.MOV.U32 R6, RZ, RZ, R14 ;  /* 0x000000ffff067224 */ /* 0x000fc600078e000e */
[----:B-1----:R-:W-:-:S07]  /*10fa0*/  @!P1 LOP3.LUT R5, R5, R4, RZ, 0x3c, !PT ;  /* 0x0000000405059212 */ /* 0x002fce00078e3cff */
[----:B------:R-:W-:Y:S05]  /*10fb0*/  WARPSYNC.COLLECTIVE R15, `(.L_x_3553) ;  /* 0x000000000f087348 */ /* 0x000fea0003c00000 */
[----:B------:R0:W1:Y:S02]  /*10fc0*/  SHFL.IDX P6, R14, R13, R12, R11 ;  /* 0x0000000c0d0e7389 */ /* 0x00006400000c000b */
[----:B01----:R-:W-:Y:S01]  /*10fd0*/  ENDCOLLECTIVE ;  /* 0x000000000000791b */ /* 0x003fe20003800000 */
.L_x_3553:
[----:B------:R-:W-:-:S04]  /*10fe0*/  @!P1 LOP3.LUT R4, R5, R4, RZ, 0x3c, !PT ;  /* 0x0000000405049212 */ /* 0x000fc800078e3cff */
[----:B------:R-:W-:-:S05]  /*10ff0*/  @!P1 LOP3.LUT R5, R5, R4, RZ, 0x3c, !PT ;  /* 0x0000000405059212 */ /* 0x000fca00078e3cff */
[----:B------:R-:W-:Y:S01]  /*11000*/  @!PT LDS RZ, [RZ] ;  /* 0x00000000fffff984 */ /* 0x000fe20000000800 */
[----:B------:R-:W-:Y:S01]  /*11010*/  @!PT LDS RZ, [RZ] ;  /* 0x00000000fffff984 */ /* 0x000fe20000000800 */
[----:B------:R-:W-:Y:S01]  /*11020*/  @!PT LDS RZ, [RZ] ;  /* 0x00000000fffff984 */ /* 0x000fe20000000800 */
[----:B------:R0:W-:Y:S01]  /*11030*/  @!P1 LDGSTS.E.BYPASS.LTC128B.128 [R9+0x20c00], desc[UR38][R4.64], !P0 ;  /* 0x20c0000004099fae */ /* 0x0001e2000c101d66 */
[----:B------:R-:W-:Y:S01]  /*11040*/  ISETP.GE.AND P1, PT, R7, R3, PT ;  /* 0x000000030700720c */ /* 0x000fe20003f26270 */
[----:B------:R-:W-:Y:S02]  /*11050*/  IMAD.MOV.U32 R13, RZ, RZ, R2 ;  /* 0x000000ffff0d7224 */ /* 0x000fe400078e0002 */
[----:B------:R-:W-:Y:S02]  /*11060*/  IMAD.MOV.U32 R12, RZ, RZ, 0x3 ;  /* 0x00000003ff0c7424 */ /* 0x000fe400078e00ff */
[----:B0-----:R-:W-:-:S08]  /*11070*/  IMAD.MOV.U32 R4, RZ, RZ, R14 ;  /* 0x000000ffff047224 */ /* 0x001fd000078e000e */
[----:B------:R-:W-:Y:S05]  /*11080*/  WARPSYNC.COLLECTIVE R15, `(.L_x_3554) ;  /* 0x000000000f087348 */ /* 0x000fea0003c00000 */
[----:B------:R0:W1:Y:S02]  /*11090*/  SHFL.IDX P6, R14, R13, R12, R11 ;  /* 0x0000000c0d0e7389 */ /* 0x00006400000c000b */
[----:B01----:R-:W-:Y:S01]  /*110a0*/  ENDCOLLECTIVE ;  /* 0x000000000000791b */ /* 0x003fe20003800000 */
.L_x_3554:
        /* <DEDUP_REMOVED lines=9> */
[----:B------:R0:W-:Y:S02]  /*11140*/  @!P1 LDGSTS.E.BYPASS.LTC128B.128 [R9+0x21400], desc[UR38][R4.64], !P0 ;  /* 0x2140000004099fae */ /* 0x0001e4000c101d66 */
[----:B0-----:R-:W-:-:S07]  /*11150*/  IMAD.MOV.U32 R4, RZ, RZ, R14 ;  /* 0x000000ffff047224 */ /* 0x001fce00078e000e */
[----:B------:R-:W-:Y:S05]  /*11160*/  WARPSYNC.COLLECTIVE R15, `(.L_x_3555) ;  /* 0x000000000f087348 */ /* 0x000fea0003c00000 */
[----:B------:R0:W1:Y:S02]  /*11170*/  SHFL.IDX P6, R14, R13, R12, R11 ;  /* 0x0000000c0d0e7389 */ /* 0x00006400000c000b */
[----:B01----:R-:W-:Y:S01]  /*11180*/  ENDCOLLECTIVE ;  /* 0x000000000000791b */ /* 0x003fe20003800000 */
.L_x_3555:
[----:B------:R-:W-:Y:S01]  /*11190*/  IMAD.MOV.U32 R0, RZ, RZ, R14 ;  /* 0x000000ffff007224 */ /* 0x000fe200078e000e */
[----:B------:R-:W-:Y:S06]  /*111a0*/  BRA `(.L_x_3556) ;  /* 0xffffffac00dc7947 */ /* 0x000fec000383ffff */
.L_x_3445:
        /* <DEDUP_REMOVED lines=8> */
.L_x_3558:
[----:B------:R-:W-:Y:S05]  /*11230*/  BSYNC B0 ;  /* 0x0000000000007941 */ /* 0x000fea0003800000 */
.L_x_3557:
[----:B------:R-:W-:Y:S01]  /*11240*/  IMAD.MOV.U32 R13, RZ, RZ, R0 ;  /* 0x000000ffff0d7224 */ /* 0x000fe200078e0000 */
[----:B------:R0:W5:Y:S01]  /*11250*/  LDL.LU R10, [R1+0x2c] ;  /* 0x00002c00010a7983 */ /* 0x0001620000300800 */
[----:B------:R-:W-:Y:S02]  /*11260*/  IMAD.MOV.U32 R12, RZ, RZ, RZ ;  /* 0x000000ffff0c7224 */ /* 0x000fe400078e00ff */
[----:B------:R-:W-:Y:S01]  /*11270*/  IMAD.MOV.U32 R11, RZ, RZ, 0x181f ;  /* 0x0000181fff0b7424 */ /* 0x000fe200078e00ff */
[----:B------:R0:W-:Y:S01]  /*11280*/  STL [R1+0x54], R16 ;  /* 0x0000541001007387 */ /* 0x0001e20000100800 */
[----:B------:R-:W-:Y:S02]  /*11290*/  IMAD.MOV.U32 R15, RZ, RZ, -0x1 ;  /* 0xffffffffff0f7424 */ /* 0x000fe400078e00ff */
[----:B------:R-:W-:-:S07]  /*112a0*/  IMAD.MOV.U32 R2, RZ, RZ, R14 ;  /* 0x000000ffff027224 */ /* 0x000fce00078e000e */
[----:B0----5:R-:W-:Y:S05]  /*112b0*/  WARPSYNC.COLLECTIVE R15, `(.L_x_3559) ;  /* 0x000000000f087348 */ /* 0x021fea0003c00000 */
[----:B------:R1:W2:Y:S02]  /*112c0*/  SHFL.IDX P6, R14, R13, R12, R11 ;  /* 0x0000000c0d0e7389 */ /* 0x0002a400000c000b */
[----:B012--5:R-:W-:Y:S01]  /*112d0*/  ENDCOLLECTIVE ;  /* 0x000000000000791b */ /* 0x027fe20003800000 */
.L_x_3559:
[----:B------:R-:W-:Y:S01]  /*112e0*/  ULDC UR4, c[0x0][0x288] ;  /* 0x0000a20000047ab9 */ /* 0x000fe20000000800 */
[----:B------:R-:W2:Y:S01]  /*112f0*/  LDL R16, [R1+0x4] ;  /* 0x0000040001107983 */ /* 0x000ea20000100800 */
[----:B------:R-:W-:Y:S01]  /*11300*/  LOP3.LUT R18, R18, 0xfffffeff, RZ, 0xc0, !PT ;  /* 0xfffffeff12127812 */ /* 0x000fe200078ec0ff */
[----:B------:R-:W-:-:S03]  /*11310*/  IMAD R4, R8, UR4, RZ ;  /* 0x0000000408047c24 */ /* 0x000fc6000f8e02ff */
[----:B------:R-:W-:-:S04]  /*11320*/  @P1 LOP3.LUT R18, R18, 0x100, RZ, 0xfc, !PT ;  /* 0x0000010012121812 */ /* 0x000fc800078efcff */
[C---:B------:R-:W-:Y:S01]  /*11330*/  LOP3.LUT P1, RZ, R18.reuse, 0x10, RZ, 0xc0, !PT ;  /* 0x0000001012ff7812 */ /* 0x040fe2000782c0ff */
[----:B------:R-:W3:Y:S04]  /*11340*/  LDL.LU R11, [R1+0x14] ;  /* 0x00001400010b7983 */ /* 0x000ee80000300800 */
[----:B------:R-:W4:Y:S01]  /*11350*/  LDL.LU R15, [R1+0x28] ;  /* 0x00002800010f7983 */ /* 0x000f220000300800 */
[----:B------:R-:W-:Y:S01]  /*11360*/  LOP3.LUT R18, R18, 0xffffff7f, RZ, 0xc0, !PT ;  /* 0xffffff7f12127812 */ /* 0x000fe200078ec0ff */
[----:B------:R-:W-:Y:S02]  /*11370*/  IMAD.MOV.U32 R13, RZ, RZ, R6 ;  /* 0x000000ffff0d7224 */ /* 0x000fe400078e0006 */
[----:B------:R-:W-:Y:S02]  /*11380*/  IMAD.MOV.U32 R12, RZ, RZ, 0x1 ;  /* 0x00000001ff0c7424 */ /* 0x000fe400078e00ff */
[----:B------:R-:W-:Y:S01]  /*11390*/  IMAD.MOV.U32 R3, RZ, RZ, R14 ;  /* 0x000000ffff037224 */ /* 0x000fe200078e000e */
[----:B------:R-:W-:-:S13]  /*113a0*/  ISETP.GE.AND P3, PT, R10, R4, PT ;  /* 0x000000040a00720c */ /* 0x000fda0003f66270 */
[----:B------:R-:W-:-:S04]  /*113b0*/  @P3 LOP3.LUT R18, R18, 0x80, RZ, 0xfc, !PT ;  /* 0x0000008012123812 */ /* 0x000fc800078efcff */
[----:B------:R-:W-:Y:S02]  /*113c0*/  LOP3.LUT P3, RZ, R18, 0x4, RZ, 0xc0, !PT ;  /* 0x0000000412ff7812 */ /* 0x000fe4000786c0ff */
[-C--:B---3--:R-:W-:Y:S01]  /*113d0*/  ISETP.GE.AND P4, PT, R11, R4.reuse, PT ;  /* 0x000000040b00720c */ /* 0x088fe20003f86270 */
[----:B------:R-:W-:Y:S01]  /*113e0*/  IMAD.MOV.U32 R11, RZ, RZ, 0x181f ;  /* 0x0000181fff0b7424 */ /* 0x000fe200078e00ff */
[----:B----4-:R-:W-:Y:S01]  /*113f0*/  ISETP.GE.AND P2, PT, R15, R4, PT ;  /* 0x000000040f00720c */ /* 0x010fe20003f46270 */
[----:B------:R-:W-:-:S10]  /*11400*/  IMAD.MOV.U32 R15, RZ, RZ, -0x1 ;  /* 0xffffffffff0f7424 */ /* 0x000fd400078e00ff */
[----:B------:R-:W-:Y:S02]  /*11410*/  @!P4 LEA R3, P6, R9, R3, 0x1 ;  /* 0x000000030903c211 */ /* 0x000fe400078c08ff */
[----:B------:R-:W-:-:S03]  /*11420*/  @!P4 LOP3.LUT R8, R5, 0x40, RZ, 0xc0, !PT ;  /* 0x000000400508c812 */ /* 0x000fc600078ec0ff */
[----:B------:R-:W-:Y:S01]  /*11430*/  @!P4 IMAD.X R2, RZ, RZ, R2, P6 ;  /* 0x000000ffff02c224 */ /* 0x000fe200030e0602 */
[----:B------:R-:W-:Y:S02]  /*11440*/  LOP3.LUT P6, RZ, R18, 0x8, RZ, 0xc0, !PT ;  /* 0x0000000812ff7812 */ /* 0x000fe400078cc0ff */
[----:B------:R-:W-:Y:S02]  /*11450*/  @!P4 SHF.R.U32.HI R8, RZ, 0x2, R8 ;  /* 0x00000002ff08c819 */ /* 0x000fe40000011608 */
[----:B------:R-:W-:-:S04]  /*11460*/  @!P4 LOP3.LUT R3, R3, R2, RZ, 0x3c, !PT ;  /* 0x000000020303c212 */ /* 0x000fc800078e3cff */
[----:B------:R-:W-:-:S04]  /*11470*/  @!P4 LOP3.LUT R2, R3, R2, RZ, 0x3c, !PT ;  /* 0x000000020302c212 */ /* 0x000fc800078e3cff */
[----:B------:R-:W-:-:S05]  /*11480*/  @!P4 LOP3.LUT R3, R3, R2, RZ, 0x3c, !PT ;  /* 0x000000020303c212 */ /* 0x000fca00078e3cff */
[----:B------:R-:W-:Y:S01]  /*11490*/  @!PT LDS RZ, [RZ] ;  /* 0x00000000fffff984 */ /* 0x000fe20000000800 */
[----:B------:R-:W-:Y:S01]  /*114a0*/  @!PT LDS RZ, [RZ] ;  /* 0x00000000fffff984 */ /* 0x000fe20000000800 */
[----:B------:R-:W-:Y:S01]  /*114b0*/  @!PT LDS RZ, [RZ] ;  /* 0x00000000fffff984 */ /* 0x000fe20000000800 */
[----:B--2---:R0:W-:Y:S01]  /*114c0*/  @!P4 LDGSTS.E.BYPASS.LTC128B.128 [R16+0x26400], desc[UR38][R2.64], !P1 ;  /* 0x264000000210cfae */ /* 0x0041e2000c901d66 */
[----:B------:R-:W-:-:S03]  /*114d0*/  LOP3.LUT P1, RZ, R18, 0x100, RZ, 0xc0, !PT ;  /* 0x0000010012ff7812 */ /* 0x000fc6000782c0ff */
[----:B------:R0:W-:Y:S01]  /*114e0*/  @!P4 LDGSTS.E.BYPASS.LTC128B.128 [R16+0x28400], desc[UR38][R2.64+0x80], !P6 ;  /* 0x284000800210cfae */ /* 0x0001e2000f101d66 */
[----:B------:R-:W-:Y:S02]  /*114f0*/  @!P4 ISETP.NE.U32.AND P6, PT, R8, RZ, PT ;  /* 0x000000ff0800c20c */ /* 0x000fe40003fc5070 */
[----:B------:R-:W-:Y:S01]  /*11500*/  @!P4 LOP3.LUT R8, R7, 0x80, RZ, 0xc0, !PT ;  /* 0x000000800708c812 */ /* 0x000fe200078ec0ff */
[----:B------:R0:W-:Y:S03]  /*11510*/  @!P4 LDGSTS.E.BYPASS.LTC128B.128 [R16+0x2a400], desc[UR38][R2.64+0x100], !P3 ;  /* 0x2a4001000210cfae */ /* 0x0001e6000d901d66 */
[----:B------:R-:W-:Y:S01]  /*11520*/  @!P4 SHF.R.U32.HI R8, RZ, 0x3, R8 ;  /* 0x00000003ff08c819 */ /* 0x000fe20000011608 */
[----:B------:R0:W-:Y:S04]  /*11530*/  @!P4 LDGSTS.E.BYPASS.LTC128B.128 [R16+0x2c400], desc[UR38][R2.64+0x180], !P5 ;  /* 0x2c4001800210cfae */ /* 0x0001e8000e901d66 */
[----:B------:R0:W-:Y:S04]  /*11540*/  @!P4 LDGSTS.E.BYPASS.LTC128B.128 [R16+0x2e400], desc[UR38][R2.64+0x200], !P0 ;  /* 0x2e4002000210cfae */ /* 0x0001e8000c101d66 */
[----:B------:R0:W-:Y:S04]  /*11550*/  @!P4 LDGSTS.E.BYPASS.LTC128B.128 [R16+0x30400], desc[UR38][R2.64+0x280], !P1 ;  /* 0x304002800210cfae */ /* 0x0001e8000c901d66 */
[----:B------:R0:W-:Y:S01]  /*11560*/  @!P4 LDGSTS.E.BYPASS.LTC128B.128 [R16+0x32400], desc[UR38][R2.64+0x300], P6 ;  /* 0x324003000210cfae */ /* 0x0001e2000b101d66 */
[----:B------:R-:W-:-:S13]  /*11570*/  @!P4 ISETP.NE.U32.AND P6, PT, R8, RZ, PT ;  /* 0x000000ff0800c20c */ /* 0x000fda0003fc5070 */
[----:B------:R0:W-:Y:S02]  /*11580*/  @!P4 LDGSTS.E.BYPASS.LTC128B.128 [R16+0x34400], desc[UR38][R2.64+0x380], P6 ;  /* 0x344003800210cfae */ /* 0x0001e4000b101d66 */
[----:B0-----:R-:W-:Y:S05]  /*11590*/  WARPSYNC.COLLECTIVE R15, `(.L_x_3560) ;  /* 0x000000000f087348 */ /* 0x001fea0003c00000 */
[----:B------:R1:W2:Y:S02]  /*115a0*/  SHFL.IDX P6, R14, R13, R12, R11 ;  /* 0x0000000c0d0e7389 */ /* 0x0002a400000c000b */
[----:B012---:R-:W-:Y:S01]  /*115b0*/  ENDCOLLECTIVE ;  /* 0x000000000000791b */ /* 0x007fe20003800000 */
.L_x_3560:
[----:B------:R-:W-:Y:S02]  /*115c0*/  IMAD.MOV.U32 R13, RZ, RZ, R0 ;  /* 0x000000ffff0d7224 */ /* 0x000fe400078e0000 */
[----:B------:R-:W-:-:S07]  /*115d0*/  IMAD.MOV.U32 R8, RZ, RZ, R14 ;  /* 0x000000ffff087224 */ /* 0x000fce00078e000e */
[----:B------:R-:W-:Y:S05]  /*115e0*/  WARPSYNC.COLLECTIVE R15, `(.L_x_3561) ;  /* 0x000000000f087348 */ /* 0x000fea0003c00000 */
[----:B------:R0:W1:Y:S02]  /*115f0*/  SHFL.IDX P6, R14, R13, R12, R11 ;  /* 0x0000000c0d0e7389 */ /* 0x00006400000c000b */
[----:B01----:R-:W-:Y:S01]  /*11600*/  ENDCOLLECTIVE ;  /* 0x000000000000791b */ /* 0x003fe20003800000 */
.L_x_3561:
[----:B------:R-:W-:Y:S02]  /*11610*/  IMAD.MOV.U32 R13, RZ, RZ, R6 ;  /* 0x000000ffff0d7224 */ /* 0x000fe400078e0006 */
[----:B------:R-:W-:Y:S01]  /*11620*/  IMAD.MOV.U32 R12, RZ, RZ, 0x2 ;  /* 0x00000002ff0c7424 */ /* 0x000fe200078e00ff */
[----:B------:R-:W-:Y:S02]  /*11630*/  @!P2 LEA R9, P4, R9, R14, 0x1 ;  /* 0x0000000e0909a211 */ /* 0x000fe400078808ff */
[----:B------:R-:W-:-:S03]  /*11640*/  LOP3.LUT P6, RZ, R18, 0x8, RZ, 0xc0, !PT ;  /* 0x0000000812ff7812 */ /* 0x000fc600078cc0ff */
[----:B------:R-:W-:Y:S01]  /*11650*/  @!P2 IMAD.X R10, RZ, RZ, R8, P4 ;  /* 0x000000ffff0aa224 */ /* 0x000fe200020e0608 */
[----:B------:R-:W-:Y:S01]  /*11660*/  LOP3.LUT P4, RZ, R18, 0x10, RZ, 0xc0, !PT ;  /* 0x0000001012ff7812 */ /* 0x000fe2000788c0ff */
[----:B------:R-:W-:Y:S01]  /*11670*/  @!P2 IMAD.MOV.U32 R2, RZ, RZ, R9 ;  /* 0x000000ffff02a224 */ /* 0x000fe200078e0009 */
[----:B------:R-:W-:Y:S01]  /*11680*/  @!P2 LOP3.LUT R8, R5, 0x40, RZ, 0xc0, !PT ;  /* 0x000000400508a812 */ /* 0x000fe200078ec0ff */
[----:B------:R-:W-:Y:S02]  /*11690*/  @!P2 IMAD.MOV.U32 R3, RZ, RZ, R10 ;  /* 0x000000ffff03a224 */ /* 0x000fe400078e000a */
[----:B------:R-:W0:Y:S01]  /*116a0*/  S2R R10, SR_TID.X ;  /* 0x00000000000a7919 */ /* 0x000e220000002100 */
[----:B------:R-:W-:-:S07]  /*116b0*/  @!P2 SHF.R.U32.HI R8, RZ, 0x2, R8 ;  /* 0x00000002ff08a819 */ /* 0x000fce0000011608 */
[----:B------:R-:W-:Y:S01]  /*116c0*/  @!PT LDS RZ, [RZ] ;  /* 0x00000000fffff984 */ /* 0x000fe20000000800 */
[----:B------:R-:W-:Y:S01]  /*116d0*/  @!PT LDS RZ, [RZ] ;  /* 0x00000000fffff984 */ /* 0x000fe20000000800 */
[----:B------:R-:W-:Y:S01]  /*116e0*/  @!PT LDS RZ, [RZ] ;  /* 0x00000000fffff984 */ /* 0x000fe20000000800 */
[----:B------:R1:W-:Y:S01]  /*116f0*/  @!P2 LDGSTS.E.BYPASS.LTC128B.128 [R16+0x26c00], desc[UR38][R2.64], !P4 ;  /* 0x26c000000210afae */ /* 0x0003e2000e101d66 */
[----:B------:R-:W-:Y:S02]  /*11700*/  @!P2 ISETP.NE.U32.AND P4, PT, R8, RZ, PT ;  /* 0x000000ff0800a20c */ /* 0x000fe40003f85070 */
[----:B------:R-:W-:Y:S01]  /*11710*/  @!P2 LOP3.LUT R8, R7, 0x80, RZ, 0xc0, !PT ;  /* 0x000000800708a812 */ /* 0x000fe200078ec0ff */
[----:B------:R1:W-:Y:S03]  /*11720*/  @!P2 LDGSTS.E.BYPASS.LTC128B.128 [R16+0x28c00], desc[UR38][R2.64+0x80], !P6 ;  /* 0x28c000800210afae */ /* 0x0003e6000f101d66 */
[----:B------:R-:W-:-:S07]  /*11730*/  @!P2 SHF.R.U32.HI R8, RZ, 0x3, R8 ;  /* 0x00000003ff08a819 */ /* 0x000fce0000011608 */
[----:B01----:R-:W-:Y:S05]  /*11740*/  WARPSYNC.COLLECTIVE R15, `(.L_x_3562) ;  /* 0x000000000f087348 */ /* 0x003fea0003c00000 */
[----:B------:R2:W3:Y:S02]  /*11750*/  SHFL.IDX P6, R14, R13, R12, R11 ;  /* 0x0000000c0d0e7389 */ /* 0x0004e400000c000b */
[----:B0123--:R-:W-:Y:S01]  /*11760*/  ENDCOLLECTIVE ;  /* 0x000000000000791b */ /* 0x00ffe20003800000 */
.L_x_3562:
[----:B------:R-:W-:Y:S01]  /*11770*/  @!PT LDS RZ, [RZ] ;  /* 0x00000000fffff984 */ /* 0x000fe20000000800 */
[----:B------:R-:W-:Y:S01]  /*11780*/  @!PT LDS RZ, [RZ] ;  /* 0x00000000fffff984 */ /* 0x000fe20000000800 */
[----:B------:R-:W-:Y:S01]  /*11790*/  @!PT LDS RZ, [RZ] ;  /* 0x00000000fffff984 */ /* 0x000fe20000000800 */
[----:B------:R-:W-:Y:S01]  /*117a0*/  @!P2 LDGSTS.E.BYPASS.LTC128B.128 [R16+0x2ac00], desc[UR38][R2.64+0x100], !P3 ;  /* 0x2ac001000210afae */ /* 0x000fe2000d901d66 */
[----:B------:R-:W-:-:S03]  /*117b0*/  LOP3.LUT P3, RZ, R18, 0x80, RZ, 0xc0, !PT ;  /* 0x0000008012ff7812 */ /* 0x000fc6000786c0ff */
[----:B------:R-:W-:Y:S04]  /*117c0*/  @!P2 LDGSTS.E.BYPASS.LTC128B.128 [R16+0x2cc00], desc[UR38][R2.64+0x180], !P5 ;  /* 0x2cc001800210afae */ /* 0x000fe8000e901d66 */
[----:B------:R-:W-:Y:S01]  /*117d0*/  @!P2 LDGSTS.E.BYPASS.LTC128B.128 [R16+0x2ec00], desc[UR38][R2.64+0x200], !P0 ;  /* 0x2ec002000210afae */ /* 0x000fe2000c101d66 */
[----:B------:R-:W-:-:S03]  /*117e0*/  IMAD.MOV.U32 R13, RZ, RZ, R0 ;  /* 0x000000ffff0d7224 */ /* 0x000fc600078e0000 */
[----:B------:R-:W-:Y:S01]  /*117f0*/  @!P2 LDGSTS.E.BYPASS.LTC128B.128 [R16+0x30c00], desc[UR38][R2.64+0x280], !P1 ;  /* 0x30c002800210afae */ /* 0x000fe2000c901d66 */
[----:B------:R-:W-:-:S03]  /*11800*/  IMAD.SHL.U32 R10, R10, 0x8, RZ ;  /* 0x000000080a0a7824 */ /* 0x000fc600078e00ff */
[----:B------:R-:W-:Y:S01]  /*11810*/  @!P2 LDGSTS.E.BYPASS.LTC128B.128 [R16+0x32c00], desc[UR38][R2.64+0x300], P4 ;  /* 0x32c003000210afae */ /* 0x000fe2000a101d66 */
[----:B------:R-:W-:Y:S02]  /*11820*/  @!P2 ISETP.NE.U32.AND P4, PT, R8, RZ, PT ;  /* 0x000000ff0800a20c */ /* 0x000fe40003f85070 */
[----:B------:R-:W-:Y:S02]  /*11830*/  LOP3.LUT R10, R10, 0x38, RZ, 0xc0, !PT ;  /* 0x000000380a0a7812 */ /* 0x000fe400078ec0ff */
[----:B------:R-:W-:-:S04]  /*11840*/  @!P3 LOP3.LUT R8, R5, 0x40, RZ, 0xc0, !PT ;  /* 0x000000400508b812 */ /* 0x000fc800078ec0ff */
[----:B------:R-:W-:-:S05]  /*11850*/  @!P3 SHF.R.U32.HI R8, RZ, 0x2, R8 ;  /* 0x00000002ff08b819 */ /* 0x000fca0000011608 */
[----:B------:R0:W-:Y:S01]  /*11860*/  @!P2 LDGSTS.E.BYPASS.LTC128B.128 [R16+0x34c00], desc[UR38][R2.64+0x380], P4 ;  /* 0x34c003800210afae */ /* 0x0001e2000a101d66 */
[----:B------:R-:W-:Y:S01]  /*11870*/  LOP3.LUT P2, RZ, R18, 0x4, RZ, 0xc0, !PT ;  /* 0x0000000412ff7812 */ /* 0x000fe2000784c0ff */
[----:B0-----:R-:W-:-:S12]  /*11880*/  IMAD.MOV.U32 R2, RZ, RZ, R14 ;  /* 0x000000ffff027224 */ /* 0x001fd800078e000e */
[----:B------:R-:W-:Y:S05]  /*11890*/  WARPSYNC.COLLECTIVE R15, `(.L_x_3563) ;  /* 0x000000000f087348 */ /* 0x000fea0003c00000 */
[----:B------:R0:W1:Y:S02]  /*118a0*/  SHFL.IDX P6, R14, R13, R12, R11 ;  /* 0x0000000c0d0e7389 */ /* 0x00006400000c000b */
[----:B01----:R-:W-:Y:S01]  /*118b0*/  ENDCOLLECTIVE ;  /* 0x000000000000791b */ /* 0x003fe20003800000 */
.L_x_3563:
[----:B------:R-:W-:Y:S01]  /*118c0*/  IMAD.MOV.U32 R3, RZ, RZ, R14 ;  /* 0x000000ffff037224 */ /* 0x000fe200078e000e */
[----:B------:R-:W-:-:S04]  /*118d0*/  LOP3.LUT P6, RZ, R18, 0x8, RZ, 0xc0, !PT ;  /* 0x0000000812ff7812 */ /* 0x000fc800078cc0ff */
[----:B------:R-:W-:-:S05]  /*118e0*/  @!P3 LEA R3, P4, R10, R3, 0x1 ;  /* 0x000000030a03b211 */ /* 0x000fca00078808ff */
[----:B------:R-:W-:Y:S01]  /*118f0*/  @!P3 IMAD.X R2, RZ, RZ, R2, P4 ;  /* 0x000000ffff02b224 */ /* 0x000fe200020e0602 */
[----:B------:R-:W-:-:S04]  /*11900*/  LOP3.LUT P4, RZ, R18, 0x10, RZ, 0xc0, !PT ;  /* 0x0000001012ff7812 */ /* 0x000fc8000788c0ff */
[----:B------:R-:W-:-:S04]  /*11910*/  @!P3 LOP3.LUT R3, R3, R2, RZ, 0x3c, !PT ;  /* 0x000000020303b212 */ /* 0x000fc800078e3cff */
[----:B------:R-:W-:-:S04]  /*11920*/  @!P3 LOP3.LUT R2, R3, R2, RZ, 0x3c, !PT ;  /* 0x000000020302b212 */ /* 0x000fc800078e3cff */
[----:B------:R-:W-:-:S05]  /*11930*/  @!P3 LOP3.LUT R3, R3, R2, RZ, 0x3c, !PT ;  /* 0x000000020303b212 */ /* 0x000fca00078e3cff */
[----:B------:R-:W-:Y:S01]  /*11940*/  @!PT LDS RZ, [RZ] ;  /* 0x00000000fffff984 */ /* 0x000fe20000000800 */
[----:B------:R-:W-:Y:S01]  /*11950*/  @!PT LDS RZ, [RZ] ;  /* 0x00000000fffff984 */ /* 0x000fe20000000800 */
[----:B------:R-:W-:Y:S01]  /*11960*/  @!PT LDS RZ, [RZ] ;  /* 0x00000000fffff984 */ /* 0x000fe20000000800 */
        /* <DEDUP_REMOVED lines=8> */
[----:B------:R0:W-:Y:S04]  /*119f0*/  @!P3 LDGSTS.E.BYPASS.LTC128B.128 [R16+0x31400], desc[UR38][R2.64+0x280], !P1 ;  /* 0x314002800210bfae */ /* 0x0001e8000c901d66 */
[----:B------:R0:W-:Y:S01]  /*11a00*/  @!P3 LDGSTS.E.BYPASS.LTC128B.128 [R16+0x33400], desc[UR38][R2.64+0x300], P4 ;  /* 0x334003000210bfae */ /* 0x0001e2000a101d66 */
[----:B------:R-:W-:-:S13]  /*11a10*/  @!P3 ISETP.NE.U32.AND P4, PT, R8, RZ, PT ;  /* 0x000000ff0800b20c */ /* 0x000fda0003f85070 */
[----:B------:R0:W-:Y:S04]  /*11a20*/  @!P3 LDGSTS.E.BYPASS.LTC128B.128 [R16+0x35400], desc[UR38][R2.64+0x380], P4 ;  /* 0x354003800210bfae */ /* 0x0001e8000a101d66 */
[----:B------:R0:W5:Y:S01]  /*11a30*/  LDL.LU R16, [R1+0x54] ;  /* 0x0000540001107983 */ /* 0x0001620000300800 */
[----:B------:R-:W-:Y:S02]  /*11a40*/  IMAD.MOV.U32 R13, RZ, RZ, R6 ;  /* 0x000000ffff0d7224 */ /* 0x000fe400078e0006 */
[----:B------:R-:W-:-:S07]  /*11a50*/  IMAD.MOV.U32 R12, RZ, RZ, 0x3 ;  /* 0x00000003ff0c7424 */ /* 0x000fce00078e00ff */
[----:B0----5:R-:W-:Y:S05]  /*11a60*/  WARPSYNC.COLLECTIVE R15, `(.L_x_3564) ;  /* 0x000000000f087348 */ /* 0x021fea0003c00000 */
[----:B------:R1:W2:Y:S02]  /*11a70*/  SHFL.IDX P6, R14, R13, R12, R11 ;  /* 0x0000000c0d0e7389 */ /* 0x0002a400000c000b */
[----:B012--5:R-:W-:Y:S01]  /*11a80*/  ENDCOLLECTIVE ;  /* 0x000000000000791b */ /* 0x027fe20003800000 */
.L_x_3564:
[----:B------:R-:W-:Y:S02]  /*11a90*/  IMAD.MOV.U32 R13, RZ, RZ, R0 ;  /* 0x000000ffff0d7224 */ /* 0x000fe400078e0000 */
[----:B------:R-:W-:-:S07]  /*11aa0*/  IMAD.MOV.U32 R6, RZ, RZ, R14 ;  /* 0x000000ffff067224 */ /* 0x000fce00078e000e */
[----:B------:R-:W-:Y:S05]  /*11ab0*/  WARPSYNC.COLLECTIVE R15, `(.L_x_3565) ;  /* 0x000000000f087348 */ /* 0x000fea0003c00000 */
[----:B------:R0:W1:Y:S02]  /*11ac0*/  SHFL.IDX P6, R14, R13, R12, R11 ;  /* 0x0000000c0d0e7389 */ /* 0x00006400000c000b */
[----:B01----:R-:W-:Y:S01]  /*11ad0*/  ENDCOLLECTIVE ;  /* 0x000000000000791b */ /* 0x003fe20003800000 */
.L_x_3565:
[----:B------:R-:W-:Y:S01]  /*11ae0*/  IMAD.MOV.U32 R0, RZ, RZ, R14 ;  /* 0x000000ffff007224 */ /* 0x000fe200078e000e */
[----:B------:R-:W-:Y:S06]  /*11af0*/  BRA `(.L_x_3566) ;  /* 0xffffffb000f87947 */ /* 0x000fec000383ffff */
.L_x_3449:
[----:B0-----:R-:W-:-:S04]  /*11b00*/  IMAD.U32 R3, RZ, RZ, UR36 ;  /* 0x00000024ff037e24 */ /* 0x001fc8000f8e00ff */
[----:B------:R0:W2:Y:S03]  /*11b10*/  SYNCS.PHASECHK.TRANS64.TRYWAIT P0, [R3+URZ+0x38820], R0 ;  /* 0x03882000030075a7 */ /* 0x0000a6000800017f */
[----:B--2---:R-:W-:Y:S05]  /*11b20*/  @!P0 NANOSLEEP.SYNCS 0x989680 ;  /* 0x009896800000895d */ /* 0x004fea0003900000 */
[----:B------:R-:W2:Y:S02]  /*11b30*/  @!P0 SYNCS.PHASECHK.TRANS64 P0, [R3+URZ+0x38820], R0 ;  /* 0x03882000030085a7 */ /* 0x000ea4000800007f */
[----:B--2---:R-:W-:Y:S05]  /*11b40*/  @!P0 BRA `(.L_x_3449) ;  /* 0xfffffffc00ec8947 */ /* 0x004fea000383ffff */
[----:B------:R-:W-:Y:S05]  /*11b50*/  BRA `(.L_x_3567) ;  /* 0xffffffb400887947 */ /* 0x000fea000383ffff */
.L_x_3453:
[----:B0-----:R0:W2:Y:S02]  /*11b60*/  SYNCS.PHASECHK.TRANS64.TRYWAIT P0, [R3+URZ+0x38860], R0 ;  /* 0x03886000030075a7 */ /* 0x0010a4000800017f */
[----:B--2---:R-:W-:Y:S05]  /*11b70*/  @!P0 NANOSLEEP.SYNCS 0x989680 ;  /* 0x009896800000895d */ /* 0x004fea0003900000 */
[----:B------:R-:W2:Y:S02]  /*11b80*/  @!P0 SYNCS.PHASECHK.TRANS64 P0, [R3+URZ+0x38860], R0 ;  /* 0x03886000030085a7 */ /* 0x000ea4000800007f */
[----:B--2---:R-:W-:Y:S05]  /*11b90*/  @!P0 BRA `(.L_x_3453) ;  /* 0xfffffffc00f08947 */ /* 0x004fea000383ffff */
[----:B------:R-:W-:Y:S05]  /*11ba0*/  BRA `(.L_x_3568) ;  /* 0xffffffb400a87947 */ /* 0x000fea000383ffff */
.L_x_3470:
[----:B-1----:R1:W2:Y:S02]  /*11bb0*/  SYNCS.PHASECHK.TRANS64.TRYWAIT P0, [R3+URZ+0x38840], R2 ;  /* 0x03884002030075a7 */ /* 0x0022a4000800017f */
[----:B--2---:R-:W-:Y:S05]  /*11bc0*/  @!P0 NANOSLEEP.SYNCS 0x989680 ;  /* 0x009896800000895d */ /* 0x004fea0003900000 */
[----:B------:R-:W2:Y:S02]  /*11bd0*/  @!P0 SYNCS.PHASECHK.TRANS64 P0, [R3+URZ+0x38840], R2 ;  /* 0x03884002030085a7 */ /* 0x000ea4000800007f */
[----:B--2---:R-:W-:Y:S05]  /*11be0*/  @!P0 BRA `(.L_x_3470) ;  /* 0xfffffffc00f08947 */ /* 0x004fea000383ffff */
[----:B------:R-:W-:Y:S05]  /*11bf0*/  BRA `(.L_x_3569) ;  /* 0xffffffc0008c7947 */ /* 0x000fea000383ffff */
.L_x_3475:
[----:B0-----:R0:W2:Y:S02]  /*11c00*/  SYNCS.PHASECHK.TRANS64.TRYWAIT P0, [R3+URZ+0x38860], R2 ;  /* 0x03886002030075a7 */ /* 0x0010a4000800017f */
[----:B--2---:R-:W-:Y:S05]  /*11c10*/  @!P0 NANOSLEEP.SYNCS 0x989680 ;  /* 0x009896800000895d */ /* 0x004fea0003900000 */
[----:B------:R-:W2:Y:S02]  /*11c20*/  @!P0 SYNCS.PHASECHK.TRANS64 P0, [R3+URZ+0x38860], R2 ;  /* 0x03886002030085a7 */ /* 0x000ea4000800007f */
[----:B--2---:R-:W-:Y:S05]  /*11c30*/  @!P0 BRA `(.L_x_3475) ;  /* 0xfffffffc00f08947 */ /* 0x004fea000383ffff */
[----:B------:R-:W-:Y:S05]  /*11c40*/  BRA `(.L_x_3570) ;  /* 0xffffffc400047947 */ /* 0x000fea000383ffff */
.L_x_3491:
[----:B--2---:R2:W3:Y:S02]  /*11c50*/  SYNCS.PHASECHK.TRANS64.TRYWAIT P0, [R4+URZ+0x38840], R2 ;  /* 0x03884002040075a7 */ /* 0x0044e4000800017f */
[----:B---3--:R-:W-:Y:S05]  /*11c60*/  @!P0 NANOSLEEP.SYNCS 0x989680 ;  /* 0x009896800000895d */ /* 0x008fea0003900000 */
[----:B------:R-:W3:Y:S02]  /*11c70*/  @!P0 SYNCS.PHASECHK.TRANS64 P0, [R4+URZ+0x38840], R2 ;  /* 0x03884002040085a7 */ /* 0x000ee4000800007f */
[----:B---3--:R-:W-:Y:S05]  /*11c80*/  @!P0 BRA `(.L_x_3491) ;  /* 0xfffffffc00f08947 */ /* 0x008fea000383ffff */
[----:B------:R-:W-:Y:S05]  /*11c90*/  BRA `(.L_x_3571) ;  /* 0xffffffcc00dc7947 */ /* 0x000fea000383ffff */
.L_x_3496:
[----:B0-----:R0:W1:Y:S02]  /*11ca0*/  SYNCS.PHASECHK.TRANS64.TRYWAIT P0, [R4+URZ+0x38860], R2 ;  /* 0x03886002040075a7 */ /* 0x001064000800017f */
[----:B-1----:R-:W-:Y:S05]  /*11cb0*/  @!P0 NANOSLEEP.SYNCS 0x989680 ;  /* 0x009896800000895d */ /* 0x002fea0003900000 */
[----:B------:R-:W1:Y:S02]  /*11cc0*/  @!P0 SYNCS.PHASECHK.TRANS64 P0, [R4+URZ+0x38860], R2 ;  /* 0x03886002040085a7 */ /* 0x000e64000800007f */
[----:B-1----:R-:W-:Y:S05]  /*11cd0*/  @!P0 BRA `(.L_x_3496) ;  /* 0xfffffffc00f08947 */ /* 0x002fea000383ffff */
[----:B------:R-:W-:Y:S05]  /*11ce0*/  BRA `(.L_x_3572) ;  /* 0xffffffd000547947 */ /* 0x000fea000383ffff */
.L_x_3511:
[----:B0-----:R0:W2:Y:S02]  /*11cf0*/  SYNCS.PHASECHK.TRANS64.TRYWAIT P0, [R4+URZ+0x38840], R2 ;  /* 0x03884002040075a7 */ /* 0x0010a4000800017f */
[----:B--2---:R-:W-:Y:S05]  /*11d00*/  @!P0 NANOSLEEP.SYNCS 0x989680 ;  /* 0x009896800000895d */ /* 0x004fea0003900000 */
[----:B------:R-:W2:Y:S02]  /*11d10*/  @!P0 SYNCS.PHASECHK.TRANS64 P0, [R4+URZ+0x38840], R2 ;  /* 0x03884002040085a7 */ /* 0x000ea4000800007f */
[----:B--2---:R-:W-:Y:S05]  /*11d20*/  @!P0 BRA `(.L_x_3511) ;  /* 0xfffffffc00f08947 */ /* 0x004fea000383ffff */
[----:B------:R-:W-:Y:S05]  /*11d30*/  BRA `(.L_x_3573) ;  /* 0xffffffdc00087947 */ /* 0x000fea000383ffff */
.L_x_3516:
[----:B-1----:R1:W2:Y:S02]  /*11d40*/  SYNCS.PHASECHK.TRANS64.TRYWAIT P0, [R4+URZ+0x38860], R2 ;  /* 0x03886002040075a7 */ /* 0x0022a4000800017f */
[----:B--2---:R-:W-:Y:S05]  /*11d50*/  @!P0 NANOSLEEP.SYNCS 0x989680 ;  /* 0x009896800000895d */ /* 0x004fea0003900000 */
[----:B------:R-:W2:Y:S02]  /*11d60*/  @!P0 SYNCS.PHASECHK.TRANS64 P0, [R4+URZ+0x38860], R2 ;  /* 0x03886002040085a7 */ /* 0x000ea4000800007f */
[----:B--2---:R-:W-:Y:S05]  /*11d70*/  @!P0 BRA `(.L_x_3516) ;  /* 0xfffffffc00f08947 */ /* 0x004fea000383ffff */
[----:B------:R-:W-:Y:S05]  /*11d80*/  BRA `(.L_x_3574) ;  /* 0xffffffdc00807947 */ /* 0x000fea000383ffff */
.L_x_3530:
[----:B0-----:R0:W2:Y:S02]  /*11d90*/  SYNCS.PHASECHK.TRANS64.TRYWAIT P0, [R9+URZ+0x38820], R2 ;  /* 0x03882002090075a7 */ /* 0x0010a4000800017f */
[----:B--2---:R-:W-:Y:S05]  /*11da0*/  @!P0 NANOSLEEP.SYNCS 0x989680 ;  /* 0x009896800000895d */ /* 0x004fea0003900000 */
[----:B------:R-:W2:Y:S02]  /*11db0*/  @!P0 SYNCS.PHASECHK.TRANS64 P0, [R9+URZ+0x38820], R2 ;  /* 0x03882002090085a7 */ /* 0x000ea4000800007f */
[----:B--2---:R-:W-:Y:S05]  /*11dc0*/  @!P0 BRA `(.L_x_3530) ;  /* 0xfffffffc00f08947 */ /* 0x004fea000383ffff */
[----:B------:R-:W-:Y:S05]  /*11dd0*/  BRA `(.L_x_3575) ;  /* 0xffffffe800007947 */ /* 0x000fea000383ffff */
.L_x_3531:
        /* <DEDUP_REMOVED lines=11> */
.L_x_3577:
[----:B------:R-:W-:Y:S05]  /*11e90*/  BSYNC B0 ;  /* 0x0000000000007941 */ /* 0x000fea0003800000 */
.L_x_3576:
[----:B------:R-:W-:Y:S05]  /*11ea0*/  BRA `(.L_x_3578) ;  /* 0xffffffe400e87947 */ /* 0x000fea000383ffff */
.L_x_3534:
[----:B------:R-:W-:Y:S01]  /*11eb0*/  BSSY B1, `(.L_x_3579) ;  /* 0x0000006000017945 */ /* 0x000fe20003800000 */
[----:B------:R-:W-:-:S07]  /*11ec0*/  IMAD.MOV.U32 R15, RZ, RZ, -0x1 ;  /* 0xffffffffff0f7424 */ /* 0x000fce00078e00ff */
[----:B012---:R-:W-:Y:S05]  /*11ed0*/  WARPSYNC.COLLECTIVE R15, `(.L_x_3580) ;  /* 0x000000000f0c7348 */ /* 0x007fea0003c00000 */
[----:B------:R-:W-:Y:S02]  /*11ee0*/  ELECT P6, UR62, PT ;  /* 0x00000000003e782f */ /* 0x000fe400038c0000 */
[----:B------:R-:W-:Y:S01]  /*11ef0*/  MOV R14, UR62 ;  /* 0x0000003e000e7c02 */ /* 0x000fe20008000f00 */
[----:B012---:R-:W-:Y:S10]  /*11f00*/  ENDCOLLECTIVE ;  /* 0x000000000000791b */ /* 0x007ff40003800000 */
.L_x_3580:
[----:B------:R-:W-:Y:S05]  /*11f10*/  BSYNC B1 ;  /* 0x0000000000017941 */ /* 0x000fea0003800000 */
.L_x_3579:
[----:B------:R-:W-:Y:S05]  /*11f20*/  BRA `(.L_x_3581) ;  /* 0xffffffe400e07947 */ /* 0x000fea000383ffff */
.L_x_3535:
[----:B0-----:R0:W1:Y:S02]  /*11f30*/  SYNCS.PHASECHK.TRANS64.TRYWAIT P0, [R5+URZ], R4 ;  /* 0x00000004050075a7 */ /* 0x001064000800017f */
[----:B-1----:R-:W-:Y:S05]  /*11f40*/  @!P0 NANOSLEEP.SYNCS 0x989680 ;  /* 0x009896800000895d */ /* 0x002fea0003900000 */
[----:B------:R-:W1:Y:S02]  /*11f50*/  @!P0 SYNCS.PHASECHK.TRANS64 P0, [R5+URZ], R4 ;  /* 0x00000004050085a7 */ /* 0x000e64000800007f */
[----:B-1----:R-:W-:Y:S05]  /*11f60*/  @!P0 BRA `(.L_x_3535) ;  /* 0xfffffffc00f08947 */ /* 0x002fea000383ffff */
[----:B------:R-:W-:Y:S05]  /*11f70*/  BRA `(.L_x_3582) ;  /* 0xffffffe800047947 */ /* 0x000fea000383ffff */
.L_x_3536:
[----:B-1----:R1:W2:Y:S02]  /*11f80*/  SYNCS.PHASECHK.TRANS64.TRYWAIT P0, [R7+URZ], R2 ;  /* 0x00000002070075a7 */ /* 0x0022a4000800017f */
[----:B--2---:R-:W-:Y:S05]  /*11f90*/  @!P0 NANOSLEEP.SYNCS 0x989680 ;  /* 0x009896800000895d */ /* 0x004fea0003900000 */
[----:B------:R-:W2:Y:S02]  /*11fa0*/  @!P0 SYNCS.PHASECHK.TRANS64 P0, [R7+URZ], R2 ;  /* 0x00000002070085a7 */ /* 0x000ea4000800007f */
[----:B--2---:R-:W-:Y:S05]  /*11fb0*/  @!P0 BRA `(.L_x_3536) ;  /* 0xfffffffc00f08947 */ /* 0x004fea000383ffff */
[----:B------:R-:W-:Y:S05]  /*11fc0*/  BRA `(.L_x_3583) ;  /* 0xffffffe800007947 */ /* 0x000fea000383ffff */
.L_x_3537:
[----:B--2---:R2:W3:Y:S02]  /*11fd0*/  SYNCS.PHASECHK.TRANS64.TRYWAIT P0, [R19+URZ], R4 ;  /* 0x00000004130075a7 */ /* 0x0044e4000800017f */
[----:B---3--:R-:W-:Y:S05]  /*11fe0*/  @!P0 NANOSLEEP.SYNCS 0x989680 ;  /* 0x009896800000895d */ /* 0x008fea0003900000 */
[----:B------:R-:W3:Y:S02]  /*11ff0*/  @!P0 SYNCS.PHASECHK.TRANS64 P0, [R19+URZ], R4 ;  /* 0x00000004130085a7 */ /* 0x000ee4000800007f */
[----:B---3--:R-:W-:Y:S05]  /*12000*/  @!P0 BRA `(.L_x_3537) ;  /* 0xfffffffc00f08947 */ /* 0x008fea000383ffff */
[----:B------:R-:W-:Y:S05]  /*12010*/  BRA `(.L_x_3584) ;  /* 0xffffffe400f47947 */ /* 0x000fea000383ffff */
.L_x_3585:
        /* <DEDUP_REMOVED lines=14> */
.L_x_15285:


//--------------------- .text._ZN7cutlass13device_kernelIN5flash11enable_sm90INS1_16FlashAttnFwdSm90INS1_25CollectiveMainloopFwdSm90ILi2EN4cute5tupleIJNS5_1CILi1EEES8_S8_EEENS6_IJNS7_ILi64EEESA_SA_EEELi512ENS_10bfloat16_tEfNS_4arch4Sm90ELb0ELb0ELb1ELb1ELb0ELb0ELb0ELb0ELb0ELb1ELb0ELb0EEENS1_21CollectiveEpilogueFwdINS6_IJSA_NS7_ILi512EEESA_EEES9_SC_SE_Li256ELb1ELb1ELb0ELb0EEENS1_36VarlenDynamicPersistentTileSchedulerILi64ELi64ELi256ELi128ELb0ELb1ELb1ELb0ELb1ELb1EEEEEEEEEvNT_6ParamsE --------------------------
	.section	.text._ZN7cutlass13device_kernelIN5flash11enable_sm90INS1_16FlashAttnFwdSm90INS1_25CollectiveMainloopFwdSm90ILi2EN4cute5tupleIJNS5_1CILi1EEES8_S8_EEENS6_IJNS7_ILi64EEESA_SA_EEELi512ENS_10bfloat16_tEfNS_4arch4Sm90ELb0ELb0ELb1ELb1ELb0ELb0ELb0ELb0ELb0ELb1ELb0ELb0EEENS1_21CollectiveEpilogueFwdINS6_IJSA_NS7_ILi512EEESA_EEES9_SC_SE_Li256ELb1ELb1ELb0ELb0EEENS1_36VarlenDynamicPersistentTileSchedulerILi64ELi64ELi256ELi128ELb0ELb1ELb1ELb0ELb1ELb1EEEEEEEEEvNT_6ParamsE,"ax",@progbits
	.align	128
.text._ZN7cutlass13device_kernelIN5flash11enable_sm90INS1_16FlashAttnFwdSm90INS1_25CollectiveMainloopFwdSm90ILi2EN4cute5tupleIJNS5_1CILi1EEES8_S8_EEENS6_IJNS7_ILi64EEESA_SA_EEELi512ENS_10bfloat16_tEfNS_4arch4Sm90ELb0ELb0ELb1ELb1ELb0ELb0ELb0ELb0ELb0ELb1ELb0ELb0EEENS1_21CollectiveEpilogueFwdINS6_IJSA_NS7_ILi512EEESA_EEES9_SC_SE_Li256ELb1ELb1ELb0ELb0EEENS1_36VarlenDynamicPersistentTileSchedulerILi64ELi64ELi256ELi128ELb0ELb1ELb1ELb0ELb1ELb1EEEEEEEEEvNT_6ParamsE:
        .type           _ZN7cutlass13device_kernelIN5flash11enable_sm90INS1_16FlashAttnFwdSm90INS1_25CollectiveMainloopFwdSm90ILi2EN4cute5tupleIJNS5_1CILi1EEES8_S8_EEENS6_IJNS7_ILi64EEESA_SA_EEELi512ENS_10bfloat16_tEfNS_4arch4Sm90ELb0ELb0ELb1ELb1ELb0ELb0ELb0ELb0ELb0ELb1ELb0ELb0EEENS1_21CollectiveEpilogueFwdINS6_IJSA_NS7_ILi512EEESA_EEES9_SC_SE_Li256ELb1ELb1ELb0ELb0EEENS1_36VarlenDynamicPersistentTileSchedulerILi64ELi64ELi256ELi128ELb0ELb1ELb1ELb0ELb1ELb1EEEEEEEEEvNT_6ParamsE,@function
        .size           _ZN7cutlass13device_kernelIN5flash11enable_sm90INS1_16FlashAttnFwdSm90INS1_25CollectiveMainloopFwdSm90ILi2EN4cute5tupleIJNS5_1CILi1EEES8_S8_EEENS6_IJNS7_ILi64EEESA_SA_EEELi512ENS_10bfloat16_tEfNS_4arch4Sm90ELb0ELb0ELb1ELb1ELb0ELb0ELb0ELb0ELb0ELb1ELb0ELb0EEENS1_21CollectiveEpilogueFwdINS6_IJSA_NS7_ILi512EEESA_EEES9_SC_SE_Li256ELb1ELb1ELb0ELb0EEENS1_36VarlenDynamicPersistentTileSchedulerILi64ELi64ELi256ELi128ELb0ELb1ELb1ELb0ELb1ELb1EEEEEEEEEvNT_6ParamsE,(.L_x_15286 - _ZN7cutlass13device_kernelIN5flash11enable_sm90INS1_16FlashAttnFwdSm90INS1_25CollectiveMainloopFwdSm90ILi2EN4cute5tupleIJNS5_1CILi1EEES8_S8_EEENS6_IJNS7_ILi64EEESA_SA_EEELi512ENS_10bfloat16_tEfNS_4arch4Sm90ELb0ELb0ELb1ELb1ELb0ELb0ELb0ELb0ELb0ELb1ELb0ELb0EEENS1_21CollectiveEpilogueFwdINS6_IJSA_NS7_ILi512EEESA_EEES9_SC_SE_Li256ELb1ELb1ELb0ELb0EEENS1_36VarlenDynamicPersistentTileSchedulerILi64ELi64ELi256ELi128ELb0ELb1ELb1ELb0ELb1ELb1EEEEEEEEEvNT_6ParamsE)
        .other          _ZN7cutlass13device_kernelIN5flash11enable_sm90INS1_16FlashAttnFwdSm90INS1_25CollectiveMainloopFwdSm90ILi2EN4cute5tupleIJNS5_1CILi1EEES8_S8_EEENS6_IJNS7_ILi64EEESA_SA_EEELi512ENS_10bfloat16_tEfNS_4arch4Sm90ELb0ELb0ELb1ELb1ELb0ELb0ELb0ELb0ELb0ELb1ELb0ELb0EEENS1_21CollectiveEpilogueFwdINS6_IJSA_NS7_ILi512EEESA_EEES9_SC_SE_Li256ELb1ELb1ELb0ELb0EEENS1_36VarlenDynamicPersistentTileSchedulerILi64ELi64ELi256ELi128ELb0ELb1ELb1ELb0ELb1ELb1EEEEEEEEEvNT_6ParamsE,@"STO_CUDA_ENTRY STV_DEFAULT"
_ZN7cutlass13device_kernelIN5flash11enable_sm90INS1_16FlashAttnFwdSm90INS1_25CollectiveMainloopFwdSm90ILi2EN4cute5tupleIJNS5_1CILi1EEES8_S8_EEENS6_IJNS7_ILi64EEESA_SA_EEELi512ENS_10bfloat16_tEfNS_4arch4Sm90ELb0ELb0ELb1ELb1ELb0ELb0ELb0ELb0ELb0ELb1ELb0ELb0EEENS1_21CollectiveEpilogueFwdINS6_IJSA_NS7_ILi512EEESA_EEES9_SC_SE_Li256ELb1ELb1ELb0ELb0EEENS1_36VarlenDynamicPersistentTileSchedulerILi64ELi64ELi256ELi128ELb0ELb1ELb1ELb0ELb1ELb1EEEEEEEEEvNT_6ParamsE:
        /* <DEDUP_REMOVED lines=18> */
.L_x_3587:
[----:B------:R-:W-:Y:S05]  /*0120*/  BSYNC B0 ;  /* 0x0000000000007941 */ /* 0x000fea0003800000 */
.L_x_3586:
        /* <DEDUP_REMOVED lines=37> */
.L_x_3588:
        /* <DEDUP_REMOVED lines=22> */
.L_x_3589:
        /* <DEDUP_REMOVED lines=18> */
.L_x_3590:
        /* <DEDUP_REMOVED lines=22> */
.L_x_3591:
        /* <DEDUP_REMOVED lines=22> */
.L_x_3592:
[----:B------:R-:W-:Y:S01]  /*08c0*/  PLOP3.LUT P0, PT, PT, PT, UP0, 0x80, 0x0 ;  /* 0x000000000000781c */ /* 0x000fe20003f0f008 */
[----:B------:R-:W-:Y:S01]  /*08d0*/  UMOV UR36, 0x1 ;  /* 0x0000000100247882 */ /* 0x000fe20000000000 */
[----:B------:R-:W-:Y:S01]  /*08e0*/  NOP ;  /* 0x0000000000007918 */ /* 0x000fe20000000000 */
[----:B------:R-:W-:Y:S01]  /*08f0*/  USEL UR36, UR36, 0x2, !UP0 ;  /* 0x0000000224247887 */ /* 0x000fe2000c000000 */
[----:B------:R-:W-:Y:S01]  /*0900*/  ULDC.64 UR40, c[0x0][0x208] ;  /* 0x0000820000287ab9 */ /* 0x000fe20000000a00 */
[----:B012-4-:R-:W-:Y:S08]  /*0910*/  BAR.SYNC.DEFER_BLOCKING 0x0 ;  /* 0x0000000000007b1d */ /* 0x017ff00000010000 */
[----:B------:R-:W-:Y:S05]  /*0920*/  @!P0 BRA `(.L_x_3593) ;  /* 0x00000098007c8947 */ /* 0x000fea0003800000 */
.L_x_3594:
[----:B------:R-:W-:-:S08]  /*0930*/  NOP ;  /* 0x0000000000007918 */ /* 0x000fd00000000000 */
[----:B------:R-:W0:Y:S02]  /*0940*/  USETMAXREG.TRY_ALLOC.CTAPOOL UP0, 0xf0 ;  /* 0x000000f0000079c8 */ /* 0x000e240008000600 */
[----:B0-----:R-:W-:-:S13]  /*0950*/  PLOP3.LUT P0, PT, PT, PT, UP0, 0x80, 0x0 ;  /* 0x000000000000781c */ /* 0x001fda0003f0f008 */
[----:B------:R-:W-:Y:S05]  /*0960*/  @!P0 BRA `(.L_x_3594) ;  /* 0xfffffffc00f08947 */ /* 0x000fea000383ffff */
[----:B------:R-:W0:Y:S01]  /*0970*/  S2R R2, SR_TID.X ;  /* 0x0000000000027919 */ /* 0x000e220000002100 */
[----:B------:R-:W1:Y:S01]  /*0980*/  S2UR UR4, SR_CgaCtaId ;  /* 0x00000000000479c3 */ /* 0x000e620000008800 */
[----:B------:R-:W-:Y:S02]  /*0990*/  UMOV UR42, 0x400 ;  /* 0x00000400002a7882 */ /* 0x000fe40000000000 */
[----:B-1----:R-:W-:-:S03]  /*09a0*/  ULEA UR42, UR4, UR42, 0x18 ;  /* 0x0000002a042a7291 */ /* 0x002fc6000f8ec03f */
[----:B------:R-:W-:Y:S01]  /*09b0*/  ULDC UR4, c[0x0][0xc3c] ;  /* 0x00030f0000047ab9 */ /* 0x000fe20000000800 */
[----:B0-----:R-:W-:-:S04]  /*09c0*/  LOP3.LUT R0, R2, 0xffffff80, RZ, 0xc0, !PT ;  /* 0xffffff8002007812 */ /* 0x001fc800078ec0ff */
[----:B------:R-:W-:-:S13]  /*09d0*/  ISETP.NE.AND P0, PT, R0, 0x80, PT ;  /* 0x000000800000780c */ /* 0x000fda0003f05270 */
[----:B------:R-:W-:Y:S06]  /*09e0*/  @!P0 BAR.ARV 0x8, 0x100 ;  /* 0x0204000000008b1d */ /* 0x000fec0000002000 */
[----:B------:R-:W-:-:S13]  /*09f0*/  ISETP.GE.U32.AND P0, PT, R2, 0x100, PT ;  /* 0x000001000200780c */ /* 0x000fda0003f06070 */
[----:B------:R-:W-:Y:S08]  /*0a00*/  @P0 BAR.ARV 0xf, 0x100 ;  /* 0x03c4000000000b1d */ /* 0x000ff00000002000 */
[----:B------:R-:W-:Y:S06]  /*0a10*/  BAR.SYNC.DEFER_BLOCKING 0x5, 0x180 ;  /* 0x0146000000007b1d */ /* 0x000fec0000010000 */
[----:B------:R-:W0:Y:S02]  /*0a20*/  LDS.128 R16, [UR42+0x28cd0] ;  /* 0x028cd02aff107984 */ /* 0x000e240008000c00 */
[----:B------:R-:W-:Y:S06]  /*0a30*/  BAR.ARV 0x4, 0x180 ;  /* 0x0106000000007b1d */ /* 0x000fec0000002000 */
[----:B0-----:R-:W-:-:S13]  /*0a40*/  ISETP.GE.AND P0, PT, R19, UR4, PT ;  /* 0x0000000413007c0c */ /* 0x001fda000bf06270 */
[----:B------:R-:W-:Y:S05]  /*0a50*/  @P0 EXIT ;  /* 0x000000000000094d */ /* 0x000fea0003800000 */
[----:B------:R-:W-:Y:S01]  /*0a60*/  VIADD R197, R2, 0xffffff80 ;  /* 0xffffff8002c57836 */ /* 0x000fe20000000000 */
[----:B------:R-:W-:Y:S01]  /*0a70*/  R2UR UR5, R17 ;  /* 0x00000000110572ca */ /* 0x000fe200000e0000 */
[----:B------:R-:W-:Y:S01]  /*0a80*/  IMAD.MOV.U32 R23, RZ, RZ, 0x20 ;  /* 0x00000020ff177424 */ /* 0x000fe200078e00ff */
[----:B------:R-:W-:Y:S01]  /*0a90*/  R2UR UR6, R18 ;  /* 0x00000000120672ca */ /* 0x000fe200000e0000 */
        /* <DEDUP_REMOVED lines=8> */
[----:B------:R-:W-:Y:S02]  /*0b20*/  LEA.HI R7, R0, R197, RZ, 0x2 ;  /* 0x000000c500077211 */ /* 0x000fe400078f10ff */
[----:B------:R-:W-:Y:S02]  /*0b30*/  LEA.HI R4, R2, R3, RZ, 0x1 ;  /* 0x0000000302047211 */ /* 0x000fe400078f08ff */
[--C-:B------:R-:W-:Y:S02]  /*0b40*/  SHF.R.S32.HI R11, RZ, 0x5, R5.reuse ;  /* 0x00000005ff0b7819 */ /* 0x100fe40000011405 */
[----:B------:R-:W-:Y:S02]  /*0b50*/  LOP3.LUT R4, R4, 0x1ffffffe, RZ, 0xc0, !PT ;  /* 0x1ffffffe04047812 */ /* 0x000fe400078ec0ff */
[----:B------:R-:W-:-:S02]  /*0b60*/  SHF.R.S32.HI R6, RZ, 0x1f, R5 ;  /* 0x0000001fff067819 */ /* 0x000fc40000011405 */
[----:B------:R-:W-:Y:S01]  /*0b70*/  LOP3.LUT R8, R7, 0xfffffffc, RZ, 0xc0, !PT ;  /* 0xfffffffc07087812 */ /* 0x000fe200078ec0ff */
[----:B------:R-:W-:Y:S01]  /*0b80*/  IMAD.IADD R9, R3, 0x1, -R4 ;  /* 0x0000000103097824 */ /* 0x000fe200078e0a04 */
[----:B------:R-:W-:Y:S02]  /*0b90*/  LOP3.LUT R4, R2, 0xfffffff0, RZ, 0xc0, !PT ;  /* 0xfffffff002047812 */ /* 0x000fe400078ec0ff */
[----:B------:R-:W-:Y:S01]  /*0ba0*/  LEA.HI R3, R0, R197, RZ, 0x7 ;  /* 0x000000c500037211 */ /* 0x000fe200078f38ff */
[C---:B------:R-:W-:Y:S01]  /*0bb0*/  IMAD.IADD R10, R197.reuse, 0x1, -R8 ;  /* 0x00000001c50a7824 */ /* 0x040fe200078e0a08 */
[----:B------:R-:W-:Y:S01]  /*0bc0*/  LEA.HI R6, R6, R11, RZ, 0x2 ;  /* 0x0000000b06067211 */ /* 0x000fe200078f10ff */
[----:B------:R-:W-:Y:S01]  /*0bd0*/  IMAD.IADD R7, R197, 0x1, -R4 ;  /* 0x00000001c5077824 */ /* 0x000fe200078e0a04 */
[----:B------:R-:W-:Y:S01]  /*0be0*/  LOP3.LUT R2, R3, 0xffffff80, RZ, 0xc0, !PT ;  /* 0xffffff8003027812 */ /* 0x000fe200078ec0ff */
[----:B------:R-:W-:Y:S01]  /*0bf0*/  IMAD.SHL.U32 R9, R9, 0x8, RZ ;  /* 0x0000000809097824 */ /* 0x000fe200078e00ff */
[----:B------:R-:W-:-:S02]  /*0c00*/  SHF.R.S32.HI R192, RZ, 0x7, R3 ;  /* 0x00000007ffc07819 */ /* 0x000fc40000011403 */
[--C-:B------:R-:W-:Y:S01]  /*0c10*/  SHF.R.S32.HI R4, RZ, 0x1f, R7.reuse ;  /* 0x0000001fff047819 */ /* 0x100fe20000011407 */
[----:B------:R-:W-:Y:S01]  /*0c20*/  IMAD.IADD R2, R197, 0x1, -R2 ;  /* 0x00000001c5027824 */ /* 0x000fe200078e0a02 */
[----:B------:R-:W-:Y:S01]  /*0c30*/  LOP3.LUT R6, R6, 0x3ffffc, RZ, 0xc0, !PT ;  /* 0x003ffffc06067812 */ /* 0x000fe200078ec0ff */
[----:B------:R-:W-:Y:S01]  /*0c40*/  IMAD R15, R192, 0x100, R7 ;  /* 0x00000100c00f7824 */ /* 0x000fe200078e0207 */
[----:B------:R-:W-:Y:S02]  /*0c50*/  LEA.HI R12, R10, R10, RZ, 0x1 ;  /* 0x0000000a0a0c7211 */ /* 0x000fe400078f08ff */
[----:B------:R-:W-:Y:S01]  /*0c60*/  LEA.HI R8, R4, R7, RZ, 0x3 ;  /* 0x0000000704087211 */ /* 0x000fe200078f18ff */
[----:B------:R-:W-:Y:S01]  /*0c70*/  IMAD.IADD R4, R11, 0x1, -R6 ;  /* 0x000000010b047824 */ /* 0x000fe200078e0a06 */
[----:B------:R-:W-:Y:S02]  /*0c80*/  SHF.R.S32.HI R5, RZ, 0x1f, R2 ;  /* 0x0000001fff057819 */ /* 0x000fe40000011402 */
[----:B------:R-:W-:Y:S01]  /*0c90*/  LOP3.LUT R13, R12, 0x1ffffffe, RZ, 0xc0, !PT ;  /* 0x1ffffffe0c0d7812 */ /* 0x000fe200078ec0ff */
[----:B------:R-:W-:Y:S01]  /*0ca0*/  IMAD R196, R4, 0x10, R15 ;  /* 0x0000001004c47824 */ /* 0x000fe200078e020f */
[----:B------:R-:W-:-:S02]  /*0cb0*/  LEA.HI R4, R5, R2, RZ, 0x2 ;  /* 0x0000000205047211 */ /* 0x000fc400078f10ff */
[----:B------:R-:W-:Y:S01]  /*0cc0*/  LOP3.LUT R6, R8, 0xfffffff8, RZ, 0xc0, !PT ;  /* 0xfffffff808067812 */ /* 0x000fe200078ec0ff */
[----:B------:R-:W-:Y:S01]  /*0cd0*/  IMAD.IADD R195, R10, 0x1, -R13 ;  /* 0x000000010ac37824 */ /* 0x000fe200078e0a0d */
[----:B------:R-:W-:Y:S01]  /*0ce0*/  LOP3.LUT R13, R4, 0x7ffffffc, RZ, 0xc0, !PT ;  /* 0x7ffffffc040d7812 */ /* 0x000fe200078ec0ff */
[----:B------:R-:W-:Y:S01]  /*0cf0*/  IMAD.SHL.U32 R8, R8, 0x40, RZ ;  /* 0x0000004008087824 */ /* 0x000fe200078e00ff */
[----:B------:R-:W-:Y:S01]  /*0d00*/  LEA.HI R0, R0, R197, RZ, 0x3 ;  /* 0x000000c500007211 */ /* 0x000fe200078f18ff */
[----:B------:R-:W-:Y:S01]  /*0d10*/  IMAD.IADD R7, R7, 0x1, -R6 ;  /* 0x0000000107077824 */ /* 0x000fe200078e0a06 */
[----:B------:R-:W-:Y:S01]  /*0d20*/  LEA.HI R6, R5, R2, RZ, 0x5 ;  /* 0x0000000205067211 */ /* 0x000fe200078f28ff */
[----:B------:R-:W-:Y:S01]  /*0d30*/  IMAD.IADD R13, R2, 0x1, -R13 ;  /* 0x00000001020d7824 */ /* 0x000fe200078e0a0d */
[----:B------:R-:W-:Y:S01]  /*0d40*/  LOP3.LUT R8, R8, 0x7ffffe00, RZ, 0xc0, !PT ;  /* 0x7ffffe0008087812 */ /* 0x000fe200078ec0ff */
[----:B------:R-:W-:Y:S01]  /*0d50*/  IMAD.SHL.U32 R2, R7, 0x40, RZ ;  /* 0x0000004007027824 */ /* 0x000fe200078e00ff */
[--C-:B------:R-:W-:Y:S01]  /*0d60*/  SHF.R.S32.HI R5, RZ, 0x2, R4.reuse ;  /* 0x00000002ff057819 */ /* 0x100fe20000011404 */
[----:B------:R-:W-:Y:S01]  /*0d70*/  IMAD.U32 R196, R196, 0x40, R9 ;  /* 0x00000040c4c47824 */ /* 0x000fe200078e0009 */
[----:B------:R-:W-:Y:S01]  /*0d80*/  SHF.R.S32.HI R4, RZ, 0x1f, R4 ;  /* 0x0000001fff047819 */ /* 0x000fe20000011404 */
[----:B------:R-:W-:Y:S01]  /*0d90*/  IMAD R8, R11, 0x400, R8 ;  /* 0x000004000b087824 */ /* 0x000fe200078e0208 */
[----:B------:R-:W-:Y:S01]  /*0da0*/  LOP3.LUT R2, R2, 0x1c0, RZ, 0xc0, !PT ;  /* 0x000001c002027812 */ /* 0x000fe200078ec0ff */
[----:B------:R-:W-:Y:S01]  /*0db0*/  IMAD.SHL.U32 R17, R13, 0x2, RZ ;  /* 0x000000020d117824 */ /* 0x000fe200078e00ff */
[----:B------:R-:W-:-:S02]  /*0dc0*/  LOP3.LUT R190, R0, 0xfffffff8, RZ, 0xc0, !PT ;  /* 0xfffffff800be7812 */ /* 0x000fc400078ec0ff */
[----:B------:R-:W-:Y:S02]  /*0dd0*/  LOP3.LUT R9, R2, 0x8, R9, 0xf8, !PT ;  /* 0x0000000802097812 */ /* 0x000fe400078ef809 */
[----:B------:R-:W-:Y:S01]  /*0de0*/  SHF.R.U32.HI R2, RZ, 0x3, R2 ;  /* 0x00000003ff027819 */ /* 0x000fe20000011602 */
[----:B------:R-:W-:Y:S01]  /*0df0*/  IMAD.IADD R190, R197, 0x1, -R190 ;  /* 0x00000001c5be7824 */ /* 0x000fe200078e0abe */
[----:B------:R-:W-:Y:S02]  /*0e00*/  LEA.HI R4, R4, R5, RZ, 0x3 ;  /* 0x0000000504047211 */ /* 0x000fe400078f18ff */
[----:B------:R-:W-:Y:S01]  /*0e10*/  LOP3.LUT R9, R9, R2, RZ, 0x3c, !PT ;  /* 0x0000000209097212 */ /* 0x000fe200078e3cff */
[----:B------:R-:W-:Y:S01]  /*0e20*/  IMAD.SHL.U32 R2, R190, 0x8, RZ ;  /* 0x00000008be027824 */ /* 0x000fe200078e00ff */
[----:B------:R-:W-:Y:S01]  /*0e30*/  R2P PR, R7, 0x6 ;  /* 0x0000000607007804 */ /* 0x000fe20000000000 */
[----:B------:R-:W-:Y:S01]  /*0e40*/  IMAD.MOV.U32 R7, RZ, RZ, R19 ;  /* 0x000000ffff077224 */ /* 0x000fe200078e0013 */
[----:B------:R-:W-:Y:S01]  /*0e50*/  LOP3.LUT R4, R4, 0xfffffff8, RZ, 0xc0, !PT ;  /* 0xfffffff804047812 */ /* 0x000fe200078ec0ff */
[----:B------:R-:W-:Y:S01]  /*0e60*/  IMAD.IADD R8, R8, 0x1, R9 ;  /* 0x0000000108087824 */ /* 0x000fe200078e0209 */
[----:B------:R-:W-:Y:S01]  /*0e70*/  LEA.HI R3, R3, R192, RZ, 0x1 ;  /* 0x000000c003037211 */ /* 0x000fe200078f08ff */
[----:B------:R-:W-:Y:S01]  /*0e80*/  VIADD R189, R2, 0x40 ;  /* 0x0000004002bd7836 */ /* 0x000fe20000000000 */
[----:B------:R-:W-:Y:S01]  /*0e90*/  SHF.R.S32.HI R6, RZ, 0x5, R6 ;  /* 0x00000005ff067819 */ /* 0x000fe20000011406 */
[----:B------:R-:W-:Y:S01]  /*0ea0*/  IMAD.IADD R5, R5, 0x1, -R4 ;  /* 0x0000000105057824 */ /* 0x000fe200078e0a04 */
[----:B------:R-:W-:Y:S01]  /*0eb0*/  LEA R19, R8, UR42, 0x1 ;  /* 0x0000002a08137c11 */ /* 0x000fe2000f8e08ff */
[C---:B------:R-:W-:Y:S01]  /*0ec0*/  VIADD R188, R2.reuse, 0x80 ;  /* 0x0000008002bc7836 */ /* 0x040fe20000000000 */
[----:B------:R-:W-:Y:S01]  /*0ed0*/  LOP3.LUT R3, R3, 0xfffffe, RZ, 0xc0, !PT ;  /* 0x00fffffe03037812 */ /* 0x000fe200078ec0ff */
[C---:B------:R-:W-:Y:S01]  /*0ee0*/  VIADD R187, R2.reuse, 0xc0 ;  /* 0x000000c002bb7836 */ /* 0x040fe20000000000 */
[----:B------:R-:W-:Y:S01]  /*0ef0*/  SEL R23, R23, 0xffffffe0, !P1 ;  /* 0xffffffe017177807 */ /* 0x000fe20004800000 */
[C---:B------:R-:W-:Y:S01]  /*0f00*/  VIADD R184, R19.reuse, 0x26800 ;  /* 0x0002680013b87836 */ /* 0x040fe20000000000 */
[----:B------:R-:W-:Y:S01]  /*0f10*/  SHF.R.S32.HI R191, RZ, 0x3, R0 ;  /* 0x00000003ffbf7819 */ /* 0x000fe20000011400 */
[C---:B------:R-:W-:Y:S01]  /*0f20*/  VIADD R186, R2.reuse, 0x100 ;  /* 0x0000010002ba7836 */ /* 0x040fe20000000000 */
[----:B------:R-:W-:Y:S01]  /*0f30*/  SHF.R.S32.HI R204, RZ, 0x1f, R189 ;  /* 0x0000001fffcc7819 */ /* 0x000fe200000114bd */
[C---:B------:R-:W-:Y:S01]  /*0f40*/  VIADD R185, R2.reuse, 0x140 ;  /* 0x0000014002b97836 */ /* 0x040fe20000000000 */
[----:B------:R-:W-:Y:S01]  /*0f50*/  SHF.R.S32.HI R203, RZ, 0x1f, R188 ;  /* 0x0000001fffcb7819 */ /* 0x000fe200000114bc */
[C---:B------:R-:W-:Y:S01]  /*0f60*/  VIADD R194, R2.reuse, 0x180 ;  /* 0x0000018002c27836 */ /* 0x040fe20000000000 */
[----:B------:R-:W-:Y:S01]  /*0f70*/  SHF.R.S32.HI R202, RZ, 0x1f, R187 ;  /* 0x0000001fffca7819 */ /* 0x000fe200000114bb */
[----:B------:R-:W-:Y:S01]  /*0f80*/  VIADD R193, R2, 0x1c0 ;  /* 0x000001c002c17836 */ /* 0x000fe20000000000 */
[----:B------:R-:W-:Y:S01]  /*0f90*/  SHF.R.S32.HI R201, RZ, 0x1f, R186 ;  /* 0x0000001fffc97819 */ /* 0x000fe200000114ba */
[----:B------:R-:W-:Y:S01]  /*0fa0*/  VIADD R22, R19, 0x26840 ;  /* 0x0002684013167836 */ /* 0x000fe20000000000 */
[----:B------:R-:W-:Y:S01]  /*0fb0*/  SHF.R.S32.HI R200, RZ, 0x1f, R185 ;  /* 0x0000001fffc87819 */ /* 0x000fe200000114b9 */
[----:B------:R-:W-:Y:S01]  /*0fc0*/  IMAD R16, R6, 0x10, R5 ;  /* 0x0000001006107824 */ /* 0x000fe200078e0205 */
[----:B------:R-:W-:Y:S01]  /*0fd0*/  SHF.R.S32.HI R199, RZ, 0x1f, R194 ;  /* 0x0000001fffc77819 */ /* 0x000fe200000114c2 */
[----:B------:R-:W-:Y:S01]  /*0fe0*/  IMAD.IADD R3, R192, 0x1, -R3 ;  /* 0x00000001c0037824 */ /* 0x000fe200078e0a03 */
[----:B------:R-:W-:Y:S01]  /*0ff0*/  SHF.R.S32.HI R198, RZ, 0x1f, R193 ;  /* 0x0000001fffc67819 */ /* 0x000fe200000114c1 */
[----:B------:R-:W-:-:S02]  /*1000*/  @P2 VIADD R22, R184, 0xffffffc0 ;  /* 0xffffffc0b8162836 */ /* 0x000fc40000000000 */
[----:B------:R-:W-:Y:S02]  /*1010*/  IMAD.IADD R184, R184, 0x1, R23 ;  /* 0x00000001b8b87824 */ /* 0x000fe400078e0217 */
[----:B------:R-:W-:Y:S02]  /*1020*/  IMAD.SHL.U32 R18, R3, 0x100, RZ ;  /* 0x0000010003127824 */ /* 0x000fe400078e00ff */
[----:B------:R-:W-:Y:S02]  /*1030*/  IMAD R195, R195, 0x8, R16 ;  /* 0x00000008c3c37824 */ /* 0x000fe400078e0210 */
[----:B------:R-:W-:-:S07]  /*1040*/  IMAD.IADD R23, R23, 0x1, R22 ;  /* 0x0000000117177824 */ /* 0x000fce00078e0216 */
.L_x_3638:
[----:B012---:R-:W0:Y:S01]  /*1050*/  LDC.64 R4, c[0x0][0xc88] ;  /* 0x00032200ff047b82 */ /* 0x007e220000000a00 */
[----:B------:R-:W-:Y:S01]  /*1060*/  ULDC.64 UR8, c[0x0][0xa28] ;  /* 0x00028a0000087ab9 */ /* 0x000fe20000000a00 */
[----:B------:R-:W-:Y:S01]  /*1070*/  ULDC.64 UR10, c[0x0][0x418] ;  /* 0x00010600000a7ab9 */ /* 0x000fe20000000a00 */
[----:B------:R-:W-:Y:S01]  /*1080*/  IMAD.MOV.U32 R3, RZ, RZ, RZ ;  /* 0x000000ffff037224 */ /* 0x000fe200078e00ff */
[----:B------:R-:W-:Y:S01]  /*1090*/  ULDC UR4, c[0x0][0x424] ;  /* 0x0001090000047ab9 */ /* 0x000fe20000000800 */
[----:B------:R-:W-:Y:S01]  /*10a0*/  ULDC UR7, c[0x0][0x2f0] ;  /* 0x0000bc0000077ab9 */ /* 0x000fe20000000800 */
[----:B0-----:R-:W-:-:S06]  /*10b0*/  IMAD.WIDE R4, R7, 0x4, R4 ;  /* 0x0000000407047825 */ /* 0x001fcc00078e0204 */
[----:B------:R-:W2:Y:S01]  /*10c0*/  LDG.E R4, desc[UR40][R4.64] ;  /* 0x0000002804047981 */ /* 0x000ea2000c1e1900 */
[----:B------:R-:W-:-:S04]  /*10d0*/  UISETP.NE.U32.AND UP0, UPT, UR8, URZ, UPT ;  /* 0x0000003f0800728c */ /* 0x000fc8000bf05070 */
[----:B------:R-:W-:-:S06]  /*10e0*/  UISETP.NE.AND.EX UP0, UPT, UR9, URZ, UPT, UP0 ;  /* 0x0000003f0900728c */ /* 0x000fcc000bf05300 */
[----:B------:R-:W-:Y:S02]  /*10f0*/  PLOP3.LUT P0, PT, PT, PT, UP0, 0x80, 0x0 ;  /* 0x000000000000781c */ /* 0x000fe40003f0f008 */
[----:B--2---:R-:W-:-:S13]  /*1100*/  R2UR UR43, R4 ;  /* 0x00000000042b72ca */ /* 0x004fda00000e0000 */
[----:B------:R-:W-:Y:S02]  /*1110*/  USHF.R.S32.HI UR44, URZ, 0x1f, UR43 ;  /* 0x0000001f3f2c7899 */ /* 0x000fe4000801142b */
[----:B------:R-:W-:-:S04]  /*1120*/  @UP0 ULEA UR8, UP1, UR43, UR8, 0x2 ;  /* 0x000000082b080291 */ /* 0x000fc8000f82103f */
[----:B------:R-:W-:Y:S02]  /*1130*/  @UP0 ULEA.HI.X UR9, UR43, UR9, UR44, 0x2, UP1 ;  /* 0x000000092b090291 */ /* 0x000fe400088f142c */
[----:B------:R-:W-:-:S04]  /*1140*/  IMAD.U32 R6, RZ, RZ, UR8 ;  /* 0x00000008ff067e24 */ /* 0x000fc8000f8e00ff */
[----:B------:R-:W-:Y:S01]  /*1150*/  IMAD.U32 R7, RZ, RZ, UR9 ;  /* 0x00000009ff077e24 */ /* 0x000fe2000f8e00ff */
[----:B------:R-:W-:Y:S02]  /*1160*/  ULDC.64 UR8, c[0x0][0xa20] ;  /* 0x0002880000087ab9 */ /* 0x000fe40000000a00 */
[----:B------:R-:W-:Y:S02]  /*1170*/  UISETP.NE.U32.AND UP0, UPT, UR8, URZ, UPT ;  /* 0x0000003f0800728c */ /* 0x000fe4000bf05070 */
[----:B------:R-:W-:Y:S01]  /*1180*/  UISETP.NE.U32.AND UP1, UPT, UR10, URZ, UPT ;  /* 0x0000003f0a00728c */ /* 0x000fe2000bf25070 */
[----:B------:R0:W5:Y:S01]  /*1190*/  @P0 LDG.E R3, desc[UR40][R6.64] ;  /* 0x0000002806030981 */ /* 0x000162000c1e1900 */
[----:B------:R-:W-:Y:S02]  /*11a0*/  UISETP.NE.AND.EX UP0, UPT, UR9, URZ, UPT, UP0 ;  /* 0x0000003f0900728c */ /* 0x000fe4000bf05300 */
[----:B------:R-:W-:-:S04]  /*11b0*/  UISETP.NE.AND.EX UP1, UPT, UR11, URZ, UPT, UP1 ;  /* 0x0000003f0b00728c */ /* 0x000fc8000bf25310 */
[----:B------:R-:W-:Y:S01]  /*11c0*/  USEL UR4, UR4, 0x1, UP1 ;  /* 0x0000000104047887 */ /* 0x000fe20008800000 */
[----:B------:R-:W-:-:S03]  /*11d0*/  PLOP3.LUT P0, PT, PT, PT, UP0, 0x80, 0x0 ;  /* 0x000000000000781c */ /* 0x000fc60003f0f008 */
[----:B------:R-:W-:Y:S02]  /*11e0*/  UIMAD UR4, UR4, UR7, URZ ;  /* 0x00000007040472a4 */ /* 0x000fe4000f8e023f */
[----:B------:R-:W-:-:S04]  /*11f0*/  @UP0 ULEA UR8, UP1, UR43, UR8, 0x2 ;  /* 0x000000082b080291 */ /* 0x000fc8000f82103f */
[----:B------:R-:W-:Y:S01]  /*1200*/  @UP0 ULEA.HI.X UR9, UR43, UR9, UR44, 0x2, UP1 ;  /* 0x000000092b090291 */ /* 0x000fe200088f142c */
[----:B------:R-:W-:Y:S02]  /*1210*/  IMAD.U32 R152, RZ, RZ, UR4 ;  /* 0x00000004ff987e24 */ /* 0x000fe4000f8e00ff */
[----:B------:R-:W-:-:S03]  /*1220*/  IMAD.U32 R4, RZ, RZ, UR8 ;  /* 0x00000008ff047e24 */ /* 0x000fc6000f8e00ff */
[----:B------:R-:W-:-:S05]  /*1230*/  IMAD.U32 R5, RZ, RZ, UR9 ;  /* 0x00000009ff057e24 */ /* 0x000fca000f8e00ff */
[----:B------:R0:W5:Y:S01]  /*1240*/  @P0 LDG.E R152, desc[UR40][R4.64] ;  /* 0x0000002804980981 */ /* 0x000162000c1e1900 */
[----:B------:R-:W-:Y:S01]  /*1250*/  UMOV UR45, UR5 ;  /* 0x00000005002d7c82 */ /* 0x000fe20008000000 */
[----:B------:R-:W-:Y:S01]  /*1260*/  UMOV UR46, UR6 ;  /* 0x00000006002e7c82 */ /* 0x000fe20008000000 */
[----:B---34-:R-:W-:Y:S05]  /*1270*/  @P0 BRA `(.L_x_3595) ;  /* 0x00000000002c0947 */ /* 0x018fea0003800000 */
[----:B------:R-:W-:Y:S02]  /*1280*/  ULDC.64 UR4, c[0x0][0xa08] ;  /* 0x0002820000047ab9 */ /* 0x000fe40000000a00 */
[----:B------:R-:W-:-:S04]  /*1290*/  ISETP.NE.U32.AND P0, PT, RZ, UR4, PT ;  /* 0x00000004ff007c0c */ /* 0x000fc8000bf05070 */
[----:B------:R-:W-:-:S13]  /*12a0*/  ISETP.NE.AND.EX P0, PT, RZ, UR5, PT, P0 ;  /* 0x00000005ff007c0c */ /* 0x000fda000bf05300 */
[----:B------:R-:W-:Y:S05]  /*12b0*/  @!P0 BRA `(.L_x_3595) ;  /* 0x00000000001c8947 */ /* 0x000fea0003800000 */
[----:B------:R-:W-:Y:S02]  /*12c0*/  ULDC.64 UR4, c[0x0][0xa08] ;  /* 0x0002820000047ab9 */ /* 0x000fe40000000a00 */
[----:B------:R-:W-:-:S06]  /*12d0*/  UIMAD.WIDE UR4, UR43, 0x4, UR4 ;  /* 0x000000042b0478a5 */ /* 0x000fcc000f8e0204 */
[----:B0-----:R-:W-:Y:S02]  /*12e0*/  IMAD.U32 R4, RZ, RZ, UR4 ;  /* 0x00000004ff047e24 */ /* 0x001fe4000f8e00ff */
[----:B------:R-:W-:-:S05]  /*12f0*/  IMAD.U32 R5, RZ, RZ, UR5 ;  /* 0x00000005ff057e24 */ /* 0x000fca000f8e00ff */
[----:B-----5:R-:W2:Y:S04]  /*1300*/  LDG.E R152, desc[UR40][R4.64] ;  /* 0x0000002804987981 */ /* 0x020ea8000c1e1900 */
[----:B------:R-:W2:Y:S02]  /*1310*/  LDG.E R7, desc[UR40][R4.64+0x4] ;  /* 0x0000042804077981 */ /* 0x000ea4000c1e1900 */
[----:B--2---:R-:W-:-:S07]  /*1320*/  IMAD.IADD R152, R7, 0x1, -R152 ;  /* 0x0000000107987824 */ /* 0x004fce00078e0a98 */
.L_x_3595:
[----:B------:R-:W-:Y:S01]  /*1330*/  UISETP.NE.AND UP0, UPT, UR48, 0x1, UPT ;  /* 0x000000013000788c */ /* 0x000fe2000bf05270 */
[----:B-----5:R-:W-:Y:S01]  /*1340*/  IMAD.IADD R152, R152, 0x1, -R3 ;  /* 0x0000000198987824 */ /* 0x020fe200078e0a03 */
[----:B------:R-:W-:Y:S01]  /*1350*/  CS2R R20, SRZ ;  /* 0x0000000000147805 */ /* 0x000fe2000001ff00 */
[----:B------:R-:W-:Y:S01]  /*1360*/  IMAD.MOV.U32 R0, RZ, RZ, RZ ;  /* 0x000000ffff007224 */ /* 0x000fe200078e00ff */
[----:B------:R-:W-:Y:S01]  /*1370*/  CS2R R150, SRZ ;  /* 0x0000000000967805 */ /* 0x000fe2000001ff00 */
[----:B------:R-:W-:Y:S01]  /*1380*/  VIADD R3, R152, 0x3f ;  /* 0x0000003f98037836 */ /* 0x000fe20000000000 */
[----:B------:R-:W-:Y:S02]  /*1390*/  PLOP3.LUT P0, PT, PT, PT, UP0, 0x80, 0x0 ;  /* 0x000000000000781c */ /* 0x000fe40003f0f008 */
[----:B------:R-:W-:Y:S02]  /*13a0*/  CS2R R148, SRZ ;  /* 0x0000000000947805 */ /* 0x000fe4000001ff00 */
[----:B------:R-:W-:-:S02]  /*13b0*/  CS2R R146, SRZ ;  /* 0x0000000000927805 */ /* 0x000fc4000001ff00 */
[----:B------:R-:W-:Y:S02]  /*13c0*/  CS2R R144, SRZ ;  /* 0x0000000000907805 */ /* 0x000fe4000001ff00 */
[----:B0-----:R-:W-:Y:S02]  /*13d0*/  SHF.R.S32.HI R4, RZ, 0x1f, R3 ;  /* 0x0000001fff047819 */ /* 0x001fe40000011403 */
[----:B------:R-:W-:Y:S02]  /*13e0*/  CS2R R142, SRZ ;  /* 0x00000000008e7805 */ /* 0x000fe4000001ff00 */
[----:B------:R-:W-:Y:S02]  /*13f0*/  CS2R R140, SRZ ;  /* 0x00000000008c7805 */ /* 0x000fe4000001ff00 */
[----:B------:R-:W-:Y:S02]  /*1400*/  CS2R R138, SRZ ;  /* 0x00000000008a7805 */ /* 0x000fe4000001ff00 */
[----:B------:R-:W-:-:S02]  /*1410*/  LEA.HI R4, R4, R3, RZ, 0x6 ;  /* 0x0000000304047211 */ /* 0x000fc400078f30ff */
        /* <DEDUP_REMOVED lines=52> */
[----:B------:R-:W-:Y:S01]  /*1760*/  IMAD.MOV.U32 R153, RZ, RZ, RZ ;  /* 0x000000ffff997224 */ /* 0x000fe200078e00ff */
[----:B------:R-:W-:Y:S02]  /*1770*/  CS2R R34, SRZ ;  /* 0x0000000000227805 */ /* 0x000fe4000001ff00 */
[----:B------:R-:W-:Y:S01]  /*1780*/  CS2R R10, SRZ ;  /* 0x00000000000a7805 */ /* 0x000fe2000001ff00 */
[----:B------:R-:W-:Y:S01]  /*1790*/  IMAD.MOV.U32 R24, RZ, RZ, RZ ;  /* 0x000000ffff187224 */ /* 0x000fe200078e00ff */
[----:B------:R-:W-:Y:S01]  /*17a0*/  CS2R R8, SRZ ;  /* 0x0000000000087805 */ /* 0x000fe2000001ff00 */
[----:B------:R-:W-:Y:S01]  /*17b0*/  IMAD.MOV.U32 R172, RZ, RZ, RZ ;  /* 0x000000ffffac7224 */ /* 0x000fe200078e00ff */
[----:B------:R-:W-:Y:S01]  /*17c0*/  SHF.R.S32.HI R173, RZ, 0x6, R4 ;  /* 0x00000006ffad7819 */ /* 0x000fe20000011404 */
[----:B------:R-:W-:Y:S06]  /*17d0*/  @!P0 BRA `(.L_x_3596) ;  /* 0x0000001800508947 */ /* 0x000fec0003800000 */
[----:B------:R-:W-:Y:S02]  /*17e0*/  ISETP.GE.AND P1, PT, R152, 0x1, PT ;  /* 0x000000019800780c */ /* 0x000fe40003f26270 */
[----:B------:R-:W-:-:S11]  /*17f0*/  PLOP3.LUT P0, PT, PT, PT, PT, 0x80, 0x0 ;  /* 0x000000000000781c */ /* 0x000fd60003f0f070 */
[----:B------:R-:W-:Y:S05]  /*1800*/  @!P1 BRA `(.L_x_3597) ;  /* 0x0000005800c49947 */ /* 0x000fea0003800000 */
        /* <DEDUP_REMOVED lines=14> */
.L_x_3598:
[----:B------:R-:W-:Y:S01]  /*18f0*/  ULEA UR16, UR39, UR42, 0x3 ;  /* 0x0000002a27107291 */ /* 0x000fe2000f8e183f */
[----:B------:R-:W-:-:S05]  /*1900*/  IMAD.U32 R0, RZ, RZ, UR38 ;  /* 0x00000026ff007e24 */ /* 0x000fca000f8e00ff */
[----:B------:R-:W-:-:S04]  /*1910*/  SHF.L.U32 R0, R0, 0x1f, RZ ;  /* 0x0000001f00007819 */ /* 0x000fc800000006ff */
[----:B------:R-:W0:Y:S02]  /*1920*/  SYNCS.PHASECHK.TRANS64.TRYWAIT P0, [UR16+0x28c50], R0 ;  /* 0x028c5000ff0075a7 */ /* 0x000e240008000150 */
[----:B0-----:R-:W-:Y:S05]  /*1930*/  @!P0 BRA `(.L_x_3599) ;  /* 0x000000f400a88947 */ /* 0x001fea0003800000 */
.L_x_3779:
        /* <DEDUP_REMOVED lines=18> */
[----:B------:R-:W-:-:S06]  /*1a60*/  WARPGROUP.ARRIVE ;  /* 0x00000000000079c5 */ /* 0x000fcc0000000000 */
        /* <DEDUP_REMOVED lines=25> */
[----:B------:R-:W-:-:S13]  /*1c00*/  ISETP.GE.AND P0, PT, R152, 0x41, PT ;  /* 0x000000419800780c */ /* 0x000fda0003f06270 */
[----:B0-----:R-:W-:Y:S05]  /*1c10*/  @!P0 BRA `(.L_x_3600) ;  /* 0x0000000c00008947 */ /* 0x001fea0003800000 */
[----:B------:R-:W-:-:S07]  /*1c20*/  VIADD R173, R173, 0xfffffffe ;  /* 0xfffffffeadad7836 */ /* 0x000fce0000000000 */
.L_x_3605:
[----:B------:R-:W-:Y:S01]  /*1c30*/  BAR.SYNC.DEFER_BLOCKING 0xe, 0x100 ;  /* 0x0384000000007b1d */ /* 0x000fe20000010000 */
[----:B------:R-:W-:Y:S01]  /*1c40*/  IMAD.U32 R3, RZ, RZ, UR39 ;  /* 0x00000027ff037e24 */ /* 0x000fe2000f8e00ff */
[----:B------:R-:W-:Y:S01]  /*1c50*/  UISETP.NE.AND UP1, UPT, UR47, 0x3, UPT ;  /* 0x000000032f00788c */ /* 0x000fe2000bf25270 */
[----:B------:R-:W-:Y:S01]  /*1c60*/  ISETP.GT.AND P1, PT, R173, RZ, PT ;  /* 0x000000ffad00720c */ /* 0x000fe20003f24270 */
[----:B------:R-:W-:Y:S01]  /*1c70*/  UIADD3 UR39, UR39, 0x1, URZ ;  /* 0x0000000127277890 */ /* 0x000fe2000fffe03f */
[----:B0-----:R-:W-:Y:S02]  /*1c80*/  IMAD R0, R3, 0x40, R16 ;  /* 0x0000004003007824 */ /* 0x001fe400078e0210 */
        /* <DEDUP_REMOVED lines=139> */
.L_x_3601:
[----:B------:R-:W-:Y:S01]  /*2540*/  ULEA UR6, UR39, UR42, 0x3 ;  /* 0x0000002a27067291 */ /* 0x000fe2000f8e183f */
[----:B------:R-:W-:-:S05]  /*2550*/  IMAD.U32 R0, RZ, RZ, UR38 ;  /* 0x00000026ff007e24 */ /* 0x000fca000f8e00ff */
[----:B------:R-:W-:-:S04]  /*2560*/  SHF.L.U32 R0, R0, 0x1f, RZ ;  /* 0x0000001f00007819 */ /* 0x000fc800000006ff */
[----:B------:R0:W1:Y:S01]  /*2570*/  SYNCS.PHASECHK.TRANS64.TRYWAIT P0, [UR6+0x28c50], R0 ;  /* 0x028c5000ff0075a7 */ /* 0x0000620008000146 */
[----:B------:R-:W-:Y:S05]  /*2580*/  @!P2 BRA `(.L_x_3602) ;  /* 0x000000000004a947 */ /* 0x000fea0003800000 */
[----:B------:R-:W-:Y:S01]  /*2590*/  BPT.TRAP 0x1 ;  /* 0x000000040000795c */ /* 0x000fe20000300000 */
.L_x_3602:
[----:B-1----:R-:W-:Y:S05]  /*25a0*/  @P0 BRA `(.L_x_3603) ;  /* 0x0000000000080947 */ /* 0x002fea0003800000 */
[----:B------:R-:W1:Y:S02]  /*25b0*/  SYNCS.PHASECHK.TRANS64.TRYWAIT P0, [UR6+0x28c50], R0 ;  /* 0x028c5000ff0075a7 */ /* 0x000e640008000146 */
[----:B-1----:R-:W-:Y:S05]  /*25c0*/  @!P0 BRA `(.L_x_3604) ;  /* 0x000000e8009c8947 */ /* 0x002fea0003800000 */
.L_x_3603:
        /* <DEDUP_REMOVED lines=37> */
.L_x_3600:
[----:B------:R-:W-:Y:S01]  /*2820*/  BAR.SYNC.DEFER_BLOCKING 0xe, 0x100 ;  /* 0x0384000000007b1d */ /* 0x000fe20000010000 */
[----:B------:R-:W-:Y:S01]  /*2830*/  IMAD.U32 R3, RZ, RZ, UR39 ;  /* 0x00000027ff037e24 */ /* 0x000fe2000f8e00ff */
[----:B------:R-:W-:Y:S01]  /*2840*/  UIADD3 UR39, UR39, 0x1, URZ ;  /* 0x0000000127277890 */ /* 0x000fe2000fffe03f */
[----:B------:R-:W-:Y:S01]  /*2850*/  PLOP3.LUT P0, PT, PT, PT, PT, 0x8, 0x0 ;  /* 0x000000000000781c */ /* 0x000fe20003f0e170 */
[----:B------:R-:W-:Y:S02]  /*2860*/  IMAD.MOV.U32 R20, RZ, RZ, RZ ;  /* 0x000000ffff147224 */ /* 0x000fe400078e00ff */
[----:B0-----:R-:W-:Y:S01]  /*2870*/  IMAD R0, R3, 0x40, R16 ;  /* 0x0000004003007824 */ /* 0x001fe200078e0210 */
[----:B------:R-:W-:-:S04]  /*2880*/  UISETP.NE.AND UP0, UPT, UR39, 0x2, UPT ;  /* 0x000000022700788c */ /* 0x000fc8000bf05270 */
[----:B------:R-:W-:Y:S01]  /*2890*/  LEA R3, R0, UR42, 0x2 ;  /* 0x0000002a00037c11 */ /* 0x000fe2000f8e10ff */
        /* <DEDUP_REMOVED lines=136> */
.L_x_3596:
[----:B------:R-:W-:Y:S02]  /*3120*/  ISETP.GE.AND P1, PT, R152, 0x1, PT ;  /* 0x000000019800780c */ /* 0x000fe40003f26270 */
[----:B------:R-:W-:-:S11]  /*3130*/  PLOP3.LUT P0, PT, PT, PT, PT, 0x80, 0x0 ;  /* 0x000000000000781c */ /* 0x000fd60003f0f070 */
[----:B------:R-:W-:Y:S05]  /*3140*/  @!P1 BRA `(.L_x_3597) ;  /* 0x0000004000749947 */ /* 0x000fea0003800000 */
        /* <DEDUP_REMOVED lines=29> */
.L_x_3606:
        /* <DEDUP_REMOVED lines=9> */
.L_x_3780:
[----:B------:R-:W-:Y:S05]  /*33b0*/  @!P0 BRA `(.L_x_3608) ;  /* 0x0000000000048947 */ /* 0x000fea0003800000 */
[----:B------:R-:W-:Y:S01]  /*33c0*/  BPT.TRAP 0x1 ;  /* 0x000000040000795c */ /* 0x000fe20000300000 */
.L_x_3608:
[----:B------:R-:W-:Y:S02]  /*33d0*/  IMAD.U32 R7, RZ, RZ, UR39 ;  /* 0x00000027ff077e24 */ /* 0x000fe4000f8e00ff */
[----:B------:R-:W-:-:S03]  /*33e0*/  IMAD.U32 R8, RZ, RZ, UR38 ;  /* 0x00000026ff087e24 */ /* 0x000fc6000f8e00ff */
[----:B------:R-:W-:Y:S02]  /*33f0*/  LEA R7, R7, UR42, 0x3 ;  /* 0x0000002a07077c11 */ /* 0x000fe4000f8e18ff */
[----:B------:R-:W-:-:S04]  /*3400*/  SHF.L.U32 R8, R8, 0x1f, RZ ;  /* 0x0000001f08087819 */ /* 0x000fc800000006ff */
[----:B------:R1:W2:Y:S01]  /*3410*/  SYNCS.PHASECHK.TRANS64.TRYWAIT P1, [R7+URZ+0x28c30], R8 ;  /* 0x028c3008070075a7 */ /* 0x0002a2000802017f */
[----:B------:R-:W-:Y:S05]  /*3420*/  @!P0 BRA `(.L_x_3609) ;  /* 0x0000000000048947 */ /* 0x000fea0003800000 */
[----:B------:R-:W-:Y:S01]  /*3430*/  BPT.TRAP 0x1 ;  /* 0x000000040000795c */ /* 0x000fe20000300000 */
.L_x_3609:
[----:B--2---:R-:W-:Y:S05]  /*3440*/  @P1 BRA `(.L_x_3610) ;  /* 0x0000000000081947 */ /* 0x004fea0003800000 */
[----:B------:R-:W2:Y:S02]  /*3450*/  SYNCS.PHASECHK.TRANS64.TRYWAIT P1, [R7+URZ+0x28c30], R8 ;  /* 0x028c3008070075a7 */ /* 0x000ea4000802017f */
[----:B--2---:R-:W-:Y:S05]  /*3460*/  @!P1 BRA `(.L_x_3611) ;  /* 0x000000dc00249947 */ /* 0x004fea0003800000 */
.L_x_3610:
[----:B0-----:R-:W0:Y:S01]  /*3470*/  S2R R0, SR_TID.X ;  /* 0x0000000000007919 */ /* 0x001e220000002100 */
[----:B------:R-:W-:-:S04]  /*3480*/  UIADD3 UR4, UR42, 0x22400, URZ ;  /* 0x000224002a047890 */ /* 0x000fc8000fffe03f */
[----:B------:R-:W-:-:S04]  /*3490*/  USHF.R.U32.HI UR4, URZ, 0x4, UR4 ;  /* 0x000000043f047899 */ /* 0x000fc80008011604 */
[----:B------:R-:W-:Y:S01]  /*34a0*/  ULOP3.LUT UR4, UR4, 0x3fff, URZ, 0xc0, !UPT ;  /* 0x00003fff04047892 */ /* 0x000fe2000f8ec03f */
[----:B0-----:R-:W-:-:S05]  /*34b0*/  LOP3.LUT R3, R0, 0x7f, RZ, 0xc0, !PT ;  /* 0x0000007f00037812 */ /* 0x001fca00078ec0ff */
[----:B------:R-:W-:Y:S01]  /*34c0*/  IMAD.U32 R0, RZ, RZ, UR4 ;  /* 0x00000004ff007e24 */ /* 0x000fe2000f8e00ff */
[----:B------:R-:W-:Y:S05]  /*34d0*/  WARPSYNC.ALL ;  /* 0x0000000000007948 */ /* 0x000fea0003800000 */
[----:B------:R-:W-:Y:S02]  /*34e0*/  ISETP.NE.AND P1, PT, R3, RZ, PT ;  /* 0x000000ff0300720c */ /* 0x000fe40003f25270 */
[----:B------:R-:W-:-:S04]  /*34f0*/  LOP3.LUT R0, R0, 0x10000, RZ, 0xfc, !PT ;  /* 0x0001000000007812 */ /* 0x000fc800078efcff */
[----:B------:R-:W-:Y:S01]  /*3500*/  R2UR UR12, R0 ;  /* 0x00000000000c72ca */ /* 0x000fe200000e0000 */
[----:B------:R-:W-:Y:S01]  /*3510*/  UIADD3 UR4, UR42, 0x20400, URZ ;  /* 0x000204002a047890 */ /* 0x000fe2000fffe03f */
[----:B------:R-:W-:Y:S01]  /*3520*/  WARPGROUP.ARRIVE ;  /* 0x00000000000079c5 */ /* 0x000fe20000000000 */
[----:B------:R-:W-:Y:S01]  /*3530*/  UMOV UR7, 0x40000040 ;  /* 0x4000004000077882 */ /* 0x000fe20000000000 */
[----:B------:R-:W-:Y:S01]  /*3540*/  UMOV UR5, 0x40000040 ;  /* 0x4000004000057882 */ /* 0x000fe20000000000 */
[----:B------:R-:W-:Y:S01]  /*3550*/  USHF.R.U32.HI UR4, URZ, 0x4, UR4 ;  /* 0x000000043f047899 */ /* 0x000fe20008011604 */
[----:B------:R-:W-:Y:S01]  /*3560*/  IMAD R4, R173, -0x40, R152 ;  /* 0xffffffc0ad047824 */ /* 0x000fe200078e0298 */
[----:B------:R-:W-:Y:S01]  /*3570*/  UMOV UR11, 0x40000040 ;  /* 0x40000040000b7882 */ /* 0x000fe20000000000 */
[----:B------:R-:W-:Y:S01]  /*3580*/  UMOV UR9, 0x40000040 ;  /* 0x4000004000097882 */ /* 0x000fe20000000000 */
[----:B------:R-:W-:Y:S01]  /*3590*/  ULOP3.LUT UR4, UR4, 0x3fff, URZ, 0xc0, !UPT ;  /* 0x00003fff04047892 */ /* 0x000fe2000f8ec03f */
[----:B------:R-:W-:Y:S01]  /*35a0*/  UMOV UR15, 0x40000040 ;  /* 0x40000040000f7882 */ /* 0x000fe20000000000 */
[----:B------:R-:W-:-:S02]  /*35b0*/  IADD3 R4, -R17, 0x40, R4 ;  /* 0x0000004011047810 */ /* 0x000fc40007ffe104 */
[----:B------:R-:W-:Y:S02]  /*35c0*/  ULEA UR12, UR39, UR12, 0x9 ;  /* 0x0000000c270c7291 */ /* 0x000fe4000f8e483f */
[----:B------:R-:W-:Y:S01]  /*35d0*/  ULOP3.LUT UR13, UR4, 0x10000, URZ, 0xfc, !UPT ;  /* 0x00010000040d7892 */ /* 0x000fe2000f8efc3f */
[C---:B------:R-:W-:Y:S01]  /*35e0*/  ISETP.GT.AND P3, PT, R4.reuse, RZ, PT ;  /* 0x000000ff0400720c */ /* 0x040fe20003f64270 */
[----:B------:R-:W-:Y:S01]  /*35f0*/  UIADD3 UR10, UR12, 0x4, URZ ;  /* 0x000000040c0a7890 */ /* 0x000fe2000fffe03f */
[C---:B------:R-:W-:Y:S01]  /*3600*/  ISETP.GT.AND P6, PT, R4.reuse, 0x1, PT ;  /* 0x000000010400780c */ /* 0x040fe20003fc4270 */
[----:B------:R-:W-:Y:S01]  /*3610*/  UIADD3 UR8, UR13, 0x4, URZ ;  /* 0x000000040d087890 */ /* 0x000fe2000fffe03f */
[C---:B------:R-:W-:Y:S01]  /*3620*/  ISETP.GT.AND P5, PT, R4.reuse, 0x8, PT ;  /* 0x000000080400780c */ /* 0x040fe20003fa4270 */
[----:B------:R-:W-:Y:S01]  /*3630*/  UMOV UR6, UR12 ;  /* 0x0000000c00067c82 */ /* 0x000fe20008000000 */
[----:B------:R-:W-:Y:S01]  /*3640*/  UMOV UR4, UR13 ;  /* 0x0000000d00047c82 */ /* 0x000fe20008000000 */
[----:B------:R-:W-:Y:S01]  /*3650*/  UIADD3 UR14, UR12, 0x6, URZ ;  /* 0x000000060c0e7890 */ /* 0x000fe2000fffe03f */
[----:B------:R-:W-:Y:S01]  /*3660*/  HGMMA.64x64x16.F32.BF16 R24, gdesc[UR4], RZ, !UPT, gsb0 ;  /* 0x00e00000041879f0 */ /* 0x000fe2000c0018ff */
[----:B------:R-:W-:Y:S01]  /*3670*/  UIADD3 UR6, UR12, 0x2, URZ ;  /* 0x000000020c067890 */ /* 0x000fe2000fffe03f */
[C---:B------:R-:W-:Y:S01]  /*3680*/  ISETP.GT.AND P4, PT, R4.reuse, 0x9, PT ;  /* 0x000000090400780c */ /* 0x040fe20003f84270 */
[----:B------:R-:W-:Y:S01]  /*3690*/  UIADD3 UR4, UR13, 0x2, URZ ;  /* 0x000000020d047890 */ /* 0x000fe2000fffe03f */
[----:B------:R-:W-:Y:S01]  /*36a0*/  ISETP.GT.AND P2, PT, R4, 0x10, PT ;  /* 0x000000100400780c */ /* 0x000fe20003f44270 */
[----:B------:R-:W-:Y:S01]  /*36b0*/  UMOV UR7, 0x40000040 ;  /* 0x4000004000077882 */ /* 0x000fe20000000000 */
[----:B------:R-:W-:Y:S01]  /*36c0*/  UMOV UR5, 0x40000040 ;  /* 0x4000004000057882 */ /* 0x000fe20000000000 */
[----:B------:R-:W-:Y:S01]  /*36d0*/  UIADD3 UR12, UR13, 0x6, URZ ;  /* 0x000000060d0c7890 */ /* 0x000fe2000fffe03f */
[----:B------:R-:W-:-:S02]  /*36e0*/  ULDC UR20, c[0x0][0x988] ;  /* 0x0002620000147ab9 */ /* 0x000fc40000000800 */
[----:B------:R-:W-:Y:S01]  /*36f0*/  UMOV UR13, 0x40000040 ;  /* 0x40000040000d7882 */ /* 0x000fe20000000000 */
[----:B------:R-:W-:Y:S02]  /*3700*/  WARPGROUP.DEPBAR.LE gsb0, 0x0 ;  /* 0x00008000000079c5 */ /* 0x000fe40000010000 */
[----:B------:R-:W-:-:S06]  /*3710*/  WARPGROUP.ARRIVE ;  /* 0x00000000000079c5 */ /* 0x000fcc0000000000 */
[----:B------:R-:W-:Y:S01]  /*3720*/  HGMMA.64x64x16.F32.BF16 R24, gdesc[UR4], R24, gsb0 ;  /* 0x00e00000041879f0 */ /* 0x000fe20008001818 */
[----:B------:R-:W-:Y:S02]  /*3730*/  ULDC UR6, c[0x0][0x9d8] ;  /* 0x0002760000067ab9 */ /* 0x000fe40000000800 */
        /* <DEDUP_REMOVED lines=176> */
[----:B------:R-:W-:Y:S01]  /*4240*/  MUFU.EX2 R9, R6 ;  /* 0x0000000600097308 */ /* 0x000fe20000000800 */
[----:B----4-:R-:W-:-:S07]  /*4250*/  F2FP.BF16.F32.PACK_AB R158, R29, R28 ;  /* 0x0000001c1d9e723e */ /* 0x010fce00000010ff */
[----:B------:R-:W3:Y:S08]  /*4260*/  MUFU.EX2 R33, R33 ;  /* 0x0000002100217308 */ /* 0x000ef00000000800 */
[----:B------:R-:W-:Y:S01]  /*4270*/  MUFU.EX2 R36, R36 ;  /* 0x0000002400247308 */ /* 0x000fe20000000800 */
[----:B0-----:R-:W-:-:S04]  /*4280*/  FMNMX.FTZ R4, R5, R4, !PT ;  /* 0x0000000405047209 */ /* 0x001fc80007810000 */
[C---:B------:R-:W-:Y:S01]  /*4290*/  FSETP.NEU.FTZ.AND P2, PT, R4.reuse, -INF , PT ;  /* 0xff8000000400780b */ /* 0x040fe20003f5d000 */
[----:B------:R-:W-:Y:S02]  /*42a0*/  FMUL.FTZ R5, R4, UR20 ;  /* 0x0000001404057c20 */ /* 0x000fe40008410000 */
[----:B------:R-:W0:Y:S01]  /*42b0*/  MUFU.EX2 R37, R37 ;  /* 0x0000002500257308 */ /* 0x000e220000000800 */
[----:B---3--:R-:W-:Y:S02]  /*42c0*/  F2FP.BF16.F32.PACK_AB R160, R33, R32 ;  /* 0x0000002021a0723e */ /* 0x008fe400000010ff */
[----:B------:R-:W-:Y:S01]  /*42d0*/  FSEL R10, R5, RZ, P2 ;  /* 0x000000ff050a7208 */ /* 0x000fe20001000000 */
[----:B------:R-:W-:-:S04]  /*42e0*/  FADD.FTZ R5, R24, R25 ;  /* 0x0000001918057221 */ /* 0x000fc80000010000 */
[----:B------:R-:W-:Y:S01]  /*42f0*/  MUFU.EX2 R40, R40 ;  /* 0x0000002800287308 */ /* 0x000fe20000000800 */
        /* <DEDUP_REMOVED lines=41> */
[----:B---3--:R-:W-:-:S07]  /*4590*/  FADD.FTZ R5, R35, R6 ;  /* 0x0000000623057221 */ /* 0x008fce0000010000 */
        /* <DEDUP_REMOVED lines=9> */
[----:B------:R-:W3:Y:S01]  /*4630*/  MUFU.EX2 R43, R43 ;  /* 0x0000002b002b7308 */ /* 0x000ee20000000800 */
[----:B----4-:R-:W-:-:S07]  /*4640*/  FADD.FTZ R6, R42, R5 ;  /* 0x000000052a067221 */ /* 0x010fce0000010000 */
[----:B------:R-:W4:Y:S01]  /*4650*/  MUFU.EX2 R44, R44 ;  /* 0x0000002c002c7308 */ /* 0x000f220000000800 */
[C---:B-----5:R-:W-:Y:S01]  /*4660*/  FADD.FTZ R13, R41.reuse, R12 ;  /* 0x0000000c290d7221 */ /* 0x060fe20000010000 */
[----:B------:R-:W-:-:S06]  /*4670*/  F2FP.BF16.F32.PACK_AB R164, R41, R40 ;  /* 0x0000002829a4723e */ /* 0x000fcc00000010ff */
[----:B------:R-:W-:Y:S01]  /*4680*/  MUFU.EX2 R46, R46 ;  /* 0x0000002e002e7308 */ /* 0x000fe20000000800 */
[C---:B---3--:R-:W-:Y:S01]  /*4690*/  FADD.FTZ R5, R43.reuse, R6 ;  /* 0x000000062b057221 */ /* 0x048fe20000010000 */
[----:B------:R-:W-:-:S06]  /*46a0*/  F2FP.BF16.F32.PACK_AB R165, R43, R42 ;  /* 0x0000002a2ba5723e */ /* 0x000fcc00000010ff */
[----:B------:R-:W3:Y:S01]  /*46b0*/  MUFU.EX2 R45, R45 ;  /* 0x0000002d002d7308 */ /* 0x000ee20000000800 */
[----:B----4-:R-:W-:-:S07]  /*46c0*/  FADD.FTZ R6, R44, R13 ;  /* 0x0000000d2c067221 */ /* 0x010fce0000010000 */
[----:B------:R-:W4:Y:S08]  /*46d0*/  MUFU.EX2 R47, R47 ;  /* 0x0000002f002f7308 */ /* 0x000f300000000800 */
[----:B------:R-:W-:Y:S01]  /*46e0*/  MUFU.EX2 R48, R48 ;  /* 0x0000003000307308 */ /* 0x000fe20000000800 */
[C---:B---3--:R-:W-:Y:S01]  /*46f0*/  F2FP.BF16.F32.PACK_AB R166, R45.reuse, R44 ;  /* 0x0000002c2da6723e */ /* 0x048fe200000010ff */
[----:B------:R-:W-:-:S06]  /*4700*/  FADD.FTZ R45, R45, R6 ;  /* 0x000000062d2d7221 */ /* 0x000fcc0000010000 */
[----:B------:R-:W3:Y:S01]  /*4710*/  MUFU.EX2 R49, R49 ;  /* 0x0000003100317308 */ /* 0x000ee20000000800 */
[----:B----4-:R-:W-:-:S05]  /*4720*/  F2FP.BF16.F32.PACK_AB R167, R47, R46 ;  /* 0x0000002e2fa7723e */ /* 0x010fca00000010ff */
[----:B------:R0:W-:Y:S02]  /*4730*/  STSM.16.M88.4 [R22], R164 ;  /* 0x000000a416007844 */ /* 0x0001e40000000200 */
[----:B------:R-:W-:Y:S08]  /*4740*/  MUFU.EX2 R50, R50 ;  /* 0x0000003200327308 */ /* 0x000ff00000000800 */
[----:B------:R-:W4:Y:S01]  /*4750*/  MUFU.EX2 R51, R51 ;  /* 0x0000003300337308 */ /* 0x000f220000000800 */
[----:B---3--:R-:W-:Y:S01]  /*4760*/  F2FP.BF16.F32.PACK_AB R168, R49, R48 ;  /* 0x0000003031a8723e */ /* 0x008fe200000010ff */
[----:B------:R-:W-:-:S04]  /*4770*/  FADD.FTZ R48, R48, R45 ;  /* 0x0000002d30307221 */ /* 0x000fc80000010000 */
[----:B------:R-:W-:Y:S02]  /*4780*/  FADD.FTZ R49, R49, R48 ;  /* 0x0000003031317221 */ /* 0x000fe40000010000 */
[----:B------:R-:W3:Y:S08]  /*4790*/  MUFU.EX2 R52, R52 ;  /* 0x0000003400347308 */ /* 0x000ef00000000800 */
[----:B------:R-:W-:Y:S01]  /*47a0*/  MUFU.EX2 R54, R54 ;  /* 0x0000003600367308 */ /* 0x000fe20000000800 */
[----:B----4-:R-:W-:-:S07]  /*47b0*/  F2FP.BF16.F32.PACK_AB R169, R51, R50 ;  /* 0x0000003233a9723e */ /* 0x010fce00000010ff */
[----:B------:R4:W5:Y:S01]  /*47c0*/  MUFU.EX2 R11, R10 ;  /* 0x0000000a000b7308 */ /* 0x0009620000000800 */
[----:B---3--:R-:W-:Y:S01]  /*47d0*/  F2FP.BF16.F32.PACK_AB R170, R9, R52 ;  /* 0x0000003409aa723e */ /* 0x008fe200000010ff */
[----:B------:R-:W-:Y:S01]  /*47e0*/  FADD.FTZ R52, R52, R49 ;  /* 0x0000003134347221 */ /* 0x000fe20000010000 */
[----:B----4-:R-:W-:-:S03]  /*47f0*/  FADD.FTZ R10, R46, R5 ;  /* 0x000000052e0a7221 */ /* 0x010fc60000010000 */
[----:B------:R-:W-:Y:S01]  /*4800*/  FADD.FTZ R5, R9, R52 ;  /* 0x0000003409057221 */ /* 0x000fe20000010000 */
[----:B------:R-:W-:-:S04]  /*4810*/  FADD.FTZ R47, R47, R10 ;  /* 0x0000000a2f2f7221 */ /* 0x000fc80000010000 */
[----:B------:R-:W-:Y:S01]  /*4820*/  FADD.FTZ R50, R50, R47 ;  /* 0x0000002f32327221 */ /* 0x000fe20000010000 */
[----:B-----5:R-:W-:-:S03]  /*4830*/  F2FP.BF16.F32.PACK_AB R171, R11, R54 ;  /* 0x000000360bab723e */ /* 0x020fc600000010ff */
[----:B------:R-:W-:Y:S02]  /*4840*/  FADD.FTZ R51, R51, R50 ;  /* 0x0000003233337221 */ /* 0x000fe40000010000 */
[----:B------:R0:W-:Y:S02]  /*4850*/  STSM.16.M88.4 [R23], R168 ;  /* 0x000000a817007844 */ /* 0x0001e40000000200 */
[----:B------:R-:W-:-:S04]  /*4860*/  FADD.FTZ R6, R54, R51 ;  /* 0x0000003336067221 */ /* 0x000fc80000010000 */
[----:B------:R-:W-:Y:S01]  /*4870*/  FADD.FTZ R6, R11, R6 ;  /* 0x000000060b067221 */ /* 0x000fe20000010000 */
[----:B------:R-:W-:Y:S06]  /*4880*/  @!P0 BRA `(.L_x_3612) ;  /* 0x0000000000048947 */ /* 0x000fec0003800000 */
[----:B------:R-:W-:Y:S01]  /*4890*/  BPT.TRAP 0x1 ;  /* 0x000000040000795c */ /* 0x000fe20000300000 */
.L_x_3612:
[----:B------:R3:W4:Y:S01]  /*48a0*/  SYNCS.PHASECHK.TRANS64.TRYWAIT P2, [R7+URZ+0x28c50], R8 ;  /* 0x028c5008070075a7 */ /* 0x000722000804017f */
[----:B------:R-:W-:Y:S05]  /*48b0*/  @!P0 BRA `(.L_x_3613) ;  /* 0x0000000000048947 */ /* 0x000fea0003800000 */
[----:B------:R-:W-:Y:S01]  /*48c0*/  BPT.TRAP 0x1 ;  /* 0x000000040000795c */ /* 0x000fe20000300000 */
.L_x_3613:
[----:B------:R-:W-:Y:S01]  /*48d0*/  ULOP3.LUT UR49, UR49, 0x2000000, URZ, 0xfc, !UPT ;  /* 0x0200000031317892 */ /* 0x000fe2000f8efc3f */
[----:B----4-:R-:W-:Y:S11]  /*48e0*/  @P2 BRA `(.L_x_3614) ;  /* 0x0000000000082947 */ /* 0x010ff60003800000 */
[----:B------:R-:W4:Y:S02]  /*48f0*/  SYNCS.PHASECHK.TRANS64.TRYWAIT P2, [R7+URZ+0x28c50], R8 ;  /* 0x028c5008070075a7 */ /* 0x000f24000804017f */
[----:B----4-:R-:W-:Y:S05]  /*4900*/  @!P2 BRA `(.L_x_3615) ;  /* 0x000000c80010a947 */ /* 0x010fea0003800000 */
.L_x_3614:
[----:B------:R-:W-:Y:S01]  /*4910*/  ULEA UR10, UR39, UR49, 0xc ;  /* 0x00000031270a7291 */ /* 0x000fe2000f8e603f */
[----:B------:R-:W-:Y:S01]  /*4920*/  WARPGROUP.ARRIVE ;  /* 0x00000000000079c5 */ /* 0x000fe20000000000 */
[----:B------:R-:W-:Y:S01]  /*4930*/  UMOV UR7, 0x40000040 ;  /* 0x4000004000077882 */ /* 0x000fe20000000000 */
[----:B------:R-:W-:Y:S01]  /*4940*/  UMOV UR11, 0x40000040 ;  /* 0x40000040000b7882 */ /* 0x000fe20000000000 */
[----:B------:R-:W-:Y:S01]  /*4950*/  ISETP.GE.AND P2, PT, R152, 0x41, PT ;  /* 0x000000419800780c */ /* 0x000fe20003f46270 */
[----:B-1234-:R-:W-:Y:S02]  /*4960*/  @!P1 VIADD R7, R7, 0x28c60 ;  /* 0x00028c6007079836 */ /* 0x01efe40000000000 */
[----:B------:R-:W-:Y:S02]  /*4970*/  UMOV UR6, UR10 ;  /* 0x0000000a00067c82 */ /* 0x000fe40008000000 */
[----:B------:R-:W-:Y:S01]  /*4980*/  HGMMA.64x256x16.F32.BF16 R24, R156, gdesc[UR4].tnspB, RZ, !UPT, gsb0 ;  /* 0x43e000049c187df0 */ /* 0x000fe2000c0018ff */
[----:B------:R-:W-:Y:S01]  /*4990*/  UIADD3 UR6, UR10, 0x80, URZ ;  /* 0x000000800a067890 */ /* 0x000fe2000fffe03f */
[----:B------:R-:W-:Y:S01]  /*49a0*/  @!P1 PRMT R7, RZ, 0x654, R7 ;  /* 0x00000654ff079816 */ /* 0x000fe20000000007 */
[----:B------:R-:W-:Y:S01]  /*49b0*/  UMOV UR7, 0x40000040 ;  /* 0x4000004000077882 */ /* 0x000fe20000000000 */
[----:B------:R-:W-:-:S02]  /*49c0*/  WARPGROUP.DEPBAR.LE gsb0, 0x0 ;  /* 0x00008000000079c5 */ /* 0x000fc40000010000 */
[----:B------:R-:W-:-:S15]  /*49d0*/  WARPGROUP.ARRIVE ;  /* 0x00000000000079c5 */ /* 0x000fde0000000000 */
[----:B------:R-:W-:-:S07]  /*49e0*/  NOP ;  /* 0x0000000000007918 */ /* 0x000fce0000000000 */
        /* <DEDUP_REMOVED lines=23> */
[----:B-1----:R-:W-:Y:S01]  /*4b60*/  VIADD R7, R173, 0xfffffffe ;  /* 0xfffffffead077836 */ /* 0x002fe20000000000 */
[----:B------:R-:W-:Y:S01]  /*4b70*/  UMOV UR21, UR39 ;  /* 0x0000002700157c82 */ /* 0x000fe20008000000 */
[----:B------:R-:W-:Y:S01]  /*4b80*/  IMAD.MOV.U32 R9, RZ, RZ, R4 ;  /* 0x000000ffff097224 */ /* 0x000fe200078e0004 */
[----:B------:R-:W-:Y:S01]  /*4b90*/  ULDC UR22, c[0x0][0x9d8] ;  /* 0x0002760000167ab9 */ /* 0x000fe20000000800 */
[----:B------:R-:W-:Y:S01]  /*4ba0*/  IMAD.MOV.U32 R14, RZ, RZ, R3 ;  /* 0x000000ffff0e7224 */ /* 0x000fe200078e0003 */
[----:B------:R-:W-:-:S06]  /*4bb0*/  ULDC UR20, c[0x0][0x988] ;  /* 0x0002620000147ab9 */ /* 0x000fcc0000000800 */
.L_x_3625:
[----:B------:R-:W-:Y:S01]  /*4bc0*/  UIADD3 UR39, UR21, 0x1, URZ ;  /* 0x0000000115277890 */ /* 0x000fe2000fffe03f */
[C---:B------:R-:W-:Y:S01]  /*4bd0*/  ISETP.GT.AND P2, PT, R7.reuse, RZ, PT ;  /* 0x000000ff0700720c */ /* 0x040fe20003f44270 */
[----:B------:R-:W-:Y:S02]  /*4be0*/  VIADD R7, R7, 0xffffffff ;  /* 0xffffffff07077836 */ /* 0x000fe40000000000 */
[----:B------:R-:W-:-:S04]  /*4bf0*/  UISETP.NE.AND UP0, UPT, UR39, 0x2, UPT ;  /* 0x000000022700788c */ /* 0x000fc8000bf05270 */
[----:B------:R-:W-:Y:S02]  /*4c00*/  USEL UR6, URZ, 0x1, UP0 ;  /* 0x000000013f067887 */ /* 0x000fe40008000000 */
[----:B------:R-:W-:Y:S02]  /*4c10*/  USEL UR39, UR39, URZ, UP0 ;  /* 0x0000003f27277287 */ /* 0x000fe40008000000 */
[----:B------:R-:W-:Y:S01]  /*4c20*/  ULOP3.LUT UR38, UR38, UR6, URZ, 0x3c, !UPT ;  /* 0x0000000626267292 */ /* 0x000fe2000f8e3c3f */
[----:B0123--:R-:W-:Y:S11]  /*4c30*/  @!P0 BRA `(.L_x_3617) ;  /* 0x0000000000048947 */ /* 0x00fff60003800000 */
[----:B------:R-:W-:Y:S01]  /*4c40*/  BPT.TRAP 0x1 ;  /* 0x000000040000795c */ /* 0x000fe20000300000 */
.L_x_3617:
[----:B------:R-:W-:Y:S01]  /*4c50*/  ULEA UR23, UR39, UR42, 0x3 ;  /* 0x0000002a27177291 */ /* 0x000fe2000f8e183f */
[----:B------:R-:W-:-:S05]  /*4c60*/  IMAD.U32 R8, RZ, RZ, UR38 ;  /* 0x00000026ff087e24 */ /* 0x000fca000f8e00ff */
[----:B------:R-:W-:-:S04]  /*4c70*/  SHF.L.U32 R8, R8, 0x1f, RZ ;  /* 0x0000001f08087819 */ /* 0x000fc800000006ff */
[----:B------:R1:W2:Y:S01]  /*4c80*/  SYNCS.PHASECHK.TRANS64.TRYWAIT P3, [UR23+0x28c30], R8 ;  /* 0x028c3008ff0075a7 */ /* 0x0002a20008060157 */
[----:B------:R-:W-:Y:S05]  /*4c90*/  @!P0 BRA `(.L_x_3618) ;  /* 0x0000000000048947 */ /* 0x000fea0003800000 */
[----:B------:R-:W-:Y:S01]  /*4ca0*/  BPT.TRAP 0x1 ;  /* 0x000000040000795c */ /* 0x000fe20000300000 */
.L_x_3618:
[----:B--2---:R-:W-:Y:S05]  /*4cb0*/  @P3 BRA `(.L_x_3619) ;  /* 0x0000000000083947 */ /* 0x004fea0003800000 */
[----:B------:R-:W2:Y:S02]  /*4cc0*/  SYNCS.PHASECHK.TRANS64.TRYWAIT P3, [UR23+0x28c30], R8 ;  /* 0x028c3008ff0075a7 */ /* 0x000ea40008060157 */
[----:B--2---:R-:W-:Y:S05]  /*4cd0*/  @!P3 BRA `(.L_x_3620) ;  /* 0x000000c40030b947 */ /* 0x004fea0003800000 */
.L_x_3619:
        /* <DEDUP_REMOVED lines=79> */
[----:B--2---:R-:W-:Y:S01]  /*51d0*/  FMNMX.FTZ R162, R165, R156, !PT ;  /* 0x0000009ca5a27209 */ /* 0x004fe20007810000 */
[----:B------:R-:W-:Y:S01]  /*51e0*/  FMUL.FTZ R156, R163, UR22 ;  /* 0x00000016a39c7c20 */ /* 0x000fe20008410000 */
[----:B------:R-:W-:Y:S01]  /*51f0*/  FMUL.FTZ R163, R170, UR22 ;  /* 0x00000016aaa37c20 */ /* 0x000fe20008410000 */
[----:B------:R-:W-:-:S04]  /*5200*/  FMUL.FTZ R170, R174, UR22 ;  /* 0x00000016aeaa7c20 */ /* 0x000fc80008410000 */
[----:B------:R-:W2:Y:S01]  /*5210*/  MUFU.TANH R168, R168 ;  /* 0x000000a800a87308 */ /* 0x000ea20000002400 */
[----:B0-----:R-:W-:Y:S01]  /*5220*/  FMNMX.FTZ R3, R169, R162, !PT ;  /* 0x000000a2a9037209 */ /* 0x001fe20007810000 */
[----:B------:R-:W-:Y:S01]  /*5230*/  FMUL.FTZ R162, R167, UR22 ;  /* 0x00000016a7a27c20 */ /* 0x000fe20008410000 */
[----:B------:R-:W-:-:S05]  /*5240*/  FMUL.FTZ R167, R179, UR22 ;  /* 0x00000016b3a77c20 */ /* 0x000fca0008410000 */
[----:B------:R-:W0:Y:S01]  /*5250*/  MUFU.TANH R10, R10 ;  /* 0x0000000a000a7308 */ /* 0x000e220000002400 */
[----:B---3--:R-:W-:-:S07]  /*5260*/  FMNMX.FTZ R3, R172, R3, !PT ;  /* 0x00000003ac037209 */ /* 0x008fce0007810000 */
[----:B------:R-:W3:Y:S01]  /*5270*/  MUFU.TANH R11, R11 ;  /* 0x0000000b000b7308 */ /* 0x000ee20000002400 */
[----:B--2---:R-:W-:-:S05]  /*5280*/  FMNMX.FTZ R3, R168, R3, !PT ;  /* 0x00000003a8037209 */ /* 0x004fca0007810000 */
[----:B------:R-:W2:Y:S02]  /*5290*/  SHFL.BFLY PT, R176, R3, 0x2, 0x1f ;  /* 0x0c401f0003b07f89 */ /* 0x000ea400000e0000 */
[----:B------:R-:W4:Y:S01]  /*52a0*/  MUFU.TANH R12, R12 ;  /* 0x0000000c000c7308 */ /* 0x000f220000002400 */
[----:B0-----:R-:W-:-:S07]  /*52b0*/  FMNMX.FTZ R174, R10, R9, !PT ;  /* 0x000000090aae7209 */ /* 0x001fce0007810000 */
[----:B------:R-:W0:Y:S08]  /*52c0*/  MUFU.TANH R13, R13 ;  /* 0x0000000d000d7308 */ /* 0x000e300000002400 */
[----:B------:R-:W5:Y:S01]  /*52d0*/  MUFU.TANH R153, R153 ;  /* 0x0000009900997308 */ /* 0x000f620000002400 */
[----:B--2---:R-:W-:-:S07]  /*52e0*/  FMNMX.FTZ R180, R3, R176, !PT ;  /* 0x000000b003b47209 */ /* 0x004fce0007810000 */
[----:B------:R-:W2:Y:S01]  /*52f0*/  MUFU.TANH R156, R156 ;  /* 0x0000009c009c7308 */ /* 0x000ea20000002400 */
[----:B---3--:R-:W-:Y:S01]  /*5300*/  FMNMX.FTZ R3, R11, R174, !PT ;  /* 0x000000ae0b037209 */ /* 0x008fe20007810000 */
[----:B------:R-:W-:Y:S01]  /*5310*/  FMUL.FTZ R174, R182, UR22 ;  /* 0x00000016b6ae7c20 */ /* 0x000fe20008410000 */
[----:B------:R-:W3:Y:S02]  /*5320*/  SHFL.BFLY PT, R181, R180, 0x1, 0x1f ;  /* 0x0c201f00b4b57f89 */ /* 0x000ee400000e0000 */
[----:B----4-:R-:W-:-:S03]  /*5330*/  FMNMX.FTZ R176, R12, R3, !PT ;  /* 0x000000030cb07209 */ /* 0x010fc60007810000 */
[----:B------:R-:W4:Y:S01]  /*5340*/  MUFU.TANH R159, R159 ;  /* 0x0000009f009f7308 */ /* 0x000f220000002400 */
[----:B0-----:R-:W-:-:S04]  /*5350*/  FMNMX.FTZ R176, R13, R176, !PT ;  /* 0x000000b00db07209 */ /* 0x001fc80007810000 */
[----:B-----5:R-:W-:-:S03]  /*5360*/  FMNMX.FTZ R177, R153, R176, !PT ;  /* 0x000000b099b17209 */ /* 0x020fc60007810000 */
[----:B------:R-:W0:Y:S01]  /*5370*/  MUFU.TANH R162, R162 ;  /* 0x000000a200a27308 */ /* 0x000e220000002400 */
[----:B--2---:R-:W-:-:S07]  /*5380*/  FMNMX.FTZ R176, R156, R177, !PT ;  /* 0x000000b19cb07209 */ /* 0x004fce0007810000 */
[----:B------:R-:W2:Y:S01]  /*5390*/  MUFU.TANH R163, R163 ;  /* 0x000000a300a37308 */ /* 0x000ea20000002400 */
[----:B----4-:R-:W-:Y:S02]  /*53a0*/  FMNMX.FTZ R177, R159, R176, !PT ;  /* 0x000000b09fb17209 */ /* 0x010fe40007810000 */
[----:B---3--:R-:W-:-:S05]  /*53b0*/  FMNMX.FTZ R3, R180, R181, !PT ;  /* 0x000000b5b4037209 */ /* 0x008fca0007810000 */
[----:B------:R-:W3:Y:S01]  /*53c0*/  MUFU.TANH R166, R166 ;  /* 0x000000a600a67308 */ /* 0x000ee20000002400 */
[----:B0-----:R-:W-:Y:S01]  /*53d0*/  FMNMX.FTZ R176, R162, R177, !PT ;  /* 0x000000b1a2b07209 */ /* 0x001fe20007810000 */
[C---:B------:R-:W-:Y:S01]  /*53e0*/  FMUL.FTZ R179, R3.reuse, UR20 ;  /* 0x0000001403b37c20 */ /* 0x040fe20008410000 */
[----:B------:R-:W-:-:S03]  /*53f0*/  FADD.FTZ R14, -R3, R14 ;  /* 0x0000000e030e7221 */ /* 0x000fc60000010100 */
[--C-:B------:R-:W-:Y:S01]  /*5400*/  FFMA.FTZ R178, R4, UR20, -R179.reuse ;  /* 0x0000001404b27c23 */ /* 0x100fe200080108b3 */
[----:B------:R-:W-:Y:S01]  /*5410*/  FMUL.FTZ R14, R14, UR20 ;  /* 0x000000140e0e7c20 */ /* 0x000fe20008410000 */
[----:B------:R-:W0:Y:S01]  /*5420*/  MUFU.TANH R170, R170 ;  /* 0x000000aa00aa7308 */ /* 0x000e220000002400 */
[----:B--2---:R-:W-:Y:S01]  /*5430*/  FMNMX.FTZ R177, R163, R176, !PT ;  /* 0x000000b0a3b17209 */ /* 0x004fe20007810000 */
[--C-:B------:R-:W-:Y:S01]  /*5440*/  FFMA.FTZ R15, R15, UR20, -R179.reuse ;  /* 0x000000140f0f7c23 */ /* 0x100fe200080108b3 */
[--C-:B------:R-:W-:Y:S01]  /*5450*/  FFMA.FTZ R20, R20, UR20, -R179.reuse ;  /* 0x0000001414147c23 */ /* 0x100fe200080108b3 */
[--C-:B------:R-:W-:Y:S01]  /*5460*/  FFMA.FTZ R21, R21, UR20, -R179.reuse ;  /* 0x0000001415157c23 */ /* 0x100fe200080108b3 */
[--C-:B------:R-:W-:Y:S01]  /*5470*/  FFMA.FTZ R182, R169, UR20, -R179.reuse ;  /* 0x00000014a9b67c23 */ /* 0x100fe200080108b3 */
[--C-:B------:R-:W-:Y:S01]  /*5480*/  FFMA.FTZ R169, R172, UR20, -R179.reuse ;  /* 0x00000014aca97c23 */ /* 0x100fe200080108b3 */
[--C-:B------:R-:W-:Y:S01]  /*5490*/  FFMA.FTZ R155, R155, UR20, -R179.reuse ;  /* 0x000000149b9b7c23 */ /* 0x100fe200080108b3 */
[----:B------:R-:W2:Y:S01]  /*54a0*/  MUFU.TANH R173, R173 ;  /* 0x000000ad00ad7308 */ /* 0x000ea20000002400 */
[----:B---3--:R-:W-:Y:S01]  /*54b0*/  FMNMX.FTZ R177, R166, R177, !PT ;  /* 0x000000b1a6b17209 */ /* 0x008fe20007810000 */
[--C-:B------:R-:W-:Y:S01]  /*54c0*/  FFMA.FTZ R180, R157, UR20, -R179.reuse ;  /* 0x000000149db47c23 */ /* 0x100fe200080108b3 */
[--C-:B------:R-:W-:Y:S01]  /*54d0*/  FFMA.FTZ R157, R158, UR20, -R179.reuse ;  /* 0x000000149e9d7c23 */ /* 0x100fe200080108b3 */
[--C-:B------:R-:W-:Y:S01]  /*54e0*/  FFMA.FTZ R160, R160, UR20, -R179.reuse ;  /* 0x00000014a0a07c23 */ /* 0x100fe200080108b3 */
[--C-:B------:R-:W-:Y:S01]  /*54f0*/  FFMA.FTZ R161, R161, UR20, -R179.reuse ;  /* 0x00000014a1a17c23 */ /* 0x100fe200080108b3 */
[--C-:B------:R-:W-:Y:S01]  /*5500*/  FFMA.FTZ R164, R164, UR20, -R179.reuse ;  /* 0x00000014a4a47c23 */ /* 0x100fe200080108b3 */
[--C-:B------:R-:W-:Y:S01]  /*5510*/  FFMA.FTZ R165, R165, UR20, -R179.reuse ;  /* 0x00000014a5a57c23 */ /* 0x100fe200080108b3 */
[----:B------:R-:W3:Y:S01]  /*5520*/  MUFU.TANH R171, R171 ;  /* 0x000000ab00ab7308 */ /* 0x000ee20000002400 */
[----:B0-----:R-:W-:Y:S01]  /*5530*/  FMNMX.FTZ R176, R170, R177, !PT ;  /* 0x000000b1aab07209 */ /* 0x001fe20007810000 */
[----:B------:R-:W-:-:S06]  /*5540*/  FFMA.FTZ R168, R168, UR20, -R179 ;  /* 0x00000014a8a87c23 */ /* 0x000fcc00080108b3 */
[----:B------:R-:W0:Y:S01]  /*5550*/  MUFU.TANH R167, R167 ;  /* 0x000000a700a77308 */ /* 0x000e220000002400 */
[----:B--2---:R-:W-:-:S07]  /*5560*/  FMNMX.FTZ R4, R173, R176, !PT ;  /* 0x000000b0ad047209 */ /* 0x004fce0007810000 */
[----:B------:R-:W2:Y:S01]  /*5570*/  MUFU.TANH R174, R174 ;  /* 0x000000ae00ae7308 */ /* 0x000ea20000002400 */
[----:B---3--:R-:W-:-:S07]  /*5580*/  FMNMX.FTZ R4, R171, R4, !PT ;  /* 0x00000004ab047209 */ /* 0x008fce0007810000 */
[----:B------:R-:W3:Y:S01]  /*5590*/  MUFU.TANH R175, R175 ;  /* 0x000000af00af7308 */ /* 0x000ee20000002400 */
[----:B0-----:R-:W-:-:S07]  /*55a0*/  FMNMX.FTZ R177, R167, R4, !PT ;  /* 0x00000004a7b17209 */ /* 0x001fce0007810000 */
[----:B------:R0:W-:Y:S01]  /*55b0*/  MUFU.EX2 R176, R178 ;  /* 0x000000b200b07308 */ /* 0x0001e20000000800 */
[----:B--2---:R-:W-:Y:S01]  /*55c0*/  FMNMX.FTZ R4, R174, R177, !PT ;  /* 0x000000b1ae047209 */ /* 0x004fe20007810000 */
[----:B------:R-:W-:Y:S01]  /*55d0*/  FFMA.FTZ R177, R152, UR20, -R179 ;  /* 0x0000001498b17c23 */ /* 0x000fe200080108b3 */
[----:B------:R-:W-:-:S05]  /*55e0*/  IMAD.MOV R152, RZ, RZ, -R18 ;  /* 0x000000ffff987224 */ /* 0x000fca00078e0a12 */
[----:B------:R-:W2:Y:S01]  /*55f0*/  MUFU.EX2 R14, R14 ;  /* 0x0000000e000e7308 */ /* 0x000ea20000000800 */
[----:B---3--:R-:W-:Y:S01]  /*5600*/  FMNMX.FTZ R4, R175, R4, !PT ;  /* 0x00000004af047209 */ /* 0x008fe20007810000 */
[----:B0-----:R-:W-:Y:S01]  /*5610*/  FFMA.FTZ R178, R154, UR20, -R179 ;  /* 0x000000149ab27c23 */ /* 0x001fe200080108b3 */
[----:B------:R-:W-:-:S03]  /*5620*/  ISETP.NE.AND P3, PT, R17, R152, PT ;  /* 0x000000981100720c */ /* 0x000fc60003f65270 */
[----:B------:R-:W0:Y:S02]  /*5630*/  SHFL.BFLY PT, R181, R4, 0x2, 0x1f ;  /* 0x0c401f0004b57f89 */ /* 0x000e2400000e0000 */
[----:B------:R-:W3:Y:S08]  /*5640*/  MUFU.EX2 R15, R15 ;  /* 0x0000000f000f7308 */ /* 0x000ef00000000800 */
[----:B------:R-:W4:Y:S01]  /*5650*/  MUFU.EX2 R20, R20 ;  /* 0x0000001400147308 */ /* 0x000f220000000800 */
[-C--:B--2---:R-:W-:Y:S01]  /*5660*/  FMUL.FTZ R24, R24, R14.reuse ;  /* 0x0000000e18187220 */ /* 0x084fe20000410000 */
[-C--:B------:R-:W-:Y:S01]  /*5670*/  FMUL.FTZ R25, R25, R14.reuse ;  /* 0x0000000e19197220 */ /* 0x080fe20000410000 */
[-C--:B------:R-:W-:Y:S01]  /*5680*/  FMUL.FTZ R28, R28, R14.reuse ;  /* 0x0000000e1c1c7220 */ /* 0x080fe20000410000 */
[-C--:B------:R-:W-:Y:S01]  /*5690*/  FMUL.FTZ R29, R29, R14.reuse ;  /* 0x0000000e1d1d7220 */ /* 0x080fe20000410000 */
[-C--:B------:R-:W-:Y:S01]  /*56a0*/  FMUL.FTZ R32, R32, R14.reuse ;  /* 0x0000000e20207220 */ /* 0x080fe20000410000 */
[-C--:B------:R-:W-:Y:S01]  /*56b0*/  FMUL.FTZ R33, R33, R14.reuse ;  /* 0x0000000e21217220 */ /* 0x080fe20000410000 */
[-C--:B------:R-:W-:Y:S01]  /*56c0*/  FMUL.FTZ R36, R36, R14.reuse ;  /* 0x0000000e24247220 */ /* 0x080fe20000410000 */
[----:B------:R-:W-:Y:S01]  /*56d0*/  MUFU.EX2 R21, R21 ;  /* 0x0000001500157308 */ /* 0x000fe20000000800 */
[----:B---3--:R-:W-:Y:S01]  /*56e0*/  FFMA.FTZ R5, R14, R5, R15 ;  /* 0x000000050e057223 */ /* 0x008fe2000001000f */
[-C--:B------:R-:W-:Y:S01]  /*56f0*/  FMUL.FTZ R37, R37, R14.reuse ;  /* 0x0000000e25257220 */ /* 0x080fe20000410000 */
[-C--:B------:R-:W-:Y:S01]  /*5700*/  FMUL.FTZ R40, R40, R14.reuse ;  /* 0x0000000e28287220 */ /* 0x080fe20000410000 */
[-C--:B------:R-:W-:Y:S01]  /*5710*/  FMUL.FTZ R41, R41, R14.reuse ;  /* 0x0000000e29297220 */ /* 0x080fe20000410000 */
[----:B------:R-:W-:Y:S01]  /*5720*/  FADD.FTZ R5, R176, R5 ;  /* 0x00000005b0057221 */ /* 0x000fe20000010000 */
[----:B0-----:R-:W-:Y:S01]  /*5730*/  FMNMX.FTZ R181, R4, R181, !PT ;  /* 0x000000b504b57209 */ /* 0x001fe20007810000 */
[-C--:B------:R-:W-:Y:S01]  /*5740*/  FMUL.FTZ R44, R44, R14.reuse ;  /* 0x0000000e2c2c7220 */ /* 0x080fe20000410000 */
[----:B------:R-:W-:Y:S01]  /*5750*/  MUFU.EX2 R177, R177 ;  /* 0x000000b100b17308 */ /* 0x000fe20000000800 */
[-C--:B------:R-:W-:Y:S01]  /*5760*/  FMUL.FTZ R45, R45, R14.reuse ;  /* 0x0000000e2d2d7220 */ /* 0x080fe20000410000 */
[-C--:B------:R-:W-:Y:S01]  /*5770*/  FMUL.FTZ R48, R48, R14.reuse ;  /* 0x0000000e30307220 */ /* 0x080fe20000410000 */
[----:B------:R-:W0:Y:S01]  /*5780*/  SHFL.BFLY PT, R4, R181, 0x1, 0x1f ;  /* 0x0c201f00b5047f89 */ /* 0x000e2200000e0000 */
        /* <DEDUP_REMOVED lines=23> */
[----:B0-----:R-:W-:Y:S01]  /*5900*/  FMNMX.FTZ R4, R181, R4, !PT ;  /* 0x00000004b5047209 */ /* 0x001fe20007810000 */
[-C--:B------:R-:W-:Y:S01]  /*5910*/  FMUL.FTZ R89, R89, R14.reuse ;  /* 0x0000000e59597220 */ /* 0x080fe20000410000 */
[-C--:B------:R-:W-:Y:S01]  /*5920*/  FMUL.FTZ R92, R92, R14.reuse ;  /* 0x0000000e5c5c7220 */ /* 0x080fe20000410000 */
[-C--:B------:R-:W-:Y:S01]  /*5930*/  FMUL.FTZ R93, R93, R14.reuse ;  /* 0x0000000e5d5d7220 */ /* 0x080fe20000410000 */
[-C--:B------:R-:W-:Y:S01]  /*5940*/  FMUL.FTZ R96, R96, R14.reuse ;  /* 0x0000000e60607220 */ /* 0x080fe20000410000 */
[C---:B------:R-:W-:Y:S01]  /*5950*/  FADD.FTZ R9, -R4.reuse, R9 ;  /* 0x0000000904097221 */ /* 0x040fe20000010100 */
[----:B------:R-:W-:Y:S01]  /*5960*/  FMUL.FTZ R154, R4, UR20 ;  /* 0x00000014049a7c20 */ /* 0x000fe20008410000 */
[----:B------:R-:W-:Y:S01]  /*5970*/  MUFU.EX2 R157, R157 ;  /* 0x0000009d009d7308 */ /* 0x000fe20000000800 */
[----:B------:R-:W-:Y:S01]  /*5980*/  FMUL.FTZ R97, R97, R14 ;  /* 0x0000000e61617220 */ /* 0x000fe20000410000 */
[----:B------:R-:W-:Y:S01]  /*5990*/  FMUL.FTZ R9, R9, UR20 ;  /* 0x0000001409097c20 */ /* 0x000fe20008410000 */
        /* <DEDUP_REMOVED lines=10> */
[----:B------:R-:W-:Y:S02]  /*5a40*/  IMAD.U32 R153, RZ, RZ, UR21 ;  /* 0x00000015ff997e24 */ /* 0x000fe4000f8e00ff */
[--C-:B------:R-:W-:Y:S01]  /*5a50*/  FFMA.FTZ R159, R159, UR20, -R154.reuse ;  /* 0x000000149f9f7c23 */ /* 0x100fe2000801089a */
[----:B------:R-:W-:Y:S01]  /*5a60*/  FFMA.FTZ R206, R162, UR20, -R154 ;  /* 0x00000014a2ce7c23 */ /* 0x000fe2000801089a */
[----:B------:R-:W0:Y:S01]  /*5a70*/  MUFU.EX2 R10, R10 ;  /* 0x0000000a000a7308 */ /* 0x000e220000000800 */
[----:B------:R-:W-:Y:S01]  /*5a80*/  @!P1 PRMT R152, RZ, 0x654, R152 ;  /* 0x00000654ff989816 */ /* 0x000fe20000000098 */
[----:B------:R-:W-:Y:S02]  /*5a90*/  @!P3 IMAD R153, R153, 0x40, R16 ;  /* 0x000000409999b824 */ /* 0x000fe400078e0210 */
[--C-:B------:R-:W-:Y:S01]  /*5aa0*/  FFMA.FTZ R163, R163, UR20, -R154.reuse ;  /* 0x00000014a3a37c23 */ /* 0x100fe2000801089a */
[--C-:B------:R-:W-:Y:S01]  /*5ab0*/  FFMA.FTZ R208, R166, UR20, -R154.reuse ;  /* 0x00000014a6d07c23 */ /* 0x100fe2000801089a */
[----:B------:R4:W-:Y:S01]  /*5ac0*/  @!P1 SYNCS.ARRIVE.TRANS64.RED.A1T0 RZ, [R152+URZ], RZ ;  /* 0x000000ff98ff99a7 */ /* 0x0009e2000810043f */
[--C-:B------:R-:W-:Y:S01]  /*5ad0*/  FFMA.FTZ R170, R170, UR20, -R154.reuse ;  /* 0x00000014aaaa7c23 */ /* 0x100fe2000801089a */
[----:B------:R-:W-:Y:S01]  /*5ae0*/  @!P3 LEA R153, R153, UR42, 0x2 ;  /* 0x0000002a9999bc11 */ /* 0x000fe2000f8e10ff */
[----:B------:R-:W2:Y:S01]  /*5af0*/  MUFU.EX2 R11, R11 ;  /* 0x0000000b000b7308 */ /* 0x000ea20000000800 */
[--C-:B------:R-:W-:Y:S01]  /*5b00*/  FFMA.FTZ R171, R171, UR20, -R154.reuse ;  /* 0x00000014abab7c23 */ /* 0x100fe2000801089a */
[--C-:B------:R-:W-:Y:S01]  /*5b10*/  FFMA.FTZ R167, R167, UR20, -R154.reuse ;  /* 0x00000014a7a77c23 */ /* 0x100fe2000801089a */
[--C-:B------:R-:W-:Y:S01]  /*5b20*/  FFMA.FTZ R162, R174, UR20, -R154.reuse ;  /* 0x00000014aea27c23 */ /* 0x100fe2000801089a */
[----:B------:R-:W-:Y:S01]  /*5b30*/  @!P3 STS [R153+0x28800], R14 ;  /* 0x0288000e9900b388 */ /* 0x000fe20000000800 */
[----:B----4-:R-:W-:Y:S01]  /*5b40*/  FADD.FTZ R152, R20, R5 ;  /* 0x0000000514987221 */ /* 0x010fe20000010000 */
[----:B------:R-:W-:Y:S01]  /*5b50*/  FFMA.FTZ R175, R175, UR20, -R154 ;  /* 0x00000014afaf7c23 */ /* 0x000fe2000801089a */
[----:B------:R-:W-:Y:S01]  /*5b60*/  FMUL.FTZ R100, R100, R14 ;  /* 0x0000000e64647220 */ /* 0x000fe20000410000 */
[----:B------:R-:W3:Y:S01]  /*5b70*/  MUFU.EX2 R12, R12 ;  /* 0x0000000c000c7308 */ /* 0x000ee20000000800 */
[----:B0-----:R-:W-:Y:S01]  /*5b80*/  FFMA.FTZ R6, R9, R6, R10 ;  /* 0x0000000609067223 */ /* 0x001fe2000001000a */
[----:B------:R-:W-:Y:S01]  /*5b90*/  FADD.FTZ R152, R21, R152 ;  /* 0x0000009815987221 */ /* 0x000fe20000010000 */
[----:B------:R0:W-:Y:S01]  /*5ba0*/  @!P3 STS [R153+0x28820], R9 ;  /* 0x028820099900b388 */ /* 0x0001e20000000800 */
[-C--:B------:R-:W-:Y:S01]  /*5bb0*/  FMUL.FTZ R101, R101, R14.reuse ;  /* 0x0000000e65657220 */ /* 0x080fe20000410000 */
[-C--:B------:R-:W-:Y:S01]  /*5bc0*/  FMUL.FTZ R104, R104, R14.reuse ;  /* 0x0000000e68687220 */ /* 0x080fe20000410000 */
[-C--:B------:R-:W-:Y:S01]  /*5bd0*/  FMUL.FTZ R105, R105, R14.reuse ;  /* 0x0000000e69697220 */ /* 0x080fe20000410000 */
[-C--:B------:R-:W-:Y:S01]  /*5be0*/  FMUL.FTZ R108, R108, R14.reuse ;  /* 0x0000000e6c6c7220 */ /* 0x080fe20000410000 */
[----:B------:R-:W4:Y:S01]  /*5bf0*/  MUFU.EX2 R13, R13 ;  /* 0x0000000d000d7308 */ /* 0x000f220000000800 */
[----:B--2---:R-:W-:Y:S01]  /*5c00*/  FADD.FTZ R5, R11, R6 ;  /* 0x000000060b057221 */ /* 0x004fe20000010000 */
[-C--:B------:R-:W-:Y:S01]  /*5c10*/  FMUL.FTZ R109, R109, R14.reuse ;  /* 0x0000000e6d6d7220 */ /* 0x080fe20000410000 */
[-C--:B------:R-:W-:Y:S01]  /*5c20*/  FMUL.FTZ R112, R112, R14.reuse ;  /* 0x0000000e70707220 */ /* 0x080fe20000410000 */
[-C--:B------:R-:W-:Y:S01]  /*5c30*/  FMUL.FTZ R113, R113, R14.reuse ;  /* 0x0000000e71717220 */ /* 0x080fe20000410000 */
[----:B0-----:R-:W-:Y:S01]  /*5c40*/  FADD.FTZ R153, R177, R152 ;  /* 0x00000098b1997221 */ /* 0x001fe20000010000 */
[-C--:B------:R-:W-:Y:S01]  /*5c50*/  FMUL.FTZ R116, R116, R14.reuse ;  /* 0x0000000e74747220 */ /* 0x080fe20000410000 */
[-C--:B------:R-:W-:Y:S01]  /*5c60*/  FMUL.FTZ R117, R117, R14.reuse ;  /* 0x0000000e75757220 */ /* 0x080fe20000410000 */
[----:B------:R-:W0:Y:S01]  /*5c70*/  MUFU.EX2 R172, R172 ;  /* 0x000000ac00ac7308 */ /* 0x000e220000000800 */
[----:B---3--:R-:W-:Y:S01]  /*5c80*/  FADD.FTZ R6, R12, R5 ;  /* 0x000000050c067221 */ /* 0x008fe20000010000 */
[----:B------:R-:W-:Y:S01]  /*5c90*/  FADD.FTZ R152, R178, R153 ;  /* 0x00000099b2987221 */ /* 0x000fe20000010000 */
[-C--:B------:R-:W-:Y:S01]  /*5ca0*/  FMUL.FTZ R120, R120, R14.reuse ;  /* 0x0000000e78787220 */ /* 0x080fe20000410000 */
[-C--:B------:R-:W-:Y:S01]  /*5cb0*/  FMUL.FTZ R121, R121, R14.reuse ;  /* 0x0000000e79797220 */ /* 0x080fe20000410000 */
[-C--:B------:R-:W-:Y:S01]  /*5cc0*/  FMUL.FTZ R124, R124, R14.reuse ;  /* 0x0000000e7c7c7220 */ /* 0x080fe20000410000 */
[----:B------:R-:W-:Y:S01]  /*5cd0*/  FADD.FTZ R153, R155, R152 ;  /* 0x000000989b997221 */ /* 0x000fe20000010000 */
[-C--:B------:R-:W-:Y:S01]  /*5ce0*/  FMUL.FTZ R125, R125, R14.reuse ;  /* 0x0000000e7d7d7220 */ /* 0x080fe20000410000 */
[----:B------:R-:W2:Y:S01]  /*5cf0*/  MUFU.EX2 R179, R179 ;  /* 0x000000b300b37308 */ /* 0x000ea20000000800 */
[----:B----4-:R-:W-:Y:S01]  /*5d00*/  FADD.FTZ R5, R13, R6 ;  /* 0x000000060d057221 */ /* 0x010fe20000010000 */
[----:B------:R-:W-:Y:S01]  /*5d10*/  FADD.FTZ R152, R180, R153 ;  /* 0x00000099b4987221 */ /* 0x000fe20000010000 */
[-C--:B------:R-:W-:Y:S01]  /*5d20*/  FMUL.FTZ R128, R128, R14.reuse ;  /* 0x0000000e80807220 */ /* 0x080fe20000410000 */
[-C--:B------:R-:W-:Y:S01]  /*5d30*/  FMUL.FTZ R129, R129, R14.reuse ;  /* 0x0000000e81817220 */ /* 0x080fe20000410000 */
[-C--:B------:R-:W-:Y:S01]  /*5d40*/  FMUL.FTZ R132, R132, R14.reuse ;  /* 0x0000000e84847220 */ /* 0x080fe20000410000 */
[----:B------:R-:W-:Y:S01]  /*5d50*/  FADD.FTZ R153, R157, R152 ;  /* 0x000000989d997221 */ /* 0x000fe20000010000 */
        /* <DEDUP_REMOVED lines=12> */
[----:B------:R-:W-:Y:S01]  /*5e20*/  FMUL.FTZ R149, R149, R14 ;  /* 0x0000000e95957220 */ /* 0x000fe20000410000 */
[----:B------:R-:W-:Y:S01]  /*5e30*/  F2FP.BF16.F32.PACK_AB R154, R21, R20 ;  /* 0x00000014159a723e */ /* 0x000fe200000010ff */
[----:B------:R-:W-:Y:S01]  /*5e40*/  FMUL.FTZ R26, R26, R9 ;  /* 0x000000091a1a7220 */ /* 0x000fe20000410000 */
[----:B------:R-:W-:Y:S01]  /*5e50*/  F2FP.BF16.F32.PACK_AB R158, R180, R155 ;  /* 0x0000009bb49e723e */ /* 0x000fe200000010ff */
[-C--:B------:R-:W-:Y:S01]  /*5e60*/  FMUL.FTZ R27, R27, R9.reuse ;  /* 0x000000091b1b7220 */ /* 0x080fe20000410000 */
[----:B------:R-:W2:Y:S01]  /*5e70*/  MUFU.EX2 R206, R206 ;  /* 0x000000ce00ce7308 */ /* 0x000ea20000000800 */
[----:B---3--:R-:W-:Y:S01]  /*5e80*/  FADD.FTZ R5, R159, R6 ;  /* 0x000000069f057221 */ /* 0x008fe20000010000 */
[----:B------:R-:W-:Y:S01]  /*5e90*/  F2FP.BF16.F32.PACK_AB R155, R13, R12 ;  /* 0x0000000c0d9b723e */ /* 0x000fe200000010ff */
[----:B------:R-:W-:Y:S01]  /*5ea0*/  FMUL.FTZ R30, R30, R9 ;  /* 0x000000091e1e7220 */ /* 0x000fe20000410000 */
[----:B------:R-:W-:Y:S01]  /*5eb0*/  F2FP.BF16.F32.PACK_AB R156, R178, R177 ;  /* 0x000000b1b29c723e */ /* 0x000fe200000010ff */
[-C--:B------:R-:W-:Y:S01]  /*5ec0*/  FMUL.FTZ R31, R31, R9.reuse ;  /* 0x000000091f1f7220 */ /* 0x080fe20000410000 */
[-C--:B------:R-:W-:Y:S01]  /*5ed0*/  FMUL.FTZ R34, R34, R9.reuse ;  /* 0x0000000922227220 */ /* 0x080fe20000410000 */
[----:B------:R-:W-:Y:S01]  /*5ee0*/  FMUL.FTZ R35, R35, R9 ;  /* 0x0000000923237220 */ /* 0x000fe20000410000 */
[----:B------:R-:W3:Y:S01]  /*5ef0*/  MUFU.EX2 R161, R161 ;  /* 0x000000a100a17308 */ /* 0x000ee20000000800 */
[C---:B0-----:R-:W-:Y:S01]  /*5f00*/  FADD.FTZ R152, R160.reuse, R153 ;  /* 0x00000099a0987221 */ /* 0x041fe20000010000 */
[----:B------:R-:W-:Y:S01]  /*5f10*/  F2FP.BF16.F32.PACK_AB R160, R160, R157 ;  /* 0x0000009da0a0723e */ /* 0x000fe200000010ff */
[-C--:B------:R-:W-:Y:S01]  /*5f20*/  FMUL.FTZ R38, R38, R9.reuse ;  /* 0x0000000926267220 */ /* 0x080fe20000410000 */
[----:B------:R-:W-:Y:S01]  /*5f30*/  F2FP.BF16.F32.PACK_AB R157, R179, R172 ;  /* 0x000000acb39d723e */ /* 0x000fe200000010ff */
[-C--:B------:R-:W-:Y:S01]  /*5f40*/  FMUL.FTZ R39, R39, R9.reuse ;  /* 0x0000000927277220 */ /* 0x080fe20000410000 */
[-C--:B------:R-:W-:Y:S01]  /*5f50*/  FMUL.FTZ R42, R42, R9.reuse ;  /* 0x000000092a2a7220 */ /* 0x080fe20000410000 */
[----:B------:R-:W-:Y:S01]  /*5f60*/  FMUL.FTZ R43, R43, R9 ;  /* 0x000000092b2b7220 */ /* 0x000fe20000410000 */
[----:B------:R-:W0:Y:S01]  /*5f70*/  MUFU.EX2 R163, R163 ;  /* 0x000000a300a37308 */ /* 0x000e220000000800 */
[C---:B--2---:R-:W-:Y:S01]  /*5f80*/  FADD.FTZ R6, R206.reuse, R5 ;  /* 0x00000005ce067221 */ /* 0x044fe20000010000 */
[----:B------:R-:W-:Y:S01]  /*5f90*/  F2FP.BF16.F32.PACK_AB R159, R206, R159 ;  /* 0x0000009fce9f723e */ /* 0x000fe200000010ff */
[-C--:B------:R-:W-:Y:S01]  /*5fa0*/  FMUL.FTZ R46, R46, R9.reuse ;  /* 0x000000092e2e7220 */ /* 0x080fe20000410000 */
[-C--:B------:R-:W-:Y:S01]  /*5fb0*/  FMUL.FTZ R47, R47, R9.reuse ;  /* 0x000000092f2f7220 */ /* 0x080fe20000410000 */
[-C--:B------:R-:W-:Y:S01]  /*5fc0*/  FMUL.FTZ R50, R50, R9.reuse ;  /* 0x0000000932327220 */ /* 0x080fe20000410000 */
[-C--:B------:R-:W-:Y:S01]  /*5fd0*/  FMUL.FTZ R51, R51, R9.reuse ;  /* 0x0000000933337220 */ /* 0x080fe20000410000 */
[----:B------:R-:W-:Y:S01]  /*5fe0*/  FMUL.FTZ R54, R54, R9 ;  /* 0x0000000936367220 */ /* 0x000fe20000410000 */
[----:B------:R-:W2:Y:S01]  /*5ff0*/  MUFU.EX2 R164, R164 ;  /* 0x000000a400a47308 */ /* 0x000ea20000000800 */
[----:B---3--:R-:W-:Y:S01]  /*6000*/  FADD.FTZ R153, R161, R152 ;  /* 0x00000098a1997221 */ /* 0x008fe20000010000 */
[----:B------:R-:W-:Y:S01]  /*6010*/  F2FP.BF16.F32.PACK_AB R152, R176, R15 ;  /* 0x0000000fb098723e */ /* 0x000fe200000010ff */
        /* <DEDUP_REMOVED lines=15> */
[----:B------:R-:W-:Y:S01]  /*6110*/  F2FP.BF16.F32.PACK_AB R153, R11, R10 ;  /* 0x0000000a0b99723e */ /* 0x000fe200000010ff */
[----:B------:R-:W-:Y:S01]  /*6120*/  BAR.SYNC.DEFER_BLOCKING 0xf, 0x100 ;  /* 0x03c4000000007b1d */ /* 0x000fe20000010000 */
[-C--:B------:R-:W-:Y:S01]  /*6130*/  FMUL.FTZ R78, R78, R9.reuse ;  /* 0x000000094e4e7220 */ /* 0x080fe20000410000 */
[-C--:B------:R-:W-:Y:S01]  /*6140*/  FMUL.FTZ R79, R79, R9.reuse ;  /* 0x000000094f4f7220 */ /* 0x080fe20000410000 */
[-C--:B------:R-:W-:Y:S01]  /*6150*/  FMUL.FTZ R82, R82, R9.reuse ;  /* 0x0000000952527220 */ /* 0x080fe20000410000 */
[-C--:B------:R-:W-:Y:S01]  /*6160*/  FMUL.FTZ R83, R83, R9.reuse ;  /* 0x0000000953537220 */ /* 0x080fe20000410000 */
[-C--:B------:R-:W-:Y:S01]  /*6170*/  FMUL.FTZ R86, R86, R9.reuse ;  /* 0x0000000956567220 */ /* 0x080fe20000410000 */
[----:B------:R-:W2:Y:S01]  /*6180*/  MUFU.EX2 R170, R170 ;  /* 0x000000aa00aa7308 */ /* 0x000ea20000000800 */
        /* <DEDUP_REMOVED lines=17> */
[----:B------:R2:W-:Y:S01]  /*62a0*/  STSM.16.M88.4 [R19+0x26800], R152 ;  /* 0x0268009813007844 */ /* 0x0005e20000000200 */
[-C--:B------:R-:W-:Y:S01]  /*62b0*/  FMUL.FTZ R111, R111, R9.reuse ;  /* 0x000000096f6f7220 */ /* 0x080fe20000410000 */
[-C--:B------:R-:W-:Y:S01]  /*62c0*/  FMUL.FTZ R114, R114, R9.reuse ;  /* 0x0000000972727220 */ /* 0x080fe20000410000 */
[-C--:B------:R-:W-:Y:S01]  /*62d0*/  FMUL.FTZ R115, R115, R9.reuse ;  /* 0x0000000973737220 */ /* 0x080fe20000410000 */
[----:B------:R2:W-:Y:S01]  /*62e0*/  STSM.16.M88.4 [R184], R156 ;  /* 0x0000009cb8007844 */ /* 0x0005e20000000200 */
[-C--:B------:R-:W-:Y:S01]  /*62f0*/  FMUL.FTZ R118, R118, R9.reuse ;  /* 0x0000000976767220 */ /* 0x080fe20000410000 */
[----:B------:R-:W4:Y:S01]  /*6300*/  MUFU.EX2 R171, R171 ;  /* 0x000000ab00ab7308 */ /* 0x000f220000000800 */
        /* <DEDUP_REMOVED lines=15> */
[----:B------:R0:W5:Y:S01]  /*6400*/  MUFU.EX2 R167, R162 ;  /* 0x000000a200a77308 */ /* 0x0001620000000800 */
[----:B----4-:R-:W-:Y:S01]  /*6410*/  FADD.FTZ R15, R171, R6 ;  /* 0x00000006ab0f7221 */ /* 0x010fe20000010000 */
[-C--:B------:R-:W-:Y:S01]  /*6420*/  FMUL.FTZ R143, R143, R9.reuse ;  /* 0x000000098f8f7220 */ /* 0x080fe20000410000 */
[-C--:B------:R-:W-:Y:S01]  /*6430*/  FMUL.FTZ R146, R146, R9.reuse ;  /* 0x0000000992927220 */ /* 0x080fe20000410000 */
[-C--:B------:R-:W-:Y:S01]  /*6440*/  FMUL.FTZ R147, R147, R9.reuse ;  /* 0x0000000993937220 */ /* 0x080fe20000410000 */
[-C--:B------:R-:W-:Y:S01]  /*6450*/  FMUL.FTZ R150, R150, R9.reuse ;  /* 0x0000000996967220 */ /* 0x080fe20000410000 */
[----:B------:R-:W-:-:S02]  /*6460*/  FMUL.FTZ R151, R151, R9 ;  /* 0x0000000997977220 */ /* 0x000fc40000410000 */
[----:B------:R-:W4:Y:S01]  /*6470*/  MUFU.EX2 R169, R169 ;  /* 0x000000a900a97308 */ /* 0x000f220000000800 */
[----:B---3--:R-:W-:Y:S01]  /*6480*/  FADD.FTZ R6, R174, R15 ;  /* 0x0000000fae067221 */ /* 0x008fe20000010000 */
[----:B0-----:R-:W-:Y:S02]  /*6490*/  F2FP.BF16.F32.PACK_AB R162, R164, R161 ;  /* 0x000000a1a4a2723e */ /* 0x001fe400000010ff */
[----:B------:R-:W-:Y:S02]  /*64a0*/  F2FP.BF16.F32.PACK_AB R161, R208, R163 ;  /* 0x000000a3d0a1723e */ /* 0x000fe400000010ff */
[----:B------:R-:W-:Y:S02]  /*64b0*/  F2FP.BF16.F32.PACK_AB R164, R182, R165 ;  /* 0x000000a5b6a4723e */ /* 0x000fe400000010ff */
[----:B------:R-:W0:Y:S01]  /*64c0*/  MUFU.EX2 R168, R168 ;  /* 0x000000a800a87308 */ /* 0x000e220000000800 */
[----:B-----5:R-:W-:Y:S01]  /*64d0*/  FADD.FTZ R11, R167, R6 ;  /* 0x00000006a70b7221 */ /* 0x020fe20000010000 */
[----:B------:R-:W-:-:S02]  /*64e0*/  F2FP.BF16.F32.PACK_AB R163, R181, R170 ;  /* 0x000000aab5a3723e */ /* 0x000fc400000010ff */
[----:B------:R-:W-:-:S03]  /*64f0*/  F2FP.BF16.F32.PACK_AB R165, R174, R171 ;  /* 0x000000abaea5723e */ /* 0x000fc600000010ff */
[----:B------:R2:W-:Y:S01]  /*6500*/  STSM.16.M88.4 [R22], R160 ;  /* 0x000000a016007844 */ /* 0x0005e20000000200 */
[----:B------:R-:W3:Y:S01]  /*6510*/  MUFU.EX2 R14, R175 ;  /* 0x000000af000e7308 */ /* 0x000ee20000000800 */
[----:B----4-:R-:W-:Y:S01]  /*6520*/  FADD.FTZ R5, R169, R20 ;  /* 0x00000014a9057221 */ /* 0x010fe20000010000 */
[----:B0-----:R-:W-:-:S03]  /*6530*/  F2FP.BF16.F32.PACK_AB R166, R168, R169 ;  /* 0x000000a9a8a6723e */ /* 0x001fc600000010ff */
[----:B------:R-:W-:Y:S01]  /*6540*/  FADD.FTZ R5, R168, R5 ;  /* 0x00000005a8057221 */ /* 0x000fe20000010000 */
[C---:B---3--:R-:W-:Y:S01]  /*6550*/  F2FP.BF16.F32.PACK_AB R167, R14.reuse, R167 ;  /* 0x000000a70ea7723e */ /* 0x048fe200000010ff */
[----:B------:R-:W-:-:S04]  /*6560*/  FADD.FTZ R6, R14, R11 ;  /* 0x0000000b0e067221 */ /* 0x000fc80000010000 */
[----:B------:R2:W-:Y:S01]  /*6570*/  STSM.16.M88.4 [R23], R164 ;  /* 0x000000a417007844 */ /* 0x0005e20000000200 */
[----:B------:R-:W-:Y:S05]  /*6580*/  @!P0 BRA `(.L_x_3621) ;  /* 0x0000000000048947 */ /* 0x000fea0003800000 */
[----:B------:R-:W-:Y:S01]  /*6590*/  BPT.TRAP 0x1 ;  /* 0x000000040000795c */ /* 0x000fe20000300000 */
.L_x_3621:
[----:B------:R0:W3:Y:S01]  /*65a0*/  SYNCS.PHASECHK.TRANS64.TRYWAIT P3, [UR23+0x28c50], R8 ;  /* 0x028c5008ff0075a7 */ /* 0x0000e20008060157 */
[----:B------:R-:W-:Y:S05]  /*65b0*/  @!P0 BRA `(.L_x_3622) ;  /* 0x0000000000048947 */ /* 0x000fea0003800000 */
[----:B------:R-:W-:Y:S01]  /*65c0*/  BPT.TRAP 0x1 ;  /* 0x000000040000795c */ /* 0x000fe20000300000 */
.L_x_3622:
[----:B---3--:R-:W-:Y:S05]  /*65d0*/  @P3 BRA `(.L_x_3623) ;  /* 0x0000000000083947 */ /* 0x008fea0003800000 */
[----:B------:R-:W3:Y:S02]  /*65e0*/  SYNCS.PHASECHK.TRANS64.TRYWAIT P3, [UR23+0x28c50], R8 ;  /* 0x028c5008ff0075a7 */ /* 0x000ee40008060157 */
[----:B---3--:R-:W-:Y:S05]  /*65f0*/  @!P3 BRA `(.L_x_3624) ;  /* 0x000000ac0000b947 */ /* 0x008fea0003800000 */
.L_x_3623:
[----:B------:R-:W-:Y:S01]  /*6600*/  ULEA UR10, UR39, UR49, 0xc ;  /* 0x00000031270a7291 */ /* 0x000fe2000f8e603f */
[----:B------:R-:W-:Y:S01]  /*6610*/  WARPGROUP.ARRIVE ;  /* 0x00000000000079c5 */ /* 0x000fe20000000000 */
[----:B------:R-:W-:Y:S01]  /*6620*/  UMOV UR7, 0x40000040 ;  /* 0x4000004000077882 */ /* 0x000fe20000000000 */
[----:B---3--:R-:W-:Y:S01]  /*6630*/  @!P1 VIADD R173, R173, 0x28c60 ;  /* 0x00028c60adad9836 */ /* 0x008fe20000000000 */
        /* <DEDUP_REMOVED lines=30> */
[----:B---3--:R-:W3:Y:S02]  /*6820*/  FENCE.VIEW.ASYNC.S ;  /* 0x00000000000073c6 */ /* 0x008ee40000000000 */
[----:B---3--:R-:W-:Y:S01]  /*6830*/  NOP ;  /* 0x0000000000007918 */ /* 0x008fe20000000000 */
[----:B------:R-:W-:Y:S06]  /*6840*/  BAR.ARV 0xe, 0x100 ;  /* 0x0384000000007b1d */ /* 0x000fec0000002000 */
[----:B------:R3:W-:Y:S01]  /*6850*/  @!P1 SYNCS.ARRIVE.TRANS64.RED.A1T0 RZ, [R173+URZ], RZ ;  /* 0x000000ffadff99a7 */ /* 0x0007e2000810043f */
[----:B------:R-:W-:Y:S05]  /*6860*/  @P2 BRA `(.L_x_3625) ;  /* 0xffffffe000d42947 */ /* 0x000fea000383ffff */
.L_x_3616:
[----:B------:R-:W4:Y:S01]  /*6870*/  SHFL.BFLY PT, R0, R5, 0x2, 0x1f ;  /* 0x0c401f0005007f89 */ /* 0x000f2200000e0000 */
[----:B------:R-:W-:Y:S01]  /*6880*/  IMAD.MOV R10, RZ, RZ, -R18 ;  /* 0x000000ffff0a7224 */ /* 0x000fe200078e0a12 */
[----:B------:R-:W-:Y:S01]  /*6890*/  UIADD3 UR37, UR37, 0x1, URZ ;  /* 0x0000000125257890 */ /* 0x000fe2000fffe03f */
[----:B------:R-:W-:Y:S01]  /*68a0*/  IMAD.U32 R13, RZ, RZ, UR39 ;  /* 0x00000027ff0d7e24 */ /* 0x000fe2000f8e00ff */
[----:B------:R-:W5:Y:S01]  /*68b0*/  SHFL.BFLY PT, R9, R6, 0x2, 0x1f ;  /* 0x0c401f0006097f89 */ /* 0x000f6200000e0000 */
[----:B------:R-:W-:Y:S01]  /*68c0*/  UIADD3 UR39, UR39, 0x1, URZ ;  /* 0x0000000127277890 */ /* 0x000fe2000fffe03f */
[----:B------:R-:W-:Y:S08]  /*68d0*/  BAR.ARV 0x8, 0x100 ;  /* 0x0204000000007b1d */ /* 0x000ff00000002000 */
[----:B------:R-:W-:Y:S01]  /*68e0*/  BAR.SYNC.DEFER_BLOCKING 0xf, 0x100 ;  /* 0x03c4000000007b1d */ /* 0x000fe20000010000 */
[----:B------:R-:W-:Y:S01]  /*68f0*/  ISETP.NE.AND P0, PT, R17, R10, PT ;  /* 0x0000000a1100720c */ /* 0x000fe20003f05270 */
[----:B------:R-:W-:Y:S01]  /*6900*/  UISETP.NE.AND UP0, UPT, UR39, 0x2, UPT ;  /* 0x000000022700788c */ /* 0x000fe2000bf05270 */
[----:B------:R-:W-:-:S03]  /*6910*/  IMAD.MOV.U32 R20, RZ, RZ, -0x800000 ;  /* 0xff800000ff147424 */ /* 0x000fc600078e00ff */
[----:B------:R-:W-:Y:S01]  /*6920*/  USEL UR4, URZ, 0x1, UP0 ;  /* 0x000000013f047887 */ /* 0x000fe20008000000 */
[----:B----4-:R-:W-:Y:S01]  /*6930*/  FADD.FTZ R0, R0, R5 ;  /* 0x0000000500007221 */ /* 0x010fe20000010000 */
[----:B------:R-:W-:Y:S01]  /*6940*/  IMAD.MOV.U32 R5, RZ, RZ, RZ ;  /* 0x000000ffff057224 */ /* 0x000fe200078e00ff */
[----:B------:R-:W-:Y:S01]  /*6950*/  USEL UR39, UR39, URZ, UP0 ;  /* 0x0000003f27277287 */ /* 0x000fe20008000000 */
[----:B-----5:R-:W-:Y:S02]  /*6960*/  FADD.FTZ R9, R9, R6 ;  /* 0x0000000609097221 */ /* 0x020fe40000010000 */
[----:B-1----:R-:W1:Y:S01]  /*6970*/  SHFL.BFLY PT, R7, R0, 0x1, 0x1f ;  /* 0x0c201f0000077f89 */ /* 0x002e6200000e0000 */
[----:B------:R-:W-:-:S03]  /*6980*/  ULOP3.LUT UR38, UR38, UR4, URZ, 0x3c, !UPT ;  /* 0x0000000426267292 */ /* 0x000fc6000f8e3c3f */
[----:B0-----:R-:W0:Y:S01]  /*6990*/  SHFL.BFLY PT, R8, R9, 0x1, 0x1f ;  /* 0x0c201f0009087f89 */ /* 0x001e2200000e0000 */
[----:B-1----:R-:W-:Y:S01]  /*69a0*/  FADD.FTZ R11, R0, R7 ;  /* 0x00000007000b7221 */ /* 0x002fe20000010000 */
[----:B------:R-:W-:Y:S02]  /*69b0*/  IMAD.MOV.U32 R7, RZ, RZ, RZ ;  /* 0x000000ffff077224 */ /* 0x000fe400078e00ff */
[----:B------:R-:W-:Y:S02]  /*69c0*/  @!P0 IMAD R0, R13, 0x40, R16 ;  /* 0x000000400d008824 */ /* 0x000fe400078e0210 */
[----:B0-----:R-:W-:Y:S01]  /*69d0*/  FADD.FTZ R15, R9, R8 ;  /* 0x00000008090f7221 */ /* 0x001fe20000010000 */
[----:B------:R-:W-:Y:S01]  /*69e0*/  FSETP.NE.FTZ.AND P1, PT, R11, RZ, PT ;  /* 0x000000ff0b00720b */ /* 0x000fe20003f35000 */
[----:B------:R-:W-:Y:S01]  /*69f0*/  IMAD.U32 R9, RZ, RZ, UR20 ;  /* 0x00000014ff097e24 */ /* 0x000fe2000f8e00ff */
[----:B------:R-:W-:Y:S01]  /*6a00*/  @!P0 LEA R6, R0, UR42, 0x2 ;  /* 0x0000002a00068c11 */ /* 0x000fe2000f8e10ff */
[----:B------:R-:W-:Y:S01]  /*6a10*/  IMAD.MOV.U32 R0, RZ, RZ, -0x800000 ;  /* 0xff800000ff007424 */ /* 0x000fe200078e00ff */
[----:B------:R-:W-:-:S09]  /*6a20*/  FSETP.NE.FTZ.AND P2, PT, R15, RZ, PT ;  /* 0x000000ff0f00720b */ /* 0x000fd20003f55000 */
[----:B------:R-:W0:Y:S08]  /*6a30*/  @P1 MUFU.RCP R7, R11 ;  /* 0x0000000b00071308 */ /* 0x000e300000001000 */
[----:B------:R-:W1:Y:S01]  /*6a40*/  @P2 MUFU.RCP R5, R15 ;  /* 0x0000000f00052308 */ /* 0x000e620000001000 */
[-C--:B0-----:R-:W-:Y:S01]  /*6a50*/  FMUL.FTZ R172, R24, R7.reuse ;  /* 0x0000000718ac7220 */ /* 0x081fe20000410000 */
        /* <DEDUP_REMOVED lines=64> */
[----:B------:R2:W4:Y:S01]  /*6e60*/  @P1 MUFU.LG2 R25, R11 ;  /* 0x0000000b00191308 */ /* 0x0005220000000c00 */
[----:B------:R-:W-:-:S02]  /*6e70*/  IMAD.U32 R28, RZ, RZ, UR20 ;  /* 0x00000014ff1c7e24 */ /* 0x000fc4000f8e00ff */
[-C--:B-1----:R-:W-:Y:S01]  /*6e80*/  FMUL.FTZ R13, R42, R5.reuse ;  /* 0x000000052a0d7220 */ /* 0x082fe20000410000 */
[----:B------:R1:W-:Y:S01]  /*6e90*/  @!P0 STS [R6+0x28820], R5 ;  /* 0x0288200506008388 */ /* 0x0003e20000000800 */
[----:B------:R-:W-:Y:S01]  /*6ea0*/  PLOP3.LUT P0, PT, PT, PT, PT, 0x8, 0x0 ;  /* 0x000000000000781c */ /* 0x000fe20003f0e170 */
[----:B------:R-:W-:Y:S01]  /*6eb0*/  @P2 FMUL.FTZ R28, R28, 0.69314718246459960938 ;  /* 0x3f3172181c1c2820 */ /* 0x000fe20000410000 */
[-C--:B------:R-:W-:Y:S01]  /*6ec0*/  FMUL.FTZ R27, R27, R5.reuse ;  /* 0x000000051b1b7220 */ /* 0x080fe20000410000 */
[-C--:B------:R-:W-:Y:S01]  /*6ed0*/  FMUL.FTZ R31, R31, R5.reuse ;  /* 0x000000051f1f7220 */ /* 0x080fe20000410000 */
[-C--:B------:R-:W-:Y:S01]  /*6ee0*/  FMUL.FTZ R34, R34, R5.reuse ;  /* 0x0000000522227220 */ /* 0x080fe20000410000 */
[----:B0-----:R0:W5:Y:S01]  /*6ef0*/  @P2 MUFU.LG2 R7, R15 ;  /* 0x0000000f00072308 */ /* 0x0011620000000c00 */
[-C--:B--2---:R-:W-:Y:S01]  /*6f00*/  FMUL.FTZ R11, R30, R5.reuse ;  /* 0x000000051e0b7220 */ /* 0x084fe20000410000 */
[-C--:B------:R-:W-:Y:S01]  /*6f10*/  FMUL.FTZ R35, R35, R5.reuse ;  /* 0x0000000523237220 */ /* 0x080fe20000410000 */
[-C--:B------:R-:W-:Y:S01]  /*6f20*/  FMUL.FTZ R38, R38, R5.reuse ;  /* 0x0000000526267220 */ /* 0x080fe20000410000 */
[----:B-1----:R-:W-:Y:S01]  /*6f30*/  @P1 FMUL.FTZ R6, R9, 0.69314718246459960938 ;  /* 0x3f31721809061820 */ /* 0x002fe20000410000 */
[-C--:B------:R-:W-:Y:S01]  /*6f40*/  FMUL.FTZ R9, R26, R5.reuse ;  /* 0x000000051a097220 */ /* 0x080fe20000410000 */
[-C--:B------:R-:W-:Y:S01]  /*6f50*/  FMUL.FTZ R39, R39, R5.reuse ;  /* 0x0000000527277220 */ /* 0x080fe20000410000 */
[-C--:B------:R-:W-:Y:S01]  /*6f60*/  FMUL.FTZ R43, R43, R5.reuse ;  /* 0x000000052b2b7220 */ /* 0x080fe20000410000 */
[----:B----4-:R-:W-:Y:S01]  /*6f70*/  @P1 FMUL.FTZ R25, R25, 0.69314718246459960938 ;  /* 0x3f31721819191820 */ /* 0x010fe20000410000 */
        /* <DEDUP_REMOVED lines=8> */
[----:B-----5:R-:W-:Y:S01]  /*7000*/  @P2 FMUL.FTZ R7, R7, 0.69314718246459960938 ;  /* 0x3f31721807072820 */ /* 0x020fe20000410000 */
        /* <DEDUP_REMOVED lines=49> */
.L_x_3597:
[----:B------:R-:W0:Y:S08]  /*7320*/  S2UR UR4, SR_CgaCtaId ;  /* 0x00000000000479c3 */ /* 0x000e300000008800 */
[----:B------:R-:W-:Y:S06]  /*7330*/  BAR.SYNC.DEFER_BLOCKING 0x5, 0x180 ;  /* 0x0146000000007b1d */ /* 0x000fec0000010000 */
[----:B------:R-:W-:Y:S01]  /*7340*/  UMOV UR42, 0x400 ;  /* 0x00000400002a7882 */ /* 0x000fe20000000000 */
[----:B------:R-:W-:Y:S01]  /*7350*/  BSSY B0, `(.L_x_3626) ;  /* 0x00002f8000007945 */ /* 0x000fe20003800000 */
[----:B0-----:R-:W-:-:S09]  /*7360*/  ULEA UR42, UR4, UR42, 0x18 ;  /* 0x0000002a042a7291 */ /* 0x001fd2000f8ec03f */
[----:B------:R-:W0:Y:S02]  /*7370*/  LDS.128 R4, [UR42+0x28cd0] ;  /* 0x028cd02aff047984 */ /* 0x000e240008000c00 */
[----:B0-----:R-:W-:Y:S02]  /*7380*/  R2UR UR5, R5 ;  /* 0x00000000050572ca */ /* 0x001fe400000e0000 */
[----:B------:R-:W-:Y:S01]  /*7390*/  R2UR UR6, R6 ;  /* 0x00000000060672ca */ /* 0x000fe200000e0000 */
[----:B------:R-:W-:Y:S06]  /*73a0*/  BAR.ARV 0x4, 0x180 ;  /* 0x0106000000007b1d */ /* 0x000fec0000002000 */
[----:B------:R-:W-:Y:S08]  /*73b0*/  @P0 BRA `(.L_x_3627) ;  /* 0x0000002000300947 */ /* 0x000ff00003800000 */
[----:B------:R-:W0:Y:S08]  /*73c0*/  S2UR UR4, SR_SWINHI ;  /* 0x00000000000479c3 */ /* 0x000e300000002f00 */
[----:B------:R-:W-:Y:S01]  /*73d0*/  BAR.SYNC.DEFER_BLOCKING 0x1, 0x100 ;  /* 0x0044000000007b1d */ /* 0x000fe20000010000 */
        /* <DEDUP_REMOVED lines=10> */
[----:B------:R-:W-:Y:S01]  /*7480*/  F2FP.BF16.F32.PACK_AB R56, R57, R56 ;  /* 0x000000383938723e */ /* 0x000fe200000010ff */
[----:B------:R-:W-:Y:S01]  /*7490*/  UMOV UR8, UR42 ;  /* 0x0000002a00087c82 */ /* 0x000fe20008000000 */
[----:B0-----:R-:W-:Y:S01]  /*74a0*/  UMOV UR9, UR4 ;  /* 0x0000000400097c82 */ /* 0x001fe20008000000 */
[----:B------:R-:W-:Y:S01]  /*74b0*/  F2FP.BF16.F32.PACK_AB R50, R53, R52 ;  /* 0x000000343532723e */ /* 0x000fe200000010ff */
[----:B------:R-:W-:Y:S01]  /*74c0*/  IMAD.U32 R174, RZ, RZ, UR8 ;  /* 0x00000008ffae7e24 */ /* 0x000fe2000f8e00ff */
[----:B------:R-:W-:Y:S01]  /*74d0*/  F2FP.BF16.F32.PACK_AB R51, R55, R54 ;  /* 0x000000363733723e */ /* 0x000fe200000010ff */
[----:B------:R-:W-:Y:S01]  /*74e0*/  IMAD.U32 R175, RZ, RZ, UR9 ;  /* 0x00000009ffaf7e24 */ /* 0x000fe2000f8e00ff */
[----:B------:R-:W-:Y:S01]  /*74f0*/  F2FP.BF16.F32.PACK_AB R57, R59, R58 ;  /* 0x0000003a3b39723e */ /* 0x000fe200000010ff */
[----:B------:R-:W-:Y:S01]  /*7500*/  ULDC.64 UR8, c[0x0][0xc00] ;  /* 0x0003000000087ab9 */ /* 0x000fe20000000a00 */
[----:B------:R-:W-:Y:S01]  /*7510*/  F2FP.BF16.F32.PACK_AB R64, R65, R64 ;  /* 0x000000404140723e */ /* 0x000fe200000010ff */
[----:B------:R-:W-:Y:S01]  /*7520*/  IMAD.WIDE R126, R196, 0x2, R174 ;  /* 0x00000002c47e7825 */ /* 0x000fe200078e02ae */
[----:B------:R-:W-:Y:S01]  /*7530*/  F2FP.BF16.F32.PACK_AB R58, R61, R60 ;  /* 0x0000003c3d3a723e */ /* 0x000fe200000010ff */
[----:B------:R-:W-:Y:S01]  /*7540*/  UISETP.NE.U32.AND UP0, UPT, UR8, URZ, UPT ;  /* 0x0000003f0800728c */ /* 0x000fe2000bf05070 */
[----:B------:R-:W-:-:S02]  /*7550*/  F2FP.BF16.F32.PACK_AB R59, R63, R62 ;  /* 0x0000003e3f3b723e */ /* 0x000fc400000010ff */
[C---:B---3--:R-:W-:Y:S01]  /*7560*/  IADD3 R173, P1, R126.reuse, 0x20, RZ ;  /* 0x000000207ead7810 */ /* 0x048fe20007f3e0ff */
[----:B------:R-:W-:Y:S01]  /*7570*/  UISETP.NE.AND.EX UP0, UPT, UR9, URZ, UPT, UP0 ;  /* 0x0000003f0900728c */ /* 0x000fe2000bf05300 */
[C---:B------:R-:W-:Y:S02]  /*7580*/  LOP3.LUT R5, R126.reuse, 0x380, RZ, 0xc0, !PT ;  /* 0x000003807e057812 */ /* 0x040fe400078ec0ff */
[C---:B------:R-:W-:Y:S01]  /*7590*/  IADD3 R177, P0, R126.reuse, 0x40, RZ ;  /* 0x000000407eb17810 */ /* 0x040fe20007f1e0ff */
[--C-:B------:R-:W-:Y:S01]  /*75a0*/  IMAD.X R29, RZ, RZ, R127.reuse, P1 ;  /* 0x000000ffff1d7224 */ /* 0x100fe200008e067f */
[C---:B------:R-:W-:Y:S01]  /*75b0*/  IADD3 R179, P4, R126.reuse, 0x60, RZ ;  /* 0x000000607eb37810 */ /* 0x040fe20007f9e0ff */
[----:B------:R-:W-:Y:S01]  /*75c0*/  ULDC.64 UR8, c[0x0][0xc00] ;  /* 0x0003000000087ab9 */ /* 0x000fe20000000a00 */
[C---:B------:R-:W-:Y:S01]  /*75d0*/  IADD3 R181, P3, R126.reuse, 0x2000, RZ ;  /* 0x000020007eb57810 */ /* 0x040fe20007f7e0ff */
[--C-:B------:R-:W-:Y:S01]  /*75e0*/  IMAD.X R33, RZ, RZ, R127.reuse, P0 ;  /* 0x000000ffff217224 */ /* 0x100fe200000e067f */
        /* <DEDUP_REMOVED lines=8> */
[----:B------:R-:W-:Y:S01]  /*7670*/  SHF.R.U64 R5, R5, 0x3, RZ ;  /* 0x0000000305057819 */ /* 0x000fe200000012ff */
[--C-:B------:R-:W-:Y:S01]  /*7680*/  IMAD.X R99, RZ, RZ, R127.reuse, P2 ;  /* 0x000000ffff637224 */ /* 0x100fe200010e067f */
[----:B------:R-:W-:Y:S01]  /*7690*/  LOP3.LUT R28, R173, 0x380, RZ, 0xc0, !PT ;  /* 0x00000380ad1c7812 */ /* 0x000fe200078ec0ff */
[----:B------:R-:W-:Y:S01]  /*76a0*/  IMAD.X R103, RZ, RZ, R127, P1 ;  /* 0x000000ffff677224 */ /* 0x000fe200008e067f */
[----:B------:R-:W-:Y:S01]  /*76b0*/  LOP3.LUT R32, R177, 0x380, RZ, 0xc0, !PT ;  /* 0x00000380b1207812 */ /* 0x000fe200078ec0ff */
[----:B------:R-:W-:Y:S01]  /*76c0*/  UIMAD.WIDE UR8, UR43, 0x4, UR8 ;  /* 0x000000042b0878a5 */ /* 0x000fe2000f8e0208 */
[----:B------:R-:W-:-:S02]  /*76d0*/  LOP3.LUT R36, R179, 0x380, RZ, 0xc0, !PT ;  /* 0x00000380b3247812 */ /* 0x000fc400078ec0ff */
[C---:B------:R-:W-:Y:S02]  /*76e0*/  IADD3 R106, P0, R126.reuse, 0x4020, RZ ;  /* 0x000040207e6a7810 */ /* 0x040fe40007f1e0ff */
[C---:B------:R-:W-:Y:S02]  /*76f0*/  IADD3 R110, P4, R126.reuse, 0x4040, RZ ;  /* 0x000040407e6e7810 */ /* 0x040fe40007f9e0ff */
        /* <DEDUP_REMOVED lines=12> */
[----:B------:R-:W-:Y:S01]  /*77c0*/  LOP3.LUT R40, R181, 0x380, RZ, 0xc0, !PT ;  /* 0x00000380b5287812 */ /* 0x000fe200078ec0ff */
[----:B------:R-:W-:Y:S01]  /*77d0*/  IMAD.X R25, RZ, RZ, R127, P1 ;  /* 0x000000ffff197224 */ /* 0x000fe200008e067f */
[----:B------:R-:W-:-:S02]  /*77e0*/  SHF.R.U64 R28, R28, 0x3, RZ ;  /* 0x000000031c1c7819 */ /* 0x000fc400000012ff */
[----:B------:R-:W-:Y:S02]  /*77f0*/  SHF.R.U64 R32, R32, 0x3, RZ ;  /* 0x0000000320207819 */ /* 0x000fe400000012ff */
[----:B------:R-:W-:Y:S02]  /*7800*/  SHF.R.U64 R36, R36, 0x3, RZ ;  /* 0x0000000324247819 */ /* 0x000fe400000012ff */
[----:B------:R-:W-:Y:S02]  /*7810*/  LOP3.LUT R90, R183, 0x380, RZ, 0xc0, !PT ;  /* 0x00000380b75a7812 */ /* 0x000fe400078ec0ff */
[----:B------:R-:W-:Y:S02]  /*7820*/  LOP3.LUT R94, R205, 0x380, RZ, 0xc0, !PT ;  /* 0x00000380cd5e7812 */ /* 0x000fe400078ec0ff */
[----:B------:R-:W-:Y:S02]  /*7830*/  SHF.R.U64 R40, R40, 0x3, RZ ;  /* 0x0000000328287819 */ /* 0x000fe400000012ff */
[----:B------:R-:W-:-:S02]  /*7840*/  LOP3.LUT R98, R207, 0x380, RZ, 0xc0, !PT ;  /* 0x00000380cf627812 */ /* 0x000fc400078ec0ff */
[----:B------:R-:W-:Y:S02]  /*7850*/  MOV R126, R126 ;  /* 0x0000007e007e7202 */ /* 0x000fe40000000f00 */
[----:B------:R-:W-:Y:S02]  /*7860*/  LOP3.LUT R28, R28, R173, RZ, 0x3c, !PT ;  /* 0x000000ad1c1c7212 */ /* 0x000fe400078e3cff */
[----:B------:R-:W-:Y:S01]  /*7870*/  LOP3.LUT R102, R209, 0x380, RZ, 0xc0, !PT ;  /* 0x00000380d1667812 */ /* 0x000fe200078ec0ff */
[----:B------:R0:W-:Y:S01]  /*7880*/  STSM.16.M88.4 [R126], R8 ;  /* 0x000000087e007844 */ /* 0x0001e20000000200 */
[----:B------:R-:W-:Y:S02]  /*7890*/  LOP3.LUT R32, R32, R177, RZ, 0x3c, !PT ;  /* 0x000000b120207212 */ /* 0x000fe400078e3cff */
[----:B------:R-:W-:Y:S02]  /*78a0*/  LOP3.LUT R36, R36, R179, RZ, 0x3c, !PT ;  /* 0x000000b324247212 */ /* 0x000fe400078e3cff */
[----:B------:R-:W-:-:S02]  /*78b0*/  SHF.R.U64 R90, R90, 0x3, RZ ;  /* 0x000000035a5a7819 */ /* 0x000fc400000012ff */
[----:B------:R-:W-:Y:S02]  /*78c0*/  LOP3.LUT R173, R106, 0x380, RZ, 0xc0, !PT ;  /* 0x000003806aad7812 */ /* 0x000fe400078ec0ff */
[----:B------:R-:W-:Y:S02]  /*78d0*/  LOP3.LUT R27, R3, 0x380, RZ, 0xc0, !PT ;  /* 0x00000380031b7812 */ /* 0x000fe400078ec0ff */
[----:B------:R-:W-:Y:S02]  /*78e0*/  SHF.R.U64 R94, R94, 0x3, RZ ;  /* 0x000000035e5e7819 */ /* 0x000fe400000012ff */
[----:B------:R-:W-:Y:S02]  /*78f0*/  LOP3.LUT R177, R110, 0x380, RZ, 0xc0, !PT ;  /* 0x000003806eb17812 */ /* 0x000fe400078ec0ff */
[----:B------:R-:W-:Y:S02]  /*7900*/  LOP3.LUT R179, R114, 0x380, RZ, 0xc0, !PT ;  /* 0x0000038072b37812 */ /* 0x000fe400078ec0ff */
[----:B------:R-:W-:-:S02]  /*7910*/  LOP3.LUT R127, R6, 0x380, RZ, 0xc0, !PT ;  /* 0x00000380067f7812 */ /* 0x000fc400078ec0ff */
[----:B------:R-:W-:Y:S02]  /*7920*/  LOP3.LUT R40, R40, R181, RZ, 0x3c, !PT ;  /* 0x000000b528287212 */ /* 0x000fe400078e3cff */
[----:B------:R-:W-:Y:S02]  /*7930*/  SHF.R.U64 R98, R98, 0x3, RZ ;  /* 0x0000000362627819 */ /* 0x000fe400000012ff */
[----:B------:R-:W-:Y:S02]  /*7940*/  SHF.R.U64 R102, R102, 0x3, RZ ;  /* 0x0000000366667819 */ /* 0x000fe400000012ff */
[----:B------:R-:W-:Y:S02]  /*7950*/  LOP3.LUT R181, R118, 0x380, RZ, 0xc0, !PT ;  /* 0x0000038076b57812 */ /* 0x000fe400078ec0ff */
[----:B------:R-:W-:Y:S02]  /*7960*/  LOP3.LUT R122, R4, 0x380, RZ, 0xc0, !PT ;  /* 0x00000380047a7812 */ /* 0x000fe400078ec0ff */
[----:B------:R-:W-:-:S02]  /*7970*/  LOP3.LUT R90, R90, R183, RZ, 0x3c, !PT ;  /* 0x000000b75a5a7212 */ /* 0x000fc400078e3cff */
[----:B------:R-:W-:Y:S02]  /*7980*/  SHF.R.U64 R173, R173, 0x3, RZ ;  /* 0x00000003adad7819 */ /* 0x000fe400000012ff */
[----:B------:R-:W-:Y:S02]  /*7990*/  SHF.R.U64 R24, R27, 0x3, RZ ;  /* 0x000000031b187819 */ /* 0x000fe400000012ff */
[----:B------:R-:W-:Y:S02]  /*79a0*/  MOV R31, R28 ;  /* 0x0000001c001f7202 */ /* 0x000fe40000000f00 */
[----:B0-----:R-:W-:Y:S02]  /*79b0*/  F2FP.BF16.F32.PACK_AB R8, R160, R169 ;  /* 0x000000a9a008723e */ /* 0x001fe400000010ff */
[----:B------:R-:W-:Y:S02]  /*79c0*/  F2FP.BF16.F32.PACK_AB R9, R35, R34 ;  /* 0x000000222309723e */ /* 0x000fe400000010ff */
[----:B------:R-:W-:-:S02]  /*79d0*/  F2FP.BF16.F32.PACK_AB R10, R153, R162 ;  /* 0x000000a2990a723e */ /* 0x000fc400000010ff */
[----:B------:R-:W-:Y:S02]  /*79e0*/  F2FP.BF16.F32.PACK_AB R11, R39, R38 ;  /* 0x00000026270b723e */ /* 0x000fe400000010ff */
[----:B------:R-:W-:Y:S02]  /*79f0*/  LOP3.LUT R94, R94, R205, RZ, 0x3c, !PT ;  /* 0x000000cd5e5e7212 */ /* 0x000fe400078e3cff */
[----:B------:R-:W-:Y:S01]  /*7a00*/  SHF.R.U64 R177, R177, 0x3, RZ ;  /* 0x00000003b1b17819 */ /* 0x000fe200000012ff */
[----:B------:R-:W-:Y:S01]  /*7a10*/  STSM.16.M88.4 [R31], R8 ;  /* 0x000000081f007844 */ /* 0x000fe20000000200 */
[----:B------:R-:W-:Y:S02]  /*7a20*/  SHF.R.U64 R179, R179, 0x3, RZ ;  /* 0x00000003b3b37819 */ /* 0x000fe400000012ff */
[----:B------:R-:W-:Y:S02]  /*7a30*/  SHF.R.U64 R127, R127, 0x3, RZ ;  /* 0x000000037f7f7819 */ /* 0x000fe400000012ff */
[----:B------:R-:W-:-:S02]  /*7a40*/  MOV R32, R32 ;  /* 0x0000002000207202 */ /* 0x000fc40000000f00 */
[----:B------:R-:W-:Y:S02]  /*7a50*/  LOP3.LUT R98, R98, R207, RZ, 0x3c, !PT ;  /* 0x000000cf62627212 */ /* 0x000fe400078e3cff */
[----:B------:R-:W-:Y:S01]  /*7a60*/  MOV R36, R36 ;  /* 0x0000002400247202 */ /* 0x000fe20000000f00 */
[----:B------:R-:W-:Y:S01]  /*7a70*/  STSM.16.M88.4 [R32], R12 ;  /* 0x0000000c20007844 */ /* 0x000fe20000000200 */
[----:B------:R-:W-:Y:S02]  /*7a80*/  LOP3.LUT R102, R102, R209, RZ, 0x3c, !PT ;  /* 0x000000d166667212 */ /* 0x000fe400078e3cff */
[----:B------:R-:W-:Y:S01]  /*7a90*/  SHF.R.U64 R181, R181, 0x3, RZ ;  /* 0x00000003b5b57819 */ /* 0x000fe200000012ff */
[----:B------:R-:W-:Y:S01]  /*7aa0*/  STSM.16.M88.4 [R36], R48 ;  /* 0x0000003024007844 */ /* 0x000fe20000000200 */
[----:B------:R-:W-:Y:S02]  /*7ab0*/  SHF.R.U64 R27, R122, 0x3, RZ ;  /* 0x000000037a1b7819 */ /* 0x000fe400000012ff */
[----:B------:R-:W-:-:S02]  /*7ac0*/  MOV R40, R40 ;  /* 0x0000002800287202 */ /* 0x000fc40000000f00 */
[----:B------:R-:W-:Y:S02]  /*7ad0*/  F2FP.BF16.F32.PACK_AB R65, R67, R66 ;  /* 0x000000424341723e */ /* 0x000fe400000010ff */
[----:B------:R-:W-:Y:S01]  /*7ae0*/  F2FP.BF16.F32.PACK_AB R72, R73, R72 ;  /* 0x000000484948723e */ /* 0x000fe200000010ff */
[----:B------:R-:W-:Y:S01]  /*7af0*/  STSM.16.M88.4 [R40], R56 ;  /* 0x0000003828007844 */ /* 0x000fe20000000200 */
[----:B------:R-:W-:Y:S02]  /*7b00*/  LOP3.LUT R106, R173, R106, RZ, 0x3c, !PT ;  /* 0x0000006aad6a7212 */ /* 0x000fe400078e3cff */
[----:B------:R-:W-:Y:S02]  /*7b10*/  LOP3.LUT R122, R24, R3, RZ, 0x3c, !PT ;  /* 0x00000003187a7212 */ /* 0x000fe400078e3cff */
[----:B------:R-:W-:Y:S02]  /*7b20*/  MOV R29, R90 ;  /* 0x0000005a001d7202 */ /* 0x000fe40000000f00 */
[----:B------:R-:W-:-:S02]  /*7b30*/  F2FP.BF16.F32.PACK_AB R66, R69, R68 ;  /* 0x000000444542723e */ /* 0x000fc400000010ff */
[----:B------:R-:W-:Y:S02]  /*7b40*/  F2FP.BF16.F32.PACK_AB R67, R71, R70 ;  /* 0x000000464743723e */ /* 0x000fe400000010ff */
[----:B------:R-:W-:Y:S02]  /*7b50*/  F2FP.BF16.F32.PACK_AB R73, R75, R74 ;  /* 0x0000004a4b49723e */ /* 0x000fe400000010ff */
[----:B------:R-:W-:Y:S01]  /*7b60*/  F2FP.BF16.F32.PACK_AB R80, R81, R80 ;  /* 0x000000505150723e */ /* 0x000fe200000010ff */
[----:B------:R-:W-:Y:S01]  /*7b70*/  STSM.16.M88.4 [R29], R64 ;  /* 0x000000401d007844 */ /* 0x000fe20000000200 */
[----:B------:R-:W-:Y:S02]  /*7b80*/  LOP3.LUT R110, R177, R110, RZ, 0x3c, !PT ;  /* 0x0000006eb16e7212 */ /* 0x000fe400078e3cff */
[----:B------:R-:W-:Y:S02]  /*7b90*/  LOP3.LUT R114, R179, R114, RZ, 0x3c, !PT ;  /* 0x00000072b3727212 */ /* 0x000fe400078e3cff */
[----:B------:R-:W-:-:S02]  /*7ba0*/  LOP3.LUT R24, R127, R6, RZ, 0x3c, !PT ;  /* 0x000000067f187212 */ /* 0x000fc400078e3cff */
[----:B------:R-:W-:Y:S02]  /*7bb0*/  MOV R94, R94 ;  /* 0x0000005e005e7202 */ /* 0x000fe40000000f00 */
[----:B------:R-:W-:Y:S02]  /*7bc0*/  F2FP.BF16.F32.PACK_AB R74, R77, R76 ;  /* 0x0000004c4d4a723e */ /* 0x000fe400000010ff */
[----:B------:R-:W-:Y:S02]  /*7bd0*/  F2FP.BF16.F32.PACK_AB R75, R79, R78 ;  /* 0x0000004e4f4b723e */ /* 0x000fe400000010ff */
[----:B------:R-:W-:Y:S02]  /*7be0*/  F2FP.BF16.F32.PACK_AB R81, R83, R82 ;  /* 0x000000525351723e */ /* 0x000fe400000010ff */
[----:B------:R-:W-:Y:S01]  /*7bf0*/  MOV R6, R98 ;  /* 0x0000006200067202 */ /* 0x000fe20000000f00 */
[----:B------:R-:W-:Y:S01]  /*7c00*/  STSM.16.M88.4 [R94], R72 ;  /* 0x000000485e007844 */ /* 0x000fe20000000200 */
[----:B------:R-:W-:-:S02]  /*7c10*/  F2FP.BF16.F32.PACK_AB R82, R85, R84 ;  /* 0x000000545552723e */ /* 0x000fc400000010ff */
[----:B------:R-:W-:Y:S02]  /*7c20*/  F2FP.BF16.F32.PACK_AB R83, R87, R86 ;  /* 0x000000565753723e */ /* 0x000fe400000010ff */
[----:B------:R-:W-:Y:S02]  /*7c30*/  F2FP.BF16.F32.PACK_AB R88, R89, R88 ;  /* 0x000000585958723e */ /* 0x000fe400000010ff */
[----:B------:R-:W-:Y:S01]  /*7c40*/  LOP3.LUT R118, R181, R118, RZ, 0x3c, !PT ;  /* 0x00000076b5767212 */ /* 0x000fe200078e3cff */
[----:B------:R-:W-:Y:S01]  /*7c50*/  STSM.16.M88.4 [R6], R80 ;  /* 0x0000005006007844 */ /* 0x000fe20000000200 */
[----:B------:R-:W-:Y:S02]  /*7c60*/  MOV R102, R102 ;  /* 0x0000006600667202 */ /* 0x000fe40000000f00 */
[----:B------:R-:W-:Y:S02]  /*7c70*/  F2FP.BF16.F32.PACK_AB R89, R26, R21 ;  /* 0x000000151a59723e */ /* 0x000fe400000010ff */
[----:B------:R-:W-:-:S02]  /*7c80*/  F2FP.BF16.F32.PACK_AB R90, R93, R92 ;  /* 0x0000005c5d5a723e */ /* 0x000fc400000010ff */
[----:B------:R-:W-:Y:S02]  /*7c90*/  F2FP.BF16.F32.PACK_AB R91, R42, R30 ;  /* 0x0000001e2a5b723e */ /* 0x000fe400000010ff */
[----:B------:R-:W-:Y:S02]  /*7ca0*/  F2FP.BF16.F32.PACK_AB R96, R97, R96 ;  /* 0x000000606160723e */ /* 0x000fe400000010ff */
[----:B------:R-:W-:Y:S01]  /*7cb0*/  MOV R106, R106 ;  /* 0x0000006a006a7202 */ /* 0x000fe20000000f00 */
[----:B------:R-:W-:Y:S01]  /*7cc0*/  STSM.16.M88.4 [R102], R88 ;  /* 0x0000005866007844 */ /* 0x000fe20000000200 */
[----:B------:R-:W-:Y:S02]  /*7cd0*/  F2FP.BF16.F32.PACK_AB R97, R46, R44 ;  /* 0x0000002c2e61723e */ /* 0x000fe400000010ff */
[----:B------:R-:W-:Y:S02]  /*7ce0*/  F2FP.BF16.F32.PACK_AB R98, R101, R100 ;  /* 0x000000646562723e */ /* 0x000fe400000010ff */
[----:B------:R-:W-:-:S02]  /*7cf0*/  F2FP.BF16.F32.PACK_AB R99, R156, R155 ;  /* 0x0000009b9c63723e */ /* 0x000fc400000010ff */
[----:B------:R-:W-:Y:S02]  /*7d00*/  F2FP.BF16.F32.PACK_AB R157, R158, R157 ;  /* 0x0000009d9e9d723e */ /* 0x000fe400000010ff */
[----:B------:R-:W-:Y:S01]  /*7d10*/  LOP3.LUT R4, R27, R4, RZ, 0x3c, !PT ;  /* 0x000000041b047212 */ /* 0x000fe200078e3cff */
[----:B------:R-:W-:Y:S01]  /*7d20*/  STSM.16.M88.4 [R106], R96 ;  /* 0x000000606a007844 */ /* 0x000fe20000000200 */
[----:B------:R-:W-:Y:S02]  /*7d30*/  MOV R110, R110 ;  /* 0x0000006e006e7202 */ /* 0x000fe40000000f00 */
        /* <DEDUP_REMOVED lines=11> */
[----:B------:R-:W-:Y:S01]  /*7df0*/  F2FP.BF16.F32.PACK_AB R128, R129, R128 ;  /* 0x000000808180723e */ /* 0x000fe200000010ff */
[----:B------:R0:W-:Y:S01]  /*7e00*/  STSM.16.M88.4 [R3], R112 ;  /* 0x0000007003007844 */ /* 0x0001e20000000200 */
[----:B------:R-:W-:Y:S02]  /*7e10*/  MOV R118, R118 ;  /* 0x0000007600767202 */ /* 0x000fe40000000f00 */
[----:B------:R-:W-:Y:S02]  /*7e20*/  F2FP.BF16.F32.PACK_AB R121, R168, R167 ;  /* 0x000000a7a879723e */ /* 0x000fe400000010ff */
[----:B------:R-:W-:Y:S02]  /*7e30*/  F2FP.BF16.F32.PACK_AB R122, R125, R124 ;  /* 0x0000007c7d7a723e */ /* 0x000fe400000010ff */
[----:B------:R-:W-:-:S02]  /*7e40*/  F2FP.BF16.F32.PACK_AB R123, R171, R170 ;  /* 0x000000aaab7b723e */ /* 0x000fc400000010ff */
[----:B------:R-:W-:Y:S02]  /*7e50*/  F2FP.BF16.F32.PACK_AB R129, R131, R130 ;  /* 0x000000828381723e */ /* 0x000fe400000010ff */
[----:B------:R-:W-:Y:S01]  /*7e60*/  F2FP.BF16.F32.PACK_AB R136, R137, R136 ;  /* 0x000000888988723e */ /* 0x000fe200000010ff */
[----:B------:R-:W-:Y:S01]  /*7e70*/  STSM.16.M88.4 [R118], R120 ;  /* 0x0000007876007844 */ /* 0x000fe20000000200 */
[----:B------:R-:W-:Y:S02]  /*7e80*/  F2FP.BF16.F32.PACK_AB R130, R133, R132 ;  /* 0x000000848582723e */ /* 0x000fe400000010ff */
[----:B------:R-:W-:Y:S02]  /*7e90*/  F2FP.BF16.F32.PACK_AB R131, R135, R134 ;  /* 0x000000868783723e */ /* 0x000fe400000010ff */
[----:B------:R-:W-:Y:S02]  /*7ea0*/  F2FP.BF16.F32.PACK_AB R137, R139, R138 ;  /* 0x0000008a8b89723e */ /* 0x000fe400000010ff */
[----:B------:R-:W-:Y:S01]  /*7eb0*/  F2FP.BF16.F32.PACK_AB R144, R145, R144 ;  /* 0x000000909190723e */ /* 0x000fe200000010ff */
[----:B------:R-:W-:Y:S01]  /*7ec0*/  STSM.16.M88.4 [R28], R128 ;  /* 0x000000801c007844 */ /* 0x000fe20000000200 */
[----:B------:R-:W-:Y:S01]  /*7ed0*/  MOV R27, R4 ;  /* 0x00000004001b7202 */ /* 0x000fe20000000f00 */
[----:B------:R-:W-:Y:S01]  /*7ee0*/  IMAD.U32 R4, RZ, RZ, UR8 ;  /* 0x00000008ff047e24 */ /* 0x000fe2000f8e00ff */
[----:B------:R-:W-:Y:S01]  /*7ef0*/  F2FP.BF16.F32.PACK_AB R138, R141, R140 ;  /* 0x0000008c8d8a723e */ /* 0x000fe200000010ff */
[----:B------:R-:W-:Y:S01]  /*7f00*/  IMAD.U32 R5, RZ, RZ, UR9 ;  /* 0x00000009ff057e24 */ /* 0x000fe2000f8e00ff */
[----:B------:R-:W-:Y:S01]  /*7f10*/  F2FP.BF16.F32.PACK_AB R139, R143, R142 ;  /* 0x0000008e8f8b723e */ /* 0x000fe200000010ff */
[----:B------:R-:W-:Y:S01]  /*7f20*/  ULDC.64 UR8, c[0x0][0xc08] ;  /* 0x0003020000087ab9 */ /* 0x000fe20000000a00 */
[----:B------:R-:W-:-:S02]  /*7f30*/  F2FP.BF16.F32.PACK_AB R145, R147, R146 ;  /* 0x000000929391723e */ /* 0x000fc400000010ff */
[----:B------:R-:W-:Y:S01]  /*7f40*/  MOV R24, R24 ;  /* 0x0000001800187202 */ /* 0x000fe20000000f00 */
[----:B------:R-:W-:Y:S01]  /*7f50*/  STSM.16.M88.4 [R27], R136 ;  /* 0x000000881b007844 */ /* 0x000fe20000000200 */
[----:B------:R-:W-:Y:S02]  /*7f60*/  F2FP.BF16.F32.PACK_AB R146, R149, R148 ;  /* 0x000000949592723e */ /* 0x000fe400000010ff */
[----:B------:R-:W-:Y:S01]  /*7f70*/  F2FP.BF16.F32.PACK_AB R147, R151, R150 ;  /* 0x000000969793723e */ /* 0x000fe200000010ff */
[----:B------:R-:W-:Y:S01]  /*7f80*/  UISETP.NE.U32.AND UP1, UPT, UR8, URZ, UPT ;  /* 0x0000003f0800728c */ /* 0x000fe2000bf25070 */
[----:B------:R-:W-:-:S03]  /*7f90*/  PLOP3.LUT P0, PT, PT, PT, UP0, 0x80, 0x0 ;  /* 0x000000000000781c */ /* 0x000fc60003f0f008 */
[----:B------:R1:W-:Y:S01]  /*7fa0*/  STSM.16.M88.4 [R24], R144 ;  /* 0x0000009018007844 */ /* 0x0003e20000000200 */
[----:B------:R-:W-:Y:S01]  /*7fb0*/  BAR.SYNC.DEFER_BLOCKING 0x1, 0x100 ;  /* 0x0044000000007b1d */ /* 0x000fe20000010000 */
[----:B------:R-:W-:Y:S01]  /*7fc0*/  UISETP.NE.AND.EX UP1, UPT, UR9, URZ, UPT, UP1 ;  /* 0x0000003f0900728c */ /* 0x000fe2000bf25310 */
[----:B0-----:R-:W-:-:S05]  /*7fd0*/  IMAD R3, R191, 0x40, R2 ;  /* 0x00000040bf037824 */ /* 0x001fca00078e0202 */
[----:B------:R-:W-:-:S05]  /*7fe0*/  PLOP3.LUT P6, PT, PT, PT, UP1, 0x80, 0x0 ;  /* 0x000000000000781c */ /* 0x000fca0003fcf018 */
[----:B------:R-:W-:-:S04]  /*7ff0*/  @UP1 ULEA UR8, UP2, UR43, UR8, 0x2 ;  /* 0x000000082b081291 */ /* 0x000fc8000f84103f */
[----:B------:R-:W-:Y:S01]  /*8000*/  @UP1 ULEA.HI.X UR9, UR43, UR9, UR44, 0x2, UP2 ;  /* 0x000000092b091291 */ /* 0x000fe200090f142c */
[----:B------:R-:W-:Y:S01]  /*8010*/  IMAD.WIDE R174, R3, 0x2, R174 ;  /* 0x0000000203ae7825 */ /* 0x000fe200078e02ae */
[----:B------:R-:W-:-:S03]  /*8020*/  ULDC UR4, c[0x0][0xa88] ;  /* 0x0002a20000047ab9 */ /* 0x000fc60000000800 */
[----:B------:R-:W-:Y:S01]  /*8030*/  IMAD.U32 R3, RZ, RZ, UR4 ;  /* 0x00000004ff037e24 */ /* 0x000fe2000f8e00ff */
[----:B------:R-:W2:Y:S01]  /*8040*/  @P0 LDG.E R6, desc[UR40][R4.64] ;  /* 0x0000002804060981 */ /* 0x000ea2000c1e1900 */
[----:B------:R-:W-:Y:S01]  /*8050*/  IMAD.U32 R10, RZ, RZ, UR8 ;  /* 0x00000008ff0a7e24 */ /* 0x000fe2000f8e00ff */
[C---:B------:R-:W-:Y:S01]  /*8060*/  IADD3 R13, P2, R174.reuse, 0x1000, RZ ;  /* 0x00001000ae0d7810 */ /* 0x040fe20007f5e0ff */
[----:B------:R-:W-:Y:S01]  /*8070*/  IMAD.U32 R11, RZ, RZ, UR9 ;  /* 0x00000009ff0b7e24 */ /* 0x000fe2000f8e00ff */
[C---:B------:R-:W-:Y:S02]  /*8080*/  IADD3 R25, P1, R174.reuse, 0x2000, RZ ;  /* 0x00002000ae197810 */ /* 0x040fe40007f3e0ff */
[----:B------:R-:W-:Y:S02]  /*8090*/  P2R R8, PR, RZ, 0x4 ;  /* 0x00000004ff087803 */ /* 0x000fe40000000000 */
[----:B------:R0:W5:Y:S01]  /*80a0*/  @P6 LDG.E R3, desc[UR40][R10.64] ;  /* 0x000000280a036981 */ /* 0x000162000c1e1900 */
[----:B------:R-:W-:-:S02]  /*80b0*/  IADD3 R29, P2, R174, 0x3000, RZ ;  /* 0x00003000ae1d7810 */ /* 0x000fc40007f5e0ff */
[C---:B------:R-:W-:Y:S02]  /*80c0*/  IADD3 R33, P3, R174.reuse, 0x4000, RZ ;  /* 0x00004000ae217810 */ /* 0x040fe40007f7e0ff */
[C---:B------:R-:W-:Y:S02]  /*80d0*/  IADD3 R37, P4, R174.reuse, 0x5000, RZ ;  /* 0x00005000ae257810 */ /* 0x040fe40007f9e0ff */
[----:B------:R-:W-:Y:S02]  /*80e0*/  IADD3 R41, P5, R174, 0x6000, RZ ;  /* 0x00006000ae297810 */ /* 0x000fe40007fbe0ff */
[----:B------:R-:W-:Y:S02]  /*80f0*/  LOP3.LUT R12, R13, 0x380, RZ, 0xc0, !PT ;  /* 0x000003800d0c7812 */ /* 0x000fe400078ec0ff */
[----:B-1----:R-:W-:Y:S02]  /*8100*/  LOP3.LUT R24, R25, 0x380, RZ, 0xc0, !PT ;  /* 0x0000038019187812 */ /* 0x002fe400078ec0ff */
[----:B------:R-:W-:-:S02]  /*8110*/  LOP3.LUT R28, R29, 0x380, RZ, 0xc0, !PT ;  /* 0x000003801d1c7812 */ /* 0x000fc400078ec0ff */
[----:B------:R-:W-:Y:S02]  /*8120*/  LOP3.LUT R32, R33, 0x380, RZ, 0xc0, !PT ;  /* 0x0000038021207812 */ /* 0x000fe400078ec0ff */
[----:B------:R-:W-:Y:S02]  /*8130*/  LOP3.LUT R36, R37, 0x380, RZ, 0xc0, !PT ;  /* 0x0000038025247812 */ /* 0x000fe400078ec0ff */
[----:B------:R-:W-:Y:S01]  /*8140*/  LOP3.LUT R40, R41, 0x380, RZ, 0xc0, !PT ;  /* 0x0000038029287812 */ /* 0x000fe200078ec0ff */
[----:B------:R-:W-:Y:S01]  /*8150*/  UMOV UR4, URZ ;  /* 0x0000003f00047c82 */ /* 0x000fe20008000000 */
[----:B------:R-:W-:Y:S02]  /*8160*/  SHF.R.U64 R12, R12, 0x3, RZ ;  /* 0x000000030c0c7819 */ /* 0x000fe400000012ff */
[----:B------:R-:W-:Y:S02]  /*8170*/  SHF.R.U64 R24, R24, 0x3, RZ ;  /* 0x0000000318187819 */ /* 0x000fe400000012ff */
[----:B------:R-:W-:-:S02]  /*8180*/  SHF.R.U64 R28, R28, 0x3, RZ ;  /* 0x000000031c1c7819 */ /* 0x000fc400000012ff */
[----:B------:R-:W-:Y:S02]  /*8190*/  SHF.R.U64 R32, R32, 0x3, RZ ;  /* 0x0000000320207819 */ /* 0x000fe400000012ff */
[----:B------:R-:W-:Y:S02]  /*81a0*/  SHF.R.U64 R36, R36, 0x3, RZ ;  /* 0x0000000324247819 */ /* 0x000fe400000012ff */
[----:B------:R-:W-:Y:S02]  /*81b0*/  SHF.R.U64 R40, R40, 0x3, RZ ;  /* 0x0000000328287819 */ /* 0x000fe400000012ff */
[----:B------:R-:W-:Y:S02]  /*81c0*/  LOP3.LUT R12, R12, R13, RZ, 0x3c, !PT ;  /* 0x0000000d0c0c7212 */ /* 0x000fe400078e3cff */
[----:B------:R-:W-:Y:S02]  /*81d0*/  LOP3.LUT R24, R24, R25, RZ, 0x3c, !PT ;  /* 0x0000001918187212 */ /* 0x000fe400078e3cff */
[----:B------:R-:W-:-:S02]  /*81e0*/  LOP3.LUT R28, R28, R29, RZ, 0x3c, !PT ;  /* 0x0000001d1c1c7212 */ /* 0x000fc400078e3cff */
[----:B------:R-:W-:Y:S02]  /*81f0*/  LOP3.LUT R32, R32, R33, RZ, 0x3c, !PT ;  /* 0x0000002120207212 */ /* 0x000fe400078e3cff */
[----:B------:R-:W-:Y:S02]  /*8200*/  LOP3.LUT R36, R36, R37, RZ, 0x3c, !PT ;  /* 0x0000002524247212 */ /* 0x000fe400078e3cff */
[----:B------:R-:W-:Y:S02]  /*8210*/  LOP3.LUT R40, R40, R41, RZ, 0x3c, !PT ;  /* 0x0000002928287212 */ /* 0x000fe400078e3cff */
[----:B--2---:R-:W-:Y:S01]  /*8220*/  @P0 R2UR UR4, R6 ;  /* 0x00000000060402ca */ /* 0x004fe200000e0000 */
[----:B0-----:R-:W-:-:S14]  /*8230*/  @P6 BRA `(.L_x_3628) ;  /* 0x0000000000106947 */ /* 0x001fdc0003800000 */
[----:B------:R-:W-:Y:S05]  /*8240*/  @!P0 BRA `(.L_x_3628) ;  /* 0x00000000000c8947 */ /* 0x000fea0003800000 */
[----:B------:R-:W2:Y:S04]  /*8250*/  LDG.E R6, desc[UR40][R4.64] ;  /* 0x0000002804067981 */ /* 0x000ea8000c1e1900 */
[----:B-----5:R-:W2:Y:S02]  /*8260*/  LDG.E R3, desc[UR40][R4.64+0x4] ;  /* 0x0000042804037981 */ /* 0x020ea4000c1e1900 */
[----:B--2---:R-:W-:-:S07]  /*8270*/  IMAD.IADD R3, R3, 0x1, -R6 ;  /* 0x0000000103037824 */ /* 0x004fce00078e0a06 */
.L_x_3628:
[----:B------:R-:W0:Y:S01]  /*8280*/  SHFL.IDX PT, R4, R192, RZ, 0x1f ;  /* 0x00001fffc0047589 */ /* 0x000e2200000e0000 */
[----:B------:R-:W-:Y:S01]  /*8290*/  ISETP.NE.AND P6, PT, R8, RZ, PT ;  /* 0x000000ff0800720c */ /* 0x000fe20003fc5270 */
[--C-:B------:R-:W-:Y:S01]  /*82a0*/  IMAD.X R25, RZ, RZ, R175.reuse, P1 ;  /* 0x000000ffff197224 */ /* 0x100fe200008e06af */
[C---:B------:R-:W-:Y:S01]  /*82b0*/  IADD3 R45, P0, R174.reuse, 0x7000, RZ ;  /* 0x00007000ae2d7810 */ /* 0x040fe20007f1e0ff */
[--C-:B------:R-:W-:Y:S01]  /*82c0*/  IMAD.X R29, RZ, RZ, R175.reuse, P2 ;  /* 0x000000ffff1d7224 */ /* 0x100fe200010e06af */
[C---:B------:R-:W-:Y:S01]  /*82d0*/  IADD3 R53, P1, R174.reuse, 0x9000, RZ ;  /* 0x00009000ae357810 */ /* 0x040fe20007f3e0ff */
[--C-:B------:R-:W-:Y:S01]  /*82e0*/  IMAD.X R13, RZ, RZ, R175.reuse, P6 ;  /* 0x000000ffff0d7224 */ /* 0x100fe200030e06af */
[----:B------:R-:W-:Y:S01]  /*82f0*/  IADD3 R49, P6, R174, 0x8000, RZ ;  /* 0x00008000ae317810 */ /* 0x000fe20007fde0ff */
[--C-:B------:R-:W-:Y:S01]  /*8300*/  IMAD.X R33, RZ, RZ, R175.reuse, P3 ;  /* 0x000000ffff217224 */ /* 0x100fe200018e06af */
[----:B------:R-:W-:Y:S01]  /*8310*/  LOP3.LUT R44, R45, 0x380, RZ, 0xc0, !PT ;  /* 0x000003802d2c7812 */ /* 0x000fe200078ec0ff */
[--C-:B------:R-:W-:Y:S01]  /*8320*/  IMAD.X R37, RZ, RZ, R175.reuse, P4 ;  /* 0x000000ffff257224 */ /* 0x100fe200020e06af */
[----:B------:R-:W-:Y:S01]  /*8330*/  LOP3.LUT R48, R49, 0x380, RZ, 0xc0, !PT ;  /* 0x0000038031307812 */ /* 0x000fe200078ec0ff */
[--C-:B------:R-:W-:Y:S01]  /*8340*/  IMAD.X R41, RZ, RZ, R175.reuse, P5 ;  /* 0x000000ffff297224 */ /* 0x100fe200028e06af */
[----:B------:R-:W-:Y:S01]  /*8350*/  LOP3.LUT R52, R53, 0x380, RZ, 0xc0, !PT ;  /* 0x0000038035347812 */ /* 0x000fe200078ec0ff */
[----:B------:R-:W-:Y:S01]  /*8360*/  USHF.R.S32.HI UR14, URZ, 0x1f, UR4 ;  /* 0x0000001f3f0e7899 */ /* 0x000fe20008011404 */
[----:B------:R-:W-:Y:S01]  /*8370*/  SHF.R.U64 R48, R48, 0x3, RZ ;  /* 0x0000000330307819 */ /* 0x000fe200000012ff */
[----:B------:R-:W-:Y:S01]  /*8380*/  USHF.R.S32.HI UR15, URZ, 0x1f, UR46 ;  /* 0x0000001f3f0f7899 */ /* 0x000fe2000801142e */
[----:B------:R-:W-:Y:S01]  /*8390*/  SHF.R.U64 R44, R44, 0x3, RZ ;  /* 0x000000032c2c7819 */ /* 0x000fe200000012ff */
[----:B------:R-:W-:Y:S01]  /*83a0*/  USEL UR43, UR43, URZ, !UP0 ;  /* 0x0000003f2b2b7287 */ /* 0x000fe2000c000000 */
[----:B------:R-:W-:Y:S01]  /*83b0*/  SHF.R.U64 R52, R52, 0x3, RZ ;  /* 0x0000000334347819 */ /* 0x000fe200000012ff */
[----:B------:R-:W-:Y:S01]  /*83c0*/  USEL UR44, UR44, URZ, !UP0 ;  /* 0x0000003f2c2c7287 */ /* 0x000fe2000c000000 */
[----:B------:R-:W-:Y:S01]  /*83d0*/  LOP3.LUT R48, R48, R49, RZ, 0x3c, !PT ;  /* 0x0000003130307212 */ /* 0x000fe200078e3cff */
[--C-:B------:R-:W-:Y:S01]  /*83e0*/  IMAD.X R49, RZ, RZ, R175.reuse, P6 ;  /* 0x000000ffff317224 */ /* 0x100fe200030e06af */
[----:B------:R-:W-:Y:S01]  /*83f0*/  LOP3.LUT R44, R44, R45, RZ, 0x3c, !PT ;  /* 0x0000002d2c2c7212 */ /* 0x000fe200078e3cff */
[----:B------:R-:W-:Y:S01]  /*8400*/  IMAD.X R45, RZ, RZ, R175, P0 ;  /* 0x000000ffff2d7224 */ /* 0x000fe200000e06af */
[----:B0-----:R-:W-:-:S02]  /*8410*/  ISETP.NE.AND P6, PT, R4, RZ, PT ;  /* 0x000000ff0400720c */ /* 0x001fc40003fc5270 */
[----:B------:R-:W-:Y:S01]  /*8420*/  LOP3.LUT R52, R52, R53, RZ, 0x3c, !PT ;  /* 0x0000003534347212 */ /* 0x000fe200078e3cff */
[----:B------:R-:W-:Y:S01]  /*8430*/  IMAD.X R53, RZ, RZ, R175, P1 ;  /* 0x000000ffff357224 */ /* 0x000fe200008e06af */
[C---:B------:R-:W-:Y:S02]  /*8440*/  IADD3 R61, P2, R174.reuse, 0xa000, RZ ;  /* 0x0000a000ae3d7810 */ /* 0x040fe40007f5e0ff */
[C---:B------:R-:W-:Y:S02]  /*8450*/  IADD3 R57, P3, R174.reuse, 0xb000, RZ ;  /* 0x0000b000ae397810 */ /* 0x040fe40007f7e0ff */
[C---:B------:R-:W-:Y:S02]  /*8460*/  IADD3 R69, P4, R174.reuse, 0xc000, RZ ;  /* 0x0000c000ae457810 */ /* 0x040fe40007f9e0ff */
[C---:B------:R-:W-:Y:S02]  /*8470*/  IADD3 R65, P5, R174.reuse, 0xd000, RZ ;  /* 0x0000d000ae417810 */ /* 0x040fe40007fbe0ff */
[----:B------:R-:W-:-:S02]  /*8480*/  IADD3 R77, P0, R174, 0xe000, RZ ;  /* 0x0000e000ae4d7810 */ /* 0x000fc40007f1e0ff */
[----:B------:R-:W-:Y:S02]  /*8490*/  IADD3 R5, P1, R174, 0xf000, RZ ;  /* 0x0000f000ae057810 */ /* 0x000fe40007f3e0ff */
[----:B------:R-:W-:Y:S02]  /*84a0*/  LOP3.LUT R60, R61, 0x380, RZ, 0xc0, !PT ;  /* 0x000003803d3c7812 */ /* 0x000fe400078ec0ff */
[----:B------:R-:W-:Y:S01]  /*84b0*/  LOP3.LUT R56, R57, 0x380, RZ, 0xc0, !PT ;  /* 0x0000038039387812 */ /* 0x000fe200078ec0ff */
[----:B------:R-:W-:Y:S01]  /*84c0*/  IMAD.X R73, RZ, RZ, R175, P1 ;  /* 0x000000ffff497224 */ /* 0x000fe200008e06af */
[----:B------:R-:W-:Y:S02]  /*84d0*/  LOP3.LUT R68, R69, 0x380, RZ, 0xc0, !PT ;  /* 0x0000038045447812 */ /* 0x000fe400078ec0ff */
[----:B------:R-:W-:Y:S02]  /*84e0*/  LOP3.LUT R64, R65, 0x380, RZ, 0xc0, !PT ;  /* 0x0000038041407812 */ /* 0x000fe400078ec0ff */
[----:B------:R-:W-:-:S02]  /*84f0*/  LOP3.LUT R76, R77, 0x380, RZ, 0xc0, !PT ;  /* 0x000003804d4c7812 */ /* 0x000fc400078ec0ff */
[----:B------:R-:W-:Y:S02]  /*8500*/  LOP3.LUT R9, R174, 0x380, RZ, 0xc0, !PT ;  /* 0x00000380ae097812 */ /* 0x000fe400078ec0ff */
[----:B------:R-:W-:Y:S02]  /*8510*/  LOP3.LUT R4, R5, 0x380, RZ, 0xc0, !PT ;  /* 0x0000038005047812 */ /* 0x000fe400078ec0ff */
[----:B------:R-:W-:Y:S02]  /*8520*/  SHF.R.U64 R60, R60, 0x3, RZ ;  /* 0x000000033c3c7819 */ /* 0x000fe400000012ff */
[----:B------:R-:W-:Y:S02]  /*8530*/  SHF.R.U64 R56, R56, 0x3, RZ ;  /* 0x0000000338387819 */ /* 0x000fe400000012ff */
[----:B------:R-:W-:Y:S02]  /*8540*/  SHF.R.U64 R68, R68, 0x3, RZ ;  /* 0x0000000344447819 */ /* 0x000fe400000012ff */
[----:B------:R-:W-:-:S02]  /*8550*/  SHF.R.U64 R64, R64, 0x3, RZ ;  /* 0x0000000340407819 */ /* 0x000fc400000012ff */
[----:B------:R-:W-:Y:S02]  /*8560*/  SHF.R.U64 R76, R76, 0x3, RZ ;  /* 0x000000034c4c7819 */ /* 0x000fe400000012ff */
[----:B------:R-:W-:Y:S02]  /*8570*/  SHF.R.U64 R9, R9, 0x3, RZ ;  /* 0x0000000309097819 */ /* 0x000fe400000012ff */
        /* <DEDUP_REMOVED lines=11> */
[----:B------:R-:W-:-:S02]  /*8630*/  LOP3.LUT R174, R9, R174, RZ, 0x3c, !PT ;  /* 0x000000ae09ae7212 */ /* 0x000fc400078e3cff */
[----:B------:R-:W-:Y:S01]  /*8640*/  LOP3.LUT R72, R4, R5, RZ, 0x3c, !PT ;  /* 0x0000000504487212 */ /* 0x000fe200078e3cff */
[----:B------:R-:W-:Y:S06]  /*8650*/  @P6 BRA `(.L_x_3629) ;  /* 0x0000000000c46947 */ /* 0x000fec0003800000 */
[----:B------:R-:W0:Y:S01]  /*8660*/  LDC R10, c[0x0][0xbe8] ;  /* 0x0002fa00ff0a7b82 */ /* 0x000e220000000800 */
[----:B------:R-:W-:Y:S01]  /*8670*/  IMAD.U32 R8, RZ, RZ, UR45 ;  /* 0x0000002dff087e24 */ /* 0x000fe2000f8e00ff */
[----:B------:R-:W-:Y:S01]  /*8680*/  ULDC.64 UR10, c[0x0][0xb90] ;  /* 0x0002e400000a7ab9 */ /* 0x000fe20000000a00 */
[----:B------:R-:W-:Y:S01]  /*8690*/  UMOV UR8, UR4 ;  /* 0x0000000400087c82 */ /* 0x000fe20008000000 */
[----:B------:R-:W-:Y:S01]  /*86a0*/  UIMAD UR7, UR15, UR10, URZ ;  /* 0x0000000a0f0772a4 */ /* 0x000fe2000f8e023f */
[----:B------:R-:W-:Y:S01]  /*86b0*/  IMAD R8, R8, 0x40, R195 ;  /* 0x0000004008087824 */ /* 0x000fe200078e02c3 */
[----:B------:R-:W-:Y:S01]  /*86c0*/  UMOV UR9, UR14 ;  /* 0x0000000e00097c82 */ /* 0x000fe20008000000 */
[----:B------:R-:W-:Y:S01]  /*86d0*/  ULDC.64 UR12, c[0x0][0xb98] ;  /* 0x0002e600000c7ab9 */ /* 0x000fe20000000a00 */
[----:B------:R-:W-:Y:S01]  /*86e0*/  UIMAD.WIDE.U32 UR8, UR46, UR10, UR8 ;  /* 0x0000000a2e0872a5 */ /* 0x000fe2000f8e0008 */
[----:B------:R-:W-:Y:S01]  /*86f0*/  IMAD.MOV.U32 R4, RZ, RZ, R8 ;  /* 0x000000ffff047224 */ /* 0x000fe200078e0008 */
[----:B------:R-:W-:Y:S01]  /*8700*/  UIMAD UR7, UR46, UR11, UR7 ;  /* 0x0000000b2e0772a4 */ /* 0x000fe2000f8e0207 */
[----:B------:R-:W-:Y:S01]  /*8710*/  IMAD.U32 R15, RZ, RZ, UR45 ;  /* 0x0000002dff0f7e24 */ /* 0x000fe2000f8e00ff */
[----:B------:R-:W-:-:S02]  /*8720*/  UIMAD UR10, UR44, UR12, URZ ;  /* 0x0000000c2c0a72a4 */ /* 0x000fc4000f8e023f */
[----:B------:R-:W-:Y:S01]  /*8730*/  UIADD3 UR9, UR9, UR7, URZ ;  /* 0x0000000709097290 */ /* 0x000fe2000fffe03f */
[----:B------:R-:W-:Y:S01]  /*8740*/  IMAD R26, R15, 0x40, R16 ;  /* 0x000000400f1a7824 */ /* 0x000fe200078e0210 */
[----:B------:R-:W-:Y:S02]  /*8750*/  UIMAD UR10, UR43, UR13, UR10 ;  /* 0x0000000d2b0a72a4 */ /* 0x000fe4000f8e020a */
[----:B------:R-:W-:Y:S01]  /*8760*/  UIMAD.WIDE.U32 UR8, UR43, UR12, UR8 ;  /* 0x0000000c2b0872a5 */ /* 0x000fe2000f8e0008 */
[----:B0-----:R-:W-:Y:S01]  /*8770*/  ISETP.NE.AND P0, PT, R10, 0x1, PT ;  /* 0x000000010a00780c */ /* 0x001fe20003f05270 */
[----:B-----5:R-:W-:-:S12]  /*8780*/  IMAD R15, R3, R10, RZ ;  /* 0x0000000a030f7224 */ /* 0x020fd800078e02ff */
[----:B------:R-:W0:Y:S08]  /*8790*/  @P0 LDC R5, c[0x0][0xbec] ;  /* 0x0002fb00ff050b82 */ /* 0x000e300000000800 */
[----:B------:R-:W1:Y:S01]  /*87a0*/  @P0 LDC R6, c[0x0][0xbf0] ;  /* 0x0002fc00ff060b82 */ /* 0x000e620000000800 */
[----:B0-----:R-:W-:-:S05]  /*87b0*/  @P0 IMAD.HI.U32 R5, R8, R5, RZ ;  /* 0x0000000508050227 */ /* 0x001fca00078e00ff */
[----:B-1----:R-:W-:-:S04]  /*87c0*/  @P0 SHF.R.U32.HI R4, RZ, R6, R5 ;  /* 0x00000006ff040219 */ /* 0x002fc80000011605 */
[--C-:B------:R-:W-:Y:S01]  /*87d0*/  SHF.R.S32.HI R5, RZ, 0x1f, R4.reuse ;  /* 0x0000001fff057819 */ /* 0x100fe20000011404 */
[----:B------:R-:W-:Y:S01]  /*87e0*/  IMAD.MOV R9, RZ, RZ, -R4 ;  /* 0x000000ffff097224 */ /* 0x000fe200078e0a04 */
[----:B------:R-:W-:-:S03]  /*87f0*/  IADD3 R4, P0, R4, UR8, RZ ;  /* 0x0000000804047c10 */ /* 0x000fc6000ff1e0ff */
[----:B------:R-:W-:Y:S02]  /*8800*/  IMAD R9, R10, R9, R8 ;  /* 0x000000090a097224 */ /* 0x000fe400078e0208 */
[----:B------:R-:W-:-:S03]  /*8810*/  IMAD.U32 R8, RZ, RZ, UR10 ;  /* 0x0000000aff087e24 */ /* 0x000fc6000f8e00ff */
[----:B------:R-:W-:Y:S02]  /*8820*/  SHF.R.S32.HI R6, RZ, 0x1f, R9 ;  /* 0x0000001fff067819 */ /* 0x000fe40000011409 */
[----:B------:R-:W-:Y:S01]  /*8830*/  IADD3.X R5, R5, UR9, R8, P0, !PT ;  /* 0x0000000905057c10 */ /* 0x000fe200087fe408 */
[----:B------:R-:W-:Y:S02]  /*8840*/  ULDC.64 UR8, c[0x0][0xb88] ;  /* 0x0002e20000087ab9 */ /* 0x000fe40000000a00 */
[----:B------:R-:W-:Y:S02]  /*8850*/  IMAD R6, R6, UR8, RZ ;  /* 0x0000000806067c24 */ /* 0x000fe4000f8e02ff */
[----:B------:R-:W-:-:S04]  /*8860*/  IMAD.WIDE.U32 R4, R9, UR8, R4 ;  /* 0x0000000809047c25 */ /* 0x000fc8000f8e0004 */
[----:B------:R-:W-:Y:S01]  /*8870*/  IMAD R9, R9, UR9, R6 ;  /* 0x0000000909097c24 */ /* 0x000fe2000f8e0206 */
[----:B------:R-:W-:Y:S01]  /*8880*/  ULDC.64 UR8, c[0x0][0xb50] ;  /* 0x0002d40000087ab9 */ /* 0x000fe20000000a00 */
[----:B------:R-:W-:Y:S01]  /*8890*/  IMAD.MOV R6, RZ, RZ, -R18 ;  /* 0x000000ffff067224 */ /* 0x000fe200078e0a12 */
[----:B------:R-:W-:Y:S01]  /*88a0*/  LEA R11, P0, R4, UR8, 0x2 ;  /* 0x00000008040b7c11 */ /* 0x000fe2000f8010ff */
[----:B------:R-:W-:-:S04]  /*88b0*/  IMAD.IADD R5, R5, 0x1, R9 ;  /* 0x0000000105057824 */ /* 0x000fc800078e0209 */
[----:B------:R-:W-:Y:S01]  /*88c0*/  SHFL.IDX PT, R8, R11, 0x1, 0x1c1f ;  /* 0x003c1f000b087f89 */ /* 0x000fe200000e0000 */
[----:B------:R-:W-:Y:S02]  /*88d0*/  LEA.HI.X R14, R4, UR9, R5, 0x2, P0 ;  /* 0x00000009040e7c11 */ /* 0x000fe400080f1405 */
[----:B------:R-:W-:Y:S01]  /*88e0*/  ISETP.NE.AND P0, PT, R17, R6, PT ;  /* 0x000000061100720c */ /* 0x000fe20003f05270 */
[----:B------:R-:W-:Y:S01]  /*88f0*/  SHFL.IDX PT, R4, R11, RZ, 0x1c1f ;  /* 0x001c1fff0b047589 */ /* 0x000fe200000e0000 */
[C---:B------:R-:W-:Y:S02]  /*8900*/  VIADD R6, R26.reuse, 0x8 ;  /* 0x000000081a067836 */ /* 0x040fe40000000000 */
[-C--:B------:R-:W-:Y:S01]  /*8910*/  ISETP.GE.OR P1, PT, R26, R15.reuse, P0 ;  /* 0x0000000f1a00720c */ /* 0x080fe20000726670 */
[----:B------:R-:W0:Y:S02]  /*8920*/  SHFL.IDX PT, R5, R14, RZ, 0x1c1f ;  /* 0x001c1fff0e057589 */ /* 0x000e2400000e0000 */
[----:B------:R-:W-:-:S02]  /*8930*/  ISETP.GE.OR P0, PT, R6, R15, P0 ;  /* 0x0000000f0600720c */ /* 0x000fc40000706670 */
[----:B------:R-:W1:Y:S08]  /*8940*/  SHFL.IDX PT, R9, R14, 0x1, 0x1c1f ;  /* 0x003c1f000e097f89 */ /* 0x000e7000000e0000 */
[----:B0-----:R0:W-:Y:S04]  /*8950*/  @!P1 ST.E desc[UR40][R4.64], R20 ;  /* 0x0000001404009985 */ /* 0x0011e8000c101928 */
[----:B-1----:R0:W-:Y:S02]  /*8960*/  @!P0 ST.E desc[UR40][R8.64], R0 ;  /* 0x0000000008008985 */ /* 0x0021e4000c101928 */
.L_x_3629:
[----:B------:R-:W1:Y:S01]  /*8970*/  LDC R82, c[0x0][0xbe8] ;  /* 0x0002fa00ff527b82 */ /* 0x000e620000000800 */
[----:B------:R-:W-:Y:S01]  /*8980*/  ULDC UR12, c[0x0][0xac8] ;  /* 0x0002b200000c7ab9 */ /* 0x000fe20000000800 */
[----:B------:R-:W-:Y:S01]  /*8990*/  ULDC.64 UR10, c[0x0][0xaa0] ;  /* 0x0002a800000a7ab9 */ /* 0x000fe20000000a00 */
[----:B------:R-:W-:Y:S01]  /*89a0*/  ISETP.GE.AND P0, PT, R189, UR12, PT ;  /* 0x0000000cbd007c0c */ /* 0x000fe2000bf06270 */
[----:B0-----:R0:W5:Y:S01]  /*89b0*/  LD.E.128 R8, desc[UR40][R174.64] ;  /* 0x00000028ae087980 */ /* 0x001162000c101d00 */
[----:B------:R-:W-:Y:S02]  /*89c0*/  ISETP.GE.AND P1, PT, R2, UR12, PT ;  /* 0x0000000c02007c0c */ /* 0x000fe4000bf26270 */
[----:B------:R-:W-:Y:S01]  /*89d0*/  SEL R4, RZ, 0xffffffff, P0 ;  /* 0xffffffffff047807 */ /* 0x000fe20000000000 */
[----:B------:R-:W5:Y:S01]  /*89e0*/  LD.E.128 R12, desc[UR40][R12.64] ;  /* 0x000000280c0c7980 */ /* 0x000f62000c101d00 */
[----:B------:R-:W-:-:S03]  /*89f0*/  ISETP.GE.AND P0, PT, R188, UR12, PT ;  /* 0x0000000cbc007c0c */ /* 0x000fc6000bf06270 */
[----:B------:R-:W5:Y:S04]  /*8a00*/  LD.E.128 R24, desc[UR40][R24.64] ;  /* 0x0000002818187980 */ /* 0x000f68000c101d00 */
[----:B------:R-:W5:Y:S04]  /*8a10*/  LD.E.128 R28, desc[UR40][R28.64] ;  /* 0x000000281c1c7980 */ /* 0x000f68000c101d00 */
[----:B------:R-:W5:Y:S01]  /*8a20*/  LD.E.128 R32, desc[UR40][R32.64] ;  /* 0x0000002820207980 */ /* 0x000f62000c101d00 */
[----:B-1----:R-:W-:Y:S01]  /*8a30*/  ISETP.NE.AND P2, PT, R82, 0x1, PT ;  /* 0x000000015200780c */ /* 0x002fe20003f45270 */
[----:B------:R-:W-:Y:S01]  /*8a40*/  IMAD.SHL.U32 R5, R4, 0x2, RZ ;  /* 0x0000000204057824 */ /* 0x000fe200078e00ff */
[----:B------:R-:W-:Y:S01]  /*8a50*/  SEL R0, RZ, 0x1, P1 ;  /* 0x00000001ff007807 */ /* 0x000fe20000800000 */
[----:B------:R-:W5:Y:S01]  /*8a60*/  LD.E.128 R36, desc[UR40][R36.64] ;  /* 0x0000002824247980 */ /* 0x000f62000c101d00 */
[----:B------:R-:W-:-:S02]  /*8a70*/  SEL R4, RZ, 0xffffffff, P0 ;  /* 0xffffffffff047807 */ /* 0x000fc40000000000 */
[----:B------:R-:W-:Y:S01]  /*8a80*/  LOP3.LUT R0, R5, 0x2, R0, 0xe2, !PT ;  /* 0x0000000205007812 */ /* 0x000fe200078ee200 */
[----:B------:R-:W5:Y:S04]  /*8a90*/  LD.E.128 R40, desc[UR40][R40.64] ;  /* 0x0000002828287980 */ /* 0x000f68000c101d00 */
[----:B------:R-:W5:Y:S02]  /*8aa0*/  LD.E.128 R44, desc[UR40][R44.64] ;  /* 0x000000282c2c7980 */ /* 0x000f64000c101d00 */
[----:B------:R-:W1:Y:S01]  /*8ab0*/  @P2 LDC R21, c[0x0][0xbec] ;  /* 0x0002fb00ff152b82 */ /* 0x000e620000000800 */
[----:B------:R-:W-:Y:S01]  /*8ac0*/  IMAD.SHL.U32 R5, R4, 0x4, RZ ;  /* 0x0000000404057824 */ /* 0x000fe200078e00ff */
[----:B------:R-:W-:Y:S01]  /*8ad0*/  ISETP.GE.AND P0, PT, R187, UR12, PT ;  /* 0x0000000cbb007c0c */ /* 0x000fe2000bf06270 */
[----:B------:R-:W-:Y:S01]  /*8ae0*/  UIMAD UR7, UR14, UR10, URZ ;  /* 0x0000000a0e0772a4 */ /* 0x000fe2000f8e023f */
[----:B------:R-:W5:Y:S04]  /*8af0*/  LD.E.128 R48, desc[UR40][R48.64] ;  /* 0x0000002830307980 */ /* 0x000f68000c101d00 */
[----:B------:R-:W2:Y:S01]  /*8b00*/  @P2 LDC R81, c[0x0][0xbf0] ;  /* 0x0002fc00ff512b82 */ /* 0x000ea20000000800 */
[----:B------:R-:W-:Y:S01]  /*8b10*/  LOP3.LUT R4, R5, 0x4, R0, 0xe2, !PT ;  /* 0x0000000405047812 */ /* 0x000fe200078ee200 */
[----:B------:R-:W-:Y:S01]  /*8b20*/  IMAD R0, R190, 0x20, R191 ;  /* 0x00000020be007824 */ /* 0x000fe200078e02bf */
[----:B------:R-:W-:Y:S01]  /*8b30*/  SEL R5, RZ, 0xffffffff, P0 ;  /* 0xffffffffff057807 */ /* 0x000fe20000000000 */
[----:B------:R-:W-:Y:S01]  /*8b40*/  IMAD.U32 R83, RZ, RZ, UR45 ;  /* 0x0000002dff537e24 */ /* 0x000fe2000f8e00ff */
[----:B------:R-:W-:Y:S01]  /*8b50*/  UIMAD.WIDE.U32 UR8, UR4, UR10, URZ ;  /* 0x0000000a040872a5 */ /* 0x000fe2000f8e003f */
[----:B------:R-:W-:Y:S01]  /*8b60*/  ISETP.GE.AND P0, PT, R186, UR12, PT ;  /* 0x0000000cba007c0c */ /* 0x000fe2000bf06270 */
[----:B------:R-:W-:Y:S01]  /*8b70*/  UIMAD UR7, UR4, UR11, UR7 ;  /* 0x0000000b040772a4 */ /* 0x000fe2000f8e0207 */
[----:B------:R-:W-:Y:S01]  /*8b80*/  IMAD.SHL.U32 R5, R5, 0x8, RZ ;  /* 0x0000000805057824 */ /* 0x000fe200078e00ff */
[----:B------:R-:W5:Y:S01]  /*8b90*/  LD.E.128 R52, desc[UR40][R52.64] ;  /* 0x0000002834347980 */ /* 0x000f62000c101d00 */
[----:B------:R-:W-:Y:S01]  /*8ba0*/  ULDC.64 UR10, c[0x0][0xae8] ;  /* 0x0002ba00000a7ab9 */ /* 0x000fe20000000a00 */
[----:B------:R-:W-:Y:S01]  /*8bb0*/  IMAD R80, R83, 0x40, R0 ;  /* 0x0000004053507824 */ /* 0x000fe200078e0200 */
[----:B------:R-:W-:Y:S01]  /*8bc0*/  UIADD3 UR9, UR9, UR7, URZ ;  /* 0x0000000709097290 */ /* 0x000fe2000fffe03f */
[----:B------:R-:W-:Y:S01]  /*8bd0*/  SEL R0, RZ, 0xffffffff, P0 ;  /* 0xffffffffff007807 */ /* 0x000fe20000000000 */
[----:B------:R-:W-:Y:S01]  /*8be0*/  UIMAD UR4, UR15, UR10, URZ ;  /* 0x0000000a0f0472a4 */ /* 0x000fe2000f8e023f */
[----:B------:R-:W-:Y:S01]  /*8bf0*/  LOP3.LUT R4, R5, 0x8, R4, 0xe2, !PT ;  /* 0x0000000805047812 */ /* 0x000fe200078ee204 */
[----:B------:R-:W-:Y:S01]  /*8c00*/  UIMAD.WIDE.U32 UR8, UR46, UR10, UR8 ;  /* 0x0000000a2e0872a5 */ /* 0x000fe2000f8e0008 */
[----:B------:R-:W5:Y:S01]  /*8c10*/  LD.E.128 R60, desc[UR40][R60.64] ;  /* 0x000000283c3c7980 */ /* 0x000f62000c101d00 */
[----:B------:R-:W-:Y:S01]  /*8c20*/  UIMAD UR4, UR46, UR11, UR4 ;  /* 0x0000000b2e0472a4 */ /* 0x000fe2000f8e0204 */
[----:B------:R-:W-:-:S02]  /*8c30*/  IMAD.SHL.U32 R5, R0, 0x10, RZ ;  /* 0x0000001000057824 */ /* 0x000fc400078e00ff */
[----:B-1----:R-:W-:Y:S01]  /*8c40*/  @P2 IMAD.HI.U32 R0, R80, R21, RZ ;  /* 0x0000001550002227 */ /* 0x002fe200078e00ff */
[----:B------:R-:W-:Y:S01]  /*8c50*/  ULDC.64 UR10, c[0x0][0xaf0] ;  /* 0x0002bc00000a7ab9 */ /* 0x000fe20000000a00 */
[----:B------:R-:W-:Y:S01]  /*8c60*/  UIADD3 UR9, UR9, UR4, URZ ;  /* 0x0000000409097290 */ /* 0x000fe2000fffe03f */
[----:B------:R-:W5:Y:S01]  /*8c70*/  LD.E.128 R56, desc[UR40][R56.64] ;  /* 0x0000002838387980 */ /* 0x000f62000c101d00 */
[----:B------:R-:W-:Y:S01]  /*8c80*/  UIMAD UR4, UR44, UR10, URZ ;  /* 0x0000000a2c0472a4 */ /* 0x000fe2000f8e023f */
[----:B------:R-:W-:Y:S01]  /*8c90*/  IMAD.MOV.U32 R21, RZ, RZ, R80 ;  /* 0x000000ffff157224 */ /* 0x000fe200078e0050 */
[----:B--2---:R-:W-:Y:S01]  /*8ca0*/  @P2 SHF.R.U32.HI R21, RZ, R81, R0 ;  /* 0x00000051ff152219 */ /* 0x004fe20000011600 */
[----:B------:R-:W-:Y:S01]  /*8cb0*/  UIMAD.WIDE.U32 UR8, UR43, UR10, UR8 ;  /* 0x0000000a2b0872a5 */ /* 0x000fe2000f8e0008 */
[----:B------:R-:W5:Y:S01]  /*8cc0*/  LD.E.128 R68, desc[UR40][R68.64] ;  /* 0x0000002844447980 */ /* 0x000f62000c101d00 */
[----:B------:R-:W-:Y:S01]  /*8cd0*/  UIMAD UR4, UR43, UR11, UR4 ;  /* 0x0000000b2b0472a4 */ /* 0x000fe2000f8e0204 */
[----:B------:R-:W-:Y:S01]  /*8ce0*/  ISETP.GE.AND P0, PT, R185, UR12, PT ;  /* 0x0000000cb9007c0c */ /* 0x000fe2000bf06270 */
[--C-:B------:R-:W-:Y:S01]  /*8cf0*/  IMAD.MOV R81, RZ, RZ, -R21.reuse ;  /* 0x000000ffff517224 */ /* 0x100fe200078e0a15 */
[----:B------:R-:W-:Y:S01]  /*8d00*/  SHF.R.S32.HI R20, RZ, 0x1f, R21 ;  /* 0x0000001fff147819 */ /* 0x000fe20000011415 */
[----:B------:R-:W-:Y:S01]  /*8d10*/  UIADD3 UR4, UR9, UR4, URZ ;  /* 0x0000000409047290 */ /* 0x000fe2000fffe03f */
[----:B------:R-:W-:Y:S01]  /*8d20*/  LOP3.LUT R6, R5, 0x10, R4, 0xe2, !PT ;  /* 0x0000001005067812 */ /* 0x000fe200078ee204 */
[----:B------:R-:W-:Y:S01]  /*8d30*/  IMAD.U32 R4, RZ, RZ, UR8 ;  /* 0x00000008ff047e24 */ /* 0x000fe2000f8e00ff */
[----:B------:R-:W-:Y:S01]  /*8d40*/  SEL R0, RZ, 0xffffffff, P0 ;  /* 0xffffffffff007807 */ /* 0x000fe20000000000 */
[----:B------:R-:W-:Y:S01]  /*8d50*/  IMAD.U32 R5, RZ, RZ, UR9 ;  /* 0x00000009ff057e24 */ /* 0x000fe2000f8e00ff */
[----:B------:R-:W-:Y:S01]  /*8d60*/  ULDC.64 UR8, c[0x0][0xae0] ;  /* 0x0002b80000087ab9 */ /* 0x000fe20000000a00 */
[----:B------:R-:W-:Y:S01]  /*8d70*/  IMAD R81, R82, R81, R80 ;  /* 0x0000005152517224 */ /* 0x000fe200078e0250 */
[----:B------:R-:W5:Y:S01]  /*8d80*/  LD.E.128 R64, desc[UR40][R64.64] ;  /* 0x0000002840407980 */ /* 0x000f62000c101d00 */
[----:B------:R-:W-:-:S02]  /*8d90*/  IMAD.U32 R5, RZ, RZ, UR4 ;  /* 0x00000004ff057e24 */ /* 0x000fc4000f8e00ff */
[----:B------:R-:W-:Y:S01]  /*8da0*/  IMAD R20, R20, UR8, RZ ;  /* 0x0000000814147c24 */ /* 0x000fe2000f8e02ff */
[----:B------:R-:W-:Y:S01]  /*8db0*/  ISETP.GE.AND P0, PT, R194, UR12, PT ;  /* 0x0000000cc2007c0c */ /* 0x000fe2000bf06270 */
[----:B------:R-:W-:Y:S01]  /*8dc0*/  IMAD.SHL.U32 R85, R0, 0x20, RZ ;  /* 0x0000002000557824 */ /* 0x000fe200078e00ff */
[----:B------:R-:W-:Y:S01]  /*8dd0*/  SHF.R.S32.HI R0, RZ, 0x1f, R81 ;  /* 0x0000001fff007819 */ /* 0x000fe20000011451 */
[----:B------:R-:W5:Y:S01]  /*8de0*/  LD.E.128 R76, desc[UR40][R76.64] ;  /* 0x000000284c4c7980 */ /* 0x000f62000c101d00 */
[C---:B------:R-:W-:Y:S02]  /*8df0*/  IMAD R83, R21.reuse, UR9, R20 ;  /* 0x0000000915537c24 */ /* 0x040fe4000f8e0214 */
[----:B------:R-:W-:Y:S01]  /*8e00*/  IMAD.WIDE.U32 R4, R21, UR8, R4 ;  /* 0x0000000815047c25 */ /* 0x000fe2000f8e0004 */
[----:B------:R-:W5:Y:S01]  /*8e10*/  LD.E.128 R72, desc[UR40][R72.64] ;  /* 0x0000002848487980 */ /* 0x000f62000c101d00 */
[----:B------:R-:W-:Y:S01]  /*8e20*/  ULDC.64 UR8, c[0x0][0xad8] ;  /* 0x0002b60000087ab9 */ /* 0x000fe20000000a00 */
[----:B------:R-:W-:Y:S01]  /*8e30*/  LOP3.LUT R6, R85, 0x20, R6, 0xe2, !PT ;  /* 0x0000002055067812 */ /* 0x000fe200078ee206 */
[----:B------:R-:W-:Y:S01]  /*8e40*/  IMAD R0, R0, UR8, RZ ;  /* 0x0000000800007c24 */ /* 0x000fe2000f8e02ff */
[----:B------:R-:W-:Y:S01]  /*8e50*/  @!PT LDS RZ, [RZ] ;  /* 0x00000000fffff984 */ /* 0x000fe20000000800 */
[----:B------:R-:W-:Y:S01]  /*8e60*/  @!PT LDS RZ, [RZ] ;  /* 0x00000000fffff984 */ /* 0x000fe20000000800 */
[----:B------:R-:W-:Y:S01]  /*8e70*/  @!PT LDS RZ, [RZ] ;  /* 0x00000000fffff984 */ /* 0x000fe20000000800 */
[----:B------:R-:W-:Y:S01]  /*8e80*/  @!PT LDS RZ, [RZ] ;  /* 0x00000000fffff984 */ /* 0x000fe20000000800 */
[----:B------:R1:W-:Y:S06]  /*8e90*/  MEMBAR.ALL.CTA ;  /* 0x0000000000007992 */ /* 0x0003ec0000008000 */
[----:B-1----:R-:W1:Y:S01]  /*8ea0*/  FENCE.VIEW.ASYNC.S ;  /* 0x00000000000073c6 */ /* 0x002e620000000000 */
[----:B------:R-:W-:Y:S01]  /*8eb0*/  SEL R21, RZ, 0x40, P0 ;  /* 0x00000040ff157807 */ /* 0x000fe20000000000 */
[----:B------:R-:W-:Y:S01]  /*8ec0*/  IMAD.U32 R20, RZ, RZ, UR45 ;  /* 0x0000002dff147e24 */ /* 0x000fe2000f8e00ff */
[----:B------:R-:W-:Y:S01]  /*8ed0*/  ISETP.GE.AND P0, PT, R193, UR12, PT ;  /* 0x0000000cc1007c0c */ /* 0x000fe2000bf06270 */
[----:B------:R-:W-:Y:S01]  /*8ee0*/  IMAD.IADD R5, R5, 0x1, R83 ;  /* 0x0000000105057824 */ /* 0x000fe200078e0253 */
[----:B------:R-:W-:Y:S01]  /*8ef0*/  LOP3.LUT R6, R6, R21, RZ, 0xfc, !PT ;  /* 0x0000001506067212 */ /* 0x000fe200078efcff */
[----:B------:R-:W-:Y:S01]  /*8f00*/  IMAD R21, R81, UR9, R0 ;  /* 0x0000000951157c24 */ /* 0x000fe2000f8e0200 */
[----:B------:R-:W-:Y:S01]  /*8f10*/  UIADD3 UR4, UR42, 0x28c20, URZ ;  /* 0x00028c202a047890 */ /* 0x000fe2000fffe03f */
[----:B-----5:R-:W-:Y:S01]  /*8f20*/  IMAD R89, R3, R82, RZ ;  /* 0x0000005203597224 */ /* 0x020fe200078e02ff */
[----:B------:R-:W-:Y:S01]  /*8f30*/  SEL R3, RZ, 0x80, P0 ;  /* 0x00000080ff037807 */ /* 0x000fe20000000000 */
[----:B------:R-:W-:Y:S01]  /*8f40*/  IMAD R0, R20, 0x40, R191 ;  /* 0x0000004014007824 */ /* 0x000fe200078e02bf */
[----:B------:R-:W-:Y:S01]  /*8f50*/  UPRMT UR4, URZ, 0x654, UR4 ;  /* 0x000006543f047896 */ /* 0x000fe20008000004 */
[----:B------:R-:W-:Y:S01]  /*8f60*/  IMAD.WIDE.U32 R4, R81, UR8, R4 ;  /* 0x0000000851047c25 */ /* 0x000fe2000f8e0004 */
[----:B------:R-:W-:Y:S01]  /*8f70*/  ULDC.64 UR8, c[0x0][0xa80] ;  /* 0x0002a00000087ab9 */ /* 0x000fe20000000a00 */
[----:B------:R-:W-:Y:S01]  /*8f80*/  BSSY B1, `(.L_x_3630) ;  /* 0x0000029000017945 */ /* 0x000fe20003800000 */
[----:B------:R-:W-:Y:S01]  /*8f90*/  ISETP.GE.AND P0, PT, R0, R89, PT ;  /* 0x000000590000720c */ /* 0x000fe20003f06270 */
[----:B------:R-:W-:Y:S01]  /*8fa0*/  IMAD.IADD R5, R5, 0x1, R21 ;  /* 0x0000000105057824 */ /* 0x000fe200078e0215 */
[----:B------:R-:W-:-:S02]  /*8fb0*/  LEA R86, P1, R4, UR8, 0x1 ;  /* 0x0000000804567c11 */ /* 0x000fc4000f8208ff */
[----:B------:R-:W-:Y:S02]  /*8fc0*/  LOP3.LUT R3, R6, R3, RZ, 0xfc, !PT ;  /* 0x0000000306037212 */ /* 0x000fe400078efcff */
[----:B------:R-:W-:Y:S01]  /*8fd0*/  LEA.HI.X R87, R4, UR9, R5, 0x1, P1 ;  /* 0x0000000904577c11 */ /* 0x000fe200088f0c05 */
[----:B-1----:R0:W1:Y:S01]  /*8fe0*/  SHFL.IDX PT, R20, R86, RZ, 0x181f ;  /* 0x00181fff56147589 */ /* 0x00206200000e0000 */
[----:B------:R-:W-:Y:S03]  /*8ff0*/  SYNCS.ARRIVE.TRANS64.RED.A1T0 RZ, [UR4], RZ ;  /* 0x000000ffffff79a7 */ /* 0x000fe60008100404 */
[----:B------:R0:W2:Y:S02]  /*9000*/  SHFL.IDX PT, R21, R87, RZ, 0x181f ;  /* 0x00181fff57157589 */ /* 0x0000a400000e0000 */
[----:B------:R-:W-:Y:S05]  /*9010*/  @P0 BRA `(.L_x_3631) ;  /* 0x00000000007c0947 */ /* 0x000fea0003800000 */
        /* <DEDUP_REMOVED lines=8> */
[----:B------:R1:W-:Y:S01]  /*90a0*/  @!P0 ST.E.128 desc[UR40][R4.64], R8 ;  /* 0x0000000804008985 */ /* 0x0003e2000c101d28 */
        /* <DEDUP_REMOVED lines=11> */
[-C--:B------:R-:W-:Y:S02]  /*9160*/  @!P1 LEA R8, P6, R185, R20.reuse, 0x1 ;  /* 0x00000014b9089211 */ /* 0x080fe400078c08ff */
        /* <DEDUP_REMOVED lines=10> */
.L_x_3631:
[----:B------:R-:W-:Y:S05]  /*9210*/  BSYNC B1 ;  /* 0x0000000000017941 */ /* 0x000fea0003800000 */
.L_x_3630:
[----:B------:R-:W-:Y:S01]  /*9220*/  VIADD R0, R0, 0x20 ;  /* 0x0000002000007836 */ /* 0x000fe20000000000 */
[----:B---3--:R3:W4:Y:S04]  /*9230*/  SHFL.IDX PT, R9, R87, 0x1, 0x181f ;  /* 0x00381f0057097f89 */ /* 0x00872800000e0000 */
[----:B------:R-:W-:Y:S01]  /*9240*/  ISETP.GE.AND P0, PT, R0, R89, PT ;  /* 0x000000590000720c */ /* 0x000fe20003f06270 */
[----:B------:R3:W0:-:S12]  /*9250*/  SHFL.IDX PT, R8, R86, 0x1, 0x181f ;  /* 0x00381f0056087f89 */ /* 0x00061800000e0000 */
[----:B---3--:R-:W-:Y:S05]  /*9260*/  @P0 BRA `(.L_x_3632) ;  /* 0x0000001000180947 */ /* 0x008fea0003800000 */
[----:B------:R-:W-:Y:S02]  /*9270*/  ISETP.GE.AND P0, PT, R2, UR12, PT ;  /* 0x0000000c02007c0c */ /* 0x000fe4000bf06270 */
[----:B------:R-:W-:Y:S02]  /*9280*/  ISETP.GE.AND P5, PT, R189, UR12, PT ;  /* 0x0000000cbd007c0c */ /* 0x000fe4000bfa6270 */
[----:B------:R-:W-:Y:S02]  /*9290*/  ISETP.GE.AND P3, PT, R188, UR12, PT ;  /* 0x0000000cbc007c0c */ /* 0x000fe4000bf66270 */
[----:B------:R-:W-:Y:S02]  /*92a0*/  ISETP.GE.AND P2, PT, R187, UR12, PT ;  /* 0x0000000cbb007c0c */ /* 0x000fe4000bf46270 */
[----:B------:R-:W-:-:S05]  /*92b0*/  ISETP.GE.AND P1, PT, R186, UR12, PT ;  /* 0x0000000cba007c0c */ /* 0x000fca000bf26270 */
[----:B0---4-:R-:W-:Y:S02]  /*92c0*/  @!P0 IMAD.WIDE R4, R2, 0x2, R8 ;  /* 0x0000000202048825 */ /* 0x011fe400078e0208 */
[-C--:B------:R-:W-:Y:S02]  /*92d0*/  @!P5 LEA R10, P4, R189, R8.reuse, 0x1 ;  /* 0x00000008bd0ad211 */ /* 0x080fe400078808ff */
[----:B-1----:R-:W-:Y:S01]  /*92e0*/  @!P3 LEA R20, P6, R188, R8, 0x1 ;  /* 0x00000008bc14b211 */ /* 0x002fe200078c08ff */
[----:B------:R0:W-:Y:S01]  /*92f0*/  @!P0 ST.E.128 desc[UR40][R4.64], R12 ;  /* 0x0000000c04008985 */ /* 0x0001e2000c101d28 */
[----:B------:R-:W-:Y:S02]  /*9300*/  ISETP.GE.AND P0, PT, R185, UR12, PT ;  /* 0x0000000cb9007c0c */ /* 0x000fe4000bf06270 */
[----:B------:R-:W-:Y:S02]  /*9310*/  @!P5 LEA.HI.X R11, R189, R9, R204, 0x1, P4 ;  /* 0x00000009bd0bd211 */ /* 0x000fe400020f0ccc */
[----:B------:R-:W-:-:S02]  /*9320*/  LOP3.LUT P4, RZ, R6, 0x40, RZ, 0xc0, !PT ;  /* 0x0000004006ff7812 */ /* 0x000fc4000788c0ff */
[----:B--2---:R-:W-:Y:S01]  /*9330*/  @!P3 LEA.HI.X R21, R188, R9, R203, 0x1, P6 ;  /* 0x00000009bc15b211 */ /* 0x004fe200030f0ccb */
[----:B------:R1:W-:Y:S01]  /*9340*/  @!P5 ST.E.128 desc[UR40][R10.64], R28 ;  /* 0x0000001c0a00d985 */ /* 0x0003e2000c101d28 */
[----:B------:R-:W-:-:S03]  /*9350*/  @!P2 LEA R24, P5, R187, R8, 0x1 ;  /* 0x00000008bb18a211 */ /* 0x000fc600078a08ff */
[----:B------:R1:W-:Y:S01]  /*9360*/  @!P3 ST.E.128 desc[UR40][R20.64], R36 ;  /* 0x000000241400b985 */ /* 0x0003e2000c101d28 */
[----:B------:R-:W-:Y:S02]  /*9370*/  @!P2 LEA.HI.X R25, R187, R9, R202, 0x1, P5 ;  /* 0x00000009bb19a211 */ /* 0x000fe400028f0cca */
[----:B0-----:R-:W-:-:S03]  /*9380*/  @!P1 LEA R4, P6, R186, R8, 0x1 ;  /* 0x00000008ba049211 */ /* 0x001fc600078c08ff */
[----:B------:R1:W-:Y:S01]  /*9390*/  @!P2 ST.E.128 desc[UR40][R24.64], R44 ;  /* 0x0000002c1800a985 */ /* 0x0003e2000c101d28 */
[CC--:B------:R-:W-:Y:S02]  /*93a0*/  @!P0 LEA R12, P3, R185.reuse, R8.reuse, 0x1 ;  /* 0x00000008b90c8211 */ /* 0x0c0fe400078608ff */
[----:B------:R-:W-:Y:S02]  /*93b0*/  @P4 LEA R14, P5, R194, R8, 0x1 ;  /* 0x00000008c20e4211 */ /* 0x000fe400078a08ff */
[-C--:B------:R-:W-:Y:S02]  /*93c0*/  @!P1 LEA.HI.X R5, R186, R9.reuse, R201, 0x1, P6 ;  /* 0x00000009ba059211 */ /* 0x080fe400030f0cc9 */
[-C--:B------:R-:W-:Y:S02]  /*93d0*/  @!P0 LEA.HI.X R13, R185, R9.reuse, R200, 0x1, P3 ;  /* 0x00000009b90d8211 */ /* 0x080fe400018f0cc8 */
[----:B------:R-:W-:Y:S01]  /*93e0*/  @P4 LEA.HI.X R15, R194, R9, R199, 0x1, P5 ;  /* 0x00000009c20f4211 */ /* 0x000fe200028f0cc7 */
[----:B------:R1:W-:Y:S04]  /*93f0*/  @!P1 ST.E.128 desc[UR40][R4.64], R52 ;  /* 0x0000003404009985 */ /* 0x0003e8000c101d28 */
[----:B------:R1:W-:Y:S01]  /*9400*/  @!P0 ST.E.128 desc[UR40][R12.64], R56 ;  /* 0x000000380c008985 */ /* 0x0003e2000c101d28 */
[----:B------:R-:W-:-:S03]  /*9410*/  LOP3.LUT P0, RZ, R3, 0x80, RZ, 0xc0, !PT ;  /* 0x0000008003ff7812 */ /* 0x000fc6000780c0ff */
[----:B------:R1:W-:Y:S10]  /*9420*/  @P4 ST.E.128 desc[UR40][R14.64], R64 ;  /* 0x000000400e004985 */ /* 0x0003f4000c101d28 */
[----:B------:R-:W-:Y:S05]  /*9430*/  @!P0 BRA `(.L_x_3632) ;  /* 0x0000000c00a48947 */ /* 0x000fea0003800000 */
[----:B-1----:R-:W-:-:S04]  /*9440*/  LEA R4, P0, R193, R8, 0x1 ;  /* 0x00000008c1047211 */ /* 0x002fc800078008ff */
[----:B------:R-:W-:-:S05]  /*9450*/  LEA.HI.X R5, R193, R9, R198, 0x1, P0 ;  /* 0x00000009c1057211 */ /* 0x000fca00000f0cc6 */
[----:B------:R0:W-:Y:S01]  /*9460*/  ST.E.128 desc[UR40][R4.64], R72 ;  /* 0x0000004804007985 */ /* 0x0001e2000c101d28 */
[----:B------:R-:W-:Y:S05]  /*9470*/  BRA `(.L_x_3632) ;  /* 0x0000000c00947947 */ /* 0x000fea0003800000 */
.L_x_3627:
[----:B------:R-:W-:Y:S01]  /*9480*/  ULDC.64 UR10, c[0x0][0xc00] ;  /* 0x00030000000a7ab9 */ /* 0x000fe20000000a00 */
[----:B------:R-:W-:Y:S01]  /*9490*/  USHF.L.U32 UR8, UR43, 0x2, URZ ;  /* 0x000000022b087899 */ /* 0x000fe2000800063f */
[----:B------:R-:W0:Y:S01]  /*94a0*/  LDC R13, c[0x0][0xbe8] ;  /* 0x0002fa00ff0d7b82 */ /* 0x000e220000000800 */
[----:B------:R-:W-:Y:S02]  /*94b0*/  UISETP.NE.U32.AND UP0, UPT, UR10, URZ, UPT ;  /* 0x0000003f0a00728c */ /* 0x000fe4000bf05070 */
[----:B------:R-:W-:Y:S02]  /*94c0*/  USHF.L.U64.HI UR9, UR43, 0x2, UR44 ;  /* 0x000000022b097899 */ /* 0x000fe4000801022c */
[----:B------:R-:W-:Y:S02]  /*94d0*/  UISETP.NE.AND.EX UP0, UPT, UR11, URZ, UPT, UP0 ;  /* 0x0000003f0b00728c */ /* 0x000fe4000bf05300 */
[----:B------:R-:W-:-:S04]  /*94e0*/  UIADD3 UR4, UP1, UR8, UR10, URZ ;  /* 0x0000000a08047290 */ /* 0x000fc8000ff3e03f */
[----:B------:R-:W-:Y:S01]  /*94f0*/  PLOP3.LUT P1, PT, PT, PT, UP0, 0x80, 0x0 ;  /* 0x000000000000781c */ /* 0x000fe20003f2f008 */
[----:B------:R-:W-:Y:S01]  /*9500*/  UIADD3.X UR7, UR9, UR11, URZ, UP1, !UPT ;  /* 0x0000000b09077290 */ /* 0x000fe20008ffe43f */
[----:B------:R-:W-:Y:S02]  /*9510*/  IMAD.U32 R4, RZ, RZ, UR4 ;  /* 0x00000004ff047e24 */ /* 0x000fe4000f8e00ff */
[----:B------:R-:W-:Y:S02]  /*9520*/  ULDC.64 UR10, c[0x0][0xc08] ;  /* 0x00030200000a7ab9 */ /* 0x000fe40000000a00 */
[----:B------:R-:W-:Y:S01]  /*9530*/  UISETP.NE.U32.AND UP1, UPT, UR10, URZ, UPT ;  /* 0x0000003f0a00728c */ /* 0x000fe2000bf25070 */
[----:B------:R-:W-:-:S03]  /*9540*/  IMAD.U32 R5, RZ, RZ, UR7 ;  /* 0x00000007ff057e24 */ /* 0x000fc6000f8e00ff */
[----:B------:R-:W-:-:S03]  /*9550*/  UISETP.NE.AND.EX UP1, UPT, UR11, URZ, UPT, UP1 ;  /* 0x0000003f0b00728c */ /* 0x000fc6000bf25310 */
[----:B------:R-:W2:Y:S01]  /*9560*/  @P1 LDG.E R3, desc[UR40][R4.64] ;  /* 0x0000002804031981 */ /* 0x000ea2000c1e1900 */
[----:B------:R-:W-:Y:S02]  /*9570*/  ULDC UR4, c[0x0][0xa88] ;  /* 0x0002a20000047ab9 */ /* 0x000fe40000000800 */
[----:B------:R-:W-:Y:S01]  /*9580*/  PLOP3.LUT P2, PT, PT, PT, UP1, 0x80, 0x0 ;  /* 0x000000000000781c */ /* 0x000fe20003f4f018 */
[----:B------:R-:W-:-:S04]  /*9590*/  IMAD.U32 R0, RZ, RZ, UR4 ;  /* 0x00000004ff007e24 */ /* 0x000fc8000f8e00ff */
[----:B------:R-:W-:-:S04]  /*95a0*/  @UP1 UIADD3 UR8, UP2, UR8, UR10, URZ ;  /* 0x0000000a08081290 */ /* 0x000fc8000ff5e03f */
[----:B------:R-:W-:Y:S02]  /*95b0*/  @UP1 UIADD3.X UR9, UR9, UR11, URZ, UP2, !UPT ;  /* 0x0000000b09091290 */ /* 0x000fe400097fe43f */
[----:B------:R-:W-:-:S04]  /*95c0*/  IMAD.U32 R8, RZ, RZ, UR8 ;  /* 0x00000008ff087e24 */ /* 0x000fc8000f8e00ff */
[----:B------:R-:W-:-:S05]  /*95d0*/  IMAD.U32 R9, RZ, RZ, UR9 ;  /* 0x00000009ff097e24 */ /* 0x000fca000f8e00ff */
[----:B------:R1:W5:Y:S01]  /*95e0*/  @P2 LDG.E R0, desc[UR40][R8.64] ;  /* 0x0000002808002981 */ /* 0x000362000c1e1900 */
[----:B------:R-:W-:Y:S01]  /*95f0*/  UMOV UR4, URZ ;  /* 0x0000003f00047c82 */ /* 0x000fe20008000000 */
[----:B------:R-:W-:Y:S01]  /*9600*/  USHF.R.S32.HI UR11, URZ, 0x1f, UR46 ;  /* 0x0000001f3f0b7899 */ /* 0x000fe2000801142e */
[----:B------:R-:W-:Y:S02]  /*9610*/  ISETP.GE.AND P0, PT, R197, 0x40, PT ;  /* 0x00000040c500780c */ /* 0x000fe40003f06270 */
[----:B--2---:R-:W-:-:S13]  /*9620*/  @P1 R2UR UR4, R3 ;  /* 0x00000000030412ca */ /* 0x004fda00000e0000 */
[----:B------:R-:W-:Y:S01]  /*9630*/  USHF.R.S32.HI UR10, URZ, 0x1f, UR4 ;  /* 0x0000001f3f0a7899 */ /* 0x000fe20008011404 */
[----:B01----:R-:W-:Y:S11]  /*9640*/  @P2 BRA `(.L_x_3633) ;  /* 0x0000000000102947 */ /* 0x003ff60003800000 */
[----:B------:R-:W-:Y:S05]  /*9650*/  @!P1 BRA `(.L_x_3633) ;  /* 0x00000000000c9947 */ /* 0x000fea0003800000 */
[----:B------:R-:W2:Y:S04]  /*9660*/  LDG.E R3, desc[UR40][R4.64] ;  /* 0x0000002804037981 */ /* 0x000ea8000c1e1900 */
[----:B-----5:R-:W2:Y:S02]  /*9670*/  LDG.E R0, desc[UR40][R4.64+0x4] ;  /* 0x0000042804007981 */ /* 0x020ea4000c1e1900 */
[----:B--2---:R-:W-:-:S07]  /*9680*/  IMAD.IADD R0, R0, 0x1, -R3 ;  /* 0x0000000100007824 */ /* 0x004fce00078e0a03 */
.L_x_3633:
[----:B------:R-:W-:Y:S01]  /*9690*/  USEL UR43, UR43, URZ, !UP0 ;  /* 0x0000003f2b2b7287 */ /* 0x000fe2000c000000 */
[----:B------:R-:W-:Y:S01]  /*96a0*/  BSSY B1, `(.L_x_3634) ;  /* 0x000002d000017945 */ /* 0x000fe20003800000 */
[----:B------:R-:W-:-:S03]  /*96b0*/  USEL UR44, UR44, URZ, !UP0 ;  /* 0x0000003f2c2c7287 */ /* 0x000fc6000c000000 */
[----:B------:R-:W-:Y:S09]  /*96c0*/  @P0 BRA `(.L_x_3635) ;  /* 0x0000000000a80947 */ /* 0x000ff20003800000 */
[----:B------:R-:W0:Y:S01]  /*96d0*/  S2R R4, SR_TID.X ;  /* 0x0000000000047919 */ /* 0x000e220000002100 */
[----:B------:R-:W1:Y:S01]  /*96e0*/  LDC R6, c[0x0][0xbe8] ;  /* 0x0002fa00ff067b82 */ /* 0x000e620000000800 */
        /* <DEDUP_REMOVED lines=8> */
[----:B------:R-:W-:Y:S01]  /*9770*/  UMOV UR8, UR4 ;  /* 0x0000000400087c82 */ /* 0x000fe20008000000 */
[----:B------:R-:W-:Y:S01]  /*9780*/  UIMAD UR7, UR11, UR12, URZ ;  /* 0x0000000c0b0772a4 */ /* 0x000fe2000f8e023f */
[----:B------:R-:W-:Y:S02]  /*9790*/  UMOV UR9, UR10 ;  /* 0x0000000a00097c82 */ /* 0x000fe40008000000 */
[----:B------:R-:W-:Y:S02]  /*97a0*/  UIMAD.WIDE.U32 UR8, UR46, UR12, UR8 ;  /* 0x0000000c2e0872a5 */ /* 0x000fe4000f8e0008 */
[----:B------:R-:W-:-:S03]  /*97b0*/  UIMAD UR7, UR46, UR13, UR7 ;  /* 0x0000000d2e0772a4 */ /* 0x000fc6000f8e0207 */
[----:B------:R-:W-:Y:S02]  /*97c0*/  ULDC.64 UR12, c[0x0][0xb98] ;  /* 0x0002e600000c7ab9 */ /* 0x000fe40000000a00 */
[----:B------:R-:W0:Y:S01]  /*97d0*/  @P0 LDC R4, c[0x0][0xbec] ;  /* 0x0002fb00ff040b82 */ /* 0x000e220000000800 */
[----:B------:R-:W-:Y:S02]  /*97e0*/  UIADD3 UR9, UR9, UR7, URZ ;  /* 0x0000000709097290 */ /* 0x000fe4000fffe03f */
[----:B------:R-:W-:Y:S02]  /*97f0*/  UIMAD UR7, UR44, UR12, URZ ;  /* 0x0000000c2c0772a4 */ /* 0x000fe4000f8e023f */
[----:B------:R-:W-:Y:S02]  /*9800*/  UIMAD.WIDE.U32 UR8, UR43, UR12, UR8 ;  /* 0x0000000c2b0872a5 */ /* 0x000fe4000f8e0008 */
[----:B------:R-:W-:Y:S01]  /*9810*/  UIMAD UR7, UR43, UR13, UR7 ;  /* 0x0000000d2b0772a4 */ /* 0x000fe2000f8e0207 */
[----:B------:R-:W1:Y:S02]  /*9820*/  @P0 LDC R8, c[0x0][0xbf0] ;  /* 0x0002fc00ff080b82 */ /* 0x000e640000000800 */
[----:B------:R-:W-:Y:S01]  /*9830*/  ULDC.64 UR12, c[0x0][0xb88] ;  /* 0x0002e200000c7ab9 */ /* 0x000fe20000000a00 */
[----:B0-----:R-:W-:-:S04]  /*9840*/  @P0 IMAD.HI.U32 R3, R5, R4, RZ ;  /* 0x0000000405030227 */ /* 0x001fc800078e00ff */
[----:B------:R-:W-:Y:S01]  /*9850*/  IMAD.MOV.U32 R4, RZ, RZ, R5 ;  /* 0x000000ffff047224 */ /* 0x000fe200078e0005 */
        /* <DEDUP_REMOVED lines=17> */
.L_x_3635:
[----:B------:R-:W-:Y:S05]  /*9970*/  BSYNC B1 ;  /* 0x0000000000017941 */ /* 0x000fea0003800000 */
.L_x_3634:
[----:B------:R-:W-:Y:S01]  /*9980*/  ISETP.NE.AND P0, PT, R13, 0x1, PT ;  /* 0x000000010d00780c */ /* 0x000fe20003f05270 */
[----:B------:R-:W-:Y:S01]  /*9990*/  ULDC UR14, c[0x0][0xac8] ;  /* 0x0002b200000e7ab9 */ /* 0x000fe20000000800 */
[----:B------:R-:W-:Y:S01]  /*99a0*/  ULDC.64 UR12, c[0x0][0xaa0] ;  /* 0x0002a800000c7ab9 */ /* 0x000fe20000000a00 */
[----:B------:R-:W-:Y:S01]  /*99b0*/  ISETP.GE.AND P1, PT, R189, UR14, PT ;  /* 0x0000000ebd007c0c */ /* 0x000fe2000bf26270 */
[----:B------:R-:W-:Y:S01]  /*99c0*/  UIMAD UR7, UR10, UR12, URZ ;  /* 0x0000000c0a0772a4 */ /* 0x000fe2000f8e023f */
[----:B------:R-:W-:Y:S01]  /*99d0*/  ISETP.GE.AND P2, PT, R2, UR14, PT ;  /* 0x0000000e02007c0c */ /* 0x000fe2000bf46270 */
[----:B------:R-:W-:Y:S01]  /*99e0*/  UIMAD.WIDE.U32 UR8, UR4, UR12, URZ ;  /* 0x0000000c040872a5 */ /* 0x000fe2000f8e003f */
[----:B------:R-:W-:Y:S01]  /*99f0*/  SEL R4, RZ, 0xffffffff, P1 ;  /* 0xffffffffff047807 */ /* 0x000fe20000800000 */
[----:B------:R-:W-:Y:S01]  /*9a00*/  UIMAD UR7, UR4, UR13, UR7 ;  /* 0x0000000d040772a4 */ /* 0x000fe2000f8e0207 */
[----:B0-----:R-:W-:Y:S01]  /*9a10*/  SEL R3, RZ, 0x1, P2 ;  /* 0x00000001ff037807 */ /* 0x001fe20001000000 */
[----:B------:R-:W-:Y:S01]  /*9a20*/  IMAD.U32 R8, RZ, RZ, UR45 ;  /* 0x0000002dff087e24 */ /* 0x000fe2000f8e00ff */
[----:B------:R-:W-:Y:S01]  /*9a30*/  ULDC.64 UR12, c[0x0][0xae8] ;  /* 0x0002ba00000c7ab9 */ /* 0x000fe20000000a00 */
[----:B------:R-:W-:Y:S01]  /*9a40*/  IMAD.SHL.U32 R4, R4, 0x2, RZ ;  /* 0x0000000204047824 */ /* 0x000fe200078e00ff */
[----:B------:R-:W0:Y:S01]  /*9a50*/  @P0 LDC R5, c[0x0][0xbec] ;  /* 0x0002fb00ff050b82 */ /* 0x000e220000000800 */
[----:B------:R-:W-:Y:S01]  /*9a60*/  ISETP.GE.AND P2, PT, R188, UR14, PT ;  /* 0x0000000ebc007c0c */ /* 0x000fe2000bf46270 */
[----:B------:R-:W-:Y:S01]  /*9a70*/  UIADD3 UR9, UR9, UR7, URZ ;  /* 0x0000000709097290 */ /* 0x000fe2000fffe03f */
[----:B------:R-:W-:Y:S01]  /*9a80*/  ISETP.GE.AND P1, PT, R187, UR14, PT ;  /* 0x0000000ebb007c0c */ /* 0x000fe2000bf26270 */
[----:B------:R-:W-:Y:S01]  /*9a90*/  UIMAD UR4, UR11, UR12, URZ ;  /* 0x0000000c0b0472a4 */ /* 0x000fe2000f8e023f */
[----:B------:R-:W-:Y:S01]  /*9aa0*/  LOP3.LUT R4, R4, 0x2, R3, 0xe2, !PT ;  /* 0x0000000204047812 */ /* 0x000fe200078ee203 */
[----:B------:R-:W-:Y:S01]  /*9ab0*/  IMAD R3, R190, 0x20, R191 ;  /* 0x00000020be037824 */ /* 0x000fe200078e02bf */
[----:B------:R-:W-:Y:S01]  /*9ac0*/  SEL R6, RZ, 0xffffffff, P2 ;  /* 0xffffffffff067807 */ /* 0x000fe20001000000 */
[----:B------:R-:W1:Y:S01]  /*9ad0*/  @P0 LDC R9, c[0x0][0xbf0] ;  /* 0x0002fc00ff090b82 */ /* 0x000e620000000800 */
[----:B------:R-:W-:Y:S01]  /*9ae0*/  UIMAD UR4, UR46, UR13, UR4 ;  /* 0x0000000d2e0472a4 */ /* 0x000fe2000f8e0204 */
[----:B------:R-:W-:Y:S01]  /*9af0*/  IMAD R8, R8, 0x40, R3 ;  /* 0x0000004008087824 */ /* 0x000fe200078e0203 */
[----:B------:R-:W-:Y:S01]  /*9b00*/  UIMAD.WIDE.U32 UR8, UR46, UR12, UR8 ;  /* 0x0000000c2e0872a5 */ /* 0x000fe2000f8e0008 */
[----:B------:R-:W-:Y:S01]  /*9b10*/  IMAD.SHL.U32 R15, R6, 0x4, RZ ;  /* 0x00000004060f7824 */ /* 0x000fe200078e00ff */
[----:B------:R-:W-:Y:S01]  /*9b20*/  ULDC.64 UR10, c[0x0][0xaf0] ;  /* 0x0002bc00000a7ab9 */ /* 0x000fe20000000a00 */
[----:B------:R-:W-:Y:S01]  /*9b30*/  SEL R11, RZ, 0xffffffff, P1 ;  /* 0xffffffffff0b7807 */ /* 0x000fe20000800000 */
[----:B------:R-:W-:Y:S01]  /*9b40*/  UIADD3 UR9, UR9, UR4, URZ ;  /* 0x0000000409097290 */ /* 0x000fe2000fffe03f */
[----:B------:R-:W-:Y:S01]  /*9b50*/  IMAD.MOV.U32 R3, RZ, RZ, R8 ;  /* 0x000000ffff037224 */ /* 0x000fe200078e0008 */
[----:B------:R-:W-:Y:S01]  /*9b60*/  UIMAD UR4, UR44, UR10, URZ ;  /* 0x0000000a2c0472a4 */ /* 0x000fe2000f8e023f */
[----:B------:R-:W-:Y:S01]  /*9b70*/  LOP3.LUT R10, R15, 0x4, R4, 0xe2, !PT ;  /* 0x000000040f0a7812 */ /* 0x000fe200078ee204 */
[----:B------:R-:W-:Y:S01]  /*9b80*/  UIMAD.WIDE.U32 UR8, UR43, UR10, UR8 ;  /* 0x0000000a2b0872a5 */ /* 0x000fe2000f8e0008 */
[----:B------:R-:W-:Y:S01]  /*9b90*/  IMAD.SHL.U32 R11, R11, 0x8, RZ ;  /* 0x000000080b0b7824 */ /* 0x000fe200078e00ff */
[----:B------:R-:W-:Y:S01]  /*9ba0*/  UIMAD UR4, UR43, UR11, UR4 ;  /* 0x0000000b2b0472a4 */ /* 0x000fe2000f8e0204 */
[----:B-----5:R-:W-:Y:S01]  /*9bb0*/  IMAD R27, R0, R13, RZ ;  /* 0x0000000d001b7224 */ /* 0x020fe200078e02ff */
[----:B------:R-:W-:Y:S01]  /*9bc0*/  ISETP.GE.AND P2, PT, R193, UR14, PT ;  /* 0x0000000ec1007c0c */ /* 0x000fe2000bf46270 */
[----:B0-----:R-:W-:Y:S01]  /*9bd0*/  @P0 IMAD.HI.U32 R6, R8, R5, RZ ;  /* 0x0000000508060227 */ /* 0x001fe200078e00ff */
[----:B------:R-:W-:Y:S01]  /*9be0*/  UIADD3 UR4, UR9, UR4, URZ ;  /* 0x0000000409047290 */ /* 0x000fe2000fffe03f */
[----:B------:R-:W-:Y:S01]  /*9bf0*/  LOP3.LUT R10, R11, 0x8, R10, 0xe2, !PT ;  /* 0x000000080b0a7812 */ /* 0x000fe200078ee20a */
[----:B------:R-:W-:Y:S01]  /*9c00*/  BSSY B1, `(.L_x_3636) ;  /* 0x0000048000017945 */ /* 0x000fe20003800000 */
[----:B------:R-:W-:-:S02]  /*9c10*/  IMAD.U32 R4, RZ, RZ, UR8 ;  /* 0x00000008ff047e24 */ /* 0x000fc4000f8e00ff */
[----:B------:R-:W-:Y:S01]  /*9c20*/  IMAD.U32 R5, RZ, RZ, UR9 ;  /* 0x00000009ff057e24 */ /* 0x000fe2000f8e00ff */
[----:B------:R-:W-:Y:S01]  /*9c30*/  ULDC.64 UR8, c[0x0][0xae0] ;  /* 0x0002b80000087ab9 */ /* 0x000fe20000000a00 */
[----:B-1----:R-:W-:Y:S01]  /*9c40*/  @P0 SHF.R.U32.HI R3, RZ, R9, R6 ;  /* 0x00000009ff030219 */ /* 0x002fe20000011606 */
[----:B------:R-:W-:Y:S01]  /*9c50*/  IMAD.U32 R5, RZ, RZ, UR4 ;  /* 0x00000004ff057e24 */ /* 0x000fe2000f8e00ff */
[----:B------:R-:W-:Y:S02]  /*9c60*/  ISETP.GE.AND P0, PT, R186, UR14, PT ;  /* 0x0000000eba007c0c */ /* 0x000fe4000bf06270 */
[--C-:B------:R-:W-:Y:S01]  /*9c70*/  SHF.R.S32.HI R6, RZ, 0x1f, R3.reuse ;  /* 0x0000001fff067819 */ /* 0x100fe20000011403 */
[----:B------:R-:W-:Y:S01]  /*9c80*/  IMAD.MOV R9, RZ, RZ, -R3 ;  /* 0x000000ffff097224 */ /* 0x000fe200078e0a03 */
[----:B------:R-:W-:Y:S01]  /*9c90*/  SEL R11, RZ, 0xffffffff, P0 ;  /* 0xffffffffff0b7807 */ /* 0x000fe20000000000 */
[----:B------:R-:W-:Y:S01]  /*9ca0*/  IMAD.WIDE.U32 R4, R3, UR8, R4 ;  /* 0x0000000803047c25 */ /* 0x000fe2000f8e0004 */
[----:B------:R-:W-:-:S03]  /*9cb0*/  ISETP.GE.AND P0, PT, R185, UR14, PT ;  /* 0x0000000eb9007c0c */ /* 0x000fc6000bf06270 */
[----:B------:R-:W-:Y:S02]  /*9cc0*/  IMAD R6, R6, UR8, RZ ;  /* 0x0000000806067c24 */ /* 0x000fe4000f8e02ff */
[----:B------:R-:W-:Y:S01]  /*9cd0*/  IMAD R9, R13, R9, R8 ;  /* 0x000000090d097224 */ /* 0x000fe200078e0208 */
[----:B------:R-:W-:Y:S01]  /*9ce0*/  SEL R8, RZ, 0xffffffff, P0 ;  /* 0xffffffffff087807 */ /* 0x000fe20000000000 */
[----:B------:R-:W-:Y:S01]  /*9cf0*/  IMAD.SHL.U32 R15, R11, 0x10, RZ ;  /* 0x000000100b0f7824 */ /* 0x000fe200078e00ff */
[----:B------:R-:W-:Y:S01]  /*9d00*/  ISETP.GE.AND P0, PT, R194, UR14, PT ;  /* 0x0000000ec2007c0c */ /* 0x000fe2000bf06270 */
[----:B------:R-:W-:Y:S01]  /*9d10*/  IMAD R11, R3, UR9, R6 ;  /* 0x00000009030b7c24 */ /* 0x000fe2000f8e0206 */
[----:B------:R-:W-:Y:S01]  /*9d20*/  SHF.R.S32.HI R3, RZ, 0x1f, R9 ;  /* 0x0000001fff037819 */ /* 0x000fe20000011409 */
[----:B------:R-:W-:Y:S01]  /*9d30*/  ULDC.64 UR8, c[0x0][0xad8] ;  /* 0x0002b60000087ab9 */ /* 0x000fe20000000a00 */
[----:B------:R-:W-:Y:S01]  /*9d40*/  IMAD.U32 R6, RZ, RZ, UR45 ;  /* 0x0000002dff067e24 */ /* 0x000fe2000f8e00ff */
[----:B------:R-:W-:Y:S01]  /*9d50*/  LOP3.LUT R10, R15, 0x10, R10, 0xe2, !PT ;  /* 0x000000100f0a7812 */ /* 0x000fe200078ee20a */
[----:B------:R-:W-:-:S02]  /*9d60*/  IMAD.IADD R5, R5, 0x1, R11 ;  /* 0x0000000105057824 */ /* 0x000fc400078e020b */
[----:B------:R-:W-:Y:S02]  /*9d70*/  IMAD R0, R3, UR8, RZ ;  /* 0x0000000803007c24 */ /* 0x000fe4000f8e02ff */
[----:B------:R-:W-:-:S04]  /*9d80*/  IMAD.WIDE.U32 R4, R9, UR8, R4 ;  /* 0x0000000809047c25 */ /* 0x000fc8000f8e0004 */
[----:B------:R-:W-:Y:S01]  /*9d90*/  IMAD R3, R9, UR9, R0 ;  /* 0x0000000909037c24 */ /* 0x000fe2000f8e0200 */
[----:B------:R-:W-:Y:S01]  /*9da0*/  SEL R9, RZ, 0x40, P0 ;  /* 0x00000040ff097807 */ /* 0x000fe20000000000 */
[----:B------:R-:W-:Y:S01]  /*9db0*/  IMAD R0, R6, 0x40, R191 ;  /* 0x0000004006007824 */ /* 0x000fe200078e02bf */
[----:B------:R-:W-:Y:S01]  /*9dc0*/  ULDC.64 UR8, c[0x0][0xa80] ;  /* 0x0002a00000087ab9 */ /* 0x000fe20000000a00 */
[----:B------:R-:W-:Y:S01]  /*9dd0*/  IMAD.SHL.U32 R15, R8, 0x20, RZ ;  /* 0x00000020080f7824 */ /* 0x000fe200078e00ff */
[----:B------:R-:W-:Y:S01]  /*9de0*/  LEA R6, P1, R4, UR8, 0x1 ;  /* 0x0000000804067c11 */ /* 0x000fe2000f8208ff */
[----:B------:R-:W-:Y:S01]  /*9df0*/  IMAD.IADD R3, R5, 0x1, R3 ;  /* 0x0000000105037824 */ /* 0x000fe200078e0203 */
[----:B------:R-:W-:Y:S02]  /*9e00*/  ISETP.GE.AND P0, PT, R0, R27, PT ;  /* 0x0000001b0000720c */ /* 0x000fe40003f06270 */
[----:B------:R-:W-:Y:S01]  /*9e10*/  LOP3.LUT R10, R15, 0x20, R10, 0xe2, !PT ;  /* 0x000000200f0a7812 */ /* 0x000fe200078ee20a */
[----:B------:R0:W1:Y:S01]  /*9e20*/  SHFL.IDX PT, R8, R6, RZ, 0x181f ;  /* 0x00181fff06087589 */ /* 0x00006200000e0000 */
[----:B------:R-:W-:-:S02]  /*9e30*/  LEA.HI.X R3, R4, UR9, R3, 0x1, P1 ;  /* 0x0000000904037c11 */ /* 0x000fc400088f0c03 */
[----:B------:R-:W-:Y:S02]  /*9e40*/  LOP3.LUT R24, R10, R9, RZ, 0xfc, !PT ;  /* 0x000000090a187212 */ /* 0x000fe400078efcff */
[----:B------:R-:W-:Y:S01]  /*9e50*/  SEL R5, RZ, 0x80, P2 ;  /* 0x00000080ff057807 */ /* 0x000fe20001000000 */
[----:B------:R0:W2:Y:S03]  /*9e60*/  SHFL.IDX PT, R9, R3, RZ, 0x181f ;  /* 0x00181fff03097589 */ /* 0x0000a600000e0000 */
        /* <DEDUP_REMOVED lines=9> */
[----:B------:R-:W-:Y:S01]  /*9f00*/  @!P5 LEA R12, P4, R188, R8, 0x1 ;  /* 0x00000008bc0cd211 */ /* 0x000fe200078808ff */
[----:B------:R-:W-:Y:S01]  /*9f10*/  @!P1 ST.E.128 desc[UR40][R4.64], RZ ;  /* 0x000000ff04009985 */ /* 0x000fe2000c101d28 */
[----:B------:R-:W-:Y:S02]  /*9f20*/  ISETP.GE.AND P1, PT, R185, UR14, PT ;  /* 0x0000000eb9007c0c */ /* 0x000fe4000bf26270 */
[----:B------:R-:W-:Y:S01]  /*9f30*/  LOP3.LUT P0, RZ, R24, 0x40, RZ, 0xc0, !PT ;  /* 0x0000004018ff7812 */ /* 0x000fe2000780c0ff */
[----:B------:R1:W-:Y:S01]  /*9f40*/  @!P2 ST.E.128 desc[UR40][R10.64], RZ ;  /* 0x000000ff0a00a985 */ /* 0x0003e2000c101d28 */
[----:B------:R-:W-:-:S02]  /*9f50*/  ISETP.GE.AND P2, PT, R186, UR14, PT ;  /* 0x0000000eba007c0c */ /* 0x000fc4000bf46270 */
[-C--:B------:R-:W-:Y:S02]  /*9f60*/  @!P5 LEA.HI.X R13, R188, R9.reuse, R203, 0x1, P4 ;  /* 0x00000009bc0dd211 */ /* 0x080fe400020f0ccb */
[----:B------:R-:W-:Y:S02]  /*9f70*/  LOP3.LUT P4, RZ, R25, 0x80, RZ, 0xc0, !PT ;  /* 0x0000008019ff7812 */ /* 0x000fe4000788c0ff */
[CC--:B------:R-:W-:Y:S01]  /*9f80*/  @!P3 LEA R14, P6, R187.reuse, R8.reuse, 0x1 ;  /* 0x00000008bb0eb211 */ /* 0x0c0fe200078c08ff */
[----:B------:R4:W-:Y:S03]  /*9f90*/  @!P5 ST.E.128 desc[UR40][R12.64], RZ ;  /* 0x000000ff0c00d985 */ /* 0x0009e6000c101d28 */
[----:B------:R-:W-:Y:S02]  /*9fa0*/  @!P3 LEA.HI.X R15, R187, R9, R202, 0x1, P6 ;  /* 0x00000009bb0fb211 */ /* 0x000fe400030f0cca */
[----:B-1----:R-:W-:-:S02]  /*9fb0*/  @!P1 LEA R10, P6, R185, R8, 0x1 ;  /* 0x00000008b90a9211 */ /* 0x002fc400078c08ff */
[-C--:B------:R-:W-:Y:S01]  /*9fc0*/  @!P2 LEA R4, P5, R186, R8.reuse, 0x1 ;  /* 0x00000008ba04a211 */ /* 0x080fe200078a08ff */
[----:B------:R4:W-:Y:S01]  /*9fd0*/  @!P3 ST.E.128 desc[UR40][R14.64], RZ ;  /* 0x000000ff0e00b985 */ /* 0x0009e2000c101d28 */
[-C--:B------:R-:W-:Y:S02]  /*9fe0*/  @P0 LEA R20, P3, R194, R8.reuse, 0x1 ;  /* 0x00000008c2140211 */ /* 0x080fe400078608ff */
[-C--:B------:R-:W-:Y:S02]  /*9ff0*/  @!P2 LEA.HI.X R5, R186, R9.reuse, R201, 0x1, P5 ;  /* 0x00000009ba05a211 */ /* 0x080fe400028f0cc9 */
[----:B------:R-:W-:Y:S02]  /*a000*/  @P4 LEA R8, P5, R193, R8, 0x1 ;  /* 0x00000008c1084211 */ /* 0x000fe400078a08ff */
[-C--:B------:R-:W-:Y:S01]  /*a010*/  @!P1 LEA.HI.X R11, R185, R9.reuse, R200, 0x1, P6 ;  /* 0x00000009b90b9211 */ /* 0x080fe200030f0cc8 */
[----:B------:R4:W-:Y:S01]  /*a020*/  @!P2 ST.E.128 desc[UR40][R4.64], RZ ;  /* 0x000000ff0400a985 */ /* 0x0009e2000c101d28 */
[----:B------:R-:W-:-:S02]  /*a030*/  @P0 LEA.HI.X R21, R194, R9, R199, 0x1, P3 ;  /* 0x00000009c2150211 */ /* 0x000fc400018f0cc7 */
[----:B------:R-:W-:Y:S01]  /*a040*/  @P4 LEA.HI.X R9, R193, R9, R198, 0x1, P5 ;  /* 0x00000009c1094211 */ /* 0x000fe200028f0cc6 */
[----:B------:R4:W-:Y:S04]  /*a050*/  @!P1 ST.E.128 desc[UR40][R10.64], RZ ;  /* 0x000000ff0a009985 */ /* 0x0009e8000c101d28 */
[----:B------:R4:W-:Y:S04]  /*a060*/  @P0 ST.E.128 desc[UR40][R20.64], RZ ;  /* 0x000000ff14000985 */ /* 0x0009e8000c101d28 */
[----:B------:R4:W-:Y:S02]  /*a070*/  @P4 ST.E.128 desc[UR40][R8.64], RZ ;  /* 0x000000ff08004985 */ /* 0x0009e4000c101d28 */
.L_x_3637:
[----:B------:R-:W-:Y:S05]  /*a080*/  BSYNC B1 ;  /* 0x0000000000017941 */ /* 0x000fea0003800000 */
.L_x_3636:
[----:B------:R-:W-:Y:S01]  /*a090*/  VIADD R0, R0, 0x20 ;  /* 0x0000002000007836 */ /* 0x000fe20000000000 */
[----:B--2-4-:R2:W4:Y:S04]  /*a0a0*/  SHFL.IDX PT, R9, R3, 0x1, 0x181f ;  /* 0x00381f0003097f89 */ /* 0x01452800000e0000 */
        /* <DEDUP_REMOVED lines=9> */
[----:B----4-:R-:W-:Y:S02]  /*a140*/  @!P3 IMAD.WIDE R4, R2, 0x2, R8 ;  /* 0x000000020204b825 */ /* 0x010fe400078e0208 */
[-C--:B------:R-:W-:Y:S02]  /*a150*/  @!P2 LEA.HI.X R11, R189, R9.reuse, R204, 0x1, P0 ;  /* 0x00000009bd0ba211 */ /* 0x080fe400000f0ccc */
[----:B------:R-:W-:Y:S01]  /*a160*/  @!P5 LEA R12, P0, R188, R8, 0x1 ;  /* 0x00000008bc0cd211 */ /* 0x000fe200078008ff */
[----:B------:R1:W-:Y:S01]  /*a170*/  @!P3 ST.E.128 desc[UR40][R4.64], RZ ;  /* 0x000000ff0400b985 */ /* 0x0003e2000c101d28 */
[----:B------:R-:W-:Y:S02]  /*a180*/  ISETP.GE.AND P3, PT, R186, UR14, PT ;  /* 0x0000000eba007c0c */ /* 0x000fe4000bf66270 */
[----:B------:R-:W-:Y:S01]  /*a190*/  @!P5 LEA.HI.X R13, R188, R9, R203, 0x1, P0 ;  /* 0x00000009bc0dd211 */ /* 0x000fe200000f0ccb */
[----:B------:R2:W-:Y:S01]  /*a1a0*/  @!P2 ST.E.128 desc[UR40][R10.64], RZ ;  /* 0x000000ff0a00a985 */ /* 0x0005e2000c101d28 */
[----:B------:R-:W-:-:S02]  /*a1b0*/  ISETP.GE.AND P2, PT, R185, UR14, PT ;  /* 0x0000000eb9007c0c */ /* 0x000fc4000bf46270 */
[----:B------:R-:W-:Y:S01]  /*a1c0*/  LOP3.LUT P0, RZ, R25, 0x80, RZ, 0xc0, !PT ;  /* 0x0000008019ff7812 */ /* 0x000fe2000780c0ff */
[----:B------:R2:W-:Y:S01]  /*a1d0*/  @!P5 ST.E.128 desc[UR40][R12.64], RZ ;  /* 0x000000ff0c00d985 */ /* 0x0005e2000c101d28 */
[----:B------:R-:W-:-:S04]  /*a1e0*/  @!P4 LEA R14, P6, R187, R8, 0x1 ;  /* 0x00000008bb0ec211 */ /* 0x000fc800078c08ff */
[----:B------:R-:W-:Y:S02]  /*a1f0*/  @!P4 LEA.HI.X R15, R187, R9, R202, 0x1, P6 ;  /* 0x00000009bb0fc211 */ /* 0x000fe400030f0cca */
[----:B------:R-:W-:-:S03]  /*a200*/  @!P3 LEA R20, P5, R186, R8, 0x1 ;  /* 0x00000008ba14b211 */ /* 0x000fc600078a08ff */
[----:B------:R2:W-:Y:S01]  /*a210*/  @!P4 ST.E.128 desc[UR40][R14.64], RZ ;  /* 0x000000ff0e00c985 */ /* 0x0005e2000c101d28 */
[-C--:B-1----:R-:W-:Y:S02]  /*a220*/  @!P2 LEA R4, P6, R185, R8.reuse, 0x1 ;  /* 0x00000008b904a211 */ /* 0x082fe400078c08ff */
        /* <DEDUP_REMOVED lines=10> */
.L_x_3632:
[----:B------:R-:W-:Y:S05]  /*a2d0*/  BSYNC B0 ;  /* 0x0000000000007941 */ /* 0x000fea0003800000 */
.L_x_3626:
[----:B------:R-:W-:Y:S02]  /*a2e0*/  ULDC UR4, c[0x0][0xc3c] ;  /* 0x00030f0000047ab9 */ /* 0x000fe40000000800 */
[----:B------:R-:W-:-:S13]  /*a2f0*/  ISETP.GE.AND P0, PT, R7, UR4, PT ;  /* 0x0000000407007c0c */ /* 0x000fda000bf06270 */
[----:B------:R-:W-:Y:S05]  /*a300*/  @!P0 BRA `(.L_x_3638) ;  /* 0xffffff6c00508947 */ /* 0x000fea000383ffff */
[----:B------:R-:W-:Y:S05]  /*a310*/  EXIT ;  /* 0x000000000000794d */ /* 0x000fea0003800000 */
.L_x_3593:
[----:B------:R-:W-:-:S08]  /*a320*/  NOP ;  /* 0x0000000000007918 */ /* 0x000fd00000000000 */
[----:B------:R-:W0:-:S00]  /*a330*/  USETMAXREG.DEALLOC.CTAPOOL 0x18 ;  /* 0x00000018000079c8 */ /* 0x000e0000080e0500 */
[----:B0-----:R-:W-:-:S06]  /*a340*/  LOP3.LUT R0, R0, 0x3, RZ, 0xc0, !PT ;  /* 0x0000000300007812 */ /* 0x001fcc00078ec0ff */
[----:B------:R-:W0:Y:S02]  /*a350*/  SHFL.IDX PT, R0, R0, RZ, 0x1f ;  /* 0x00001fff00007589 */ /* 0x000e2400000e0000 */
[----:B0-----:R-:W-:Y:S01]  /*a360*/  ISETP.NE.AND P0, PT, R0, RZ, PT ;  /* 0x000000ff0000720c */ /* 0x001fe20003f05270 */
[----:B------:R-:W-:-:S03]  /*a370*/  IMAD.MOV.U32 R0, RZ, RZ, RZ ;  /* 0x000000ffff007224 */ /* 0x000fc600078e00ff */
        /* <DEDUP_REMOVED lines=10> */
.L_x_3639:
        /* <DEDUP_REMOVED lines=42> */
.L_x_3645:
        /* <DEDUP_REMOVED lines=12> */
.L_x_3644:
[----:B------:R-:W-:Y:S05]  /*a780*/  BSYNC B0 ;  /* 0x0000000000007941 */ /* 0x000fea0003800000 */
.L_x_3643:
        /* <DEDUP_REMOVED lines=22> */
.L_x_3641:
        /* <DEDUP_REMOVED lines=16> */
.L_x_3646:
[----:B-1----:R-:W-:Y:S01]  /*a9f0*/  IMAD R16, R16, UR5, R7 ;  /* 0x0000000510107c24 */ /* 0x002fe2000f8e0207 */
[----:B------:R-:W-:Y:S01]  /*aa00*/  IABS R6, R0 ;  /* 0x0000000000067213 */ /* 0x000fe20000000000 */
[----:B------:R-:W-:Y:S02]  /*aa10*/  IMAD R7, R11, R4, RZ ;  /* 0x000000040b077224 */ /* 0x000fe400078e02ff */
[----:B0-----:R-:W-:Y:S02]  /*aa20*/  IMAD.MOV.U32 R2, RZ, RZ, RZ ;  /* 0x000000ffff027224 */ /* 0x001fe400078e00ff */
[----:B------:R-:W-:Y:S02]  /*aa30*/  IMAD.MOV R6, RZ, RZ, -R6 ;  /* 0x000000ffff067224 */ /* 0x000fe400078e0a06 */
[----:B------:R-:W-:Y:S01]  /*aa40*/  IMAD.HI.U32 R2, R3, R7, R2 ;  /* 0x0000000703027227 */ /* 0x000fe200078e0002 */
[----:B------:R-:W-:-:S03]  /*aa50*/  IADD3 R7, -R16, UR6, RZ ;  /* 0x0000000610077c10 */ /* 0x000fc6000fffe1ff */
[----:B------:R-:W-:Y:S01]  /*aa60*/  VIADD R19, R19, UR4 ;  /* 0x0000000413137c36 */ /* 0x000fe20008000000 */
        /* <DEDUP_REMOVED lines=17> */
.L_x_3642:
[----:B------:R-:W-:Y:S02]  /*ab80*/  IMAD.MOV.U32 R17, RZ, RZ, RZ ;  /* 0x000000ffff117224 */ /* 0x000fe400078e00ff */
[----:B------:R-:W-:Y:S02]  /*ab90*/  IMAD.U32 R16, RZ, RZ, UR6 ;  /* 0x00000006ff107e24 */ /* 0x000fe4000f8e00ff */
[----:B------:R-:W-:-:S07]  /*aba0*/  IMAD.MOV.U32 R18, RZ, RZ, RZ ;  /* 0x000000ffff127224 */ /* 0x000fce00078e00ff */
.L_x_3647:
[----:B------:R-:W-:-:S13]  /*abb0*/  ISETP.NE.AND P0, PT, R5, RZ, PT ;  /* 0x000000ff0500720c */ /* 0x000fda0003f05270 */
[----:B------:R-:W0:Y:S01]  /*abc0*/  @!P0 S2R R3, SR_CgaCtaId ;  /* 0x0000000000038919 */ /* 0x000e220000008800 */
[----:B------:R-:W-:-:S04]  /*abd0*/  @!P0 MOV R0, 0x400 ;  /* 0x0000040000008802 */ /* 0x000fc80000000f00 */
[----:B0-----:R-:W-:-:S05]  /*abe0*/  @!P0 LEA R0, R3, R0, 0x18 ;  /* 0x0000000003008211 */ /* 0x001fca00078ec0ff */
[----:B------:R0:W-:Y:S01]  /*abf0*/  @!P0 STS.128 [R0+0x28cd0], R16 ;  /* 0x028cd01000008388 */ /* 0x0001e20000000c00 */
[----:B------:R-:W-:Y:S06]  /*ac00*/  BAR.ARV 0x5, 0x180 ;  /* 0x0146000000007b1d */ /* 0x000fec0000002000 */
.L_x_3640:
        /* <DEDUP_REMOVED lines=16> */
[----:B------:R-:W-:-:S04]  /*ad10*/  LOP3.LUT R2, R0, 0x1f8, RZ, 0xc0, !PT ;  /* 0x000001f800027812 */ /* 0x000fc800078ec0ff */
        /* <DEDUP_REMOVED lines=8> */
[----:B------:R0:W-:Y:S01]  /*ada0*/  STL [R1+0x4], R4 ;  /* 0x0000040401007387 */ /* 0x0001e20000100800 */
[----:B------:R-:W-:-:S03]  /*adb0*/  IMAD.MOV.U32 R0, RZ, RZ, 0x1 ;  /* 0x00000001ff007424 */ /* 0x000fc600078e00ff */
[----:B------:R0:W-:Y:S04]  /*adc0*/  STL [R1+0x50], R2 ;  /* 0x0000500201007387 */ /* 0x0001e80000100800 */
[----:B------:R0:W-:Y:S04]  /*add0*/  STL [R1+0x8], RZ ;  /* 0x000008ff01007387 */ /* 0x0001e80000100800 */
[----:B------:R0:W-:Y:S04]  /*ade0*/  STL [R1+0x10], R0 ;  /* 0x0000100001007387 */ /* 0x0001e80000100800 */
[----:B------:R0:W-:Y:S02]  /*adf0*/  STL [R1+0x3c], RZ ;  /* 0x00003cff01007387 */ /* 0x0001e40000100800 */
.L_x_3766:
[----:B012---:R-:W0:Y:S02]  /*ae00*/  LDC.64 R2, c[0x0][0xc88] ;  /* 0x00032200ff027b82 */ /* 0x007e240000000a00 */
[----:B0-----:R-:W-:-:S05]  /*ae10*/  IMAD.WIDE R2, R19, 0x4, R2 ;  /* 0x0000000413027825 */ /* 0x001fca00078e0202 */
[----:B------:R-:W2:Y:S01]  /*ae20*/  LDG.E R11, desc[UR40][R2.64] ;  /* 0x00000028020b7981 */ /* 0x000ea2000c1e1900 */
[----:B------:R-:W-:Y:S05]  /*ae30*/  YIELD ;  /* 0x0000000000007946 */ /* 0x000fea0003800000 */
[----:B------:R-:W-:Y:S01]  /*ae40*/  ULDC.64 UR4, c[0x0][0xa28] ;  /* 0x00028a0000047ab9 */ /* 0x000fe20000000a00 */
[----:B---3--:R-:W-:Y:S01]  /*ae50*/  IMAD.MOV.U32 R0, RZ, RZ, RZ ;  /* 0x000000ffff007224 */ /* 0x008fe200078e00ff */
        /* <DEDUP_REMOVED lines=14> */
[----:B-----5:R1:W5:Y:S01]  /*af40*/  @P0 LDG.E R0, desc[UR40][R2.64] ;  /* 0x0000002802000981 */ /* 0x020362000c1e1900 */
[----:B------:R-:W-:Y:S01]  /*af50*/  ISETP.NE.AND.EX P1, PT, RZ, UR5, PT, P1 ;  /* 0x00000005ff007c0c */ /* 0x000fe2000bf25310 */
[----:B------:R-:W-:Y:S01]  /*af60*/  IMAD.MOV.U32 R8, RZ, RZ, RZ ;  /* 0x000000ffff087224 */ /* 0x000fe200078e00ff */
        /* <DEDUP_REMOVED lines=29> */
[----:B------:R-:W2:Y:S04]  /*b140*/  LDG.E R7, desc[UR40][R2.64] ;  /* 0x0000002802077981 */ /* 0x000ea8000c1e1900 */
[----:B------:R-:W2:Y:S02]  /*b150*/  LDG.E R2, desc[UR40][R2.64+0x4] ;  /* 0x0000042802027981 */ /* 0x000ea4000c1e1900 */
[----:B--2---:R-:W-:-:S05]  /*b160*/  IMAD.IADD R2, R2, 0x1, -R7 ;  /* 0x0000000102027824 */ /* 0x004fca00078e0a07 */
[----:B------:R1:W-:Y:S02]  /*b170*/  STL [R1+0x38], R2 ;  /* 0x0000380201007387 */ /* 0x0003e40000100800 */
.L_x_3649:
[----:B-1----:R-:W-:Y:S01]  /*b180*/  IMAD.MOV.U32 R2, RZ, RZ, R11 ;  /* 0x000000ffff027224 */ /* 0x002fe200078e000b */
[----:B------:R-:W-:Y:S01]  /*b190*/  ULDC.64 UR4, c[0x0][0xa20] ;  /* 0x0002880000047ab9 */ /* 0x000fe20000000a00 */
[----:B-----5:R-:W-:Y:S01]  /*b1a0*/  IMAD.IADD R3, R8, 0x1, R0 ;  /* 0x0000000108037824 */ /* 0x020fe200078e0200 */
[----:B------:R-:W-:Y:S02]  /*b1b0*/  ISETP.NE.U32.AND P1, PT, RZ, UR4, PT ;  /* 0x00000004ff007c0c */ /* 0x000fe4000bf25070 */
[----:B------:R1:W-:Y:S02]  /*b1c0*/  STL [R1+0xc], R2 ;  /* 0x00000c0201007387 */ /* 0x0003e40000100800 */
[----:B------:R-:W-:Y:S02]  /*b1d0*/  ISETP.NE.AND.EX P1, PT, RZ, UR5, PT, P1 ;  /* 0x00000005ff007c0c */ /* 0x000fe4000bf25310 */
[----:B------:R1:W-:Y:S11]  /*b1e0*/  STL [R1+0x1c], R3 ;  /* 0x00001c0301007387 */ /* 0x0003f60000100800 */
[----:B-1----:R-:W-:Y:S05]  /*b1f0*/  @!P1 BRA `(.L_x_3650) ;  /* 0x0000000000109947 */ /* 0x002fea0003800000 */
[----:B------:R-:W-:-:S04]  /*b200*/  IADD3 R6, P0, R10, UR4, RZ ;  /* 0x000000040a067c10 */ /* 0x000fc8000ff1e0ff */
[----:B------:R-:W-:-:S05]  /*b210*/  IADD3.X R7, R9, UR5, RZ, P0, !PT ;  /* 0x0000000509077c10 */ /* 0x000fca00087fe4ff */
[----:B------:R1:W5:Y:S01]  /*b220*/  LDG.E R6, desc[UR40][R6.64] ;  /* 0x0000002806067981 */ /* 0x000362000c1e1900 */
[----:B------:R-:W-:Y:S05]  /*b230*/  BRA `(.L_x_3651) ;  /* 0x0000000000107947 */ /* 0x000fea0003800000 */
.L_x_3650:
[----:B------:R-:W-:Y:S05]  /*b240*/  @!P0 BRA `(.L_x_3651) ;  /* 0x00000000000c8947 */ /* 0x000fea0003800000 */
[----:B------:R-:W2:Y:S04]  /*b250*/  LDG.E R6, desc[UR40][R4.64] ;  /* 0x0000002804067981 */ /* 0x000ea8000c1e1900 */
[----:B------:R-:W2:Y:S02]  /*b260*/  LDG.E R4, desc[UR40][R4.64+0x4] ;  /* 0x0000042804047981 */ /* 0x000ea4000c1e1900 */
[----:B--2---:R-:W-:-:S07]  /*b270*/  IMAD.IADD R6, R4, 0x1, -R6 ;  /* 0x0000000104067824 */ /* 0x004fce00078e0a06 */
.L_x_3651:
        /* <DEDUP_REMOVED lines=16> */
[----:B------:R-:W3:Y:S01]  /*b380*/  LDC.64 R2, c[0x0][0xc60] ;  /* 0x00031800ff027b82 */ /* 0x000ee20000000a00 */
[----:B------:R-:W2:Y:S02]  /*b390*/  FLO.U32 R0, UR4 ;  /* 0x0000000400007d00 */ /* 0x000ea400080e0000 */
[----:B--2---:R-:W-:-:S06]  /*b3a0*/  ISETP.EQ.U32.AND P0, PT, R0, R5, PT ;  /* 0x000000050000720c */ /* 0x004fcc0003f02070 */
[----:B------:R-:W3:Y:S07]  /*b3b0*/  POPC R5, UR4 ;  /* 0x0000000400057d09 */ /* 0x000eee0008000000 */
[----:B---3--:R-:W2:Y:S01]  /*b3c0*/  @P0 ATOMG.E.ADD.STRONG.GPU PT, R3, desc[UR40][R2.64], R5 ;  /* 0x00000005020309a8 */ /* 0x008ea200081ee1e8 */
[----:B------:R-:W3:Y:S02]  /*b3d0*/  S2R R4, SR_LTMASK ;  /* 0x0000000000047919 */ /* 0x000ee40000003900 */
[----:B---3--:R-:W-:-:S04]  /*b3e0*/  LOP3.LUT R4, R4, UR4, RZ, 0xc0, !PT ;  /* 0x0000000404047c12 */ /* 0x008fc8000f8ec0ff */
[----:B-1----:R-:W1:Y:S01]  /*b3f0*/  POPC R7, R4 ;  /* 0x0000000400077309 */ /* 0x002e620000000000 */
[----:B--2---:R-:W1:Y:S02]  /*b400*/  SHFL.IDX PT, R0, R3, R0, 0x1f ;  /* 0x00001f0003007589 */ /* 0x004e6400000e0000 */
[----:B-1----:R-:W-:Y:S01]  /*b410*/  IADD3 R16, R0, UR37, R7 ;  /* 0x0000002500107c10 */ /* 0x002fe2000fffe007 */
[----:B------:R-:W-:Y:S06]  /*b420*/  BRA `(.L_x_3654) ;  /* 0x0000004c00687947 */ /* 0x000fec0003800000 */
.L_x_3653:
        /* <DEDUP_REMOVED lines=10> */
[----:B------:R-:W2:Y:S01]  /*b4d0*/  LDC.64 R2, c[0x4][R2] ;  /* 0x0100000002027b82 */ /* 0x000ea20000000a00 */
[----:B------:R-:W-:Y:S02]  /*b4e0*/  IMAD.U32 R5, RZ, RZ, UR7 ;  /* 0x00000007ff057e24 */ /* 0x000fe4000f8e00ff */
[----:B------:R-:W-:Y:S02]  /*b4f0*/  IMAD.U32 R6, RZ, RZ, UR8 ;  /* 0x00000008ff067e24 */ /* 0x000fe4000f8e00ff */
[----:B-1----:R-:W-:-:S02]  /*b500*/  IMAD.U32 R7, RZ, RZ, UR9 ;  /* 0x00000009ff077e24 */ /* 0x002fc4000f8e00ff */
[----:B------:R-:W-:Y:S02]  /*b510*/  IMAD.U32 R10, RZ, RZ, UR4 ;  /* 0x00000004ff0a7e24 */ /* 0x000fe4000f8e00ff */
[----:B------:R-:W-:Y:S02]  /*b520*/  IMAD.U32 R11, RZ, RZ, UR5 ;  /* 0x00000005ff0b7e24 */ /* 0x000fe4000f8e00ff */
[----:B------:R-:W-:Y:S02]  /*b530*/  IMAD.MOV.U32 R8, RZ, RZ, 0x70 ;  /* 0x00000070ff087424 */ /* 0x000fe400078e00ff */
[----:B0-----:R-:W-:Y:S02]  /*b540*/  IMAD.MOV.U32 R12, RZ, RZ, 0x1 ;  /* 0x00000001ff0c7424 */ /* 0x001fe400078e00ff */
[----:B------:R-:W-:-:S07]  /*b550*/  IMAD.MOV.U32 R13, RZ, RZ, RZ ;  /* 0x000000ffff0d7224 */ /* 0x000fce00078e00ff */
[----:B------:R-:W-:-:S07]  /*b560*/  LEPC R20, `(.L_x_3656) ;  /* 0x000000001014794e */ /* 0x000fce0000000000 */
[----:B--2---:R-:W-:Y:S05]  /*b570*/  CALL.ABS.NOINC R2 ;  /* 0x0000000002007343 */ /* 0x004fea0003c00000 */
.L_x_3656:
[----:B------:R-:W-:Y:S05]  /*b580*/  BSYNC B6 ;  /* 0x0000000000067941 */ /* 0x000fea0003800000 */
.L_x_3655:
        /* <DEDUP_REMOVED lines=10> */
[----:B------:R-:W-:Y:S02]  /*b630*/  IMAD.U32 R4, RZ, RZ, UR6 ;  /* 0x00000006ff047e24 */ /* 0x000fe4000f8e00ff */
[----:B------:R-:W-:Y:S02]  /*b640*/  IMAD.U32 R5, RZ, RZ, UR7 ;  /* 0x00000007ff057e24 */ /* 0x000fe4000f8e00ff */
[----:B------:R-:W-:Y:S02]  /*b650*/  IMAD.U32 R6, RZ, RZ, UR8 ;  /* 0x00000008ff067e24 */ /* 0x000fe4000f8e00ff */
[----:B-1----:R-:W-:-:S02]  /*b660*/  IMAD.U32 R7, RZ, RZ, UR9 ;  /* 0x00000009ff077e24 */ /* 0x002fc4000f8e00ff */
[----:B------:R-:W-:Y:S02]  /*b670*/  IMAD.U32 R10, RZ, RZ, UR4 ;  /* 0x00000004ff0a7e24 */ /* 0x000fe4000f8e00ff */
[----:B------:R-:W-:Y:S02]  /*b680*/  IMAD.U32 R11, RZ, RZ, UR5 ;  /* 0x00000005ff0b7e24 */ /* 0x000fe4000f8e00ff */
[----:B------:R-:W-:Y:S02]  /*b690*/  IMAD.MOV.U32 R8, RZ, RZ, 0x70 ;  /* 0x00000070ff087424 */ /* 0x000fe400078e00ff */
[----:B0-----:R-:W-:Y:S02]  /*b6a0*/  IMAD.MOV.U32 R12, RZ, RZ, 0x1 ;  /* 0x00000001ff0c7424 */ /* 0x001fe400078e00ff */
[----:B--2---:R-:W-:-:S07]  /*b6b0*/  IMAD.MOV.U32 R13, RZ, RZ, RZ ;  /* 0x000000ffff0d7224 */ /* 0x004fce00078e00ff */
[----:B------:R-:W-:-:S07]  /*b6c0*/  LEPC R20, `(.L_x_3659) ;  /* 0x000000001014794e */ /* 0x000fce0000000000 */
[----:B---3--:R-:W-:Y:S05]  /*b6d0*/  CALL.ABS.NOINC R2 ;  /* 0x0000000002007343 */ /* 0x008fea0003c00000 */
.L_x_3659:
        /* <DEDUP_REMOVED lines=16> */
.L_x_3658:
[----:B------:R-:W-:Y:S05]  /*b7e0*/  BSYNC B6 ;  /* 0x0000000000067941 */ /* 0x000fea0003800000 */
.L_x_3657:
[----:B------:R-:W2:Y:S01]  /*b7f0*/  LDL.LU R2, [R1] ;  /* 0x0000000001027983 */ /* 0x000ea20000300800 */
[----:B------:R-:W-:-:S03]  /*b800*/  ULDC.64 UR4, c[0x0][0x9f8] ;  /* 0x00027e0000047ab9 */ /* 0x000fc60000000a00 */
[----:B------:R-:W3:Y:S04]  /*b810*/  LDL.LU R4, [R1+0x14] ;  /* 0x0000140001047983 */ /* 0x000ee80000300800 */
[----:B-1----:R-:W4:Y:S01]  /*b820*/  LDL R7, [R1+0xc] ;  /* 0x00000c0001077983 */ /* 0x002f220000100800 */
        /* <DEDUP_REMOVED lines=22> */
.L_x_3783:
        /* <DEDUP_REMOVED lines=9> */
.L_x_3786:
        /* <DEDUP_REMOVED lines=25> */
.L_x_3663:
[----:B------:R-:W4:Y:S04]  /*bbb0*/  LDL R7, [R1+0x4] ;  /* 0x0000040001077983 */ /* 0x000f280000100800 */
[----:B--23--:R-:W4:Y:S04]  /*bbc0*/  LDL R0, [R1+0x8] ;  /* 0x0000080001007983 */ /* 0x00cf280000100800 */
[----:B------:R-:W2:Y:S01]  /*bbd0*/  LDL R2, [R1+0x10] ;  /* 0x0000100001027983 */ /* 0x000ea20000100800 */
[----:B----4-:R-:W-:Y:S01]  /*bbe0*/  IMAD R0, R0, 0x8, R7 ;  /* 0x0000000800007824 */ /* 0x010fe200078e0207 */
[----:B--2---:R-:W-:-:S04]  /*bbf0*/  SHF.L.U32 R2, R2, 0x1f, RZ ;  /* 0x0000001f02027819 */ /* 0x004fc800000006ff */
[----:B------:R-:W2:Y:S02]  /*bc00*/  SYNCS.PHASECHK.TRANS64.TRYWAIT P0, [R0+URZ+0x28c40], R2 ;  /* 0x028c4002000075a7 */ /* 0x000ea4000800017f */
[----:B--2---:R-:W-:Y:S05]  /*bc10*/  @!P0 BRA `(.L_x_3664) ;  /* 0x0000005400e08947 */ /* 0x004fea0003800000 */
.L_x_3787:
        /* <DEDUP_REMOVED lines=11> */
.L_x_3665:
[----:B------:R-:W3:Y:S04]  /*bcd0*/  LDL R5, [R1+0x4] ;  /* 0x0000040001057983 */ /* 0x000ee80000100800 */
[----:B-1----:R-:W3:Y:S04]  /*bce0*/  LDL R4, [R1+0x8] ;  /* 0x0000080001047983 */ /* 0x002ee80000100800 */
[----:B------:R-:W4:Y:S04]  /*bcf0*/  LDL R6, [R1+0x40] ;  /* 0x0000400001067983 */ /* 0x000f280000100800 */
[----:B------:R-:W5:Y:S04]  /*bd00*/  LDL R3, [R1+0x1c] ;  /* 0x00001c0001037983 */ /* 0x000f680000100800 */
[----:B--2---:R-:W2:Y:S01]  /*bd10*/  LDL R2, [R1] ;  /* 0x0000000001027983 */ /* 0x004ea20000100800 */
[----:B------:R-:W-:Y:S01]  /*bd20*/  R2UR UR9, R0 ;  /* 0x00000000000972ca */ /* 0x000fe200000e0000 */
[----:B------:R-:W-:Y:S01]  /*bd30*/  UIADD3 UR6, UP0, UR38, 0x370, URZ ;  /* 0x0000037026067890 */ /* 0x000fe2000ff1e03f */
[----:B------:R-:W-:-:S02]  /*bd40*/  R2UR UR12, R18 ;  /* 0x00000000120c72ca */ /* 0x000fc400000e0000 */
[----:B------:R-:W-:Y:S01]  /*bd50*/  PLOP3.LUT P0, PT, PT, PT, PT, 0x80, 0x0 ;  /* 0x000000000000781c */ /* 0x000fe20003f0f070 */
[----:B------:R-:W-:-:S08]  /*bd60*/  UIADD3.X UR7, URZ, UR39, URZ, UP0, !UPT ;  /* 0x000000273f077290 */ /* 0x000fd000087fe43f */
[----:B------:R-:W-:Y:S01]  /*bd70*/  UIADD3 UR9, UR9, 0x28c30, URZ ;  /* 0x00028c3009097890 */ /* 0x000fe2000fffe03f */
[----:B------:R-:W-:Y:S01]  /*bd80*/  UMOV UR5, 0x14f00000 ;  /* 0x14f0000000057882 */ /* 0x000fe20000000000 */
[----:B------:R-:W-:Y:S01]  /*bd90*/  UMOV UR10, URZ ;  /* 0x0000003f000a7c82 */ /* 0x000fe20008000000 */
[----:B---3--:R-:W-:Y:S01]  /*bda0*/  IMAD R0, R4, 0x2000, R5 ;  /* 0x0000200004007824 */ /* 0x008fe200078e0205 */
[----:B----4-:R-:W-:-:S04]  /*bdb0*/  R2UR UR11, R6 ;  /* 0x00000000060b72ca */ /* 0x010fc800000e0000 */
[----:B------:R-:W-:Y:S02]  /*bdc0*/  R2UR UR8, R0 ;  /* 0x00000000000872ca */ /* 0x000fe400000e0000 */
[----:B-----5:R-:W-:Y:S02]  /*bdd0*/  R2UR UR4, R3 ;  /* 0x00000000030472ca */ /* 0x020fe400000e0000 */
[----:B--2---:R-:W-:Y:S02]  /*bde0*/  R2UR UR13, R2 ;  /* 0x00000000020d72ca */ /* 0x004fe400000e0000 */
[----:B------:R-:W-:-:S07]  /*bdf0*/  P2R R0, PR, RZ, 0x1 ;  /* 0x00000001ff007803 */ /* 0x000fce0000000000 */
[----:B------:R-:W-:Y:S02]  /*be00*/  UIADD3 UR8, UR8, 0x22400, URZ ;  /* 0x0002240008087890 */ /* 0x000fe4000fffe03f */
[----:B------:R-:W-:Y:S01]  /*be10*/  ULEA UR11, UR11, UR4, 0x6 ;  /* 0x000000040b0b7291 */ /* 0x000fe2000f8e303f */
[----:B------:R3:W-:Y:S02]  /*be20*/  STL [R1+0x18], R0 ;  /* 0x0000180001007387 */ /* 0x0007e40000100800 */
[----:B------:R-:W-:-:S06]  /*be30*/  UMOV UR4, 0x0 ;  /* 0x0000000000047882 */ /* 0x000fcc0000000000 */
[----:B------:R3:W-:Y:S01]  /*be40*/  UTMALDG.4D [UR8], [UR6], desc[UR4] ;  /* 0x00000408060075b4 */ /* 0x0007e20008019000 */
[----:B------:R-:W-:Y:S02]  /*be50*/  NOP ;  /* 0x0000000000007918 */ /* 0x000fe40000000000 */
.L_x_3661:
[----:B------:R-:W4:Y:S04]  /*be60*/  LDL R2, [R1+0x4] ;  /* 0x0000040001027983 */ /* 0x000f280000100800 */
[----:B------:R-:W2:Y:S04]  /*be70*/  LDL.LU R3, [R1+0x2c] ;  /* 0x00002c0001037983 */ /* 0x000ea80000300800 */
[----:B------:R-:W5:Y:S04]  /*be80*/  LDL.LU R5, [R1+0x20] ;  /* 0x0000200001057983 */ /* 0x000f680000300800 */
[----:B-1----:R-:W5:Y:S01]  /*be90*/  LDL.LU R4, [R1+0x34] ;  /* 0x0000340001047983 */ /* 0x002f620000300800 */
[----:B------:R-:W-:Y:S05]  /*bea0*/  WARPSYNC.ALL ;  /* 0x0000000000007948 */ /* 0x000fea0003800000 */
[----:B---3--:R-:W-:Y:S01]  /*beb0*/  ULDC.64 UR4, c[0x0][0x298] ;  /* 0x0000a60000047ab9 */ /* 0x008fe20000000a00 */
[----:B------:R-:W-:Y:S01]  /*bec0*/  ULDC.64 UR6, c[0x0][0xa00] ;  /* 0x0002800000067ab9 */ /* 0x000fe20000000a00 */
[----:B------:R-:W-:Y:S01]  /*bed0*/  BSSY B6, `(.L_x_3666) ;  /* 0x0000024000067945 */ /* 0x000fe20003800000 */
[----:B------:R-:W-:Y:S01]  /*bee0*/  BAR.SYNC.DEFER_BLOCKING 0x8, 0x100 ;  /* 0x0204000000007b1d */ /* 0x000fe20000010000 */
[----:B------:R-:W-:-:S04]  /*bef0*/  ISETP.NE.U32.AND P0, PT, RZ, UR6, PT ;  /* 0x00000006ff007c0c */ /* 0x000fc8000bf05070 */
[----:B------:R-:W-:Y:S01]  /*bf00*/  ISETP.NE.AND.EX P0, PT, RZ, UR7, PT, P0 ;  /* 0x00000007ff007c0c */ /* 0x000fe2000bf05300 */
[----:B----4-:R-:W-:Y:S01]  /*bf10*/  VIADD R2, R2, 0x20400 ;  /* 0x0002040002027836 */ /* 0x010fe20000000000 */
[----:B--2---:R-:W-:-:S04]  /*bf20*/  SHF.R.S32.HI R0, RZ, 0x1f, R3 ;  /* 0x0000001fff007819 */ /* 0x004fc80000011403 */
[----:B------:R-:W-:Y:S02]  /*bf30*/  LOP3.LUT P1, RZ, R2, 0x3ff, RZ, 0xc0, !PT ;  /* 0x000003ff02ff7812 */ /* 0x000fe4000782c0ff */
[----:B-----5:R-:W-:Y:S01]  /*bf40*/  SEL R5, R5, RZ, !P0 ;  /* 0x000000ff05057207 */ /* 0x020fe20004000000 */
[----:B------:R-:W-:Y:S01]  /*bf50*/  IMAD R0, R0, UR4, RZ ;  /* 0x0000000400007c24 */ /* 0x000fe2000f8e02ff */
[----:B------:R-:W-:-:S03]  /*bf60*/  SEL R4, R4, RZ, !P0 ;  /* 0x000000ff04047207 */ /* 0x000fc60004000000 */
        /* <DEDUP_REMOVED lines=22> */
[----:B0-----:R-:W-:Y:S02]  /*c0d0*/  IMAD.MOV.U32 R12, RZ, RZ, 0x1 ;  /* 0x00000001ff0c7424 */ /* 0x001fe400078e00ff */
[----:B------:R-:W-:-:S07]  /*c0e0*/  IMAD.MOV.U32 R13, RZ, RZ, RZ ;  /* 0x000000ffff0d7224 */ /* 0x000fce00078e00ff */
[----:B------:R-:W-:-:S07]  /*c0f0*/  LEPC R20, `(.L_x_3667) ;  /* 0x000000001014794e */ /* 0x000fce0000000000 */
[----:B-1----:R-:W-:Y:S05]  /*c100*/  CALL.ABS.NOINC R2 ;  /* 0x0000000002007343 */ /* 0x002fea0003c00000 */
.L_x_3667:
[----:B------:R-:W-:Y:S05]  /*c110*/  BSYNC B6 ;  /* 0x0000000000067941 */ /* 0x000fea0003800000 */
.L_x_3666:
[----:B--2---:R-:W2:Y:S01]  /*c120*/  LDL.LU R5, [R1+0x2c] ;  /* 0x00002c0001057983 */ /* 0x004ea20000300800 */
[----:B------:R-:W-:Y:S01]  /*c130*/  ULDC.64 UR4, c[0x0][0x2d8] ;  /* 0x0000b60000047ab9 */ /* 0x000fe20000000a00 */
[----:B------:R-:W1:Y:S01]  /*c140*/  LDC R7, c[0x0][0x448] ;  /* 0x00011200ff077b82 */ /* 0x000e620000000800 */
[----:B------:R-:W-:Y:S01]  /*c150*/  ULDC UR6, c[0x0][0x2b8] ;  /* 0x0000ae0000067ab9 */ /* 0x000fe20000000800 */
[----:B------:R-:W2:Y:S04]  /*c160*/  LDL.LU.64 R2, [R1+0x48] ;  /* 0x0000480001027983 */ /* 0x000ea80000300a00 */
[----:B------:R-:W3:Y:S04]  /*c170*/  LDL.LU R0, [R1+0x34] ;  /* 0x0000340001007983 */ /* 0x000ee80000300800 */
[----:B------:R-:W4:Y:S04]  /*c180*/  LDL.LU R6, [R1+0x54] ;  /* 0x0000540001067983 */ /* 0x000f280000300800 */
[----:B------:R-:W4:Y:S04]  /*c190*/  LDL.LU R4, [R1+0x20] ;  /* 0x0000200001047983 */ /* 0x000f280000300800 */
[----:B------:R0:W5:Y:S01]  /*c1a0*/  LDL R9, [R1+0x50] ;  /* 0x0000500001097983 */ /* 0x0001620000100800 */
[----:B-1----:R-:W-:Y:S01]  /*c1b0*/  ISETP.NE.AND P0, PT, R7, 0x1, PT ;  /* 0x000000010700780c */ /* 0x002fe20003f05270 */
[----:B------:R-:W1:Y:S02]  /*c1c0*/  S2R R8, SR_TID.X ;  /* 0x0000000000087919 */ /* 0x000e640000002100 */
[C---:B-1----:R-:W-:Y:S01]  /*c1d0*/  IMAD.SHL.U32 R10, R8.reuse, 0x8, RZ ;  /* 0x00000008080a7824 */ /* 0x042fe200078e00ff */
[----:B------:R-:W-:-:S04]  /*c1e0*/  LOP3.LUT R8, R8, 0x7f, RZ, 0xc0, !PT ;  /* 0x0000007f08087812 */ /* 0x000fc800078ec0ff */
[----:B------:R-:W-:Y:S02]  /*c1f0*/  LOP3.LUT R10, R10, 0x38, RZ, 0xc0, !PT ;  /* 0x000000380a0a7812 */ /* 0x000fe400078ec0ff */
[----:B------:R-:W-:Y:S01]  /*c200*/  SHF.R.U32.HI R8, RZ, 0x3, R8 ;  /* 0x00000003ff087819 */ /* 0x000fe20000011608 */
[----:B--2---:R-:W-:Y:S02]  /*c210*/  IMAD.MOV.U32 R3, RZ, RZ, R5 ;  /* 0x000000ffff037224 */ /* 0x004fe400078e0005 */
[----:B------:R-:W1:Y:S01]  /*c220*/  S2R R5, SR_TID.X ;  /* 0x0000000000057919 */ /* 0x000e620000002100 */
[----:B---3--:R-:W-:Y:S02]  /*c230*/  IMAD R0, R0, UR4, RZ ;  /* 0x0000000400007c24 */ /* 0x008fe4000f8e02ff */
[----:B------:R-:W-:-:S04]  /*c240*/  IMAD.WIDE.U32 R2, R18, UR4, R2 ;  /* 0x0000000412027c25 */ /* 0x000fc8000f8e0002 */
[----:B------:R-:W-:Y:S01]  /*c250*/  IMAD R0, R18, UR5, R0 ;  /* 0x0000000512007c24 */ /* 0x000fe2000f8e0200 */
[----:B------:R-:W-:-:S03]  /*c260*/  ULDC.64 UR4, c[0x0][0x2e0] ;  /* 0x0000b80000047ab9 */ /* 0x000fc60000000a00 */
[----:B------:R-:W-:Y:S02]  /*c270*/  IMAD.IADD R3, R3, 0x1, R0 ;  /* 0x0000000103037824 */ /* 0x000fe400078e0200 */
[----:B----4-:R-:W-:Y:S02]  /*c280*/  IMAD R0, R6, UR4, RZ ;  /* 0x0000000406007c24 */ /* 0x010fe4000f8e02ff */
[C---:B------:R-:W-:Y:S01]  /*c290*/  IMAD.WIDE.U32 R2, R4.reuse, UR4, R2 ;  /* 0x0000000404027c25 */ /* 0x040fe2000f8e0002 */
[----:B------:R-:W2:Y:S03]  /*c2a0*/  @P0 LDC R6, c[0x0][0x450] ;  /* 0x00011400ff060b82 */ /* 0x000ea60000000800 */
[----:B------:R-:W-:Y:S01]  /*c2b0*/  IMAD R0, R4, UR5, R0 ;  /* 0x0000000504007c24 */ /* 0x000fe2000f8e0200 */
[----:B------:R-:W-:Y:S01]  /*c2c0*/  ULDC.64 UR4, c[0x0][0x2d0] ;  /* 0x0000b40000047ab9 */ /* 0x000fe20000000a00 */
[----:B------:R-:W3:Y:S02]  /*c2d0*/  S2R R4, SR_TID.X ;  /* 0x0000000000047919 */ /* 0x000ee40000002100 */
[----:B------:R-:W-:Y:S01]  /*c2e0*/  IMAD.IADD R3, R3, 0x1, R0 ;  /* 0x0000000103037824 */ /* 0x000fe200078e0200 */
[----:B-1----:R-:W-:-:S04]  /*c2f0*/  LOP3.LUT R5, R5, 0x7f, RZ, 0xc0, !PT ;  /* 0x0000007f05057812 */ /* 0x002fc800078ec0ff */
[----:B------:R-:W-:Y:S01]  /*c300*/  SHF.R.U32.HI R5, RZ, 0x3, R5 ;  /* 0x00000003ff057819 */ /* 0x000fe20000011605 */
[----:B---3--:R-:W-:-:S05]  /*c310*/  IMAD.SHL.U32 R4, R4, 0x10, RZ ;  /* 0x0000001004047824 */ /* 0x008fca00078e00ff */
[----:B------:R-:W-:Y:S02]  /*c320*/  LOP3.LUT R4, R5, 0x70, R4, 0xf8, !PT ;  /* 0x0000007005047812 */ /* 0x000fe400078ef804 */
[----:B------:R-:W1:Y:S03]  /*c330*/  @P0 LDC R5, c[0x0][0x44c] ;  /* 0x00011300ff050b82 */ /* 0x000e660000000800 */
[----:B------:R-:W-:-:S04]  /*c340*/  IMAD R0, R17, 0x40, R4 ;  /* 0x0000004011007824 */ /* 0x000fc800078e0204 */
[----:B------:R-:W-:Y:S02]  /*c350*/  IMAD.MOV.U32 R4, RZ, RZ, R0 ;  /* 0x000000ffff047224 */ /* 0x000fe400078e0000 */
[----:B-1----:R-:W-:-:S05]  /*c360*/  @P0 IMAD.HI.U32 R5, R0, R5, RZ ;  /* 0x0000000500050227 */ /* 0x002fca00078e00ff */
[----:B--2---:R-:W-:-:S05]  /*c370*/  @P0 SHF.R.U32.HI R4, RZ, R6, R5 ;  /* 0x00000006ff040219 */ /* 0x004fca0000011605 */
        /* <DEDUP_REMOVED lines=12> */
[----:B------:R-:W-:Y:S02]  /*c440*/  ULDC.64 UR4, c[0x0][0x280] ;  /* 0x0000a00000047ab9 */ /* 0x000fe40000000a00 */
[----:B------:R-:W-:Y:S01]  /*c450*/  LEA R3, P1, R4, UR4, 0x1 ;  /* 0x0000000404037c11 */ /* 0x000fe2000f8208ff */
[----:B------:R-:W-:Y:S01]  /*c460*/  IMAD.IADD R0, R5, 0x1, R0 ;  /* 0x0000000105007824 */ /* 0x000fe200078e0200 */
[----:B------:R-:W-:Y:S01]  /*c470*/  UMOV UR4, 0xffffffff ;  /* 0xffffffff00047882 */ /* 0x000fe20000000000 */
[----:B------:R-:W-:-:S03]  /*c480*/  ISETP.GE.AND P0, PT, R10, UR6, PT ;  /* 0x000000060a007c0c */ /* 0x000fc6000bf06270 */
[----:B------:R-:W-:Y:S01]  /*c490*/  LEA.HI.X R2, R4, UR5, R0, 0x1, P1 ;  /* 0x0000000504027c11 */ /* 0x000fe200088f0c00 */
[----:B0-----:R-:W-:Y:S09]  /*c4a0*/  BRA.DIV UR4, `(.L_x_3668) ;  /* 0x0000004e04d07947 */ /* 0x001ff2000b800000 */
[----:B------:R-:W2:Y:S01]  /*c4b0*/  LDL.LU R5, [R1+0x38] ;  /* 0x0000380001057983 */ /* 0x000ea20000300800 */
        /* <DEDUP_REMOVED lines=11> */
[----:B-----5:R0:W-:Y:S02]  /*c570*/  @!P1 LDGSTS.E.BYPASS.LTC128B.128 [R9+0x20400], desc[UR40][R4.64], !P0 ;  /* 0x2040000004099fae */ /* 0x0201e4000c101d68 */
        /* <DEDUP_REMOVED lines=19> */
[----:B------:R0:W-:Y:S04]  /*c6b0*/  @!P1 LDGSTS.E.BYPASS.LTC128B.128 [R9+0x21400], desc[UR40][R4.64], !P0 ;  /* 0x2140000004099fae */ /* 0x0001e8000c101d68 */
[----:B01----:R0:W2:Y:S02]  /*c6c0*/  SHFL.IDX PT, R4, R2, 0x3, 0x181f ;  /* 0x00781f0002047f89 */ /* 0x0030a400000e0000 */
.L_x_3796:
[----:B------:R1:W5:Y:S01]  /*c6d0*/  LDL R8, [R1+0x4] ;  /* 0x0000040001087983 */ /* 0x0003620000100800 */
[----:B------:R-:W-:-:S05]  /*c6e0*/  VIADD R17, R17, 0x30 ;  /* 0x0000003011117836 */ /* 0x000fca0000000000 */
[----:B------:R-:W-:-:S13]  /*c6f0*/  ISETP.GE.AND P1, PT, R17, R0, PT ;  /* 0x000000001100720c */ /* 0x000fda0003f26270 */
[----:B0-----:R-:W-:-:S05]  /*c700*/  @!P1 LEA R2, P2, R10, R3, 0x1 ;  /* 0x000000030a029211 */ /* 0x001fca00078408ff */
[----:B--2---:R-:W-:-:S05]  /*c710*/  @!P1 IMAD.X R3, RZ, RZ, R4, P2 ;  /* 0x000000ffff039224 */ /* 0x004fca00010e0604 */
[----:B------:R-:W-:Y:S01]  /*c720*/  @!PT LDS RZ, [RZ] ;  /* 0x00000000fffff984 */ /* 0x000fe20000000800 */
[----:B------:R-:W-:Y:S01]  /*c730*/  @!PT LDS RZ, [RZ] ;  /* 0x00000000fffff984 */ /* 0x000fe20000000800 */
[----:B------:R-:W-:Y:S01]  /*c740*/  @!PT LDS RZ, [RZ] ;  /* 0x00000000fffff984 */ /* 0x000fe20000000800 */
[----:B------:R1:W-:Y:S01]  /*c750*/  @!P1 LDGSTS.E.BYPASS.LTC128B.128 [R9+0x21c00], desc[UR40][R2.64], !P0 ;  /* 0x21c0000002099fae */ /* 0x0003e2000c101d68 */
[----:B------:R-:W-:Y:S01]  /*c760*/  PLOP3.LUT P0, PT, PT, PT, PT, 0x80, 0x0 ;  /* 0x000000000000781c */ /* 0x000fe20003f0f070 */
[----:B------:R-:W-:-:S12]  /*c770*/  NOP ;  /* 0x0000000000007918 */ /* 0x000fd80000000000 */
.L_x_3669:
[----:B-1----:R-:W2:Y:S01]  /*c780*/  LDL R2, [R1+0x4] ;  /* 0x0000040001027983 */ /* 0x002ea20000100800 */
        /* <DEDUP_REMOVED lines=18> */
.L_x_3797:
[----:B------:R-:W-:Y:S05]  /*c8b0*/  BSYNC B0 ;  /* 0x0000000000007941 */ /* 0x000fea0003800000 */
.L_x_3670:
[----:B0-----:R-:W2:Y:S01]  /*c8c0*/  LDL R2, [R1+0x18] ;  /* 0x0000180001027983 */ /* 0x001ea20000100800 */
[----:B------:R-:W-:Y:S01]  /*c8d0*/  BSSY B0, `(.L_x_3672) ;  /* 0x00000a3000007945 */ /* 0x000fe20003800000 */
[----:B--2---:R-:W-:-:S13]  /*c8e0*/  ISETP.NE.AND P0, PT, R2, RZ, PT ;  /* 0x000000ff0200720c */ /* 0x004fda0003f05270 */
[----:B------:R-:W-:Y:S05]  /*c8f0*/  @!P0 BRA `(.L_x_3673) ;  /* 0x0000000800808947 */ /* 0x000fea0003800000 */
[----:B------:R-:W2:Y:S04]  /*c900*/  LDL R3, [R1+0x4] ;  /* 0x0000040001037983 */ /* 0x000ea80000100800 */
[----:B------:R-:W3:Y:S01]  /*c910*/  LDL R4, [R1+0x10] ;  /* 0x0000100001047983 */ /* 0x000ee20000100800 */
[----:B------:R-:W0:Y:S01]  /*c920*/  S2R R2, SR_TID.X ;  /* 0x0000000000027919 */ /* 0x000e220000002100 */
[----:B--2---:R-:W-:Y:S02]  /*c930*/  IMAD.MOV.U32 R5, RZ, RZ, R3 ;  /* 0x000000ffff057224 */ /* 0x004fe400078e0003 */
[----:B------:R-:W2:Y:S01]  /*c940*/  LDL R3, [R1+0x8] ;  /* 0x0000080001037983 */ /* 0x000ea20000100800 */
[----:B---3--:R-:W-:Y:S01]  /*c950*/  SHF.L.U32 R0, R4, 0x1f, RZ ;  /* 0x0000001f04007819 */ /* 0x008fe200000006ff */
[----:B------:R-:W-:Y:S01]  /*c960*/  BSSY B1, `(.L_x_3674) ;  /* 0x0000006000017945 */ /* 0x000fe20003800000 */
[----:B0-----:R-:W-:-:S04]  /*c970*/  LOP3.LUT R2, R2, 0x7f, RZ, 0xc0, !PT ;  /* 0x0000007f02027812 */ /* 0x001fc800078ec0ff */
[----:B------:R-:W-:Y:S01]  /*c980*/  ISETP.NE.AND P1, PT, R2, RZ, PT ;  /* 0x000000ff0200720c */ /* 0x000fe20003f25270 */
[----:B--2---:R-:W-:-:S04]  /*c990*/  IMAD R3, R3, 0x8, R5 ;  /* 0x0000000803037824 */ /* 0x004fc800078e0205 */
[----:B------:R-:W0:Y:S02]  /*c9a0*/  SYNCS.PHASECHK.TRANS64.TRYWAIT P0, [R3+URZ+0x28c60], R0 ;  /* 0x028c6000030075a7 */ /* 0x000e24000800017f */
[----:B0-----:R-:W-:Y:S06]  /*c9b0*/  @!P0 BRA `(.L_x_3675) ;  /* 0x0000004c00ec8947 */ /* 0x001fec0003800000 */
.L_x_3798:
[----:B------:R-:W-:Y:S05]  /*c9c0*/  BSYNC B1 ;  /* 0x0000000000017941 */ /* 0x000fea0003800000 */
.L_x_3674:
        /* <DEDUP_REMOVED lines=9> */
.L_x_3677:
[----:B------:R-:W-:Y:S05]  /*ca60*/  BSYNC B1 ;  /* 0x0000000000017941 */ /* 0x000fea0003800000 */
.L_x_3676:
[----:B------:R-:W2:Y:S04]  /*ca70*/  LDL R5, [R1+0x4] ;  /* 0x0000040001057983 */ /* 0x000ea80000100800 */
[----:B------:R-:W2:Y:S04]  /*ca80*/  LDL R2, [R1+0x8] ;  /* 0x0000080001027983 */ /* 0x000ea80000100800 */
[----:B------:R-:W3:Y:S04]  /*ca90*/  LDL R4, [R1+0x1c] ;  /* 0x00001c0001047983 */ /* 0x000ee80000100800 */
[----:B0-----:R-:W3:Y:S01]  /*caa0*/  LDL R0, [R1+0x40] ;  /* 0x0000400001007983 */ /* 0x001ee20000100800 */
[----:B------:R-:W-:Y:S01]  /*cab0*/  UIADD3 UR4, UP0, UR38, 0x470, URZ ;  /* 0x0000047026047890 */ /* 0x000fe2000ff1e03f */
[----:B------:R-:W-:Y:S01]  /*cac0*/  VIADD R3, R3, 0x28c50 ;  /* 0x00028c5003037836 */ /* 0x000fe20000000000 */
[----:B------:R-:W-:Y:S01]  /*cad0*/  PLOP3.LUT P0, PT, PT, PT, PT, 0x80, 0x0 ;  /* 0x000000000000781c */ /* 0x000fe20003f0f070 */
[----:B------:R-:W-:Y:S01]  /*cae0*/  UMOV UR6, 0x0 ;  /* 0x0000000000067882 */ /* 0x000fe20000000000 */
[----:B------:R-:W-:Y:S01]  /*caf0*/  UIADD3.X UR5, URZ, UR39, URZ, UP0, !UPT ;  /* 0x000000273f057290 */ /* 0x000fe200087fe43f */
[----:B------:R-:W-:Y:S01]  /*cb00*/  UMOV UR7, 0x14f00000 ;  /* 0x14f0000000077882 */ /* 0x000fe20000000000 */
[----:B------:R-:W-:Y:S01]  /*cb10*/  UMOV UR10, URZ ;  /* 0x0000003f000a7c82 */ /* 0x000fe20008000000 */
[----:B--2---:R-:W-:-:S02]  /*cb20*/  IMAD R2, R2, 0x10000, R5 ;  /* 0x0001000002027824 */ /* 0x004fc400078e0205 */
[----:B---3--:R-:W-:Y:S02]  /*cb30*/  IMAD R0, R0, 0x40, R4 ;  /* 0x0000004000007824 */ /* 0x008fe400078e0204 */
[----:B------:R-:W-:-:S07]  /*cb40*/  VIADD R4, R2, 0x400 ;  /* 0x0000040002047836 */ /* 0x000fce0000000000 */
.L_x_3678:
        /* <DEDUP_REMOVED lines=16> */
.L_x_3679:
        /* <DEDUP_REMOVED lines=16> */
.L_x_3680:
        /* <DEDUP_REMOVED lines=16> */
.L_x_3681:
        /* <DEDUP_REMOVED lines=16> */
.L_x_3682:
        /* <DEDUP_REMOVED lines=16> */
.L_x_3683:
        /* <DEDUP_REMOVED lines=16> */
.L_x_3684:
        /* <DEDUP_REMOVED lines=16> */
.L_x_3685:
        /* <DEDUP_REMOVED lines=11> */
.L_x_3673:
[----:B------:R-:W-:Y:S05]  /*d300*/  BSYNC B0 ;  /* 0x0000000000007941 */ /* 0x000fea0003800000 */
.L_x_3672:
[----:B------:R-:W2:Y:S01]  /*d310*/  LDL.LU R4, [R1+0x30] ;  /* 0x0000300001047983 */ /* 0x000ea20000300800 */
        /* <DEDUP_REMOVED lines=14> */
[----:B------:R-:W3:Y:S04]  /*d400*/  LDL.LU R4, [R1+0x8] ;  /* 0x0000080001047983 */ /* 0x000ee80000300800 */
[----:B------:R-:W4:Y:S01]  /*d410*/  LDL.LU R7, [R1+0x10] ;  /* 0x0000100001077983 */ /* 0x000f220000300800 */
[----:B------:R-:W-:Y:S01]  /*d420*/  BSSY B1, `(.L_x_3690) ;  /* 0x00000e5000017945 */ /* 0x000fe20003800000 */
[----:B--2---:R-:W-:Y:S01]  /*d430*/  ISETP.NE.AND P2, PT, R5, RZ, PT ;  /* 0x000000ff0500720c */ /* 0x004fe20003f45270 */
[----:B---3--:R-:W-:-:S05]  /*d440*/  VIADD R2, R4, 0x1 ;  /* 0x0000000104027836 */ /* 0x008fca0000000000 */
[----:B------:R-:W-:-:S04]  /*d450*/  ISETP.NE.AND P0, PT, R2, 0x2, PT ;  /* 0x000000020200780c */ /* 0x000fc80003f05270 */
[----:B------:R-:W-:Y:S02]  /*d460*/  SEL R3, RZ, 0x1, P0 ;  /* 0x00000001ff037807 */ /* 0x000fe40000000000 */
[----:B-----5:R-:W-:Y:S02]  /*d470*/  SEL R8, R2, RZ, P0 ;  /* 0x000000ff02087207 */ /* 0x020fe40000000000 */
[----:B----4-:R-:W-:-:S05]  /*d480*/  LOP3.LUT R7, R7, R3, RZ, 0x3c, !PT ;  /* 0x0000000307077212 */ /* 0x010fca00078e3cff */
[----:B------:R0:W-:Y:S04]  /*d490*/  STL [R1+0x10], R7 ;  /* 0x0000100701007387 */ /* 0x0001e80000100800 */
[----:B------:R0:W-:Y:S01]  /*d4a0*/  STL [R1+0x8], R8 ;  /* 0x0000080801007387 */ /* 0x0001e20000100800 */
[----:B------:R-:W-:Y:S05]  /*d4b0*/  @!P2 BRA `(.L_x_3691) ;  /* 0x0000000c006ca947 */ /* 0x000fea0003800000 */
[----:B------:R-:W-:Y:S02]  /*d4c0*/  ULDC.64 UR4, c[0x0][0x418] ;  /* 0x0001060000047ab9 */ /* 0x000fe40000000a00 */
[----:B------:R-:W-:-:S04]  /*d4d0*/  ISETP.NE.U32.AND P0, PT, RZ, UR4, PT ;  /* 0x00000004ff007c0c */ /* 0x000fc8000bf05070 */
[----:B------:R-:W-:-:S13]  /*d4e0*/  ISETP.NE.AND.EX P0, PT, RZ, UR5, PT, P0 ;  /* 0x00000005ff007c0c */ /* 0x000fda000bf05300 */
[----:B------:R-:W-:Y:S05]  /*d4f0*/  @!P0 BRA `(.L_x_3692) ;  /* 0x0000000000508947 */ /* 0x000fea0003800000 */
[----:B------:R-:W2:Y:S01]  /*d500*/  LDL R10, [R1+0x14] ;  /* 0x00001400010a7983 */ /* 0x000ea20000100800 */
[----:B------:R-:W1:Y:S01]  /*d510*/  LDC R5, c[0x0][0x43c] ;  /* 0x00010f00ff057b82 */ /* 0x000e620000000800 */
[----:B------:R-:W-:Y:S02]  /*d520*/  ULDC.64 UR6, c[0x0][0x428] ;  /* 0x00010a0000067ab9 */ /* 0x000fe40000000a00 */
[----:B------:R-:W3:Y:S01]  /*d530*/  LDL R9, [R1+0xc] ;  /* 0x00000c0001097983 */ /* 0x000ee20000100800 */
        /* <DEDUP_REMOVED lines=14> */
[----:B------:R-:W2:Y:S04]  /*d620*/  LDG.E R2, desc[UR40][R4.64] ;  /* 0x0000002804027981 */ /* 0x000ea8000c1e1900 */
[----:B--2---:R1:W-:Y:S02]  /*d630*/  STL [R1], R2 ;  /* 0x0000000201007387 */ /* 0x0043e40000100800 */
.L_x_3692:
[----:B-1----:R-:W2:Y:S01]  /*d640*/  LDL R2, [R1+0x4] ;  /* 0x0000040001027983 */ /* 0x002ea20000100800 */
[----:B------:R-:W1:Y:S02]  /*d650*/  S2R R3, SR_TID.X ;  /* 0x0000000000037919 */ /* 0x000e640000002100 */
[----:B-1----:R-:W-:Y:S01]  /*d660*/  LOP3.LUT R4, R3, 0x7f, RZ, 0xc0, !PT ;  /* 0x0000007f03047812 */ /* 0x002fe200078ec0ff */
[----:B------:R-:W-:Y:S03]  /*d670*/  BSSY B3, `(.L_x_3693) ;  /* 0x0000006000037945 */ /* 0x000fe60003800000 */
[----:B------:R-:W-:Y:S01]  /*d680*/  ISETP.NE.AND P1, PT, R4, RZ, PT ;  /* 0x000000ff0400720c */ /* 0x000fe20003f25270 */
[----:B--2---:R-:W-:Y:S01]  /*d690*/  IMAD R3, R8, 0x8, R2 ;  /* 0x0000000808037824 */ /* 0x004fe200078e0202 */
[----:B------:R-:W-:-:S04]  /*d6a0*/  SHF.L.U32 R2, R7, 0x1f, RZ ;  /* 0x0000001f07027819 */ /* 0x000fc800000006ff */
[----:B------:R-:W1:Y:S02]  /*d6b0*/  SYNCS.PHASECHK.TRANS64.TRYWAIT P0, [R3+URZ+0x28c40], R2 ;  /* 0x028c4002030075a7 */ /* 0x000e64000800017f */
[----:B-1----:R-:W-:Y:S05]  /*d6c0*/  @!P0 BRA `(.L_x_3694) ;  /* 0x0000004000bc8947 */ /* 0x002fea0003800000 */
.L_x_3799:
[----:B------:R-:W-:Y:S05]  /*d6d0*/  BSYNC B3 ;  /* 0x0000000000037941 */ /* 0x000fea0003800000 */
.L_x_3693:
[----:B------:R-:W-:Y:S04]  /*d6e0*/  BSSY B3, `(.L_x_3695) ;  /* 0x0000009000037945 */ /* 0x000fe80003800000 */
[----:B------:R-:W-:Y:S05]  /*d6f0*/  @P1 BRA `(.L_x_3696) ;  /* 0x00000000001c1947 */ /* 0x000fea0003800000 */
[----:B------:R-:W2:Y:S02]  /*d700*/  S2R R4, SR_TID.X ;  /* 0x0000000000047919 */ /* 0x000ea40000002100 */
[----:B--2---:R-:W-:Y:S01]  /*d710*/  LOP3.LUT R5, R4, 0x1f, RZ, 0xc0, !PT ;  /* 0x0000001f04057812 */ /* 0x004fe200078ec0ff */
[----:B------:R-:W-:-:S03]  /*d720*/  IMAD.MOV.U32 R4, RZ, RZ, 0x2000 ;  /* 0x00002000ff047424 */ /* 0x000fc600078e00ff */
[----:B------:R-:W-:Y:S01]  /*d730*/  ISETP.NE.AND P0, PT, R5, RZ, PT ;  /* 0x000000ff0500720c */ /* 0x000fe20003f05270 */
[----:B------:R2:W-:-:S12]  /*d740*/  SYNCS.ARRIVE.TRANS64 RZ, [R3+URZ+0x28c30], R4 ;  /* 0x028c300403ff79a7 */ /* 0x0005d8000800003f */
[----:B--2---:R-:W-:Y:S05]  /*d750*/  @!P0 BRA `(.L_x_3696) ;  /* 0x0000000000048947 */ /* 0x004fea0003800000 */
[----:B------:R-:W-:Y:S01]  /*d760*/  BPT.TRAP 0x1 ;  /* 0x000000040000795c */ /* 0x000fe20000300000 */
.L_x_3696:
[----:B------:R-:W-:Y:S05]  /*d770*/  BSYNC B3 ;  /* 0x0000000000037941 */ /* 0x000fea0003800000 */
.L_x_3695:
[----:B0-----:R-:W2:Y:S04]  /*d780*/  LDL R8, [R1+0x4] ;  /* 0x0000040001087983 */ /* 0x001ea80000100800 */
[----:B------:R-:W2:Y:S04]  /*d790*/  LDL R4, [R1+0x8] ;  /* 0x0000080001047983 */ /* 0x000ea80000100800 */
[----:B------:R-:W3:Y:S01]  /*d7a0*/  LDL R5, [R1+0x1c] ;  /* 0x00001c0001057983 */ /* 0x000ee20000100800 */
[----:B------:R-:W-:Y:S01]  /*d7b0*/  IMAD.MOV.U32 R7, RZ, RZ, RZ ;  /* 0x000000ffff077224 */ /* 0x000fe200078e00ff */
[----:B------:R-:W-:Y:S01]  /*d7c0*/  UIADD3 UR4, UP0, UR38, 0x370, URZ ;  /* 0x0000037026047890 */ /* 0x000fe2000ff1e03f */
[----:B------:R-:W-:Y:S01]  /*d7d0*/  PLOP3.LUT P0, PT, PT, PT, PT, 0x80, 0x0 ;  /* 0x000000000000781c */ /* 0x000fe20003f0f070 */
[----:B------:R-:W-:Y:S01]  /*d7e0*/  UMOV UR6, 0x0 ;  /* 0x0000000000067882 */ /* 0x000fe20000000000 */
[----:B------:R-:W-:Y:S01]  /*d7f0*/  UMOV UR7, 0x14f00000 ;  /* 0x14f0000000077882 */ /* 0x000fe20000000000 */
[----:B------:R-:W-:Y:S01]  /*d800*/  R2UR UR10, R7 ;  /* 0x00000000070a72ca */ /* 0x000fe200000e0000 */
[----:B------:R-:W-:Y:S01]  /*d810*/  UIADD3.X UR5, URZ, UR39, URZ, UP0, !UPT ;  /* 0x000000273f057290 */ /* 0x000fe200087fe43f */
[----:B--2---:R-:W-:-:S02]  /*d820*/  IMAD R4, R4, 0x2000, R8 ;  /* 0x0000200004047824 */ /* 0x004fc400078e0208 */
[----:B---3--:R-:W-:Y:S02]  /*d830*/  IMAD R0, R0, 0x40, R5 ;  /* 0x0000004000007824 */ /* 0x008fe400078e0205 */
[----:B------:R-:W-:Y:S02]  /*d840*/  VIADD R4, R4, 0x22400 ;  /* 0x0002240004047836 */ /* 0x000fe40000000000 */
[----:B------:R-:W-:-:S07]  /*d850*/  VIADD R5, R3, 0x28c30 ;  /* 0x00028c3003057836 */ /* 0x000fce0000000000 */
.L_x_3697:
        /* <DEDUP_REMOVED lines=11> */
[----:B------:R-:W0:Y:S01]  /*d910*/  SYNCS.PHASECHK.TRANS64.TRYWAIT P0, [R3+URZ+0x28c60], R2 ;  /* 0x028c6002030075a7 */ /* 0x000e22000800017f */
[----:B------:R-:W-:Y:S04]  /*d920*/  BSSY B3, `(.L_x_3698) ;  /* 0x0000002000037945 */ /* 0x000fe80003800000 */
[----:B0-----:R-:W-:Y:S05]  /*d930*/  @!P0 BRA `(.L_x_3699) ;  /* 0x0000004000348947 */ /* 0x001fea0003800000 */
.L_x_3800:
[----:B------:R-:W-:Y:S05]  /*d940*/  BSYNC B3 ;  /* 0x0000000000037941 */ /* 0x000fea0003800000 */
.L_x_3698:
        /* <DEDUP_REMOVED lines=11> */
.L_x_3701:
[----:B------:R-:W-:Y:S05]  /*da00*/  BSYNC B3 ;  /* 0x0000000000037941 */ /* 0x000fea0003800000 */
.L_x_3700:
[----:B------:R-:W2:Y:S04]  /*da10*/  LDL R4, [R1+0x4] ;  /* 0x0000040001047983 */ /* 0x000ea80000100800 */
[----:B01----:R-:W2:Y:S01]  /*da20*/  LDL R2, [R1+0x8] ;  /* 0x0000080001027983 */ /* 0x003ea20000100800 */
        /* <DEDUP_REMOVED lines=9> */
.L_x_3702:
        /* <DEDUP_REMOVED lines=13> */
[----:B------:R-:W-:Y:S01]  /*db90*/  R2UR UR7, R9 ;  /* 0x00000000090772ca */ /* 0x000fe200000e0000 */
[----:B------:R-:W-:Y:S01]  /*dba0*/  UMOV UR10, 0x40 ;  /* 0x00000040000a7882 */ /* 0x000fe20000000000 */
[----:B------:R-:W-:-:S13]  /*dbb0*/  PLOP3.LUT P0, PT, PT, PT, PT, 0x80, 0x0 ;  /* 0x000000000000781c */ /* 0x000fda0003f0f070 */
.L_x_3703:
        /* <DEDUP_REMOVED lines=16> */
.L_x_3704:
        /* <DEDUP_REMOVED lines=16> */
.L_x_3705:
        /* <DEDUP_REMOVED lines=16> */
.L_x_3706:
        /* <DEDUP_REMOVED lines=16> */
.L_x_3707:
        /* <DEDUP_REMOVED lines=16> */
.L_x_3708:
        /* <DEDUP_REMOVED lines=16> */
.L_x_3709:
        /* <DEDUP_REMOVED lines=10> */
[----:B-1----:R-:W-:Y:S05]  /*e260*/  @P0 BRA.U.ANY `(.L_x_3709) ;  /* 0xfffffffd00d40947 */ /* 0x002fea000393ffff */
.L_x_3691:
[----:B------:R-:W-:Y:S05]  /*e270*/  BSYNC B1 ;  /* 0x0000000000017941 */ /* 0x000fea0003800000 */
.L_x_3690:
[----:B------:R-:W2:Y:S02]  /*e280*/  LDL.LU R4, [R1+0x28] ;  /* 0x0000280001047983 */ /* 0x000ea40000300800 */
[----:B--2---:R-:W-:-:S07]  /*e290*/  VIADD R0, R4, 0xfffffffd ;  /* 0xfffffffd04007836 */ /* 0x004fce0000000000 */
.L_x_3689:
[----:B------:R-:W-:Y:S05]  /*e2a0*/  BSYNC B2 ;  /* 0x0000000000027941 */ /* 0x000fea0003800000 */
.L_x_3688:
[----:B------:R-:W2:Y:S01]  /*e2b0*/  LDL.LU R2, [R1+0x24] ;  /* 0x0000240001027983 */ /* 0x000ea20000300800 */
[----:B------:R-:W-:-:S05]  /*e2c0*/  IMAD.MOV R6, RZ, RZ, -R6 ;  /* 0x000000ffff067224 */ /* 0x000fca00078e0a06 */
[----:B--2---:R-:W-:-:S13]  /*e2d0*/  ISETP.NE.AND P0, PT, R2, R6, PT ;  /* 0x000000060200720c */ /* 0x004fda0003f05270 */
[----:B------:R-:W-:Y:S05]  /*e2e0*/  @!P0 BRA `(.L_x_3687) ;  /* 0x0000001c00488947 */ /* 0x000fea0003800000 */
.L_x_3750:
[----:B------:R-:W2:Y:S04]  /*e2f0*/  LDL R4, [R1+0x18] ;  /* 0x0000180001047983 */ /* 0x000ea80000100800 */
[----:B------:R-:W3:Y:S04]  /*e300*/  LDL.LU R3, [R1+0x8] ;  /* 0x0000080001037983 */ /* 0x000ee80000300800 */
[----:B------:R-:W4:Y:S01]  /*e310*/  LDL.LU R2, [R1+0x10] ;  /* 0x0000100001027983 */ /* 0x000f220000300800 */
[----:B------:R-:W-:Y:S05]  /*e320*/  YIELD ;  /* 0x0000000000007946 */ /* 0x000fea0003800000 */
[----:B------:R-:W-:Y:S01]  /*e330*/  BSSY B1, `(.L_x_3710) ;  /* 0x00000e2000017945 */ /* 0x000fe20003800000 */
[----:B--2---:R-:W-:Y:S01]  /*e340*/  ISETP.NE.AND P1, PT, R4, RZ, PT ;  /* 0x000000ff0400720c */ /* 0x004fe20003f25270 */
[----:B---3--:R-:W-:-:S05]  /*e350*/  VIADD R6, R3, 0x1 ;  /* 0x0000000103067836 */ /* 0x008fca0000000000 */
[----:B------:R-:W-:-:S04]  /*e360*/  ISETP.NE.AND P0, PT, R6, 0x2, PT ;  /* 0x000000020600780c */ /* 0x000fc80003f05270 */
[----:B0-----:R-:W-:Y:S02]  /*e370*/  SEL R7, RZ, 0x1, P0 ;  /* 0x00000001ff077807 */ /* 0x001fe40000000000 */
[----:B------:R-:W-:Y:S02]  /*e380*/  SEL R6, R6, RZ, P0 ;  /* 0x000000ff06067207 */ /* 0x000fe40000000000 */
[----:B----4-:R-:W-:Y:S01]  /*e390*/  LOP3.LUT R7, R2, R7, RZ, 0x3c, !PT ;  /* 0x0000000702077212 */ /* 0x010fe200078e3cff */
[----:B------:R-:W-:Y:S06]  /*e3a0*/  @!P1 BRA `(.L_x_3711) ;  /* 0x0000000c00689947 */ /* 0x000fec0003800000 */
[----:B------:R-:W-:Y:S01]  /*e3b0*/  ULDC.64 UR4, c[0x0][0x418] ;  /* 0x0001060000047ab9 */ /* 0x000fe20000000a00 */
[----:B-----5:R-:W-:Y:S01]  /*e3c0*/  IMAD.MOV.U32 R8, RZ, RZ, R0 ;  /* 0x000000ffff087224 */ /* 0x020fe200078e0000 */
        /* <DEDUP_REMOVED lines=23> */
.L_x_3712:
[----:B0-----:R-:W2:Y:S01]  /*e540*/  LDL R2, [R1+0x4] ;  /* 0x0000040001027983 */ /* 0x001ea20000100800 */
[----:B------:R-:W0:Y:S01]  /*e550*/  S2R R3, SR_TID.X ;  /* 0x0000000000037919 */ /* 0x000e220000002100 */
[----:B------:R-:W-:Y:S01]  /*e560*/  BSSY B2, `(.L_x_3713) ;  /* 0x0000007000027945 */ /* 0x000fe20003800000 */
[----:B0-----:R-:W-:-:S04]  /*e570*/  LOP3.LUT R3, R3, 0x7f, RZ, 0xc0, !PT ;  /* 0x0000007f03037812 */ /* 0x001fc800078ec0ff */
[----:B------:R-:W-:Y:S01]  /*e580*/  ISETP.NE.AND P1, PT, R3, RZ, PT ;  /* 0x000000ff0300720c */ /* 0x000fe20003f25270 */
[----:B--2---:R-:W-:Y:S01]  /*e590*/  IMAD R4, R6, 0x8, R2 ;  /* 0x0000000806047824 */ /* 0x004fe200078e0202 */
[----:B------:R-:W-:-:S04]  /*e5a0*/  SHF.L.U32 R2, R7, 0x1f, RZ ;  /* 0x0000001f07027819 */ /* 0x000fc800000006ff */
[----:B------:R-:W0:Y:S02]  /*e5b0*/  SYNCS.PHASECHK.TRANS64.TRYWAIT P0, [R4+URZ+0x28c40], R2 ;  /* 0x028c4002040075a7 */ /* 0x000e24000800017f */
[----:B0-----:R-:W-:Y:S05]  /*e5c0*/  @!P0 BRA `(.L_x_3714) ;  /* 0x0000003400248947 */ /* 0x001fea0003800000 */
.L_x_3801:
[----:B------:R-:W-:Y:S05]  /*e5d0*/  BSYNC B2 ;  /* 0x0000000000027941 */ /* 0x000fea0003800000 */
.L_x_3713:
[----:B------:R-:W-:Y:S04]  /*e5e0*/  BSSY B2, `(.L_x_3715) ;  /* 0x0000009000027945 */ /* 0x000fe80003800000 */
[----:B------:R-:W-:Y:S05]  /*e5f0*/  @P1 BRA `(.L_x_3716) ;  /* 0x00000000001c1947 */ /* 0x000fea0003800000 */
[----:B------:R-:W1:Y:S02]  /*e600*/  S2R R3, SR_TID.X ;  /* 0x0000000000037919 */ /* 0x000e640000002100 */
[----:B-1----:R-:W-:Y:S01]  /*e610*/  LOP3.LUT R5, R3, 0x1f, RZ, 0xc0, !PT ;  /* 0x0000001f03057812 */ /* 0x002fe200078ec0ff */
[----:B------:R-:W-:-:S03]  /*e620*/  IMAD.MOV.U32 R3, RZ, RZ, 0x2000 ;  /* 0x00002000ff037424 */ /* 0x000fc600078e00ff */
[----:B------:R-:W-:Y:S01]  /*e630*/  ISETP.NE.AND P0, PT, R5, RZ, PT ;  /* 0x000000ff0500720c */ /* 0x000fe20003f05270 */
[----:B------:R1:W-:-:S12]  /*e640*/  SYNCS.ARRIVE.TRANS64 RZ, [R4+URZ+0x28c30], R3 ;  /* 0x028c300304ff79a7 */ /* 0x0003d8000800003f */
[----:B-1----:R-:W-:Y:S05]  /*e650*/  @!P0 BRA `(.L_x_3716) ;  /* 0x0000000000048947 */ /* 0x002fea0003800000 */
[----:B------:R-:W-:Y:S01]  /*e660*/  BPT.TRAP 0x1 ;  /* 0x000000040000795c */ /* 0x000fe20000300000 */
.L_x_3716:
[----:B------:R-:W-:Y:S05]  /*e670*/  BSYNC B2 ;  /* 0x0000000000027941 */ /* 0x000fea0003800000 */
.L_x_3715:
        /* <DEDUP_REMOVED lines=13> */
.L_x_3717:
        /* <DEDUP_REMOVED lines=11> */
[----:B------:R-:W1:Y:S01]  /*e800*/  SYNCS.PHASECHK.TRANS64.TRYWAIT P0, [R4+URZ+0x28c60], R2 ;  /* 0x028c6002040075a7 */ /* 0x000e62000800017f */
[----:B------:R-:W-:Y:S04]  /*e810*/  BSSY B2, `(.L_x_3718) ;  /* 0x0000002000027945 */ /* 0x000fe80003800000 */
[----:B-1----:R-:W-:Y:S05]  /*e820*/  @!P0 BRA `(.L_x_3719) ;  /* 0x0000003000a08947 */ /* 0x002fea0003800000 */
.L_x_3802:
[----:B------:R-:W-:Y:S05]  /*e830*/  BSYNC B2 ;  /* 0x0000000000027941 */ /* 0x000fea0003800000 */
.L_x_3718:
[----:B------:R-:W-:Y:S01]  /*e840*/  BSSY B2, `(.L_x_3720) ;  /* 0x000000b000027945 */ /* 0x000fe20003800000 */
[----:B01----:R-:W-:Y:S02]  /*e850*/  IMAD.MOV.U32 R2, RZ, RZ, 0x0 ;  /* 0x00000000ff027424 */ /* 0x003fe400078e00ff */
[----:B------:R-:W-:Y:S01]  /*e860*/  IMAD.MOV.U32 R3, RZ, RZ, 0x14f00000 ;  /* 0x14f00000ff037424 */ /* 0x000fe200078e00ff */
[----:B------:R-:W-:Y:S06]  /*e870*/  @P1 BRA `(.L_x_3721) ;  /* 0x00000000001c1947 */ /* 0x000fec0003800000 */
[----:B------:R-:W0:Y:S02]  /*e880*/  S2R R5, SR_TID.X ;  /* 0x0000000000057919 */ /* 0x000e240000002100 */
[----:B0-----:R-:W-:Y:S01]  /*e890*/  LOP3.LUT R10, R5, 0x1f, RZ, 0xc0, !PT ;  /* 0x0000001f050a7812 */ /* 0x001fe200078ec0ff */
[----:B------:R-:W-:-:S03]  /*e8a0*/  IMAD.MOV.U32 R5, RZ, RZ, 0x10000 ;  /* 0x00010000ff057424 */ /* 0x000fc600078e00ff */
[----:B------:R-:W-:Y:S01]  /*e8b0*/  ISETP.NE.AND P0, PT, R10, RZ, PT ;  /* 0x000000ff0a00720c */ /* 0x000fe20003f05270 */
[----:B------:R0:W-:-:S12]  /*e8c0*/  SYNCS.ARRIVE.TRANS64 RZ, [R4+URZ+0x28c50], R5 ;  /* 0x028c500504ff79a7 */ /* 0x0001d8000800003f */
[----:B0-----:R-:W-:Y:S05]  /*e8d0*/  @!P0 BRA `(.L_x_3721) ;  /* 0x0000000000048947 */ /* 0x001fea0003800000 */
[----:B------:R-:W-:Y:S01]  /*e8e0*/  BPT.TRAP 0x1 ;  /* 0x000000040000795c */ /* 0x000fe20000300000 */
.L_x_3721:
[----:B------:R-:W-:Y:S05]  /*e8f0*/  BSYNC B2 ;  /* 0x0000000000027941 */ /* 0x000fea0003800000 */
.L_x_3720:
[----:B------:R-:W2:Y:S01]  /*e900*/  LDL R5, [R1+0x4] ;  /* 0x0000040001057983 */ /* 0x000ea20000100800 */
        /* <DEDUP_REMOVED lines=9> */
.L_x_3722:
        /* <DEDUP_REMOVED lines=16> */
.L_x_3723:
        /* <DEDUP_REMOVED lines=16> */
.L_x_3724:
        /* <DEDUP_REMOVED lines=16> */
.L_x_3725:
        /* <DEDUP_REMOVED lines=16> */
.L_x_3726:
        /* <DEDUP_REMOVED lines=16> */
.L_x_3727:
        /* <DEDUP_REMOVED lines=16> */
.L_x_3728:
        /* <DEDUP_REMOVED lines=16> */
.L_x_3729:
        /* <DEDUP_REMOVED lines=11> */
.L_x_3711:
[----:B------:R-:W-:Y:S05]  /*f150*/  BSYNC B1 ;  /* 0x0000000000017941 */ /* 0x000fea0003800000 */
.L_x_3710:
[----:B------:R-:W2:Y:S01]  /*f160*/  LDL R2, [R1+0x18] ;  /* 0x0000180001027983 */ /* 0x000ea20000100800 */
[----:B------:R-:W-:Y:S01]  /*f170*/  VIADD R6, R6, 0x1 ;  /* 0x0000000106067836 */ /* 0x000fe20000000000 */
[----:B------:R-:W-:Y:S04]  /*f180*/  BSSY B1, `(.L_x_3730) ;  /* 0x00000e5000017945 */ /* 0x000fe80003800000 */
[----:B------:R-:W-:-:S04]  /*f190*/  ISETP.NE.AND P0, PT, R6, 0x2, PT ;  /* 0x000000020600780c */ /* 0x000fc80003f05270 */
[----:B-----5:R-:W-:Y:S02]  /*f1a0*/  SEL R8, R6, RZ, P0 ;  /* 0x000000ff06087207 */ /* 0x020fe40000000000 */
[----:B--2---:R-:W-:Y:S02]  /*f1b0*/  ISETP.NE.AND P2, PT, R2, RZ, PT ;  /* 0x000000ff0200720c */ /* 0x004fe40003f45270 */
[----:B------:R-:W-:-:S04]  /*f1c0*/  SEL R2, RZ, 0x1, P0 ;  /* 0x00000001ff027807 */ /* 0x000fc80000000000 */
[----:B------:R-:W-:-:S05]  /*f1d0*/  LOP3.LUT R7, R7, R2, RZ, 0x3c, !PT ;  /* 0x0000000207077212 */ /* 0x000fca00078e3cff */
[----:B------:R0:W-:Y:S04]  /*f1e0*/  STL [R1+0x10], R7 ;  /* 0x0000100701007387 */ /* 0x0001e80000100800 */
[----:B------:R0:W-:Y:S01]  /*f1f0*/  STL [R1+0x8], R8 ;  /* 0x0000080801007387 */ /* 0x0001e20000100800 */
[----:B------:R-:W-:Y:S05]  /*f200*/  @!P2 BRA `(.L_x_3731) ;  /* 0x0000000c0070a947 */ /* 0x000fea0003800000 */
[----:B------:R-:W-:Y:S01]  /*f210*/  ULDC.64 UR4, c[0x0][0x418] ;  /* 0x0001060000047ab9 */ /* 0x000fe20000000a00 */
[----:B------:R-:W-:Y:S01]  /*f220*/  VIADD R6, R0, 0xffffffff ;  /* 0xffffffff00067836 */ /* 0x000fe20000000000 */
        /* <DEDUP_REMOVED lines=23> */
.L_x_3732:
[----:B-1----:R-:W2:Y:S01]  /*f3a0*/  LDL R2, [R1+0x4] ;  /* 0x0000040001027983 */ /* 0x002ea20000100800 */
[----:B------:R-:W1:Y:S01]  /*f3b0*/  S2R R3, SR_TID.X ;  /* 0x0000000000037919 */ /* 0x000e620000002100 */
[----:B------:R-:W-:Y:S01]  /*f3c0*/  BSSY B2, `(.L_x_3733) ;  /* 0x0000007000027945 */ /* 0x000fe20003800000 */
[----:B-1----:R-:W-:-:S04]  /*f3d0*/  LOP3.LUT R3, R3, 0x7f, RZ, 0xc0, !PT ;  /* 0x0000007f03037812 */ /* 0x002fc800078ec0ff */
[----:B------:R-:W-:Y:S01]  /*f3e0*/  ISETP.NE.AND P1, PT, R3, RZ, PT ;  /* 0x000000ff0300720c */ /* 0x000fe20003f25270 */
[----:B--2---:R-:W-:Y:S01]  /*f3f0*/  IMAD R4, R8, 0x8, R2 ;  /* 0x0000000808047824 */ /* 0x004fe200078e0202 */
[----:B------:R-:W-:-:S04]  /*f400*/  SHF.L.U32 R2, R7, 0x1f, RZ ;  /* 0x0000001f07027819 */ /* 0x000fc800000006ff */
[----:B------:R-:W1:Y:S02]  /*f410*/  SYNCS.PHASECHK.TRANS64.TRYWAIT P0, [R4+URZ+0x28c40], R2 ;  /* 0x028c4002040075a7 */ /* 0x000e64000800017f */
[----:B-1----:R-:W-:Y:S05]  /*f420*/  @!P0 BRA `(.L_x_3734) ;  /* 0x0000002400b48947 */ /* 0x002fea0003800000 */
.L_x_3803:
[----:B------:R-:W-:Y:S05]  /*f430*/  BSYNC B2 ;  /* 0x0000000000027941 */ /* 0x000fea0003800000 */
.L_x_3733:
        /* <DEDUP_REMOVED lines=9> */
.L_x_3736:
[----:B------:R-:W-:Y:S05]  /*f4d0*/  BSYNC B2 ;  /* 0x0000000000027941 */ /* 0x000fea0003800000 */
.L_x_3735:
        /* <DEDUP_REMOVED lines=14> */
.L_x_3737:
        /* <DEDUP_REMOVED lines=14> */
.L_x_3804:
[----:B------:R-:W-:Y:S05]  /*f6a0*/  BSYNC B2 ;  /* 0x0000000000027941 */ /* 0x000fea0003800000 */
.L_x_3738:
        /* <DEDUP_REMOVED lines=11> */
.L_x_3741:
[----:B------:R-:W-:Y:S05]  /*f760*/  BSYNC B2 ;  /* 0x0000000000027941 */ /* 0x000fea0003800000 */
.L_x_3740:
[----:B------:R-:W2:Y:S04]  /*f770*/  LDL R8, [R1+0x4] ;  /* 0x0000040001087983 */ /* 0x000ea80000100800 */
        /* <DEDUP_REMOVED lines=10> */
.L_x_3742:
        /* <DEDUP_REMOVED lines=16> */
.L_x_3743:
        /* <DEDUP_REMOVED lines=16> */
.L_x_3744:
        /* <DEDUP_REMOVED lines=16> */
.L_x_3745:
        /* <DEDUP_REMOVED lines=16> */
.L_x_3746:
        /* <DEDUP_REMOVED lines=16> */
.L_x_3747:
        /* <DEDUP_REMOVED lines=16> */
.L_x_3748:
        /* <DEDUP_REMOVED lines=16> */
.L_x_3749:
        /* <DEDUP_REMOVED lines=11> */
.L_x_3731:
[----:B------:R-:W-:Y:S05]  /*ffd0*/  BSYNC B1 ;  /* 0x0000000000017941 */ /* 0x000fea0003800000 */
.L_x_3730:
[C---:B------:R-:W-:Y:S01]  /*ffe0*/  ISETP.GT.AND P0, PT, R0.reuse, 0x1, PT ;  /* 0x000000010000780c */ /* 0x040fe20003f04270 */
[----:B------:R-:W-:-:S12]  /*fff0*/  VIADD R0, R0, 0xfffffffe ;  /* 0xfffffffe00007836 */ /* 0x000fd80000000000 */
[----:B------:R-:W-:Y:S05]  /*10000*/  @P0 BRA `(.L_x_3750) ;  /* 0xffffffe000b80947 */ /* 0x000fea000383ffff */
.L_x_3687:
[----:B------:R-:W-:Y:S05]  /*10010*/  BSYNC B0 ;  /* 0x0000000000007941 */ /* 0x000fea0003800000 */
.L_x_3686:
[----:B------:R-:W2:Y:S04]  /*10020*/  LDL.LU R4, [R1+0x8] ;  /* 0x0000080001047983 */ /* 0x000ea80000300800 */
[----:B------:R-:W3:Y:S01]  /*10030*/  LDL.LU R3, [R1+0x10] ;  /* 0x0000100001037983 */ /* 0x000ee20000300800 */
[----:B------:R-:W1:Y:S01]  /*10040*/  S2R R2, SR_TID.X ;  /* 0x0000000000027919 */ /* 0x000e620000002100 */
[----:B------:R-:W-:Y:S01]  /*10050*/  BSSY B0, `(.L_x_3751) ;  /* 0x0000015000007945 */ /* 0x000fe20003800000 */
[----:B-1----:R-:W-:-:S04]  /*10060*/  LOP3.LUT R2, R2, 0x7f, RZ, 0xc0, !PT ;  /* 0x0000007f02027812 */ /* 0x002fc800078ec0ff */
[----:B------:R-:W-:Y:S01]  /*10070*/  ISETP.NE.AND P1, PT, R2, RZ, PT ;  /* 0x000000ff0200720c */ /* 0x000fe20003f25270 */
[----:B--2---:R-:W-:-:S05]  /*10080*/  VIADD R0, R4, 0x1 ;  /* 0x0000000104007836 */ /* 0x004fca0000000000 */
[----:B------:R-:W-:-:S04]  /*10090*/  ISETP.NE.AND P0, PT, R0, 0x2, PT ;  /* 0x000000020000780c */ /* 0x000fc80003f05270 */
[----:B------:R-:W-:-:S04]  /*100a0*/  SEL R2, RZ, 0x1, P0 ;  /* 0x00000001ff027807 */ /* 0x000fc80000000000 */
[----:B---3--:R-:W-:-:S05]  /*100b0*/  LOP3.LUT R3, R3, R2, RZ, 0x3c, !PT ;  /* 0x0000000203037212 */ /* 0x008fca00078e3cff */
[----:B------:R1:W-:Y:S01]  /*100c0*/  STL [R1+0x10], R3 ;  /* 0x0000100301007387 */ /* 0x0003e20000100800 */
[----:B------:R-:W-:Y:S05]  /*100d0*/  @P1 BRA `(.L_x_3752) ;  /* 0x0000000000301947 */ /* 0x000fea0003800000 */
[----:B------:R-:W2:Y:S01]  /*100e0*/  S2R R5, SR_LANEID ;  /* 0x0000000000057919 */ /* 0x000ea20000000000 */
[----:B------:R-:W-:Y:S01]  /*100f0*/  VOTEU.ANY UR4, UPT, PT ;  /* 0x0000000000047886 */ /* 0x000fe200038e0100 */
[----:B-1----:R-:W1:Y:S01]  /*10100*/  LDC.64 R2, c[0x0][0xc60] ;  /* 0x00031800ff027b82 */ /* 0x002e620000000a00 */
[----:B------:R-:W2:Y:S02]  /*10110*/  FLO.U32 R4, UR4 ;  /* 0x0000000400047d00 */ /* 0x000ea400080e0000 */
[----:B--2---:R-:W-:-:S06]  /*10120*/  ISETP.EQ.U32.AND P1, PT, R4, R5, PT ;  /* 0x000000050400720c */ /* 0x004fcc0003f22070 */
[----:B------:R-:W1:Y:S07]  /*10130*/  POPC R5, UR4 ;  /* 0x0000000400057d09 */ /* 0x000e6e0008000000 */
[----:B-1----:R-:W2:Y:S01]  /*10140*/  @P1 ATOMG.E.ADD.STRONG.GPU PT, R3, desc[UR40][R2.64], R5 ;  /* 0x00000005020319a8 */ /* 0x002ea200081ee1e8 */
[----:B------:R-:W1:Y:S02]  /*10150*/  S2R R6, SR_LTMASK ;  /* 0x0000000000067919 */ /* 0x000e640000003900 */
[----:B-1----:R-:W-:-:S04]  /*10160*/  LOP3.LUT R6, R6, UR4, RZ, 0xc0, !PT ;  /* 0x0000000406067c12 */ /* 0x002fc8000f8ec0ff */
[----:B0-----:R-:W0:Y:S01]  /*10170*/  POPC R7, R6 ;  /* 0x0000000600077309 */ /* 0x001e220000000000 */
[----:B--2---:R-:W0:Y:S02]  /*10180*/  SHFL.IDX PT, R4, R3, R4, 0x1f ;  /* 0x00001f0403047589 */ /* 0x004e2400000e0000 */
[----:B0-----:R-:W-:-:S07]  /*10190*/  IADD3 R16, R4, UR37, R7 ;  /* 0x0000002504107c10 */ /* 0x001fce000fffe007 */
.L_x_3752:
[----:B------:R-:W-:Y:S05]  /*101a0*/  BSYNC B0 ;  /* 0x0000000000007941 */ /* 0x000fea0003800000 */
.L_x_3751:
[----:B------:R-:W-:-:S05]  /*101b0*/  SEL R0, R0, RZ, P0 ;  /* 0x000000ff00007207 */ /* 0x000fca0000000000 */
[----:B------:R2:W-:Y:S02]  /*101c0*/  STL [R1+0x8], R0 ;  /* 0x0000080001007387 */ /* 0x0005e40000100800 */
.L_x_3654:
[----:B------:R-:W-:Y:S05]  /*101d0*/  BSYNC B7 ;  /* 0x0000000000077941 */ /* 0x000fea0003800000 */
.L_x_3652:
[----:B--2---:R-:W2:Y:S02]  /*101e0*/  LDL R0, [R1+0x58] ;  /* 0x0000580001007983 */ /* 0x004ea40000100800 */
[----:B--2---:R-:W-:-:S13]  /*101f0*/  ISETP.NE.AND P0, PT, R0, RZ, PT ;  /* 0x000000ff0000720c */ /* 0x004fda0003f05270 */
[----:B------:R-:W-:Y:S05]  /*10200*/  @!P0 BRA `(.L_x_3753) ;  /* 0x0000000000288947 */ /* 0x000fea0003800000 */
[----:B------:R-:W-:Y:S05]  /*10210*/  WARPSYNC.ALL ;  /* 0x0000000000007948 */ /* 0x000fea0003800000 */
[----:B------:R-:W2:Y:S08]  /*10220*/  S2UR UR5, SR_CgaCtaId ;  /* 0x00000000000579c3 */ /* 0x000eb00000008800 */
[----:B------:R-:W-:Y:S06]  /*10230*/  BAR.SYNC.DEFER_BLOCKING 0x5, 0x180 ;  /* 0x0146000000007b1d */ /* 0x000fec0000010000 */
[----:B------:R-:W-:-:S02]  /*10240*/  UMOV UR4, 0x400 ;  /* 0x0000040000047882 */ /* 0x000fc40000000000 */
[----:B--2---:R-:W-:-:S06]  /*10250*/  ULEA UR4, UR5, UR4, 0x18 ;  /* 0x0000000405047291 */ /* 0x004fcc000f8ec03f */
[----:B------:R-:W-:-:S05]  /*10260*/  IMAD.U32 R0, RZ, RZ, UR4 ;  /* 0x00000004ff007e24 */ /* 0x000fca000f8e00ff */
[----:B------:R3:W4:Y:S04]  /*10270*/  LDS.128 R16, [R0+0x28cd0] ;  /* 0x028cd00000107984 */ /* 0x0007280000000c00 */
[----:B------:R3:W-:Y:S01]  /*10280*/  STL [R1+0x4], R0 ;  /* 0x0000040001007387 */ /* 0x0007e20000100800 */
[----:B------:R-:W-:Y:S06]  /*10290*/  BAR.ARV 0x4, 0x180 ;  /* 0x0106000000007b1d */ /* 0x000fec0000002000 */
[----:B------:R-:W-:Y:S05]  /*102a0*/  BRA `(.L_x_3754) ;  /* 0x0000000800487947 */ /* 0x000fea0003800000 */
.L_x_3753:
[----:B------:R-:W2:Y:S01]  /*102b0*/  S2R R0, SR_TID.X ;  /* 0x0000000000007919 */ /* 0x000ea20000002100 */
[----:B------:R-:W-:Y:S01]  /*102c0*/  UMOV UR4, 0xffffffff ;  /* 0xffffffff00047882 */ /* 0x000fe20000000000 */
[----:B--2---:R-:W-:-:S04]  /*102d0*/  LOP3.LUT R6, R0, 0x1f, RZ, 0xc0, !PT ;  /* 0x0000001f00067812 */ /* 0x004fc800078ec0ff */
[----:B------:R-:W-:Y:S01]  /*102e0*/  ISETP.NE.AND P0, PT, R6, 0x1f, PT ;  /* 0x0000001f0600780c */ /* 0x000fe20003f05270 */
[----:B------:R-:W-:-:S12]  /*102f0*/  BRA.DIV UR4, `(.L_x_3755) ;  /* 0x0000001a04287947 */ /* 0x000fd8000b800000 */
[----:B------:R-:W-:Y:S01]  /*10300*/  IMAD.IADD R5, R19, 0x1, R6 ;  /* 0x0000000113057824 */ /* 0x000fe200078e0206 */
[----:B------:R-:W-:-:S04]  /*10310*/  ULDC UR4, c[0x0][0xc3c] ;  /* 0x00030f0000047ab9 */ /* 0x000fc80000000800 */
[----:B------:R-:W-:-:S13]  /*10320*/  ISETP.GE.OR P1, PT, R5, UR4, !P0 ;  /* 0x0000000405007c0c */ /* 0x000fda000c726670 */
[----:B-1----:R-:W1:Y:S02]  /*10330*/  @!P1 LDC.64 R2, c[0x0][0xc80] ;  /* 0x00032000ff029b82 */ /* 0x002e640000000a00 */
[----:B-1----:R-:W-:-:S06]  /*10340*/  @!P1 IMAD.WIDE R2, R5, 0x4, R2 ;  /* 0x0000000405029825 */ /* 0x002fcc00078e0202 */
[----:B------:R1:W2:Y:S01]  /*10350*/  @!P1 LDG.E R3, desc[UR40][R2.64] ;  /* 0x0000002802039981 */ /* 0x0002a2000c1e1900 */
[C---:B------:R-:W-:Y:S02]  /*10360*/  ISETP.GE.U32.AND P2, PT, R6.reuse, 0x2, PT ;  /* 0x000000020600780c */ /* 0x040fe40003f46070 */
[C---:B------:R-:W-:Y:S01]  /*10370*/  ISETP.GE.U32.AND P3, PT, R6.reuse, 0x4, PT ;  /* 0x000000040600780c */ /* 0x040fe20003f66070 */
[----:B------:R-:W-:Y:S01]  /*10380*/  SHFL.IDX PT, R0, R16, RZ, 0x1f ;  /* 0x00001fff10007589 */ /* 0x000fe200000e0000 */
[C---:B------:R-:W-:Y:S02]  /*10390*/  ISETP.GE.U32.AND P4, PT, R6.reuse, 0x8, PT ;  /* 0x000000080600780c */ /* 0x040fe40003f86070 */
[C---:B------:R-:W-:Y:S01]  /*103a0*/  ISETP.GE.U32.AND P5, PT, R6.reuse, 0x10, PT ;  /* 0x000000100600780c */ /* 0x040fe20003fa6070 */
[----:B------:R-:W-:Y:S01]  /*103b0*/  SHFL.IDX PT, R4, R16, 0x1, 0x1f ;  /* 0x00201f0010047f89 */ /* 0x000fe200000e0000 */
[----:B-1----:R-:W-:Y:S02]  /*103c0*/  IMAD.MOV.U32 R2, RZ, RZ, RZ ;  /* 0x000000ffff027224 */ /* 0x002fe400078e00ff */
[----:B--2---:R-:W-:Y:S01]  /*103d0*/  @!P1 IMAD.MOV.U32 R2, RZ, RZ, R3 ;  /* 0x000000ffff029224 */ /* 0x004fe200078e0003 */
[----:B------:R-:W-:-:S04]  /*103e0*/  ISETP.NE.AND P1, PT, R6, RZ, PT ;  /* 0x000000ff0600720c */ /* 0x000fc80003f25270 */
        /* <DEDUP_REMOVED lines=16> */
.L_x_3814:
[----:B------:R-:W-:Y:S02]  /*104f0*/  ULDC UR4, c[0x0][0xc38] ;  /* 0x00030e0000047ab9 */ /* 0x000fe40000000800 */
[----:B------:R-:W-:-:S04]  /*10500*/  IMAD.U32 R16, RZ, RZ, UR4 ;  /* 0x00000004ff107e24 */ /* 0x000fc8000f8e00ff */
[----:B--2---:R-:W-:-:S04]  /*10510*/  IMAD R6, R14, R16, RZ ;  /* 0x000000100e067224 */ /* 0x004fc800078e02ff */
[----:B------:R-:W-:-:S05]  /*10520*/  IMAD.IADD R4, R4, 0x1, R6 ;  /* 0x0000000104047824 */ /* 0x000fca00078e0206 */
[----:B------:R-:W-:-:S13]  /*10530*/  ISETP.GT.AND P6, PT, R4, R0, PT ;  /* 0x000000000400720c */ /* 0x000fda0003fc4270 */
[----:B------:R-:W-:Y:S05]  /*10540*/  @P6 BRA `(.L_x_3756) ;  /* 0x00000000009c6947 */ /* 0x000fea0003800000 */
.L_x_3761:
[----:B------:R-:W2:Y:S01]  /*10550*/  LDC R6, c[0x0][0xc3c] ;  /* 0x00030f00ff067b82 */ /* 0x000ea20000000800 */
[----:B------:R-:W-:-:S05]  /*10560*/  VIADD R19, R19, 0x1f ;  /* 0x0000001f13137836 */ /* 0x000fca0000000000 */
[----:B--2---:R-:W-:-:S13]  /*10570*/  ISETP.GE.AND P6, PT, R19, R6, PT ;  /* 0x000000061300720c */ /* 0x004fda0003fc6270 */
[----:B------:R-:W-:Y:S05]  /*10580*/  @P6 BRA `(.L_x_3757) ;  /* 0x0000000400446947 */ /* 0x000fea0003800000 */
[----:B------:R-:W2:Y:S01]  /*10590*/  S2R R2, SR_TID.X ;  /* 0x0000000000027919 */ /* 0x000ea20000002100 */
[----:B------:R-:W-:Y:S01]  /*105a0*/  BSSY B0, `(.L_x_3758) ;  /* 0x0000009000007945 */ /* 0x000fe20003800000 */
[----:B--2---:R-:W-:-:S05]  /*105b0*/  LOP3.LUT R2, R2, 0x1f, RZ, 0xc0, !PT ;  /* 0x0000001f02027812 */ /* 0x004fca00078ec0ff */
[----:B------:R-:W-:Y:S02]  /*105c0*/  IMAD.IADD R5, R19, 0x1, R2 ;  /* 0x0000000113057824 */ /* 0x000fe400078e0202 */
[----:B------:R-:W-:-:S03]  /*105d0*/  IMAD.MOV.U32 R2, RZ, RZ, RZ ;  /* 0x000000ffff027224 */ /* 0x000fc600078e00ff */
[----:B------:R-:W-:-:S13]  /*105e0*/  ISETP.GE.OR P6, PT, R5, R6, !P0 ;  /* 0x000000060500720c */ /* 0x000fda00047c6670 */
[----:B------:R-:W-:Y:S05]  /*105f0*/  @P6 BRA `(.L_x_3759) ;  /* 0x00000000000c6947 */ /* 0x000fea0003800000 */
[----:B-1----:R-:W1:Y:S02]  /*10600*/  LDC.64 R2, c[0x0][0xc80] ;  /* 0x00032000ff027b82 */ /* 0x002e640000000a00 */
[----:B-1----:R-:W-:-:S06]  /*10610*/  IMAD.WIDE R2, R5, 0x4, R2 ;  /* 0x0000000405027825 */ /* 0x002fcc00078e0202 */
[----:B------:R2:W5:Y:S02]  /*10620*/  LDG.E R2, desc[UR40][R2.64] ;  /* 0x0000002802027981 */ /* 0x000564000c1e1900 */
.L_x_3759:
[----:B------:R-:W-:Y:S05]  /*10630*/  BSYNC B0 ;  /* 0x0000000000007941 */ /* 0x000fea0003800000 */
.L_x_3758:
[----:B------:R-:W-:-:S03]  /*10640*/  UMOV UR4, 0xffffffff ;  /* 0xffffffff00047882 */ /* 0x000fc60000000000 */
[----:B------:R-:W-:Y:S05]  /*10650*/  BRA.DIV UR4, `(.L_x_3760) ;  /* 0x0000001a04747947 */ /* 0x000fea000b800000 */
[----:B-----5:R-:W1:Y:S02]  /*10660*/  SHFL.UP PT, R14, R2, 0x1, RZ ;  /* 0x04200000020e7989 */ /* 0x020e6400000e00ff */
[----:B-12---:R-:W-:-:S05]  /*10670*/  SEL R3, R14, RZ, P1 ;  /* 0x000000ff0e037207 */ /* 0x006fca0000800000 */
        /* <DEDUP_REMOVED lines=14> */
.L_x_3822:
[----:B------:R-:W-:Y:S02]  /*10760*/  ULDC UR4, c[0x0][0xc38] ;  /* 0x00030e0000047ab9 */ /* 0x000fe40000000800 */
[----:B------:R-:W-:-:S04]  /*10770*/  IMAD.U32 R16, RZ, RZ, UR4 ;  /* 0x00000004ff107e24 */ /* 0x000fc8000f8e00ff */
[----:B--2---:R-:W-:-:S04]  /*10780*/  IMAD R6, R14, R16, RZ ;  /* 0x000000100e067224 */ /* 0x004fc800078e02ff */
[----:B------:R-:W-:-:S05]  /*10790*/  IMAD.IADD R4, R6, 0x1, R4 ;  /* 0x0000000106047824 */ /* 0x000fca00078e0204 */
[----:B------:R-:W-:-:S13]  /*107a0*/  ISETP.GT.AND P6, PT, R4, R0, PT ;  /* 0x000000000400720c */ /* 0x000fda0003fc4270 */
[----:B------:R-:W-:Y:S05]  /*107b0*/  @!P6 BRA `(.L_x_3761) ;  /* 0xfffffffc0064e947 */ /* 0x000fea000383ffff */
.L_x_3756:
        /* <DEDUP_REMOVED lines=8> */
.L_x_3826:
[----:B------:R-:W-:Y:S01]  /*10840*/  ISETP.NE.AND P0, PT, R5, RZ, PT ;  /* 0x000000ff0500720c */ /* 0x000fe20003f05270 */
[----:B------:R-:W-:-:S12]  /*10850*/  IMAD.MOV.U32 R14, RZ, RZ, RZ ;  /* 0x000000ffff0e7224 */ /* 0x000fd800078e00ff */
[----:B------:R-:W-:Y:S05]  /*10860*/  @!P0 BRA `(.L_x_3763) ;  /* 0x0000000000108947 */ /* 0x000fea0003800000 */
[----:B------:R-:W-:Y:S01]  /*10870*/  UMOV UR4, 0xffffffff ;  /* 0xffffffff00047882 */ /* 0x000fe20000000000 */
[----:B0-----:R-:W-:Y:S02]  /*10880*/  VIADD R12, R4, 0xffffffff ;  /* 0xffffffff040c7836 */ /* 0x001fe40000000000 */
[----:B------:R-:W-:Y:S05]  /*10890*/  BRA.DIV UR4, `(.L_x_3764) ;  /* 0x0000001a04ec7947 */ /* 0x000fea000b800000 */
[----:B------:R4:W0:Y:S02]  /*108a0*/  SHFL.IDX PT, R14, R3, R12, 0x1f ;  /* 0x00001f0c030e7589 */ /* 0x00082400000e0000 */
.L_x_3763:
[----:B---3--:R-:W-:Y:S01]  /*108b0*/  IABS R5, R17 ;  /* 0x0000001100057213 */ /* 0x008fe20000000000 */
[----:B0-----:R-:W-:Y:S02]  /*108c0*/  IMAD R16, R14, R16, R6 ;  /* 0x000000100e107224 */ /* 0x001fe400078e0206 */
[----:B------:R-:W-:Y:S01]  /*108d0*/  IMAD.IADD R19, R4, 0x1, R19 ;  /* 0x0000000104137824 */ /* 0x000fe200078e0213 */
[----:B------:R-:W0:Y:S01]  /*108e0*/  I2F.RP R7, R5 ;  /* 0x0000000500077306 */ /* 0x000e220000209400 */
[----:B------:R-:W-:-:S07]  /*108f0*/  IMAD.IADD R0, R0, 0x1, -R16 ;  /* 0x0000000100007824 */ /* 0x000fce00078e0a10 */
[----:B0-----:R-:W0:Y:S02]  /*10900*/  MUFU.RCP R7, R7 ;  /* 0x0000000700077308 */ /* 0x001e240000001000 */
[----:B0----5:R-:W-:-:S06]  /*10910*/  VIADD R8, R7, 0xffffffe ;  /* 0x0ffffffe07087836 */ /* 0x021fcc0000000000 */
[----:B-1--4-:R-:W2:Y:S02]  /*10920*/  F2I.FTZ.U32.TRUNC.NTZ R3, R8 ;  /* 0x0000000800037305 */ /* 0x012ea4000021f000 */
[----:B--2---:R-:W-:-:S04]  /*10930*/  IMAD.MOV R2, RZ, RZ, -R3 ;  /* 0x000000ffff027224 */ /* 0x004fc800078e0a03 */
[----:B------:R-:W-:Y:S02]  /*10940*/  IMAD R6, R2, R5, RZ ;  /* 0x0000000502067224 */ /* 0x000fe400078e02ff */
[----:B------:R-:W-:-:S04]  /*10950*/  IMAD.MOV.U32 R2, RZ, RZ, RZ ;  /* 0x000000ffff027224 */ /* 0x000fc800078e00ff */
[----:B------:R-:W-:Y:S01]  /*10960*/  IMAD.HI.U32 R2, R3, R6, R2 ;  /* 0x0000000603027227 */ /* 0x000fe200078e0002 */
[----:B------:R-:W-:Y:S02]  /*10970*/  IABS R6, R17 ;  /* 0x0000001100067213 */ /* 0x000fe40000000000 */
[----:B------:R-:W-:-:S03]  /*10980*/  IABS R3, R0 ;  /* 0x0000000000037213 */ /* 0x000fc60000000000 */
[----:B------:R-:W-:Y:S02]  /*10990*/  IMAD.MOV R6, RZ, RZ, -R6 ;  /* 0x000000ffff067224 */ /* 0x000fe400078e0a06 */
        /* <DEDUP_REMOVED lines=10> */
[----:B------:R-:W-:Y:S01]  /*10a40*/  @!P2 IMAD.MOV R2, RZ, RZ, -R2 ;  /* 0x000000ffff02a224 */ /* 0x000fe200078e0a02 */
[----:B------:R-:W-:-:S05]  /*10a50*/  @!P1 LOP3.LUT R2, RZ, R17, RZ, 0x33, !PT ;  /* 0x00000011ff029212 */ /* 0x000fca00078e33ff */
[--C-:B------:R-:W-:Y:S02]  /*10a60*/  IMAD.MOV R3, RZ, RZ, -R2.reuse ;  /* 0x000000ffff037224 */ /* 0x100fe400078e0a02 */
[----:B------:R-:W-:Y:S02]  /*10a70*/  IMAD.MOV.U32 R18, RZ, RZ, R2 ;  /* 0x000000ffff127224 */ /* 0x000fe400078e0002 */
[----:B------:R-:W-:Y:S01]  /*10a80*/  IMAD R17, R17, R3, R0 ;  /* 0x0000000311117224 */ /* 0x000fe200078e0200 */
[----:B------:R-:W-:Y:S06]  /*10a90*/  BRA `(.L_x_3765) ;  /* 0x00000000001c7947 */ /* 0x000fec0003800000 */
.L_x_3757:
[----:B------:R-:W-:Y:S01]  /*10aa0*/  UMOV UR4, URZ ;  /* 0x0000003f00047c82 */ /* 0x000fe20008000000 */
[----:B------:R-:W-:Y:S01]  /*10ab0*/  UMOV UR5, URZ ;  /* 0x0000003f00057c82 */ /* 0x000fe20008000000 */
[----:B------:R-:W-:Y:S01]  /*10ac0*/  ULDC UR6, c[0x0][0xc3c] ;  /* 0x00030f0000067ab9 */ /* 0x000fe20000000800 */
[----:B------:R-:W-:Y:S02]  /*10ad0*/  IMAD.MOV.U32 R16, RZ, RZ, R0 ;  /* 0x000000ffff107224 */ /* 0x000fe400078e0000 */
[----:B------:R-:W-:Y:S02]  /*10ae0*/  IMAD.U32 R17, RZ, RZ, UR4 ;  /* 0x00000004ff117e24 */ /* 0x000fe4000f8e00ff */
[----:B------:R-:W-:Y:S02]  /*10af0*/  IMAD.U32 R18, RZ, RZ, UR5 ;  /* 0x00000005ff127e24 */ /* 0x000fe4000f8e00ff */
[----:B------:R-:W-:-:S07]  /*10b00*/  IMAD.U32 R19, RZ, RZ, UR6 ;  /* 0x00000006ff137e24 */ /* 0x000fce000f8e00ff */
.L_x_3765:
[----:B------:R2:W3:Y:S01]  /*10b10*/  LDL R2, [R1+0x4] ;  /* 0x0000040001027983 */ /* 0x0004e20000100800 */
[----:B------:R-:W4:Y:S01]  /*10b20*/  S2R R0, SR_TID.X ;  /* 0x0000000000007919 */ /* 0x000f220000002100 */
[----:B------:R-:W-:Y:S05]  /*10b30*/  WARPSYNC.ALL ;  /* 0x0000000000007948 */ /* 0x000fea0003800000 */
[----:B----4-:R-:W-:Y:S01]  /*10b40*/  LOP3.LUT R0, R0, 0x1f, RZ, 0xc0, !PT ;  /* 0x0000001f00007812 */ /* 0x010fe200078ec0ff */
[----:B------:R-:W-:Y:S03]  /*10b50*/  BAR.SYNC.DEFER_BLOCKING 0x4, 0x180 ;  /* 0x0106000000007b1d */ /* 0x000fe60000010000 */
[----:B------:R-:W-:-:S13]  /*10b60*/  ISETP.NE.AND P0, PT, R0, RZ, PT ;  /* 0x000000ff0000720c */ /* 0x000fda0003f05270 */
[----:B-1----:R-:W3:Y:S01]  /*10b70*/  @!P0 S2R R3, SR_CgaCtaId ;  /* 0x0000000000038919 */ /* 0x002ee20000008800 */
[----:B------:R-:W-:-:S04]  /*10b80*/  @!P0 MOV R0, 0x400 ;  /* 0x0000040000008802 */ /* 0x000fc80000000f00 */
[----:B---3--:R-:W-:-:S05]  /*10b90*/  @!P0 LEA R2, R3, R0, 0x18 ;  /* 0x0000000003028211 */ /* 0x008fca00078ec0ff */
[----:B------:R2:W-:Y:S04]  /*10ba0*/  @!P0 STS.128 [R2+0x28cd0], R16 ;  /* 0x028cd01002008388 */ /* 0x0005e80000000c00 */
[----:B------:R2:W-:Y:S01]  /*10bb0*/  @!P0 STL [R1+0x4], R2 ;  /* 0x0000040201008387 */ /* 0x0005e20000100800 */
[----:B------:R-:W-:Y:S06]  /*10bc0*/  BAR.ARV 0x5, 0x180 ;  /* 0x0146000000007b1d */ /* 0x000fec0000002000 */
.L_x_3754:
[----:B------:R-:W-:Y:S02]  /*10bd0*/  ULDC UR4, c[0x0][0xc3c] ;  /* 0x00030f0000047ab9 */ /* 0x000fe40000000800 */
[----:B----4-:R-:W-:-:S13]  /*10be0*/  ISETP.GE.AND P0, PT, R19, UR4, PT ;  /* 0x0000000413007c0c */ /* 0x010fda000bf06270 */
[----:B------:R-:W-:Y:S05]  /*10bf0*/  @!P0 BRA `(.L_x_3766) ;  /* 0xffffffa000808947 */ /* 0x000fea000383ffff */
[----:B------:R-:W-:Y:S05]  /*10c00*/  BSYNC B8 ;  /* 0x0000000000087941 */ /* 0x000fea0003800000 */
.L_x_3648:
[----:B---3--:R-:W3:Y:S01]  /*10c10*/  LDL.LU R0, [R1+0x3c] ;  /* 0x00003c0001007983 */ /* 0x008ee20000300800 */
[----:B------:R-:W-:Y:S01]  /*10c20*/  BSSY B0, `(.L_x_3767) ;  /* 0x000000b000007945 */ /* 0x000fe20003800000 */
[----:B------:R-:W4:Y:S01]  /*10c30*/  S2R R5, SR_CgaCtaId ;  /* 0x0000000000057919 */ /* 0x000f220000008800 */
[----:B---3--:R-:W-:-:S05]  /*10c40*/  VIADD R0, R0, 0x1 ;  /* 0x0000000100007836 */ /* 0x008fca0000000000 */
[----:B--2---:R-:W-:-:S04]  /*10c50*/  LEA.HI R2, R0, R0, RZ, 0x1 ;  /* 0x0000000000027211 */ /* 0x004fc800078f08ff */
[----:B-1----:R-:W-:-:S05]  /*10c60*/  LOP3.LUT R3, R2, 0xfffffffe, RZ, 0xc0, !PT ;  /* 0xfffffffe02037812 */ /* 0x002fca00078ec0ff */
[----:B------:R-:W-:Y:S01]  /*10c70*/  IMAD.IADD R3, R0, 0x1, -R3 ;  /* 0x0000000100037824 */ /* 0x000fe200078e0a03 */
[----:B------:R-:W-:-:S04]  /*10c80*/  MOV R0, 0x400 ;  /* 0x0000040000007802 */ /* 0x000fc80000000f00 */
[----:B----4-:R-:W-:Y:S02]  /*10c90*/  LEA R0, R5, R0, 0x18 ;  /* 0x0000000005007211 */ /* 0x010fe400078ec0ff */
[----:B------:R-:W-:-:S04]  /*10ca0*/  SHF.L.U32 R3, R3, 0x1f, RZ ;  /* 0x0000001f03037819 */ /* 0x000fc800000006ff */
[----:B------:R-:W1:Y:S02]  /*10cb0*/  SYNCS.PHASECHK.TRANS64.TRYWAIT P0, [R0+URZ+0x28c20], R3 ;  /* 0x028c2003000075a7 */ /* 0x000e64000800017f */
[----:B-1----:R-:W-:Y:S05]  /*10cc0*/  @!P0 BRA `(.L_x_3768) ;  /* 0x0000001800048947 */ /* 0x002fea0003800000 */
.L_x_3829:
[----:B------:R-:W-:Y:S05]  /*10cd0*/  BSYNC B0 ;  /* 0x0000000000007941 */ /* 0x000fea0003800000 */
.L_x_3767:
[----:B------:R-:W-:-:S03]  /*10ce0*/  UMOV UR4, 0xffffffff ;  /* 0xffffffff00047882 */ /* 0x000fc60000000000 */
[----:B------:R-:W-:Y:S05]  /*10cf0*/  BRA.DIV UR4, `(.L_x_3769) ;  /* 0x0000001a040c7947 */ /* 0x000fea000b800000 */
[----:B------:R-:W2:Y:S02]  /*10d00*/  S2R R2, SR_TID.X ;  /* 0x0000000000027919 */ /* 0x000ea40000002100 */
[----:B--2---:R-:W-:-:S04]  /*10d10*/  SHF.R.U32.HI R2, RZ, 0x5, R2 ;  /* 0x00000005ff027819 */ /* 0x004fc80000011602 */
[----:B------:R-:W-:-:S05]  /*10d20*/  LOP3.LUT R2, R2, 0x3, RZ, 0xc0, !PT ;  /* 0x0000000302027812 */ /* 0x000fca00078ec0ff */
[----:B------:R2:W3:Y:S02]  /*10d30*/  SHFL.IDX PT, R14, R2, RZ, 0x1f ;  /* 0x00001fff020e7589 */ /* 0x0004e400000e0000 */
.L_x_3832:
[----:B---3--:R-:W-:Y:S01]  /*10d40*/  ISETP.NE.AND P0, PT, R14, RZ, PT ;  /* 0x000000ff0e00720c */ /* 0x008fe20003f05270 */
[----:B------:R-:W-:-:S12]  /*10d50*/  BSSY B0, `(.L_x_3770) ;  /* 0x0000027000007945 */ /* 0x000fd80003800000 */
[----:B------:R-:W-:Y:S05]  /*10d60*/  @P0 BRA `(.L_x_3771) ;  /* 0x0000000000940947 */ /* 0x000fea0003800000 */
[----:B------:R-:W-:-:S03]  /*10d70*/  UMOV UR4, 0xffffffff ;  /* 0xffffffff00047882 */ /* 0x000fc60000000000 */
[----:B------:R-:W-:Y:S05]  /*10d80*/  BRA.DIV UR4, `(.L_x_3772) ;  /* 0x0000001a041c7947 */ /* 0x000fea000b800000 */
[----:B------:R-:W-:-:S13]  /*10d90*/  ELECT P6, URZ, PT ;  /* 0x00000000003f782f */ /* 0x000fda00038c0000 */
.L_x_3835:
[----:B------:R-:W-:Y:S05]  /*10da0*/  @!P6 BRA `(.L_x_3771) ;  /* 0x000000000084e947 */ /* 0x000fea0003800000 */
[----:B------:R-:W-:-:S06]  /*10db0*/  ULOP3.LUT UR4, UR36, 0x2, URZ, 0xfc, !UPT ;  /* 0x0000000224047892 */ /* 0x000fcc000f8efc3f */
[----:B--2---:R-:W-:-:S05]  /*10dc0*/  IMAD.U32 R2, RZ, RZ, UR4 ;  /* 0x00000004ff027e24 */ /* 0x004fca000f8e00ff */
[----:B------:R-:W-:-:S13]  /*10dd0*/  ISETP.NE.AND P2, PT, R2, 0x3, PT ;  /* 0x000000030200780c */ /* 0x000fda0003f45270 */
[----:B------:R-:W-:Y:S05]  /*10de0*/  @!P2 BRA `(.L_x_3773) ;  /* 0x000000000004a947 */ /* 0x000fea0003800000 */
[----:B------:R-:W-:Y:S01]  /*10df0*/  BPT.TRAP 0x1 ;  /* 0x000000040000795c */ /* 0x000fe20000300000 */
.L_x_3773:
[----:B-1----:R-:W2:Y:S04]  /*10e00*/  LDL R3, [R1+0x8] ;  /* 0x0000080001037983 */ /* 0x002ea80000100800 */
[----:B0-----:R-:W3:Y:S01]  /*10e10*/  LDL.LU R7, [R1+0x10] ;  /* 0x0000100001077983 */ /* 0x001ee20000300800 */
        /* <DEDUP_REMOVED lines=12> */
.L_x_3836:
[----:B------:R-:W1:Y:S02]  /*10ee0*/  SYNCS.PHASECHK.TRANS64.TRYWAIT P0, [R7+URZ], R2 ;  /* 0x00000002070075a7 */ /* 0x000e64000800017f */
[----:B-1----:R-:W-:Y:S05]  /*10ef0*/  @!P0 BRA `(.L_x_3775) ;  /* 0x0000001400f48947 */ /* 0x002fea0003800000 */
.L_x_3837:
[----:B------:R-:W-:Y:S05]  /*10f00*/  @!P2 BRA `(.L_x_3776) ;  /* 0x000000000004a947 */ /* 0x000fea0003800000 */
[----:B------:R-:W-:Y:S01]  /*10f10*/  BPT.TRAP 0x1 ;  /* 0x000000040000795c */ /* 0x000fe20000300000 */
.L_x_3776:
[----:B------:R-:W2:Y:S01]  /*10f20*/  LDL.LU R4, [R1+0x8] ;  /* 0x0000080001047983 */ /* 0x000ea20000300800 */
[----:B------:R-:W-:-:S04]  /*10f30*/  VIADD R0, R0, 0x28c60 ;  /* 0x00028c6000007836 */ /* 0x000fc80000000000 */
[----:B--2---:R-:W-:-:S04]  /*10f40*/  IMAD R4, R4, 0x8, R0 ;  /* 0x0000000804047824 */ /* 0x004fc800078e0200 */
[----:B------:R-:W2:Y:S02]  /*10f50*/  SYNCS.PHASECHK.TRANS64.TRYWAIT P0, [R4+URZ], R5 ;  /* 0x00000005040075a7 */ /* 0x000ea4000800017f */
[----:B--2---:R-:W-:Y:S05]  /*10f60*/  @!P0 BRA `(.L_x_3777) ;  /* 0x0000001400ec8947 */ /* 0x004fea0003800000 */
.L_x_3838:
[----:B------:R-:W-:-:S07]  /*10f70*/  IMAD R3, R3, 0x8, R0 ;  /* 0x0000000803037824 */ /* 0x000fce00078e0200 */
.L_x_3778:
[----:B---3--:R3:W4:Y:S02]  /*10f80*/  SYNCS.PHASECHK.TRANS64.TRYWAIT P0, [R3+URZ], R2 ;  /* 0x00000002030075a7 */ /* 0x008724000800017f */
[----:B----4-:R-:W-:Y:S05]  /*10f90*/  @!P0 NANOSLEEP.SYNCS 0x989680 ;  /* 0x009896800000895d */ /* 0x010fea0003900000 */
[----:B------:R-:W4:Y:S02]  /*10fa0*/  @!P0 SYNCS.PHASECHK.TRANS64 P0, [R3+URZ], R2 ;  /* 0x00000002030085a7 */ /* 0x000f24000800007f */
[----:B----4-:R-:W-:Y:S05]  /*10fb0*/  @!P0 BRA `(.L_x_3778) ;  /* 0xfffffffc00f08947 */ /* 0x010fea000383ffff */
.L_x_3771:
[----:B------:R-:W-:Y:S05]  /*10fc0*/  BSYNC B0 ;  /* 0x0000000000007941 */ /* 0x000fea0003800000 */
.L_x_3770:
[----:B------:R-:W-:Y:S05]  /*10fd0*/  EXIT ;  /* 0x000000000000794d */ /* 0x000fea0003800000 */
.L_x_3599:
[----:B0-----:R-:W-:-:S04]  /*10fe0*/  IMAD.U32 R3, RZ, RZ, UR16 ;  /* 0x00000010ff037e24 */ /* 0x001fc8000f8e00ff */
[----:B------:R0:W1:Y:S03]  /*10ff0*/  SYNCS.PHASECHK.TRANS64.TRYWAIT P0, [R3+URZ+0x28c50], R0 ;  /* 0x028c5000030075a7 */ /* 0x000066000800017f */
[----:B-1----:R-:W-:Y:S05]  /*11000*/  @!P0 NANOSLEEP.SYNCS 0x989680 ;  /* 0x009896800000895d */ /* 0x002fea0003900000 */
[----:B------:R-:W1:Y:S02]  /*11010*/  @!P0 SYNCS.PHASECHK.TRANS64 P0, [R3+URZ+0x28c50], R0 ;  /* 0x028c5000030085a7 */ /* 0x000e64000800007f */
[----:B-1----:R-:W-:Y:S05]  /*11020*/  @!P0 BRA `(.L_x_3599) ;  /* 0xfffffffc00ec8947 */ /* 0x002fea000383ffff */
[----:B------:R-:W-:Y:S05]  /*11030*/  BRA `(.L_x_3779) ;  /* 0xffffff0800407947 */ /* 0x000fea000383ffff */
.L_x_3604:
[----:B-1----:R-:W-:-:S04]  /*11040*/  IMAD.U32 R3, RZ, RZ, UR6 ;  /* 0x00000006ff037e24 */ /* 0x002fc8000f8e00ff */
[----:B------:R1:W2:Y:S03]  /*11050*/  SYNCS.PHASECHK.TRANS64.TRYWAIT P0, [R3+URZ+0x28c50], R0 ;  /* 0x028c5000030075a7 */ /* 0x0002a6000800017f */
[----:B--2---:R-:W-:Y:S05]  /*11060*/  @!P0 NANOSLEEP.SYNCS 0x989680 ;  /* 0x009896800000895d */ /* 0x004fea0003900000 */
[----:B------:R-:W2:Y:S02]  /*11070*/  @!P0 SYNCS.PHASECHK.TRANS64 P0, [R3+URZ+0x28c50], R0 ;  /* 0x028c5000030085a7 */ /* 0x000ea4000800007f */
[----:B--2---:R-:W-:Y:S05]  /*11080*/  @!P0 BRA `(.L_x_3604) ;  /* 0xfffffffc00ec8947 */ /* 0x004fea000383ffff */
[----:B------:R-:W-:Y:S05]  /*11090*/  BRA `(.L_x_3603) ;  /* 0xffffff14004c7947 */ /* 0x000fea000383ffff */
.L_x_3607:
[----:B0-----:R-:W-:-:S04]  /*110a0*/  IMAD.U32 R3, RZ, RZ, UR42 ;  /* 0x0000002aff037e24 */ /* 0x001fc8000f8e00ff */
[----:B------:R0:W1:Y:S03]  /*110b0*/  SYNCS.PHASECHK.TRANS64.TRYWAIT P1, [R3+URZ+0x28c00], R0 ;  /* 0x028c0000030075a7 */ /* 0x000066000802017f */
[----:B-1----:R-:W-:Y:S05]  /*110c0*/  @!P1 NANOSLEEP.SYNCS 0x989680 ;  /* 0x009896800000995d */ /* 0x002fea0003900000 */
[----:B------:R-:W1:Y:S02]  /*110d0*/  @!P1 SYNCS.PHASECHK.TRANS64 P1, [R3+URZ+0x28c00], R0 ;  /* 0x028c0000030095a7 */ /* 0x000e64000802007f */
[----:B-1----:R-:W-:Y:S05]  /*110e0*/  @!P1 BRA `(.L_x_3607) ;  /* 0xfffffffc00ec9947 */ /* 0x002fea000383ffff */
[----:B------:R-:W-:Y:S05]  /*110f0*/  BRA `(.L_x_3780) ;  /* 0xffffff2000ac7947 */ /* 0x000fea000383ffff */
.L_x_3611:
[----:B--2---:R2:W3:Y:S02]  /*11100*/  SYNCS.PHASECHK.TRANS64.TRYWAIT P1, [R7+URZ+0x28c30], R8 ;  /* 0x028c3008070075a7 */ /* 0x0044e4000802017f */
[----:B---3--:R-:W-:Y:S05]  /*11110*/  @!P1 NANOSLEEP.SYNCS 0x989680 ;  /* 0x009896800000995d */ /* 0x008fea0003900000 */
[----:B------:R-:W3:Y:S02]  /*11120*/  @!P1 SYNCS.PHASECHK.TRANS64 P1, [R7+URZ+0x28c30], R8 ;  /* 0x028c3008070095a7 */ /* 0x000ee4000802007f */
[----:B---3--:R-:W-:Y:S05]  /*11130*/  @!P1 BRA `(.L_x_3611) ;  /* 0xfffffffc00f09947 */ /* 0x008fea000383ffff */
[----:B------:R-:W-:Y:S05]  /*11140*/  BRA `(.L_x_3610) ;  /* 0xffffff2000c87947 */ /* 0x000fea000383ffff */
.L_x_3615:
[----:B----4-:R4:W0:Y:S02]  /*11150*/  SYNCS.PHASECHK.TRANS64.TRYWAIT P2, [R7+URZ+0x28c50], R8 ;  /* 0x028c5008070075a7 */ /* 0x010824000804017f */
[----:B0-----:R-:W-:Y:S05]  /*11160*/  @!P2 NANOSLEEP.SYNCS 0x989680 ;  /* 0x009896800000a95d */ /* 0x001fea0003900000 */
[----:B------:R-:W0:Y:S02]  /*11170*/  @!P2 SYNCS.PHASECHK.TRANS64 P2, [R7+URZ+0x28c50], R8 ;  /* 0x028c50080700a5a7 */ /* 0x000e24000804007f */
[----:B0-----:R-:W-:Y:S05]  /*11180*/  @!P2 BRA `(.L_x_3615) ;  /* 0xfffffffc00f0a947 */ /* 0x001fea000383ffff */
[----:B------:R-:W-:Y:S05]  /*11190*/  BRA `(.L_x_3614) ;  /* 0xffffff3400dc7947 */ /* 0x000fea000383ffff */
.L_x_3620:
[----:B--2---:R-:W-:-:S04]  /*111a0*/  IMAD.U32 R3, RZ, RZ, UR23 ;  /* 0x00000017ff037e24 */ /* 0x004fc8000f8e00ff */
[----:B------:R2:W3:Y:S03]  /*111b0*/  SYNCS.PHASECHK.TRANS64.TRYWAIT P3, [R3+URZ+0x28c30], R8 ;  /* 0x028c3008030075a7 */ /* 0x0004e6000806017f */
[----:B---3--:R-:W-:Y:S05]  /*111c0*/  @!P3 NANOSLEEP.SYNCS 0x989680 ;  /* 0x009896800000b95d */ /* 0x008fea0003900000 */
[----:B------:R-:W3:Y:S02]  /*111d0*/  @!P3 SYNCS.PHASECHK.TRANS64 P3, [R3+URZ+0x28c30], R8 ;  /* 0x028c30080300b5a7 */ /* 0x000ee4000806007f */
[----:B---3--:R-:W-:Y:S05]  /*111e0*/  @!P3 BRA `(.L_x_3620) ;  /* 0xfffffffc00ecb947 */ /* 0x008fea000383ffff */
[----:B------:R-:W-:Y:S05]  /*111f0*/  BRA `(.L_x_3619) ;  /* 0xffffff3800b87947 */ /* 0x000fea000383ffff */
.L_x_3624:
[----:B---3--:R3:W4:Y:S02]  /*11200*/  SYNCS.PHASECHK.TRANS64.TRYWAIT P3, [R173+URZ+0x28c50], R8 ;  /* 0x028c5008ad0075a7 */ /* 0x008724000806017f */
[----:B----4-:R-:W-:Y:S05]  /*11210*/  @!P3 NANOSLEEP.SYNCS 0x989680 ;  /* 0x009896800000b95d */ /* 0x010fea0003900000 */
[----:B------:R-:W4:Y:S02]  /*11220*/  @!P3 SYNCS.PHASECHK.TRANS64 P3, [R173+URZ+0x28c50], R8 ;  /* 0x028c5008ad00b5a7 */ /* 0x000f24000806007f */
[----:B----4-:R-:W-:Y:S05]  /*11230*/  @!P3 BRA `(.L_x_3624) ;  /* 0xfffffffc00f0b947 */ /* 0x010fea000383ffff */
[----:B------:R-:W-:Y:S05]  /*11240*/  BRA `(.L_x_3623) ;  /* 0xffffff5000ec7947 */ /* 0x000fea000383ffff */
.L_x_3660:
[----:B------:R-:W1:Y:S01]  /*11250*/  S2R R4, SR_TID.X ;  /* 0x0000000000047919 */ /* 0x000e620000002100 */
[----:B------:R-:W-:Y:S01]  /*11260*/  BSSY B0, `(.L_x_3781) ;  /* 0x000000a000007945 */ /* 0x000fe20003800000 */
[----:B0-----:R-:W-:Y:S02]  /*11270*/  IMAD.MOV.U32 R12, RZ, RZ, RZ ;  /* 0x000000ffff0c7224 */ /* 0x001fe400078e00ff */
[----:B------:R-:W-:Y:S02]  /*11280*/  IMAD.MOV.U32 R11, RZ, RZ, 0x1f ;  /* 0x0000001fff0b7424 */ /* 0x000fe400078e00ff */
[----:B------:R-:W-:Y:S01]  /*11290*/  IMAD.MOV.U32 R15, RZ, RZ, -0x1 ;  /* 0xffffffffff0f7424 */ /* 0x000fe200078e00ff */
[----:B-1----:R-:W-:-:S04]  /*112a0*/  SHF.R.U32.HI R4, RZ, 0x5, R4 ;  /* 0x00000005ff047819 */ /* 0x002fc80000011604 */
[----:B------:R-:W-:-:S05]  /*112b0*/  LOP3.LUT R4, R4, 0x3, RZ, 0xc0, !PT ;  /* 0x0000000304047812 */ /* 0x000fca00078ec0ff */
[----:B------:R-:W-:-:S07]  /*112c0*/  IMAD.MOV.U32 R13, RZ, RZ, R4 ;  /* 0x000000ffff0d7224 */ /* 0x000fce00078e0004 */
[----:B------:R-:W-:Y:S05]  /*112d0*/  WARPSYNC.COLLECTIVE R15, `(.L_x_3782) ;  /* 0x000000000f087348 */ /* 0x000fea0003c00000 */
[----:B------:R0:W1:Y:S02]  /*112e0*/  SHFL.IDX P6, R14, R13, R12, R11 ;  /* 0x0000000c0d0e7389 */ /* 0x00006400000c000b */
[----:B01----:R-:W-:Y:S01]  /*112f0*/  ENDCOLLECTIVE ;  /* 0x000000000000791b */ /* 0x003fe20003800000 */
.L_x_3782:
[----:B------:R-:W-:Y:S05]  /*11300*/  BSYNC B0 ;  /* 0x0000000000007941 */ /* 0x000fea0003800000 */
.L_x_3781:
[----:B------:R-:W-:Y:S05]  /*11310*/  BRA `(.L_x_3783) ;  /* 0xffffffa4009c7947 */ /* 0x000fea000383ffff */
.L_x_3662:
[----:B------:R-:W-:Y:S01]  /*11320*/  BSSY B0, `(.L_x_3784) ;  /* 0x0000006000007945 */ /* 0x000fe20003800000 */
[----:B------:R-:W-:-:S07]  /*11330*/  IMAD.MOV.U32 R15, RZ, RZ, -0x1 ;  /* 0xffffffffff0f7424 */ /* 0x000fce00078e00ff */
[----:B012---:R-:W-:Y:S05]  /*11340*/  WARPSYNC.COLLECTIVE R15, `(.L_x_3785) ;  /* 0x000000000f0c7348 */ /* 0x007fea0003c00000 */
[----:B------:R-:W-:Y:S02]  /*11350*/  ELECT P6, UR62, PT ;  /* 0x00000000003e782f */ /* 0x000fe400038c0000 */
[----:B------:R-:W-:Y:S01]  /*11360*/  MOV R14, UR62 ;  /* 0x0000003e000e7c02 */ /* 0x000fe20008000f00 */
[----:B012---:R-:W-:Y:S10]  /*11370*/  ENDCOLLECTIVE ;  /* 0x000000000000791b */ /* 0x007ff40003800000 */
.L_x_3785:
[----:B------:R-:W-:Y:S05]  /*11380*/  BSYNC B0 ;  /* 0x0000000000007941 */ /* 0x000fea0003800000 */
.L_x_3784:
[----:B------:R-:W-:Y:S05]  /*11390*/  BRA `(.L_x_3786) ;  /* 0xffffffa400a07947 */ /* 0x000fea000383ffff */
.L_x_3664:
[----:B--2---:R2:W3:Y:S02]  /*113a0*/  SYNCS.PHASECHK.TRANS64.TRYWAIT P0, [R0+URZ+0x28c40], R2 ;  /* 0x028c4002000075a7 */ /* 0x0044e4000800017f */
[----:B---3--:R-:W-:Y:S05]  /*113b0*/  @!P0 NANOSLEEP.SYNCS 0x989680 ;  /* 0x009896800000895d */ /* 0x008fea0003900000 */
[----:B------:R-:W3:Y:S02]  /*113c0*/  @!P0 SYNCS.PHASECHK.TRANS64 P0, [R0+URZ+0x28c40], R2 ;  /* 0x028c4002000085a7 */ /* 0x000ee4000800007f */
[----:B---3--:R-:W-:Y:S05]  /*113d0*/  @!P0 BRA `(.L_x_3664) ;  /* 0xfffffffc00f08947 */ /* 0x008fea000383ffff */
[----:B------:R-:W-:Y:S05]  /*113e0*/  BRA `(.L_x_3787) ;  /* 0xffffffa8000c7947 */ /* 0x000fea000383ffff */
.L_x_3668:
[----:B------:R-:W2:Y:S01]  /*113f0*/  LDL.LU R11, [R1+0x38] ;  /* 0x00003800010b7983 */ /* 0x000ea20000300800 */
[----:B------:R-:W-:Y:S02]  /*11400*/  IMAD.MOV.U32 R13, RZ, RZ, R2 ;  /* 0x000000ffff0d7224 */ /* 0x000fe400078e0002 */
[----:B------:R-:W-:Y:S02]  /*11410*/  IMAD.MOV.U32 R12, RZ, RZ, RZ ;  /* 0x000000ffff0c7224 */ /* 0x000fe400078e00ff */
[----:B------:R-:W-:Y:S02]  /*11420*/  IMAD.MOV.U32 R15, RZ, RZ, -0x1 ;  /* 0xffffffffff0f7424 */ /* 0x000fe400078e00ff */
[----:B------:R-:W-:Y:S02]  /*11430*/  IMAD R17, R17, 0x40, R8 ;  /* 0x0000004011117824 */ /* 0x000fe400078e0208 */
[----:B--2---:R-:W-:Y:S02]  /*11440*/  IMAD R0, R11, R7, RZ ;  /* 0x000000070b007224 */ /* 0x004fe400078e02ff */
[----:B------:R-:W-:-:S02]  /*11450*/  IMAD.MOV.U32 R11, RZ, RZ, 0x181f ;  /* 0x0000181fff0b7424 */ /* 0x000fc400078e00ff */
[C---:B------:R-:W-:Y:S01]  /*11460*/  VIADD R7, R17.reuse, 0x10 ;  /* 0x0000001011077836 */ /* 0x040fe20000000000 */
[----:B------:R-:W-:-:S13]  /*11470*/  ISETP.GE.AND P1, PT, R17, R0, PT ;  /* 0x000000001100720c */ /* 0x000fda0003f26270 */
[----:B-----5:R-:W-:Y:S05]  /*11480*/  WARPSYNC.COLLECTIVE R15, `(.L_x_3788) ;  /* 0x000000000f087348 */ /* 0x020fea0003c00000 */
[----:B------:R0:W1:Y:S02]  /*11490*/  SHFL.IDX P6, R14, R13, R12, R11 ;  /* 0x0000000c0d0e7389 */ /* 0x00006400000c000b */
[----:B01---5:R-:W-:Y:S01]  /*114a0*/  ENDCOLLECTIVE ;  /* 0x000000000000791b */ /* 0x023fe20003800000 */
.L_x_3788:
[----:B------:R-:W-:Y:S02]  /*114b0*/  IMAD.MOV.U32 R13, RZ, RZ, R3 ;  /* 0x000000ffff0d7224 */ /* 0x000fe400078e0003 */
[----:B------:R-:W-:-:S07]  /*114c0*/  IMAD.MOV.U32 R4, RZ, RZ, R14 ;  /* 0x000000ffff047224 */ /* 0x000fce00078e000e */
[----:B------:R-:W-:Y:S05]  /*114d0*/  WARPSYNC.COLLECTIVE R15, `(.L_x_3789) ;  /* 0x000000000f087348 */ /* 0x000fea0003c00000 */
[----:B------:R0:W1:Y:S02]  /*114e0*/  SHFL.IDX P6, R14, R13, R12, R11 ;  /* 0x0000000c0d0e7389 */ /* 0x00006400000c000b */
[----:B01----:R-:W-:Y:S01]  /*114f0*/  ENDCOLLECTIVE ;  /* 0x000000000000791b */ /* 0x003fe20003800000 */
.L_x_3789:
[----:B------:R-:W-:Y:S02]  /*11500*/  IMAD.MOV.U32 R13, RZ, RZ, R2 ;  /* 0x000000ffff0d7224 */ /* 0x000fe400078e0002 */
[----:B------:R-:W-:Y:S02]  /*11510*/  IMAD.MOV.U32 R12, RZ, RZ, 0x1 ;  /* 0x00000001ff0c7424 */ /* 0x000fe400078e00ff */
[----:B------:R-:W-:-:S07]  /*11520*/  IMAD.MOV.U32 R5, RZ, RZ, R14 ;  /* 0x000000ffff057224 */ /* 0x000fce00078e000e */
[----:B------:R-:W-:Y:S05]  /*11530*/  WARPSYNC.COLLECTIVE R15, `(.L_x_3790) ;  /* 0x000000000f087348 */ /* 0x000fea0003c00000 */
[----:B------:R0:W1:Y:S02]  /*11540*/  SHFL.IDX P6, R14, R13, R12, R11 ;  /* 0x0000000c0d0e7389 */ /* 0x00006400000c000b */
[----:B01----:R-:W-:Y:S01]  /*11550*/  ENDCOLLECTIVE ;  /* 0x000000000000791b */ /* 0x003fe20003800000 */
.L_x_3790:
        /* <DEDUP_REMOVED lines=10> */
.L_x_3791:
        /* <DEDUP_REMOVED lines=11> */
.L_x_3792:
        /* <DEDUP_REMOVED lines=10> */
.L_x_3793:
[----:B------:R-:W-:Y:S01]  /*11750*/  @!PT LDS RZ, [RZ] ;  /* 0x00000000fffff984 */ /* 0x000fe20000000800 */
[----:B------:R-:W-:Y:S01]  /*11760*/  @!PT LDS RZ, [RZ] ;  /* 0x00000000fffff984 */ /* 0x000fe20000000800 */
[----:B------:R-:W-:Y:S01]  /*11770*/  @!PT LDS RZ, [RZ] ;  /* 0x00000000fffff984 */ /* 0x000fe20000000800 */
[----:B------:R0:W-:Y:S01]  /*11780*/  @!P1 LDGSTS.E.BYPASS.LTC128B.128 [R9+0x20c00], desc[UR40][R4.64], !P0 ;  /* 0x20c0000004099fae */ /* 0x0001e2000c101d68 */
[----:B------:R-:W-:Y:S02]  /*11790*/  IMAD.MOV.U32 R13, RZ, RZ, R2 ;  /* 0x000000ffff0d7224 */ /* 0x000fe400078e0002 */
[----:B0-----:R-:W-:Y:S02]  /*117a0*/  VIADD R4, R17, 0x20 ;  /* 0x0000002011047836 */ /* 0x001fe40000000000 */
[----:B------:R-:W-:-:S03]  /*117b0*/  IMAD.MOV.U32 R12, RZ, RZ, 0x3 ;  /* 0x00000003ff0c7424 */ /* 0x000fc600078e00ff */
[----:B------:R-:W-:Y:S01]  /*117c0*/  ISETP.GE.AND P1, PT, R4, R0, PT ;  /* 0x000000000400720c */ /* 0x000fe20003f26270 */
[----:B------:R-:W-:-:S12]  /*117d0*/  IMAD.MOV.U32 R4, RZ, RZ, R14 ;  /* 0x000000ffff047224 */ /* 0x000fd800078e000e */
[----:B------:R-:W-:Y:S05]  /*117e0*/  WARPSYNC.COLLECTIVE R15, `(.L_x_3794) ;  /* 0x000000000f087348 */ /* 0x000fea0003c00000 */
[----:B------:R0:W1:Y:S02]  /*117f0*/  SHFL.IDX P6, R14, R13, R12, R11 ;  /* 0x0000000c0d0e7389 */ /* 0x00006400000c000b */
[----:B01----:R-:W-:Y:S01]  /*11800*/  ENDCOLLECTIVE ;  /* 0x000000000000791b */ /* 0x003fe20003800000 */
.L_x_3794:
        /* <DEDUP_REMOVED lines=14> */
.L_x_3795:
[----:B------:R-:W-:Y:S01]  /*118f0*/  IMAD.MOV.U32 R3, RZ, RZ, R14 ;  /* 0x000000ffff037224 */ /* 0x000fe200078e000e */
[----:B------:R-:W-:Y:S06]  /*11900*/  BRA `(.L_x_3796) ;  /* 0xffffffac00707947 */ /* 0x000fec000383ffff */
.L_x_3671:
[----:B0-----:R-:W2:Y:S02]  /*11910*/  LDL R2, [R1+0x4] ;  /* 0x0000040001027983 */ /* 0x001ea40000100800 */
[----:B--2---:R0:W1:Y:S02]  /*11920*/  SYNCS.PHASECHK.TRANS64.TRYWAIT P0, [R2+URZ+0x28c20], R0 ;  /* 0x028c2000020075a7 */ /* 0x004064000800017f */
[----:B-1----:R-:W-:Y:S05]  /*11930*/  @!P0 NANOSLEEP.SYNCS 0x989680 ;  /* 0x009896800000895d */ /* 0x002fea0003900000 */
[----:B------:R-:W1:Y:S02]  /*11940*/  @!P0 SYNCS.PHASECHK.TRANS64 P0, [R2+URZ+0x28c20], R0 ;  /* 0x028c2000020085a7 */ /* 0x000e64000800007f */
[----:B-1----:R-:W-:Y:S05]  /*11950*/  @!P0 BRA `(.L_x_3671) ;  /* 0xfffffffc00ec8947 */ /* 0x002fea000383ffff */
[----:B------:R-:W-:Y:S05]  /*11960*/  BRA `(.L_x_3797) ;  /* 0xffffffac00d07947 */ /* 0x000fea000383ffff */
.L_x_3675:
[----:B0-----:R0:W1:Y:S02]  /*11970*/  SYNCS.PHASECHK.TRANS64.TRYWAIT P0, [R3+URZ+0x28c60], R0 ;  /* 0x028c6000030075a7 */ /* 0x001064000800017f */
[----:B-1----:R-:W-:Y:S05]  /*11980*/  @!P0 NANOSLEEP.SYNCS 0x989680 ;  /* 0x009896800000895d */ /* 0x002fea0003900000 */
[----:B------:R-:W1:Y:S02]  /*11990*/  @!P0 SYNCS.PHASECHK.TRANS64 P0, [R3+URZ+0x28c60], R0 ;  /* 0x028c6000030085a7 */ /* 0x000e64000800007f */
[----:B-1----:R-:W-:Y:S05]  /*119a0*/  @!P0 BRA `(.L_x_3675) ;  /* 0xfffffffc00f08947 */ /* 0x002fea000383ffff */
[----:B------:R-:W-:Y:S05]  /*119b0*/  BRA `(.L_x_3798) ;  /* 0xffffffb000007947 */ /* 0x000fea000383ffff */
.L_x_3694:
[----:B-1----:R1:W2:Y:S02]  /*119c0*/  SYNCS.PHASECHK.TRANS64.TRYWAIT P0, [R3+URZ+0x28c40], R2 ;  /* 0x028c4002030075a7 */ /* 0x0022a4000800017f */
[----:B--2---:R-:W-:Y:S05]  /*119d0*/  @!P0 NANOSLEEP.SYNCS 0x989680 ;  /* 0x009896800000895d */ /* 0x004fea0003900000 */
[----:B------:R-:W2:Y:S02]  /*119e0*/  @!P0 SYNCS.PHASECHK.TRANS64 P0, [R3+URZ+0x28c40], R2 ;  /* 0x028c4002030085a7 */ /* 0x000ea4000800007f */
[----:B--2---:R-:W-:Y:S05]  /*119f0*/  @!P0 BRA `(.L_x_3694) ;  /* 0xfffffffc00f08947 */ /* 0x004fea000383ffff */
[----:B------:R-:W-:Y:S05]  /*11a00*/  BRA `(.L_x_3799) ;  /* 0xffffffbc00307947 */ /* 0x000fea000383ffff */
.L_x_3699:
[----:B0-----:R0:W2:Y:S02]  /*11a10*/  SYNCS.PHASECHK.TRANS64.TRYWAIT P0, [R3+URZ+0x28c60], R2 ;  /* 0x028c6002030075a7 */ /* 0x0010a4000800017f */
[----:B--2---:R-:W-:Y:S05]  /*11a20*/  @!P0 NANOSLEEP.SYNCS 0x989680 ;  /* 0x009896800000895d */ /* 0x004fea0003900000 */
[----:B------:R-:W2:Y:S02]  /*11a30*/  @!P0 SYNCS.PHASECHK.TRANS64 P0, [R3+URZ+0x28c60], R2 ;  /* 0x028c6002030085a7 */ /* 0x000ea4000800007f */
[----:B--2---:R-:W-:Y:S05]  /*11a40*/  @!P0 BRA `(.L_x_3699) ;  /* 0xfffffffc00f08947 */ /* 0x004fea000383ffff */
[----:B------:R-:W-:Y:S05]  /*11a50*/  BRA `(.L_x_3800) ;  /* 0xffffffbc00b87947 */ /* 0x000fea000383ffff */
.L_x_3714:
[----:B0-----:R0:W1:Y:S02]  /*11a60*/  SYNCS.PHASECHK.TRANS64.TRYWAIT P0, [R4+URZ+0x28c40], R2 ;  /* 0x028c4002040075a7 */ /* 0x001064000800017f */
[----:B-1----:R-:W-:Y:S05]  /*11a70*/  @!P0 NANOSLEEP.SYNCS 0x989680 ;  /* 0x009896800000895d */ /* 0x002fea0003900000 */
[----:B------:R-:W1:Y:S02]  /*11a80*/  @!P0 SYNCS.PHASECHK.TRANS64 P0, [R4+URZ+0x28c40], R2 ;  /* 0x028c4002040085a7 */ /* 0x000e64000800007f */
[----:B-1----:R-:W-:Y:S05]  /*11a90*/  @!P0 BRA `(.L_x_3714) ;  /* 0xfffffffc00f08947 */ /* 0x002fea000383ffff */
[----:B------:R-:W-:Y:S05]  /*11aa0*/  BRA `(.L_x_3801) ;  /* 0xffffffc800c87947 */ /* 0x000fea000383ffff */
.L_x_3719:
[----:B-1----:R1:W2:Y:S02]  /*11ab0*/  SYNCS.PHASECHK.TRANS64.TRYWAIT P0, [R4+URZ+0x28c60], R2 ;  /* 0x028c6002040075a7 */ /* 0x0022a4000800017f */
[----:B--2---:R-:W-:Y:S05]  /*11ac0*/  @!P0 NANOSLEEP.SYNCS 0x989680 ;  /* 0x009896800000895d */ /* 0x004fea0003900000 */
[----:B------:R-:W2:Y:S02]  /*11ad0*/  @!P0 SYNCS.PHASECHK.TRANS64 P0, [R4+URZ+0x28c60], R2 ;  /* 0x028c6002040085a7 */ /* 0x000ea4000800007f */
[----:B--2---:R-:W-:Y:S05]  /*11ae0*/  @!P0 BRA `(.L_x_3719) ;  /* 0xfffffffc00f08947 */ /* 0x004fea000383ffff */
[----:B------:R-:W-:Y:S05]  /*11af0*/  BRA `(.L_x_3802) ;  /* 0xffffffcc004c7947 */ /* 0x000fea000383ffff */
.L_x_3734:
[----:B-1----:R1:W2:Y:S02]  /*11b00*/  SYNCS.PHASECHK.TRANS64.TRYWAIT P0, [R4+URZ+0x28c40], R2 ;  /* 0x028c4002040075a7 */ /* 0x0022a4000800017f */
[----:B--2---:R-:W-:Y:S05]  /*11b10*/  @!P0 NANOSLEEP.SYNCS 0x989680 ;  /* 0x009896800000895d */ /* 0x004fea0003900000 */
[----:B------:R-:W2:Y:S02]  /*11b20*/  @!P0 SYNCS.PHASECHK.TRANS64 P0, [R4+URZ+0x28c40], R2 ;  /* 0x028c4002040085a7 */ /* 0x000ea4000800007f */
[----:B--2---:R-:W-:Y:S05]  /*11b30*/  @!P0 BRA `(.L_x_3734) ;  /* 0xfffffffc00f08947 */ /* 0x004fea000383ffff */
[----:B------:R-:W-:Y:S05]  /*11b40*/  BRA `(.L_x_3803) ;  /* 0xffffffd800387947 */ /* 0x000fea000383ffff */
.L_x_3739:
[----:B0-----:R0:W2:Y:S02]  /*11b50*/  SYNCS.PHASECHK.TRANS64.TRYWAIT P0, [R4+URZ+0x28c60], R2 ;  /* 0x028c6002040075a7 */ /* 0x0010a4000800017f */
[----:B--2---:R-:W-:Y:S05]  /*11b60*/  @!P0 NANOSLEEP.SYNCS 0x989680 ;  /* 0x009896800000895d */ /* 0x004fea0003900000 */
[----:B------:R-:W2:Y:S02]  /*11b70*/  @!P0 SYNCS.PHASECHK.TRANS64 P0, [R4+URZ+0x28c60], R2 ;  /* 0x028c6002040085a7 */ /* 0x000ea4000800007f */
[----:B--2---:R-:W-:Y:S05]  /*11b80*/  @!P0 BRA `(.L_x_3739) ;  /* 0xfffffffc00f08947 */ /* 0x004fea000383ffff */
[----:B------:R-:W-:Y:S05]  /*11b90*/  BRA `(.L_x_3804) ;  /* 0xffffffd800c07947 */ /* 0x000fea000383ffff */
.L_x_3755:
[----:B------:R-:W-:Y:S01]  /*11ba0*/  BSSY B0, `(.L_x_3805) ;  /* 0x0000008000007945 */ /* 0x000fe20003800000 */
[----:B------:R-:W-:Y:S02]  /*11bb0*/  IMAD.MOV.U32 R13, RZ, RZ, R16 ;  /* 0x000000ffff0d7224 */ /* 0x000fe400078e0010 */
[----:B0-----:R-:W-:Y:S02]  /*11bc0*/  IMAD.MOV.U32 R12, RZ, RZ, RZ ;  /* 0x000000ffff0c7224 */ /* 0x001fe400078e00ff */
[----:B------:R-:W-:Y:S02]  /*11bd0*/  IMAD.MOV.U32 R11, RZ, RZ, 0x1f ;  /* 0x0000001fff0b7424 */ /* 0x000fe400078e00ff */
[----:B------:R-:W-:-:S07]  /*11be0*/  IMAD.MOV.U32 R15, RZ, RZ, -0x1 ;  /* 0xffffffffff0f7424 */ /* 0x000fce00078e00ff */
[----:B-1---5:R-:W-:Y:S05]  /*11bf0*/  WARPSYNC.COLLECTIVE R15, `(.L_x_3806) ;  /* 0x000000000f087348 */ /* 0x022fea0003c00000 */
[----:B------:R0:W2:Y:S02]  /*11c00*/  SHFL.IDX P6, R14, R13, R12, R11 ;  /* 0x0000000c0d0e7389 */ /* 0x0000a400000c000b */
[----:B012--5:R-:W-:Y:S01]  /*11c10*/  ENDCOLLECTIVE ;  /* 0x000000000000791b */ /* 0x027fe20003800000 */
.L_x_3806:
[----:B------:R-:W-:Y:S05]  /*11c20*/  BSYNC B0 ;  /* 0x0000000000007941 */ /* 0x000fea0003800000 */
.L_x_3805:
        /* <DEDUP_REMOVED lines=9> */
.L_x_3807:
        /* <DEDUP_REMOVED lines=18> */
.L_x_3808:
[----:B------:R-:W-:Y:S01]  /*11de0*/  IMAD.MOV.U32 R12, RZ, RZ, 0x2 ;  /* 0x00000002ff0c7424 */ /* 0x000fe200078e00ff */
[----:B------:R-:W-:-:S05]  /*11df0*/  SEL R5, R14, RZ, P1 ;  /* 0x000000ff0e057207 */ /* 0x000fca0000800000 */
[----:B------:R-:W-:-:S04]  /*11e00*/  IMAD.IADD R3, R2, 0x1, R5 ;  /* 0x0000000102037824 */ /* 0x000fc800078e0205 */
[----:B------:R-:W-:-:S07]  /*11e10*/  IMAD.MOV.U32 R13, RZ, RZ, R3 ;  /* 0x000000ffff0d7224 */ /* 0x000fce00078e0003 */
[----:B------:R-:W-:Y:S05]  /*11e20*/  WARPSYNC.COLLECTIVE R15, `(.L_x_3809) ;  /* 0x000000000f087348 */ /* 0x000fea0003c00000 */
[----:B------:R0:W1:Y:S02]  /*11e30*/  SHFL.UP P6, R14, R13, R12, R11 ;  /* 0x0400000c0d0e7389 */ /* 0x00006400000c000b */
[----:B01----:R-:W-:Y:S01]  /*11e40*/  ENDCOLLECTIVE ;  /* 0x000000000000791b */ /* 0x003fe20003800000 */
.L_x_3809:
[----:B------:R-:W-:Y:S01]  /*11e50*/  IMAD.MOV.U32 R12, RZ, RZ, 0x4 ;  /* 0x00000004ff0c7424 */ /* 0x000fe200078e00ff */
[----:B------:R-:W-:-:S05]  /*11e60*/  SEL R14, R14, RZ, P2 ;  /* 0x000000ff0e0e7207 */ /* 0x000fca0001000000 */
[----:B------:R-:W-:-:S04]  /*11e70*/  IMAD.IADD R3, R3, 0x1, R14 ;  /* 0x0000000103037824 */ /* 0x000fc800078e020e */
[----:B------:R-:W-:-:S07]  /*11e80*/  IMAD.MOV.U32 R13, RZ, RZ, R3 ;  /* 0x000000ffff0d7224 */ /* 0x000fce00078e0003 */
[----:B------:R-:W-:Y:S05]  /*11e90*/  WARPSYNC.COLLECTIVE R15, `(.L_x_3810) ;  /* 0x000000000f087348 */ /* 0x000fea0003c00000 */
[----:B------:R0:W1:Y:S02]  /*11ea0*/  SHFL.UP P6, R14, R13, R12, R11 ;  /* 0x0400000c0d0e7389 */ /* 0x00006400000c000b */
[----:B01----:R-:W-:Y:S01]  /*11eb0*/  ENDCOLLECTIVE ;  /* 0x000000000000791b */ /* 0x003fe20003800000 */
.L_x_3810:
[----:B------:R-:W-:Y:S01]  /*11ec0*/  IMAD.MOV.U32 R12, RZ, RZ, 0x8 ;  /* 0x00000008ff0c7424 */ /* 0x000fe200078e00ff */
[----:B------:R-:W-:-:S05]  /*11ed0*/  SEL R14, R14, RZ, P3 ;  /* 0x000000ff0e0e7207 */ /* 0x000fca0001800000 */
[----:B------:R-:W-:-:S04]  /*11ee0*/  IMAD.IADD R3, R3, 0x1, R14 ;  /* 0x0000000103037824 */ /* 0x000fc800078e020e */
[----:B------:R-:W-:-:S07]  /*11ef0*/  IMAD.MOV.U32 R13, RZ, RZ, R3 ;  /* 0x000000ffff0d7224 */ /* 0x000fce00078e0003 */
[----:B------:R-:W-:Y:S05]  /*11f00*/  WARPSYNC.COLLECTIVE R15, `(.L_x_3811) ;  /* 0x000000000f087348 */ /* 0x000fea0003c00000 */
[----:B------:R0:W1:Y:S02]  /*11f10*/  SHFL.UP P6, R14, R13, R12, R11 ;  /* 0x0400000c0d0e7389 */ /* 0x00006400000c000b */
[----:B01----:R-:W-:Y:S01]  /*11f20*/  ENDCOLLECTIVE ;  /* 0x000000000000791b */ /* 0x003fe20003800000 */
.L_x_3811:
[----:B------:R-:W-:Y:S01]  /*11f30*/  IMAD.MOV.U32 R12, RZ, RZ, 0x10 ;  /* 0x00000010ff0c7424 */ /* 0x000fe200078e00ff */
[----:B------:R-:W-:-:S05]  /*11f40*/  SEL R14, R14, RZ, P4 ;  /* 0x000000ff0e0e7207 */ /* 0x000fca0002000000 */
[----:B------:R-:W-:-:S04]  /*11f50*/  IMAD.IADD R3, R3, 0x1, R14 ;  /* 0x0000000103037824 */ /* 0x000fc800078e020e */
[----:B------:R-:W-:-:S07]  /*11f60*/  IMAD.MOV.U32 R13, RZ, RZ, R3 ;  /* 0x000000ffff0d7224 */ /* 0x000fce00078e0003 */
[----:B------:R-:W-:Y:S05]  /*11f70*/  WARPSYNC.COLLECTIVE R15, `(.L_x_3812) ;  /* 0x000000000f087348 */ /* 0x000fea0003c00000 */
[----:B------:R0:W1:Y:S02]  /*11f80*/  SHFL.UP P6, R14, R13, R12, R11 ;  /* 0x0400000c0d0e7389 */ /* 0x00006400000c000b */
[----:B01----:R-:W-:Y:S01]  /*11f90*/  ENDCOLLECTIVE ;  /* 0x000000000000791b */ /* 0x003fe20003800000 */
.L_x_3812:
        /* <DEDUP_REMOVED lines=8> */
.L_x_3813:
[----:B------:R-:W-:Y:S05]  /*12020*/  BRA `(.L_x_3814) ;  /* 0xffffffe400307947 */ /* 0x000fea000383ffff */
.L_x_3760:
[----:B------:R-:W-:Y:S01]  /*12030*/  BSSY B0, `(.L_x_3815) ;  /* 0x0000008000007945 */ /* 0x000fe20003800000 */
[----:B-----5:R-:W-:Y:S02]  /*12040*/  IMAD.MOV.U32 R13, RZ, RZ, R2 ;  /* 0x000000ffff0d7224 */ /* 0x020fe400078e0002 */
[----:B0-----:R-:W-:Y:S02]  /*12050*/  IMAD.MOV.U32 R12, RZ, RZ, 0x1 ;  /* 0x00000001ff0c7424 */ /* 0x001fe400078e00ff */
[----:B------:R-:W-:Y:S02]  /*12060*/  IMAD.MOV.U32 R11, RZ, RZ, RZ ;  /* 0x000000ffff0b7224 */ /* 0x000fe400078e00ff */
[----:B------:R-:W-:-:S07]  /*12070*/  IMAD.MOV.U32 R15, RZ, RZ, -0x1 ;  /* 0xffffffffff0f7424 */ /* 0x000fce00078e00ff */
[----:B-12---:R-:W-:Y:S05]  /*12080*/  WARPSYNC.COLLECTIVE R15, `(.L_x_3816) ;  /* 0x000000000f087348 */ /* 0x006fea0003c00000 */
[----:B------:R0:W3:Y:S02]  /*12090*/  SHFL.UP P6, R14, R13, R12, R11 ;  /* 0x0400000c0d0e7389 */ /* 0x0000e400000c000b */
[----:B0123--:R-:W-:Y:S01]  /*120a0*/  ENDCOLLECTIVE ;  /* 0x000000000000791b */ /* 0x00ffe20003800000 */
.L_x_3816:
[----:B------:R-:W-:Y:S05]  /*120b0*/  BSYNC B0 ;  /* 0x0000000000007941 */ /* 0x000fea0003800000 */
.L_x_3815:
        /* <DEDUP_REMOVED lines=9> */
.L_x_3817:
[----:B------:R-:W-:Y:S01]  /*12150*/  IMAD.MOV.U32 R12, RZ, RZ, 0x4 ;  /* 0x00000004ff0c7424 */ /* 0x000fe200078e00ff */
[----:B------:R-:W-:-:S05]  /*12160*/  SEL R14, R14, RZ, P2 ;  /* 0x000000ff0e0e7207 */ /* 0x000fca0001000000 */
[----:B------:R-:W-:-:S04]  /*12170*/  IMAD.IADD R3, R3, 0x1, R14 ;  /* 0x0000000103037824 */ /* 0x000fc800078e020e */
[----:B------:R-:W-:-:S07]  /*12180*/  IMAD.MOV.U32 R13, RZ, RZ, R3 ;  /* 0x000000ffff0d7224 */ /* 0x000fce00078e0003 */
[----:B------:R-:W-:Y:S05]  /*12190*/  WARPSYNC.COLLECTIVE R15, `(.L_x_3818) ;  /* 0x000000000f087348 */ /* 0x000fea0003c00000 */
[----:B------:R0:W1:Y:S02]  /*121a0*/  SHFL.UP P6, R14, R13, R12, R11 ;  /* 0x0400000c0d0e7389 */ /* 0x00006400000c000b */
[----:B01----:R-:W-:Y:S01]  /*121b0*/  ENDCOLLECTIVE ;  /* 0x000000000000791b */ /* 0x003fe20003800000 */
.L_x_3818:
[----:B------:R-:W-:Y:S01]  /*121c0*/  IMAD.MOV.U32 R12, RZ, RZ, 0x8 ;  /* 0x00000008ff0c7424 */ /* 0x000fe200078e00ff */
[----:B------:R-:W-:-:S05]  /*121d0*/  SEL R14, R14, RZ, P3 ;  /* 0x000000ff0e0e7207 */ /* 0x000fca0001800000 */
[----:B------:R-:W-:-:S04]  /*121e0*/  IMAD.IADD R3, R3, 0x1, R14 ;  /* 0x0000000103037824 */ /* 0x000fc800078e020e */
[----:B------:R-:W-:-:S07]  /*121f0*/  IMAD.MOV.U32 R13, RZ, RZ, R3 ;  /* 0x000000ffff0d7224 */ /* 0x000fce00078e0003 */
[----:B------:R-:W-:Y:S05]  /*12200*/  WARPSYNC.COLLECTIVE R15, `(.L_x_3819) ;  /* 0x000000000f087348 */ /* 0x000fea0003c00000 */
[----:B------:R0:W1:Y:S02]  /*12210*/  SHFL.UP P6, R14, R13, R12, R11 ;  /* 0x0400000c0d0e7389 */ /* 0x00006400000c000b */
[----:B01----:R-:W-:Y:S01]  /*12220*/  ENDCOLLECTIVE ;  /* 0x000000000000791b */ /* 0x003fe20003800000 */
.L_x_3819:
[----:B------:R-:W-:Y:S01]  /*12230*/  IMAD.MOV.U32 R12, RZ, RZ, 0x10 ;  /* 0x00000010ff0c7424 */ /* 0x000fe200078e00ff */
[----:B------:R-:W-:-:S05]  /*12240*/  SEL R14, R14, RZ, P4 ;  /* 0x000000ff0e0e7207 */ /* 0x000fca0002000000 */
[----:B------:R-:W-:-:S04]  /*12250*/  IMAD.IADD R3, R3, 0x1, R14 ;  /* 0x0000000103037824 */ /* 0x000fc800078e020e */
[----:B------:R-:W-:-:S07]  /*12260*/  IMAD.MOV.U32 R13, RZ, RZ, R3 ;  /* 0x000000ffff0d7224 */ /* 0x000fce00078e0003 */
[----:B------:R-:W-:Y:S05]  /*12270*/  WARPSYNC.COLLECTIVE R15, `(.L_x_3820) ;  /* 0x000000000f087348 */ /* 0x000fea0003c00000 */
[----:B------:R0:W1:Y:S02]  /*12280*/  SHFL.UP P6, R14, R13, R12, R11 ;  /* 0x0400000c0d0e7389 */ /* 0x00006400000c000b */
[----:B01----:R-:W-:Y:S01]  /*12290*/  ENDCOLLECTIVE ;  /* 0x000000000000791b */ /* 0x003fe20003800000 */
.L_x_3820:
        /* <DEDUP_REMOVED lines=8> */
.L_x_3821:
[----:B------:R-:W-:Y:S05]  /*12320*/  BRA `(.L_x_3822) ;  /* 0xffffffe4000c7947 */ /* 0x000fea000383ffff */
.L_x_3762:
[----:B------:R-:W-:Y:S01]  /*12330*/  BSSY B0, `(.L_x_3823) ;  /* 0x0000006000007945 */ /* 0x000fe20003800000 */
[----:B------:R-:W-:Y:S01]  /*12340*/  PLOP3.LUT P6, PT, P6, PT, PT, 0x8, 0x0 ;  /* 0x000000000000781c */ /* 0x000fe200037ce170 */
[----:B------:R-:W-:-:S12]  /*12350*/  IMAD.MOV.U32 R15, RZ, RZ, -0x1 ;  /* 0xffffffffff0f7424 */ /* 0x000fd800078e00ff */
[----:B01---5:R-:W-:Y:S05]  /*12360*/  WARPSYNC.COLLECTIVE R15, `(.L_x_3824) ;  /* 0x000000000f087348 */ /* 0x023fea0003c00000 */
[----:B------:R-:W-:Y:S01]  /*12370*/  VOTE.ANY R14, PT, P6 ;  /* 0x00000000000e7806 */ /* 0x000fe200030e0100 */
[----:B01---5:R-:W-:Y:S06]  /*12380*/  ENDCOLLECTIVE ;  /* 0x000000000000791b */ /* 0x023fec0003800000 */
.L_x_3824:
[----:B------:R-:W-:Y:S05]  /*12390*/  BSYNC B0 ;  /* 0x0000000000007941 */ /* 0x000fea0003800000 */
.L_x_3823:
        /* <DEDUP_REMOVED lines=9> */
.L_x_3825:
[----:B------:R-:W-:Y:S01]  /*12430*/  IMAD.MOV.U32 R17, RZ, RZ, R14 ;  /* 0x000000ffff117224 */ /* 0x000fe200078e000e */
[----:B------:R-:W-:Y:S06]  /*12440*/  BRA `(.L_x_3826) ;  /* 0xffffffe000fc7947 */ /* 0x000fec000383ffff */
.L_x_3764:
[----:B------:R-:W-:Y:S01]  /*12450*/  BSSY B0, `(.L_x_3827) ;  /* 0x0000007000007945 */ /* 0x000fe20003800000 */
[----:B------:R-:W-:Y:S02]  /*12460*/  IMAD.MOV.U32 R13, RZ, RZ, R3 ;  /* 0x000000ffff0d7224 */ /* 0x000fe400078e0003 */
[----:B------:R-:W-:Y:S02]  /*12470*/  IMAD.MOV.U32 R11, RZ, RZ, 0x1f ;  /* 0x0000001fff0b7424 */ /* 0x000fe400078e00ff */
[----:B------:R-:W-:-:S07]  /*12480*/  IMAD.MOV.U32 R15, RZ, RZ, -0x1 ;  /* 0xffffffffff0f7424 */ /* 0x000fce00078e00ff */
[----:B-123-5:R-:W-:Y:S05]  /*12490*/  WARPSYNC.COLLECTIVE R15, `(.L_x_3828) ;  /* 0x000000000f087348 */ /* 0x02efea0003c00000 */
[----:B------:R0:W4:Y:S02]  /*124a0*/  SHFL.IDX P6, R14, R13, R12, R11 ;  /* 0x0000000c0d0e7389 */ /* 0x00012400000c000b */
[----:B012345:R-:W-:Y:S01]  /*124b0*/  ENDCOLLECTIVE ;  /* 0x000000000000791b */ /* 0x03ffe20003800000 */
.L_x_3828:
[----:B------:R-:W-:Y:S05]  /*124c0*/  BSYNC B0 ;  /* 0x0000000000007941 */ /* 0x000fea0003800000 */
.L_x_3827:
[----:B------:R-:W-:Y:S05]  /*124d0*/  BRA `(.L_x_3763) ;  /* 0xffffffe000f47947 */ /* 0x000fea000383ffff */
.L_x_3768:
[----:B-1----:R1:W2:Y:S02]  /*124e0*/  SYNCS.PHASECHK.TRANS64.TRYWAIT P0, [R0+URZ+0x28c20], R3 ;  /* 0x028c2003000075a7 */ /* 0x0022a4000800017f */
[----:B--2---:R-:W-:Y:S05]  /*124f0*/  @!P0 NANOSLEEP.SYNCS 0x989680 ;  /* 0x009896800000895d */ /* 0x004fea0003900000 */
[----:B------:R-:W2:Y:S02]  /*12500*/  @!P0 SYNCS.PHASECHK.TRANS64 P0, [R0+URZ+0x28c20], R3 ;  /* 0x028c2003000085a7 */ /* 0x000ea4000800007f */
[----:B--2---:R-:W-:Y:S05]  /*12510*/  @!P0 BRA `(.L_x_3768) ;  /* 0xfffffffc00f08947 */ /* 0x004fea000383ffff */
[----:B------:R-:W-:Y:S05]  /*12520*/  BRA `(.L_x_3829) ;  /* 0xffffffe400e87947 */ /* 0x000fea000383ffff */
.L_x_3769:
[----:B------:R-:W2:Y:S01]  /*12530*/  S2R R2, SR_TID.X ;  /* 0x0000000000027919 */ /* 0x000ea20000002100 */
[----:B------:R-:W-:Y:S01]  /*12540*/  BSSY B0, `(.L_x_3830) ;  /* 0x000000a000007945 */ /* 0x000fe20003800000 */
[----:B0-----:R-:W-:Y:S02]  /*12550*/  IMAD.MOV.U32 R12, RZ, RZ, RZ ;  /* 0x000000ffff0c7224 */ /* 0x001fe400078e00ff */
[----:B------:R-:W-:Y:S02]  /*12560*/  IMAD.MOV.U32 R11, RZ, RZ, 0x1f ;  /* 0x0000001fff0b7424 */ /* 0x000fe400078e00ff */
[----:B------:R-:W-:Y:S01]  /*12570*/  IMAD.MOV.U32 R15, RZ, RZ, -0x1 ;  /* 0xffffffffff0f7424 */ /* 0x000fe200078e00ff */
[----:B--2---:R-:W-:-:S04]  /*12580*/  SHF.R.U32.HI R2, RZ, 0x5, R2 ;  /* 0x00000005ff027819 */ /* 0x004fc80000011602 */
[----:B------:R-:W-:-:S05]  /*12590*/  LOP3.LUT R2, R2, 0x3, RZ, 0xc0, !PT ;  /* 0x0000000302027812 */ /* 0x000fca00078ec0ff */
[----:B------:R-:W-:-:S07]  /*125a0*/  IMAD.MOV.U32 R13, RZ, RZ, R2 ;  /* 0x000000ffff0d7224 */ /* 0x000fce00078e0002 */
[----:B-1---5:R-:W-:Y:S05]  /*125b0*/  WARPSYNC.COLLECTIVE R15, `(.L_x_3831) ;  /* 0x000000000f087348 */ /* 0x022fea0003c00000 */
[----:B------:R0:W2:Y:S02]  /*125c0*/  SHFL.IDX P6, R14, R13, R12, R11 ;  /* 0x0000000c0d0e7389 */ /* 0x0000a400000c000b */
[----:B012--5:R-:W-:Y:S01]  /*125d0*/  ENDCOLLECTIVE ;  /* 0x000000000000791b */ /* 0x027fe20003800000 */
.L_x_3831:
[----:B------:R-:W-:Y:S05]  /*125e0*/  BSYNC B0 ;  /* 0x0000000000007941 */ /* 0x000fea0003800000 */
.L_x_3830:
[----:B------:R-:W-:Y:S05]  /*125f0*/  BRA `(.L_x_3832) ;  /* 0xffffffe400d07947 */ /* 0x000fea000383ffff */
.L_x_3772:
[----:B------:R-:W-:Y:S01]  /*12600*/  BSSY B1, `(.L_x_3833) ;  /* 0x0000006000017945 */ /* 0x000fe20003800000 */
[----:B------:R-:W-:-:S07]  /*12610*/  IMAD.MOV.U32 R15, RZ, RZ, -0x1 ;  /* 0xffffffffff0f7424 */ /* 0x000fce00078e00ff */
[----:B012--5:R-:W-:Y:S05]  /*12620*/  WARPSYNC.COLLECTIVE R15, `(.L_x_3834) ;  /* 0x000000000f0c7348 */ /* 0x027fea0003c00000 */
[----:B------:R-:W-:Y:S02]  /*12630*/  ELECT P6, UR62, PT ;  /* 0x00000000003e782f */ /* 0x000fe400038c0000 */
[----:B------:R-:W-:Y:S01]  /*12640*/  MOV R14, UR62 ;  /* 0x0000003e000e7c02 */ /* 0x000fe20008000f00 */
[----:B012--5:R-:W-:Y:S10]  /*12650*/  ENDCOLLECTIVE ;  /* 0x000000000000791b */ /* 0x027ff40003800000 */
.L_x_3834:
[----:B------:R-:W-:Y:S05]  /*12660*/  BSYNC B1 ;  /* 0x0000000000017941 */ /* 0x000fea0003800000 */
.L_x_3833:
[----:B------:R-:W-:Y:S05]  /*12670*/  BRA `(.L_x_3835) ;  /* 0xffffffe400c87947 */ /* 0x000fea000383ffff */
.L_x_3774:
[----:B0-----:R0:W1:Y:S02]  /*12680*/  SYNCS.PHASECHK.TRANS64.TRYWAIT P0, [R6+URZ], R5 ;  /* 0x00000005060075a7 */ /* 0x001064000800017f */
[----:B-1----:R-:W-:Y:S05]  /*12690*/  @!P0 NANOSLEEP.SYNCS 0x989680 ;  /* 0x009896800000895d */ /* 0x002fea0003900000 */
[----:B------:R-:W1:Y:S02]  /*126a0*/  @!P0 SYNCS.PHASECHK.TRANS64 P0, [R6+URZ], R5 ;  /* 0x00000005060085a7 */ /* 0x000e64000800007f */
[----:B-1----:R-:W-:Y:S05]  /*126b0*/  @!P0 BRA `(.L_x_3774) ;  /* 0xfffffffc00f08947 */ /* 0x002fea000383ffff */
[----:B------:R-:W-:Y:S05]  /*126c0*/  BRA `(.L_x_3836) ;  /* 0xffffffe800047947 */ /* 0x000fea000383ffff */
.L_x_3775:
[----:B-1----:R1:W2:Y:S02]  /*126d0*/  SYNCS.PHASECHK.TRANS64.TRYWAIT P0, [R7+URZ], R2 ;  /* 0x00000002070075a7 */ /* 0x0022a4000800017f */
[----:B--2---:R-:W-:Y:S05]  /*126e0*/  @!P0 NANOSLEEP.SYNCS 0x989680 ;  /* 0x009896800000895d */ /* 0x004fea0003900000 */
[----:B------:R-:W2:Y:S02]  /*126f0*/  @!P0 SYNCS.PHASECHK.TRANS64 P0, [R7+URZ], R2 ;  /* 0x00000002070085a7 */ /* 0x000ea4000800007f */
[----:B--2---:R-:W-:Y:S05]  /*12700*/  @!P0 BRA `(.L_x_3775) ;  /* 0xfffffffc00f08947 */ /* 0x004fea000383ffff */
[----:B------:R-:W-:Y:S05]  /*12710*/  BRA `(.L_x_3837) ;  /* 0xffffffe400f87947 */ /* 0x000fea000383ffff */
.L_x_3777:
[----:B--2---:R2:W3:Y:S02]  /*12720*/  SYNCS.PHASECHK.TRANS64.TRYWAIT P0, [R4+URZ], R5 ;  /* 0x00000005040075a7 */ /* 0x0044e4000800017f */
[----:B---3--:R-:W-:Y:S05]  /*12730*/  @!P0 NANOSLEEP.SYNCS 0x989680 ;  /* 0x009896800000895d */ /* 0x008fea0003900000 */
[----:B------:R-:W3:Y:S02]  /*12740*/  @!P0 SYNCS.PHASECHK.TRANS64 P0, [R4+URZ], R5 ;  /* 0x00000005040085a7 */ /* 0x000ee4000800007f */
[----:B---3--:R-:W-:Y:S05]  /*12750*/  @!P0 BRA `(.L_x_3777) ;  /* 0xfffffffc00f08947 */ /* 0x008fea000383ffff */
[----:B------:R-:W-:Y:S05]  /*12760*/  BRA `(.L_x_3838) ;  /* 0xffffffe800007947 */ /* 0x000fea000383ffff */
.L_x_3839:
        /* <DEDUP_REMOVED lines=9> */
.L_x_15286:


//--------------------- .text._ZN7cutlass13device_kernelIN5flash11enable_sm90INS1_16FlashAttnFwdSm90INS1_25CollectiveMainloopFwdSm90ILi2EN4cute5tupleIJNS5_1CILi1EEES8_S8_EEENS6_IJNS7_ILi64EEESA_SA_EEELi512ENS_10bfloat16_tEfNS_4arch4Sm90ELb0ELb0ELb1ELb1ELb0ELb1ELb0ELb0ELb0ELb1ELb0ELb0EEENS1_21CollectiveEpilogueFwdINS6_IJSA_NS7_ILi512EEESA_EEES9_SC_SE_Li256ELb1ELb1ELb0ELb0EEENS1_36VarlenDynamicPersistentTileSchedulerILi64ELi64ELi256ELi128ELb0ELb1ELb1ELb0ELb1ELb1EEEEEEEEEvNT_6ParamsE --------------------------
	.section	.text._ZN7cutlass13device_kernelIN5flash11enable_sm90INS1_16FlashAttnFwdSm90INS1_25CollectiveMainloopFwdSm90ILi2EN4cute5tupleIJNS5_1CILi1EEES8_S8_EEENS6_IJNS7_ILi64EEESA_SA_EEELi512ENS_10bfloat16_tEfNS_4arch4Sm90ELb0ELb0ELb1ELb1ELb0ELb1ELb0ELb0ELb0ELb1ELb0ELb0EEENS1_21CollectiveEpilogueFwdINS6_IJSA_NS7_ILi512EEESA_EEES9_SC_SE_Li256ELb1ELb1ELb0ELb0EEENS1_36VarlenDynamicPersistentTileSchedulerILi64ELi64ELi256ELi128ELb0ELb1ELb1ELb0ELb1ELb1EEEEEEEEEvNT_6ParamsE,"ax",@progbits
	.align	128
.text._ZN7cutlass13device_kernelIN5flash11enable_sm90INS1_16FlashAttnFwdSm90INS1_25CollectiveMainloopFwdSm90ILi2EN4cute5tupleIJNS5_1CILi1EEES8_S8_EEENS6_IJNS7_ILi64EEESA_SA_EEELi512ENS_10bfloat16_tEfNS_4arch4Sm90ELb0ELb0ELb1ELb1ELb0ELb1ELb0ELb0ELb0ELb1ELb0ELb0EEENS1_21CollectiveEpilogueFwdINS6_IJSA_NS7_ILi512EEESA_EEES9_SC_SE_Li256ELb1ELb1ELb0ELb0EEENS1_36VarlenDynamicPersistentTileSchedulerILi64ELi64ELi256ELi128ELb0ELb1ELb1ELb0ELb1ELb1EEEEEEEEEvNT_6ParamsE:
        .type           _ZN7cutlass13device_kernelIN5flash11enable_sm90INS1_16FlashAttnFwdSm90INS1_25CollectiveMainloopFwdSm90ILi2EN4cute5tupleIJNS5_1CILi1EEES8_S8_EEENS6_IJNS7_ILi64EEESA_SA_EEELi512ENS_10bfloat16_tEfNS_4arch4Sm90ELb0ELb0ELb1ELb1ELb0ELb1ELb0ELb0ELb0ELb1ELb0ELb0EEENS1_21CollectiveEpilogueFwdINS6_IJSA_NS7_ILi512EEESA_EEES9_SC_SE_Li256ELb1ELb1ELb0ELb0EEENS1_36VarlenDynamicPersistentTileSchedulerILi64ELi64ELi256ELi128ELb0ELb1ELb1ELb0ELb1ELb1EEEEEEEEEvNT_6ParamsE,@function
        .size           _ZN7cutlass13device_kernelIN5flash11enable_sm90INS1_16FlashAttnFwdSm90INS1_25CollectiveMainloopFwdSm90ILi2EN4cute5tupleIJNS5_1CILi1EEES8_S8_EEENS6_IJNS7_ILi64EEESA_SA_EEELi512ENS_10bfloat16_tEfNS_4arch4Sm90ELb0ELb0ELb1ELb1ELb0ELb1ELb0ELb0ELb0ELb1ELb0ELb0EEENS1_21CollectiveEpilogueFwdINS6_IJSA_NS7_ILi512EEESA_EEES9_SC_SE_Li256ELb1ELb1ELb0ELb0EEENS1_36VarlenDynamicPersistentTileSchedulerILi64ELi64ELi256ELi128ELb0ELb1ELb1ELb0ELb1ELb1EEEEEEEEEvNT_6ParamsE,(.L_x_15287 - _ZN7cutlass13device_kernelIN5flash11enable_sm90INS1_16FlashAttnFwdSm90INS1_25CollectiveMainloopFwdSm90ILi2EN4cute5tupleIJNS5_1CILi1EEES8_S8_EEENS6_IJNS7_ILi64EEESA_SA_EEELi512ENS_10bfloat16_tEfNS_4arch4Sm90ELb0ELb0ELb1ELb1ELb0ELb1ELb0ELb0ELb0ELb1ELb0ELb0EEENS1_21CollectiveEpilogueFwdINS6_IJSA_NS7_ILi512EEESA_EEES9_SC_SE_Li256ELb1ELb1ELb0ELb0EEENS1_36VarlenDynamicPersistentTileSchedulerILi64ELi64ELi256ELi128ELb0ELb1ELb1ELb0ELb1ELb1EEEEEEEEEvNT_6ParamsE)
        .other          _ZN7cutlass13device_kernelIN5flash11enable_sm90INS1_16FlashAttnFwdSm90INS1_25CollectiveMainloopFwdSm90ILi2EN4cute5tupleIJNS5_1CILi1EEES8_S8_EEENS6_IJNS7_ILi64EEESA_SA_EEELi512ENS_10bfloat16_tEfNS_4arch4Sm90ELb0ELb0ELb1ELb1ELb0ELb1ELb0ELb0ELb0ELb1ELb0ELb0EEENS1_21CollectiveEpilogueFwdINS6_IJSA_NS7_ILi512EEESA_EEES9_SC_SE_Li256ELb1ELb1ELb0ELb0EEENS1_36VarlenDynamicPersistentTileSchedulerILi64ELi64ELi256ELi128ELb0ELb1ELb1ELb0ELb1ELb1EEEEEEEEEvNT_6ParamsE,@"STO_CUDA_ENTRY STV_DEFAULT"
_ZN7cutlass13device_kernelIN5flash11enable_sm90INS1_16FlashAttnFwdSm90INS1_25CollectiveMainloopFwdSm90ILi2EN4cute5tupleIJNS5_1CILi1EEES8_S8_EEENS6_IJNS7_ILi64EEESA_SA_EEELi512ENS_10bfloat16_tEfNS_4arch4Sm90ELb0ELb0ELb1ELb1ELb0ELb1ELb0ELb0ELb0ELb1ELb0ELb0EEENS1_21CollectiveEpilogueFwdINS6_IJSA_NS7_ILi512EEESA_EEES9_SC_SE_Li256ELb1ELb1ELb0ELb0EEENS1_36VarlenDynamicPersistentTileSchedulerILi64ELi64ELi256ELi128ELb0ELb1ELb1ELb0ELb1ELb1EEEEEEEEEvNT_6ParamsE:
        /* <DEDUP_REMOVED lines=23> */
.L_x_3841:
[----:B------:R-:W-:Y:S05]  /*0170*/  BSYNC B0 ;  /* 0x0000000000007941 */ /* 0x000fea0003800000 */
.L_x_3840:
        /* <DEDUP_REMOVED lines=20> */
[----:B-1----:R0:W1:Y:S06]  /*02c0*/  @UP0 SYNCS.EXCH.64 URZ, [UR8+0x28c00], UR4 ;  /* 0x028c0004083f05b2 */ /* 0x00206c0008000100 */
[----:B------:R0:W2:Y:S02]  /*02d0*/  @UP1 SYNCS.EXCH.64 URZ, [UR8+0x28c20], UR6 ;  /* 0x028c2006083f15b2 */ /* 0x0000a40008000100 */
        /* <DEDUP_REMOVED lines=10> */
[----:B0-----:R0:W3:Y:S01]  /*0380*/  SYNCS.EXCH.64 URZ, [UR6+0x28c30], UR4 ;  /* 0x028c3004063f75b2 */ /* 0x0010e20008000100 */
[----:B------:R0:W4:Y:S01]  /*0390*/  SYNCS.EXCH.64 URZ, [UR6+0x28c40], UR4 ;  /* 0x028c4004063f75b2 */ /* 0x0001220008000100 */
[----:B------:R0:W0:Y:S01]  /*03a0*/  SYNCS.EXCH.64 URZ, [UR6+0x28c38], UR4 ;  /* 0x028c3804063f75b2 */ /* 0x0000220008000100 */
[----:B------:R0:W0:Y:S01]  /*03b0*/  SYNCS.EXCH.64 URZ, [UR6+0x28c48], UR4 ;  /* 0x028c4804063f75b2 */ /* 0x0000220008000100 */
[----:B------:R-:W-:Y:S01]  /*03c0*/  NOP ;  /* 0x0000000000007918 */ /* 0x000fe20000000000 */
.L_x_3842:
        /* <DEDUP_REMOVED lines=22> */
.L_x_3843:
        /* <DEDUP_REMOVED lines=18> */
.L_x_3844:
        /* <DEDUP_REMOVED lines=22> */
.L_x_3845:
        /* <DEDUP_REMOVED lines=22> */
.L_x_3846:
[----:B------:R-:W-:Y:S01]  /*0910*/  IMAD.MOV.U32 R2, RZ, RZ, 0x1 ;  /* 0x00000001ff027424 */ /* 0x000fe200078e00ff */
[----:B------:R-:W-:Y:S01]  /*0920*/  ISETP.NE.AND P0, PT, R3, RZ, PT ;  /* 0x000000ff0300720c */ /* 0x000fe20003f05270 */
[----:B------:R-:W-:Y:S01]  /*0930*/  NOP ;  /* 0x0000000000007918 */ /* 0x000fe20000000000 */
[----:B------:R-:W-:Y:S01]  /*0940*/  ULDC.64 UR40, c[0x0][0x208] ;  /* 0x0000820000287ab9 */ /* 0x000fe20000000a00 */
[----:B------:R-:W-:Y:S01]  /*0950*/  BSSY B9, `(.L_x_3847) ;  /* 0x0001789000097945 */ /* 0x000fe20003800000 */
[----:B------:R-:W-:-:S05]  /*0960*/  SEL R2, R2, 0x2, !P0 ;  /* 0x0000000202027807 */ /* 0x000fca0004000000 */
[----:B------:R0:W-:Y:S02]  /*0970*/  STL [R1+0x60], R2 ;  /* 0x0000600201007387 */ /* 0x0001e40000100800 */
[----:B01234-:R-:W-:Y:S06]  /*0980*/  BAR.SYNC.DEFER_BLOCKING 0x0 ;  /* 0x0000000000007b1d */ /* 0x01ffec0000010000 */
[----:B------:R-:W-:Y:S05]  /*0990*/  @!P0 BRA `(.L_x_3848) ;  /* 0x000000ec00948947 */ /* 0x000fea0003800000 */
.L_x_3849:
[----:B------:R-:W-:-:S08]  /*09a0*/  NOP ;  /* 0x0000000000007918 */ /* 0x000fd00000000000 */
[----:B------:R-:W0:Y:S02]  /*09b0*/  USETMAXREG.TRY_ALLOC.CTAPOOL UP0, 0xf0 ;  /* 0x000000f0000079c8 */ /* 0x000e240008000600 */
[----:B0-----:R-:W-:-:S13]  /*09c0*/  PLOP3.LUT P0, PT, PT, PT, UP0, 0x80, 0x0 ;  /* 0x000000000000781c */ /* 0x001fda0003f0f008 */
[----:B------:R-:W-:Y:S05]  /*09d0*/  @!P0 BRA `(.L_x_3849) ;  /* 0xfffffffc00f08947 */ /* 0x000fea000383ffff */
[----:B------:R-:W0:Y:S01]  /*09e0*/  S2R R0, SR_TID.X ;  /* 0x0000000000007919 */ /* 0x000e220000002100 */
[----:B------:R-:W1:Y:S01]  /*09f0*/  S2UR UR5, SR_CgaCtaId ;  /* 0x00000000000579c3 */ /* 0x000e620000008800 */
[----:B------:R-:W-:Y:S02]  /*0a00*/  UMOV UR4, 0x400 ;  /* 0x0000040000047882 */ /* 0x000fe40000000000 */
[----:B-1----:R-:W-:-:S06]  /*0a10*/  ULEA UR4, UR5, UR4, 0x18 ;  /* 0x0000000405047291 */ /* 0x002fcc000f8ec03f */
[----:B------:R-:W-:Y:S01]  /*0a20*/  IMAD.U32 R2, RZ, RZ, UR4 ;  /* 0x00000004ff027e24 */ /* 0x000fe2000f8e00ff */
[----:B0-----:R-:W-:Y:S01]  /*0a30*/  SHF.R.U32.HI R0, RZ, 0x7, R0 ;  /* 0x00000007ff007819 */ /* 0x001fe20000011600 */
[----:B------:R-:W-:-:S03]  /*0a40*/  ULDC UR4, c[0x0][0xc3c] ;  /* 0x00030f0000047ab9 */ /* 0x000fc60000000800 */
[----:B------:R-:W-:Y:S02]  /*0a50*/  ISETP.NE.AND P0, PT, R0, 0x1, PT ;  /* 0x000000010000780c */ /* 0x000fe40003f05270 */
[----:B------:R-:W0:Y:S11]  /*0a60*/  S2R R0, SR_TID.X ;  /* 0x0000000000007919 */ /* 0x000e360000002100 */
[----:B------:R-:W-:Y:S06]  /*0a70*/  @!P0 BAR.ARV 0x8, 0x100 ;  /* 0x0204000000008b1d */ /* 0x000fec0000002000 */
[----:B0-----:R-:W-:-:S13]  /*0a80*/  ISETP.GE.U32.AND P0, PT, R0, 0x100, PT ;  /* 0x000001000000780c */ /* 0x001fda0003f06070 */
[----:B------:R-:W-:Y:S08]  /*0a90*/  @P0 BAR.ARV 0xf, 0x100 ;  /* 0x03c4000000000b1d */ /* 0x000ff00000002000 */
[----:B------:R-:W-:Y:S06]  /*0aa0*/  BAR.SYNC.DEFER_BLOCKING 0x5, 0x180 ;  /* 0x0146000000007b1d */ /* 0x000fec0000010000 */
[----:B------:R-:W0:Y:S02]  /*0ab0*/  LDS.128 R24, [R2+0x28cd0] ;  /* 0x028cd00002187984 */ /* 0x000e240000000c00 */
[----:B------:R-:W-:Y:S06]  /*0ac0*/  BAR.ARV 0x4, 0x180 ;  /* 0x0106000000007b1d */ /* 0x000fec0000002000 */
[----:B0-----:R-:W-:-:S13]  /*0ad0*/  ISETP.GE.AND P0, PT, R27, UR4, PT ;  /* 0x000000041b007c0c */ /* 0x001fda000bf06270 */
[----:B------:R-:W-:Y:S05]  /*0ae0*/  @P0 BRA `(.L_x_3850) ;  /* 0x0000017400bc0947 */ /* 0x000fea0003800000 */
[----:B------:R-:W2:Y:S01]  /*0af0*/  LDL.LU R16, [R1+0x60] ;  /* 0x0000600001107983 */ /* 0x000ea20000300800 */
[----:B------:R-:W-:-:S05]  /*0b00*/  VIADD R234, R0, 0xffffff80 ;  /* 0xffffff8000ea7836 */ /* 0x000fca0000000000 */
[----:B------:R-:W-:-:S04]  /*0b10*/  SHF.R.S32.HI R3, RZ, 0x1f, R234 ;  /* 0x0000001fff037819 */ /* 0x000fc800000114ea */
[CC--:B------:R-:W-:Y:S02]  /*0b20*/  LEA.HI R0, R3.reuse, R234.reuse, RZ, 0x7 ;  /* 0x000000ea03007211 */ /* 0x0c0fe400078f38ff */
[CC--:B------:R-:W-:Y:S02]  /*0b30*/  LEA.HI R6, R3.reuse, R234.reuse, RZ, 0x4 ;  /* 0x000000ea03067211 */ /* 0x0c0fe400078f20ff */
[----:B------:R-:W-:Y:S02]  /*0b40*/  LOP3.LUT R5, R0, 0xffffff80, RZ, 0xc0, !PT ;  /* 0xffffff8000057812 */ /* 0x000fe400078ec0ff */
[----:B------:R-:W-:Y:S02]  /*0b50*/  LOP3.LUT R7, R6, 0xfffffff0, RZ, 0xc0, !PT ;  /* 0xfffffff006077812 */ /* 0x000fe400078ec0ff */
[----:B------:R-:W-:Y:S01]  /*0b60*/  LEA.HI R4, R3, R234, RZ, 0x5 ;  /* 0x000000ea03047211 */ /* 0x000fe200078f28ff */
[C---:B------:R-:W-:Y:S01]  /*0b70*/  IMAD.IADD R5, R234.reuse, 0x1, -R5 ;  /* 0x00000001ea057824 */ /* 0x040fe200078e0a05 */
[----:B------:R-:W-:Y:S01]  /*0b80*/  SHF.R.S32.HI R13, RZ, 0x4, R6 ;  /* 0x00000004ff0d7819 */ /* 0x000fe20000011406 */
[----:B------:R-:W-:Y:S01]  /*0b90*/  IMAD.IADD R10, R234, 0x1, -R7 ;  /* 0x00000001ea0a7824 */ /* 0x000fe200078e0a07 */
[----:B------:R-:W-:-:S02]  /*0ba0*/  SHF.R.S32.HI R192, RZ, 0x5, R4 ;  /* 0x00000005ffc07819 */ /* 0x000fc40000011404 */
[----:B------:R-:W-:Y:S02]  /*0bb0*/  SHF.R.S32.HI R11, RZ, 0x1f, R4 ;  /* 0x0000001fff0b7819 */ /* 0x000fe40000011404 */
[----:B------:R-:W-:Y:S02]  /*0bc0*/  SHF.R.S32.HI R4, RZ, 0x1f, R5 ;  /* 0x0000001fff047819 */ /* 0x000fe40000011405 */
[----:B------:R-:W-:Y:S02]  /*0bd0*/  SHF.R.S32.HI R7, RZ, 0x1f, R10 ;  /* 0x0000001fff077819 */ /* 0x000fe4000001140a */
[----:B------:R-:W-:Y:S02]  /*0be0*/  LEA.HI R8, R6, R13, RZ, 0x1 ;  /* 0x0000000d06087211 */ /* 0x000fe400078f08ff */
[----:B------:R-:W-:Y:S02]  /*0bf0*/  LEA.HI R6, R4, R5, RZ, 0x2 ;  /* 0x0000000504067211 */ /* 0x000fe400078f10ff */
[----:B------:R-:W-:-:S02]  /*0c00*/  LEA.HI R9, R7, R10, RZ, 0x3 ;  /* 0x0000000a07097211 */ /* 0x000fc400078f18ff */
[----:B------:R-:W-:Y:S02]  /*0c10*/  LOP3.LUT R12, R8, 0x1ffffffe, RZ, 0xc0, !PT ;  /* 0x1ffffffe080c7812 */ /* 0x000fe400078ec0ff */
[--C-:B------:R-:W-:Y:S02]  /*0c20*/  SHF.R.S32.HI R7, RZ, 0x2, R6.reuse ;  /* 0x00000002ff077819 */ /* 0x100fe40000011406 */
[----:B------:R-:W-:-:S04]  /*0c30*/  SHF.R.S32.HI R8, RZ, 0x1f, R6 ;  /* 0x0000001fff087819 */ /* 0x000fc80000011406 */
[----:B------:R-:W-:Y:S02]  /*0c40*/  LEA.HI R8, R8, R7, RZ, 0x3 ;  /* 0x0000000708087211 */ /* 0x000fe400078f18ff */
[----:B------:R-:W-:Y:S02]  /*0c50*/  LEA.HI R4, R4, R5, RZ, 0x5 ;  /* 0x0000000504047211 */ /* 0x000fe400078f28ff */
[----:B------:R-:W-:Y:S02]  /*0c60*/  LOP3.LUT R8, R8, 0xfffffff8, RZ, 0xc0, !PT ;  /* 0xfffffff808087812 */ /* 0x000fe400078ec0ff */
[----:B------:R-:W-:Y:S02]  /*0c70*/  LEA.HI R14, R11, R192, RZ, 0x2 ;  /* 0x000000c00b0e7211 */ /* 0x000fe400078f10ff */
[----:B------:R-:W-:Y:S01]  /*0c80*/  LOP3.LUT R11, R9, 0xfffffff8, RZ, 0xc0, !PT ;  /* 0xfffffff8090b7812 */ /* 0x000fe200078ec0ff */
[----:B------:R-:W-:Y:S01]  /*0c90*/  IMAD.IADD R191, R7, 0x1, -R8 ;  /* 0x0000000107bf7824 */ /* 0x000fe200078e0a08 */
[----:B------:R-:W-:-:S02]  /*0ca0*/  SHF.R.S32.HI R4, RZ, 0x5, R4 ;  /* 0x00000005ff047819 */ /* 0x000fc40000011404 */
[----:B------:R-:W-:Y:S01]  /*0cb0*/  SHF.R.S32.HI R213, RZ, 0x7, R0 ;  /* 0x00000007ffd57819 */ /* 0x000fe20000011400 */
[----:B------:R-:W-:Y:S01]  /*0cc0*/  IMAD.IADD R11, R10, 0x1, -R11 ;  /* 0x000000010a0b7824 */ /* 0x000fe200078e0a0b */
[----:B------:R-:W-:Y:S01]  /*0cd0*/  LOP3.LUT R15, R14, 0x3ffffc, RZ, 0xc0, !PT ;  /* 0x003ffffc0e0f7812 */ /* 0x000fe200078ec0ff */
[----:B------:R-:W-:Y:S01]  /*0ce0*/  IMAD R191, R4, 0x10, R191 ;  /* 0x0000001004bf7824 */ /* 0x000fe200078e02bf */
[-C--:B------:R-:W-:Y:S01]  /*0cf0*/  LEA.HI R4, R3, R234.reuse, RZ, 0x2 ;  /* 0x000000ea03047211 */ /* 0x080fe200078f10ff */
[----:B------:R-:W-:Y:S01]  /*0d00*/  IMAD R14, R213, 0x100, R10 ;  /* 0x00000100d50e7824 */ /* 0x000fe200078e020a */
[----:B------:R-:W-:Y:S01]  /*0d10*/  LEA.HI R3, R3, R234, RZ, 0x3 ;  /* 0x000000ea03037211 */ /* 0x000fe200078f18ff */
[----:B------:R-:W-:Y:S02]  /*0d20*/  IMAD.IADD R15, R192, 0x1, -R15 ;  /* 0x00000001c00f7824 */ /* 0x000fe400078e0a0f */
[----:B------:R-:W-:Y:S02]  /*0d30*/  IMAD.IADD R12, R13, 0x1, -R12 ;  /* 0x000000010d0c7824 */ /* 0x000fe400078e0a0c */
[----:B------:R-:W-:Y:S01]  /*0d40*/  IMAD.SHL.U32 R10, R11, 0x40, RZ ;  /* 0x000000400b0a7824 */ /* 0x000fe200078e00ff */
[----:B------:R-:W-:Y:S01]  /*0d50*/  SHF.R.S32.HI R23, RZ, 0x2, R4 ;  /* 0x00000002ff177819 */ /* 0x000fe20000011404 */
[----:B------:R-:W-:Y:S01]  /*0d60*/  IMAD R14, R15, 0x10, R14 ;  /* 0x000000100f0e7824 */ /* 0x000fe200078e020e */
[----:B------:R-:W-:Y:S01]  /*0d70*/  SHF.R.S32.HI R211, RZ, 0x3, R3 ;  /* 0x00000003ffd37819 */ /* 0x000fe20000011403 */
[----:B------:R-:W-:Y:S01]  /*0d80*/  IMAD.SHL.U32 R13, R12, 0x8, RZ ;  /* 0x000000080c0d7824 */ /* 0x000fe200078e00ff */
[----:B------:R-:W-:Y:S01]  /*0d90*/  LOP3.LUT R10, R10, 0x1c0, RZ, 0xc0, !PT ;  /* 0x000001c00a0a7812 */ /* 0x000fe200078ec0ff */
[----:B------:R-:W-:Y:S01]  /*0da0*/  IMAD.SHL.U32 R9, R9, 0x40, RZ ;  /* 0x0000004009097824 */ /* 0x000fe200078e00ff */
[----:B------:R-:W-:Y:S01]  /*0db0*/  LOP3.LUT R6, R6, 0x7ffffffc, RZ, 0xc0, !PT ;  /* 0x7ffffffc06067812 */ /* 0x000fe200078ec0ff */
[----:B------:R-:W-:Y:S01]  /*0dc0*/  VIADD R226, R23, 0x20 ;  /* 0x0000002017e27836 */ /* 0x000fe20000000000 */
[----:B------:R-:W-:Y:S01]  /*0dd0*/  LOP3.LUT R3, R3, 0xfffffff8, RZ, 0xc0, !PT ;  /* 0xfffffff803037812 */ /* 0x000fe200078ec0ff */
[--C-:B------:R-:W-:Y:S01]  /*0de0*/  IMAD.U32 R223, R14, 0x40, R13.reuse ;  /* 0x000000400edf7824 */ /* 0x100fe200078e000d */
[----:B------:R-:W-:Y:S01]  /*0df0*/  LOP3.LUT R13, R10, 0x8, R13, 0xf8, !PT ;  /* 0x000000080a0d7812 */ /* 0x000fe200078ef80d */
[----:B------:R-:W-:Y:S01]  /*0e00*/  IMAD.IADD R6, R5, 0x1, -R6 ;  /* 0x0000000105067824 */ /* 0x000fe200078e0a06 */
[----:B------:R-:W-:Y:S01]  /*0e10*/  SHF.R.U32.HI R10, RZ, 0x3, R10 ;  /* 0x00000003ff0a7819 */ /* 0x000fe2000001160a */
[----:B------:R-:W-:Y:S01]  /*0e20*/  IMAD.IADD R210, R234, 0x1, -R3 ;  /* 0x00000001ead27824 */ /* 0x000fe200078e0a03 */
[----:B------:R-:W-:-:S02]  /*0e30*/  LOP3.LUT R9, R9, 0x7ffffe00, RZ, 0xc0, !PT ;  /* 0x7ffffe0009097812 */ /* 0x000fc400078ec0ff */
[----:B------:R-:W-:Y:S02]  /*0e40*/  LOP3.LUT R5, R4, 0xfffffffc, RZ, 0xc0, !PT ;  /* 0xfffffffc04057812 */ /* 0x000fe400078ec0ff */
[----:B------:R-:W-:Y:S02]  /*0e50*/  LEA.HI R0, R0, R213, RZ, 0x1 ;  /* 0x000000d500007211 */ /* 0x000fe400078f08ff */
[----:B------:R-:W-:Y:S01]  /*0e60*/  SHF.R.S32.HI R3, RZ, 0x1f, R226 ;  /* 0x0000001fff037819 */ /* 0x000fe200000114e2 */
[----:B------:R-:W-:Y:S01]  /*0e70*/  IMAD R9, R192, 0x400, R9 ;  /* 0x00000400c0097824 */ /* 0x000fe200078e0209 */
[----:B------:R-:W-:Y:S01]  /*0e80*/  LOP3.LUT R10, R13, R10, RZ, 0x3c, !PT ;  /* 0x0000000a0d0a7212 */ /* 0x000fe200078e3cff */
[----:B------:R-:W-:Y:S01]  /*0e90*/  IMAD.IADD R5, R234, 0x1, -R5 ;  /* 0x00000001ea057824 */ /* 0x000fe200078e0a05 */
[----:B------:R-:W-:Y:S01]  /*0ea0*/  LOP3.LUT R0, R0, 0xfffffe, RZ, 0xc0, !PT ;  /* 0x00fffffe00007812 */ /* 0x000fe200078ec0ff */
[----:B------:R-:W-:Y:S01]  /*0eb0*/  IMAD.SHL.U32 R220, R226, 0x40, RZ ;  /* 0x00000040e2dc7824 */ /* 0x000fe200078e00ff */
[----:B------:R-:W-:Y:S01]  /*0ec0*/  LEA.HI R3, R3, R226, RZ, 0x3 ;  /* 0x000000e203037211 */ /* 0x000fe200078f18ff */
[----:B------:R-:W-:Y:S01]  /*0ed0*/  IMAD.IADD R9, R9, 0x1, R10 ;  /* 0x0000000109097824 */ /* 0x000fe200078e020a */
[----:B------:R-:W-:Y:S01]  /*0ee0*/  R2P PR, R11, 0x6 ;  /* 0x000000060b007804 */ /* 0x000fe20000000000 */
[----:B------:R-:W-:Y:S01]  /*0ef0*/  IMAD.IADD R0, R213, 0x1, -R0 ;  /* 0x00000001d5007824 */ /* 0x000fe200078e0a00 */
[----:B------:R-:W-:Y:S01]  /*0f00*/  SHF.R.S32.HI R4, RZ, 0x1f, R4 ;  /* 0x0000001fff047819 */ /* 0x000fe20000011404 */
[----:B------:R-:W-:Y:S01]  /*0f10*/  IMAD.SHL.U32 R3, R3, 0x40, RZ ;  /* 0x0000004003037824 */ /* 0x000fe200078e00ff */
[C---:B------:R-:W-:Y:S01]  /*0f20*/  LEA.HI R7, R5.reuse, R5, RZ, 0x1 ;  /* 0x0000000505077211 */ /* 0x040fe200078f08ff */
[----:B------:R-:W-:Y:S01]  /*0f30*/  IMAD.SHL.U32 R186, R5, 0x4, RZ ;  /* 0x0000000405ba7824 */ /* 0x000fe200078e00ff */
[----:B------:R-:W-:Y:S01]  /*0f40*/  LOP3.LUT R220, R220, 0x1c0, RZ, 0xc0, !PT ;  /* 0x000001c0dcdc7812 */ /* 0x000fe200078ec0ff */
[----:B------:R-:W-:-:S02]  /*0f50*/  IMAD R195, R9, 0x2, R2 ;  /* 0x0000000209c37824 */ /* 0x000fc400078e0202 */
[----:B------:R-:W-:Y:S01]  /*0f60*/  IMAD.MOV.U32 R197, RZ, RZ, 0x20 ;  /* 0x00000020ffc57424 */ /* 0x000fe200078e00ff */
[----:B------:R-:W-:Y:S01]  /*0f70*/  LEA.HI R4, R4, R23, RZ, 0x3 ;  /* 0x0000001704047211 */ /* 0x000fe200078f18ff */
[----:B------:R-:W-:Y:S01]  /*0f80*/  IMAD.SHL.U32 R194, R0, 0x100, RZ ;  /* 0x0000010000c27824 */ /* 0x000fe200078e00ff */
[----:B------:R-:W-:Y:S01]  /*0f90*/  LOP3.LUT R8, R7, 0x1ffffffe, RZ, 0xc0, !PT ;  /* 0x1ffffffe07087812 */ /* 0x000fe200078ec0ff */
[----:B------:R-:W-:Y:S01]  /*0fa0*/  IMAD.SHL.U32 R189, R210, 0x8, RZ ;  /* 0x00000008d2bd7824 */ /* 0x000fe200078e00ff */
[----:B------:R-:W-:Y:S01]  /*0fb0*/  SHF.R.U32.HI R235, RZ, 0x3, R220 ;  /* 0x00000003ffeb7819 */ /* 0x000fe200000116dc */
[----:B------:R-:W-:Y:S01]  /*0fc0*/  VIADD R190, R186, 0x10 ;  /* 0x00000010babe7836 */ /* 0x000fe20000000000 */
[----:B------:R-:W-:Y:S01]  /*0fd0*/  LOP3.LUT R221, R3, 0xfffffe00, RZ, 0xc0, !PT ;  /* 0xfffffe0003dd7812 */ /* 0x000fe200078ec0ff */
[----:B------:R-:W-:Y:S01]  /*0fe0*/  VIADD R198, R195, 0x26800 ;  /* 0x00026800c3c67836 */ /* 0x000fe20000000000 */
[----:B------:R-:W-:Y:S01]  /*0ff0*/  SEL R197, R197, 0xffffffe0, !P1 ;  /* 0xffffffe0c5c57807 */ /* 0x000fe20004800000 */
[C---:B------:R-:W-:Y:S01]  /*1000*/  VIADD R207, R189.reuse, 0x40 ;  /* 0x00000040bdcf7836 */ /* 0x040fe20000000000 */
[----:B------:R-:W-:Y:S01]  /*1010*/  LOP3.LUT R4, R4, 0xfffffff8, RZ, 0xc0, !PT ;  /* 0xfffffff804047812 */ /* 0x000fe200078ec0ff */
[C---:B------:R-:W-:Y:S01]  /*1020*/  VIADD R206, R189.reuse, 0x80 ;  /* 0x00000080bdce7836 */ /* 0x040fe20000000000 */
[----:B------:R-:W-:Y:S01]  /*1030*/  SHF.R.S32.HI R217, RZ, 0x1f, R190 ;  /* 0x0000001fffd97819 */ /* 0x000fe200000114be */
[----:B------:R-:W-:-:S02]  /*1040*/  VIADD R205, R189, 0xc0 ;  /* 0x000000c0bdcd7836 */ /* 0x000fc40000000000 */
[C---:B------:R-:W-:Y:S02]  /*1050*/  VIADD R204, R189.reuse, 0x100 ;  /* 0x00000100bdcc7836 */ /* 0x040fe40000000000 */
[C---:B------:R-:W-:Y:S02]  /*1060*/  VIADD R203, R189.reuse, 0x140 ;  /* 0x00000140bdcb7836 */ /* 0x040fe40000000000 */
[C---:B------:R-:W-:Y:S02]  /*1070*/  VIADD R215, R189.reuse, 0x180 ;  /* 0x00000180bdd77836 */ /* 0x040fe40000000000 */
[----:B------:R-:W-:Y:S02]  /*1080*/  VIADD R214, R189, 0x1c0 ;  /* 0x000001c0bdd67836 */ /* 0x000fe40000000000 */
[----:B------:R-:W-:Y:S02]  /*1090*/  VIADD R196, R195, 0x26840 ;  /* 0x00026840c3c47836 */ /* 0x000fe40000000000 */
[----:B------:R-:W-:-:S02]  /*10a0*/  IMAD.IADD R8, R5, 0x1, -R8 ;  /* 0x0000000105087824 */ /* 0x000fc400078e0a08 */
[C---:B------:R-:W-:Y:S01]  /*10b0*/  @P2 VIADD R196, R198.reuse, 0xffffffc0 ;  /* 0xffffffc0c6c42836 */ /* 0x040fe20000000000 */
[----:B------:R-:W-:Y:S01]  /*10c0*/  CS2R R18, SRZ ;  /* 0x0000000000127805 */ /* 0x000fe2000001ff00 */
[----:B------:R-:W-:Y:S01]  /*10d0*/  IMAD.IADD R198, R198, 0x1, R197 ;  /* 0x00000001c6c67824 */ /* 0x000fe200078e02c5 */
[----:B------:R-:W-:Y:S01]  /*10e0*/  SHF.R.S32.HI R233, RZ, 0x1f, R207 ;  /* 0x0000001fffe97819 */ /* 0x000fe200000114cf */
[----:B------:R-:W-:Y:S01]  /*10f0*/  IMAD.MOV.U32 R208, RZ, RZ, RZ ;  /* 0x000000ffffd07224 */ /* 0x000fe200078e00ff */
[----:B------:R-:W-:Y:S01]  /*1100*/  SHF.R.S32.HI R232, RZ, 0x1f, R206 ;  /* 0x0000001fffe87819 */ /* 0x000fe200000114ce */
[----:B------:R-:W-:Y:S01]  /*1110*/  IMAD.MOV.U32 R185, RZ, RZ, RZ ;  /* 0x000000ffffb97224 */ /* 0x000fe200078e00ff */
[----:B------:R-:W-:Y:S01]  /*1120*/  SHF.R.S32.HI R231, RZ, 0x1f, R205 ;  /* 0x0000001fffe77819 */ /* 0x000fe200000114cd */
[----:B------:R-:W-:Y:S01]  /*1130*/  IMAD.MOV.U32 R22, RZ, RZ, RZ ;  /* 0x000000ffff167224 */ /* 0x000fe200078e00ff */
[----:B------:R-:W-:Y:S01]  /*1140*/  SHF.R.S32.HI R230, RZ, 0x1f, R204 ;  /* 0x0000001fffe67819 */ /* 0x000fe200000114cc */
[----:B------:R-:W-:Y:S01]  /*1150*/  IMAD.IADD R188, R23, 0x1, -R4 ;  /* 0x0000000117bc7824 */ /* 0x000fe200078e0a04 */
[----:B------:R-:W-:Y:S01]  /*1160*/  SHF.R.S32.HI R229, RZ, 0x1f, R203 ;  /* 0x0000001fffe57819 */ /* 0x000fe200000114cb */
[----:B------:R-:W-:Y:S01]  /*1170*/  IMAD.SHL.U32 R218, R190, 0x2, RZ ;  /* 0x00000002beda7824 */ /* 0x000fe200078e00ff */
[----:B------:R-:W-:Y:S01]  /*1180*/  SHF.R.S32.HI R228, RZ, 0x1f, R215 ;  /* 0x0000001fffe47819 */ /* 0x000fe200000114d7 */
[----:B------:R-:W-:Y:S01]  /*1190*/  IMAD.SHL.U32 R193, R6, 0x2, RZ ;  /* 0x0000000206c17824 */ /* 0x000fe200078e00ff */
[----:B------:R-:W-:Y:S01]  /*11a0*/  SHF.R.S32.HI R227, RZ, 0x1f, R214 ;  /* 0x0000001fffe37819 */ /* 0x000fe200000114d6 */
[----:B------:R-:W-:Y:S01]  /*11b0*/  IMAD R222, R8, 0x8, R191 ;  /* 0x0000000808de7824 */ /* 0x000fe200078e02bf */
[----:B------:R-:W-:Y:S01]  /*11c0*/  SHF.L.U64.HI R217, R190, 0x1, R217 ;  /* 0x00000001bed97819 */ /* 0x000fe200000102d9 */
[----:B------:R-:W-:Y:S01]  /*11d0*/  IMAD.IADD R197, R197, 0x1, R196 ;  /* 0x00000001c5c57824 */ /* 0x000fe200078e02c4 */
[----:B--2---:R-:W-:Y:S01]  /*11e0*/  LOP3.LUT R184, R16, 0x1, RZ, 0xfc, !PT ;  /* 0x0000000110b87812 */ /* 0x004fe200078efcff */
[----:B------:R-:W-:-:S05]  /*11f0*/  IMAD.SHL.U32 R16, R5, 0x8, RZ ;  /* 0x0000000805107824 */ /* 0x000fca00078e00ff */
[----:B------:R-:W-:-:S04]  /*1200*/  LOP3.LUT R0, R220, 0x38, R16, 0xf8, !PT ;  /* 0x00000038dc007812 */ /* 0x000fc800078ef810 */
[----:B------:R-:W-:-:S05]  /*1210*/  LOP3.LUT R219, R221, R0, R235, 0xf6, !PT ;  /* 0x00000000dddb7212 */ /* 0x000fca00078ef6eb */
[----:B------:R-:W-:-:S07]  /*1220*/  IMAD R219, R219, 0x2, R2 ;  /* 0x00000002dbdb7824 */ /* 0x000fce00078e0202 */
.L_x_3969:
[----:B01-3--:R-:W0:Y:S01]  /*1230*/  LDC.64 R4, c[0x0][0xc88] ;  /* 0x00032200ff047b82 */ /* 0x00be220000000a00 */
        /* <DEDUP_REMOVED lines=25> */
[----:B----4-:R-:W-:-:S03]  /*13d0*/  @P1 IADD3.X R7, R201, UR9, RZ, P2, !PT ;  /* 0x00000009c9071c10 */ /* 0x010fc600097fe4ff */
        /* <DEDUP_REMOVED lines=25> */
.L_x_3851:
[----:B------:R-:W-:Y:S02]  /*1570*/  IMAD.U32 R46, RZ, RZ, UR5 ;  /* 0x00000005ff2e7e24 */ /* 0x000fe4000f8e00ff */
[----:B------:R-:W-:Y:S01]  /*1580*/  IMAD.U32 R28, RZ, RZ, UR4 ;  /* 0x00000004ff1c7e24 */ /* 0x000fe2000f8e00ff */
[----:B------:R-:W-:Y:S06]  /*1590*/  @!P2 BRA `(.L_x_3852) ;  /* 0x000000000010a947 */ /* 0x000fec0003800000 */
[----:B------:R-:W-:-:S04]  /*15a0*/  IADD3 R4, P0, R200, UR8, RZ ;  /* 0x00000008c8047c10 */ /* 0x000fc8000ff1e0ff */
[----:B------:R-:W-:-:S05]  /*15b0*/  IADD3.X R5, R201, UR9, RZ, P0, !PT ;  /* 0x00000009c9057c10 */ /* 0x000fca00087fe4ff */
[----:B------:R0:W5:Y:S01]  /*15c0*/  LDG.E R28, desc[UR40][R4.64] ;  /* 0x00000028041c7981 */ /* 0x000162000c1e1900 */
[----:B------:R-:W-:Y:S05]  /*15d0*/  BRA `(.L_x_3853) ;  /* 0x0000000000107947 */ /* 0x000fea0003800000 */
.L_x_3852:
[----:B------:R-:W-:Y:S05]  /*15e0*/  @!P0 BRA `(.L_x_3853) ;  /* 0x00000000000c8947 */ /* 0x000fea0003800000 */
[----:B------:R-:W2:Y:S04]  /*15f0*/  LDG.E R5, desc[UR40][R8.64] ;  /* 0x0000002808057981 */ /* 0x000ea8000c1e1900 */
[----:B------:R-:W2:Y:S02]  /*1600*/  LDG.E R28, desc[UR40][R8.64+0x4] ;  /* 0x00000428081c7981 */ /* 0x000ea4000c1e1900 */
[----:B--2---:R-:W-:-:S07]  /*1610*/  IMAD.IADD R28, R28, 0x1, -R5 ;  /* 0x000000011c1c7824 */ /* 0x004fce00078e0a05 */
.L_x_3853:
[----:B------:R-:W-:Y:S02]  /*1620*/  ULDC.64 UR4, c[0x0][0xa10] ;  /* 0x0002840000047ab9 */ /* 0x000fe40000000a00 */
[----:B------:R-:W-:-:S04]  /*1630*/  ISETP.NE.U32.AND P0, PT, RZ, UR4, PT ;  /* 0x00000004ff007c0c */ /* 0x000fc8000bf05070 */
[----:B------:R-:W-:Y:S01]  /*1640*/  ISETP.NE.AND.EX P0, PT, RZ, UR5, PT, P0 ;  /* 0x00000005ff007c0c */ /* 0x000fe2000bf05300 */
[----:B-----5:R-:W-:Y:S01]  /*1650*/  IMAD.IADD R11, R28, 0x1, -R3 ;  /* 0x000000011c0b7824 */ /* 0x020fe200078e0a03 */
[----:B------:R-:W-:-:S11]  /*1660*/  ULDC.64 UR4, c[0x0][0xa30] ;  /* 0x00028c0000047ab9 */ /* 0x000fd60000000a00 */
[----:B0-----:R-:W0:Y:S02]  /*1670*/  @P0 LDC.64 R4, c[0x0][0xa10] ;  /* 0x00028400ff040b82 */ /* 0x001e240000000a00 */
[----:B0-----:R-:W-:-:S05]  /*1680*/  @P0 IMAD.WIDE R4, R29, 0x4, R4 ;  /* 0x000000041d040825 */ /* 0x001fca00078e0204 */
[----:B------:R-:W2:Y:S04]  /*1690*/  @P0 LDG.E R0, desc[UR40][R4.64] ;  /* 0x0000002804000981 */ /* 0x000ea8000c1e1900 */
[----:B------:R-:W2:Y:S01]  /*16a0*/  @P0 LDG.E R9, desc[UR40][R4.64+0x4] ;  /* 0x0000042804090981 */ /* 0x000ea2000c1e1900 */
[----:B------:R-:W-:Y:S01]  /*16b0*/  IMAD.MOV R44, RZ, RZ, -R11 ;  /* 0x000000ffff2c7224 */ /* 0x000fe200078e0a0b */
[----:B------:R-:W-:Y:S01]  /*16c0*/  ISETP.NE.U32.AND P1, PT, RZ, UR4, PT ;  /* 0x00000004ff007c0c */ /* 0x000fe2000bf25070 */
[----:B------:R-:W-:-:S03]  /*16d0*/  IMAD.MOV.U32 R27, RZ, RZ, R28 ;  /* 0x000000ffff1b7224 */ /* 0x000fc600078e001c */
[----:B------:R-:W-:Y:S02]  /*16e0*/  VIMNMX R44, RZ, R44, !PT ;  /* 0x0000002cff2c7248 */ /* 0x000fe40007fe0100 */
[----:B------:R-:W-:-:S13]  /*16f0*/  ISETP.NE.AND.EX P1, PT, RZ, UR5, PT, P1 ;  /* 0x00000005ff007c0c */ /* 0x000fda000bf25310 */
[----:B------:R-:W-:-:S04]  /*1700*/  @P1 IADD3 R6, P2, R200, UR4, RZ ;  /* 0x00000004c8061c10 */ /* 0x000fc8000ff5e0ff */
[----:B------:R-:W-:-:S05]  /*1710*/  @P1 IADD3.X R7, R201, UR5, RZ, P2, !PT ;  /* 0x00000005c9071c10 */ /* 0x000fca00097fe4ff */
[----:B------:R0:W5:Y:S01]  /*1720*/  @P1 LDG.E R27, desc[UR40][R6.64] ;  /* 0x00000028061b1981 */ /* 0x000162000c1e1900 */
        /* <DEDUP_REMOVED lines=14> */
[----:B------:R-:W-:Y:S02]  /*1810*/  @P0 SHF.R.S32.HI R45, RZ, 0x6, R5 ;  /* 0x00000006ff2d0819 */ /* 0x000fe40000011405 */
[----:B------:R-:W-:Y:S02]  /*1820*/  PLOP3.LUT P0, PT, PT, PT, PT, 0x80, 0x0 ;  /* 0x000000000000781c */ /* 0x000fe40003f0f070 */
[----:B------:R-:W-:-:S13]  /*1830*/  ISETP.GT.AND P1, PT, R45, R44, PT ;  /* 0x0000002c2d00720c */ /* 0x000fda0003f24270 */
[----:B0-----:R-:W-:Y:S05]  /*1840*/  @!P1 BRA `(.L_x_3854) ;  /* 0x0000002800a49947 */ /* 0x001fea0003800000 */
        /* <DEDUP_REMOVED lines=20> */
.L_x_3856:
[----:B------:R-:W-:Y:S05]  /*1990*/  BSYNC B6 ;  /* 0x0000000000067941 */ /* 0x000fea0003800000 */
.L_x_3855:
        /* <DEDUP_REMOVED lines=20> */
.L_x_3858:
[----:B------:R-:W-:Y:S05]  /*1ae0*/  BSYNC B6 ;  /* 0x0000000000067941 */ /* 0x000fea0003800000 */
.L_x_3857:
[----:B------:R-:W-:Y:S01]  /*1af0*/  ULDC.64 UR4, c[0x0][0x9f8] ;  /* 0x00027e0000047ab9 */ /* 0x000fe20000000a00 */
[----:B------:R-:W0:Y:S01]  /*1b00*/  LDC.64 R50, c[0x0][0x300] ;  /* 0x0000c000ff327b82 */ /* 0x000e220000000a00 */
[----:B------:R-:W-:Y:S01]  /*1b10*/  ISETP.NE.U32.AND P0, PT, RZ, UR4, PT ;  /* 0x00000004ff007c0c */ /* 0x000fe2000bf05070 */
[----:B------:R-:W-:Y:S01]  /*1b20*/  IMAD.IADD R42, R31, 0x1, R28 ;  /* 0x000000011f2a7824 */ /* 0x000fe200078e021c */
[----:B------:R-:W-:Y:S02]  /*1b30*/  ULDC.64 UR6, c[0x0][0x330] ;  /* 0x0000cc0000067ab9 */ /* 0x000fe40000000a00 */
[----:B------:R-:W-:Y:S02]  /*1b40*/  ISETP.NE.AND.EX P0, PT, RZ, UR5, PT, P0 ;  /* 0x00000005ff007c0c */ /* 0x000fe4000bf05300 */
[----:B------:R-:W-:Y:S01]  /*1b50*/  SHF.R.S32.HI R17, RZ, 0x1f, R16 ;  /* 0x0000001fff117819 */ /* 0x000fe20000011410 */
[----:B------:R-:W1:Y:S08]  /*1b60*/  LDC.64 R54, c[0x0][0x3f8] ;  /* 0x0000fe00ff367b82 */ /* 0x000e700000000a00 */
[----:B------:R-:W2:Y:S02]  /*1b70*/  LDC R43, c[0x0][0x3f4] ;  /* 0x0000fd00ff2b7b82 */ /* 0x000ea40000000800 */
[----:B------:R-:W-:-:S04]  /*1b80*/  @P0 IADD3 R4, P1, R200, UR4, RZ ;  /* 0x00000004c8040c10 */ /* 0x000fc8000ff3e0ff */
[----:B------:R-:W-:Y:S01]  /*1b90*/  @P0 IADD3.X R5, R201, UR5, RZ, P1, !PT ;  /* 0x00000005c9050c10 */ /* 0x000fe20008ffe4ff */
[----:B------:R-:W-:-:S04]  /*1ba0*/  ULDC.64 UR4, c[0x0][0x308] ;  /* 0x0000c20000047ab9 */ /* 0x000fc80000000a00 */
[----:B------:R3:W4:Y:S01]  /*1bb0*/  @P0 LDG.E R29, desc[UR40][R4.64] ;  /* 0x00000028041d0981 */ /* 0x000722000c1e1900 */
[----:B------:R-:W-:Y:S01]  /*1bc0*/  SHF.R.S32.HI R28, RZ, 0x1f, R42 ;  /* 0x0000001fff1c7819 */ /* 0x000fe2000001142a */
[-C--:B0-----:R-:W-:Y:S01]  /*1bd0*/  IMAD.WIDE.U32 R6, R42, R50.reuse, RZ ;  /* 0x000000322a067225 */ /* 0x081fe200078e00ff */
[----:B------:R-:W-:Y:S01]  /*1be0*/  SHF.R.S32.HI R187, RZ, 0x1f, R186 ;  /* 0x0000001fffbb7819 */ /* 0x000fe200000114ba */
[----:B------:R-:W0:Y:S01]  /*1bf0*/  S2R R52, SR_TID.X ;  /* 0x0000000000347919 */ /* 0x000e220000002100 */
[----:B------:R-:W-:Y:S01]  /*1c00*/  SHF.L.U64.HI R49, R50, 0x6, R51 ;  /* 0x0000000632317819 */ /* 0x000fe20000010233 */
[----:B------:R-:W-:Y:S02]  /*1c10*/  IMAD R0, R28, R50, RZ ;  /* 0x000000321c007224 */ /* 0x000fe400078e02ff */
[----:B------:R-:W-:Y:S02]  /*1c20*/  IMAD.SHL.U32 R14, R188, 0x40, RZ ;  /* 0x00000040bc0e7824 */ /* 0x000fe400078e00ff */
[----:B------:R-:W-:Y:S01]  /*1c30*/  IMAD R3, R42, R51, R0 ;  /* 0x000000332a037224 */ /* 0x000fe200078e0200 */
[----:B------:R-:W-:Y:S01]  /*1c40*/  SHF.R.S32.HI R0, RZ, 0x1f, R26 ;  /* 0x0000001fff007819 */ /* 0x000fe2000001141a */
[----:B---3--:R-:W-:Y:S01]  /*1c50*/  IMAD.WIDE.U32 R4, R26, UR6, R16 ;  /* 0x000000061a047c25 */ /* 0x008fe2000f8e0010 */
[----:B--2---:R-:W-:-:S03]  /*1c60*/  ISETP.GE.AND P2, PT, R16, R43, PT ;  /* 0x0000002b1000720c */ /* 0x004fc60003f46270 */
[----:B------:R-:W-:Y:S01]  /*1c70*/  IMAD.IADD R7, R7, 0x1, R3 ;  /* 0x0000000107077824 */ /* 0x000fe200078e0203 */
[----:B------:R-:W-:Y:S01]  /*1c80*/  SEL R15, R43, RZ, P2 ;  /* 0x000000ff2b0f7207 */ /* 0x000fe20001000000 */
[----:B------:R-:W-:Y:S01]  /*1c90*/  IMAD R3, R0, UR6, RZ ;  /* 0x0000000600037c24 */ /* 0x000fe2000f8e02ff */
[----:B------:R-:W-:Y:S01]  /*1ca0*/  P2R R68, PR, RZ, 0x4 ;  /* 0x00000004ff447803 */ /* 0x000fe20000000000 */
[----:B------:R-:W-:-:S04]  /*1cb0*/  IMAD.WIDE.U32 R6, R26, UR4, R6 ;  /* 0x000000041a067c25 */ /* 0x000fc8000f8e0006 */
[----:B------:R-:W-:Y:S01]  /*1cc0*/  IMAD R33, R26, UR7, R3 ;  /* 0x000000071a217c24 */ /* 0x000fe2000f8e0203 */
[----:B------:R-:W-:Y:S01]  /*1cd0*/  ULDC.64 UR6, c[0x0][0xa08] ;  /* 0x0002820000067ab9 */ /* 0x000fe20000000a00 */
[----:B------:R-:W-:Y:S01]  /*1ce0*/  IMAD R3, R0, UR4, RZ ;  /* 0x0000000400037c24 */ /* 0x000fe2000f8e02ff */
[----:B------:R-:W-:Y:S01]  /*1cf0*/  ISETP.NE.U32.AND P0, PT, RZ, UR6, PT ;  /* 0x00000006ff007c0c */ /* 0x000fe2000bf05070 */
[----:B------:R-:W-:Y:S02]  /*1d00*/  IMAD.IADD R33, R5, 0x1, R33 ;  /* 0x0000000105217824 */ /* 0x000fe400078e0221 */
[----:B------:R-:W-:Y:S01]  /*1d10*/  IMAD R3, R26, UR5, R3 ;  /* 0x000000051a037c24 */ /* 0x000fe2000f8e0203 */
[----:B------:R-:W-:Y:S01]  /*1d20*/  ISETP.NE.AND.EX P0, PT, RZ, UR7, PT, P0 ;  /* 0x00000007ff007c0c */ /* 0x000fe2000bf05300 */
[----:B------:R-:W-:Y:S01]  /*1d30*/  ULDC.64 UR4, c[0x0][0x310] ;  /* 0x0000c40000047ab9 */ /* 0x000fe20000000a00 */
[----:B------:R-:W-:Y:S01]  /*1d40*/  ULDC.64 UR6, c[0x0][0x338] ;  /* 0x0000ce0000067ab9 */ /* 0x000fe20000000a00 */
[----:B------:R-:W-:Y:S01]  /*1d50*/  IMAD.IADD R7, R7, 0x1, R3 ;  /* 0x0000000107077824 */ /* 0x000fe200078e0203 */
[----:B------:R-:W-:Y:S01]  /*1d60*/  SHF.R.S32.HI R3, RZ, 0x1f, R23 ;  /* 0x0000001fff037819 */ /* 0x000fe20000011417 */
[----:B------:R-:W-:Y:S01]  /*1d70*/  IMAD.MOV.U32 R32, RZ, RZ, R4 ;  /* 0x000000ffff207224 */ /* 0x000fe200078e0004 */
[----:B0-----:R-:W-:Y:S01]  /*1d80*/  SHF.R.U32.HI R52, RZ, 0x7, R52 ;  /* 0x00000007ff347819 */ /* 0x001fe20000011634 */
[----:B------:R-:W0:Y:S01]  /*1d90*/  LDC.64 R4, c[0x0][0x408] ;  /* 0x00010200ff047b82 */ /* 0x000e220000000a00 */
[----:B------:R-:W-:-:S02]  /*1da0*/  IMAD.IADD R15, R16, 0x1, R15 ;  /* 0x00000001100f7824 */ /* 0x000fc400078e020f */
[----:B------:R-:W-:Y:S02]  /*1db0*/  VIADD R72, R16, 0x20 ;  /* 0x0000002010487836 */ /* 0x000fe40000000000 */
[----:B------:R-:W-:Y:S01]  /*1dc0*/  IMAD.SHL.U32 R60, R43, 0x2, RZ ;  /* 0x000000022b3c7824 */ /* 0x000fe200078e00ff */
[----:B------:R-:W-:Y:S01]  /*1dd0*/  SHF.R.S32.HI R48, RZ, 0x1f, R15 ;  /* 0x0000001fff307819 */ /* 0x000fe2000001140f */
[----:B------:R-:W-:-:S03]  /*1de0*/  VIADD R59, R52, 0x8 ;  /* 0x00000008343b7836 */ /* 0x000fc60000000000 */
[----:B------:R-:W-:-:S04]  /*1df0*/  LEA.HI R48, R48, R15, RZ, 0x3 ;  /* 0x0000000f30307211 */ /* 0x000fc800078f18ff */
[----:B------:R-:W-:-:S04]  /*1e00*/  LOP3.LUT R65, R48, 0xfffffff8, RZ, 0xc0, !PT ;  /* 0xfffffff830417812 */ /* 0x000fc800078ec0ff */
[----:B------:R-:W-:Y:S01]  /*1e10*/  SHF.R.S32.HI R71, RZ, 0x1f, R65 ;  /* 0x0000001fff477819 */ /* 0x000fe20000011441 */
[----:B0-----:R-:W-:Y:S01]  /*1e20*/  IMAD R12, R3, R4, RZ ;  /* 0x00000004030c7224 */ /* 0x001fe200078e02ff */
[C---:B------:R-:W-:Y:S01]  /*1e30*/  SHF.L.U64.HI R56, R4.reuse, 0x6, R5 ;  /* 0x0000000604387819 */ /* 0x040fe20000010205 */
[----:B------:R-:W-:Y:S02]  /*1e40*/  IMAD.SHL.U32 R57, R4, 0x40, RZ ;  /* 0x0000004004397824 */ /* 0x000fe400078e00ff */
[----:B------:R-:W-:Y:S01]  /*1e50*/  IMAD R31, R23, R5, R12 ;  /* 0x00000005171f7224 */ /* 0x000fe200078e020c */
[----:B----4-:R-:W-:Y:S02]  /*1e60*/  SHF.R.S32.HI R0, RZ, 0x1f, R29 ;  /* 0x0000001fff007819 */ /* 0x010fe4000001141d */
[----:B------:R-:W-:Y:S02]  /*1e70*/  SEL R11, R29, RZ, !P0 ;  /* 0x000000ff1d0b7207 */ /* 0x000fe40004000000 */
[----:B------:R-:W-:-:S03]  /*1e80*/  SEL R0, R0, RZ, !P0 ;  /* 0x000000ff00007207 */ /* 0x000fc60004000000 */
[----:B------:R-:W-:-:S04]  /*1e90*/  IMAD.WIDE.U32 R20, R11, UR4, R6 ;  /* 0x000000040b147c25 */ /* 0x000fc8000f8e0006 */
[C---:B------:R-:W-:Y:S02]  /*1ea0*/  IMAD R6, R0.reuse, UR6, RZ ;  /* 0x0000000600067c24 */ /* 0x040fe4000f8e02ff */
[----:B------:R-:W-:Y:S01]  /*1eb0*/  IMAD R8, R0, UR4, RZ ;  /* 0x0000000400087c24 */ /* 0x000fe2000f8e02ff */
[----:B------:R-:W-:Y:S01]  /*1ec0*/  ULDC UR4, c[0x0][0x2f4] ;  /* 0x0000bd0000047ab9 */ /* 0x000fe20000000800 */
[----:B------:R-:W-:Y:S01]  /*1ed0*/  IMAD R73, R11, UR7, R6 ;  /* 0x000000070b497c24 */ /* 0x000fe2000f8e0206 */
[----:B------:R-:W-:Y:S01]  /*1ee0*/  ISETP.GE.AND P4, PT, R16, UR4, PT ;  /* 0x0000000410007c0c */ /* 0x000fe2000bf86270 */
[----:B-1----:R-:W-:Y:S01]  /*1ef0*/  IMAD R6, R3, R54, RZ ;  /* 0x0000003603067224 */ /* 0x002fe200078e02ff */
[----:B------:R-:W-:Y:S01]  /*1f00*/  ISETP.GE.AND P3, PT, R72, UR4, PT ;  /* 0x0000000448007c0c */ /* 0x000fe2000bf66270 */
[C---:B------:R-:W-:Y:S02]  /*1f10*/  IMAD R13, R11.reuse, UR5, R8 ;  /* 0x000000050b0d7c24 */ /* 0x040fe4000f8e0208 */
[----:B------:R-:W-:-:S04]  /*1f20*/  IMAD.WIDE.U32 R32, R11, UR6, R32 ;  /* 0x000000060b207c25 */ /* 0x000fc8000f8e0020 */
[C---:B------:R-:W-:Y:S02]  /*1f30*/  IMAD R29, R23.reuse, R55, R6 ;  /* 0x00000037171d7224 */ /* 0x040fe400078e0206 */
[----:B------:R-:W-:-:S04]  /*1f40*/  IMAD.WIDE.U32 R6, R23, R54, R186 ;  /* 0x0000003617067225 */ /* 0x000fc800078e00ba */
[----:B------:R-:W-:-:S04]  /*1f50*/  IMAD.WIDE.U32 R10, R23, R54, R16 ;  /* 0x00000036170a7225 */ /* 0x000fc800078e0010 */
[----:B------:R-:W-:Y:S02]  /*1f60*/  IMAD.IADD R7, R7, 0x1, R29 ;  /* 0x0000000107077824 */ /* 0x000fe400078e021d */
[----:B------:R-:W-:Y:S01]  /*1f70*/  IMAD.IADD R11, R29, 0x1, R11 ;  /* 0x000000011d0b7824 */ /* 0x000fe200078e020b */
[----:B-----5:R-:W-:Y:S01]  /*1f80*/  SHF.R.S32.HI R29, RZ, 0x1f, R27 ;  /* 0x0000001fff1d7819 */ /* 0x020fe2000001141b */
[-C--:B------:R-:W-:Y:S02]  /*1f90*/  IMAD R0, R3, R50.reuse, RZ ;  /* 0x0000003203007224 */ /* 0x080fe400078e02ff */
[----:B------:R-:W-:-:S04]  /*1fa0*/  IMAD.WIDE.U32 R8, R23, R50, R16 ;  /* 0x0000003217087225 */ /* 0x000fc800078e0010 */
[----:B------:R-:W-:Y:S02]  /*1fb0*/  IMAD R30, R29, R54, RZ ;  /* 0x000000361d1e7224 */ /* 0x000fe400078e02ff */
[----:B------:R-:W-:Y:S01]  /*1fc0*/  IMAD R47, R23, R51, R0 ;  /* 0x00000033172f7224 */ /* 0x000fe200078e0200 */
[----:B------:R-:W-:Y:S01]  /*1fd0*/  SHF.L.U64.HI R51, R54, 0x6, R55 ;  /* 0x0000000636337819 */ /* 0x000fe20000010237 */
[----:B------:R-:W-:Y:S01]  /*1fe0*/  IMAD R63, R27, R55, R30 ;  /* 0x000000371b3f7224 */ /* 0x000fe200078e021e */
[----:B------:R-:W-:Y:S01]  /*1ff0*/  LOP3.LUT R55, R14, 0x1c0, RZ, 0xc0, !PT ;  /* 0x000001c00e377812 */ /* 0x000fe200078ec0ff */
[----:B------:R-:W-:Y:S01]  /*2000*/  IMAD R30, R29, R4, RZ ;  /* 0x000000041d1e7224 */ /* 0x000fe200078e02ff */
[----:B------:R-:W-:Y:S01]  /*2010*/  IADD3 R0, P0, R20, R8, RZ ;  /* 0x0000000814007210 */ /* 0x000fe20007f1e0ff */
[----:B------:R-:W-:Y:S01]  /*2020*/  IMAD.IADD R26, R21, 0x1, R13 ;  /* 0x00000001151a7824 */ /* 0x000fe200078e020d */
[----:B------:R-:W-:Y:S01]  /*2030*/  SHF.R.U32.HI R58, RZ, 0x3, R55 ;  /* 0x00000003ff3a7819 */ /* 0x000fe20000011637 */
[----:B------:R-:W-:Y:S01]  /*2040*/  IMAD R69, R27, R5, R30 ;  /* 0x000000051b457224 */ /* 0x000fe200078e021e */
[--C-:B------:R-:W-:Y:S01]  /*2050*/  LOP3.LUT R5, R55, 0x18, R16.reuse, 0xf8, !PT ;  /* 0x0000001837057812 */ /* 0x100fe200078ef810 */
[----:B------:R-:W-:Y:S01]  /*2060*/  IMAD.WIDE.U32 R12, R23, R4, R16 ;  /* 0x00000004170c7225 */ /* 0x000fe200078e0010 */
[----:B------:R-:W-:-:S02]  /*2070*/  IADD3.X R47, R26, R9, R47, P0, !PT ;  /* 0x000000091a2f7210 */ /* 0x000fc400007fe42f */
[----:B------:R-:W-:Y:S01]  /*2080*/  LOP3.LUT R5, R5, R58, RZ, 0x3c, !PT ;  /* 0x0000003a05057212 */ /* 0x000fe200078e3cff */
[C---:B------:R-:W-:Y:S01]  /*2090*/  IMAD.WIDE.U32 R8, R23.reuse, R4, R186 ;  /* 0x0000000417087225 */ /* 0x040fe200078e00ba */
[----:B------:R-:W-:-:S03]  /*20a0*/  IADD3 R42, P0, R23, R42, RZ ;  /* 0x0000002a172a7210 */ /* 0x000fc60007f1e0ff */
[----:B------:R-:W-:Y:S01]  /*20b0*/  IMAD R62, R192, 0x200, R5 ;  /* 0x00000200c03e7824 */ /* 0x000fe200078e0205 */
[----:B------:R-:W-:Y:S01]  /*20c0*/  LOP3.LUT R5, R55, 0x38, R48, 0xf8, !PT ;  /* 0x0000003837057812 */ /* 0x000fe200078ef830 */
[----:B------:R-:W-:Y:S02]  /*20d0*/  IMAD.IADD R9, R9, 0x1, R31 ;  /* 0x0000000109097824 */ /* 0x000fe400078e021f */
[----:B------:R-:W-:Y:S01]  /*20e0*/  IMAD.IADD R13, R31, 0x1, R13 ;  /* 0x000000011f0d7824 */ /* 0x000fe200078e020d */
[----:B------:R-:W-:Y:S01]  /*20f0*/  LOP3.LUT R5, R5, R58, RZ, 0x3c, !PT ;  /* 0x0000003a05057212 */ /* 0x000fe200078e3cff */
[----:B------:R-:W-:-:S04]  /*2100*/  IMAD.WIDE.U32 R34, R27, R54, R6 ;  /* 0x000000361b227225 */ /* 0x000fc800078e0006 */
[----:B------:R-:W-:-:S04]  /*2110*/  IMAD.WIDE.U32 R38, R27, R4, R8 ;  /* 0x000000041b267225 */ /* 0x000fc800078e0008 */
[----:B------:R-:W-:-:S04]  /*2120*/  IMAD.WIDE.U32 R36, R27, R54, R10 ;  /* 0x000000361b247225 */ /* 0x000fc800078e000a */
[----:B------:R-:W-:-:S04]  /*2130*/  IMAD.WIDE.U32 R40, R27, R4, R12 ;  /* 0x000000041b287225 */ /* 0x000fc800078e000c */
[----:B------:R-:W-:Y:S02]  /*2140*/  IMAD.IADD R61, R35, 0x1, R63 ;  /* 0x00000001233d7824 */ /* 0x000fe400078e023f */
[----:B------:R-:W-:Y:S02]  /*2150*/  IMAD.IADD R67, R39, 0x1, R69 ;  /* 0x0000000127437824 */ /* 0x000fe400078e0245 */
[----:B------:R-:W-:Y:S02]  /*2160*/  IMAD.SHL.U32 R50, R50, 0x40, RZ ;  /* 0x0000004032327824 */ /* 0x000fe400078e00ff */
[----:B------:R-:W-:Y:S02]  /*2170*/  IMAD.SHL.U32 R54, R54, 0x40, RZ ;  /* 0x0000004036367824 */ /* 0x000fe400078e00ff */
[----:B------:R-:W-:Y:S02]  /*2180*/  IMAD.X R43, R28, 0x1, R3, P0 ;  /* 0x000000011c2b7824 */ /* 0x000fe400000e0603 */
[----:B------:R-:W-:-:S02]  /*2190*/  IMAD.IADD R63, R63, 0x1, R37 ;  /* 0x000000013f3f7824 */ /* 0x000fc400078e0225 */
[----:B------:R-:W-:Y:S02]  /*21a0*/  IMAD.IADD R69, R69, 0x1, R41 ;  /* 0x0000000145457824 */ /* 0x000fe400078e0229 */
[----:B------:R-:W-:Y:S02]  /*21b0*/  IMAD R64, R192, 0x200, R5 ;  /* 0x00000200c0407824 */ /* 0x000fe400078e0205 */
[----:B------:R-:W-:-:S07]  /*21c0*/  IMAD.IADD R73, R33, 0x1, R73 ;  /* 0x0000000121497824 */ /* 0x000fce00078e0249 */
.L_x_3888:
[----:B0-----:R-:W0:Y:S01]  /*21d0*/  LDC R77, c[0x0][0x3f4] ;  /* 0x0000fd00ff4d7b82 */ /* 0x001e220000000800 */
[----:B------:R-:W-:Y:S01]  /*21e0*/  VIADD R45, R45, 0xffffffff ;  /* 0xffffffff2d2d7836 */ /* 0x000fe20000000000 */
[----:B------:R-:W-:Y:S05]  /*21f0*/  YIELD ;  /* 0x0000000000007946 */ /* 0x000fea0003800000 */
[----:B------:R-:W-:Y:S01]  /*2200*/  SHF.R.S32.HI R70, RZ, 0x1f, R45 ;  /* 0x0000001fff467819 */ /* 0x000fe2000001142d */
[----:B----4-:R-:W1:Y:S01]  /*2210*/  LDC.64 R52, c[0x0][0x2e8] ;  /* 0x0000ba00ff347b82 */ /* 0x010e620000000a00 */
[-C--:B------:R-:W-:Y:S01]  /*2220*/  IMAD R5, R49, R45.reuse, RZ ;  /* 0x0000002d31057224 */ /* 0x080fe200078e02ff */
[----:B------:R-:W-:Y:S01]  /*2230*/  BSSY B0, `(.L_x_3859) ;  /* 0x0000190000007945 */ /* 0x000fe20003800000 */
[----:B---3--:R-:W-:Y:S01]  /*2240*/  IMAD.WIDE.U32 R14, R50, R45, RZ ;  /* 0x0000002d320e7225 */ /* 0x008fe200078e00ff */
[----:B------:R-:W-:-:S03]  /*2250*/  ISETP.GT.AND P2, PT, R45, R44, PT ;  /* 0x0000002c2d00720c */ /* 0x000fc60003f44270 */
[----:B------:R-:W-:Y:S01]  /*2260*/  IMAD R5, R70, R50, R5 ;  /* 0x0000003246057224 */ /* 0x000fe200078e0205 */
[----:B------:R-:W-:Y:S01]  /*2270*/  IADD3 R4, P0, R0, R14, RZ ;  /* 0x0000000e00047210 */ /* 0x000fe20007f1e0ff */
[----:B--2---:R-:W-:Y:S02]  /*2280*/  IMAD.SHL.U32 R31, R19, 0x1000, RZ ;  /* 0x00001000131f7824 */ /* 0x004fe400078e00ff */
[----:B------:R-:W-:Y:S02]  /*2290*/  IMAD.IADD R78, R15, 0x1, R5 ;  /* 0x000000010f4e7824 */ /* 0x000fe400078e0205 */
[----:B------:R-:W-:Y:S02]  /*22a0*/  IMAD.IADD R5, R62, 0x1, R31 ;  /* 0x000000013e057824 */ /* 0x000fe400078e021f */
[----:B------:R-:W-:Y:S01]  /*22b0*/  IMAD.X R6, R78, 0x1, R47, P0 ;  /* 0x000000014e067824 */ /* 0x000fe200000e062f */
[----:B0-----:R-:W-:Y:S01]  /*22c0*/  ISETP.GE.AND P0, PT, R77, 0x1, PT ;  /* 0x000000014d00780c */ /* 0x001fe20003f06270 */
[----:B------:R-:W-:Y:S01]  /*22d0*/  IMAD R30, R5, 0x2, R2 ;  /* 0x00000002051e7824 */ /* 0x000fe200078e0202 */
[----:B-1----:R-:W-:-:S04]  /*22e0*/  LEA R12, P1, R4, R52, 0x1 ;  /* 0x00000034040c7211 */ /* 0x002fc800078208ff */
[----:B------:R-:W-:-:S07]  /*22f0*/  LEA.HI.X R13, R4, R53, R6, 0x1, P1 ;  /* 0x00000035040d7211 */ /* 0x000fce00008f0c06 */
[----:B------:R-:W-:Y:S05]  /*2300*/  @!P0 BRA `(.L_x_3860) ;  /* 0x0000001400a88947 */ /* 0x000fea0003800000 */
[----:B------:R-:W-:Y:S01]  /*2310*/  ULDC.U8 UR4, c[0x0][0x410] ;  /* 0x0001040000047ab9 */ /* 0x000fe20000000000 */
[-C--:B------:R-:W-:Y:S01]  /*2320*/  IMAD R7, R51, R45.reuse, RZ ;  /* 0x0000002d33077224 */ /* 0x080fe200078e02ff */
[----:B------:R-:W-:Y:S01]  /*2330*/  ISETP.NE.AND P0, PT, RZ, UR4, PT ;  /* 0x00000004ff007c0c */ /* 0x000fe2000bf05270 */
[----:B------:R-:W-:-:S04]  /*2340*/  IMAD.WIDE.U32 R4, R54, R45, RZ ;  /* 0x0000002d36047225 */ /* 0x000fc800078e00ff */
[----:B------:R-:W-:-:S04]  /*2350*/  IMAD R7, R70, R54, R7 ;  /* 0x0000003646077224 */ /* 0x000fc800078e0207 */
[----:B------:R-:W-:-:S04]  /*2360*/  IMAD.IADD R74, R5, 0x1, R7 ;  /* 0x00000001054a7824 */ /* 0x000fc800078e0207 */
[----:B------:R-:W-:Y:S05]  /*2370*/  @!P0 BRA `(.L_x_3861) ;  /* 0x0000000800a88947 */ /* 0x000fea0003800000 */
[----:B------:R-:W-:Y:S01]  /*2380*/  IMAD R6, R45, -0x40, R46 ;  /* 0xffffffc02d067824 */ /* 0x000fe200078e022e */
[----:B------:R-:W-:Y:S01]  /*2390*/  BSSY B1, `(.L_x_3862) ;  /* 0x000001d000017945 */ /* 0x000fe20003800000 */
[----:B------:R-:W-:Y:S02]  /*23a0*/  CS2R R8, SRZ ;  /* 0x0000000000087805 */ /* 0x000fe4000001ff00 */
[----:B------:R-:W-:Y:S02]  /*23b0*/  CS2R R28, SRZ ;  /* 0x00000000001c7805 */ /* 0x000fe4000001ff00 */
[----:B------:R-:W-:Y:S02]  /*23c0*/  CS2R R10, SRZ ;  /* 0x00000000000a7805 */ /* 0x000fe4000001ff00 */
[----:B------:R-:W-:Y:S02]  /*23d0*/  VIMNMX R6, R6, 0x40, PT ;  /* 0x0000004006067848 */ /* 0x000fe40003fe0100 */
[----:B------:R-:W-:-:S02]  /*23e0*/  CS2R R14, SRZ ;  /* 0x00000000000e7805 */ /* 0x000fc4000001ff00 */
[----:B------:R-:W-:-:S13]  /*23f0*/  ISETP.GE.AND P1, PT, R23, R6, PT ;  /* 0x000000061700720c */ /* 0x000fda0003f26270 */
[----:B------:R-:W-:Y:S05]  /*2400*/  @P1 BRA `(.L_x_3863) ;  /* 0x0000000000541947 */ /* 0x000fea0003800000 */
[----:B------:R-:W-:Y:S01]  /*2410*/  IMAD R6, R56, R45, RZ ;  /* 0x0000002d38067224 */ /* 0x000fe200078e02ff */
[----:B------:R-:W-:Y:S01]  /*2420*/  IADD3 R8, P0, R34, R4, RZ ;  /* 0x0000000422087210 */ /* 0x000fe20007f1e0ff */
[----:B------:R-:W-:Y:S01]  /*2430*/  IMAD.MOV.U32 R66, RZ, RZ, R38 ;  /* 0x000000ffff427224 */ /* 0x000fe200078e0026 */
[----:B------:R-:W-:Y:S01]  /*2440*/  ULDC.64 UR6, c[0x0][0x400] ;  /* 0x0001000000067ab9 */ /* 0x000fe20000000a00 */
[-C--:B------:R-:W-:Y:S01]  /*2450*/  IMAD R5, R70, R57.reuse, R6 ;  /* 0x0000003946057224 */ /* 0x080fe200078e0206 */
[----:B------:R-:W-:Y:S01]  /*2460*/  ULDC.64 UR4, c[0x0][0x3e8] ;  /* 0x0000fa0000047ab9 */ /* 0x000fe20000000a00 */
[----:B------:R-:W-:Y:S01]  /*2470*/  IMAD.WIDE.U32 R6, R45, R57, R66 ;  /* 0x000000392d067225 */ /* 0x000fe200078e0042 */
[----:B------:R-:W-:-:S03]  /*2480*/  CS2R R10, SRZ ;  /* 0x00000000000a7805 */ /* 0x000fc6000001ff00 */
[----:B------:R-:W-:Y:S01]  /*2490*/  IMAD.IADD R5, R7, 0x1, R5 ;  /* 0x0000000107057824 */ /* 0x000fe200078e0205 */
[----:B------:R-:W-:Y:S01]  /*24a0*/  LEA R52, P5, R6, UR6, 0x1 ;  /* 0x0000000606347c11 */ /* 0x000fe2000f8a08ff */
[----:B------:R-:W-:Y:S01]  /*24b0*/  IMAD.X R7, R74, 0x1, R61, P0 ;  /* 0x000000014a077824 */ /* 0x000fe200000e063d */
[----:B------:R-:W-:Y:S02]  /*24c0*/  LEA R4, P0, R8, UR4, 0x1 ;  /* 0x0000000408047c11 */ /* 0x000fe4000f8008ff */
[----:B------:R-:W-:Y:S02]  /*24d0*/  LEA.HI.X R53, R6, UR7, R5, 0x1, P5 ;  /* 0x0000000706357c11 */ /* 0x000fe4000a8f0c05 */
[----:B------:R-:W-:Y:S02]  /*24e0*/  LEA.HI.X R5, R8, UR5, R7, 0x1, P0 ;  /* 0x0000000508057c11 */ /* 0x000fe400080f0c07 */
[----:B------:R-:W-:Y:S02]  /*24f0*/  CS2R R8, SRZ ;  /* 0x0000000000087805 */ /* 0x000fe4000001ff00 */
[----:B------:R-:W-:-:S02]  /*2500*/  ISETP.GE.AND P5, PT, R186, R77, PT ;  /* 0x0000004dba00720c */ /* 0x000fc40003fa6270 */
[----:B------:R-:W-:-:S11]  /*2510*/  ISETP.GE.AND P0, PT, R190, R77, PT ;  /* 0x0000004dbe00720c */ /* 0x000fd60003f06270 */
[----:B------:R0:W5:Y:S04]  /*2520*/  @!P5 LDG.E.64 R28, desc[UR40][R4.64] ;  /* 0x00000028041cd981 */ /* 0x000168000c1e1b00 */
[----:B------:R0:W5:Y:S04]  /*2530*/  @!P0 LDG.E.64 R8, desc[UR40][R4.64+0x20] ;  /* 0x0000202804088981 */ /* 0x000168000c1e1b00 */
[----:B------:R0:W5:Y:S04]  /*2540*/  @!P5 LDG.E.64 R14, desc[UR40][R52.64] ;  /* 0x00000028340ed981 */ /* 0x000168000c1e1b00 */
[----:B------:R0:W5:Y:S02]  /*2550*/  @!P0 LDG.E.64 R10, desc[UR40][R52.64+0x20] ;  /* 0x00002028340a8981 */ /* 0x000164000c1e1b00 */
.L_x_3863:
[----:B------:R-:W-:Y:S05]  /*2560*/  BSYNC B1 ;  /* 0x0000000000017941 */ /* 0x000fea0003800000 */
.L_x_3862:
[----:B------:R-:W-:Y:S01]  /*2570*/  ISETP.NE.AND P0, PT, R184, 0x3, PT ;  /* 0x00000003b800780c */ /* 0x000fe20003f05270 */
[----:B0----5:R-:W-:Y:S02]  /*2580*/  IMAD.MOV.U32 R4, RZ, RZ, R8 ;  /* 0x000000ffff047224 */ /* 0x021fe400078e0008 */
[----:B------:R-:W-:Y:S02]  /*2590*/  IMAD.MOV.U32 R5, RZ, RZ, R9 ;  /* 0x000000ffff057224 */ /* 0x000fe400078e0009 */
        /* <DEDUP_REMOVED lines=13> */
[----:B------:R-:W-:Y:S06]  /*2670*/  @!P0 BRA `(.L_x_3864) ;  /* 0x0000000000048947 */ /* 0x000fec0003800000 */
[----:B------:R-:W-:Y:S01]  /*2680*/  BPT.TRAP 0x1 ;  /* 0x000000040000795c */ /* 0x000fe20000300000 */
.L_x_3864:
[----:B------:R-:W-:Y:S01]  /*2690*/  IMAD R66, R19, 0x8, R2 ;  /* 0x0000000813427824 */ /* 0x000fe200078e0202 */
[----:B------:R-:W-:Y:S01]  /*26a0*/  SHF.L.U32 R75, R185, 0x1f, RZ ;  /* 0x0000001fb94b7819 */ /* 0x000fe200000006ff */
[----:B------:R-:W-:Y:S03]  /*26b0*/  BSSY B1, `(.L_x_3865) ;  /* 0x0000003000017945 */ /* 0x000fe60003800000 */
[----:B------:R-:W0:Y:S02]  /*26c0*/  SYNCS.PHASECHK.TRANS64.TRYWAIT P5, [R66+URZ+0x28c90], R75 ;  /* 0x028c904b420075a7 */ /* 0x000e2400080a017f */
[----:B0-----:R-:W-:Y:S05]  /*26d0*/  @!P5 BRA `(.L_x_3866) ;  /* 0x0000015800c8d947 */ /* 0x001fea0003800000 */
.L_x_4154:
[----:B------:R-:W-:Y:S05]  /*26e0*/  BSYNC B1 ;  /* 0x0000000000017941 */ /* 0x000fea0003800000 */
.L_x_3865:
[----:B------:R-:W-:Y:S05]  /*26f0*/  @P1 BRA `(.L_x_3867) ;  /* 0x00000014000c1947 */ /* 0x000fea0003800000 */
[----:B------:R-:W-:Y:S04]  /*2700*/  BSSY B1, `(.L_x_3868) ;  /* 0x0000036000017945 */ /* 0x000fe80003800000 */
[----:B------:R-:W-:Y:S05]  /*2710*/  @P4 BRA `(.L_x_3869) ;  /* 0x0000000000d04947 */ /* 0x000fea0003800000 */
[----:B------:R1:W2:Y:S01]  /*2720*/  LDS.128 R4, [R30+0x22400] ;  /* 0x022400001e047984 */ /* 0x0002a20000000c00 */
[----:B------:R-:W-:Y:S01]  /*2730*/  ISETP.GE.AND P5, PT, R186, R77, PT ;  /* 0x0000004dba00720c */ /* 0x000fe20003fa6270 */
[----:B------:R-:W-:-:S12]  /*2740*/  BSSY B2, `(.L_x_3870) ;  /* 0x0000030000027945 */ /* 0x000fd80003800000 */
[----:B-1----:R-:W-:Y:S05]  /*2750*/  @P5 BRA `(.L_x_3871) ;  /* 0x0000000000b85947 */ /* 0x002fea0003800000 */
[----:B------:R-:W-:Y:S02]  /*2760*/  SHF.R.U32.HI R78, RZ, 0x10, R15 ;  /* 0x00000010ff4e7819 */ /* 0x000fe4000001160f */
[----:B------:R-:W-:Y:S02]  /*2770*/  SHF.R.U32.HI R53, RZ, 0x10, R29 ;  /* 0x00000010ff357819 */ /* 0x000fe4000001161d */
[----:B------:R-:W-:Y:S02]  /*2780*/  PRMT R78, R76, 0x5432, R78 ;  /* 0x000054324c4e7816 */ /* 0x000fe4000000004e */
[----:B------:R-:W-:Y:S01]  /*2790*/  SHF.R.U64 R74, R14, 0x10, R15 ;  /* 0x000000100e4a7819 */ /* 0x000fe2000000120f */
[----:B--2---:R-:W-:Y:S01]  /*27a0*/  IMAD.U32 R14, R6, 0x10000, RZ ;  /* 0x00010000060e7824 */ /* 0x004fe200078e00ff */
[----:B------:R-:W-:Y:S01]  /*27b0*/  PRMT R53, R52, 0x5410, R53 ;  /* 0x0000541034357816 */ /* 0x000fe20000000035 */
[----:B------:R-:W-:Y:S01]  /*27c0*/  IMAD.U32 R79, R78, 0x10000, RZ ;  /* 0x000100004e4f7824 */ /* 0x000fe200078e00ff */
[----:B------:R-:W-:Y:S01]  /*27d0*/  SHF.R.U64 R30, R28, 0x10, R29 ;  /* 0x000000101c1e7819 */ /* 0x000fe2000000121d */
[----:B------:R-:W-:Y:S01]  /*27e0*/  IMAD.U32 R28, R7, 0x10000, RZ ;  /* 0x00010000071c7824 */ /* 0x000fe200078e00ff */
[----:B------:R-:W-:Y:S01]  /*27f0*/  LOP3.LUT R15, R6, 0xffff0000, RZ, 0xc0, !PT ;  /* 0xffff0000060f7812 */ /* 0x000fe200078ec0ff */
[----:B------:R-:W-:Y:S01]  /*2800*/  IMAD.U32 R6, R5, 0x10000, RZ ;  /* 0x0001000005067824 */ /* 0x000fe200078e00ff */
[----:B------:R-:W-:Y:S01]  /*2810*/  PRMT R74, R70, 0x5432, R74 ;  /* 0x00005432464a7816 */ /* 0x000fe2000000004a */
[----:B------:R-:W-:Y:S01]  /*2820*/  IMAD.U32 R70, R53, 0x10000, RZ ;  /* 0x0001000035467824 */ /* 0x000fe200078e00ff */
[----:B------:R-:W-:Y:S01]  /*2830*/  PRMT R30, R52, 0x5432, R30 ;  /* 0x00005432341e7816 */ /* 0x000fe2000000001e */
[-C--:B------:R-:W-:Y:S01]  /*2840*/  FMUL.FTZ R83, R15, R79.reuse ;  /* 0x0000004f0f537220 */ /* 0x080fe20000410000 */
        /* <DEDUP_REMOVED lines=9> */
[----:B------:R-:W-:Y:S01]  /*28e0*/  FMUL.FTZ R81, R7, R76 ;  /* 0x0000004c07517220 */ /* 0x000fe20000410000 */
[----:B------:R-:W-:Y:S01]  /*28f0*/  LOP3.LUT R53, R53, 0xffff0000, RZ, 0xc0, !PT ;  /* 0xffff000035357812 */ /* 0x000fe200078ec0ff */
        /* <DEDUP_REMOVED lines=20> */
.L_x_3871:
[----:B------:R-:W-:Y:S05]  /*2a40*/  BSYNC B2 ;  /* 0x0000000000027941 */ /* 0x000fea0003800000 */
.L_x_3870:
[----:B--2---:R1:W-:Y:S02]  /*2a50*/  STG.E.128 desc[UR40][R12.64], R4 ;  /* 0x000000040c007986 */ /* 0x0043e4000c101d28 */
.L_x_3869:
[----:B------:R-:W-:Y:S05]  /*2a60*/  BSYNC B1 ;  /* 0x0000000000017941 */ /* 0x000fea0003800000 */
.L_x_3868:
[----:B------:R-:W-:Y:S05]  /*2a70*/  @P3 BRA `(.L_x_3867) ;  /* 0x00000010002c3947 */ /* 0x000fea0003800000 */
[----:B-1----:R-:W-:Y:S01]  /*2a80*/  IMAD.MOV.U32 R4, RZ, RZ, 0x20 ;  /* 0x00000020ff047424 */ /* 0x002fe200078e00ff */
[----:B------:R-:W-:Y:S01]  /*2a90*/  LOP3.LUT P5, RZ, R188, 0x4, RZ, 0xc0, !PT ;  /* 0x00000004bcff7812 */ /* 0x000fe200078ac0ff */
[----:B------:R-:W-:Y:S03]  /*2aa0*/  BSSY B1, `(.L_x_3872) ;  /* 0x0000035000017945 */ /* 0x000fe60003800000 */
[----:B------:R-:W-:Y:S02]  /*2ab0*/  SEL R4, R4, 0xffffffe0, !P5 ;  /* 0xffffffe004047807 */ /* 0x000fe40006800000 */
[----:B------:R-:W-:Y:S02]  /*2ac0*/  ISETP.GE.AND P5, PT, R190, R77, PT ;  /* 0x0000004dbe00720c */ /* 0x000fe40003fa6270 */
[----:B------:R-:W-:-:S05]  /*2ad0*/  IADD3 R31, R4, R62, R31 ;  /* 0x0000003e041f7210 */ /* 0x000fca0007ffe01f */
[----:B------:R-:W-:-:S06]  /*2ae0*/  IMAD R4, R31, 0x2, R2 ;  /* 0x000000021f047824 */ /* 0x000fcc00078e0202 */
[----:B------:R-:W1:Y:S01]  /*2af0*/  LDS.128 R4, [R4+0x22400] ;  /* 0x0224000004047984 */ /* 0x000e620000000c00 */
[----:B------:R-:W-:Y:S05]  /*2b00*/  @P5 BRA `(.L_x_3873) ;  /* 0x0000000000b85947 */ /* 0x000fea0003800000 */
[----:B------:R-:W-:Y:S01]  /*2b10*/  SHF.R.U64 R14, R8, 0x10, R9 ;  /* 0x00000010080e7819 */ /* 0x000fe20000001209 */
[----:B-1----:R-:W-:Y:S01]  /*2b20*/  IMAD.U32 R8, R6, 0x10000, RZ ;  /* 0x0001000006087824 */ /* 0x002fe200078e00ff */
[--C-:B------:R-:W-:Y:S01]  /*2b30*/  SHF.R.U64 R30, R10, 0x10, R11.reuse ;  /* 0x000000100a1e7819 */ /* 0x100fe2000000120b */
[----:B------:R-:W-:Y:S01]  /*2b40*/  IMAD.U32 R10, R7, 0x10000, RZ ;  /* 0x00010000070a7824 */ /* 0x000fe200078e00ff */
        /* <DEDUP_REMOVED lines=14> */
[----:B------:R-:W-:Y:S01]  /*2c30*/  LOP3.LUT R9, R6, 0xffff0000, RZ, 0xc0, !PT ;  /* 0xffff000006097812 */ /* 0x000fe200078ec0ff */
[C---:B------:R-:W-:Y:S01]  /*2c40*/  FMUL.FTZ R77, R7.reuse, R31 ;  /* 0x0000001f074d7220 */ /* 0x040fe20000410000 */
[----:B------:R-:W-:Y:S01]  /*2c50*/  LOP3.LUT R52, R52, 0xffff0000, RZ, 0xc0, !PT ;  /* 0xffff000034347812 */ /* 0x000fe200078ec0ff */
[----:B------:R-:W-:Y:S01]  /*2c60*/  FMUL.FTZ R70, R7, R15 ;  /* 0x0000000f07467220 */ /* 0x000fe20000410000 */
[----:B------:R-:W-:Y:S01]  /*2c70*/  LOP3.LUT R28, R28, 0xffff0000, RZ, 0xc0, !PT ;  /* 0xffff00001c1c7812 */ /* 0x000fe200078ec0ff */
[C---:B------:R-:W-:Y:S01]  /*2c80*/  FMUL.FTZ R7, R9.reuse, R53 ;  /* 0x0000003509077220 */ /* 0x040fe20000410000 */
[----:B------:R-:W-:Y:S01]  /*2c90*/  FMUL.FTZ R9, R9, R29 ;  /* 0x0000001d09097220 */ /* 0x000fe20000410000 */
[----:B------:R-:W-:-:S02]  /*2ca0*/  IMAD.U32 R6, R5, 0x10000, RZ ;  /* 0x0001000005067824 */ /* 0x000fc400078e00ff */
[----:B------:R-:W-:Y:S01]  /*2cb0*/  FFMA.FTZ R29, R8, R29, -R7 ;  /* 0x0000001d081d7223 */ /* 0x000fe20000010807 */
[----:B------:R-:W-:Y:S02]  /*2cc0*/  IMAD.U32 R5, R4, 0x10000, RZ ;  /* 0x0001000004057824 */ /* 0x000fe400078e00ff */
[----:B------:R-:W-:Y:S01]  /*2cd0*/  FFMA.FTZ R8, R8, R53, R9 ;  /* 0x0000003508087223 */ /* 0x000fe20000010009 */
[----:B------:R-:W-:Y:S01]  /*2ce0*/  LOP3.LUT R4, R4, 0xffff0000, RZ, 0xc0, !PT ;  /* 0xffff000004047812 */ /* 0x000fe200078ec0ff */
[C---:B------:R-:W-:Y:S01]  /*2cf0*/  FMUL.FTZ R9, R11.reuse, R52 ;  /* 0x000000340b097220 */ /* 0x040fe20000410000 */
[-C--:B------:R-:W-:Y:S01]  /*2d00*/  FMUL.FTZ R11, R11, R28.reuse ;  /* 0x0000001c0b0b7220 */ /* 0x080fe20000410000 */
        /* <DEDUP_REMOVED lines=14> */
.L_x_3873:
[----:B------:R-:W-:Y:S05]  /*2df0*/  BSYNC B1 ;  /* 0x0000000000017941 */ /* 0x000fea0003800000 */
.L_x_3872:
[----:B-1----:R1:W-:Y:S01]  /*2e00*/  STG.E.128 desc[UR40][R12.64+0x40], R4 ;  /* 0x000040040c007986 */ /* 0x0023e2000c101d28 */
[----:B------:R-:W-:Y:S05]  /*2e10*/  BRA `(.L_x_3867) ;  /* 0x0000000c00447947 */ /* 0x000fea0003800000 */
.L_x_3861:
[----:B------:R-:W-:-:S05]  /*2e20*/  IMAD R5, R45, -0x40, R46 ;  /* 0xffffffc02d057824 */ /* 0x000fca00078e022e */
[----:B------:R-:W-:-:S04]  /*2e30*/  VIMNMX R6, R5, 0x40, PT ;  /* 0x0000004005067848 */ /* 0x000fc80003fe0100 */
[----:B------:R-:W-:-:S04]  /*2e40*/  ISETP.GE.AND P1, PT, R23, R6, PT ;  /* 0x000000061700720c */ /* 0x000fc80003f26270 */
[----:B------:R-:W-:-:S13]  /*2e50*/  ISETP.GE.OR P0, PT, R16, R77, P1 ;  /* 0x0000004d1000720c */ /* 0x000fda0000f06670 */
[----:B------:R-:W0:Y:S01]  /*2e60*/  @!P0 LDC.64 R12, c[0x0][0x3e8] ;  /* 0x0000fa00ff0c8b82 */ /* 0x000e220000000a00 */
[----:B------:R-:W-:Y:S01]  /*2e70*/  @!P0 IADD3 R6, P5, R36, R4, RZ ;  /* 0x0000000424068210 */ /* 0x000fe20007fbe0ff */
[----:B------:R-:W-:Y:S02]  /*2e80*/  @!P0 IMAD R4, R56, R45, RZ ;  /* 0x0000002d38048224 */ /* 0x000fe400078e02ff */
[----:B------:R-:W-:Y:S02]  /*2e90*/  @!P0 IMAD.MOV.U32 R5, RZ, RZ, R69 ;  /* 0x000000ffff058224 */ /* 0x000fe400078e0045 */
[----:B------:R-:W-:Y:S02]  /*2ea0*/  @!P0 IMAD R9, R70, R57, R4 ;  /* 0x0000003946098224 */ /* 0x000fe400078e0204 */
[----:B------:R-:W1:Y:S01]  /*2eb0*/  @!P0 LDC.64 R10, c[0x0][0x400] ;  /* 0x00010000ff0a8b82 */ /* 0x000e620000000a00 */
[----:B------:R-:W-:Y:S02]  /*2ec0*/  @!P0 IMAD.MOV.U32 R4, RZ, RZ, R40 ;  /* 0x000000ffff048224 */ /* 0x000fe400078e0028 */
[----:B------:R-:W-:-:S02]  /*2ed0*/  @!P0 IMAD.X R7, R74, 0x1, R63, P5 ;  /* 0x000000014a078824 */ /* 0x000fc400028e063f */
[----:B------:R-:W-:Y:S01]  /*2ee0*/  @!P0 IMAD.WIDE.U32 R28, R45, R57, R4 ;  /* 0x000000392d1c8225 */ /* 0x000fe200078e0004 */
[----:B------:R-:W-:-:S03]  /*2ef0*/  CS2R R4, SRZ ;  /* 0x0000000000047805 */ /* 0x000fc6000001ff00 */
[----:B------:R-:W-:Y:S01]  /*2f00*/  @!P0 IMAD.IADD R29, R9, 0x1, R29 ;  /* 0x00000001091d8824 */ /* 0x000fe200078e021d */
[----:B0-----:R-:W-:-:S04]  /*2f10*/  @!P0 LEA R12, P5, R6, R12, 0x1 ;  /* 0x0000000c060c8211 */ /* 0x001fc800078a08ff */
[----:B------:R-:W-:Y:S02]  /*2f20*/  @!P0 LEA.HI.X R13, R6, R13, R7, 0x1, P5 ;  /* 0x0000000d060d8211 */ /* 0x000fe400028f0c07 */
[----:B------:R-:W-:Y:S02]  /*2f30*/  CS2R R6, SRZ ;  /* 0x0000000000067805 */ /* 0x000fe4000001ff00 */
[C---:B-1----:R-:W-:Y:S02]  /*2f40*/  @!P0 LEA R74, P5, R28.reuse, R10, 0x1 ;  /* 0x0000000a1c4a8211 */ /* 0x042fe400078a08ff */
[----:B------:R-:W-:Y:S02]  /*2f50*/  CS2R R8, SRZ ;  /* 0x0000000000087805 */ /* 0x000fe4000001ff00 */
[----:B------:R-:W2:Y:S01]  /*2f60*/  @!P0 LDG.E.128 R4, desc[UR40][R12.64] ;  /* 0x000000280c048981 */ /* 0x000ea2000c1e1d00 */
[----:B------:R-:W-:Y:S02]  /*2f70*/  @!P0 LEA.HI.X R75, R28, R11, R29, 0x1, P5 ;  /* 0x0000000b1c4b8211 */ /* 0x000fe400028f0c1d */
[----:B------:R-:W-:-:S06]  /*2f80*/  CS2R R10, SRZ ;  /* 0x00000000000a7805 */ /* 0x000fcc000001ff00 */
[----:B------:R-:W3:Y:S01]  /*2f90*/  @!P0 LDG.E.128 R8, desc[UR40][R74.64] ;  /* 0x000000284a088981 */ /* 0x000ee2000c1e1d00 */
[----:B------:R-:W-:-:S04]  /*2fa0*/  ISETP.GE.AND P0, PT, R16, R77, PT ;  /* 0x0000004d1000720c */ /* 0x000fc80003f06270 */
[----:B------:R-:W-:Y:S02]  /*2fb0*/  P2R R70, PR, RZ, 0x1 ;  /* 0x00000001ff467803 */ /* 0x000fe40000000000 */
[----:B------:R-:W-:Y:S01]  /*2fc0*/  ISETP.NE.AND P0, PT, R184, 0x3, PT ;  /* 0x00000003b800780c */ /* 0x000fe20003f05270 */
[----:B--2---:R-:W-:Y:S02]  /*2fd0*/  IMAD.MOV.U32 R28, RZ, RZ, R4 ;  /* 0x000000ffff1c7224 */ /* 0x004fe400078e0004 */
[----:B------:R-:W-:Y:S02]  /*2fe0*/  IMAD.MOV.U32 R29, RZ, RZ, R5 ;  /* 0x000000ffff1d7224 */ /* 0x000fe400078e0005 */
[----:B------:R-:W-:Y:S01]  /*2ff0*/  IMAD.MOV.U32 R66, RZ, RZ, R7 ;  /* 0x000000ffff427224 */ /* 0x000fe200078e0007 */
[----:B------:R-:W-:Y:S01]  /*3000*/  PRMT R88, R88, 0x5410, R28 ;  /* 0x0000541058587816 */ /* 0x000fe2000000001c */
[----:B------:R-:W-:Y:S02]  /*3010*/  IMAD.MOV.U32 R30, RZ, RZ, R6 ;  /* 0x000000ffff1e7224 */ /* 0x000fe400078e0006 */
[----:B---3--:R-:W-:Y:S01]  /*3020*/  IMAD.MOV.U32 R12, RZ, RZ, R8 ;  /* 0x000000ffff0c7224 */ /* 0x008fe200078e0008 */
        /* <DEDUP_REMOVED lines=9> */
.L_x_3874:
[----:B------:R-:W-:Y:S01]  /*30c0*/  IMAD R66, R19, 0x8, R2 ;  /* 0x0000000813427824 */ /* 0x000fe200078e0202 */
[----:B------:R-:W-:Y:S01]  /*30d0*/  SHF.L.U32 R75, R185, 0x1f, RZ ;  /* 0x0000001fb94b7819 */ /* 0x000fe200000006ff */
[----:B------:R-:W0:Y:S01]  /*30e0*/  LDC R81, c[0x0][0x2f4] ;  /* 0x0000bd00ff517b82 */ /* 0x000e220000000800 */
[----:B------:R-:W-:Y:S02]  /*30f0*/  BSSY B1, `(.L_x_3875) ;  /* 0x0000003000017945 */ /* 0x000fe40003800000 */
[----:B------:R-:W1:Y:S02]  /*3100*/  SYNCS.PHASECHK.TRANS64.TRYWAIT P5, [R66+URZ+0x28c90], R75 ;  /* 0x028c904b420075a7 */ /* 0x000e6400080a017f */
[----:B-1----:R-:W-:Y:S05]  /*3110*/  @!P5 BRA `(.L_x_3876) ;  /* 0x00000150004cd947 */ /* 0x002fea0003800000 */
.L_x_4155:
[----:B------:R-:W-:Y:S05]  /*3120*/  BSYNC B1 ;  /* 0x0000000000017941 */ /* 0x000fea0003800000 */
.L_x_3875:
[----:B0-----:R-:W-:Y:S01]  /*3130*/  ISETP.GE.OR P5, PT, R16, R81, P1 ;  /* 0x000000511000720c */ /* 0x001fe20000fa6670 */
[----:B------:R-:W-:Y:S01]  /*3140*/  ULDC.64 UR4, c[0x0][0x300] ;  /* 0x0000c00000047ab9 */ /* 0x000fe20000000a00 */
[----:B------:R-:W-:Y:S02]  /*3150*/  IMAD.MOV.U32 R76, RZ, RZ, R14 ;  /* 0x000000ffff4c7224 */ /* 0x000fe400078e000e */
[----:B------:R-:W-:Y:S02]  /*3160*/  IMAD R12, R3, UR4, RZ ;  /* 0x00000004030c7c24 */ /* 0x000fe4000f8e02ff */
[----:B------:R-:W-:Y:S02]  /*3170*/  IMAD.MOV.U32 R77, RZ, RZ, R78 ;  /* 0x000000ffff4d7224 */ /* 0x000fe400078e004e */
[C---:B------:R-:W-:Y:S02]  /*3180*/  IMAD R83, R23.reuse, UR5, R12 ;  /* 0x0000000517537c24 */ /* 0x040fe4000f8e020c */
[----:B------:R-:W-:-:S03]  /*3190*/  IMAD.WIDE.U32 R76, R23, UR4, R76 ;  /* 0x00000004174c7c25 */ /* 0x000fc6000f8e004c */
[----:B------:R-:W-:Y:S05]  /*31a0*/  @P5 BRA `(.L_x_3867) ;  /* 0x0000000800605947 */ /* 0x000fea0003800000 */
[----:B------:R-:W-:Y:S01]  /*31b0*/  IMAD.IADD R83, R83, 0x1, R77 ;  /* 0x0000000153537824 */ /* 0x000fe200078e024d */
[----:B------:R-:W-:Y:S01]  /*31c0*/  IADD3 R12, P5, P6, R20, R76, R65 ;  /* 0x0000004c140c7210 */ /* 0x000fe20007ebe041 */
[----:B------:R-:W-:Y:S03]  /*31d0*/  BSSY B1, `(.L_x_3877) ;  /* 0x0000073000017945 */ /* 0x000fe60003800000 */
[----:B------:R-:W-:Y:S02]  /*31e0*/  IADD3.X R13, R26, R83, R71, P5, P6 ;  /* 0x000000531a0d7210 */ /* 0x000fe40002fec447 */
[----:B------:R-:W-:Y:S02]  /*31f0*/  LEA R78, P5, R12, R52, 0x1 ;  /* 0x000000340c4e7211 */ /* 0x000fe400078a08ff */
[----:B------:R-:W-:Y:S02]  /*3200*/  ISETP.NE.AND P6, PT, R70, RZ, PT ;  /* 0x000000ff4600720c */ /* 0x000fe40003fc5270 */
[----:B------:R-:W-:Y:S01]  /*3210*/  LEA.HI.X R79, R12, R53, R13, 0x1, P5 ;  /* 0x000000350c4f7211 */ /* 0x000fe200028f0c0d */
[----:B------:R-:W-:Y:S01]  /*3220*/  IMAD.IADD R13, R81, 0x1, -R60 ;  /* 0x00000001510d7824 */ /* 0x000fe200078e0a3c */
[----:B------:R-:W-:-:S04]  /*3230*/  ISETP.NE.AND P5, PT, R68, RZ, PT ;  /* 0x000000ff4400720c */ /* 0x000fc80003fa5270 */
[----:B------:R-:W-:-:S04]  /*3240*/  SEL R13, R60, R13, !P5 ;  /* 0x0000000d3c0d7207 */ /* 0x000fc80006800000 */
[----:B------:R-:W-:-:S04]  /*3250*/  SHF.R.S32.HI R12, RZ, 0x1f, R13 ;  /* 0x0000001fff0c7819 */ /* 0x000fc8000001140d */
[----:B------:R-:W-:-:S04]  /*3260*/  LEA.HI R12, R12, R13, RZ, 0x4 ;  /* 0x0000000d0c0c7211 */ /* 0x000fc800078f20ff */
[----:B------:R-:W-:-:S04]  /*3270*/  SHF.R.S32.HI R13, RZ, 0x4, R12 ;  /* 0x00000004ff0d7819 */ /* 0x000fc8000001140c */
[----:B------:R-:W-:-:S05]  /*3280*/  LEA.HI.SX32 R13, R48, R13, 0x1d ;  /* 0x0000000d300d7211 */ /* 0x000fca00078feaff */
[----:B------:R-:W-:-:S05]  /*3290*/  IMAD.SHL.U32 R70, R13, 0x8, RZ ;  /* 0x000000080d467824 */ /* 0x000fca00078e00ff */
[----:B------:R-:W-:-:S04]  /*32a0*/  LOP3.LUT R13, R55, 0x38, R70, 0xf8, !PT ;  /* 0x00000038370d7812 */ /* 0x000fc800078ef846 */
[----:B------:R-:W-:-:S05]  /*32b0*/  LOP3.LUT R13, R13, R58, RZ, 0x3c, !PT ;  /* 0x0000003a0d0d7212 */ /* 0x000fca00078e3cff */
[----:B------:R-:W-:Y:S02]  /*32c0*/  IMAD R12, R192, 0x200, R13 ;  /* 0x00000200c00c7824 */ /* 0x000fe400078e020d */
[----:B------:R-:W-:Y:S02]  /*32d0*/  IMAD.IADD R13, R64, 0x1, R31 ;  /* 0x00000001400d7824 */ /* 0x000fe400078e021f */
[----:B------:R-:W-:Y:S02]  /*32e0*/  IMAD.IADD R31, R31, 0x1, R12 ;  /* 0x000000011f1f7824 */ /* 0x000fe400078e020c */
[--C-:B------:R-:W-:Y:S02]  /*32f0*/  IMAD R13, R13, 0x2, R2.reuse ;  /* 0x000000020d0d7824 */ /* 0x100fe400078e0202 */
[----:B------:R-:W-:-:S04]  /*3300*/  IMAD R31, R31, 0x2, R2 ;  /* 0x000000021f1f7824 */ /* 0x000fc800078e0202 */
[----:B------:R-:W0:Y:S04]  /*3310*/  LDS.128 R12, [R13+0x22400] ;  /* 0x022400000d0c7984 */ /* 0x000e280000000c00 */
[----:B------:R-:W2:Y:S01]  /*3320*/  LDS.128 R28, [R31+0x22400] ;  /* 0x022400001f1c7984 */ /* 0x000ea20000000c00 */
[----:B------:R-:W-:Y:S05]  /*3330*/  @P6 BRA `(.L_x_3878) ;  /* 0x0000000400706947 */ /* 0x000fea0003800000 */
[----:B------:R-:W-:Y:S02]  /*3340*/  SHF.R.U32.HI R80, RZ, 0x10, R5 ;  /* 0x00000010ff507819 */ /* 0x000fe40000011605 */
[----:B------:R-:W-:Y:S02]  /*3350*/  SHF.R.U32.HI R87, RZ, 0x10, R9 ;  /* 0x00000010ff577819 */ /* 0x000fe40000011609 */
[----:B------:R-:W-:Y:S01]  /*3360*/  SHF.R.U64 R74, R4, 0x10, R5 ;  /* 0x00000010044a7819 */ /* 0x000fe20000001205 */
[----:B0-----:R-:W-:Y:S01]  /*3370*/  IMAD.U32 R5, R13, 0x10000, RZ ;  /* 0x000100000d057824 */ /* 0x001fe200078e00ff */
[----:B------:R-:W-:Y:S01]  /*3380*/  SHF.R.U64 R86, R8, 0x10, R9 ;  /* 0x0000001008567819 */ /* 0x000fe20000001209 */
[----:B------:R-:W-:Y:S01]  /*3390*/  IMAD.U32 R8, R15, 0x10000, RZ ;  /* 0x000100000f087824 */ /* 0x000fe200078e00ff */
[----:B------:R-:W-:Y:S01]  /*33a0*/  PRMT R80, R92, 0x5432, R80 ;  /* 0x000054325c507816 */ /* 0x000fe20000000050 */
[----:B------:R-:W-:Y:S01]  /*33b0*/  IMAD.U32 R4, R12, 0x10000, RZ ;  /* 0x000100000c047824 */ /* 0x000fe200078e00ff */
[----:B------:R-:W-:-:S02]  /*33c0*/  PRMT R87, R82, 0x5410, R87 ;  /* 0x0000541052577816 */ /* 0x000fc40000000057 */
[----:B------:R-:W-:Y:S02]  /*33d0*/  SHF.R.U32.HI R90, RZ, 0x10, R11 ;  /* 0x00000010ff5a7819 */ /* 0x000fe4000001160b */
[----:B------:R-:W-:Y:S02]  /*33e0*/  SHF.R.U32.HI R85, RZ, 0x10, R7 ;  /* 0x00000010ff557819 */ /* 0x000fe40000011607 */
[----:B------:R-:W-:Y:S01]  /*33f0*/  SHF.R.U64 R89, R10, 0x10, R11 ;  /* 0x000000100a597819 */ /* 0x000fe2000000120b */
[----:B--2---:R-:W-:Y:S01]  /*3400*/  IMAD.U32 R11, R29, 0x10000, RZ ;  /* 0x000100001d0b7824 */ /* 0x004fe200078e00ff */
[----:B------:R-:W-:Y:S01]  /*3410*/  PRMT R74, R88, 0x5432, R74 ;  /* 0x00005432584a7816 */ /* 0x000fe2000000004a */
[----:B------:R-:W-:Y:S01]  /*3420*/  IMAD.U32 R88, R87, 0x10000, RZ ;  /* 0x0001000057587824 */ /* 0x000fe200078e00ff */
[----:B------:R-:W-:Y:S01]  /*3430*/  PRMT R86, R82, 0x5432, R86 ;  /* 0x0000543252567816 */ /* 0x000fe20000000056 */
[----:B------:R-:W-:Y:S01]  /*3440*/  IMAD.U32 R82, R80, 0x10000, RZ ;  /* 0x0001000050527824 */ /* 0x000fe200078e00ff */
[----:B------:R-:W-:Y:S01]  /*3450*/  SHF.R.U64 R84, R6, 0x10, R7 ;  /* 0x0000001006547819 */ /* 0x000fe20000001207 */
[----:B------:R-:W-:Y:S01]  /*3460*/  IMAD.U32 R10, R28, 0x10000, RZ ;  /* 0x000100001c0a7824 */ /* 0x000fe200078e00ff */
[----:B------:R-:W-:Y:S01]  /*3470*/  LOP3.LUT R6, R13, 0xffff0000, RZ, 0xc0, !PT ;  /* 0xffff00000d067812 */ /* 0x000fe200078ec0ff */
[----:B------:R-:W-:Y:S01]  /*3480*/  FMUL.FTZ R94, R11, R82 ;  /* 0x000000520b5e7220 */ /* 0x000fe20000410000 */
[----:B------:R-:W-:Y:S01]  /*3490*/  LOP3.LUT R13, R29, 0xffff0000, RZ, 0xc0, !PT ;  /* 0xffff00001d0d7812 */ /* 0x000fe200078ec0ff */
[----:B------:R-:W-:Y:S01]  /*34a0*/  IMAD.U32 R29, R31, 0x10000, RZ ;  /* 0x000100001f1d7824 */ /* 0x000fe200078e00ff */
[----:B------:R-:W-:Y:S01]  /*34b0*/  PRMT R90, R91, 0x5432, R90 ;  /* 0x000054325b5a7816 */ /* 0x000fe2000000005a */
[-C--:B------:R-:W-:Y:S01]  /*34c0*/  FFMA.FTZ R94, R5, R88.reuse, R94 ;  /* 0x00000058055e7223 */ /* 0x080fe2000001005e */
[----:B------:R-:W-:Y:S01]  /*34d0*/  LOP3.LUT R87, R87, 0xffff0000, RZ, 0xc0, !PT ;  /* 0xffff000057577812 */ /* 0x000fe200078ec0ff */
[----:B------:R-:W-:Y:S01]  /*34e0*/  IMAD.U32 R7, R14, 0x10000, RZ ;  /* 0x000100000e077824 */ /* 0x000fe200078e00ff */
[----:B------:R-:W-:Y:S01]  /*34f0*/  PRMT R85, R92, 0x5410, R85 ;  /* 0x000054105c557816 */ /* 0x000fe20000000055 */
[----:B------:R-:W-:Y:S01]  /*3500*/  FMUL.FTZ R92, R11, R88 ;  /* 0x000000580b5c7220 */ /* 0x000fe20000410000 */
[----:B------:R-:W-:Y:S01]  /*3510*/  LOP3.LUT R80, R80, 0xffff0000, RZ, 0xc0, !PT ;  /* 0xffff000050507812 */ /* 0x000fe200078ec0ff */
[----:B------:R-:W-:Y:S01]  /*3520*/  IMAD.U32 R11, R90, 0x10000, RZ ;  /* 0x000100005a0b7824 */ /* 0x000fe200078e00ff */
[----:B------:R-:W-:Y:S01]  /*3530*/  PRMT R89, R91, 0x5410, R89 ;  /* 0x000054105b597816 */ /* 0x000fe20000000059 */
[----:B------:R-:W-:Y:S01]  /*3540*/  FMUL.FTZ R91, R13, R87 ;  /* 0x000000570d5b7220 */ /* 0x000fe20000410000 */
[----:B------:R-:W-:Y:S01]  /*3550*/  FFMA.FTZ R92, R5, R82, -R92 ;  /* 0x00000052055c7223 */ /* 0x000fe2000001085c */
[-C--:B------:R-:W-:Y:S01]  /*3560*/  FMUL.FTZ R13, R13, R80.reuse ;  /* 0x000000500d0d7220 */ /* 0x080fe20000410000 */
[----:B------:R-:W-:Y:S01]  /*3570*/  IMAD.U32 R5, R85, 0x10000, RZ ;  /* 0x0001000055057824 */ /* 0x000fe200078e00ff */
[----:B------:R-:W-:Y:S01]  /*3580*/  PRMT R84, R93, 0x5432, R84 ;  /* 0x000054325d547816 */ /* 0x000fe20000000054 */
[----:B------:R-:W-:Y:S01]  /*3590*/  FMUL.FTZ R93, R29, R11 ;  /* 0x0000000b1d5d7220 */ /* 0x000fe20000410000 */
[C---:B------:R-:W-:Y:S01]  /*35a0*/  FFMA.FTZ R91, R6.reuse, R80, -R91 ;  /* 0x00000050065b7223 */ /* 0x040fe2000001085b */
[----:B------:R-:W-:Y:S01]  /*35b0*/  FFMA.FTZ R87, R6, R87, R13 ;  /* 0x0000005706577223 */ /* 0x000fe2000001000d */
[----:B------:R-:W-:Y:S01]  /*35c0*/  LOP3.LUT R31, R31, 0xffff0000, RZ, 0xc0, !PT ;  /* 0xffff00001f1f7812 */ /* 0x000fe200078ec0ff */
[-C--:B------:R-:W-:Y:S01]  /*35d0*/  FMUL.FTZ R80, R29, R5.reuse ;  /* 0x000000051d507220 */ /* 0x080fe20000410000 */
[----:B------:R-:W-:Y:S01]  /*35e0*/  LOP3.LUT R90, R90, 0xffff0000, RZ, 0xc0, !PT ;  /* 0xffff00005a5a7812 */ /* 0x000fe200078ec0ff */
[----:B------:R-:W-:Y:S01]  /*35f0*/  FFMA.FTZ R93, R8, R5, -R93 ;  /* 0x00000005085d7223 */ /* 0x000fe2000001085d */
[----:B------:R-:W-:Y:S01]  /*3600*/  LOP3.LUT R6, R85, 0xffff0000, RZ, 0xc0, !PT ;  /* 0xffff000055067812 */ /* 0x000fe200078ec0ff */
[----:B------:R-:W-:-:S02]  /*3610*/  IMAD.U32 R13, R86, 0x10000, RZ ;  /* 0x00010000560d7824 */ /* 0x000fc400078e00ff */
[----:B------:R-:W-:Y:S01]  /*3620*/  FFMA.FTZ R80, R8, R11, R80 ;  /* 0x0000000b08507223 */ /* 0x000fe20000010050 */
[----:B------:R-:W-:Y:S01]  /*3630*/  IMAD.U32 R5, R74, 0x10000, RZ ;  /* 0x000100004a057824 */ /* 0x000fe200078e00ff */
[----:B------:R-:W-:Y:S01]  /*3640*/  LOP3.LUT R9, R15, 0xffff0000, RZ, 0xc0, !PT ;  /* 0xffff00000f097812 */ /* 0x000fe200078ec0ff */
[C---:B------:R-:W-:Y:S01]  /*3650*/  FMUL.FTZ R8, R31.reuse, R90 ;  /* 0x0000005a1f087220 */ /* 0x040fe20000410000 */
[-C--:B------:R-:W-:Y:S01]  /*3660*/  FMUL.FTZ R88, R31, R6.reuse ;  /* 0x000000061f587220 */ /* 0x080fe20000410000 */
[----:B------:R-:W-:Y:S01]  /*3670*/  FMUL.FTZ R31, R10, R13 ;  /* 0x0000000d0a1f7220 */ /* 0x000fe20000410000 */
[----:B------:R-:W-:Y:S01]  /*3680*/  LOP3.LUT R28, R28, 0xffff0000, RZ, 0xc0, !PT ;  /* 0xffff00001c1c7812 */ /* 0x000fe200078ec0ff */
[----:B------:R-:W-:Y:S01]  /*3690*/  FMUL.FTZ R10, R10, R5 ;  /* 0x000000050a0a7220 */ /* 0x000fe20000410000 */
[----:B------:R-:W-:Y:S01]  /*36a0*/  LOP3.LUT R29, R86, 0xffff0000, RZ, 0xc0, !PT ;  /* 0xffff0000561d7812 */ /* 0x000fe200078ec0ff */
[C---:B------:R-:W-:Y:S01]  /*36b0*/  FFMA.FTZ R82, R9.reuse, R6, -R8 ;  /* 0x0000000609527223 */ /* 0x040fe20000010808 */
[----:B------:R-:W-:Y:S01]  /*36c0*/  LOP3.LUT R11, R74, 0xffff0000, RZ, 0xc0, !PT ;  /* 0xffff00004a0b7812 */ /* 0x000fe200078ec0ff */
[----:B------:R-:W-:Y:S01]  /*36d0*/  IMAD.U32 R15, R30, 0x10000, RZ ;  /* 0x000100001e0f7824 */ /* 0x000fe200078e00ff */
[----:B------:R-:W-:Y:S01]  /*36e0*/  LOP3.LUT R12, R12, 0xffff0000, RZ, 0xc0, !PT ;  /* 0xffff00000c0c7812 */ /* 0x000fe200078ec0ff */
[----:B------:R-:W-:Y:S01]  /*36f0*/  FFMA.FTZ R85, R9, R90, R88 ;  /* 0x0000005a09557223 */ /* 0x000fe20000010058 */
[----:B------:R-:W-:Y:S01]  /*3700*/  FFMA.FTZ R10, R4, R13, R10 ;  /* 0x0000000d040a7223 */ /* 0x000fe2000001000a */
[C---:B------:R-:W-:Y:S01]  /*3710*/  IMAD.U32 R6, R89.reuse, 0x10000, RZ ;  /* 0x0001000059067824 */ /* 0x040fe200078e00ff */
[----:B------:R-:W-:Y:S01]  /*3720*/  LOP3.LUT R30, R30, 0xffff0000, RZ, 0xc0, !PT ;  /* 0xffff00001e1e7812 */ /* 0x000fe200078ec0ff */
[----:B------:R-:W-:Y:S01]  /*3730*/  FMUL.FTZ R9, R28, R29 ;  /* 0x0000001d1c097220 */ /* 0x000fe20000410000 */
[----:B------:R-:W-:Y:S01]  /*3740*/  FFMA.FTZ R31, R4, R5, -R31 ;  /* 0x00000005041f7223 */ /* 0x000fe2000001081f */
[-C--:B------:R-:W-:Y:S01]  /*3750*/  FMUL.FTZ R13, R28, R11.reuse ;  /* 0x0000000b1c0d7220 */ /* 0x080fe20000410000 */
[----:B------:R-:W-:Y:S01]  /*3760*/  LOP3.LUT R89, R89, 0xffff0000, RZ, 0xc0, !PT ;  /* 0xffff000059597812 */ /* 0x000fe200078ec0ff */
[C---:B------:R-:W-:Y:S01]  /*3770*/  IMAD.U32 R4, R84.reuse, 0x10000, RZ ;  /* 0x0001000054047824 */ /* 0x040fe200078e00ff */
[----:B------:R-:W-:Y:S01]  /*3780*/  LOP3.LUT R5, R84, 0xffff0000, RZ, 0xc0, !PT ;  /* 0xffff000054057812 */ /* 0x000fe200078ec0ff */
[C---:B------:R-:W-:Y:S01]  /*3790*/  FFMA.FTZ R8, R12.reuse, R11, -R9 ;  /* 0x0000000b0c087223 */ /* 0x040fe20000010809 */
[----:B------:R-:W-:Y:S01]  /*37a0*/  FFMA.FTZ R13, R12, R29, R13 ;  /* 0x0000001d0c0d7223 */ /* 0x000fe2000001000d */
[----:B------:R-:W-:Y:S01]  /*37b0*/  LOP3.LUT R14, R14, 0xffff0000, RZ, 0xc0, !PT ;  /* 0xffff00000e0e7812 */ /* 0x000fe200078ec0ff */
        /* <DEDUP_REMOVED lines=20> */
.L_x_3878:
[----:B------:R-:W-:Y:S05]  /*3900*/  BSYNC B1 ;  /* 0x0000000000017941 */ /* 0x000fea0003800000 */
.L_x_3877:
[----:B0-----:R3:W-:Y:S01]  /*3910*/  STG.E.128 desc[UR40][R78.64], R12 ;  /* 0x0000000c4e007986 */ /* 0x0017e2000c101d28 */
[----:B------:R-:W-:-:S13]  /*3920*/  ISETP.GE.AND P5, PT, R70, R81, PT ;  /* 0x000000514600720c */ /* 0x000fda0003fa6270 */
[----:B------:R-:W-:Y:S05]  /*3930*/  @P5 BRA `(.L_x_3867) ;  /* 0x00000000007c5947 */ /* 0x000fea0003800000 */
[--C-:B------:R-:W-:Y:S02]  /*3940*/  SHF.R.S32.HI R4, RZ, 0x1f, R70.reuse ;  /* 0x0000001fff047819 */ /* 0x100fe40000011446 */
[----:B------:R-:W-:-:S04]  /*3950*/  IADD3 R70, P5, P6, R20, R76, R70 ;  /* 0x0000004c14467210 */ /* 0x000fc80007ebe046 */
[----:B------:R-:W-:Y:S02]  /*3960*/  IADD3.X R4, R26, R83, R4, P5, P6 ;  /* 0x000000531a047210 */ /* 0x000fe40002fec404 */
[----:B------:R-:W-:-:S04]  /*3970*/  LEA R52, P5, R70, R52, 0x1 ;  /* 0x0000003446347211 */ /* 0x000fc800078a08ff */
[----:B------:R-:W-:-:S05]  /*3980*/  LEA.HI.X R53, R70, R53, R4, 0x1, P5 ;  /* 0x0000003546357211 */ /* 0x000fca00028f0c04 */
[----:B--2---:R4:W-:Y:S01]  /*3990*/  STG.E.128 desc[UR40][R52.64], R28 ;  /* 0x0000001c34007986 */ /* 0x0049e2000c101d28 */
[----:B------:R-:W-:Y:S05]  /*39a0*/  BRA `(.L_x_3867) ;  /* 0x0000000000607947 */ /* 0x000fea0003800000 */
.L_x_3860:
[----:B------:R-:W-:-:S13]  /*39b0*/  ISETP.NE.AND P0, PT, R184, 0x3, PT ;  /* 0x00000003b800780c */ /* 0x000fda0003f05270 */
[----:B------:R-:W-:Y:S05]  /*39c0*/  @!P0 BRA `(.L_x_3879) ;  /* 0x0000000000048947 */ /* 0x000fea0003800000 */
[----:B------:R-:W-:Y:S01]  /*39d0*/  BPT.TRAP 0x1 ;  /* 0x000000040000795c */ /* 0x000fe20000300000 */
.L_x_3879:
[----:B------:R-:W-:Y:S01]  /*39e0*/  IMAD R66, R19, 0x8, R2 ;  /* 0x0000000813427824 */ /* 0x000fe200078e0202 */
[----:B------:R-:W-:Y:S01]  /*39f0*/  SHF.L.U32 R75, R185, 0x1f, RZ ;  /* 0x0000001fb94b7819 */ /* 0x000fe200000006ff */
[----:B------:R-:W-:Y:S01]  /*3a00*/  IMAD R4, R45, -0x40, R46 ;  /* 0xffffffc02d047824 */ /* 0x000fe200078e022e */
[----:B------:R-:W-:Y:S02]  /*3a10*/  BSSY B1, `(.L_x_3880) ;  /* 0x0000005000017945 */ /* 0x000fe40003800000 */
[----:B------:R-:W0:Y:S02]  /*3a20*/  SYNCS.PHASECHK.TRANS64.TRYWAIT P5, [R66+URZ+0x28c90], R75 ;  /* 0x028c904b420075a7 */ /* 0x000e2400080a017f */
[----:B------:R-:W-:-:S04]  /*3a30*/  VIMNMX R4, R4, 0x40, PT ;  /* 0x0000004004047848 */ /* 0x000fc80003fe0100 */
[----:B------:R-:W-:Y:S01]  /*3a40*/  ISETP.GE.AND P1, PT, R23, R4, PT ;  /* 0x000000041700720c */ /* 0x000fe20003f26270 */
[----:B0-----:R-:W-:-:S12]  /*3a50*/  @!P5 BRA `(.L_x_3881) ;  /* 0x000001480010d947 */ /* 0x001fd80003800000 */
.L_x_4156:
[----:B------:R-:W-:Y:S05]  /*3a60*/  BSYNC B1 ;  /* 0x0000000000017941 */ /* 0x000fea0003800000 */
.L_x_3880:
[----:B------:R-:W-:Y:S05]  /*3a70*/  @P1 BRA `(.L_x_3867) ;  /* 0x00000000002c1947 */ /* 0x000fea0003800000 */
[----:B------:R-:W-:Y:S01]  /*3a80*/  @!P3 LOP3.LUT P5, RZ, R188, 0x4, RZ, 0xc0, !PT ;  /* 0x00000004bcffb812 */ /* 0x000fe200078ac0ff */
[----:B------:R-:W-:Y:S01]  /*3a90*/  @!P3 VIADD R4, R62, 0x20 ;  /* 0x000000203e04b836 */ /* 0x000fe20000000000 */
[----:B------:R-:W-:Y:S02]  /*3aa0*/  PLOP3.LUT P6, PT, PT, PT, PT, 0x8, 0x0 ;  /* 0x000000000000781c */ /* 0x000fe40003fce170 */
[----:B------:R-:W-:-:S13]  /*3ab0*/  @!P3 PLOP3.LUT P6, PT, P5, PT, PT, 0x80, 0x0 ;  /* 0x000000000000b81c */ /* 0x000fda0002fcf070 */
[----:B------:R-:W-:-:S04]  /*3ac0*/  @P6 VIADD R4, R62, 0xffffffe0 ;  /* 0xffffffe03e046836 */ /* 0x000fc80000000000 */
[----:B------:R-:W-:Y:S02]  /*3ad0*/  @!P3 IMAD.IADD R31, R31, 0x1, R4 ;  /* 0x000000011f1fb824 */ /* 0x000fe400078e0204 */
[----:B------:R-:W1:Y:S02]  /*3ae0*/  @!P4 LDS.128 R4, [R30+0x22400] ;  /* 0x022400001e04c984 */ /* 0x000e640000000c00 */
[----:B------:R-:W-:-:S06]  /*3af0*/  @!P3 IMAD R8, R31, 0x2, R2 ;  /* 0x000000021f08b824 */ /* 0x000fcc00078e0202 */
[----:B------:R-:W2:Y:S04]  /*3b00*/  @!P3 LDS.128 R8, [R8+0x22400] ;  /* 0x022400000808b984 */ /* 0x000ea80000000c00 */
[----:B-1----:R1:W-:Y:S04]  /*3b10*/  @!P4 STG.E.128 desc[UR40][R12.64], R4 ;  /* 0x000000040c00c986 */ /* 0x0023e8000c101d28 */
[----:B--2---:R1:W-:Y:S02]  /*3b20*/  @!P3 STG.E.128 desc[UR40][R12.64+0x40], R8 ;  /* 0x000040080c00b986 */ /* 0x0043e4000c101d28 */
.L_x_3867:
[----:B------:R-:W-:Y:S05]  /*3b30*/  BSYNC B0 ;  /* 0x0000000000007941 */ /* 0x000fea0003800000 */
.L_x_3859:
[----:B-1----:R-:W1:Y:S01]  /*3b40*/  S2R R4, SR_TID.X ;  /* 0x0000000000047919 */ /* 0x002e620000002100 */
[----:B------:R-:W-:Y:S01]  /*3b50*/  @!PT LDS RZ, [RZ] ;  /* 0x00000000fffff984 */ /* 0x000fe20000000800 */
[----:B------:R-:W-:Y:S01]  /*3b60*/  @!PT LDS RZ, [RZ] ;  /* 0x00000000fffff984 */ /* 0x000fe20000000800 */
[----:B------:R-:W-:Y:S01]  /*3b70*/  @!PT LDS RZ, [RZ] ;  /* 0x00000000fffff984 */ /* 0x000fe20000000800 */
[----:B------:R-:W-:Y:S01]  /*3b80*/  @!PT LDS RZ, [RZ] ;  /* 0x00000000fffff984 */ /* 0x000fe20000000800 */
[----:B------:R5:W-:Y:S06]  /*3b90*/  MEMBAR.ALL.CTA ;  /* 0x0000000000007992 */ /* 0x000bec0000008000 */
[----:B-----5:R-:W5:Y:S01]  /*3ba0*/  FENCE.VIEW.ASYNC.S ;  /* 0x00000000000073c6 */ /* 0x020f620000000000 */
[----:B------:R-:W-:Y:S05]  /*3bb0*/  WARPSYNC.ALL ;  /* 0x0000000000007948 */ /* 0x000fea0003800000 */
[----:B------:R-:W-:Y:S01]  /*3bc0*/  BSSY B0, `(.L_x_3882) ;  /* 0x0000009000007945 */ /* 0x000fe20003800000 */
[----:B-1----:R-:W-:Y:S01]  /*3bd0*/  LOP3.LUT R4, R4, 0x7f, RZ, 0xc0, !PT ;  /* 0x0000007f04047812 */ /* 0x002fe200078ec0ff */
[----:B-----5:R1:W-:Y:S03]  /*3be0*/  BAR.SYNC.DEFER_BLOCKING R59, 0x80 ;  /* 0x0002003b0000751d */ /* 0x0203e60000010000 */
[----:B------:R-:W-:-:S13]  /*3bf0*/  ISETP.NE.AND P5, PT, R4, RZ, PT ;  /* 0x000000ff0400720c */ /* 0x000fda0003fa5270 */
[----:B------:R-:W-:-:S05]  /*3c00*/  @!P5 VIADD R4, R66, 0x28ca0 ;  /* 0x00028ca04204d836 */ /* 0x000fca0000000000 */
[----:B------:R-:W-:-:S04]  /*3c10*/  @!P5 PRMT R4, RZ, 0x654, R4 ;  /* 0x00000654ff04d816 */ /* 0x000fc80000000004 */
[----:B------:R1:W-:Y:S01]  /*3c20*/  @!P5 SYNCS.ARRIVE.TRANS64.RED.A1T0 RZ, [R4+URZ], RZ ;  /* 0x000000ff04ffd9a7 */ /* 0x0003e2000810043f */
[----:B------:R-:W-:Y:S05]  /*3c30*/  @!P0 BRA `(.L_x_3883) ;  /* 0x0000000000048947 */ /* 0x000fea0003800000 */
[----:B------:R-:W-:Y:S01]  /*3c40*/  BPT.TRAP 0x1 ;  /* 0x000000040000795c */ /* 0x000fe20000300000 */
.L_x_3883:
[----:B------:R-:W-:Y:S05]  /*3c50*/  BSYNC B0 ;  /* 0x0000000000007941 */ /* 0x000fea0003800000 */
.L_x_3882:
[----:B------:R-:W5:Y:S01]  /*3c60*/  SYNCS.PHASECHK.TRANS64.TRYWAIT P0, [R66+URZ+0x28cb0], R75 ;  /* 0x028cb04b420075a7 */ /* 0x000f62000800017f */
[----:B------:R-:W-:Y:S04]  /*3c70*/  BSSY B0, `(.L_x_3884) ;  /* 0x0000002000007945 */ /* 0x000fe80003800000 */
[----:B-----5:R-:W-:Y:S05]  /*3c80*/  @!P0 BRA `(.L_x_3885) ;  /* 0x0000014400988947 */ /* 0x020fea0003800000 */
.L_x_4157:
[----:B------:R-:W-:Y:S05]  /*3c90*/  BSYNC B0 ;  /* 0x0000000000007941 */ /* 0x000fea0003800000 */
.L_x_3884:
[----:B------:R-:W-:Y:S04]  /*3ca0*/  BSSY B0, `(.L_x_3886) ;  /* 0x0000052000007945 */ /* 0x000fe80003800000 */
[----:B------:R-:W-:Y:S05]  /*3cb0*/  @P1 BRA `(.L_x_3887) ;  /* 0x0000000400401947 */ /* 0x000fea0003800000 */
[----:B-1----:R-:W-:Y:S01]  /*3cc0*/  IMAD.WIDE R4, R45, 0x40, R42 ;  /* 0x000000402d047825 */ /* 0x002fe200078e022a */
[----:B------:R-:W-:Y:S01]  /*3cd0*/  ULDC.64 UR4, c[0x0][0x328] ;  /* 0x0000ca0000047ab9 */ /* 0x000fe20000000a00 */
[----:B------:R-:W-:Y:S02]  /*3ce0*/  LOP3.LUT P0, RZ, R188, 0x4, RZ, 0xc0, !PT ;  /* 0x00000004bcff7812 */ /* 0x000fe4000780c0ff */
[----:B------:R-:W-:Y:S02]  /*3cf0*/  IMAD R5, R5, UR4, RZ ;  /* 0x0000000405057c24 */ /* 0x000fe4000f8e02ff */
[----:B------:R-:W-:Y:S02]  /*3d00*/  IMAD.MOV.U32 R6, RZ, RZ, R32 ;  /* 0x000000ffff067224 */ /* 0x000fe400078e0020 */
[----:B------:R-:W-:Y:S02]  /*3d10*/  IMAD.MOV.U32 R7, RZ, RZ, R73 ;  /* 0x000000ffff077224 */ /* 0x000fe400078e0049 */
[----:B------:R-:W-:-:S02]  /*3d20*/  IMAD R5, R4, UR5, R5 ;  /* 0x0000000504057c24 */ /* 0x000fc4000f8e0205 */
[----:B------:R-:W-:Y:S01]  /*3d30*/  IMAD.WIDE.U32 R6, R4, UR4, R6 ;  /* 0x0000000404067c25 */ /* 0x000fe2000f8e0006 */
[----:B------:R-:W-:-:S03]  /*3d40*/  ULDC.64 UR4, c[0x0][0x318] ;  /* 0x0000c60000047ab9 */ /* 0x000fc60000000a00 */
[----:B------:R-:W-:Y:S01]  /*3d50*/  IMAD R9, R19, 0x8000, R62 ;  /* 0x0000800013097824 */ /* 0x000fe200078e023e */
[----:B---3--:R-:W-:Y:S01]  /*3d60*/  LEA R12, P1, R6, UR4, 0x1 ;  /* 0x00000004060c7c11 */ /* 0x008fe2000f8208ff */
[----:B------:R-:W-:Y:S01]  /*3d70*/  IMAD.IADD R5, R7, 0x1, R5 ;  /* 0x0000000107057824 */ /* 0x000fe200078e0205 */
[----:B------:R-:W-:Y:S01]  /*3d80*/  ULDC UR4, c[0x0][0x320] ;  /* 0x0000c80000047ab9 */ /* 0x000fe20000000800 */
[----:B------:R-:W-:Y:S02]  /*3d90*/  VIADD R4, R16, 0x40 ;  /* 0x0000004010047836 */ /* 0x000fe40000000000 */
[C---:B------:R-:W-:Y:S01]  /*3da0*/  VIADD R15, R9.reuse, 0x20 ;  /* 0x00000020090f7836 */ /* 0x040fe20000000000 */
[----:B------:R-:W-:Y:S01]  /*3db0*/  LEA.HI.X R13, R6, UR5, R5, 0x1, P1 ;  /* 0x00000005060d7c11 */ /* 0x000fe200088f0c05 */
[C---:B------:R-:W-:Y:S01]  /*3dc0*/  @P0 VIADD R15, R9.reuse, 0xffffffe0 ;  /* 0xffffffe0090f0836 */ /* 0x040fe20000000000 */
[----:B------:R-:W-:Y:S01]  /*3dd0*/  ISETP.GE.AND P1, PT, R16, UR4, PT ;  /* 0x0000000410007c0c */ /* 0x000fe2000bf26270 */
[----:B--2-4-:R-:W-:Y:S01]  /*3de0*/  IMAD R29, R9, 0x2, R2 ;  /* 0x00000002091d7824 */ /* 0x014fe200078e0202 */
[----:B------:R-:W-:Y:S01]  /*3df0*/  ISETP.GE.AND P0, PT, R4, UR4, PT ;  /* 0x0000000404007c0c */ /* 0x000fe2000bf06270 */
[----:B------:R-:W-:-:S02]  /*3e00*/  VIADD R14, R16, 0x80 ;  /* 0x00000080100e7836 */ /* 0x000fc40000000000 */
[----:B------:R-:W-:-:S08]  /*3e10*/  VIADD R28, R16, 0xc0 ;  /* 0x000000c0101c7836 */ /* 0x000fd00000000000 */
[----:B------:R-:W1:Y:S04]  /*3e20*/  @!P1 LDS.128 R4, [R29+0x400] ;  /* 0x000400001d049984 */ /* 0x000e680000000c00 */
[----:B------:R-:W2:Y:S04]  /*3e30*/  @!P0 LDS.128 R8, [R29+0x2400] ;  /* 0x002400001d088984 */ /* 0x000ea80000000c00 */
[----:B-1----:R-:W-:Y:S01]  /*3e40*/  @!P1 STG.E.128 desc[UR40][R12.64], R4 ;  /* 0x000000040c009986 */ /* 0x002fe2000c101d28 */
[----:B------:R-:W-:Y:S01]  /*3e50*/  ISETP.GE.AND P1, PT, R14, UR4, PT ;  /* 0x000000040e007c0c */ /* 0x000fe2000bf26270 */
[----:B------:R-:W-:-:S02]  /*3e60*/  VIADD R14, R16, 0x100 ;  /* 0x00000100100e7836 */ /* 0x000fc40000000000 */
[----:B--2---:R-:W-:Y:S01]  /*3e70*/  @!P0 STG.E.128 desc[UR40][R12.64+0x80], R8 ;  /* 0x000080080c008986 */ /* 0x004fe2000c101d28 */
[----:B------:R-:W-:Y:S01]  /*3e80*/  ISETP.GE.AND P0, PT, R28, UR4, PT ;  /* 0x000000041c007c0c */ /* 0x000fe2000bf06270 */
        /* <DEDUP_REMOVED lines=16> */
[----:B------:R-:W-:Y:S02]  /*3f90*/  IMAD R28, R15, 0x2, R2 ;  /* 0x000000020f1c7824 */ /* 0x000fe400078e0202 */
[----:B------:R-:W-:-:S06]  /*3fa0*/  VIADD R15, R16, 0xe0 ;  /* 0x000000e0100f7836 */ /* 0x000fcc0000000000 */
[----:B------:R-:W1:Y:S04]  /*3fb0*/  @!P1 LDS.128 R4, [R29+0xc400] ;  /* 0x00c400001d049984 */ /* 0x000e680000000c00 */
[----:B------:R-:W2:Y:S04]  /*3fc0*/  @!P0 LDS.128 R8, [R29+0xe400] ;  /* 0x00e400001d088984 */ /* 0x000ea80000000c00 */
[----:B-1----:R-:W-:Y:S01]  /*3fd0*/  @!P1 STG.E.128 desc[UR40][R12.64+0x300], R4 ;  /* 0x000300040c009986 */ /* 0x002fe2000c101d28 */
[----:B------:R-:W-:-:S03]  /*3fe0*/  ISETP.GE.AND P1, PT, R72, UR4, PT ;  /* 0x0000000448007c0c */ /* 0x000fc6000bf26270 */
        /* <DEDUP_REMOVED lines=22> */
[----:B------:R-:W-:-:S03]  /*4150*/  ISETP.GE.AND P1, PT, R14, UR4, PT ;  /* 0x000000040e007c0c */ /* 0x000fc6000bf26270 */
[----:B--2---:R-:W-:Y:S01]  /*4160*/  @!P0 STG.E.128 desc[UR40][R12.64+0x2c0], R8 ;  /* 0x0002c0080c008986 */ /* 0x004fe2000c101d28 */
[----:B------:R-:W-:-:S09]  /*4170*/  ISETP.GE.AND P0, PT, R15, UR4, PT ;  /* 0x000000040f007c0c */ /* 0x000fd2000bf06270 */
[----:B------:R-:W1:Y:S04]  /*4180*/  @!P1 LDS.128 R4, [R28+0xc400] ;  /* 0x00c400001c049984 */ /* 0x000e680000000c00 */
[----:B------:R-:W2:Y:S04]  /*4190*/  @!P0 LDS.128 R8, [R28+0xe400] ;  /* 0x00e400001c088984 */ /* 0x000ea80000000c00 */
[----:B-1----:R1:W-:Y:S04]  /*41a0*/  @!P1 STG.E.128 desc[UR40][R12.64+0x340], R4 ;  /* 0x000340040c009986 */ /* 0x0023e8000c101d28 */
[----:B--2---:R1:W-:Y:S02]  /*41b0*/  @!P0 STG.E.128 desc[UR40][R12.64+0x3c0], R8 ;  /* 0x0003c0080c008986 */ /* 0x0043e4000c101d28 */
.L_x_3887:
[----:B------:R-:W-:Y:S05]  /*41c0*/  BSYNC B0 ;  /* 0x0000000000007941 */ /* 0x000fea0003800000 */
.L_x_3886:
[----:B------:R-:W-:Y:S01]  /*41d0*/  @!PT LDS RZ, [RZ] ;  /* 0x00000000fffff984 */ /* 0x000fe20000000800 */
[----:B------:R-:W-:Y:S01]  /*41e0*/  @!PT LDS RZ, [RZ] ;  /* 0x00000000fffff984 */ /* 0x000fe20000000800 */
[----:B------:R-:W-:Y:S01]  /*41f0*/  @!PT LDS RZ, [RZ] ;  /* 0x00000000fffff984 */ /* 0x000fe20000000800 */
[----:B------:R-:W-:Y:S01]  /*4200*/  @!PT LDS RZ, [RZ] ;  /* 0x00000000fffff984 */ /* 0x000fe20000000800 */
[----:B------:R5:W-:Y:S06]  /*4210*/  MEMBAR.ALL.CTA ;  /* 0x0000000000007992 */ /* 0x000bec0000008000 */
[----:B-----5:R-:W5:Y:S01]  /*4220*/  FENCE.VIEW.ASYNC.S ;  /* 0x00000000000073c6 */ /* 0x020f620000000000 */
[----:B------:R-:W-:Y:S01]  /*4230*/  VIADD R19, R19, 0x1 ;  /* 0x0000000113137836 */ /* 0x000fe20000000000 */
[----:B-----5:R1:W-:Y:S01]  /*4240*/  BAR.SYNC.DEFER_BLOCKING R59, 0x80 ;  /* 0x0002003b0000751d */ /* 0x0203e20000010000 */
[----:B0-----:R-:W-:-:S03]  /*4250*/  @!P5 VIADD R66, R66, 0x28cc0 ;  /* 0x00028cc04242d836 */ /* 0x001fc60000000000 */
[C---:B------:R-:W-:Y:S02]  /*4260*/  ISETP.NE.AND P1, PT, R19.reuse, 0x2, PT ;  /* 0x000000021300780c */ /* 0x040fe40003f25270 */
[----:B------:R-:W-:Y:S02]  /*4270*/  PLOP3.LUT P0, PT, PT, PT, PT, 0x8, 0x0 ;  /* 0x000000000000781c */ /* 0x000fe40003f0e170 */
[----:B------:R-:W-:Y:S02]  /*4280*/  @!P5 PRMT R66, RZ, 0x654, R66 ;  /* 0x00000654ff42d816 */ /* 0x000fe40000000042 */
[----:B-1----:R-:W-:Y:S02]  /*4290*/  SEL R4, RZ, 0x1, P1 ;  /* 0x00000001ff047807 */ /* 0x002fe40000800000 */
[----:B------:R-:W-:Y:S02]  /*42a0*/  SEL R19, R19, RZ, P1 ;  /* 0x000000ff13137207 */ /* 0x000fe40000800000 */
[----:B------:R-:W-:Y:S01]  /*42b0*/  LOP3.LUT R185, R185, R4, RZ, 0x3c, !PT ;  /* 0x00000004b9b97212 */ /* 0x000fe200078e3cff */
[----:B------:R0:W-:Y:S01]  /*42c0*/  @!P5 SYNCS.ARRIVE.TRANS64.RED.A1T0 RZ, [R66+URZ], RZ ;  /* 0x000000ff42ffd9a7 */ /* 0x0001e2000810043f */
[----:B------:R-:W-:Y:S05]  /*42d0*/  @P2 BRA `(.L_x_3888) ;  /* 0xffffffdc00bc2947 */ /* 0x000fea000383ffff */
.L_x_3854:
[----:B------:R-:W2:Y:S01]  /*42e0*/  LDL R4, [R1] ;  /* 0x0000000001047983 */ /* 0x000ea20000100800 */
        /* <DEDUP_REMOVED lines=42> */
[----:B---3--:R-:W-:Y:S02]  /*4590*/  CS2R R78, SRZ ;  /* 0x00000000004e7805 */ /* 0x008fe4000001ff00 */
[----:B------:R-:W-:Y:S02]  /*45a0*/  CS2R R158, SRZ ;  /* 0x00000000009e7805 */ /* 0x000fe4000001ff00 */
[----:B------:R-:W-:Y:S02]  /*45b0*/  CS2R R74, SRZ ;  /* 0x00000000004a7805 */ /* 0x000fe4000001ff00 */
[----:B------:R-:W-:Y:S01]  /*45c0*/  CS2R R160, SRZ ;  /* 0x0000000000a07805 */ /* 0x000fe2000001ff00 */
[----:B------:R-:W-:Y:S01]  /*45d0*/  IMAD.MOV.U32 R71, RZ, RZ, RZ ;  /* 0x000000ffff477224 */ /* 0x000fe200078e00ff */
        /* <DEDUP_REMOVED lines=10> */
[----:B------:R-:W-:-:S02]  /*4680*/  CS2R R172, SRZ ;  /* 0x0000000000ac7805 */ /* 0x000fc4000001ff00 */
[----:B------:R-:W-:Y:S02]  /*4690*/  CS2R R50, SRZ ;  /* 0x0000000000327805 */ /* 0x000fe4000001ff00 */
[----:B------:R-:W-:Y:S02]  /*46a0*/  CS2R R174, SRZ ;  /* 0x0000000000ae7805 */ /* 0x000fe4000001ff00 */
[----:B------:R-:W-:Y:S01]  /*46b0*/  CS2R R46, SRZ ;  /* 0x00000000002e7805 */ /* 0x000fe2000001ff00 */
[----:B------:R-:W-:Y:S01]  /*46c0*/  IMAD.MOV.U32 R43, RZ, RZ, RZ ;  /* 0x000000ffff2b7224 */ /* 0x000fe200078e00ff */
[----:B------:R-:W-:Y:S02]  /*46d0*/  CS2R R32, SRZ ;  /* 0x0000000000207805 */ /* 0x000fe4000001ff00 */
[----:B------:R-:W-:Y:S02]  /*46e0*/  CS2R R176, SRZ ;  /* 0x0000000000b07805 */ /* 0x000fe4000001ff00 */
[----:B------:R-:W-:-:S02]  /*46f0*/  CS2R R38, SRZ ;  /* 0x0000000000267805 */ /* 0x000fc4000001ff00 */
[----:B------:R-:W-:Y:S01]  /*4700*/  CS2R R178, SRZ ;  /* 0x0000000000b27805 */ /* 0x000fe2000001ff00 */
[----:B------:R-:W-:Y:S01]  /*4710*/  IMAD.MOV.U32 R35, RZ, RZ, RZ ;  /* 0x000000ffff237224 */ /* 0x000fe200078e00ff */
[----:B--2-4-:R-:W-:Y:S01]  /*4720*/  CS2R R28, SRZ ;  /* 0x00000000001c7805 */ /* 0x014fe2000001ff00 */
[----:B------:R-:W-:Y:S01]  /*4730*/  IMAD.MOV.U32 R180, RZ, RZ, RZ ;  /* 0x000000ffffb47224 */ /* 0x000fe200078e00ff */
[----:B------:R-:W-:Y:S01]  /*4740*/  CS2R R6, SRZ ;  /* 0x0000000000067805 */ /* 0x000fe2000001ff00 */
[----:B------:R-:W-:Y:S02]  /*4750*/  IMAD.MOV.U32 R31, RZ, RZ, RZ ;  /* 0x000000ffff1f7224 */ /* 0x000fe400078e00ff */
[----:B------:R-:W-:Y:S02]  /*4760*/  IMAD.MOV.U32 R0, RZ, RZ, RZ ;  /* 0x000000ffff007224 */ /* 0x000fe400078e00ff */
[----:B------:R-:W-:Y:S01]  /*4770*/  IMAD.MOV.U32 R5, RZ, RZ, RZ ;  /* 0x000000ffff057224 */ /* 0x000fe200078e00ff */
[----:B------:R-:W-:Y:S01]  /*4780*/  ISETP.NE.AND P1, PT, R4, 0x1, PT ;  /* 0x000000010400780c */ /* 0x000fe20003f25270 */
[----:B------:R-:W-:-:S12]  /*4790*/  @P0 BRA `(.L_x_3890) ;  /* 0x0000000000080947 */ /* 0x000fd80003800000 */
[----:B------:R-:W0:Y:S02]  /*47a0*/  FENCE.VIEW.ASYNC.G ;  /* 0x00000000000073c6 */ /* 0x000e240000000100 */
[----:B0-----:R-:W-:Y:S06]  /*47b0*/  BAR.ARV 0xc, 0x180 ;  /* 0x0306000000007b1d */ /* 0x001fec0000002000 */
.L_x_3890:
[----:B------:R-:W-:Y:S05]  /*47c0*/  BSYNC B0 ;  /* 0x0000000000007941 */ /* 0x000fea0003800000 */
.L_x_3889:
[----:B------:R-:W-:Y:S01]  /*47d0*/  BSSY B7, `(.L_x_3891) ;  /* 0x0000821000077945 */ /* 0x000fe20003800000 */
[----:B------:R-:W-:Y:S02]  /*47e0*/  IMAD.MOV.U32 R8, RZ, RZ, RZ ;  /* 0x000000ffff087224 */ /* 0x000fe400078e00ff */
[----:B------:R-:W-:Y:S01]  /*47f0*/  IMAD.MOV.U32 R10, RZ, RZ, RZ ;  /* 0x000000ffff0a7224 */ /* 0x000fe200078e00ff */
[----:B------:R-:W-:Y:S06]  /*4800*/  @!P1 BRA `(.L_x_3892) ;  /* 0x0000001800b89947 */ /* 0x000fec0003800000 */
[----:B------:R-:W-:Y:S02]  /*4810*/  ISETP.GE.AND P1, PT, R168, 0x1, PT ;  /* 0x00000001a800780c */ /* 0x000fe40003f26270 */
[----:B------:R-:W-:-:S11]  /*4820*/  PLOP3.LUT P0, PT, PT, PT, PT, 0x80, 0x0 ;  /* 0x000000000000781c */ /* 0x000fd60003f0f070 */
[----:B------:R-:W-:Y:S05]  /*4830*/  @!P1 BRA `(.L_x_3893) ;  /* 0x0000008000689947 */ /* 0x000fea0003800000 */
[----:B------:R-:W0:Y:S01]  /*4840*/  SHFL.IDX PT, R0, R213, RZ, 0x1f ;  /* 0x00001fffd5007589 */ /* 0x000e2200000e0000 */
[----:B------:R-:W-:Y:S02]  /*4850*/  ISETP.NE.AND P0, PT, R184, 0x3, PT ;  /* 0x00000003b800780c */ /* 0x000fe40003f05270 */
[----:B0-----:R-:W-:-:S04]  /*4860*/  LEA.HI R3, R0, R0, RZ, 0x1 ;  /* 0x0000000000037211 */ /* 0x001fc800078f08ff */
[----:B------:R-:W-:-:S05]  /*4870*/  LOP3.LUT R3, R3, 0x1fffe, RZ, 0xc0, !PT ;  /* 0x0001fffe03037812 */ /* 0x000fca00078ec0ff */
[----:B------:R-:W-:-:S04]  /*4880*/  IMAD.IADD R3, R0, 0x1, -R3 ;  /* 0x0000000100037824 */ /* 0x000fc800078e0a03 */
[----:B------:R-:W-:-:S04]  /*4890*/  IMAD R3, R3, 0x8000, R2 ;  /* 0x0000800003037824 */ /* 0x000fc800078e0202 */
[----:B------:R-:W-:-:S05]  /*48a0*/  VIADD R3, R3, 0x400 ;  /* 0x0000040003037836 */ /* 0x000fca0000000000 */
[----:B------:R-:W-:-:S04]  /*48b0*/  SHF.R.U32.HI R3, RZ, 0x4, R3 ;  /* 0x00000004ff037819 */ /* 0x000fc80000011603 */
[----:B------:R-:W-:-:S04]  /*48c0*/  LOP3.LUT R3, R3, 0x3fff, RZ, 0xc0, !PT ;  /* 0x00003fff03037812 */ /* 0x000fc800078ec0ff */
[----:B------:R-:W-:Y:S01]  /*48d0*/  LOP3.LUT R3, R3, 0x2000000, RZ, 0xfc, !PT ;  /* 0x0200000003037812 */ /* 0x000fe200078efcff */
[----:B------:R-:W-:Y:S06]  /*48e0*/  @!P0 BRA `(.L_x_3894) ;  /* 0x0000000000048947 */ /* 0x000fec0003800000 */
[----:B------:R-:W-:Y:S01]  /*48f0*/  BPT.TRAP 0x1 ;  /* 0x000000040000795c */ /* 0x000fe20000300000 */
.L_x_3894:
[----:B------:R-:W-:Y:S01]  /*4900*/  IMAD R13, R18, 0x8, R2 ;  /* 0x00000008120d7824 */ /* 0x000fe200078e0202 */
[----:B------:R-:W-:Y:S01]  /*4910*/  SHF.L.U32 R4, R22, 0x1f, RZ ;  /* 0x0000001f16047819 */ /* 0x000fe200000006ff */
[----:B------:R-:W-:Y:S01]  /*4920*/  VIADD R0, R2, 0x26800 ;  /* 0x0002680002007836 */ /* 0x000fe20000000000 */
[----:B------:R-:W-:Y:S01]  /*4930*/  BSSY B0, `(.L_x_3895) ;  /* 0x0000008000007945 */ /* 0x000fe20003800000 */
[----:B------:R-:W-:Y:S01]  /*4940*/  IMAD R8, R18, 0x1000, R3 ;  /* 0x0000100012087824 */ /* 0x000fe200078e0203 */
[----:B------:R-:W0:Y:S01]  /*4950*/  SYNCS.PHASECHK.TRANS64.TRYWAIT P0, [R13+URZ+0x28c50], R4 ;  /* 0x028c50040d0075a7 */ /* 0x000e22000800017f */
[----:B------:R-:W-:Y:S01]  /*4960*/  IMAD.MOV.U32 R9, RZ, RZ, 0x40000040 ;  /* 0x40000040ff097424 */ /* 0x000fe200078e00ff */
[----:B------:R-:W-:-:S04]  /*4970*/  SHF.R.U32.HI R0, RZ, 0x4, R0 ;  /* 0x00000004ff007819 */ /* 0x000fc80000011600 */
[----:B------:R-:W-:-:S04]  /*4980*/  LOP3.LUT R0, R0, 0x3fff, RZ, 0xc0, !PT ;  /* 0x00003fff00007812 */ /* 0x000fc800078ec0ff */
[----:B------:R-:W-:Y:S01]  /*4990*/  LOP3.LUT R0, R0, 0x10000, RZ, 0xfc, !PT ;  /* 0x0001000000007812 */ /* 0x000fe200078efcff */
[----:B0-----:R-:W-:Y:S06]  /*49a0*/  @!P0 BRA `(.L_x_3896) ;  /* 0x0000013800648947 */ /* 0x001fec0003800000 */
.L_x_4158:
[----:B------:R-:W-:Y:S05]  /*49b0*/  BSYNC B0 ;  /* 0x0000000000007941 */ /* 0x000fea0003800000 */
.L_x_3895:
[----:B------:R-:W-:Y:S01]  /*49c0*/  BAR.SYNC.DEFER_BLOCKING 0xe, 0x100 ;  /* 0x0384000000007b1d */ /* 0x000fe20000010000 */
[----:B0-----:R-:W-:Y:S01]  /*49d0*/  IMAD.MOV.U32 R4, RZ, RZ, R0 ;  /* 0x000000ffff047224 */ /* 0x001fe200078e0000 */
[----:B------:R-:W-:Y:S01]  /*49e0*/  R2UR UR6, R8 ;  /* 0x00000000080672ca */ /* 0x000fe200000e0000 */
[----:B------:R-:W-:Y:S01]  /*49f0*/  IMAD.MOV.U32 R5, RZ, RZ, 0x40000040 ;  /* 0x40000040ff057424 */ /* 0x000fe200078e00ff */
[----:B------:R-:W-:Y:S01]  /*4a00*/  R2UR UR7, R9 ;  /* 0x00000000090772ca */ /* 0x000fe200000e0000 */
[----:B------:R-:W-:Y:S01]  /*4a10*/  VIADD R6, R0, 0x2 ;  /* 0x0000000200067836 */ /* 0x000fe20000000000 */
[----:B------:R-:W-:Y:S01]  /*4a20*/  R2UR UR4, R4 ;  /* 0x00000000040472ca */ /* 0x000fe200000e0000 */
[C---:B------:R-:W-:Y:S01]  /*4a30*/  VIADD R4, R8.reuse, 0x80 ;  /* 0x0000008008047836 */ /* 0x040fe20000000000 */
[----:B------:R-:W-:Y:S01]  /*4a40*/  R2UR UR5, R5 ;  /* 0x00000000050572ca */ /* 0x000fe200000e0000 */
[----:B------:R-:W-:Y:S01]  /*4a50*/  IMAD.MOV.U32 R5, RZ, RZ, 0x40000040 ;  /* 0x40000040ff057424 */ /* 0x000fe200078e00ff */
[----:B------:R-:W0:Y:S01]  /*4a60*/  S2R R12, SR_TID.X ;  /* 0x00000000000c7919 */ /* 0x000e220000002100 */
[----:B------:R-:W-:Y:S01]  /*4a70*/  IMAD.MOV.U32 R7, RZ, RZ, 0x40000040 ;  /* 0x40000040ff077424 */ /* 0x000fe200078e00ff */
[----:B------:R-:W-:Y:S01]  /*4a80*/  BSSY B0, `(.L_x_3897) ;  /* 0x00000f8000007945 */ /* 0x000fe20003800000 */
[----:B------:R-:W-:-:S02]  /*4a90*/  VIADD R10, R8, 0x100 ;  /* 0x00000100080a7836 */ /* 0x000fc40000000000 */
[----:B------:R-:W-:Y:S02]  /*4aa0*/  IMAD.MOV.U32 R11, RZ, RZ, 0x40000040 ;  /* 0x40000040ff0b7424 */ /* 0x000fe400078e00ff */
[----:B------:R-:W-:Y:S01]  /*4ab0*/  IMAD.MOV.U32 R9, RZ, RZ, 0x40000040 ;  /* 0x40000040ff097424 */ /* 0x000fe200078e00ff */
[----:B-----5:R-:W-:-:S06]  /*4ac0*/  WARPGROUP.ARRIVE ;  /* 0x00000000000079c5 */ /* 0x020fcc0000000000 */
[----:B------:R-:W-:Y:S01]  /*4ad0*/  HGMMA.64x256x16.F32.BF16 R24, gdesc[UR4].tnspB, RZ, !UPT, gsb0 ;  /* 0x43e00000041879f0 */ /* 0x000fe2000c0018ff */
[----:B------:R-:W-:Y:S01]  /*4ae0*/  R2UR UR6, R4 ;  /* 0x00000000040672ca */ /* 0x000fe200000e0000 */
[----:B------:R-:W-:Y:S01]  /*4af0*/  VIADD R4, R0, 0x4 ;  /* 0x0000000400047836 */ /* 0x000fe20000000000 */
[----:B------:R-:W-:Y:S01]  /*4b00*/  R2UR UR7, R5 ;  /* 0x00000000050772ca */ /* 0x000fe200000e0000 */
[----:B------:R-:W-:Y:S01]  /*4b10*/  IMAD.MOV.U32 R5, RZ, RZ, 0x40000040 ;  /* 0x40000040ff057424 */ /* 0x000fe200078e00ff */
[----:B------:R-:W-:Y:S02]  /*4b20*/  R2UR UR4, R6 ;  /* 0x00000000060472ca */ /* 0x000fe400000e0000 */
[----:B------:R-:W-:Y:S02]  /*4b30*/  R2UR UR5, R7 ;  /* 0x00000000070572ca */ /* 0x000fe400000e0000 */
[----:B0-----:R-:W-:-:S04]  /*4b40*/  LOP3.LUT R12, R12, 0x7f, RZ, 0xc0, !PT ;  /* 0x0000007f0c0c7812 */ /* 0x001fc800078ec0ff */
[----:B------:R-:W-:Y:S01]  /*4b50*/  ISETP.NE.AND P0, PT, R12, RZ, PT ;  /* 0x000000ff0c00720c */ /* 0x000fe20003f05270 */
[----:B------:R-:W-:Y:S02]  /*4b60*/  WARPGROUP.DEPBAR.LE gsb0, 0x0 ;  /* 0x00008000000079c5 */ /* 0x000fe40000010000 */
[----:B------:R-:W-:-:S12]  /*4b70*/  WARPGROUP.ARRIVE ;  /* 0x00000000000079c5 */ /* 0x000fd80000000000 */
[----:B------:R-:W-:Y:S01]  /*4b80*/  HGMMA.64x256x16.F32.BF16 R24, gdesc[UR4].tnspB, R24, gsb0 ;  /* 0x43e00000041879f0 */ /* 0x000fe20008001818 */
[----:B------:R-:W-:Y:S01]  /*4b90*/  R2UR UR6, R10 ;  /* 0x000000000a0672ca */ /* 0x000fe200000e0000 */
[----:B------:R-:W-:Y:S01]  /*4ba0*/  VIADD R10, R8, 0x180 ;  /* 0x00000180080a7836 */ /* 0x000fe20000000000 */
[----:B------:R-:W-:Y:S01]  /*4bb0*/  R2UR UR7, R11 ;  /* 0x000000000b0772ca */ /* 0x000fe200000e0000 */
[----:B------:R-:W-:Y:S01]  /*4bc0*/  VIADD R8, R0, 0x6 ;  /* 0x0000000600087836 */ /* 0x000fe20000000000 */
[----:B------:R-:W-:Y:S01]  /*4bd0*/  R2UR UR4, R4 ;  /* 0x00000000040472ca */ /* 0x000fe200000e0000 */
[----:B------:R-:W-:Y:S01]  /*4be0*/  IMAD.MOV.U32 R11, RZ, RZ, 0x40000040 ;  /* 0x40000040ff0b7424 */ /* 0x000fe200078e00ff */
[----:B------:R-:W-:Y:S01]  /*4bf0*/  R2UR UR5, R5 ;  /* 0x00000000050572ca */ /* 0x000fe200000e0000 */
[----:B------:R-:W-:-:S05]  /*4c00*/  @!P0 VIADD R0, R13, 0x28c60 ;  /* 0x00028c600d008836 */ /* 0x000fca0000000000 */
[----:B------:R-:W-:Y:S01]  /*4c10*/  @!P0 PRMT R0, RZ, 0x654, R0 ;  /* 0x00000654ff008816 */ /* 0x000fe20000000000 */
[----:B------:R-:W-:Y:S02]  /*4c20*/  WARPGROUP.DEPBAR.LE gsb0, 0x0 ;  /* 0x00008000000079c5 */ /* 0x000fe40000010000 */
[----:B------:R-:W-:-:S12]  /*4c30*/  WARPGROUP.ARRIVE ;  /* 0x00000000000079c5 */ /* 0x000fd80000000000 */
[----:B------:R-:W-:Y:S01]  /*4c40*/  HGMMA.64x256x16.F32.BF16 R24, gdesc[UR4].tnspB, R24, gsb0 ;  /* 0x43e00000041879f0 */ /* 0x000fe20008001818 */
[----:B------:R-:W-:Y:S02]  /*4c50*/  R2UR UR6, R10 ;  /* 0x000000000a0672ca */ /* 0x000fe400000e0000 */
[----:B------:R-:W-:Y:S02]  /*4c60*/  R2UR UR7, R11 ;  /* 0x000000000b0772ca */ /* 0x000fe400000e0000 */
[----:B------:R-:W-:Y:S02]  /*4c70*/  R2UR UR4, R8 ;  /* 0x00000000080472ca */ /* 0x000fe400000e0000 */
[----:B------:R-:W-:Y:S01]  /*4c80*/  R2UR UR5, R9 ;  /* 0x00000000090572ca */ /* 0x000fe200000e0000 */
[----:B------:R-:W-:Y:S02]  /*4c90*/  WARPGROUP.DEPBAR.LE gsb0, 0x0 ;  /* 0x00008000000079c5 */ /* 0x000fe40000010000 */
[----:B------:R-:W-:-:S15]  /*4ca0*/  WARPGROUP.ARRIVE ;  /* 0x00000000000079c5 */ /* 0x000fde0000000000 */
[----:B------:R-:W-:-:S03]  /*4cb0*/  NOP ;  /* 0x0000000000007918 */ /* 0x000fc60000000000 */
[----:B------:R-:W-:Y:S03]  /*4cc0*/  HGMMA.64x256x16.F32.BF16 R24, gdesc[UR4].tnspB, R24, gsb0 ;  /* 0x43e00000041879f0 */ /* 0x000fe60008001818 */
[----:B------:R-:W-:Y:S02]  /*4cd0*/  WARPGROUP.DEPBAR.LE gsb0, 0x0 ;  /* 0x00008000000079c5 */ /* 0x000fe40000010000 */
[----:B------:R-:W-:Y:S06]  /*4ce0*/  BAR.ARV 0xf, 0x100 ;  /* 0x03c4000000007b1d */ /* 0x000fec0000002000 */
[----:B------:R0:W-:Y:S01]  /*4cf0*/  @!P0 SYNCS.ARRIVE.TRANS64.RED.A1T0 RZ, [R0+URZ], RZ ;  /* 0x000000ff00ff89a7 */ /* 0x0001e2000810043f */
[----:B------:R-:W-:-:S13]  /*4d00*/  ISETP.GE.AND P0, PT, R168, 0x41, PT ;  /* 0x00000041a800780c */ /* 0x000fda0003f06270 */
[----:B0-----:R-:W-:Y:S05]  /*4d10*/  @!P0 BRA `(.L_x_3898) ;  /* 0x0000000c00388947 */ /* 0x001fea0003800000 */
[----:B------:R-:W-:-:S07]  /*4d20*/  VIADD R181, R181, 0xfffffffe ;  /* 0xfffffffeb5b57836 */ /* 0x000fce0000000000 */
.L_x_3904:
[----:B------:R-:W-:Y:S01]  /*4d30*/  BAR.SYNC.DEFER_BLOCKING 0xe, 0x100 ;  /* 0x0384000000007b1d */ /* 0x000fe20000010000 */
[----:B------:R-:W-:Y:S01]  /*4d40*/  IMAD R11, R18, 0x40, R191 ;  /* 0x00000040120b7824 */ /* 0x000fe200078e02bf */
[----:B------:R-:W-:Y:S01]  /*4d50*/  ISETP.NE.AND P2, PT, R184, 0x3, PT ;  /* 0x00000003b800780c */ /* 0x000fe20003f45270 */
[----:B------:R-:W-:Y:S01]  /*4d60*/  VIADD R18, R18, 0x1 ;  /* 0x0000000112127836 */ /* 0x000fe20000000000 */
[----:B------:R-:W-:Y:S01]  /*4d70*/  ISETP.GT.AND P1, PT, R181, RZ, PT ;  /* 0x000000ffb500720c */ /* 0x000fe20003f24270 */
[----:B------:R-:W-:Y:S02]  /*4d80*/  IMAD R11, R11, 0x4, R2 ;  /* 0x000000040b0b7824 */ /* 0x000fe400078e0202 */
[----:B------:R-:W-:Y:S01]  /*4d90*/  VIADD R181, R181, 0xffffffff ;  /* 0xffffffffb5b57836 */ /* 0x000fe20000000000 */
[----:B------:R-:W-:-:S04]  /*4da0*/  ISETP.NE.AND P0, PT, R18, 0x2, PT ;  /* 0x000000021200780c */ /* 0x000fc80003f05270 */
[----:B------:R-:W-:Y:S02]  /*4db0*/  SEL R13, RZ, 0x1, P0 ;  /* 0x00000001ff0d7807 */ /* 0x000fe40000000000 */
[----:B------:R-:W-:Y:S02]  /*4dc0*/  SEL R18, R18, RZ, P0 ;  /* 0x000000ff12127207 */ /* 0x000fe40000000000 */
[----:B------:R-:W-:Y:S01]  /*4dd0*/  LOP3.LUT R22, R22, R13, RZ, 0x3c, !PT ;  /* 0x0000000d16167212 */ /* 0x000fe200078e3cff */
[----:B0-----:R-:W0:Y:S04]  /*4de0*/  LDS R0, [R11+0x28800] ;  /* 0x028800000b007984 */ /* 0x001e280000000800 */
        /* <DEDUP_REMOVED lines=131> */
.L_x_3899:
[----:B------:R-:W-:Y:S01]  /*5620*/  IMAD R0, R18, 0x8, R2 ;  /* 0x0000000812007824 */ /* 0x000fe200078e0202 */
[----:B------:R-:W-:-:S04]  /*5630*/  SHF.L.U32 R11, R22, 0x1f, RZ ;  /* 0x0000001f160b7819 */ /* 0x000fc800000006ff */
[----:B------:R0:W1:Y:S01]  /*5640*/  SYNCS.PHASECHK.TRANS64.TRYWAIT P0, [R0+URZ+0x28c50], R11 ;  /* 0x028c500b000075a7 */ /* 0x000062000800017f */
[----:B------:R-:W-:Y:S05]  /*5650*/  @!P2 BRA `(.L_x_3900) ;  /* 0x000000000004a947 */ /* 0x000fea0003800000 */
[----:B------:R-:W-:Y:S01]  /*5660*/  BPT.TRAP 0x1 ;  /* 0x000000040000795c */ /* 0x000fe20000300000 */
.L_x_3900:
[----:B------:R-:W-:Y:S04]  /*5670*/  BSSY B1, `(.L_x_3901) ;  /* 0x0000004000017945 */ /* 0x000fe80003800000 */
[----:B-1----:R-:W-:Y:S05]  /*5680*/  @P0 BRA `(.L_x_3902) ;  /* 0x0000000000080947 */ /* 0x002fea0003800000 */
[----:B------:R-:W1:Y:S02]  /*5690*/  SYNCS.PHASECHK.TRANS64.TRYWAIT P0, [R0+URZ+0x28c50], R11 ;  /* 0x028c500b000075a7 */ /* 0x000e64000800017f */
[----:B-1----:R-:W-:Y:S05]  /*56a0*/  @!P0 BRA `(.L_x_3903) ;  /* 0x0000012c00388947 */ /* 0x002fea0003800000 */
.L_x_3902:
[----:B------:R-:W-:Y:S05]  /*56b0*/  BSYNC B1 ;  /* 0x0000000000017941 */ /* 0x000fea0003800000 */
.L_x_3901:
[----:B01----:R-:W-:Y:S01]  /*56c0*/  VIADD R0, R2, 0x26800 ;  /* 0x0002680002007836 */ /* 0x003fe20000000000 */
[----:B------:R-:W-:Y:S01]  /*56d0*/  WARPGROUP.ARRIVE ;  /* 0x00000000000079c5 */ /* 0x000fe20000000000 */
[----:B------:R-:W-:-:S05]  /*56e0*/  IMAD R10, R18, 0x1000, R3 ;  /* 0x00001000120a7824 */ /* 0x000fca00078e0203 */
[----:B------:R-:W0:Y:S01]  /*56f0*/  S2R R14, SR_TID.X ;  /* 0x00000000000e7919 */ /* 0x000e220000002100 */
[----:B------:R-:W-:Y:S01]  /*5700*/  IMAD.MOV.U32 R11, RZ, RZ, 0x40000040 ;  /* 0x40000040ff0b7424 */ /* 0x000fe200078e00ff */
[----:B------:R-:W-:Y:S01]  /*5710*/  SHF.R.U32.HI R0, RZ, 0x4, R0 ;  /* 0x00000004ff007819 */ /* 0x000fe20000011600 */
[----:B------:R-:W-:Y:S01]  /*5720*/  IMAD.MOV.U32 R13, RZ, RZ, 0x40000040 ;  /* 0x40000040ff0d7424 */ /* 0x000fe200078e00ff */
[----:B------:R-:W-:Y:S02]  /*5730*/  R2UR UR6, R10 ;  /* 0x000000000a0672ca */ /* 0x000fe400000e0000 */
[----:B------:R-:W-:Y:S02]  /*5740*/  LOP3.LUT R0, R0, 0x3fff, RZ, 0xc0, !PT ;  /* 0x00003fff00007812 */ /* 0x000fe400078ec0ff */
[----:B------:R-:W-:Y:S01]  /*5750*/  R2UR UR7, R11 ;  /* 0x000000000b0772ca */ /* 0x000fe200000e0000 */
[----:B------:R-:W-:Y:S01]  /*5760*/  IMAD.MOV.U32 R11, RZ, RZ, 0x40000040 ;  /* 0x40000040ff0b7424 */ /* 0x000fe200078e00ff */
[----:B------:R-:W-:-:S02]  /*5770*/  LOP3.LUT R12, R0, 0x10000, RZ, 0xfc, !PT ;  /* 0x00010000000c7812 */ /* 0x000fc400078efcff */
[----:B------:R-:W-:Y:S01]  /*5780*/  R2UR UR5, R13 ;  /* 0x000000000d0572ca */ /* 0x000fe200000e0000 */
[----:B------:R-:W-:Y:S01]  /*5790*/  IMAD.MOV.U32 R13, RZ, RZ, 0x40000040 ;  /* 0x40000040ff0d7424 */ /* 0x000fe200078e00ff */
[----:B------:R-:W-:Y:S01]  /*57a0*/  R2UR UR4, R12 ;  /* 0x000000000c0472ca */ /* 0x000fe200000e0000 */
[----:B------:R-:W-:-:S12]  /*57b0*/  VIADD R12, R10, 0x80 ;  /* 0x000000800a0c7836 */ /* 0x000fd80000000000 */
[----:B------:R-:W-:Y:S01]  /*57c0*/  HGMMA.64x256x16.F32.BF16 R24, gdesc[UR4].tnspB, R24, gsb0 ;  /* 0x43e00000041879f0 */ /* 0x000fe20008001818 */
[----:B------:R-:W-:Y:S02]  /*57d0*/  R2UR UR4, R6 ;  /* 0x00000000060472ca */ /* 0x000fe400000e0000 */
[----:B------:R-:W-:Y:S02]  /*57e0*/  R2UR UR5, R7 ;  /* 0x00000000070572ca */ /* 0x000fe400000e0000 */
[----:B------:R-:W-:Y:S01]  /*57f0*/  R2UR UR6, R12 ;  /* 0x000000000c0672ca */ /* 0x000fe200000e0000 */
[----:B------:R-:W-:Y:S01]  /*5800*/  VIADD R12, R10, 0x100 ;  /* 0x000001000a0c7836 */ /* 0x000fe20000000000 */
[----:B------:R-:W-:Y:S01]  /*5810*/  R2UR UR7, R13 ;  /* 0x000000000d0772ca */ /* 0x000fe200000e0000 */
[----:B------:R-:W-:Y:S01]  /*5820*/  IMAD.MOV.U32 R13, RZ, RZ, 0x40000040 ;  /* 0x40000040ff0d7424 */ /* 0x000fe200078e00ff */
[----:B0-----:R-:W-:Y:S01]  /*5830*/  LOP3.LUT R14, R14, 0x7f, RZ, 0xc0, !PT ;  /* 0x0000007f0e0e7812 */ /* 0x001fe200078ec0ff */
[----:B------:R-:W-:-:S03]  /*5840*/  VIADD R10, R10, 0x180 ;  /* 0x000001800a0a7836 */ /* 0x000fc60000000000 */
[----:B------:R-:W-:-:S13]  /*5850*/  ISETP.NE.AND P0, PT, R14, RZ, PT ;  /* 0x000000ff0e00720c */ /* 0x000fda0003f05270 */
[----:B------:R-:W-:-:S04]  /*5860*/  @!P0 IMAD R0, R18, 0x8, R2 ;  /* 0x0000000812008824 */ /* 0x000fc800078e0202 */
[----:B------:R-:W-:-:S05]  /*5870*/  @!P0 VIADD R0, R0, 0x28c60 ;  /* 0x00028c6000008836 */ /* 0x000fca0000000000 */
[----:B------:R-:W-:Y:S01]  /*5880*/  @!P0 PRMT R0, RZ, 0x654, R0 ;  /* 0x00000654ff008816 */ /* 0x000fe20000000000 */
[----:B------:R-:W-:Y:S02]  /*5890*/  WARPGROUP.DEPBAR.LE gsb0, 0x0 ;  /* 0x00008000000079c5 */ /* 0x000fe40000010000 */
[----:B------:R-:W-:-:S06]  /*58a0*/  WARPGROUP.ARRIVE ;  /* 0x00000000000079c5 */ /* 0x000fcc0000000000 */
        /* <DEDUP_REMOVED lines=20> */
[----:B------:R-:W-:Y:S05]  /*59f0*/  @P1 BRA `(.L_x_3904) ;  /* 0xfffffff000cc1947 */ /* 0x000fea000383ffff */
.L_x_3898:
[----:B------:R-:W-:Y:S05]  /*5a00*/  BSYNC B0 ;  /* 0x0000000000007941 */ /* 0x000fea0003800000 */
.L_x_3897:
[----:B------:R-:W-:Y:S01]  /*5a10*/  BAR.SYNC.DEFER_BLOCKING 0xe, 0x100 ;  /* 0x0384000000007b1d */ /* 0x000fe20000010000 */
[C---:B------:R-:W-:Y:S01]  /*5a20*/  IMAD R3, R18.reuse, 0x40, R191 ;  /* 0x0000004012037824 */ /* 0x040fe200078e02bf */
[----:B------:R-:W-:Y:S01]  /*5a30*/  PLOP3.LUT P0, PT, PT, PT, PT, 0x8, 0x0 ;  /* 0x000000000000781c */ /* 0x000fe20003f0e170 */
[----:B------:R-:W-:Y:S01]  /*5a40*/  VIADD R18, R18, 0x1 ;  /* 0x0000000112127836 */ /* 0x000fe20000000000 */
[----:B------:R-:W-:Y:S01]  /*5a50*/  CS2R R20, SRZ ;  /* 0x0000000000147805 */ /* 0x000fe2000001ff00 */
[----:B------:R-:W-:-:S03]  /*5a60*/  IMAD R3, R3, 0x4, R2 ;  /* 0x0000000403037824 */ /* 0x000fc600078e0202 */
        /* <DEDUP_REMOVED lines=9> */
[----:B------:R-:W-:Y:S01]  /*5b00*/  FMUL.FTZ R10, R24, R0 ;  /* 0x00000000180a7220 */ /* 0x000fe20000410000 */
[-C--:B-1----:R-:W-:Y:S01]  /*5b10*/  FMUL.FTZ R9, R58, R2.reuse ;  /* 0x000000023a097220 */ /* 0x082fe20000410000 */
        /* <DEDUP_REMOVED lines=123> */
[----:B------:R-:W-:Y:S06]  /*62d0*/  BAR.ARV 0xf, 0x100 ;  /* 0x03c4000000007b1d */ /* 0x000fec0000002000 */
[----:B------:R-:W-:Y:S05]  /*62e0*/  BRA `(.L_x_3893) ;  /* 0x0000006400bc7947 */ /* 0x000fea0003800000 */
.L_x_3892:
[----:B------:R-:W-:Y:S02]  /*62f0*/  ISETP.GE.AND P1, PT, R168, 0x1, PT ;  /* 0x00000001a800780c */ /* 0x000fe40003f26270 */
[----:B------:R-:W-:-:S11]  /*6300*/  PLOP3.LUT P0, PT, PT, PT, PT, 0x80, 0x0 ;  /* 0x000000000000781c */ /* 0x000fd60003f0f070 */
[----:B------:R-:W-:Y:S05]  /*6310*/  @!P1 BRA `(.L_x_3893) ;  /* 0x0000006400b09947 */ /* 0x000fea0003800000 */
[----:B------:R-:W0:Y:S01]  /*6320*/  SHFL.IDX PT, R0, R213, RZ, 0x1f ;  /* 0x00001fffd5007589 */ /* 0x000e2200000e0000 */
[----:B------:R-:W-:Y:S01]  /*6330*/  BSSY B6, `(.L_x_3905) ;  /* 0x000001b000067945 */ /* 0x000fe20003800000 */
[----:B0-----:R-:W-:-:S04]  /*6340*/  LEA.HI R3, R0, R0, RZ, 0x1 ;  /* 0x0000000000037211 */ /* 0x001fc800078f08ff */
[----:B------:R-:W-:-:S05]  /*6350*/  LOP3.LUT R3, R3, 0x1fffe, RZ, 0xc0, !PT ;  /* 0x0001fffe03037812 */ /* 0x000fca00078ec0ff */
[----:B------:R-:W-:Y:S02]  /*6360*/  IMAD.IADD R3, R0, 0x1, -R3 ;  /* 0x0000000100037824 */ /* 0x000fe400078e0a03 */
[----:B------:R-:W-:Y:S02]  /*6370*/  VIADD R0, R2, 0x26800 ;  /* 0x0002680002007836 */ /* 0x000fe40000000000 */
[----:B------:R-:W-:-:S03]  /*6380*/  IMAD R3, R3, 0x8000, R2 ;  /* 0x0000800003037824 */ /* 0x000fc600078e0202 */
[----:B------:R-:W-:Y:S01]  /*6390*/  LOP3.LUT P0, RZ, R0, 0x3ff, RZ, 0xc0, !PT ;  /* 0x000003ff00ff7812 */ /* 0x000fe2000780c0ff */
[----:B------:R-:W-:-:S05]  /*63a0*/  VIADD R3, R3, 0x400 ;  /* 0x0000040003037836 */ /* 0x000fca0000000000 */
[----:B------:R-:W-:-:S04]  /*63b0*/  SHF.R.U32.HI R3, RZ, 0x4, R3 ;  /* 0x00000004ff037819 */ /* 0x000fc80000011603 */
[----:B------:R-:W-:-:S03]  /*63c0*/  LOP3.LUT R56, R3, 0x3fff, RZ, 0xc0, !PT ;  /* 0x00003fff03387812 */ /* 0x000fc600078ec0ff */
        /* <DEDUP_REMOVED lines=17> */
.L_x_3906:
[----:B------:R-:W-:Y:S05]  /*64e0*/  BSYNC B6 ;  /* 0x0000000000067941 */ /* 0x000fea0003800000 */
.L_x_3905:
        /* <DEDUP_REMOVED lines=12> */
.L_x_3910:
[----:B-1----:R1:W2:Y:S02]  /*65b0*/  SYNCS.PHASECHK.TRANS64.TRYWAIT P0, [R2+URZ+0x28c00], R3 ;  /* 0x028c0003020075a7 */ /* 0x0022a4000800017f */
[----:B--2---:R-:W-:Y:S05]  /*65c0*/  @!P0 NANOSLEEP.SYNCS 0x989680 ;  /* 0x009896800000895d */ /* 0x004fea0003900000 */
[----:B------:R-:W2:Y:S02]  /*65d0*/  @!P0 SYNCS.PHASECHK.TRANS64 P0, [R2+URZ+0x28c00], R3 ;  /* 0x028c0003020085a7 */ /* 0x000ea4000800007f */
[----:B--2---:R-:W-:Y:S05]  /*65e0*/  @!P0 BRA `(.L_x_3910) ;  /* 0xfffffffc00f08947 */ /* 0x004fea000383ffff */
.L_x_3909:
[----:B------:R-:W-:Y:S05]  /*65f0*/  BSYNC B0 ;  /* 0x0000000000007941 */ /* 0x000fea0003800000 */
.L_x_3908:
[----:B------:R-:W-:Y:S05]  /*6600*/  BRA `(.L_x_3911) ;  /* 0x0000002000787947 */ /* 0x000fea0003800000 */
.L_x_3907:
[----:B-----5:R-:W-:Y:S01]  /*6610*/  SHF.R.S32.HI R0, RZ, 0x1f, R27 ;  /* 0x0000001fff007819 */ /* 0x020fe2000001141b */
[----:B------:R-:W-:Y:S01]  /*6620*/  VIADD R3, R2, 0x20400 ;  /* 0x0002040002037836 */ /* 0x000fe20000000000 */
[----:B------:R-:W-:Y:S01]  /*6630*/  ULDC.64 UR4, c[0x0][0x3f8] ;  /* 0x0000fe0000047ab9 */ /* 0x000fe20000000a00 */
[----:B------:R-:W-:Y:S01]  /*6640*/  ULDC.64 UR6, c[0x0][0x408] ;  /* 0x0001020000067ab9 */ /* 0x000fe20000000a00 */
[----:B------:R-:W-:Y:S01]  /*6650*/  IMAD.WIDE.U32 R4, R27, UR4, RZ ;  /* 0x000000041b047c25 */ /* 0x000fe2000f8e00ff */
[----:B------:R-:W-:Y:S01]  /*6660*/  BSSY B6, `(.L_x_3912) ;  /* 0x0000020000067945 */ /* 0x000fe20003800000 */
[----:B------:R-:W-:Y:S02]  /*6670*/  LOP3.LUT P0, RZ, R3, 0x3ff, RZ, 0xc0, !PT ;  /* 0x000003ff03ff7812 */ /* 0x000fe4000780c0ff */
[C---:B------:R-:W-:Y:S02]  /*6680*/  IMAD R6, R0.reuse, UR4, RZ ;  /* 0x0000000400067c24 */ /* 0x040fe4000f8e02ff */
[----:B------:R-:W-:-:S02]  /*6690*/  IMAD R0, R0, UR6, RZ ;  /* 0x0000000600007c24 */ /* 0x000fc4000f8e02ff */
        /* <DEDUP_REMOVED lines=28> */
.L_x_3913:
[----:B------:R-:W-:Y:S05]  /*6860*/  BSYNC B6 ;  /* 0x0000000000067941 */ /* 0x000fea0003800000 */
.L_x_3912:
        /* <DEDUP_REMOVED lines=11> */
.L_x_4164:
[----:B------:R-:W-:Y:S01]  /*6920*/  ULDC UR4, c[0x0][0x448] ;  /* 0x0001120000047ab9 */ /* 0x000fe20000000800 */
[----:B------:R-:W-:Y:S01]  /*6930*/  LEA.HI R5, R208, R208, RZ, 0x1 ;  /* 0x000000d0d0057211 */ /* 0x000fe200078f08ff */
[----:B------:R-:W-:Y:S01]  /*6940*/  IMAD R24, R24, UR4, RZ ;  /* 0x0000000418187c24 */ /* 0x000fe2000f8e02ff */
[----:B------:R-:W-:Y:S01]  /*6950*/  BSSY B1, `(.L_x_3917) ;  /* 0x000001e000017945 */ /* 0x000fe20003800000 */
[----:B------:R-:W-:Y:S01]  /*6960*/  IMAD.SHL.U32 R12, R188, 0x40, RZ ;  /* 0x00000040bc0c7824 */ /* 0x000fe200078e00ff */
[----:B------:R-:W-:Y:S02]  /*6970*/  LOP3.LUT R5, R5, 0xfffffffe, RZ, 0xc0, !PT ;  /* 0xfffffffe05057812 */ /* 0x000fe400078ec0ff */
[----:B------:R-:W-:Y:S02]  /*6980*/  CS2R R8, SRZ ;  /* 0x0000000000087805 */ /* 0x000fe4000001ff00 */
[----:B------:R-:W-:Y:S02]  /*6990*/  ISETP.GE.AND P0, PT, R6, R24, PT ;  /* 0x000000180600720c */ /* 0x000fe40003f06270 */
[----:B------:R-:W-:-:S02]  /*69a0*/  CS2R R6, SRZ ;  /* 0x0000000000067805 */ /* 0x000fc4000001ff00 */
[----:B------:R-:W-:Y:S01]  /*69b0*/  LOP3.LUT R31, R12, 0x1c0, RZ, 0xc0, !PT ;  /* 0x000001c00c1f7812 */ /* 0x000fe200078ec0ff */
[----:B------:R-:W-:Y:S01]  /*69c0*/  IMAD.IADD R5, R208, 0x1, -R5 ;  /* 0x00000001d0057824 */ /* 0x000fe200078e0a05 */
[----:B------:R-:W-:Y:S02]  /*69d0*/  CS2R R10, SRZ ;  /* 0x00000000000a7805 */ /* 0x000fe4000001ff00 */
[----:B------:R-:W-:Y:S02]  /*69e0*/  CS2R R12, SRZ ;  /* 0x00000000000c7805 */ /* 0x000fe4000001ff00 */
[----:B------:R-:W-:-:S03]  /*69f0*/  SHF.L.U32 R5, R5, 0x1f, RZ ;  /* 0x0000001f05057819 */ /* 0x000fc600000006ff */
[----:B------:R-:W-:Y:S05]  /*6a00*/  @P0 BRA `(.L_x_3918) ;  /* 0x0000000000480947 */ /* 0x000fea0003800000 */
[----:B------:R-:W-:Y:S01]  /*6a10*/  ULDC UR4, c[0x0][0x3f4] ;  /* 0x0000fd0000047ab9 */ /* 0x000fe20000000800 */
[----:B--2---:R-:W-:Y:S01]  /*6a20*/  IMAD.MOV.U32 R6, RZ, RZ, R3 ;  /* 0x000000ffff067224 */ /* 0x004fe200078e0003 */
[----:B------:R-:W-:Y:S01]  /*6a30*/  ISETP.GE.AND P3, PT, R190, UR4, PT ;  /* 0x00000004be007c0c */ /* 0x000fe2000bf66270 */
[----:B-1----:R-:W-:Y:S01]  /*6a40*/  IMAD.MOV.U32 R7, RZ, RZ, R0 ;  /* 0x000000ffff077224 */ /* 0x002fe200078e0000 */
[----:B------:R-:W-:Y:S01]  /*6a50*/  ISETP.GE.AND P2, PT, R186, UR4, PT ;  /* 0x00000004ba007c0c */ /* 0x000fe2000bf46270 */
[----:B---3--:R-:W-:Y:S01]  /*6a60*/  IMAD.MOV.U32 R15, RZ, RZ, R4 ;  /* 0x000000ffff0f7224 */ /* 0x008fe200078e0004 */
[----:B------:R-:W-:-:S09]  /*6a70*/  CS2R R10, SRZ ;  /* 0x00000000000a7805 */ /* 0x000fd2000001ff00 */
[-C--:B0-----:R-:W-:Y:S02]  /*6a80*/  @!P3 IADD3 R26, P0, R3, R218.reuse, RZ ;  /* 0x000000da031ab210 */ /* 0x081fe40007f1e0ff */
[----:B----4-:R-:W-:Y:S01]  /*6a90*/  @!P3 IADD3 R28, P1, R14, R218, RZ ;  /* 0x000000da0e1cb210 */ /* 0x010fe20007f3e0ff */
[----:B------:R-:W-:Y:S01]  /*6aa0*/  @!P2 IMAD.WIDE R20, R186, 0x2, R6 ;  /* 0x00000002ba14a825 */ /* 0x000fe200078e0206 */
[----:B------:R-:W-:-:S03]  /*6ab0*/  CS2R R6, SRZ ;  /* 0x0000000000067805 */ /* 0x000fc6000001ff00 */
[----:B------:R-:W-:Y:S01]  /*6ac0*/  @!P2 IMAD.WIDE R14, R186, 0x2, R14 ;  /* 0x00000002ba0ea825 */ /* 0x000fe200078e020e */
[----:B------:R0:W5:Y:S03]  /*6ad0*/  @!P2 LD.E.64 R8, desc[UR40][R20.64] ;  /* 0x000000281408a980 */ /* 0x000166000c101b00 */
[--C-:B------:R-:W-:Y:S01]  /*6ae0*/  @!P3 IMAD.X R27, R0, 0x1, R217.reuse, P0 ;  /* 0x00000001001bb824 */ /* 0x100fe200000e06d9 */
[----:B------:R0:W5:Y:S01]  /*6af0*/  @!P2 LD.E.64 R12, desc[UR40][R14.64] ;  /* 0x000000280e0ca980 */ /* 0x000162000c101b00 */
[----:B------:R-:W-:-:S03]  /*6b00*/  @!P3 IMAD.X R29, R4, 0x1, R217, P1 ;  /* 0x00000001041db824 */ /* 0x000fc600008e06d9 */
[----:B------:R0:W5:Y:S04]  /*6b10*/  @!P3 LD.E.64 R6, desc[UR40][R26.64] ;  /* 0x000000281a06b980 */ /* 0x000168000c101b00 */
[----:B------:R0:W5:Y:S02]  /*6b20*/  @!P3 LD.E.64 R10, desc[UR40][R28.64] ;  /* 0x000000281c0ab980 */ /* 0x000164000c101b00 */
.L_x_3918:
[----:B------:R-:W-:Y:S05]  /*6b30*/  BSYNC B1 ;  /* 0x0000000000017941 */ /* 0x000fea0003800000 */
.L_x_3917:
[----:B------:R-:W0:Y:S01]  /*6b40*/  SYNCS.PHASECHK.TRANS64.TRYWAIT P0, [R2+URZ+0x28c00], R5 ;  /* 0x028c0005020075a7 */ /* 0x000e22000800017f */
[----:B--2---:R-:W-:Y:S01]  /*6b50*/  LOP3.LUT R3, R31, 0x18, R16, 0xf8, !PT ;  /* 0x000000181f037812 */ /* 0x004fe200078ef810 */
[----:B-1----:R-:W-:Y:S01]  /*6b60*/  IMAD R0, R25, -0x40, R24 ;  /* 0xffffffc019007824 */ /* 0x002fe200078e0218 */
[----:B---3--:R-:W-:Y:S01]  /*6b70*/  SHF.R.U32.HI R4, RZ, 0x3, R31 ;  /* 0x00000003ff047819 */ /* 0x008fe2000001161f */
[--C-:B0---45:R-:W-:Y:S01]  /*6b80*/  IMAD.MOV.U32 R14, RZ, RZ, R9.reuse ;  /* 0x000000ffff0e7224 */ /* 0x131fe200078e0009 */
[--C-:B------:R-:W-:Y:S01]  /*6b90*/  SHF.R.U64 R24, R8, 0x10, R9.reuse ;  /* 0x0000001008187819 */ /* 0x100fe20000001209 */
[----:B------:R-:W-:Y:S01]  /*6ba0*/  BSSY B1, `(.L_x_3919) ;  /* 0x000001d000017945 */ /* 0x000fe20003800000 */
[----:B------:R-:W-:Y:S01]  /*6bb0*/  LOP3.LUT R29, R3, R4, RZ, 0x3c, !PT ;  /* 0x00000004031d7212 */ /* 0x000fe200078e3cff */
[----:B------:R-:W-:Y:S01]  /*6bc0*/  IMAD.MOV.U32 R3, RZ, RZ, R8 ;  /* 0x000000ffff037224 */ /* 0x000fe200078e0008 */
[----:B------:R-:W-:Y:S01]  /*6bd0*/  SHF.R.U32.HI R27, RZ, 0x10, R9 ;  /* 0x00000010ff1b7819 */ /* 0x000fe20000011609 */
[----:B------:R-:W-:Y:S01]  /*6be0*/  IMAD.MOV.U32 R4, RZ, RZ, R6 ;  /* 0x000000ffff047224 */ /* 0x000fe200078e0006 */
[----:B------:R-:W-:Y:S01]  /*6bf0*/  SHF.R.U64 R25, R6, 0x10, R7 ;  /* 0x0000001006197819 */ /* 0x000fe20000001207 */
[----:B------:R-:W-:Y:S01]  /*6c00*/  IMAD R29, R192, 0x200, R29 ;  /* 0x00000200c01d7824 */ /* 0x000fe200078e021d */
[----:B------:R-:W-:Y:S01]  /*6c10*/  PRMT R28, R3, 0x5410, R24 ;  /* 0x00005410031c7816 */ /* 0x000fe20000000018 */
[--C-:B------:R-:W-:Y:S01]  /*6c20*/  IMAD.MOV.U32 R8, RZ, RZ, R7.reuse ;  /* 0x000000ffff087224 */ /* 0x100fe200078e0007 */
[----:B------:R-:W-:Y:S01]  /*6c30*/  SHF.R.U32.HI R21, RZ, 0x10, R7 ;  /* 0x00000010ff157819 */ /* 0x000fe20000011607 */
[----:B------:R-:W-:Y:S01]  /*6c40*/  IMAD.MOV.U32 R9, RZ, RZ, R12 ;  /* 0x000000ffff097224 */ /* 0x000fe200078e000c */
[--C-:B------:R-:W-:Y:S01]  /*6c50*/  SHF.R.U64 R20, R12, 0x10, R13.reuse ;  /* 0x000000100c147819 */ /* 0x100fe2000000120d */
[----:B------:R-:W-:Y:S01]  /*6c60*/  IMAD R3, R29, 0x2, R2 ;  /* 0x000000021d037824 */ /* 0x000fe200078e0202 */
[----:B------:R-:W-:Y:S01]  /*6c70*/  VIMNMX R35, R0, 0x40, PT ;  /* 0x0000004000237848 */ /* 0x000fe20003fe0100 */
[--C-:B------:R-:W-:Y:S01]  /*6c80*/  IMAD.MOV.U32 R15, RZ, RZ, R13.reuse ;  /* 0x000000ffff0f7224 */ /* 0x100fe200078e000d */
[----:B------:R-:W-:Y:S01]  /*6c90*/  SHF.R.U32.HI R12, RZ, 0x10, R13 ;  /* 0x00000010ff0c7819 */ /* 0x000fe2000001160d */
[----:B------:R-:W-:Y:S01]  /*6ca0*/  IMAD.MOV.U32 R6, RZ, RZ, R10 ;  /* 0x000000ffff067224 */ /* 0x000fe200078e000a */
[--C-:B------:R-:W-:Y:S01]  /*6cb0*/  SHF.R.U64 R13, R10, 0x10, R11.reuse ;  /* 0x000000100a0d7819 */ /* 0x100fe2000000120b */
[----:B------:R-:W-:Y:S01]  /*6cc0*/  IMAD.MOV.U32 R7, RZ, RZ, R11 ;  /* 0x000000ffff077224 */ /* 0x000fe200078e000b */
[----:B------:R-:W-:Y:S01]  /*6cd0*/  PRMT R29, R4, 0x5410, R25 ;  /* 0x00005410041d7816 */ /* 0x000fe20000000019 */
[C---:B------:R-:W-:Y:S01]  /*6ce0*/  VIADD R4, R3.reuse, 0x20400 ;  /* 0x0002040003047836 */ /* 0x040fe20000000000 */
[----:B------:R-:W-:Y:S01]  /*6cf0*/  SHF.R.U32.HI R10, RZ, 0x10, R11 ;  /* 0x00000010ff0a7819 */ /* 0x000fe2000001160b */
[----:B------:R-:W-:Y:S01]  /*6d00*/  VIADD R0, R3, 0x20440 ;  /* 0x0002044003007836 */ /* 0x000fe20000000000 */
[----:B------:R-:W-:-:S02]  /*6d10*/  LOP3.LUT P2, RZ, R188, 0x4, RZ, 0xc0, !PT ;  /* 0x00000004bcff7812 */ /* 0x000fc4000784c0ff */
[----:B------:R-:W-:Y:S02]  /*6d20*/  ISETP.GE.AND P1, PT, R23, R35, PT ;  /* 0x000000231700720c */ /* 0x000fe40003f26270 */
[----:B------:R-:W-:Y:S02]  /*6d30*/  PRMT R27, R14, 0x5410, R27 ;  /* 0x000054100e1b7816 */ /* 0x000fe4000000001b */
[----:B------:R-:W-:Y:S02]  /*6d40*/  PRMT R30, R8, 0x5410, R21 ;  /* 0x00005410081e7816 */ /* 0x000fe40000000015 */
[----:B------:R-:W-:Y:S01]  /*6d50*/  PRMT R31, R9, 0x5410, R20 ;  /* 0x00005410091f7816 */ /* 0x000fe20000000014 */
[----:B------:R-:W-:Y:S06]  /*6d60*/  @!P0 BRA `(.L_x_3920) ;  /* 0x00000118000c8947 */ /* 0x000fec0003800000 */
.L_x_4165:
[----:B------:R-:W-:Y:S05]  /*6d70*/  BSYNC B1 ;  /* 0x0000000000017941 */ /* 0x000fea0003800000 */
.L_x_3919:
[----:B------:R-:W-:Y:S01]  /*6d80*/  BSSY B1, `(.L_x_3921) ;  /* 0x0000059000017945 */ /* 0x000fe20003800000 */
[----:B------:R-:W-:Y:S01]  /*6d90*/  PRMT R32, R15, 0x5410, R12 ;  /* 0x000054100f207816 */ /* 0x000fe2000000000c */
[----:B------:R-:W-:Y:S01]  /*6da0*/  @P2 VIADD R0, R4, 0xffffffc0 ;  /* 0xffffffc004002836 */ /* 0x000fe20000000000 */
[----:B------:R-:W-:Y:S02]  /*6db0*/  PRMT R33, R6, 0x5410, R13 ;  /* 0x0000541006217816 */ /* 0x000fe4000000000d */
[----:B------:R-:W-:Y:S01]  /*6dc0*/  PRMT R34, R7, 0x5410, R10 ;  /* 0x0000541007227816 */ /* 0x000fe2000000000a */
[----:B------:R-:W-:Y:S06]  /*6dd0*/  @P1 BRA `(.L_x_3922) ;  /* 0x00000004004c1947 */ /* 0x000fec0003800000 */
[----:B0-----:R-:W0:Y:S01]  /*6de0*/  LDC R5, c[0x0][0x3f4] ;  /* 0x0000fd00ff057b82 */ /* 0x001e220000000800 */
[----:B------:R-:W-:Y:S01]  /*6df0*/  BSSY B2, `(.L_x_3923) ;  /* 0x000002a000027945 */ /* 0x000fe20003800000 */
[-C--:B0-----:R-:W-:Y:S02]  /*6e00*/  ISETP.GE.AND P0, PT, R186, R5.reuse, PT ;  /* 0x00000005ba00720c */ /* 0x081fe40003f06270 */
[----:B------:R-:W-:-:S11]  /*6e10*/  ISETP.GE.AND P1, PT, R190, R5, PT ;  /* 0x00000005be00720c */ /* 0x000fd60003f26270 */
[----:B------:R-:W-:Y:S05]  /*6e20*/  @P0 BRA `(.L_x_3924) ;  /* 0x0000000000980947 */ /* 0x000fea0003800000 */
        /* <DEDUP_REMOVED lines=38> */
.L_x_3924:
[----:B------:R-:W-:Y:S05]  /*7090*/  BSYNC B2 ;  /* 0x0000000000027941 */ /* 0x000fea0003800000 */
.L_x_3923:
        /* <DEDUP_REMOVED lines=39> */
.L_x_3922:
[----:B------:R-:W-:Y:S05]  /*7310*/  BSYNC B1 ;  /* 0x0000000000017941 */ /* 0x000fea0003800000 */
.L_x_3921:
[----:B------:R-:W-:-:S13]  /*7320*/  ISETP.GE.AND P0, PT, R226, R35, PT ;  /* 0x00000023e200720c */ /* 0x000fda0003f06270 */
[----:B------:R-:W-:Y:S05]  /*7330*/  @P0 BRA `(.L_x_3925) ;  /* 0x0000001400080947 */ /* 0x000fea0003800000 */
[----:B01----:R-:W0:Y:S01]  /*7340*/  LDC R5, c[0x0][0x3f4] ;  /* 0x0000fd00ff057b82 */ /* 0x003e220000000800 */
        /* <DEDUP_REMOVED lines=9> */
[----:B------:R-:W-:Y:S02]  /*73e0*/  IMAD.U32 R24, R32, 0x10000, RZ ;  /* 0x0001000020187824 */ /* 0x000fe400078e00ff */
        /* <DEDUP_REMOVED lines=13> */
[-C--:B------:R-:W-:Y:S01]  /*74c0*/  FFMA.FTZ R5, R21, R9.reuse, -R12 ;  /* 0x0000000915057223 */ /* 0x080fe2000001080c */
[----:B------:R-:W-:Y:S01]  /*74d0*/  IMAD.U32 R20, R27, 0x10000, RZ ;  /* 0x000100001b147824 */ /* 0x000fe200078e00ff */
[----:B------:R-:W-:Y:S01]  /*74e0*/  LOP3.LUT R7, R7, 0xffff0000, RZ, 0xc0, !PT ;  /* 0xffff000007077812 */ /* 0x000fe200078ec0ff */
[----:B------:R-:W-:Y:S01]  /*74f0*/  FFMA.FTZ R8, R31, R9, R8 ;  /* 0x000000091f087223 */ /* 0x000fe20000010008 */
[----:B------:R-:W-:Y:S01]  /*7500*/  LOP3.LUT R21, R32, 0xffff0000, RZ, 0xc0, !PT ;  /* 0xffff000020157812 */ /* 0x000fe200078ec0ff */
[-C--:B------:R-:W-:Y:S01]  /*7510*/  FMUL.FTZ R9, R24, R6.reuse ;  /* 0x0000000618097220 */ /* 0x080fe20000410000 */
[----:B------:R-:W-:Y:S01]  /*7520*/  LOP3.LUT R27, R27, 0xffff0000, RZ, 0xc0, !PT ;  /* 0xffff00001b1b7812 */ /* 0x000fe200078ec0ff */
[C---:B------:R-:W-:Y:S01]  /*7530*/  FMUL.FTZ R13, R20.reuse, R6 ;  /* 0x00000006140d7220 */ /* 0x040fe20000410000 */
[----:B------:R-:W-:Y:S01]  /*7540*/  F2FP.BF16.F32.PACK_AB R4, R15, R4 ;  /* 0x000000040f04723e */ /* 0x000fe200000010ff */
[-C--:B------:R-:W-:Y:S01]  /*7550*/  FMUL.FTZ R12, R21, R7.reuse ;  /* 0x00000007150c7220 */ /* 0x080fe20000410000 */
[-C--:B------:R-:W-:Y:S01]  /*7560*/  FFMA.FTZ R6, R20, R10.reuse, -R9 ;  /* 0x0000000a14067223 */ /* 0x080fe20000010809 */
[C---:B------:R-:W-:Y:S01]  /*7570*/  FMUL.FTZ R14, R27.reuse, R7 ;  /* 0x000000071b0e7220 */ /* 0x040fe20000410000 */
[----:B------:R-:W-:Y:S01]  /*7580*/  FFMA.FTZ R13, R24, R10, R13 ;  /* 0x0000000a180d7223 */ /* 0x000fe2000001000d */
[----:B------:R-:W-:Y:S01]  /*7590*/  FFMA.FTZ R7, R27, R11, -R12 ;  /* 0x0000000b1b077223 */ /* 0x000fe2000001080c */
[----:B------:R-:W-:Y:S01]  /*75a0*/  F2FP.BF16.F32.PACK_AB R5, R8, R5 ;  /* 0x000000050805723e */ /* 0x000fe200000010ff */
[----:B------:R-:W-:-:S02]  /*75b0*/  FFMA.FTZ R14, R21, R11, R14 ;  /* 0x0000000b150e7223 */ /* 0x000fc4000001000e */
[----:B------:R-:W-:-:S03]  /*75c0*/  F2FP.BF16.F32.PACK_AB R6, R13, R6 ;  /* 0x000000060d06723e */ /* 0x000fc600000010ff */
[----:B------:R-:W-:-:S05]  /*75d0*/  F2FP.BF16.F32.PACK_AB R7, R14, R7 ;  /* 0x000000070e07723e */ /* 0x000fca00000010ff */
[----:B------:R0:W-:Y:S02]  /*75e0*/  STS.128 [R3+0x21400], R4 ;  /* 0x0214000403007388 */ /* 0x0001e40000000c00 */
.L_x_3927:
[----:B------:R-:W-:Y:S05]  /*75f0*/  BSYNC B1 ;  /* 0x0000000000017941 */ /* 0x000fea0003800000 */
.L_x_3926:
[----:B------:R-:W-:Y:S05]  /*7600*/  @P1 BRA `(.L_x_3925) ;  /* 0x0000001000541947 */ /* 0x000fea0003800000 */
[----:B0-----:R-:W0:Y:S01]  /*7610*/  LDS.128 R4, [R0+0x1000] ;  /* 0x0010000000047984 */ /* 0x001e220000000c00 */
[C---:B------:R-:W-:Y:S01]  /*7620*/  IMAD.U32 R15, R33.reuse, 0x10000, RZ ;  /* 0x00010000210f7824 */ /* 0x040fe200078e00ff */
[----:B------:R-:W-:Y:S01]  /*7630*/  LOP3.LUT R24, R33, 0xffff0000, RZ, 0xc0, !PT ;  /* 0xffff000021187812 */ /* 0x000fe200078ec0ff */
        /* <DEDUP_REMOVED lines=16> */
[----:B------:R-:W-:Y:S01]  /*7740*/  FMUL.FTZ R11, R24, R5 ;  /* 0x00000005180b7220 */ /* 0x000fe20000410000 */
[----:B------:R-:W-:-:S02]  /*7750*/  IMAD.U32 R15, R30, 0x10000, RZ ;  /* 0x000100001e0f7824 */ /* 0x000fc400078e00ff */
[----:B------:R-:W-:Y:S01]  /*7760*/  FMUL.FTZ R13, R20, R5 ;  /* 0x00000005140d7220 */ /* 0x000fe20000410000 */
[----:B------:R-:W-:Y:S01]  /*7770*/  LOP3.LUT R30, R30, 0xffff0000, RZ, 0xc0, !PT ;  /* 0xffff00001e1e7812 */ /* 0x000fe200078ec0ff */
[----:B------:R-:W-:Y:S01]  /*7780*/  FFMA.FTZ R5, R20, R8, -R11 ;  /* 0x0000000814057223 */ /* 0x000fe2000001080b */
[----:B------:R-:W-:Y:S01]  /*7790*/  FMUL.FTZ R12, R21, R6 ;  /* 0x00000006150c7220 */ /* 0x000fe20000410000 */
[----:B------:R-:W-:Y:S01]  /*77a0*/  FFMA.FTZ R8, R24, R8, R13 ;  /* 0x0000000818087223 */ /* 0x000fe2000001000d */
        /* <DEDUP_REMOVED lines=13> */
.L_x_3915:
        /* <DEDUP_REMOVED lines=8> */
.L_x_4171:
[----:B------:R-:W-:Y:S01]  /*7900*/  ULDC UR4, c[0x0][0x448] ;  /* 0x0001120000047ab9 */ /* 0x000fe20000000800 */
[----:B------:R-:W0:Y:S01]  /*7910*/  LDC R47, c[0x0][0x3f4] ;  /* 0x0000fd00ff2f7b82 */ /* 0x000e220000000800 */
[----:B------:R-:W-:Y:S01]  /*7920*/  IMAD R0, R24, UR4, RZ ;  /* 0x0000000418007c24 */ /* 0x000fe2000f8e02ff */
[----:B------:R-:W-:Y:S01]  /*7930*/  LEA.HI R3, R208, R208, RZ, 0x1 ;  /* 0x000000d0d0037211 */ /* 0x000fe200078f08ff */
[----:B------:R-:W-:Y:S01]  /*7940*/  BSSY B1, `(.L_x_3929) ;  /* 0x0000013000017945 */ /* 0x000fe20003800000 */
[----:B---3--:R-:W-:Y:S01]  /*7950*/  IMAD.MOV.U32 R15, RZ, RZ, R5 ;  /* 0x000000ffff0f7224 */ /* 0x008fe200078e0005 */
[----:B------:R-:W-:Y:S02]  /*7960*/  CS2R R4, SRZ ;  /* 0x0000000000047805 */ /* 0x000fe4000001ff00 */
[----:B------:R-:W-:Y:S02]  /*7970*/  ISETP.GE.AND P0, PT, R6, R0, PT ;  /* 0x000000000600720c */ /* 0x000fe40003f06270 */
[----:B------:R-:W-:-:S02]  /*7980*/  CS2R R6, SRZ ;  /* 0x0000000000067805 */ /* 0x000fc4000001ff00 */
[----:B------:R-:W-:Y:S02]  /*7990*/  LOP3.LUT R3, R3, 0xfffffffe, RZ, 0xc0, !PT ;  /* 0xfffffffe03037812 */ /* 0x000fe400078ec0ff */
[----:B------:R-:W-:Y:S02]  /*79a0*/  CS2R R8, SRZ ;  /* 0x0000000000087805 */ /* 0x000fe4000001ff00 */
[----:B------:R-:W-:Y:S01]  /*79b0*/  CS2R R10, SRZ ;  /* 0x00000000000a7805 */ /* 0x000fe2000001ff00 */
[----:B------:R-:W-:-:S05]  /*79c0*/  IMAD.IADD R3, R208, 0x1, -R3 ;  /* 0x00000001d0037824 */ /* 0x000fca00078e0a03 */
[----:B------:R-:W-:Y:S01]  /*79d0*/  SHF.L.U32 R21, R3, 0x1f, RZ ;  /* 0x0000001f03157819 */ /* 0x000fe200000006ff */
[----:B------:R-:W-:Y:S06]  /*79e0*/  @P0 BRA `(.L_x_3930) ;  /* 0x0000000000200947 */ /* 0x000fec0003800000 */
[----:B------:R-:W-:Y:S01]  /*79f0*/  ULDC UR4, c[0x0][0x3f4] ;  /* 0x0000fd0000047ab9 */ /* 0x000fe20000000800 */
[----:B------:R-:W-:Y:S02]  /*7a00*/  CS2R R4, SRZ ;  /* 0x0000000000047805 */ /* 0x000fe4000001ff00 */
[----:B------:R-:W-:-:S13]  /*7a10*/  ISETP.GE.AND P0, PT, R16, UR4, PT ;  /* 0x0000000410007c0c */ /* 0x000fda000bf06270 */
[----:B------:R-:W-:Y:S05]  /*7a20*/  @P0 BRA `(.L_x_3930) ;  /* 0x0000000000100947 */ /* 0x000fea0003800000 */
[----:B------:R-:W-:-:S04]  /*7a30*/  IMAD.WIDE R12, R16, 0x2, R12 ;  /* 0x00000002100c7825 */ /* 0x000fc800078e020c */
[----:B----4-:R-:W-:Y:S01]  /*7a40*/  IMAD.WIDE R14, R16, 0x2, R14 ;  /* 0x00000002100e7825 */ /* 0x010fe200078e020e */
[----:B------:R1:W5:Y:S04]  /*7a50*/  LD.E.128 R4, desc[UR40][R12.64] ;  /* 0x000000280c047980 */ /* 0x000368000c101d00 */
[----:B------:R1:W5:Y:S02]  /*7a60*/  LD.E.128 R8, desc[UR40][R14.64] ;  /* 0x000000280e087980 */ /* 0x000364000c101d00 */
.L_x_3930:
[----:B------:R-:W-:Y:S05]  /*7a70*/  BSYNC B1 ;  /* 0x0000000000017941 */ /* 0x000fea0003800000 */
.L_x_3929:
[----:B------:R-:W2:Y:S01]  /*7a80*/  SYNCS.PHASECHK.TRANS64.TRYWAIT P1, [R2+URZ+0x28c00], R21 ;  /* 0x028c0015020075a7 */ /* 0x000ea2000802017f */
[----:B------:R-:W-:Y:S01]  /*7a90*/  IMAD R0, R25, -0x40, R0 ;  /* 0xffffffc019007824 */ /* 0x000fe200078e0200 */
[--C-:B-----5:R-:W-:Y:S01]  /*7aa0*/  SHF.R.U64 R24, R4, 0x10, R5.reuse ;  /* 0x0000001004187819 */ /* 0x120fe20000001205 */
[----:B------:R-:W-:Y:S01]  /*7ab0*/  IMAD.MOV.U32 R3, RZ, RZ, R4 ;  /* 0x000000ffff037224 */ /* 0x000fe200078e0004 */
[--C-:B------:R-:W-:Y:S01]  /*7ac0*/  SHF.R.U32.HI R27, RZ, 0x10, R5.reuse ;  /* 0x00000010ff1b7819 */ /* 0x100fe20000011605 */
[----:B-1----:R-:W-:Y:S01]  /*7ad0*/  IMAD.MOV.U32 R12, RZ, RZ, R5 ;  /* 0x000000ffff0c7224 */ /* 0x002fe200078e0005 */
[--C-:B------:R-:W-:Y:S01]  /*7ae0*/  SHF.R.U64 R25, R6, 0x10, R7.reuse ;  /* 0x0000001006197819 */ /* 0x100fe20000001207 */
[----:B------:R-:W-:Y:S01]  /*7af0*/  IMAD.MOV.U32 R4, RZ, RZ, R6 ;  /* 0x000000ffff047224 */ /* 0x000fe200078e0006 */
[--C-:B------:R-:W-:Y:S01]  /*7b00*/  SHF.R.U32.HI R20, RZ, 0x10, R7.reuse ;  /* 0x00000010ff147819 */ /* 0x100fe20000011607 */
[----:B------:R-:W-:Y:S01]  /*7b10*/  IMAD.MOV.U32 R5, RZ, RZ, R7 ;  /* 0x000000ffff057224 */ /* 0x000fe200078e0007 */
[--C-:B------:R-:W-:Y:S01]  /*7b20*/  SHF.R.U64 R15, R8, 0x10, R9.reuse ;  /* 0x00000010080f7819 */ /* 0x100fe20000001209 */
[----:B------:R-:W-:Y:S01]  /*7b30*/  IMAD.MOV.U32 R6, RZ, RZ, R8 ;  /* 0x000000ffff067224 */ /* 0x000fe200078e0008 */
[--C-:B----4-:R-:W-:Y:S01]  /*7b40*/  SHF.R.U32.HI R14, RZ, 0x10, R9.reuse ;  /* 0x00000010ff0e7819 */ /* 0x110fe20000011609 */
[----:B------:R-:W-:Y:S01]  /*7b50*/  IMAD.MOV.U32 R7, RZ, RZ, R9 ;  /* 0x000000ffff077224 */ /* 0x000fe200078e0009 */
[----:B0-----:R-:W-:Y:S01]  /*7b60*/  ISETP.GE.AND P0, PT, R16, R47, PT ;  /* 0x0000002f1000720c */ /* 0x001fe20003f06270 */
[----:B------:R-:W-:Y:S01]  /*7b70*/  IMAD.MOV.U32 R8, RZ, RZ, R10 ;  /* 0x000000ffff087224 */ /* 0x000fe200078e000a */
[----:B------:R-:W-:Y:S01]  /*7b80*/  VIMNMX R0, R0, 0x40, PT ;  /* 0x0000004000007848 */ /* 0x000fe20003fe0100 */
[--C-:B------:R-:W-:Y:S01]  /*7b90*/  IMAD.MOV.U32 R9, RZ, RZ, R11.reuse ;  /* 0x000000ffff097224 */ /* 0x100fe200078e000b */
[--C-:B------:R-:W-:Y:S01]  /*7ba0*/  SHF.R.U64 R13, R10, 0x10, R11.reuse ;  /* 0x000000100a0d7819 */ /* 0x100fe2000000120b */
[----:B------:R-:W-:Y:S01]  /*7bb0*/  BSSY B1, `(.L_x_3931) ;  /* 0x000000d000017945 */ /* 0x000fe20003800000 */
[----:B------:R-:W-:-:S02]  /*7bc0*/  SHF.R.U32.HI R10, RZ, 0x10, R11 ;  /* 0x00000010ff0a7819 */ /* 0x000fc4000001160b */
[-C--:B------:R-:W-:Y:S02]  /*7bd0*/  ISETP.GE.OR P2, PT, R23, R0.reuse, P0 ;  /* 0x000000001700720c */ /* 0x080fe40000746670 */
[----:B------:R-:W-:Y:S02]  /*7be0*/  PRMT R38, R3, 0x5410, R24 ;  /* 0x0000541003267816 */ /* 0x000fe40000000018 */
[----:B------:R-:W-:Y:S02]  /*7bf0*/  ISETP.GE.OR P0, PT, R226, R0, P0 ;  /* 0x00000000e200720c */ /* 0x000fe40000706670 */
[----:B------:R-:W-:Y:S02]  /*7c00*/  PRMT R0, R12, 0x5410, R27 ;  /* 0x000054100c007816 */ /* 0x000fe4000000001b */
[----:B------:R-:W-:Y:S02]  /*7c10*/  PRMT R40, R4, 0x5410, R25 ;  /* 0x0000541004287816 */ /* 0x000fe40000000019 */
[----:B------:R-:W-:-:S02]  /*7c20*/  PRMT R3, R5, 0x5410, R20 ;  /* 0x0000541005037816 */ /* 0x000fc40000000014 */
[----:B------:R-:W-:Y:S02]  /*7c30*/  PRMT R42, R6, 0x5410, R15 ;  /* 0x00005410062a7816 */ /* 0x000fe4000000000f */
[----:B------:R-:W-:Y:S02]  /*7c40*/  PRMT R43, R7, 0x5410, R14 ;  /* 0x00005410072b7816 */ /* 0x000fe4000000000e */
[----:B------:R-:W-:Y:S02]  /*7c50*/  PRMT R44, R8, 0x5410, R13 ;  /* 0x00005410082c7816 */ /* 0x000fe4000000000d */
[----:B------:R-:W-:Y:S01]  /*7c60*/  PRMT R45, R9, 0x5410, R10 ;  /* 0x00005410092d7816 */ /* 0x000fe2000000000a */
[----:B--2---:R-:W-:Y:S06]  /*7c70*/  @!P1 BRA `(.L_x_3932) ;  /* 0x0000010800d49947 */ /* 0x004fec0003800000 */
.L_x_4172:
[----:B------:R-:W-:Y:S05]  /*7c80*/  BSYNC B1 ;  /* 0x0000000000017941 */ /* 0x000fea0003800000 */
.L_x_3931:
[----:B------:R-:W-:Y:S04]  /*7c90*/  BSSY B1, `(.L_x_3933) ;  /* 0x000005a000017945 */ /* 0x000fe80003800000 */
[----:B------:R-:W-:Y:S05]  /*7ca0*/  @P2 BRA `(.L_x_3934) ;  /* 0x0000000400602947 */ /* 0x000fea0003800000 */
[----:B------:R-:W-:Y:S01]  /*7cb0*/  IMAD.SHL.U32 R4, R188, 0x40, RZ ;  /* 0x00000040bc047824 */ /* 0x000fe200078e00ff */
[----:B------:R-:W-:Y:S01]  /*7cc0*/  LOP3.LUT R31, R42, 0xffff0000, RZ, 0xc0, !PT ;  /* 0xffff00002a1f7812 */ /* 0x000fe200078ec0ff */
[----:B------:R-:W-:Y:S02]  /*7cd0*/  IMAD.IADD R6, R16, 0x1, R47 ;  /* 0x0000000110067824 */ /* 0x000fe400078e022f */
[----:B------:R-:W-:Y:S01]  /*7ce0*/  IMAD.U32 R29, R42, 0x10000, RZ ;  /* 0x000100002a1d7824 */ /* 0x000fe200078e00ff */
[----:B------:R-:W-:Y:S01]  /*7cf0*/  LOP3.LUT R7, R4, 0x1c0, RZ, 0xc0, !PT ;  /* 0x000001c004077812 */ /* 0x000fe200078ec0ff */
[----:B------:R-:W-:-:S03]  /*7d00*/  IMAD.U32 R27, R38, 0x10000, RZ ;  /* 0x00010000261b7824 */ /* 0x000fc600078e00ff */
[----:B------:R-:W-:Y:S02]  /*7d10*/  SHF.R.U32.HI R9, RZ, 0x3, R7 ;  /* 0x00000003ff097819 */ /* 0x000fe40000011607 */
[C---:B------:R-:W-:Y:S02]  /*7d20*/  LOP3.LUT R6, R7.reuse, 0x38, R6, 0xf8, !PT ;  /* 0x0000003807067812 */ /* 0x040fe400078ef806 */
[----:B------:R-:W-:Y:S02]  /*7d30*/  LOP3.LUT R4, R7, 0x38, R16, 0xf8, !PT ;  /* 0x0000003807047812 */ /* 0x000fe400078ef810 */
[-C--:B------:R-:W-:Y:S02]  /*7d40*/  LOP3.LUT R7, R6, R9.reuse, RZ, 0x3c, !PT ;  /* 0x0000000906077212 */ /* 0x080fe400078e3cff */
[----:B------:R-:W-:-:S03]  /*7d50*/  LOP3.LUT R5, R4, R9, RZ, 0x3c, !PT ;  /* 0x0000000904057212 */ /* 0x000fc600078e3cff */
[C---:B------:R-:W-:Y:S02]  /*7d60*/  IMAD R9, R192.reuse, 0x200, R7 ;  /* 0x00000200c0097824 */ /* 0x040fe400078e0207 */
[----:B------:R-:W-:Y:S02]  /*7d70*/  IMAD R5, R192, 0x200, R5 ;  /* 0x00000200c0057824 */ /* 0x000fe400078e0205 */
[--C-:B------:R-:W-:Y:S02]  /*7d80*/  IMAD R36, R9, 0x2, R2.reuse ;  /* 0x0000000209247824 */ /* 0x100fe400078e0202 */
[----:B------:R-:W-:-:S03]  /*7d90*/  IMAD R34, R5, 0x2, R2 ;  /* 0x0000000205227824 */ /* 0x000fc600078e0202 */
[----:B------:R-:W1:Y:S04]  /*7da0*/  LDS.128 R8, [R36+0x20400] ;  /* 0x0204000024087984 */ /* 0x000e680000000c00 */
[----:B------:R-:W2:Y:S01]  /*7db0*/  LDS.128 R4, [R34+0x20400] ;  /* 0x0204000022047984 */ /* 0x000ea20000000c00 */
[C---:B-1----:R-:W-:Y:S01]  /*7dc0*/  IMAD.U32 R20, R8.reuse, 0x10000, RZ ;  /* 0x0001000008147824 */ /* 0x042fe200078e00ff */
[----:B------:R-:W-:Y:S01]  /*7dd0*/  LOP3.LUT R8, R8, 0xffff0000, RZ, 0xc0, !PT ;  /* 0xffff000008087812 */ /* 0x000fe200078ec0ff */
[C---:B------:R-:W-:Y:S01]  /*7de0*/  IMAD.U32 R24, R10.reuse, 0x10000, RZ ;  /* 0x000100000a187824 */ /* 0x040fe200078e00ff */
[----:B------:R-:W-:Y:S01]  /*7df0*/  LOP3.LUT R10, R10, 0xffff0000, RZ, 0xc0, !PT ;  /* 0xffff00000a0a7812 */ /* 0x000fe200078ec0ff */
[----:B--2---:R-:W-:Y:S02]  /*7e00*/  IMAD.U32 R12, R4, 0x10000, RZ ;  /* 0x00010000040c7824 */ /* 0x004fe400078e00ff */
[C---:B------:R-:W-:Y:S01]  /*7e10*/  FMUL.FTZ R33, R20.reuse, R29 ;  /* 0x0000001d14217220 */ /* 0x040fe20000410000 */
[----:B------:R-:W-:Y:S01]  /*7e20*/  FMUL.FTZ R35, R20, R27 ;  /* 0x0000001b14237220 */ /* 0x000fe20000410000 */
[----:B------:R-:W-:Y:S01]  /*7e30*/  LOP3.LUT R4, R4, 0xffff0000, RZ, 0xc0, !PT ;  /* 0xffff000004047812 */ /* 0x000fe200078ec0ff */
[----:B------:R-:W-:Y:S01]  /*7e40*/  FMUL.FTZ R37, R8, R31 ;  /* 0x0000001f08257220 */ /* 0x000fe20000410000 */
[----:B------:R-:W-:Y:S01]  /*7e50*/  FFMA.FTZ R20, R12, R27, -R33 ;  /* 0x0000001b0c147223 */ /* 0x000fe20000010821 */
[----:B------:R-:W-:Y:S01]  /*7e60*/  LOP3.LUT R27, R38, 0xffff0000, RZ, 0xc0, !PT ;  /* 0xffff0000261b7812 */ /* 0x000fe200078ec0ff */
[----:B------:R-:W-:-:S02]  /*7e70*/  IMAD.U32 R33, R44, 0x10000, RZ ;  /* 0x000100002c217824 */ /* 0x000fc400078e00ff */
[----:B------:R-:W-:Y:S01]  /*7e80*/  FFMA.FTZ R26, R12, R29, R35 ;  /* 0x0000001d0c1a7223 */ /* 0x000fe20000010023 */
[----:B------:R-:W-:Y:S01]  /*7e90*/  IMAD.U32 R29, R40, 0x10000, RZ ;  /* 0x00010000281d7824 */ /* 0x000fe200078e00ff */
[----:B------:R-:W-:Y:S01]  /*7ea0*/  LOP3.LUT R35, R44, 0xffff0000, RZ, 0xc0, !PT ;  /* 0xffff00002c237812 */ /* 0x000fe200078ec0ff */
[-C--:B------:R-:W-:Y:S01]  /*7eb0*/  FMUL.FTZ R39, R8, R27.reuse ;  /* 0x0000001b08277220 */ /* 0x080fe20000410000 */
[----:B------:R-:W-:Y:S01]  /*7ec0*/  FFMA.FTZ R37, R4, R27, -R37 ;  /* 0x0000001b04257223 */ /* 0x000fe20000010825 */
[----:B------:R-:W-:Y:S02]  /*7ed0*/  IMAD.U32 R14, R6, 0x10000, RZ ;  /* 0x00010000060e7824 */ /* 0x000fe400078e00ff */
[C---:B------:R-:W-:Y:S01]  /*7ee0*/  FMUL.FTZ R27, R24.reuse, R33 ;  /* 0x00000021181b7220 */ /* 0x040fe20000410000 */
[----:B------:R-:W-:Y:S01]  /*7ef0*/  FMUL.FTZ R24, R24, R29 ;  /* 0x0000001d18187220 */ /* 0x000fe20000410000 */
[----:B------:R-:W-:Y:S01]  /*7f00*/  LOP3.LUT R6, R6, 0xffff0000, RZ, 0xc0, !PT ;  /* 0xffff000006067812 */ /* 0x000fe200078ec0ff */
[----:B------:R-:W-:Y:S01]  /*7f10*/  FFMA.FTZ R39, R4, R31, R39 ;  /* 0x0000001f04277223 */ /* 0x000fe20000010027 */
[----:B------:R-:W-:Y:S01]  /*7f20*/  FFMA.FTZ R29, R14, R29, -R27 ;  /* 0x0000001d0e1d7223 */ /* 0x000fe2000001081b */
[----:B------:R-:W-:Y:S01]  /*7f30*/  LOP3.LUT R27, R40, 0xffff0000, RZ, 0xc0, !PT ;  /* 0xffff0000281b7812 */ /* 0x000fe200078ec0ff */
[----:B0-----:R-:W-:-:S02]  /*7f40*/  IMAD.U32 R21, R9, 0x10000, RZ ;  /* 0x0001000009157824 */ /* 0x001fc400078e00ff */
[----:B------:R-:W-:Y:S01]  /*7f50*/  FMUL.FTZ R31, R10, R35 ;  /* 0x000000230a1f7220 */ /* 0x000fe20000410000 */
[----:B------:R-:W-:Y:S02]  /*7f60*/  IMAD.U32 R12, R43, 0x10000, RZ ;  /* 0x000100002b0c7824 */ /* 0x000fe400078e00ff */
[----:B------:R-:W-:Y:S01]  /*7f70*/  FFMA.FTZ R33, R14, R33, R24 ;  /* 0x000000210e217223 */ /* 0x000fe20000010018 */
[-C--:B------:R-:W-:Y:S01]  /*7f80*/  FMUL.FTZ R41, R10, R27.reuse ;  /* 0x0000001b0a297220 */ /* 0x080fe20000410000 */
[----:B------:R-:W-:Y:S02]  /*7f90*/  IMAD.U32 R25, R11, 0x10000, RZ ;  /* 0x000100000b197824 */ /* 0x000fe400078e00ff */
[----:B------:R-:W-:Y:S01]  /*7fa0*/  FFMA.FTZ R28, R6, R27, -R31 ;  /* 0x0000001b061c7223 */ /* 0x000fe2000001081f */
[----:B------:R-:W-:Y:S02]  /*7fb0*/  IMAD.U32 R4, R0, 0x10000, RZ ;  /* 0x0001000000047824 */ /* 0x000fe400078e00ff */
[----:B------:R-:W-:Y:S01]  /*7fc0*/  FMUL.FTZ R14, R21, R12 ;  /* 0x0000000c150e7220 */ /* 0x000fe20000410000 */
[----:B------:R-:W-:-:S02]  /*7fd0*/  IMAD.U32 R10, R45, 0x10000, RZ ;  /* 0x000100002d0a7824 */ /* 0x000fc400078e00ff */
[----:B------:R-:W-:Y:S01]  /*7fe0*/  FFMA.FTZ R30, R6, R35, R41 ;  /* 0x00000023061e7223 */ /* 0x000fe20000010029 */
[----:B------:R-:W-:Y:S02]  /*7ff0*/  IMAD.U32 R8, R3, 0x10000, RZ ;  /* 0x0001000003087824 */ /* 0x000fe400078e00ff */
[----:B------:R-:W-:Y:S01]  /*8000*/  FMUL.FTZ R21, R21, R4 ;  /* 0x0000000415157220 */ /* 0x000fe20000410000 */
[----:B------:R-:W-:Y:S02]  /*8010*/  IMAD.U32 R13, R5, 0x10000, RZ ;  /* 0x00010000050d7824 */ /* 0x000fe400078e00ff */
[----:B------:R-:W-:Y:S01]  /*8020*/  FMUL.FTZ R6, R25, R10 ;  /* 0x0000000a19067220 */ /* 0x000fe20000410000 */
[----:B------:R-:W-:Y:S02]  /*8030*/  IMAD.U32 R15, R7, 0x10000, RZ ;  /* 0x00010000070f7824 */ /* 0x000fe400078e00ff */
[----:B------:R-:W-:Y:S01]  /*8040*/  FMUL.FTZ R24, R25, R8 ;  /* 0x0000000819187220 */ /* 0x000fe20000410000 */
[----:B------:R-:W-:Y:S01]  /*8050*/  FFMA.FTZ R21, R13, R12, R21 ;  /* 0x0000000c0d157223 */ /* 0x000fe20000010015 */
[----:B------:R-:W-:Y:S01]  /*8060*/  LOP3.LUT R9, R9, 0xffff0000, RZ, 0xc0, !PT ;  /* 0xffff000009097812 */ /* 0x000fe200078ec0ff */
[----:B------:R-:W-:Y:S01]  /*8070*/  FFMA.FTZ R25, R15, R8, -R6 ;  /* 0x000000080f197223 */ /* 0x000fe20000010806 */
[----:B------:R-:W-:Y:S01]  /*8080*/  LOP3.LUT R11, R11, 0xffff0000, RZ, 0xc0, !PT ;  /* 0xffff00000b0b7812 */ /* 0x000fe200078ec0ff */
[----:B------:R-:W-:Y:S01]  /*8090*/  FFMA.FTZ R14, R13, R4, -R14 ;  /* 0x000000040d0e7223 */ /* 0x000fe2000001080e */
[----:B------:R-:W-:Y:S01]  /*80a0*/  LOP3.LUT R8, R43, 0xffff0000, RZ, 0xc0, !PT ;  /* 0xffff00002b087812 */ /* 0x000fe200078ec0ff */
[----:B------:R-:W-:Y:S01]  /*80b0*/  FFMA.FTZ R15, R15, R10, R24 ;  /* 0x0000000a0f0f7223 */ /* 0x000fe20000010018 */
[----:B------:R-:W-:-:S02]  /*80c0*/  LOP3.LUT R12, R45, 0xffff0000, RZ, 0xc0, !PT ;  /* 0xffff00002d0c7812 */ /* 0x000fc400078ec0ff */
[----:B------:R-:W-:Y:S01]  /*80d0*/  LOP3.LUT R4, R0, 0xffff0000, RZ, 0xc0, !PT ;  /* 0xffff000000047812 */ /* 0x000fe200078ec0ff */
[----:B------:R-:W-:Y:S01]  /*80e0*/  FMUL.FTZ R10, R9, R8 ;  /* 0x00000008090a7220 */ /* 0x000fe20000410000 */
[----:B------:R-:W-:Y:S01]  /*80f0*/  LOP3.LUT R6, R3, 0xffff0000, RZ, 0xc0, !PT ;  /* 0xffff000003067812 */ /* 0x000fe200078ec0ff */
[----:B------:R-:W-:Y:S01]  /*8100*/  FMUL.FTZ R32, R11, R12 ;  /* 0x0000000c0b207220 */ /* 0x000fe20000410000 */
[----:B------:R-:W-:Y:S01]  /*8110*/  LOP3.LUT R5, R5, 0xffff0000, RZ, 0xc0, !PT ;  /* 0xffff000005057812 */ /* 0x000fe200078ec0ff */
[----:B------:R-:W-:Y:S01]  /*8120*/  FMUL.FTZ R13, R9, R4 ;  /* 0x00000004090d7220 */ /* 0x000fe20000410000 */
[----:B------:R-:W-:Y:S01]  /*8130*/  LOP3.LUT R7, R7, 0xffff0000, RZ, 0xc0, !PT ;  /* 0xffff000007077812 */ /* 0x000fe200078ec0ff */
[----:B------:R-:W-:Y:S02]  /*8140*/  FMUL.FTZ R11, R11, R6 ;  /* 0x000000060b0b7220 */ /* 0x000fe40000410000 */
[C---:B------:R-:W-:Y:S01]  /*8150*/  FFMA.FTZ R9, R5.reuse, R4, -R10 ;  /* 0x0000000405097223 */ /* 0x040fe2000001080a */
[----:B------:R-:W-:Y:S01]  /*8160*/  FFMA.FTZ R24, R5, R8, R13 ;  /* 0x0000000805187223 */ /* 0x000fe2000001000d */
[C---:B------:R-:W-:Y:S01]  /*8170*/  FFMA.FTZ R32, R7.reuse, R6, -R32 ;  /* 0x0000000607207223 */ /* 0x040fe20000010820 */
        /* <DEDUP_REMOVED lines=11> */
.L_x_3934:
[----:B------:R-:W-:Y:S05]  /*8230*/  BSYNC B1 ;  /* 0x0000000000017941 */ /* 0x000fea0003800000 */
.L_x_3933:
[----:B------:R-:W-:Y:S05]  /*8240*/  @P0 BRA `(.L_x_3925) ;  /* 0x0000000400440947 */ /* 0x000fea0003800000 */
[----:B------:R-:W-:Y:S01]  /*8250*/  IMAD.IADD R47, R16, 0x1, R47 ;  /* 0x00000001102f7824 */ /* 0x000fe200078e022f */
[----:B------:R-:W-:Y:S01]  /*8260*/  LOP3.LUT R35, R0, 0xffff0000, RZ, 0xc0, !PT ;  /* 0xffff000000237812 */ /* 0x000fe200078ec0ff */
[C---:B------:R-:W-:Y:S01]  /*8270*/  IMAD.U32 R29, R42.reuse, 0x10000, RZ ;  /* 0x000100002a1d7824 */ /* 0x040fe200078e00ff */
[----:B------:R-:W-:Y:S01]  /*8280*/  LOP3.LUT R42, R42, 0xffff0000, RZ, 0xc0, !PT ;  /* 0xffff00002a2a7812 */ /* 0x000fe200078ec0ff */
[----:B------:R-:W-:Y:S01]  /*8290*/  IMAD.U32 R27, R38, 0x10000, RZ ;  /* 0x00010000261b7824 */ /* 0x000fe200078e00ff */
[----:B-1----:R-:W-:Y:S01]  /*82a0*/  LOP3.LUT R4, R220, 0x38, R47, 0xf8, !PT ;  /* 0x00000038dc047812 */ /* 0x002fe200078ef82f */
[----:B------:R-:W-:Y:S01]  /*82b0*/  IMAD.U32 R34, R43, 0x10000, RZ ;  /* 0x000100002b227824 */ /* 0x000fe200078e00ff */
[----:B------:R-:W-:Y:S01]  /*82c0*/  LOP3.LUT R38, R38, 0xffff0000, RZ, 0xc0, !PT ;  /* 0xffff000026267812 */ /* 0x000fe200078ec0ff */
[----:B------:R-:W-:Y:S01]  /*82d0*/  IMAD.U32 R32, R0, 0x10000, RZ ;  /* 0x0001000000207824 */ /* 0x000fe200078e00ff */
[----:B------:R-:W-:Y:S01]  /*82e0*/  LOP3.LUT R4, R4, R235, RZ, 0x3c, !PT ;  /* 0x000000eb04047212 */ /* 0x000fe200078e3cff */
[C---:B------:R-:W-:Y:S01]  /*82f0*/  IMAD.U32 R33, R44.reuse, 0x10000, RZ ;  /* 0x000100002c217824 */ /* 0x040fe200078e00ff */
[----:B------:R-:W-:Y:S01]  /*8300*/  LOP3.LUT R44, R44, 0xffff0000, RZ, 0xc0, !PT ;  /* 0xffff00002c2c7812 */ /* 0x000fe200078ec0ff */
[C---:B------:R-:W-:Y:S01]  /*8310*/  IMAD.U32 R31, R40.reuse, 0x10000, RZ ;  /* 0x00010000281f7824 */ /* 0x040fe200078e00ff */
[----:B------:R-:W-:Y:S01]  /*8320*/  LOP3.LUT R40, R40, 0xffff0000, RZ, 0xc0, !PT ;  /* 0xffff000028287812 */ /* 0x000fe200078ec0ff */
[----:B------:R-:W-:Y:S01]  /*8330*/  IMAD.IADD R9, R221, 0x1, R4 ;  /* 0x00000001dd097824 */ /* 0x000fe200078e0204 */
[----:B------:R-:W-:Y:S01]  /*8340*/  LOP3.LUT R43, R43, 0xffff0000, RZ, 0xc0, !PT ;  /* 0xffff00002b2b7812 */ /* 0x000fe200078ec0ff */
[----:B------:R-:W1:Y:S02]  /*8350*/  LDS.128 R4, [R219+0x20400] ;  /* 0x02040000db047984 */ /* 0x000e640000000c00 */
[----:B------:R-:W-:-:S05]  /*8360*/  IMAD R12, R9, 0x2, R2 ;  /* 0x00000002090c7824 */ /* 0x000fca00078e0202 */
[----:B------:R-:W0:Y:S01]  /*8370*/  LDS.128 R8, [R12+0x20400] ;  /* 0x020400000c087984 */ /* 0x000e220000000c00 */
        /* <DEDUP_REMOVED lines=22> */
[----:B------:R-:W-:Y:S01]  /*84e0*/  FFMA.FTZ R13, R42, R4, R13 ;  /* 0x000000042a0d7223 */ /* 0x000fe2000001000d */
[-C--:B------:R-:W-:Y:S01]  /*84f0*/  FMUL.FTZ R4, R33, R25.reuse ;  /* 0x0000001921047220 */ /* 0x080fe20000410000 */
[----:B------:R-:W-:Y:S01]  /*8500*/  LOP3.LUT R10, R10, 0xffff0000, RZ, 0xc0, !PT ;  /* 0xffff00000a0a7812 */ /* 0x000fe200078ec0ff */
[-C--:B------:R-:W-:Y:S01]  /*8510*/  FFMA.FTZ R27, R32, R14.reuse, -R27 ;  /* 0x0000000e201b7223 */ /* 0x080fe2000001081b */
[----:B------:R-:W-:Y:S01]  /*8520*/  FFMA.FTZ R29, R34, R14, R29 ;  /* 0x0000000e221d7223 */ /* 0x000fe2000001001d */
[C---:B------:R-:W-:Y:S01]  /*8530*/  FMUL.FTZ R14, R31.reuse, R25 ;  /* 0x000000191f0e7220 */ /* 0x040fe20000410000 */
[----:B------:R-:W-:Y:S01]  /*8540*/  FFMA.FTZ R8, R31, R15, -R4 ;  /* 0x0000000f1f087223 */ /* 0x000fe20000010804 */
[----:B------:R-:W-:-:S02]  /*8550*/  IMAD.U32 R26, R11, 0x10000, RZ ;  /* 0x000100000b1a7824 */ /* 0x000fc400078e00ff */
[-C--:B------:R-:W-:Y:S01]  /*8560*/  FMUL.FTZ R25, R44, R10.reuse ;  /* 0x0000000a2c197220 */ /* 0x080fe20000410000 */
[----:B------:R-:W-:Y:S02]  /*8570*/  IMAD.U32 R24, R45, 0x10000, RZ ;  /* 0x000100002d187824 */ /* 0x000fe400078e00ff */
[----:B------:R-:W-:Y:S01]  /*8580*/  FMUL.FTZ R31, R40, R10 ;  /* 0x0000000a281f7220 */ /* 0x000fe20000410000 */
[----:B------:R-:W-:Y:S01]  /*8590*/  IMAD.U32 R4, R3, 0x10000, RZ ;  /* 0x0001000003047824 */ /* 0x000fe200078e00ff */
[----:B------:R-:W-:Y:S01]  /*85a0*/  LOP3.LUT R11, R11, 0xffff0000, RZ, 0xc0, !PT ;  /* 0xffff00000b0b7812 */ /* 0x000fe200078ec0ff */
[----:B------:R-:W-:Y:S01]  /*85b0*/  FFMA.FTZ R10, R33, R15, R14 ;  /* 0x0000000f210a7223 */ /* 0x000fe2000001000e */
[----:B------:R-:W-:Y:S01]  /*85c0*/  LOP3.LUT R45, R45, 0xffff0000, RZ, 0xc0, !PT ;  /* 0xffff00002d2d7812 */ /* 0x000fe200078ec0ff */
[-C--:B------:R-:W-:Y:S01]  /*85d0*/  FMUL.FTZ R15, R24, R26.reuse ;  /* 0x0000001a180f7220 */ /* 0x080fe20000410000 */
[----:B------:R-:W-:Y:S01]  /*85e0*/  FMUL.FTZ R33, R4, R26 ;  /* 0x0000001a04217220 */ /* 0x000fe20000410000 */
[----:B------:R-:W-:Y:S01]  /*85f0*/  LOP3.LUT R3, R3, 0xffff0000, RZ, 0xc0, !PT ;  /* 0xffff000003037812 */ /* 0x000fe200078ec0ff */
[-C--:B------:R-:W-:Y:S01]  /*8600*/  FFMA.FTZ R25, R40, R6.reuse, -R25 ;  /* 0x0000000628197223 */ /* 0x080fe20000010819 */
        /* <DEDUP_REMOVED lines=21> */
.L_x_3925:
[----:B------:R-:W-:Y:S05]  /*8760*/  BSYNC B0 ;  /* 0x0000000000007941 */ /* 0x000fea0003800000 */
.L_x_3914:
[----:B------:R-:W-:Y:S01]  /*8770*/  @!PT LDS RZ, [RZ] ;  /* 0x00000000fffff984 */ /* 0x000fe20000000800 */
[----:B------:R-:W-:Y:S01]  /*8780*/  @!PT LDS RZ, [RZ] ;  /* 0x00000000fffff984 */ /* 0x000fe20000000800 */
[----:B------:R-:W-:Y:S01]  /*8790*/  @!PT LDS RZ, [RZ] ;  /* 0x00000000fffff984 */ /* 0x000fe20000000800 */
[----:B------:R-:W-:Y:S01]  /*87a0*/  @!PT LDS RZ, [RZ] ;  /* 0x00000000fffff984 */ /* 0x000fe20000000800 */
[----:B------:R4:W-:Y:S06]  /*87b0*/  MEMBAR.ALL.CTA ;  /* 0x0000000000007992 */ /* 0x0009ec0000008000 */
[----:B----4-:R-:W4:Y:S01]  /*87c0*/  FENCE.VIEW.ASYNC.S ;  /* 0x00000000000073c6 */ /* 0x010f220000000000 */
[----:B------:R-:W-:Y:S05]  /*87d0*/  WARPSYNC.ALL ;  /* 0x0000000000007948 */ /* 0x000fea0003800000 */
[----:B----4-:R-:W-:Y:S06]  /*87e0*/  BAR.SYNC.DEFER_BLOCKING 0xd, 0x80 ;  /* 0x0342000000007b1d */ /* 0x010fec0000010000 */
.L_x_3911:
[----:B------:R-:W-:-:S13]  /*87f0*/  ISETP.NE.AND P0, PT, R184, 0x3, PT ;  /* 0x00000003b800780c */ /* 0x000fda0003f05270 */
[----:B------:R-:W-:Y:S05]  /*8800*/  @!P0 BRA `(.L_x_3935) ;  /* 0x0000000000048947 */ /* 0x000fea0003800000 */
[----:B------:R-:W-:Y:S01]  /*8810*/  BPT.TRAP 0x1 ;  /* 0x000000040000795c */ /* 0x000fe20000300000 */
.L_x_3935:
[----:B------:R-:W-:Y:S01]  /*8820*/  IMAD R15, R18, 0x8, R2 ;  /* 0x00000008120f7824 */ /* 0x000fe200078e0202 */
[----:B------:R-:W-:-:S04]  /*8830*/  SHF.L.U32 R58, R22, 0x1f, RZ ;  /* 0x0000001f163a7819 */ /* 0x000fc800000006ff */
[----:B------:R4:W0:Y:S01]  /*8840*/  SYNCS.PHASECHK.TRANS64.TRYWAIT P1, [R15+URZ+0x28c30], R58 ;  /* 0x028c303a0f0075a7 */ /* 0x000822000802017f */
[----:B------:R-:W-:Y:S05]  /*8850*/  @!P0 BRA `(.L_x_3936) ;  /* 0x0000000000048947 */ /* 0x000fea0003800000 */
[----:B------:R-:W-:Y:S01]  /*8860*/  BPT.TRAP 0x1 ;  /* 0x000000040000795c */ /* 0x000fe20000300000 */
.L_x_3936:
[C---:B-12---:R-:W-:Y:S02]  /*8870*/  VIADD R0, R2.reuse, 0x22400 ;  /* 0x0002240002007836 */ /* 0x046fe40000000000 */
[----:B0-----:R-:W-:-:S03]  /*8880*/  VIADD R3, R2, 0x20400 ;  /* 0x0002040002037836 */ /* 0x001fc60000000000 */
[----:B------:R-:W-:Y:S02]  /*8890*/  SHF.R.U32.HI R0, RZ, 0x4, R0 ;  /* 0x00000004ff007819 */ /* 0x000fe40000011600 */
[----:B------:R-:W-:Y:S02]  /*88a0*/  SHF.R.U32.HI R3, RZ, 0x4, R3 ;  /* 0x00000004ff037819 */ /* 0x000fe40000011603 */
[----:B------:R-:W-:Y:S02]  /*88b0*/  LOP3.LUT R0, R0, 0x3fff, RZ, 0xc0, !PT ;  /* 0x00003fff00007812 */ /* 0x000fe400078ec0ff */
[----:B------:R-:W-:Y:S02]  /*88c0*/  LOP3.LUT R3, R3, 0x3fff, RZ, 0xc0, !PT ;  /* 0x00003fff03037812 */ /* 0x000fe400078ec0ff */
[----:B------:R-:W-:Y:S01]  /*88d0*/  LOP3.LUT R0, R0, 0x10000, RZ, 0xfc, !PT ;  /* 0x0001000000007812 */ /* 0x000fe200078efcff */
[----:B------:R-:W-:Y:S06]  /*88e0*/  @P1 BRA `(.L_x_3937) ;  /* 0x0000000000081947 */ /* 0x000fec0003800000 */
[----:B------:R-:W0:Y:S02]  /*88f0*/  SYNCS.PHASECHK.TRANS64.TRYWAIT P1, [R15+URZ+0x28c30], R58 ;  /* 0x028c303a0f0075a7 */ /* 0x000e24000802017f */
[----:B0-----:R-:W-:Y:S05]  /*8900*/  @!P1 BRA `(.L_x_3938) ;  /* 0x000000fc00c49947 */ /* 0x001fea0003800000 */
.L_x_3937:
[----:B---3--:R-:W-:Y:S01]  /*8910*/  IMAD R10, R18, 0x200, R0 ;  /* 0x00000200120a7824 */ /* 0x008fe200078e0200 */
[----:B------:R-:W-:Y:S01]  /*8920*/  LOP3.LUT R4, R3, 0x10000, RZ, 0xfc, !PT ;  /* 0x0001000003047812 */ /* 0x000fe200078efcff */
[----:B------:R-:W-:Y:S01]  /*8930*/  IMAD.MOV.U32 R5, RZ, RZ, 0x40000040 ;  /* 0x40000040ff057424 */ /* 0x000fe200078e00ff */
[----:B------:R-:W-:Y:S05]  /*8940*/  WARPSYNC.ALL ;  /* 0x0000000000007948 */ /* 0x000fea0003800000 */
[----:B------:R-:W-:Y:S01]  /*8950*/  IMAD.MOV.U32 R11, RZ, RZ, 0x40000040 ;  /* 0x40000040ff0b7424 */ /* 0x000fe200078e00ff */
[C---:B------:R-:W-:Y:S01]  /*8960*/  R2UR UR4, R4.reuse ;  /* 0x00000000040472ca */ /* 0x040fe200000e0000 */
[----:B-----5:R-:W-:Y:S01]  /*8970*/  WARPGROUP.ARRIVE ;  /* 0x00000000000079c5 */ /* 0x020fe20000000000 */
[----:B------:R-:W-:Y:S01]  /*8980*/  R2UR UR5, R5 ;  /* 0x00000000050572ca */ /* 0x000fe200000e0000 */
[----:B------:R-:W-:Y:S01]  /*8990*/  VIADD R8, R4, 0x2 ;  /* 0x0000000204087836 */ /* 0x000fe20000000000 */
[C---:B------:R-:W-:Y:S01]  /*89a0*/  R2UR UR6, R10.reuse ;  /* 0x000000000a0672ca */ /* 0x040fe200000e0000 */
[----:B------:R-:W-:Y:S01]  /*89b0*/  VIADD R6, R10, 0x2 ;  /* 0x000000020a067836 */ /* 0x000fe20000000000 */
[----:B------:R-:W-:Y:S01]  /*89c0*/  R2UR UR7, R11 ;  /* 0x000000000b0772ca */ /* 0x000fe200000e0000 */
[----:B------:R-:W-:Y:S01]  /*89d0*/  IMAD.MOV.U32 R9, RZ, RZ, 0x40000040 ;  /* 0x40000040ff097424 */ /* 0x000fe200078e00ff */
[----:B------:R-:W1:Y:S01]  /*89e0*/  S2R R57, SR_TID.X ;  /* 0x0000000000397919 */ /* 0x000e620000002100 */
[----:B------:R-:W-:-:S02]  /*89f0*/  IMAD.MOV.U32 R7, RZ, RZ, 0x40000040 ;  /* 0x40000040ff077424 */ /* 0x000fc400078e00ff */
[C---:B------:R-:W-:Y:S02]  /*8a00*/  VIADD R12, R10.reuse, 0x4 ;  /* 0x000000040a0c7836 */ /* 0x040fe40000000000 */
[----:B------:R-:W-:Y:S02]  /*8a10*/  IMAD.MOV.U32 R13, RZ, RZ, 0x40000040 ;  /* 0x40000040ff0d7424 */ /* 0x000fe400078e00ff */
[----:B------:R-:W-:Y:S02]  /*8a20*/  VIADD R10, R10, 0x6 ;  /* 0x000000060a0a7836 */ /* 0x000fe40000000000 */
[----:B------:R-:W-:Y:S02]  /*8a30*/  IMAD.MOV.U32 R5, RZ, RZ, 0x40000040 ;  /* 0x40000040ff057424 */ /* 0x000fe400078e00ff */
[----:B------:R-:W-:Y:S01]  /*8a40*/  HGMMA.64x64x16.F32.BF16 R24, gdesc[UR4], RZ, !UPT, gsb0 ;  /* 0x00e00000041879f0 */ /* 0x000fe2000c0018ff */
[----:B------:R-:W-:Y:S01]  /*8a50*/  R2UR UR4, R8 ;  /* 0x00000000080472ca */ /* 0x000fe200000e0000 */
[----:B------:R-:W-:Y:S01]  /*8a60*/  IMAD.MOV.U32 R11, RZ, RZ, 0x40000040 ;  /* 0x40000040ff0b7424 */ /* 0x000fe200078e00ff */
[----:B------:R-:W-:-:S02]  /*8a70*/  R2UR UR5, R9 ;  /* 0x00000000090572ca */ /* 0x000fc400000e0000 */
[----:B------:R-:W-:Y:S01]  /*8a80*/  R2UR UR6, R6 ;  /* 0x00000000060672ca */ /* 0x000fe200000e0000 */
[C---:B------:R-:W-:Y:S01]  /*8a90*/  VIADD R6, R4.reuse, 0x4 ;  /* 0x0000000404067836 */ /* 0x040fe20000000000 */
[----:B------:R-:W-:Y:S01]  /*8aa0*/  R2UR UR7, R7 ;  /* 0x00000000070772ca */ /* 0x000fe200000e0000 */
[----:B------:R-:W-:Y:S02]  /*8ab0*/  IMAD.MOV.U32 R7, RZ, RZ, 0x40000040 ;  /* 0x40000040ff077424 */ /* 0x000fe400078e00ff */
[----:B------:R-:W-:Y:S01]  /*8ac0*/  VIADD R4, R4, 0x6 ;  /* 0x0000000604047836 */ /* 0x000fe20000000000 */
[----:B-1----:R-:W-:Y:S01]  /*8ad0*/  LOP3.LUT R57, R57, 0x7f, RZ, 0xc0, !PT ;  /* 0x0000007f39397812 */ /* 0x002fe200078ec0ff */
[----:B------:R-:W-:Y:S02]  /*8ae0*/  WARPGROUP.DEPBAR.LE gsb0, 0x0 ;  /* 0x00008000000079c5 */ /* 0x000fe40000010000 */
[----:B------:R-:W-:-:S06]  /*8af0*/  WARPGROUP.ARRIVE ;  /* 0x00000000000079c5 */ /* 0x000fcc0000000000 */
[----:B------:R-:W-:Y:S01]  /*8b00*/  HGMMA.64x64x16.F32.BF16 R24, gdesc[UR4], R24, gsb0 ;  /* 0x00e00000041879f0 */ /* 0x000fe20008001818 */
[----:B------:R-:W-:Y:S02]  /*8b10*/  R2UR UR4, R6 ;  /* 0x00000000060472ca */ /* 0x000fe400000e0000 */
[----:B------:R-:W-:Y:S02]  /*8b20*/  R2UR UR5, R7 ;  /* 0x00000000070572ca */ /* 0x000fe400000e0000 */
[----:B------:R-:W-:Y:S02]  /*8b30*/  R2UR UR6, R12 ;  /* 0x000000000c0672ca */ /* 0x000fe400000e0000 */
[----:B------:R-:W-:Y:S01]  /*8b40*/  R2UR UR7, R13 ;  /* 0x000000000d0772ca */ /* 0x000fe200000e0000 */
[----:B------:R-:W-:Y:S02]  /*8b50*/  WARPGROUP.DEPBAR.LE gsb0, 0x0 ;  /* 0x00008000000079c5 */ /* 0x000fe40000010000 */
[----:B------:R-:W-:-:S10]  /*8b60*/  WARPGROUP.ARRIVE ;  /* 0x00000000000079c5 */ /* 0x000fd40000000000 */
[----:B------:R-:W-:Y:S01]  /*8b70*/  HGMMA.64x64x16.F32.BF16 R24, gdesc[UR4], R24, gsb0 ;  /* 0x00e00000041879f0 */ /* 0x000fe20008001818 */
[----:B------:R-:W-:Y:S02]  /*8b80*/  R2UR UR4, R4 ;  /* 0x00000000040472ca */ /* 0x000fe400000e0000 */
[----:B------:R-:W-:Y:S02]  /*8b90*/  R2UR UR5, R5 ;  /* 0x00000000050572ca */ /* 0x000fe400000e0000 */
[----:B------:R-:W-:Y:S01]  /*8ba0*/  R2UR UR6, R10 ;  /* 0x000000000a0672ca */ /* 0x000fe200000e0000 */
[----:B------:R-:W-:Y:S01]  /*8bb0*/  IMAD R10, R181, -0x40, R168 ;  /* 0xffffffc0b50a7824 */ /* 0x000fe200078e02a8 */
[----:B------:R-:W-:-:S04]  /*8bc0*/  R2UR UR7, R11 ;  /* 0x000000000b0772ca */ /* 0x000fc800000e0000 */
[----:B------:R-:W-:-:S04]  /*8bd0*/  IADD3 R10, -R193, 0x40, R10 ;  /* 0x00000040c10a7810 */ /* 0x000fc80007ffe10a */
[C---:B------:R-:W-:Y:S02]  /*8be0*/  ISETP.GT.AND P1, PT, R10.reuse, RZ, PT ;  /* 0x000000ff0a00720c */ /* 0x040fe40003f24270 */
[C---:B------:R-:W-:Y:S02]  /*8bf0*/  ISETP.GT.AND P2, PT, R10.reuse, 0x1, PT ;  /* 0x000000010a00780c */ /* 0x040fe40003f44270 */
[C---:B------:R-:W-:Y:S02]  /*8c00*/  ISETP.GT.AND P3, PT, R10.reuse, 0x8, PT ;  /* 0x000000080a00780c */ /* 0x040fe40003f64270 */
[C---:B------:R-:W-:Y:S02]  /*8c10*/  ISETP.GT.AND P4, PT, R10.reuse, 0x9, PT ;  /* 0x000000090a00780c */ /* 0x040fe40003f84270 */
[C---:B------:R-:W-:Y:S02]  /*8c20*/  ISETP.GT.AND P5, PT, R10.reuse, 0x10, PT ;  /* 0x000000100a00780c */ /* 0x040fe40003fa4270 */
[----:B------:R-:W-:Y:S01]  /*8c30*/  ISETP.GT.AND P6, PT, R10, 0x11, PT ;  /* 0x000000110a00780c */ /* 0x000fe20003fc4270 */
[----:B------:R-:W-:-:S02]  /*8c40*/  WARPGROUP.DEPBAR.LE gsb0, 0x0 ;  /* 0x00008000000079c5 */ /* 0x000fc40000010000 */
[----:B------:R-:W-:-:S06]  /*8c50*/  WARPGROUP.ARRIVE ;  /* 0x00000000000079c5 */ /* 0x000fcc0000000000 */
[----:B------:R-:W-:Y:S01]  /*8c60*/  HGMMA.64x64x16.F32.BF16 R24, gdesc[UR4], R24, gsb0 ;  /* 0x00e00000041879f0 */ /* 0x000fe20008001818 */
[----:B------:R-:W-:Y:S01]  /*8c70*/  ULDC UR4, c[0x0][0x9d8] ;  /* 0x0002760000047ab9 */ /* 0x000fe20000000800 */
[----:B------:R-:W-:Y:S02]  /*8c80*/  ULDC UR5, c[0x0][0x988] ;  /* 0x0002620000057ab9 */ /* 0x000fe40000000800 */
[----:B------:R-:W-:Y:S01]  /*8c90*/  IMAD.U32 R13, RZ, RZ, UR5 ;  /* 0x00000005ff0d7e24 */ /* 0x000fe2000f8e00ff */
[----:B------:R-:W-:Y:S02]  /*8ca0*/  WARPGROUP.DEPBAR.LE gsb0, 0x0 ;  /* 0x00008000000079c5 */ /* 0x000fe40000010000 */
        /* <DEDUP_REMOVED lines=23> */
[----:B-1----:R-:W-:Y:S01]  /*8e20*/  FSEL R24, R24, -INF , P1 ;  /* 0xff80000018187808 */ /* 0x002fe20000800000 */
[----:B------:R-:W-:Y:S01]  /*8e30*/  FMUL.FTZ R48, R48, UR4 ;  /* 0x0000000430307c20 */ /* 0x000fe20008410000 */
[----:B------:R-:W-:Y:S01]  /*8e40*/  FMUL.FTZ R42, R42, UR4 ;  /* 0x000000042a2a7c20 */ /* 0x000fe20008410000 */
        /* <DEDUP_REMOVED lines=14> */
[----:B------:R-:W-:-:S03]  /*8f30*/  FMUL.FTZ R55, R55, UR4 ;  /* 0x0000000437377c20 */ /* 0x000fc60008410000 */
[----:B------:R-:W-:-:S03]  /*8f40*/  FMNMX.FTZ R3, R28, R3, !PT ;  /* 0x000000031c037209 */ /* 0x000fc60007810000 */
[----:B------:R-:W3:Y:S01]  /*8f50*/  MUFU.TANH R26, R26 ;  /* 0x0000001a001a7308 */ /* 0x000ee20000002400 */
[----:B-1----:R-:W-:-:S04]  /*8f60*/  FSEL R14, R29, -INF , P4 ;  /* 0xff8000001d0e7808 */ /* 0x002fc80002000000 */
[----:B------:R-:W-:-:S03]  /*8f70*/  FMNMX.FTZ R3, R14, R3, !PT ;  /* 0x000000030e037209 */ /* 0x000fc60007810000 */
[----:B------:R-:W1:Y:S01]  /*8f80*/  MUFU.TANH R33, R33 ;  /* 0x0000002100217308 */ /* 0x000e620000002400 */
[----:B--2---:R-:W-:-:S04]  /*8f90*/  FSEL R32, R32, -INF , P5 ;  /* 0xff80000020207808 */ /* 0x004fc80002800000 */
[----:B------:R-:W-:-:S03]  /*8fa0*/  FMNMX.FTZ R3, R32, R3, !PT ;  /* 0x0000000320037209 */ /* 0x000fc60007810000 */
[----:B------:R-:W2:Y:S01]  /*8fb0*/  MUFU.TANH R27, R27 ;  /* 0x0000001b001b7308 */ /* 0x000ea20000002400 */
[----:B---3--:R-:W-:Y:S02]  /*8fc0*/  FSEL R26, R26, -INF , P1 ;  /* 0xff8000001a1a7808 */ /* 0x008fe40000800000 */
[----:B------:R-:W-:-:S05]  /*8fd0*/  ISETP.GT.AND P1, PT, R10, 0x18, PT ;  /* 0x000000180a00780c */ /* 0x000fca0003f24270 */
[----:B------:R-:W3:Y:S01]  /*8fe0*/  MUFU.TANH R36, R36 ;  /* 0x0000002400247308 */ /* 0x000ee20000002400 */
[----:B-1----:R-:W-:-:S04]  /*8ff0*/  FSEL R60, R33, -INF , P6 ;  /* 0xff800000213c7808 */ /* 0x002fc80003000000 */
[----:B------:R-:W-:-:S03]  /*9000*/  FMNMX.FTZ R3, R60, R3, !PT ;  /* 0x000000033c037209 */ /* 0x000fc60007810000 */
[----:B------:R-:W1:Y:S01]  /*9010*/  MUFU.TANH R30, R30 ;  /* 0x0000001e001e7308 */ /* 0x000e620000002400 */
[----:B--2---:R-:W-:Y:S02]  /*9020*/  FSEL R27, R27, -INF , P2 ;  /* 0xff8000001b1b7808 */ /* 0x004fe40001000000 */
[----:B------:R-:W-:-:S05]  /*9030*/  ISETP.GT.AND P2, PT, R10, 0x19, PT ;  /* 0x000000190a00780c */ /* 0x000fca0003f44270 */
[----:B------:R-:W2:Y:S01]  /*9040*/  MUFU.TANH R37, R37 ;  /* 0x0000002500257308 */ /* 0x000ea20000002400 */
[----:B---3--:R-:W-:-:S04]  /*9050*/  FSEL R62, R36, -INF , P1 ;  /* 0xff800000243e7808 */ /* 0x008fc80000800000 */
[----:B------:R-:W-:-:S03]  /*9060*/  FMNMX.FTZ R3, R62, R3, !PT ;  /* 0x000000033e037209 */ /* 0x000fc60007810000 */
[----:B------:R-:W3:Y:S01]  /*9070*/  MUFU.TANH R31, R31 ;  /* 0x0000001f001f7308 */ /* 0x000ee20000002400 */
[----:B-1----:R-:W-:Y:S02]  /*9080*/  FSEL R30, R30, -INF , P3 ;  /* 0xff8000001e1e7808 */ /* 0x002fe40001800000 */
[----:B------:R-:W-:-:S05]  /*9090*/  ISETP.GT.AND P3, PT, R10, 0x20, PT ;  /* 0x000000200a00780c */ /* 0x000fca0003f64270 */
        /* <DEDUP_REMOVED lines=45> */
[----:B------:R-:W-:Y:S01]  /*9370*/  MUFU.TANH R47, R47 ;  /* 0x0000002f002f7308 */ /* 0x000fe20000002400 */
[----:B--2---:R-:W-:-:S04]  /*9380*/  FSEL R78, R53, -INF , P4 ;  /* 0xff800000354e7808 */ /* 0x004fc80002000000 */
[----:B------:R-:W-:-:S03]  /*9390*/  FMNMX.FTZ R10, R78, R3, !PT ;  /* 0x000000034e0a7209 */ /* 0x000fc60007810000 */
[----:B------:R-:W1:Y:S01]  /*93a0*/  MUFU.TANH R50, R50 ;  /* 0x0000003200327308 */ /* 0x000e620000002400 */
[----:B---3--:R-:W-:Y:S01]  /*93b0*/  FSEL R46, R46, -INF , P5 ;  /* 0xff8000002e2e7808 */ /* 0x008fe20002800000 */
[----:B------:R-:W2:Y:S06]  /*93c0*/  SHFL.BFLY PT, R3, R10, 0x2, 0x1f ;  /* 0x0c401f000a037f89 */ /* 0x000eac00000e0000 */
[----:B------:R-:W-:Y:S08]  /*93d0*/  MUFU.TANH R51, R51 ;  /* 0x0000003300337308 */ /* 0x000ff00000002400 */
[----:B------:R-:W3:Y:S01]  /*93e0*/  MUFU.TANH R54, R54 ;  /* 0x0000003600367308 */ /* 0x000ee20000002400 */
[----:B-1----:R-:W-:-:S07]  /*93f0*/  FSEL R50, R50, -INF , P1 ;  /* 0xff80000032327808 */ /* 0x002fce0000800000 */
[----:B------:R-:W1:Y:S01]  /*9400*/  MUFU.TANH R55, R55 ;  /* 0x0000003700377308 */ /* 0x000e620000002400 */
[----:B--2---:R-:W-:Y:S02]  /*9410*/  FMNMX.FTZ R12, R10, R3, !PT ;  /* 0x000000030a0c7209 */ /* 0x004fe40007810000 */
[----:B------:R-:W-:-:S03]  /*9420*/  FMNMX.FTZ R3, R26, R27, !PT ;  /* 0x0000001b1a037209 */ /* 0x000fc60007810000 */
[----:B------:R-:W2:Y:S01]  /*9430*/  SHFL.BFLY PT, R11, R12, 0x1, 0x1f ;  /* 0x0c201f000c0b7f89 */ /* 0x000ea200000e0000 */
[----:B------:R-:W-:Y:S02]  /*9440*/  FMNMX.FTZ R3, R30, R3, !PT ;  /* 0x000000031e037209 */ /* 0x000fe40007810000 */
[----:B---3--:R-:W-:Y:S02]  /*9450*/  FSEL R54, R54, -INF , P3 ;  /* 0xff80000036367808 */ /* 0x008fe40001800000 */
[----:B------:R-:W-:-:S04]  /*9460*/  FMNMX.FTZ R3, R20, R3, !PT ;  /* 0x0000000314037209 */ /* 0x000fc80007810000 */
[----:B------:R-:W-:Y:S02]  /*9470*/  FMNMX.FTZ R3, R34, R3, !PT ;  /* 0x0000000322037209 */ /* 0x000fe40007810000 */
[----:B-1----:R-:W-:Y:S02]  /*9480*/  FSEL R76, R55, -INF , P4 ;  /* 0xff800000374c7808 */ /* 0x002fe40002000000 */
[----:B------:R-:W-:-:S04]  /*9490*/  FMNMX.FTZ R3, R36, R3, !PT ;  /* 0x0000000324037209 */ /* 0x000fc80007810000 */
[----:B------:R-:W-:-:S04]  /*94a0*/  FMNMX.FTZ R3, R38, R3, !PT ;  /* 0x0000000326037209 */ /* 0x000fc80007810000 */
[----:B------:R-:W-:Y:S02]  /*94b0*/  FMNMX.FTZ R3, R40, R3, !PT ;  /* 0x0000000328037209 */ /* 0x000fe40007810000 */
[----:B--2---:R-:W-:Y:S02]  /*94c0*/  FMNMX.FTZ R12, R12, R11, !PT ;  /* 0x0000000b0c0c7209 */ /* 0x004fe40007810000 */
[----:B------:R-:W-:Y:S02]  /*94d0*/  FMNMX.FTZ R3, R42, R3, !PT ;  /* 0x000000032a037209 */ /* 0x000fe40007810000 */
[C---:B------:R-:W-:Y:S01]  /*94e0*/  FSETP.NEU.FTZ.AND P5, PT, R12.reuse, -INF , PT ;  /* 0xff8000000c00780b */ /* 0x040fe20003fbd000 */
[----:B------:R-:W-:Y:S01]  /*94f0*/  FMUL.FTZ R10, R12, R13 ;  /* 0x0000000d0c0a7220 */ /* 0x000fe20000410000 */
[----:B------:R-:W-:-:S04]  /*9500*/  FMNMX.FTZ R3, R44, R3, !PT ;  /* 0x000000032c037209 */ /* 0x000fc80007810000 */
[----:B------:R-:W-:Y:S02]  /*9510*/  FSEL R21, R10, RZ, P5 ;  /* 0x000000ff0a157208 */ /* 0x000fe40002800000 */
[----:B------:R-:W-:Y:S02]  /*9520*/  FSEL R10, R47, -INF , P6 ;  /* 0xff8000002f0a7808 */ /* 0x000fe40003000000 */
[----:B------:R-:W-:Y:S01]  /*9530*/  FMNMX.FTZ R3, R46, R3, !PT ;  /* 0x000000032e037209 */ /* 0x000fe20007810000 */
[-CC-:B------:R-:W-:Y:S01]  /*9540*/  FFMA.FTZ R11, R24, R13.reuse, -R21.reuse ;  /* 0x0000000d180b7223 */ /* 0x180fe20000010815 */
[----:B------:R-:W-:Y:S01]  /*9550*/  FSEL R24, R51, -INF , P2 ;  /* 0xff80000033187808 */ /* 0x000fe20001000000 */
        /* <DEDUP_REMOVED lines=20> */
[-CC-:B------:R-:W-:Y:S01]  /*96a0*/  FFMA.FTZ R74, R74, R13.reuse, -R21.reuse ;  /* 0x0000000d4a4a7223 */ /* 0x180fe20000010815 */
[-CC-:B------:R-:W-:Y:S01]  /*96b0*/  FFMA.FTZ R52, R52, R13.reuse, -R21.reuse ;  /* 0x0000000d34347223 */ /* 0x180fe20000010815 */
[----:B------:R-:W1:Y:S01]  /*96c0*/  SHFL.BFLY PT, R14, R3, 0x2, 0x1f ;  /* 0x0c401f00030e7f89 */ /* 0x000e6200000e0000 */
[----:B------:R-:W-:-:S03]  /*96d0*/  FFMA.FTZ R21, R78, R13, -R21 ;  /* 0x0000000d4e157223 */ /* 0x000fc60000010815 */
[----:B------:R-:W2:Y:S08]  /*96e0*/  MUFU.EX2 R29, R29 ;  /* 0x0000001d001d7308 */ /* 0x000eb00000000800 */
[----:B------:R-:W-:Y:S08]  /*96f0*/  MUFU.EX2 R32, R32 ;  /* 0x0000002000207308 */ /* 0x000ff00000000800 */
[----:B------:R-:W3:Y:S01]  /*9700*/  MUFU.EX2 R31, R60 ;  /* 0x0000003c001f7308 */ /* 0x000ee20000000800 */
[----:B--2---:R-:W-:-:S02]  /*9710*/  F2FP.BF16.F32.PACK_AB R154, R29, R28 ;  /* 0x0000001c1d9a723e */ /* 0x004fc400000010ff */
[----:B-1----:R-:W-:-:S05]  /*9720*/  FMNMX.FTZ R11, R3, R14, !PT ;  /* 0x0000000e030b7209 */ /* 0x002fca0007810000 */
[----:B------:R-:W-:Y:S01]  /*9730*/  MUFU.EX2 R62, R62 ;  /* 0x0000003e003e7308 */ /* 0x000fe20000000800 */
[----:B------:R-:W1:Y:S07]  /*9740*/  SHFL.BFLY PT, R14, R11, 0x1, 0x1f ;  /* 0x0c201f000b0e7f89 */ /* 0x000e6e00000e0000 */
[----:B------:R-:W2:Y:S01]  /*9750*/  MUFU.EX2 R33, R64 ;  /* 0x0000004000217308 */ /* 0x000ea20000000800 */
[----:B---3--:R-:W-:-:S07]  /*9760*/  F2FP.BF16.F32.PACK_AB R156, R31, R32 ;  /* 0x000000201f9c723e */ /* 0x008fce00000010ff */
[----:B------:R-:W-:Y:S08]  /*9770*/  MUFU.EX2 R66, R66 ;  /* 0x0000004200427308 */ /* 0x000ff00000000800 */
[----:B------:R-:W3:Y:S01]  /*9780*/  MUFU.EX2 R35, R68 ;  /* 0x0000004400237308 */ /* 0x000ee20000000800 */
[----:B-1----:R-:W-:Y:S02]  /*9790*/  FMNMX.FTZ R14, R11, R14, !PT ;  /* 0x0000000e0b0e7209 */ /* 0x002fe40007810000 */
[----:B--2---:R-:W-:-:S02]  /*97a0*/  F2FP.BF16.F32.PACK_AB R158, R33, R62 ;  /* 0x0000003e219e723e */ /* 0x004fc400000010ff */
[C---:B------:R-:W-:Y:S01]  /*97b0*/  FSETP.NEU.FTZ.AND P1, PT, R14.reuse, -INF , PT ;  /* 0xff8000000e00780b */ /* 0x040fe20003f3d000 */
[-C--:B------:R-:W-:Y:S02]  /*97c0*/  FMUL.FTZ R3, R14, R13.reuse ;  /* 0x0000000d0e037220 */ /* 0x080fe40000410000 */
[----:B------:R-:W-:Y:S03]  /*97d0*/  MUFU.EX2 R70, R70 ;  /* 0x0000004600467308 */ /* 0x000fe60000000800 */
[----:B------:R-:W-:Y:S01]  /*97e0*/  FSEL R39, R3, RZ, P1 ;  /* 0x000000ff03277208 */ /* 0x000fe20000800000 */
[----:B------:R-:W-:Y:S01]  /*97f0*/  FADD.FTZ R3, R152, R25 ;  /* 0x0000001998037221 */ /* 0x000fe20000010000 */
[----:B------:R-:W-:Y:S02]  /*9800*/  ISETP.NE.AND P1, PT, R57, RZ, PT ;  /* 0x000000ff3900720c */ /* 0x000fe40003f25270 */
[----:B------:R-:W-:Y:S01]  /*9810*/  F2FP.BF16.F32.PACK_AB R152, R25, R152 ;  /* 0x000000981998723e */ /* 0x000fe200000010ff */
        /* <DEDUP_REMOVED lines=17> */
[----:B------:R-:W-:Y:S01]  /*9930*/  FFMA.FTZ R39, R76, R13, -R39 ;  /* 0x0000000d4c277223 */ /* 0x000fe20000010827 */
[----:B---3--:R-:W-:-:S04]  /*9940*/  F2FP.BF16.F32.PACK_AB R160, R35, R66 ;  /* 0x0000004223a0723e */ /* 0x008fc800000010ff */
[----:B------:R-:W2:Y:S08]  /*9950*/  MUFU.EX2 R30, R30 ;  /* 0x0000001e001e7308 */ /* 0x000eb00000000800 */
[----:B------:R3:W0:Y:S01]  /*9960*/  MUFU.EX2 R155, R20 ;  /* 0x00000014009b7308 */ /* 0x0006220000000800 */
[----:B-1----:R-:W-:-:S07]  /*9970*/  F2FP.BF16.F32.PACK_AB R153, R27, R26 ;  /* 0x0000001a1b99723e */ /* 0x002fce00000010ff */
[----:B------:R-:W1:Y:S01]  /*9980*/  MUFU.EX2 R34, R34 ;  /* 0x0000002200227308 */ /* 0x000e620000000800 */
[----:B---3--:R-:W-:Y:S01]  /*9990*/  FADD.FTZ R20, R28, R3 ;  /* 0x000000031c147221 */ /* 0x008fe20000010000 */
[----:B------:R-:W-:-:S03]  /*99a0*/  FADD.FTZ R3, R26, R27 ;  /* 0x0000001b1a037221 */ /* 0x000fc60000010000 */
[----:B------:R-:W-:Y:S01]  /*99b0*/  FADD.FTZ R41, R29, R20 ;  /* 0x000000141d297221 */ /* 0x000fe20000010000 */
[----:B--2---:R-:W-:Y:S01]  /*99c0*/  FADD.FTZ R20, R30, R3 ;  /* 0x000000031e147221 */ /* 0x004fe20000010000 */
[----:B------:R-:W-:Y:S01]  /*99d0*/  @!P1 VIADD R3, R15, 0x28c40 ;  /* 0x00028c400f039836 */ /* 0x000fe20000000000 */
[----:B------:R2:W3:Y:S02]  /*99e0*/  MUFU.EX2 R157, R36 ;  /* 0x00000024009d7308 */ /* 0x0004e40000000800 */
[C---:B0-----:R-:W-:Y:S01]  /*99f0*/  FADD.FTZ R43, R155.reuse, R20 ;  /* 0x000000149b2b7221 */ /* 0x041fe20000010000 */
[----:B------:R-:W-:Y:S02]  /*9a00*/  F2FP.BF16.F32.PACK_AB R155, R155, R30 ;  /* 0x0000001e9b9b723e */ /* 0x000fe400000010ff */
[----:B------:R-:W-:-:S03]  /*9a10*/  @!P1 PRMT R3, RZ, 0x654, R3 ;  /* 0x00000654ff039816 */ /* 0x000fc60000000003 */
[----:B------:R-:W0:Y:S01]  /*9a20*/  MUFU.EX2 R38, R38 ;  /* 0x0000002600267308 */ /* 0x000e220000000800 */
[----:B--2---:R-:W-:Y:S01]  /*9a30*/  FADD.FTZ R36, R32, R41 ;  /* 0x0000002920247221 */ /* 0x004fe20000010000 */
[----:B------:R3:W-:Y:S01]  /*9a40*/  @!P1 SYNCS.ARRIVE.TRANS64.RED.A1T0 RZ, [R3+URZ], RZ ;  /* 0x000000ff03ff99a7 */ /* 0x0007e2000810043f */
[----:B------:R-:W-:Y:S02]  /*9a50*/  BAR.SYNC.DEFER_BLOCKING 0xf, 0x100 ;  /* 0x03c4000000007b1d */ /* 0x000fe40000010000 */
[----:B------:R-:W-:-:S04]  /*9a60*/  FADD.FTZ R45, R31, R36 ;  /* 0x000000241f2d7221 */ /* 0x000fc80000010000 */
[----:B------:R-:W2:Y:S01]  /*9a70*/  MUFU.EX2 R159, R40 ;  /* 0x00000028009f7308 */ /* 0x000ea20000000800 */
[----:B------:R-:W-:-:S07]  /*9a80*/  FADD.FTZ R20, R62, R45 ;  /* 0x0000002d3e147221 */ /* 0x000fce0000010000 */
[----:B------:R-:W4:Y:S08]  /*9a90*/  MUFU.EX2 R42, R42 ;  /* 0x0000002a002a7308 */ /* 0x000f300000000800 */
[----:B------:R1:W-:Y:S01]  /*9aa0*/  MUFU.EX2 R163, R10 ;  /* 0x0000000a00a37308 */ /* 0x0003e20000000800 */
[----:B------:R0:W-:Y:S07]  /*9ab0*/  STSM.16.M88.4 [R195+0x26800], R152 ;  /* 0x02680098c3007844 */ /* 0x0001ee0000000200 */
[----:B------:R-:W4:Y:S01]  /*9ac0*/  MUFU.EX2 R161, R44 ;  /* 0x0000002c00a17308 */ /* 0x000f220000000800 */
[----:B-1----:R-:W-:Y:S01]  /*9ad0*/  FADD.FTZ R10, R34, R43 ;  /* 0x0000002b220a7221 */ /* 0x002fe20000010000 */
[----:B------:R-:W-:-:S03]  /*9ae0*/  FADD.FTZ R43, R33, R20 ;  /* 0x00000014212b7221 */ /* 0x000fc60000010000 */
[C---:B---3--:R-:W-:Y:S01]  /*9af0*/  FADD.FTZ R3, R157.reuse, R10 ;  /* 0x0000000a9d037221 */ /* 0x048fe20000010000 */
[----:B------:R-:W-:Y:S01]  /*9b00*/  FADD.FTZ R20, R66, R43 ;  /* 0x0000002b42147221 */ /* 0x000fe20000010000 */
[----:B------:R-:W-:Y:S01]  /*9b10*/  F2FP.BF16.F32.PACK_AB R157, R157, R34 ;  /* 0x000000229d9d723e */ /* 0x000fe200000010ff */
[----:B------:R-:W1:Y:S01]  /*9b20*/  MUFU.EX2 R46, R46 ;  /* 0x0000002e002e7308 */ /* 0x000e620000000800 */
[----:B0-----:R-:W-:Y:S01]  /*9b30*/  FADD.FTZ R10, R38, R3 ;  /* 0x00000003260a7221 */ /* 0x001fe20000010000 */
[----:B------:R-:W-:-:S03]  /*9b40*/  FADD.FTZ R25, R35, R20 ;  /* 0x0000001423197221 */ /* 0x000fc60000010000 */
[C---:B--2---:R-:W-:Y:S01]  /*9b50*/  FADD.FTZ R3, R159.reuse, R10 ;  /* 0x0000000a9f037221 */ /* 0x044fe20000010000 */
[----:B------:R-:W-:Y:S01]  /*9b60*/  FADD.FTZ R20, R70, R25 ;  /* 0x0000001946147221 */ /* 0x000fe20000010000 */
[----:B------:R-:W-:Y:S01]  /*9b70*/  F2FP.BF16.F32.PACK_AB R159, R159, R38 ;  /* 0x000000269f9f723e */ /* 0x000fe200000010ff */
[----:B------:R-:W0:Y:S01]  /*9b80*/  MUFU.EX2 R37, R72 ;  /* 0x0000004800257308 */ /* 0x000e220000000800 */
[----:B----4-:R-:W-:-:S03]  /*9b90*/  FADD.FTZ R10, R42, R3 ;  /* 0x000000032a0a7221 */ /* 0x010fc60000010000 */
[----:B------:R2:W-:Y:S01]  /*9ba0*/  STSM.16.M88.4 [R198], R156 ;  /* 0x0000009cc6007844 */ /* 0x0005e20000000200 */
[C---:B------:R-:W-:Y:S01]  /*9bb0*/  FADD.FTZ R3, R161.reuse, R10 ;  /* 0x0000000aa1037221 */ /* 0x040fe20000010000 */
[----:B------:R-:W-:Y:S02]  /*9bc0*/  F2FP.BF16.F32.PACK_AB R161, R161, R42 ;  /* 0x0000002aa1a1723e */ /* 0x000fe400000010ff */
[----:B------:R-:W-:Y:S01]  /*9bd0*/  MUFU.EX2 R48, R48 ;  /* 0x0000003000307308 */ /* 0x000fe20000000800 */
[----:B-1----:R-:W-:-:S04]  /*9be0*/  FADD.FTZ R10, R46, R3 ;  /* 0x000000032e0a7221 */ /* 0x002fc80000010000 */
[C---:B------:R-:W-:Y:S01]  /*9bf0*/  FADD.FTZ R3, R163.reuse, R10 ;  /* 0x0000000aa3037221 */ /* 0x040fe20000010000 */
[----:B------:R-:W-:Y:S02]  /*9c00*/  F2FP.BF16.F32.PACK_AB R163, R163, R46 ;  /* 0x0000002ea3a3723e */ /* 0x000fe400000010ff */
[----:B------:R-:W1:Y:S01]  /*9c10*/  MUFU.EX2 R11, R74 ;  /* 0x0000004a000b7308 */ /* 0x000e620000000800 */
[C---:B0-----:R-:W-:Y:S01]  /*9c20*/  FADD.FTZ R25, R37.reuse, R20 ;  /* 0x0000001425197221 */ /* 0x041fe20000010000 */
[----:B------:R-:W-:-:S05]  /*9c30*/  F2FP.BF16.F32.PACK_AB R162, R37, R70 ;  /* 0x0000004625a2723e */ /* 0x000fca00000010ff */
[----:B------:R2:W-:Y:S01]  /*9c40*/  STSM.16.M88.4 [R196], R160 ;  /* 0x000000a0c4007844 */ /* 0x0005e20000000200 */
[----:B------:R-:W-:Y:S08]  /*9c50*/  MUFU.EX2 R50, R50 ;  /* 0x0000003200327308 */ /* 0x000ff00000000800 */
[----:B------:R-:W0:Y:S01]  /*9c60*/  MUFU.EX2 R41, R24 ;  /* 0x0000001800297308 */ /* 0x000e220000000800 */
[----:B-1----:R-:W-:Y:S01]  /*9c70*/  F2FP.BF16.F32.PACK_AB R164, R11, R48 ;  /* 0x000000300ba4723e */ /* 0x002fe200000010ff */
[----:B------:R-:W-:-:S04]  /*9c80*/  FADD.FTZ R48, R48, R25 ;  /* 0x0000001930307221 */ /* 0x000fc80000010000 */
[----:B------:R-:W-:Y:S02]  /*9c90*/  FADD.FTZ R11, R11, R48 ;  /* 0x000000300b0b7221 */ /* 0x000fe40000010000 */
[----:B------:R-:W-:Y:S08]  /*9ca0*/  MUFU.EX2 R52, R52 ;  /* 0x0000003400347308 */ /* 0x000ff00000000800 */
[----:B------:R-:W1:Y:S01]  /*9cb0*/  MUFU.EX2 R21, R21 ;  /* 0x0000001500157308 */ /* 0x000e620000000800 */
[----:B0-----:R-:W-:Y:S01]  /*9cc0*/  F2FP.BF16.F32.PACK_AB R165, R41, R50 ;  /* 0x0000003229a5723e */ /* 0x001fe200000010ff */
[----:B------:R-:W-:-:S04]  /*9cd0*/  FADD.FTZ R50, R50, R3 ;  /* 0x0000000332327221 */ /* 0x000fc80000010000 */
[----:B------:R-:W-:Y:S02]  /*9ce0*/  FADD.FTZ R41, R41, R50 ;  /* 0x0000003229297221 */ /* 0x000fe40000010000 */
[----:B------:R-:W0:Y:S08]  /*9cf0*/  MUFU.EX2 R54, R54 ;  /* 0x0000003600367308 */ /* 0x000e300000000800 */
[----:B------:R-:W3:Y:S01]  /*9d00*/  MUFU.EX2 R39, R39 ;  /* 0x0000002700277308 */ /* 0x000ee20000000800 */
[----:B-1----:R-:W-:Y:S01]  /*9d10*/  F2FP.BF16.F32.PACK_AB R166, R21, R52 ;  /* 0x0000003415a6723e */ /* 0x002fe200000010ff */
[----:B------:R-:W-:-:S04]  /*9d20*/  FADD.FTZ R52, R52, R11 ;  /* 0x0000000b34347221 */ /* 0x000fc80000010000 */
[----:B------:R-:W-:Y:S01]  /*9d30*/  FADD.FTZ R3, R21, R52 ;  /* 0x0000003415037221 */ /* 0x000fe20000010000 */
[----:B0-----:R-:W-:Y:S01]  /*9d40*/  FADD.FTZ R10, R54, R41 ;  /* 0x00000029360a7221 */ /* 0x001fe20000010000 */
[----:B---3--:R-:W-:-:S03]  /*9d50*/  F2FP.BF16.F32.PACK_AB R167, R39, R54 ;  /* 0x0000003627a7723e */ /* 0x008fc600000010ff */
[----:B------:R-:W-:Y:S02]  /*9d60*/  FADD.FTZ R10, R39, R10 ;  /* 0x0000000a270a7221 */ /* 0x000fe40000010000 */
[----:B------:R2:W-:Y:S01]  /*9d70*/  STSM.16.M88.4 [R197], R164 ;  /* 0x000000a4c5007844 */ /* 0x0005e20000000200 */
[----:B------:R-:W-:Y:S05]  /*9d80*/  @!P0 BRA `(.L_x_3939) ;  /* 0x0000000000048947 */ /* 0x000fea0003800000 */
[----:B------:R-:W-:Y:S01]  /*9d90*/  BPT.TRAP 0x1 ;  /* 0x000000040000795c */ /* 0x000fe20000300000 */
.L_x_3939:
[----:B------:R0:W1:Y:S01]  /*9da0*/  SYNCS.PHASECHK.TRANS64.TRYWAIT P2, [R15+URZ+0x28c50], R58 ;  /* 0x028c503a0f0075a7 */ /* 0x000062000804017f */
[----:B------:R-:W-:Y:S05]  /*9db0*/  @!P0 BRA `(.L_x_3940) ;  /* 0x0000000000048947 */ /* 0x000fea0003800000 */
[----:B------:R-:W-:Y:S01]  /*9dc0*/  BPT.TRAP 0x1 ;  /* 0x000000040000795c */ /* 0x000fe20000300000 */
.L_x_3940:
[----:B------:R-:W-:Y:S01]  /*9dd0*/  LOP3.LUT R11, R56, 0x2000000, RZ, 0xfc, !PT ;  /* 0x02000000380b7812 */ /* 0x000fe200078efcff */
[----:B------:R-:W-:Y:S01]  /*9de0*/  ULDC UR37, c[0x0][0x9d8] ;  /* 0x0002760000257ab9 */ /* 0x000fe20000000800 */
[----:B------:R-:W-:Y:S01]  /*9df0*/  ULDC UR36, c[0x0][0x988] ;  /* 0x0002620000247ab9 */ /* 0x000fe20000000800 */
[----:B------:R-:W-:Y:S01]  /*9e00*/  BSSY B0, `(.L_x_3941) ;  /* 0x0000006000007945 */ /* 0x000fe20003800000 */
[----:B------:R-:W-:Y:S02]  /*9e10*/  IMAD.MOV.U32 R21, RZ, RZ, 0x40000040 ;  /* 0x40000040ff157424 */ /* 0x000fe400078e00ff */
[----:B------:R-:W-:Y:S01]  /*9e20*/  IMAD R20, R18, 0x1000, R11 ;  /* 0x0000100012147824 */ /* 0x000fe200078e020b */
[----:B-1----:R-:W-:Y:S06]  /*9e30*/  @P2 BRA `(.L_x_3942) ;  /* 0x0000000000082947 */ /* 0x002fec0003800000 */
[----:B------:R-:W1:Y:S02]  /*9e40*/  SYNCS.PHASECHK.TRANS64.TRYWAIT P2, [R15+URZ+0x28c50], R58 ;  /* 0x028c503a0f0075a7 */ /* 0x000e64000804017f */
[----:B-1----:R-:W-:Y:S05]  /*9e50*/  @!P2 BRA `(.L_x_3943) ;  /* 0x000000e80084a947 */ /* 0x002fea0003800000 */
.L_x_3942:
[----:B------:R-:W-:Y:S05]  /*9e60*/  BSYNC B0 ;  /* 0x0000000000007941 */ /* 0x000fea0003800000 */
.L_x_3941:
[----:B------:R-:W-:Y:S01]  /*9e70*/  R2UR UR6, R20 ;  /* 0x00000000140672ca */ /* 0x000fe200000e0000 */
[----:B01----:R-:W-:Y:S01]  /*9e80*/  WARPGROUP.ARRIVE ;  /* 0x00000000000079c5 */ /* 0x003fe20000000000 */
[----:B------:R-:W-:Y:S01]  /*9e90*/  R2UR UR7, R21 ;  /* 0x00000000150772ca */ /* 0x000fe200000e0000 */
[----:B------:R-:W-:Y:S01]  /*9ea0*/  IMAD.MOV.U32 R21, RZ, RZ, 0x40000040 ;  /* 0x40000040ff157424 */ /* 0x000fe200078e00ff */
[----:B------:R-:W-:Y:S01]  /*9eb0*/  ISETP.GE.AND P2, PT, R168, 0x41, PT ;  /* 0x00000041a800780c */ /* 0x000fe20003f46270 */
[----:B------:R-:W-:Y:S01]  /*9ec0*/  @!P1 VIADD R15, R15, 0x28c60 ;  /* 0x00028c600f0f9836 */ /* 0x000fe20000000000 */
[----:B------:R-:W-:Y:S04]  /*9ed0*/  BSSY B0, `(.L_x_3944) ;  /* 0x0000209000007945 */ /* 0x000fe80003800000 */
[----:B------:R-:W-:-:S05]  /*9ee0*/  @!P1 PRMT R15, RZ, 0x654, R15 ;  /* 0x00000654ff0f9816 */ /* 0x000fca000000000f */
[----:B------:R-:W-:Y:S03]  /*9ef0*/  HGMMA.64x256x16.F32.BF16 R24, R152, gdesc[UR4].tnspB, RZ, !UPT, gsb0 ;  /* 0x43e0000498187df0 */ /* 0x000fe6000c0018ff */
[----:B------:R-:W-:Y:S02]  /*9f00*/  WARPGROUP.DEPBAR.LE gsb0, 0x0 ;  /* 0x00008000000079c5 */ /* 0x000fe40000010000 */
[----:B------:R-:W-:Y:S01]  /*9f10*/  VIADD R152, R20, 0x80 ;  /* 0x0000008014987836 */ /* 0x000fe20000000000 */
[----:B------:R-:W-:Y:S01]  /*9f20*/  WARPGROUP.ARRIVE ;  /* 0x00000000000079c5 */ /* 0x000fe20000000000 */
[----:B------:R-:W-:-:S03]  /*9f30*/  IMAD.MOV.U32 R153, RZ, RZ, 0x40000040 ;  /* 0x40000040ff997424 */ /* 0x000fc600078e00ff */
[----:B------:R-:W-:Y:S01]  /*9f40*/  R2UR UR6, R152 ;  /* 0x00000000980672ca */ /* 0x000fe200000e0000 */
[C---:B------:R-:W-:Y:S01]  /*9f50*/  VIADD R152, R20.reuse, 0x100 ;  /* 0x0000010014987836 */ /* 0x040fe20000000000 */
[----:B------:R-:W-:Y:S01]  /*9f60*/  R2UR UR7, R153 ;  /* 0x00000000990772ca */ /* 0x000fe200000e0000 */
[----:B------:R-:W-:Y:S02]  /*9f70*/  IMAD.MOV.U32 R153, RZ, RZ, 0x40000040 ;  /* 0x40000040ff997424 */ /* 0x000fe400078e00ff */
[----:B------:R-:W-:-:S13]  /*9f80*/  VIADD R20, R20, 0x180 ;  /* 0x0000018014147836 */ /* 0x000fda0000000000 */
[----:B------:R-:W-:Y:S01]  /*9f90*/  HGMMA.64x256x16.F32.BF16 R24, R156, gdesc[UR4].tnspB, R24, gsb0 ;  /* 0x43e000049c187df0 */ /* 0x000fe20008001818 */
[----:B------:R-:W-:Y:S02]  /*9fa0*/  R2UR UR6, R152 ;  /* 0x00000000980672ca */ /* 0x000fe400000e0000 */
[----:B------:R-:W-:Y:S01]  /*9fb0*/  R2UR UR7, R153 ;  /* 0x00000000990772ca */ /* 0x000fe200000e0000 */
[----:B------:R-:W-:Y:S02]  /*9fc0*/  WARPGROUP.DEPBAR.LE gsb0, 0x0 ;  /* 0x00008000000079c5 */ /* 0x000fe40000010000 */
[----:B------:R-:W-:-:S15]  /*9fd0*/  WARPGROUP.ARRIVE ;  /* 0x00000000000079c5 */ /* 0x000fde0000000000 */
[----:B------:R-:W-:-:S07]  /*9fe0*/  NOP ;  /* 0x0000000000007918 */ /* 0x000fce0000000000 */
[----:B------:R-:W-:Y:S01]  /*9ff0*/  HGMMA.64x256x16.F32.BF16 R24, R160, gdesc[UR4].tnspB, R24, gsb0 ;  /* 0x43e00004a0187df0 */ /* 0x000fe20008001818 */
[----:B------:R-:W-:Y:S02]  /*a000*/  R2UR UR6, R20 ;  /* 0x00000000140672ca */ /* 0x000fe400000e0000 */
[----:B------:R-:W-:Y:S01]  /*a010*/  R2UR UR7, R21 ;  /* 0x00000000150772ca */ /* 0x000fe200000e0000 */
[----:B------:R-:W-:Y:S02]  /*a020*/  WARPGROUP.DEPBAR.LE gsb0, 0x0 ;  /* 0x00008000000079c5 */ /* 0x000fe40000010000 */
[----:B------:R-:W-:-:S15]  /*a030*/  WARPGROUP.ARRIVE ;  /* 0x00000000000079c5 */ /* 0x000fde0000000000 */
[----:B------:R-:W-:-:S07]  /*a040*/  NOP ;  /* 0x0000000000007918 */ /* 0x000fce0000000000 */
        /* <DEDUP_REMOVED lines=10> */
[----:B------:R0:W-:Y:S01]  /*a0f0*/  @!P1 SYNCS.ARRIVE.TRANS64.RED.A1T0 RZ, [R15+URZ], RZ ;  /* 0x000000ff0fff99a7 */ /* 0x0001e2000810043f */
[----:B------:R-:W-:Y:S05]  /*a100*/  @!P2 BRA `(.L_x_3945) ;  /* 0x0000001c0094a947 */ /* 0x000fea0003800000 */
[----:B0-----:R-:W-:Y:S02]  /*a110*/  VIADD R15, R181, 0xfffffffe ;  /* 0xfffffffeb50f7836 */ /* 0x001fe40000000000 */
[----:B------:R-:W-:Y:S02]  /*a120*/  IMAD.MOV.U32 R21, RZ, RZ, R14 ;  /* 0x000000ffff157224 */ /* 0x000fe400078e000e */
[----:B------:R-:W-:Y:S02]  /*a130*/  IMAD.MOV.U32 R225, RZ, RZ, R12 ;  /* 0x000000ffffe17224 */ /* 0x000fe400078e000c */
[----:B------:R-:W-:-:S07]  /*a140*/  IMAD.MOV.U32 R224, RZ, RZ, R18 ;  /* 0x000000ffffe07224 */ /* 0x000fce00078e0012 */
.L_x_3956:
[----:B------:R-:W-:Y:S01]  /*a150*/  VIADD R18, R224, 0x1 ;  /* 0x00000001e0127836 */ /* 0x000fe20000000000 */
[C---:B------:R-:W-:Y:S01]  /*a160*/  ISETP.GT.AND P2, PT, R15.reuse, RZ, PT ;  /* 0x000000ff0f00720c */ /* 0x040fe20003f44270 */
[----:B------:R-:W-:-:S03]  /*a170*/  VIADD R15, R15, 0xffffffff ;  /* 0xffffffff0f0f7836 */ /* 0x000fc60000000000 */
[----:B------:R-:W-:-:S04]  /*a180*/  ISETP.NE.AND P3, PT, R18, 0x2, PT ;  /* 0x000000021200780c */ /* 0x000fc80003f65270 */
[----:B------:R-:W-:Y:S02]  /*a190*/  SEL R13, RZ, 0x1, P3 ;  /* 0x00000001ff0d7807 */ /* 0x000fe40001800000 */
[----:B------:R-:W-:Y:S02]  /*a1a0*/  SEL R18, R18, RZ, P3 ;  /* 0x000000ff12127207 */ /* 0x000fe40001800000 */
[----:B------:R-:W-:Y:S01]  /*a1b0*/  LOP3.LUT R22, R22, R13, RZ, 0x3c, !PT ;  /* 0x0000000d16167212 */ /* 0x000fe200078e3cff */
[----:B-1----:R-:W-:Y:S06]  /*a1c0*/  @!P0 BRA `(.L_x_3946) ;  /* 0x0000000000048947 */ /* 0x002fec0003800000 */
[----:B------:R-:W-:Y:S01]  /*a1d0*/  BPT.TRAP 0x1 ;  /* 0x000000040000795c */ /* 0x000fe20000300000 */
.L_x_3946:
[----:B------:R-:W-:Y:S01]  /*a1e0*/  IMAD R216, R18, 0x8, R2 ;  /* 0x0000000812d87824 */ /* 0x000fe200078e0202 */
[----:B------:R-:W-:-:S04]  /*a1f0*/  SHF.L.U32 R20, R22, 0x1f, RZ ;  /* 0x0000001f16147819 */ /* 0x000fc800000006ff */
[----:B------:R0:W1:Y:S01]  /*a200*/  SYNCS.PHASECHK.TRANS64.TRYWAIT P3, [R216+URZ+0x28c30], R20 ;  /* 0x028c3014d80075a7 */ /* 0x000062000806017f */
[----:B------:R-:W-:Y:S05]  /*a210*/  @!P0 BRA `(.L_x_3947) ;  /* 0x0000000000048947 */ /* 0x000fea0003800000 */
[----:B------:R-:W-:Y:S01]  /*a220*/  BPT.TRAP 0x1 ;  /* 0x000000040000795c */ /* 0x000fe20000300000 */
.L_x_3947:
[----:B------:R-:W-:Y:S01]  /*a230*/  VIADD R12, R2, 0x20400 ;  /* 0x00020400020c7836 */ /* 0x000fe20000000000 */
[----:B------:R-:W-:Y:S01]  /*a240*/  BSSY B1, `(.L_x_3948) ;  /* 0x0000009000017945 */ /* 0x000fe20003800000 */
[----:B------:R-:W-:Y:S02]  /*a250*/  IMAD R154, R18, 0x200, R0 ;  /* 0x00000200129a7824 */ /* 0x000fe400078e0200 */
[----:B------:R-:W-:Y:S01]  /*a260*/  IMAD.MOV.U32 R155, RZ, RZ, 0x40000040 ;  /* 0x40000040ff9b7424 */ /* 0x000fe200078e00ff */
[----:B------:R-:W-:-:S04]  /*a270*/  SHF.R.U32.HI R12, RZ, 0x4, R12 ;  /* 0x00000004ff0c7819 */ /* 0x000fc8000001160c */
[----:B------:R-:W-:-:S04]  /*a280*/  LOP3.LUT R12, R12, 0x3fff, RZ, 0xc0, !PT ;  /* 0x00003fff0c0c7812 */ /* 0x000fc800078ec0ff */
[----:B------:R-:W-:Y:S01]  /*a290*/  LOP3.LUT R12, R12, 0x10000, RZ, 0xfc, !PT ;  /* 0x000100000c0c7812 */ /* 0x000fe200078efcff */
[----:B-1----:R-:W-:Y:S06]  /*a2a0*/  @P3 BRA `(.L_x_3949) ;  /* 0x0000000000083947 */ /* 0x002fec0003800000 */
[----:B------:R-:W1:Y:S02]  /*a2b0*/  SYNCS.PHASECHK.TRANS64.TRYWAIT P3, [R216+URZ+0x28c30], R20 ;  /* 0x028c3014d80075a7 */ /* 0x000e64000806017f */
[----:B-1----:R-:W-:Y:S05]  /*a2c0*/  @!P3 BRA `(.L_x_3950) ;  /* 0x000000e4007cb947 */ /* 0x002fea0003800000 */
.L_x_3949:
[----:B------:R-:W-:Y:S05]  /*a2d0*/  BSYNC B1 ;  /* 0x0000000000017941 */ /* 0x000fea0003800000 */
.L_x_3948:
[----:B------:R-:W-:Y:S01]  /*a2e0*/  IMAD.MOV.U32 R13, RZ, RZ, 0x40000040 ;  /* 0x40000040ff0d7424 */ /* 0x000fe200078e00ff */
[----:B------:R-:W-:Y:S01]  /*a2f0*/  R2UR UR4, R12 ;  /* 0x000000000c0472ca */ /* 0x000fe200000e0000 */
[C---:B------:R-:W-:Y:S01]  /*a300*/  VIADD R152, R154.reuse, 0x2 ;  /* 0x000000029a987836 */ /* 0x040fe20000000000 */
[C---:B------:R-:W-:Y:S01]  /*a310*/  R2UR UR6, R154.reuse ;  /* 0x000000009a0672ca */ /* 0x040fe200000e0000 */
[C---:B------:R-:W-:Y:S01]  /*a320*/  VIADD R12, R154.reuse, 0x4 ;  /* 0x000000049a0c7836 */ /* 0x040fe20000000000 */
[----:B------:R-:W-:Y:S01]  /*a330*/  R2UR UR7, R155 ;  /* 0x000000009b0772ca */ /* 0x000fe200000e0000 */
[----:B------:R-:W-:Y:S01]  /*a340*/  VIADD R154, R154, 0x6 ;  /* 0x000000069a9a7836 */ /* 0x000fe20000000000 */
[----:B------:R-:W-:Y:S01]  /*a350*/  R2UR UR5, R13 ;  /* 0x000000000d0572ca */ /* 0x000fe200000e0000 */
[----:B------:R-:W-:Y:S01]  /*a360*/  IMAD.MOV.U32 R153, RZ, RZ, 0x40000040 ;  /* 0x40000040ff997424 */ /* 0x000fe200078e00ff */
[----:B------:R-:W-:Y:S01]  /*a370*/  R2UR UR10, R152 ;  /* 0x00000000980a72ca */ /* 0x000fe200000e0000 */
[----:B------:R-:W-:Y:S01]  /*a380*/  IMAD.MOV.U32 R155, RZ, RZ, 0x40000040 ;  /* 0x40000040ff9b7424 */ /* 0x000fe200078e00ff */
[----:B------:R-:W-:-:S02]  /*a390*/  R2UR UR18, R154 ;  /* 0x000000009a1272ca */ /* 0x000fc400000e0000 */
[----:B------:R-:W-:Y:S02]  /*a3a0*/  R2UR UR11, R153 ;  /* 0x00000000990b72ca */ /* 0x000fe400000e0000 */
[----:B------:R-:W-:Y:S02]  /*a3b0*/  R2UR UR19, R155 ;  /* 0x000000009b1372ca */ /* 0x000fe400000e0000 */
[----:B--2---:R-:W-:Y:S01]  /*a3c0*/  WARPGROUP.ARRIVE ;  /* 0x00000000000079c5 */ /* 0x004fe20000000000 */
[----:B------:R-:W-:Y:S02]  /*a3d0*/  R2UR UR8, R8 ;  /* 0x00000000080872ca */ /* 0x000fe400000e0000 */
[----:B------:R-:W-:Y:S02]  /*a3e0*/  R2UR UR9, R9 ;  /* 0x00000000090972ca */ /* 0x000fe400000e0000 */
[----:B------:R-:W-:Y:S01]  /*a3f0*/  R2UR UR14, R12 ;  /* 0x000000000c0e72ca */ /* 0x000fe200000e0000 */
[----:B------:R-:W-:Y:S01]  /*a400*/  HGMMA.64x64x16.F32.BF16 R152, gdesc[UR4], RZ, !UPT, gsb0 ;  /* 0x00e00000049879f0 */ /* 0x000fe2000c0018ff */
[----:B------:R-:W-:-:S02]  /*a410*/  R2UR UR15, R13 ;  /* 0x000000000d0f72ca */ /* 0x000fc400000e0000 */
[----:B------:R-:W-:Y:S02]  /*a420*/  R2UR UR12, R6 ;  /* 0x00000000060c72ca */ /* 0x000fe400000e0000 */
[----:B------:R-:W-:Y:S02]  /*a430*/  R2UR UR13, R7 ;  /* 0x00000000070d72ca */ /* 0x000fe400000e0000 */
[----:B------:R-:W-:Y:S02]  /*a440*/  R2UR UR16, R4 ;  /* 0x00000000041072ca */ /* 0x000fe400000e0000 */
[----:B------:R-:W-:Y:S01]  /*a450*/  R2UR UR17, R5 ;  /* 0x00000000051172ca */ /* 0x000fe200000e0000 */
        /* <DEDUP_REMOVED lines=49> */
[----:B----4-:R-:W-:-:S07]  /*a770*/  FMNMX.FTZ R12, R153, R12, !PT ;  /* 0x0000000c990c7209 */ /* 0x010fce0007810000 */
[----:B------:R-:W4:Y:S01]  /*a780*/  MUFU.TANH R160, R160 ;  /* 0x000000a000a07308 */ /* 0x000f220000002400 */
[----:B--2---:R-:W-:-:S07]  /*a790*/  FMNMX.FTZ R12, R156, R12, !PT ;  /* 0x0000000c9c0c7209 */ /* 0x004fce0007810000 */
[----:B------:R-:W2:Y:S01]  /*a7a0*/  MUFU.TANH R161, R161 ;  /* 0x000000a100a17308 */ /* 0x000ea20000002400 */
[----:B---3--:R-:W-:-:S07]  /*a7b0*/  FMNMX.FTZ R12, R157, R12, !PT ;  /* 0x0000000c9d0c7209 */ /* 0x008fce0007810000 */
        /* <DEDUP_REMOVED lines=18> */
[----:B------:R-:W-:Y:S01]  /*a8e0*/  MUFU.TANH R154, R154 ;  /* 0x0000009a009a7308 */ /* 0x000fe20000002400 */
[----:B----4-:R-:W-:-:S07]  /*a8f0*/  FMNMX.FTZ R13, R177, R12, !PT ;  /* 0x0000000cb10d7209 */ /* 0x010fce0007810000 */
[----:B------:R-:W-:Y:S01]  /*a900*/  MUFU.TANH R155, R155 ;  /* 0x0000009b009b7308 */ /* 0x000fe20000002400 */
[----:B--2---:R-:W-:-:S05]  /*a910*/  FMNMX.FTZ R12, R180, R13, !PT ;  /* 0x0000000db40c7209 */ /* 0x004fca0007810000 */
[----:B------:R-:W2:Y:S02]  /*a920*/  SHFL.BFLY PT, R13, R12, 0x2, 0x1f ;  /* 0x0c401f000c0d7f89 */ /* 0x000ea400000e0000 */
[----:B------:R-:W-:Y:S08]  /*a930*/  MUFU.TANH R158, R158 ;  /* 0x0000009e009e7308 */ /* 0x000ff00000002400 */
[----:B------:R-:W-:Y:S08]  /*a940*/  MUFU.TANH R159, R159 ;  /* 0x0000009f009f7308 */ /* 0x000ff00000002400 */
[----:B------:R-:W-:Y:S01]  /*a950*/  MUFU.TANH R162, R162 ;  /* 0x000000a200a27308 */ /* 0x000fe20000002400 */
[----:B--2---:R-:W-:-:S07]  /*a960*/  FMNMX.FTZ R12, R12, R13, !PT ;  /* 0x0000000d0c0c7209 */ /* 0x004fce0007810000 */
[----:B------:R-:W-:Y:S01]  /*a970*/  MUFU.TANH R163, R163 ;  /* 0x000000a300a37308 */ /* 0x000fe20000002400 */
[----:B------:R-:W2:Y:S07]  /*a980*/  SHFL.BFLY PT, R13, R12, 0x1, 0x1f ;  /* 0x0c201f000c0d7f89 */ /* 0x000eae00000e0000 */
[----:B------:R-:W-:Y:S08]  /*a990*/  MUFU.TANH R166, R166 ;  /* 0x000000a600a67308 */ /* 0x000ff00000002400 */
[----:B------:R-:W-:Y:S08]  /*a9a0*/  MUFU.TANH R167, R167 ;  /* 0x000000a700a77308 */ /* 0x000ff00000002400 */
[----:B------:R-:W-:Y:S01]  /*a9b0*/  MUFU.TANH R170, R170 ;  /* 0x000000aa00aa7308 */ /* 0x000fe20000002400 */
[----:B--2---:R-:W-:Y:S01]  /*a9c0*/  FMNMX.FTZ R12, R12, R13, !PT ;  /* 0x0000000d0c0c7209 */ /* 0x004fe20007810000 */
[----:B------:R-:W-:-:S04]  /*a9d0*/  IMAD.U32 R13, RZ, RZ, UR36 ;  /* 0x00000024ff0d7e24 */ /* 0x000fc8000f8e00ff */
[C---:B------:R-:W-:Y:S01]  /*a9e0*/  FADD.FTZ R225, -R12.reuse, R225 ;  /* 0x000000e10ce17221 */ /* 0x040fe20000010100 */
[-C--:B------:R-:W-:Y:S01]  /*a9f0*/  FMUL.FTZ R181, R12, R13.reuse ;  /* 0x0000000d0cb57220 */ /* 0x080fe20000410000 */
[----:B------:R-:W-:Y:S02]  /*aa00*/  MUFU.TANH R171, R171 ;  /* 0x000000ab00ab7308 */ /* 0x000fe40000002400 */
[-C--:B------:R-:W-:Y:S01]  /*aa10*/  FMUL.FTZ R225, R225, R13.reuse ;  /* 0x0000000de1e17220 */ /* 0x080fe20000410000 */
[-CC-:B------:R-:W-:Y:S01]  /*aa20*/  FFMA.FTZ R14, R14, R13.reuse, -R181.reuse ;  /* 0x0000000d0e0e7223 */ /* 0x180fe200000108b5 */
[-CC-:B------:R-:W-:Y:S01]  /*aa30*/  FFMA.FTZ R152, R152, R13.reuse, -R181.reuse ;  /* 0x0000000d98987223 */ /* 0x180fe200000108b5 */
[-CC-:B------:R-:W-:Y:S01]  /*aa40*/  FFMA.FTZ R153, R153, R13.reuse, -R181.reuse ;  /* 0x0000000d99997223 */ /* 0x180fe200000108b5 */
[-CC-:B------:R-:W-:Y:S01]  /*aa50*/  FFMA.FTZ R156, R156, R13.reuse, -R181.reuse ;  /* 0x0000000d9c9c7223 */ /* 0x180fe200000108b5 */
[-CC-:B------:R-:W-:Y:S01]  /*aa60*/  FFMA.FTZ R157, R157, R13.reuse, -R181.reuse ;  /* 0x0000000d9d9d7223 */ /* 0x180fe200000108b5 */
[----:B------:R-:W2:Y:S01]  /*aa70*/  MUFU.EX2 R225, R225 ;  /* 0x000000e100e17308 */ /* 0x000ea20000000800 */
[-CC-:B------:R-:W-:Y:S01]  /*aa80*/  FFMA.FTZ R160, R160, R13.reuse, -R181.reuse ;  /* 0x0000000da0a07223 */ /* 0x180fe200000108b5 */
[-CC-:B------:R-:W-:Y:S01]  /*aa90*/  FFMA.FTZ R161, R161, R13.reuse, -R181.reuse ;  /* 0x0000000da1a17223 */ /* 0x180fe200000108b5 */
[-CC-:B------:R-:W-:Y:S01]  /*aaa0*/  FFMA.FTZ R164, R164, R13.reuse, -R181.reuse ;  /* 0x0000000da4a47223 */ /* 0x180fe200000108b5 */
[-CC-:B------:R-:W-:Y:S01]  /*aab0*/  FFMA.FTZ R165, R165, R13.reuse, -R181.reuse ;  /* 0x0000000da5a57223 */ /* 0x180fe200000108b5 */
[-CC-:B------:R-:W-:Y:S01]  /*aac0*/  FFMA.FTZ R168, R168, R13.reuse, -R181.reuse ;  /* 0x0000000da8a87223 */ /* 0x180fe200000108b5 */
[-CC-:B------:R-:W-:Y:S01]  /*aad0*/  FFMA.FTZ R169, R169, R13.reuse, -R181.reuse ;  /* 0x0000000da9a97223 */ /* 0x180fe200000108b5 */
[-CC-:B------:R-:W-:Y:S01]  /*aae0*/  FFMA.FTZ R172, R172, R13.reuse, -R181.reuse ;  /* 0x0000000dacac7223 */ /* 0x180fe200000108b5 */
[----:B------:R-:W3:Y:S01]  /*aaf0*/  MUFU.EX2 R14, R14 ;  /* 0x0000000e000e7308 */ /* 0x000ee20000000800 */
[-CC-:B------:R-:W-:Y:S01]  /*ab00*/  FFMA.FTZ R173, R173, R13.reuse, -R181.reuse ;  /* 0x0000000dadad7223 */ /* 0x180fe200000108b5 */
[-CC-:B------:R-:W-:Y:S01]  /*ab10*/  FFMA.FTZ R176, R176, R13.reuse, -R181.reuse ;  /* 0x0000000db0b07223 */ /* 0x180fe200000108b5 */
[-CC-:B------:R-:W-:Y:S01]  /*ab20*/  FFMA.FTZ R177, R177, R13.reuse, -R181.reuse ;  /* 0x0000000db1b17223 */ /* 0x180fe200000108b5 */
[----:B------:R-:W-:-:S04]  /*ab30*/  FFMA.FTZ R180, R180, R13, -R181 ;  /* 0x0000000db4b47223 */ /* 0x000fc800000108b5 */
[----:B------:R-:W4:Y:S01]  /*ab40*/  MUFU.EX2 R152, R152 ;  /* 0x0000009800987308 */ /* 0x000f220000000800 */
[-C--:B--2---:R-:W-:Y:S01]  /*ab50*/  FMUL.FTZ R24, R24, R225.reuse ;  /* 0x000000e118187220 */ /* 0x084fe20000410000 */
[-C--:B------:R-:W-:Y:S01]  /*ab60*/  FMUL.FTZ R25, R25, R225.reuse ;  /* 0x000000e119197220 */ /* 0x080fe20000410000 */
[-C--:B------:R-:W-:Y:S01]  /*ab70*/  FMUL.FTZ R28, R28, R225.reuse ;  /* 0x000000e11c1c7220 */ /* 0x080fe20000410000 */
[-C--:B------:R-:W-:Y:S01]  /*ab80*/  FMUL.FTZ R29, R29, R225.reuse ;  /* 0x000000e11d1d7220 */ /* 0x080fe20000410000 */
[-C--:B------:R-:W-:Y:S01]  /*ab90*/  FMUL.FTZ R32, R32, R225.reuse ;  /* 0x000000e120207220 */ /* 0x080fe20000410000 */
[-C--:B------:R-:W-:Y:S01]  /*aba0*/  FMUL.FTZ R33, R33, R225.reuse ;  /* 0x000000e121217220 */ /* 0x080fe20000410000 */
[----:B------:R-:W-:Y:S01]  /*abb0*/  FMUL.FTZ R36, R36, R225 ;  /* 0x000000e124247220 */ /* 0x000fe20000410000 */
[----:B------:R-:W2:Y:S01]  /*abc0*/  MUFU.TANH R174, R174 ;  /* 0x000000ae00ae7308 */ /* 0x000ea20000002400 */
[----:B---3--:R-:W-:Y:S01]  /*abd0*/  FFMA.FTZ R3, R225, R3, R14 ;  /* 0x00000003e1037223 */ /* 0x008fe2000001000e */
[-C--:B------:R-:W-:Y:S01]  /*abe0*/  FMUL.FTZ R37, R37, R225.reuse ;  /* 0x000000e125257220 */ /* 0x080fe20000410000 */
[-C--:B------:R-:W-:Y:S01]  /*abf0*/  FMUL.FTZ R40, R40, R225.reuse ;  /* 0x000000e128287220 */ /* 0x080fe20000410000 */
[-C--:B------:R-:W-:Y:S01]  /*ac00*/  FMUL.FTZ R41, R41, R225.reuse ;  /* 0x000000e129297220 */ /* 0x080fe20000410000 */
[-C--:B------:R-:W-:Y:S01]  /*ac10*/  FMUL.FTZ R44, R44, R225.reuse ;  /* 0x000000e12c2c7220 */ /* 0x080fe20000410000 */
[-C--:B------:R-:W-:Y:S01]  /*ac20*/  FMUL.FTZ R45, R45, R225.reuse ;  /* 0x000000e12d2d7220 */ /* 0x080fe20000410000 */
[----:B------:R-:W-:Y:S01]  /*ac30*/  FMUL.FTZ R48, R48, R225 ;  /* 0x000000e130307220 */ /* 0x000fe20000410000 */
[----:B------:R-:W3:Y:S01]  /*ac40*/  MUFU.TANH R175, R175 ;  /* 0x000000af00af7308 */ /* 0x000ee20000002400 */
[C---:B----4-:R-:W-:Y:S01]  /*ac50*/  FADD.FTZ R3, R152.reuse, R3 ;  /* 0x0000000398037221 */ /* 0x050fe20000010000 */
[----:B------:R-:W-:Y:S01]  /*ac60*/  F2FP.BF16.F32.PACK_AB R152, R152, R14 ;  /* 0x0000000e9898723e */ /* 0x000fe200000010ff */
[----:B------:R-:W-:-:S02]  /*ac70*/  @!P1 VIADD R14, R216, 0x28c40 ;  /* 0x00028c40d80e9836 */ /* 0x000fc40000000000 */
[-C--:B------:R-:W-:Y:S01]  /*ac80*/  FMUL.FTZ R49, R49, R225.reuse ;  /* 0x000000e131317220 */ /* 0x080fe20000410000 */
[-C--:B------:R-:W-:Y:S01]  /*ac90*/  FMUL.FTZ R52, R52, R225.reuse ;  /* 0x000000e134347220 */ /* 0x080fe20000410000 */
[-C--:B------:R-:W-:Y:S01]  /*aca0*/  FMUL.FTZ R53, R53, R225.reuse ;  /* 0x000000e135357220 */ /* 0x080fe20000410000 */
[-C--:B------:R-:W-:Y:S01]  /*acb0*/  FMUL.FTZ R56, R56, R225.reuse ;  /* 0x000000e138387220 */ /* 0x080fe20000410000 */
[----:B------:R-:W-:Y:S01]  /*acc0*/  @!P1 PRMT R14, RZ, 0x654, R14 ;  /* 0x00000654ff0e9816 */ /* 0x000fe2000000000e */
[----:B------:R-:W4:Y:S01]  /*acd0*/  MUFU.TANH R178, R178 ;  /* 0x000000b200b27308 */ /* 0x000f220000002400 */
[-C--:B------:R-:W-:Y:S01]  /*ace0*/  FMUL.FTZ R57, R57, R225.reuse ;  /* 0x000000e139397220 */ /* 0x080fe20000410000 */
[-C--:B------:R-:W-:Y:S01]  /*acf0*/  FMUL.FTZ R60, R60, R225.reuse ;  /* 0x000000e13c3c7220 */ /* 0x080fe20000410000 */
[----:B------:R5:W-:Y:S01]  /*ad00*/  @!P1 SYNCS.ARRIVE.TRANS64.RED.A1T0 RZ, [R14+URZ], RZ ;  /* 0x000000ff0eff99a7 */ /* 0x000be2000810043f */
[-C--:B------:R-:W-:Y:S01]  /*ad10*/  FMUL.FTZ R61, R61, R225.reuse ;  /* 0x000000e13d3d7220 */ /* 0x080fe20000410000 */
[-C--:B------:R-:W-:Y:S01]  /*ad20*/  FMUL.FTZ R64, R64, R225.reuse ;  /* 0x000000e140407220 */ /* 0x080fe20000410000 */
[-C--:B------:R-:W-:Y:S01]  /*ad30*/  FMUL.FTZ R65, R65, R225.reuse ;  /* 0x000000e141417220 */ /* 0x080fe20000410000 */
[-C--:B------:R-:W-:Y:S01]  /*ad40*/  FMUL.FTZ R68, R68, R225.reuse ;  /* 0x000000e144447220 */ /* 0x080fe20000410000 */
[----:B------:R-:W0:Y:S01]  /*ad50*/  MUFU.TANH R179, R179 ;  /* 0x000000b300b37308 */ /* 0x000e220000002400 */
[-C--:B------:R-:W-:Y:S01]  /*ad60*/  FMUL.FTZ R69, R69, R225.reuse ;  /* 0x000000e145457220 */ /* 0x080fe20000410000 */
[----:B------:R-:W-:Y:S01]  /*ad70*/  FMUL.FTZ R72, R72, R225 ;  /* 0x000000e148487220 */ /* 0x000fe20000410000 */
[----:B-----5:R-:W-:-:S02]  /*ad80*/  IMAD.MOV R14, RZ, RZ, -R194 ;  /* 0x000000ffff0e7224 */ /* 0x020fc400078e0ac2 */
[-C--:B------:R-:W-:Y:S01]  /*ad90*/  FMUL.FTZ R73, R73, R225.reuse ;  /* 0x000000e149497220 */ /* 0x080fe20000410000 */
[-C--:B------:R-:W-:Y:S01]  /*ada0*/  FMUL.FTZ R76, R76, R225.reuse ;  /* 0x000000e14c4c7220 */ /* 0x080fe20000410000 */
[-C--:B------:R-:W-:Y:S01]  /*adb0*/  FMUL.FTZ R77, R77, R225.reuse ;  /* 0x000000e14d4d7220 */ /* 0x080fe20000410000 */
[----:B------:R-:W-:Y:S01]  /*adc0*/  FMUL.FTZ R80, R80, R225 ;  /* 0x000000e150507220 */ /* 0x000fe20000410000 */
[----:B------:R-:W-:Y:S01]  /*add0*/  ISETP.NE.AND P3, PT, R193, R14, PT ;  /* 0x0000000ec100720c */ /* 0x000fe20003f65270 */
[----:B------:R-:W5:Y:S01]  /*ade0*/  MUFU.TANH R182, R182 ;  /* 0x000000b600b67308 */ /* 0x000f620000002400 */
[----:B------:R-:W-:Y:S01]  /*adf0*/  FMNMX.FTZ R14, R154, R21, !PT ;  /* 0x000000159a0e7209 */ /* 0x000fe20007810000 */
[-C--:B------:R-:W-:Y:S01]  /*ae00*/  FMUL.FTZ R81, R81, R225.reuse ;  /* 0x000000e151517220 */ /* 0x080fe20000410000 */
[-C--:B------:R-:W-:Y:S01]  /*ae10*/  FMUL.FTZ R84, R84, R225.reuse ;  /* 0x000000e154547220 */ /* 0x080fe20000410000 */
[-C--:B------:R-:W-:Y:S01]  /*ae20*/  FMUL.FTZ R85, R85, R225.reuse ;  /* 0x000000e155557220 */ /* 0x080fe20000410000 */
[----:B------:R-:W-:Y:S01]  /*ae30*/  FMNMX.FTZ R14, R155, R14, !PT ;  /* 0x0000000e9b0e7209 */ /* 0x000fe20007810000 */
[-C--:B------:R-:W-:Y:S01]  /*ae40*/  FMUL.FTZ R88, R88, R225.reuse ;  /* 0x000000e158587220 */ /* 0x080fe20000410000 */
[-C--:B------:R-:W-:Y:S01]  /*ae50*/  FMUL.FTZ R89, R89, R225.reuse ;  /* 0x000000e159597220 */ /* 0x080fe20000410000 */
[-C--:B------:R-:W-:Y:S01]  /*ae60*/  FMUL.FTZ R92, R92, R225.reuse ;  /* 0x000000e15c5c7220 */ /* 0x080fe20000410000 */
[----:B------:R-:W-:Y:S01]  /*ae70*/  FMNMX.FTZ R14, R158, R14, !PT ;  /* 0x0000000e9e0e7209 */ /* 0x000fe20007810000 */
[-C--:B------:R-:W-:Y:S01]  /*ae80*/  FMUL.FTZ R93, R93, R225.reuse ;  /* 0x000000e15d5d7220 */ /* 0x080fe20000410000 */
[-C--:B------:R-:W-:Y:S01]  /*ae90*/  FMUL.FTZ R96, R96, R225.reuse ;  /* 0x000000e160607220 */ /* 0x080fe20000410000 */
[----:B------:R-:W-:Y:S01]  /*aea0*/  @!P3 IMAD R181, R224, 0x40, R191 ;  /* 0x00000040e0b5b824 */ /* 0x000fe200078e02bf */
[----:B------:R-:W-:Y:S01]  /*aeb0*/  FMNMX.FTZ R14, R159, R14, !PT ;  /* 0x0000000e9f0e7209 */ /* 0x000fe20007810000 */
[-C--:B------:R-:W-:Y:S01]  /*aec0*/  FMUL.FTZ R97, R97, R225.reuse ;  /* 0x000000e161617220 */ /* 0x080fe20000410000 */
[-C--:B------:R-:W-:Y:S01]  /*aed0*/  FMUL.FTZ R100, R100, R225.reuse ;  /* 0x000000e164647220 */ /* 0x080fe20000410000 */
[----:B------:R-:W-:Y:S01]  /*aee0*/  @!P3 IMAD R181, R181, 0x4, R2 ;  /* 0x00000004b5b5b824 */ /* 0x000fe200078e0202 */
        /* <DEDUP_REMOVED lines=24> */
[----:B--2---:R-:W-:Y:S01]  /*b070*/  FMNMX.FTZ R14, R174, R14, !PT ;  /* 0x0000000eae0e7209 */ /* 0x004fe20007810000 */
        /* <DEDUP_REMOVED lines=8> */
[----:B------:R-:W2:Y:S08]  /*b100*/  MUFU.TANH R183, R183 ;  /* 0x000000b700b77308 */ /* 0x000eb00000002400 */
[----:B------:R-:W1:Y:S01]  /*b110*/  MUFU.EX2 R153, R153 ;  /* 0x0000009900997308 */ /* 0x000e620000000800 */
[----:B---3--:R-:W-:-:S04]  /*b120*/  FMNMX.FTZ R225, R175, R14, !PT ;  /* 0x0000000eafe17209 */ /* 0x008fc80007810000 */
[----:B----4-:R-:W-:-:S03]  /*b130*/  FMNMX.FTZ R14, R178, R225, !PT ;  /* 0x000000e1b20e7209 */ /* 0x010fc60007810000 */
[----:B------:R-:W3:Y:S01]  /*b140*/  MUFU.EX2 R156, R156 ;  /* 0x0000009c009c7308 */ /* 0x000ee20000000800 */
[----:B0-----:R-:W-:-:S04]  /*b150*/  FMNMX.FTZ R225, R179, R14, !PT ;  /* 0x0000000eb3e17209 */ /* 0x001fc80007810000 */
[----:B-----5:R-:W-:-:S03]  /*b160*/  FMNMX.FTZ R14, R182, R225, !PT ;  /* 0x000000e1b60e7209 */ /* 0x020fc60007810000 */
[----:B------:R-:W0:Y:S01]  /*b170*/  MUFU.EX2 R157, R157 ;  /* 0x0000009d009d7308 */ /* 0x000e220000000800 */
[----:B--2---:R-:W-:Y:S01]  /*b180*/  FMNMX.FTZ R14, R183, R14, !PT ;  /* 0x0000000eb70e7209 */ /* 0x004fe20007810000 */
[----:B-1----:R-:W-:-:S04]  /*b190*/  FADD.FTZ R3, R153, R3 ;  /* 0x0000000399037221 */ /* 0x002fc80000010000 */
[----:B------:R-:W1:Y:S02]  /*b1a0*/  SHFL.BFLY PT, R224, R14, 0x2, 0x1f ;  /* 0x0c401f000ee07f89 */ /* 0x000e6400000e0000 */
[----:B------:R-:W2:Y:S01]  /*b1b0*/  MUFU.EX2 R160, R160 ;  /* 0x000000a000a07308 */ /* 0x000ea20000000800 */
[----:B---3--:R-:W-:-:S07]  /*b1c0*/  FADD.FTZ R236, R156, R3 ;  /* 0x000000039cec7221 */ /* 0x008fce0000010000 */
[----:B------:R-:W3:Y:S01]  /*b1d0*/  MUFU.EX2 R161, R161 ;  /* 0x000000a100a17308 */ /* 0x000ee20000000800 */
[----:B0-----:R-:W-:-:S07]  /*b1e0*/  FADD.FTZ R3, R157, R236 ;  /* 0x000000ec9d037221 */ /* 0x001fce0000010000 */
[----:B------:R-:W-:Y:S01]  /*b1f0*/  MUFU.EX2 R164, R164 ;  /* 0x000000a400a47308 */ /* 0x000fe20000000800 */
[----:B--2---:R-:W-:Y:S01]  /*b200*/  FADD.FTZ R236, R160, R3 ;  /* 0x00000003a0ec7221 */ /* 0x004fe20000010000 */
[----:B-1----:R-:W-:-:S06]  /*b210*/  FMNMX.FTZ R14, R14, R224, !PT ;  /* 0x000000e00e0e7209 */ /* 0x002fcc0007810000 */
[----:B------:R-:W-:Y:S01]  /*b220*/  MUFU.EX2 R165, R165 ;  /* 0x000000a500a57308 */ /* 0x000fe20000000800 */
[----:B---3--:R-:W-:Y:S01]  /*b230*/  FADD.FTZ R3, R161, R236 ;  /* 0x000000eca1037221 */ /* 0x008fe20000010000 */
[----:B------:R-:W0:Y:S06]  /*b240*/  SHFL.BFLY PT, R224, R14, 0x1, 0x1f ;  /* 0x0c201f000ee07f89 */ /* 0x000e2c00000e0000 */
[----:B------:R-:W-:Y:S08]  /*b250*/  MUFU.EX2 R168, R168 ;  /* 0x000000a800a87308 */ /* 0x000ff00000000800 */
[----:B------:R-:W-:Y:S08]  /*b260*/  MUFU.EX2 R169, R169 ;  /* 0x000000a900a97308 */ /* 0x000ff00000000800 */
[----:B------:R-:W-:Y:S01]  /*b270*/  MUFU.EX2 R172, R172 ;  /* 0x000000ac00ac7308 */ /* 0x000fe20000000800 */
[----:B0-----:R-:W-:-:S05]  /*b280*/  FMNMX.FTZ R14, R14, R224, !PT ;  /* 0x000000e00e0e7209 */ /* 0x001fca0007810000 */
[----:B------:R-:W-:Y:S02]  /*b290*/  FADD.FTZ R21, -R14, R21 ;  /* 0x000000150e157221 */ /* 0x000fe40000010100 */
[----:B------:R-:W-:Y:S02]  /*b2a0*/  MUFU.EX2 R173, R173 ;  /* 0x000000ad00ad7308 */ /* 0x000fe40000000800 */
[----:B------:R-:W-:-:S06]  /*b2b0*/  FMUL.FTZ R21, R21, R13 ;  /* 0x0000000d15157220 */ /* 0x000fcc0000410000 */
[----:B------:R-:W-:Y:S08]  /*b2c0*/  MUFU.EX2 R176, R176 ;  /* 0x000000b000b07308 */ /* 0x000ff00000000800 */
[----:B------:R-:W0:Y:S08]  /*b2d0*/  MUFU.EX2 R21, R21 ;  /* 0x0000001500157308 */ /* 0x000e300000000800 */
[----:B------:R-:W-:Y:S01]  /*b2e0*/  MUFU.EX2 R177, R177 ;  /* 0x000000b100b17308 */ /* 0x000fe20000000800 */
[----:B0-----:R0:W-:Y:S01]  /*b2f0*/  @!P3 STS [R181+0x28820], R21 ;  /* 0x02882015b500b388 */ /* 0x0011e20000000800 */
        /* <DEDUP_REMOVED lines=9> */
[----:B0-----:R-:W-:Y:S01]  /*b390*/  FMUL.FTZ R181, R14, R13 ;  /* 0x0000000d0eb57220 */ /* 0x001fe20000410000 */
[-C--:B------:R-:W-:Y:S01]  /*b3a0*/  FMUL.FTZ R43, R43, R21.reuse ;  /* 0x000000152b2b7220 */ /* 0x080fe20000410000 */
[-C--:B------:R-:W-:Y:S01]  /*b3b0*/  FMUL.FTZ R46, R46, R21.reuse ;  /* 0x000000152e2e7220 */ /* 0x080fe20000410000 */
[----:B------:R-:W-:Y:S01]  /*b3c0*/  FMUL.FTZ R47, R47, R21 ;  /* 0x000000152f2f7220 */ /* 0x000fe20000410000 */
        /* <DEDUP_REMOVED lines=12> */
[----:B------:R0:W1:Y:S01]  /*b490*/  MUFU.EX2 R180, R154 ;  /* 0x0000009a00b47308 */ /* 0x0000620000000800 */
[-CC-:B------:R-:W-:Y:S01]  /*b4a0*/  FFMA.FTZ R175, R175, R13.reuse, -R181.reuse ;  /* 0x0000000dafaf7223 */ /* 0x180fe200000108b5 */
[-CC-:B------:R-:W-:Y:S01]  /*b4b0*/  FFMA.FTZ R178, R178, R13.reuse, -R181.reuse ;  /* 0x0000000db2b27223 */ /* 0x180fe200000108b5 */
[-CC-:B------:R-:W-:Y:S01]  /*b4c0*/  FFMA.FTZ R179, R179, R13.reuse, -R181.reuse ;  /* 0x0000000db3b37223 */ /* 0x180fe200000108b5 */
[-CC-:B------:R-:W-:Y:S01]  /*b4d0*/  FFMA.FTZ R182, R182, R13.reuse, -R181.reuse ;  /* 0x0000000db6b67223 */ /* 0x180fe200000108b5 */
[----:B------:R-:W-:Y:S01]  /*b4e0*/  FFMA.FTZ R181, R183, R13, -R181 ;  /* 0x0000000db7b57223 */ /* 0x000fe200000108b5 */
[-C--:B------:R-:W-:Y:S01]  /*b4f0*/  FMUL.FTZ R50, R50, R21.reuse ;  /* 0x0000001532327220 */ /* 0x080fe20000410000 */
[----:B------:R-:W-:Y:S01]  /*b500*/  FMUL.FTZ R51, R51, R21 ;  /* 0x0000001533337220 */ /* 0x000fe20000410000 */
[----:B------:R-:W2:Y:S01]  /*b510*/  MUFU.EX2 R155, R155 ;  /* 0x0000009b009b7308 */ /* 0x000ea20000000800 */
[----:B0-----:R-:W-:Y:S01]  /*b520*/  F2FP.BF16.F32.PACK_AB R154, R156, R153 ;  /* 0x000000999c9a723e */ /* 0x001fe200000010ff */
[----:B------:R-:W-:Y:S01]  /*b530*/  FMUL.FTZ R54, R54, R21 ;  /* 0x0000001536367220 */ /* 0x000fe20000410000 */
[----:B------:R-:W-:Y:S01]  /*b540*/  F2FP.BF16.F32.PACK_AB R156, R160, R157 ;  /* 0x0000009da09c723e */ /* 0x000fe200000010ff */
[----:B------:R-:W-:Y:S01]  /*b550*/  FADD.FTZ R160, R164, R3 ;  /* 0x00000003a4a07221 */ /* 0x000fe20000010000 */
[-C--:B------:R-:W-:Y:S01]  /*b560*/  FMUL.FTZ R55, R55, R21.reuse ;  /* 0x0000001537377220 */ /* 0x080fe20000410000 */
[-C--:B------:R-:W-:Y:S01]  /*b570*/  FMUL.FTZ R58, R58, R21.reuse ;  /* 0x000000153a3a7220 */ /* 0x080fe20000410000 */
[----:B------:R-:W-:Y:S01]  /*b580*/  FMUL.FTZ R59, R59, R21 ;  /* 0x000000153b3b7220 */ /* 0x000fe20000410000 */
[----:B------:R0:W3:Y:S01]  /*b590*/  MUFU.EX2 R183, R158 ;  /* 0x0000009e00b77308 */ /* 0x0000e20000000800 */
[----:B------:R-:W-:Y:S01]  /*b5a0*/  FADD.FTZ R3, R165, R160 ;  /* 0x000000a0a5037221 */ /* 0x000fe20000010000 */
[----:B-1----:R-:W-:Y:S01]  /*b5b0*/  FFMA.FTZ R10, R21, R10, R180 ;  /* 0x0000000a150a7223 */ /* 0x002fe200000100b4 */
[----:B------:R-:W-:Y:S01]  /*b5c0*/  F2FP.BF16.F32.PACK_AB R160, R168, R165 ;  /* 0x000000a5a8a0723e */ /* 0x000fe200000010ff */
[-C--:B------:R-:W-:Y:S01]  /*b5d0*/  FMUL.FTZ R62, R62, R21.reuse ;  /* 0x000000153e3e7220 */ /* 0x080fe20000410000 */
[-C--:B------:R-:W-:Y:S01]  /*b5e0*/  FMUL.FTZ R63, R63, R21.reuse ;  /* 0x000000153f3f7220 */ /* 0x080fe20000410000 */
[-C--:B------:R-:W-:Y:S01]  /*b5f0*/  FMUL.FTZ R66, R66, R21.reuse ;  /* 0x0000001542427220 */ /* 0x080fe20000410000 */
[----:B------:R-:W-:Y:S01]  /*b600*/  FMUL.FTZ R67, R67, R21 ;  /* 0x0000001543437220 */ /* 0x000fe20000410000 */
[----:B------:R-:W1:Y:S01]  /*b610*/  MUFU.EX2 R159, R159 ;  /* 0x0000009f009f7308 */ /* 0x000e620000000800 */
[C---:B--2---:R-:W-:Y:S01]  /*b620*/  FADD.FTZ R10, R155.reuse, R10 ;  /* 0x0000000a9b0a7221 */ /* 0x044fe20000010000 */
[----:B0-----:R-:W-:Y:S01]  /*b630*/  F2FP.BF16.F32.PACK_AB R158, R164, R161 ;  /* 0x000000a1a49e723e */ /* 0x001fe200000010ff */
[-C--:B------:R-:W-:Y:S01]  /*b640*/  FMUL.FTZ R70, R70, R21.reuse ;  /* 0x0000001546467220 */ /* 0x080fe20000410000 */
[----:B------:R-:W-:Y:S01]  /*b650*/  F2FP.BF16.F32.PACK_AB R153, R155, R180 ;  /* 0x000000b49b99723e */ /* 0x000fe200000010ff */
[-C--:B------:R-:W-:Y:S01]  /*b660*/  FMUL.FTZ R71, R71, R21.reuse ;  /* 0x0000001547477220 */ /* 0x080fe20000410000 */
[-C--:B------:R-:W-:Y:S01]  /*b670*/  FMUL.FTZ R74, R74, R21.reuse ;  /* 0x000000154a4a7220 */ /* 0x080fe20000410000 */
[-C--:B------:R-:W-:Y:S01]  /*b680*/  FMUL.FTZ R75, R75, R21.reuse ;  /* 0x000000154b4b7220 */ /* 0x080fe20000410000 */
[----:B------:R0:W2:Y:S01]  /*b690*/  MUFU.EX2 R225, R162 ;  /* 0x000000a200e17308 */ /* 0x0000a20000000800 */
[----:B---3--:R-:W-:Y:S01]  /*b6a0*/  FADD.FTZ R10, R183, R10 ;  /* 0x0000000ab70a7221 */ /* 0x008fe20000010000 */
[-C--:B------:R-:W-:Y:S01]  /*b6b0*/  FMUL.FTZ R78, R78, R21.reuse ;  /* 0x000000154e4e7220 */ /* 0x080fe20000410000 */
[-C--:B------:R-:W-:Y:S01]  /*b6c0*/  FMUL.FTZ R79, R79, R21.reuse ;  /* 0x000000154f4f7220 */ /* 0x080fe20000410000 */
[-C--:B------:R-:W-:Y:S01]  /*b6d0*/  FMUL.FTZ R82, R82, R21.reuse ;  /* 0x0000001552527220 */ /* 0x080fe20000410000 */
[-C--:B------:R-:W-:Y:S01]  /*b6e0*/  FMUL.FTZ R83, R83, R21.reuse ;  /* 0x0000001553537220 */ /* 0x080fe20000410000 */
[-C--:B------:R-:W-:Y:S01]  /*b6f0*/  FMUL.FTZ R86, R86, R21.reuse ;  /* 0x0000001556567220 */ /* 0x080fe20000410000 */
[----:B------:R-:W-:Y:S01]  /*b700*/  FMUL.FTZ R87, R87, R21 ;  /* 0x0000001557577220 */ /* 0x000fe20000410000 */
[----:B------:R-:W3:Y:S01]  /*b710*/  MUFU.EX2 R163, R163 ;  /* 0x000000a300a37308 */ /* 0x000ee20000000800 */
[----:B0-----:R-:W-:Y:S01]  /*b720*/  FADD.FTZ R162, R168, R3 ;  /* 0x00000003a8a27221 */ /* 0x001fe20000010000 */
[C---:B-1----:R-:W-:Y:S01]  /*b730*/  FADD.FTZ R10, R159.reuse, R10 ;  /* 0x0000000a9f0a7221 */ /* 0x042fe20000010000 */
[----:B------:R-:W-:Y:S01]  /*b740*/  F2FP.BF16.F32.PACK_AB R155, R159, R183 ;  /* 0x000000b79f9b723e */ /* 0x000fe200000010ff */
[----:B------:R-:W-:Y:S01]  /*b750*/  BAR.SYNC.DEFER_BLOCKING 0xf, 0x100 ;  /* 0x03c4000000007b1d */ /* 0x000fe20000010000 */
[----:B------:R-:W-:Y:S01]  /*b760*/  FADD.FTZ R3, R169, R162 ;  /* 0x000000a2a9037221 */ /* 0x000fe20000010000 */
[----:B------:R-:W-:Y:S01]  /*b770*/  F2FP.BF16.F32.PACK_AB R162, R172, R169 ;  /* 0x000000a9aca2723e */ /* 0x000fe200000010ff */
[-C--:B------:R-:W-:Y:S01]  /*b780*/  FMUL.FTZ R90, R90, R21.reuse ;  /* 0x000000155a5a7220 */ /* 0x080fe20000410000 */
[-C--:B------:R-:W-:Y:S01]  /*b790*/  FMUL.FTZ R91, R91, R21.reuse ;  /* 0x000000155b5b7220 */ /* 0x080fe20000410000 */
[----:B------:R-:W-:Y:S01]  /*b7a0*/  FADD.FTZ R164, R172, R3 ;  /* 0x00000003aca47221 */ /* 0x000fe20000010000 */
[----:B------:R-:W0:Y:S01]  /*b7b0*/  MUFU.EX2 R224, R224 ;  /* 0x000000e000e07308 */ /* 0x000e220000000800 */
[----:B--2---:R-:W-:Y:S01]  /*b7c0*/  FADD.FTZ R10, R225, R10 ;  /* 0x0000000ae10a7221 */ /* 0x004fe20000010000 */
[----:B------:R-:W-:Y:S01]  /*b7d0*/  FMUL.FTZ R94, R94, R21 ;  /* 0x000000155e5e7220 */ /* 0x000fe20000410000 */
[----:B------:R-:W-:Y:S01]  /*b7e0*/  FADD.FTZ R3, R173, R164 ;  /* 0x000000a4ad037221 */ /* 0x000fe20000010000 */
[----:B------:R-:W-:Y:S01]  /*b7f0*/  F2FP.BF16.F32.PACK_AB R164, R176, R173 ;  /* 0x000000adb0a4723e */ /* 0x000fe200000010ff */
[-C--:B------:R-:W-:Y:S01]  /*b800*/  FMUL.FTZ R95, R95, R21.reuse ;  /* 0x000000155f5f7220 */ /* 0x080fe20000410000 */
[-C--:B------:R-:W-:Y:S01]  /*b810*/  FMUL.FTZ R98, R98, R21.reuse ;  /* 0x0000001562627220 */ /* 0x080fe20000410000 */
[----:B------:R-:W-:Y:S01]  /*b820*/  FADD.FTZ R168, R176, R3 ;  /* 0x00000003b0a87221 */ /* 0x000fe20000010000 */
[----:B------:R-:W1:Y:S01]  /*b830*/  MUFU.EX2 R167, R167 ;  /* 0x000000a700a77308 */ /* 0x000e620000000800 */
[----:B---3--:R-:W-:Y:S01]  /*b840*/  FADD.FTZ R157, R163, R10 ;  /* 0x0000000aa39d7221 */ /* 0x008fe20000010000 */
[-C--:B------:R-:W-:Y:S01]  /*b850*/  FMUL.FTZ R99, R99, R21.reuse ;  /* 0x0000001563637220 */ /* 0x080fe20000410000 */
[----:B------:R-:W-:Y:S01]  /*b860*/  FADD.FTZ R3, R177, R168 ;  /* 0x000000a8b1037221 */ /* 0x000fe20000010000 */
[-C--:B------:R-:W-:Y:S01]  /*b870*/  FMUL.FTZ R102, R102, R21.reuse ;  /* 0x0000001566667220 */ /* 0x080fe20000410000 */
[-C--:B------:R-:W-:Y:S01]  /*b880*/  FMUL.FTZ R103, R103, R21.reuse ;  /* 0x0000001567677220 */ /* 0x080fe20000410000 */
[----:B------:R-:W-:Y:S01]  /*b890*/  FMUL.FTZ R106, R106, R21 ;  /* 0x000000156a6a7220 */ /* 0x000fe20000410000 */
[----:B------:R-:W-:Y:S01]  /*b8a0*/  FADD.FTZ R3, R166, R3 ;  /* 0x00000003a6037221 */ /* 0x000fe20000010000 */
[----:B------:R-:W2:Y:S01]  /*b8b0*/  MUFU.EX2 R161, R170 ;  /* 0x000000aa00a17308 */ /* 0x000ea20000000800 */
[----:B0-----:R-:W-:Y:S01]  /*b8c0*/  FADD.FTZ R168, R224, R157 ;  /* 0x0000009de0a87221 */ /* 0x001fe20000010000 */
[----:B------:R-:W-:Y:S01]  /*b8d0*/  F2FP.BF16.F32.PACK_AB R157, R163, R225 ;  /* 0x000000e1a39d723e */ /* 0x000fe200000010ff */
[----:B------:R0:W-:Y:S01]  /*b8e0*/  STSM.16.M88.4 [R195+0x26800], R152 ;  /* 0x02680098c3007844 */ /* 0x0001e20000000200 */
[----:B------:R-:W-:Y:S01]  /*b8f0*/  F2FP.BF16.F32.PACK_AB R166, R166, R177 ;  /* 0x000000b1a6a6723e */ /* 0x000fe200000010ff */
        /* <DEDUP_REMOVED lines=20> */
[C---:B---3--:R-:W-:Y:S01]  /*ba40*/  FADD.FTZ R159, R171.reuse, R168 ;  /* 0x000000a8ab9f7221 */ /* 0x048fe20000010000 */
[----:B------:R-:W-:Y:S01]  /*ba50*/  F2FP.BF16.F32.PACK_AB R161, R171, R161 ;  /* 0x000000a1aba1723e */ /* 0x000fe200000010ff */
[-C--:B------:R-:W-:Y:S01]  /*ba60*/  FMUL.FTZ R138, R138, R21.reuse ;  /* 0x000000158a8a7220 */ /* 0x080fe20000410000 */
[-C--:B------:R-:W-:Y:S01]  /*ba70*/  FMUL.FTZ R139, R139, R21.reuse ;  /* 0x000000158b8b7220 */ /* 0x080fe20000410000 */
[-C--:B------:R-:W-:Y:S01]  /*ba80*/  FMUL.FTZ R142, R142, R21.reuse ;  /* 0x000000158e8e7220 */ /* 0x080fe20000410000 */
[-C--:B------:R-:W-:Y:S01]  /*ba90*/  FMUL.FTZ R143, R143, R21.reuse ;  /* 0x000000158f8f7220 */ /* 0x080fe20000410000 */
[-C--:B------:R-:W-:Y:S01]  /*baa0*/  FMUL.FTZ R146, R146, R21.reuse ;  /* 0x0000001592927220 */ /* 0x080fe20000410000 */
[----:B------:R-:W3:Y:S01]  /*bab0*/  MUFU.EX2 R165, R178 ;  /* 0x000000b200a57308 */ /* 0x000ee20000000800 */
[----:B-1----:R-:W-:Y:S01]  /*bac0*/  FADD.FTZ R168, R174, R159 ;  /* 0x0000009faea87221 */ /* 0x002fe20000010000 */
[----:B------:R-:W-:Y:S01]  /*bad0*/  F2FP.BF16.F32.PACK_AB R159, R167, R224 ;  /* 0x000000e0a79f723e */ /* 0x000fe200000010ff */
[-C--:B------:R-:W-:Y:S01]  /*bae0*/  FMUL.FTZ R147, R147, R21.reuse ;  /* 0x0000001593937220 */ /* 0x080fe20000410000 */
[-C--:B------:R-:W-:Y:S01]  /*baf0*/  FMUL.FTZ R150, R150, R21.reuse ;  /* 0x0000001596967220 */ /* 0x080fe20000410000 */
[----:B------:R-:W-:-:S02]  /*bb00*/  FMUL.FTZ R151, R151, R21 ;  /* 0x0000001597977220 */ /* 0x000fc40000410000 */
[----:B------:R0:W-:Y:S01]  /*bb10*/  STSM.16.M88.4 [R198], R156 ;  /* 0x0000009cc6007844 */ /* 0x0001e20000000200 */
[----:B------:R-:W1:Y:S01]  /*bb20*/  MUFU.EX2 R10, R179 ;  /* 0x000000b3000a7308 */ /* 0x000e620000000800 */
[----:B--2---:R-:W-:-:S07]  /*bb30*/  FADD.FTZ R168, R175, R168 ;  /* 0x000000a8afa87221 */ /* 0x004fce0000010000 */
[----:B------:R-:W2:Y:S01]  /*bb40*/  MUFU.EX2 R182, R182 ;  /* 0x000000b600b67308 */ /* 0x000ea20000000800 */
[----:B---3--:R-:W-:-:S07]  /*bb50*/  FADD.FTZ R163, R165, R168 ;  /* 0x000000a8a5a37221 */ /* 0x008fce0000010000 */
[----:B------:R-:W3:Y:S01]  /*bb60*/  MUFU.EX2 R181, R181 ;  /* 0x000000b500b57308 */ /* 0x000ee20000000800 */
[C---:B-1----:R-:W-:Y:S01]  /*bb70*/  FADD.FTZ R167, R10.reuse, R163 ;  /* 0x000000a30aa77221 */ /* 0x042fe20000010000 */
[----:B------:R-:W-:Y:S02]  /*bb80*/  F2FP.BF16.F32.PACK_AB R163, R175, R174 ;  /* 0x000000aeafa3723e */ /* 0x000fe400000010ff */
[----:B------:R-:W-:-:S03]  /*bb90*/  F2FP.BF16.F32.PACK_AB R165, R10, R165 ;  /* 0x000000a50aa5723e */ /* 0x000fc600000010ff */
[----:B------:R0:W-:Y:S01]  /*bba0*/  STSM.16.M88.4 [R196], R160 ;  /* 0x000000a0c4007844 */ /* 0x0001e20000000200 */
[----:B--2---:R-:W-:Y:S01]  /*bbb0*/  FADD.FTZ R168, R182, R167 ;  /* 0x000000a7b6a87221 */ /* 0x004fe20000010000 */
[----:B---3--:R-:W-:-:S03]  /*bbc0*/  F2FP.BF16.F32.PACK_AB R167, R181, R182 ;  /* 0x000000b6b5a7723e */ /* 0x008fc600000010ff */
[----:B------:R-:W-:Y:S02]  /*bbd0*/  FADD.FTZ R10, R181, R168 ;  /* 0x000000a8b50a7221 */ /* 0x000fe40000010000 */
[----:B------:R0:W-:Y:S01]  /*bbe0*/  STSM.16.M88.4 [R197], R164 ;  /* 0x000000a4c5007844 */ /* 0x0001e20000000200 */
[----:B------:R-:W-:Y:S05]  /*bbf0*/  @!P0 BRA `(.L_x_3951) ;  /* 0x0000000000048947 */ /* 0x000fea0003800000 */
[----:B------:R-:W-:Y:S01]  /*bc00*/  BPT.TRAP 0x1 ;  /* 0x000000040000795c */ /* 0x000fe20000300000 */
.L_x_3951:
[----:B------:R1:W2:Y:S01]  /*bc10*/  SYNCS.PHASECHK.TRANS64.TRYWAIT P3, [R216+URZ+0x28c50], R20 ;  /* 0x028c5014d80075a7 */ /* 0x0002a2000806017f */
[----:B------:R-:W-:Y:S05]  /*bc20*/  @!P0 BRA `(.L_x_3952) ;  /* 0x0000000000048947 */ /* 0x000fea0003800000 */
[----:B------:R-:W-:Y:S01]  /*bc30*/  BPT.TRAP 0x1 ;  /* 0x000000040000795c */ /* 0x000fe20000300000 */
.L_x_3952:
[----:B------:R-:W-:Y:S04]  /*bc40*/  BSSY B1, `(.L_x_3953) ;  /* 0x0000004000017945 */ /* 0x000fe80003800000 */
[----:B--2---:R-:W-:Y:S05]  /*bc50*/  @P3 BRA `(.L_x_3954) ;  /* 0x0000000000083947 */ /* 0x004fea0003800000 */
[----:B------:R-:W2:Y:S02]  /*bc60*/  SYNCS.PHASECHK.TRANS64.TRYWAIT P3, [R216+URZ+0x28c50], R20 ;  /* 0x028c5014d80075a7 */ /* 0x000ea4000806017f */
[----:B--2---:R-:W-:Y:S05]  /*bc70*/  @!P3 BRA `(.L_x_3955) ;  /* 0x000000cc0024b947 */ /* 0x004fea0003800000 */
.L_x_3954:
[----:B------:R-:W-:Y:S05]  /*bc80*/  BSYNC B1 ;  /* 0x0000000000017941 */ /* 0x000fea0003800000 */
.L_x_3953:
[----:B-12---:R-:W-:Y:S01]  /*bc90*/  IMAD R20, R18, 0x1000, R11 ;  /* 0x0000100012147824 */ /* 0x006fe200078e020b */
[----:B------:R-:W-:Y:S01]  /*bca0*/  WARPGROUP.ARRIVE ;  /* 0x00000000000079c5 */ /* 0x000fe20000000000 */
[----:B------:R-:W-:Y:S02]  /*bcb0*/  IMAD.MOV.U32 R21, RZ, RZ, 0x40000040 ;  /* 0x40000040ff157424 */ /* 0x000fe400078e00ff */
[----:B------:R-:W-:Y:S01]  /*bcc0*/  @!P1 VIADD R216, R216, 0x28c60 ;  /* 0x00028c60d8d89836 */ /* 0x000fe20000000000 */
[----:B------:R-:W-:Y:S01]  /*bcd0*/  R2UR UR6, R20 ;  /* 0x00000000140672ca */ /* 0x000fe200000e0000 */
[----:B------:R-:W-:Y:S01]  /*bce0*/  IMAD.MOV.U32 R225, RZ, RZ, R12 ;  /* 0x000000ffffe17224 */ /* 0x000fe200078e000c */
[----:B------:R-:W-:Y:S01]  /*bcf0*/  R2UR UR7, R21 ;  /* 0x00000000150772ca */ /* 0x000fe200000e0000 */
[----:B------:R-:W-:Y:S01]  /*bd00*/  IMAD.MOV.U32 R21, RZ, RZ, 0x40000040 ;  /* 0x40000040ff157424 */ /* 0x000fe200078e00ff */
[----:B------:R-:W-:Y:S01]  /*bd10*/  @!P1 PRMT R216, RZ, 0x654, R216 ;  /* 0x00000654ffd89816 */ /* 0x000fe200000000d8 */
[----:B------:R-:W-:-:S10]  /*bd20*/  IMAD.MOV.U32 R224, RZ, RZ, R18 ;  /* 0x000000ffffe07224 */ /* 0x000fd400078e0012 */
[----:B------:R-:W-:Y:S03]  /*bd30*/  HGMMA.64x256x16.F32.BF16 R24, R152, gdesc[UR4].tnspB, R24, gsb0 ;  /* 0x43e0000498187df0 */ /* 0x000fe60008001818 */
[----:B------:R-:W-:Y:S02]  /*bd40*/  WARPGROUP.DEPBAR.LE gsb0, 0x0 ;  /* 0x00008000000079c5 */ /* 0x000fe40000010000 */
[----:B0-----:R-:W-:Y:S01]  /*bd50*/  VIADD R152, R20, 0x80 ;  /* 0x0000008014987836 */ /* 0x001fe20000000000 */
        /* <DEDUP_REMOVED lines=16> */
[----:B------:R-:W-:Y:S01]  /*be60*/  IMAD.MOV.U32 R21, RZ, RZ, R14 ;  /* 0x000000ffff157224 */ /* 0x000fe200078e000e */
[----:B------:R-:W-:Y:S02]  /*be70*/  WARPGROUP.DEPBAR.LE gsb0, 0x0 ;  /* 0x00008000000079c5 */ /* 0x000fe40000010000 */
[----:B------:R-:W-:-:S15]  /*be80*/  WARPGROUP.ARRIVE ;  /* 0x00000000000079c5 */ /* 0x000fde0000000000 */
[----:B------:R-:W-:-:S06]  /*be90*/  NOP ;  /* 0x0000000000007918 */ /* 0x000fcc0000000000 */
        /* <DEDUP_REMOVED lines=11> */
[----:B------:R-:W-:Y:S05]  /*bf50*/  @P2 BRA `(.L_x_3956) ;  /* 0xffffffe0007c2947 */ /* 0x000fea000383ffff */
.L_x_3945:
[----:B------:R-:W-:Y:S05]  /*bf60*/  BSYNC B0 ;  /* 0x0000000000007941 */ /* 0x000fea0003800000 */
.L_x_3944:
[----:B------:R-:W3:Y:S01]  /*bf70*/  SHFL.BFLY PT, R0, R3, 0x2, 0x1f ;  /* 0x0c401f0003007f89 */ /* 0x000ee200000e0000 */
[----:B------:R-:W-:Y:S02]  /*bf80*/  IMAD.MOV R6, RZ, RZ, -R194 ;  /* 0x000000ffff067224 */ /* 0x000fe400078e0ac2 */
[----:B------:R-:W-:Y:S01]  /*bf90*/  IMAD.MOV.U32 R21, RZ, RZ, -0x800000 ;  /* 0xff800000ff157424 */ /* 0x000fe200078e00ff */
[----:B------:R-:W4:Y:S01]  /*bfa0*/  SHFL.BFLY PT, R7, R10, 0x2, 0x1f ;  /* 0x0c401f000a077f89 */ /* 0x000f2200000e0000 */
[----:B------:R-:W-:Y:S01]  /*bfb0*/  IMAD.MOV.U32 R20, RZ, RZ, -0x800000 ;  /* 0xff800000ff147424 */ /* 0x000fe200078e00ff */
[----:B------:R-:W-:Y:S08]  /*bfc0*/  BAR.ARV 0x8, 0x100 ;  /* 0x0204000000007b1d */ /* 0x000ff00000002000 */
[----:B------:R-:W-:Y:S01]  /*bfd0*/  BAR.SYNC.DEFER_BLOCKING 0xf, 0x100 ;  /* 0x03c4000000007b1d */ /* 0x000fe20000010000 */
[----:B------:R-:W-:Y:S01]  /*bfe0*/  ISETP.NE.AND P0, PT, R193, R6, PT ;  /* 0x00000006c100720c */ /* 0x000fe20003f05270 */
[----:B------:R-:W-:-:S02]  /*bff0*/  VIADD R208, R208, 0x1 ;  /* 0x00000001d0d07836 */ /* 0x000fc40000000000 */
[----:B---3--:R-:W-:Y:S01]  /*c000*/  FADD.FTZ R4, R0, R3 ;  /* 0x0000000300047221 */ /* 0x008fe20000010000 */
[----:B------:R-:W-:Y:S02]  /*c010*/  VIADD R3, R18, 0x1 ;  /* 0x0000000112037836 */ /* 0x000fe40000000000 */
[----:B----4-:R-:W-:Y:S02]  /*c020*/  FADD.FTZ R7, R7, R10 ;  /* 0x0000000a07077221 */ /* 0x010fe40000010000 */
[----:B------:R-:W3:Y:S01]  /*c030*/  SHFL.BFLY PT, R5, R4, 0x1, 0x1f ;  /* 0x0c201f0004057f89 */ /* 0x000ee200000e0000 */
[----:B------:R-:W-:-:S03]  /*c040*/  ISETP.NE.AND P1, PT, R3, 0x2, PT ;  /* 0x000000020300780c */ /* 0x000fc60003f25270 */
[----:B------:R-:W4:Y:S01]  /*c050*/  SHFL.BFLY PT, R0, R7, 0x1, 0x1f ;  /* 0x0c201f0007007f89 */ /* 0x000f2200000e0000 */
[----:B------:R-:W-:-:S04]  /*c060*/  SEL R9, RZ, 0x1, P1 ;  /* 0x00000001ff097807 */ /* 0x000fc80000800000 */
[----:B------:R-:W-:Y:S01]  /*c070*/  LOP3.LUT R22, R22, R9, RZ, 0x3c, !PT ;  /* 0x0000000916167212 */ /* 0x000fe200078e3cff */
[----:B---3--:R-:W-:Y:S01]  /*c080*/  FADD.FTZ R11, R4, R5 ;  /* 0x00000005040b7221 */ /* 0x008fe20000010000 */
[----:B------:R-:W-:Y:S01]  /*c090*/  CS2R R4, SRZ ;  /* 0x0000000000047805 */ /* 0x000fe2000001ff00 */
[----:B----4-:R-:W-:-:S03]  /*c0a0*/  FADD.FTZ R0, R7, R0 ;  /* 0x0000000007007221 */ /* 0x010fc60000010000 */
[----:B------:R-:W-:Y:S01]  /*c0b0*/  FSETP.NE.FTZ.AND P2, PT, R11, RZ, PT ;  /* 0x000000ff0b00720b */ /* 0x000fe20003f55000 */
[----:B------:R-:W-:Y:S01]  /*c0c0*/  @!P0 IMAD R7, R18, 0x40, R191 ;  /* 0x0000004012078824 */ /* 0x000fe200078e02bf */
[----:B------:R-:W-:-:S03]  /*c0d0*/  FSETP.NE.FTZ.AND P3, PT, R0, RZ, PT ;  /* 0x000000ff0000720b */ /* 0x000fc60003f75000 */
[----:B------:R-:W-:-:S08]  /*c0e0*/  @!P0 IMAD R7, R7, 0x4, R2 ;  /* 0x0000000407078824 */ /* 0x000fd000078e0202 */
[----:B------:R-:W3:Y:S01]  /*c0f0*/  @P2 MUFU.RCP R5, R11 ;  /* 0x0000000b00052308 */ /* 0x000ee20000001000 */
[----:B------:R-:W-:-:S07]  /*c100*/  @P2 FMUL.FTZ R18, R13, 0.69314718246459960938 ;  /* 0x3f3172180d122820 */ /* 0x000fce0000410000 */
[----:B------:R-:W4:Y:S08]  /*c110*/  @P3 MUFU.RCP R4, R0 ;  /* 0x0000000000043308 */ /* 0x000f300000001000 */
[----:B------:R-:W5:Y:S01]  /*c120*/  @P2 MUFU.LG2 R2, R11 ;  /* 0x0000000b00022308 */ /* 0x000f620000000c00 */
[-C--:B---3--:R-:W-:Y:S01]  /*c130*/  FMUL.FTZ R8, R25, R5.reuse ;  /* 0x0000000519087220 */ /* 0x088fe20000410000 */
[----:B------:R3:W-:Y:S01]  /*c140*/  @!P0 STS [R7+0x28800], R5 ;  /* 0x0288000507008388 */ /* 0x0007e20000000800 */
[-C--:B------:R-:W-:Y:S01]  /*c150*/  FMUL.FTZ R10, R24, R5.reuse ;  /* 0x00000005180a7220 */ /* 0x080fe20000410000 */
[----:B------:R-:W-:Y:S01]  /*c160*/  @P3 FMUL.FTZ R24, R13, 0.69314718246459960938 ;  /* 0x3f3172180d183820 */ /* 0x000fe20000410000 */
[-C--:B------:R-:W-:Y:S01]  /*c170*/  FMUL.FTZ R180, R32, R5.reuse ;  /* 0x0000000520b47220 */ /* 0x080fe20000410000 */
[-C--:B------:R-:W-:Y:S01]  /*c180*/  FMUL.FTZ R179, R36, R5.reuse ;  /* 0x0000000524b37220 */ /* 0x080fe20000410000 */
[-C--:B------:R-:W-:Y:S01]  /*c190*/  FMUL.FTZ R177, R40, R5.reuse ;  /* 0x0000000528b17220 */ /* 0x080fe20000410000 */
[----:B------:R1:W2:Y:S01]  /*c1a0*/  @P3 MUFU.LG2 R25, R0 ;  /* 0x0000000000193308 */ /* 0x0002a20000000c00 */
[----:B----4-:R4:W-:Y:S01]  /*c1b0*/  @!P0 STS [R7+0x28820], R4 ;  /* 0x0288200407008388 */ /* 0x0109e20000000800 */
[-C--:B------:R-:W-:Y:S01]  /*c1c0*/  FMUL.FTZ R9, R58, R4.reuse ;  /* 0x000000043a097220 */ /* 0x080fe20000410000 */
[-C--:B------:R-:W-:Y:S01]  /*c1d0*/  FMUL.FTZ R13, R66, R4.reuse ;  /* 0x00000004420d7220 */ /* 0x080fe20000410000 */
[-C--:B------:R-:W-:Y:S01]  /*c1e0*/  FMUL.FTZ R28, R28, R5.reuse ;  /* 0x000000051c1c7220 */ /* 0x080fe20000410000 */
[-C--:B------:R-:W-:Y:S01]  /*c1f0*/  FMUL.FTZ R6, R29, R5.reuse ;  /* 0x000000051d067220 */ /* 0x080fe20000410000 */
[-C--:B------:R-:W-:Y:S01]  /*c200*/  FMUL.FTZ R178, R33, R5.reuse ;  /* 0x0000000521b27220 */ /* 0x080fe20000410000 */
[-C--:B------:R-:W-:Y:S01]  /*c210*/  FMUL.FTZ R176, R37, R5.reuse ;  /* 0x0000000525b07220 */ /* 0x080fe20000410000 */
[-C--:B------:R-:W-:Y:S01]  /*c220*/  FMUL.FTZ R32, R41, R5.reuse ;  /* 0x0000000529207220 */ /* 0x080fe20000410000 */
[-C--:B-1----:R-:W-:Y:S01]  /*c230*/  FMUL.FTZ R0, R27, R4.reuse ;  /* 0x000000041b007220 */ /* 0x082fe20000410000 */
[----:B-----5:R-:W-:Y:S01]  /*c240*/  @P2 FMUL.FTZ R27, R2, 0.69314718246459960938 ;  /* 0x3f317218021b2820 */ /* 0x020fe20000410000 */
[-C--:B------:R-:W-:Y:S01]  /*c250*/  FMUL.FTZ R175, R44, R5.reuse ;  /* 0x000000052caf7220 */ /* 0x080fe20000410000 */
[-C--:B------:R-:W-:Y:S01]  /*c260*/  FMUL.FTZ R173, R45, R5.reuse ;  /* 0x000000052dad7220 */ /* 0x080fe20000410000 */
[-C--:B------:R-:W-:Y:S01]  /*c270*/  FMUL.FTZ R174, R48, R5.reuse ;  /* 0x0000000530ae7220 */ /* 0x080fe20000410000 */
[-C--:B------:R-:W-:Y:S01]  /*c280*/  FMUL.FTZ R171, R49, R5.reuse ;  /* 0x0000000531ab7220 */ /* 0x080fe20000410000 */
[-C--:B------:R-:W-:Y:S01]  /*c290*/  FMUL.FTZ R172, R52, R5.reuse ;  /* 0x0000000534ac7220 */ /* 0x080fe20000410000 */
[-C--:B------:R-:W-:Y:S01]  /*c2a0*/  FMUL.FTZ R169, R53, R5.reuse ;  /* 0x0000000535a97220 */ /* 0x080fe20000410000 */
[----:B--2---:R-:W-:Y:S01]  /*c2b0*/  @P3 FMUL.FTZ R25, R25, 0.69314718246459960938 ;  /* 0x3f31721819193820 */ /* 0x004fe20000410000 */
        /* <DEDUP_REMOVED lines=50> */
[----:B------:R-:W-:Y:S01]  /*c5e0*/  FMUL.FTZ R66, R115, R4 ;  /* 0x0000000473427220 */ /* 0x000fe20000410000 */
[----:B------:R-:W-:Y:S01]  /*c5f0*/  @P2 FFMA.FTZ R21, R18, R12, R27 ;  /* 0x0000000c12152223 */ /* 0x000fe2000001001b */
[----:B------:R-:W-:Y:S01]  /*c600*/  PLOP3.LUT P0, PT, PT, PT, PT, 0x8, 0x0 ;  /* 0x000000000000781c */ /* 0x000fe20003f0e170 */
[-C--:B---3--:R-:W-:Y:S01]  /*c610*/  FMUL.FTZ R5, R26, R4.reuse ;  /* 0x000000041a057220 */ /* 0x088fe20000410000 */
        /* <DEDUP_REMOVED lines=58> */
[----:B------:R-:W-:Y:S01]  /*c9c0*/  SEL R18, R3, RZ, P1 ;  /* 0x000000ff03127207 */ /* 0x000fe20000800000 */
[----:B------:R-:W-:Y:S06]  /*c9d0*/  BAR.ARV 0xe, 0x100 ;  /* 0x0384000000007b1d */ /* 0x000fec0000002000 */
.L_x_3893:
[----:B------:R-:W-:Y:S05]  /*c9e0*/  BSYNC B7 ;  /* 0x0000000000077941 */ /* 0x000fea0003800000 */
.L_x_3891:
[----:B------:R-:W0:Y:S08]  /*c9f0*/  S2UR UR5, SR_CgaCtaId ;  /* 0x00000000000579c3 */ /* 0x000e300000008800 */
[----:B------:R-:W-:Y:S06]  /*ca00*/  BAR.SYNC.DEFER_BLOCKING 0x5, 0x180 ;  /* 0x0146000000007b1d */ /* 0x000fec0000010000 */
[----:B------:R-:W-:Y:S01]  /*ca10*/  UMOV UR4, 0x400 ;  /* 0x0000040000047882 */ /* 0x000fe20000000000 */
[----:B------:R-:W-:Y:S01]  /*ca20*/  BSSY B0, `(.L_x_3957) ;  /* 0x00002d8000007945 */ /* 0x000fe20003800000 */
[----:B0-----:R-:W-:-:S06]  /*ca30*/  ULEA UR4, UR5, UR4, 0x18 ;  /* 0x0000000405047291 */ /* 0x001fcc000f8ec03f */
[----:B------:R-:W-:-:S05]  /*ca40*/  IMAD.U32 R2, RZ, RZ, UR4 ;  /* 0x00000004ff027e24 */ /* 0x000fca000f8e00ff */
[----:B-----5:R0:W1:Y:S01]  /*ca50*/  LDS.128 R24, [R2+0x28cd0] ;  /* 0x028cd00002187984 */ /* 0x0200620000000c00 */
        /* <DEDUP_REMOVED lines=20> */
[----:B------:R-:W-:Y:S02]  /*cba0*/  MOV R44, R2 ;  /* 0x00000002002c7202 */ /* 0x000fe40000000f00 */
[----:B--2---:R-:W-:-:S02]  /*cbb0*/  MOV R45, R3 ;  /* 0x00000003002d7202 */ /* 0x004fc40000000f00 */
[----:B------:R-:W-:Y:S02]  /*cbc0*/  F2FP.BF16.F32.PACK_AB R41, R99, R41 ;  /* 0x000000296329723e */ /* 0x000fe400000010ff */
[----:B------:R-:W-:Y:S01]  /*cbd0*/  F2FP.BF16.F32.PACK_AB R43, R103, R102 ;  /* 0x00000066672b723e */ /* 0x000fe200000010ff */
[----:B------:R-:W-:Y:S01]  /*cbe0*/  IMAD.WIDE R48, R223, 0x2, R44 ;  /* 0x00000002df307825 */ /* 0x000fe200078e022c */
[----:B------:R-:W-:Y:S02]  /*cbf0*/  F2FP.BF16.F32.PACK_AB R105, R58, R106 ;  /* 0x0000006a3a69723e */ /* 0x000fe400000010ff */
[----:B------:R-:W-:Y:S02]  /*cc00*/  F2FP.BF16.F32.PACK_AB R112, R113, R112 ;  /* 0x000000707170723e */ /* 0x000fe400000010ff */
[C---:B------:R-:W-:Y:S02]  /*cc10*/  LOP3.LUT R53, R48.reuse, 0x380, RZ, 0xc0, !PT ;  /* 0x0000038030357812 */ /* 0x040fe400078ec0ff */
[----:B------:R-:W-:-:S02]  /*cc20*/  IADD3 R0, P1, R48, 0x20, RZ ;  /* 0x0000002030007810 */ /* 0x000fc40007f3e0ff */
[----:B------:R-:W-:Y:S02]  /*cc30*/  SHF.R.U64 R53, R53, 0x3, RZ ;  /* 0x0000000335357819 */ /* 0x000fe400000012ff */
[C---:B------:R-:W-:Y:S02]  /*cc40*/  IADD3 R3, P0, R48.reuse, 0x40, RZ ;  /* 0x0000004030037810 */ /* 0x040fe40007f1e0ff */
[----:B------:R-:W-:Y:S01]  /*cc50*/  LOP3.LUT R52, R53, R48, RZ, 0x3c, !PT ;  /* 0x0000003035347212 */ /* 0x000fe200078e3cff */
[--C-:B------:R-:W-:Y:S01]  /*cc60*/  IMAD.MOV.U32 R53, RZ, RZ, R49.reuse ;  /* 0x000000ffff357224 */ /* 0x100fe200078e0031 */
[----:B------:R-:W-:Y:S01]  /*cc70*/  IADD3 R10, P4, R48, 0x60, RZ ;  /* 0x00000060300a7810 */ /* 0x000fe20007f9e0ff */
[----:B------:R-:W-:Y:S01]  /*cc80*/  IMAD.X R31, RZ, RZ, R49, P0 ;  /* 0x000000ffff1f7224 */ /* 0x000fe200000e0631 */
[----:B------:R-:W-:Y:S02]  /*cc90*/  LOP3.LUT R181, R0, 0x380, RZ, 0xc0, !PT ;  /* 0x0000038000b57812 */ /* 0x000fe400078ec0ff */
[----:B------:R-:W-:-:S02]  /*cca0*/  LOP3.LUT R30, R3, 0x380, RZ, 0xc0, !PT ;  /* 0x00000380031e7812 */ /* 0x000fc400078ec0ff */
[----:B------:R-:W-:Y:S01]  /*ccb0*/  MOV R12, R52 ;  /* 0x00000034000c7202 */ /* 0x000fe20000000f00 */
[----:B------:R-:W-:Y:S01]  /*ccc0*/  BAR.SYNC.DEFER_BLOCKING 0x1, 0x100 ;  /* 0x0044000000007b1d */ /* 0x000fe20000010000 */
[----:B------:R-:W-:Y:S01]  /*ccd0*/  LOP3.LUT R183, R10, 0x380, RZ, 0xc0, !PT ;  /* 0x000003800ab77812 */ /* 0x000fe200078ec0ff */
[--C-:B------:R-:W-:Y:S01]  /*cce0*/  IMAD.X R53, RZ, RZ, R49.reuse, P4 ;  /* 0x000000ffff357224 */ /* 0x100fe200020e0631 */
[----:B------:R-:W-:Y:S02]  /*ccf0*/  SHF.R.U64 R181, R181, 0x3, RZ ;  /* 0x00000003b5b57819 */ /* 0x000fe400000012ff */
[----:B------:R-:W-:Y:S02]  /*cd00*/  IADD3 R60, P6, R48, 0x2020, RZ ;  /* 0x00002020303c7810 */ /* 0x000fe40007fde0ff */
[----:B------:R-:W-:Y:S02]  /*cd10*/  SHF.R.U64 R30, R30, 0x3, RZ ;  /* 0x000000031e1e7819 */ /* 0x000fe400000012ff */
[----:B------:R-:W-:Y:S01]  /*cd20*/  IADD3 R56, P3, R48, 0x2000, RZ ;  /* 0x0000200030387810 */ /* 0x000fe20007f7e0ff */
[----:B------:R-:W-:Y:S01]  /*cd30*/  IMAD.X R61, RZ, RZ, R49, P6 ;  /* 0x000000ffff3d7224 */ /* 0x000fe200030e0631 */
[----:B------:R-:W-:-:S02]  /*cd40*/  SHF.R.U64 R183, R183, 0x3, RZ ;  /* 0x00000003b7b77819 */ /* 0x000fc400000012ff */
[----:B------:R-:W-:Y:S01]  /*cd50*/  IADD3 R8, P5, R48, 0x2040, RZ ;  /* 0x0000204030087810 */ /* 0x000fe20007fbe0ff */
[--C-:B------:R-:W-:Y:S01]  /*cd60*/  IMAD.X R57, RZ, RZ, R49.reuse, P3 ;  /* 0x000000ffff397224 */ /* 0x100fe200018e0631 */
[----:B------:R-:W-:Y:S02]  /*cd70*/  LOP3.LUT R30, R30, R3, RZ, 0x3c, !PT ;  /* 0x000000031e1e7212 */ /* 0x000fe400078e3cff */
[----:B------:R-:W-:Y:S01]  /*cd80*/  LOP3.LUT R52, R183, R10, RZ, 0x3c, !PT ;  /* 0x0000000ab7347212 */ /* 0x000fe200078e3cff */
[----:B------:R-:W-:Y:S01]  /*cd90*/  IMAD.X R65, RZ, RZ, R49, P5 ;  /* 0x000000ffff417224 */ /* 0x000fe200028e0631 */
[----:B------:R-:W-:Y:S02]  /*cda0*/  LOP3.LUT R3, R56, 0x380, RZ, 0xc0, !PT ;  /* 0x0000038038037812 */ /* 0x000fe400078ec0ff */
[----:B------:R-:W-:Y:S02]  /*cdb0*/  LOP3.LUT R183, R8, 0x380, RZ, 0xc0, !PT ;  /* 0x0000038008b77812 */ /* 0x000fe400078ec0ff */
[C---:B------:R-:W-:Y:S01]  /*cdc0*/  IADD3 R68, P2, R48.reuse, 0x2060, RZ ;  /* 0x0000206030447810 */ /* 0x040fe20007f5e0ff */
[----:B------:R2:W-:Y:S01]  /*cdd0*/  STSM.16.M88.4 [R12], R4 ;  /* 0x000000040c007844 */ /* 0x0005e20000000200 */
[----:B------:R-:W-:-:S02]  /*cde0*/  IADD3 R42, P0, R48, 0x4020, RZ ;  /* 0x00004020302a7810 */ /* 0x000fc40007f1e0ff */
[----:B------:R-:W-:Y:S01]  /*cdf0*/  SHF.R.U64 R3, R3, 0x3, RZ ;  /* 0x0000000303037819 */ /* 0x000fe200000012ff */
[--C-:B------:R-:W-:Y:S01]  /*ce00*/  IMAD.X R69, RZ, RZ, R49.reuse, P2 ;  /* 0x000000ffff457224 */ /* 0x100fe200010e0631 */
[----:B------:R-:W-:Y:S01]  /*ce10*/  SHF.R.U64 R183, R183, 0x3, RZ ;  /* 0x00000003b7b77819 */ /* 0x000fe200000012ff */
[--C-:B------:R-:W-:Y:S01]  /*ce20*/  IMAD.X R77, RZ, RZ, R49.reuse, P0 ;  /* 0x000000ffff4d7224 */ /* 0x100fe200000e0631 */
[----:B------:R-:W-:Y:S02]  /*ce30*/  IADD3 R70, P4, R48, 0x4040, RZ ;  /* 0x0000404030467810 */ /* 0x000fe40007f9e0ff */
[----:B------:R-:W-:Y:S02]  /*ce40*/  LOP3.LUT R225, R68, 0x380, RZ, 0xc0, !PT ;  /* 0x0000038044e17812 */ /* 0x000fe400078ec0ff */
[----:B------:R-:W-:Y:S01]  /*ce50*/  LOP3.LUT R56, R3, R56, RZ, 0x3c, !PT ;  /* 0x0000003803387212 */ /* 0x000fe200078e3cff */
[----:B------:R-:W-:Y:S01]  /*ce60*/  IMAD.X R81, RZ, RZ, R49, P4 ;  /* 0x000000ffff517224 */ /* 0x000fe200020e0631 */
[----:B------:R-:W-:-:S02]  /*ce70*/  LOP3.LUT R64, R183, R8, RZ, 0x3c, !PT ;  /* 0x00000008b7407212 */ /* 0x000fc400078e3cff */
[----:B------:R-:W-:Y:S01]  /*ce80*/  LOP3.LUT R183, R70, 0x380, RZ, 0xc0, !PT ;  /* 0x0000038046b77812 */ /* 0x000fe200078ec0ff */
[--C-:B--2---:R-:W-:Y:S01]  /*ce90*/  IMAD.X R7, RZ, RZ, R49.reuse, P1 ;  /* 0x000000ffff077224 */ /* 0x104fe200008e0631 */
[----:B------:R-:W-:Y:S02]  /*cea0*/  LOP3.LUT R6, R181, R0, RZ, 0x3c, !PT ;  /* 0x00000000b5067212 */ /* 0x000fe400078e3cff */
[----:B------:R-:W-:Y:S02]  /*ceb0*/  LOP3.LUT R181, R60, 0x380, RZ, 0xc0, !PT ;  /* 0x000003803cb57812 */ /* 0x000fe400078ec0ff */
[----:B------:R-:W-:Y:S02]  /*cec0*/  IADD3 R28, P1, R48, 0x4000, RZ ;  /* 0x00004000301c7810 */ /* 0x000fe40007f3e0ff */
[----:B------:R-:W-:Y:S02]  /*ced0*/  SHF.R.U64 R181, R181, 0x3, RZ ;  /* 0x00000003b5b57819 */ /* 0x000fe400000012ff */
[----:B------:R-:W-:Y:S01]  /*cee0*/  LOP3.LUT R3, R28, 0x380, RZ, 0xc0, !PT ;  /* 0x000003801c037812 */ /* 0x000fe200078ec0ff */
[----:B------:R-:W-:Y:S01]  /*cef0*/  IMAD.X R73, RZ, RZ, R49, P1 ;  /* 0x000000ffff497224 */ /* 0x000fe200008e0631 */
[----:B------:R-:W-:-:S02]  /*cf00*/  LOP3.LUT R60, R181, R60, RZ, 0x3c, !PT ;  /* 0x0000003cb53c7212 */ /* 0x000fc400078e3cff */
[----:B------:R-:W-:Y:S02]  /*cf10*/  LOP3.LUT R181, R42, 0x380, RZ, 0xc0, !PT ;  /* 0x000003802ab57812 */ /* 0x000fe400078ec0ff */
[----:B------:R-:W-:Y:S02]  /*cf20*/  SHF.R.U64 R225, R225, 0x3, RZ ;  /* 0x00000003e1e17819 */ /* 0x000fe400000012ff */
[C---:B------:R-:W-:Y:S02]  /*cf30*/  IADD3 R34, P3, R48.reuse, 0x4060, RZ ;  /* 0x0000406030227810 */ /* 0x040fe40007f7e0ff */
[----:B------:R-:W-:Y:S02]  /*cf40*/  SHF.R.U64 R181, R181, 0x3, RZ ;  /* 0x00000003b5b57819 */ /* 0x000fe400000012ff */
[----:B------:R-:W-:Y:S01]  /*cf50*/  IADD3 R14, P5, R48, 0x6020, RZ ;  /* 0x00006020300e7810 */ /* 0x000fe20007fbe0ff */
[----:B------:R-:W-:Y:S01]  /*cf60*/  IMAD.X R85, RZ, RZ, R49, P3 ;  /* 0x000000ffff557224 */ /* 0x000fe200018e0631 */
[----:B------:R-:W-:-:S02]  /*cf70*/  SHF.R.U64 R3, R3, 0x3, RZ ;  /* 0x0000000303037819 */ /* 0x000fc400000012ff */
[C---:B------:R-:W-:Y:S01]  /*cf80*/  IADD3 R4, P6, R48.reuse, 0x6000, RZ ;  /* 0x0000600030047810 */ /* 0x040fe20007fde0ff */
[--C-:B------:R-:W-:Y:S01]  /*cf90*/  IMAD.X R111, RZ, RZ, R49.reuse, P5 ;  /* 0x000000ffff6f7224 */ /* 0x100fe200028e0631 */
[----:B------:R-:W-:Y:S02]  /*cfa0*/  SHF.R.U64 R183, R183, 0x3, RZ ;  /* 0x00000003b7b77819 */ /* 0x000fe400000012ff */
[----:B-1----:R-:W-:Y:S01]  /*cfb0*/  IADD3 R24, P2, R48, 0x6040, RZ ;  /* 0x0000604030187810 */ /* 0x002fe20007f5e0ff */
[--C-:B------:R-:W-:Y:S01]  /*cfc0*/  IMAD.X R89, RZ, RZ, R49.reuse, P6 ;  /* 0x000000ffff597224 */ /* 0x100fe200030e0631 */
[----:B------:R-:W-:Y:S02]  /*cfd0*/  LOP3.LUT R68, R225, R68, RZ, 0x3c, !PT ;  /* 0x00000044e1447212 */ /* 0x000fe400078e3cff */
[----:B------:R-:W-:Y:S01]  /*cfe0*/  LOP3.LUT R225, R34, 0x380, RZ, 0xc0, !PT ;  /* 0x0000038022e17812 */ /* 0x000fe200078ec0ff */
[----:B------:R-:W-:Y:S01]  /*cff0*/  IMAD.X R5, RZ, RZ, R49, P2 ;  /* 0x000000ffff057224 */ /* 0x000fe200010e0631 */
[----:B------:R-:W-:-:S02]  /*d000*/  LOP3.LUT R76, R181, R42, RZ, 0x3c, !PT ;  /* 0x0000002ab54c7212 */ /* 0x000fc400078e3cff */
[----:B------:R-:W-:Y:S02]  /*d010*/  LOP3.LUT R72, R3, R28, RZ, 0x3c, !PT ;  /* 0x0000001c03487212 */ /* 0x000fe400078e3cff */
[----:B------:R-:W-:Y:S02]  /*d020*/  LOP3.LUT R181, R14, 0x380, RZ, 0xc0, !PT ;  /* 0x000003800eb57812 */ /* 0x000fe400078ec0ff */
[----:B------:R-:W-:Y:S02]  /*d030*/  LOP3.LUT R80, R183, R70, RZ, 0x3c, !PT ;  /* 0x00000046b7507212 */ /* 0x000fe400078e3cff */
[----:B------:R-:W-:Y:S02]  /*d040*/  LOP3.LUT R3, R4, 0x380, RZ, 0xc0, !PT ;  /* 0x0000038004037812 */ /* 0x000fe400078ec0ff */
[----:B------:R-:W-:Y:S02]  /*d050*/  LOP3.LUT R183, R24, 0x380, RZ, 0xc0, !PT ;  /* 0x0000038018b77812 */ /* 0x000fe400078ec0ff */
[----:B------:R-:W-:-:S02]  /*d060*/  SHF.R.U64 R225, R225, 0x3, RZ ;  /* 0x00000003e1e17819 */ /* 0x000fc400000012ff */
[----:B------:R-:W-:Y:S02]  /*d070*/  IADD3 R12, P1, R48, 0x6060, RZ ;  /* 0x00006060300c7810 */ /* 0x000fe40007f3e0ff */
[----:B------:R-:W-:Y:S02]  /*d080*/  SHF.R.U64 R181, R181, 0x3, RZ ;  /* 0x00000003b5b57819 */ /* 0x000fe400000012ff */
[----:B------:R-:W-:Y:S01]  /*d090*/  SHF.R.U64 R3, R3, 0x3, RZ ;  /* 0x0000000303037819 */ /* 0x000fe200000012ff */
[----:B------:R-:W-:Y:S01]  /*d0a0*/  IMAD.X R49, RZ, RZ, R49, P1 ;  /* 0x000000ffff317224 */ /* 0x000fe200008e0631 */
[----:B------:R-:W-:Y:S02]  /*d0b0*/  SHF.R.U64 R183, R183, 0x3, RZ ;  /* 0x00000003b7b77819 */ /* 0x000fe400000012ff */
[----:B------:R-:W-:Y:S02]  /*d0c0*/  LOP3.LUT R84, R225, R34, RZ, 0x3c, !PT ;  /* 0x00000022e1547212 */ /* 0x000fe400078e3cff */
[----:B------:R-:W-:-:S02]  /*d0d0*/  LOP3.LUT R225, R12, 0x380, RZ, 0xc0, !PT ;  /* 0x000003800ce17812 */ /* 0x000fc400078ec0ff */
[----:B------:R-:W-:Y:S02]  /*d0e0*/  LOP3.LUT R110, R181, R14, RZ, 0x3c, !PT ;  /* 0x0000000eb56e7212 */ /* 0x000fe400078e3cff */
[----:B------:R-:W-:Y:S02]  /*d0f0*/  LOP3.LUT R88, R3, R4, RZ, 0x3c, !PT ;  /* 0x0000000403587212 */ /* 0x000fe400078e3cff */
[----:B------:R-:W-:Y:S02]  /*d100*/  MOV R14, R30 ;  /* 0x0000001e000e7202 */ /* 0x000fe40000000f00 */
[----:B------:R-:W-:Y:S01]  /*d110*/  LOP3.LUT R4, R183, R24, RZ, 0x3c, !PT ;  /* 0x00000018b7047212 */ /* 0x000fe200078e3cff */
[----:B------:R-:W-:Y:S01]  /*d120*/  IMAD.MOV.U32 R24, RZ, RZ, RZ ;  /* 0x000000ffff187224 */ /* 0x000fe200078e00ff */
[----:B------:R-:W-:Y:S02]  /*d130*/  MOV R3, R6 ;  /* 0x0000000600037202 */ /* 0x000fe40000000f00 */
[----:B------:R-:W-:-:S02]  /*d140*/  F2FP.BF16.F32.PACK_AB R28, R178, R180 ;  /* 0x000000b4b21c723e */ /* 0x000fc400000010ff */
[----:B------:R-:W-:Y:S02]  /*d150*/  F2FP.BF16.F32.PACK_AB R30, R176, R179 ;  /* 0x000000b3b01e723e */ /* 0x000fe400000010ff */
[----:B------:R-:W-:Y:S02]  /*d160*/  F2FP.BF16.F32.PACK_AB R31, R39, R38 ;  /* 0x00000026271f723e */ /* 0x000fe400000010ff */
[----:B------:R-:W-:Y:S02]  /*d170*/  F2FP.BF16.F32.PACK_AB R34, R173, R175 ;  /* 0x000000afad22723e */ /* 0x000fe400000010ff */
[----:B------:R-:W-:Y:S01]  /*d180*/  SHF.R.U64 R225, R225, 0x3, RZ ;  /* 0x00000003e1e17819 */ /* 0x000fe200000012ff */
[----:B------:R-:W-:Y:S01]  /*d190*/  STSM.16.M88.4 [R3], R28 ;  /* 0x0000001c03007844 */ /* 0x000fe20000000200 */
[----:B------:R-:W-:Y:S02]  /*d1a0*/  MOV R0, R4 ;  /* 0x0000000400007202 */ /* 0x000fe40000000f00 */
[----:B------:R-:W-:Y:S01]  /*d1b0*/  MOV R52, R52 ;  /* 0x0000003400347202 */ /* 0x000fe20000000f00 */
[----:B------:R1:W-:Y:S01]  /*d1c0*/  STSM.16.M88.4 [R14], R32 ;  /* 0x000000200e007844 */ /* 0x0003e20000000200 */
[----:B------:R-:W-:-:S02]  /*d1d0*/  F2FP.BF16.F32.PACK_AB R4, R171, R174 ;  /* 0x000000aeab04723e */ /* 0x000fc400000010ff */
[----:B------:R-:W-:Y:S02]  /*d1e0*/  F2FP.BF16.F32.PACK_AB R5, R51, R50 ;  /* 0x000000323305723e */ /* 0x000fe400000010ff */
[----:B------:R-:W-:Y:S02]  /*d1f0*/  F2FP.BF16.F32.PACK_AB R6, R169, R172 ;  /* 0x000000aca906723e */ /* 0x000fe400000010ff */
[----:B------:R-:W-:Y:S02]  /*d200*/  F2FP.BF16.F32.PACK_AB R7, R55, R54 ;  /* 0x000000363707723e */ /* 0x000fe400000010ff */
[----:B------:R-:W-:Y:S02]  /*d210*/  LOP3.LUT R48, R225, R12, RZ, 0x3c, !PT ;  /* 0x0000000ce1307212 */ /* 0x000fe400078e3cff */
[----:B------:R-:W-:Y:S01]  /*d220*/  MOV R56, R56 ;  /* 0x0000003800387202 */ /* 0x000fe20000000f00 */
[----:B------:R2:W-:Y:S01]  /*d230*/  STSM.16.M88.4 [R52], R4 ;  /* 0x0000000434007844 */ /* 0x0005e20000000200 */
[----:B------:R-:W-:-:S02]  /*d240*/  F2FP.BF16.F32.PACK_AB R8, R166, R170 ;  /* 0x000000aaa608723e */ /* 0x000fc400000010ff */
[----:B------:R-:W-:Y:S02]  /*d250*/  F2FP.BF16.F32.PACK_AB R10, R164, R167 ;  /* 0x000000a7a40a723e */ /* 0x000fe400000010ff */
[----:B------:R-:W-:Y:S02]  /*d260*/  MOV R60, R60 ;  /* 0x0000003c003c7202 */ /* 0x000fe40000000f00 */
[----:B------:R-:W-:Y:S01]  /*d270*/  F2FP.BF16.F32.PACK_AB R12, R162, R165 ;  /* 0x000000a5a20c723e */ /* 0x000fe200000010ff */
[----:B------:R-:W-:Y:S01]  /*d280*/  STSM.16.M88.4 [R56], R8 ;  /* 0x0000000838007844 */ /* 0x000fe20000000200 */
[----:B-1----:R-:W-:Y:S02]  /*d290*/  F2FP.BF16.F32.PACK_AB R14, R160, R163 ;  /* 0x000000a3a00e723e */ /* 0x002fe400000010ff */
[----:B------:R-:W-:Y:S02]  /*d2a0*/  MOV R64, R64 ;  /* 0x0000004000407202 */ /* 0x000fe40000000f00 */
[----:B------:R-:W-:Y:S01]  /*d2b0*/  F2FP.BF16.F32.PACK_AB R28, R158, R161 ;  /* 0x000000a19e1c723e */ /* 0x000fe200000010ff */
[----:B------:R-:W-:Y:S01]  /*d2c0*/  STSM.16.M88.4 [R60], R12 ;  /* 0x0000000c3c007844 */ /* 0x000fe20000000200 */
[----:B------:R-:W-:-:S02]  /*d2d0*/  F2FP.BF16.F32.PACK_AB R29, R75, R74 ;  /* 0x0000004a4b1d723e */ /* 0x000fc400000010ff */
[----:B------:R-:W-:Y:S02]  /*d2e0*/  F2FP.BF16.F32.PACK_AB R30, R156, R159 ;  /* 0x0000009f9c1e723e */ /* 0x000fe400000010ff */
[----:B------:R-:W-:Y:S02]  /*d2f0*/  F2FP.BF16.F32.PACK_AB R31, R79, R78 ;  /* 0x0000004e4f1f723e */ /* 0x000fe400000010ff */
[----:B------:R-:W-:Y:S02]  /*d300*/  MOV R68, R68 ;  /* 0x0000004400447202 */ /* 0x000fe40000000f00 */
[----:B------:R-:W-:Y:S01]  /*d310*/  F2FP.BF16.F32.PACK_AB R32, R154, R157 ;  /* 0x0000009d9a20723e */ /* 0x000fe200000010ff */
[----:B------:R-:W-:Y:S01]  /*d320*/  STSM.16.M88.4 [R64], R28 ;  /* 0x0000001c40007844 */ /* 0x000fe20000000200 */
[----:B------:R-:W-:Y:S02]  /*d330*/  F2FP.BF16.F32.PACK_AB R33, R83, R82 ;  /* 0x000000525321723e */ /* 0x000fe400000010ff */
[----:B------:R-:W-:-:S02]  /*d340*/  F2FP.BF16.F32.PACK_AB R34, R152, R155 ;  /* 0x0000009b9822723e */ /* 0x000fc400000010ff */
[----:B------:R-:W-:Y:S02]  /*d350*/  F2FP.BF16.F32.PACK_AB R35, R87, R86 ;  /* 0x000000565723723e */ /* 0x000fe400000010ff */
[----:B------:R-:W-:Y:S02]  /*d360*/  MOV R72, R72 ;  /* 0x0000004800487202 */ /* 0x000fe40000000f00 */
[----:B------:R-:W-:Y:S01]  /*d370*/  F2FP.BF16.F32.PACK_AB R38, R93, R92 ;  /* 0x0000005c5d26723e */ /* 0x000fe200000010ff */
[----:B------:R-:W-:Y:S01]  /*d380*/  STSM.16.M88.4 [R68], R32 ;  /* 0x0000002044007844 */ /* 0x000fe20000000200 */
[----:B------:R-:W-:Y:S02]  /*d390*/  F2FP.BF16.F32.PACK_AB R39, R95, R94 ;  /* 0x0000005e5f27723e */ /* 0x000fe400000010ff */
[----:B------:R-:W-:Y:S02]  /*d3a0*/  MOV R76, R76 ;  /* 0x0000004c004c7202 */ /* 0x000fe40000000f00 */
[----:B------:R-:W-:Y:S01]  /*d3b0*/  F2FP.BF16.F32.PACK_AB R42, R101, R100 ;  /* 0x00000064652a723e */ /* 0x000fe200000010ff */
[----:B------:R-:W-:Y:S01]  /*d3c0*/  STSM.16.M88.4 [R72], R36 ;  /* 0x0000002448007844 */ /* 0x000fe20000000200 */
[----:B------:R-:W-:-:S02]  /*d3d0*/  MOV R80, R80 ;  /* 0x0000005000507202 */ /* 0x000fc40000000f00 */
[----:B------:R-:W-:Y:S01]  /*d3e0*/  F2FP.BF16.F32.PACK_AB R106, R109, R108 ;  /* 0x0000006c6d6a723e */ /* 0x000fe200000010ff */
[----:B------:R-:W-:Y:S01]  /*d3f0*/  STSM.16.M88.4 [R76], R40 ;  /* 0x000000284c007844 */ /* 0x000fe20000000200 */
[----:B------:R-:W-:Y:S02]  /*d400*/  F2FP.BF16.F32.PACK_AB R107, R62, R107 ;  /* 0x0000006b3e6b723e */ /* 0x000fe400000010ff */
[----:B------:R-:W-:Y:S02]  /*d410*/  F2FP.BF16.F32.PACK_AB R113, R66, R114 ;  /* 0x000000724271723e */ /* 0x000fe400000010ff */
[----:B------:R-:W-:Y:S01]  /*d420*/  F2FP.BF16.F32.PACK_AB R120, R121, R120 ;  /* 0x000000787978723e */ /* 0x000fe200000010ff */
[----:B------:R-:W-:Y:S01]  /*d430*/  STSM.16.M88.4 [R80], R104 ;  /* 0x0000006850007844 */ /* 0x000fe20000000200 */
[----:B------:R-:W-:Y:S02]  /*d440*/  MOV R84, R84 ;  /* 0x0000005400547202 */ /* 0x000fe40000000f00 */
[----:B------:R-:W-:-:S02]  /*d450*/  F2FP.BF16.F32.PACK_AB R114, R117, R116 ;  /* 0x000000747572723e */ /* 0x000fc400000010ff */
[----:B------:R-:W-:Y:S02]  /*d460*/  F2FP.BF16.F32.PACK_AB R115, R119, R115 ;  /* 0x000000737773723e */ /* 0x000fe400000010ff */
[----:B------:R-:W-:Y:S02]  /*d470*/  F2FP.BF16.F32.PACK_AB R121, R123, R122 ;  /* 0x0000007a7b79723e */ /* 0x000fe400000010ff */
[----:B------:R-:W-:Y:S01]  /*d480*/  F2FP.BF16.F32.PACK_AB R128, R129, R128 ;  /* 0x000000808180723e */ /* 0x000fe200000010ff */
[----:B------:R-:W-:Y:S01]  /*d490*/  STSM.16.M88.4 [R84], R112 ;  /* 0x0000007054007844 */ /* 0x000fe20000000200 */
[----:B------:R-:W-:Y:S02]  /*d4a0*/  MOV R88, R88 ;  /* 0x0000005800587202 */ /* 0x000fe40000000f00 */
[----:B------:R-:W-:Y:S02]  /*d4b0*/  F2FP.BF16.F32.PACK_AB R122, R125, R124 ;  /* 0x0000007c7d7a723e */ /* 0x000fe400000010ff */
[----:B------:R-:W-:-:S02]  /*d4c0*/  F2FP.BF16.F32.PACK_AB R123, R127, R126 ;  /* 0x0000007e7f7b723e */ /* 0x000fc400000010ff */
[----:B------:R-:W-:Y:S02]  /*d4d0*/  F2FP.BF16.F32.PACK_AB R129, R131, R130 ;  /* 0x000000828381723e */ /* 0x000fe400000010ff */
[----:B------:R-:W-:Y:S01]  /*d4e0*/  F2FP.BF16.F32.PACK_AB R136, R137, R136 ;  /* 0x000000888988723e */ /* 0x000fe200000010ff */
[----:B------:R-:W-:Y:S01]  /*d4f0*/  STSM.16.M88.4 [R88], R120 ;  /* 0x0000007858007844 */ /* 0x000fe20000000200 */
[----:B------:R-:W-:Y:S02]  /*d500*/  ISETP.NE.U32.AND P0, PT, RZ, UR4, PT ;  /* 0x00000004ff007c0c */ /* 0x000fe4000bf05070 */
[----:B--2---:R-:W-:Y:S02]  /*d510*/  IADD3 R6, P1, R200, UR4, RZ ;  /* 0x00000004c8067c10 */ /* 0x004fe4000ff3e0ff */
[----:B------:R-:W-:Y:S02]  /*d520*/  MOV R110, R110 ;  /* 0x0000006e006e7202 */ /* 0x000fe40000000f00 */
[----:B------:R-:W-:-:S02]  /*d530*/  F2FP.BF16.F32.PACK_AB R130, R133, R132 ;  /* 0x000000848582723e */ /* 0x000fc400000010ff */
[----:B------:R-:W-:Y:S02]  /*d540*/  F2FP.BF16.F32.PACK_AB R131, R135, R134 ;  /* 0x000000868783723e */ /* 0x000fe400000010ff */
[----:B------:R-:W-:Y:S02]  /*d550*/  F2FP.BF16.F32.PACK_AB R137, R139, R138 ;  /* 0x0000008a8b89723e */ /* 0x000fe400000010ff */
[----:B------:R-:W-:Y:S01]  /*d560*/  F2FP.BF16.F32.PACK_AB R144, R145, R144 ;  /* 0x000000909190723e */ /* 0x000fe200000010ff */
[----:B------:R-:W-:Y:S01]  /*d570*/  STSM.16.M88.4 [R110], R128 ;  /* 0x000000806e007844 */ /* 0x000fe20000000200 */
[----:B------:R-:W-:Y:S02]  /*d580*/  F2FP.BF16.F32.PACK_AB R138, R141, R140 ;  /* 0x0000008c8d8a723e */ /* 0x000fe400000010ff */
[----:B------:R-:W-:Y:S02]  /*d590*/  F2FP.BF16.F32.PACK_AB R139, R143, R142 ;  /* 0x0000008e8f8b723e */ /* 0x000fe400000010ff */
[----:B------:R-:W-:-:S02]  /*d5a0*/  F2FP.BF16.F32.PACK_AB R145, R147, R146 ;  /* 0x000000929391723e */ /* 0x000fc400000010ff */
[----:B------:R-:W-:Y:S01]  /*d5b0*/  MOV R48, R48 ;  /* 0x0000003000307202 */ /* 0x000fe20000000f00 */
[----:B------:R1:W-:Y:S01]  /*d5c0*/  STSM.16.M88.4 [R0], R136 ;  /* 0x0000008800007844 */ /* 0x0003e20000000200 */
[----:B------:R-:W-:Y:S02]  /*d5d0*/  F2FP.BF16.F32.PACK_AB R146, R149, R148 ;  /* 0x000000949592723e */ /* 0x000fe400000010ff */
[----:B------:R-:W-:Y:S02]  /*d5e0*/  F2FP.BF16.F32.PACK_AB R147, R151, R150 ;  /* 0x000000969793723e */ /* 0x000fe400000010ff */
        /* <DEDUP_REMOVED lines=12> */
[----:B------:R-:W-:-:S03]  /*d6b0*/  IMAD R5, R211, 0x40, R189 ;  /* 0x00000040d3057824 */ /* 0x000fc600078e02bd */
[----:B------:R1:W5:Y:S01]  /*d6c0*/  @P6 LDG.E R0, desc[UR40][R200.64] ;  /* 0x00000028c8006981 */ /* 0x000362000c1e1900 */
[----:B------:R-:W-:-:S03]  /*d6d0*/  IMAD.WIDE R4, R5, 0x2, R44 ;  /* 0x0000000205047825 */ /* 0x000fc600078e022c */
[C---:B------:R-:W-:Y:S02]  /*d6e0*/  IADD3 R9, P1, R4.reuse, 0x1000, RZ ;  /* 0x0000100004097810 */ /* 0x040fe40007f3e0ff */
[C---:B------:R-:W-:Y:S02]  /*d6f0*/  IADD3 R13, P2, R4.reuse, 0x2000, RZ ;  /* 0x00002000040d7810 */ /* 0x040fe40007f5e0ff */
[C---:B------:R-:W-:Y:S02]  /*d700*/  IADD3 R29, P3, R4.reuse, 0x3000, RZ ;  /* 0x00003000041d7810 */ /* 0x040fe40007f7e0ff */
[----:B------:R-:W-:Y:S02]  /*d710*/  IADD3 R33, P4, R4, 0x4000, RZ ;  /* 0x0000400004217810 */ /* 0x000fe40007f9e0ff */
        /* <DEDUP_REMOVED lines=8> */
[----:B------:R-:W-:Y:S02]  /*d7a0*/  IADD3 R37, P5, R4, 0x5000, RZ ;  /* 0x0000500004257810 */ /* 0x000fe40007fbe0ff */
        /* <DEDUP_REMOVED lines=8> */
[----:B------:R-:W-:-:S02]  /*d830*/  P2R R10, PR, RZ, 0x20 ;  /* 0x00000020ff0a7803 */ /* 0x000fc40000000000 */
[C---:B------:R-:W-:Y:S02]  /*d840*/  IADD3 R41, P1, R4.reuse, 0x6000, RZ ;  /* 0x0000600004297810 */ /* 0x040fe40007f3e0ff */
[C---:B------:R-:W-:Y:S02]  /*d850*/  IADD3 R45, P2, R4.reuse, 0x7000, RZ ;  /* 0x00007000042d7810 */ /* 0x040fe40007f5e0ff */
[C---:B------:R-:W-:Y:S02]  /*d860*/  IADD3 R49, P3, R4.reuse, 0x8000, RZ ;  /* 0x0000800004317810 */ /* 0x040fe40007f7e0ff */
[C---:B------:R-:W-:Y:S02]  /*d870*/  IADD3 R53, P4, R4.reuse, 0x9000, RZ ;  /* 0x0000900004357810 */ /* 0x040fe40007f9e0ff */
[----:B------:R-:W-:Y:S02]  /*d880*/  IADD3 R57, P5, R4, 0xa000, RZ ;  /* 0x0000a00004397810 */ /* 0x000fe40007fbe0ff */
[----:B------:R-:W-:-:S02]  /*d890*/  LOP3.LUT R36, R37, 0x380, RZ, 0xc0, !PT ;  /* 0x0000038025247812 */ /* 0x000fc400078ec0ff */
[----:B------:R-:W-:Y:S02]  /*d8a0*/  LOP3.LUT R40, R41, 0x380, RZ, 0xc0, !PT ;  /* 0x0000038029287812 */ /* 0x000fe400078ec0ff */
[----:B------:R-:W-:Y:S02]  /*d8b0*/  LOP3.LUT R44, R45, 0x380, RZ, 0xc0, !PT ;  /* 0x000003802d2c7812 */ /* 0x000fe400078ec0ff */
[----:B--2---:R-:W-:Y:S02]  /*d8c0*/  LOP3.LUT R48, R49, 0x380, RZ, 0xc0, !PT ;  /* 0x0000038031307812 */ /* 0x004fe400078ec0ff */
[----:B------:R-:W-:Y:S02]  /*d8d0*/  LOP3.LUT R52, R53, 0x380, RZ, 0xc0, !PT ;  /* 0x0000038035347812 */ /* 0x000fe400078ec0ff */
[----:B------:R-:W-:Y:S02]  /*d8e0*/  LOP3.LUT R56, R57, 0x380, RZ, 0xc0, !PT ;  /* 0x0000038039387812 */ /* 0x000fe400078ec0ff */
[----:B------:R-:W-:-:S02]  /*d8f0*/  SHF.R.U64 R36, R36, 0x3, RZ ;  /* 0x0000000324247819 */ /* 0x000fc400000012ff */
[----:B------:R-:W-:Y:S02]  /*d900*/  SHF.R.U64 R40, R40, 0x3, RZ ;  /* 0x0000000328287819 */ /* 0x000fe400000012ff */
[----:B------:R-:W-:Y:S02]  /*d910*/  SHF.R.U64 R44, R44, 0x3, RZ ;  /* 0x000000032c2c7819 */ /* 0x000fe400000012ff */
[----:B------:R-:W-:Y:S02]  /*d920*/  SHF.R.U64 R48, R48, 0x3, RZ ;  /* 0x0000000330307819 */ /* 0x000fe400000012ff */
[----:B------:R-:W-:Y:S02]  /*d930*/  SHF.R.U64 R52, R52, 0x3, RZ ;  /* 0x0000000334347819 */ /* 0x000fe400000012ff */
[----:B------:R-:W-:Y:S02]  /*d940*/  SHF.R.U64 R56, R56, 0x3, RZ ;  /* 0x0000000338387819 */ /* 0x000fe400000012ff */
[----:B------:R-:W-:-:S02]  /*d950*/  LOP3.LUT R36, R36, R37, RZ, 0x3c, !PT ;  /* 0x0000002524247212 */ /* 0x000fc400078e3cff */
[----:B------:R-:W-:Y:S02]  /*d960*/  LOP3.LUT R40, R40, R41, RZ, 0x3c, !PT ;  /* 0x0000002928287212 */ /* 0x000fe400078e3cff */
[----:B------:R-:W-:Y:S02]  /*d970*/  LOP3.LUT R44, R44, R45, RZ, 0x3c, !PT ;  /* 0x0000002d2c2c7212 */ /* 0x000fe400078e3cff */
[----:B------:R-:W-:Y:S02]  /*d980*/  LOP3.LUT R48, R48, R49, RZ, 0x3c, !PT ;  /* 0x0000003130307212 */ /* 0x000fe400078e3cff */
[----:B------:R-:W-:Y:S02]  /*d990*/  LOP3.LUT R52, R52, R53, RZ, 0x3c, !PT ;  /* 0x0000003534347212 */ /* 0x000fe400078e3cff */
[----:B------:R-:W-:Y:S01]  /*d9a0*/  LOP3.LUT R56, R56, R57, RZ, 0x3c, !PT ;  /* 0x0000003938387212 */ /* 0x000fe200078e3cff */
[----:B-1----:R-:W-:Y:S06]  /*d9b0*/  @P6 BRA `(.L_x_3959) ;  /* 0x0000000000106947 */ /* 0x002fec0003800000 */
[----:B------:R-:W-:Y:S05]  /*d9c0*/  @!P0 BRA `(.L_x_3959) ;  /* 0x00000000000c8947 */ /* 0x000fea0003800000 */
[----:B------:R-:W2:Y:S04]  /*d9d0*/  LDG.E R3, desc[UR40][R6.64] ;  /* 0x0000002806037981 */ /* 0x000ea8000c1e1900 */
[----:B-----5:R-:W2:Y:S02]  /*d9e0*/  LDG.E R0, desc[UR40][R6.64+0x4] ;  /* 0x0000042806007981 */ /* 0x020ea4000c1e1900 */
[----:B--2---:R-:W-:-:S07]  /*d9f0*/  IMAD.IADD R0, R0, 0x1, -R3 ;  /* 0x0000000100007824 */ /* 0x004fce00078e0a03 */
.L_x_3959:
[----:B------:R-:W1:Y:S01]  /*da00*/  SHFL.IDX PT, R3, R213, RZ, 0x1f ;  /* 0x00001fffd5037589 */ /* 0x000e6200000e0000 */
[----:B------:R-:W-:Y:S01]  /*da10*/  ISETP.NE.AND P6, PT, R10, RZ, PT ;  /* 0x000000ff0a00720c */ /* 0x000fe20003fc5270 */
[--C-:B------:R-:W-:Y:S01]  /*da20*/  IMAD.X R57, RZ, RZ, R5.reuse, P5 ;  /* 0x000000ffff397224 */ /* 0x100fe200028e0605 */
[C---:B------:R-:W-:Y:S01]  /*da30*/  LOP3.LUT R7, R4.reuse, 0x380, RZ, 0xc0, !PT ;  /* 0x0000038004077812 */ /* 0x040fe200078ec0ff */
[--C-:B------:R-:W-:Y:S01]  /*da40*/  IMAD.X R41, RZ, RZ, R5.reuse, P1 ;  /* 0x000000ffff297224 */ /* 0x100fe200008e0605 */
[C---:B------:R-:W-:Y:S01]  /*da50*/  IADD3 R65, P1, R4.reuse, 0xc000, RZ ;  /* 0x0000c00004417810 */ /* 0x040fe20007f3e0ff */
[--C-:B------:R-:W-:Y:S01]  /*da60*/  IMAD.X R37, RZ, RZ, R5.reuse, P6 ;  /* 0x000000ffff257224 */ /* 0x100fe200030e0605 */
[C---:B------:R-:W-:Y:S01]  /*da70*/  IADD3 R61, P6, R4.reuse, 0xb000, RZ ;  /* 0x0000b000043d7810 */ /* 0x040fe20007fde0ff */
[--C-:B------:R-:W-:Y:S01]  /*da80*/  IMAD.X R45, RZ, RZ, R5.reuse, P2 ;  /* 0x000000ffff2d7224 */ /* 0x100fe200010e0605 */
[C---:B------:R-:W-:Y:S01]  /*da90*/  IADD3 R69, P2, R4.reuse, 0xd000, RZ ;  /* 0x0000d00004457810 */ /* 0x040fe20007f5e0ff */
[--C-:B------:R-:W-:Y:S01]  /*daa0*/  IMAD.X R49, RZ, RZ, R5.reuse, P3 ;  /* 0x000000ffff317224 */ /* 0x100fe200018e0605 */
[C---:B------:R-:W-:Y:S01]  /*dab0*/  IADD3 R73, P3, R4.reuse, 0xe000, RZ ;  /* 0x0000e00004497810 */ /* 0x040fe20007f7e0ff */
[----:B------:R-:W-:Y:S01]  /*dac0*/  IMAD.X R53, RZ, RZ, R5, P4 ;  /* 0x000000ffff357224 */ /* 0x000fe200020e0605 */
[----:B------:R-:W-:-:S02]  /*dad0*/  IADD3 R10, P4, R4, 0xf000, RZ ;  /* 0x0000f000040a7810 */ /* 0x000fc40007f9e0ff */
[----:B------:R-:W-:Y:S02]  /*dae0*/  LOP3.LUT R60, R61, 0x380, RZ, 0xc0, !PT ;  /* 0x000003803d3c7812 */ /* 0x000fe400078ec0ff */
[----:B------:R-:W-:Y:S01]  /*daf0*/  LOP3.LUT R64, R65, 0x380, RZ, 0xc0, !PT ;  /* 0x0000038041407812 */ /* 0x000fe200078ec0ff */
[----:B------:R-:W-:Y:S01]  /*db00*/  IMAD.X R77, RZ, RZ, R5, P4 ;  /* 0x000000ffff4d7224 */ /* 0x000fe200020e0605 */
[----:B------:R-:W-:Y:S02]  /*db10*/  LOP3.LUT R68, R69, 0x380, RZ, 0xc0, !PT ;  /* 0x0000038045447812 */ /* 0x000fe400078ec0ff */
[----:B------:R-:W-:Y:S02]  /*db20*/  LOP3.LUT R72, R73, 0x380, RZ, 0xc0, !PT ;  /* 0x0000038049487812 */ /* 0x000fe400078ec0ff */
[----:B------:R-:W-:Y:S02]  /*db30*/  SHF.R.U64 R60, R60, 0x3, RZ ;  /* 0x000000033c3c7819 */ /* 0x000fe400000012ff */
[----:B-1----:R-:W-:-:S02]  /*db40*/  ISETP.NE.AND P5, PT, R3, RZ, PT ;  /* 0x000000ff0300720c */ /* 0x002fc40003fa5270 */
[----:B------:R-:W-:Y:S02]  /*db50*/  LOP3.LUT R3, R10, 0x380, RZ, 0xc0, !PT ;  /* 0x000003800a037812 */ /* 0x000fe400078ec0ff */
[----:B------:R-:W-:Y:S02]  /*db60*/  SHF.R.U64 R64, R64, 0x3, RZ ;  /* 0x0000000340407819 */ /* 0x000fe400000012ff */
[----:B------:R-:W-:Y:S02]  /*db70*/  SHF.R.U64 R68, R68, 0x3, RZ ;  /* 0x0000000344447819 */ /* 0x000fe400000012ff */
[----:B------:R-:W-:Y:S02]  /*db80*/  SHF.R.U64 R72, R72, 0x3, RZ ;  /* 0x0000000348487819 */ /* 0x000fe400000012ff */
[----:B------:R-:W-:Y:S02]  /*db90*/  SHF.R.U64 R7, R7, 0x3, RZ ;  /* 0x0000000307077819 */ /* 0x000fe400000012ff */
[----:B------:R-:W-:-:S02]  /*dba0*/  SHF.R.U64 R3, R3, 0x3, RZ ;  /* 0x0000000303037819 */ /* 0x000fc400000012ff */
        /* <DEDUP_REMOVED lines=9> */
[----:B------:R-:W-:Y:S01]  /*dc40*/  IMAD.MOV.U32 R7, RZ, RZ, R5 ;  /* 0x000000ffff077224 */ /* 0x000fe200078e0005 */
[----:B------:R-:W-:-:S02]  /*dc50*/  LOP3.LUT R76, R3, R10, RZ, 0x3c, !PT ;  /* 0x0000000a034c7212 */ /* 0x000fc400078e3cff */
[----:B------:R-:W-:Y:S02]  /*dc60*/  SHF.R.S32.HI R80, RZ, 0x1f, R199 ;  /* 0x0000001fff507819 */ /* 0x000fe400000114c7 */
[----:B------:R-:W-:Y:S02]  /*dc70*/  SEL R83, R202, RZ, !P0 ;  /* 0x000000ffca537207 */ /* 0x000fe40004000000 */
[----:B------:R-:W-:Y:S02]  /*dc80*/  SEL R212, R212, RZ, !P0 ;  /* 0x000000ffd4d47207 */ /* 0x000fe40004000000 */
[----:B-----5:R-:W-:Y:S01]  /*dc90*/  SHF.R.S32.HI R81, RZ, 0x1f, R24 ;  /* 0x0000001fff517819 */ /* 0x020fe20000011418 */
[----:B------:R-:W-:Y:S06]  /*dca0*/  @P5 BRA `(.L_x_3960) ;  /* 0x0000000000b85947 */ /* 0x000fec0003800000 */
[----:B------:R-:W1:Y:S01]  /*dcb0*/  LDC R31, c[0x0][0xbe8] ;  /* 0x0002fa00ff1f7b82 */ /* 0x000e620000000800 */
[----:B------:R-:W-:Y:S01]  /*dcc0*/  ULDC.64 UR4, c[0x0][0xb90] ;  /* 0x0002e40000047ab9 */ /* 0x000fe20000000a00 */
[----:B------:R-:W-:Y:S02]  /*dcd0*/  IMAD R30, R209, 0x40, R222 ;  /* 0x00000040d11e7824 */ /* 0x000fe400078e02de */
[----:B------:R-:W-:Y:S02]  /*dce0*/  IMAD R10, R80, UR4, RZ ;  /* 0x00000004500a7c24 */ /* 0x000fe4000f8e02ff */
[----:B------:R-:W-:Y:S02]  /*dcf0*/  IMAD.MOV.U32 R4, RZ, RZ, R24 ;  /* 0x000000ffff047224 */ /* 0x000fe400078e0018 */
[----:B------:R-:W-:Y:S02]  /*dd00*/  IMAD R11, R199, UR5, R10 ;  /* 0x00000005c70b7c24 */ /* 0x000fe4000f8e020a */
[----:B------:R-:W-:-:S02]  /*dd10*/  IMAD.MOV.U32 R5, RZ, RZ, R81 ;  /* 0x000000ffff057224 */ /* 0x000fc400078e0051 */
[----:B------:R-:W-:Y:S02]  /*dd20*/  IMAD.MOV R34, RZ, RZ, -R194 ;  /* 0x000000ffff227224 */ /* 0x000fe400078e0ac2 */
[----:B------:R-:W-:Y:S01]  /*dd30*/  IMAD.WIDE.U32 R4, R199, UR4, R4 ;  /* 0x00000004c7047c25 */ /* 0x000fe2000f8e0004 */
[----:B------:R-:W-:-:S03]  /*dd40*/  ULDC.64 UR4, c[0x0][0xb98] ;  /* 0x0002e60000047ab9 */ /* 0x000fc60000000a00 */
[----:B------:R-:W-:Y:S02]  /*dd50*/  IMAD.IADD R5, R5, 0x1, R11 ;  /* 0x0000000105057824 */ /* 0x000fe400078e020b */
[----:B------:R-:W-:Y:S02]  /*dd60*/  IMAD R35, R209, 0x40, R191 ;  /* 0x00000040d1237824 */ /* 0x000fe400078e02bf */
[----:B------:R-:W-:Y:S01]  /*dd70*/  IMAD.WIDE.U32 R4, R83, UR4, R4 ;  /* 0x0000000453047c25 */ /* 0x000fe2000f8e0004 */
[----:B-1----:R-:W-:-:S13]  /*dd80*/  ISETP.NE.AND P0, PT, R31, 0x1, PT ;  /* 0x000000011f00780c */ /* 0x002fda0003f05270 */
[----:B------:R-:W1:Y:S08]  /*dd90*/  @P0 LDC R3, c[0x0][0xbec] ;  /* 0x0002fb00ff030b82 */ /* 0x000e700000000800 */
[----:B------:R-:W2:Y:S01]  /*dda0*/  @P0 LDC R15, c[0x0][0xbf0] ;  /* 0x0002fc00ff0f0b82 */ /* 0x000ea20000000800 */
[----:B-1----:R-:W-:-:S04]  /*ddb0*/  @P0 IMAD.HI.U32 R10, R30, R3, RZ ;  /* 0x000000031e0a0227 */ /* 0x002fc800078e00ff */
[----:B------:R-:W-:Y:S01]  /*ddc0*/  IMAD.MOV.U32 R3, RZ, RZ, R30 ;  /* 0x000000ffff037224 */ /* 0x000fe200078e001e */
[----:B--2---:R-:W-:Y:S01]  /*ddd0*/  @P0 SHF.R.U32.HI R3, RZ, R15, R10 ;  /* 0x0000000fff030219 */ /* 0x004fe2000001160a */
[----:B------:R-:W-:-:S03]  /*dde0*/  IMAD R10, R212, UR4, RZ ;  /* 0x00000004d40a7c24 */ /* 0x000fc6000f8e02ff */
[--C-:B------:R-:W-:Y:S01]  /*ddf0*/  SHF.R.S32.HI R15, RZ, 0x1f, R3.reuse ;  /* 0x0000001fff0f7819 */ /* 0x100fe20000011403 */
[----:B------:R-:W-:Y:S01]  /*de00*/  IMAD.MOV R14, RZ, RZ, -R3 ;  /* 0x000000ffff0e7224 */ /* 0x000fe200078e0a03 */
[----:B------:R-:W-:Y:S01]  /*de10*/  IADD3 R4, P0, R3, R4, RZ ;  /* 0x0000000403047210 */ /* 0x000fe20007f1e0ff */
[----:B------:R-:W-:Y:S01]  /*de20*/  IMAD R10, R83, UR5, R10 ;  /* 0x00000005530a7c24 */ /* 0x000fe2000f8e020a */
[----:B------:R-:W-:Y:S01]  /*de30*/  ULDC.64 UR4, c[0x0][0xb88] ;  /* 0x0002e20000047ab9 */ /* 0x000fe20000000a00 */
[----:B------:R-:W-:Y:S02]  /*de40*/  IMAD R11, R31, R14, R30 ;  /* 0x0000000e1f0b7224 */ /* 0x000fe400078e021e */
[----:B------:R-:W-:Y:S01]  /*de50*/  IMAD R30, R0, R31, RZ ;  /* 0x0000001f001e7224 */ /* 0x000fe200078e02ff */
[----:B------:R-:W-:Y:S02]  /*de60*/  IADD3.X R5, R15, R5, R10, P0, !PT ;  /* 0x000000050f057210 */ /* 0x000fe400007fe40a */
[----:B------:R-:W-:Y:S01]  /*de70*/  SHF.R.S32.HI R3, RZ, 0x1f, R11 ;  /* 0x0000001fff037819 */ /* 0x000fe2000001140b */
[----:B------:R-:W-:-:S04]  /*de80*/  IMAD.WIDE.U32 R4, R11, UR4, R4 ;  /* 0x000000040b047c25 */ /* 0x000fc8000f8e0004 */
[----:B------:R-:W-:-:S04]  /*de90*/  IMAD R10, R3, UR4, RZ ;  /* 0x00000004030a7c24 */ /* 0x000fc8000f8e02ff */
[----:B------:R-:W-:Y:S01]  /*dea0*/  IMAD R3, R11, UR5, R10 ;  /* 0x000000050b037c24 */ /* 0x000fe2000f8e020a */
[----:B------:R-:W-:Y:S02]  /*deb0*/  ULDC.64 UR4, c[0x0][0xb50] ;  /* 0x0002d40000047ab9 */ /* 0x000fe40000000a00 */
[----:B------:R-:W-:Y:S01]  /*dec0*/  LEA R14, P0, R4, UR4, 0x2 ;  /* 0x00000004040e7c11 */ /* 0x000fe2000f8010ff */
[----:B------:R-:W-:-:S04]  /*ded0*/  IMAD.IADD R3, R5, 0x1, R3 ;  /* 0x0000000105037824 */ /* 0x000fc800078e0203 */
[----:B------:R-:W-:Y:S01]  /*dee0*/  SHFL.IDX PT, R10, R14, 0x1, 0x1c1f ;  /* 0x003c1f000e0a7f89 */ /* 0x000fe200000e0000 */
[----:B------:R-:W-:Y:S01]  /*def0*/  LEA.HI.X R15, R4, UR5, R3, 0x2, P0 ;  /* 0x00000005040f7c11 */ /* 0x000fe200080f1403 */
[----:B------:R-:W-:Y:S01]  /*df00*/  VIADD R3, R35, 0x8 ;  /* 0x0000000823037836 */ /* 0x000fe20000000000 */
[----:B------:R-:W-:Y:S01]  /*df10*/  ISETP.NE.AND P0, PT, R193, R34, PT ;  /* 0x00000022c100720c */ /* 0x000fe20003f05270 */
[----:B------:R-:W-:Y:S03]  /*df20*/  SHFL.IDX PT, R4, R14, RZ, 0x1c1f ;  /* 0x001c1fff0e047589 */ /* 0x000fe600000e0000 */
[-C--:B------:R-:W-:Y:S01]  /*df30*/  ISETP.GE.OR P1, PT, R35, R30.reuse, P0 ;  /* 0x0000001e2300720c */ /* 0x080fe20000726670 */
[----:B------:R-:W1:Y:S01]  /*df40*/  SHFL.IDX PT, R5, R15, RZ, 0x1c1f ;  /* 0x001c1fff0f057589 */ /* 0x000e6200000e0000 */
[----:B------:R-:W-:-:S03]  /*df50*/  ISETP.GE.OR P0, PT, R3, R30, P0 ;  /* 0x0000001e0300720c */ /* 0x000fc60000706670 */
[----:B------:R-:W2:Y:S08]  /*df60*/  SHFL.IDX PT, R11, R15, 0x1, 0x1c1f ;  /* 0x003c1f000f0b7f89 */ /* 0x000eb000000e0000 */
[----:B-1----:R1:W-:Y:S04]  /*df70*/  @!P1 ST.E desc[UR40][R4.64], R21 ;  /* 0x0000001504009985 */ /* 0x0023e8000c101928 */
[----:B--2---:R1:W-:Y:S02]  /*df80*/  @!P0 ST.E desc[UR40][R10.64], R20 ;  /* 0x000000140a008985 */ /* 0x0043e4000c101928 */
.L_x_3960:
[----:B------:R-:W2:Y:S01]  /*df90*/  LDC R85, c[0x0][0xbe8] ;  /* 0x0002fa00ff557b82 */ /* 0x000ea20000000800 */
[----:B------:R-:W-:Y:S01]  /*dfa0*/  ULDC.64 UR4, c[0x0][0xaa0] ;  /* 0x0002a80000047ab9 */ /* 0x000fe20000000a00 */
[----:B-1----:R-:W5:Y:S01]  /*dfb0*/  LD.E.128 R4, desc[UR40][R6.64] ;  /* 0x0000002806047980 */ /* 0x002f62000c101d00 */
[----:B------:R-:W-:-:S03]  /*dfc0*/  IMAD R3, R81, UR4, RZ ;  /* 0x0000000451037c24 */ /* 0x000fc6000f8e02ff */
[----:B------:R-:W5:Y:S02]  /*dfd0*/  LD.E.128 R8, desc[UR40][R8.64] ;  /* 0x0000002808087980 */ /* 0x000f64000c101d00 */
[----:B------:R-:W1:Y:S02]  /*dfe0*/  LDC R88, c[0x0][0xac8] ;  /* 0x0002b200ff587b82 */ /* 0x000e640000000800 */
[----:B------:R-:W5:Y:S04]  /*dff0*/  LD.E.128 R12, desc[UR40][R12.64] ;  /* 0x000000280c0c7980 */ /* 0x000f68000c101d00 */
[----:B------:R-:W5:Y:S04]  /*e000*/  LD.E.128 R28, desc[UR40][R28.64] ;  /* 0x000000281c1c7980 */ /* 0x000f68000c101d00 */
[----:B------:R-:W5:Y:S04]  /*e010*/  LD.E.128 R32, desc[UR40][R32.64] ;  /* 0x0000002820207980 */ /* 0x000f68000c101d00 */
[----:B------:R-:W5:Y:S01]  /*e020*/  LD.E.128 R36, desc[UR40][R36.64] ;  /* 0x0000002824247980 */ /* 0x000f62000c101d00 */
[----:B--2---:R-:W-:Y:S01]  /*e030*/  ISETP.NE.AND P1, PT, R85, 0x1, PT ;  /* 0x000000015500780c */ /* 0x004fe20003f25270 */
[----:B------:R-:W-:-:S02]  /*e040*/  IMAD R3, R24, UR5, R3 ;  /* 0x0000000518037c24 */ /* 0x000fc4000f8e0203 */
[----:B------:R-:W5:Y:S01]  /*e050*/  LD.E.128 R40, desc[UR40][R40.64] ;  /* 0x0000002828287980 */ /* 0x000f62000c101d00 */
[----:B------:R-:W-:Y:S01]  /*e060*/  IMAD.WIDE.U32 R20, R24, UR4, RZ ;  /* 0x0000000418147c25 */ /* 0x000fe2000f8e00ff */
[----:B------:R-:W-:Y:S02]  /*e070*/  ULDC.64 UR4, c[0x0][0xae8] ;  /* 0x0002ba0000047ab9 */ /* 0x000fe40000000a00 */
[----:B------:R-:W5:Y:S04]  /*e080*/  LD.E.128 R44, desc[UR40][R44.64] ;  /* 0x000000282c2c7980 */ /* 0x000f68000c101d00 */
[----:B------:R-:W5:Y:S02]  /*e090*/  LD.E.128 R48, desc[UR40][R48.64] ;  /* 0x0000002830307980 */ /* 0x000f64000c101d00 */
[----:B------:R-:W2:Y:S01]  /*e0a0*/  @P1 LDC R81, c[0x0][0xbec] ;  /* 0x0002fb00ff511b82 */ /* 0x000ea20000000800 */
[----:B------:R-:W-:Y:S01]  /*e0b0*/  IMAD.IADD R21, R21, 0x1, R3 ;  /* 0x0000000115157824 */ /* 0x000fe200078e0203 */
[----:B------:R-:W5:Y:S01]  /*e0c0*/  LD.E.128 R52, desc[UR40][R52.64] ;  /* 0x0000002834347980 */ /* 0x000f62000c101d00 */
[----:B------:R-:W-:-:S03]  /*e0d0*/  IMAD R24, R80, UR4, RZ ;  /* 0x0000000450187c24 */ /* 0x000fc6000f8e02ff */
[----:B------:R-:W5:Y:S02]  /*e0e0*/  LD.E.128 R56, desc[UR40][R56.64] ;  /* 0x0000002838387980 */ /* 0x000f64000c101d00 */
[----:B------:R-:W3:Y:S01]  /*e0f0*/  @P1 LDC R87, c[0x0][0xbf0] ;  /* 0x0002fc00ff571b82 */ /* 0x000ee20000000800 */
[C---:B------:R-:W-:Y:S01]  /*e100*/  IMAD R3, R199.reuse, UR5, R24 ;  /* 0x00000005c7037c24 */ /* 0x040fe2000f8e0218 */
[----:B------:R-:W5:Y:S01]  /*e110*/  LD.E.128 R60, desc[UR40][R60.64] ;  /* 0x000000283c3c7980 */ /* 0x000f62000c101d00 */
[----:B------:R-:W-:Y:S01]  /*e120*/  IMAD.WIDE.U32 R20, R199, UR4, R20 ;  /* 0x00000004c7147c25 */ /* 0x000fe2000f8e0014 */
[----:B------:R-:W-:Y:S02]  /*e130*/  ULDC.64 UR4, c[0x0][0xaf0] ;  /* 0x0002bc0000047ab9 */ /* 0x000fe40000000a00 */
[----:B------:R-:W5:Y:S01]  /*e140*/  LD.E.128 R64, desc[UR40][R64.64] ;  /* 0x0000002840407980 */ /* 0x000f62000c101d00 */
[----:B------:R-:W-:Y:S02]  /*e150*/  IMAD R24, R210, 0x20, R211 ;  /* 0x00000020d2187824 */ /* 0x000fe400078e02d3 */
[----:B------:R-:W-:Y:S01]  /*e160*/  IMAD.IADD R21, R21, 0x1, R3 ;  /* 0x0000000115157824 */ /* 0x000fe200078e0203 */
[----:B------:R-:W5:Y:S01]  /*e170*/  LD.E.128 R68, desc[UR40][R68.64] ;  /* 0x0000002844447980 */ /* 0x000f62000c101d00 */
[----:B------:R-:W-:-:S02]  /*e180*/  IMAD R3, R212, UR4, RZ ;  /* 0x00000004d4037c24 */ /* 0x000fc4000f8e02ff */
[----:B------:R-:W-:Y:S01]  /*e190*/  IMAD R82, R209, 0x40, R24 ;  /* 0x00000040d1527824 */ /* 0x000fe200078e0218 */
[----:B-1----:R-:W-:Y:S01]  /*e1a0*/  ISETP.GE.AND P0, PT, R207, R88, PT ;  /* 0x00000058cf00720c */ /* 0x002fe20003f06270 */
[C---:B------:R-:W-:Y:S01]  /*e1b0*/  IMAD R3, R83.reuse, UR5, R3 ;  /* 0x0000000553037c24 */ /* 0x040fe2000f8e0203 */
[----:B------:R-:W5:Y:S01]  /*e1c0*/  LD.E.128 R72, desc[UR40][R72.64] ;  /* 0x0000002848487980 */ /* 0x000f62000c101d00 */
[----:B------:R-:W-:-:S03]  /*e1d0*/  IMAD.WIDE.U32 R20, R83, UR4, R20 ;  /* 0x0000000453147c25 */ /* 0x000fc6000f8e0014 */
[----:B------:R-:W5:Y:S01]  /*e1e0*/  LD.E.128 R76, desc[UR40][R76.64] ;  /* 0x000000284c4c7980 */ /* 0x000f62000c101d00 */
[----:B--2---:R-:W-:Y:S01]  /*e1f0*/  @P1 IMAD.HI.U32 R24, R82, R81, RZ ;  /* 0x0000005152181227 */ /* 0x004fe200078e00ff */
[----:B------:R-:W-:Y:S01]  /*e200*/  SEL R80, RZ, 0xffffffff, P0 ;  /* 0xffffffffff507807 */ /* 0x000fe20000000000 */
[----:B------:R-:W-:Y:S01]  /*e210*/  ULDC.64 UR4, c[0x0][0xae0] ;  /* 0x0002b80000047ab9 */ /* 0x000fe20000000a00 */
[-C--:B------:R-:W-:Y:S01]  /*e220*/  ISETP.GE.AND P0, PT, R206, R88.reuse, PT ;  /* 0x00000058ce00720c */ /* 0x080fe20003f06270 */
[----:B------:R-:W-:Y:S01]  /*e230*/  IMAD.IADD R21, R21, 0x1, R3 ;  /* 0x0000000115157824 */ /* 0x000fe200078e0203 */
[----:B------:R-:W-:Y:S01]  /*e240*/  @!PT LDS RZ, [RZ] ;  /* 0x00000000fffff984 */ /* 0x000fe20000000800 */
[----:B------:R-:W-:Y:S01]  /*e250*/  @!PT LDS RZ, [RZ] ;  /* 0x00000000fffff984 */ /* 0x000fe20000000800 */
[----:B------:R-:W-:Y:S01]  /*e260*/  @!PT LDS RZ, [RZ] ;  /* 0x00000000fffff984 */ /* 0x000fe20000000800 */
[----:B------:R-:W-:Y:S01]  /*e270*/  @!PT LDS RZ, [RZ] ;  /* 0x00000000fffff984 */ /* 0x000fe20000000800 */
[----:B------:R1:W-:Y:S06]  /*e280*/  MEMBAR.ALL.CTA ;  /* 0x0000000000007992 */ /* 0x0003ec0000008000 */
[----:B-1----:R-:W1:Y:S01]  /*e290*/  FENCE.VIEW.ASYNC.S ;  /* 0x00000000000073c6 */ /* 0x002e620000000000 */
[----:B------:R-:W-:Y:S01]  /*e2a0*/  IMAD.MOV.U32 R3, RZ, RZ, R82 ;  /* 0x000000ffff037224 */ /* 0x000fe200078e0052 */
[----:B---3--:R-:W-:Y:S01]  /*e2b0*/  @P1 SHF.R.U32.HI R3, RZ, R87, R24 ;  /* 0x00000057ff031219 */ /* 0x008fe20000011618 */
[----:B------:R-:W-:Y:S01]  /*e2c0*/  IMAD.SHL.U32 R83, R80, 0x2, RZ ;  /* 0x0000000250537824 */ /* 0x000fe200078e00ff */
[-C--:B------:R-:W-:Y:S01]  /*e2d0*/  ISETP.GE.AND P1, PT, R189, R88.reuse, PT ;  /* 0x00000058bd00720c */ /* 0x080fe20003f26270 */
[----:B------:R-:W-:Y:S01]  /*e2e0*/  IMAD R92, R0, R85, RZ ;  /* 0x00000055005c7224 */ /* 0x000fe200078e02ff */
[----:B------:R-:W-:Y:S01]  /*e2f0*/  SEL R80, RZ, 0xffffffff, P0 ;  /* 0xffffffffff507807 */ /* 0x000fe20000000000 */
[----:B------:R-:W-:Y:S01]  /*e300*/  IMAD.MOV R81, RZ, RZ, -R3 ;  /* 0x000000ffff517224 */ /* 0x000fe200078e0a03 */
[----:B------:R-:W-:Y:S01]  /*e310*/  SEL R24, RZ, 0x1, P1 ;  /* 0x00000001ff187807 */ /* 0x000fe20000800000 */
[----:B------:R-:W-:Y:S01]  /*e320*/  IMAD.WIDE.U32 R20, R3, UR4, R20 ;  /* 0x0000000403147c25 */ /* 0x000fe2000f8e0014 */
[-C--:B------:R-:W-:Y:S01]  /*e330*/  ISETP.GE.AND P0, PT, R205, R88.reuse, PT ;  /* 0x00000058cd00720c */ /* 0x080fe20003f06270 */
[----:B------:R-:W-:Y:S01]  /*e340*/  BSSY B1, `(.L_x_3961) ;  /* 0x000004a000017945 */ /* 0x000fe20003800000 */
[----:B------:R-:W-:Y:S01]  /*e350*/  LOP3.LUT R24, R83, 0x2, R24, 0xe2, !PT ;  /* 0x0000000253187812 */ /* 0x000fe200078ee218 */
[----:B------:R-:W-:Y:S01]  /*e360*/  IMAD.SHL.U32 R83, R80, 0x4, RZ ;  /* 0x0000000450537824 */ /* 0x000fe200078e00ff */
[----:B------:R-:W-:Y:S01]  /*e370*/  SEL R80, RZ, 0xffffffff, P0 ;  /* 0xffffffffff507807 */ /* 0x000fe20000000000 */
[----:B------:R-:W-:Y:S01]  /*e380*/  IMAD R81, R85, R81, R82 ;  /* 0x0000005155517224 */ /* 0x000fe200078e0252 */
[-C--:B------:R-:W-:Y:S01]  /*e390*/  ISETP.GE.AND P0, PT, R204, R88.reuse, PT ;  /* 0x00000058cc00720c */ /* 0x080fe20003f06270 */
[----:B------:R-:W-:Y:S01]  /*e3a0*/  IMAD R91, R209, 0x40, R211 ;  /* 0x00000040d15b7824 */ /* 0x000fe200078e02d3 */
[----:B------:R-:W-:Y:S01]  /*e3b0*/  SHF.R.S32.HI R82, RZ, 0x1f, R3 ;  /* 0x0000001fff527819 */ /* 0x000fe20000011403 */
[----:B------:R-:W-:Y:S01]  /*e3c0*/  VIADD R0, R2, 0x28c20 ;  /* 0x00028c2002007836 */ /* 0x000fe20000000000 */
[----:B------:R-:W-:Y:S01]  /*e3d0*/  LOP3.LUT R24, R83, 0x4, R24, 0xe2, !PT ;  /* 0x0000000453187812 */ /* 0x000fe200078ee218 */
[----:B------:R-:W-:Y:S01]  /*e3e0*/  IMAD.SHL.U32 R83, R80, 0x8, RZ ;  /* 0x0000000850537824 */ /* 0x000fe200078e00ff */
[----:B------:R-:W-:Y:S01]  /*e3f0*/  SEL R80, RZ, 0xffffffff, P0 ;  /* 0xffffffffff507807 */ /* 0x000fe20000000000 */
[----:B------:R-:W-:Y:S01]  /*e400*/  IMAD R82, R82, UR4, RZ ;  /* 0x0000000452527c24 */ /* 0x000fe2000f8e02ff */
[----:B------:R-:W-:-:S02]  /*e410*/  ISETP.GE.AND P0, PT, R203, R88, PT ;  /* 0x00000058cb00720c */ /* 0x000fc40003f06270 */
[----:B------:R-:W-:Y:S01]  /*e420*/  LOP3.LUT R24, R83, 0x8, R24, 0xe2, !PT ;  /* 0x0000000853187812 */ /* 0x000fe200078ee218 */
[----:B------:R-:W-:Y:S01]  /*e430*/  IMAD.SHL.U32 R87, R80, 0x10, RZ ;  /* 0x0000001050577824 */ /* 0x000fe200078e00ff */
[----:B------:R-:W-:Y:S01]  /*e440*/  SHF.R.S32.HI R80, RZ, 0x1f, R81 ;  /* 0x0000001fff507819 */ /* 0x000fe20000011451 */
[----:B------:R-:W-:Y:S01]  /*e450*/  IMAD R83, R3, UR5, R82 ;  /* 0x0000000503537c24 */ /* 0x000fe2000f8e0252 */
[----:B------:R-:W-:Y:S01]  /*e460*/  ULDC.64 UR4, c[0x0][0xad8] ;  /* 0x0002b60000047ab9 */ /* 0x000fe20000000a00 */
[----:B------:R-:W-:Y:S02]  /*e470*/  SEL R3, RZ, 0xffffffff, P0 ;  /* 0xffffffffff037807 */ /* 0x000fe40000000000 */
[----:B------:R-:W-:Y:S01]  /*e480*/  IMAD.IADD R21, R21, 0x1, R83 ;  /* 0x0000000115157824 */ /* 0x000fe200078e0253 */
[----:B------:R-:W-:Y:S01]  /*e490*/  ISETP.GE.AND P1, PT, R91, R92, PT ;  /* 0x0000005c5b00720c */ /* 0x000fe20003f26270 */
[----:B------:R-:W-:Y:S01]  /*e4a0*/  IMAD R80, R80, UR4, RZ ;  /* 0x0000000450507c24 */ /* 0x000fe2000f8e02ff */
[----:B------:R-:W-:Y:S01]  /*e4b0*/  LOP3.LUT R24, R87, 0x10, R24, 0xe2, !PT ;  /* 0x0000001057187812 */ /* 0x000fe200078ee218 */
[----:B------:R-:W-:Y:S01]  /*e4c0*/  IMAD.WIDE.U32 R20, R81, UR4, R20 ;  /* 0x0000000451147c25 */ /* 0x000fe2000f8e0014 */
[----:B------:R-:W-:-:S02]  /*e4d0*/  ISETP.GE.AND P0, PT, R215, R88, PT ;  /* 0x00000058d700720c */ /* 0x000fc40003f06270 */
[----:B------:R-:W-:Y:S01]  /*e4e0*/  PRMT R0, RZ, 0x654, R0 ;  /* 0x00000654ff007816 */ /* 0x000fe20000000000 */
[----:B------:R-:W-:Y:S01]  /*e4f0*/  IMAD R83, R81, UR5, R80 ;  /* 0x0000000551537c24 */ /* 0x000fe2000f8e0250 */
[----:B------:R-:W-:Y:S01]  /*e500*/  ULDC.64 UR4, c[0x0][0xa80] ;  /* 0x0002a00000047ab9 */ /* 0x000fe20000000a00 */
[----:B------:R-:W-:Y:S01]  /*e510*/  IMAD.SHL.U32 R3, R3, 0x20, RZ ;  /* 0x0000002003037824 */ /* 0x000fe200078e00ff */
[----:B------:R-:W-:Y:S01]  /*e520*/  LEA R89, P2, R20, UR4, 0x1 ;  /* 0x0000000414597c11 */ /* 0x000fe2000f8408ff */
[----:B------:R-:W-:Y:S01]  /*e530*/  IMAD.IADD R21, R21, 0x1, R83 ;  /* 0x0000000115157824 */ /* 0x000fe200078e0253 */
[----:B-1----:R1:W-:Y:S02]  /*e540*/  SYNCS.ARRIVE.TRANS64.RED.A1T0 RZ, [R0+URZ], RZ ;  /* 0x000000ff00ff79a7 */ /* 0x0023e4000810043f */
[----:B------:R-:W-:Y:S01]  /*e550*/  LOP3.LUT R24, R3, 0x20, R24, 0xe2, !PT ;  /* 0x0000002003187812 */ /* 0x000fe200078ee218 */
[----:B------:R1:W2:Y:S01]  /*e560*/  SHFL.IDX PT, R80, R89, RZ, 0x181f ;  /* 0x00181fff59507589 */ /* 0x0002a200000e0000 */
[----:B------:R-:W-:-:S02]  /*e570*/  SEL R3, RZ, 0x40, P0 ;  /* 0x00000040ff037807 */ /* 0x000fc40000000000 */
[----:B------:R-:W-:Y:S02]  /*e580*/  ISETP.GE.AND P0, PT, R214, R88, PT ;  /* 0x00000058d600720c */ /* 0x000fe40003f06270 */
[----:B------:R-:W-:Y:S02]  /*e590*/  LEA.HI.X R90, R20, UR5, R21, 0x1, P2 ;  /* 0x00000005145a7c11 */ /* 0x000fe400090f0c15 */
[----:B------:R-:W-:Y:S02]  /*e5a0*/  LOP3.LUT R3, R24, R3, RZ, 0xfc, !PT ;  /* 0x0000000318037212 */ /* 0x000fe400078efcff */
[----:B------:R-:W-:Y:S01]  /*e5b0*/  SEL R24, RZ, 0x80, P0 ;  /* 0x00000080ff187807 */ /* 0x000fe20000000000 */
[----:B------:R1:W3:Y:S03]  /*e5c0*/  SHFL.IDX PT, R81, R90, RZ, 0x181f ;  /* 0x00181fff5a517589 */ /* 0x0002e600000e0000 */
[----:B------:R-:W-:Y:S01]  /*e5d0*/  LOP3.LUT R24, R3, R24, RZ, 0xfc, !PT ;  /* 0x0000001803187212 */ /* 0x000fe200078efcff */
[----:B------:R-:W-:Y:S06]  /*e5e0*/  @P1 BRA `(.L_x_3962) ;  /* 0x00000000007c1947 */ /* 0x000fec0003800000 */
[-C--:B------:R-:W-:Y:S02]  /*e5f0*/  ISETP.GE.AND P1, PT, R207, R88.reuse, PT ;  /* 0x00000058cf00720c */ /* 0x080fe40003f26270 */
[-C--:B------:R-:W-:Y:S02]  /*e600*/  ISETP.GE.AND P0, PT, R189, R88.reuse, PT ;  /* 0x00000058bd00720c */ /* 0x080fe40003f06270 */
[-C--:B------:R-:W-:Y:S02]  /*e610*/  ISETP.GE.AND P5, PT, R206, R88.reuse, PT ;  /* 0x00000058ce00720c */ /* 0x080fe40003fa6270 */
[----:B------:R-:W-:-:S07]  /*e620*/  ISETP.GE.AND P3, PT, R205, R88, PT ;  /* 0x00000058cd00720c */ /* 0x000fce0003f66270 */
[----:B--2---:R-:W-:Y:S02]  /*e630*/  @!P1 LEA R82, P2, R207, R80, 0x1 ;  /* 0x00000050cf529211 */ /* 0x004fe400078408ff */
[----:B---3--:R-:W-:Y:S02]  /*e640*/  @!P0 IMAD.WIDE R20, R189, 0x2, R80 ;  /* 0x00000002bd148825 */ /* 0x008fe400078e0250 */
[----:B------:R-:W-:Y:S02]  /*e650*/  @!P1 LEA.HI.X R83, R207, R81, R233, 0x1, P2 ;  /* 0x00000051cf539211 */ /* 0x000fe400010f0ce9 */
[----:B------:R-:W-:Y:S01]  /*e660*/  ISETP.GE.AND P2, PT, R204, R88, PT ;  /* 0x00000058cc00720c */ /* 0x000fe20003f46270 */
[----:B-----5:R2:W-:Y:S01]  /*e670*/  @!P0 ST.E.128 desc[UR40][R20.64], R4 ;  /* 0x0000000414008985 */ /* 0x0205e2000c101d28 */
[----:B------:R-:W-:Y:S02]  /*e680*/  @!P5 LEA R84, P4, R206, R80, 0x1 ;  /* 0x00000050ce54d211 */ /* 0x000fe400078808ff */
[----:B------:R-:W-:Y:S01]  /*e690*/  LOP3.LUT P0, RZ, R3, 0x40, RZ, 0xc0, !PT ;  /* 0x0000004003ff7812 */ /* 0x000fe2000780c0ff */
[----:B------:R3:W-:Y:S01]  /*e6a0*/  @!P1 ST.E.128 desc[UR40][R82.64], R12 ;  /* 0x0000000c52009985 */ /* 0x0007e2000c101d28 */
[----:B------:R-:W-:-:S02]  /*e6b0*/  ISETP.GE.AND P1, PT, R203, R88, PT ;  /* 0x00000058cb00720c */ /* 0x000fc40003f26270 */
[-C--:B------:R-:W-:Y:S02]  /*e6c0*/  @!P5 LEA.HI.X R85, R206, R81.reuse, R232, 0x1, P4 ;  /* 0x00000051ce55d211 */ /* 0x080fe400020f0ce8 */
[----:B------:R-:W-:Y:S02]  /*e6d0*/  LOP3.LUT P4, RZ, R24, 0x80, RZ, 0xc0, !PT ;  /* 0x0000008018ff7812 */ /* 0x000fe4000788c0ff */
[CC--:B------:R-:W-:Y:S01]  /*e6e0*/  @!P3 LEA R86, P6, R205.reuse, R80.reuse, 0x1 ;  /* 0x00000050cd56b211 */ /* 0x0c0fe200078c08ff */
[----:B------:R4:W-:Y:S03]  /*e6f0*/  @!P5 ST.E.128 desc[UR40][R84.64], R32 ;  /* 0x000000205400d985 */ /* 0x0009e6000c101d28 */
[----:B------:R-:W-:Y:S02]  /*e700*/  @!P3 LEA.HI.X R87, R205, R81, R231, 0x1, P6 ;  /* 0x00000051cd57b211 */ /* 0x000fe400030f0ce7 */
[----:B--2---:R-:W-:-:S03]  /*e710*/  @!P2 LEA R4, P5, R204, R80, 0x1 ;  /* 0x00000050cc04a211 */ /* 0x004fc600078a08ff */
[----:B------:R4:W-:Y:S01]  /*e720*/  @!P3 ST.E.128 desc[UR40][R86.64], R40 ;  /* 0x000000285600b985 */ /* 0x0009e2000c101d28 */
[-C--:B------:R-:W-:Y:S02]  /*e730*/  @!P1 LEA R6, P6, R203, R80.reuse, 0x1 ;  /* 0x00000050cb069211 */ /* 0x080fe400078c08ff */
[-C--:B---3--:R-:W-:Y:S02]  /*e740*/  @P0 LEA R12, P3, R215, R80.reuse, 0x1 ;  /* 0x00000050d70c0211 */ /* 0x088fe400078608ff */
        /* <DEDUP_REMOVED lines=9> */
.L_x_3962:
[----:B------:R-:W-:Y:S05]  /*e7e0*/  BSYNC B1 ;  /* 0x0000000000017941 */ /* 0x000fea0003800000 */
.L_x_3961:
[----:B-1----:R-:W-:Y:S01]  /*e7f0*/  VIADD R0, R91, 0x20 ;  /* 0x000000205b007836 */ /* 0x002fe20000000000 */
[----:B----45:R1:W4:Y:S04]  /*e800*/  SHFL.IDX PT, R7, R90, 0x1, 0x181f ;  /* 0x00381f005a077f89 */ /* 0x03032800000e0000 */
[----:B------:R-:W-:Y:S01]  /*e810*/  ISETP.GE.AND P0, PT, R0, R92, PT ;  /* 0x0000005c0000720c */ /* 0x000fe20003f06270 */
[----:B------:R1:W0:-:S12]  /*e820*/  SHFL.IDX PT, R6, R89, 0x1, 0x181f ;  /* 0x00381f0059067f89 */ /* 0x00021800000e0000 */
[----:B-1----:R-:W-:Y:S05]  /*e830*/  @P0 BRA `(.L_x_3963) ;  /* 0x0000000c00d80947 */ /* 0x002fea0003800000 */
[-C--:B------:R-:W-:Y:S02]  /*e840*/  ISETP.GE.AND P5, PT, R207, R88.reuse, PT ;  /* 0x00000058cf00720c */ /* 0x080fe40003fa6270 */
[-C--:B------:R-:W-:Y:S02]  /*e850*/  ISETP.GE.AND P6, PT, R189, R88.reuse, PT ;  /* 0x00000058bd00720c */ /* 0x080fe40003fc6270 */
[-C--:B------:R-:W-:Y:S02]  /*e860*/  ISETP.GE.AND P3, PT, R206, R88.reuse, PT ;  /* 0x00000058ce00720c */ /* 0x080fe40003f66270 */
[-C--:B------:R-:W-:Y:S02]  /*e870*/  ISETP.GE.AND P2, PT, R205, R88.reuse, PT ;  /* 0x00000058cd00720c */ /* 0x080fe40003f46270 */
[-C--:B------:R-:W-:Y:S02]  /*e880*/  ISETP.GE.AND P1, PT, R204, R88.reuse, PT ;  /* 0x00000058cc00720c */ /* 0x080fe40003f26270 */
[----:B------:R-:W-:-:S03]  /*e890*/  ISETP.GE.AND P0, PT, R203, R88, PT ;  /* 0x00000058cb00720c */ /* 0x000fc60003f06270 */
[-C--:B0-----:R-:W-:Y:S02]  /*e8a0*/  @!P5 LEA R12, P4, R207, R6.reuse, 0x1 ;  /* 0x00000006cf0cd211 */ /* 0x081fe400078808ff */
[----:B----4-:R-:W-:Y:S02]  /*e8b0*/  @!P6 IMAD.WIDE R4, R189, 0x2, R6 ;  /* 0x00000002bd04e825 */ /* 0x010fe400078e0206 */
[----:B------:R-:W-:Y:S02]  /*e8c0*/  @!P5 LEA.HI.X R13, R207, R7, R233, 0x1, P4 ;  /* 0x00000007cf0dd211 */ /* 0x000fe400020f0ce9 */
[----:B------:R-:W-:Y:S01]  /*e8d0*/  LOP3.LUT P4, RZ, R3, 0x40, RZ, 0xc0, !PT ;  /* 0x0000004003ff7812 */ /* 0x000fe2000788c0ff */
[----:B------:R0:W-:Y:S01]  /*e8e0*/  @!P6 ST.E.128 desc[UR40][R4.64], R8 ;  /* 0x000000080400e985 */ /* 0x0001e2000c101d28 */
[----:B------:R-:W-:-:S03]  /*e8f0*/  @!P3 LEA R14, P6, R206, R6, 0x1 ;  /* 0x00000006ce0eb211 */ /* 0x000fc600078c08ff */
[----:B------:R1:W-:Y:S01]  /*e900*/  @!P5 ST.E.128 desc[UR40][R12.64], R28 ;  /* 0x0000001c0c00d985 */ /* 0x0003e2000c101d28 */
[-C--:B------:R-:W-:Y:S02]  /*e910*/  @!P3 LEA.HI.X R15, R206, R7.reuse, R232, 0x1, P6 ;  /* 0x00000007ce0fb211 */ /* 0x080fe400030f0ce8 */
[-C--:B------:R-:W-:Y:S02]  /*e920*/  @!P2 LEA R20, P5, R205, R6.reuse, 0x1 ;  /* 0x00000006cd14a211 */ /* 0x080fe400078a08ff */
[CC--:B------:R-:W-:Y:S01]  /*e930*/  @!P1 LEA R32, P6, R204.reuse, R6.reuse, 0x1 ;  /* 0x00000006cc209211 */ /* 0x0c0fe200078c08ff */
[----:B------:R1:W-:Y:S01]  /*e940*/  @!P3 ST.E.128 desc[UR40][R14.64], R36 ;  /* 0x000000240e00b985 */ /* 0x0003e2000c101d28 */
[----:B------:R-:W-:Y:S02]  /*e950*/  @!P0 LEA R34, P3, R203, R6, 0x1 ;  /* 0x00000006cb228211 */ /* 0x000fe400078608ff */
[-C--:B------:R-:W-:Y:S02]  /*e960*/  @!P2 LEA.HI.X R21, R205, R7.reuse, R231, 0x1, P5 ;  /* 0x00000007cd15a211 */ /* 0x080fe400028f0ce7 */
[----:B------:R-:W-:-:S02]  /*e970*/  @!P1 LEA.HI.X R33, R204, R7, R230, 0x1, P6 ;  /* 0x00000007cc219211 */ /* 0x000fc400030f0ce6 */
[----:B------:R-:W-:Y:S01]  /*e980*/  @!P0 LEA.HI.X R35, R203, R7, R229, 0x1, P3 ;  /* 0x00000007cb238211 */ /* 0x000fe200018f0ce5 */
[----:B------:R1:W-:Y:S01]  /*e990*/  @!P2 ST.E.128 desc[UR40][R20.64], R44 ;  /* 0x0000002c1400a985 */ /* 0x0003e2000c101d28 */
[----:B0-----:R-:W-:-:S03]  /*e9a0*/  @P4 LEA R4, P5, R215, R6, 0x1 ;  /* 0x00000006d7044211 */ /* 0x001fc600078a08ff */
[----:B------:R1:W-:Y:S01]  /*e9b0*/  @!P1 ST.E.128 desc[UR40][R32.64], R52 ;  /* 0x0000003420009985 */ /* 0x0003e2000c101d28 */
[----:B------:R-:W-:-:S03]  /*e9c0*/  @P4 LEA.HI.X R5, R215, R7, R228, 0x1, P5 ;  /* 0x00000007d7054211 */ /* 0x000fc600028f0ce4 */
        /* <DEDUP_REMOVED lines=8> */
.L_x_3958:
        /* <DEDUP_REMOVED lines=16> */
[----:B------:R-:W-:Y:S01]  /*eb50*/  ISETP.GE.AND P2, PT, R234, 0x40, PT ;  /* 0x00000040ea00780c */ /* 0x000fe20003f46270 */
[----:B------:R-:W-:-:S12]  /*eb60*/  @P1 BRA `(.L_x_3964) ;  /* 0x0000000000101947 */ /* 0x000fd80003800000 */
[----:B------:R-:W-:Y:S05]  /*eb70*/  @!P0 BRA `(.L_x_3964) ;  /* 0x00000000000c8947 */ /* 0x000fea0003800000 */
[----:B------:R-:W4:Y:S04]  /*eb80*/  LDG.E R7, desc[UR40][R4.64] ;  /* 0x0000002804077981 */ /* 0x000f28000c1e1900 */
[----:B-----5:R-:W4:Y:S02]  /*eb90*/  LDG.E R0, desc[UR40][R4.64+0x4] ;  /* 0x0000042804007981 */ /* 0x020f24000c1e1900 */
[----:B----4-:R-:W-:-:S07]  /*eba0*/  IMAD.IADD R0, R0, 0x1, -R7 ;  /* 0x0000000100007824 */ /* 0x010fce00078e0a07 */
.L_x_3964:
[----:B------:R-:W-:Y:S01]  /*ebb0*/  BSSY B1, `(.L_x_3965) ;  /* 0x000002e000017945 */ /* 0x000fe20003800000 */
[----:B------:R-:W-:Y:S02]  /*ebc0*/  SHF.R.S32.HI R13, RZ, 0x1f, R199 ;  /* 0x0000001fff0d7819 */ /* 0x000fe400000114c7 */
[----:B------:R-:W-:Y:S02]  /*ebd0*/  SEL R15, R202, RZ, !P0 ;  /* 0x000000ffca0f7207 */ /* 0x000fe40004000000 */
[----:B------:R-:W-:Y:S02]  /*ebe0*/  SEL R212, R212, RZ, !P0 ;  /* 0x000000ffd4d47207 */ /* 0x000fe40004000000 */
[----:B-----5:R-:W-:Y:S01]  /*ebf0*/  SHF.R.S32.HI R10, RZ, 0x1f, R3 ;  /* 0x0000001fff0a7819 */ /* 0x020fe20000011403 */
[----:B------:R-:W-:Y:S06]  /*ec00*/  @P2 BRA `(.L_x_3966) ;  /* 0x0000000000a02947 */ /* 0x000fec0003800000 */
[----:B---3--:R-:W3:Y:S01]  /*ec10*/  S2R R4, SR_TID.X ;  /* 0x0000000000047919 */ /* 0x008ee20000002100 */
[----:B------:R-:W4:Y:S02]  /*ec20*/  LDC R11, c[0x0][0xbe8] ;  /* 0x0002fa00ff0b7b82 */ /* 0x000f240000000800 */
[----:B----4-:R-:W-:Y:S02]  /*ec30*/  IMAD R5, R0, R11, RZ ;  /* 0x0000000b00057224 */ /* 0x010fe400078e02ff */
[----:B---3--:R-:W-:-:S04]  /*ec40*/  IMAD R4, R209, 0x40, R4 ;  /* 0x00000040d1047824 */ /* 0x008fc800078e0204 */
        /* <DEDUP_REMOVED lines=10> */
[----:B------:R-:W3:Y:S08]  /*ecf0*/  @P0 LDC R9, c[0x0][0xbec] ;  /* 0x0002fb00ff090b82 */ /* 0x000ef00000000800 */
[----:B------:R-:W4:Y:S01]  /*ed00*/  @P0 LDC R21, c[0x0][0xbf0] ;  /* 0x0002fc00ff150b82 */ /* 0x000f220000000800 */
[----:B---3--:R-:W-:-:S04]  /*ed10*/  @P0 IMAD.HI.U32 R6, R12, R9, RZ ;  /* 0x000000090c060227 */ /* 0x008fc800078e00ff */
[----:B------:R-:W-:Y:S01]  /*ed20*/  IMAD R9, R199, UR5, R8 ;  /* 0x00000005c7097c24 */ /* 0x000fe2000f8e0208 */
[----:B------:R-:W-:Y:S01]  /*ed30*/  ULDC.64 UR4, c[0x0][0xb98] ;  /* 0x0002e60000047ab9 */ /* 0x000fe20000000a00 */
[----:B----4-:R-:W-:Y:S02]  /*ed40*/  @P0 SHF.R.U32.HI R7, RZ, R21, R6 ;  /* 0x00000015ff070219 */ /* 0x010fe40000011606 */
        /* <DEDUP_REMOVED lines=20> */
.L_x_3966:
[----:B------:R-:W-:Y:S05]  /*ee90*/  BSYNC B1 ;  /* 0x0000000000017941 */ /* 0x000fea0003800000 */
.L_x_3965:
[----:B--2---:R-:W-:Y:S01]  /*eea0*/  ISETP.NE.AND P0, PT, R29, 0x1, PT ;  /* 0x000000011d00780c */ /* 0x004fe20003f05270 */
[----:B-1----:R-:W1:Y:S01]  /*eeb0*/  LDC R24, c[0x0][0xac8] ;  /* 0x0002b200ff187b82 */ /* 0x002e620000000800 */
[----:B------:R-:W-:Y:S01]  /*eec0*/  ULDC.64 UR4, c[0x0][0xaa0] ;  /* 0x0002a80000047ab9 */ /* 0x000fe20000000a00 */
[----:B------:R-:W-:Y:S01]  /*eed0*/  IMAD R31, R0, R29, RZ ;  /* 0x0000001d001f7224 */ /* 0x000fe200078e02ff */
[----:B------:R-:W-:Y:S01]  /*eee0*/  BSSY B1, `(.L_x_3967) ;  /* 0x0000067000017945 */ /* 0x000fe20003800000 */
[----:B----4-:R-:W-:Y:S02]  /*eef0*/  IMAD R6, R10, UR4, RZ ;  /* 0x000000040a067c24 */ /* 0x010fe4000f8e02ff */
[----:B---3--:R-:W-:-:S04]  /*ef00*/  IMAD.WIDE.U32 R4, R3, UR4, RZ ;  /* 0x0000000403047c25 */ /* 0x008fc8000f8e00ff */
[----:B------:R-:W-:Y:S01]  /*ef10*/  IMAD R3, R3, UR5, R6 ;  /* 0x0000000503037c24 */ /* 0x000fe2000f8e0206 */
[----:B------:R-:W-:Y:S01]  /*ef20*/  ULDC.64 UR4, c[0x0][0xae8] ;  /* 0x0002ba0000047ab9 */ /* 0x000fe20000000a00 */
[----:B------:R-:W2:Y:S01]  /*ef30*/  @P0 LDC R7, c[0x0][0xbec] ;  /* 0x0002fb00ff070b82 */ /* 0x000ea20000000800 */
[----:B------:R-:W-:Y:S02]  /*ef40*/  IMAD R6, R13, UR4, RZ ;  /* 0x000000040d067c24 */ /* 0x000fe4000f8e02ff */
[----:B------:R-:W-:Y:S02]  /*ef50*/  IMAD.IADD R5, R5, 0x1, R3 ;  /* 0x0000000105057824 */ /* 0x000fe400078e0203 */
[C---:B------:R-:W-:Y:S02]  /*ef60*/  IMAD R3, R199.reuse, UR5, R6 ;  /* 0x00000005c7037c24 */ /* 0x040fe4000f8e0206 */
[----:B------:R-:W-:Y:S01]  /*ef70*/  IMAD.WIDE.U32 R4, R199, UR4, R4 ;  /* 0x00000004c7047c25 */ /* 0x000fe2000f8e0004 */
[----:B------:R-:W3:Y:S01]  /*ef80*/  @P0 LDC R9, c[0x0][0xbf0] ;  /* 0x0002fc00ff090b82 */ /* 0x000ee20000000800 */
[----:B------:R-:W-:-:S02]  /*ef90*/  ULDC.64 UR4, c[0x0][0xaf0] ;  /* 0x0002bc0000047ab9 */ /* 0x000fc40000000a00 */
[----:B------:R-:W-:Y:S01]  /*efa0*/  IMAD R6, R210, 0x20, R211 ;  /* 0x00000020d2067824 */ /* 0x000fe200078e02d3 */
[-C--:B-1----:R-:W-:Y:S01]  /*efb0*/  ISETP.GE.AND P1, PT, R207, R24.reuse, PT ;  /* 0x00000018cf00720c */ /* 0x082fe20003f26270 */
[----:B------:R-:W-:Y:S01]  /*efc0*/  IMAD.IADD R5, R5, 0x1, R3 ;  /* 0x0000000105057824 */ /* 0x000fe200078e0203 */
[-C--:B------:R-:W-:Y:S01]  /*efd0*/  ISETP.GE.AND P2, PT, R189, R24.reuse, PT ;  /* 0x00000018bd00720c */ /* 0x080fe20003f46270 */
[----:B------:R-:W-:Y:S01]  /*efe0*/  IMAD R3, R212, UR4, RZ ;  /* 0x00000004d4037c24 */ /* 0x000fe2000f8e02ff */
[----:B------:R-:W-:Y:S01]  /*eff0*/  SEL R10, RZ, 0xffffffff, P1 ;  /* 0xffffffffff0a7807 */ /* 0x000fe20000800000 */
[----:B------:R-:W-:Y:S01]  /*f000*/  IMAD R8, R209, 0x40, R6 ;  /* 0x00000040d1087824 */ /* 0x000fe200078e0206 */
[----:B------:R-:W-:Y:S01]  /*f010*/  ISETP.GE.AND P1, PT, R205, R24, PT ;  /* 0x00000018cd00720c */ /* 0x000fe20003f26270 */
[C---:B------:R-:W-:Y:S02]  /*f020*/  IMAD R3, R15.reuse, UR5, R3 ;  /* 0x000000050f037c24 */ /* 0x040fe4000f8e0203 */
[----:B------:R-:W-:Y:S01]  /*f030*/  IMAD.WIDE.U32 R4, R15, UR4, R4 ;  /* 0x000000040f047c25 */ /* 0x000fe2000f8e0004 */
[----:B------:R-:W-:Y:S01]  /*f040*/  SEL R11, RZ, 0xffffffff, P1 ;  /* 0xffffffffff0b7807 */ /* 0x000fe20000800000 */
[----:B------:R-:W-:-:S02]  /*f050*/  ULDC.64 UR4, c[0x0][0xae0] ;  /* 0x0002b80000047ab9 */ /* 0x000fc40000000a00 */
[----:B--2---:R-:W-:Y:S01]  /*f060*/  @P0 IMAD.HI.U32 R6, R8, R7, RZ ;  /* 0x0000000708060227 */ /* 0x004fe200078e00ff */
[----:B------:R-:W-:Y:S02]  /*f070*/  SEL R7, RZ, 0x1, P2 ;  /* 0x00000001ff077807 */ /* 0x000fe40001000000 */
[-C--:B------:R-:W-:Y:S01]  /*f080*/  ISETP.GE.AND P2, PT, R206, R24.reuse, PT ;  /* 0x00000018ce00720c */ /* 0x080fe20003f46270 */
[----:B------:R-:W-:Y:S02]  /*f090*/  IMAD.SHL.U32 R10, R10, 0x2, RZ ;  /* 0x000000020a0a7824 */ /* 0x000fe400078e00ff */
[----:B------:R-:W-:Y:S02]  /*f0a0*/  IMAD.IADD R5, R5, 0x1, R3 ;  /* 0x0000000105057824 */ /* 0x000fe400078e0203 */
[----:B------:R-:W-:Y:S01]  /*f0b0*/  IMAD.MOV.U32 R3, RZ, RZ, R8 ;  /* 0x000000ffff037224 */ /* 0x000fe200078e0008 */
[----:B---3--:R-:W-:Y:S01]  /*f0c0*/  @P0 SHF.R.U32.HI R3, RZ, R9, R6 ;  /* 0x00000009ff030219 */ /* 0x008fe20000011606 */
[----:B------:R-:W-:Y:S01]  /*f0d0*/  IMAD.SHL.U32 R11, R11, 0x8, RZ ;  /* 0x000000080b0b7824 */ /* 0x000fe200078e00ff */
[----:B------:R-:W-:Y:S01]  /*f0e0*/  LOP3.LUT R9, R10, 0x2, R7, 0xe2, !PT ;  /* 0x000000020a097812 */ /* 0x000fe200078ee207 */
[----:B------:R-:W-:Y:S01]  /*f0f0*/  IMAD R30, R209, 0x40, R211 ;  /* 0x00000040d11e7824 */ /* 0x000fe200078e02d3 */
[----:B------:R-:W-:Y:S01]  /*f100*/  SEL R10, RZ, 0xffffffff, P2 ;  /* 0xffffffffff0a7807 */ /* 0x000fe20001000000 */
[--C-:B------:R-:W-:Y:S01]  /*f110*/  IMAD.MOV R7, RZ, RZ, -R3.reuse ;  /* 0x000000ffff077224 */ /* 0x100fe200078e0a03 */
[----:B------:R-:W-:Y:S01]  /*f120*/  SHF.R.S32.HI R6, RZ, 0x1f, R3 ;  /* 0x0000001fff067819 */ /* 0x000fe20000011403 */
[----:B------:R-:W-:Y:S01]  /*f130*/  IMAD.WIDE.U32 R4, R3, UR4, R4 ;  /* 0x0000000403047c25 */ /* 0x000fe2000f8e0004 */
[----:B------:R-:W-:-:S02]  /*f140*/  ISETP.GE.AND P0, PT, R204, R24, PT ;  /* 0x00000018cc00720c */ /* 0x000fc40003f06270 */
[-C--:B------:R-:W-:Y:S01]  /*f150*/  ISETP.GE.AND P2, PT, R214, R24.reuse, PT ;  /* 0x00000018d600720c */ /* 0x080fe20003f46270 */
[----:B------:R-:W-:Y:S02]  /*f160*/  IMAD.SHL.U32 R10, R10, 0x4, RZ ;  /* 0x000000040a0a7824 */ /* 0x000fe400078e00ff */
[----:B------:R-:W-:Y:S02]  /*f170*/  IMAD R6, R6, UR4, RZ ;  /* 0x0000000406067c24 */ /* 0x000fe4000f8e02ff */
[----:B------:R-:W-:Y:S01]  /*f180*/  IMAD R7, R29, R7, R8 ;  /* 0x000000071d077224 */ /* 0x000fe200078e0208 */
[----:B------:R-:W-:Y:S01]  /*f190*/  LOP3.LUT R0, R10, 0x4, R9, 0xe2, !PT ;  /* 0x000000040a007812 */ /* 0x000fe200078ee209 */
[----:B------:R-:W-:Y:S01]  /*f1a0*/  IMAD R9, R3, UR5, R6 ;  /* 0x0000000503097c24 */ /* 0x000fe2000f8e0206 */
[----:B------:R-:W-:Y:S01]  /*f1b0*/  SEL R6, RZ, 0xffffffff, P0 ;  /* 0xffffffffff067807 */ /* 0x000fe20000000000 */
[----:B------:R-:W-:Y:S01]  /*f1c0*/  ULDC.64 UR4, c[0x0][0xad8] ;  /* 0x0002b60000047ab9 */ /* 0x000fe20000000a00 */
[----:B------:R-:W-:Y:S01]  /*f1d0*/  LOP3.LUT R3, R11, 0x8, R0, 0xe2, !PT ;  /* 0x000000080b037812 */ /* 0x000fe200078ee200 */
[----:B------:R-:W-:Y:S01]  /*f1e0*/  IMAD.IADD R5, R5, 0x1, R9 ;  /* 0x0000000105057824 */ /* 0x000fe200078e0209 */
[----:B------:R-:W-:Y:S01]  /*f1f0*/  SHF.R.S32.HI R0, RZ, 0x1f, R7 ;  /* 0x0000001fff007819 */ /* 0x000fe20000011407 */
[----:B------:R-:W-:Y:S01]  /*f200*/  IMAD.SHL.U32 R6, R6, 0x10, RZ ;  /* 0x0000001006067824 */ /* 0x000fe200078e00ff */
[----:B------:R-:W-:Y:S01]  /*f210*/  ISETP.GE.AND P0, PT, R203, R24, PT ;  /* 0x00000018cb00720c */ /* 0x000fe20003f06270 */
[----:B------:R-:W-:-:S03]  /*f220*/  IMAD.WIDE.U32 R4, R7, UR4, R4 ;  /* 0x0000000407047c25 */ /* 0x000fc6000f8e0004 */
[----:B------:R-:W-:Y:S01]  /*f230*/  SEL R8, RZ, 0xffffffff, P0 ;  /* 0xffffffffff087807 */ /* 0x000fe20000000000 */
[----:B------:R-:W-:Y:S01]  /*f240*/  IMAD R0, R0, UR4, RZ ;  /* 0x0000000400007c24 */ /* 0x000fe2000f8e02ff */
[----:B------:R-:W-:Y:S02]  /*f250*/  ISETP.GE.AND P0, PT, R215, R24, PT ;  /* 0x00000018d700720c */ /* 0x000fe40003f06270 */
[----:B------:R-:W-:Y:S01]  /*f260*/  LOP3.LUT R6, R6, 0x10, R3, 0xe2, !PT ;  /* 0x0000001006067812 */ /* 0x000fe200078ee203 */
[----:B------:R-:W-:Y:S01]  /*f270*/  IMAD R3, R7, UR5, R0 ;  /* 0x0000000507037c24 */ /* 0x000fe2000f8e0200 */
[----:B------:R-:W-:Y:S01]  /*f280*/  SEL R7, RZ, 0x40, P0 ;  /* 0x00000040ff077807 */ /* 0x000fe20000000000 */
[----:B------:R-:W-:Y:S01]  /*f290*/  IMAD.SHL.U32 R9, R8, 0x20, RZ ;  /* 0x0000002008097824 */ /* 0x000fe200078e00ff */
[----:B------:R-:W-:Y:S01]  /*f2a0*/  ISETP.GE.AND P0, PT, R30, R31, PT ;  /* 0x0000001f1e00720c */ /* 0x000fe20003f06270 */
[----:B------:R-:W-:Y:S01]  /*f2b0*/  ULDC.64 UR4, c[0x0][0xa80] ;  /* 0x0002a00000047ab9 */ /* 0x000fe20000000a00 */
[----:B------:R-:W-:Y:S01]  /*f2c0*/  IMAD.IADD R3, R5, 0x1, R3 ;  /* 0x0000000105037824 */ /* 0x000fe200078e0203 */
[----:B------:R-:W-:-:S02]  /*f2d0*/  LEA R20, P1, R4, UR4, 0x1 ;  /* 0x0000000404147c11 */ /* 0x000fc4000f8208ff */
[----:B------:R-:W-:Y:S02]  /*f2e0*/  LOP3.LUT R6, R9, 0x20, R6, 0xe2, !PT ;  /* 0x0000002009067812 */ /* 0x000fe400078ee206 */
[----:B------:R-:W-:Y:S02]  /*f2f0*/  LEA.HI.X R3, R4, UR5, R3, 0x1, P1 ;  /* 0x0000000504037c11 */ /* 0x000fe400088f0c03 */
[----:B------:R-:W-:Y:S02]  /*f300*/  LOP3.LUT R21, R6, R7, RZ, 0xfc, !PT ;  /* 0x0000000706157212 */ /* 0x000fe400078efcff */
[----:B------:R-:W-:Y:S01]  /*f310*/  SEL R0, RZ, 0x80, P2 ;  /* 0x00000080ff007807 */ /* 0x000fe20001000000 */
[----:B------:R1:W2:Y:S03]  /*f320*/  SHFL.IDX PT, R6, R20, RZ, 0x181f ;  /* 0x00181fff14067589 */ /* 0x0002a600000e0000 */
[----:B------:R-:W-:Y:S01]  /*f330*/  LOP3.LUT R28, R21, R0, RZ, 0xfc, !PT ;  /* 0x00000000151c7212 */ /* 0x000fe200078efcff */
[----:B------:R1:W3:Y:S01]  /*f340*/  SHFL.IDX PT, R7, R3, RZ, 0x181f ;  /* 0x00181fff03077589 */ /* 0x0002e200000e0000 */
[----:B------:R-:W-:Y:S05]  /*f350*/  @P0 BRA `(.L_x_3968) ;  /* 0x00000000007c0947 */ /* 0x000fea0003800000 */
[-C--:B------:R-:W-:Y:S02]  /*f360*/  ISETP.GE.AND P2, PT, R207, R24.reuse, PT ;  /* 0x00000018cf00720c */ /* 0x080fe40003f46270 */
[-C--:B------:R-:W-:Y:S02]  /*f370*/  ISETP.GE.AND P1, PT, R189, R24.reuse, PT ;  /* 0x00000018bd00720c */ /* 0x080fe40003f26270 */
[-C--:B------:R-:W-:Y:S02]  /*f380*/  ISETP.GE.AND P5, PT, R206, R24.reuse, PT ;  /* 0x00000018ce00720c */ /* 0x080fe40003fa6270 */
[----:B------:R-:W-:-:S07]  /*f390*/  ISETP.GE.AND P3, PT, R205, R24, PT ;  /* 0x00000018cd00720c */ /* 0x000fce0003f66270 */
[-C--:B--2---:R-:W-:Y:S02]  /*f3a0*/  @!P2 LEA R8, P0, R207, R6.reuse, 0x1 ;  /* 0x00000006cf08a211 */ /* 0x084fe400078008ff */
[----:B---3--:R-:W-:Y:S02]  /*f3b0*/  @!P1 IMAD.WIDE R4, R189, 0x2, R6 ;  /* 0x00000002bd049825 */ /* 0x008fe400078e0206 */
[----:B------:R-:W-:Y:S02]  /*f3c0*/  @!P2 LEA.HI.X R9, R207, R7, R233, 0x1, P0 ;  /* 0x00000007cf09a211 */ /* 0x000fe400000f0ce9 */
[----:B------:R-:W-:Y:S01]  /*f3d0*/  @!P5 LEA R10, P4, R206, R6, 0x1 ;  /* 0x00000006ce0ad211 */ /* 0x000fe200078808ff */
[----:B------:R-:W-:Y:S01]  /*f3e0*/  @!P1 ST.E.128 desc[UR40][R4.64], RZ ;  /* 0x000000ff04009985 */ /* 0x000fe2000c101d28 */
[-C--:B------:R-:W-:Y:S02]  /*f3f0*/  ISETP.GE.AND P1, PT, R203, R24.reuse, PT ;  /* 0x00000018cb00720c */ /* 0x080fe40003f26270 */
[----:B------:R-:W-:Y:S01]  /*f400*/  LOP3.LUT P0, RZ, R21, 0x40, RZ, 0xc0, !PT ;  /* 0x0000004015ff7812 */ /* 0x000fe2000780c0ff */
[----:B------:R2:W-:Y:S01]  /*f410*/  @!P2 ST.E.128 desc[UR40][R8.64], RZ ;  /* 0x000000ff0800a985 */ /* 0x0005e2000c101d28 */
[----:B------:R-:W-:-:S02]  /*f420*/  ISETP.GE.AND P2, PT, R204, R24, PT ;  /* 0x00000018cc00720c */ /* 0x000fc40003f46270 */
[-C--:B------:R-:W-:Y:S02]  /*f430*/  @!P5 LEA.HI.X R11, R206, R7.reuse, R232, 0x1, P4 ;  /* 0x00000007ce0bd211 */ /* 0x080fe400020f0ce8 */
[----:B------:R-:W-:Y:S02]  /*f440*/  LOP3.LUT P4, RZ, R28, 0x80, RZ, 0xc0, !PT ;  /* 0x000000801cff7812 */ /* 0x000fe4000788c0ff */
[CC--:B------:R-:W-:Y:S01]  /*f450*/  @!P3 LEA R12, P6, R205.reuse, R6.reuse, 0x1 ;  /* 0x00000006cd0cb211 */ /* 0x0c0fe200078c08ff */
[----:B------:R4:W-:Y:S03]  /*f460*/  @!P5 ST.E.128 desc[UR40][R10.64], RZ ;  /* 0x000000ff0a00d985 */ /* 0x0009e6000c101d28 */
[----:B------:R-:W-:Y:S02]  /*f470*/  @!P3 LEA.HI.X R13, R205, R7, R231, 0x1, P6 ;  /* 0x00000007cd0db211 */ /* 0x000fe400030f0ce7 */
[----:B--2---:R-:W-:-:S02]  /*f480*/  @!P1 LEA R8, P6, R203, R6, 0x1 ;  /* 0x00000006cb089211 */ /* 0x004fc400078c08ff */
[CC--:B------:R-:W-:Y:S01]  /*f490*/  @!P2 LEA R4, P5, R204.reuse, R6.reuse, 0x1 ;  /* 0x00000006cc04a211 */ /* 0x0c0fe200078a08ff */
        /* <DEDUP_REMOVED lines=11> */
.L_x_3968:
[----:B------:R-:W-:Y:S05]  /*f550*/  BSYNC B1 ;  /* 0x0000000000017941 */ /* 0x000fea0003800000 */
.L_x_3967:
[----:B------:R-:W-:Y:S01]  /*f560*/  VIADD R0, R30, 0x20 ;  /* 0x000000201e007836 */ /* 0x000fe20000000000 */
[----:B---34-:R3:W4:Y:S04]  /*f570*/  SHFL.IDX PT, R7, R3, 0x1, 0x181f ;  /* 0x00381f0003077f89 */ /* 0x01872800000e0000 */
[----:B------:R-:W-:Y:S01]  /*f580*/  ISETP.GE.AND P0, PT, R0, R31, PT ;  /* 0x0000001f0000720c */ /* 0x000fe20003f06270 */
[----:B--2---:R3:W2:-:S12]  /*f590*/  SHFL.IDX PT, R6, R20, 0x1, 0x181f ;  /* 0x00381f0014067f89 */ /* 0x00469800000e0000 */
[----:B---3--:R-:W-:Y:S05]  /*f5a0*/  @P0 BRA `(.L_x_3963) ;  /* 0x00000000007c0947 */ /* 0x008fea0003800000 */
[-C--:B------:R-:W-:Y:S02]  /*f5b0*/  ISETP.GE.AND P6, PT, R189, R24.reuse, PT ;  /* 0x00000018bd00720c */ /* 0x080fe40003fc6270 */
[-C--:B------:R-:W-:Y:S02]  /*f5c0*/  ISETP.GE.AND P5, PT, R207, R24.reuse, PT ;  /* 0x00000018cf00720c */ /* 0x080fe40003fa6270 */
[-C--:B------:R-:W-:Y:S02]  /*f5d0*/  ISETP.GE.AND P4, PT, R206, R24.reuse, PT ;  /* 0x00000018ce00720c */ /* 0x080fe40003f86270 */
[-C--:B------:R-:W-:Y:S02]  /*f5e0*/  ISETP.GE.AND P3, PT, R205, R24.reuse, PT ;  /* 0x00000018cd00720c */ /* 0x080fe40003f66270 */
[-C--:B------:R-:W-:Y:S02]  /*f5f0*/  ISETP.GE.AND P2, PT, R204, R24.reuse, PT ;  /* 0x00000018cc00720c */ /* 0x080fe40003f46270 */
[----:B------:R-:W-:-:S03]  /*f600*/  ISETP.GE.AND P1, PT, R203, R24, PT ;  /* 0x00000018cb00720c */ /* 0x000fc60003f26270 */
[----:B--2-4-:R-:W-:Y:S02]  /*f610*/  @!P6 IMAD.WIDE R4, R189, 0x2, R6 ;  /* 0x00000002bd04e825 */ /* 0x014fe400078e0206 */
[----:B------:R-:W-:-:S03]  /*f620*/  @!P5 LEA R8, P0, R207, R6, 0x1 ;  /* 0x00000006cf08d211 */ /* 0x000fc600078008ff */
[----:B------:R2:W-:Y:S01]  /*f630*/  @!P6 ST.E.128 desc[UR40][R4.64], RZ ;  /* 0x000000ff0400e985 */ /* 0x0005e2000c101d28 */
[CC--:B------:R-:W-:Y:S02]  /*f640*/  @!P4 LEA R10, P6, R206.reuse, R6.reuse, 0x1 ;  /* 0x00000006ce0ac211 */ /* 0x0c0fe400078c08ff */
[-C--:B------:R-:W-:Y:S02]  /*f650*/  @!P5 LEA.HI.X R9, R207, R7.reuse, R233, 0x1, P0 ;  /* 0x00000007cf09d211 */ /* 0x080fe400000f0ce9 */
[----:B------:R-:W-:Y:S02]  /*f660*/  LOP3.LUT P0, RZ, R21, 0x40, RZ, 0xc0, !PT ;  /* 0x0000004015ff7812 */ /* 0x000fe4000780c0ff */
[----:B------:R-:W-:Y:S01]  /*f670*/  @!P4 LEA.HI.X R11, R206, R7, R232, 0x1, P6 ;  /* 0x00000007ce0bc211 */ /* 0x000fe200030f0ce8 */
[----:B------:R3:W-:Y:S01]  /*f680*/  @!P5 ST.E.128 desc[UR40][R8.64], RZ ;  /* 0x000000ff0800d985 */ /* 0x0007e2000c101d28 */
[----:B------:R-:W-:Y:S02]  /*f690*/  LOP3.LUT P6, RZ, R28, 0x80, RZ, 0xc0, !PT ;  /* 0x000000801cff7812 */ /* 0x000fe400078cc0ff */
[-C--:B------:R-:W-:Y:S01]  /*f6a0*/  @!P3 LEA R12, P5, R205, R6.reuse, 0x1 ;  /* 0x00000006cd0cb211 */ /* 0x080fe200078a08ff */
[----:B------:R3:W-:Y:S01]  /*f6b0*/  @!P4 ST.E.128 desc[UR40][R10.64], RZ ;  /* 0x000000ff0a00c985 */ /* 0x0007e2000c101d28 */
[----:B------:R-:W-:-:S02]  /*f6c0*/  @!P2 LEA R14, P4, R204, R6, 0x1 ;  /* 0x00000006cc0ea211 */ /* 0x000fc400078808ff */
[-C--:B------:R-:W-:Y:S02]  /*f6d0*/  @!P3 LEA.HI.X R13, R205, R7.reuse, R231, 0x1, P5 ;  /* 0x00000007cd0db211 */ /* 0x080fe400028f0ce7 */
[-C--:B--2---:R-:W-:Y:S02]  /*f6e0*/  @!P1 LEA R4, P5, R203, R6.reuse, 0x1 ;  /* 0x00000006cb049211 */ /* 0x084fe400078a08ff */
[-C--:B------:R-:W-:Y:S01]  /*f6f0*/  @!P2 LEA.HI.X R15, R204, R7.reuse, R230, 0x1, P4 ;  /* 0x00000007cc0fa211 */ /* 0x080fe200020f0ce6 */
[----:B------:R3:W-:Y:S01]  /*f700*/  @!P3 ST.E.128 desc[UR40][R12.64], RZ ;  /* 0x000000ff0c00b985 */ /* 0x0007e2000c101d28 */
[-C--:B-1----:R-:W-:Y:S02]  /*f710*/  @P0 LEA R20, P3, R215, R6.reuse, 0x1 ;  /* 0x00000006d7140211 */ /* 0x082fe400078608ff */
[----:B------:R-:W-:Y:S01]  /*f720*/  @P6 LEA R6, P4, R214, R6, 0x1 ;  /* 0x00000006d6066211 */ /* 0x000fe200078808ff */
[----:B------:R3:W-:Y:S01]  /*f730*/  @!P2 ST.E.128 desc[UR40][R14.64], RZ ;  /* 0x000000ff0e00a985 */ /* 0x0007e2000c101d28 */
[----:B------:R-:W-:-:S02]  /*f740*/  @!P1 LEA.HI.X R5, R203, R7, R229, 0x1, P5 ;  /* 0x00000007cb059211 */ /* 0x000fc400028f0ce5 */
[-C--:B------:R-:W-:Y:S02]  /*f750*/  @P0 LEA.HI.X R21, R215, R7.reuse, R228, 0x1, P3 ;  /* 0x00000007d7150211 */ /* 0x080fe400018f0ce4 */
[----:B------:R-:W-:Y:S01]  /*f760*/  @P6 LEA.HI.X R7, R214, R7, R227, 0x1, P4 ;  /* 0x00000007d6076211 */ /* 0x000fe200020f0ce3 */
[----:B------:R3:W-:Y:S04]  /*f770*/  @!P1 ST.E.128 desc[UR40][R4.64], RZ ;  /* 0x000000ff04009985 */ /* 0x0007e8000c101d28 */
[----:B------:R3:W-:Y:S04]  /*f780*/  @P0 ST.E.128 desc[UR40][R20.64], RZ ;  /* 0x000000ff14000985 */ /* 0x0007e8000c101d28 */
[----:B------:R3:W-:Y:S02]  /*f790*/  @P6 ST.E.128 desc[UR40][R6.64], RZ ;  /* 0x000000ff06006985 */ /* 0x0007e4000c101d28 */
.L_x_3963:
[----:B------:R-:W-:Y:S05]  /*f7a0*/  BSYNC B0 ;  /* 0x0000000000007941 */ /* 0x000fea0003800000 */
.L_x_3957:
[----:B------:R-:W-:Y:S02]  /*f7b0*/  ULDC UR4, c[0x0][0xc3c] ;  /* 0x00030f0000047ab9 */ /* 0x000fe40000000800 */
[----:B------:R-:W-:-:S13]  /*f7c0*/  ISETP.GE.AND P0, PT, R27, UR4, PT ;  /* 0x000000041b007c0c */ /* 0x000fda000bf06270 */
[----:B------:R-:W-:Y:S05]  /*f7d0*/  @!P0 BRA `(.L_x_3969) ;  /* 0xffffff1800948947 */ /* 0x000fea000383ffff */
[----:B------:R-:W-:Y:S05]  /*f7e0*/  BRA `(.L_x_3850) ;  /* 0x00000088007c7947 */ /* 0x000fea0003800000 */
.L_x_3848:
[----:B------:R-:W-:-:S08]  /*f7f0*/  NOP ;  /* 0x0000000000007918 */ /* 0x000fd00000000000 */
[----:B------:R-:W0:-:S00]  /*f800*/  USETMAXREG.DEALLOC.CTAPOOL 0x18 ;  /* 0x00000018000079c8 */ /* 0x000e0000080e0500 */
[----:B0-----:R-:W2:Y:S01]  /*f810*/  LDL.LU R2, [R1+0x1c] ;  /* 0x00001c0001027983 */ /* 0x001ea20000300800 */
[----:B------:R-:W-:-:S06]  /*f820*/  LOP3.LUT R0, R0, 0x3, RZ, 0xc0, !PT ;  /* 0x0000000300007812 */ /* 0x000fcc00078ec0ff */
[----:B------:R-:W0:Y:S02]  /*f830*/  SHFL.IDX PT, R0, R0, RZ, 0x1f ;  /* 0x00001fff00007589 */ /* 0x000e2400000e0000 */
[----:B0-----:R-:W-:Y:S01]  /*f840*/  ISETP.NE.AND P0, PT, R0, RZ, PT ;  /* 0x000000ff0000720c */ /* 0x001fe20003f05270 */
[----:B------:R-:W-:Y:S01]  /*f850*/  IMAD.MOV.U32 R0, RZ, RZ, RZ ;  /* 0x000000ffff007224 */ /* 0x000fe200078e00ff */
        /* <DEDUP_REMOVED lines=11> */
.L_x_3970:
        /* <DEDUP_REMOVED lines=42> */
.L_x_3976:
        /* <DEDUP_REMOVED lines=12> */
.L_x_3975:
[----:B------:R-:W-:Y:S05]  /*fc70*/  BSYNC B0 ;  /* 0x0000000000007941 */ /* 0x000fea0003800000 */
.L_x_3974:
        /* <DEDUP_REMOVED lines=22> */
.L_x_3972:
        /* <DEDUP_REMOVED lines=16> */
.L_x_3977:
        /* <DEDUP_REMOVED lines=25> */
.L_x_3973:
[----:B------:R-:W-:Y:S02]  /*10070*/  IMAD.MOV.U32 R17, RZ, RZ, RZ ;  /* 0x000000ffff117224 */ /* 0x000fe400078e00ff */
[----:B------:R-:W-:Y:S02]  /*10080*/  IMAD.U32 R16, RZ, RZ, UR6 ;  /* 0x00000006ff107e24 */ /* 0x000fe4000f8e00ff */
[----:B------:R-:W-:-:S07]  /*10090*/  IMAD.MOV.U32 R18, RZ, RZ, RZ ;  /* 0x000000ffff127224 */ /* 0x000fce00078e00ff */
.L_x_3978:
[----:B------:R-:W-:-:S13]  /*100a0*/  ISETP.NE.AND P0, PT, R5, RZ, PT ;  /* 0x000000ff0500720c */ /* 0x000fda0003f05270 */
[----:B------:R-:W0:Y:S01]  /*100b0*/  @!P0 S2R R3, SR_CgaCtaId ;  /* 0x0000000000038919 */ /* 0x000e220000008800 */
[----:B------:R-:W-:-:S04]  /*100c0*/  @!P0 MOV R0, 0x400 ;  /* 0x0000040000008802 */ /* 0x000fc80000000f00 */
[----:B0-----:R-:W-:-:S05]  /*100d0*/  @!P0 LEA R0, R3, R0, 0x18 ;  /* 0x0000000003008211 */ /* 0x001fca00078ec0ff */
[----:B------:R2:W-:Y:S01]  /*100e0*/  @!P0 STS.128 [R0+0x28cd0], R16 ;  /* 0x028cd01000008388 */ /* 0x0005e20000000c00 */
[----:B------:R-:W-:Y:S06]  /*100f0*/  BAR.ARV 0x5, 0x180 ;  /* 0x0146000000007b1d */ /* 0x000fec0000002000 */
.L_x_3971:
[----:B--2---:R-:W-:Y:S01]  /*10100*/  IMAD.MOV.U32 R0, RZ, RZ, 0x1 ;  /* 0x00000001ff007424 */ /* 0x004fe200078e00ff */
[----:B------:R2:W-:Y:S01]  /*10110*/  STL [R1+0x38], RZ ;  /* 0x000038ff01007387 */ /* 0x0005e20000100800 */
[----:B------:R-:W-:Y:S02]  /*10120*/  ULDC UR4, c[0x0][0xc3c] ;  /* 0x00030f0000047ab9 */ /* 0x000fe40000000800 */
[----:B-1----:R-:W-:Y:S01]  /*10130*/  ISETP.GE.AND P0, PT, R19, UR4, PT ;  /* 0x0000000413007c0c */ /* 0x002fe2000bf06270 */
[----:B------:R2:W-:Y:S04]  /*10140*/  STL [R1+0x14], R0 ;  /* 0x0000140001007387 */ /* 0x0005e80000100800 */
[----:B------:R2:W-:Y:S08]  /*10150*/  STL [R1+0x8], RZ ;  /* 0x000008ff01007387 */ /* 0x0005f00000100800 */
[----:B--2---:R-:W-:Y:S05]  /*10160*/  @P0 BRA `(.L_x_3979) ;  /* 0x0000007c00340947 */ /* 0x004fea0003800000 */
[----:B------:R-:W1:Y:S01]  /*10170*/  S2R R5, SR_TID.X ;  /* 0x0000000000057919 */ /* 0x000e620000002100 */
[----:B------:R-:W2:Y:S01]  /*10180*/  S2UR UR5, SR_CgaCtaId ;  /* 0x00000000000579c3 */ /* 0x000ea20000008800 */
[----:B------:R-:W-:Y:S01]  /*10190*/  UMOV UR4, 0x400 ;  /* 0x0000040000047882 */ /* 0x000fe20000000000 */
[----:B------:R-:W-:Y:S01]  /*101a0*/  BSSY B8, `(.L_x_3979) ;  /* 0x00007c9000087945 */ /* 0x000fe20003800000 */
[----:B------:R-:W-:Y:S01]  /*101b0*/  ULDC.64 UR38, c[0x0][0x198] ;  /* 0x0000660000267ab9 */ /* 0x000fe20000000a00 */
[----:B------:R-:W-:Y:S01]  /*101c0*/  ULDC UR36, c[0x0][0xc] ;  /* 0x0000030000247ab9 */ /* 0x000fe20000000800 */
[----:B--2---:R-:W-:Y:S01]  /*101d0*/  ULEA UR4, UR5, UR4, 0x18 ;  /* 0x0000000405047291 */ /* 0x004fe2000f8ec03f */
[C---:B-1----:R-:W-:Y:S01]  /*101e0*/  IMAD.SHL.U32 R0, R5.reuse, 0x8, RZ ;  /* 0x0000000805007824 */ /* 0x042fe200078e00ff */
[----:B------:R-:W-:-:S04]  /*101f0*/  LOP3.LUT R4, R5, 0x7f, RZ, 0xc0, !PT ;  /* 0x0000007f05047812 */ /* 0x000fc800078ec0ff */
[----:B0-----:R-:W-:-:S04]  /*10200*/  LOP3.LUT R2, R0, 0x1f8, RZ, 0xc0, !PT ;  /* 0x000001f800027812 */ /* 0x001fc800078ec0ff */
        /* <DEDUP_REMOVED lines=13> */
[----:B------:R0:W-:Y:S04]  /*102e0*/  STL [R1+0xc], RZ ;  /* 0x00000cff01007387 */ /* 0x0001e80000100800 */
[----:B------:R0:W-:Y:S04]  /*102f0*/  STL [R1+0x18], R0 ;  /* 0x0000180001007387 */ /* 0x0001e80000100800 */
[----:B------:R0:W-:Y:S02]  /*10300*/  STL [R1+0x38], RZ ;  /* 0x000038ff01007387 */ /* 0x0001e40000100800 */
.L_x_4143:
[----:B01----:R-:W0:Y:S02]  /*10310*/  LDC.64 R2, c[0x0][0xc88] ;  /* 0x00032200ff027b82 */ /* 0x003e240000000a00 */
[----:B0-----:R-:W-:-:S05]  /*10320*/  IMAD.WIDE R2, R19, 0x4, R2 ;  /* 0x0000000413027825 */ /* 0x001fca00078e0202 */
[----:B--2---:R-:W2:Y:S01]  /*10330*/  LDG.E R13, desc[UR40][R2.64] ;  /* 0x00000028020d7981 */ /* 0x004ea2000c1e1900 */
[----:B------:R-:W-:Y:S05]  /*10340*/  YIELD ;  /* 0x0000000000007946 */ /* 0x000fea0003800000 */
[----:B------:R-:W-:Y:S01]  /*10350*/  ULDC.64 UR4, c[0x0][0xa28] ;  /* 0x00028a0000047ab9 */ /* 0x000fe20000000a00 */
[----:B------:R-:W-:Y:S01]  /*10360*/  IMAD.MOV.U32 R0, RZ, RZ, RZ ;  /* 0x000000ffff007224 */ /* 0x000fe200078e00ff */
[----:B------:R-:W-:Y:S01]  /*10370*/  ISETP.NE.U32.AND P0, PT, RZ, UR4, PT ;  /* 0x00000004ff007c0c */ /* 0x000fe2000bf05070 */
[----:B------:R-:W-:Y:S01]  /*10380*/  ULDC.64 UR10, c[0x0][0xa18] ;  /* 0x00028600000a7ab9 */ /* 0x000fe20000000a00 */
        /* <DEDUP_REMOVED lines=9> */
[----:B------:R0:W-:Y:S01]  /*10420*/  STL [R1+0x48], R4 ;  /* 0x0000480401007387 */ /* 0x0001e20000100800 */
[----:B------:R-:W-:Y:S02]  /*10430*/  ISETP.NE.U32.AND P2, PT, RZ, UR4, PT ;  /* 0x00000004ff007c0c */ /* 0x000fe4000bf45070 */
[----:B------:R-:W-:Y:S01]  /*10440*/  SHF.L.U64.HI R14, R13, 0x2, R4 ;  /* 0x000000020d0e7819 */ /* 0x000fe20000010204 */
[----:B-----5:R1:W5:Y:S01]  /*10450*/  @P0 LDG.E R0, desc[UR40][R2.64] ;  /* 0x0000002802000981 */ /* 0x020362000c1e1900 */
[----:B------:R-:W-:Y:S01]  /*10460*/  ISETP.NE.AND.EX P2, PT, RZ, UR5, PT, P2 ;  /* 0x00000005ff007c0c */ /* 0x000fe2000bf45320 */
[----:B------:R-:W-:Y:S01]  /*10470*/  IMAD.MOV.U32 R12, RZ, RZ, RZ ;  /* 0x000000ffff0c7224 */ /* 0x000fe200078e00ff */
[----:B------:R-:W-:Y:S01]  /*10480*/  ISETP.NE.U32.AND P3, PT, RZ, UR10, PT ;  /* 0x0000000aff007c0c */ /* 0x000fe2000bf65070 */
[----:B------:R-:W-:Y:S01]  /*10490*/  STL [R1], R15 ;  /* 0x0000000f01007387 */ /* 0x000fe20000100800 */
[----:B------:R-:W-:-:S02]  /*104a0*/  ISETP.NE.U32.AND P0, PT, RZ, UR6, PT ;  /* 0x00000006ff007c0c */ /* 0x000fc4000bf05070 */
[C---:B0-----:R-:W-:Y:S01]  /*104b0*/  IADD3 R4, P4, R15.reuse, UR4, RZ ;  /* 0x000000040f047c10 */ /* 0x041fe2000ff9e0ff */
[----:B------:R-:W-:Y:S01]  /*104c0*/  STL [R1+0x20], R14 ;  /* 0x0000200e01007387 */ /* 0x000fe20000100800 */
[----:B------:R-:W-:Y:S02]  /*104d0*/  ISETP.NE.AND.EX P3, PT, RZ, UR11, PT, P3 ;  /* 0x0000000bff007c0c */ /* 0x000fe4000bf65330 */
[----:B-1----:R-:W-:Y:S02]  /*104e0*/  CS2R R2, SRZ ;  /* 0x0000000000027805 */ /* 0x002fe4000001ff00 */
[C---:B------:R-:W-:Y:S02]  /*104f0*/  IADD3.X R5, R14.reuse, UR5, RZ, P4, !PT ;  /* 0x000000050e057c10 */ /* 0x040fe4000a7fe4ff */
[----:B------:R-:W-:Y:S02]  /*10500*/  IADD3 R6, P4, R15, UR8, RZ ;  /* 0x000000080f067c10 */ /* 0x000fe4000ff9e0ff */
[----:B------:R-:W-:Y:S01]  /*10510*/  ISETP.NE.U32.AND P1, PT, RZ, UR8, PT ;  /* 0x00000008ff007c0c */ /* 0x000fe2000bf25070 */
[----:B------:R-:W2:Y:S01]  /*10520*/  @P2 LDG.E R2, desc[UR40][R4.64] ;  /* 0x0000002804022981 */ /* 0x000ea2000c1e1900 */
[----:B------:R-:W-:Y:S01]  /*10530*/  IADD3.X R7, R14, UR9, RZ, P4, !PT ;  /* 0x000000090e077c10 */ /* 0x000fe2000a7fe4ff */
[----:B------:R-:W-:Y:S01]  /*10540*/  ULDC UR4, c[0x0][0x288] ;  /* 0x0000a20000047ab9 */ /* 0x000fe20000000800 */
[----:B------:R-:W-:-:S02]  /*10550*/  ISETP.NE.AND.EX P0, PT, RZ, UR7, PT, P0 ;  /* 0x00000007ff007c0c */ /* 0x000fc4000bf05300 */
[----:B------:R-:W-:Y:S02]  /*10560*/  ISETP.NE.AND.EX P1, PT, RZ, UR9, PT, P1 ;  /* 0x00000009ff007c0c */ /* 0x000fe4000bf25310 */
[C---:B------:R-:W-:Y:S02]  /*10570*/  @P3 IADD3 R10, P4, R15.reuse, UR10, RZ ;  /* 0x0000000a0f0a3c10 */ /* 0x040fe4000ff9e0ff */
[----:B------:R-:W-:Y:S02]  /*10580*/  IADD3 R8, P5, R15, UR6, RZ ;  /* 0x000000060f087c10 */ /* 0x000fe4000ffbe0ff */
[C---:B------:R-:W-:Y:S02]  /*10590*/  @P3 IADD3.X R11, R14.reuse, UR11, RZ, P4, !PT ;  /* 0x0000000b0e0b3c10 */ /* 0x040fe4000a7fe4ff */
[----:B------:R-:W-:-:S05]  /*105a0*/  IADD3.X R9, R14, UR7, RZ, P5, !PT ;  /* 0x000000070e097c10 */ /* 0x000fca000affe4ff */
[----:B------:R-:W5:Y:S04]  /*105b0*/  @P0 LDG.E R12, desc[UR40][R8.64] ;  /* 0x00000028080c0981 */ /* 0x000f68000c1e1900 */
        /* <DEDUP_REMOVED lines=11> */
[----:B------:R-:W-:-:S03]  /*10670*/  ULDC UR5, c[0x0][0x348] ;  /* 0x0000d20000057ab9 */ /* 0x000fc60000000800 */
[----:B0-----:R-:W-:Y:S01]  /*10680*/  IMAD.U32 R10, RZ, RZ, UR4 ;  /* 0x00000004ff0a7e24 */ /* 0x001fe2000f8e00ff */
[----:B--2---:R0:W-:Y:S02]  /*10690*/  STL [R1+0x50], R2 ;  /* 0x0000500201007387 */ /* 0x0041e40000100800 */
[----:B0-----:R-:W-:Y:S01]  /*106a0*/  IMAD.U32 R2, RZ, RZ, UR5 ;  /* 0x00000005ff027e24 */ /* 0x001fe2000f8e00ff */
[----:B------:R-:W-:Y:S06]  /*106b0*/  @P3 BRA `(.L_x_3980) ;  /* 0x0000000000143947 */ /* 0x000fec0003800000 */
[----:B------:R-:W-:Y:S05]  /*106c0*/  @!P2 BRA `(.L_x_3980) ;  /* 0x000000000010a947 */ /* 0x000fea0003800000 */
[----:B------:R-:W2:Y:S04]  /*106d0*/  LDG.E R11, desc[UR40][R4.64] ;  /* 0x00000028040b7981 */ /* 0x000ea8000c1e1900 */
[----:B------:R-:W2:Y:S02]  /*106e0*/  LDG.E R4, desc[UR40][R4.64+0x4] ;  /* 0x0000042804047981 */ /* 0x000ea4000c1e1900 */
[----:B--2---:R-:W-:-:S05]  /*106f0*/  IMAD.IADD R4, R4, 0x1, -R11 ;  /* 0x0000000104047824 */ /* 0x004fca00078e0a0b */
[----:B------:R0:W-:Y:S02]  /*10700*/  STL [R1+0x50], R4 ;  /* 0x0000500401007387 */ /* 0x0001e40000100800 */
.L_x_3980:
[----:B0----5:R-:W-:Y:S01]  /*10710*/  IMAD.IADD R4, R12, 0x1, R0 ;  /* 0x000000010c047824 */ /* 0x021fe200078e0200 */
[----:B------:R-:W-:Y:S01]  /*10720*/  ULDC.64 UR4, c[0x0][0xa20] ;  /* 0x0002880000047ab9 */ /* 0x000fe20000000a00 */
[----:B------:R0:W-:Y:S01]  /*10730*/  STL [R1+0x10], R13 ;  /* 0x0000100d01007387 */ /* 0x0001e20000100800 */
[----:B------:R-:W-:-:S03]  /*10740*/  ISETP.NE.U32.AND P2, PT, RZ, UR4, PT ;  /* 0x00000004ff007c0c */ /* 0x000fc6000bf45070 */
[----:B------:R0:W-:Y:S01]  /*10750*/  STL [R1+0x24], R4 ;  /* 0x0000240401007387 */ /* 0x0001e20000100800 */
[----:B------:R-:W-:-:S13]  /*10760*/  ISETP.NE.AND.EX P2, PT, RZ, UR5, PT, P2 ;  /* 0x00000005ff007c0c */ /* 0x000fda000bf45320 */
[----:B0-----:R-:W-:Y:S05]  /*10770*/  @!P2 BRA `(.L_x_3981) ;  /* 0x000000000010a947 */ /* 0x001fea0003800000 */
[----:B------:R-:W-:-:S04]  /*10780*/  IADD3 R10, P0, R15, UR4, RZ ;  /* 0x000000040f0a7c10 */ /* 0x000fc8000ff1e0ff */
[----:B------:R-:W-:-:S05]  /*10790*/  IADD3.X R11, R14, UR5, RZ, P0, !PT ;  /* 0x000000050e0b7c10 */ /* 0x000fca00087fe4ff */
[----:B------:R0:W5:Y:S01]  /*107a0*/  LDG.E R10, desc[UR40][R10.64] ;  /* 0x000000280a0a7981 */ /* 0x000162000c1e1900 */
[----:B------:R-:W-:Y:S05]  /*107b0*/  BRA `(.L_x_3982) ;  /* 0x0000000000107947 */ /* 0x000fea0003800000 */
.L_x_3981:
[----:B------:R-:W-:Y:S05]  /*107c0*/  @!P0 BRA `(.L_x_3982) ;  /* 0x00000000000c8947 */ /* 0x000fea0003800000 */
[----:B------:R-:W2:Y:S04]  /*107d0*/  LDG.E R10, desc[UR40][R8.64] ;  /* 0x00000028080a7981 */ /* 0x000ea8000c1e1900 */
[----:B------:R-:W2:Y:S02]  /*107e0*/  LDG.E R8, desc[UR40][R8.64+0x4] ;  /* 0x0000042808087981 */ /* 0x000ea4000c1e1900 */
[----:B--2---:R-:W-:-:S07]  /*107f0*/  IMAD.IADD R10, R8, 0x1, -R10 ;  /* 0x00000001080a7824 */ /* 0x004fce00078e0a0a */
.L_x_3982:
[----:B-----5:R-:W-:Y:S02]  /*10800*/  IMAD.IADD R10, R10, 0x1, -R0 ;  /* 0x000000010a0a7824 */ /* 0x020fe400078e0a00 */
[----:B------:R-:W2:Y:S04]  /*10810*/  @P1 LDG.E R0, desc[UR40][R6.64] ;  /* 0x0000002806001981 */ /* 0x000ea8000c1e1900 */
[----:B------:R-:W2:Y:S01]  /*10820*/  @P1 LDG.E R6, desc[UR40][R6.64+0x4] ;  /* 0x0000042806061981 */ /* 0x000ea2000c1e1900 */
[----:B------:R-:W-:Y:S01]  /*10830*/  IMAD.MOV R5, RZ, RZ, -R10 ;  /* 0x000000ffff057224 */ /* 0x000fe200078e0a0a */
[----:B------:R-:W-:Y:S04]  /*10840*/  BSSY B0, `(.L_x_3983) ;  /* 0x00001c6000007945 */ /* 0x000fe80003800000 */
[----:B------:R-:W-:Y:S01]  /*10850*/  VIMNMX R5, RZ, R5, !PT ;  /* 0x00000005ff057248 */ /* 0x000fe20007fe0100 */
[----:B--2---:R-:W-:-:S04]  /*10860*/  @P1 IMAD.IADD R2, R6, 0x1, -R0 ;  /* 0x0000000106021824 */ /* 0x004fc800078e0a00 */
[----:B------:R-:W-:-:S04]  /*10870*/  IMAD.IADD R4, R10, 0x1, R2 ;  /* 0x000000010a047824 */ /* 0x000fc800078e0202 */
[----:B------:R-:W-:Y:S01]  /*10880*/  VIADD R0, R4, 0x3f ;  /* 0x0000003f04007836 */ /* 0x000fe20000000000 */
[----:B------:R1:W-:Y:S04]  /*10890*/  STL [R1+0x4c], R4 ;  /* 0x00004c0401007387 */ /* 0x0003e80000100800 */
[----:B-1----:R-:W-:-:S04]  /*108a0*/  SHF.R.S32.HI R4, RZ, 0x1f, R0 ;  /* 0x0000001fff047819 */ /* 0x002fc80000011400 */
[----:B------:R-:W-:-:S04]  /*108b0*/  LEA.HI R0, R4, R0, RZ, 0x6 ;  /* 0x0000000004007211 */ /* 0x000fc800078f30ff */
[----:B------:R-:W-:Y:S02]  /*108c0*/  LOP3.LUT R4, R0, 0xffffffc0, RZ, 0xc0, !PT ;  /* 0xffffffc000047812 */ /* 0x000fe400078ec0ff */
[----:B------:R-:W-:Y:S02]  /*108d0*/  SHF.R.S32.HI R0, RZ, 0x6, R0 ;  /* 0x00000006ff007819 */ /* 0x000fe40000011400 */
[----:B------:R-:W-:-:S03]  /*108e0*/  VIADDMNMX R2, R4, -R10, R2, PT ;  /* 0x8000000a04027246 */ /* 0x000fc60003800102 */
[----:B------:R1:W-:Y:S01]  /*108f0*/  STL [R1+0x30], R0 ;  /* 0x0000300001007387 */ /* 0x0003e20000100800 */
[----:B------:R-:W-:-:S13]  /*10900*/  ISETP.GT.AND P0, PT, R2, R5, PT ;  /* 0x000000050200720c */ /* 0x000fda0003f04270 */
[----:B------:R-:W-:Y:S01]  /*10910*/  @P0 VIADD R4, R2, 0x3f ;  /* 0x0000003f02040836 */ /* 0x000fe20000000000 */
[----:B------:R-:W-:-:S04]  /*10920*/  SHF.R.U32.HI R2, RZ, 0x6, R5 ;  /* 0x00000006ff027819 */ /* 0x000fc80000011605 */
[----:B------:R-:W-:Y:S01]  /*10930*/  @P0 SHF.R.S32.HI R5, RZ, 0x1f, R4 ;  /* 0x0000001fff050819 */ /* 0x000fe20000011404 */
[----:B------:R-:W-:-:S03]  /*10940*/  IMAD.MOV.U32 R8, RZ, RZ, R2 ;  /* 0x000000ffff087224 */ /* 0x000fc600078e0002 */
[----:B------:R-:W-:-:S04]  /*10950*/  @P0 LEA.HI R4, R5, R4, RZ, 0x6 ;  /* 0x0000000405040211 */ /* 0x000fc800078f30ff */
[----:B------:R-:W-:Y:S02]  /*10960*/  @P0 SHF.R.S32.HI R8, RZ, 0x6, R4 ;  /* 0x00000006ff080819 */ /* 0x000fe40000011404 */
[----:B------:R-:W-:Y:S02]  /*10970*/  PLOP3.LUT P0, PT, PT, PT, PT, 0x80, 0x0 ;  /* 0x000000000000781c */ /* 0x000fe40003f0f070 */
[----:B------:R-:W-:-:S13]  /*10980*/  ISETP.GT.AND P2, PT, R8, R2, PT ;  /* 0x000000020800720c */ /* 0x000fda0003f44270 */
[----:B-1----:R-:W-:Y:S05]  /*10990*/  @!P2 BRA `(.L_x_3984) ;  /* 0x0000001800c0a947 */ /* 0x002fea0003800000 */
[----:B------:R-:W-:Y:S01]  /*109a0*/  UMOV UR4, 0xffffffff ;  /* 0xffffffff00047882 */ /* 0x000fe20000000000 */
[----:B------:R-:W-:Y:S02]  /*109b0*/  SEL R0, R13, RZ, !P1 ;  /* 0x000000ff0d007207 */ /* 0x000fe40004800000 */
[----:B------:R-:W-:Y:S05]  /*109c0*/  BRA.DIV UR4, `(.L_x_3985) ;  /* 0x0000007e04e47947 */ /* 0x000fea000b800000 */
[----:B------:R-:W1:Y:S02]  /*109d0*/  S2R R4, SR_TID.X ;  /* 0x0000000000047919 */ /* 0x000e640000002100 */
[----:B-1----:R-:W-:-:S04]  /*109e0*/  SHF.R.U32.HI R4, RZ, 0x5, R4 ;  /* 0x00000005ff047819 */ /* 0x002fc80000011604 */
[----:B------:R-:W-:-:S05]  /*109f0*/  LOP3.LUT R4, R4, 0x3, RZ, 0xc0, !PT ;  /* 0x0000000304047812 */ /* 0x000fca00078ec0ff */
[----:B------:R1:W2:Y:S02]  /*10a00*/  SHFL.IDX PT, R14, R4, RZ, 0x1f ;  /* 0x00001fff040e7589 */ /* 0x0002a400000e0000 */
.L_x_4175:
[----:B--2---:R-:W-:Y:S02]  /*10a10*/  ISETP.NE.AND P0, PT, R14, RZ, PT ;  /* 0x000000ff0e00720c */ /* 0x004fe40003f05270 */
[----:B------:R-:W-:-:S11]  /*10a20*/  PLOP3.LUT P6, PT, PT, PT, PT, 0x8, 0x0 ;  /* 0x000000000000781c */ /* 0x000fd60003fce170 */
[----:B------:R-:W-:Y:S05]  /*10a30*/  @P0 BRA `(.L_x_3986) ;  /* 0x00000000000c0947 */ /* 0x000fea0003800000 */
[----:B------:R-:W-:-:S03]  /*10a40*/  UMOV UR4, 0xffffffff ;  /* 0xffffffff00047882 */ /* 0x000fc60000000000 */
[----:B------:R-:W-:Y:S05]  /*10a50*/  BRA.DIV UR4, `(.L_x_3987) ;  /* 0x0000007e04f47947 */ /* 0x000fea000b800000 */
[----:B------:R-:W-:-:S13]  /*10a60*/  ELECT P6, URZ, PT ;  /* 0x00000000003f782f */ /* 0x000fda00038c0000 */
.L_x_3986:
        /* <DEDUP_REMOVED lines=10> */
.L_x_4178:
[----:B------:R-:W-:Y:S05]  /*10b10*/  BSYNC B1 ;  /* 0x0000000000017941 */ /* 0x000fea0003800000 */
.L_x_3988:
[----:B------:R-:W-:Y:S04]  /*10b20*/  BSSY B1, `(.L_x_3990) ;  /* 0x00000bf000017945 */ /* 0x000fe80003800000 */
[----:B------:R-:W-:Y:S05]  /*10b30*/  @!P6 BRA `(.L_x_3991) ;  /* 0x0000000800f4e947 */ /* 0x000fea0003800000 */
[----:B-1----:R-:W2:Y:S04]  /*10b40*/  LDL R5, [R1+0x4] ;  /* 0x0000040001057983 */ /* 0x002ea80000100800 */
[----:B------:R-:W3:Y:S01]  /*10b50*/  LDL R7, [R1+0x18] ;  /* 0x0000180001077983 */ /* 0x000ee20000100800 */
[----:B------:R-:W1:Y:S01]  /*10b60*/  S2R R6, SR_TID.X ;  /* 0x0000000000067919 */ /* 0x000e620000002100 */
[----:B--2---:R-:W-:Y:S02]  /*10b70*/  IMAD.MOV.U32 R9, RZ, RZ, R5 ;  /* 0x000000ffff097224 */ /* 0x004fe400078e0005 */
[----:B------:R-:W2:Y:S01]  /*10b80*/  LDL R5, [R1+0xc] ;  /* 0x00000c0001057983 */ /* 0x000ea20000100800 */
[----:B-1----:R-:W-:Y:S01]  /*10b90*/  LOP3.LUT R6, R6, 0x7f, RZ, 0xc0, !PT ;  /* 0x0000007f06067812 */ /* 0x002fe200078ec0ff */
[----:B------:R-:W-:Y:S03]  /*10ba0*/  BSSY B2, `(.L_x_3992) ;  /* 0x0000006000027945 */ /* 0x000fe60003800000 */
[----:B------:R-:W-:Y:S01]  /*10bb0*/  ISETP.NE.AND P1, PT, R6, RZ, PT ;  /* 0x000000ff0600720c */ /* 0x000fe20003f25270 */
[----:B--2---:R-:W-:Y:S01]  /*10bc0*/  IMAD R5, R5, 0x8, R9 ;  /* 0x0000000805057824 */ /* 0x004fe200078e0209 */
[----:B---3--:R-:W-:-:S04]  /*10bd0*/  SHF.L.U32 R9, R7, 0x1f, RZ ;  /* 0x0000001f07097819 */ /* 0x008fc800000006ff */
[----:B------:R-:W1:Y:S02]  /*10be0*/  SYNCS.PHASECHK.TRANS64.TRYWAIT P0, [R5+URZ+0x28ca0], R9 ;  /* 0x028ca009050075a7 */ /* 0x000e64000800017f */
[----:B-1----:R-:W-:Y:S05]  /*10bf0*/  @!P0 BRA `(.L_x_3993) ;  /* 0x0000007c00c48947 */ /* 0x002fea0003800000 */
.L_x_4179:
[----:B------:R-:W-:Y:S05]  /*10c00*/  BSYNC B2 ;  /* 0x0000000000027941 */ /* 0x000fea0003800000 */
.L_x_3992:
        /* <DEDUP_REMOVED lines=9> */
.L_x_3995:
[----:B------:R-:W-:Y:S05]  /*10ca0*/  BSYNC B2 ;  /* 0x0000000000027941 */ /* 0x000fea0003800000 */
.L_x_3994:
[----:B------:R-:W2:Y:S04]  /*10cb0*/  LDL R7, [R1+0x4] ;  /* 0x0000040001077983 */ /* 0x000ea80000100800 */
[----:B------:R-:W2:Y:S01]  /*10cc0*/  LDL R6, [R1+0xc] ;  /* 0x00000c0001067983 */ /* 0x000ea20000100800 */
        /* <DEDUP_REMOVED lines=12> */
.L_x_3996:
        /* <DEDUP_REMOVED lines=13> */
.L_x_4180:
[----:B------:R-:W-:Y:S05]  /*10e60*/  BSYNC B2 ;  /* 0x0000000000027941 */ /* 0x000fea0003800000 */
.L_x_3997:
[----:B------:R-:W-:Y:S01]  /*10e70*/  BSSY B2, `(.L_x_3999) ;  /* 0x000000b000027945 */ /* 0x000fe20003800000 */
[----:B------:R-:W-:Y:S02]  /*10e80*/  IMAD.MOV.U32 R10, RZ, RZ, 0x0 ;  /* 0x00000000ff0a7424 */ /* 0x000fe400078e00ff */
[----:B0-----:R-:W-:Y:S01]  /*10e90*/  IMAD.MOV.U32 R11, RZ, RZ, 0x12f00000 ;  /* 0x12f00000ff0b7424 */ /* 0x001fe200078e00ff */
        /* <DEDUP_REMOVED lines=8> */
.L_x_4000:
[----:B------:R-:W-:Y:S05]  /*10f20*/  BSYNC B2 ;  /* 0x0000000000027941 */ /* 0x000fea0003800000 */
.L_x_3999:
[----:B------:R-:W3:Y:S04]  /*10f30*/  LDL R7, [R1+0x4] ;  /* 0x0000040001077983 */ /* 0x000ee80000100800 */
[----:B------:R-:W3:Y:S01]  /*10f40*/  LDL R6, [R1+0xc] ;  /* 0x00000c0001067983 */ /* 0x000ee20000100800 */
        /* <DEDUP_REMOVED lines=9> */
.L_x_4001:
        /* <DEDUP_REMOVED lines=15> */
.L_x_4002:
        /* <DEDUP_REMOVED lines=15> */
.L_x_4003:
        /* <DEDUP_REMOVED lines=15> */
.L_x_4004:
        /* <DEDUP_REMOVED lines=15> */
.L_x_4005:
        /* <DEDUP_REMOVED lines=15> */
.L_x_4006:
        /* <DEDUP_REMOVED lines=15> */
.L_x_4007:
        /* <DEDUP_REMOVED lines=15> */
.L_x_4008:
        /* <DEDUP_REMOVED lines=10> */
.L_x_3991:
[----:B------:R-:W-:Y:S05]  /*11710*/  BSYNC B1 ;  /* 0x0000000000017941 */ /* 0x000fea0003800000 */
.L_x_3990:
[----:B------:R-:W2:Y:S04]  /*11720*/  LDL.LU R9, [R1+0xc] ;  /* 0x00000c0001097983 */ /* 0x000ea80000300800 */
[----:B------:R-:W3:Y:S01]  /*11730*/  LDL.LU R7, [R1+0x18] ;  /* 0x0000180001077983 */ /* 0x000ee20000300800 */
[----:B-1----:R-:W-:Y:S01]  /*11740*/  VIADD R4, R8, 0xfffffffe ;  /* 0xfffffffe08047836 */ /* 0x002fe20000000000 */
[----:B------:R-:W-:-:S04]  /*11750*/  PLOP3.LUT P0, PT, PT, PT, PT, 0x8, 0x0 ;  /* 0x000000000000781c */ /* 0x000fc80003f0e170 */
[----:B------:R-:W-:Y:S01]  /*11760*/  ISETP.GE.AND P2, PT, R4, R2, PT ;  /* 0x000000020400720c */ /* 0x000fe20003f46270 */
[----:B--2---:R-:W-:-:S05]  /*11770*/  VIADD R5, R9, 0x1 ;  /* 0x0000000109057836 */ /* 0x004fca0000000000 */
[----:B------:R-:W-:-:S04]  /*11780*/  ISETP.NE.AND P1, PT, R5, 0x2, PT ;  /* 0x000000020500780c */ /* 0x000fc80003f25270 */
[----:B------:R-:W-:Y:S02]  /*11790*/  SEL R6, RZ, 0x1, P1 ;  /* 0x00000001ff067807 */ /* 0x000fe40000800000 */
[----:B------:R-:W-:Y:S02]  /*117a0*/  SEL R5, R5, RZ, P1 ;  /* 0x000000ff05057207 */ /* 0x000fe40000800000 */
[----:B---3--:R-:W-:-:S03]  /*117b0*/  LOP3.LUT R7, R7, R6, RZ, 0x3c, !PT ;  /* 0x0000000607077212 */ /* 0x008fc600078e3cff */
[----:B------:R1:W-:Y:S04]  /*117c0*/  STL [R1+0xc], R5 ;  /* 0x00000c0501007387 */ /* 0x0003e80000100800 */
[----:B------:R1:W-:Y:S01]  /*117d0*/  STL [R1+0x18], R7 ;  /* 0x0000180701007387 */ /* 0x0003e20000100800 */
[----:B------:R-:W-:Y:S05]  /*117e0*/  @!P2 BRA `(.L_x_3984) ;  /* 0x0000000c002ca947 */ /* 0x000fea0003800000 */
.L_x_4028:
[----:B------:R-:W-:Y:S05]  /*117f0*/  YIELD ;  /* 0x0000000000007946 */ /* 0x000fea0003800000 */
[----:B------:R-:W-:Y:S04]  /*11800*/  BSSY B1, `(.L_x_4009) ;  /* 0x00000bd000017945 */ /* 0x000fe80003800000 */
[----:B--2---:R-:W-:Y:S05]  /*11810*/  @!P6 BRA `(.L_x_4010) ;  /* 0x0000000800ece947 */ /* 0x004fea0003800000 */
[----:B------:R-:W2:Y:S04]  /*11820*/  LDL R8, [R1+0x4] ;  /* 0x0000040001087983 */ /* 0x000ea80000100800 */
[----:B-1----:R-:W2:Y:S04]  /*11830*/  LDL R5, [R1+0xc] ;  /* 0x00000c0001057983 */ /* 0x002ea80000100800 */
[----:B------:R-:W3:Y:S01]  /*11840*/  LDL R6, [R1+0x18] ;  /* 0x0000180001067983 */ /* 0x000ee20000100800 */
[----:B------:R-:W1:Y:S01]  /*11850*/  S2R R7, SR_TID.X ;  /* 0x0000000000077919 */ /* 0x000e620000002100 */
[----:B------:R-:W-:Y:S01]  /*11860*/  BSSY B2, `(.L_x_4011) ;  /* 0x0000007000027945 */ /* 0x000fe20003800000 */
[----:B-1----:R-:W-:-:S04]  /*11870*/  LOP3.LUT R7, R7, 0x7f, RZ, 0xc0, !PT ;  /* 0x0000007f07077812 */ /* 0x002fc800078ec0ff */
[----:B------:R-:W-:Y:S01]  /*11880*/  ISETP.NE.AND P2, PT, R7, RZ, PT ;  /* 0x000000ff0700720c */ /* 0x000fe20003f45270 */
[----:B--2---:R-:W-:Y:S01]  /*11890*/  IMAD R5, R5, 0x8, R8 ;  /* 0x0000000805057824 */ /* 0x004fe200078e0208 */
[----:B---3--:R-:W-:-:S04]  /*118a0*/  SHF.L.U32 R6, R6, 0x1f, RZ ;  /* 0x0000001f06067819 */ /* 0x008fc800000006ff */
[----:B------:R-:W1:Y:S02]  /*118b0*/  SYNCS.PHASECHK.TRANS64.TRYWAIT P1, [R5+URZ+0x28ca0], R6 ;  /* 0x028ca006050075a7 */ /* 0x000e64000802017f */
[----:B-1----:R-:W-:Y:S05]  /*118c0*/  @!P1 BRA `(.L_x_4012) ;  /* 0x0000007000b89947 */ /* 0x002fea0003800000 */
.L_x_4181:
[----:B------:R-:W-:Y:S05]  /*118d0*/  BSYNC B2 ;  /* 0x0000000000027941 */ /* 0x000fea0003800000 */
.L_x_4011:
        /* <DEDUP_REMOVED lines=9> */
.L_x_4014:
[----:B------:R-:W-:Y:S05]  /*11970*/  BSYNC B2 ;  /* 0x0000000000027941 */ /* 0x000fea0003800000 */
.L_x_4013:
[----:B------:R-:W2:Y:S04]  /*11980*/  LDL R8, [R1+0x4] ;  /* 0x0000040001087983 */ /* 0x000ea80000100800 */
[----:B------:R-:W2:Y:S01]  /*11990*/  LDL R7, [R1+0xc] ;  /* 0x00000c0001077983 */ /* 0x000ea20000100800 */
        /* <DEDUP_REMOVED lines=9> */
[----:B------:R-:W-:Y:S02]  /*11a30*/  IMAD R8, R4, 0x40, R3 ;  /* 0x0000004004087824 */ /* 0x000fe400078e0203 */
[----:B------:R-:W-:-:S08]  /*11a40*/  VIADD R7, R7, 0x22400 ;  /* 0x0002240007077836 */ /* 0x000fd00000000000 */
.L_x_4015:
        /* <DEDUP_REMOVED lines=13> */
.L_x_4182:
[----:B------:R-:W-:Y:S05]  /*11b20*/  BSYNC B2 ;  /* 0x0000000000027941 */ /* 0x000fea0003800000 */
.L_x_4016:
[----:B------:R-:W-:Y:S01]  /*11b30*/  BSSY B2, `(.L_x_4018) ;  /* 0x000000b000027945 */ /* 0x000fe20003800000 */
[----:B------:R-:W-:Y:S02]  /*11b40*/  IMAD.MOV.U32 R10, RZ, RZ, 0x0 ;  /* 0x00000000ff0a7424 */ /* 0x000fe400078e00ff */
[----:B0-----:R-:W-:Y:S01]  /*11b50*/  IMAD.MOV.U32 R11, RZ, RZ, 0x12f00000 ;  /* 0x12f00000ff0b7424 */ /* 0x001fe200078e00ff */
[----:B------:R-:W-:Y:S06]  /*11b60*/  @P2 BRA `(.L_x_4019) ;  /* 0x00000000001c2947 */ /* 0x000fec0003800000 */
[----:B------:R-:W0:Y:S01]  /*11b70*/  S2R R7, SR_TID.X ;  /* 0x0000000000077919 */ /* 0x000e220000002100 */
[----:B-12---:R-:W-:-:S04]  /*11b80*/  IMAD.MOV.U32 R6, RZ, RZ, 0x10000 ;  /* 0x00010000ff067424 */ /* 0x006fc800078e00ff */
[----:B------:R3:W-:Y:S01]  /*11b90*/  SYNCS.ARRIVE.TRANS64 RZ, [R5+URZ+0x28cb0], R6 ;  /* 0x028cb00605ff79a7 */ /* 0x0007e2000800003f */
[----:B0-----:R-:W-:-:S04]  /*11ba0*/  LOP3.LUT R7, R7, 0x1f, RZ, 0xc0, !PT ;  /* 0x0000001f07077812 */ /* 0x001fc800078ec0ff */
[----:B------:R-:W-:-:S13]  /*11bb0*/  ISETP.NE.AND P1, PT, R7, RZ, PT ;  /* 0x000000ff0700720c */ /* 0x000fda0003f25270 */
[----:B---3--:R-:W-:Y:S05]  /*11bc0*/  @!P1 BRA `(.L_x_4019) ;  /* 0x0000000000049947 */ /* 0x008fea0003800000 */
[----:B------:R-:W-:Y:S01]  /*11bd0*/  BPT.TRAP 0x1 ;  /* 0x000000040000795c */ /* 0x000fe20000300000 */
.L_x_4019:
[----:B------:R-:W-:Y:S05]  /*11be0*/  BSYNC B2 ;  /* 0x0000000000027941 */ /* 0x000fea0003800000 */
.L_x_4018:
[----:B------:R-:W3:Y:S04]  /*11bf0*/  LDL R7, [R1+0x4] ;  /* 0x0000040001077983 */ /* 0x000ee80000100800 */
[----:B-12---:R-:W3:Y:S01]  /*11c00*/  LDL R6, [R1+0xc] ;  /* 0x00000c0001067983 */ /* 0x006ee20000100800 */
[----:B------:R-:W-:Y:S01]  /*11c10*/  R2UR UR10, R12 ;  /* 0x000000000c0a72ca */ /* 0x000fe200000e0000 */
[----:B------:R-:W-:Y:S01]  /*11c20*/  UIADD3 UR4, UP0, UR38, 0x670, URZ ;  /* 0x0000067026047890 */ /* 0x000fe2000ff1e03f */
[----:B------:R-:W-:Y:S01]  /*11c30*/  R2UR UR6, R10 ;  /* 0x000000000a0672ca */ /* 0x000fe200000e0000 */
[----:B------:R-:W-:Y:S01]  /*11c40*/  VIADD R5, R5, 0x28cb0 ;  /* 0x00028cb005057836 */ /* 0x000fe20000000000 */
[----:B------:R-:W-:Y:S01]  /*11c50*/  R2UR UR7, R11 ;  /* 0x000000000b0772ca */ /* 0x000fe200000e0000 */
[----:B------:R-:W-:Y:S01]  /*11c60*/  UIADD3.X UR5, URZ, UR39, URZ, UP0, !UPT ;  /* 0x000000273f057290 */ /* 0x000fe200087fe43f */
[----:B------:R-:W-:Y:S01]  /*11c70*/  PLOP3.LUT P1, PT, PT, PT, PT, 0x80, 0x0 ;  /* 0x000000000000781c */ /* 0x000fe20003f2f070 */
[----:B---3--:R-:W-:-:S04]  /*11c80*/  IMAD R6, R6, 0x10000, R7 ;  /* 0x0001000006067824 */ /* 0x008fc800078e0207 */
[----:B------:R-:W-:-:S08]  /*11c90*/  VIADD R7, R6, 0x400 ;  /* 0x0000040006077836 */ /* 0x000fd00000000000 */
.L_x_4020:
        /* <DEDUP_REMOVED lines=15> */
.L_x_4021:
        /* <DEDUP_REMOVED lines=15> */
.L_x_4022:
        /* <DEDUP_REMOVED lines=15> */
.L_x_4023:
        /* <DEDUP_REMOVED lines=15> */
.L_x_4024:
        /* <DEDUP_REMOVED lines=15> */
.L_x_4025:
        /* <DEDUP_REMOVED lines=15> */
.L_x_4026:
        /* <DEDUP_REMOVED lines=15> */
.L_x_4027:
        /* <DEDUP_REMOVED lines=10> */
.L_x_4010:
[----:B------:R-:W-:Y:S05]  /*123d0*/  BSYNC B1 ;  /* 0x0000000000017941 */ /* 0x000fea0003800000 */
.L_x_4009:
[----:B------:R-:W2:Y:S04]  /*123e0*/  LDL.LU R9, [R1+0xc] ;  /* 0x00000c0001097983 */ /* 0x000ea80000300800 */
[----:B-1----:R-:W3:Y:S01]  /*123f0*/  LDL.LU R7, [R1+0x18] ;  /* 0x0000180001077983 */ /* 0x002ee20000300800 */
[C---:B------:R-:W-:Y:S01]  /*12400*/  ISETP.GT.AND P2, PT, R4.reuse, R2, PT ;  /* 0x000000020400720c */ /* 0x040fe20003f44270 */
[----:B------:R-:W-:Y:S02]  /*12410*/  VIADD R4, R4, 0xffffffff ;  /* 0xffffffff04047836 */ /* 0x000fe40000000000 */
[----:B--2---:R-:W-:-:S05]  /*12420*/  VIADD R5, R9, 0x1 ;  /* 0x0000000109057836 */ /* 0x004fca0000000000 */
[----:B------:R-:W-:-:S04]  /*12430*/  ISETP.NE.AND P1, PT, R5, 0x2, PT ;  /* 0x000000020500780c */ /* 0x000fc80003f25270 */
[----:B------:R-:W-:Y:S02]  /*12440*/  SEL R6, RZ, 0x1, P1 ;  /* 0x00000001ff067807 */ /* 0x000fe40000800000 */
[----:B------:R-:W-:Y:S02]  /*12450*/  SEL R5, R5, RZ, P1 ;  /* 0x000000ff05057207 */ /* 0x000fe40000800000 */
[----:B---3--:R-:W-:-:S05]  /*12460*/  LOP3.LUT R7, R7, R6, RZ, 0x3c, !PT ;  /* 0x0000000607077212 */ /* 0x008fca00078e3cff */
[----:B------:R2:W-:Y:S04]  /*12470*/  STL [R1+0x18], R7 ;  /* 0x0000180701007387 */ /* 0x0005e80000100800 */
[----:B------:R2:W-:Y:S01]  /*12480*/  STL [R1+0xc], R5 ;  /* 0x00000c0501007387 */ /* 0x0005e20000100800 */
[----:B------:R-:W-:Y:S05]  /*12490*/  @P2 BRA `(.L_x_4028) ;  /* 0xfffffff000d42947 */ /* 0x000fea000383ffff */
.L_x_3984:
[----:B------:R-:W-:Y:S05]  /*124a0*/  BSYNC B0 ;  /* 0x0000000000007941 */ /* 0x000fea0003800000 */
.L_x_3983:
[----:B-12---:R-:W2:Y:S01]  /*124b0*/  LDL R5, [R1+0x4c] ;  /* 0x00004c0001057983 */ /* 0x006ea20000100800 */
[----:B------:R-:W-:Y:S05]  /*124c0*/  @!P0 WARPSYNC.ALL ;  /* 0x0000000000008948 */ /* 0x000fea0003800000 */
[----:B------:R-:W-:Y:S06]  /*124d0*/  @!P0 BAR.SYNC.DEFER_BLOCKING 0xc, 0x180 ;  /* 0x0306000000008b1d */ /* 0x000fec0000010000 */
[----:B------:R-:W-:Y:S01]  /*124e0*/  BSSY B7, `(.L_x_4029) ;  /* 0x00004f2000077945 */ /* 0x000fe20003800000 */
[----:B--2---:R-:W-:-:S13]  /*124f0*/  ISETP.GT.AND P0, PT, R5, RZ, PT ;  /* 0x000000ff0500720c */ /* 0x004fda0003f04270 */
[----:B------:R-:W-:Y:S05]  /*12500*/  @P0 BRA `(.L_x_4030) ;  /* 0x0000000000440947 */ /* 0x000fea0003800000 */
        /* <DEDUP_REMOVED lines=17> */
.L_x_4030:
        /* <DEDUP_REMOVED lines=21> */
.L_x_4033:
[----:B------:R-:W-:Y:S05]  /*12770*/  BSYNC B6 ;  /* 0x0000000000067941 */ /* 0x000fea0003800000 */
.L_x_4032:
        /* <DEDUP_REMOVED lines=21> */
.L_x_4036:
        /* <DEDUP_REMOVED lines=16> */
.L_x_4035:
[----:B------:R-:W-:Y:S05]  /*129d0*/  BSYNC B6 ;  /* 0x0000000000067941 */ /* 0x000fea0003800000 */
.L_x_4034:
        /* <DEDUP_REMOVED lines=26> */
.L_x_4185:
[----:B-1----:R-:W3:Y:S01]  /*12b80*/  LDL.LU R4, [R1+0x1c] ;  /* 0x00001c0001047983 */ /* 0x002ee20000300800 */
[----:B------:R-:W-:Y:S02]  /*12b90*/  PLOP3.LUT P1, PT, PT, PT, PT, 0x8, 0x0 ;  /* 0x000000000000781c */ /* 0x000fe40003f2e170 */
[----:B--2---:R-:W-:Y:S01]  /*12ba0*/  ISETP.NE.AND P0, PT, R14, RZ, PT ;  /* 0x000000ff0e00720c */ /* 0x004fe20003f05270 */
[----:B------:R1:W-:Y:S01]  /*12bb0*/  STL [R1], R0 ;  /* 0x0000000001007387 */ /* 0x0003e20000100800 */
[----:B---3--:R-:W-:-:S09]  /*12bc0*/  LOP3.LUT R4, R4, 0xfffffffe, RZ, 0xc0, !PT ;  /* 0xfffffffe04047812 */ /* 0x008fd200078ec0ff */
[----:B------:R-:W-:-:S05]  /*12bd0*/  @P1 LOP3.LUT R4, R4, 0x1, RZ, 0xfc, !PT ;  /* 0x0000000104041812 */ /* 0x000fca00078efcff */
[----:B------:R1:W-:Y:S01]  /*12be0*/  STL [R1+0x1c], R4 ;  /* 0x00001c0401007387 */ /* 0x0003e20000100800 */
[----:B------:R-:W-:Y:S05]  /*12bf0*/  @P0 BRA `(.L_x_4038) ;  /* 0x0000000400240947 */ /* 0x000fea0003800000 */
[----:B------:R-:W-:-:S03]  /*12c00*/  UMOV UR4, 0xffffffff ;  /* 0xffffffff00047882 */ /* 0x000fc60000000000 */
[----:B------:R-:W-:Y:S05]  /*12c10*/  BRA.DIV UR4, `(.L_x_4039) ;  /* 0x0000006204407947 */ /* 0x000fea000b800000 */
[----:B------:R-:W-:-:S13]  /*12c20*/  ELECT P6, URZ, PT ;  /* 0x00000000003f782f */ /* 0x000fda00038c0000 */
.L_x_4188:
[----:B------:R-:W-:Y:S05]  /*12c30*/  @!P6 BRA `(.L_x_4038) ;  /* 0x000000040014e947 */ /* 0x000fea0003800000 */
[----:B------:R2:W-:Y:S01]  /*12c40*/  STL [R1+0x58], R9 ;  /* 0x0000580901007387 */ /* 0x0005e20000100800 */
[----:B------:R-:W-:-:S04]  /*12c50*/  ISETP.NE.U32.AND P0, PT, R2, RZ, PT ;  /* 0x000000ff0200720c */ /* 0x000fc80003f05070 */
[----:B------:R-:W-:-:S13]  /*12c60*/  ISETP.NE.AND.EX P0, PT, R3, RZ, PT, P0 ;  /* 0x000000ff0300720c */ /* 0x000fda0003f05300 */
[----:B--2---:R-:W-:Y:S05]  /*12c70*/  @!P0 BRA `(.L_x_4040) ;  /* 0x0000000000508947 */ /* 0x004fea0003800000 */
[----:B------:R-:W2:Y:S01]  /*12c80*/  LDC R6, c[0x0][0x43c] ;  /* 0x00010f00ff067b82 */ /* 0x000ea20000000800 */
[----:B-1----:R-:W-:Y:S01]  /*12c90*/  IMAD.MOV.U32 R0, RZ, RZ, R9 ;  /* 0x000000ffff007224 */ /* 0x002fe200078e0009 */
[----:B------:R-:W-:Y:S01]  /*12ca0*/  ULDC.64 UR4, c[0x0][0x428] ;  /* 0x00010a0000047ab9 */ /* 0x000fe20000000a00 */
[----:B--2---:R-:W-:-:S13]  /*12cb0*/  ISETP.NE.AND P0, PT, R6, 0x1, PT ;  /* 0x000000010600780c */ /* 0x004fda0003f05270 */
[----:B------:R-:W1:Y:S02]  /*12cc0*/  @P0 LDC.64 R4, c[0x0][0x440] ;  /* 0x00011000ff040b82 */ /* 0x000e640000000a00 */
        /* <DEDUP_REMOVED lines=15> */
.L_x_4040:
[----:B------:R-:W3:Y:S04]  /*12dc0*/  LDL R7, [R1+0x4] ;  /* 0x0000040001077983 */ /* 0x000ee80000100800 */
[----:B-12---:R-:W3:Y:S04]  /*12dd0*/  LDL R0, [R1+0x8] ;  /* 0x0000080001007983 */ /* 0x006ee80000100800 */
[----:B------:R-:W2:Y:S01]  /*12de0*/  LDL R2, [R1+0x14] ;  /* 0x0000140001027983 */ /* 0x000ea20000100800 */
[----:B---3--:R-:W-:Y:S01]  /*12df0*/  IMAD R0, R0, 0x8, R7 ;  /* 0x0000000800007824 */ /* 0x008fe200078e0207 */
[----:B--2---:R-:W-:-:S04]  /*12e00*/  SHF.L.U32 R2, R2, 0x1f, RZ ;  /* 0x0000001f02027819 */ /* 0x004fc800000006ff */
[----:B------:R-:W1:Y:S02]  /*12e10*/  SYNCS.PHASECHK.TRANS64.TRYWAIT P0, [R0+URZ+0x28c40], R2 ;  /* 0x028c4002000075a7 */ /* 0x000e64000800017f */
[----:B-1----:R-:W-:Y:S05]  /*12e20*/  @!P0 BRA `(.L_x_4041) ;  /* 0x0000005c00dc8947 */ /* 0x002fea0003800000 */
.L_x_4189:
        /* <DEDUP_REMOVED lines=11> */
.L_x_4042:
[----:B------:R-:W2:Y:S04]  /*12ee0*/  LDL R6, [R1+0x4] ;  /* 0x0000040001067983 */ /* 0x000ea80000100800 */
[----:B------:R-:W2:Y:S04]  /*12ef0*/  LDL R5, [R1+0x8] ;  /* 0x0000080001057983 */ /* 0x000ea80000100800 */
[----:B------:R-:W3:Y:S04]  /*12f00*/  LDL R7, [R1+0x58] ;  /* 0x0000580001077983 */ /* 0x000ee80000100800 */
[----:B------:R-:W4:Y:S04]  /*12f10*/  LDL R4, [R1+0x24] ;  /* 0x0000240001047983 */ /* 0x000f280000100800 */
[----:B------:R-:W5:Y:S04]  /*12f20*/  LDL R3, [R1] ;  /* 0x0000000001037983 */ /* 0x000f680000100800 */
[----:B-1----:R-:W5:Y:S01]  /*12f30*/  LDL.LU R2, [R1+0x1c] ;  /* 0x00001c0001027983 */ /* 0x002f620000300800 */
[----:B------:R-:W-:-:S02]  /*12f40*/  R2UR UR9, R0 ;  /* 0x00000000000972ca */ /* 0x000fc400000e0000 */
[----:B------:R-:W-:Y:S01]  /*12f50*/  PLOP3.LUT P0, PT, PT, PT, PT, 0x80, 0x0 ;  /* 0x000000000000781c */ /* 0x000fe20003f0f070 */
[----:B------:R-:W-:Y:S01]  /*12f60*/  UIADD3 UR6, UP0, UR38, 0x370, URZ ;  /* 0x0000037026067890 */ /* 0x000fe2000ff1e03f */
[----:B------:R-:W-:-:S03]  /*12f70*/  R2UR UR12, R18 ;  /* 0x00000000120c72ca */ /* 0x000fc600000e0000 */
[----:B------:R-:W-:-:S06]  /*12f80*/  UIADD3.X UR7, URZ, UR39, URZ, UP0, !UPT ;  /* 0x000000273f077290 */ /* 0x000fcc00087fe43f */
[----:B------:R-:W-:Y:S01]  /*12f90*/  UIADD3 UR9, UR9, 0x28c30, URZ ;  /* 0x00028c3009097890 */ /* 0x000fe2000fffe03f */
[----:B------:R-:W-:Y:S01]  /*12fa0*/  UMOV UR5, 0x14f00000 ;  /* 0x14f0000000057882 */ /* 0x000fe20000000000 */
[----:B------:R-:W-:Y:S01]  /*12fb0*/  UMOV UR10, URZ ;  /* 0x0000003f000a7c82 */ /* 0x000fe20008000000 */
[----:B--2---:R-:W-:Y:S01]  /*12fc0*/  IMAD R0, R5, 0x2000, R6 ;  /* 0x0000200005007824 */ /* 0x004fe200078e0206 */
[----:B---3--:R-:W-:-:S04]  /*12fd0*/  R2UR UR11, R7 ;  /* 0x00000000070b72ca */ /* 0x008fc800000e0000 */
[----:B------:R-:W-:Y:S02]  /*12fe0*/  R2UR UR8, R0 ;  /* 0x00000000000872ca */ /* 0x000fe400000e0000 */
[----:B----4-:R-:W-:Y:S02]  /*12ff0*/  R2UR UR4, R4 ;  /* 0x00000000040472ca */ /* 0x010fe400000e0000 */
[----:B-----5:R-:W-:Y:S02]  /*13000*/  R2UR UR13, R3 ;  /* 0x00000000030d72ca */ /* 0x020fe400000e0000 */
[----:B------:R-:W-:-:S07]  /*13010*/  LOP3.LUT R2, R2, 0xfffffffe, RZ, 0xc0, !PT ;  /* 0xfffffffe02027812 */ /* 0x000fce00078ec0ff */
[----:B------:R-:W-:Y:S02]  /*13020*/  UIADD3 UR8, UR8, 0x22400, URZ ;  /* 0x0002240008087890 */ /* 0x000fe4000fffe03f */
[----:B------:R-:W-:Y:S01]  /*13030*/  ULEA UR11, UR11, UR4, 0x6 ;  /* 0x000000040b0b7291 */ /* 0x000fe2000f8e303f */
[----:B------:R-:W-:Y:S02]  /*13040*/  @P0 LOP3.LUT R2, R2, 0x1, RZ, 0xfc, !PT ;  /* 0x0000000102020812 */ /* 0x000fe400078efcff */
[----:B------:R-:W-:-:S03]  /*13050*/  UMOV UR4, 0x0 ;  /* 0x0000000000047882 */ /* 0x000fc60000000000 */
[----:B------:R2:W-:Y:S03]  /*13060*/  STL [R1+0x1c], R2 ;  /* 0x00001c0201007387 */ /* 0x0005e60000100800 */
[----:B------:R2:W-:Y:S01]  /*13070*/  UTMALDG.4D [UR8], [UR6], desc[UR4] ;  /* 0x00000408060075b4 */ /* 0x0005e20008019000 */
[----:B------:R-:W-:Y:S02]  /*13080*/  NOP ;  /* 0x0000000000007918 */ /* 0x000fe40000000000 */
.L_x_4038:
[----:B--2---:R-:W2:Y:S04]  /*13090*/  LDL R2, [R1+0x4] ;  /* 0x0000040001027983 */ /* 0x004ea80000100800 */
[----:B------:R-:W3:Y:S04]  /*130a0*/  LDL.LU R3, [R1+0x34] ;  /* 0x0000340001037983 */ /* 0x000ee80000300800 */
        /* <DEDUP_REMOVED lines=41> */
.L_x_4044:
[----:B------:R-:W-:Y:S05]  /*13340*/  BSYNC B6 ;  /* 0x0000000000067941 */ /* 0x000fea0003800000 */
.L_x_4043:
        /* <DEDUP_REMOVED lines=91> */
.L_x_4198:
        /* <DEDUP_REMOVED lines=11> */
.L_x_4046:
        /* <DEDUP_REMOVED lines=19> */
.L_x_4199:
[----:B------:R-:W-:Y:S05]  /*13ae0*/  BSYNC B0 ;  /* 0x0000000000007941 */ /* 0x000fea0003800000 */
.L_x_4047:
[----:B0-----:R-:W2:Y:S01]  /*13af0*/  LDL R2, [R1+0x1c] ;  /* 0x00001c0001027983 */ /* 0x001ea20000100800 */
[----:B------:R-:W-:Y:S01]  /*13b00*/  BSSY B0, `(.L_x_4049) ;  /* 0x00000a3000007945 */ /* 0x000fe20003800000 */
[----:B--2---:R-:W-:-:S13]  /*13b10*/  LOP3.LUT P0, RZ, R2, 0x1, RZ, 0xc0, !PT ;  /* 0x0000000102ff7812 */ /* 0x004fda000780c0ff */
        /* <DEDUP_REMOVED lines=13> */
.L_x_4200:
[----:B------:R-:W-:Y:S05]  /*13bf0*/  BSYNC B1 ;  /* 0x0000000000017941 */ /* 0x000fea0003800000 */
.L_x_4051:
        /* <DEDUP_REMOVED lines=9> */
.L_x_4054:
[----:B------:R-:W-:Y:S05]  /*13c90*/  BSYNC B1 ;  /* 0x0000000000017941 */ /* 0x000fea0003800000 */
.L_x_4053:
        /* <DEDUP_REMOVED lines=14> */
.L_x_4055:
        /* <DEDUP_REMOVED lines=16> */
.L_x_4056:
        /* <DEDUP_REMOVED lines=16> */
.L_x_4057:
        /* <DEDUP_REMOVED lines=16> */
.L_x_4058:
        /* <DEDUP_REMOVED lines=16> */
.L_x_4059:
        /* <DEDUP_REMOVED lines=16> */
.L_x_4060:
        /* <DEDUP_REMOVED lines=16> */
.L_x_4061:
        /* <DEDUP_REMOVED lines=16> */
.L_x_4062:
        /* <DEDUP_REMOVED lines=11> */
.L_x_4050:
[----:B------:R-:W-:Y:S05]  /*14530*/  BSYNC B0 ;  /* 0x0000000000007941 */ /* 0x000fea0003800000 */
.L_x_4049:
        /* <DEDUP_REMOVED lines=18> */
[----:B--2---:R-:W-:Y:S01]  /*14660*/  LOP3.LUT P2, RZ, R5, 0x1, RZ, 0xc0, !PT ;  /* 0x0000000105ff7812 */ /* 0x004fe2000784c0ff */
        /* <DEDUP_REMOVED lines=32> */
.L_x_4069:
        /* <DEDUP_REMOVED lines=9> */
.L_x_4201:
[----:B------:R-:W-:Y:S05]  /*14900*/  BSYNC B3 ;  /* 0x0000000000037941 */ /* 0x000fea0003800000 */
.L_x_4070:
        /* <DEDUP_REMOVED lines=9> */
.L_x_4073:
[----:B------:R-:W-:Y:S05]  /*149a0*/  BSYNC B3 ;  /* 0x0000000000037941 */ /* 0x000fea0003800000 */
.L_x_4072:
        /* <DEDUP_REMOVED lines=14> */
.L_x_4074:
        /* <DEDUP_REMOVED lines=14> */
.L_x_4202:
[----:B------:R-:W-:Y:S05]  /*14b70*/  BSYNC B3 ;  /* 0x0000000000037941 */ /* 0x000fea0003800000 */
.L_x_4075:
        /* <DEDUP_REMOVED lines=11> */
.L_x_4078:
[----:B------:R-:W-:Y:S05]  /*14c30*/  BSYNC B3 ;  /* 0x0000000000037941 */ /* 0x000fea0003800000 */
.L_x_4077:
        /* <DEDUP_REMOVED lines=11> */
.L_x_4079:
        /* <DEDUP_REMOVED lines=16> */
.L_x_4080:
        /* <DEDUP_REMOVED lines=16> */
.L_x_4081:
        /* <DEDUP_REMOVED lines=16> */
.L_x_4082:
        /* <DEDUP_REMOVED lines=16> */
.L_x_4083:
        /* <DEDUP_REMOVED lines=16> */
.L_x_4084:
        /* <DEDUP_REMOVED lines=16> */
.L_x_4085:
        /* <DEDUP_REMOVED lines=16> */
.L_x_4086:
        /* <DEDUP_REMOVED lines=11> */
.L_x_4068:
[----:B------:R-:W-:Y:S05]  /*154a0*/  BSYNC B1 ;  /* 0x0000000000017941 */ /* 0x000fea0003800000 */
.L_x_4067:
[----:B------:R-:W2:Y:S02]  /*154b0*/  LDL.LU R4, [R1+0x30] ;  /* 0x0000300001047983 */ /* 0x000ea40000300800 */
[----:B--2---:R-:W-:-:S07]  /*154c0*/  VIADD R0, R4, 0xfffffffd ;  /* 0xfffffffd04007836 */ /* 0x004fce0000000000 */
.L_x_4066:
[----:B------:R-:W-:Y:S05]  /*154d0*/  BSYNC B2 ;  /* 0x0000000000027941 */ /* 0x000fea0003800000 */
.L_x_4065:
[----:B------:R-:W2:Y:S01]  /*154e0*/  LDL.LU R2, [R1+0x2c] ;  /* 0x00002c0001027983 */ /* 0x000ea20000300800 */
[----:B------:R-:W-:-:S05]  /*154f0*/  IMAD.MOV R6, RZ, RZ, -R6 ;  /* 0x000000ffff067224 */ /* 0x000fca00078e0a06 */
[----:B--2---:R-:W-:-:S13]  /*15500*/  ISETP.NE.AND P0, PT, R2, R6, PT ;  /* 0x000000060200720c */ /* 0x004fda0003f05270 */
[----:B------:R-:W-:Y:S05]  /*15510*/  @!P0 BRA `(.L_x_4064) ;  /* 0x0000001c00488947 */ /* 0x000fea0003800000 */
.L_x_4127:
[----:B------:R-:W2:Y:S04]  /*15520*/  LDL R4, [R1+0x1c] ;  /* 0x00001c0001047983 */ /* 0x000ea80000100800 */
[----:B0-----:R-:W0:Y:S04]  /*15530*/  LDL.LU R3, [R1+0x8] ;  /* 0x0000080001037983 */ /* 0x001e280000300800 */
[----:B------:R-:W3:Y:S01]  /*15540*/  LDL.LU R2, [R1+0x14] ;  /* 0x0000140001027983 */ /* 0x000ee20000300800 */
[----:B------:R-:W-:Y:S05]  /*15550*/  YIELD ;  /* 0x0000000000007946 */ /* 0x000fea0003800000 */
[----:B------:R-:W-:Y:S01]  /*15560*/  BSSY B1, `(.L_x_4087) ;  /* 0x00000e2000017945 */ /* 0x000fe20003800000 */
[----:B--2---:R-:W-:Y:S01]  /*15570*/  LOP3.LUT P1, RZ, R4, 0x1, RZ, 0xc0, !PT ;  /* 0x0000000104ff7812 */ /* 0x004fe2000782c0ff */
[----:B0-----:R-:W-:-:S05]  /*15580*/  VIADD R7, R3, 0x1 ;  /* 0x0000000103077836 */ /* 0x001fca0000000000 */
[----:B------:R-:W-:-:S04]  /*15590*/  ISETP.NE.AND P0, PT, R7, 0x2, PT ;  /* 0x000000020700780c */ /* 0x000fc80003f05270 */
[----:B------:R-:W-:Y:S02]  /*155a0*/  SEL R6, RZ, 0x1, P0 ;  /* 0x00000001ff067807 */ /* 0x000fe40000000000 */
[----:B------:R-:W-:Y:S02]  /*155b0*/  SEL R7, R7, RZ, P0 ;  /* 0x000000ff07077207 */ /* 0x000fe40000000000 */
[----:B---3--:R-:W-:Y:S01]  /*155c0*/  LOP3.LUT R6, R2, R6, RZ, 0x3c, !PT ;  /* 0x0000000602067212 */ /* 0x008fe200078e3cff */
        /* <DEDUP_REMOVED lines=26> */
.L_x_4089:
        /* <DEDUP_REMOVED lines=9> */
.L_x_4203:
[----:B------:R-:W-:Y:S05]  /*15800*/  BSYNC B2 ;  /* 0x0000000000027941 */ /* 0x000fea0003800000 */
.L_x_4090:
        /* <DEDUP_REMOVED lines=9> */
.L_x_4093:
[----:B------:R-:W-:Y:S05]  /*158a0*/  BSYNC B2 ;  /* 0x0000000000027941 */ /* 0x000fea0003800000 */
.L_x_4092:
        /* <DEDUP_REMOVED lines=13> */
.L_x_4094:
        /* <DEDUP_REMOVED lines=14> */
.L_x_4204:
[----:B------:R-:W-:Y:S05]  /*15a60*/  BSYNC B2 ;  /* 0x0000000000027941 */ /* 0x000fea0003800000 */
.L_x_4095:
        /* <DEDUP_REMOVED lines=11> */
.L_x_4098:
[----:B------:R-:W-:Y:S05]  /*15b20*/  BSYNC B2 ;  /* 0x0000000000027941 */ /* 0x000fea0003800000 */
.L_x_4097:
        /* <DEDUP_REMOVED lines=10> */
.L_x_4099:
        /* <DEDUP_REMOVED lines=16> */
.L_x_4100:
        /* <DEDUP_REMOVED lines=16> */
.L_x_4101:
        /* <DEDUP_REMOVED lines=16> */
.L_x_4102:
        /* <DEDUP_REMOVED lines=16> */
.L_x_4103:
        /* <DEDUP_REMOVED lines=16> */
.L_x_4104:
        /* <DEDUP_REMOVED lines=16> */
.L_x_4105:
        /* <DEDUP_REMOVED lines=16> */
.L_x_4106:
        /* <DEDUP_REMOVED lines=11> */
.L_x_4088:
[----:B------:R-:W-:Y:S05]  /*16380*/  BSYNC B1 ;  /* 0x0000000000017941 */ /* 0x000fea0003800000 */
.L_x_4087:
[----:B------:R-:W2:Y:S01]  /*16390*/  LDL R2, [R1+0x1c] ;  /* 0x00001c0001027983 */ /* 0x000ea20000100800 */
[----:B------:R-:W-:Y:S01]  /*163a0*/  VIADD R7, R7, 0x1 ;  /* 0x0000000107077836 */ /* 0x000fe20000000000 */
[----:B------:R-:W-:Y:S04]  /*163b0*/  BSSY B1, `(.L_x_4107) ;  /* 0x00000e5000017945 */ /* 0x000fe80003800000 */
[----:B------:R-:W-:-:S04]  /*163c0*/  ISETP.NE.AND P0, PT, R7, 0x2, PT ;  /* 0x000000020700780c */ /* 0x000fc80003f05270 */
[----:B------:R-:W-:Y:S02]  /*163d0*/  SEL R9, R7, RZ, P0 ;  /* 0x000000ff07097207 */ /* 0x000fe40000000000 */
[----:B--2---:R-:W-:Y:S02]  /*163e0*/  LOP3.LUT P2, RZ, R2, 0x1, RZ, 0xc0, !PT ;  /* 0x0000000102ff7812 */ /* 0x004fe4000784c0ff */
[----:B------:R-:W-:-:S04]  /*163f0*/  SEL R2, RZ, 0x1, P0 ;  /* 0x00000001ff027807 */ /* 0x000fc80000000000 */
[----:B-----5:R-:W-:-:S05]  /*16400*/  LOP3.LUT R8, R6, R2, RZ, 0x3c, !PT ;  /* 0x0000000206087212 */ /* 0x020fca00078e3cff */
        /* <DEDUP_REMOVED lines=28> */
.L_x_4109:
        /* <DEDUP_REMOVED lines=9> */
.L_x_4205:
[----:B------:R-:W-:Y:S05]  /*16660*/  BSYNC B2 ;  /* 0x0000000000027941 */ /* 0x000fea0003800000 */
.L_x_4110:
        /* <DEDUP_REMOVED lines=9> */
.L_x_4113:
[----:B------:R-:W-:Y:S05]  /*16700*/  BSYNC B2 ;  /* 0x0000000000027941 */ /* 0x000fea0003800000 */
.L_x_4112:
        /* <DEDUP_REMOVED lines=14> */
.L_x_4114:
        /* <DEDUP_REMOVED lines=14> */
.L_x_4206:
[----:B------:R-:W-:Y:S05]  /*168d0*/  BSYNC B2 ;  /* 0x0000000000027941 */ /* 0x000fea0003800000 */
.L_x_4115:
        /* <DEDUP_REMOVED lines=11> */
.L_x_4118:
[----:B------:R-:W-:Y:S05]  /*16990*/  BSYNC B2 ;  /* 0x0000000000027941 */ /* 0x000fea0003800000 */
.L_x_4117:
        /* <DEDUP_REMOVED lines=11> */
.L_x_4119:
        /* <DEDUP_REMOVED lines=16> */
.L_x_4120:
        /* <DEDUP_REMOVED lines=16> */
.L_x_4121:
        /* <DEDUP_REMOVED lines=16> */
.L_x_4122:
        /* <DEDUP_REMOVED lines=16> */
.L_x_4123:
        /* <DEDUP_REMOVED lines=16> */
.L_x_4124:
        /* <DEDUP_REMOVED lines=16> */
.L_x_4125:
        /* <DEDUP_REMOVED lines=16> */
.L_x_4126:
        /* <DEDUP_REMOVED lines=11> */
.L_x_4108:
[----:B------:R-:W-:Y:S05]  /*17200*/  BSYNC B1 ;  /* 0x0000000000017941 */ /* 0x000fea0003800000 */
.L_x_4107:
[C---:B------:R-:W-:Y:S01]  /*17210*/  ISETP.GT.AND P0, PT, R0.reuse, 0x1, PT ;  /* 0x000000010000780c */ /* 0x040fe20003f04270 */
[----:B------:R-:W-:-:S12]  /*17220*/  VIADD R0, R0, 0xfffffffe ;  /* 0xfffffffe00007836 */ /* 0x000fd80000000000 */
[----:B------:R-:W-:Y:S05]  /*17230*/  @P0 BRA `(.L_x_4127) ;  /* 0xffffffe000b80947 */ /* 0x000fea000383ffff */
.L_x_4064:
[----:B------:R-:W-:Y:S05]  /*17240*/  BSYNC B0 ;  /* 0x0000000000007941 */ /* 0x000fea0003800000 */
.L_x_4063:
        /* <DEDUP_REMOVED lines=12> */
[----:B-1----:R-:W1:Y:S01]  /*17310*/  S2R R3, SR_LANEID ;  /* 0x0000000000037919 */ /* 0x002e620000000000 */
        /* <DEDUP_REMOVED lines=8> */
[----:B0-----:R-:W0:Y:S01]  /*173a0*/  POPC R7, R6 ;  /* 0x0000000600077309 */ /* 0x001e220000000000 */
[----:B--2---:R-:W0:Y:S02]  /*173b0*/  SHFL.IDX PT, R4, R3, R4, 0x1f ;  /* 0x00001f0403047589 */ /* 0x004e2400000e0000 */
[----:B0-----:R-:W-:-:S07]  /*173c0*/  IADD3 R16, R4, UR36, R7 ;  /* 0x0000002404107c10 */ /* 0x001fce000fffe007 */
.L_x_4129:
[----:B------:R-:W-:Y:S05]  /*173d0*/  BSYNC B0 ;  /* 0x0000000000007941 */ /* 0x000fea0003800000 */
.L_x_4128:
[----:B------:R-:W-:-:S05]  /*173e0*/  SEL R0, R0, RZ, P0 ;  /* 0x000000ff00007207 */ /* 0x000fca0000000000 */
[----:B------:R2:W-:Y:S02]  /*173f0*/  STL [R1+0x8], R0 ;  /* 0x0000080001007387 */ /* 0x0005e40000100800 */
.L_x_4031:
[----:B------:R-:W-:Y:S05]  /*17400*/  BSYNC B7 ;  /* 0x0000000000077941 */ /* 0x000fea0003800000 */
.L_x_4029:
[----:B--2---:R-:W2:Y:S02]  /*17410*/  LDL R0, [R1+0x1c] ;  /* 0x00001c0001007983 */ /* 0x004ea40000100800 */
[----:B--2---:R-:W-:-:S13]  /*17420*/  LOP3.LUT P0, RZ, R0, 0x2, RZ, 0xc0, !PT ;  /* 0x0000000200ff7812 */ /* 0x004fda000780c0ff */
[----:B------:R-:W-:Y:S05]  /*17430*/  @!P0 BRA `(.L_x_4130) ;  /* 0x0000000000288947 */ /* 0x000fea0003800000 */
[----:B------:R-:W-:Y:S05]  /*17440*/  WARPSYNC.ALL ;  /* 0x0000000000007948 */ /* 0x000fea0003800000 */
[----:B------:R-:W2:Y:S08]  /*17450*/  S2UR UR5, SR_CgaCtaId ;  /* 0x00000000000579c3 */ /* 0x000eb00000008800 */
[----:B------:R-:W-:Y:S06]  /*17460*/  BAR.SYNC.DEFER_BLOCKING 0x5, 0x180 ;  /* 0x0146000000007b1d */ /* 0x000fec0000010000 */
[----:B------:R-:W-:-:S02]  /*17470*/  UMOV UR4, 0x400 ;  /* 0x0000040000047882 */ /* 0x000fc40000000000 */
[----:B--2---:R-:W-:-:S06]  /*17480*/  ULEA UR4, UR5, UR4, 0x18 ;  /* 0x0000000405047291 */ /* 0x004fcc000f8ec03f */
[----:B------:R-:W-:-:S05]  /*17490*/  IMAD.U32 R0, RZ, RZ, UR4 ;  /* 0x00000004ff007e24 */ /* 0x000fca000f8e00ff */
[----:B------:R2:W3:Y:S04]  /*174a0*/  LDS.128 R16, [R0+0x28cd0] ;  /* 0x028cd00000107984 */ /* 0x0004e80000000c00 */
[----:B------:R2:W-:Y:S01]  /*174b0*/  STL [R1+0x4], R0 ;  /* 0x0000040001007387 */ /* 0x0005e20000100800 */
[----:B------:R-:W-:Y:S06]  /*174c0*/  BAR.ARV 0x4, 0x180 ;  /* 0x0106000000007b1d */ /* 0x000fec0000002000 */
[----:B------:R-:W-:Y:S05]  /*174d0*/  BRA `(.L_x_4131) ;  /* 0x0000000800487947 */ /* 0x000fea0003800000 */
.L_x_4130:
        /* <DEDUP_REMOVED lines=8> */
[----:B-1----:R-:W0:Y:S02]  /*17560*/  @!P1 LDC.64 R2, c[0x0][0xc80] ;  /* 0x00032000ff029b82 */ /* 0x002e240000000a00 */
        /* <DEDUP_REMOVED lines=24> */
[----:B------:R-:W-:Y:S02]  /*176f0*/  IMAD.IADD R3, R3, 0x1, R0 ;  /* 0x0000000103037824 */ /* 0x000fe400078e0200 */
[----:B------:R0:W1:Y:S04]  /*17700*/  SHFL.IDX PT, R0, R16, RZ, 0x1f ;  /* 0x00001fff10007589 */ /* 0x00006800000e0000 */
[----:B------:R0:W2:Y:S02]  /*17710*/  SHFL.IDX PT, R6, R3, 0x1f, 0x1f ;  /* 0x03e01f0003067f89 */ /* 0x0000a400000e0000 */
.L_x_4216:
[----:B------:R-:W-:Y:S02]  /*17720*/  ULDC UR4, c[0x0][0xc38] ;  /* 0x00030e0000047ab9 */ /* 0x000fe40000000800 */
[----:B0-----:R-:W-:-:S04]  /*17730*/  IMAD.U32 R16, RZ, RZ, UR4 ;  /* 0x00000004ff107e24 */ /* 0x001fc8000f8e00ff */
[----:B--2---:R-:W-:-:S04]  /*17740*/  IMAD R6, R6, R16, RZ ;  /* 0x0000001006067224 */ /* 0x004fc800078e02ff */
[----:B------:R-:W-:-:S05]  /*17750*/  IMAD.IADD R4, R4, 0x1, R6 ;  /* 0x0000000104047824 */ /* 0x000fca00078e0206 */
[----:B-1----:R-:W-:-:S13]  /*17760*/  ISETP.GT.AND P6, PT, R4, R0, PT ;  /* 0x000000000400720c */ /* 0x002fda0003fc4270 */
[----:B------:R-:W-:Y:S05]  /*17770*/  @P6 BRA `(.L_x_4133) ;  /* 0x00000000009c6947 */ /* 0x000fea0003800000 */
.L_x_4138:
        /* <DEDUP_REMOVED lines=14> */
.L_x_4136:
[----:B------:R-:W-:Y:S05]  /*17860*/  BSYNC B0 ;  /* 0x0000000000007941 */ /* 0x000fea0003800000 */
.L_x_4135:
        /* <DEDUP_REMOVED lines=17> */
[----:B------:R0:W1:Y:S02]  /*17980*/  SHFL.IDX PT, R6, R3, 0x1f, 0x1f ;  /* 0x03e01f0003067f89 */ /* 0x00006400000e0000 */
.L_x_4224:
[----:B------:R-:W-:Y:S02]  /*17990*/  ULDC UR4, c[0x0][0xc38] ;  /* 0x00030e0000047ab9 */ /* 0x000fe40000000800 */
[----:B------:R-:W-:-:S04]  /*179a0*/  IMAD.U32 R16, RZ, RZ, UR4 ;  /* 0x00000004ff107e24 */ /* 0x000fc8000f8e00ff */
[----:B-1----:R-:W-:-:S04]  /*179b0*/  IMAD R6, R6, R16, RZ ;  /* 0x0000001006067224 */ /* 0x002fc800078e02ff */
[----:B------:R-:W-:-:S05]  /*179c0*/  IMAD.IADD R4, R6, 0x1, R4 ;  /* 0x0000000106047824 */ /* 0x000fca00078e0204 */
[----:B------:R-:W-:-:S13]  /*179d0*/  ISETP.GT.AND P6, PT, R4, R0, PT ;  /* 0x000000000400720c */ /* 0x000fda0003fc4270 */
[----:B------:R-:W-:Y:S05]  /*179e0*/  @!P6 BRA `(.L_x_4138) ;  /* 0xfffffffc0064e947 */ /* 0x000fea000383ffff */
.L_x_4133:
        /* <DEDUP_REMOVED lines=8> */
.L_x_4228:
[----:B------:R-:W-:Y:S01]  /*17a70*/  ISETP.NE.AND P0, PT, R5, RZ, PT ;  /* 0x000000ff0500720c */ /* 0x000fe20003f05270 */
[----:B-1----:R-:W-:-:S12]  /*17a80*/  IMAD.MOV.U32 R2, RZ, RZ, RZ ;  /* 0x000000ffff027224 */ /* 0x002fd800078e00ff */
[----:B------:R-:W-:Y:S05]  /*17a90*/  @!P0 BRA `(.L_x_4140) ;  /* 0x0000000000108947 */ /* 0x000fea0003800000 */
[----:B------:R-:W-:Y:S01]  /*17aa0*/  UMOV UR4, 0xffffffff ;  /* 0xffffffff00047882 */ /* 0x000fe20000000000 */
[----:B------:R-:W-:Y:S02]  /*17ab0*/  VIADD R12, R4, 0xffffffff ;  /* 0xffffffff040c7836 */ /* 0x000fe40000000000 */
[----:B------:R-:W-:Y:S05]  /*17ac0*/  BRA.DIV UR4, `(.L_x_4141) ;  /* 0x00000026040c7947 */ /* 0x000fea000b800000 */
[----:B------:R1:W3:Y:S02]  /*17ad0*/  SHFL.IDX PT, R2, R3, R12, 0x1f ;  /* 0x00001f0c03027589 */ /* 0x0002e400000e0000 */
.L_x_4140:
        /* <DEDUP_REMOVED lines=31> */
.L_x_4134:
[----:B------:R-:W-:Y:S01]  /*17cd0*/  UMOV UR4, URZ ;  /* 0x0000003f00047c82 */ /* 0x000fe20008000000 */
[----:B------:R-:W-:Y:S01]  /*17ce0*/  UMOV UR5, URZ ;  /* 0x0000003f00057c82 */ /* 0x000fe20008000000 */
[----:B------:R-:W-:Y:S01]  /*17cf0*/  ULDC UR6, c[0x0][0xc3c] ;  /* 0x00030f0000067ab9 */ /* 0x000fe20000000800 */
[----:B------:R-:W-:Y:S02]  /*17d00*/  IMAD.MOV.U32 R16, RZ, RZ, R0 ;  /* 0x000000ffff107224 */ /* 0x000fe400078e0000 */
[----:B------:R-:W-:Y:S02]  /*17d10*/  IMAD.U32 R17, RZ, RZ, UR4 ;  /* 0x00000004ff117e24 */ /* 0x000fe4000f8e00ff */
[----:B------:R-:W-:Y:S02]  /*17d20*/  IMAD.U32 R18, RZ, RZ, UR5 ;  /* 0x00000005ff127e24 */ /* 0x000fe4000f8e00ff */
[----:B------:R-:W-:-:S07]  /*17d30*/  IMAD.U32 R19, RZ, RZ, UR6 ;  /* 0x00000006ff137e24 */ /* 0x000fce000f8e00ff */
.L_x_4142:
[----:B------:R0:W2:Y:S01]  /*17d40*/  LDL R3, [R1+0x4] ;  /* 0x0000040001037983 */ /* 0x0000a20000100800 */
[----:B------:R-:W1:Y:S01]  /*17d50*/  S2R R0, SR_TID.X ;  /* 0x0000000000007919 */ /* 0x000e620000002100 */
[----:B------:R-:W-:Y:S05]  /*17d60*/  WARPSYNC.ALL ;  /* 0x0000000000007948 */ /* 0x000fea0003800000 */
[----:B-1----:R-:W-:Y:S01]  /*17d70*/  LOP3.LUT R0, R0, 0x1f, RZ, 0xc0, !PT ;  /* 0x0000001f00007812 */ /* 0x002fe200078ec0ff */
        /* <DEDUP_REMOVED lines=8> */
.L_x_4131:
[----:B------:R-:W-:Y:S02]  /*17e00*/  ULDC UR4, c[0x0][0xc3c] ;  /* 0x00030f0000047ab9 */ /* 0x000fe40000000800 */
[----:B---3--:R-:W-:-:S13]  /*17e10*/  ISETP.GE.AND P0, PT, R19, UR4, PT ;  /* 0x0000000413007c0c */ /* 0x008fda000bf06270 */
[----:B------:R-:W-:Y:S05]  /*17e20*/  @!P0 BRA `(.L_x_4143) ;  /* 0xffffff8400388947 */ /* 0x000fea000383ffff */
[----:B------:R-:W-:Y:S05]  /*17e30*/  BSYNC B8 ;  /* 0x0000000000087941 */ /* 0x000fea0003800000 */
.L_x_3979:
        /* <DEDUP_REMOVED lines=12> */
.L_x_4231:
[----:B------:R-:W-:Y:S05]  /*17f00*/  BSYNC B0 ;  /* 0x0000000000007941 */ /* 0x000fea0003800000 */
.L_x_4144:
[----:B------:R-:W-:-:S03]  /*17f10*/  UMOV UR4, 0xffffffff ;  /* 0xffffffff00047882 */ /* 0x000fc60000000000 */
[----:B------:R-:W-:Y:S05]  /*17f20*/  BRA.DIV UR4, `(.L_x_4146) ;  /* 0x0000002204307947 */ /* 0x000fea000b800000 */
[----:B------:R-:W1:Y:S02]  /*17f30*/  S2R R2, SR_TID.X ;  /* 0x0000000000027919 */ /* 0x000e640000002100 */
[----:B-1----:R-:W-:-:S04]  /*17f40*/  SHF.R.U32.HI R2, RZ, 0x5, R2 ;  /* 0x00000005ff027819 */ /* 0x002fc80000011602 */
[----:B------:R-:W-:-:S05]  /*17f50*/  LOP3.LUT R2, R2, 0x3, RZ, 0xc0, !PT ;  /* 0x0000000302027812 */ /* 0x000fca00078ec0ff */
[----:B------:R1:W2:Y:S02]  /*17f60*/  SHFL.IDX PT, R14, R2, RZ, 0x1f ;  /* 0x00001fff020e7589 */ /* 0x0002a400000e0000 */
.L_x_4234:
[----:B--2---:R-:W-:-:S13]  /*17f70*/  ISETP.NE.AND P0, PT, R14, RZ, PT ;  /* 0x000000ff0e00720c */ /* 0x004fda0003f05270 */
[----:B------:R-:W-:Y:S05]  /*17f80*/  @P0 BRA `(.L_x_3850) ;  /* 0x0000000000940947 */ /* 0x000fea0003800000 */
[----:B------:R-:W-:-:S03]  /*17f90*/  UMOV UR4, 0xffffffff ;  /* 0xffffffff00047882 */ /* 0x000fc60000000000 */
[----:B------:R-:W-:Y:S05]  /*17fa0*/  BRA.DIV UR4, `(.L_x_4147) ;  /* 0x0000002204447947 */ /* 0x000fea000b800000 */
[----:B------:R-:W-:-:S13]  /*17fb0*/  ELECT P6, URZ, PT ;  /* 0x00000000003f782f */ /* 0x000fda00038c0000 */
.L_x_4237:
[----:B------:R-:W-:Y:S05]  /*17fc0*/  @!P6 BRA `(.L_x_3850) ;  /* 0x000000000084e947 */ /* 0x000fea0003800000 */
[----:B-1----:R-:W2:Y:S02]  /*17fd0*/  LDL.LU R2, [R1+0x60] ;  /* 0x0000600001027983 */ /* 0x002ea40000300800 */
[----:B--2---:R-:W-:-:S04]  /*17fe0*/  LOP3.LUT R2, R2, 0x2, RZ, 0xfc, !PT ;  /* 0x0000000202027812 */ /* 0x004fc800078efcff */
[----:B------:R-:W-:-:S13]  /*17ff0*/  ISETP.NE.AND P2, PT, R2, 0x3, PT ;  /* 0x000000030200780c */ /* 0x000fda0003f45270 */
[----:B------:R-:W-:Y:S05]  /*18000*/  @!P2 BRA `(.L_x_4148) ;  /* 0x000000000004a947 */ /* 0x000fea0003800000 */
[----:B------:R-:W-:Y:S01]  /*18010*/  BPT.TRAP 0x1 ;  /* 0x000000040000795c */ /* 0x000fe20000300000 */
.L_x_4148:
        /* <DEDUP_REMOVED lines=14> */
.L_x_4238:
[----:B------:R-:W1:Y:S02]  /*18100*/  SYNCS.PHASECHK.TRANS64.TRYWAIT P0, [R7+URZ], R2 ;  /* 0x00000002070075a7 */ /* 0x000e64000800017f */
[----:B-1----:R-:W-:Y:S05]  /*18110*/  @!P0 BRA `(.L_x_4150) ;  /* 0x00000020001c8947 */ /* 0x002fea0003800000 */
.L_x_4239:
[----:B------:R-:W-:Y:S05]  /*18120*/  @!P2 BRA `(.L_x_4151) ;  /* 0x000000000004a947 */ /* 0x000fea0003800000 */
[----:B------:R-:W-:Y:S01]  /*18130*/  BPT.TRAP 0x1 ;  /* 0x000000040000795c */ /* 0x000fe20000300000 */
.L_x_4151:
[----:B------:R-:W2:Y:S01]  /*18140*/  LDL.LU R4, [R1+0x8] ;  /* 0x0000080001047983 */ /* 0x000ea20000300800 */
[----:B------:R-:W-:-:S04]  /*18150*/  VIADD R0, R0, 0x28c60 ;  /* 0x00028c6000007836 */ /* 0x000fc80000000000 */
[----:B--2---:R-:W-:-:S04]  /*18160*/  IMAD R4, R4, 0x8, R0 ;  /* 0x0000000804047824 */ /* 0x004fc800078e0200 */
[----:B------:R-:W2:Y:S02]  /*18170*/  SYNCS.PHASECHK.TRANS64.TRYWAIT P0, [R4+URZ], R5 ;  /* 0x00000005040075a7 */ /* 0x000ea4000800017f */
[----:B--2---:R-:W-:Y:S05]  /*18180*/  @!P0 BRA `(.L_x_4152) ;  /* 0x0000002000148947 */ /* 0x004fea0003800000 */
.L_x_4240:
[----:B------:R-:W-:-:S07]  /*18190*/  IMAD R3, R3, 0x8, R0 ;  /* 0x0000000803037824 */ /* 0x000fce00078e0200 */
.L_x_4153:
[----:B---3--:R3:W4:Y:S02]  /*181a0*/  SYNCS.PHASECHK.TRANS64.TRYWAIT P0, [R3+URZ], R2 ;  /* 0x00000002030075a7 */ /* 0x008724000800017f */
[----:B----4-:R-:W-:Y:S05]  /*181b0*/  @!P0 NANOSLEEP.SYNCS 0x989680 ;  /* 0x009896800000895d */ /* 0x010fea0003900000 */
[----:B------:R-:W4:Y:S02]  /*181c0*/  @!P0 SYNCS.PHASECHK.TRANS64 P0, [R3+URZ], R2 ;  /* 0x00000002030085a7 */ /* 0x000f24000800007f */
[----:B----4-:R-:W-:Y:S05]  /*181d0*/  @!P0 BRA `(.L_x_4153) ;  /* 0xfffffffc00f08947 */ /* 0x010fea000383ffff */
.L_x_3850:
[----:B------:R-:W-:Y:S05]  /*181e0*/  BSYNC B9 ;  /* 0x0000000000097941 */ /* 0x000fea0003800000 */
.L_x_3847:
[----:B------:R-:W-:Y:S05]  /*181f0*/  EXIT ;  /* 0x000000000000794d */ /* 0x000fea0003800000 */
.L_x_3866:
[----:B0-----:R0:W1:Y:S02]  /*18200*/  SYNCS.PHASECHK.TRANS64.TRYWAIT P5, [R66+URZ+0x28c90], R75 ;  /* 0x028c904b420075a7 */ /* 0x00106400080a017f */
[----:B-1----:R-:W-:Y:S05]  /*18210*/  @!P5 NANOSLEEP.SYNCS 0x989680 ;  /* 0x009896800000d95d */ /* 0x002fea0003900000 */
[----:B------:R-:W1:Y:S02]  /*18220*/  @!P5 SYNCS.PHASECHK.TRANS64 P5, [R66+URZ+0x28c90], R75 ;  /* 0x028c904b4200d5a7 */ /* 0x000e6400080a007f */
[----:B-1----:R-:W-:Y:S05]  /*18230*/  @!P5 BRA `(.L_x_3866) ;  /* 0xfffffffc00f0d947 */ /* 0x002fea000383ffff */
[----:B------:R-:W-:Y:S05]  /*18240*/  BRA `(.L_x_4154) ;  /* 0xfffffea400247947 */ /* 0x000fea000383ffff */
.L_x_3876:
[----:B-1----:R1:W2:Y:S02]  /*18250*/  SYNCS.PHASECHK.TRANS64.TRYWAIT P5, [R66+URZ+0x28c90], R75 ;  /* 0x028c904b420075a7 */ /* 0x0022a400080a017f */
[----:B--2---:R-:W-:Y:S05]  /*18260*/  @!P5 NANOSLEEP.SYNCS 0x989680 ;  /* 0x009896800000d95d */ /* 0x004fea0003900000 */
[----:B------:R-:W2:Y:S02]  /*18270*/  @!P5 SYNCS.PHASECHK.TRANS64 P5, [R66+URZ+0x28c90], R75 ;  /* 0x028c904b4200d5a7 */ /* 0x000ea400080a007f */
[----:B--2---:R-:W-:Y:S05]  /*18280*/  @!P5 BRA `(.L_x_3876) ;  /* 0xfffffffc00f0d947 */ /* 0x004fea000383ffff */
[----:B------:R-:W-:Y:S05]  /*18290*/  BRA `(.L_x_4155) ;  /* 0xfffffeac00a07947 */ /* 0x000fea000383ffff */
.L_x_3881:
[----:B0-----:R0:W1:Y:S02]  /*182a0*/  SYNCS.PHASECHK.TRANS64.TRYWAIT P5, [R66+URZ+0x28c90], R75 ;  /* 0x028c904b420075a7 */ /* 0x00106400080a017f */
[----:B-1----:R-:W-:Y:S05]  /*182b0*/  @!P5 NANOSLEEP.SYNCS 0x989680 ;  /* 0x009896800000d95d */ /* 0x002fea0003900000 */
[----:B------:R-:W1:Y:S02]  /*182c0*/  @!P5 SYNCS.PHASECHK.TRANS64 P5, [R66+URZ+0x28c90], R75 ;  /* 0x028c904b4200d5a7 */ /* 0x000e6400080a007f */
[----:B-1----:R-:W-:Y:S05]  /*182d0*/  @!P5 BRA `(.L_x_3881) ;  /* 0xfffffffc00f0d947 */ /* 0x002fea000383ffff */
[----:B------:R-:W-:Y:S05]  /*182e0*/  BRA `(.L_x_4156) ;  /* 0xfffffeb400dc7947 */ /* 0x000fea000383ffff */
.L_x_3885:
[----:B------:R0:W0:Y:S02]  /*182f0*/  SYNCS.PHASECHK.TRANS64.TRYWAIT P0, [R66+URZ+0x28cb0], R75 ;  /* 0x028cb04b420075a7 */ /* 0x000024000800017f */
[----:B0-----:R-:W-:Y:S05]  /*18300*/  @!P0 NANOSLEEP.SYNCS 0x989680 ;  /* 0x009896800000895d */ /* 0x001fea0003900000 */
[----:B------:R-:W0:Y:S02]  /*18310*/  @!P0 SYNCS.PHASECHK.TRANS64 P0, [R66+URZ+0x28cb0], R75 ;  /* 0x028cb04b420085a7 */ /* 0x000e24000800007f */
[----:B0-----:R-:W-:Y:S05]  /*18320*/  @!P0 BRA `(.L_x_3885) ;  /* 0xfffffffc00f08947 */ /* 0x001fea000383ffff */
[----:B------:R-:W-:Y:S05]  /*18330*/  BRA `(.L_x_4157) ;  /* 0xfffffeb800547947 */ /* 0x000fea000383ffff */
.L_x_3896:
[----:B0-----:R0:W1:Y:S02]  /*18340*/  SYNCS.PHASECHK.TRANS64.TRYWAIT P0, [R13+URZ+0x28c50], R4 ;  /* 0x028c50040d0075a7 */ /* 0x001064000800017f */
[----:B-1----:R-:W-:Y:S05]  /*18350*/  @!P0 NANOSLEEP.SYNCS 0x989680 ;  /* 0x009896800000895d */ /* 0x002fea0003900000 */
[----:B------:R-:W1:Y:S02]  /*18360*/  @!P0 SYNCS.PHASECHK.TRANS64 P0, [R13+URZ+0x28c50], R4 ;  /* 0x028c50040d0085a7 */ /* 0x000e64000800007f */
[----:B-1----:R-:W-:Y:S05]  /*18370*/  @!P0 BRA `(.L_x_3896) ;  /* 0xfffffffc00f08947 */ /* 0x002fea000383ffff */
[----:B------:R-:W-:Y:S05]  /*18380*/  BRA `(.L_x_4158) ;  /* 0xfffffec400887947 */ /* 0x000fea000383ffff */
.L_x_3903:
[----:B-1----:R1:W2:Y:S02]  /*18390*/  SYNCS.PHASECHK.TRANS64.TRYWAIT P0, [R0+URZ+0x28c50], R11 ;  /* 0x028c500b000075a7 */ /* 0x0022a4000800017f */
[----:B--2---:R-:W-:Y:S05]  /*183a0*/  @!P0 NANOSLEEP.SYNCS 0x989680 ;  /* 0x009896800000895d */ /* 0x004fea0003900000 */
[----:B------:R-:W2:Y:S02]  /*183b0*/  @!P0 SYNCS.PHASECHK.TRANS64 P0, [R0+URZ+0x28c50], R11 ;  /* 0x028c500b000085a7 */ /* 0x000ea4000800007f */
[----:B--2---:R-:W-:Y:S05]  /*183c0*/  @!P0 BRA `(.L_x_3903) ;  /* 0xfffffffc00f08947 */ /* 0x004fea000383ffff */
[----:B------:R-:W-:Y:S05]  /*183d0*/  BRA `(.L_x_3902) ;  /* 0xfffffed000b47947 */ /* 0x000fea000383ffff */
.L_x_3916:
        /* <DEDUP_REMOVED lines=8> */
.L_x_4160:
[----:B------:R-:W-:Y:S05]  /*18460*/  BSYNC B1 ;  /* 0x0000000000017941 */ /* 0x000fea0003800000 */
.L_x_4159:
        /* <DEDUP_REMOVED lines=8> */
.L_x_4161:
[----:B------:R-:W-:Y:S02]  /*184f0*/  IMAD.MOV.U32 R13, RZ, RZ, R29 ;  /* 0x000000ffff0d7224 */ /* 0x000fe400078e001d */
[----:B------:R-:W-:-:S07]  /*18500*/  IMAD.MOV.U32 R3, RZ, RZ, R14 ;  /* 0x000000ffff037224 */ /* 0x000fce00078e000e */
[----:B------:R-:W-:Y:S05]  /*18510*/  WARPSYNC.COLLECTIVE R15, `(.L_x_4162) ;  /* 0x000000000f087348 */ /* 0x000fea0003c00000 */
[----:B------:R0:W1:Y:S02]  /*18520*/  SHFL.IDX P6, R14, R13, R12, R11 ;  /* 0x0000000c0d0e7389 */ /* 0x00006400000c000b */
[----:B01----:R-:W-:Y:S01]  /*18530*/  ENDCOLLECTIVE ;  /* 0x000000000000791b */ /* 0x003fe20003800000 */
.L_x_4162:
[----:B------:R-:W-:Y:S02]  /*18540*/  IMAD.MOV.U32 R13, RZ, RZ, R28 ;  /* 0x000000ffff0d7224 */ /* 0x000fe400078e001c */
[----:B------:R-:W-:-:S07]  /*18550*/  IMAD.MOV.U32 R4, RZ, RZ, R14 ;  /* 0x000000ffff047224 */ /* 0x000fce00078e000e */
[----:B------:R-:W-:Y:S05]  /*18560*/  WARPSYNC.COLLECTIVE R15, `(.L_x_4163) ;  /* 0x000000000f087348 */ /* 0x000fea0003c00000 */
[----:B------:R0:W1:Y:S02]  /*18570*/  SHFL.IDX P6, R14, R13, R12, R11 ;  /* 0x0000000c0d0e7389 */ /* 0x00006400000c000b */
[----:B01----:R-:W-:Y:S01]  /*18580*/  ENDCOLLECTIVE ;  /* 0x000000000000791b */ /* 0x003fe20003800000 */
.L_x_4163:
[----:B------:R-:W-:Y:S05]  /*18590*/  BRA `(.L_x_4164) ;  /* 0xfffffee000e07947 */ /* 0x000fea000383ffff */
.L_x_3920:
[----:B0-----:R0:W1:Y:S02]  /*185a0*/  SYNCS.PHASECHK.TRANS64.TRYWAIT P0, [R2+URZ+0x28c00], R5 ;  /* 0x028c0005020075a7 */ /* 0x001064000800017f */
[----:B-1----:R-:W-:Y:S05]  /*185b0*/  @!P0 NANOSLEEP.SYNCS 0x989680 ;  /* 0x009896800000895d */ /* 0x002fea0003900000 */
[----:B------:R-:W1:Y:S02]  /*185c0*/  @!P0 SYNCS.PHASECHK.TRANS64 P0, [R2+URZ+0x28c00], R5 ;  /* 0x028c0005020085a7 */ /* 0x000e64000800007f */
[----:B-1----:R-:W-:Y:S05]  /*185d0*/  @!P0 BRA `(.L_x_3920) ;  /* 0xfffffffc00f08947 */ /* 0x002fea000383ffff */
[----:B------:R-:W-:Y:S05]  /*185e0*/  BRA `(.L_x_4165) ;  /* 0xfffffee400e07947 */ /* 0x000fea000383ffff */
.L_x_3928:
        /* <DEDUP_REMOVED lines=8> */
.L_x_4167:
[----:B------:R-:W-:Y:S05]  /*18670*/  BSYNC B1 ;  /* 0x0000000000017941 */ /* 0x000fea0003800000 */
.L_x_4166:
        /* <DEDUP_REMOVED lines=8> */
.L_x_4168:
[----:B------:R-:W-:Y:S02]  /*18700*/  IMAD.MOV.U32 R13, RZ, RZ, R29 ;  /* 0x000000ffff0d7224 */ /* 0x000fe400078e001d */
[----:B------:R-:W-:-:S07]  /*18710*/  IMAD.MOV.U32 R0, RZ, RZ, R14 ;  /* 0x000000ffff007224 */ /* 0x000fce00078e000e */
[----:B------:R-:W-:Y:S05]  /*18720*/  WARPSYNC.COLLECTIVE R15, `(.L_x_4169) ;  /* 0x000000000f087348 */ /* 0x000fea0003c00000 */
[----:B------:R0:W1:Y:S02]  /*18730*/  SHFL.IDX P6, R14, R13, R12, R11 ;  /* 0x0000000c0d0e7389 */ /* 0x00006400000c000b */
[----:B01----:R-:W-:Y:S01]  /*18740*/  ENDCOLLECTIVE ;  /* 0x000000000000791b */ /* 0x003fe20003800000 */
.L_x_4169:
[----:B------:R-:W-:Y:S02]  /*18750*/  IMAD.MOV.U32 R13, RZ, RZ, R28 ;  /* 0x000000ffff0d7224 */ /* 0x000fe400078e001c */
[----:B------:R-:W-:-:S07]  /*18760*/  IMAD.MOV.U32 R5, RZ, RZ, R14 ;  /* 0x000000ffff057224 */ /* 0x000fce00078e000e */
[----:B------:R-:W-:Y:S05]  /*18770*/  WARPSYNC.COLLECTIVE R15, `(.L_x_4170) ;  /* 0x000000000f087348 */ /* 0x000fea0003c00000 */
[----:B------:R0:W1:Y:S02]  /*18780*/  SHFL.IDX P6, R14, R13, R12, R11 ;  /* 0x0000000c0d0e7389 */ /* 0x00006400000c000b */
[----:B01----:R-:W-:Y:S01]  /*18790*/  ENDCOLLECTIVE ;  /* 0x000000000000791b */ /* 0x003fe20003800000 */
.L_x_4170:
[----:B------:R-:W-:Y:S02]  /*187a0*/  IMAD.MOV.U32 R12, RZ, RZ, R0 ;  /* 0x000000ffff0c7224 */ /* 0x000fe400078e0000 */
[----:B------:R-:W-:Y:S01]  /*187b0*/  IMAD.MOV.U32 R13, RZ, RZ, R3 ;  /* 0x000000ffff0d7224 */ /* 0x000fe200078e0003 */
[----:B------:R-:W-:Y:S06]  /*187c0*/  BRA `(.L_x_4171) ;  /* 0xfffffef0004c7947 */ /* 0x000fec000383ffff */
.L_x_3932:
[----:B0-----:R0:W1:Y:S02]  /*187d0*/  SYNCS.PHASECHK.TRANS64.TRYWAIT P1, [R2+URZ+0x28c00], R21 ;  /* 0x028c0015020075a7 */ /* 0x001064000802017f */
[----:B-1----:R-:W-:Y:S05]  /*187e0*/  @!P1 NANOSLEEP.SYNCS 0x989680 ;  /* 0x009896800000995d */ /* 0x002fea0003900000 */
[----:B------:R-:W1:Y:S02]  /*187f0*/  @!P1 SYNCS.PHASECHK.TRANS64 P1, [R2+URZ+0x28c00], R21 ;  /* 0x028c0015020095a7 */ /* 0x000e64000802007f */
[----:B-1----:R-:W-:Y:S05]  /*18800*/  @!P1 BRA `(.L_x_3932) ;  /* 0xfffffffc00f09947 */ /* 0x002fea000383ffff */
[----:B------:R-:W-:Y:S05]  /*18810*/  BRA `(.L_x_4172) ;  /* 0xfffffef400187947 */ /* 0x000fea000383ffff */
.L_x_3938:
[----:B0-----:R0:W1:Y:S02]  /*18820*/  SYNCS.PHASECHK.TRANS64.TRYWAIT P1, [R15+URZ+0x28c30], R58 ;  /* 0x028c303a0f0075a7 */ /* 0x001064000802017f */
[----:B-1----:R-:W-:Y:S05]  /*18830*/  @!P1 NANOSLEEP.SYNCS 0x989680 ;  /* 0x009896800000995d */ /* 0x002fea0003900000 */
[----:B------:R-:W1:Y:S02]  /*18840*/  @!P1 SYNCS.PHASECHK.TRANS64 P1, [R15+URZ+0x28c30], R58 ;  /* 0x028c303a0f0095a7 */ /* 0x000e64000802007f */
[----:B-1----:R-:W-:Y:S05]  /*18850*/  @!P1 BRA `(.L_x_3938) ;  /* 0xfffffffc00f09947 */ /* 0x002fea000383ffff */
[----:B------:R-:W-:Y:S05]  /*18860*/  BRA `(.L_x_3937) ;  /* 0xffffff0000287947 */ /* 0x000fea000383ffff */
.L_x_3943:
[----:B-1----:R1:W3:Y:S02]  /*18870*/  SYNCS.PHASECHK.TRANS64.TRYWAIT P2, [R15+URZ+0x28c50], R58 ;  /* 0x028c503a0f0075a7 */ /* 0x0022e4000804017f */
[----:B---3--:R-:W-:Y:S05]  /*18880*/  @!P2 NANOSLEEP.SYNCS 0x989680 ;  /* 0x009896800000a95d */ /* 0x008fea0003900000 */
[----:B------:R-:W3:Y:S02]  /*18890*/  @!P2 SYNCS.PHASECHK.TRANS64 P2, [R15+URZ+0x28c50], R58 ;  /* 0x028c503a0f00a5a7 */ /* 0x000ee4000804007f */
[----:B---3--:R-:W-:Y:S05]  /*188a0*/  @!P2 BRA `(.L_x_3943) ;  /* 0xfffffffc00f0a947 */ /* 0x008fea000383ffff */
[----:B------:R-:W-:Y:S05]  /*188b0*/  BRA `(.L_x_3942) ;  /* 0xffffff1400687947 */ /* 0x000fea000383ffff */
.L_x_3950:
[----:B-1----:R1:W3:Y:S02]  /*188c0*/  SYNCS.PHASECHK.TRANS64.TRYWAIT P3, [R216+URZ+0x28c30], R20 ;  /* 0x028c3014d80075a7 */ /* 0x0022e4000806017f */
[----:B---3--:R-:W-:Y:S05]  /*188d0*/  @!P3 NANOSLEEP.SYNCS 0x989680 ;  /* 0x009896800000b95d */ /* 0x008fea0003900000 */
[----:B------:R-:W3:Y:S02]  /*188e0*/  @!P3 SYNCS.PHASECHK.TRANS64 P3, [R216+URZ+0x28c30], R20 ;  /* 0x028c3014d800b5a7 */ /* 0x000ee4000806007f */
[----:B---3--:R-:W-:Y:S05]  /*188f0*/  @!P3 BRA `(.L_x_3950) ;  /* 0xfffffffc00f0b947 */ /* 0x008fea000383ffff */
[----:B------:R-:W-:Y:S05]  /*18900*/  BRA `(.L_x_3949) ;  /* 0xffffff1800707947 */ /* 0x000fea000383ffff */
.L_x_3955:
[----:B--2---:R2:W3:Y:S02]  /*18910*/  SYNCS.PHASECHK.TRANS64.TRYWAIT P3, [R216+URZ+0x28c50], R20 ;  /* 0x028c5014d80075a7 */ /* 0x0044e4000806017f */
[----:B---3--:R-:W-:Y:S05]  /*18920*/  @!P3 NANOSLEEP.SYNCS 0x989680 ;  /* 0x009896800000b95d */ /* 0x008fea0003900000 */
[----:B------:R-:W3:Y:S02]  /*18930*/  @!P3 SYNCS.PHASECHK.TRANS64 P3, [R216+URZ+0x28c50], R20 ;  /* 0x028c5014d800b5a7 */ /* 0x000ee4000806007f */
[----:B---3--:R-:W-:Y:S05]  /*18940*/  @!P3 BRA `(.L_x_3955) ;  /* 0xfffffffc00f0b947 */ /* 0x008fea000383ffff */
[----:B------:R-:W-:Y:S05]  /*18950*/  BRA `(.L_x_3954) ;  /* 0xffffff3000c87947 */ /* 0x000fea000383ffff */
.L_x_3985:
        /* <DEDUP_REMOVED lines=11> */
.L_x_4174:
[----:B------:R-:W-:Y:S05]  /*18a10*/  BSYNC B1 ;  /* 0x0000000000017941 */ /* 0x000fea0003800000 */
.L_x_4173:
[----:B------:R-:W-:Y:S05]  /*18a20*/  BRA `(.L_x_4175) ;  /* 0xffffff7c00f87947 */ /* 0x000fea000383ffff */
.L_x_3987:
[----:B------:R-:W-:Y:S01]  /*18a30*/  BSSY B1, `(.L_x_4176) ;  /* 0x0000006000017945 */ /* 0x000fe20003800000 */
[----:B------:R-:W-:-:S07]  /*18a40*/  IMAD.MOV.U32 R15, RZ, RZ, -0x1 ;  /* 0xffffffffff0f7424 */ /* 0x000fce00078e00ff */
[----:B01----:R-:W-:Y:S05]  /*18a50*/  WARPSYNC.COLLECTIVE R15, `(.L_x_4177) ;  /* 0x000000000f0c7348 */ /* 0x003fea0003c00000 */
[----:B------:R-:W-:Y:S02]  /*18a60*/  ELECT P6, UR62, PT ;  /* 0x00000000003e782f */ /* 0x000fe400038c0000 */
[----:B------:R-:W-:Y:S01]  /*18a70*/  MOV R14, UR62 ;  /* 0x0000003e000e7c02 */ /* 0x000fe20008000f00 */
[----:B01----:R-:W-:Y:S10]  /*18a80*/  ENDCOLLECTIVE ;  /* 0x000000000000791b */ /* 0x003ff40003800000 */
.L_x_4177:
[----:B------:R-:W-:Y:S05]  /*18a90*/  BSYNC B1 ;  /* 0x0000000000017941 */ /* 0x000fea0003800000 */
.L_x_4176:
[----:B------:R-:W-:Y:S05]  /*18aa0*/  BRA `(.L_x_3986) ;  /* 0xffffff7c00f07947 */ /* 0x000fea000383ffff */
.L_x_3989:
[----:B-1----:R-:W2:Y:S02]  /*18ab0*/  LDL R5, [R1+0x4] ;  /* 0x0000040001057983 */ /* 0x002ea40000100800 */
[----:B--2---:R1:W2:Y:S02]  /*18ac0*/  SYNCS.PHASECHK.TRANS64.TRYWAIT P0, [R5+URZ+0x28c20], R4 ;  /* 0x028c2004050075a7 */ /* 0x0042a4000800017f */
[----:B--2---:R-:W-:Y:S05]  /*18ad0*/  @!P0 NANOSLEEP.SYNCS 0x989680 ;  /* 0x009896800000895d */ /* 0x004fea0003900000 */
[----:B------:R-:W2:Y:S02]  /*18ae0*/  @!P0 SYNCS.PHASECHK.TRANS64 P0, [R5+URZ+0x28c20], R4 ;  /* 0x028c2004050085a7 */ /* 0x000ea4000800007f */
[----:B--2---:R-:W-:Y:S05]  /*18af0*/  @!P0 BRA `(.L_x_3989) ;  /* 0xfffffffc00ec8947 */ /* 0x004fea000383ffff */
[----:B------:R-:W-:Y:S05]  /*18b00*/  BRA `(.L_x_4178) ;  /* 0xffffff8000007947 */ /* 0x000fea000383ffff */
.L_x_3993:
[----:B-1----:R1:W2:Y:S02]  /*18b10*/  SYNCS.PHASECHK.TRANS64.TRYWAIT P0, [R5+URZ+0x28ca0], R9 ;  /* 0x028ca009050075a7 */ /* 0x0022a4000800017f */
[----:B--2---:R-:W-:Y:S05]  /*18b20*/  @!P0 NANOSLEEP.SYNCS 0x989680 ;  /* 0x009896800000895d */ /* 0x004fea0003900000 */
[----:B------:R-:W2:Y:S02]  /*18b30*/  @!P0 SYNCS.PHASECHK.TRANS64 P0, [R5+URZ+0x28ca0], R9 ;  /* 0x028ca009050085a7 */ /* 0x000ea4000800007f */
[----:B--2---:R-:W-:Y:S05]  /*18b40*/  @!P0 BRA `(.L_x_3993) ;  /* 0xfffffffc00f08947 */ /* 0x004fea000383ffff */
[----:B------:R-:W-:Y:S05]  /*18b50*/  BRA `(.L_x_4179) ;  /* 0xffffff8000287947 */ /* 0x000fea000383ffff */
.L_x_3998:
[----:B--2---:R2:W3:Y:S02]  /*18b60*/  SYNCS.PHASECHK.TRANS64.TRYWAIT P0, [R5+URZ+0x28cc0], R9 ;  /* 0x028cc009050075a7 */ /* 0x0044e4000800017f */
[----:B---3--:R-:W-:Y:S05]  /*18b70*/  @!P0 NANOSLEEP.SYNCS 0x989680 ;  /* 0x009896800000895d */ /* 0x008fea0003900000 */
[----:B------:R-:W3:Y:S02]  /*18b80*/  @!P0 SYNCS.PHASECHK.TRANS64 P0, [R5+URZ+0x28cc0], R9 ;  /* 0x028cc009050085a7 */ /* 0x000ee4000800007f */
[----:B---3--:R-:W-:Y:S05]  /*18b90*/  @!P0 BRA `(.L_x_3998) ;  /* 0xfffffffc00f08947 */ /* 0x008fea000383ffff */
[----:B------:R-:W-:Y:S05]  /*18ba0*/  BRA `(.L_x_4180) ;  /* 0xffffff8000ac7947 */ /* 0x000fea000383ffff */
.L_x_4012:
[----:B-1----:R1:W2:Y:S02]  /*18bb0*/  SYNCS.PHASECHK.TRANS64.TRYWAIT P1, [R5+URZ+0x28ca0], R6 ;  /* 0x028ca006050075a7 */ /* 0x0022a4000802017f */
[----:B--2---:R-:W-:Y:S05]  /*18bc0*/  @!P1 NANOSLEEP.SYNCS 0x989680 ;  /* 0x009896800000995d */ /* 0x004fea0003900000 */
[----:B------:R-:W2:Y:S02]  /*18bd0*/  @!P1 SYNCS.PHASECHK.TRANS64 P1, [R5+URZ+0x28ca0], R6 ;  /* 0x028ca006050095a7 */ /* 0x000ea4000802007f */
[----:B--2---:R-:W-:Y:S05]  /*18be0*/  @!P1 BRA `(.L_x_4012) ;  /* 0xfffffffc00f09947 */ /* 0x004fea000383ffff */
[----:B------:R-:W-:Y:S05]  /*18bf0*/  BRA `(.L_x_4181) ;  /* 0xffffff8c00347947 */ /* 0x000fea000383ffff */
.L_x_4017:
[----:B--2---:R2:W3:Y:S02]  /*18c00*/  SYNCS.PHASECHK.TRANS64.TRYWAIT P1, [R5+URZ+0x28cc0], R6 ;  /* 0x028cc006050075a7 */ /* 0x0044e4000802017f */
[----:B---3--:R-:W-:Y:S05]  /*18c10*/  @!P1 NANOSLEEP.SYNCS 0x989680 ;  /* 0x009896800000995d */ /* 0x008fea0003900000 */
[----:B------:R-:W3:Y:S02]  /*18c20*/  @!P1 SYNCS.PHASECHK.TRANS64 P1, [R5+URZ+0x28cc0], R6 ;  /* 0x028cc006050095a7 */ /* 0x000ee4000802007f */
[----:B---3--:R-:W-:Y:S05]  /*18c30*/  @!P1 BRA `(.L_x_4017) ;  /* 0xfffffffc00f09947 */ /* 0x008fea000383ffff */
[----:B------:R-:W-:Y:S05]  /*18c40*/  BRA `(.L_x_4182) ;  /* 0xffffff8c00b47947 */ /* 0x000fea000383ffff */
.L_x_4037:
        /* <DEDUP_REMOVED lines=11> */
.L_x_4184:
[----:B------:R-:W-:Y:S05]  /*18d00*/  BSYNC B0 ;  /* 0x0000000000007941 */ /* 0x000fea0003800000 */
.L_x_4183:
[----:B------:R-:W-:Y:S05]  /*18d10*/  BRA `(.L_x_4185) ;  /* 0xffffff9c00987947 */ /* 0x000fea000383ffff */
.L_x_4039:
[----:B------:R-:W-:Y:S01]  /*18d20*/  BSSY B0, `(.L_x_4186) ;  /* 0x0000006000007945 */ /* 0x000fe20003800000 */
[----:B------:R-:W-:-:S07]  /*18d30*/  IMAD.MOV.U32 R15, RZ, RZ, -0x1 ;  /* 0xffffffffff0f7424 */ /* 0x000fce00078e00ff */
[----:B01----:R-:W-:Y:S05]  /*18d40*/  WARPSYNC.COLLECTIVE R15, `(.L_x_4187) ;  /* 0x000000000f0c7348 */ /* 0x003fea0003c00000 */
[----:B------:R-:W-:Y:S02]  /*18d50*/  ELECT P6, UR62, PT ;  /* 0x00000000003e782f */ /* 0x000fe400038c0000 */
[----:B------:R-:W-:Y:S01]  /*18d60*/  MOV R14, UR62 ;  /* 0x0000003e000e7c02 */ /* 0x000fe20008000f00 */
[----:B01----:R-:W-:Y:S10]  /*18d70*/  ENDCOLLECTIVE ;  /* 0x000000000000791b */ /* 0x003ff40003800000 */
.L_x_4187:
[----:B------:R-:W-:Y:S05]  /*18d80*/  BSYNC B0 ;  /* 0x0000000000007941 */ /* 0x000fea0003800000 */
.L_x_4186:
[----:B------:R-:W-:Y:S05]  /*18d90*/  BRA `(.L_x_4188) ;  /* 0xffffff9c00a47947 */ /* 0x000fea000383ffff */
.L_x_4041:
[----:B-1----:R1:W2:Y:S02]  /*18da0*/  SYNCS.PHASECHK.TRANS64.TRYWAIT P0, [R0+URZ+0x28c40], R2 ;  /* 0x028c4002000075a7 */ /* 0x0022a4000800017f */
[----:B--2---:R-:W-:Y:S05]  /*18db0*/  @!P0 NANOSLEEP.SYNCS 0x989680 ;  /* 0x009896800000895d */ /* 0x004fea0003900000 */
[----:B------:R-:W2:Y:S02]  /*18dc0*/  @!P0 SYNCS.PHASECHK.TRANS64 P0, [R0+URZ+0x28c40], R2 ;  /* 0x028c4002000085a7 */ /* 0x000ea4000800007f */
[----:B--2---:R-:W-:Y:S05]  /*18dd0*/  @!P0 BRA `(.L_x_4041) ;  /* 0xfffffffc00f08947 */ /* 0x004fea000383ffff */
[----:B------:R-:W-:Y:S05]  /*18de0*/  BRA `(.L_x_4189) ;  /* 0xffffffa000107947 */ /* 0x000fea000383ffff */
.L_x_4045:
        /* <DEDUP_REMOVED lines=12> */
.L_x_4190:
[----:B------:R-:W-:Y:S02]  /*18eb0*/  IMAD.MOV.U32 R13, RZ, RZ, R3 ;  /* 0x000000ffff0d7224 */ /* 0x000fe400078e0003 */
[----:B------:R-:W-:-:S07]  /*18ec0*/  IMAD.MOV.U32 R4, RZ, RZ, R14 ;  /* 0x000000ffff047224 */ /* 0x000fce00078e000e */
[----:B------:R-:W-:Y:S05]  /*18ed0*/  WARPSYNC.COLLECTIVE R15, `(.L_x_4191) ;  /* 0x000000000f087348 */ /* 0x000fea0003c00000 */
[----:B------:R0:W1:Y:S02]  /*18ee0*/  SHFL.IDX P6, R14, R13, R12, R11 ;  /* 0x0000000c0d0e7389 */ /* 0x00006400000c000b */
[----:B01----:R-:W-:Y:S01]  /*18ef0*/  ENDCOLLECTIVE ;  /* 0x000000000000791b */ /* 0x003fe20003800000 */
.L_x_4191:
[----:B------:R-:W-:Y:S02]  /*18f00*/  IMAD.MOV.U32 R13, RZ, RZ, R2 ;  /* 0x000000ffff0d7224 */ /* 0x000fe400078e0002 */
[----:B------:R-:W-:Y:S02]  /*18f10*/  IMAD.MOV.U32 R12, RZ, RZ, 0x1 ;  /* 0x00000001ff0c7424 */ /* 0x000fe400078e00ff */
[----:B------:R-:W-:-:S07]  /*18f20*/  IMAD.MOV.U32 R5, RZ, RZ, R14 ;  /* 0x000000ffff057224 */ /* 0x000fce00078e000e */
[----:B------:R-:W-:Y:S05]  /*18f30*/  WARPSYNC.COLLECTIVE R15, `(.L_x_4192) ;  /* 0x000000000f087348 */ /* 0x000fea0003c00000 */
[----:B------:R0:W1:Y:S02]  /*18f40*/  SHFL.IDX P6, R14, R13, R12, R11 ;  /* 0x0000000c0d0e7389 */ /* 0x00006400000c000b */
[----:B01----:R-:W-:Y:S01]  /*18f50*/  ENDCOLLECTIVE ;  /* 0x000000000000791b */ /* 0x003fe20003800000 */
.L_x_4192:
        /* <DEDUP_REMOVED lines=10> */
.L_x_4193:
        /* <DEDUP_REMOVED lines=11> */
.L_x_4194:
        /* <DEDUP_REMOVED lines=10> */
.L_x_4195:
        /* <DEDUP_REMOVED lines=12> */
.L_x_4196:
        /* <DEDUP_REMOVED lines=14> */
.L_x_4197:
[----:B------:R-:W-:Y:S01]  /*192f0*/  IMAD.MOV.U32 R3, RZ, RZ, R14 ;  /* 0x000000ffff037224 */ /* 0x000fe200078e000e */
[----:B------:R-:W-:Y:S06]  /*19300*/  BRA `(.L_x_4198) ;  /* 0xffffffa4007c7947 */ /* 0x000fec000383ffff */
.L_x_4048:
[----:B0-----:R-:W2:Y:S02]  /*19310*/  LDL R2, [R1+0x4] ;  /* 0x0000040001027983 */ /* 0x001ea40000100800 */
[----:B--2---:R0:W1:Y:S02]  /*19320*/  SYNCS.PHASECHK.TRANS64.TRYWAIT P0, [R2+URZ+0x28c20], R0 ;  /* 0x028c2000020075a7 */ /* 0x004064000800017f */
[----:B-1----:R-:W-:Y:S05]  /*19330*/  @!P0 NANOSLEEP.SYNCS 0x989680 ;  /* 0x009896800000895d */ /* 0x002fea0003900000 */
[----:B------:R-:W1:Y:S02]  /*19340*/  @!P0 SYNCS.PHASECHK.TRANS64 P0, [R2+URZ+0x28c20], R0 ;  /* 0x028c2000020085a7 */ /* 0x000e64000800007f */
[----:B-1----:R-:W-:Y:S05]  /*19350*/  @!P0 BRA `(.L_x_4048) ;  /* 0xfffffffc00ec8947 */ /* 0x002fea000383ffff */
[----:B------:R-:W-:Y:S05]  /*19360*/  BRA `(.L_x_4199) ;  /* 0xffffffa400dc7947 */ /* 0x000fea000383ffff */
.L_x_4052:
[----:B0-----:R0:W1:Y:S02]  /*19370*/  SYNCS.PHASECHK.TRANS64.TRYWAIT P0, [R3+URZ+0x28c60], R0 ;  /* 0x028c6000030075a7 */ /* 0x001064000800017f */
[----:B-1----:R-:W-:Y:S05]  /*19380*/  @!P0 NANOSLEEP.SYNCS 0x989680 ;  /* 0x009896800000895d */ /* 0x002fea0003900000 */
[----:B------:R-:W1:Y:S02]  /*19390*/  @!P0 SYNCS.PHASECHK.TRANS64 P0, [R3+URZ+0x28c60], R0 ;  /* 0x028c6000030085a7 */ /* 0x000e64000800007f */
[----:B-1----:R-:W-:Y:S05]  /*193a0*/  @!P0 BRA `(.L_x_4052) ;  /* 0xfffffffc00f08947 */ /* 0x002fea000383ffff */
[----:B------:R-:W-:Y:S05]  /*193b0*/  BRA `(.L_x_4200) ;  /* 0xffffffa8000c7947 */ /* 0x000fea000383ffff */
.L_x_4071:
[----:B-1----:R1:W2:Y:S02]  /*193c0*/  SYNCS.PHASECHK.TRANS64.TRYWAIT P0, [R3+URZ+0x28c40], R2 ;  /* 0x028c4002030075a7 */ /* 0x0022a4000800017f */
[----:B--2---:R-:W-:Y:S05]  /*193d0*/  @!P0 NANOSLEEP.SYNCS 0x989680 ;  /* 0x009896800000895d */ /* 0x004fea0003900000 */
[----:B------:R-:W2:Y:S02]  /*193e0*/  @!P0 SYNCS.PHASECHK.TRANS64 P0, [R3+URZ+0x28c40], R2 ;  /* 0x028c4002030085a7 */ /* 0x000ea4000800007f */
[----:B--2---:R-:W-:Y:S05]  /*193f0*/  @!P0 BRA `(.L_x_4071) ;  /* 0xfffffffc00f08947 */ /* 0x004fea000383ffff */
[----:B------:R-:W-:Y:S05]  /*19400*/  BRA `(.L_x_4201) ;  /* 0xffffffb4003c7947 */ /* 0x000fea000383ffff */
.L_x_4076:
[----:B0-----:R0:W2:Y:S02]  /*19410*/  SYNCS.PHASECHK.TRANS64.TRYWAIT P0, [R3+URZ+0x28c60], R2 ;  /* 0x028c6002030075a7 */ /* 0x0010a4000800017f */
[----:B--2---:R-:W-:Y:S05]  /*19420*/  @!P0 NANOSLEEP.SYNCS 0x989680 ;  /* 0x009896800000895d */ /* 0x004fea0003900000 */
[----:B------:R-:W2:Y:S02]  /*19430*/  @!P0 SYNCS.PHASECHK.TRANS64 P0, [R3+URZ+0x28c60], R2 ;  /* 0x028c6002030085a7 */ /* 0x000ea4000800007f */
[----:B--2---:R-:W-:Y:S05]  /*19440*/  @!P0 BRA `(.L_x_4076) ;  /* 0xfffffffc00f08947 */ /* 0x004fea000383ffff */
[----:B------:R-:W-:Y:S05]  /*19450*/  BRA `(.L_x_4202) ;  /* 0xffffffb400c47947 */ /* 0x000fea000383ffff */
.L_x_4091:
[----:B0-----:R0:W1:Y:S02]  /*19460*/  SYNCS.PHASECHK.TRANS64.TRYWAIT P0, [R4+URZ+0x28c40], R2 ;  /* 0x028c4002040075a7 */ /* 0x001064000800017f */
[----:B-1----:R-:W-:Y:S05]  /*19470*/  @!P0 NANOSLEEP.SYNCS 0x989680 ;  /* 0x009896800000895d */ /* 0x002fea0003900000 */
[----:B------:R-:W1:Y:S02]  /*19480*/  @!P0 SYNCS.PHASECHK.TRANS64 P0, [R4+URZ+0x28c40], R2 ;  /* 0x028c4002040085a7 */ /* 0x000e64000800007f */
[----:B-1----:R-:W-:Y:S05]  /*19490*/  @!P0 BRA `(.L_x_4091) ;  /* 0xfffffffc00f08947 */ /* 0x002fea000383ffff */
[----:B------:R-:W-:Y:S05]  /*194a0*/  BRA `(.L_x_4203) ;  /* 0xffffffc000d47947 */ /* 0x000fea000383ffff */
.L_x_4096:
[----:B-1----:R1:W2:Y:S02]  /*194b0*/  SYNCS.PHASECHK.TRANS64.TRYWAIT P0, [R4+URZ+0x28c60], R2 ;  /* 0x028c6002040075a7 */ /* 0x0022a4000800017f */
[----:B--2---:R-:W-:Y:S05]  /*194c0*/  @!P0 NANOSLEEP.SYNCS 0x989680 ;  /* 0x009896800000895d */ /* 0x004fea0003900000 */
[----:B------:R-:W2:Y:S02]  /*194d0*/  @!P0 SYNCS.PHASECHK.TRANS64 P0, [R4+URZ+0x28c60], R2 ;  /* 0x028c6002040085a7 */ /* 0x000ea4000800007f */
[----:B--2---:R-:W-:Y:S05]  /*194e0*/  @!P0 BRA `(.L_x_4096) ;  /* 0xfffffffc00f08947 */ /* 0x004fea000383ffff */
[----:B------:R-:W-:Y:S05]  /*194f0*/  BRA `(.L_x_4204) ;  /* 0xffffffc400587947 */ /* 0x000fea000383ffff */
.L_x_4111:
[----:B-1----:R1:W2:Y:S02]  /*19500*/  SYNCS.PHASECHK.TRANS64.TRYWAIT P0, [R4+URZ+0x28c40], R2 ;  /* 0x028c4002040075a7 */ /* 0x0022a4000800017f */
[----:B--2---:R-:W-:Y:S05]  /*19510*/  @!P0 NANOSLEEP.SYNCS 0x989680 ;  /* 0x009896800000895d */ /* 0x004fea0003900000 */
[----:B------:R-:W2:Y:S02]  /*19520*/  @!P0 SYNCS.PHASECHK.TRANS64 P0, [R4+URZ+0x28c40], R2 ;  /* 0x028c4002040085a7 */ /* 0x000ea4000800007f */
[----:B--2---:R-:W-:Y:S05]  /*19530*/  @!P0 BRA `(.L_x_4111) ;  /* 0xfffffffc00f08947 */ /* 0x004fea000383ffff */
[----:B------:R-:W-:Y:S05]  /*19540*/  BRA `(.L_x_4205) ;  /* 0xffffffd000447947 */ /* 0x000fea000383ffff */
.L_x_4116:
[----:B0-----:R0:W2:Y:S02]  /*19550*/  SYNCS.PHASECHK.TRANS64.TRYWAIT P0, [R4+URZ+0x28c60], R2 ;  /* 0x028c6002040075a7 */ /* 0x0010a4000800017f */
[----:B--2---:R-:W-:Y:S05]  /*19560*/  @!P0 NANOSLEEP.SYNCS 0x989680 ;  /* 0x009896800000895d */ /* 0x004fea0003900000 */
[----:B------:R-:W2:Y:S02]  /*19570*/  @!P0 SYNCS.PHASECHK.TRANS64 P0, [R4+URZ+0x28c60], R2 ;  /* 0x028c6002040085a7 */ /* 0x000ea4000800007f */
[----:B--2---:R-:W-:Y:S05]  /*19580*/  @!P0 BRA `(.L_x_4116) ;  /* 0xfffffffc00f08947 */ /* 0x004fea000383ffff */
[----:B------:R-:W-:Y:S05]  /*19590*/  BRA `(.L_x_4206) ;  /* 0xffffffd000cc7947 */ /* 0x000fea000383ffff */
.L_x_4132:
[----:B------:R-:W-:Y:S01]  /*195a0*/  BSSY B0, `(.L_x_4207) ;  /* 0x0000008000007945 */ /* 0x000fe20003800000 */
[----:B------:R-:W-:Y:S02]  /*195b0*/  IMAD.MOV.U32 R13, RZ, RZ, R16 ;  /* 0x000000ffff0d7224 */ /* 0x000fe400078e0010 */
[----:B------:R-:W-:Y:S02]  /*195c0*/  IMAD.MOV.U32 R12, RZ, RZ, RZ ;  /* 0x000000ffff0c7224 */ /* 0x000fe400078e00ff */
[----:B------:R-:W-:Y:S02]  /*195d0*/  IMAD.MOV.U32 R11, RZ, RZ, 0x1f ;  /* 0x0000001fff0b7424 */ /* 0x000fe400078e00ff */
[----:B------:R-:W-:-:S07]  /*195e0*/  IMAD.MOV.U32 R15, RZ, RZ, -0x1 ;  /* 0xffffffffff0f7424 */ /* 0x000fce00078e00ff */
[----:B-1---5:R-:W-:Y:S05]  /*195f0*/  WARPSYNC.COLLECTIVE R15, `(.L_x_4208) ;  /* 0x000000000f087348 */ /* 0x022fea0003c00000 */
[----:B------:R0:W2:Y:S02]  /*19600*/  SHFL.IDX P6, R14, R13, R12, R11 ;  /* 0x0000000c0d0e7389 */ /* 0x0000a400000c000b */
[----:B012--5:R-:W-:Y:S01]  /*19610*/  ENDCOLLECTIVE ;  /* 0x000000000000791b */ /* 0x027fe20003800000 */
.L_x_4208:
[----:B------:R-:W-:Y:S05]  /*19620*/  BSYNC B0 ;  /* 0x0000000000007941 */ /* 0x000fea0003800000 */
.L_x_4207:
        /* <DEDUP_REMOVED lines=9> */
.L_x_4209:
        /* <DEDUP_REMOVED lines=18> */
.L_x_4210:
        /* <DEDUP_REMOVED lines=8> */
.L_x_4211:
        /* <DEDUP_REMOVED lines=8> */
.L_x_4212:
        /* <DEDUP_REMOVED lines=8> */
.L_x_4213:
        /* <DEDUP_REMOVED lines=8> */
.L_x_4214:
        /* <DEDUP_REMOVED lines=9> */
.L_x_4215:
[----:B------:R-:W-:Y:S01]  /*19a70*/  IMAD.MOV.U32 R6, RZ, RZ, R14 ;  /* 0x000000ffff067224 */ /* 0x000fe200078e000e */
[----:B------:R-:W-:Y:S06]  /*19a80*/  BRA `(.L_x_4216) ;  /* 0xffffffdc00247947 */ /* 0x000fec000383ffff */
.L_x_4137:
        /* <DEDUP_REMOVED lines=8> */
.L_x_4218:
[----:B------:R-:W-:Y:S05]  /*19b10*/  BSYNC B0 ;  /* 0x0000000000007941 */ /* 0x000fea0003800000 */
.L_x_4217:
        /* <DEDUP_REMOVED lines=9> */
.L_x_4219:
        /* <DEDUP_REMOVED lines=8> */
.L_x_4220:
        /* <DEDUP_REMOVED lines=8> */
.L_x_4221:
        /* <DEDUP_REMOVED lines=8> */
.L_x_4222:
        /* <DEDUP_REMOVED lines=9> */
.L_x_4223:
[----:B------:R-:W-:Y:S01]  /*19dc0*/  IMAD.MOV.U32 R6, RZ, RZ, R14 ;  /* 0x000000ffff067224 */ /* 0x000fe200078e000e */
[----:B------:R-:W-:Y:S06]  /*19dd0*/  BRA `(.L_x_4224) ;  /* 0xffffffd800ec7947 */ /* 0x000fec000383ffff */
.L_x_4139:
[----:B------:R-:W-:Y:S01]  /*19de0*/  BSSY B0, `(.L_x_4225) ;  /* 0x0000006000007945 */ /* 0x000fe20003800000 */
[----:B------:R-:W-:Y:S01]  /*19df0*/  PLOP3.LUT P6, PT, P6, PT, PT, 0x8, 0x0 ;  /* 0x000000000000781c */ /* 0x000fe200037ce170 */
[----:B------:R-:W-:-:S12]  /*19e00*/  IMAD.MOV.U32 R15, RZ, RZ, -0x1 ;  /* 0xffffffffff0f7424 */ /* 0x000fd800078e00ff */
[----:B0----5:R-:W-:Y:S05]  /*19e10*/  WARPSYNC.COLLECTIVE R15, `(.L_x_4226) ;  /* 0x000000000f087348 */ /* 0x021fea0003c00000 */
[----:B------:R-:W-:Y:S01]  /*19e20*/  VOTE.ANY R14, PT, P6 ;  /* 0x00000000000e7806 */ /* 0x000fe200030e0100 */
[----:B0----5:R-:W-:Y:S06]  /*19e30*/  ENDCOLLECTIVE ;  /* 0x000000000000791b */ /* 0x021fec0003800000 */
.L_x_4226:
[----:B------:R-:W-:Y:S05]  /*19e40*/  BSYNC B0 ;  /* 0x0000000000007941 */ /* 0x000fea0003800000 */
.L_x_4225:
        /* <DEDUP_REMOVED lines=9> */
.L_x_4227:
[----:B------:R-:W-:Y:S01]  /*19ee0*/  IMAD.MOV.U32 R17, RZ, RZ, R14 ;  /* 0x000000ffff117224 */ /* 0x000fe200078e000e */
[----:B------:R-:W-:Y:S06]  /*19ef0*/  BRA `(.L_x_4228) ;  /* 0xffffffd800dc7947 */ /* 0x000fec000383ffff */
.L_x_4141:
[----:B------:R-:W-:Y:S01]  /*19f00*/  BSSY B0, `(.L_x_4229) ;  /* 0x0000007000007945 */ /* 0x000fe20003800000 */
[----:B------:R-:W-:Y:S02]  /*19f10*/  IMAD.MOV.U32 R13, RZ, RZ, R3 ;  /* 0x000000ffff0d7224 */ /* 0x000fe400078e0003 */
[----:B------:R-:W-:Y:S02]  /*19f20*/  IMAD.MOV.U32 R11, RZ, RZ, 0x1f ;  /* 0x0000001fff0b7424 */ /* 0x000fe400078e00ff */
[----:B------:R-:W-:-:S07]  /*19f30*/  IMAD.MOV.U32 R15, RZ, RZ, -0x1 ;  /* 0xffffffffff0f7424 */ /* 0x000fce00078e00ff */
[----:B0-2--5:R-:W-:Y:S05]  /*19f40*/  WARPSYNC.COLLECTIVE R15, `(.L_x_4230) ;  /* 0x000000000f087348 */ /* 0x025fea0003c00000 */
[----:B------:R1:W3:Y:S02]  /*19f50*/  SHFL.IDX P6, R14, R13, R12, R11 ;  /* 0x0000000c0d0e7389 */ /* 0x0002e400000c000b */
[----:B0123-5:R-:W-:Y:S01]  /*19f60*/  ENDCOLLECTIVE ;  /* 0x000000000000791b */ /* 0x02ffe20003800000 */
.L_x_4230:
[----:B------:R-:W-:Y:S05]  /*19f70*/  BSYNC B0 ;  /* 0x0000000000007941 */ /* 0x000fea0003800000 */
.L_x_4229:
[----:B------:R-:W-:Y:S01]  /*19f80*/  IMAD.MOV.U32 R2, RZ, RZ, R14 ;  /* 0x000000ffff027224 */ /* 0x000fe200078e000e */
[----:B------:R-:W-:Y:S06]  /*19f90*/  BRA `(.L_x_4140) ;  /* 0xffffffd800d07947 */ /* 0x000fec000383ffff */
.L_x_4145:
[----:B0-----:R0:W1:Y:S02]  /*19fa0*/  SYNCS.PHASECHK.TRANS64.TRYWAIT P0, [R0+URZ+0x28c20], R3 ;  /* 0x028c2003000075a7 */ /* 0x001064000800017f */
[----:B-1----:R-:W-:Y:S05]  /*19fb0*/  @!P0 NANOSLEEP.SYNCS 0x989680 ;  /* 0x009896800000895d */ /* 0x002fea0003900000 */
[----:B------:R-:W1:Y:S02]  /*19fc0*/  @!P0 SYNCS.PHASECHK.TRANS64 P0, [R0+URZ+0x28c20], R3 ;  /* 0x028c2003000085a7 */ /* 0x000e64000800007f */
[----:B-1----:R-:W-:Y:S05]  /*19fd0*/  @!P0 BRA `(.L_x_4145) ;  /* 0xfffffffc00f08947 */ /* 0x002fea000383ffff */
[----:B------:R-:W-:Y:S05]  /*19fe0*/  BRA `(.L_x_4231) ;  /* 0xffffffdc00c47947 */ /* 0x000fea000383ffff */
.L_x_4146:
        /* <DEDUP_REMOVED lines=8> */
[----:B0----5:R-:W-:Y:S05]  /*1a070*/  WARPSYNC.COLLECTIVE R15, `(.L_x_4233) ;  /* 0x000000000f087348 */ /* 0x021fea0003c00000 */
[----:B------:R1:W2:Y:S02]  /*1a080*/  SHFL.IDX P6, R14, R13, R12, R11 ;  /* 0x0000000c0d0e7389 */ /* 0x0002a400000c000b */
[----:B012--5:R-:W-:Y:S01]  /*1a090*/  ENDCOLLECTIVE ;  /* 0x000000000000791b */ /* 0x027fe20003800000 */
.L_x_4233:
[----:B------:R-:W-:Y:S05]  /*1a0a0*/  BSYNC B0 ;  /* 0x0000000000007941 */ /* 0x000fea0003800000 */
.L_x_4232:
[----:B------:R-:W-:Y:S05]  /*1a0b0*/  BRA `(.L_x_4234) ;  /* 0xffffffdc00ac7947 */ /* 0x000fea000383ffff */
.L_x_4147:
[----:B------:R-:W-:Y:S01]  /*1a0c0*/  BSSY B0, `(.L_x_4235) ;  /* 0x0000006000007945 */ /* 0x000fe20003800000 */
[----:B------:R-:W-:-:S07]  /*1a0d0*/  IMAD.MOV.U32 R15, RZ, RZ, -0x1 ;  /* 0xffffffffff0f7424 */ /* 0x000fce00078e00ff */
[----:B01---5:R-:W-:Y:S05]  /*1a0e0*/  WARPSYNC.COLLECTIVE R15, `(.L_x_4236) ;  /* 0x000000000f0c7348 */ /* 0x023fea0003c00000 */
[----:B------:R-:W-:Y:S02]  /*1a0f0*/  ELECT P6, UR62, PT ;  /* 0x00000000003e782f */ /* 0x000fe400038c0000 */
[----:B------:R-:W-:Y:S01]  /*1a100*/  MOV R14, UR62 ;  /* 0x0000003e000e7c02 */ /* 0x000fe20008000f00 */
[----:B01---5:R-:W-:Y:S10]  /*1a110*/  ENDCOLLECTIVE ;  /* 0x000000000000791b */ /* 0x023ff40003800000 */
.L_x_4236:
[----:B------:R-:W-:Y:S05]  /*1a120*/  BSYNC B0 ;  /* 0x0000000000007941 */ /* 0x000fea0003800000 */
.L_x_4235:
[----:B------:R-:W-:Y:S05]  /*1a130*/  BRA `(.L_x_4237) ;  /* 0xffffffdc00a07947 */ /* 0x000fea000383ffff */
.L_x_4149:
[----:B0-----:R0:W1:Y:S02]  /*1a140*/  SYNCS.PHASECHK.TRANS64.TRYWAIT P0, [R6+URZ], R5 ;  /* 0x00000005060075a7 */ /* 0x001064000800017f */
[----:B-1----:R-:W-:Y:S05]  /*1a150*/  @!P0 NANOSLEEP.SYNCS 0x989680 ;  /* 0x009896800000895d */ /* 0x002fea0003900000 */
[----:B------:R-:W1:Y:S02]  /*1a160*/  @!P0 SYNCS.PHASECHK.TRANS64 P0, [R6+URZ], R5 ;  /* 0x00000005060085a7 */ /* 0x000e64000800007f */
[----:B-1----:R-:W-:Y:S05]  /*1a170*/  @!P0 BRA `(.L_x_4149) ;  /* 0xfffffffc00f08947 */ /* 0x002fea000383ffff */
[----:B------:R-:W-:Y:S05]  /*1a180*/  BRA `(.L_x_4238) ;  /* 0xffffffdc00dc7947 */ /* 0x000fea000383ffff */
.L_x_4150:
[----:B-1----:R1:W2:Y:S02]  /*1a190*/  SYNCS.PHASECHK.TRANS64.TRYWAIT P0, [R7+URZ], R2 ;  /* 0x00000002070075a7 */ /* 0x0022a4000800017f */
[----:B--2---:R-:W-:Y:S05]  /*1a1a0*/  @!P0 NANOSLEEP.SYNCS 0x989680 ;  /* 0x009896800000895d */ /* 0x004fea0003900000 */
[----:B------:R-:W2:Y:S02]  /*1a1b0*/  @!P0 SYNCS.PHASECHK.TRANS64 P0, [R7+URZ], R2 ;  /* 0x00000002070085a7 */ /* 0x000ea4000800007f */
[----:B--2---:R-:W-:Y:S05]  /*1a1c0*/  @!P0 BRA `(.L_x_4150) ;  /* 0xfffffffc00f08947 */ /* 0x004fea000383ffff */
[----:B------:R-:W-:Y:S05]  /*1a1d0*/  BRA `(.L_x_4239) ;  /* 0xffffffdc00d07947 */ /* 0x000fea000383ffff */
.L_x_4152:
[----:B--2---:R2:W3:Y:S02]  /*1a1e0*/  SYNCS.PHASECHK.TRANS64.TRYWAIT P0, [R4+URZ], R5 ;  /* 0x00000005040075a7 */ /* 0x0044e4000800017f */
[----:B---3--:R-:W-:Y:S05]  /*1a1f0*/  @!P0 NANOSLEEP.SYNCS 0x989680 ;  /* 0x009896800000895d */ /* 0x008fea0003900000 */
[----:B------:R-:W3:Y:S02]  /*1a200*/  @!P0 SYNCS.PHASECHK.TRANS64 P0, [R4+URZ], R5 ;  /* 0x00000005040085a7 */ /* 0x000ee4000800007f */
[----:B---3--:R-:W-:Y:S05]  /*1a210*/  @!P0 BRA `(.L_x_4152) ;  /* 0xfffffffc00f08947 */ /* 0x008fea000383ffff */
[----:B------:R-:W-:Y:S05]  /*1a220*/  BRA `(.L_x_4240) ;  /* 0xffffffdc00d87947 */ /* 0x000fea000383ffff */
.L_x_4241:
        /* <DEDUP_REMOVED lines=13> */
.L_x_15287:


//--------------------- .text._ZN7cutlass13device_kernelIN5flash11enable_sm90INS1_16FlashAttnFwdSm90INS1_25CollectiveMainloopFwdSm90ILi2EN4cute5tupleIJNS5_1CILi1EEES8_S8_EEENS6_IJNS7_ILi64EEESA_SA_EEELi512ENS_10bfloat16_tEfNS_4arch4Sm90ELb0ELb0ELb1ELb1ELb0ELb0ELb1ELb0ELb0ELb1ELb0ELb0EEENS1_21CollectiveEpilogueFwdINS6_IJSA_NS7_ILi512EEESA_EEES9_SC_SE_Li256ELb1ELb1ELb0ELb0EEENS1_36VarlenDynamicPersistentTileSchedulerILi64ELi64ELi256ELi128ELb0ELb1ELb1ELb0ELb1ELb1EEEEEEEEEvNT_6ParamsE --------------------------
	.section	.text._ZN7cutlass13device_kernelIN5flash11enable_sm90INS1_16FlashAttnFwdSm90INS1_25CollectiveMainloopFwdSm90ILi2EN4cute5tupleIJNS5_1CILi1EEES8_S8_EEENS6_IJNS7_ILi64EEESA_SA_EEELi512ENS_10bfloat16_tEfNS_4arch4Sm90ELb0ELb0ELb1ELb1ELb0ELb0ELb1ELb0ELb0ELb1ELb0ELb0EEENS1_21CollectiveEpilogueFwdINS6_IJSA_NS7_ILi512EEESA_EEES9_SC_SE_Li256ELb1ELb1ELb0ELb0EEENS1_36VarlenDynamicPersistentTileSchedulerILi64ELi64ELi256ELi128ELb0ELb1ELb1ELb0ELb1ELb1EEEEEEEEEvNT_6ParamsE,"ax",@progbits
	.align	128
.text._ZN7cutlass13device_kernelIN5flash11enable_sm90INS1_16FlashAttnFwdSm90INS1_25CollectiveMainloopFwdSm90ILi2EN4cute5tupleIJNS5_1CILi1EEES8_S8_EEENS6_IJNS7_ILi64EEESA_SA_EEELi512ENS_10bfloat16_tEfNS_4arch4Sm90ELb0ELb0ELb1ELb1ELb0ELb0ELb1ELb0ELb0ELb1ELb0ELb0EEENS1_21CollectiveEpilogueFwdINS6_IJSA_NS7_ILi512EEESA_EEES9_SC_SE_Li256ELb1ELb1ELb0ELb0EEENS1_36VarlenDynamicPersistentTileSchedulerILi64ELi64ELi256ELi128ELb0ELb1ELb1ELb0ELb1ELb1EEEEEEEEEvNT_6ParamsE:
        .type           _ZN7cutlass13device_kernelIN5flash11enable_sm90INS1_16FlashAttnFwdSm90INS1_25CollectiveMainloopFwdSm90ILi2EN4cute5tupleIJNS5_1CILi1EEES8_S8_EEENS6_IJNS7_ILi64EEESA_SA_EEELi512ENS_10bfloat16_tEfNS_4arch4Sm90ELb0ELb0ELb1ELb1ELb0ELb0ELb1ELb0ELb0ELb1ELb0ELb0EEENS1_21CollectiveEpilogueFwdINS6_IJSA_NS7_ILi512EEESA_EEES9_SC_SE_Li256ELb1ELb1ELb0ELb0EEENS1_36VarlenDynamicPersistentTileSchedulerILi64ELi64ELi256ELi128ELb0ELb1ELb1ELb0ELb1ELb1EEEEEEEEEvNT_6ParamsE,@function
        .size           _ZN7cutlass13device_kernelIN5flash11enable_sm90INS1_16FlashAttnFwdSm90INS1_25CollectiveMainloopFwdSm90ILi2EN4cute5tupleIJNS5_1CILi1EEES8_S8_EEENS6_IJNS7_ILi64EEESA_SA_EEELi512ENS_10bfloat16_tEfNS_4arch4Sm90ELb0ELb0ELb1ELb1ELb0ELb0ELb1ELb0ELb0ELb1ELb0ELb0EEENS1_21CollectiveEpilogueFwdINS6_IJSA_NS7_ILi512EEESA_EEES9_SC_SE_Li256ELb1ELb1ELb0ELb0EEENS1_36VarlenDynamicPersistentTileSchedulerILi64ELi64ELi256ELi128ELb0ELb1ELb1ELb0ELb1ELb1EEEEEEEEEvNT_6ParamsE,(.L_x_15288 - _ZN7cutlass13device_kernelIN5flash11enable_sm90INS1_16FlashAttnFwdSm90INS1_25CollectiveMainloopFwdSm90ILi2EN4cute5tupleIJNS5_1CILi1EEES8_S8_EEENS6_IJNS7_ILi64EEESA_SA_EEELi512ENS_10bfloat16_tEfNS_4arch4Sm90ELb0ELb0ELb1ELb1ELb0ELb0ELb1ELb0ELb0ELb1ELb0ELb0EEENS1_21CollectiveEpilogueFwdINS6_IJSA_NS7_ILi512EEESA_EEES9_SC_SE_Li256ELb1ELb1ELb0ELb0EEENS1_36VarlenDynamicPersistentTileSchedulerILi64ELi64ELi256ELi128ELb0ELb1ELb1ELb0ELb1ELb1EEEEEEEEEvNT_6ParamsE)
        .other          _ZN7cutlass13device_kernelIN5flash11enable_sm90INS1_16FlashAttnFwdSm90INS1_25CollectiveMainloopFwdSm90ILi2EN4cute5tupleIJNS5_1CILi1EEES8_S8_EEENS6_IJNS7_ILi64EEESA_SA_EEELi512ENS_10bfloat16_tEfNS_4arch4Sm90ELb0ELb0ELb1ELb1ELb0ELb0ELb1ELb0ELb0ELb1ELb0ELb0EEENS1_21CollectiveEpilogueFwdINS6_IJSA_NS7_ILi512EEESA_EEES9_SC_SE_Li256ELb1ELb1ELb0ELb0EEENS1_36VarlenDynamicPersistentTileSchedulerILi64ELi64ELi256ELi128ELb0ELb1ELb1ELb0ELb1ELb1EEEEEEEEEvNT_6ParamsE,@"STO_CUDA_ENTRY STV_DEFAULT"
_ZN7cutlass13device_kernelIN5flash11enable_sm90INS1_16FlashAttnFwdSm90INS1_25CollectiveMainloopFwdSm90ILi2EN4cute5tupleIJNS5_1CILi1EEES8_S8_EEENS6_IJNS7_ILi64EEESA_SA_EEELi512ENS_10bfloat16_tEfNS_4arch4Sm90ELb0ELb0ELb1ELb1ELb0ELb0ELb1ELb0ELb0ELb1ELb0ELb0EEENS1_21CollectiveEpilogueFwdINS6_IJSA_NS7_ILi512EEESA_EEES9_SC_SE_Li256ELb1ELb1ELb0ELb0EEENS1_36VarlenDynamicPersistentTileSchedulerILi64ELi64ELi256ELi128ELb0ELb1ELb1ELb0ELb1ELb1EEEEEEEEEvNT_6ParamsE:
        /* <DEDUP_REMOVED lines=17> */
.L_x_4243:
[----:B------:R-:W-:Y:S05]  /*0110*/  BSYNC B0 ;  /* 0x0000000000007941 */ /* 0x000fea0003800000 */
.L_x_4242:
        /* <DEDUP_REMOVED lines=39> */
.L_x_4244:
        /* <DEDUP_REMOVED lines=22> */
.L_x_4245:
        /* <DEDUP_REMOVED lines=18> */
.L_x_4246:
        /* <DEDUP_REMOVED lines=22> */
.L_x_4247:
        /* <DEDUP_REMOVED lines=22> */
.L_x_4248:
[----:B------:R-:W-:Y:S01]  /*08d0*/  ISETP.NE.AND P0, PT, R3, RZ, PT ;  /* 0x000000ff0300720c */ /* 0x000fe20003f05270 */
[----:B------:R-:W-:Y:S01]  /*08e0*/  NOP ;  /* 0x0000000000007918 */ /* 0x000fe20000000000 */
[----:B------:R-:W-:Y:S01]  /*08f0*/  ULDC.64 UR38, c[0x0][0x208] ;  /* 0x0000820000267ab9 */ /* 0x000fe20000000a00 */
[----:B01234-:R-:W-:Y:S10]  /*0900*/  BAR.SYNC.DEFER_BLOCKING 0x0 ;  /* 0x0000000000007b1d */ /* 0x01fff40000010000 */
[----:B------:R-:W-:Y:S05]  /*0910*/  @!P0 BRA `(.L_x_4249) ;  /* 0x000000b800888947 */ /* 0x000fea0003800000 */
.L_x_4250:
        /* <DEDUP_REMOVED lines=23> */
[----:B------:R-:W-:Y:S01]  /*0a90*/  IMAD.MOV.U32 R193, RZ, RZ, RZ ;  /* 0x000000ffffc17224 */ /* 0x000fe200078e00ff */
[----:B------:R-:W-:Y:S01]  /*0aa0*/  SHF.R.S32.HI R0, RZ, 0x1f, R199 ;  /* 0x0000001fff007819 */ /* 0x000fe200000114c7 */
[----:B------:R-:W-:-:S03]  /*0ab0*/  UMOV UR36, URZ ;  /* 0x0000003f00247c82 */ /* 0x000fc60008000000 */
[CC--:B------:R-:W-:Y:S02]  /*0ac0*/  LEA.HI R2, R0.reuse, R199.reuse, RZ, 0x4 ;  /* 0x000000c700027211 */ /* 0x0c0fe400078f20ff */
[CC--:B------:R-:W-:Y:S02]  /*0ad0*/  LEA.HI R5, R0.reuse, R199.reuse, RZ, 0x5 ;  /* 0x000000c700057211 */ /* 0x0c0fe400078f28ff */
[----:B------:R-:W-:Y:S02]  /*0ae0*/  SHF.R.S32.HI R3, RZ, 0x4, R2 ;  /* 0x00000004ff037819 */ /* 0x000fe40000011402 */
[----:B------:R-:W-:Y:S02]  /*0af0*/  LEA.HI R7, R0, R199, RZ, 0x2 ;  /* 0x000000c700077211 */ /* 0x000fe400078f10ff */
[----:B------:R-:W-:Y:S02]  /*0b00*/  LEA.HI R4, R2, R3, RZ, 0x1 ;  /* 0x0000000302047211 */ /* 0x000fe400078f08ff */
[----:B------:R-:W-:-:S02]  /*0b10*/  SHF.R.S32.HI R11, RZ, 0x5, R5 ;  /* 0x00000005ff0b7819 */ /* 0x000fc40000011405 */
[----:B------:R-:W-:Y:S02]  /*0b20*/  LOP3.LUT R4, R4, 0x1ffffffe, RZ, 0xc0, !PT ;  /* 0x1ffffffe04047812 */ /* 0x000fe400078ec0ff */
[----:B------:R-:W-:Y:S02]  /*0b30*/  SHF.R.S32.HI R6, RZ, 0x1f, R5 ;  /* 0x0000001fff067819 */ /* 0x000fe40000011405 */
        /* <DEDUP_REMOVED lines=37> */
[----:B------:R-:W-:-:S02]  /*0d90*/  LEA.HI R4, R4, R5, RZ, 0x3 ;  /* 0x0000000504047211 */ /* 0x000fc400078f18ff */
[----:B------:R-:W-:Y:S02]  /*0da0*/  LOP3.LUT R9, R2, 0x8, R9, 0xf8, !PT ;  /* 0x0000000802097812 */ /* 0x000fe400078ef809 */
[----:B------:R-:W-:Y:S02]  /*0db0*/  SHF.R.U32.HI R2, RZ, 0x3, R2 ;  /* 0x00000003ff027819 */ /* 0x000fe40000011602 */
[----:B------:R-:W-:Y:S01]  /*0dc0*/  R2P PR, R7, 0x6 ;  /* 0x0000000607007804 */ /* 0x000fe20000000000 */
[----:B------:R-:W-:Y:S01]  /*0dd0*/  IMAD.MOV.U32 R7, RZ, RZ, R15 ;  /* 0x000000ffff077224 */ /* 0x000fe200078e000f */
[----:B------:R-:W-:Y:S02]  /*0de0*/  LOP3.LUT R9, R9, R2, RZ, 0x3c, !PT ;  /* 0x0000000209097212 */ /* 0x000fe400078e3cff */
[----:B------:R-:W-:Y:S02]  /*0df0*/  LOP3.LUT R2, R0, 0xfffffff8, RZ, 0xc0, !PT ;  /* 0xfffffff800027812 */ /* 0x000fe400078ec0ff */
[----:B------:R-:W-:Y:S01]  /*0e00*/  LOP3.LUT R4, R4, 0xfffffff8, RZ, 0xc0, !PT ;  /* 0xfffffff804047812 */ /* 0x000fe200078ec0ff */
[----:B------:R-:W-:Y:S01]  /*0e10*/  IMAD.IADD R8, R8, 0x1, R9 ;  /* 0x0000000108087824 */ /* 0x000fe200078e0209 */
[----:B------:R-:W-:Y:S01]  /*0e20*/  LEA.HI R3, R3, R194, RZ, 0x1 ;  /* 0x000000c203037211 */ /* 0x000fe200078f08ff */
[----:B------:R-:W-:Y:S01]  /*0e30*/  IMAD.IADD R191, R199, 0x1, -R2 ;  /* 0x00000001c7bf7824 */ /* 0x000fe200078e0a02 */
[----:B------:R-:W-:Y:S01]  /*0e40*/  SHF.R.S32.HI R6, RZ, 0x5, R6 ;  /* 0x00000005ff067819 */ /* 0x000fe20000011406 */
[----:B------:R-:W-:Y:S01]  /*0e50*/  IMAD.IADD R17, R5, 0x1, -R4 ;  /* 0x0000000105117824 */ /* 0x000fe200078e0a04 */
[----:B------:R-:W-:Y:S01]  /*0e60*/  LEA R22, R8, UR37, 0x1 ;  /* 0x0000002508167c11 */ /* 0x000fe2000f8e08ff */
[----:B------:R-:W-:Y:S01]  /*0e70*/  IMAD.SHL.U32 R16, R191, 0x8, RZ ;  /* 0x00000008bf107824 */ /* 0x000fe200078e00ff */
[----:B------:R-:W-:Y:S01]  /*0e80*/  LOP3.LUT R3, R3, 0xfffffe, RZ, 0xc0, !PT ;  /* 0x00fffffe03037812 */ /* 0x000fe200078ec0ff */
[----:B------:R-:W-:Y:S01]  /*0e90*/  IMAD R17, R6, 0x10, R17 ;  /* 0x0000001006117824 */ /* 0x000fe200078e0211 */
[----:B------:R-:W-:Y:S01]  /*0ea0*/  SEL R184, R184, 0xffffffe0, !P1 ;  /* 0xffffffe0b8b87807 */ /* 0x000fe20004800000 */
[----:B------:R-:W-:Y:S01]  /*0eb0*/  VIADD R185, R22, 0x36400 ;  /* 0x0003640016b97836 */ /* 0x000fe20000000000 */
[----:B------:R-:W-:Y:S01]  /*0ec0*/  SHF.R.S32.HI R192, RZ, 0x3, R0 ;  /* 0x00000003ffc07819 */ /* 0x000fe20000011400 */
[----:B------:R-:W-:-:S02]  /*0ed0*/  VIADD R190, R16, 0x40 ;  /* 0x0000004010be7836 */ /* 0x000fc40000000000 */
[C---:B------:R-:W-:Y:S02]  /*0ee0*/  VIADD R189, R16.reuse, 0x80 ;  /* 0x0000008010bd7836 */ /* 0x040fe40000000000 */
        /* <DEDUP_REMOVED lines=12> */
[----:B------:R-:W-:Y:S01]  /*0fb0*/  IMAD.IADD R3, R194, 0x1, -R3 ;  /* 0x00000001c2037824 */ /* 0x000fe200078e0a03 */
[----:B------:R-:W-:Y:S01]  /*0fc0*/  SHF.R.S32.HI R200, RZ, 0x1f, R195 ;  /* 0x0000001fffc87819 */ /* 0x000fe200000114c3 */
[----:B------:R-:W-:-:S02]  /*0fd0*/  @P2 VIADD R23, R185, 0xffffffc0 ;  /* 0xffffffc0b9172836 */ /* 0x000fc40000000000 */
[----:B------:R-:W-:Y:S02]  /*0fe0*/  IMAD.IADD R185, R185, 0x1, R184 ;  /* 0x00000001b9b97824 */ /* 0x000fe400078e02b8 */
[----:B------:R-:W-:Y:S02]  /*0ff0*/  IMAD.MOV.U32 R2, RZ, RZ, RZ ;  /* 0x000000ffff027224 */ /* 0x000fe400078e00ff */
[----:B------:R-:W-:Y:S02]  /*1000*/  IMAD.SHL.U32 R19, R3, 0x100, RZ ;  /* 0x0000010003137824 */ /* 0x000fe400078e00ff */
[----:B------:R-:W-:Y:S02]  /*1010*/  IMAD R197, R10, 0x8, R17 ;  /* 0x000000080ac57824 */ /* 0x000fe400078e0211 */
[----:B------:R-:W-:-:S07]  /*1020*/  IMAD.IADD R184, R184, 0x1, R23 ;  /* 0x00000001b8b87824 */ /* 0x000fce00078e0217 */
.L_x_4289:
[----:B0-2-4-:R-:W0:Y:S01]  /*1030*/  LDC.64 R4, c[0x0][0xd88] ;  /* 0x00036200ff047b82 */ /* 0x015e220000000a00 */
        /* <DEDUP_REMOVED lines=33> */
[----:B-1-3--:R-:W-:Y:S05]  /*1250*/  @P0 BRA `(.L_x_4251) ;  /* 0x00000000002c0947 */ /* 0x00afea0003800000 */
        /* <DEDUP_REMOVED lines=11> */
.L_x_4251:
[----:B0-----:R-:W2:Y:S01]  /*1310*/  LDL R4, [R1] ;  /* 0x0000000001047983 */ /* 0x001ea20000100800 */
[----:B-----5:R-:W-:Y:S01]  /*1320*/  IMAD.IADD R152, R152, 0x1, -R3 ;  /* 0x0000000198987824 */ /* 0x020fe200078e0a03 */
[----:B------:R-:W-:Y:S01]  /*1330*/  CS2R R150, SRZ ;  /* 0x0000000000967805 */ /* 0x000fe2000001ff00 */
[----:B------:R-:W-:Y:S01]  /*1340*/  IMAD.MOV.U32 R3, RZ, RZ, RZ ;  /* 0x000000ffff037224 */ /* 0x000fe200078e00ff */
[----:B------:R-:W-:Y:S01]  /*1350*/  CS2R R148, SRZ ;  /* 0x0000000000947805 */ /* 0x000fe2000001ff00 */
[----:B------:R-:W-:Y:S01]  /*1360*/  VIADD R0, R152, 0x3f ;  /* 0x0000003f98007836 */ /* 0x000fe20000000000 */
[----:B------:R-:W-:Y:S02]  /*1370*/  CS2R R146, SRZ ;  /* 0x0000000000927805 */ /* 0x000fe4000001ff00 */
[----:B------:R-:W-:Y:S02]  /*1380*/  CS2R R144, SRZ ;  /* 0x0000000000907805 */ /* 0x000fe4000001ff00 */
[----:B------:R-:W-:-:S02]  /*1390*/  CS2R R142, SRZ ;  /* 0x00000000008e7805 */ /* 0x000fc4000001ff00 */
[----:B------:R-:W-:Y:S02]  /*13a0*/  CS2R R140, SRZ ;  /* 0x00000000008c7805 */ /* 0x000fe4000001ff00 */
[----:B------:R-:W-:Y:S02]  /*13b0*/  SHF.R.S32.HI R5, RZ, 0x1f, R0 ;  /* 0x0000001fff057819 */ /* 0x000fe40000011400 */
[----:B------:R-:W-:Y:S02]  /*13c0*/  CS2R R138, SRZ ;  /* 0x00000000008a7805 */ /* 0x000fe4000001ff00 */
[----:B------:R-:W-:Y:S02]  /*13d0*/  CS2R R136, SRZ ;  /* 0x0000000000887805 */ /* 0x000fe4000001ff00 */
[----:B------:R-:W-:Y:S02]  /*13e0*/  CS2R R134, SRZ ;  /* 0x0000000000867805 */ /* 0x000fe4000001ff00 */
[----:B------:R-:W-:Y:S01]  /*13f0*/  LEA.HI R5, R5, R0, RZ, 0x6 ;  /* 0x0000000005057211 */ /* 0x000fe200078f30ff */
        /* <DEDUP_REMOVED lines=55> */
[----:B------:R-:W-:Y:S01]  /*1770*/  CS2R R8, SRZ ;  /* 0x0000000000087805 */ /* 0x000fe2000001ff00 */
[----:B------:R-:W-:Y:S01]  /*1780*/  IMAD.MOV.U32 R27, RZ, RZ, RZ ;  /* 0x000000ffff1b7224 */ /* 0x000fe200078e00ff */
[----:B------:R-:W-:Y:S01]  /*1790*/  SHF.R.S32.HI R173, RZ, 0x6, R5 ;  /* 0x00000006ffad7819 */ /* 0x000fe20000011405 */
[----:B------:R-:W-:Y:S01]  /*17a0*/  IMAD.MOV.U32 R172, RZ, RZ, RZ ;  /* 0x000000ffffac7224 */ /* 0x000fe200078e00ff */
[----:B--2---:R-:W-:-:S13]  /*17b0*/  ISETP.NE.AND P0, PT, R4, 0x1, PT ;  /* 0x000000010400780c */ /* 0x004fda0003f05270 */
[----:B------:R-:W-:Y:S05]  /*17c0*/  @!P0 BRA `(.L_x_4252) ;  /* 0x0000001400d48947 */ /* 0x000fea0003800000 */
[----:B------:R-:W-:Y:S02]  /*17d0*/  ISETP.GE.AND P1, PT, R152, 0x1, PT ;  /* 0x000000019800780c */ /* 0x000fe40003f26270 */
[----:B------:R-:W-:-:S11]  /*17e0*/  PLOP3.LUT P0, PT, PT, PT, PT, 0x80, 0x0 ;  /* 0x000000000000781c */ /* 0x000fd60003f0f070 */
[----:B------:R-:W-:Y:S05]  /*17f0*/  @!P1 BRA `(.L_x_4253) ;  /* 0x0000007800d09947 */ /* 0x000fea0003800000 */
        /* <DEDUP_REMOVED lines=56> */
[----:B------:R-:W-:-:S07]  /*1b80*/  VIADD R173, R173, 0xfffffffe ;  /* 0xfffffffeadad7836 */ /* 0x000fce0000000000 */
.L_x_4255:
[----:B------:R-:W-:Y:S01]  /*1b90*/  BAR.SYNC.DEFER_BLOCKING 0xe, 0x100 ;  /* 0x0384000000007b1d */ /* 0x000fe20000010000 */
[----:B01----:R-:W-:Y:S01]  /*1ba0*/  IMAD.U32 R4, RZ, RZ, UR36 ;  /* 0x00000024ff047e24 */ /* 0x003fe2000f8e00ff */
[----:B------:R-:W-:Y:S01]  /*1bb0*/  UIADD3 UR36, UR36, 0x1, URZ ;  /* 0x0000000124247890 */ /* 0x000fe2000fffe03f */
[C---:B------:R-:W-:Y:S01]  /*1bc0*/  ISETP.GT.AND P0, PT, R173.reuse, RZ, PT ;  /* 0x000000ffad00720c */ /* 0x040fe20003f04270 */
[----:B------:R-:W-:Y:S02]  /*1bd0*/  VIADD R173, R173, 0xffffffff ;  /* 0xffffffffadad7836 */ /* 0x000fe40000000000 */
[----:B------:R-:W-:Y:S01]  /*1be0*/  IMAD R4, R4, 0x40, R17 ;  /* 0x0000004004047824 */ /* 0x000fe200078e0211 */
        /* <DEDUP_REMOVED lines=165> */
.L_x_4254:
[----:B------:R-:W-:Y:S01]  /*2640*/  BAR.SYNC.DEFER_BLOCKING 0xe, 0x100 ;  /* 0x0384000000007b1d */ /* 0x000fe20000010000 */
[----:B01----:R-:W-:Y:S01]  /*2650*/  IMAD.U32 R4, RZ, RZ, UR36 ;  /* 0x00000024ff047e24 */ /* 0x003fe2000f8e00ff */
[----:B------:R-:W-:Y:S01]  /*2660*/  UIADD3 UR36, UR36, 0x1, URZ ;  /* 0x0000000124247890 */ /* 0x000fe2000fffe03f */
[----:B------:R-:W-:Y:S02]  /*2670*/  PLOP3.LUT P0, PT, PT, PT, PT, 0x8, 0x0 ;  /* 0x000000000000781c */ /* 0x000fe40003f0e170 */
[----:B------:R-:W-:Y:S01]  /*2680*/  IMAD R4, R4, 0x40, R17 ;  /* 0x0000004004047824 */ /* 0x000fe200078e0211 */
        /* <DEDUP_REMOVED lines=137> */
.L_x_4252:
        /* <DEDUP_REMOVED lines=32> */
.L_x_4256:
        /* <DEDUP_REMOVED lines=8> */
.L_x_4434:
[----:B------:R-:W-:Y:S05]  /*31a0*/  @P0 BRA `(.L_x_4258) ;  /* 0x0000000000040947 */ /* 0x000fea0003800000 */
[----:B------:R-:W-:Y:S01]  /*31b0*/  BPT.TRAP 0x1 ;  /* 0x000000040000795c */ /* 0x000fe20000300000 */
.L_x_4258:
[----:B0-----:R-:W-:Y:S01]  /*31c0*/  IMAD.U32 R3, RZ, RZ, UR36 ;  /* 0x00000024ff037e24 */ /* 0x001fe2000f8e00ff */
[----:B------:R-:W-:-:S04]  /*31d0*/  SHF.L.U32 R6, R2, 0x1f, RZ ;  /* 0x0000001f02067819 */ /* 0x000fc800000006ff */
[----:B------:R-:W-:-:S04]  /*31e0*/  LEA R3, R3, UR37, 0x3 ;  /* 0x0000002503037c11 */ /* 0x000fc8000f8e18ff */
[----:B------:R0:W1:Y:S01]  /*31f0*/  SYNCS.PHASECHK.TRANS64.TRYWAIT P1, [R3+URZ+0x38830], R6 ;  /* 0x03883006030075a7 */ /* 0x000062000802017f */
[----:B------:R-:W-:Y:S05]  /*3200*/  @P0 BRA `(.L_x_4259) ;  /* 0x0000000000040947 */ /* 0x000fea0003800000 */
[----:B------:R-:W-:Y:S01]  /*3210*/  BPT.TRAP 0x1 ;  /* 0x000000040000795c */ /* 0x000fe20000300000 */
.L_x_4259:
[----:B-1----:R-:W-:Y:S05]  /*3220*/  @P1 BRA `(.L_x_4260) ;  /* 0x0000000000081947 */ /* 0x002fea0003800000 */
[----:B------:R-:W1:Y:S02]  /*3230*/  SYNCS.PHASECHK.TRANS64.TRYWAIT P1, [R3+URZ+0x38830], R6 ;  /* 0x03883006030075a7 */ /* 0x000e64000802017f */
[----:B-1----:R-:W-:Y:S05]  /*3240*/  @!P1 BRA `(.L_x_4261) ;  /* 0x0000010c00c09947 */ /* 0x002fea0003800000 */
.L_x_4260:
        /* <DEDUP_REMOVED lines=40> */
.L_x_4435:
[----:B------:R-:W-:Y:S05]  /*34d0*/  @P0 BRA `(.L_x_4263) ;  /* 0x0000000000040947 */ /* 0x000fea0003800000 */
[----:B------:R-:W-:Y:S01]  /*34e0*/  BPT.TRAP 0x1 ;  /* 0x000000040000795c */ /* 0x000fe20000300000 */
.L_x_4263:
[----:B------:R3:W4:Y:S01]  /*34f0*/  SYNCS.PHASECHK.TRANS64.TRYWAIT P1, [R3+URZ+0x38850], R6 ;  /* 0x03885006030075a7 */ /* 0x000722000802017f */
[----:B------:R-:W-:Y:S05]  /*3500*/  @P0 BRA `(.L_x_4264) ;  /* 0x0000000000040947 */ /* 0x000fea0003800000 */
[----:B------:R-:W-:Y:S01]  /*3510*/  BPT.TRAP 0x1 ;  /* 0x000000040000795c */ /* 0x000fe20000300000 */
.L_x_4264:
[----:B----4-:R-:W-:Y:S05]  /*3520*/  @P1 BRA `(.L_x_4265) ;  /* 0x0000000000081947 */ /* 0x010fea0003800000 */
[----:B------:R-:W4:Y:S02]  /*3530*/  SYNCS.PHASECHK.TRANS64.TRYWAIT P1, [R3+URZ+0x38850], R6 ;  /* 0x03885006030075a7 */ /* 0x000f24000802017f */
[----:B----4-:R-:W-:Y:S05]  /*3540*/  @!P1 BRA `(.L_x_4266) ;  /* 0x0000010c002c9947 */ /* 0x010fea0003800000 */
.L_x_4265:
        /* <DEDUP_REMOVED lines=253> */
[----:B------:R-:W-:Y:S01]  /*4520*/  ULDC UR11, c[0x0][0xa80] ;  /* 0x0002a000000b7ab9 */ /* 0x000fe20000000800 */
        /* <DEDUP_REMOVED lines=29> */
[----:B------:R-:W-:-:S04]  /*4700*/  ULOP3.LUT UR7, UR44, 0x2000000, URZ, 0xfc, !UPT ;  /* 0x020000002c077892 */ /* 0x000fc8000f8efc3f */
[----:B------:R-:W-:-:S07]  /*4710*/  ULEA UR10, UR36, UR7, 0xc ;  /* 0x00000007240a7291 */ /* 0x000fce000f8e603f */
[----:B------:R-:W-:Y:S01]  /*4720*/  UMOV UR14, UR10 ;  /* 0x0000000a000e7c82 */ /* 0x000fe20008000000 */
        /* <DEDUP_REMOVED lines=104> */
[----:B-----5:R-:W-:-:S07]  /*4db0*/  FSEL R49, R49, -INF , P2 ;  /* 0xff80000031317808 */ /* 0x020fce0001000000 */
[----:B------:R-:W5:Y:S01]  /*4dc0*/  MUFU.TANH R53, R53 ;  /* 0x0000003500357308 */ /* 0x000f620000002400 */
[----:B0-----:R-:W-:Y:S02]  /*4dd0*/  FSEL R43, R43, -INF , P4 ;  /* 0xff8000002b2b7808 */ /* 0x001fe40002000000 */
[----:B------:R-:W-:Y:S02]  /*4de0*/  ISETP.GT.AND P4, PT, R5, 0x39, PT ;  /* 0x000000390500780c */ /* 0x000fe40003f84270 */
[----:B------:R-:W-:-:S03]  /*4df0*/  FMNMX.FTZ R5, R49, R4, !PT ;  /* 0x0000000431057209 */ /* 0x000fc60007810000 */
[----:B------:R-:W0:Y:S01]  /*4e00*/  MUFU.TANH R46, R46 ;  /* 0x0000002e002e7308 */ /* 0x000e220000002400 */
[----:B--2---:R-:W-:-:S04]  /*4e10*/  FSEL R52, R52, -INF , P3 ;  /* 0xff80000034347808 */ /* 0x004fc80001800000 */
[----:B------:R-:W-:-:S03]  /*4e20*/  FMNMX.FTZ R4, R52, R5, !PT ;  /* 0x0000000534047209 */ /* 0x000fc60007810000 */
[----:B------:R-:W2:Y:S01]  /*4e30*/  MUFU.TANH R47, R47 ;  /* 0x0000002f002f7308 */ /* 0x000ea20000002400 */
[----:B-----5:R-:W-:-:S04]  /*4e40*/  FSEL R53, R53, -INF , P4 ;  /* 0xff80000035357808 */ /* 0x020fc80002000000 */
[----:B-1-34-:R-:W-:-:S03]  /*4e50*/  FMNMX.FTZ R6, R53, R4, !PT ;  /* 0x0000000435067209 */ /* 0x01afc60007810000 */
[----:B------:R-:W1:Y:S01]  /*4e60*/  MUFU.TANH R50, R50 ;  /* 0x0000003200327308 */ /* 0x000e620000002400 */
[----:B0-----:R-:W-:Y:S01]  /*4e70*/  FSEL R46, R46, -INF , P5 ;  /* 0xff8000002e2e7808 */ /* 0x001fe20002800000 */
[----:B------:R-:W0:Y:S06]  /*4e80*/  SHFL.BFLY PT, R5, R6, 0x2, 0x1f ;  /* 0x0c401f0006057f89 */ /* 0x000e2c00000e0000 */
[----:B------:R-:W3:Y:S01]  /*4e90*/  MUFU.TANH R51, R51 ;  /* 0x0000003300337308 */ /* 0x000ee20000002400 */
[----:B--2---:R-:W-:-:S07]  /*4ea0*/  FSEL R47, R47, -INF , P6 ;  /* 0xff8000002f2f7808 */ /* 0x004fce0003000000 */
[----:B------:R-:W2:Y:S01]  /*4eb0*/  MUFU.TANH R54, R54 ;  /* 0x0000003600367308 */ /* 0x000ea20000002400 */
[----:B-1----:R-:W-:-:S07]  /*4ec0*/  FSEL R50, R50, -INF , P1 ;  /* 0xff80000032327808 */ /* 0x002fce0000800000 */
[----:B------:R-:W1:Y:S01]  /*4ed0*/  MUFU.TANH R55, R55 ;  /* 0x0000003700377308 */ /* 0x000e620000002400 */
[----:B---3--:R-:W-:Y:S02]  /*4ee0*/  FSEL R51, R51, -INF , P2 ;  /* 0xff80000033337808 */ /* 0x008fe40001000000 */
[----:B0-----:R-:W-:Y:S02]  /*4ef0*/  FMNMX.FTZ R7, R6, R5, !PT ;  /* 0x0000000506077209 */ /* 0x001fe40007810000 */
[----:B------:R-:W-:Y:S02]  /*4f00*/  FMNMX.FTZ R5, R26, R27, !PT ;  /* 0x0000001b1a057209 */ /* 0x000fe40007810000 */
[----:B------:R-:W-:Y:S01]  /*4f10*/  ISETP.GE.AND P2, PT, R152, 0x41, PT ;  /* 0x000000419800780c */ /* 0x000fe20003f46270 */
[----:B------:R-:W0:Y:S01]  /*4f20*/  SHFL.BFLY PT, R8, R7, 0x1, 0x1f ;  /* 0x0c201f0007087f89 */ /* 0x000e2200000e0000 */
[----:B------:R-:W-:Y:S02]  /*4f30*/  FMNMX.FTZ R4, R30, R5, !PT ;  /* 0x000000051e047209 */ /* 0x000fe40007810000 */
[----:B--2---:R-:W-:-:S02]  /*4f40*/  FSEL R54, R54, -INF , P3 ;  /* 0xff80000036367808 */ /* 0x004fc40001800000 */
[----:B------:R-:W-:-:S04]  /*4f50*/  FMNMX.FTZ R5, R31, R4, !PT ;  /* 0x000000041f057209 */ /* 0x000fc80007810000 */
[----:B------:R-:W-:Y:S02]  /*4f60*/  FMNMX.FTZ R4, R34, R5, !PT ;  /* 0x0000000522047209 */ /* 0x000fe40007810000 */
[----:B-1----:R-:W-:Y:S02]  /*4f70*/  FSEL R55, R55, -INF , P4 ;  /* 0xff80000037377808 */ /* 0x002fe40002000000 */
        /* <DEDUP_REMOVED lines=15> */
[----:B------:R-:W-:Y:S01]  /*5070*/  MUFU.EX2 R6, R24 ;  /* 0x0000001800067308 */ /* 0x000fe20000000800 */
[----:B------:R-:W-:Y:S01]  /*5080*/  FMNMX.FTZ R5, R51, R8, !PT ;  /* 0x0000000833057209 */ /* 0x000fe20007810000 */
[--C-:B------:R-:W-:Y:S01]  /*5090*/  FFMA.FTZ R10, R32, UR11, -R56.reuse ;  /* 0x0000000b200a7c23 */ /* 0x100fe20008010838 */
[--C-:B------:R-:W-:Y:S01]  /*50a0*/  FFMA.FTZ R11, R33, UR11, -R56.reuse ;  /* 0x0000000b210b7c23 */ /* 0x100fe20008010838 */
[--C-:B------:R-:W-:Y:S01]  /*50b0*/  FFMA.FTZ R12, R36, UR11, -R56.reuse ;  /* 0x0000000b240c7c23 */ /* 0x100fe20008010838 */
        /* <DEDUP_REMOVED lines=10> */
[--C-:B------:R-:W-:Y:S01]  /*5160*/  FFMA.FTZ R155, R52, UR11, -R56.reuse ;  /* 0x0000000b349b7c23 */ /* 0x100fe20008010838 */
[--C-:B------:R-:W-:Y:S01]  /*5170*/  FFMA.FTZ R172, R53, UR11, -R56.reuse ;  /* 0x0000000b35ac7c23 */ /* 0x100fe20008010838 */
[----:B------:R-:W1:Y:S08]  /*5180*/  MUFU.EX2 R7, R7 ;  /* 0x0000000700077308 */ /* 0x000e700000000800 */
[----:B------:R-:W-:Y:S08]  /*5190*/  MUFU.EX2 R8, R28 ;  /* 0x0000001c00087308 */ /* 0x000ff00000000800 */
[----:B------:R-:W2:Y:S01]  /*51a0*/  MUFU.EX2 R9, R9 ;  /* 0x0000000900097308 */ /* 0x000ea20000000800 */
[----:B-1----:R-:W-:Y:S01]  /*51b0*/  F2FP.BF16.F32.PACK_AB R156, R7, R6 ;  /* 0x00000006079c723e */ /* 0x002fe200000010ff */
[----:B------:R-:W-:Y:S01]  /*51c0*/  FADD.FTZ R7, R6, R7 ;  /* 0x0000000706077221 */ /* 0x000fe20000010000 */
[----:B0-----:R-:W-:Y:S01]  /*51d0*/  FMNMX.FTZ R24, R5, R14, !PT ;  /* 0x0000000e05187209 */ /* 0x001fe20007810000 */
[----:B------:R-:W-:-:S04]  /*51e0*/  FFMA.FTZ R14, R40, UR11, -R56 ;  /* 0x0000000b280e7c23 */ /* 0x000fc80008010838 */
[----:B------:R-:W-:Y:S01]  /*51f0*/  MUFU.EX2 R10, R10 ;  /* 0x0000000a000a7308 */ /* 0x000fe20000000800 */
[----:B------:R-:W0:Y:S07]  /*5200*/  SHFL.BFLY PT, R5, R24, 0x1, 0x1f ;  /* 0x0c201f0018057f89 */ /* 0x000e2e00000e0000 */
[----:B------:R-:W1:Y:S01]  /*5210*/  MUFU.EX2 R11, R11 ;  /* 0x0000000b000b7308 */ /* 0x000e620000000800 */
[----:B--2---:R-:W-:Y:S01]  /*5220*/  F2FP.BF16.F32.PACK_AB R158, R9, R8 ;  /* 0x00000008099e723e */ /* 0x004fe200000010ff */
[----:B------:R-:W-:-:S04]  /*5230*/  FADD.FTZ R8, R8, R7 ;  /* 0x0000000708087221 */ /* 0x000fc80000010000 */
[----:B------:R-:W-:Y:S02]  /*5240*/  FADD.FTZ R9, R9, R8 ;  /* 0x0000000809097221 */ /* 0x000fe40000010000 */
[----:B------:R-:W-:Y:S08]  /*5250*/  MUFU.EX2 R12, R12 ;  /* 0x0000000c000c7308 */ /* 0x000ff00000000800 */
[----:B------:R-:W2:Y:S01]  /*5260*/  MUFU.EX2 R13, R13 ;  /* 0x0000000d000d7308 */ /* 0x000ea20000000800 */
[----:B-1----:R-:W-:Y:S01]  /*5270*/  F2FP.BF16.F32.PACK_AB R160, R11, R10 ;  /* 0x0000000a0ba0723e */ /* 0x002fe200000010ff */
[----:B------:R-:W-:Y:S01]  /*5280*/  FADD.FTZ R10, R10, R9 ;  /* 0x000000090a0a7221 */ /* 0x000fe20000010000 */
[----:B0-----:R-:W-:-:S03]  /*5290*/  FMNMX.FTZ R5, R24, R5, !PT ;  /* 0x0000000518057209 */ /* 0x001fc60007810000 */
[----:B------:R-:W-:Y:S01]  /*52a0*/  FADD.FTZ R11, R11, R10 ;  /* 0x0000000a0b0b7221 */ /* 0x000fe20000010000 */
[C---:B------:R-:W-:Y:S01]  /*52b0*/  FSETP.NEU.FTZ.AND P1, PT, R5.reuse, -INF , PT ;  /* 0xff8000000500780b */ /* 0x040fe20003f3d000 */
[----:B------:R-:W-:Y:S01]  /*52c0*/  FMUL.FTZ R24, R5, UR11 ;  /* 0x0000000b05187c20 */ /* 0x000fe20008410000 */
[----:B------:R-:W-:Y:S04]  /*52d0*/  MUFU.EX2 R14, R14 ;  /* 0x0000000e000e7308 */ /* 0x000fe80000000800 */
[----:B------:R-:W-:Y:S02]  /*52e0*/  FSEL R25, R24, RZ, P1 ;  /* 0x000000ff18197208 */ /* 0x000fe40000800000 */
[----:B------:R-:W-:Y:S02]  /*52f0*/  ISETP.NE.AND P1, PT, R57, RZ, PT ;  /* 0x000000ff3900720c */ /* 0x000fe40003f25270 */
[----:B------:R-:W0:Y:S01]  /*5300*/  MUFU.EX2 R15, R15 ;  /* 0x0000000f000f7308 */ /* 0x000e220000000800 */
[--C-:B------:R-:W-:Y:S01]  /*5310*/  FFMA.FTZ R174, R26, UR11, -R25.reuse ;  /* 0x0000000b1aae7c23 */ /* 0x100fe20008010819 */
        /* <DEDUP_REMOVED lines=8> */
[----:B------:R-:W-:Y:S01]  /*53a0*/  FFMA.FTZ R183, R43, UR11, -R25 ;  /* 0x0000000b2bb77c23 */ /* 0x000fe20008010819 */
[----:B------:R-:W-:-:S02]  /*53b0*/  @!P1 VIADD R24, R3, 0x38840 ;  /* 0x0003884003189836 */ /* 0x000fc40000000000 */
[--C-:B------:R-:W-:Y:S01]  /*53c0*/  FFMA.FTZ R207, R46, UR11, -R25.reuse ;  /* 0x0000000b2ecf7c23 */ /* 0x100fe20008010819 */
[--C-:B------:R-:W-:Y:S01]  /*53d0*/  FFMA.FTZ R208, R47, UR11, -R25.reuse ;  /* 0x0000000b2fd07c23 */ /* 0x100fe20008010819 */
[--C-:B------:R-:W-:Y:S01]  /*53e0*/  FFMA.FTZ R209, R50, UR11, -R25.reuse ;  /* 0x0000000b32d17c23 */ /* 0x100fe20008010819 */
[--C-:B------:R-:W-:Y:S01]  /*53f0*/  FFMA.FTZ R210, R51, UR11, -R25.reuse ;  /* 0x0000000b33d27c23 */ /* 0x100fe20008010819 */
[----:B------:R-:W-:Y:S01]  /*5400*/  @!P1 PRMT R24, RZ, 0x654, R24 ;  /* 0x00000654ff189816 */ /* 0x000fe20000000018 */
[--C-:B------:R-:W-:Y:S01]  /*5410*/  FFMA.FTZ R211, R54, UR11, -R25.reuse ;  /* 0x0000000b36d37c23 */ /* 0x100fe20008010819 */
[----:B------:R-:W-:Y:S01]  /*5420*/  FFMA.FTZ R212, R55, UR11, -R25 ;  /* 0x0000000b37d47c23 */ /* 0x000fe20008010819 */
[----:B------:R-:W-:Y:S01]  /*5430*/  MUFU.EX2 R174, R174 ;  /* 0x000000ae00ae7308 */ /* 0x000fe20000000800 */
[----:B------:R1:W-:Y:S01]  /*5440*/  @!P1 SYNCS.ARRIVE.TRANS64.RED.A1T0 RZ, [R24+URZ], RZ ;  /* 0x000000ff18ff99a7 */ /* 0x0003e2000810043f */
[----:B--2---:R-:W-:Y:S01]  /*5450*/  F2FP.BF16.F32.PACK_AB R162, R13, R12 ;  /* 0x0000000c0da2723e */ /* 0x004fe200000010ff */
[----:B------:R-:W-:Y:S01]  /*5460*/  FADD.FTZ R12, R12, R11 ;  /* 0x0000000b0c0c7221 */ /* 0x000fe20000010000 */
[----:B0-----:R-:W-:Y:S01]  /*5470*/  F2FP.BF16.F32.PACK_AB R164, R15, R14 ;  /* 0x0000000e0fa4723e */ /* 0x001fe200000010ff */
[----:B------:R-:W-:-:S02]  /*5480*/  @!P1 VIADD R3, R3, 0x38860 ;  /* 0x0003886003039836 */ /* 0x000fc40000000000 */
[----:B------:R-:W-:Y:S01]  /*5490*/  FADD.FTZ R13, R13, R12 ;  /* 0x0000000c0d0d7221 */ /* 0x000fe20000010000 */
[----:B------:R-:W0:Y:S02]  /*54a0*/  MUFU.EX2 R175, R175 ;  /* 0x000000af00af7308 */ /* 0x000e240000000800 */
[----:B------:R-:W-:Y:S01]  /*54b0*/  @!P1 PRMT R3, RZ, 0x654, R3 ;  /* 0x00000654ff039816 */ /* 0x000fe20000000003 */
[----:B------:R-:W-:-:S04]  /*54c0*/  FADD.FTZ R14, R14, R13 ;  /* 0x0000000d0e0e7221 */ /* 0x000fc80000010000 */
[----:B------:R-:W-:Y:S01]  /*54d0*/  FADD.FTZ R15, R15, R14 ;  /* 0x0000000e0f0f7221 */ /* 0x000fe20000010000 */
        /* <DEDUP_REMOVED lines=15> */
[----:B------:R-:W-:Y:S01]  /*55d0*/  MUFU.EX2 R20, R20 ;  /* 0x0000001400147308 */ /* 0x000fe20000000800 */
[----:B------:R0:W-:Y:S07]  /*55e0*/  STSM.16.M88.4 [R22+0x36400], R156 ;  /* 0x0364009c16007844 */ /* 0x0001ee0000000200 */
[----:B------:R-:W3:Y:S01]  /*55f0*/  MUFU.EX2 R21, R21 ;  /* 0x0000001500157308 */ /* 0x000ee20000000800 */
[----:B--2---:R-:W-:Y:S01]  /*5600*/  F2FP.BF16.F32.PACK_AB R163, R181, R180 ;  /* 0x000000b4b5a3723e */ /* 0x004fe200000010ff */
[----:B------:R-:W-:-:S04]  /*5610*/  FADD.FTZ R180, R180, R179 ;  /* 0x000000b3b4b47221 */ /* 0x000fc80000010000 */
[----:B------:R0:W-:Y:S01]  /*5620*/  STSM.16.M88.4 [R185], R160 ;  /* 0x000000a0b9007844 */ /* 0x0001e20000000200 */
[----:B------:R-:W-:Y:S01]  /*5630*/  FADD.FTZ R181, R181, R180 ;  /* 0x000000b4b5b57221 */ /* 0x000fe20000010000 */
[----:B------:R-:W-:Y:S08]  /*5640*/  MUFU.EX2 R182, R182 ;  /* 0x000000b600b67308 */ /* 0x000ff00000000800 */
[----:B------:R-:W2:Y:S01]  /*5650*/  MUFU.EX2 R183, R183 ;  /* 0x000000b700b77308 */ /* 0x000ea20000000800 */
[----:B---3--:R-:W-:Y:S01]  /*5660*/  F2FP.BF16.F32.PACK_AB R166, R21, R20 ;  /* 0x0000001415a6723e */ /* 0x008fe200000010ff */
[----:B------:R-:W-:-:S04]  /*5670*/  FADD.FTZ R20, R20, R15 ;  /* 0x0000000f14147221 */ /* 0x000fc80000010000 */
[----:B------:R-:W-:Y:S02]  /*5680*/  FADD.FTZ R20, R21, R20 ;  /* 0x0000001415147221 */ /* 0x000fe40000010000 */
[----:B------:R-:W-:Y:S08]  /*5690*/  MUFU.EX2 R207, R207 ;  /* 0x000000cf00cf7308 */ /* 0x000ff00000000800 */
[----:B------:R-:W3:Y:S01]  /*56a0*/  MUFU.EX2 R208, R208 ;  /* 0x000000d000d07308 */ /* 0x000ee20000000800 */
[----:B--2---:R-:W-:Y:S01]  /*56b0*/  F2FP.BF16.F32.PACK_AB R165, R183, R182 ;  /* 0x000000b6b7a5723e */ /* 0x004fe200000010ff */
[----:B------:R-:W-:-:S04]  /*56c0*/  FADD.FTZ R182, R182, R181 ;  /* 0x000000b5b6b67221 */ /* 0x000fc80000010000 */
[----:B------:R-:W-:Y:S02]  /*56d0*/  FADD.FTZ R182, R183, R182 ;  /* 0x000000b6b7b67221 */ /* 0x000fe40000010000 */
[----:B------:R-:W-:Y:S08]  /*56e0*/  MUFU.EX2 R153, R153 ;  /* 0x0000009900997308 */ /* 0x000ff00000000800 */
[----:B------:R-:W2:Y:S01]  /*56f0*/  MUFU.EX2 R154, R154 ;  /* 0x0000009a009a7308 */ /* 0x000ea20000000800 */
[----:B---3--:R-:W-:Y:S01]  /*5700*/  F2FP.BF16.F32.PACK_AB R167, R208, R207 ;  /* 0x000000cfd0a7723e */ /* 0x008fe200000010ff */
[----:B------:R-:W-:-:S04]  /*5710*/  FADD.FTZ R207, R207, R182 ;  /* 0x000000b6cfcf7221 */ /* 0x000fc80000010000 */
[----:B------:R0:W-:Y:S01]  /*5720*/  STSM.16.M88.4 [R23], R164 ;  /* 0x000000a417007844 */ /* 0x0001e20000000200 */
[----:B------:R-:W-:Y:S01]  /*5730*/  FADD.FTZ R208, R208, R207 ;  /* 0x000000cfd0d07221 */ /* 0x000fe20000010000 */
[----:B------:R-:W-:Y:S08]  /*5740*/  MUFU.EX2 R155, R155 ;  /* 0x0000009b009b7308 */ /* 0x000ff00000000800 */
[----:B------:R-:W3:Y:S01]  /*5750*/  MUFU.EX2 R172, R172 ;  /* 0x000000ac00ac7308 */ /* 0x000ee20000000800 */
[----:B--2---:R-:W-:Y:S01]  /*5760*/  F2FP.BF16.F32.PACK_AB R168, R154, R153 ;  /* 0x000000999aa8723e */ /* 0x004fe200000010ff */
[----:B------:R-:W-:-:S04]  /*5770*/  FADD.FTZ R153, R153, R20 ;  /* 0x0000001499997221 */ /* 0x000fc80000010000 */
[----:B------:R-:W-:Y:S02]  /*5780*/  FADD.FTZ R154, R154, R153 ;  /* 0x000000999a9a7221 */ /* 0x000fe40000010000 */
[----:B------:R-:W-:Y:S08]  /*5790*/  MUFU.EX2 R209, R209 ;  /* 0x000000d100d17308 */ /* 0x000ff00000000800 */
[----:B------:R-:W2:Y:S01]  /*57a0*/  MUFU.EX2 R210, R210 ;  /* 0x000000d200d27308 */ /* 0x000ea20000000800 */
[----:B---3--:R-:W-:-:S07]  /*57b0*/  F2FP.BF16.F32.PACK_AB R170, R172, R155 ;  /* 0x0000009bacaa723e */ /* 0x008fce00000010ff */
[----:B------:R-:W-:Y:S08]  /*57c0*/  MUFU.EX2 R211, R211 ;  /* 0x000000d300d37308 */ /* 0x000ff00000000800 */
[----:B------:R-:W3:Y:S01]  /*57d0*/  MUFU.EX2 R212, R212 ;  /* 0x000000d400d47308 */ /* 0x000ee20000000800 */
[----:B--2---:R-:W-:Y:S01]  /*57e0*/  F2FP.BF16.F32.PACK_AB R169, R210, R209 ;  /* 0x000000d1d2a9723e */ /* 0x004fe200000010ff */
[----:B------:R-:W-:-:S04]  /*57f0*/  FADD.FTZ R209, R209, R208 ;  /* 0x000000d0d1d17221 */ /* 0x000fc80000010000 */
[----:B------:R-:W-:Y:S01]  /*5800*/  FADD.FTZ R210, R210, R209 ;  /* 0x000000d1d2d27221 */ /* 0x000fe20000010000 */
[----:B---3--:R-:W-:-:S03]  /*5810*/  F2FP.BF16.F32.PACK_AB R171, R212, R211 ;  /* 0x000000d3d4ab723e */ /* 0x008fc600000010ff */
[----:B------:R-:W-:Y:S02]  /*5820*/  FADD.FTZ R211, R211, R210 ;  /* 0x000000d2d3d37221 */ /* 0x000fe40000010000 */
[----:B------:R0:W-:Y:S01]  /*5830*/  STSM.16.M88.4 [R184], R168 ;  /* 0x000000a8b8007844 */ /* 0x0001e20000000200 */
[----:B-1----:R-:W-:Y:S01]  /*5840*/  WARPGROUP.ARRIVE ;  /* 0x00000000000079c5 */ /* 0x002fe20000000000 */
[----:B------:R-:W-:-:S05]  /*5850*/  FADD.FTZ R6, R212, R211 ;  /* 0x000000d3d4067221 */ /* 0x000fca0000010000 */
[----:B------:R-:W-:Y:S01]  /*5860*/  HGMMA.64x256x16.F32.BF16 R24, R156, gdesc[UR12].tnspB, RZ, !UPT, gsb0 ;  /* 0x43e0000c9c187df0 */ /* 0x000fe2000c0018ff */
        /* <DEDUP_REMOVED lines=12> */
[----:B------:R-:W-:Y:S01]  /*5930*/  HGMMA.64x256x16.F32.BF16 R24, R164, gdesc[UR12].tnspB, R24, gsb0 ;  /* 0x43e0000ca4187df0 */ /* 0x000fe20008001818 */
[----:B------:R-:W-:Y:S01]  /*5940*/  UMOV UR14, UR10 ;  /* 0x0000000a000e7c82 */ /* 0x000fe20008000000 */
        /* <DEDUP_REMOVED lines=14> */
[----:B------:R1:W-:Y:S02]  /*5a30*/  @!P1 SYNCS.ARRIVE.TRANS64.RED.A1T0 RZ, [R3+URZ], RZ ;  /* 0x000000ff03ff99a7 */ /* 0x0003e4000810043f */
[----:B-1----:R-:W-:-:S04]  /*5a40*/  FADD.FTZ R3, R155, R154 ;  /* 0x0000009a9b037221 */ /* 0x002fc80000010000 */
[----:B------:R-:W-:Y:S01]  /*5a50*/  FADD.FTZ R3, R172, R3 ;  /* 0x00000003ac037221 */ /* 0x000fe20000010000 */
[----:B0-----:R-:W-:Y:S06]  /*5a60*/  @!P2 BRA `(.L_x_4267) ;  /* 0x0000002c0088a947 */ /* 0x001fec0003800000 */
[----:B------:R-:W-:Y:S01]  /*5a70*/  VIADD R7, R173, 0xfffffffe ;  /* 0xfffffffead077836 */ /* 0x000fe20000000000 */
[----:B------:R-:W-:Y:S01]  /*5a80*/  UMOV UR24, UR36 ;  /* 0x0000002400187c82 */ /* 0x000fe20008000000 */
[----:B------:R-:W-:Y:S02]  /*5a90*/  IMAD.MOV.U32 R8, RZ, RZ, R5 ;  /* 0x000000ffff087224 */ /* 0x000fe400078e0005 */
[----:B------:R-:W-:-:S07]  /*5aa0*/  IMAD.MOV.U32 R13, RZ, RZ, R4 ;  /* 0x000000ffff0d7224 */ /* 0x000fce00078e0004 */
.L_x_4276:
        /* <DEDUP_REMOVED lines=9> */
.L_x_4268:
[----:B------:R-:W-:Y:S01]  /*5b40*/  ULEA UR5, UR36, UR37, 0x3 ;  /* 0x0000002524057291 */ /* 0x000fe2000f8e183f */
[----:B------:R-:W-:-:S08]  /*5b50*/  SHF.L.U32 R4, R2, 0x1f, RZ ;  /* 0x0000001f02047819 */ /* 0x000fd000000006ff */
[----:B------:R0:W1:Y:S01]  /*5b60*/  SYNCS.PHASECHK.TRANS64.TRYWAIT P3, [UR5+0x38830], R4 ;  /* 0x03883004ff0075a7 */ /* 0x0000620008060145 */
[----:B------:R-:W-:Y:S05]  /*5b70*/  @P0 BRA `(.L_x_4269) ;  /* 0x0000000000040947 */ /* 0x000fea0003800000 */
[----:B------:R-:W-:Y:S01]  /*5b80*/  BPT.TRAP 0x1 ;  /* 0x000000040000795c */ /* 0x000fe20000300000 */
.L_x_4269:
[----:B-1----:R-:W-:Y:S05]  /*5b90*/  @P3 BRA `(.L_x_4270) ;  /* 0x0000000000083947 */ /* 0x002fea0003800000 */
[----:B------:R-:W1:Y:S02]  /*5ba0*/  SYNCS.PHASECHK.TRANS64.TRYWAIT P3, [UR5+0x38830], R4 ;  /* 0x03883004ff0075a7 */ /* 0x000e640008060145 */
[----:B-1----:R-:W-:Y:S05]  /*5bb0*/  @!P3 BRA `(.L_x_4271) ;  /* 0x000000e400a4b947 */ /* 0x002fea0003800000 */
.L_x_4270:
        /* <DEDUP_REMOVED lines=28> */
.L_x_4272:
[----:B------:R2:W3:Y:S01]  /*5d80*/  SYNCS.PHASECHK.TRANS64.TRYWAIT P3, [UR5+0x38850], R4 ;  /* 0x03885004ff0075a7 */ /* 0x0004e20008060145 */
[----:B------:R-:W-:Y:S05]  /*5d90*/  @P0 BRA `(.L_x_4273) ;  /* 0x0000000000040947 */ /* 0x000fea0003800000 */
[----:B------:R-:W-:Y:S01]  /*5da0*/  BPT.TRAP 0x1 ;  /* 0x000000040000795c */ /* 0x000fe20000300000 */
.L_x_4273:
[----:B---3--:R-:W-:Y:S05]  /*5db0*/  @P3 BRA `(.L_x_4274) ;  /* 0x0000000000083947 */ /* 0x008fea0003800000 */
[----:B------:R-:W3:Y:S02]  /*5dc0*/  SYNCS.PHASECHK.TRANS64.TRYWAIT P3, [UR5+0x38850], R4 ;  /* 0x03885004ff0075a7 */ /* 0x000ee40008060145 */
[----:B---3--:R-:W-:Y:S05]  /*5dd0*/  @!P3 BRA `(.L_x_4275) ;  /* 0x000000e40034b947 */ /* 0x008fea0003800000 */
.L_x_4274:
[----:B------:R-:W-:Y:S01]  /*5de0*/  UIADD3 UR10, UR37, 0x26400, URZ ;  /* 0x00026400250a7890 */ /* 0x000fe2000fffe03f */
[----:B------:R-:W-:Y:S01]  /*5df0*/  WARPGROUP.ARRIVE ;  /* 0x00000000000079c5 */ /* 0x000fe20000000000 */
[----:B------:R-:W-:-:S05]  /*5e00*/  UIADD3 UR15, UR6, 0x2, URZ ;  /* 0x00000002060f7890 */ /* 0x000fca000fffe03f */
[----:B-1----:R-:W1:Y:S01]  /*5e10*/  S2R R5, SR_TID.X ;  /* 0x0000000000057919 */ /* 0x002e620000002100 */
[----:B------:R-:W-:Y:S02]  /*5e20*/  USHF.R.U32.HI UR10, URZ, 0x4, UR10 ;  /* 0x000000043f0a7899 */ /* 0x000fe4000801160a */
[----:B------:R-:W-:Y:S02]  /*5e30*/  UIADD3 UR11, UR6, 0x6, URZ ;  /* 0x00000006060b7890 */ /* 0x000fe4000fffe03f */
[----:B------:R-:W-:Y:S02]  /*5e40*/  ULOP3.LUT UR18, UR10, 0x3fff, URZ, 0xc0, !UPT ;  /* 0x00003fff0a127892 */ /* 0x000fe4000f8ec03f */
[----:B------:R-:W-:Y:S02]  /*5e50*/  UIADD3 UR14, UR6, 0x4, URZ ;  /* 0x00000004060e7890 */ /* 0x000fe4000fffe03f */
        /* <DEDUP_REMOVED lines=9> */
[----:B------:R-:W-:Y:S01]  /*5ef0*/  UIADD3 UR22, UR10, 0x2, URZ ;  /* 0x000000020a167890 */ /* 0x000fe2000fffe03f */
[----:B------:R-:W-:Y:S01]  /*5f00*/  UMOV UR20, UR15 ;  /* 0x0000000f00147c82 */ /* 0x000fe20008000000 */
[----:B------:R-:W-:Y:S01]  /*5f10*/  UMOV UR21, 0x40000040 ;  /* 0x4000004000157882 */ /* 0x000fe20000000000 */
[----:B------:R-:W-:Y:S01]  /*5f20*/  UMOV UR23, 0x40000040 ;  /* 0x4000004000177882 */ /* 0x000fe20000000000 */
[----:B-1----:R-:W-:-:S05]  /*5f30*/  SHF.R.U32.HI R5, RZ, 0x7, R5 ;  /* 0x00000007ff057819 */ /* 0x002fca0000011605 */
[----:B0-2---:R-:W0:Y:S01]  /*5f40*/  SHFL.IDX PT, R4, R5, RZ, 0x1f ;  /* 0x00001fff05047589 */ /* 0x005e2200000e0000 */
        /* <DEDUP_REMOVED lines=319> */
[----:B------:R-:W3:Y:S08]  /*7340*/  MUFU.TANH R11, R11 ;  /* 0x0000000b000b7308 */ /* 0x000ef00000002400 */
[----:B------:R-:W4:Y:S08]  /*7350*/  MUFU.TANH R12, R12 ;  /* 0x0000000c000c7308 */ /* 0x000f300000002400 */
[----:B------:R-:W5:Y:S01]  /*7360*/  MUFU.TANH R154, R154 ;  /* 0x0000009a009a7308 */ /* 0x000f620000002400 */
[----:B0-----:R-:W-:-:S02]  /*7370*/  FMNMX.FTZ R168, R153, R4, !PT ;  /* 0x0000000499a87209 */ /* 0x001fc40007810000 */
[----:B-1----:R-:W-:-:S05]  /*7380*/  FMNMX.FTZ R153, R9, R8, !PT ;  /* 0x0000000809997209 */ /* 0x002fca0007810000 */
[----:B------:R-:W0:Y:S01]  /*7390*/  MUFU.TANH R155, R155 ;  /* 0x0000009b009b7308 */ /* 0x000e220000002400 */
[----:B------:R-:W1:Y:S01]  /*73a0*/  SHFL.BFLY PT, R169, R168, 0x1, 0x1f ;  /* 0x0c201f00a8a97f89 */ /* 0x000e6200000e0000 */
[----:B--2---:R-:W-:-:S04]  /*73b0*/  FMNMX.FTZ R4, R10, R153, !PT ;  /* 0x000000990a047209 */ /* 0x004fc80007810000 */
[----:B---3--:R-:W-:Y:S02]  /*73c0*/  FMNMX.FTZ R153, R11, R4, !PT ;  /* 0x000000040b997209 */ /* 0x008fe40007810000 */
[----:B------:R-:W2:Y:S02]  /*73d0*/  MUFU.TANH R156, R156 ;  /* 0x0000009c009c7308 */ /* 0x000ea40000002400 */
[----:B----4-:R-:W-:-:S04]  /*73e0*/  FMNMX.FTZ R153, R12, R153, !PT ;  /* 0x000000990c997209 */ /* 0x010fc80007810000 */
[----:B-----5:R-:W-:Y:S02]  /*73f0*/  FMNMX.FTZ R14, R154, R153, !PT ;  /* 0x000000999a0e7209 */ /* 0x020fe40007810000 */
[----:B------:R-:W3:Y:S01]  /*7400*/  MUFU.TANH R160, R160 ;  /* 0x000000a000a07308 */ /* 0x000ee20000002400 */
[----:B------:R-:W-:Y:S01]  /*7410*/  FMUL.FTZ R153, R183, UR10 ;  /* 0x0000000ab7997c20 */ /* 0x000fe20008410000 */
[----:B------:R-:W-:-:S06]  /*7420*/  ULEA UR10, UR36, UR7, 0xc ;  /* 0x00000007240a7291 */ /* 0x000fcc000f8e603f */
[----:B------:R-:W4:Y:S01]  /*7430*/  MUFU.TANH R162, R162 ;  /* 0x000000a200a27308 */ /* 0x000f220000002400 */
[----:B------:R-:W-:Y:S01]  /*7440*/  UMOV UR14, UR10 ;  /* 0x0000000a000e7c82 */ /* 0x000fe20008000000 */
[----:B-1----:R-:W-:Y:S02]  /*7450*/  FMNMX.FTZ R4, R168, R169, !PT ;  /* 0x000000a9a8047209 */ /* 0x002fe40007810000 */
[----:B0-----:R-:W-:-:S03]  /*7460*/  FMNMX.FTZ R169, R155, R14, !PT ;  /* 0x0000000e9ba97209 */ /* 0x001fc60007810000 */
[----:B------:R-:W-:Y:S01]  /*7470*/  FADD.FTZ R13, -R4, R13 ;  /* 0x0000000d040d7221 */ /* 0x000fe20000010100 */
[----:B------:R-:W0:Y:S01]  /*7480*/  MUFU.TANH R163, R163 ;  /* 0x000000a300a37308 */ /* 0x000e220000002400 */
[----:B--2---:R-:W-:Y:S01]  /*7490*/  FMNMX.FTZ R169, R156, R169, !PT ;  /* 0x000000a99ca97209 */ /* 0x004fe20007810000 */
[----:B------:R-:W-:Y:S01]  /*74a0*/  FMUL.FTZ R182, R4, UR11 ;  /* 0x0000000b04b67c20 */ /* 0x000fe20008410000 */
[----:B------:R-:W-:Y:S02]  /*74b0*/  FMUL.FTZ R14, R13, UR11 ;  /* 0x0000000b0d0e7c20 */ /* 0x000fe40008410000 */
[----:B---3--:R-:W-:Y:S01]  /*74c0*/  FMNMX.FTZ R169, R160, R169, !PT ;  /* 0x000000a9a0a97209 */ /* 0x008fe20007810000 */
[--C-:B------:R-:W-:Y:S01]  /*74d0*/  FFMA.FTZ R13, R20, UR11, -R182.reuse ;  /* 0x0000000b140d7c23 */ /* 0x100fe200080108b6 */
[--C-:B------:R-:W-:Y:S01]  /*74e0*/  FFMA.FTZ R171, R21, UR11, -R182.reuse ;  /* 0x0000000b15ab7c23 */ /* 0x100fe200080108b6 */
[----:B------:R-:W1:Y:S01]  /*74f0*/  MUFU.TANH R166, R166 ;  /* 0x000000a600a67308 */ /* 0x000e620000002400 */
[----:B----4-:R-:W-:Y:S01]  /*7500*/  FMNMX.FTZ R168, R162, R169, !PT ;  /* 0x000000a9a2a87209 */ /* 0x010fe20007810000 */
[--C-:B------:R-:W-:Y:S01]  /*7510*/  FFMA.FTZ R21, R157, UR11, -R182.reuse ;  /* 0x0000000b9d157c23 */ /* 0x100fe200080108b6 */
[--C-:B------:R-:W-:Y:S01]  /*7520*/  FFMA.FTZ R170, R158, UR11, -R182.reuse ;  /* 0x0000000b9eaa7c23 */ /* 0x100fe200080108b6 */
[--C-:B------:R-:W-:Y:S01]  /*7530*/  FFMA.FTZ R178, R177, UR11, -R182.reuse ;  /* 0x0000000bb1b27c23 */ /* 0x100fe200080108b6 */
[--C-:B------:R-:W-:Y:S01]  /*7540*/  FFMA.FTZ R15, R15, UR11, -R182.reuse ;  /* 0x0000000b0f0f7c23 */ /* 0x100fe200080108b6 */
[--C-:B------:R-:W-:Y:S01]  /*7550*/  FFMA.FTZ R172, R161, UR11, -R182.reuse ;  /* 0x0000000ba1ac7c23 */ /* 0x100fe200080108b6 */
[--C-:B------:R-:W-:Y:S01]  /*7560*/  FFMA.FTZ R164, R164, UR11, -R182.reuse ;  /* 0x0000000ba4a47c23 */ /* 0x100fe200080108b6 */
[----:B------:R-:W2:Y:S01]  /*7570*/  MUFU.TANH R167, R167 ;  /* 0x000000a700a77308 */ /* 0x000ea20000002400 */
[----:B0-----:R-:W-:Y:S01]  /*7580*/  FMNMX.FTZ R169, R163, R168, !PT ;  /* 0x000000a8a3a97209 */ /* 0x001fe20007810000 */
[--C-:B------:R-:W-:Y:S01]  /*7590*/  FFMA.FTZ R173, R207, UR11, -R182.reuse ;  /* 0x0000000bcfad7c23 */ /* 0x100fe200080108b6 */
[--C-:B------:R-:W-:Y:S01]  /*75a0*/  FFMA.FTZ R176, R208, UR11, -R182.reuse ;  /* 0x0000000bd0b07c23 */ /* 0x100fe200080108b6 */
[--C-:B------:R-:W-:Y:S01]  /*75b0*/  FFMA.FTZ R175, R209, UR11, -R182.reuse ;  /* 0x0000000bd1af7c23 */ /* 0x100fe200080108b6 */
[----:B------:R-:W-:-:S03]  /*75c0*/  FFMA.FTZ R177, R210, UR11, -R182 ;  /* 0x0000000bd2b17c23 */ /* 0x000fc600080108b6 */
[----:B------:R-:W0:Y:S01]  /*75d0*/  MUFU.TANH R181, R181 ;  /* 0x000000b500b57308 */ /* 0x000e220000002400 */
[----:B-1----:R-:W-:Y:S01]  /*75e0*/  FMNMX.FTZ R20, R166, R169, !PT ;  /* 0x000000a9a6147209 */ /* 0x002fe20007810000 */
[----:B------:R-:W-:-:S06]  /*75f0*/  FFMA.FTZ R169, R5, UR11, -R182 ;  /* 0x0000000b05a97c23 */ /* 0x000fcc00080108b6 */
[----:B------:R-:W1:Y:S01]  /*7600*/  MUFU.TANH R211, R211 ;  /* 0x000000d300d37308 */ /* 0x000e620000002400 */
[----:B--2---:R-:W-:-:S07]  /*7610*/  FMNMX.FTZ R168, R167, R20, !PT ;  /* 0x00000014a7a87209 */ /* 0x004fce0007810000 */
[----:B------:R-:W2:Y:S01]  /*7620*/  MUFU.TANH R152, R152 ;  /* 0x0000009800987308 */ /* 0x000ea20000002400 */
[----:B0-----:R-:W-:-:S07]  /*7630*/  FMNMX.FTZ R168, R181, R168, !PT ;  /* 0x000000a8b5a87209 */ /* 0x001fce0007810000 */
[----:B------:R-:W0:Y:S01]  /*7640*/  MUFU.TANH R153, R153 ;  /* 0x0000009900997308 */ /* 0x000e220000002400 */
[----:B-1----:R-:W-:-:S07]  /*7650*/  FMNMX.FTZ R5, R211, R168, !PT ;  /* 0x000000a8d3057209 */ /* 0x002fce0007810000 */
[----:B------:R1:W-:Y:S01]  /*7660*/  MUFU.EX2 R20, R169 ;  /* 0x000000a900147308 */ /* 0x0003e20000000800 */
[----:B--2---:R-:W-:-:S07]  /*7670*/  FMNMX.FTZ R168, R152, R5, !PT ;  /* 0x0000000598a87209 */ /* 0x004fce0007810000 */
[----:B------:R-:W2:Y:S01]  /*7680*/  MUFU.EX2 R14, R14 ;  /* 0x0000000e000e7308 */ /* 0x000ea20000000800 */
[----:B0-----:R-:W-:Y:S01]  /*7690*/  FMNMX.FTZ R5, R153, R168, !PT ;  /* 0x000000a899057209 */ /* 0x001fe20007810000 */
[----:B-1----:R-:W-:-:S04]  /*76a0*/  FFMA.FTZ R169, R159, UR11, -R182 ;  /* 0x0000000b9fa97c23 */ /* 0x002fc800080108b6 */
[----:B------:R-:W0:Y:S02]  /*76b0*/  SHFL.BFLY PT, R174, R5, 0x2, 0x1f ;  /* 0x0c401f0005ae7f89 */ /* 0x000e2400000e0000 */
[----:B------:R-:W1:Y:S08]  /*76c0*/  MUFU.EX2 R13, R13 ;  /* 0x0000000d000d7308 */ /* 0x000e700000000800 */
[----:B------:R-:W-:Y:S01]  /*76d0*/  MUFU.EX2 R15, R15 ;  /* 0x0000000f000f7308 */ /* 0x000fe20000000800 */
        /* <DEDUP_REMOVED lines=12> */
[----:B------:R-:W-:Y:S01]  /*77a0*/  FMUL.FTZ R45, R45, R14 ;  /* 0x0000000e2d2d7220 */ /* 0x000fe20000410000 */
[----:B0-----:R-:W-:Y:S01]  /*77b0*/  FMNMX.FTZ R157, R5, R174, !PT ;  /* 0x000000ae059d7209 */ /* 0x001fe20007810000 */
[--C-:B------:R-:W-:Y:S01]  /*77c0*/  FFMA.FTZ R174, R165, UR11, -R182.reuse ;  /* 0x0000000ba5ae7c23 */ /* 0x100fe200080108b6 */
[----:B------:R-:W-:Y:S01]  /*77d0*/  FFMA.FTZ R182, R180, UR11, -R182 ;  /* 0x0000000bb4b67c23 */ /* 0x000fe200080108b6 */
[----:B------:R-:W-:Y:S01]  /*77e0*/  MUFU.EX2 R21, R21 ;  /* 0x0000001500157308 */ /* 0x000fe20000000800 */
[-C--:B------:R-:W-:Y:S01]  /*77f0*/  FMUL.FTZ R48, R48, R14.reuse ;  /* 0x0000000e30307220 */ /* 0x080fe20000410000 */
[----:B------:R-:W0:Y:S01]  /*7800*/  SHFL.BFLY PT, R158, R157, 0x1, 0x1f ;  /* 0x0c201f009d9e7f89 */ /* 0x000e2200000e0000 */
        /* <DEDUP_REMOVED lines=23> */
[----:B0-----:R-:W-:Y:S01]  /*7980*/  FMNMX.FTZ R5, R157, R158, !PT ;  /* 0x0000009e9d057209 */ /* 0x001fe20007810000 */
[-C--:B------:R-:W-:Y:S01]  /*7990*/  FMUL.FTZ R89, R89, R14.reuse ;  /* 0x0000000e59597220 */ /* 0x080fe20000410000 */
[-C--:B------:R-:W-:Y:S01]  /*79a0*/  FMUL.FTZ R92, R92, R14.reuse ;  /* 0x0000000e5c5c7220 */ /* 0x080fe20000410000 */
[-C--:B------:R-:W-:Y:S01]  /*79b0*/  FMUL.FTZ R93, R93, R14.reuse ;  /* 0x0000000e5d5d7220 */ /* 0x080fe20000410000 */
[-C--:B------:R-:W-:Y:S01]  /*79c0*/  FMUL.FTZ R96, R96, R14.reuse ;  /* 0x0000000e60607220 */ /* 0x080fe20000410000 */
[----:B------:R-:W-:Y:S01]  /*79d0*/  FADD.FTZ R157, -R5, R8 ;  /* 0x00000008059d7221 */ /* 0x000fe20000010100 */
[----:B------:R-:W-:Y:S01]  /*79e0*/  MUFU.EX2 R171, R164 ;  /* 0x000000a400ab7308 */ /* 0x000fe20000000800 */
[-C--:B------:R-:W-:Y:S01]  /*79f0*/  FMUL.FTZ R97, R97, R14.reuse ;  /* 0x0000000e61617220 */ /* 0x080fe20000410000 */
[-C--:B------:R-:W-:Y:S01]  /*7a00*/  FMUL.FTZ R100, R100, R14.reuse ;  /* 0x0000000e64647220 */ /* 0x080fe20000410000 */
[----:B------:R-:W-:Y:S01]  /*7a10*/  FMUL.FTZ R179, R157, UR11 ;  /* 0x0000000b9db37c20 */ /* 0x000fe20008410000 */
[----:B------:R-:W-:Y:S01]  /*7a20*/  FMUL.FTZ R157, R5, UR11 ;  /* 0x0000000b059d7c20 */ /* 0x000fe20008410000 */
[-C--:B------:R-:W-:Y:S01]  /*7a30*/  FMUL.FTZ R101, R101, R14.reuse ;  /* 0x0000000e65657220 */ /* 0x080fe20000410000 */
[-C--:B------:R-:W-:Y:S01]  /*7a40*/  FMUL.FTZ R104, R104, R14.reuse ;  /* 0x0000000e68687220 */ /* 0x080fe20000410000 */
[----:B------:R-:W-:Y:S01]  /*7a50*/  FMUL.FTZ R105, R105, R14 ;  /* 0x0000000e69697220 */ /* 0x000fe20000410000 */
[----:B------:R-:W-:Y:S01]  /*7a60*/  FFMA.FTZ R183, R155, UR11, -R157 ;  /* 0x0000000b9bb77c23 */ /* 0x000fe2000801089d */
[----:B------:R-:W-:Y:S01]  /*7a70*/  IMAD.MOV R155, RZ, RZ, -R19 ;  /* 0x000000ffff9b7224 */ /* 0x000fe200078e0a13 */
[----:B------:R-:W0:Y:S01]  /*7a80*/  MUFU.EX2 R179, R179 ;  /* 0x000000b300b37308 */ /* 0x000e220000000800 */
[--C-:B------:R-:W-:Y:S01]  /*7a90*/  FFMA.FTZ R180, R9, UR11, -R157.reuse ;  /* 0x0000000b09b47c23 */ /* 0x100fe2000801089d */
[--C-:B------:R-:W-:Y:S01]  /*7aa0*/  FFMA.FTZ R212, R211, UR11, -R157.reuse ;  /* 0x0000000bd3d47c23 */ /* 0x100fe2000801089d */
[----:B------:R-:W-:Y:S01]  /*7ab0*/  FFMA.FTZ R9, R10, UR11, -R157 ;  /* 0x0000000b0a097c23 */ /* 0x000fe2000801089d */
[----:B------:R-:W-:Y:S01]  /*7ac0*/  ISETP.NE.AND P3, PT, R18, R155, PT ;  /* 0x0000009b1200720c */ /* 0x000fe20003f65270 */
[----:B------:R-:W-:-:S02]  /*7ad0*/  IMAD.U32 R211, RZ, RZ, UR5 ;  /* 0x00000005ffd37e24 */ /* 0x000fc4000f8e00ff */
[--C-:B------:R-:W-:Y:S01]  /*7ae0*/  FFMA.FTZ R10, R11, UR11, -R157.reuse ;  /* 0x0000000b0b0a7c23 */ /* 0x100fe2000801089d */
[--C-:B------:R-:W-:Y:S01]  /*7af0*/  FFMA.FTZ R11, R12, UR11, -R157.reuse ;  /* 0x0000000b0c0b7c23 */ /* 0x100fe2000801089d */
[----:B------:R2:W-:Y:S01]  /*7b00*/  MUFU.EX2 R8, R182 ;  /* 0x000000b600087308 */ /* 0x0005e20000000800 */
[--C-:B------:R-:W-:Y:S01]  /*7b10*/  FFMA.FTZ R12, R154, UR11, -R157.reuse ;  /* 0x0000000b9a0c7c23 */ /* 0x100fe2000801089d */
[----:B------:R-:W-:Y:S02]  /*7b20*/  @!P1 VIADD R154, R211, 0x38840 ;  /* 0x00038840d39a9836 */ /* 0x000fe40000000000 */
[--C-:B------:R-:W-:Y:S01]  /*7b30*/  FFMA.FTZ R207, R160, UR11, -R157.reuse ;  /* 0x0000000ba0cf7c23 */ /* 0x100fe2000801089d */
[--C-:B------:R-:W-:Y:S01]  /*7b40*/  FFMA.FTZ R208, R162, UR11, -R157.reuse ;  /* 0x0000000ba2d07c23 */ /* 0x100fe2000801089d */
[--C-:B------:R-:W-:Y:S01]  /*7b50*/  FFMA.FTZ R209, R163, UR11, -R157.reuse ;  /* 0x0000000ba3d17c23 */ /* 0x100fe2000801089d */
[--C-:B------:R-:W-:Y:S01]  /*7b60*/  FFMA.FTZ R210, R166, UR11, -R157.reuse ;  /* 0x0000000ba6d27c23 */ /* 0x100fe2000801089d */
[----:B------:R-:W-:Y:S01]  /*7b70*/  @!P1 PRMT R154, RZ, 0x654, R154 ;  /* 0x00000654ff9a9816 */ /* 0x000fe2000000009a */
[--C-:B------:R-:W-:Y:S01]  /*7b80*/  FFMA.FTZ R213, R167, UR11, -R157.reuse ;  /* 0x0000000ba7d57c23 */ /* 0x100fe2000801089d */
[--C-:B--2---:R-:W-:Y:S01]  /*7b90*/  FFMA.FTZ R182, R156, UR11, -R157.reuse ;  /* 0x0000000b9cb67c23 */ /* 0x104fe2000801089d */
[----:B------:R-:W-:Y:S01]  /*7ba0*/  IMAD.U32 R156, RZ, RZ, UR24 ;  /* 0x00000018ff9c7e24 */ /* 0x000fe2000f8e00ff */
[----:B------:R2:W-:Y:S01]  /*7bb0*/  @!P1 SYNCS.ARRIVE.TRANS64.RED.A1T0 RZ, [R154+URZ], RZ ;  /* 0x000000ff9aff99a7 */ /* 0x0005e2000810043f */
[--C-:B------:R-:W-:Y:S01]  /*7bc0*/  FFMA.FTZ R181, R181, UR11, -R157.reuse ;  /* 0x0000000bb5b57c23 */ /* 0x100fe2000801089d */
[----:B------:R-:W-:Y:S01]  /*7bd0*/  FFMA.FTZ R214, R152, UR11, -R157 ;  /* 0x0000000b98d67c23 */ /* 0x000fe2000801089d */
[----:B------:R-:W-:-:S02]  /*7be0*/  @!P3 IMAD R155, R156, 0x40, R17 ;  /* 0x000000409c9bb824 */ /* 0x000fc400078e0211 */
[----:B------:R-:W-:Y:S01]  /*7bf0*/  FFMA.FTZ R215, R153, UR11, -R157 ;  /* 0x0000000b99d77c23 */ /* 0x000fe2000801089d */
[----:B------:R-:W-:Y:S01]  /*7c00*/  MUFU.EX2 R180, R180 ;  /* 0x000000b400b47308 */ /* 0x000fe20000000800 */
[----:B-1----:R-:W-:Y:S01]  /*7c10*/  F2FP.BF16.F32.PACK_AB R152, R20, R13 ;  /* 0x0000000d1498723e */ /* 0x002fe200000010ff */
[-C--:B0-----:R-:W-:Y:S01]  /*7c20*/  FMUL.FTZ R26, R26, R179.reuse ;  /* 0x000000b31a1a7220 */ /* 0x081fe20000410000 */
[----:B------:R-:W-:Y:S01]  /*7c30*/  @!P3 LEA R155, R155, UR37, 0x2 ;  /* 0x000000259b9bbc11 */ /* 0x000fe2000f8e10ff */
[----:B------:R-:W-:Y:S01]  /*7c40*/  FMUL.FTZ R27, R27, R179 ;  /* 0x000000b31b1b7220 */ /* 0x000fe20000410000 */
[----:B--2---:R-:W-:Y:S01]  /*7c50*/  F2FP.BF16.F32.PACK_AB R154, R168, R15 ;  /* 0x0000000fa89a723e */ /* 0x004fe200000010ff */
[----:B------:R-:W-:Y:S01]  /*7c60*/  FMUL.FTZ R30, R30, R179 ;  /* 0x000000b31e1e7220 */ /* 0x000fe20000410000 */
[----:B------:R-:W-:Y:S01]  /*7c70*/  F2FP.BF16.F32.PACK_AB R156, R170, R21 ;  /* 0x00000015aa9c723e */ /* 0x000fe200000010ff */
[----:B------:R-:W-:Y:S01]  /*7c80*/  @!P3 STS [R155+0x38400], R14 ;  /* 0x0384000e9b00b388 */ /* 0x000fe20000000800 */
[----:B------:R-:W0:Y:S01]  /*7c90*/  MUFU.EX2 R9, R9 ;  /* 0x0000000900097308 */ /* 0x000e220000000800 */
[----:B------:R-:W-:Y:S01]  /*7ca0*/  F2FP.BF16.F32.PACK_AB R158, R172, R169 ;  /* 0x000000a9ac9e723e */ /* 0x000fe200000010ff */
[-C--:B------:R-:W-:Y:S01]  /*7cb0*/  FMUL.FTZ R31, R31, R179.reuse ;  /* 0x000000b31f1f7220 */ /* 0x080fe20000410000 */
[----:B------:R1:W-:Y:S01]  /*7cc0*/  @!P3 STS [R155+0x38420], R179 ;  /* 0x038420b39b00b388 */ /* 0x0003e20000000800 */
        /* <DEDUP_REMOVED lines=52> */
[----:B------:R-:W0:Y:S01]  /*8010*/  MUFU.EX2 R174, R174 ;  /* 0x000000ae00ae7308 */ /* 0x000e220000000800 */
[-C--:B------:R-:W-:Y:S01]  /*8020*/  FMUL.FTZ R112, R112, R14.reuse ;  /* 0x0000000e70707220 */ /* 0x080fe20000410000 */
[-C--:B------:R-:W-:Y:S01]  /*8030*/  FMUL.FTZ R113, R113, R14.reuse ;  /* 0x0000000e71717220 */ /* 0x080fe20000410000 */
[-C--:B------:R-:W-:Y:S01]  /*8040*/  FMUL.FTZ R114, R114, R179.reuse ;  /* 0x000000b372727220 */ /* 0x080fe20000410000 */
[-C--:B------:R-:W-:Y:S01]  /*8050*/  FMUL.FTZ R115, R115, R179.reuse ;  /* 0x000000b373737220 */ /* 0x080fe20000410000 */
[-C--:B------:R-:W-:Y:S01]  /*8060*/  FMUL.FTZ R116, R116, R14.reuse ;  /* 0x0000000e74747220 */ /* 0x080fe20000410000 */
[----:B------:R-:W-:Y:S01]  /*8070*/  FMUL.FTZ R117, R117, R14 ;  /* 0x0000000e75757220 */ /* 0x000fe20000410000 */
[-C--:B------:R-:W-:Y:S01]  /*8080*/  FMUL.FTZ R118, R118, R179.reuse ;  /* 0x000000b376767220 */ /* 0x080fe20000410000 */
[----:B------:R-:W-:Y:S01]  /*8090*/  MUFU.EX2 R173, R173 ;  /* 0x000000ad00ad7308 */ /* 0x000fe20000000800 */
[----:B-1----:R-:W-:Y:S01]  /*80a0*/  F2FP.BF16.F32.PACK_AB R159, R207, R182 ;  /* 0x000000b6cf9f723e */ /* 0x002fe200000010ff */
[-C--:B------:R-:W-:Y:S01]  /*80b0*/  FMUL.FTZ R119, R119, R179.reuse ;  /* 0x000000b377777220 */ /* 0x080fe20000410000 */
[-C--:B------:R-:W-:Y:S01]  /*80c0*/  FMUL.FTZ R120, R120, R14.reuse ;  /* 0x0000000e78787220 */ /* 0x080fe20000410000 */
[-C--:B------:R-:W-:Y:S01]  /*80d0*/  FMUL.FTZ R121, R121, R14.reuse ;  /* 0x0000000e79797220 */ /* 0x080fe20000410000 */
[-C--:B------:R-:W-:Y:S01]  /*80e0*/  FMUL.FTZ R122, R122, R179.reuse ;  /* 0x000000b37a7a7220 */ /* 0x080fe20000410000 */
[----:B------:R-:W-:Y:S01]  /*80f0*/  FMUL.FTZ R123, R123, R179 ;  /* 0x000000b37b7b7220 */ /* 0x000fe20000410000 */
        /* <DEDUP_REMOVED lines=35> */
[----:B------:R-:W-:Y:S01]  /*8330*/  FMUL.FTZ R151, R151, R179 ;  /* 0x000000b397977220 */ /* 0x000fe20000410000 */
[----:B------:R0:W-:Y:S01]  /*8340*/  STSM.16.M88.4 [R22+0x36400], R152 ;  /* 0x0364009816007844 */ /* 0x0001e20000000200 */
[----:B------:R-:W-:Y:S01]  /*8350*/  FFMA.FTZ R3, R14, R3, R13 ;  /* 0x000000030e037223 */ /* 0x000fe2000001000d */
[----:B------:R-:W-:Y:S01]  /*8360*/  FFMA.FTZ R6, R179, R6, R180 ;  /* 0x00000006b3067223 */ /* 0x000fe200000100b4 */
[----:B------:R-:W-:Y:S01]  /*8370*/  @!P1 VIADD R211, R211, 0x38860 ;  /* 0x00038860d3d39836 */ /* 0x000fe20000000000 */
[----:B------:R0:W-:Y:S01]  /*8380*/  STSM.16.M88.4 [R185], R156 ;  /* 0x0000009cb9007844 */ /* 0x0001e20000000200 */
[----:B------:R-:W-:Y:S01]  /*8390*/  MUFU.EX2 R175, R175 ;  /* 0x000000af00af7308 */ /* 0x000fe20000000800 */
[----:B------:R-:W-:Y:S01]  /*83a0*/  FADD.FTZ R20, R20, R3 ;  /* 0x0000000314147221 */ /* 0x000fe20000010000 */
[----:B------:R-:W-:Y:S01]  /*83b0*/  FADD.FTZ R9, R9, R6 ;  /* 0x0000000609097221 */ /* 0x000fe20000010000 */
[----:B------:R-:W-:Y:S01]  /*83c0*/  @!P1 PRMT R211, RZ, 0x654, R211 ;  /* 0x00000654ffd39816 */ /* 0x000fe200000000d3 */
[----:B------:R-:W-:Y:S01]  /*83d0*/  UMOV UR24, UR36 ;  /* 0x0000002400187c82 */ /* 0x000fe20008000000 */
[----:B------:R-:W-:Y:S01]  /*83e0*/  FADD.FTZ R15, R15, R20 ;  /* 0x000000140f0f7221 */ /* 0x000fe20000010000 */
[----:B------:R-:W-:Y:S01]  /*83f0*/  FADD.FTZ R10, R10, R9 ;  /* 0x000000090a0a7221 */ /* 0x000fe20000010000 */
[----:B------:R-:W-:Y:S01]  /*8400*/  IMAD.MOV.U32 R13, RZ, RZ, R4 ;  /* 0x000000ffff0d7224 */ /* 0x000fe200078e0004 */
[----:B------:R-:W2:Y:S01]  /*8410*/  MUFU.EX2 R178, R178 ;  /* 0x000000b200b27308 */ /* 0x000ea20000000800 */
[----:B-1----:R-:W-:Y:S01]  /*8420*/  F2FP.BF16.F32.PACK_AB R163, R213, R210 ;  /* 0x000000d2d5a3723e */ /* 0x002fe200000010ff */
[----:B------:R-:W-:Y:S01]  /*8430*/  FADD.FTZ R168, R168, R15 ;  /* 0x0000000fa8a87221 */ /* 0x000fe20000010000 */
[----:B------:R-:W-:-:S03]  /*8440*/  FADD.FTZ R11, R11, R10 ;  /* 0x0000000a0b0b7221 */ /* 0x000fc60000010000 */
[----:B------:R0:W-:Y:S01]  /*8450*/  STSM.16.M88.4 [R23], R160 ;  /* 0x000000a017007844 */ /* 0x0001e20000000200 */
[----:B------:R-:W-:Y:S01]  /*8460*/  FADD.FTZ R21, R21, R168 ;  /* 0x000000a815157221 */ /* 0x000fe20000010000 */
[----:B------:R-:W1:Y:S01]  /*8470*/  MUFU.EX2 R177, R177 ;  /* 0x000000b100b17308 */ /* 0x000e620000000800 */
[----:B------:R-:W-:Y:S02]  /*8480*/  FADD.FTZ R12, R12, R11 ;  /* 0x0000000b0c0c7221 */ /* 0x000fe40000010000 */
[----:B------:R-:W-:Y:S02]  /*8490*/  FADD.FTZ R170, R170, R21 ;  /* 0x00000015aaaa7221 */ /* 0x000fe40000010000 */
[----:B------:R-:W-:Y:S02]  /*84a0*/  FADD.FTZ R183, R183, R12 ;  /* 0x0000000cb7b77221 */ /* 0x000fe40000010000 */
[----:B------:R-:W-:Y:S01]  /*84b0*/  FADD.FTZ R169, R169, R170 ;  /* 0x000000aaa9a97221 */ /* 0x000fe20000010000 */
[----:B------:R-:W-:Y:S01]  /*84c0*/  MUFU.EX2 R181, R181 ;  /* 0x000000b500b57308 */ /* 0x000fe20000000800 */
[----:B--2---:R-:W-:Y:S01]  /*84d0*/  F2FP.BF16.F32.PACK_AB R164, R178, R175 ;  /* 0x000000afb2a4723e */ /* 0x004fe200000010ff */
        /* <DEDUP_REMOVED lines=10> */
[----:B------:R-:W1:Y:S02]  /*8580*/  MUFU.EX2 R214, R214 ;  /* 0x000000d600d67308 */ /* 0x000e640000000800 */
[----:B------:R-:W-:Y:S01]  /*8590*/  FADD.FTZ R210, R210, R209 ;  /* 0x000000d1d2d27221 */ /* 0x000fe20000010000 */
[----:B------:R-:W-:-:S03]  /*85a0*/  FADD.FTZ R176, R176, R173 ;  /* 0x000000adb0b07221 */ /* 0x000fc60000010000 */
[----:B------:R-:W-:Y:S01]  /*85b0*/  FADD.FTZ R210, R213, R210 ;  /* 0x000000d2d5d27221 */ /* 0x000fe20000010000 */
[----:B------:R-:W-:Y:S01]  /*85c0*/  FADD.FTZ R175, R175, R176 ;  /* 0x000000b0afaf7221 */ /* 0x000fe20000010000 */
[----:B------:R-:W3:Y:S01]  /*85d0*/  MUFU.EX2 R215, R215 ;  /* 0x000000d700d77308 */ /* 0x000ee20000000800 */
[----:B--2---:R-:W-:Y:S01]  /*85e0*/  F2FP.BF16.F32.PACK_AB R165, R212, R181 ;  /* 0x000000b5d4a5723e */ /* 0x004fe200000010ff */
[----:B------:R-:W-:Y:S01]  /*85f0*/  FADD.FTZ R181, R181, R210 ;  /* 0x000000d2b5b57221 */ /* 0x000fe20000010000 */
[----:B------:R-:W-:-:S03]  /*8600*/  FADD.FTZ R178, R178, R175 ;  /* 0x000000afb2b27221 */ /* 0x000fc60000010000 */
[----:B------:R-:W-:Y:S01]  /*8610*/  FADD.FTZ R181, R212, R181 ;  /* 0x000000b5d4b57221 */ /* 0x000fe20000010000 */
[----:B------:R-:W-:-:S03]  /*8620*/  FADD.FTZ R3, R177, R178 ;  /* 0x000000b2b1037221 */ /* 0x000fc60000010000 */
[----:B-1----:R-:W-:Y:S01]  /*8630*/  FADD.FTZ R6, R214, R181 ;  /* 0x000000b5d6067221 */ /* 0x002fe20000010000 */
[----:B------:R-:W-:Y:S01]  /*8640*/  FADD.FTZ R3, R8, R3 ;  /* 0x0000000308037221 */ /* 0x000fe20000010000 */
[----:B------:R-:W-:Y:S01]  /*8650*/  IMAD.MOV.U32 R8, RZ, RZ, R5 ;  /* 0x000000ffff087224 */ /* 0x000fe200078e0005 */
[C---:B---3--:R-:W-:Y:S01]  /*8660*/  F2FP.BF16.F32.PACK_AB R167, R215.reuse, R214 ;  /* 0x000000d6d7a7723e */ /* 0x048fe200000010ff */
[----:B------:R-:W-:-:S04]  /*8670*/  FADD.FTZ R6, R215, R6 ;  /* 0x00000006d7067221 */ /* 0x000fc80000010000 */
[----:B------:R0:W-:Y:S01]  /*8680*/  STSM.16.M88.4 [R184], R164 ;  /* 0x000000a4b8007844 */ /* 0x0001e20000000200 */
[----:B------:R-:W-:-:S06]  /*8690*/  WARPGROUP.ARRIVE ;  /* 0x00000000000079c5 */ /* 0x000fcc0000000000 */
        /* <DEDUP_REMOVED lines=31> */
.L_x_4267:
[----:B------:R-:W1:Y:S01]  /*8890*/  SHFL.BFLY PT, R0, R3, 0x2, 0x1f ;  /* 0x0c401f0003007f89 */ /* 0x000e6200000e0000 */
[----:B------:R-:W-:Y:S02]  /*88a0*/  IMAD.MOV R13, RZ, RZ, -R19 ;  /* 0x000000ffff0d7224 */ /* 0x000fe400078e0a13 */
[----:B------:R-:W-:Y:S01]  /*88b0*/  IMAD.MOV.U32 R9, RZ, RZ, RZ ;  /* 0x000000ffff097224 */ /* 0x000fe200078e00ff */
[----:B------:R-:W2:Y:S01]  /*88c0*/  SHFL.BFLY PT, R7, R6, 0x2, 0x1f ;  /* 0x0c401f0006077f89 */ /* 0x000ea200000e0000 */
[----:B------:R-:W-:Y:S01]  /*88d0*/  IMAD.U32 R21, RZ, RZ, UR11 ;  /* 0x0000000bff157e24 */ /* 0x000fe2000f8e00ff */
[----:B------:R-:W-:Y:S08]  /*88e0*/  BAR.ARV 0x8, 0x100 ;  /* 0x0204000000007b1d */ /* 0x000ff00000002000 */
[----:B------:R-:W-:Y:S01]  /*88f0*/  BAR.SYNC.DEFER_BLOCKING 0xf, 0x100 ;  /* 0x03c4000000007b1d */ /* 0x000fe20000010000 */
[----:B------:R-:W-:Y:S01]  /*8900*/  ISETP.NE.AND P0, PT, R18, R13, PT ;  /* 0x0000000d1200720c */ /* 0x000fe20003f05270 */
[----:B------:R-:W-:-:S02]  /*8910*/  VIADD R193, R193, 0x1 ;  /* 0x00000001c1c17836 */ /* 0x000fc40000000000 */
[----:B-1----:R-:W-:Y:S01]  /*8920*/  FADD.FTZ R0, R0, R3 ;  /* 0x0000000300007221 */ /* 0x002fe20000010000 */
[----:B------:R-:W-:Y:S02]  /*8930*/  IMAD.MOV.U32 R3, RZ, RZ, -0x800000 ;  /* 0xff800000ff037424 */ /* 0x000fe400078e00ff */
[----:B--2---:R-:W-:Y:S02]  /*8940*/  FADD.FTZ R8, R7, R6 ;  /* 0x0000000607087221 */ /* 0x004fe40000010000 */
[----:B------:R-:W1:Y:S01]  /*8950*/  SHFL.BFLY PT, R11, R0, 0x1, 0x1f ;  /* 0x0c201f00000b7f89 */ /* 0x000e6200000e0000 */
[----:B------:R-:W-:-:S03]  /*8960*/  IMAD.MOV.U32 R6, RZ, RZ, RZ ;  /* 0x000000ffff067224 */ /* 0x000fc600078e00ff */
[----:B------:R-:W2:Y:S01]  /*8970*/  SHFL.BFLY PT, R7, R8, 0x1, 0x1f ;  /* 0x0c201f0008077f89 */ /* 0x000ea200000e0000 */
[----:B-1----:R-:W-:Y:S01]  /*8980*/  FADD.FTZ R11, R0, R11 ;  /* 0x0000000b000b7221 */ /* 0x002fe20000010000 */
[----:B------:R-:W-:Y:S01]  /*8990*/  IMAD.U32 R0, RZ, RZ, UR36 ;  /* 0x00000024ff007e24 */ /* 0x000fe2000f8e00ff */
[----:B------:R-:W-:Y:S01]  /*89a0*/  UIADD3 UR36, UR36, 0x1, URZ ;  /* 0x0000000124247890 */ /* 0x000fe2000fffe03f */
[----:B--2---:R-:W-:Y:S02]  /*89b0*/  FADD.FTZ R7, R8, R7 ;  /* 0x0000000708077221 */ /* 0x004fe40000010000 */
[----:B------:R-:W-:Y:S01]  /*89c0*/  FSETP.NE.FTZ.AND P1, PT, R11, RZ, PT ;  /* 0x000000ff0b00720b */ /* 0x000fe20003f35000 */
[----:B------:R-:W-:Y:S01]  /*89d0*/  @!P0 IMAD R0, R0, 0x40, R17 ;  /* 0x0000004000008824 */ /* 0x000fe200078e0211 */
[----:B------:R-:W-:Y:S01]  /*89e0*/  UISETP.NE.AND UP0, UPT, UR36, 0x2, UPT ;  /* 0x000000022400788c */ /* 0x000fe2000bf05270 */
[----:B------:R-:W-:-:S03]  /*89f0*/  FSETP.NE.FTZ.AND P2, PT, R7, RZ, PT ;  /* 0x000000ff0700720b */ /* 0x000fc60003f55000 */
[----:B------:R-:W-:Y:S01]  /*8a00*/  @!P0 LEA R13, R0, UR37, 0x2 ;  /* 0x00000025000d8c11 */ /* 0x000fe2000f8e10ff */
[----:B------:R-:W-:Y:S01]  /*8a10*/  USEL UR4, URZ, 0x1, UP0 ;  /* 0x000000013f047887 */ /* 0x000fe20008000000 */
[----:B------:R-:W-:Y:S01]  /*8a20*/  IMAD.MOV.U32 R0, RZ, RZ, -0x800000 ;  /* 0xff800000ff007424 */ /* 0x000fe200078e00ff */
[----:B------:R-:W-:-:S04]  /*8a30*/  USEL UR36, UR36, URZ, UP0 ;  /* 0x0000003f24247287 */ /* 0x000fc80008000000 */
[----:B------:R-:W1:Y:S01]  /*8a40*/  @P1 MUFU.RCP R9, R11 ;  /* 0x0000000b00091308 */ /* 0x000e620000001000 */
[----:B------:R-:W-:Y:S01]  /*8a50*/  @P1 FMUL.FTZ R21, R21, 0.69314718246459960938 ;  /* 0x3f31721815151820 */ /* 0x000fe20000410000 */
[----:B------:R-:W-:-:S06]  /*8a60*/  LOP3.LUT R2, R2, UR4, RZ, 0x3c, !PT ;  /* 0x0000000402027c12 */ /* 0x000fcc000f8e3cff */
[----:B------:R-:W2:Y:S08]  /*8a70*/  @P2 MUFU.RCP R6, R7 ;  /* 0x0000000700062308 */ /* 0x000eb00000001000 */
[----:B------:R-:W-:Y:S01]  /*8a80*/  @P2 MUFU.LG2 R7, R7 ;  /* 0x0000000700072308 */ /* 0x000fe20000000c00 */
[-C--:B-1----:R-:W-:Y:S01]  /*8a90*/  FMUL.FTZ R20, R28, R9.reuse ;  /* 0x000000091c147220 */ /* 0x082fe20000410000 */
[----:B------:R1:W-:Y:S01]  /*8aa0*/  @!P0 STS [R13+0x38400], R9 ;  /* 0x038400090d008388 */ /* 0x0003e20000000800 */
[----:B------:R-:W-:Y:S01]  /*8ab0*/  FMUL.FTZ R10, R29, R9 ;  /* 0x000000091d0a7220 */ /* 0x000fe20000410000 */
[----:B------:R-:W-:-:S02]  /*8ac0*/  IMAD.U32 R29, RZ, RZ, UR11 ;  /* 0x0000000bff1d7e24 */ /* 0x000fc4000f8e00ff */
[-C--:B------:R-:W-:Y:S01]  /*8ad0*/  FMUL.FTZ R172, R24, R9.reuse ;  /* 0x0000000918ac7220 */ /* 0x080fe20000410000 */
[-C--:B------:R-:W-:Y:S01]  /*8ae0*/  FMUL.FTZ R8, R25, R9.reuse ;  /* 0x0000000919087220 */ /* 0x080fe20000410000 */
[-C--:B------:R-:W-:Y:S01]  /*8af0*/  FMUL.FTZ R171, R32, R9.reuse ;  /* 0x0000000920ab7220 */ /* 0x080fe20000410000 */
[----:B------:R-:W3:Y:S01]  /*8b00*/  @P1 MUFU.LG2 R28, R11 ;  /* 0x0000000b001c1308 */ /* 0x000ee20000000c00 */
[----:B--2---:R2:W-:Y:S01]  /*8b10*/  @!P0 STS [R13+0x38420], R6 ;  /* 0x038420060d008388 */ /* 0x0045e20000000800 */
        /* <DEDUP_REMOVED lines=60> */
[----:B------:R-:W-:Y:S01]  /*8ee0*/  @P2 FMUL.FTZ R29, R29, 0.69314718246459960938 ;  /* 0x3f3172181d1d2820 */ /* 0x000fe20000410000 */
[----:B---3--:R-:W-:Y:S01]  /*8ef0*/  @P1 FMUL.FTZ R28, R28, 0.69314718246459960938 ;  /* 0x3f3172181c1c1820 */ /* 0x008fe20000410000 */
[----:B------:R-:W-:Y:S01]  /*8f00*/  @P2 FMUL.FTZ R26, R7, 0.69314718246459960938 ;  /* 0x3f317218071a2820 */ /* 0x000fe20000410000 */
[-C--:B------:R-:W-:Y:S01]  /*8f10*/  FMUL.FTZ R11, R30, R6.reuse ;  /* 0x000000061e0b7220 */ /* 0x080fe20000410000 */
[-C--:B--2---:R-:W-:Y:S01]  /*8f20*/  FMUL.FTZ R13, R42, R6.reuse ;  /* 0x000000062a0d7220 */ /* 0x084fe20000410000 */
[-C--:B------:R-:W-:Y:S01]  /*8f30*/  FMUL.FTZ R15, R46, R6.reuse ;  /* 0x000000062e0f7220 */ /* 0x080fe20000410000 */
[-C--:B------:R-:W-:Y:S01]  /*8f40*/  FMUL.FTZ R25, R50, R6.reuse ;  /* 0x0000000632197220 */ /* 0x080fe20000410000 */
[----:B------:R-:W-:Y:S01]  /*8f50*/  PLOP3.LUT P0, PT, PT, PT, PT, 0x8, 0x0 ;  /* 0x000000000000781c */ /* 0x000fe20003f0e170 */
        /* <DEDUP_REMOVED lines=62> */
.L_x_4253:
        /* <DEDUP_REMOVED lines=36> */
[C---:B------:R-:W-:Y:S01]  /*9580*/  IADD3 R173, P1, R122.reuse, 0x20, RZ ;  /* 0x000000207aad7810 */ /* 0x040fe20007f3e0ff */
[----:B------:R-:W-:Y:S01]  /*9590*/  UISETP.NE.AND.EX UP0, UPT, UR9, URZ, UPT, UP0 ;  /* 0x0000003f0900728c */ /* 0x000fe2000bf05300 */
[C---:B------:R-:W-:Y:S02]  /*95a0*/  IADD3 R177, P0, R122.reuse, 0x40, RZ ;  /* 0x000000407ab17810 */ /* 0x040fe40007f1e0ff */
[----:B------:R-:W-:Y:S01]  /*95b0*/  LOP3.LUT R28, R173, 0x380, RZ, 0xc0, !PT ;  /* 0x00000380ad1c7812 */ /* 0x000fe200078ec0ff */
[--C-:B------:R-:W-:Y:S01]  /*95c0*/  IMAD.X R29, RZ, RZ, R123.reuse, P1 ;  /* 0x000000ffff1d7224 */ /* 0x100fe200008e067b */
[----:B------:R-:W-:Y:S01]  /*95d0*/  IADD3 R179, P4, R122, 0x60, RZ ;  /* 0x000000607ab37810 */ /* 0x000fe20007f9e0ff */
[--C-:B------:R-:W-:Y:S01]  /*95e0*/  IMAD.X R33, RZ, RZ, R123.reuse, P0 ;  /* 0x000000ffff217224 */ /* 0x100fe200000e067b */
[----:B------:R-:W-:Y:S01]  /*95f0*/  SHF.R.U64 R28, R28, 0x3, RZ ;  /* 0x000000031c1c7819 */ /* 0x000fe200000012ff */
[----:B------:R-:W-:Y:S01]  /*9600*/  ULDC.64 UR8, c[0x0][0xd00] ;  /* 0x0003400000087ab9 */ /* 0x000fe20000000a00 */
[C---:B------:R-:W-:Y:S01]  /*9610*/  IADD3 R102, P0, R122.reuse, 0x4020, RZ ;  /* 0x000040207a667810 */ /* 0x040fe20007f1e0ff */
[--C-:B------:R-:W-:Y:S01]  /*9620*/  IMAD.X R37, RZ, RZ, R123.reuse, P4 ;  /* 0x000000ffff257224 */ /* 0x100fe200020e067b */
[C---:B------:R-:W-:Y:S01]  /*9630*/  LOP3.LUT R5, R122.reuse, 0x380, RZ, 0xc0, !PT ;  /* 0x000003807a057812 */ /* 0x040fe200078ec0ff */
[----:B------:R-:W-:Y:S01]  /*9640*/  UIMAD.WIDE UR8, UR40, 0x4, UR8 ;  /* 0x00000004280878a5 */ /* 0x000fe2000f8e0208 */
[C---:B------:R-:W-:Y:S01]  /*9650*/  IADD3 R181, P3, R122.reuse, 0x2000, RZ ;  /* 0x000020007ab57810 */ /* 0x040fe20007f7e0ff */
[----:B------:R-:W-:Y:S01]  /*9660*/  IMAD.X R103, RZ, RZ, R123, P0 ;  /* 0x000000ffff677224 */ /* 0x000fe200000e067b */
[----:B------:R-:W-:-:S02]  /*9670*/  IADD3 R183, P6, R122, 0x2020, RZ ;  /* 0x000020207ab77810 */ /* 0x000fc40007fde0ff */
        /* <DEDUP_REMOVED lines=8> */
[----:B------:R-:W-:Y:S01]  /*9700*/  LOP3.LUT R28, R28, R173, RZ, 0x3c, !PT ;  /* 0x000000ad1c1c7212 */ /* 0x000fe200078e3cff */
[----:B------:R-:W-:Y:S01]  /*9710*/  IMAD.X R99, RZ, RZ, R123, P1 ;  /* 0x000000ffff637224 */ /* 0x000fe200008e067b */
[----:B------:R-:W-:-:S02]  /*9720*/  LOP3.LUT R173, R102, 0x380, RZ, 0xc0, !PT ;  /* 0x0000038066ad7812 */ /* 0x000fc400078ec0ff */
[----:B------:R-:W-:Y:S02]  /*9730*/  SHF.R.U64 R5, R5, 0x3, RZ ;  /* 0x0000000305057819 */ /* 0x000fe400000012ff */
[----:B------:R-:W-:Y:S02]  /*9740*/  SHF.R.U64 R32, R32, 0x3, RZ ;  /* 0x0000000320207819 */ /* 0x000fe400000012ff */
        /* <DEDUP_REMOVED lines=9> */
[----:B------:R-:W-:Y:S01]  /*97e0*/  IMAD.X R119, RZ, RZ, R123, P5 ;  /* 0x000000ffff777224 */ /* 0x000fe200028e067b */
[----:B------:R-:W-:-:S02]  /*97f0*/  LOP3.LUT R40, R181, 0x380, RZ, 0xc0, !PT ;  /* 0x00000380b5287812 */ /* 0x000fc400078ec0ff */
[----:B------:R-:W-:Y:S01]  /*9800*/  SHF.R.U64 R173, R173, 0x3, RZ ;  /* 0x00000003adad7819 */ /* 0x000fe200000012ff */
[--C-:B------:R-:W-:Y:S01]  /*9810*/  IMAD.X R21, RZ, RZ, R123.reuse, P1 ;  /* 0x000000ffff157224 */ /* 0x100fe200008e067b */
[----:B------:R-:W-:Y:S02]  /*9820*/  LOP3.LUT R36, R179, 0x380, RZ, 0xc0, !PT ;  /* 0x00000380b3247812 */ /* 0x000fe400078ec0ff */
[----:B------:R-:W-:Y:S01]  /*9830*/  LOP3.LUT R122, R5, R122, RZ, 0x3c, !PT ;  /* 0x0000007a057a7212 */ /* 0x000fe200078e3cff */
[----:B------:R-:W-:Y:S01]  /*9840*/  IMAD.X R5, RZ, RZ, R123, P2 ;  /* 0x000000ffff057224 */ /* 0x000fe200010e067b */
[----:B------:R-:W-:Y:S02]  /*9850*/  LOP3.LUT R32, R32, R177, RZ, 0x3c, !PT ;  /* 0x000000b120207212 */ /* 0x000fe400078e3cff */
[----:B------:R-:W-:Y:S02]  /*9860*/  LOP3.LUT R177, R106, 0x380, RZ, 0xc0, !PT ;  /* 0x000003806ab17812 */ /* 0x000fe400078ec0ff */
[----:B------:R-:W-:-:S02]  /*9870*/  SHF.R.U64 R40, R40, 0x3, RZ ;  /* 0x0000000328287819 */ /* 0x000fc400000012ff */
[----:B------:R-:W-:Y:S02]  /*9880*/  LOP3.LUT R44, R183, 0x380, RZ, 0xc0, !PT ;  /* 0x00000380b72c7812 */ /* 0x000fe400078ec0ff */
[----:B------:R-:W-:Y:S02]  /*9890*/  LOP3.LUT R102, R173, R102, RZ, 0x3c, !PT ;  /* 0x00000066ad667212 */ /* 0x000fe400078e3cff */
[----:B------:R-:W-:Y:S02]  /*98a0*/  LOP3.LUT R27, R4, 0x380, RZ, 0xc0, !PT ;  /* 0x00000380041b7812 */ /* 0x000fe400078ec0ff */
[----:B------:R-:W-:Y:S02]  /*98b0*/  SHF.R.U64 R36, R36, 0x3, RZ ;  /* 0x0000000324247819 */ /* 0x000fe400000012ff */
[----:B------:R-:W-:Y:S02]  /*98c0*/  LOP3.LUT R90, R207, 0x380, RZ, 0xc0, !PT ;  /* 0x00000380cf5a7812 */ /* 0x000fe400078ec0ff */
[----:B------:R-:W-:-:S02]  /*98d0*/  LOP3.LUT R173, R26, 0x380, RZ, 0xc0, !PT ;  /* 0x000003801aad7812 */ /* 0x000fc400078ec0ff */
[----:B------:R-:W-:Y:S02]  /*98e0*/  LOP3.LUT R94, R209, 0x380, RZ, 0xc0, !PT ;  /* 0x00000380d15e7812 */ /* 0x000fe400078ec0ff */
[----:B------:R-:W-:Y:S02]  /*98f0*/  MOV R123, R122 ;  /* 0x0000007a007b7202 */ /* 0x000fe40000000f00 */
[----:B------:R-:W-:Y:S02]  /*9900*/  LOP3.LUT R98, R211, 0x380, RZ, 0xc0, !PT ;  /* 0x00000380d3627812 */ /* 0x000fe400078ec0ff */
[----:B------:R-:W-:Y:S01]  /*9910*/  SHF.R.U64 R177, R177, 0x3, RZ ;  /* 0x00000003b1b17819 */ /* 0x000fe200000012ff */
[----:B------:R0:W-:Y:S01]  /*9920*/  STSM.16.M88.4 [R123], R8 ;  /* 0x000000087b007844 */ /* 0x0001e20000000200 */
[----:B------:R-:W-:Y:S02]  /*9930*/  LOP3.LUT R40, R40, R181, RZ, 0x3c, !PT ;  /* 0x000000b528287212 */ /* 0x000fe400078e3cff */
[----:B------:R-:W-:-:S02]  /*9940*/  SHF.R.U64 R44, R44, 0x3, RZ ;  /* 0x000000032c2c7819 */ /* 0x000fc400000012ff */
[----:B------:R-:W-:Y:S02]  /*9950*/  SHF.R.U64 R27, R27, 0x3, RZ ;  /* 0x000000031b1b7819 */ /* 0x000fe400000012ff */
[----:B------:R-:W-:Y:S02]  /*9960*/  LOP3.LUT R36, R36, R179, RZ, 0x3c, !PT ;  /* 0x000000b324247212 */ /* 0x000fe400078e3cff */
[----:B------:R-:W-:Y:S02]  /*9970*/  SHF.R.U64 R90, R90, 0x3, RZ ;  /* 0x000000035a5a7819 */ /* 0x000fe400000012ff */
[----:B------:R-:W-:Y:S02]  /*9980*/  LOP3.LUT R181, R114, 0x380, RZ, 0xc0, !PT ;  /* 0x0000038072b57812 */ /* 0x000fe400078ec0ff */
[----:B------:R-:W-:Y:S02]  /*9990*/  SHF.R.U64 R173, R173, 0x3, RZ ;  /* 0x00000003adad7819 */ /* 0x000fe400000012ff */
[----:B------:R-:W-:-:S02]  /*99a0*/  SHF.R.U64 R94, R94, 0x3, RZ ;  /* 0x000000035e5e7819 */ /* 0x000fc400000012ff */
[----:B------:R-:W-:Y:S02]  /*99b0*/  LOP3.LUT R179, R110, 0x380, RZ, 0xc0, !PT ;  /* 0x000003806eb37812 */ /* 0x000fe400078ec0ff */
[----:B------:R-:W-:Y:S02]  /*99c0*/  SHF.R.U64 R98, R98, 0x3, RZ ;  /* 0x0000000362627819 */ /* 0x000fe400000012ff */
[----:B------:R-:W-:Y:S02]  /*99d0*/  LOP3.LUT R106, R177, R106, RZ, 0x3c, !PT ;  /* 0x0000006ab16a7212 */ /* 0x000fe400078e3cff */
[----:B------:R-:W-:Y:S02]  /*99e0*/  LOP3.LUT R44, R44, R183, RZ, 0x3c, !PT ;  /* 0x000000b72c2c7212 */ /* 0x000fe400078e3cff */
[----:B------:R-:W-:Y:S02]  /*99f0*/  LOP3.LUT R177, R6, 0x380, RZ, 0xc0, !PT ;  /* 0x0000038006b17812 */ /* 0x000fe400078ec0ff */
[----:B------:R-:W-:-:S02]  /*9a00*/  LOP3.LUT R118, R27, R4, RZ, 0x3c, !PT ;  /* 0x000000041b767212 */ /* 0x000fc400078e3cff */
[----:B------:R-:W-:Y:S02]  /*9a10*/  MOV R122, R28 ;  /* 0x0000001c007a7202 */ /* 0x000fe40000000f00 */
[----:B0-----:R-:W-:Y:S02]  /*9a20*/  F2FP.BF16.F32.PACK_AB R8, R168, R171 ;  /* 0x000000aba808723e */ /* 0x001fe400000010ff */
[----:B------:R-:W-:Y:S02]  /*9a30*/  F2FP.BF16.F32.PACK_AB R9, R35, R34 ;  /* 0x000000222309723e */ /* 0x000fe400000010ff */
[----:B------:R-:W-:Y:S02]  /*9a40*/  F2FP.BF16.F32.PACK_AB R10, R160, R170 ;  /* 0x000000aaa00a723e */ /* 0x000fe400000010ff */
[----:B------:R-:W-:Y:S02]  /*9a50*/  F2FP.BF16.F32.PACK_AB R11, R39, R38 ;  /* 0x00000026270b723e */ /* 0x000fe400000010ff */
[----:B------:R-:W-:-:S02]  /*9a60*/  LOP3.LUT R90, R90, R207, RZ, 0x3c, !PT ;  /* 0x000000cf5a5a7212 */ /* 0x000fc400078e3cff */
[----:B------:R-:W-:Y:S01]  /*9a70*/  SHF.R.U64 R181, R181, 0x3, RZ ;  /* 0x00000003b5b57819 */ /* 0x000fe200000012ff */
[----:B------:R0:W-:Y:S01]  /*9a80*/  STSM.16.M88.4 [R122], R8 ;  /* 0x000000087a007844 */ /* 0x0001e20000000200 */
[----:B------:R-:W-:Y:S02]  /*9a90*/  LOP3.LUT R4, R173, R26, RZ, 0x3c, !PT ;  /* 0x0000001aad047212 */ /* 0x000fe400078e3cff */
[----:B------:R-:W-:Y:S02]  /*9aa0*/  MOV R32, R32 ;  /* 0x0000002000207202 */ /* 0x000fe40000000f00 */
[----:B------:R-:W-:Y:S02]  /*9ab0*/  LOP3.LUT R94, R94, R209, RZ, 0x3c, !PT ;  /* 0x000000d15e5e7212 */ /* 0x000fe400078e3cff */
[----:B------:R-:W-:Y:S01]  /*9ac0*/  SHF.R.U64 R179, R179, 0x3, RZ ;  /* 0x00000003b3b37819 */ /* 0x000fe200000012ff */
[----:B------:R-:W-:Y:S01]  /*9ad0*/  STSM.16.M88.4 [R32], R12 ;  /* 0x0000000c20007844 */ /* 0x000fe20000000200 */
[----:B------:R-:W-:-:S02]  /*9ae0*/  MOV R36, R36 ;  /* 0x0000002400247202 */ /* 0x000fc40000000f00 */
[----:B------:R-:W-:Y:S02]  /*9af0*/  F2FP.BF16.F32.PACK_AB R26, R53, R52 ;  /* 0x00000034351a723e */ /* 0x000fe400000010ff */
[----:B------:R-:W-:Y:S02]  /*9b00*/  F2FP.BF16.F32.PACK_AB R27, R55, R54 ;  /* 0x00000036371b723e */ /* 0x000fe400000010ff */
[----:B------:R-:W-:Y:S01]  /*9b10*/  LOP3.LUT R98, R98, R211, RZ, 0x3c, !PT ;  /* 0x000000d362627212 */ /* 0x000fe200078e3cff */
[----:B0-----:R-:W-:Y:S01]  /*9b20*/  IMAD.U32 R8, RZ, RZ, UR8 ;  /* 0x00000008ff087e24 */ /* 0x001fe2000f8e00ff */
[----:B------:R-:W-:Y:S01]  /*9b30*/  MOV R40, R40 ;  /* 0x0000002800287202 */ /* 0x000fe20000000f00 */
[----:B------:R-:W-:Y:S01]  /*9b40*/  STSM.16.M88.4 [R36], R24 ;  /* 0x0000001824007844 */ /* 0x000fe20000000200 */
[----:B------:R-:W-:Y:S01]  /*9b50*/  SHF.R.U64 R177, R177, 0x3, RZ ;  /* 0x00000003b1b17819 */ /* 0x000fe200000012ff */
[----:B------:R-:W-:Y:S01]  /*9b60*/  IMAD.U32 R9, RZ, RZ, UR9 ;  /* 0x00000009ff097e24 */ /* 0x000fe2000f8e00ff */
[----:B------:R-:W-:Y:S01]  /*9b70*/  MOV R44, R44 ;  /* 0x0000002c002c7202 */ /* 0x000fe20000000f00 */
[----:B------:R-:W-:Y:S01]  /*9b80*/  STSM.16.M88.4 [R40], R56 ;  /* 0x0000003828007844 */ /* 0x000fe20000000200 */
[----:B------:R-:W-:Y:S01]  /*9b90*/  F2FP.BF16.F32.PACK_AB R66, R69, R68 ;  /* 0x000000444542723e */ /* 0x000fe200000010ff */
[----:B------:R-:W-:Y:S01]  /*9ba0*/  ULDC.64 UR8, c[0x0][0xd08] ;  /* 0x0003420000087ab9 */ /* 0x000fe20000000a00 */
[----:B------:R-:W-:-:S02]  /*9bb0*/  F2FP.BF16.F32.PACK_AB R67, R71, R70 ;  /* 0x000000464743723e */ /* 0x000fc400000010ff */
[----:B------:R-:W-:Y:S02]  /*9bc0*/  F2FP.BF16.F32.PACK_AB R73, R75, R74 ;  /* 0x0000004a4b49723e */ /* 0x000fe400000010ff */
[----:B------:R-:W-:Y:S01]  /*9bd0*/  F2FP.BF16.F32.PACK_AB R80, R81, R80 ;  /* 0x000000505150723e */ /* 0x000fe200000010ff */
[----:B------:R-:W-:Y:S01]  /*9be0*/  STSM.16.M88.4 [R44], R64 ;  /* 0x000000402c007844 */ /* 0x000fe20000000200 */
[----:B------:R-:W-:Y:S02]  /*9bf0*/  LOP3.LUT R114, R181, R114, RZ, 0x3c, !PT ;  /* 0x00000072b5727212 */ /* 0x000fe400078e3cff */
[----:B------:R-:W-:Y:S02]  /*9c00*/  MOV R31, R90 ;  /* 0x0000005a001f7202 */ /* 0x000fe40000000f00 */
[----:B------:R-:W-:Y:S02]  /*9c10*/  F2FP.BF16.F32.PACK_AB R74, R77, R76 ;  /* 0x0000004c4d4a723e */ /* 0x000fe400000010ff */
[----:B------:R-:W-:-:S02]  /*9c20*/  F2FP.BF16.F32.PACK_AB R75, R79, R78 ;  /* 0x0000004e4f4b723e */ /* 0x000fc400000010ff */
[----:B------:R-:W-:Y:S02]  /*9c30*/  F2FP.BF16.F32.PACK_AB R81, R83, R82 ;  /* 0x000000525351723e */ /* 0x000fe400000010ff */
[----:B------:R-:W-:Y:S01]  /*9c40*/  LOP3.LUT R110, R179, R110, RZ, 0x3c, !PT ;  /* 0x0000006eb36e7212 */ /* 0x000fe200078e3cff */
[----:B------:R-:W-:Y:S01]  /*9c50*/  STSM.16.M88.4 [R31], R72 ;  /* 0x000000481f007844 */ /* 0x000fe20000000200 */
[----:B------:R-:W-:Y:S02]  /*9c60*/  MOV R94, R94 ;  /* 0x0000005e005e7202 */ /* 0x000fe40000000f00 */
[----:B------:R-:W-:Y:S02]  /*9c70*/  F2FP.BF16.F32.PACK_AB R82, R85, R84 ;  /* 0x000000545552723e */ /* 0x000fe400000010ff */
[----:B------:R-:W-:Y:S02]  /*9c80*/  F2FP.BF16.F32.PACK_AB R83, R87, R86 ;  /* 0x000000565753723e */ /* 0x000fe400000010ff */
[----:B------:R-:W-:-:S02]  /*9c90*/  F2FP.BF16.F32.PACK_AB R88, R89, R88 ;  /* 0x000000585958723e */ /* 0x000fc400000010ff */
[----:B------:R-:W-:Y:S01]  /*9ca0*/  MOV R29, R98 ;  /* 0x00000062001d7202 */ /* 0x000fe20000000f00 */
[----:B------:R-:W-:Y:S01]  /*9cb0*/  STSM.16.M88.4 [R94], R80 ;  /* 0x000000505e007844 */ /* 0x000fe20000000200 */
[----:B------:R-:W-:Y:S02]  /*9cc0*/  F2FP.BF16.F32.PACK_AB R89, R42, R30 ;  /* 0x0000001e2a59723e */ /* 0x000fe400000010ff */
[----:B------:R-:W-:Y:S02]  /*9cd0*/  F2FP.BF16.F32.PACK_AB R90, R93, R92 ;  /* 0x0000005c5d5a723e */ /* 0x000fe400000010ff */
[----:B------:R-:W-:Y:S02]  /*9ce0*/  F2FP.BF16.F32.PACK_AB R91, R48, R46 ;  /* 0x0000002e305b723e */ /* 0x000fe400000010ff */
[----:B------:R-:W-:Y:S02]  /*9cf0*/  F2FP.BF16.F32.PACK_AB R96, R97, R96 ;  /* 0x000000606160723e */ /* 0x000fe400000010ff */
[----:B------:R-:W-:Y:S01]  /*9d00*/  LOP3.LUT R20, R177, R6, RZ, 0x3c, !PT ;  /* 0x00000006b1147212 */ /* 0x000fe200078e3cff */
[----:B------:R-:W-:Y:S01]  /*9d10*/  STSM.16.M88.4 [R29], R88 ;  /* 0x000000581d007844 */ /* 0x000fe20000000200 */
[----:B------:R-:W-:-:S02]  /*9d20*/  MOV R102, R102 ;  /* 0x0000006600667202 */ /* 0x000fc40000000f00 */
[----:B------:R-:W-:Y:S02]  /*9d30*/  MOV R28, R106 ;  /* 0x0000006a001c7202 */ /* 0x000fe40000000f00 */
[----:B------:R-:W-:Y:S02]  /*9d40*/  F2FP.BF16.F32.PACK_AB R97, R153, R50 ;  /* 0x000000329961723e */ /* 0x000fe400000010ff */
        /* <DEDUP_REMOVED lines=8> */
[----:B------:R-:W-:Y:S02]  /*9dd0*/  F2FP.BF16.F32.PACK_AB R112, R113, R112 ;  /* 0x000000707170723e */ /* 0x000fe400000010ff */
[----:B------:R-:W-:Y:S01]  /*9de0*/  MOV R110, R110 ;  /* 0x0000006e006e7202 */ /* 0x000fe20000000f00 */
[----:B------:R-:W-:Y:S01]  /*9df0*/  STSM.16.M88.4 [R28], R104 ;  /* 0x000000681c007844 */ /* 0x000fe20000000200 */
[----:B------:R-:W-:Y:S02]  /*9e00*/  F2FP.BF16.F32.PACK_AB R113, R163, R162 ;  /* 0x000000a2a371723e */ /* 0x000fe400000010ff */
        /* <DEDUP_REMOVED lines=8> */
[----:B------:R-:W-:Y:S02]  /*9e90*/  F2FP.BF16.F32.PACK_AB R129, R131, R130 ;  /* 0x000000828381723e */ /* 0x000fe400000010ff */
[----:B------:R-:W-:Y:S01]  /*9ea0*/  F2FP.BF16.F32.PACK_AB R136, R137, R136 ;  /* 0x000000888988723e */ /* 0x000fe200000010ff */
[----:B------:R-:W-:Y:S01]  /*9eb0*/  STSM.16.M88.4 [R6], R120 ;  /* 0x0000007806007844 */ /* 0x000fe20000000200 */
[----:B------:R-:W-:Y:S02]  /*9ec0*/  MOV R118, R118 ;  /* 0x0000007600767202 */ /* 0x000fe40000000f00 */
[----:B------:R-:W-:Y:S02]  /*9ed0*/  F2FP.BF16.F32.PACK_AB R130, R133, R132 ;  /* 0x000000848582723e */ /* 0x000fe400000010ff */
[----:B------:R-:W-:Y:S02]  /*9ee0*/  F2FP.BF16.F32.PACK_AB R131, R135, R134 ;  /* 0x000000868783723e */ /* 0x000fe400000010ff */
[----:B------:R-:W-:-:S02]  /*9ef0*/  F2FP.BF16.F32.PACK_AB R137, R139, R138 ;  /* 0x0000008a8b89723e */ /* 0x000fc400000010ff */
[----:B------:R-:W-:Y:S01]  /*9f00*/  F2FP.BF16.F32.PACK_AB R144, R145, R144 ;  /* 0x000000909190723e */ /* 0x000fe200000010ff */
[----:B------:R-:W-:Y:S01]  /*9f10*/  STSM.16.M88.4 [R118], R128 ;  /* 0x0000008076007844 */ /* 0x000fe20000000200 */
[----:B------:R-:W-:Y:S02]  /*9f20*/  MOV R4, R4 ;  /* 0x0000000400047202 */ /* 0x000fe40000000f00 */
[----:B------:R-:W-:Y:S02]  /*9f30*/  F2FP.BF16.F32.PACK_AB R138, R141, R140 ;  /* 0x0000008c8d8a723e */ /* 0x000fe400000010ff */
[----:B------:R-:W-:Y:S02]  /*9f40*/  F2FP.BF16.F32.PACK_AB R139, R143, R142 ;  /* 0x0000008e8f8b723e */ /* 0x000fe400000010ff */
[----:B------:R-:W-:Y:S02]  /*9f50*/  F2FP.BF16.F32.PACK_AB R145, R147, R146 ;  /* 0x000000929391723e */ /* 0x000fe400000010ff */
[----:B------:R-:W-:Y:S01]  /*9f60*/  MOV R20, R20 ;  /* 0x0000001400147202 */ /* 0x000fe20000000f00 */
[----:B------:R0:W-:Y:S01]  /*9f70*/  STSM.16.M88.4 [R4], R136 ;  /* 0x0000008804007844 */ /* 0x0001e20000000200 */
[----:B------:R-:W-:-:S02]  /*9f80*/  F2FP.BF16.F32.PACK_AB R146, R149, R148 ;  /* 0x000000949592723e */ /* 0x000fc400000010ff */
[----:B------:R-:W-:Y:S01]  /*9f90*/  F2FP.BF16.F32.PACK_AB R147, R151, R150 ;  /* 0x000000969793723e */ /* 0x000fe200000010ff */
[----:B------:R-:W-:Y:S01]  /*9fa0*/  UISETP.NE.U32.AND UP1, UPT, UR8, URZ, UPT ;  /* 0x0000003f0800728c */ /* 0x000fe2000bf25070 */
[----:B------:R-:W-:-:S03]  /*9fb0*/  PLOP3.LUT P0, PT, PT, PT, UP0, 0x80, 0x0 ;  /* 0x000000000000781c */ /* 0x000fc60003f0f008 */
[----:B------:R1:W-:Y:S01]  /*9fc0*/  STSM.16.M88.4 [R20], R144 ;  /* 0x0000009014007844 */ /* 0x0003e20000000200 */
[----:B------:R-:W-:Y:S01]  /*9fd0*/  BAR.SYNC.DEFER_BLOCKING 0x1, 0x100 ;  /* 0x0044000000007b1d */ /* 0x000fe20000010000 */
[----:B------:R-:W-:Y:S01]  /*9fe0*/  UISETP.NE.AND.EX UP1, UPT, UR9, URZ, UPT, UP1 ;  /* 0x0000003f0900728c */ /* 0x000fe2000bf25310 */
[----:B------:R-:W-:-:S05]  /*9ff0*/  IMAD R11, R192, 0x40, R16 ;  /* 0x00000040c00b7824 */ /* 0x000fca00078e0210 */
[----:B------:R-:W-:-:S05]  /*a000*/  PLOP3.LUT P6, PT, PT, PT, UP1, 0x80, 0x0 ;  /* 0x000000000000781c */ /* 0x000fca0003fcf018 */
[----:B------:R-:W-:-:S04]  /*a010*/  @UP1 ULEA UR8, UP2, UR40, UR8, 0x2 ;  /* 0x0000000828081291 */ /* 0x000fc8000f84103f */
[----:B------:R-:W-:Y:S01]  /*a020*/  @UP1 ULEA.HI.X UR9, UR40, UR9, UR41, 0x2, UP2 ;  /* 0x0000000928091291 */ /* 0x000fe200090f1429 */
[----:B------:R-:W-:Y:S01]  /*a030*/  ULDC UR4, c[0x0][0xb88] ;  /* 0x0002e20000047ab9 */ /* 0x000fe20000000800 */
[----:B------:R-:W-:-:S04]  /*a040*/  IMAD.WIDE R174, R11, 0x2, R174 ;  /* 0x000000020bae7825 */ /* 0x000fc800078e02ae */
[----:B0-----:R-:W-:Y:S01]  /*a050*/  IMAD.U32 R4, RZ, RZ, UR4 ;  /* 0x00000004ff047e24 */ /* 0x001fe2000f8e00ff */
        /* <DEDUP_REMOVED lines=12> */
[----:B------:R-:W-:Y:S02]  /*a120*/  LOP3.LUT R24, R25, 0x380, RZ, 0xc0, !PT ;  /* 0x0000038019187812 */ /* 0x000fe400078ec0ff */
        /* <DEDUP_REMOVED lines=18> */
[----:B-1----:R-:W-:-:S14]  /*a250*/  @P6 BRA `(.L_x_4279) ;  /* 0x0000000000106947 */ /* 0x002fdc0003800000 */
[----:B------:R-:W-:Y:S05]  /*a260*/  @!P0 BRA `(.L_x_4279) ;  /* 0x00000000000c8947 */ /* 0x000fea0003800000 */
[----:B------:R-:W2:Y:S04]  /*a270*/  LDG.E R5, desc[UR38][R8.64] ;  /* 0x0000002608057981 */ /* 0x000ea8000c1e1900 */
[----:B-----5:R-:W2:Y:S02]  /*a280*/  LDG.E R4, desc[UR38][R8.64+0x4] ;  /* 0x0000042608047981 */ /* 0x020ea4000c1e1900 */
[----:B--2---:R-:W-:-:S07]  /*a290*/  IMAD.IADD R4, R4, 0x1, -R5 ;  /* 0x0000000104047824 */ /* 0x004fce00078e0a05 */
.L_x_4279:
        /* <DEDUP_REMOVED lines=96> */
[----:B------:R-:W-:Y:S02]  /*a8a0*/  ULDC.64 UR8, c[0x0][0xc50] ;  /* 0x0003140000087ab9 */ /* 0x000fe40000000a00 */
[----:B------:R-:W-:Y:S01]  /*a8b0*/  LEA R6, P0, R8, UR8, 0x2 ;  /* 0x0000000808067c11 */ /* 0x000fe2000f8010ff */
[----:B------:R-:W-:-:S04]  /*a8c0*/  IMAD.IADD R5, R9, 0x1, R5 ;  /* 0x0000000109057824 */ /* 0x000fc800078e0205 */
[----:B------:R-:W-:Y:S01]  /*a8d0*/  SHFL.IDX PT, R10, R6, 0x1, 0x1c1f ;  /* 0x003c1f00060a7f89 */ /* 0x000fe200000e0000 */
[----:B------:R-:W-:Y:S01]  /*a8e0*/  LEA.HI.X R14, R8, UR9, R5, 0x2, P0 ;  /* 0x00000009080e7c11 */ /* 0x000fe200080f1405 */
[----:B------:R-:W-:Y:S02]  /*a8f0*/  IMAD.MOV R5, RZ, RZ, -R19 ;  /* 0x000000ffff057224 */ /* 0x000fe400078e0a13 */
[----:B------:R-:W-:Y:S03]  /*a900*/  SHFL.IDX PT, R8, R6, RZ, 0x1c1f ;  /* 0x001c1fff06087589 */ /* 0x000fe600000e0000 */
[----:B------:R-:W-:Y:S01]  /*a910*/  ISETP.NE.AND P0, PT, R18, R5, PT ;  /* 0x000000051200720c */ /* 0x000fe20003f05270 */
[----:B------:R-:W0:Y:S01]  /*a920*/  SHFL.IDX PT, R9, R14, RZ, 0x1c1f ;  /* 0x001c1fff0e097589 */ /* 0x000e2200000e0000 */
[C---:B------:R-:W-:Y:S02]  /*a930*/  VIADD R5, R21.reuse, 0x8 ;  /* 0x0000000815057836 */ /* 0x040fe40000000000 */
[-C--:B------:R-:W-:Y:S01]  /*a940*/  ISETP.GE.OR P1, PT, R21, R20.reuse, P0 ;  /* 0x000000141500720c */ /* 0x080fe20000726670 */
[----:B------:R-:W1:Y:S02]  /*a950*/  SHFL.IDX PT, R11, R14, 0x1, 0x1c1f ;  /* 0x003c1f000e0b7f89 */ /* 0x000e6400000e0000 */
[----:B------:R-:W-:-:S10]  /*a960*/  ISETP.GE.OR P0, PT, R5, R20, P0 ;  /* 0x000000140500720c */ /* 0x000fd40000706670 */
[----:B0-----:R0:W-:Y:S04]  /*a970*/  @!P1 ST.E desc[UR38][R8.64], R0 ;  /* 0x0000000008009985 */ /* 0x0011e8000c101926 */
[----:B-1----:R0:W-:Y:S02]  /*a980*/  @!P0 ST.E desc[UR38][R10.64], R3 ;  /* 0x000000030a008985 */ /* 0x0021e4000c101926 */
.L_x_4280:
[----:B------:R-:W1:Y:S01]  /*a990*/  LDC R83, c[0x0][0xce8] ;  /* 0x00033a00ff537b82 */ /* 0x000e620000000800 */
[----:B------:R-:W-:Y:S01]  /*a9a0*/  ULDC UR12, c[0x0][0xbc8] ;  /* 0x0002f200000c7ab9 */ /* 0x000fe20000000800 */
[----:B------:R-:W-:Y:S01]  /*a9b0*/  ULDC.64 UR10, c[0x0][0xba0] ;  /* 0x0002e800000a7ab9 */ /* 0x000fe20000000a00 */
[----:B------:R-:W-:Y:S01]  /*a9c0*/  ISETP.GE.AND P0, PT, R190, UR12, PT ;  /* 0x0000000cbe007c0c */ /* 0x000fe2000bf06270 */
[----:B0-----:R0:W5:Y:S03]  /*a9d0*/  LD.E.128 R8, desc[UR38][R174.64] ;  /* 0x00000026ae087980 */ /* 0x001166000c101d00 */
[----:B------:R-:W-:Y:S01]  /*a9e0*/  SEL R3, RZ, 0xffffffff, P0 ;  /* 0xffffffffff037807 */ /* 0x000fe20000000000 */
[----:B------:R-:W5:Y:S01]  /*a9f0*/  LD.E.128 R12, desc[UR38][R12.64] ;  /* 0x000000260c0c7980 */ /* 0x000f62000c101d00 */
[----:B------:R-:W-:Y:S02]  /*aa00*/  ISETP.GE.AND P0, PT, R189, UR12, PT ;  /* 0x0000000cbd007c0c */ /* 0x000fe4000bf06270 */
[----:B------:R-:W-:Y:S01]  /*aa10*/  ISETP.GE.AND P1, PT, R16, UR12, PT ;  /* 0x0000000c10007c0c */ /* 0x000fe2000bf26270 */
[----:B------:R-:W5:Y:S04]  /*aa20*/  LD.E.128 R24, desc[UR38][R24.64] ;  /* 0x0000002618187980 */ /* 0x000f68000c101d00 */
[----:B------:R-:W5:Y:S04]  /*aa30*/  LD.E.128 R28, desc[UR38][R28.64] ;  /* 0x000000261c1c7980 */ /* 0x000f68000c101d00 */
[----:B------:R-:W5:Y:S01]  /*aa40*/  LD.E.128 R32, desc[UR38][R32.64] ;  /* 0x0000002620207980 */ /* 0x000f62000c101d00 */
[----:B-1----:R-:W-:Y:S01]  /*aa50*/  ISETP.NE.AND P2, PT, R83, 0x1, PT ;  /* 0x000000015300780c */ /* 0x002fe20003f45270 */
[----:B------:R-:W-:Y:S01]  /*aa60*/  IMAD.SHL.U32 R5, R3, 0x2, RZ ;  /* 0x0000000203057824 */ /* 0x000fe200078e00ff */
[----:B------:R-:W-:Y:S01]  /*aa70*/  SEL R3, RZ, 0xffffffff, P0 ;  /* 0xffffffffff037807 */ /* 0x000fe20000000000 */
[----:B------:R-:W5:Y:S01]  /*aa80*/  LD.E.128 R36, desc[UR38][R36.64] ;  /* 0x0000002624247980 */ /* 0x000f62000c101d00 */
[----:B------:R-:W-:-:S03]  /*aa90*/  SEL R0, RZ, 0x1, P1 ;  /* 0x00000001ff007807 */ /* 0x000fc60000800000 */
[----:B------:R-:W5:Y:S04]  /*aaa0*/  LD.E.128 R40, desc[UR38][R40.64] ;  /* 0x0000002628287980 */ /* 0x000f68000c101d00 */
[----:B------:R-:W5:Y:S02]  /*aab0*/  LD.E.128 R44, desc[UR38][R44.64] ;  /* 0x000000262c2c7980 */ /* 0x000f64000c101d00 */
[----:B------:R-:W1:Y:S01]  /*aac0*/  @P2 LDC R21, c[0x0][0xcec] ;  /* 0x00033b00ff152b82 */ /* 0x000e620000000800 */
[----:B------:R-:W-:Y:S01]  /*aad0*/  IMAD.SHL.U32 R3, R3, 0x4, RZ ;  /* 0x0000000403037824 */ /* 0x000fe200078e00ff */
[----:B------:R-:W-:Y:S01]  /*aae0*/  LOP3.LUT R0, R5, 0x2, R0, 0xe2, !PT ;  /* 0x0000000205007812 */ /* 0x000fe200078ee200 */
[----:B------:R-:W-:Y:S01]  /*aaf0*/  UIMAD UR7, UR14, UR10, URZ ;  /* 0x0000000a0e0772a4 */ /* 0x000fe2000f8e023f */
[----:B------:R-:W-:Y:S01]  /*ab00*/  ISETP.GE.AND P0, PT, R188, UR12, PT ;  /* 0x0000000cbc007c0c */ /* 0x000fe2000bf06270 */
[----:B------:R-:W5:Y:S03]  /*ab10*/  LD.E.128 R48, desc[UR38][R48.64] ;  /* 0x0000002630307980 */ /* 0x000f66000c101d00 */
[----:B------:R-:W2:Y:S01]  /*ab20*/  @P2 LDC R81, c[0x0][0xcf0] ;  /* 0x00033c00ff512b82 */ /* 0x000ea20000000800 */
[----:B------:R-:W-:Y:S01]  /*ab30*/  LOP3.LUT R3, R3, 0x4, R0, 0xe2, !PT ;  /* 0x0000000403037812 */ /* 0x000fe200078ee200 */
[----:B------:R-:W-:Y:S01]  /*ab40*/  UIMAD.WIDE.U32 UR8, UR4, UR10, URZ ;  /* 0x0000000a040872a5 */ /* 0x000fe2000f8e003f */
[----:B------:R-:W-:Y:S01]  /*ab50*/  SEL R5, RZ, 0xffffffff, P0 ;  /* 0xffffffffff057807 */ /* 0x000fe20000000000 */
[----:B------:R-:W-:Y:S01]  /*ab60*/  UIMAD UR7, UR4, UR11, UR7 ;  /* 0x0000000b040772a4 */ /* 0x000fe2000f8e0207 */
[----:B------:R-:W-:Y:S01]  /*ab70*/  IMAD R0, R191, 0x20, R192 ;  /* 0x00000020bf007824 */ /* 0x000fe200078e02c0 */
[----:B------:R-:W-:Y:S01]  /*ab80*/  ISETP.GE.AND P0, PT, R187, UR12, PT ;  /* 0x0000000cbb007c0c */ /* 0x000fe2000bf06270 */
[----:B------:R-:W-:Y:S01]  /*ab90*/  IMAD.U32 R85, RZ, RZ, UR42 ;  /* 0x0000002aff557e24 */ /* 0x000fe2000f8e00ff */
[----:B------:R-:W-:Y:S01]  /*aba0*/  ULDC.64 UR10, c[0x0][0xbe8] ;  /* 0x0002fa00000a7ab9 */ /* 0x000fe20000000a00 */
[----:B------:R-:W-:Y:S01]  /*abb0*/  UIADD3 UR9, UR9, UR7, URZ ;  /* 0x0000000709097290 */ /* 0x000fe2000fffe03f */
[----:B------:R-:W-:Y:S01]  /*abc0*/  IMAD.SHL.U32 R6, R5, 0x8, RZ ;  /* 0x0000000805067824 */ /* 0x000fe200078e00ff */
[----:B------:R-:W-:Y:S01]  /*abd0*/  UIMAD UR4, UR15, UR10, URZ ;  /* 0x0000000a0f0472a4 */ /* 0x000fe2000f8e023f */
[----:B------:R-:W-:Y:S01]  /*abe0*/  IMAD R82, R85, 0x40, R0 ;  /* 0x0000004055527824 */ /* 0x000fe200078e0200 */
[----:B------:R-:W-:Y:S01]  /*abf0*/  SEL R0, RZ, 0xffffffff, P0 ;  /* 0xffffffffff007807 */ /* 0x000fe20000000000 */
[----:B------:R-:W-:Y:S01]  /*ac00*/  UIMAD.WIDE.U32 UR8, UR43, UR10, UR8 ;  /* 0x0000000a2b0872a5 */ /* 0x000fe2000f8e0008 */
[----:B------:R-:W-:Y:S01]  /*ac10*/  LOP3.LUT R5, R6, 0x8, R3, 0xe2, !PT ;  /* 0x0000000806057812 */ /* 0x000fe200078ee203 */
[----:B------:R-:W-:Y:S01]  /*ac20*/  UIMAD UR4, UR43, UR11, UR4 ;  /* 0x0000000b2b0472a4 */ /* 0x000fe2000f8e0204 */
[----:B------:R-:W5:Y:S01]  /*ac30*/  LD.E.128 R52, desc[UR38][R52.64] ;  /* 0x0000002634347980 */ /* 0x000f62000c101d00 */
[----:B------:R-:W-:Y:S01]  /*ac40*/  IMAD.SHL.U32 R6, R0, 0x10, RZ ;  /* 0x0000001000067824 */ /* 0x000fe200078e00ff */
[----:B------:R-:W-:Y:S01]  /*ac50*/  ULDC.64 UR10, c[0x0][0xbf0] ;  /* 0x0002fc00000a7ab9 */ /* 0x000fe20000000a00 */
[----:B-1----:R-:W-:Y:S01]  /*ac60*/  @P2 IMAD.HI.U32 R0, R82, R21, RZ ;  /* 0x0000001552002227 */ /* 0x002fe200078e00ff */
[----:B------:R-:W-:Y:S01]  /*ac70*/  UIADD3 UR9, UR9, UR4, URZ ;  /* 0x0000000409097290 */ /* 0x000fe2000fffe03f */
[----:B------:R-:W5:Y:S01]  /*ac80*/  LD.E.128 R56, desc[UR38][R56.64] ;  /* 0x0000002638387980 */ /* 0x000f62000c101d00 */
[----:B------:R-:W-:Y:S01]  /*ac90*/  UIMAD UR4, UR41, UR10, URZ ;  /* 0x0000000a290472a4 */ /* 0x000fe2000f8e023f */
[----:B------:R-:W-:Y:S01]  /*aca0*/  IMAD.MOV.U32 R3, RZ, RZ, R82 ;  /* 0x000000ffff037224 */ /* 0x000fe200078e0052 */
[----:B------:R-:W-:Y:S01]  /*acb0*/  UIMAD.WIDE.U32 UR8, UR40, UR10, UR8 ;  /* 0x0000000a280872a5 */ /* 0x000fe2000f8e0008 */
[----:B--2---:R-:W-:Y:S01]  /*acc0*/  @P2 SHF.R.U32.HI R3, RZ, R81, R0 ;  /* 0x00000051ff032219 */ /* 0x004fe20000011600 */
[----:B------:R-:W-:Y:S01]  /*acd0*/  UIMAD UR4, UR40, UR11, UR4 ;  /* 0x0000000b280472a4 */ /* 0x000fe2000f8e0204 */
[----:B------:R-:W-:Y:S01]  /*ace0*/  LOP3.LUT R6, R6, 0x10, R5, 0xe2, !PT ;  /* 0x0000001006067812 */ /* 0x000fe200078ee205 */
[----:B------:R-:W5:Y:S01]  /*acf0*/  LD.E.128 R60, desc[UR38][R60.64] ;  /* 0x000000263c3c7980 */ /* 0x000f62000c101d00 */
[--C-:B------:R-:W-:Y:S01]  /*ad00*/  SHF.R.S32.HI R5, RZ, 0x1f, R3.reuse ;  /* 0x0000001fff057819 */ /* 0x100fe20000011403 */
[----:B------:R-:W-:Y:S01]  /*ad10*/  UIADD3 UR4, UR9, UR4, URZ ;  /* 0x0000000409047290 */ /* 0x000fe2000fffe03f */
[----:B------:R-:W-:Y:S01]  /*ad20*/  ISETP.GE.AND P0, PT, R186, UR12, PT ;  /* 0x0000000cba007c0c */ /* 0x000fe2000bf06270 */
[----:B------:R-:W-:Y:S01]  /*ad30*/  IMAD.U32 R20, RZ, RZ, UR8 ;  /* 0x00000008ff147e24 */ /* 0x000fe2000f8e00ff */
[----:B------:R-:W5:Y:S01]  /*ad40*/  LD.E.128 R64, desc[UR38][R64.64] ;  /* 0x0000002640407980 */ /* 0x000f62000c101d00 */
[----:B------:R-:W-:Y:S01]  /*ad50*/  IMAD.U32 R21, RZ, RZ, UR9 ;  /* 0x00000009ff157e24 */ /* 0x000fe2000f8e00ff */
[----:B------:R-:W-:Y:S01]  /*ad60*/  ULDC.64 UR8, c[0x0][0xbe0] ;  /* 0x0002f80000087ab9 */ /* 0x000fe20000000a00 */
[----:B------:R-:W-:Y:S01]  /*ad70*/  IMAD.MOV R81, RZ, RZ, -R3 ;  /* 0x000000ffff517224 */ /* 0x000fe200078e0a03 */
[----:B------:R-:W-:Y:S01]  /*ad80*/  SEL R0, RZ, 0xffffffff, P0 ;  /* 0xffffffffff007807 */ /* 0x000fe20000000000 */
[----:B------:R-:W-:Y:S01]  /*ad90*/  IMAD R80, R5, UR8, RZ ;  /* 0x0000000805507c24 */ /* 0x000fe2000f8e02ff */
[----:B------:R-:W5:Y:S01]  /*ada0*/  LD.E.128 R68, desc[UR38][R68.64] ;  /* 0x0000002644447980 */ /* 0x000f62000c101d00 */
[----:B------:R-:W-:-:S02]  /*adb0*/  IMAD R5, R83, R81, R82 ;  /* 0x0000005153057224 */ /* 0x000fc400078e0252 */
[----:B------:R-:W-:Y:S01]  /*adc0*/  IMAD.U32 R21, RZ, RZ, UR4 ;  /* 0x00000004ff157e24 */ /* 0x000fe2000f8e00ff */
[----:B------:R-:W5:Y:S01]  /*add0*/  LD.E.128 R76, desc[UR38][R76.64] ;  /* 0x000000264c4c7980 */ /* 0x000f62000c101d00 */
[----:B------:R-:W-:Y:S01]  /*ade0*/  IMAD.SHL.U32 R85, R0, 0x20, RZ ;  /* 0x0000002000557824 */ /* 0x000fe200078e00ff */
[----:B------:R-:W-:Y:S02]  /*adf0*/  SHF.R.S32.HI R0, RZ, 0x1f, R5 ;  /* 0x0000001fff007819 */ /* 0x000fe40000011405 */
[----:B------:R-:W5:Y:S01]  /*ae00*/  LD.E.128 R72, desc[UR38][R72.64] ;  /* 0x0000002648487980 */ /* 0x000f62000c101d00 */
[----:B------:R-:W-:Y:S01]  /*ae10*/  ISETP.GE.AND P0, PT, R196, UR12, PT ;  /* 0x0000000cc4007c0c */ /* 0x000fe2000bf06270 */
[----:B------:R-:W-:Y:S01]  /*ae20*/  IMAD R81, R3, UR9, R80 ;  /* 0x0000000903517c24 */ /* 0x000fe2000f8e0250 */
[----:B------:R-:W-:Y:S01]  /*ae30*/  LOP3.LUT R6, R85, 0x20, R6, 0xe2, !PT ;  /* 0x0000002055067812 */ /* 0x000fe200078ee206 */
[----:B------:R-:W-:Y:S01]  /*ae40*/  @!PT LDS RZ, [RZ] ;  /* 0x00000000fffff984 */ /* 0x000fe20000000800 */
[----:B------:R-:W-:Y:S01]  /*ae50*/  @!PT LDS RZ, [RZ] ;  /* 0x00000000fffff984 */ /* 0x000fe20000000800 */
[----:B------:R-:W-:Y:S01]  /*ae60*/  @!PT LDS RZ, [RZ] ;  /* 0x00000000fffff984 */ /* 0x000fe20000000800 */
[----:B------:R-:W-:Y:S01]  /*ae70*/  @!PT LDS RZ, [RZ] ;  /* 0x00000000fffff984 */ /* 0x000fe20000000800 */
[----:B------:R1:W-:Y:S06]  /*ae80*/  MEMBAR.ALL.CTA ;  /* 0x0000000000007992 */ /* 0x0003ec0000008000 */
[----:B-1----:R-:W1:Y:S01]  /*ae90*/  FENCE.VIEW.ASYNC.S ;  /* 0x00000000000073c6 */ /* 0x002e620000000000 */
[----:B------:R-:W-:Y:S01]  /*aea0*/  IMAD.WIDE.U32 R20, R3, UR8, R20 ;  /* 0x0000000803147c25 */ /* 0x000fe2000f8e0014 */
[----:B------:R-:W-:Y:S01]  /*aeb0*/  ULDC.64 UR8, c[0x0][0xbd8] ;  /* 0x0002f60000087ab9 */ /* 0x000fe20000000a00 */
[----:B------:R-:W-:Y:S01]  /*aec0*/  SEL R3, RZ, 0x40, P0 ;  /* 0x00000040ff037807 */ /* 0x000fe20000000000 */
[----:B------:R-:W-:Y:S01]  /*aed0*/  UIADD3 UR4, UR37, 0x38820, URZ ;  /* 0x0003882025047890 */ /* 0x000fe2000fffe03f */
[----:B------:R-:W-:Y:S01]  /*aee0*/  IMAD.U32 R87, RZ, RZ, UR42 ;  /* 0x0000002aff577e24 */ /* 0x000fe2000f8e00ff */
[----:B------:R-:W-:Y:S01]  /*aef0*/  ISETP.GE.AND P0, PT, R195, UR12, PT ;  /* 0x0000000cc3007c0c */ /* 0x000fe2000bf06270 */
[----:B------:R-:W-:Y:S01]  /*af00*/  IMAD R0, R0, UR8, RZ ;  /* 0x0000000800007c24 */ /* 0x000fe2000f8e02ff */
[----:B------:R-:W-:Y:S01]  /*af10*/  LOP3.LUT R3, R6, R3, RZ, 0xfc, !PT ;  /* 0x0000000306037212 */ /* 0x000fe200078efcff */
[----:B------:R-:W-:Y:S01]  /*af20*/  IMAD.IADD R21, R21, 0x1, R81 ;  /* 0x0000000115157824 */ /* 0x000fe200078e0251 */
[----:B------:R-:W-:Y:S01]  /*af30*/  UPRMT UR4, URZ, 0x654, UR4 ;  /* 0x000006543f047896 */ /* 0x000fe20008000004 */
[----:B-----5:R-:W-:Y:S01]  /*af40*/  IMAD R88, R4, R83, RZ ;  /* 0x0000005304587224 */ /* 0x020fe200078e02ff */
[----:B------:R-:W-:Y:S01]  /*af50*/  BSSY B1, `(.L_x_4281) ;  /* 0x000002e000017945 */ /* 0x000fe20003800000 */
[----:B------:R-:W-:-:S02]  /*af60*/  IMAD R87, R87, 0x40, R192 ;  /* 0x0000004057577824 */ /* 0x000fc400078e02c0 */
[C---:B------:R-:W-:Y:S01]  /*af70*/  IMAD R81, R5.reuse, UR9, R0 ;  /* 0x0000000905517c24 */ /* 0x040fe2000f8e0200 */
[----:B------:R-:W-:Y:S01]  /*af80*/  SEL R0, RZ, 0x80, P0 ;  /* 0x00000080ff007807 */ /* 0x000fe20000000000 */
[----:B------:R-:W-:Y:S01]  /*af90*/  IMAD.WIDE.U32 R4, R5, UR8, R20 ;  /* 0x0000000805047c25 */ /* 0x000fe2000f8e0014 */
[----:B------:R-:W-:Y:S01]  /*afa0*/  ISETP.GE.AND P0, PT, R87, R88, PT ;  /* 0x000000585700720c */ /* 0x000fe20003f06270 */
[----:B------:R-:W-:Y:S01]  /*afb0*/  ULDC.64 UR8, c[0x0][0xb80] ;  /* 0x0002e00000087ab9 */ /* 0x000fe20000000a00 */
[----:B------:R-:W-:Y:S01]  /*afc0*/  LOP3.LUT R0, R3, R0, RZ, 0xfc, !PT ;  /* 0x0000000003007212 */ /* 0x000fe200078efcff */
[----:B------:R-:W-:Y:S01]  /*afd0*/  IMAD.IADD R5, R5, 0x1, R81 ;  /* 0x0000000105057824 */ /* 0x000fe200078e0251 */
[C---:B------:R-:W-:Y:S01]  /*afe0*/  LEA R6, P1, R4.reuse, UR8, 0x1 ;  /* 0x0000000804067c11 */ /* 0x040fe2000f8208ff */
[----:B-1----:R-:W-:Y:S03]  /*aff0*/  SYNCS.ARRIVE.TRANS64.RED.A1T0 RZ, [UR4], RZ ;  /* 0x000000ffffff79a7 */ /* 0x002fe60008100404 */
[----:B------:R-:W-:Y:S01]  /*b000*/  LEA.HI.X R86, R4, UR9, R5, 0x1, P1 ;  /* 0x0000000904567c11 */ /* 0x000fe200088f0c05 */
[----:B------:R0:W1:Y:S04]  /*b010*/  SHFL.IDX PT, R20, R6, RZ, 0x181f ;  /* 0x00181fff06147589 */ /* 0x00006800000e0000 */
[----:B------:R0:W2:Y:S01]  /*b020*/  SHFL.IDX PT, R21, R86, RZ, 0x181f ;  /* 0x00181fff56157589 */ /* 0x0000a200000e0000 */
[----:B------:R-:W-:Y:S05]  /*b030*/  @P0 BRA `(.L_x_4282) ;  /* 0x00000000007c0947 */ /* 0x000fea0003800000 */
[----:B------:R-:W-:Y:S02]  /*b040*/  ISETP.GE.AND P1, PT, R190, UR12, PT ;  /* 0x0000000cbe007c0c */ /* 0x000fe4000bf26270 */
[----:B------:R-:W-:Y:S02]  /*b050*/  ISETP.GE.AND P0, PT, R16, UR12, PT ;  /* 0x0000000c10007c0c */ /* 0x000fe4000bf06270 */
[----:B------:R-:W-:Y:S02]  /*b060*/  ISETP.GE.AND P5, PT, R189, UR12, PT ;  /* 0x0000000cbd007c0c */ /* 0x000fe4000bfa6270 */
[----:B------:R-:W-:-:S07]  /*b070*/  ISETP.GE.AND P3, PT, R188, UR12, PT ;  /* 0x0000000cbc007c0c */ /* 0x000fce000bf66270 */
[-C--:B-1----:R-:W-:Y:S02]  /*b080*/  @!P1 LEA R80, P2, R190, R20.reuse, 0x1 ;  /* 0x00000014be509211 */ /* 0x082fe400078408ff */
        /* <DEDUP_REMOVED lines=26> */
.L_x_4282:
[----:B------:R-:W-:Y:S05]  /*b230*/  BSYNC B1 ;  /* 0x0000000000017941 */ /* 0x000fea0003800000 */
.L_x_4281:
[----:B---3--:R-:W-:Y:S01]  /*b240*/  VIADD R4, R87, 0x20 ;  /* 0x0000002057047836 */ /* 0x008fe20000000000 */
[----:B------:R4:W3:Y:S04]  /*b250*/  SHFL.IDX PT, R9, R86, 0x1, 0x181f ;  /* 0x00381f0056097f89 */ /* 0x0008e800000e0000 */
[----:B------:R-:W-:Y:S01]  /*b260*/  ISETP.GE.AND P0, PT, R4, R88, PT ;  /* 0x000000580400720c */ /* 0x000fe20003f06270 */
[----:B------:R4:W0:-:S12]  /*b270*/  SHFL.IDX PT, R8, R6, 0x1, 0x181f ;  /* 0x00381f0006087f89 */ /* 0x00081800000e0000 */
[----:B----4-:R-:W-:Y:S05]  /*b280*/  @P0 BRA `(.L_x_4283) ;  /* 0x0000001000180947 */ /* 0x010fea0003800000 */
[----:B------:R-:W-:Y:S02]  /*b290*/  ISETP.GE.AND P0, PT, R16, UR12, PT ;  /* 0x0000000c10007c0c */ /* 0x000fe4000bf06270 */
[----:B------:R-:W-:Y:S02]  /*b2a0*/  ISETP.GE.AND P5, PT, R190, UR12, PT ;  /* 0x0000000cbe007c0c */ /* 0x000fe4000bfa6270 */
[----:B------:R-:W-:Y:S02]  /*b2b0*/  ISETP.GE.AND P3, PT, R189, UR12, PT ;  /* 0x0000000cbd007c0c */ /* 0x000fe4000bf66270 */
[----:B------:R-:W-:Y:S02]  /*b2c0*/  ISETP.GE.AND P2, PT, R188, UR12, PT ;  /* 0x0000000cbc007c0c */ /* 0x000fe4000bf46270 */
[----:B------:R-:W-:-:S05]  /*b2d0*/  ISETP.GE.AND P1, PT, R187, UR12, PT ;  /* 0x0000000cbb007c0c */ /* 0x000fca000bf26270 */
[----:B0--3--:R-:W-:Y:S02]  /*b2e0*/  @!P0 IMAD.WIDE R4, R16, 0x2, R8 ;  /* 0x0000000210048825 */ /* 0x009fe400078e0208 */
        /* <DEDUP_REMOVED lines=13> */
[-C--:B------:R-:W-:Y:S02]  /*b3c0*/  @!P0 LEA R12, P3, R186, R8.reuse, 0x1 ;  /* 0x00000008ba0c8211 */ /* 0x080fe400078608ff */
        /* <DEDUP_REMOVED lines=9> */
[----:B----4-:R-:W-:-:S04]  /*b460*/  LEA R4, P0, R195, R8, 0x1 ;  /* 0x00000008c3047211 */ /* 0x010fc800078008ff */
[----:B------:R-:W-:-:S05]  /*b470*/  LEA.HI.X R5, R195, R9, R200, 0x1, P0 ;  /* 0x00000009c3057211 */ /* 0x000fca00000f0cc8 */
[----:B------:R0:W-:Y:S01]  /*b480*/  ST.E.128 desc[UR38][R4.64], R72 ;  /* 0x0000004804007985 */ /* 0x0001e2000c101d26 */
[----:B------:R-:W-:Y:S05]  /*b490*/  BRA `(.L_x_4283) ;  /* 0x0000000c00947947 */ /* 0x000fea0003800000 */
.L_x_4278:
        /* <DEDUP_REMOVED lines=33> */
.L_x_4284:
        /* <DEDUP_REMOVED lines=46> */
.L_x_4286:
[----:B------:R-:W-:Y:S05]  /*b990*/  BSYNC B1 ;  /* 0x0000000000017941 */ /* 0x000fea0003800000 */
.L_x_4285:
        /* <DEDUP_REMOVED lines=60> */
[----:B------:R-:W-:Y:S01]  /*bd60*/  LOP3.LUT R10, R15, 0x10, R10, 0xe2, !PT ;  /* 0x000000100f0a7812 */ /* 0x000fe200078ee20a */
[----:B------:R-:W-:-:S02]  /*bd70*/  IMAD.IADD R5, R5, 0x1, R11 ;  /* 0x0000000105057824 */ /* 0x000fc400078e020b */
[----:B------:R-:W-:Y:S02]  /*bd80*/  IMAD R0, R3, UR8, RZ ;  /* 0x0000000803007c24 */ /* 0x000fe4000f8e02ff */
[----:B------:R-:W-:Y:S02]  /*bd90*/  IMAD.U32 R11, RZ, RZ, UR42 ;  /* 0x0000002aff0b7e24 */ /* 0x000fe4000f8e00ff */
[----:B------:R-:W-:Y:S02]  /*bda0*/  IMAD R3, R9, UR9, R0 ;  /* 0x0000000909037c24 */ /* 0x000fe4000f8e0200 */
[----:B------:R-:W-:Y:S02]  /*bdb0*/  IMAD R0, R11, 0x40, R192 ;  /* 0x000000400b007824 */ /* 0x000fe400078e02c0 */
[----:B------:R-:W-:Y:S01]  /*bdc0*/  IMAD.WIDE.U32 R4, R9, UR8, R4 ;  /* 0x0000000809047c25 */ /* 0x000fe2000f8e0004 */
[----:B------:R-:W-:Y:S01]  /*bdd0*/  SEL R9, RZ, 0x40, P0 ;  /* 0x00000040ff097807 */ /* 0x000fe20000000000 */
[----:B------:R-:W-:Y:S01]  /*bde0*/  ULDC.64 UR8, c[0x0][0xb80] ;  /* 0x0002e00000087ab9 */ /* 0x000fe20000000a00 */
[----:B------:R-:W-:Y:S01]  /*bdf0*/  ISETP.GE.AND P0, PT, R0, R27, PT ;  /* 0x0000001b0000720c */ /* 0x000fe20003f06270 */
[----:B------:R-:W-:Y:S01]  /*be00*/  IMAD.SHL.U32 R15, R8, 0x20, RZ ;  /* 0x00000020080f7824 */ /* 0x000fe200078e00ff */
[----:B------:R-:W-:Y:S01]  /*be10*/  LEA R6, P1, R4, UR8, 0x1 ;  /* 0x0000000804067c11 */ /* 0x000fe2000f8208ff */
[----:B------:R-:W-:Y:S01]  /*be20*/  IMAD.IADD R3, R5, 0x1, R3 ;  /* 0x0000000105037824 */ /* 0x000fe200078e0203 */
[----:B------:R-:W-:-:S02]  /*be30*/  SEL R5, RZ, 0x80, P2 ;  /* 0x00000080ff057807 */ /* 0x000fc40001000000 */
[----:B------:R-:W-:Y:S01]  /*be40*/  LOP3.LUT R10, R15, 0x20, R10, 0xe2, !PT ;  /* 0x000000200f0a7812 */ /* 0x000fe200078ee20a */
[----:B------:R0:W1:Y:S01]  /*be50*/  SHFL.IDX PT, R8, R6, RZ, 0x181f ;  /* 0x00181fff06087589 */ /* 0x00006200000e0000 */
[----:B------:R-:W-:Y:S02]  /*be60*/  LEA.HI.X R3, R4, UR9, R3, 0x1, P1 ;  /* 0x0000000904037c11 */ /* 0x000fe400088f0c03 */
[----:B------:R-:W-:-:S03]  /*be70*/  LOP3.LUT R24, R10, R9, RZ, 0xfc, !PT ;  /* 0x000000090a187212 */ /* 0x000fc600078efcff */
[----:B------:R0:W2:Y:S01]  /*be80*/  SHFL.IDX PT, R9, R3, RZ, 0x181f ;  /* 0x00181fff03097589 */ /* 0x0000a200000e0000 */
[----:B------:R-:W-:Y:S01]  /*be90*/  LOP3.LUT R25, R24, R5, RZ, 0xfc, !PT ;  /* 0x0000000518197212 */ /* 0x000fe200078efcff */
[----:B------:R-:W-:Y:S06]  /*bea0*/  @P0 BRA `(.L_x_4288) ;  /* 0x00000000007c0947 */ /* 0x000fec0003800000 */
[----:B------:R-:W-:Y:S02]  /*beb0*/  ISETP.GE.AND P2, PT, R190, UR14, PT ;  /* 0x0000000ebe007c0c */ /* 0x000fe4000bf46270 */
[----:B------:R-:W-:Y:S02]  /*bec0*/  ISETP.GE.AND P1, PT, R16, UR14, PT ;  /* 0x0000000e10007c0c */ /* 0x000fe4000bf26270 */
[----:B------:R-:W-:Y:S02]  /*bed0*/  ISETP.GE.AND P5, PT, R189, UR14, PT ;  /* 0x0000000ebd007c0c */ /* 0x000fe4000bfa6270 */
[----:B------:R-:W-:-:S07]  /*bee0*/  ISETP.GE.AND P3, PT, R188, UR14, PT ;  /* 0x0000000ebc007c0c */ /* 0x000fce000bf66270 */
[-C--:B-1----:R-:W-:Y:S02]  /*bef0*/  @!P2 LEA R10, P0, R190, R8.reuse, 0x1 ;  /* 0x00000008be0aa211 */ /* 0x082fe400078008ff */
        /* <DEDUP_REMOVED lines=26> */
.L_x_4288:
[----:B------:R-:W-:Y:S05]  /*c0a0*/  BSYNC B1 ;  /* 0x0000000000017941 */ /* 0x000fea0003800000 */
.L_x_4287:
[----:B------:R-:W-:Y:S01]  /*c0b0*/  VIADD R0, R0, 0x20 ;  /* 0x0000002000007836 */ /* 0x000fe20000000000 */
[----:B--23--:R2:W3:Y:S04]  /*c0c0*/  SHFL.IDX PT, R9, R3, 0x1, 0x181f ;  /* 0x00381f0003097f89 */ /* 0x00c4e800000e0000 */
        /* <DEDUP_REMOVED lines=8> */
[-C--:B-1----:R-:W-:Y:S02]  /*c150*/  @!P2 LEA R10, P0, R190, R8.reuse, 0x1 ;  /* 0x00000008be0aa211 */ /* 0x082fe400078008ff */
[----:B---3--:R-:W-:Y:S02]  /*c160*/  @!P3 IMAD.WIDE R4, R16, 0x2, R8 ;  /* 0x000000021004b825 */ /* 0x008fe400078e0208 */
        /* <DEDUP_REMOVED lines=24> */
.L_x_4283:
[----:B------:R-:W-:Y:S05]  /*c2f0*/  BSYNC B0 ;  /* 0x0000000000007941 */ /* 0x000fea0003800000 */
.L_x_4277:
[----:B------:R-:W-:Y:S02]  /*c300*/  ULDC UR4, c[0x0][0xd3c] ;  /* 0x00034f0000047ab9 */ /* 0x000fe40000000800 */
[----:B------:R-:W-:-:S13]  /*c310*/  ISETP.GE.AND P0, PT, R7, UR4, PT ;  /* 0x0000000407007c0c */ /* 0x000fda000bf06270 */
[----:B------:R-:W-:Y:S05]  /*c320*/  @!P0 BRA `(.L_x_4289) ;  /* 0xffffff4c00408947 */ /* 0x000fea000383ffff */
[----:B------:R-:W-:Y:S05]  /*c330*/  EXIT ;  /* 0x000000000000794d */ /* 0x000fea0003800000 */
.L_x_4249:
        /* <DEDUP_REMOVED lines=18> */
.L_x_4290:
        /* <DEDUP_REMOVED lines=42> */
.L_x_4296:
        /* <DEDUP_REMOVED lines=12> */
.L_x_4295:
[----:B------:R-:W-:Y:S05]  /*c7c0*/  BSYNC B0 ;  /* 0x0000000000007941 */ /* 0x000fea0003800000 */
.L_x_4294:
        /* <DEDUP_REMOVED lines=22> */
.L_x_4292:
        /* <DEDUP_REMOVED lines=16> */
.L_x_4297:
        /* <DEDUP_REMOVED lines=25> */
.L_x_4293:
[----:B------:R-:W-:Y:S02]  /*cbc0*/  IMAD.MOV.U32 R17, RZ, RZ, RZ ;  /* 0x000000ffff117224 */ /* 0x000fe400078e00ff */
[----:B------:R-:W-:Y:S02]  /*cbd0*/  IMAD.U32 R16, RZ, RZ, UR6 ;  /* 0x00000006ff107e24 */ /* 0x000fe4000f8e00ff */
[----:B------:R-:W-:-:S07]  /*cbe0*/  IMAD.MOV.U32 R18, RZ, RZ, RZ ;  /* 0x000000ffff127224 */ /* 0x000fce00078e00ff */
.L_x_4298:
[----:B------:R-:W-:-:S13]  /*cbf0*/  ISETP.NE.AND P0, PT, R5, RZ, PT ;  /* 0x000000ff0500720c */ /* 0x000fda0003f05270 */
[----:B------:R-:W0:Y:S01]  /*cc00*/  @!P0 S2R R3, SR_CgaCtaId ;  /* 0x0000000000038919 */ /* 0x000e220000008800 */
[----:B------:R-:W-:-:S04]  /*cc10*/  @!P0 MOV R0, 0x400 ;  /* 0x0000040000008802 */ /* 0x000fc80000000f00 */
[----:B0-----:R-:W-:-:S05]  /*cc20*/  @!P0 LEA R0, R3, R0, 0x18 ;  /* 0x0000000003008211 */ /* 0x001fca00078ec0ff */
[----:B------:R0:W-:Y:S01]  /*cc30*/  @!P0 STS.128 [R0+0x388d0], R16 ;  /* 0x0388d01000008388 */ /* 0x0001e20000000c00 */
[----:B------:R-:W-:Y:S06]  /*cc40*/  BAR.ARV 0x5, 0x180 ;  /* 0x0146000000007b1d */ /* 0x000fec0000002000 */
.L_x_4291:
        /* <DEDUP_REMOVED lines=29> */
[----:B------:R-:W-:Y:S01]  /*ce20*/  STL [R1+0x5c], RZ ;  /* 0x00005cff01007387 */ /* 0x000fe20000100800 */
[----:B0-----:R-:W-:-:S03]  /*ce30*/  LOP3.LUT R4, R0, 0x40, RZ, 0xfc, !PT ;  /* 0x0000004000047812 */ /* 0x001fc600078efcff */
[----:B------:R0:W-:Y:S01]  /*ce40*/  STL [R1+0x18], R2 ;  /* 0x0000180201007387 */ /* 0x0001e20000100800 */
[C---:B------:R-:W-:Y:S02]  /*ce50*/  LOP3.LUT R4, R0.reuse, 0x100, RZ, 0xfc, !PT ;  /* 0x0000010000047812 */ /* 0x040fe400078efcff */
[C---:B-1----:R-:W-:Y:S01]  /*ce60*/  LOP3.LUT R3, R0.reuse, 0x80, RZ, 0xfc, !PT ;  /* 0x0000008000037812 */ /* 0x042fe200078efcff */
[----:B------:R1:W-:Y:S01]  /*ce70*/  STL [R1+0xc], RZ ;  /* 0x00000cff01007387 */ /* 0x0003e20000100800 */
[C---:B------:R-:W-:Y:S02]  /*ce80*/  LOP3.LUT R3, R0.reuse, 0x140, RZ, 0xfc, !PT ;  /* 0x0000014000037812 */ /* 0x040fe400078efcff */
[C---:B0-----:R-:W-:Y:S02]  /*ce90*/  LOP3.LUT R2, R0.reuse, 0xc0, RZ, 0xfc, !PT ;  /* 0x000000c000027812 */ /* 0x041fe400078efcff */
[C---:B------:R-:W-:Y:S02]  /*cea0*/  LOP3.LUT R2, R0.reuse, 0x180, RZ, 0xfc, !PT ;  /* 0x0000018000027812 */ /* 0x040fe400078efcff */
[----:B-1----:R-:W-:-:S07]  /*ceb0*/  LOP3.LUT R0, R0, 0x1c0, RZ, 0xfc, !PT ;  /* 0x000001c000007812 */ /* 0x002fce00078efcff */
.L_x_4423:
[----:B01----:R-:W0:Y:S02]  /*cec0*/  LDC.64 R2, c[0x0][0xd88] ;  /* 0x00036200ff027b82 */ /* 0x003e240000000a00 */
[----:B0-----:R-:W-:-:S05]  /*ced0*/  IMAD.WIDE R2, R19, 0x4, R2 ;  /* 0x0000000413027825 */ /* 0x001fca00078e0202 */
[----:B--2---:R-:W2:Y:S01]  /*cee0*/  LDG.E R11, desc[UR38][R2.64] ;  /* 0x00000026020b7981 */ /* 0x004ea2000c1e1900 */
        /* <DEDUP_REMOVED lines=17> */
[----:B------:R1:W5:Y:S01]  /*d000*/  @P0 LDG.E R0, desc[UR38][R2.64] ;  /* 0x0000002602000981 */ /* 0x000362000c1e1900 */
        /* <DEDUP_REMOVED lines=35> */
.L_x_4300:
        /* <DEDUP_REMOVED lines=12> */
.L_x_4301:
[----:B------:R-:W-:Y:S05]  /*d300*/  @!P0 BRA `(.L_x_4302) ;  /* 0x00000000000c8947 */ /* 0x000fea0003800000 */
[----:B------:R-:W2:Y:S04]  /*d310*/  LDG.E R6, desc[UR38][R4.64] ;  /* 0x0000002604067981 */ /* 0x000ea8000c1e1900 */
[----:B------:R-:W2:Y:S02]  /*d320*/  LDG.E R4, desc[UR38][R4.64+0x4] ;  /* 0x0000042604047981 */ /* 0x000ea4000c1e1900 */
[----:B--2---:R-:W-:-:S07]  /*d330*/  IMAD.IADD R6, R4, 0x1, -R6 ;  /* 0x0000000104067824 */ /* 0x004fce00078e0a06 */
.L_x_4302:
        /* <DEDUP_REMOVED lines=20> */
[----:B---3--:R-:W2:Y:S04]  /*d480*/  @P0 ATOMG.E.ADD.STRONG.GPU PT, R2, desc[UR38][R4.64], R2 ;  /* 0x00000002040209a8 */ /* 0x008ea800081ee1e6 */
[----:B--2---:R2:W3:Y:S02]  /*d490*/  SHFL.IDX PT, R2, R2, R0, 0x1f ;  /* 0x00001f0002027589 */ /* 0x0044e400000e0000 */
[----:B--2---:R-:W2:Y:S02]  /*d4a0*/  S2R R0, SR_LTMASK ;  /* 0x0000000000007919 */ /* 0x004ea40000003900 */
[----:B--2---:R-:W-:-:S06]  /*d4b0*/  LOP3.LUT R0, R0, UR4, RZ, 0xc0, !PT ;  /* 0x0000000400007c12 */ /* 0x004fcc000f8ec0ff */
[----:B------:R-:W3:Y:S02]  /*d4c0*/  POPC R0, R0 ;  /* 0x0000000000007309 */ /* 0x000ee40000000000 */
[----:B---3--:R-:W-:Y:S01]  /*d4d0*/  IADD3 R16, R2, UR36, R0 ;  /* 0x0000002402107c10 */ /* 0x008fe2000fffe000 */
[----:B------:R-:W-:Y:S06]  /*d4e0*/  BRA `(.L_x_4305) ;  /* 0x0000005c00987947 */ /* 0x000fec0003800000 */
.L_x_4304:
        /* <DEDUP_REMOVED lines=21> */
.L_x_4307:
[----:B------:R-:W-:Y:S05]  /*d640*/  BSYNC B6 ;  /* 0x0000000000067941 */ /* 0x000fea0003800000 */
.L_x_4306:
        /* <DEDUP_REMOVED lines=21> */
.L_x_4310:
        /* <DEDUP_REMOVED lines=16> */
.L_x_4309:
[----:B------:R-:W-:Y:S05]  /*d8a0*/  BSYNC B6 ;  /* 0x0000000000067941 */ /* 0x000fea0003800000 */
.L_x_4308:
        /* <DEDUP_REMOVED lines=26> */
.L_x_4438:
        /* <DEDUP_REMOVED lines=11> */
.L_x_4441:
        /* <DEDUP_REMOVED lines=25> */
.L_x_4314:
[----:B------:R-:W3:Y:S04]  /*dc90*/  LDL R7, [R1+0x4] ;  /* 0x0000040001077983 */ /* 0x000ee80000100800 */
[----:B-12---:R-:W3:Y:S04]  /*dca0*/  LDL R0, [R1+0xc] ;  /* 0x00000c0001007983 */ /* 0x006ee80000100800 */
[----:B------:R-:W2:Y:S01]  /*dcb0*/  LDL R2, [R1+0x18] ;  /* 0x0000180001027983 */ /* 0x000ea20000100800 */
[----:B---3--:R-:W-:Y:S01]  /*dcc0*/  IMAD R0, R0, 0x8, R7 ;  /* 0x0000000800007824 */ /* 0x008fe200078e0207 */
[----:B--2---:R-:W-:-:S04]  /*dcd0*/  SHF.L.U32 R2, R2, 0x1f, RZ ;  /* 0x0000001f02027819 */ /* 0x004fc800000006ff */
[----:B------:R-:W1:Y:S02]  /*dce0*/  SYNCS.PHASECHK.TRANS64.TRYWAIT P0, [R0+URZ+0x38840], R2 ;  /* 0x03884002000075a7 */ /* 0x000e64000800017f */
[----:B-1----:R-:W-:Y:S05]  /*dcf0*/  @!P0 BRA `(.L_x_4315) ;  /* 0x0000006400d88947 */ /* 0x002fea0003800000 */
.L_x_4442:
        /* <DEDUP_REMOVED lines=11> */
.L_x_4316:
        /* <DEDUP_REMOVED lines=27> */
.L_x_4312:
[----:B-1----:R-:W3:Y:S04]  /*df60*/  LDL R0, [R1+0x4] ;  /* 0x0000040001007983 */ /* 0x002ee80000100800 */
[----:B------:R-:W4:Y:S04]  /*df70*/  LDL.LU R4, [R1+0x24] ;  /* 0x0000240001047983 */ /* 0x000f280000300800 */
[----:B------:R-:W5:Y:S04]  /*df80*/  LDL.LU R3, [R1+0x40] ;  /* 0x0000400001037983 */ /* 0x000f680000300800 */
[----:B--2---:R-:W2:Y:S01]  /*df90*/  LDL R2, [R1+0x28] ;  /* 0x0000280001027983 */ /* 0x004ea20000100800 */
[----:B------:R-:W-:Y:S05]  /*dfa0*/  WARPSYNC.ALL ;  /* 0x0000000000007948 */ /* 0x000fea0003800000 */
[----:B------:R-:W-:Y:S01]  /*dfb0*/  ULDC.64 UR4, c[0x0][0xaf8] ;  /* 0x0002be0000047ab9 */ /* 0x000fe20000000a00 */
[----:B------:R-:W-:Y:S01]  /*dfc0*/  BSSY B6, `(.L_x_4317) ;  /* 0x000001f000067945 */ /* 0x000fe20003800000 */
[----:B------:R-:W-:Y:S01]  /*dfd0*/  BAR.SYNC.DEFER_BLOCKING 0x8, 0x100 ;  /* 0x0204000000007b1d */ /* 0x000fe20000010000 */
[----:B------:R-:W-:-:S04]  /*dfe0*/  ISETP.NE.U32.AND P0, PT, RZ, UR4, PT ;  /* 0x00000004ff007c0c */ /* 0x000fc8000bf05070 */
[----:B------:R-:W-:Y:S01]  /*dff0*/  ISETP.NE.AND.EX P0, PT, RZ, UR5, PT, P0 ;  /* 0x00000005ff007c0c */ /* 0x000fe2000bf05300 */
[----:B---3--:R-:W-:-:S05]  /*e000*/  VIADD R0, R0, 0x20400 ;  /* 0x0002040000007836 */ /* 0x008fca0000000000 */
[----:B------:R-:W-:Y:S02]  /*e010*/  LOP3.LUT P1, RZ, R0, 0x3ff, RZ, 0xc0, !PT ;  /* 0x000003ff00ff7812 */ /* 0x000fe4000782c0ff */
[----:B----4-:R-:W-:Y:S02]  /*e020*/  SEL R0, R4, RZ, !P0 ;  /* 0x000000ff04007207 */ /* 0x010fe40004000000 */
[----:B-----5:R-:W-:-:S03]  /*e030*/  SEL R3, R3, RZ, !P0 ;  /* 0x000000ff03037207 */ /* 0x020fc60004000000 */
[----:B------:R1:W-:Y:S01]  /*e040*/  STL [R1+0x34], R0 ;  /* 0x0000340001007387 */ /* 0x0003e20000100800 */
[----:B--2---:R-:W-:-:S03]  /*e050*/  SHF.R.S32.HI R2, RZ, 0x1f, R2 ;  /* 0x0000001fff027819 */ /* 0x004fc60000011402 */
[----:B------:R2:W-:Y:S01]  /*e060*/  STL [R1+0x54], R3 ;  /* 0x0000540301007387 */ /* 0x0005e20000100800 */
[----:B-1----:R-:W-:-:S05]  /*e070*/  SHF.R.S32.HI R0, RZ, 0x1f, R18 ;  /* 0x0000001fff007819 */ /* 0x002fca0000011412 */
        /* <DEDUP_REMOVED lines=19> */
.L_x_4318:
[----:B------:R-:W-:Y:S05]  /*e1b0*/  BSYNC B6 ;  /* 0x0000000000067941 */ /* 0x000fea0003800000 */
.L_x_4317:
[----:B------:R-:W3:Y:S01]  /*e1c0*/  LDL R4, [R1+0x40] ;  /* 0x0000400001047983 */ /* 0x000ee20000100800 */
[----:B------:R-:W1:Y:S01]  /*e1d0*/  LDC R7, c[0x0][0x448] ;  /* 0x00011200ff077b82 */ /* 0x000e620000000800 */
[----:B------:R-:W-:Y:S01]  /*e1e0*/  ULDC.64 UR4, c[0x0][0x298] ;  /* 0x0000a60000047ab9 */ /* 0x000fe20000000a00 */
[----:B------:R-:W-:Y:S01]  /*e1f0*/  ULDC.64 UR6, c[0x0][0x280] ;  /* 0x0000a00000067ab9 */ /* 0x000fe20000000a00 */
[----:B------:R-:W4:Y:S04]  /*e200*/  LDL R10, [R1+0x28] ;  /* 0x00002800010a7983 */ /* 0x000f280000100800 */
[----:B------:R-:W4:Y:S01]  /*e210*/  LDL R9, [R1+0x50] ;  /* 0x0000500001097983 */ /* 0x000f220000100800 */
[----:B--2---:R-:W2:Y:S01]  /*e220*/  S2R R2, SR_TID.X ;  /* 0x0000000000027919 */ /* 0x004ea20000002100 */
[----:B------:R-:W0:Y:S02]  /*e230*/  S2R R0, SR_TID.X ;  /* 0x0000000000007919 */ /* 0x000e240000002100 */
[----:B------:R-:W4:Y:S04]  /*e240*/  LDL R8, [R1+0x54] ;  /* 0x0000540001087983 */ /* 0x000f280000100800 */
[----:B------:R-:W4:Y:S01]  /*e250*/  LDL R6, [R1+0x34] ;  /* 0x0000340001067983 */ /* 0x000f220000100800 */
[----:B-1----:R-:W-:-:S13]  /*e260*/  ISETP.NE.AND P0, PT, R7, 0x1, PT ;  /* 0x000000010700780c */ /* 0x002fda0003f05270 */
[----:B------:R-:W1:Y:S01]  /*e270*/  @P0 LDC R3, c[0x0][0x450] ;  /* 0x00011400ff030b82 */ /* 0x000e620000000800 */
[----:B--2---:R-:W-:-:S04]  /*e280*/  LOP3.LUT R2, R2, 0x7f, RZ, 0xc0, !PT ;  /* 0x0000007f02027812 */ /* 0x004fc800078ec0ff */
[----:B------:R-:W-:Y:S01]  /*e290*/  SHF.R.U32.HI R2, RZ, 0x3, R2 ;  /* 0x00000003ff027819 */ /* 0x000fe20000011602 */
[----:B0-----:R-:W-:-:S05]  /*e2a0*/  IMAD.SHL.U32 R0, R0, 0x10, RZ ;  /* 0x0000001000007824 */ /* 0x001fca00078e00ff */
[----:B------:R-:W-:Y:S02]  /*e2b0*/  LOP3.LUT R0, R2, 0x70, R0, 0xf8, !PT ;  /* 0x0000007002007812 */ /* 0x000fe400078ef800 */
[----:B------:R-:W0:Y:S03]  /*e2c0*/  @P0 LDC R2, c[0x0][0x44c] ;  /* 0x00011300ff020b82 */ /* 0x000e260000000800 */
[----:B------:R-:W-:-:S04]  /*e2d0*/  IMAD R5, R17, 0x40, R0 ;  /* 0x0000004011057824 */ /* 0x000fc800078e0200 */
[----:B------:R-:W-:Y:S01]  /*e2e0*/  IMAD.MOV.U32 R0, RZ, RZ, R5 ;  /* 0x000000ffff007224 */ /* 0x000fe200078e0005 */
[----:B------:R2:W-:Y:S01]  /*e2f0*/  STL [R1+0x24], R5 ;  /* 0x0000240501007387 */ /* 0x0005e20000100800 */
[----:B0-----:R-:W-:-:S05]  /*e300*/  @P0 IMAD.HI.U32 R2, R5, R2, RZ ;  /* 0x0000000205020227 */ /* 0x001fca00078e00ff */
[----:B-1----:R-:W-:Y:S01]  /*e310*/  @P0 SHF.R.U32.HI R0, RZ, R3, R2 ;  /* 0x00000003ff000219 */ /* 0x002fe20000011602 */
[----:B---3--:R-:W-:-:S04]  /*e320*/  IMAD R2, R4, UR4, RZ ;  /* 0x0000000404027c24 */ /* 0x008fc8000f8e02ff */
[C---:B----4-:R-:W-:Y:S02]  /*e330*/  IMAD R4, R10.reuse, UR5, R2 ;  /* 0x000000050a047c24 */ /* 0x050fe4000f8e0202 */
[----:B------:R-:W-:Y:S01]  /*e340*/  IMAD.WIDE.U32 R2, R10, UR4, RZ ;  /* 0x000000040a027c25 */ /* 0x000fe2000f8e00ff */
[----:B------:R-:W-:-:S03]  /*e350*/  ULDC.64 UR4, c[0x0][0x2d8] ;  /* 0x0000b60000047ab9 */ /* 0x000fc60000000a00 */
[----:B------:R-:W-:Y:S02]  /*e360*/  IMAD.IADD R3, R3, 0x1, R4 ;  /* 0x0000000103037824 */ /* 0x000fe400078e0204 */
[----:B------:R-:W-:Y:S02]  /*e370*/  IMAD R4, R9, UR4, RZ ;  /* 0x0000000409047c24 */ /* 0x000fe4000f8e02ff */
[----:B------:R0:W5:Y:S01]  /*e380*/  LDL R9, [R1+0x14] ;  /* 0x0000140001097983 */ /* 0x0001620000100800 */
[----:B------:R-:W-:-:S04]  /*e390*/  IMAD.WIDE.U32 R2, R18, UR4, R2 ;  /* 0x0000000412027c25 */ /* 0x000fc8000f8e0002 */
[----:B------:R-:W-:Y:S01]  /*e3a0*/  IMAD R4, R18, UR5, R4 ;  /* 0x0000000512047c24 */ /* 0x000fe2000f8e0204 */
[----:B------:R-:W-:-:S03]  /*e3b0*/  ULDC.64 UR4, c[0x0][0x2e0] ;  /* 0x0000b80000047ab9 */ /* 0x000fc60000000a00 */
[----:B------:R-:W-:Y:S02]  /*e3c0*/  IMAD.IADD R3, R3, 0x1, R4 ;  /* 0x0000000103037824 */ /* 0x000fe400078e0204 */
[----:B------:R-:W-:Y:S02]  /*e3d0*/  IMAD R4, R8, UR4, RZ ;  /* 0x0000000408047c24 */ /* 0x000fe4000f8e02ff */
[----:B------:R-:W1:Y:S01]  /*e3e0*/  S2R R8, SR_TID.X ;  /* 0x0000000000087919 */ /* 0x000e620000002100 */
[----:B------:R-:W-:-:S04]  /*e3f0*/  IMAD.WIDE.U32 R2, R6, UR4, R2 ;  /* 0x0000000406027c25 */ /* 0x000fc8000f8e0002 */
        /* <DEDUP_REMOVED lines=8> */
[----:B------:R-:W-:-:S04]  /*e480*/  IMAD.MOV R0, RZ, RZ, -R0 ;  /* 0x000000ffff007224 */ /* 0x000fc800078e0a00 */
[----:B------:R-:W-:-:S05]  /*e490*/  IMAD R0, R7, R0, R5 ;  /* 0x0000000007007224 */ /* 0x000fca00078e0205 */
[----:B------:R-:W-:Y:S01]  /*e4a0*/  SHF.R.S32.HI R6, RZ, 0x1f, R0 ;  /* 0x0000001fff067819 */ /* 0x000fe20000011400 */
[----:B------:R-:W-:Y:S02]  /*e4b0*/  IMAD.IADD R3, R3, 0x1, R4 ;  /* 0x0000000103037824 */ /* 0x000fe400078e0204 */
[----:B-1----:R-:W-:Y:S02]  /*e4c0*/  IMAD.SHL.U32 R10, R8, 0x8, RZ ;  /* 0x00000008080a7824 */ /* 0x002fe400078e00ff */
[----:B------:R-:W-:Y:S02]  /*e4d0*/  IMAD R6, R6, UR4, RZ ;  /* 0x0000000406067c24 */ /* 0x000fe4000f8e02ff */
[----:B--2---:R-:W-:Y:S01]  /*e4e0*/  IMAD.WIDE.U32 R4, R0, UR4, R2 ;  /* 0x0000000400047c25 */ /* 0x004fe2000f8e0002 */
[----:B------:R-:W-:Y:S01]  /*e4f0*/  LOP3.LUT R10, R10, 0x38, RZ, 0xc0, !PT ;  /* 0x000000380a0a7812 */ /* 0x000fe200078ec0ff */
[----:B------:R-:W-:Y:S02]  /*e500*/  ULDC UR4, c[0x0][0x2b8] ;  /* 0x0000ae0000047ab9 */ /* 0x000fe40000000800 */
[----:B------:R-:W-:Y:S01]  /*e510*/  IMAD R0, R0, UR5, R6 ;  /* 0x0000000500007c24 */ /* 0x000fe2000f8e0206 */
[----:B------:R-:W-:-:S03]  /*e520*/  LEA R3, P1, R4, UR6, 0x1 ;  /* 0x0000000604037c11 */ /* 0x000fc6000f8208ff */
[----:B------:R-:W-:Y:S01]  /*e530*/  IMAD.IADD R0, R5, 0x1, R0 ;  /* 0x0000000105007824 */ /* 0x000fe200078e0200 */
[----:B------:R-:W-:Y:S01]  /*e540*/  ISETP.GE.AND P0, PT, R10, UR4, PT ;  /* 0x000000040a007c0c */ /* 0x000fe2000bf06270 */
[----:B------:R-:W-:Y:S01]  /*e550*/  UMOV UR4, 0xffffffff ;  /* 0xffffffff00047882 */ /* 0x000fe20000000000 */
[----:B------:R-:W-:Y:S02]  /*e560*/  LOP3.LUT R8, R8, 0x7f, RZ, 0xc0, !PT ;  /* 0x0000007f08087812 */ /* 0x000fe400078ec0ff */
[----:B------:R-:W-:Y:S02]  /*e570*/  LEA.HI.X R2, R4, UR7, R0, 0x1, P1 ;  /* 0x0000000704027c11 */ /* 0x000fe400088f0c00 */
[----:B------:R-:W-:Y:S01]  /*e580*/  SHF.R.U32.HI R8, RZ, 0x3, R8 ;  /* 0x00000003ff087819 */ /* 0x000fe20000011608 */
[----:B0-----:R-:W-:Y:S06]  /*e590*/  BRA.DIV UR4, `(.L_x_4319) ;  /* 0x0000005e04c47947 */ /* 0x001fec000b800000 */
[----:B------:R-:W2:Y:S01]  /*e5a0*/  LDL R6, [R1+0x38] ;  /* 0x0000380001067983 */ /* 0x000ea20000100800 */
[----:B------:R-:W-:-:S03]  /*e5b0*/  IMAD R17, R17, 0x40, R8 ;  /* 0x0000004011117824 */ /* 0x000fc600078e0208 */
[----:B------:R-:W0:Y:S04]  /*e5c0*/  SHFL.IDX PT, R5, R3, RZ, 0x181f ;  /* 0x00181fff03057589 */ /* 0x000e2800000e0000 */
[----:B------:R-:W1:Y:S01]  /*e5d0*/  SHFL.IDX PT, R4, R2, RZ, 0x181f ;  /* 0x00181fff02047589 */ /* 0x000e6200000e0000 */
[----:B--2---:R-:W-:-:S03]  /*e5e0*/  IMAD R0, R6, R7, RZ ;  /* 0x0000000706007224 */ /* 0x004fc600078e02ff */
[----:B------:R-:W-:Y:S01]  /*e5f0*/  SHFL.IDX PT, R6, R2, 0x1, 0x181f ;  /* 0x00381f0002067f89 */ /* 0x000fe200000e0000 */
[C---:B------:R-:W-:Y:S01]  /*e600*/  VIADD R7, R17.reuse, 0x10 ;  /* 0x0000001011077836 */ /* 0x040fe20000000000 */
[----:B------:R-:W-:-:S04]  /*e610*/  ISETP.GE.AND P1, PT, R17, R0, PT ;  /* 0x000000001100720c */ /* 0x000fc80003f26270 */
[----:B------:R2:W-:Y:S09]  /*e620*/  STL [R1+0x4c], R7 ;  /* 0x00004c0701007387 */ /* 0x0005f20000100800 */
[----:B0-----:R-:W-:-:S05]  /*e630*/  @!P1 LEA R5, P2, R10, R5, 0x1 ;  /* 0x000000050a059211 */ /* 0x001fca00078408ff */
[----:B-1----:R-:W-:-:S05]  /*e640*/  @!P1 IMAD.X R4, RZ, RZ, R4, P2 ;  /* 0x000000ffff049224 */ /* 0x002fca00010e0604 */
        /* <DEDUP_REMOVED lines=25> */
.L_x_4451:
[----:B------:R1:W5:Y:S01]  /*e7e0*/  LDL R8, [R1+0x4] ;  /* 0x0000040001087983 */ /* 0x0003620000100800 */
[----:B0-----:R-:W-:-:S05]  /*e7f0*/  VIADD R2, R17, 0x30 ;  /* 0x0000003011027836 */ /* 0x001fca0000000000 */
        /* <DEDUP_REMOVED lines=10> */
.L_x_4320:
[----:B------:R-:W2:Y:S01]  /*e8a0*/  LDL R0, [R1+0x4] ;  /* 0x0000040001007983 */ /* 0x000ea20000100800 */
[----:B------:R-:W-:Y:S02]  /*e8b0*/  PLOP3.LUT P1, PT, P1, P0, PT, 0xa2, 0x0 ;  /* 0x000000000000781c */ /* 0x000fe40000f21472 */
[----:B--2---:R-:W-:-:S08]  /*e8c0*/  @P0 R2UR P1, UR4, R0 ;  /* 0x00000000000402ca */ /* 0x004fd00000020000 */
[----:B------:R-:W-:-:S05]  /*e8d0*/  @P0 PLOP3.LUT P0, PT, P1, PT, PT, 0x80, 0x0 ;  /* 0x000000000000081c */ /* 0x000fca0000f0f070 */
[----:B------:R-:W-:Y:S01]  /*e8e0*/  @!P1 SYNCS.ARRIVE.TRANS64.RED.A0T1 RZ, [UR4+0x38800], RZ ;  /* 0x038800ffffff99a7 */ /* 0x000fe20008200404 */
[----:B------:R-:W-:Y:S07]  /*e8f0*/  @!P1 ARRIVES.LDGSTSBAR.64.TRANSCNT [UR4+0x38800] ;  /* 0x03880000ff0099b0 */ /* 0x000fee0008000a84 */
[----:B------:R-:W-:Y:S05]  /*e900*/  @P0 BRA.U.ANY `(.L_x_4320) ;  /* 0xfffffffd00e40947 */ /* 0x000fea000393ffff */
[----:B------:R-:W-:Y:S01]  /*e910*/  NOP ;  /* 0x0000000000007918 */ /* 0x000fe20000000000 */
[----:B-1----:R-:W2:Y:S01]  /*e920*/  LDL.LU R2, [R1+0x40] ;  /* 0x0000400001027983 */ /* 0x002ea20000300800 */
[----:B------:R-:W-:Y:S01]  /*e930*/  ULDC.64 UR4, c[0x0][0x398] ;  /* 0x0000e60000047ab9 */ /* 0x000fe20000000a00 */
[----:B------:R0:W-:Y:S02]  /*e940*/  SYNCS.ARRIVE.TRANS64.A1T0 RZ, [R0+URZ+0x38800], RZ ;  /* 0x038800ff00ff79a7 */ /* 0x0001e4000810003f */
[----:B------:R-:W3:Y:S01]  /*e950*/  LDL.LU R3, [R1+0x28] ;  /* 0x0000280001037983 */ /* 0x000ee20000300800 */
[----:B------:R-:W-:Y:S01]  /*e960*/  BSSY B6, `(.L_x_4321) ;  /* 0x000001a000067945 */ /* 0x000fe20003800000 */
[----:B0-----:R-:W-:-:S05]  /*e970*/  VIADD R0, R0, 0x26400 ;  /* 0x0002640000007836 */ /* 0x001fca0000000000 */
[----:B------:R-:W-:Y:S01]  /*e980*/  LOP3.LUT P0, RZ, R0, 0x3ff, RZ, 0xc0, !PT ;  /* 0x000003ff00ff7812 */ /* 0x000fe2000780c0ff */
[----:B--2---:R-:W-:-:S04]  /*e990*/  IMAD R2, R2, UR4, RZ ;  /* 0x0000000402027c24 */ /* 0x004fc8000f8e02ff */
[C---:B---3--:R-:W-:Y:S02]  /*e9a0*/  IMAD R2, R3.reuse, UR5, R2 ;  /* 0x0000000503027c24 */ /* 0x048fe4000f8e0202 */
[----:B------:R-:W-:-:S04]  /*e9b0*/  IMAD.WIDE.U32 R4, R3, UR4, RZ ;  /* 0x0000000403047c25 */ /* 0x000fc8000f8e00ff */
[----:B------:R-:W-:Y:S01]  /*e9c0*/  IMAD.IADD R0, R5, 0x1, R2 ;  /* 0x0000000105007824 */ /* 0x000fe200078e0202 */
[----:B------:R0:W-:Y:S04]  /*e9d0*/  STL.64 [R1+0x40], R4 ;  /* 0x0000400401007387 */ /* 0x0001e80000100a00 */
        /* <DEDUP_REMOVED lines=13> */
[----:B-----5:R-:W-:Y:S02]  /*eab0*/  IMAD.MOV.U32 R8, RZ, RZ, 0x70 ;  /* 0x00000070ff087424 */ /* 0x020fe400078e00ff */
[----:B------:R-:W-:Y:S02]  /*eac0*/  IMAD.MOV.U32 R12, RZ, RZ, 0x1 ;  /* 0x00000001ff0c7424 */ /* 0x000fe400078e00ff */
[----:B------:R-:W-:-:S07]  /*ead0*/  IMAD.MOV.U32 R13, RZ, RZ, RZ ;  /* 0x000000ffff0d7224 */ /* 0x000fce00078e00ff */
[----:B------:R-:W-:-:S07]  /*eae0*/  LEPC R20, `(.L_x_4322) ;  /* 0x000000001014794e */ /* 0x000fce0000000000 */
[----:B0-----:R-:W-:Y:S05]  /*eaf0*/  CALL.ABS.NOINC R2 ;  /* 0x0000000002007343 */ /* 0x001fea0003c00000 */
.L_x_4322:
[----:B------:R-:W-:Y:S05]  /*eb00*/  BSYNC B6 ;  /* 0x0000000000067941 */ /* 0x000fea0003800000 */
.L_x_4321:
[----:B------:R-:W2:Y:S01]  /*eb10*/  LDL.LU R6, [R1+0x28] ;  /* 0x0000280001067983 */ /* 0x000ea20000300800 */
[----:B------:R-:W1:Y:S01]  /*eb20*/  LDC R7, c[0x0][0x448] ;  /* 0x00011200ff077b82 */ /* 0x000e620000000800 */
[----:B------:R-:W-:Y:S02]  /*eb30*/  ULDC.64 UR4, c[0x0][0x3d8] ;  /* 0x0000f60000047ab9 */ /* 0x000fe40000000a00 */
[----:B------:R-:W2:Y:S04]  /*eb40*/  LDL.LU.64 R2, [R1+0x40] ;  /* 0x0000400001027983 */ /* 0x000ea80000300a00 */
[----:B0-----:R-:W3:Y:S04]  /*eb50*/  LDL.LU R0, [R1+0x50] ;  /* 0x0000500001007983 */ /* 0x001ee80000300800 */
[----:B------:R-:W4:Y:S04]  /*eb60*/  LDL.LU R5, [R1+0x54] ;  /* 0x0000540001057983 */ /* 0x000f280000300800 */
[----:B------:R-:W4:Y:S01]  /*eb70*/  LDL.LU R4, [R1+0x34] ;  /* 0x0000340001047983 */ /* 0x000f220000300800 */
[----:B-1----:R-:W-:Y:S01]  /*eb80*/  ISETP.NE.AND P0, PT, R7, 0x1, PT ;  /* 0x000000010700780c */ /* 0x002fe20003f05270 */
[----:B--2---:R-:W-:-:S02]  /*eb90*/  IMAD.MOV.U32 R3, RZ, RZ, R6 ;  /* 0x000000ffff037224 */ /* 0x004fc400078e0006 */
[----:B------:R-:W2:Y:S01]  /*eba0*/  LDL.LU R6, [R1+0x24] ;  /* 0x0000240001067983 */ /* 0x000ea20000300800 */
[----:B---3--:R-:W-:-:S03]  /*ebb0*/  IMAD R0, R0, UR4, RZ ;  /* 0x0000000400007c24 */ /* 0x008fc6000f8e02ff */
[----:B------:R-:W3:Y:S01]  /*ebc0*/  LDL.LU R9, [R1+0x8] ;  /* 0x0000080001097983 */ /* 0x000ee20000300800 */
[----:B------:R-:W-:-:S04]  /*ebd0*/  IMAD.WIDE.U32 R2, R18, UR4, R2 ;  /* 0x0000000412027c25 */ /* 0x000fc8000f8e0002 */
[----:B------:R-:W-:Y:S01]  /*ebe0*/  IMAD R0, R18, UR5, R0 ;  /* 0x0000000512007c24 */ /* 0x000fe2000f8e0200 */
[----:B------:R-:W-:-:S03]  /*ebf0*/  ULDC.64 UR4, c[0x0][0x3e0] ;  /* 0x0000f80000047ab9 */ /* 0x000fc60000000a00 */
[----:B------:R-:W-:Y:S02]  /*ec00*/  IMAD.IADD R3, R3, 0x1, R0 ;  /* 0x0000000103037824 */ /* 0x000fe400078e0200 */
[----:B----4-:R-:W-:Y:S02]  /*ec10*/  IMAD R0, R5, UR4, RZ ;  /* 0x0000000405007c24 */ /* 0x010fe4000f8e02ff */
[C---:B------:R-:W-:Y:S01]  /*ec20*/  IMAD.WIDE.U32 R2, R4.reuse, UR4, R2 ;  /* 0x0000000404027c25 */ /* 0x040fe2000f8e0002 */
[----:B------:R-:W0:Y:S03]  /*ec30*/  @P0 LDC R5, c[0x0][0x450] ;  /* 0x00011400ff050b82 */ /* 0x000e260000000800 */
[----:B------:R-:W-:Y:S01]  /*ec40*/  IMAD R0, R4, UR5, R0 ;  /* 0x0000000504007c24 */ /* 0x000fe2000f8e0200 */
[----:B-----5:R-:W1:Y:S01]  /*ec50*/  S2R R8, SR_TID.X ;  /* 0x0000000000087919 */ /* 0x020e620000002100 */
[----:B------:R-:W-:-:S02]  /*ec60*/  ULDC.64 UR4, c[0x0][0x3d0] ;  /* 0x0000f40000047ab9 */ /* 0x000fc40000000a00 */
[----:B------:R-:W-:Y:S02]  /*ec70*/  IMAD.IADD R3, R3, 0x1, R0 ;  /* 0x0000000103037824 */ /* 0x000fe400078e0200 */
[----:B------:R-:W2:Y:S01]  /*ec80*/  @P0 LDC R0, c[0x0][0x44c] ;  /* 0x00011300ff000b82 */ /* 0x000ea20000000800 */
[----:B-1----:R-:W-:-:S05]  /*ec90*/  IMAD.SHL.U32 R8, R8, 0x8, RZ ;  /* 0x0000000808087824 */ /* 0x002fca00078e00ff */
[----:B------:R-:W-:-:S04]  /*eca0*/  LOP3.LUT R8, R8, 0x38, RZ, 0xc0, !PT ;  /* 0x0000003808087812 */ /* 0x000fc800078ec0ff */
[C---:B------:R-:W-:Y:S02]  /*ecb0*/  LOP3.LUT R11, R8.reuse, 0x80, RZ, 0xfc, !PT ;  /* 0x00000080080b7812 */ /* 0x040fe400078efcff */
[----:B------:R-:W-:Y:S01]  /*ecc0*/  LOP3.LUT R8, R8, 0x40, RZ, 0xfc, !PT ;  /* 0x0000004008087812 */ /* 0x000fe200078efcff */
[----:B--2---:R-:W-:-:S04]  /*ecd0*/  @P0 IMAD.HI.U32 R0, R6, R0, RZ ;  /* 0x0000000006000227 */ /* 0x004fc800078e00ff */
[----:B------:R-:W-:Y:S01]  /*ece0*/  IMAD.MOV.U32 R4, RZ, RZ, R6 ;  /* 0x000000ffff047224 */ /* 0x000fe200078e0006 */
[----:B0-----:R-:W-:-:S05]  /*ecf0*/  @P0 SHF.R.U32.HI R4, RZ, R5, R0 ;  /* 0x00000005ff040219 */ /* 0x001fca0000011600 */
[----:B------:R-:W-:-:S04]  /*ed00*/  IMAD.MOV R0, RZ, RZ, -R4 ;  /* 0x000000ffff007224 */ /* 0x000fc800078e0a04 */
[----:B------:R-:W-:Y:S02]  /*ed10*/  IMAD R0, R7, R0, R6 ;  /* 0x0000000007007224 */ /* 0x000fe400078e0206 */
[----:B------:R-:W0:Y:S01]  /*ed20*/  S2R R6, SR_TID.X ;  /* 0x0000000000067919 */ /* 0x000e220000002100 */
        /* <DEDUP_REMOVED lines=10> */
[----:B------:R-:W-:-:S03]  /*edd0*/  ULDC.64 UR4, c[0x0][0x390] ;  /* 0x0000e40000047ab9 */ /* 0x000fc60000000a00 */
[----:B------:R-:W-:Y:S01]  /*ede0*/  IMAD.IADD R4, R3, 0x1, R0 ;  /* 0x0000000103047824 */ /* 0x000fe200078e0200 */
[----:B------:R-:W-:Y:S01]  /*edf0*/  LEA R0, P0, R2, UR4, 0x1 ;  /* 0x0000000402007c11 */ /* 0x000fe2000f8008ff */
[----:B0-----:R-:W-:Y:S01]  /*ee00*/  IMAD.SHL.U32 R10, R6, 0x8, RZ ;  /* 0x00000008060a7824 */ /* 0x001fe200078e00ff */
[----:B------:R-:W-:Y:S02]  /*ee10*/  ULDC UR4, c[0x0][0x3b8] ;  /* 0x0000ee0000047ab9 */ /* 0x000fe40000000800 */
[----:B------:R-:W-:Y:S02]  /*ee20*/  ISETP.GE.AND P1, PT, R8, UR4, PT ;  /* 0x0000000408007c0c */ /* 0x000fe4000bf26270 */
[----:B------:R-:W0:Y:S01]  /*ee30*/  S2R R8, SR_TID.X ;  /* 0x0000000000087919 */ /* 0x000e220000002100 */
[----:B------:R-:W-:-:S04]  /*ee40*/  LOP3.LUT R10, R10, 0x38, RZ, 0xc0, !PT ;  /* 0x000000380a0a7812 */ /* 0x000fc800078ec0ff */
[----:B------:R-:W-:Y:S02]  /*ee50*/  ISETP.GE.AND P3, PT, R10, UR4, PT ;  /* 0x000000040a007c0c */ /* 0x000fe4000bf66270 */
[----:B------:R-:W-:Y:S02]  /*ee60*/  ISETP.GE.AND P2, PT, R11, UR4, PT ;  /* 0x000000040b007c0c */ /* 0x000fe4000bf46270 */
[----:B---3--:R-:W-:-:S09]  /*ee70*/  LOP3.LUT R9, R9, 0xfffffff7, RZ, 0xc0, !PT ;  /* 0xfffffff709097812 */ /* 0x008fd200078ec0ff */
[----:B------:R-:W-:-:S04]  /*ee80*/  @P3 LOP3.LUT R9, R9, 0x8, RZ, 0xfc, !PT ;  /* 0x0000000809093812 */ /* 0x000fc800078efcff */
[----:B------:R-:W-:-:S04]  /*ee90*/  LOP3.LUT R9, R9, 0xfffffffd, RZ, 0xc0, !PT ;  /* 0xfffffffd09097812 */ /* 0x000fc800078ec0ff */
[----:B------:R-:W-:-:S04]  /*eea0*/  @P2 LOP3.LUT R9, R9, 0x2, RZ, 0xfc, !PT ;  /* 0x0000000209092812 */ /* 0x000fc800078efcff */
[----:B------:R-:W-:Y:S01]  /*eeb0*/  LOP3.LUT R9, R9, 0xfffffffb, RZ, 0xc0, !PT ;  /* 0xfffffffb09097812 */ /* 0x000fe200078ec0ff */
[----:B0-----:R-:W-:-:S03]  /*eec0*/  IMAD.SHL.U32 R8, R8, 0x8, RZ ;  /* 0x0000000808087824 */ /* 0x001fc600078e00ff */
[----:B------:R-:W-:Y:S02]  /*eed0*/  @P1 LOP3.LUT R9, R9, 0x4, RZ, 0xfc, !PT ;  /* 0x0000000409091812 */ /* 0x000fe400078efcff */
[----:B------:R-:W-:-:S03]  /*eee0*/  LOP3.LUT R8, R8, 0x38, RZ, 0xc0, !PT ;  /* 0x0000003808087812 */ /* 0x000fc600078ec0ff */
[----:B------:R0:W-:Y:S02]  /*eef0*/  STL [R1+0x8], R9 ;  /* 0x0000080901007387 */ /* 0x0001e40000100800 */
[C---:B0-----:R-:W-:Y:S02]  /*ef00*/  LOP3.LUT R9, R8.reuse, 0x100, RZ, 0xfc, !PT ;  /* 0x0000010008097812 */ /* 0x041fe400078efcff */
[----:B------:R-:W-:-:S04]  /*ef10*/  LOP3.LUT R8, R8, 0xc0, RZ, 0xfc, !PT ;  /* 0x000000c008087812 */ /* 0x000fc800078efcff */
[----:B------:R-:W-:Y:S01]  /*ef20*/  ISETP.GE.AND P5, PT, R8, UR4, PT ;  /* 0x0000000408007c0c */ /* 0x000fe2000bfa6270 */
[----:B------:R-:W-:Y:S01]  /*ef30*/  IMAD.SHL.U32 R8, R6, 0x8, RZ ;  /* 0x0000000806087824 */ /* 0x000fe200078e00ff */
[----:B------:R-:W-:Y:S01]  /*ef40*/  LEA.HI.X R4, R2, UR5, R4, 0x1, P0 ;  /* 0x0000000502047c11 */ /* 0x000fe200080f0c04 */
[----:B------:R-:W-:Y:S01]  /*ef50*/  IMAD.SHL.U32 R6, R6, 0x8, RZ ;  /* 0x0000000806067824 */ /* 0x000fe200078e00ff */
[----:B------:R-:W-:Y:S02]  /*ef60*/  SEL R5, RZ, 0x1, P3 ;  /* 0x00000001ff057807 */ /* 0x000fe40001800000 */
[----:B------:R-:W-:Y:S02]  /*ef70*/  LOP3.LUT R8, R8, 0x38, RZ, 0xc0, !PT ;  /* 0x0000003808087812 */ /* 0x000fe400078ec0ff */
[----:B------:R-:W-:Y:S02]  /*ef80*/  SEL R3, RZ, 0x4, P2 ;  /* 0x00000004ff037807 */ /* 0x000fe40001000000 */
[----:B------:R-:W-:-:S02]  /*ef90*/  SEL R2, RZ, 0x2, P1 ;  /* 0x00000002ff027807 */ /* 0x000fc40000800000 */
[----:B------:R-:W-:Y:S02]  /*efa0*/  ISETP.GE.AND P0, PT, R9, UR4, PT ;  /* 0x0000000409007c0c */ /* 0x000fe4000bf06270 */
[----:B------:R-:W-:Y:S02]  /*efb0*/  LOP3.LUT R9, R8, 0x180, RZ, 0xfc, !PT ;  /* 0x0000018008097812 */ /* 0x000fe400078efcff */
[----:B------:R-:W-:Y:S02]  /*efc0*/  LOP3.LUT R6, R6, 0x38, RZ, 0xc0, !PT ;  /* 0x0000003806067812 */ /* 0x000fe400078ec0ff */
[----:B------:R-:W-:Y:S02]  /*efd0*/  IADD3 R2, R3, R2, R5 ;  /* 0x0000000203027210 */ /* 0x000fe40007ffe005 */
[----:B------:R-:W-:Y:S02]  /*efe0*/  SEL R5, RZ, 0x10, P0 ;  /* 0x00000010ff057807 */ /* 0x000fe40000000000 */
[----:B------:R-:W-:-:S02]  /*eff0*/  SEL R3, RZ, 0x8, P5 ;  /* 0x00000008ff037807 */ /* 0x000fc40002800000 */
[----:B------:R-:W-:Y:S02]  /*f000*/  ISETP.GE.AND P1, PT, R9, UR4, PT ;  /* 0x0000000409007c0c */ /* 0x000fe4000bf26270 */
[C---:B------:R-:W-:Y:S02]  /*f010*/  LOP3.LUT R8, R6.reuse, 0x140, RZ, 0xfc, !PT ;  /* 0x0000014006087812 */ /* 0x040fe400078efcff */
[----:B------:R-:W-:Y:S02]  /*f020*/  IADD3 R2, R5, R2, R3 ;  /* 0x0000000205027210 */ /* 0x000fe40007ffe003 */
[----:B------:R-:W-:Y:S02]  /*f030*/  SEL R5, RZ, 0x40, P1 ;  /* 0x00000040ff057807 */ /* 0x000fe40000800000 */
[----:B------:R-:W-:Y:S02]  /*f040*/  LOP3.LUT R6, R6, 0x1c0, RZ, 0xfc, !PT ;  /* 0x000001c006067812 */ /* 0x000fe400078efcff */
[----:B------:R-:W-:-:S02]  /*f050*/  ISETP.GE.AND P1, PT, R8, UR4, PT ;  /* 0x0000000408007c0c */ /* 0x000fc4000bf26270 */
[----:B------:R-:W-:Y:S02]  /*f060*/  ISETP.GE.AND P2, PT, R6, UR4, PT ;  /* 0x0000000406007c0c */ /* 0x000fe4000bf46270 */
[----:B------:R-:W-:Y:S01]  /*f070*/  SEL R3, RZ, 0x20, P1 ;  /* 0x00000020ff037807 */ /* 0x000fe20000800000 */
[----:B------:R-:W-:Y:S01]  /*f080*/  UMOV UR4, 0xffffffff ;  /* 0xffffffff00047882 */ /* 0x000fe20000000000 */
[----:B------:R-:W-:Y:S02]  /*f090*/  SEL R6, RZ, 0x80, P2 ;  /* 0x00000080ff067807 */ /* 0x000fe40001000000 */
[----:B------:R-:W-:-:S05]  /*f0a0*/  IADD3 R5, R5, R2, R3 ;  /* 0x0000000205057210 */ /* 0x000fca0007ffe003 */
[----:B------:R-:W-:Y:S01]  /*f0b0*/  IMAD.IADD R6, R5, 0x1, R6 ;  /* 0x0000000105067824 */ /* 0x000fe200078e0206 */
[----:B------:R-:W-:Y:S06]  /*f0c0*/  BRA.DIV UR4, `(.L_x_4323) ;  /* 0x0000005a04487947 */ /* 0x000fec000b800000 */
[----:B------:R-:W2:Y:S04]  /*f0d0*/  LDL.LU R8, [R1+0x8] ;  /* 0x0000080001087983 */ /* 0x000ea80000300800 */
[----:B------:R-:W3:Y:S04]  /*f0e0*/  LDL.LU R3, [R1+0x38] ;  /* 0x0000380001037983 */ /* 0x000ee80000300800 */
[----:B------:R-:W4:Y:S04]  /*f0f0*/  LDL.LU R2, [R1+0x4c] ;  /* 0x00004c0001027983 */ /* 0x000f280000300800 */
[----:B------:R-:W5:Y:S04]  /*f100*/  LDL R11, [R1+0x14] ;  /* 0x00001400010b7983 */ /* 0x000f680000100800 */
[----:B------:R-:W5:Y:S04]  /*f110*/  LDL.LU R15, [R1+0x58] ;  /* 0x00005800010f7983 */ /* 0x000f680000300800 */
[----:B------:R-:W-:Y:S04]  /*f120*/  SHFL.IDX PT, R14, R0, 0x1, 0x181f ;  /* 0x00381f00000e7f89 */ /* 0x000fe800000e0000 */
[----:B------:R-:W-:Y:S01]  /*f130*/  SHFL.IDX PT, R9, R4, 0x1, 0x181f ;  /* 0x00381f0004097f89 */ /* 0x000fe200000e0000 */
[----:B--2---:R-:W-:-:S02]  /*f140*/  IMAD.MOV.U32 R12, RZ, RZ, R8 ;  /* 0x000000ffff0c7224 */ /* 0x004fc400078e0008 */
[----:B---3--:R-:W-:Y:S02]  /*f150*/  IMAD R7, R3, R7, RZ ;  /* 0x0000000703077224 */ /* 0x008fe400078e02ff */
[----:B------:R-:W0:Y:S03]  /*f160*/  S2R R3, SR_TID.X ;  /* 0x0000000000037919 */ /* 0x000e260000002100 */
[-C--:B------:R-:W-:Y:S02]  /*f170*/  ISETP.GE.AND P2, PT, R17, R7.reuse, PT ;  /* 0x000000071100720c */ /* 0x080fe40003f46270 */
[----:B------:R-:W-:Y:S02]  /*f180*/  LOP3.LUT R12, R12, 0xfffffbff, RZ, 0xc0, !PT ;  /* 0xfffffbff0c0c7812 */ /* 0x000fe400078ec0ff */
[----:B----4-:R-:W-:Y:S02]  /*f190*/  ISETP.GE.AND P3, PT, R2, R7, PT ;  /* 0x000000070200720c */ /* 0x010fe40003f66270 */
[----:B------:R-:W-:-:S04]  /*f1a0*/  @P1 LOP3.LUT R12, R12, 0x400, RZ, 0xfc, !PT ;  /* 0x000004000c0c1812 */ /* 0x000fc800078efcff */
[----:B------:R-:W-:-:S03]  /*f1b0*/  LOP3.LUT P1, RZ, R12, 0x8, RZ, 0xc0, !PT ;  /* 0x000000080cff7812 */ /* 0x000fc6000782c0ff */
[----:B------:R-:W-:Y:S02]  /*f1c0*/  @!P2 LOP3.LUT R2, R5, 0x40, RZ, 0xc0, !PT ;  /* 0x000000400502a812 */ /* 0x000fe400078ec0ff */
[C---:B------:R-:W-:Y:S02]  /*f1d0*/  LOP3.LUT P4, RZ, R12.reuse, 0x2, RZ, 0xc0, !PT ;  /* 0x000000020cff7812 */ /* 0x040fe4000788c0ff */
[----:B------:R-:W-:Y:S02]  /*f1e0*/  LOP3.LUT R12, R12, 0xfffffeff, RZ, 0xc0, !PT ;  /* 0xfffffeff0c0c7812 */ /* 0x000fe400078ec0ff */
[----:B------:R-:W-:Y:S02]  /*f1f0*/  @!P2 SHF.R.U32.HI R2, RZ, 0x2, R2 ;  /* 0x00000002ff02a819 */ /* 0x000fe40000011602 */
[----:B------:R-:W-:Y:S02]  /*f200*/  @P3 LOP3.LUT R12, R12, 0x100, RZ, 0xfc, !PT ;  /* 0x000001000c0c3812 */ /* 0x000fe400078efcff */
[----:B------:R-:W-:-:S02]  /*f210*/  @!P2 ISETP.NE.U32.AND P3, PT, R2, RZ, PT ;  /* 0x000000ff0200a20c */ /* 0x000fc40003f65070 */
[----:B------:R-:W-:Y:S02]  /*f220*/  @!P2 LOP3.LUT R2, R6, 0x80, RZ, 0xc0, !PT ;  /* 0x000000800602a812 */ /* 0x000fe400078ec0ff */
[----:B------:R-:W-:Y:S02]  /*f230*/  LOP3.LUT R12, R12, 0xffffffdf, RZ, 0xc0, !PT ;  /* 0xffffffdf0c0c7812 */ /* 0x000fe400078ec0ff */
[----:B------:R-:W-:Y:S01]  /*f240*/  @!P2 SHF.R.U32.HI R2, RZ, 0x3, R2 ;  /* 0x00000003ff02a819 */ /* 0x000fe20000011602 */
[----:B0-----:R-:W-:Y:S02]  /*f250*/  IMAD.SHL.U32 R13, R3, 0x8, RZ ;  /* 0x00000008030d7824 */ /* 0x001fe400078e00ff */
[----:B------:R-:W0:Y:S04]  /*f260*/  SHFL.IDX PT, R3, R0, RZ, 0x181f ;  /* 0x00181fff00037589 */ /* 0x000e2800000e0000 */
[----:B------:R-:W-:-:S02]  /*f270*/  @P3 LOP3.LUT R12, R12, 0x20, RZ, 0xfc, !PT ;  /* 0x000000200c0c3812 */ /* 0x000fc400078efcff */
[----:B------:R-:W-:Y:S02]  /*f280*/  @!P2 ISETP.NE.U32.AND P3, PT, R2, RZ, PT ;  /* 0x000000ff0200a20c */ /* 0x000fe40003f65070 */
[----:B------:R-:W1:Y:S01]  /*f290*/  SHFL.IDX PT, R2, R4, RZ, 0x181f ;  /* 0x00181fff04027589 */ /* 0x000e6200000e0000 */
[----:B------:R-:W-:Y:S02]  /*f2a0*/  LOP3.LUT R13, R13, 0x38, RZ, 0xc0, !PT ;  /* 0x000000380d0d7812 */ /* 0x000fe400078ec0ff */
[----:B------:R-:W-:Y:S02]  /*f2b0*/  LOP3.LUT R12, R12, 0xfffffdff, RZ, 0xc0, !PT ;  /* 0xfffffdff0c0c7812 */ /* 0x000fe400078ec0ff */
[----:B0-----:R-:W-:-:S05]  /*f2c0*/  @!P2 LEA R3, P6, R13, R3, 0x1 ;  /* 0x000000030d03a211 */ /* 0x001fca00078c08ff */
[----:B-1----:R-:W-:-:S05]  /*f2d0*/  @!P2 IMAD.X R2, RZ, RZ, R2, P6 ;  /* 0x000000ffff02a224 */ /* 0x002fca00030e0602 */
[-C--:B------:R-:W-:Y:S02]  /*f2e0*/  @!P2 LOP3.LUT R3, R3, R2.reuse, RZ, 0x3c, !PT ;  /* 0x000000020303a212 */ /* 0x080fe400078e3cff */
[----:B------:R-:W-:Y:S02]  /*f2f0*/  @P3 LOP3.LUT R12, R12, 0x200, RZ, 0xfc, !PT ;  /* 0x000002000c0c3812 */ /* 0x000fe400078efcff */
[C---:B------:R-:W-:Y:S02]  /*f300*/  @!P2 LOP3.LUT R2, R3.reuse, R2, RZ, 0x3c, !PT ;  /* 0x000000020302a212 */ /* 0x040fe400078e3cff */
[C---:B------:R-:W-:Y:S02]  /*f310*/  LOP3.LUT P6, RZ, R12.reuse, 0x4, RZ, 0xc0, !PT ;  /* 0x000000040cff7812 */ /* 0x040fe400078cc0ff */
[----:B------:R-:W-:Y:S02]  /*f320*/  @!P2 LOP3.LUT R3, R3, R2, RZ, 0x3c, !PT ;  /* 0x000000020303a212 */ /* 0x000fe400078e3cff */
[----:B------:R-:W-:-:S03]  /*f330*/  LOP3.LUT P3, RZ, R12, 0x20, RZ, 0xc0, !PT ;  /* 0x000000200cff7812 */ /* 0x000fc6000786c0ff */
[----:B-----5:R-:W-:Y:S01]  /*f340*/  @!P2 LDGSTS.E.BYPASS.LTC128B.128 [R11+0x26400], desc[UR38][R2.64], !P1 ;  /* 0x26400000020bafae */ /* 0x020fe2000c901d66 */
[----:B------:R-:W-:-:S05]  /*f350*/  LOP3.LUT P1, RZ, R12, 0x400, RZ, 0xc0, !PT ;  /* 0x000004000cff7812 */ /* 0x000fca000782c0ff */
[----:B------:R-:W-:Y:S04]  /*f360*/  @!P2 LDGSTS.E.BYPASS.LTC128B.128 [R11+0x28400], desc[UR38][R2.64+0x80], !P6 ;  /* 0x28400080020bafae */ /* 0x000fe8000f101d66 */
[----:B------:R-:W-:Y:S04]  /*f370*/  @!P2 LDGSTS.E.BYPASS.LTC128B.128 [R11+0x2a400], desc[UR38][R2.64+0x100], !P4 ;  /* 0x2a400100020bafae */ /* 0x000fe8000e101d66 */
[----:B------:R-:W-:Y:S04]  /*f380*/  @!P2 LDGSTS.E.BYPASS.LTC128B.128 [R11+0x2c400], desc[UR38][R2.64+0x180], !P5 ;  /* 0x2c400180020bafae */ /* 0x000fe8000e901d66 */
[----:B------:R-:W-:Y:S04]  /*f390*/  @!P2 LDGSTS.E.BYPASS.LTC128B.128 [R11+0x2e400], desc[UR38][R2.64+0x200], !P0 ;  /* 0x2e400200020bafae */ /* 0x000fe8000c101d66 */
[----:B------:R-:W-:Y:S04]  /*f3a0*/  @!P2 LDGSTS.E.BYPASS.LTC128B.128 [R11+0x30400], desc[UR38][R2.64+0x280], !P1 ;  /* 0x30400280020bafae */ /* 0x000fe8000c901d66 */
[----:B------:R-:W-:Y:S01]  /*f3b0*/  @!P2 LDGSTS.E.BYPASS.LTC128B.128 [R11+0x32400], desc[UR38][R2.64+0x300], P3 ;  /* 0x32400300020bafae */ /* 0x000fe20009901d66 */
[----:B------:R-:W-:-:S13]  /*f3c0*/  LOP3.LUT P3, RZ, R12, 0x200, RZ, 0xc0, !PT ;  /* 0x000002000cff7812 */ /* 0x000fda000786c0ff */
[----:B------:R0:W-:Y:S01]  /*f3d0*/  @!P2 LDGSTS.E.BYPASS.LTC128B.128 [R11+0x34400], desc[UR38][R2.64+0x380], P3 ;  /* 0x34400380020bafae */ /* 0x0001e20009901d66 */
[----:B------:R-:W-:-:S13]  /*f3e0*/  LOP3.LUT P3, RZ, R12, 0x100, RZ, 0xc0, !PT ;  /* 0x000001000cff7812 */ /* 0x000fda000786c0ff */
[----:B------:R-:W-:-:S05]  /*f3f0*/  @!P3 LEA R10, P2, R13, R14, 0x1 ;  /* 0x0000000e0d0ab211 */ /* 0x000fca00078408ff */
[----:B------:R-:W-:Y:S01]  /*f400*/  @!P3 IMAD.X R9, RZ, RZ, R9, P2 ;  /* 0x000000ffff09b224 */ /* 0x000fe200010e0609 */
[----:B------:R-:W-:Y:S02]  /*f410*/  LOP3.LUT P2, RZ, R12, 0x8, RZ, 0xc0, !PT ;  /* 0x000000080cff7812 */ /* 0x000fe4000784c0ff */
[----:B------:R-:W-:Y:S01]  /*f420*/  @!P3 LOP3.LUT R8, R5, 0x40, RZ, 0xc0, !PT ;  /* 0x000000400508b812 */ /* 0x000fe200078ec0ff */
[----:B0-----:R-:W-:Y:S02]  /*f430*/  @!P3 IMAD.MOV.U32 R2, RZ, RZ, R10 ;  /* 0x000000ffff02b224 */ /* 0x001fe400078e000a */
        /* <DEDUP_REMOVED lines=12> */
[----:B------:R-:W-:-:S03]  /*f500*/  @!P3 ISETP.NE.U32.AND P2, PT, R8, RZ, PT ;  /* 0x000000ff0800b20c */ /* 0x000fc60003f45070 */
[----:B------:R-:W-:Y:S10]  /*f510*/  SHFL.IDX PT, R10, R4, 0x2, 0x181f ;  /* 0x00581f00040a7f89 */ /* 0x000ff400000e0000 */
[----:B------:R0:W-:Y:S01]  /*f520*/  @!P3 LDGSTS.E.BYPASS.LTC128B.128 [R11+0x34c00], desc[UR38][R2.64+0x380], P2 ;  /* 0x34c00380020bbfae */ /* 0x0001e20009101d66 */
[----:B------:R-:W-:-:S03]  /*f530*/  ISETP.GE.AND P2, PT, R15, R7, PT ;  /* 0x000000070f00720c */ /* 0x000fc60003f46270 */
[----:B0-----:R-:W0:Y:S01]  /*f540*/  SHFL.IDX PT, R3, R0, 0x2, 0x181f ;  /* 0x00581f0000037f89 */ /* 0x001e2200000e0000 */
[----:B------:R-:W-:-:S04]  /*f550*/  LOP3.LUT R12, R12, 0xffffff7f, RZ, 0xc0, !PT ;  /* 0xffffff7f0c0c7812 */ /* 0x000fc800078ec0ff */
[----:B------:R-:W-:-:S05]  /*f560*/  @P6 LOP3.LUT R12, R12, 0x80, RZ, 0xfc, !PT ;  /* 0x000000800c0c6812 */ /* 0x000fca00078efcff */
[----:B------:R-:W-:Y:S02]  /*f570*/  @!P2 LOP3.LUT R2, R5, 0x40, RZ, 0xc0, !PT ;  /* 0x000000400502a812 */ /* 0x000fe400078ec0ff */
[----:B------:R-:W-:Y:S02]  /*f580*/  LOP3.LUT P3, RZ, R12, 0x8, RZ, 0xc0, !PT ;  /* 0x000000080cff7812 */ /* 0x000fe4000786c0ff */
[----:B------:R-:W-:Y:S02]  /*f590*/  @!P2 SHF.R.U32.HI R9, RZ, 0x2, R2 ;  /* 0x00000002ff09a819 */ /* 0x000fe40000011602 */
[----:B0-----:R-:W-:-:S05]  /*f5a0*/  @!P2 LEA R8, P6, R13, R3, 0x1 ;  /* 0x000000030d08a211 */ /* 0x001fca00078c08ff */
[----:B------:R-:W-:Y:S01]  /*f5b0*/  @!P2 IMAD.X R3, RZ, RZ, R10, P6 ;  /* 0x000000ffff03a224 */ /* 0x000fe200030e060a */
[----:B------:R-:W-:Y:S01]  /*f5c0*/  LOP3.LUT P6, RZ, R12, 0x80, RZ, 0xc0, !PT ;  /* 0x000000800cff7812 */ /* 0x000fe200078cc0ff */
[----:B------:R-:W-:Y:S01]  /*f5d0*/  @!P2 IMAD.MOV.U32 R2, RZ, RZ, R8 ;  /* 0x000000ffff02a224 */ /* 0x000fe200078e0008 */
[----:B------:R-:W-:-:S04]  /*f5e0*/  @!P2 LOP3.LUT R8, R6, 0x80, RZ, 0xc0, !PT ;  /* 0x000000800608a812 */ /* 0x000fc800078ec0ff */
[----:B------:R-:W-:Y:S01]  /*f5f0*/  @!P2 SHF.R.U32.HI R8, RZ, 0x3, R8 ;  /* 0x00000003ff08a819 */ /* 0x000fe20000011608 */
[----:B------:R0:W-:Y:S03]  /*f600*/  @!P2 LDGSTS.E.BYPASS.LTC128B.128 [R11+0x27400], desc[UR38][R2.64], !P3 ;  /* 0x27400000020bafae */ /* 0x0001e6000d901d66 */
[----:B------:R-:W-:-:S03]  /*f610*/  @!P2 ISETP.NE.U32.AND P3, PT, R8, RZ, PT ;  /* 0x000000ff0800a20c */ /* 0x000fc60003f65070 */
[----:B------:R0:W-:Y:S01]  /*f620*/  @!P2 LDGSTS.E.BYPASS.LTC128B.128 [R11+0x29400], desc[UR38][R2.64+0x80], !P6 ;  /* 0x29400080020bafae */ /* 0x0001e2000f101d66 */
[----:B------:R-:W-:-:S03]  /*f630*/  @!P2 ISETP.NE.U32.AND P6, PT, R9, RZ, PT ;  /* 0x000000ff0900a20c */ /* 0x000fc60003fc5070 */
[----:B------:R0:W-:Y:S04]  /*f640*/  @!P2 LDGSTS.E.BYPASS.LTC128B.128 [R11+0x2b400], desc[UR38][R2.64+0x100], !P4 ;  /* 0x2b400100020bafae */ /* 0x0001e8000e101d66 */
[----:B------:R0:W-:Y:S04]  /*f650*/  @!P2 LDGSTS.E.BYPASS.LTC128B.128 [R11+0x2d400], desc[UR38][R2.64+0x180], !P5 ;  /* 0x2d400180020bafae */ /* 0x0001e8000e901d66 */
[----:B------:R0:W-:Y:S04]  /*f660*/  @!P2 LDGSTS.E.BYPASS.LTC128B.128 [R11+0x2f400], desc[UR38][R2.64+0x200], !P0 ;  /* 0x2f400200020bafae */ /* 0x0001e8000c101d66 */
[----:B------:R0:W-:Y:S04]  /*f670*/  @!P2 LDGSTS.E.BYPASS.LTC128B.128 [R11+0x31400], desc[UR38][R2.64+0x280], !P1 ;  /* 0x31400280020bafae */ /* 0x0001e8000c901d66 */
[----:B------:R0:W-:Y:S04]  /*f680*/  @!P2 LDGSTS.E.BYPASS.LTC128B.128 [R11+0x33400], desc[UR38][R2.64+0x300], P6 ;  /* 0x33400300020bafae */ /* 0x0001e8000b101d66 */
[----:B------:R0:W-:Y:S04]  /*f690*/  STL [R1+0x8], R12 ;  /* 0x0000080c01007387 */ /* 0x0001e80000100800 */
[----:B------:R0:W-:Y:S04]  /*f6a0*/  @!P2 LDGSTS.E.BYPASS.LTC128B.128 [R11+0x35400], desc[UR38][R2.64+0x380], P3 ;  /* 0x35400380020bafae */ /* 0x0001e80009901d66 */
[----:B------:R-:W1:Y:S04]  /*f6b0*/  SHFL.IDX PT, R4, R4, 0x3, 0x181f ;  /* 0x00781f0004047f89 */ /* 0x000e6800000e0000 */
[----:B------:R-:W2:Y:S02]  /*f6c0*/  SHFL.IDX PT, R0, R0, 0x3, 0x181f ;  /* 0x00781f0000007f89 */ /* 0x000ea400000e0000 */
.L_x_4461:
[----:B0-----:R-:W3:Y:S01]  /*f6d0*/  LDL.LU R2, [R1+0x60] ;  /* 0x0000600001027983 */ /* 0x001ee20000300800 */
[----:B------:R-:W-:Y:S01]  /*f6e0*/  BSSY B0, `(.L_x_4324) ;  /* 0x000001e000007945 */ /* 0x000fe20003800000 */
[----:B---3--:R-:W-:-:S13]  /*f6f0*/  ISETP.GE.AND P2, PT, R2, R7, PT ;  /* 0x000000070200720c */ /* 0x008fda0003f46270 */
[----:B------:R-:W-:Y:S05]  /*f700*/  @P2 BRA `(.L_x_4325) ;  /* 0x00000000006c2947 */ /* 0x000fea0003800000 */
[----:B------:R-:W3:Y:S04]  /*f710*/  LDL R3, [R1+0x8] ;  /* 0x0000080001037983 */ /* 0x000ee80000100800 */
[----:B------:R-:W4:Y:S01]  /*f720*/  LDL R8, [R1+0x14] ;  /* 0x0000140001087983 */ /* 0x000f220000100800 */
[----:B------:R-:W-:Y:S02]  /*f730*/  LOP3.LUT R5, R5, 0x40, RZ, 0xc0, !PT ;  /* 0x0000004005057812 */ /* 0x000fe400078ec0ff */
[----:B------:R-:W-:Y:S01]  /*f740*/  LOP3.LUT R6, R6, 0x80, RZ, 0xc0, !PT ;  /* 0x0000008006067812 */ /* 0x000fe200078ec0ff */
[----:B------:R-:W0:Y:S01]  /*f750*/  S2R R2, SR_TID.X ;  /* 0x0000000000027919 */ /* 0x000e220000002100 */
[----:B------:R-:W-:Y:S02]  /*f760*/  SHF.R.U32.HI R5, RZ, 0x2, R5 ;  /* 0x00000002ff057819 */ /* 0x000fe40000011605 */
[----:B------:R-:W-:Y:S01]  /*f770*/  SHF.R.U32.HI R6, RZ, 0x3, R6 ;  /* 0x00000003ff067819 */ /* 0x000fe20000011606 */
[----:B0-----:R-:W-:-:S05]  /*f780*/  IMAD.SHL.U32 R2, R2, 0x8, RZ ;  /* 0x0000000802027824 */ /* 0x001fca00078e00ff */
[----:B------:R-:W-:-:S04]  /*f790*/  LOP3.LUT R2, R2, 0x38, RZ, 0xc0, !PT ;  /* 0x0000003802027812 */ /* 0x000fc800078ec0ff */
[----:B--2---:R-:W-:Y:S02]  /*f7a0*/  LEA R2, P2, R2, R0, 0x1 ;  /* 0x0000000002027211 */ /* 0x004fe400078408ff */
[C---:B---3--:R-:W-:Y:S02]  /*f7b0*/  LOP3.LUT P6, RZ, R3.reuse, 0x8, RZ, 0xc0, !PT ;  /* 0x0000000803ff7812 */ /* 0x048fe400078cc0ff */
[C---:B------:R-:W-:Y:S02]  /*f7c0*/  LOP3.LUT P4, RZ, R3.reuse, 0x4, RZ, 0xc0, !PT ;  /* 0x0000000403ff7812 */ /* 0x040fe4000788c0ff */
[----:B------:R-:W-:Y:S01]  /*f7d0*/  LOP3.LUT P3, RZ, R3, 0x2, RZ, 0xc0, !PT ;  /* 0x0000000203ff7812 */ /* 0x000fe2000786c0ff */
[----:B-1----:R-:W-:Y:S01]  /*f7e0*/  IMAD.X R3, RZ, RZ, R4, P2 ;  /* 0x000000ffff037224 */ /* 0x002fe200010e0604 */
[----:B------:R-:W-:-:S07]  /*f7f0*/  ISETP.NE.U32.AND P2, PT, R5, RZ, PT ;  /* 0x000000ff0500720c */ /* 0x000fce0003f45070 */
[----:B------:R-:W-:Y:S01]  /*f800*/  @!PT LDS RZ, [RZ] ;  /* 0x00000000fffff984 */ /* 0x000fe20000000800 */
[----:B------:R-:W-:Y:S01]  /*f810*/  @!PT LDS RZ, [RZ] ;  /* 0x00000000fffff984 */ /* 0x000fe20000000800 */
[----:B------:R-:W-:Y:S01]  /*f820*/  @!PT LDS RZ, [RZ] ;  /* 0x00000000fffff984 */ /* 0x000fe20000000800 */
[----:B----4-:R0:W-:Y:S04]  /*f830*/  LDGSTS.E.BYPASS.LTC128B.128 [R8+0x27c00], desc[UR38][R2.64], !P6 ;  /* 0x27c0000002087fae */ /* 0x0101e8000f101d66 */
        /* <DEDUP_REMOVED lines=8> */
.L_x_4325:
[----:B------:R-:W-:Y:S05]  /*f8c0*/  BSYNC B0 ;  /* 0x0000000000007941 */ /* 0x000fea0003800000 */
.L_x_4324:
[----:B--2---:R2:W5:Y:S01]  /*f8d0*/  LDL R0, [R1+0x4] ;  /* 0x0000040001007983 */ /* 0x0045620000100800 */
[----:B------:R-:W-:Y:S01]  /*f8e0*/  PLOP3.LUT P0, PT, PT, PT, PT, 0x80, 0x0 ;  /* 0x000000000000781c */ /* 0x000fe20003f0f070 */
[----:B------:R-:W-:-:S12]  /*f8f0*/  NOP ;  /* 0x0000000000007918 */ /* 0x000fd80000000000 */
.L_x_4326:
[----:B0-----:R-:W3:Y:S01]  /*f900*/  LDL R2, [R1+0x4] ;  /* 0x0000040001027983 */ /* 0x001ee20000100800 */
[----:B------:R-:W-:Y:S02]  /*f910*/  PLOP3.LUT P1, PT, P1, P0, PT, 0xa2, 0x0 ;  /* 0x000000000000781c */ /* 0x000fe40000f21472 */
[----:B---3--:R-:W-:-:S08]  /*f920*/  @P0 R2UR P1, UR4, R2 ;  /* 0x00000000020402ca */ /* 0x008fd00000020000 */
[----:B------:R-:W-:-:S05]  /*f930*/  @P0 PLOP3.LUT P0, PT, P1, PT, PT, 0x80, 0x0 ;  /* 0x000000000000081c */ /* 0x000fca0000f0f070 */
[----:B------:R-:W-:Y:S01]  /*f940*/  @!P1 SYNCS.ARRIVE.TRANS64.RED.A0T1 RZ, [UR4+0x38810], RZ ;  /* 0x038810ffffff99a7 */ /* 0x000fe20008200404 */
[----:B------:R-:W-:Y:S07]  /*f950*/  @!P1 ARRIVES.LDGSTSBAR.64.TRANSCNT [UR4+0x38810] ;  /* 0x03881000ff0099b0 */ /* 0x000fee0008000a84 */
[----:B------:R-:W-:Y:S05]  /*f960*/  @P0 BRA.U.ANY `(.L_x_4326) ;  /* 0xfffffffd00e40947 */ /* 0x000fea000393ffff */
[----:B------:R-:W3:Y:S02]  /*f970*/  LDL.LU R3, [R1+0x5c] ;  /* 0x00005c0001037983 */ /* 0x000ee40000300800 */
[----:B---3--:R-:W-:-:S05]  /*f980*/  VIADD R3, R3, 0x1 ;  /* 0x0000000103037836 */ /* 0x008fca0000000000 */
[----:B------:R0:W-:Y:S01]  /*f990*/  STL [R1+0x5c], R3 ;  /* 0x00005c0301007387 */ /* 0x0001e20000100800 */
[----:B-----5:R-:W-:-:S04]  /*f9a0*/  LEA.HI R0, R3, R3, RZ, 0x1 ;  /* 0x0000000303007211 */ /* 0x020fc800078f08ff */
[----:B------:R-:W-:-:S05]  /*f9b0*/  LOP3.LUT R0, R0, 0xfffffffe, RZ, 0xc0, !PT ;  /* 0xfffffffe00007812 */ /* 0x000fca00078ec0ff */
[----:B------:R-:W-:-:S05]  /*f9c0*/  IMAD.IADD R0, R3, 0x1, -R0 ;  /* 0x0000000103007824 */ /* 0x000fca00078e0a00 */
[----:B------:R-:W-:Y:S01]  /*f9d0*/  SHF.L.U32 R0, R0, 0x1f, RZ ;  /* 0x0000001f00007819 */ /* 0x000fe200000006ff */
[----:B------:R-:W-:Y:S01]  /*f9e0*/  NOP ;  /* 0x0000000000007918 */ /* 0x000fe20000000000 */
[----:B------:R0:W-:Y:S01]  /*f9f0*/  SYNCS.ARRIVE.TRANS64.A1T0 RZ, [R2+URZ+0x38810], RZ ;  /* 0x038810ff02ff79a7 */ /* 0x0001e2000810003f */
[----:B------:R-:W-:Y:S01]  /*fa00*/  BSSY B0, `(.L_x_4327) ;  /* 0x0000003000007945 */ /* 0x000fe20003800000 */
[----:B------:R-:W3:Y:S03]  /*fa10*/  SYNCS.PHASECHK.TRANS64.TRYWAIT P0, [R2+URZ+0x38820], R0 ;  /* 0x03882000020075a7 */ /* 0x000ee6000800017f */
[----:B0--3--:R-:W-:Y:S05]  /*fa20*/  @!P0 BRA `(.L_x_4328) ;  /* 0x0000005800d48947 */ /* 0x009fea0003800000 */
.L_x_4462:
[----:B------:R-:W-:Y:S05]  /*fa30*/  BSYNC B0 ;  /* 0x0000000000007941 */ /* 0x000fea0003800000 */
.L_x_4327:
[----:B0-----:R-:W3:Y:S01]  /*fa40*/  LDL R2, [R1+0x8] ;  /* 0x0000080001027983 */ /* 0x001ee20000100800 */
[----:B------:R-:W-:Y:S01]  /*fa50*/  BSSY B0, `(.L_x_4329) ;  /* 0x00000a3000007945 */ /* 0x000fe20003800000 */
[----:B---3--:R-:W-:-:S13]  /*fa60*/  LOP3.LUT P0, RZ, R2, 0x1, RZ, 0xc0, !PT ;  /* 0x0000000102ff7812 */ /* 0x008fda000780c0ff */
[----:B------:R-:W-:Y:S05]  /*fa70*/  @!P0 BRA `(.L_x_4330) ;  /* 0x0000000800808947 */ /* 0x000fea0003800000 */
[----:B------:R-:W3:Y:S04]  /*fa80*/  LDL R3, [R1+0x4] ;  /* 0x0000040001037983 */ /* 0x000ee80000100800 */
[----:B-1----:R-:W4:Y:S01]  /*fa90*/  LDL R4, [R1+0x18] ;  /* 0x0000180001047983 */ /* 0x002f220000100800 */
[----:B------:R-:W0:Y:S01]  /*faa0*/  S2R R2, SR_TID.X ;  /* 0x0000000000027919 */ /* 0x000e220000002100 */
[----:B---3--:R-:W-:Y:S02]  /*fab0*/  IMAD.MOV.U32 R5, RZ, RZ, R3 ;  /* 0x000000ffff057224 */ /* 0x008fe400078e0003 */
[----:B------:R-:W3:Y:S01]  /*fac0*/  LDL R3, [R1+0xc] ;  /* 0x00000c0001037983 */ /* 0x000ee20000100800 */
[----:B----4-:R-:W-:Y:S01]  /*fad0*/  SHF.L.U32 R0, R4, 0x1f, RZ ;  /* 0x0000001f04007819 */ /* 0x010fe200000006ff */
[----:B------:R-:W-:Y:S01]  /*fae0*/  BSSY B1, `(.L_x_4331) ;  /* 0x0000006000017945 */ /* 0x000fe20003800000 */
[----:B0-----:R-:W-:-:S04]  /*faf0*/  LOP3.LUT R2, R2, 0x7f, RZ, 0xc0, !PT ;  /* 0x0000007f02027812 */ /* 0x001fc800078ec0ff */
[----:B------:R-:W-:Y:S01]  /*fb00*/  ISETP.NE.AND P1, PT, R2, RZ, PT ;  /* 0x000000ff0200720c */ /* 0x000fe20003f25270 */
[----:B---3--:R-:W-:-:S04]  /*fb10*/  IMAD R3, R3, 0x8, R5 ;  /* 0x0000000803037824 */ /* 0x008fc800078e0205 */
[----:B------:R-:W0:Y:S02]  /*fb20*/  SYNCS.PHASECHK.TRANS64.TRYWAIT P0, [R3+URZ+0x38860], R0 ;  /* 0x03886000030075a7 */ /* 0x000e24000800017f */
[----:B0-----:R-:W-:Y:S06]  /*fb30*/  @!P0 BRA `(.L_x_4332) ;  /* 0x0000005800a88947 */ /* 0x001fec0003800000 */
.L_x_4463:
[----:B------:R-:W-:Y:S05]  /*fb40*/  BSYNC B1 ;  /* 0x0000000000017941 */ /* 0x000fea0003800000 */
.L_x_4331:
[----:B------:R-:W-:Y:S04]  /*fb50*/  BSSY B1, `(.L_x_4333) ;  /* 0x0000009000017945 */ /* 0x000fe80003800000 */
[----:B------:R-:W-:Y:S05]  /*fb60*/  @P1 BRA `(.L_x_4334) ;  /* 0x00000000001c1947 */ /* 0x000fea0003800000 */
[----:B------:R-:W1:Y:S01]  /*fb70*/  S2R R2, SR_TID.X ;  /* 0x0000000000027919 */ /* 0x000e620000002100 */
[----:B0-----:R-:W-:-:S04]  /*fb80*/  IMAD.MOV.U32 R0, RZ, RZ, 0x10000 ;  /* 0x00010000ff007424 */ /* 0x001fc800078e00ff */
[----:B------:R3:W-:Y:S01]  /*fb90*/  SYNCS.ARRIVE.TRANS64 RZ, [R3+URZ+0x38850], R0 ;  /* 0x0388500003ff79a7 */ /* 0x0007e2000800003f */
[----:B-1----:R-:W-:-:S04]  /*fba0*/  LOP3.LUT R2, R2, 0x1f, RZ, 0xc0, !PT ;  /* 0x0000001f02027812 */ /* 0x002fc800078ec0ff */
[----:B------:R-:W-:-:S13]  /*fbb0*/  ISETP.NE.AND P0, PT, R2, RZ, PT ;  /* 0x000000ff0200720c */ /* 0x000fda0003f05270 */
[----:B---3--:R-:W-:Y:S05]  /*fbc0*/  @!P0 BRA `(.L_x_4334) ;  /* 0x0000000000048947 */ /* 0x008fea0003800000 */
[----:B------:R-:W-:Y:S01]  /*fbd0*/  BPT.TRAP 0x1 ;  /* 0x000000040000795c */ /* 0x000fe20000300000 */
.L_x_4334:
[----:B------:R-:W-:Y:S05]  /*fbe0*/  BSYNC B1 ;  /* 0x0000000000017941 */ /* 0x000fea0003800000 */
.L_x_4333:
[----:B------:R-:W3:Y:S04]  /*fbf0*/  LDL R5, [R1+0x4] ;  /* 0x0000040001057983 */ /* 0x000ee80000100800 */
[----:B------:R-:W3:Y:S04]  /*fc00*/  LDL R2, [R1+0xc] ;  /* 0x00000c0001027983 */ /* 0x000ee80000100800 */
[----:B------:R-:W4:Y:S04]  /*fc10*/  LDL R4, [R1+0x20] ;  /* 0x0000200001047983 */ /* 0x000f280000100800 */
[----:B0-----:R-:W4:Y:S01]  /*fc20*/  LDL R0, [R1+0x64] ;  /* 0x0000640001007983 */ /* 0x001f220000100800 */
[----:B------:R-:W-:Y:S01]  /*fc30*/  UIADD3 UR4, UP0, UR40, 0x470, URZ ;  /* 0x0000047028047890 */ /* 0x000fe2000ff1e03f */
[----:B------:R-:W-:Y:S01]  /*fc40*/  VIADD R3, R3, 0x38850 ;  /* 0x0003885003037836 */ /* 0x000fe20000000000 */
[----:B------:R-:W-:Y:S01]  /*fc50*/  PLOP3.LUT P0, PT, PT, PT, PT, 0x80, 0x0 ;  /* 0x000000000000781c */ /* 0x000fe20003f0f070 */
[----:B------:R-:W-:Y:S01]  /*fc60*/  UMOV UR6, 0x0 ;  /* 0x0000000000067882 */ /* 0x000fe20000000000 */
[----:B------:R-:W-:Y:S01]  /*fc70*/  UIADD3.X UR5, URZ, UR41, URZ, UP0, !UPT ;  /* 0x000000293f057290 */ /* 0x000fe200087fe43f */
[----:B------:R-:W-:Y:S01]  /*fc80*/  UMOV UR7, 0x14f00000 ;  /* 0x14f0000000077882 */ /* 0x000fe20000000000 */
[----:B------:R-:W-:Y:S01]  /*fc90*/  UMOV UR10, URZ ;  /* 0x0000003f000a7c82 */ /* 0x000fe20008000000 */
[----:B---3--:R-:W-:-:S02]  /*fca0*/  IMAD R2, R2, 0x10000, R5 ;  /* 0x0001000002027824 */ /* 0x008fc400078e0205 */
[----:B----4-:R-:W-:Y:S02]  /*fcb0*/  IMAD R0, R0, 0x40, R4 ;  /* 0x0000004000007824 */ /* 0x010fe400078e0204 */
[----:B------:R-:W-:-:S07]  /*fcc0*/  VIADD R4, R2, 0x400 ;  /* 0x0000040002047836 */ /* 0x000fce0000000000 */
.L_x_4335:
[----:B------:R-:W3:Y:S01]  /*fcd0*/  LDL R5, [R1] ;  /* 0x0000000001057983 */ /* 0x000ee20000100800 */
[----:B------:R-:W-:-:S13]  /*fce0*/  @P0 ELECT P1, URZ, PT ;  /* 0x00000000003f082f */ /* 0x000fda0003820000 */
[----:B------:R-:W-:Y:S02]  /*fcf0*/  @P1 R2UR UR12, R18 ;  /* 0x00000000120c12ca */ /* 0x000fe400000e0000 */
[----:B------:R-:W-:Y:S02]  /*fd00*/  @P1 R2UR UR11, R0 ;  /* 0x00000000000b12ca */ /* 0x000fe400000e0000 */
[----:B------:R-:W-:Y:S02]  /*fd10*/  @P1 R2UR UR9, R3 ;  /* 0x00000000030912ca */ /* 0x000fe400000e0000 */
[----:B------:R-:W-:Y:S02]  /*fd20*/  @P1 R2UR UR8, R4 ;  /* 0x00000000040812ca */ /* 0x000fe400000e0000 */
[----:B------:R-:W-:Y:S02]  /*fd30*/  @P1 PLOP3.LUT P0, PT, P1, PT, PT, 0x8, 0x0 ;  /* 0x000000000000181c */ /* 0x000fe40000f0e170 */
[----:B---3--:R-:W-:-:S02]  /*fd40*/  @P1 R2UR UR13, R5 ;  /* 0x00000000050d12ca */ /* 0x008fc400000e0000 */
        /* <DEDUP_REMOVED lines=8> */
.L_x_4336:
        /* <DEDUP_REMOVED lines=16> */
.L_x_4337:
        /* <DEDUP_REMOVED lines=16> */
.L_x_4338:
        /* <DEDUP_REMOVED lines=16> */
.L_x_4339:
        /* <DEDUP_REMOVED lines=16> */
.L_x_4340:
        /* <DEDUP_REMOVED lines=16> */
.L_x_4341:
        /* <DEDUP_REMOVED lines=16> */
.L_x_4342:
        /* <DEDUP_REMOVED lines=11> */
.L_x_4330:
[----:B------:R-:W-:Y:S05]  /*10480*/  BSYNC B0 ;  /* 0x0000000000007941 */ /* 0x000fea0003800000 */
.L_x_4329:
[----:B-1----:R-:W3:Y:S01]  /*10490*/  LDL.LU R4, [R1+0x48] ;  /* 0x0000480001047983 */ /* 0x002ee20000300800 */
[----:B------:R-:W-:Y:S01]  /*104a0*/  BSSY B0, `(.L_x_4343) ;  /* 0x00002cf000007945 */ /* 0x000fe20003800000 */
[----:B---3--:R-:W-:-:S13]  /*104b0*/  ISETP.GE.AND P0, PT, R4, 0x41, PT ;  /* 0x000000410400780c */ /* 0x008fda0003f06270 */
[----:B------:R-:W-:Y:S05]  /*104c0*/  @!P0 BRA `(.L_x_4344) ;  /* 0x0000002c00308947 */ /* 0x000fea0003800000 */
[----:B------:R-:W3:Y:S01]  /*104d0*/  LDL R4, [R1+0x30] ;  /* 0x0000300001047983 */ /* 0x000ee20000100800 */
[----:B------:R-:W-:Y:S01]  /*104e0*/  IMAD.MOV.U32 R0, RZ, RZ, 0x1 ;  /* 0x00000001ff007424 */ /* 0x000fe200078e00ff */
[----:B------:R-:W-:Y:S01]  /*104f0*/  BSSY B2, `(.L_x_4345) ;  /* 0x00000f3000027945 */ /* 0x000fe20003800000 */
[----:B---3--:R-:W-:-:S05]  /*10500*/  IMAD.MOV R6, RZ, RZ, -R4 ;  /* 0x000000ffff067224 */ /* 0x008fca00078e0a04 */
[----:B------:R-:W-:-:S05]  /*10510*/  VIADDMNMX R6, R6, R0, 0xffffffff, !PT ;  /* 0xffffffff06067446 */ /* 0x000fca0007800100 */
[----:B------:R-:W-:-:S05]  /*10520*/  IMAD.IADD R0, R4, 0x1, R6 ;  /* 0x0000000104007824 */ /* 0x000fca00078e0206 */
[----:B------:R-:W-:-:S04]  /*10530*/  LOP3.LUT R0, R0, 0x1, RZ, 0xc0, !PT ;  /* 0x0000000100007812 */ /* 0x000fc800078ec0ff */
[----:B------:R-:W-:Y:S01]  /*10540*/  ISETP.NE.U32.AND P0, PT, R0, 0x1, PT ;  /* 0x000000010000780c */ /* 0x000fe20003f05070 */
[----:B------:R-:W-:-:S12]  /*10550*/  VIADD R0, R4, 0xfffffffe ;  /* 0xfffffffe04007836 */ /* 0x000fd80000000000 */
[----:B------:R-:W-:Y:S05]  /*10560*/  @P0 BRA `(.L_x_4346) ;  /* 0x0000000c00ac0947 */ /* 0x000fea0003800000 */
[----:B------:R-:W3:Y:S04]  /*10570*/  LDL R5, [R1+0x8] ;  /* 0x0000080001057983 */ /* 0x000ee80000100800 */
[----:B------:R-:W4:Y:S04]  /*10580*/  LDL.LU R4, [R1+0xc] ;  /* 0x00000c0001047983 */ /* 0x000f280000300800 */
[----:B------:R-:W5:Y:S01]  /*10590*/  LDL.LU R7, [R1+0x18] ;  /* 0x0000180001077983 */ /* 0x000f620000300800 */
[----:B------:R-:W-:Y:S01]  /*105a0*/  BSSY B1, `(.L_x_4347) ;  /* 0x00000e5000017945 */ /* 0x000fe20003800000 */
[----:B---3--:R-:W-:Y:S01]  /*105b0*/  LOP3.LUT P2, RZ, R5, 0x1, RZ, 0xc0, !PT ;  /* 0x0000000105ff7812 */ /* 0x008fe2000784c0ff */
[----:B----4-:R-:W-:-:S05]  /*105c0*/  VIADD R2, R4, 0x1 ;  /* 0x0000000104027836 */ /* 0x010fca0000000000 */
[----:B------:R-:W-:-:S04]  /*105d0*/  ISETP.NE.AND P0, PT, R2, 0x2, PT ;  /* 0x000000020200780c */ /* 0x000fc80003f05270 */
[----:B------:R-:W-:Y:S02]  /*105e0*/  SEL R3, RZ, 0x1, P0 ;  /* 0x00000001ff037807 */ /* 0x000fe40000000000 */
[----:B------:R-:W-:Y:S02]  /*105f0*/  SEL R8, R2, RZ, P0 ;  /* 0x000000ff02087207 */ /* 0x000fe40000000000 */
[----:B-----5:R-:W-:-:S05]  /*10600*/  LOP3.LUT R7, R7, R3, RZ, 0x3c, !PT ;  /* 0x0000000307077212 */ /* 0x020fca00078e3cff */
[----:B------:R0:W-:Y:S04]  /*10610*/  STL [R1+0x18], R7 ;  /* 0x0000180701007387 */ /* 0x0001e80000100800 */
[----:B------:R0:W-:Y:S01]  /*10620*/  STL [R1+0xc], R8 ;  /* 0x00000c0801007387 */ /* 0x0001e20000100800 */
[----:B------:R-:W-:Y:S05]  /*10630*/  @!P2 BRA `(.L_x_4348) ;  /* 0x0000000c006ca947 */ /* 0x000fea0003800000 */
[----:B------:R-:W-:Y:S02]  /*10640*/  ULDC.64 UR4, c[0x0][0x418] ;  /* 0x0001060000047ab9 */ /* 0x000fe40000000a00 */
[----:B------:R-:W-:-:S04]  /*10650*/  ISETP.NE.U32.AND P0, PT, RZ, UR4, PT ;  /* 0x00000004ff007c0c */ /* 0x000fc8000bf05070 */
[----:B------:R-:W-:-:S13]  /*10660*/  ISETP.NE.AND.EX P0, PT, RZ, UR5, PT, P0 ;  /* 0x00000005ff007c0c */ /* 0x000fda000bf05300 */
[----:B------:R-:W-:Y:S05]  /*10670*/  @!P0 BRA `(.L_x_4349) ;  /* 0x0000000000508947 */ /* 0x000fea0003800000 */
[----:B------:R-:W3:Y:S01]  /*10680*/  LDL R10, [R1+0x1c] ;  /* 0x00001c00010a7983 */ /* 0x000ee20000100800 */
[----:B------:R-:W1:Y:S01]  /*10690*/  LDC R5, c[0x0][0x43c] ;  /* 0x00010f00ff057b82 */ /* 0x000e620000000800 */
[----:B------:R-:W-:Y:S02]  /*106a0*/  ULDC.64 UR6, c[0x0][0x428] ;  /* 0x00010a0000067ab9 */ /* 0x000fe40000000a00 */
[----:B------:R-:W4:Y:S01]  /*106b0*/  LDL R9, [R1+0x10] ;  /* 0x0000100001097983 */ /* 0x000f220000100800 */
        /* <DEDUP_REMOVED lines=14> */
[----:B------:R-:W3:Y:S04]  /*107a0*/  LDG.E R2, desc[UR38][R4.64] ;  /* 0x0000002604027981 */ /* 0x000ee8000c1e1900 */
[----:B---3--:R1:W-:Y:S02]  /*107b0*/  STL [R1], R2 ;  /* 0x0000000201007387 */ /* 0x0083e40000100800 */
.L_x_4349:
[----:B-1----:R-:W3:Y:S01]  /*107c0*/  LDL R2, [R1+0x4] ;  /* 0x0000040001027983 */ /* 0x002ee20000100800 */
[----:B------:R-:W1:Y:S02]  /*107d0*/  S2R R3, SR_TID.X ;  /* 0x0000000000037919 */ /* 0x000e640000002100 */
[----:B-1----:R-:W-:Y:S01]  /*107e0*/  LOP3.LUT R4, R3, 0x7f, RZ, 0xc0, !PT ;  /* 0x0000007f03047812 */ /* 0x002fe200078ec0ff */
[----:B------:R-:W-:Y:S03]  /*107f0*/  BSSY B3, `(.L_x_4350) ;  /* 0x0000006000037945 */ /* 0x000fe60003800000 */
[----:B------:R-:W-:Y:S01]  /*10800*/  ISETP.NE.AND P1, PT, R4, RZ, PT ;  /* 0x000000ff0400720c */ /* 0x000fe20003f25270 */
[----:B---3--:R-:W-:Y:S01]  /*10810*/  IMAD R3, R8, 0x8, R2 ;  /* 0x0000000808037824 */ /* 0x008fe200078e0202 */
[----:B------:R-:W-:-:S04]  /*10820*/  SHF.L.U32 R2, R7, 0x1f, RZ ;  /* 0x0000001f07027819 */ /* 0x000fc800000006ff */
[----:B------:R-:W1:Y:S02]  /*10830*/  SYNCS.PHASECHK.TRANS64.TRYWAIT P0, [R3+URZ+0x38840], R2 ;  /* 0x03884002030075a7 */ /* 0x000e64000800017f */
[----:B-1----:R-:W-:Y:S05]  /*10840*/  @!P0 BRA `(.L_x_4351) ;  /* 0x0000004c00788947 */ /* 0x002fea0003800000 */
.L_x_4464:
[----:B------:R-:W-:Y:S05]  /*10850*/  BSYNC B3 ;  /* 0x0000000000037941 */ /* 0x000fea0003800000 */
.L_x_4350:
[----:B------:R-:W-:Y:S04]  /*10860*/  BSSY B3, `(.L_x_4352) ;  /* 0x0000009000037945 */ /* 0x000fe80003800000 */
[----:B------:R-:W-:Y:S05]  /*10870*/  @P1 BRA `(.L_x_4353) ;  /* 0x00000000001c1947 */ /* 0x000fea0003800000 */
[----:B------:R-:W3:Y:S02]  /*10880*/  S2R R4, SR_TID.X ;  /* 0x0000000000047919 */ /* 0x000ee40000002100 */
[----:B---3--:R-:W-:Y:S01]  /*10890*/  LOP3.LUT R5, R4, 0x1f, RZ, 0xc0, !PT ;  /* 0x0000001f04057812 */ /* 0x008fe200078ec0ff */
[----:B------:R-:W-:-:S03]  /*108a0*/  IMAD.MOV.U32 R4, RZ, RZ, 0x2000 ;  /* 0x00002000ff047424 */ /* 0x000fc600078e00ff */
[----:B------:R-:W-:Y:S01]  /*108b0*/  ISETP.NE.AND P0, PT, R5, RZ, PT ;  /* 0x000000ff0500720c */ /* 0x000fe20003f05270 */
[----:B------:R3:W-:-:S12]  /*108c0*/  SYNCS.ARRIVE.TRANS64 RZ, [R3+URZ+0x38830], R4 ;  /* 0x0388300403ff79a7 */ /* 0x0007d8000800003f */
[----:B---3--:R-:W-:Y:S05]  /*108d0*/  @!P0 BRA `(.L_x_4353) ;  /* 0x0000000000048947 */ /* 0x008fea0003800000 */
[----:B------:R-:W-:Y:S01]  /*108e0*/  BPT.TRAP 0x1 ;  /* 0x000000040000795c */ /* 0x000fe20000300000 */
.L_x_4353:
[----:B------:R-:W-:Y:S05]  /*108f0*/  BSYNC B3 ;  /* 0x0000000000037941 */ /* 0x000fea0003800000 */
.L_x_4352:
[----:B0-----:R-:W3:Y:S04]  /*10900*/  LDL R8, [R1+0x4] ;  /* 0x0000040001087983 */ /* 0x001ee80000100800 */
[----:B------:R-:W3:Y:S04]  /*10910*/  LDL R4, [R1+0xc] ;  /* 0x00000c0001047983 */ /* 0x000ee80000100800 */
[----:B------:R-:W4:Y:S01]  /*10920*/  LDL R5, [R1+0x20] ;  /* 0x0000200001057983 */ /* 0x000f220000100800 */
        /* <DEDUP_REMOVED lines=8> */
[----:B----4-:R-:W-:Y:S02]  /*109b0*/  IMAD R0, R0, 0x40, R5 ;  /* 0x0000004000007824 */ /* 0x010fe400078e0205 */
[----:B------:R-:W-:Y:S02]  /*109c0*/  VIADD R4, R4, 0x22400 ;  /* 0x0002240004047836 */ /* 0x000fe40000000000 */
[----:B------:R-:W-:-:S07]  /*109d0*/  VIADD R5, R3, 0x38830 ;  /* 0x0003883003057836 */ /* 0x000fce0000000000 */
.L_x_4354:
        /* <DEDUP_REMOVED lines=11> */
[----:B------:R-:W0:Y:S01]  /*10a90*/  SYNCS.PHASECHK.TRANS64.TRYWAIT P0, [R3+URZ+0x38860], R2 ;  /* 0x03886002030075a7 */ /* 0x000e22000800017f */
[----:B------:R-:W-:Y:S04]  /*10aa0*/  BSSY B3, `(.L_x_4355) ;  /* 0x0000002000037945 */ /* 0x000fe80003800000 */
[----:B0-----:R-:W-:Y:S05]  /*10ab0*/  @!P0 BRA `(.L_x_4356) ;  /* 0x0000004800f08947 */ /* 0x001fea0003800000 */
.L_x_4465:
[----:B------:R-:W-:Y:S05]  /*10ac0*/  BSYNC B3 ;  /* 0x0000000000037941 */ /* 0x000fea0003800000 */
.L_x_4355:
[----:B------:R-:W-:Y:S01]  /*10ad0*/  BSSY B3, `(.L_x_4357) ;  /* 0x000000b000037945 */ /* 0x000fe20003800000 */
[----:B------:R-:W-:Y:S02]  /*10ae0*/  IMAD.MOV.U32 R8, RZ, RZ, 0x0 ;  /* 0x00000000ff087424 */ /* 0x000fe400078e00ff */
[----:B------:R-:W-:Y:S01]  /*10af0*/  IMAD.MOV.U32 R9, RZ, RZ, 0x14f00000 ;  /* 0x14f00000ff097424 */ /* 0x000fe200078e00ff */
[----:B------:R-:W-:Y:S06]  /*10b00*/  @P1 BRA `(.L_x_4358) ;  /* 0x00000000001c1947 */ /* 0x000fec0003800000 */
[----:B------:R-:W3:Y:S01]  /*10b10*/  S2R R4, SR_TID.X ;  /* 0x0000000000047919 */ /* 0x000ee20000002100 */
[----:B01----:R-:W-:-:S04]  /*10b20*/  IMAD.MOV.U32 R2, RZ, RZ, 0x10000 ;  /* 0x00010000ff027424 */ /* 0x003fc800078e00ff */
[----:B------:R4:W-:Y:S01]  /*10b30*/  SYNCS.ARRIVE.TRANS64 RZ, [R3+URZ+0x38850], R2 ;  /* 0x0388500203ff79a7 */ /* 0x0009e2000800003f */
[----:B---3--:R-:W-:-:S04]  /*10b40*/  LOP3.LUT R4, R4, 0x1f, RZ, 0xc0, !PT ;  /* 0x0000001f04047812 */ /* 0x008fc800078ec0ff */
[----:B------:R-:W-:-:S13]  /*10b50*/  ISETP.NE.AND P0, PT, R4, RZ, PT ;  /* 0x000000ff0400720c */ /* 0x000fda0003f05270 */
[----:B----4-:R-:W-:Y:S05]  /*10b60*/  @!P0 BRA `(.L_x_4358) ;  /* 0x0000000000048947 */ /* 0x010fea0003800000 */
[----:B------:R-:W-:Y:S01]  /*10b70*/  BPT.TRAP 0x1 ;  /* 0x000000040000795c */ /* 0x000fe20000300000 */
.L_x_4358:
[----:B------:R-:W-:Y:S05]  /*10b80*/  BSYNC B3 ;  /* 0x0000000000037941 */ /* 0x000fea0003800000 */
.L_x_4357:
[----:B------:R-:W3:Y:S04]  /*10b90*/  LDL R4, [R1+0x4] ;  /* 0x0000040001047983 */ /* 0x000ee80000100800 */
[----:B01----:R-:W3:Y:S01]  /*10ba0*/  LDL R2, [R1+0xc] ;  /* 0x00000c0001027983 */ /* 0x003ee20000100800 */
        /* <DEDUP_REMOVED lines=9> */
.L_x_4359:
        /* <DEDUP_REMOVED lines=16> */
.L_x_4360:
        /* <DEDUP_REMOVED lines=16> */
.L_x_4361:
        /* <DEDUP_REMOVED lines=16> */
.L_x_4362:
        /* <DEDUP_REMOVED lines=16> */
.L_x_4363:
        /* <DEDUP_REMOVED lines=16> */
.L_x_4364:
        /* <DEDUP_REMOVED lines=16> */
.L_x_4365:
        /* <DEDUP_REMOVED lines=16> */
.L_x_4366:
        /* <DEDUP_REMOVED lines=10> */
[----:B-1----:R-:W-:Y:S05]  /*113e0*/  @P0 BRA.U.ANY `(.L_x_4366) ;  /* 0xfffffffd00d40947 */ /* 0x002fea000393ffff */
.L_x_4348:
[----:B------:R-:W-:Y:S05]  /*113f0*/  BSYNC B1 ;  /* 0x0000000000017941 */ /* 0x000fea0003800000 */
.L_x_4347:
[----:B------:R-:W3:Y:S02]  /*11400*/  LDL.LU R4, [R1+0x30] ;  /* 0x0000300001047983 */ /* 0x000ee40000300800 */
[----:B---3--:R-:W-:-:S07]  /*11410*/  VIADD R0, R4, 0xfffffffd ;  /* 0xfffffffd04007836 */ /* 0x008fce0000000000 */
.L_x_4346:
[----:B------:R-:W-:Y:S05]  /*11420*/  BSYNC B2 ;  /* 0x0000000000027941 */ /* 0x000fea0003800000 */
.L_x_4345:
[----:B------:R-:W3:Y:S01]  /*11430*/  LDL.LU R2, [R1+0x2c] ;  /* 0x00002c0001027983 */ /* 0x000ee20000300800 */
[----:B------:R-:W-:-:S05]  /*11440*/  IMAD.MOV R6, RZ, RZ, -R6 ;  /* 0x000000ffff067224 */ /* 0x000fca00078e0a06 */
[----:B---3--:R-:W-:-:S13]  /*11450*/  ISETP.NE.AND P0, PT, R2, R6, PT ;  /* 0x000000060200720c */ /* 0x008fda0003f05270 */
[----:B------:R-:W-:Y:S05]  /*11460*/  @!P0 BRA `(.L_x_4344) ;  /* 0x0000001c00488947 */ /* 0x000fea0003800000 */
.L_x_4407:
[----:B------:R-:W3:Y:S04]  /*11470*/  LDL R4, [R1+0x8] ;  /* 0x0000080001047983 */ /* 0x000ee80000100800 */
[----:B0-----:R-:W0:Y:S04]  /*11480*/  LDL.LU R3, [R1+0xc] ;  /* 0x00000c0001037983 */ /* 0x001e280000300800 */
[----:B------:R-:W4:Y:S01]  /*11490*/  LDL.LU R2, [R1+0x18] ;  /* 0x0000180001027983 */ /* 0x000f220000300800 */
[----:B------:R-:W-:Y:S05]  /*114a0*/  YIELD ;  /* 0x0000000000007946 */ /* 0x000fea0003800000 */
        /* <DEDUP_REMOVED lines=13> */
[----:B------:R-:W3:Y:S01]  /*11580*/  LDL R9, [R1+0x1c] ;  /* 0x00001c0001097983 */ /* 0x000ee20000100800 */
[----:B------:R-:W0:Y:S01]  /*11590*/  LDC R8, c[0x0][0x43c] ;  /* 0x00010f00ff087b82 */ /* 0x000e220000000800 */
        /* <DEDUP_REMOVED lines=18> */
.L_x_4369:
[----:B0-----:R-:W3:Y:S01]  /*116c0*/  LDL R2, [R1+0x4] ;  /* 0x0000040001027983 */ /* 0x001ee20000100800 */
[----:B------:R-:W0:Y:S01]  /*116d0*/  S2R R3, SR_TID.X ;  /* 0x0000000000037919 */ /* 0x000e220000002100 */
[----:B------:R-:W-:Y:S01]  /*116e0*/  BSSY B2, `(.L_x_4370) ;  /* 0x0000007000027945 */ /* 0x000fe20003800000 */
[----:B0-----:R-:W-:-:S04]  /*116f0*/  LOP3.LUT R3, R3, 0x7f, RZ, 0xc0, !PT ;  /* 0x0000007f03037812 */ /* 0x001fc800078ec0ff */
[----:B------:R-:W-:Y:S01]  /*11700*/  ISETP.NE.AND P1, PT, R3, RZ, PT ;  /* 0x000000ff0300720c */ /* 0x000fe20003f25270 */
[----:B---3--:R-:W-:Y:S01]  /*11710*/  IMAD R4, R7, 0x8, R2 ;  /* 0x0000000807047824 */ /* 0x008fe200078e0202 */
[----:B------:R-:W-:-:S04]  /*11720*/  SHF.L.U32 R2, R6, 0x1f, RZ ;  /* 0x0000001f06027819 */ /* 0x000fc800000006ff */
[----:B------:R-:W0:Y:S02]  /*11730*/  SYNCS.PHASECHK.TRANS64.TRYWAIT P0, [R4+URZ+0x38840], R2 ;  /* 0x03884002040075a7 */ /* 0x000e24000800017f */
[----:B0-----:R-:W-:Y:S05]  /*11740*/  @!P0 BRA `(.L_x_4371) ;  /* 0x0000003c00e08947 */ /* 0x001fea0003800000 */
.L_x_4466:
[----:B------:R-:W-:Y:S05]  /*11750*/  BSYNC B2 ;  /* 0x0000000000027941 */ /* 0x000fea0003800000 */
.L_x_4370:
        /* <DEDUP_REMOVED lines=9> */
.L_x_4373:
[----:B------:R-:W-:Y:S05]  /*117f0*/  BSYNC B2 ;  /* 0x0000000000027941 */ /* 0x000fea0003800000 */
.L_x_4372:
        /* <DEDUP_REMOVED lines=13> */
.L_x_4374:
        /* <DEDUP_REMOVED lines=11> */
[----:B------:R-:W1:Y:S01]  /*11980*/  SYNCS.PHASECHK.TRANS64.TRYWAIT P0, [R4+URZ+0x38860], R2 ;  /* 0x03886002040075a7 */ /* 0x000e62000800017f */
[----:B------:R-:W-:Y:S04]  /*11990*/  BSSY B2, `(.L_x_4375) ;  /* 0x0000002000027945 */ /* 0x000fe80003800000 */
[----:B-1----:R-:W-:Y:S05]  /*119a0*/  @!P0 BRA `(.L_x_4376) ;  /* 0x0000003c005c8947 */ /* 0x002fea0003800000 */
.L_x_4467:
[----:B------:R-:W-:Y:S05]  /*119b0*/  BSYNC B2 ;  /* 0x0000000000027941 */ /* 0x000fea0003800000 */
.L_x_4375:
        /* <DEDUP_REMOVED lines=11> */
.L_x_4378:
[----:B------:R-:W-:Y:S05]  /*11a70*/  BSYNC B2 ;  /* 0x0000000000027941 */ /* 0x000fea0003800000 */
.L_x_4377:
        /* <DEDUP_REMOVED lines=10> */
.L_x_4379:
        /* <DEDUP_REMOVED lines=16> */
.L_x_4380:
        /* <DEDUP_REMOVED lines=16> */
.L_x_4381:
        /* <DEDUP_REMOVED lines=16> */
.L_x_4382:
        /* <DEDUP_REMOVED lines=16> */
.L_x_4383:
        /* <DEDUP_REMOVED lines=16> */
.L_x_4384:
        /* <DEDUP_REMOVED lines=16> */
.L_x_4385:
        /* <DEDUP_REMOVED lines=16> */
.L_x_4386:
        /* <DEDUP_REMOVED lines=11> */
.L_x_4368:
[----:B------:R-:W-:Y:S05]  /*122d0*/  BSYNC B1 ;  /* 0x0000000000017941 */ /* 0x000fea0003800000 */
.L_x_4367:
        /* <DEDUP_REMOVED lines=36> */
.L_x_4389:
[----:B-1----:R-:W3:Y:S01]  /*12520*/  LDL R2, [R1+0x4] ;  /* 0x0000040001027983 */ /* 0x002ee20000100800 */
[----:B------:R-:W1:Y:S01]  /*12530*/  S2R R3, SR_TID.X ;  /* 0x0000000000037919 */ /* 0x000e620000002100 */
[----:B------:R-:W-:Y:S01]  /*12540*/  BSSY B2, `(.L_x_4390) ;  /* 0x0000007000027945 */ /* 0x000fe20003800000 */
[----:B-1----:R-:W-:-:S04]  /*12550*/  LOP3.LUT R3, R3, 0x7f, RZ, 0xc0, !PT ;  /* 0x0000007f03037812 */ /* 0x002fc800078ec0ff */
[----:B------:R-:W-:Y:S01]  /*12560*/  ISETP.NE.AND P1, PT, R3, RZ, PT ;  /* 0x000000ff0300720c */ /* 0x000fe20003f25270 */
[----:B---3--:R-:W-:Y:S01]  /*12570*/  IMAD R4, R9, 0x8, R2 ;  /* 0x0000000809047824 */ /* 0x008fe200078e0202 */
[----:B------:R-:W-:-:S04]  /*12580*/  SHF.L.U32 R2, R8, 0x1f, RZ ;  /* 0x0000001f08027819 */ /* 0x000fc800000006ff */
[----:B------:R-:W1:Y:S02]  /*12590*/  SYNCS.PHASECHK.TRANS64.TRYWAIT P0, [R4+URZ+0x38840], R2 ;  /* 0x03884002040075a7 */ /* 0x000e64000800017f */
[----:B-1----:R-:W-:Y:S05]  /*125a0*/  @!P0 BRA `(.L_x_4391) ;  /* 0x0000003000708947 */ /* 0x002fea0003800000 */
.L_x_4468:
[----:B------:R-:W-:Y:S05]  /*125b0*/  BSYNC B2 ;  /* 0x0000000000027941 */ /* 0x000fea0003800000 */
.L_x_4390:
        /* <DEDUP_REMOVED lines=9> */
.L_x_4393:
[----:B------:R-:W-:Y:S05]  /*12650*/  BSYNC B2 ;  /* 0x0000000000027941 */ /* 0x000fea0003800000 */
.L_x_4392:
        /* <DEDUP_REMOVED lines=14> */
.L_x_4394:
        /* <DEDUP_REMOVED lines=14> */
.L_x_4469:
[----:B------:R-:W-:Y:S05]  /*12820*/  BSYNC B2 ;  /* 0x0000000000027941 */ /* 0x000fea0003800000 */
.L_x_4395:
        /* <DEDUP_REMOVED lines=11> */
.L_x_4398:
[----:B------:R-:W-:Y:S05]  /*128e0*/  BSYNC B2 ;  /* 0x0000000000027941 */ /* 0x000fea0003800000 */
.L_x_4397:
[----:B------:R-:W3:Y:S04]  /*128f0*/  LDL R8, [R1+0x4] ;  /* 0x0000040001087983 */ /* 0x000ee80000100800 */
        /* <DEDUP_REMOVED lines=10> */
.L_x_4399:
        /* <DEDUP_REMOVED lines=16> */
.L_x_4400:
        /* <DEDUP_REMOVED lines=16> */
.L_x_4401:
        /* <DEDUP_REMOVED lines=16> */
.L_x_4402:
        /* <DEDUP_REMOVED lines=16> */
.L_x_4403:
        /* <DEDUP_REMOVED lines=16> */
.L_x_4404:
        /* <DEDUP_REMOVED lines=16> */
.L_x_4405:
        /* <DEDUP_REMOVED lines=16> */
.L_x_4406:
        /* <DEDUP_REMOVED lines=11> */
.L_x_4388:
[----:B------:R-:W-:Y:S05]  /*13150*/  BSYNC B1 ;  /* 0x0000000000017941 */ /* 0x000fea0003800000 */
.L_x_4387:
[C---:B------:R-:W-:Y:S01]  /*13160*/  ISETP.GT.AND P0, PT, R0.reuse, 0x1, PT ;  /* 0x000000010000780c */ /* 0x040fe20003f04270 */
[----:B------:R-:W-:-:S12]  /*13170*/  VIADD R0, R0, 0xfffffffe ;  /* 0xfffffffe00007836 */ /* 0x000fd80000000000 */
[----:B------:R-:W-:Y:S05]  /*13180*/  @P0 BRA `(.L_x_4407) ;  /* 0xffffffe000b80947 */ /* 0x000fea000383ffff */
.L_x_4344:
[----:B------:R-:W-:Y:S05]  /*13190*/  BSYNC B0 ;  /* 0x0000000000007941 */ /* 0x000fea0003800000 */
.L_x_4343:
[----:B------:R-:W3:Y:S04]  /*131a0*/  LDL.LU R4, [R1+0xc] ;  /* 0x00000c0001047983 */ /* 0x000ee80000300800 */
[----:B------:R-:W4:Y:S01]  /*131b0*/  LDL.LU R3, [R1+0x18] ;  /* 0x0000180001037983 */ /* 0x000f220000300800 */
[----:B------:R-:W1:Y:S01]  /*131c0*/  S2R R2, SR_TID.X ;  /* 0x0000000000027919 */ /* 0x000e620000002100 */
[----:B------:R-:W-:Y:S01]  /*131d0*/  BSSY B0, `(.L_x_4408) ;  /* 0x0000015000007945 */ /* 0x000fe20003800000 */
[----:B-1----:R-:W-:-:S04]  /*131e0*/  LOP3.LUT R2, R2, 0x7f, RZ, 0xc0, !PT ;  /* 0x0000007f02027812 */ /* 0x002fc800078ec0ff */
[----:B------:R-:W-:Y:S01]  /*131f0*/  ISETP.NE.AND P1, PT, R2, RZ, PT ;  /* 0x000000ff0200720c */ /* 0x000fe20003f25270 */
[----:B---3--:R-:W-:-:S05]  /*13200*/  VIADD R0, R4, 0x1 ;  /* 0x0000000104007836 */ /* 0x008fca0000000000 */
[----:B------:R-:W-:-:S04]  /*13210*/  ISETP.NE.AND P0, PT, R0, 0x2, PT ;  /* 0x000000020000780c */ /* 0x000fc80003f05270 */
[----:B------:R-:W-:-:S04]  /*13220*/  SEL R2, RZ, 0x1, P0 ;  /* 0x00000001ff027807 */ /* 0x000fc80000000000 */
[----:B----4-:R-:W-:-:S05]  /*13230*/  LOP3.LUT R3, R3, R2, RZ, 0x3c, !PT ;  /* 0x0000000203037212 */ /* 0x010fca00078e3cff */
[----:B------:R1:W-:Y:S01]  /*13240*/  STL [R1+0x18], R3 ;  /* 0x0000180301007387 */ /* 0x0003e20000100800 */
[----:B------:R-:W-:Y:S05]  /*13250*/  @P1 BRA `(.L_x_4409) ;  /* 0x0000000000301947 */ /* 0x000fea0003800000 */
[----:B-1----:R-:W1:Y:S01]  /*13260*/  S2R R3, SR_LANEID ;  /* 0x0000000000037919 */ /* 0x002e620000000000 */
[----:B------:R-:W-:Y:S01]  /*13270*/  VOTEU.ANY UR4, UPT, PT ;  /* 0x0000000000047886 */ /* 0x000fe200038e0100 */
[----:B------:R-:W3:Y:S01]  /*13280*/  LDC.64 R4, c[0x0][0xd60] ;  /* 0x00035800ff047b82 */ /* 0x000ee20000000a00 */
[----:B------:R-:W1:Y:S02]  /*13290*/  FLO.U32 R2, UR4 ;  /* 0x0000000400027d00 */ /* 0x000e6400080e0000 */
[----:B-1----:R-:W-:-:S06]  /*132a0*/  ISETP.EQ.U32.AND P1, PT, R2, R3, PT ;  /* 0x000000030200720c */ /* 0x002fcc0003f22070 */
[----:B------:R-:W3:Y:S07]  /*132b0*/  POPC R3, UR4 ;  /* 0x0000000400037d09 */ /* 0x000eee0008000000 */
[----:B---3--:R-:W3:Y:S04]  /*132c0*/  @P1 ATOMG.E.ADD.STRONG.GPU PT, R3, desc[UR38][R4.64], R3 ;  /* 0x00000003040319a8 */ /* 0x008ee800081ee1e6 */
[----:B---3--:R1:W3:Y:S02]  /*132d0*/  SHFL.IDX PT, R3, R3, R2, 0x1f ;  /* 0x00001f0203037589 */ /* 0x0082e400000e0000 */
[----:B-1----:R-:W1:Y:S02]  /*132e0*/  S2R R2, SR_LTMASK ;  /* 0x0000000000027919 */ /* 0x002e640000003900 */
[----:B-1----:R-:W-:-:S06]  /*132f0*/  LOP3.LUT R2, R2, UR4, RZ, 0xc0, !PT ;  /* 0x0000000402027c12 */ /* 0x002fcc000f8ec0ff */
[----:B------:R-:W3:Y:S02]  /*13300*/  POPC R2, R2 ;  /* 0x0000000200027309 */ /* 0x000ee40000000000 */
[----:B---3--:R-:W-:-:S07]  /*13310*/  IADD3 R16, R3, UR36, R2 ;  /* 0x0000002403107c10 */ /* 0x008fce000fffe002 */
.L_x_4409:
[----:B------:R-:W-:Y:S05]  /*13320*/  BSYNC B0 ;  /* 0x0000000000007941 */ /* 0x000fea0003800000 */
.L_x_4408:
[----:B------:R-:W-:-:S05]  /*13330*/  SEL R0, R0, RZ, P0 ;  /* 0x000000ff00007207 */ /* 0x000fca0000000000 */
[----:B------:R3:W-:Y:S02]  /*13340*/  STL [R1+0xc], R0 ;  /* 0x00000c0001007387 */ /* 0x0007e40000100800 */
.L_x_4305:
[----:B------:R-:W-:Y:S05]  /*13350*/  BSYNC B7 ;  /* 0x0000000000077941 */ /* 0x000fea0003800000 */
.L_x_4303:
[----:B---3--:R-:W3:Y:S02]  /*13360*/  LDL R0, [R1+0x8] ;  /* 0x0000080001007983 */ /* 0x008ee40000100800 */
[----:B---3--:R-:W-:-:S13]  /*13370*/  LOP3.LUT P0, RZ, R0, 0x40, RZ, 0xc0, !PT ;  /* 0x0000004000ff7812 */ /* 0x008fda000780c0ff */
[----:B------:R-:W-:Y:S05]  /*13380*/  @!P0 BRA `(.L_x_4410) ;  /* 0x0000000000288947 */ /* 0x000fea0003800000 */
[----:B------:R-:W-:Y:S05]  /*13390*/  WARPSYNC.ALL ;  /* 0x0000000000007948 */ /* 0x000fea0003800000 */
[----:B------:R-:W3:Y:S08]  /*133a0*/  S2UR UR5, SR_CgaCtaId ;  /* 0x00000000000579c3 */ /* 0x000ef00000008800 */
[----:B------:R-:W-:Y:S06]  /*133b0*/  BAR.SYNC.DEFER_BLOCKING 0x5, 0x180 ;  /* 0x0146000000007b1d */ /* 0x000fec0000010000 */
[----:B------:R-:W-:-:S02]  /*133c0*/  UMOV UR4, 0x400 ;  /* 0x0000040000047882 */ /* 0x000fc40000000000 */
[----:B---3--:R-:W-:-:S06]  /*133d0*/  ULEA UR4, UR5, UR4, 0x18 ;  /* 0x0000000405047291 */ /* 0x008fcc000f8ec03f */
[----:B------:R-:W-:-:S05]  /*133e0*/  IMAD.U32 R0, RZ, RZ, UR4 ;  /* 0x00000004ff007e24 */ /* 0x000fca000f8e00ff */
[----:B------:R3:W4:Y:S04]  /*133f0*/  LDS.128 R16, [R0+0x388d0] ;  /* 0x0388d00000107984 */ /* 0x0007280000000c00 */
[----:B------:R3:W-:Y:S01]  /*13400*/  STL [R1+0x4], R0 ;  /* 0x0000040001007387 */ /* 0x0007e20000100800 */
[----:B------:R-:W-:Y:S06]  /*13410*/  BAR.ARV 0x4, 0x180 ;  /* 0x0106000000007b1d */ /* 0x000fec0000002000 */
[----:B------:R-:W-:Y:S05]  /*13420*/  BRA `(.L_x_4411) ;  /* 0x0000000800487947 */ /* 0x000fea0003800000 */
.L_x_4410:
[----:B------:R-:W0:Y:S01]  /*13430*/  S2R R0, SR_TID.X ;  /* 0x0000000000007919 */ /* 0x000e220000002100 */
[----:B------:R-:W-:Y:S01]  /*13440*/  UMOV UR4, 0xffffffff ;  /* 0xffffffff00047882 */ /* 0x000fe20000000000 */
[----:B01----:R-:W-:-:S04]  /*13450*/  LOP3.LUT R7, R0, 0x1f, RZ, 0xc0, !PT ;  /* 0x0000001f00077812 */ /* 0x003fc800078ec0ff */
        /* <DEDUP_REMOVED lines=13> */
[----:B------:R-:W-:Y:S01]  /*13530*/  SHFL.IDX PT, R4, R16, 0x1, 0x1f ;  /* 0x00201f0010047f89 */ /* 0x000fe200000e0000 */
[----:B0-----:R-:W-:Y:S02]  /*13540*/  IMAD.MOV.U32 R2, RZ, RZ, RZ ;  /* 0x000000ffff027224 */ /* 0x001fe400078e00ff */
[----:B---3--:R-:W-:Y:S01]  /*13550*/  @!P1 IMAD.MOV.U32 R2, RZ, RZ, R3 ;  /* 0x000000ffff029224 */ /* 0x008fe200078e0003 */
        /* <DEDUP_REMOVED lines=17> */
.L_x_4479:
[----:B------:R-:W-:Y:S02]  /*13670*/  ULDC UR4, c[0x0][0xd38] ;  /* 0x00034e0000047ab9 */ /* 0x000fe40000000800 */
[----:B------:R-:W-:-:S04]  /*13680*/  IMAD.U32 R16, RZ, RZ, UR4 ;  /* 0x00000004ff107e24 */ /* 0x000fc8000f8e00ff */
[----:B-1----:R-:W-:-:S04]  /*13690*/  IMAD R6, R6, R16, RZ ;  /* 0x0000001006067224 */ /* 0x002fc800078e02ff */
[----:B------:R-:W-:-:S05]  /*136a0*/  IMAD.IADD R4, R4, 0x1, R6 ;  /* 0x0000000104047824 */ /* 0x000fca00078e0206 */
[----:B------:R-:W-:-:S13]  /*136b0*/  ISETP.GT.AND P6, PT, R4, R0, PT ;  /* 0x000000000400720c */ /* 0x000fda0003fc4270 */
[----:B------:R-:W-:Y:S05]  /*136c0*/  @P6 BRA `(.L_x_4413) ;  /* 0x00000000009c6947 */ /* 0x000fea0003800000 */
.L_x_4418:
[----:B------:R-:W1:Y:S01]  /*136d0*/  LDC R2, c[0x0][0xd3c] ;  /* 0x00034f00ff027b82 */ /* 0x000e620000000800 */
[----:B------:R-:W-:-:S05]  /*136e0*/  VIADD R19, R19, 0x1f ;  /* 0x0000001f13137836 */ /* 0x000fca0000000000 */
[----:B-1----:R-:W-:-:S13]  /*136f0*/  ISETP.GE.AND P6, PT, R19, R2, PT ;  /* 0x000000021300720c */ /* 0x002fda0003fc6270 */
        /* <DEDUP_REMOVED lines=11> */
.L_x_4416:
[----:B------:R-:W-:Y:S05]  /*137b0*/  BSYNC B0 ;  /* 0x0000000000007941 */ /* 0x000fea0003800000 */
.L_x_4415:
[----:B------:R-:W-:-:S03]  /*137c0*/  UMOV UR4, 0xffffffff ;  /* 0xffffffff00047882 */ /* 0x000fc60000000000 */
[----:B------:R-:W-:Y:S05]  /*137d0*/  BRA.DIV UR4, `(.L_x_4417) ;  /* 0x0000002604487947 */ /* 0x000fea000b800000 */
        /* <DEDUP_REMOVED lines=16> */
.L_x_4487:
[----:B------:R-:W-:Y:S02]  /*138e0*/  ULDC UR4, c[0x0][0xd38] ;  /* 0x00034e0000047ab9 */ /* 0x000fe40000000800 */
[----:B------:R-:W-:-:S04]  /*138f0*/  IMAD.U32 R16, RZ, RZ, UR4 ;  /* 0x00000004ff107e24 */ /* 0x000fc8000f8e00ff */
[----:B-1----:R-:W-:-:S04]  /*13900*/  IMAD R6, R6, R16, RZ ;  /* 0x0000001006067224 */ /* 0x002fc800078e02ff */
[----:B------:R-:W-:-:S05]  /*13910*/  IMAD.IADD R4, R6, 0x1, R4 ;  /* 0x0000000106047824 */ /* 0x000fca00078e0204 */
[----:B------:R-:W-:-:S13]  /*13920*/  ISETP.GT.AND P6, PT, R4, R0, PT ;  /* 0x000000000400720c */ /* 0x000fda0003fc4270 */
[----:B------:R-:W-:Y:S05]  /*13930*/  @!P6 BRA `(.L_x_4418) ;  /* 0xfffffffc0064e947 */ /* 0x000fea000383ffff */
.L_x_4413:
[----:B------:R-:W-:Y:S01]  /*13940*/  IMAD.IADD R6, R4, 0x1, -R6 ;  /* 0x0000000104067824 */ /* 0x000fe200078e0a06 */
[----:B------:R-:W-:-:S03]  /*13950*/  UMOV UR4, 0xffffffff ;  /* 0xffffffff00047882 */ /* 0x000fc60000000000 */
[----:B------:R-:W-:-:S05]  /*13960*/  IMAD R4, R3, R16, R6 ;  /* 0x0000001003047224 */ /* 0x000fca00078e0206 */
[----:B------:R-:W-:Y:S01]  /*13970*/  ISETP.GT.AND P6, PT, R4, R0, PT ;  /* 0x000000000400720c */ /* 0x000fe20003fc4270 */
[----:B------:R-:W-:-:S12]  /*13980*/  BRA.DIV UR4, `(.L_x_4419) ;  /* 0x0000002604b47947 */ /* 0x000fd8000b800000 */
[----:B------:R-:W-:-:S04]  /*13990*/  VOTE.ANY R5, PT, !P6 ;  /* 0x0000000000057806 */ /* 0x000fc800070e0100 */
[----:B------:R-:W1:Y:S02]  /*139a0*/  POPC R4, R5 ;  /* 0x0000000500047309 */ /* 0x000e640000000000 */
[----:B-1----:R1:W3:Y:S02]  /*139b0*/  SHFL.IDX PT, R17, R2, R4, 0x1f ;  /* 0x00001f0402117589 */ /* 0x0022e400000e0000 */
.L_x_4491:
[----:B------:R-:W-:Y:S01]  /*139c0*/  ISETP.NE.AND P0, PT, R5, RZ, PT ;  /* 0x000000ff0500720c */ /* 0x000fe20003f05270 */
[----:B-1----:R-:W-:-:S12]  /*139d0*/  IMAD.MOV.U32 R2, RZ, RZ, RZ ;  /* 0x000000ffff027224 */ /* 0x002fd800078e00ff */
[----:B------:R-:W-:Y:S05]  /*139e0*/  @!P0 BRA `(.L_x_4420) ;  /* 0x0000000000108947 */ /* 0x000fea0003800000 */
[----:B------:R-:W-:Y:S01]  /*139f0*/  UMOV UR4, 0xffffffff ;  /* 0xffffffff00047882 */ /* 0x000fe20000000000 */
[----:B------:R-:W-:Y:S02]  /*13a00*/  VIADD R12, R4, 0xffffffff ;  /* 0xffffffff040c7836 */ /* 0x000fe40000000000 */
[----:B------:R-:W-:Y:S05]  /*13a10*/  BRA.DIV UR4, `(.L_x_4421) ;  /* 0x0000002604d87947 */ /* 0x000fea000b800000 */
[----:B------:R1:W4:Y:S02]  /*13a20*/  SHFL.IDX PT, R2, R3, R12, 0x1f ;  /* 0x00001f0c03027589 */ /* 0x00032400000e0000 */
.L_x_4420:
[----:B---3--:R-:W-:Y:S01]  /*13a30*/  IABS R5, R17 ;  /* 0x0000001100057213 */ /* 0x008fe20000000000 */
[----:B----4-:R-:W-:Y:S02]  /*13a40*/  IMAD R16, R2, R16, R6 ;  /* 0x0000001002107224 */ /* 0x010fe400078e0206 */
[----:B------:R-:W-:Y:S01]  /*13a50*/  IMAD.IADD R19, R4, 0x1, R19 ;  /* 0x0000000104137824 */ /* 0x000fe200078e0213 */
[----:B------:R-:W3:Y:S01]  /*13a60*/  I2F.RP R2, R5 ;  /* 0x0000000500027306 */ /* 0x000ee20000209400 */
[----:B------:R-:W-:-:S07]  /*13a70*/  IMAD.IADD R0, R0, 0x1, -R16 ;  /* 0x0000000100007824 */ /* 0x000fce00078e0a10 */
[----:B---3--:R-:W3:Y:S02]  /*13a80*/  MUFU.RCP R2, R2 ;  /* 0x0000000200027308 */ /* 0x008ee40000001000 */
[----:B---3--:R-:W-:-:S06]  /*13a90*/  VIADD R2, R2, 0xffffffe ;  /* 0x0ffffffe02027836 */ /* 0x008fcc0000000000 */
        /* <DEDUP_REMOVED lines=24> */
.L_x_4414:
[----:B------:R-:W-:Y:S01]  /*13c20*/  UMOV UR4, URZ ;  /* 0x0000003f00047c82 */ /* 0x000fe20008000000 */
[----:B------:R-:W-:Y:S01]  /*13c30*/  UMOV UR5, URZ ;  /* 0x0000003f00057c82 */ /* 0x000fe20008000000 */
[----:B------:R-:W-:Y:S01]  /*13c40*/  ULDC UR6, c[0x0][0xd3c] ;  /* 0x00034f0000067ab9 */ /* 0x000fe20000000800 */
[----:B------:R-:W-:Y:S02]  /*13c50*/  IMAD.MOV.U32 R16, RZ, RZ, R0 ;  /* 0x000000ffff107224 */ /* 0x000fe400078e0000 */
[----:B------:R-:W-:Y:S02]  /*13c60*/  IMAD.U32 R17, RZ, RZ, UR4 ;  /* 0x00000004ff117e24 */ /* 0x000fe4000f8e00ff */
[----:B------:R-:W-:Y:S02]  /*13c70*/  IMAD.U32 R18, RZ, RZ, UR5 ;  /* 0x00000005ff127e24 */ /* 0x000fe4000f8e00ff */
[----:B------:R-:W-:-:S07]  /*13c80*/  IMAD.U32 R19, RZ, RZ, UR6 ;  /* 0x00000006ff137e24 */ /* 0x000fce000f8e00ff */
.L_x_4422:
[----:B0-----:R0:W3:Y:S01]  /*13c90*/  LDL R3, [R1+0x4] ;  /* 0x0000040001037983 */ /* 0x0010e20000100800 */
[----:B------:R-:W1:Y:S01]  /*13ca0*/  S2R R0, SR_TID.X ;  /* 0x0000000000007919 */ /* 0x000e620000002100 */
[----:B------:R-:W-:Y:S05]  /*13cb0*/  WARPSYNC.ALL ;  /* 0x0000000000007948 */ /* 0x000fea0003800000 */
[----:B-1----:R-:W-:Y:S01]  /*13cc0*/  LOP3.LUT R0, R0, 0x1f, RZ, 0xc0, !PT ;  /* 0x0000001f00007812 */ /* 0x002fe200078ec0ff */
[----:B------:R-:W-:Y:S03]  /*13cd0*/  BAR.SYNC.DEFER_BLOCKING 0x4, 0x180 ;  /* 0x0106000000007b1d */ /* 0x000fe60000010000 */
[----:B------:R-:W-:-:S13]  /*13ce0*/  ISETP.NE.AND P0, PT, R0, RZ, PT ;  /* 0x000000ff0000720c */ /* 0x000fda0003f05270 */
[----:B------:R-:W3:Y:S01]  /*13cf0*/  @!P0 S2R R0, SR_CgaCtaId ;  /* 0x0000000000008919 */ /* 0x000ee20000008800 */
[----:B------:R-:W-:-:S04]  /*13d00*/  @!P0 MOV R2, 0x400 ;  /* 0x0000040000028802 */ /* 0x000fc80000000f00 */
[----:B---3--:R-:W-:-:S05]  /*13d10*/  @!P0 LEA R3, R0, R2, 0x18 ;  /* 0x0000000200038211 */ /* 0x008fca00078ec0ff */
[----:B------:R0:W-:Y:S04]  /*13d20*/  @!P0 STS.128 [R3+0x388d0], R16 ;  /* 0x0388d01003008388 */ /* 0x0001e80000000c00 */
[----:B------:R0:W-:Y:S01]  /*13d30*/  @!P0 STL [R1+0x4], R3 ;  /* 0x0000040301008387 */ /* 0x0001e20000100800 */
[----:B------:R-:W-:Y:S06]  /*13d40*/  BAR.ARV 0x5, 0x180 ;  /* 0x0146000000007b1d */ /* 0x000fec0000002000 */
.L_x_4411:
[----:B------:R-:W-:Y:S02]  /*13d50*/  ULDC UR4, c[0x0][0xd3c] ;  /* 0x00034f0000047ab9 */ /* 0x000fe40000000800 */
[----:B----4-:R-:W-:-:S13]  /*13d60*/  ISETP.GE.AND P0, PT, R19, UR4, PT ;  /* 0x0000000413007c0c */ /* 0x010fda000bf06270 */
[----:B------:R-:W-:Y:S05]  /*13d70*/  @!P0 BRA `(.L_x_4423) ;  /* 0xffffff9000508947 */ /* 0x000fea000383ffff */
[----:B------:R-:W-:Y:S05]  /*13d80*/  BSYNC B8 ;  /* 0x0000000000087941 */ /* 0x000fea0003800000 */
.L_x_4299:
[----:B---3--:R-:W3:Y:S01]  /*13d90*/  LDL.LU R0, [R1+0x5c] ;  /* 0x00005c0001007983 */ /* 0x008ee20000300800 */
[----:B------:R-:W-:Y:S01]  /*13da0*/  BSSY B0, `(.L_x_4424) ;  /* 0x000000b000007945 */ /* 0x000fe20003800000 */
[----:B------:R-:W4:Y:S01]  /*13db0*/  S2R R5, SR_CgaCtaId ;  /* 0x0000000000057919 */ /* 0x000f220000008800 */
[----:B---3--:R-:W-:-:S05]  /*13dc0*/  VIADD R0, R0, 0x1 ;  /* 0x0000000100007836 */ /* 0x008fca0000000000 */
[----:B------:R-:W-:-:S04]  /*13dd0*/  LEA.HI R2, R0, R0, RZ, 0x1 ;  /* 0x0000000000027211 */ /* 0x000fc800078f08ff */
[----:B01----:R-:W-:Y:S02]  /*13de0*/  LOP3.LUT R3, R2, 0xfffffffe, RZ, 0xc0, !PT ;  /* 0xfffffffe02037812 */ /* 0x003fe400078ec0ff */
[----:B------:R-:W-:-:S03]  /*13df0*/  MOV R2, 0x400 ;  /* 0x0000040000027802 */ /* 0x000fc60000000f00 */
[----:B------:R-:W-:Y:S01]  /*13e00*/  IMAD.IADD R0, R0, 0x1, -R3 ;  /* 0x0000000100007824 */ /* 0x000fe200078e0a03 */
[----:B----4-:R-:W-:-:S04]  /*13e10*/  LEA R9, R5, R2, 0x18 ;  /* 0x0000000205097211 */ /* 0x010fc800078ec0ff */
[----:B------:R-:W-:-:S04]  /*13e20*/  SHF.L.U32 R0, R0, 0x1f, RZ ;  /* 0x0000001f00007819 */ /* 0x000fc800000006ff */
[----:B------:R-:W0:Y:S02]  /*13e30*/  SYNCS.PHASECHK.TRANS64.TRYWAIT P0, [R9+URZ+0x38820], R0 ;  /* 0x03882000090075a7 */ /* 0x000e24000800017f */
[----:B0-----:R-:W-:Y:S05]  /*13e40*/  @!P0 BRA `(.L_x_4425) ;  /* 0x0000002000f48947 */ /* 0x001fea0003800000 */
.L_x_4494:
[----:B------:R-:W-:Y:S05]  /*13e50*/  BSYNC B0 ;  /* 0x0000000000007941 */ /* 0x000fea0003800000 */
.L_x_4424:
[----:B------:R-:W-:-:S03]  /*13e60*/  UMOV UR4, 0xffffffff ;  /* 0xffffffff00047882 */ /* 0x000fc60000000000 */
[----:B------:R-:W-:Y:S05]  /*13e70*/  BRA.DIV UR4, `(.L_x_4426) ;  /* 0x0000002204fc7947 */ /* 0x000fea000b800000 */
[----:B0-----:R-:W0:Y:S02]  /*13e80*/  S2R R0, SR_TID.X ;  /* 0x0000000000007919 */ /* 0x001e240000002100 */
[----:B0-----:R-:W-:-:S04]  /*13e90*/  SHF.R.U32.HI R0, RZ, 0x5, R0 ;  /* 0x00000005ff007819 */ /* 0x001fc80000011600 */
[----:B------:R-:W-:-:S05]  /*13ea0*/  LOP3.LUT R0, R0, 0x3, RZ, 0xc0, !PT ;  /* 0x0000000300007812 */ /* 0x000fca00078ec0ff */
[----:B------:R0:W1:Y:S02]  /*13eb0*/  SHFL.IDX PT, R14, R0, RZ, 0x1f ;  /* 0x00001fff000e7589 */ /* 0x00006400000e0000 */
.L_x_4497:
[----:B-1----:R-:W-:Y:S01]  /*13ec0*/  ISETP.NE.AND P0, PT, R14, RZ, PT ;  /* 0x000000ff0e00720c */ /* 0x002fe20003f05270 */
[----:B------:R-:W-:-:S12]  /*13ed0*/  BSSY B0, `(.L_x_4427) ;  /* 0x0000020000007945 */ /* 0x000fd80003800000 */
[----:B------:R-:W-:Y:S05]  /*13ee0*/  @P0 BRA `(.L_x_4428) ;  /* 0x0000000000780947 */ /* 0x000fea0003800000 */
[----:B------:R-:W-:-:S03]  /*13ef0*/  UMOV UR4, 0xffffffff ;  /* 0xffffffff00047882 */ /* 0x000fc60000000000 */
[----:B------:R-:W-:Y:S05]  /*13f00*/  BRA.DIV UR4, `(.L_x_4429) ;  /* 0x00000026040c7947 */ /* 0x000fea000b800000 */
[----:B------:R-:W-:-:S13]  /*13f10*/  ELECT P6, URZ, PT ;  /* 0x00000000003f782f */ /* 0x000fda00038c0000 */
.L_x_4500:
[----:B------:R-:W-:Y:S05]  /*13f20*/  @!P6 BRA `(.L_x_4428) ;  /* 0x000000000068e947 */ /* 0x000fea0003800000 */
[----:B------:R-:W3:Y:S04]  /*13f30*/  LDL R2, [R1+0xc] ;  /* 0x00000c0001027983 */ /* 0x000ee80000100800 */
[----:B------:R-:W4:Y:S01]  /*13f40*/  LDL.LU R6, [R1+0x18] ;  /* 0x0000180001067983 */ /* 0x000f220000300800 */
[----:B0-----:R-:W-:-:S04]  /*13f50*/  VIADD R0, R9, 0x38840 ;  /* 0x0003884009007836 */ /* 0x001fc80000000000 */
[C---:B---3--:R-:W-:Y:S02]  /*13f60*/  IMAD R5, R2.reuse, 0x8, R0 ;  /* 0x0000000802057824 */ /* 0x048fe400078e0200 */
[----:B------:R-:W-:Y:S01]  /*13f70*/  VIADD R2, R2, 0x1 ;  /* 0x0000000102027836 */ /* 0x000fe20000000000 */
[----:B----4-:R-:W-:-:S04]  /*13f80*/  SHF.L.U32 R4, R6, 0x1f, RZ ;  /* 0x0000001f06047819 */ /* 0x010fc800000006ff */
[----:B------:R-:W-:Y:S01]  /*13f90*/  ISETP.NE.AND P1, PT, R2, 0x2, PT ;  /* 0x000000020200780c */ /* 0x000fe20003f25270 */
[----:B------:R-:W0:Y:S03]  /*13fa0*/  SYNCS.PHASECHK.TRANS64.TRYWAIT P0, [R5+URZ], R4 ;  /* 0x00000004050075a7 */ /* 0x000e26000800017f */
[----:B------:R-:W-:-:S04]  /*13fb0*/  SEL R3, RZ, 0x1, P1 ;  /* 0x00000001ff037807 */ /* 0x000fc80000800000 */
[----:B------:R-:W-:Y:S02]  /*13fc0*/  LOP3.LUT R6, R6, R3, RZ, 0x3c, !PT ;  /* 0x0000000306067212 */ /* 0x000fe400078e3cff */
[----:B------:R-:W-:Y:S02]  /*13fd0*/  SEL R3, R2, RZ, P1 ;  /* 0x000000ff02037207 */ /* 0x000fe40000800000 */
[----:B------:R-:W-:-:S03]  /*13fe0*/  SHF.L.U32 R2, R6, 0x1f, RZ ;  /* 0x0000001f06027819 */ /* 0x000fc600000006ff */
[----:B------:R-:W-:Y:S01]  /*13ff0*/  IMAD R7, R3, 0x8, R0 ;  /* 0x0000000803077824 */ /* 0x000fe200078e0200 */
[----:B0-----:R-:W-:Y:S06]  /*14000*/  @!P0 BRA `(.L_x_4430) ;  /* 0x0000002000ec8947 */ /* 0x001fec0003800000 */
.L_x_4501:
[----:B------:R-:W0:Y:S01]  /*14010*/  LDL.LU R6, [R1+0xc] ;  /* 0x00000c0001067983 */ /* 0x000e220000300800 */
[----:B------:R-:W1:Y:S01]  /*14020*/  SYNCS.PHASECHK.TRANS64.TRYWAIT P0, [R7+URZ], R2 ;  /* 0x00000002070075a7 */ /* 0x000e62000800017f */
[----:B------:R-:W-:-:S04]  /*14030*/  VIADD R0, R9, 0x38860 ;  /* 0x0003886009007836 */ /* 0x000fc80000000000 */
[----:B0-----:R-:W-:Y:S01]  /*14040*/  IMAD R5, R6, 0x8, R0 ;  /* 0x0000000806057824 */ /* 0x001fe200078e0200 */
[----:B-1----:R-:W-:Y:S06]  /*14050*/  @!P0 BRA `(.L_x_4431) ;  /* 0x0000002000ec8947 */ /* 0x002fec0003800000 */
.L_x_4502:
[----:B------:R-:W1:Y:S02]  /*14060*/  SYNCS.PHASECHK.TRANS64.TRYWAIT P0, [R5+URZ], R4 ;  /* 0x00000004050075a7 */ /* 0x000e64000800017f */
[----:B-1----:R-:W-:Y:S05]  /*14070*/  @!P0 BRA `(.L_x_4432) ;  /* 0x0000002000f88947 */ /* 0x002fea0003800000 */
.L_x_4503:
[----:B------:R-:W-:-:S07]  /*14080*/  IMAD R3, R3, 0x8, R0 ;  /* 0x0000000803037824 */ /* 0x000fce00078e0200 */
.L_x_4433:
[----:B---3--:R3:W4:Y:S02]  /*14090*/  SYNCS.PHASECHK.TRANS64.TRYWAIT P0, [R3+URZ], R2 ;  /* 0x00000002030075a7 */ /* 0x008724000800017f */
[----:B----4-:R-:W-:Y:S05]  /*140a0*/  @!P0 NANOSLEEP.SYNCS 0x989680 ;  /* 0x009896800000895d */ /* 0x010fea0003900000 */
[----:B------:R-:W4:Y:S02]  /*140b0*/  @!P0 SYNCS.PHASECHK.TRANS64 P0, [R3+URZ], R2 ;  /* 0x00000002030085a7 */ /* 0x000f24000800007f */
[----:B----4-:R-:W-:Y:S05]  /*140c0*/  @!P0 BRA `(.L_x_4433) ;  /* 0xfffffffc00f08947 */ /* 0x010fea000383ffff */
.L_x_4428:
[----:B------:R-:W-:Y:S05]  /*140d0*/  BSYNC B0 ;  /* 0x0000000000007941 */ /* 0x000fea0003800000 */
.L_x_4427:
[----:B------:R-:W-:Y:S05]  /*140e0*/  EXIT ;  /* 0x000000000000794d */ /* 0x000fea0003800000 */
.L_x_4257:
[----:B0-----:R-:W-:-:S04]  /*140f0*/  IMAD.U32 R3, RZ, RZ, UR37 ;  /* 0x00000025ff037e24 */ /* 0x001fc8000f8e00ff */
[----:B------:R0:W1:Y:S03]  /*14100*/  SYNCS.PHASECHK.TRANS64.TRYWAIT P1, [R3+URZ+0x38800], R4 ;  /* 0x03880004030075a7 */ /* 0x000066000802017f */
[----:B-1----:R-:W-:Y:S05]  /*14110*/  @!P1 NANOSLEEP.SYNCS 0x989680 ;  /* 0x009896800000995d */ /* 0x002fea0003900000 */
[----:B------:R-:W1:Y:S02]  /*14120*/  @!P1 SYNCS.PHASECHK.TRANS64 P1, [R3+URZ+0x38800], R4 ;  /* 0x03880004030095a7 */ /* 0x000e64000802007f */
[----:B-1----:R-:W-:Y:S05]  /*14130*/  @!P1 BRA `(.L_x_4257) ;  /* 0xfffffffc00ec9947 */ /* 0x002fea000383ffff */
[----:B------:R-:W-:Y:S05]  /*14140*/  BRA `(.L_x_4434) ;  /* 0xfffffef000147947 */ /* 0x000fea000383ffff */
.L_x_4261:
[----:B-1----:R1:W2:Y:S02]  /*14150*/  SYNCS.PHASECHK.TRANS64.TRYWAIT P1, [R3+URZ+0x38830], R6 ;  /* 0x03883006030075a7 */ /* 0x0022a4000802017f */
[----:B--2---:R-:W-:Y:S05]  /*14160*/  @!P1 NANOSLEEP.SYNCS 0x989680 ;  /* 0x009896800000995d */ /* 0x004fea0003900000 */
[----:B------:R-:W2:Y:S02]  /*14170*/  @!P1 SYNCS.PHASECHK.TRANS64 P1, [R3+URZ+0x38830], R6 ;  /* 0x03883006030095a7 */ /* 0x000ea4000802007f */
[----:B--2---:R-:W-:Y:S05]  /*14180*/  @!P1 BRA `(.L_x_4261) ;  /* 0xfffffffc00f09947 */ /* 0x004fea000383ffff */
[----:B------:R-:W-:Y:S05]  /*14190*/  BRA `(.L_x_4260) ;  /* 0xfffffef0002c7947 */ /* 0x000fea000383ffff */
.L_x_4262:
[----:B--2---:R-:W-:-:S04]  /*141a0*/  IMAD.U32 R5, RZ, RZ, UR37 ;  /* 0x00000025ff057e24 */ /* 0x004fc8000f8e00ff */
[----:B------:R2:W3:Y:S03]  /*141b0*/  SYNCS.PHASECHK.TRANS64.TRYWAIT P1, [R5+URZ+0x38810], R4 ;  /* 0x03881004050075a7 */ /* 0x0004e6000802017f */
[----:B---3--:R-:W-:Y:S05]  /*141c0*/  @!P1 NANOSLEEP.SYNCS 0x989680 ;  /* 0x009896800000995d */ /* 0x008fea0003900000 */
[----:B------:R-:W3:Y:S02]  /*141d0*/  @!P1 SYNCS.PHASECHK.TRANS64 P1, [R5+URZ+0x38810], R4 ;  /* 0x03881004050095a7 */ /* 0x000ee4000802007f */
[----:B---3--:R-:W-:Y:S05]  /*141e0*/  @!P1 BRA `(.L_x_4262) ;  /* 0xfffffffc00ec9947 */ /* 0x008fea000383ffff */
[----:B------:R-:W-:Y:S05]  /*141f0*/  BRA `(.L_x_4435) ;  /* 0xfffffef000b47947 */ /* 0x000fea000383ffff */
.L_x_4266:
[----:B----4-:R4:W0:Y:S02]  /*14200*/  SYNCS.PHASECHK.TRANS64.TRYWAIT P1, [R3+URZ+0x38850], R6 ;  /* 0x03885006030075a7 */ /* 0x010824000802017f */
[----:B0-----:R-:W-:Y:S05]  /*14210*/  @!P1 NANOSLEEP.SYNCS 0x989680 ;  /* 0x009896800000995d */ /* 0x001fea0003900000 */
[----:B------:R-:W0:Y:S02]  /*14220*/  @!P1 SYNCS.PHASECHK.TRANS64 P1, [R3+URZ+0x38850], R6 ;  /* 0x03885006030095a7 */ /* 0x000e24000802007f */
[----:B0-----:R-:W-:Y:S05]  /*14230*/  @!P1 BRA `(.L_x_4266) ;  /* 0xfffffffc00f09947 */ /* 0x001fea000383ffff */
[----:B------:R-:W-:Y:S05]  /*14240*/  BRA `(.L_x_4265) ;  /* 0xfffffef000c07947 */ /* 0x000fea000383ffff */
.L_x_4271:
[----:B-1----:R-:W-:-:S04]  /*14250*/  IMAD.U32 R5, RZ, RZ, UR5 ;  /* 0x00000005ff057e24 */ /* 0x002fc8000f8e00ff */
[----:B------:R1:W2:Y:S03]  /*14260*/  SYNCS.PHASECHK.TRANS64.TRYWAIT P3, [R5+URZ+0x38830], R4 ;  /* 0x03883004050075a7 */ /* 0x0002a6000806017f */
[----:B--2---:R-:W-:Y:S05]  /*14270*/  @!P3 NANOSLEEP.SYNCS 0x989680 ;  /* 0x009896800000b95d */ /* 0x004fea0003900000 */
[----:B------:R-:W2:Y:S02]  /*14280*/  @!P3 SYNCS.PHASECHK.TRANS64 P3, [R5+URZ+0x38830], R4 ;  /* 0x038830040500b5a7 */ /* 0x000ea4000806007f */
[----:B--2---:R-:W-:Y:S05]  /*14290*/  @!P3 BRA `(.L_x_4271) ;  /* 0xfffffffc00ecb947 */ /* 0x004fea000383ffff */
[----:B------:R-:W-:Y:S05]  /*142a0*/  BRA `(.L_x_4270) ;  /* 0xffffff1800447947 */ /* 0x000fea000383ffff */
.L_x_4275:
[----:B-1----:R-:W-:-:S04]  /*142b0*/  IMAD.U32 R5, RZ, RZ, UR5 ;  /* 0x00000005ff057e24 */ /* 0x002fc8000f8e00ff */
[----:B------:R1:W3:Y:S03]  /*142c0*/  SYNCS.PHASECHK.TRANS64.TRYWAIT P3, [R5+URZ+0x38850], R4 ;  /* 0x03885004050075a7 */ /* 0x0002e6000806017f */
[----:B---3--:R-:W-:Y:S05]  /*142d0*/  @!P3 NANOSLEEP.SYNCS 0x989680 ;  /* 0x009896800000b95d */ /* 0x008fea0003900000 */
[----:B------:R-:W3:Y:S02]  /*142e0*/  @!P3 SYNCS.PHASECHK.TRANS64 P3, [R5+URZ+0x38850], R4 ;  /* 0x038850040500b5a7 */ /* 0x000ee4000806007f */
[----:B---3--:R-:W-:Y:S05]  /*142f0*/  @!P3 BRA `(.L_x_4275) ;  /* 0xfffffffc00ecb947 */ /* 0x008fea000383ffff */
[----:B------:R-:W-:Y:S05]  /*14300*/  BRA `(.L_x_4274) ;  /* 0xffffff1800b47947 */ /* 0x000fea000383ffff */
.L_x_4311:
        /* <DEDUP_REMOVED lines=11> */
.L_x_4437:
[----:B------:R-:W-:Y:S05]  /*143c0*/  BSYNC B0 ;  /* 0x0000000000007941 */ /* 0x000fea0003800000 */
.L_x_4436:
[----:B------:R-:W-:Y:S05]  /*143d0*/  BRA `(.L_x_4438) ;  /* 0xffffff94009c7947 */ /* 0x000fea000383ffff */
.L_x_4313:
[----:B------:R-:W-:Y:S01]  /*143e0*/  BSSY B0, `(.L_x_4439) ;  /* 0x0000006000007945 */ /* 0x000fe20003800000 */
[----:B------:R-:W-:-:S07]  /*143f0*/  IMAD.MOV.U32 R15, RZ, RZ, -0x1 ;  /* 0xffffffffff0f7424 */ /* 0x000fce00078e00ff */
[----:B01----:R-:W-:Y:S05]  /*14400*/  WARPSYNC.COLLECTIVE R15, `(.L_x_4440) ;  /* 0x000000000f0c7348 */ /* 0x003fea0003c00000 */
[----:B------:R-:W-:Y:S02]  /*14410*/  ELECT P6, UR62, PT ;  /* 0x00000000003e782f */ /* 0x000fe400038c0000 */
[----:B------:R-:W-:Y:S01]  /*14420*/  MOV R14, UR62 ;  /* 0x0000003e000e7c02 */ /* 0x000fe20008000f00 */
[----:B01----:R-:W-:Y:S10]  /*14430*/  ENDCOLLECTIVE ;  /* 0x000000000000791b */ /* 0x003ff40003800000 */
.L_x_4440:
[----:B------:R-:W-:Y:S05]  /*14440*/  BSYNC B0 ;  /* 0x0000000000007941 */ /* 0x000fea0003800000 */
.L_x_4439:
[----:B------:R-:W-:Y:S05]  /*14450*/  BRA `(.L_x_4441) ;  /* 0xffffff9400a87947 */ /* 0x000fea000383ffff */
.L_x_4315:
[----:B-1----:R1:W2:Y:S02]  /*14460*/  SYNCS.PHASECHK.TRANS64.TRYWAIT P0, [R0+URZ+0x38840], R2 ;  /* 0x03884002000075a7 */ /* 0x0022a4000800017f */
[----:B--2---:R-:W-:Y:S05]  /*14470*/  @!P0 NANOSLEEP.SYNCS 0x989680 ;  /* 0x009896800000895d */ /* 0x004fea0003900000 */
[----:B------:R-:W2:Y:S02]  /*14480*/  @!P0 SYNCS.PHASECHK.TRANS64 P0, [R0+URZ+0x38840], R2 ;  /* 0x03884002000085a7 */ /* 0x000ea4000800007f */
[----:B--2---:R-:W-:Y:S05]  /*14490*/  @!P0 BRA `(.L_x_4315) ;  /* 0xfffffffc00f08947 */ /* 0x004fea000383ffff */
[----:B------:R-:W-:Y:S05]  /*144a0*/  BRA `(.L_x_4442) ;  /* 0xffffff9800147947 */ /* 0x000fea000383ffff */
.L_x_4319:
[----:B------:R0:W5:Y:S01]  /*144b0*/  LDL R6, [R1+0x38] ;  /* 0x0000380001067983 */ /* 0x0001620000100800 */
[----:B------:R-:W-:Y:S02]  /*144c0*/  IMAD.MOV.U32 R13, RZ, RZ, R2 ;  /* 0x000000ffff0d7224 */ /* 0x000fe400078e0002 */
[----:B------:R-:W-:Y:S02]  /*144d0*/  IMAD.MOV.U32 R12, RZ, RZ, RZ ;  /* 0x000000ffff0c7224 */ /* 0x000fe400078e00ff */
[----:B------:R-:W-:Y:S02]  /*144e0*/  IMAD.MOV.U32 R11, RZ, RZ, 0x181f ;  /* 0x0000181fff0b7424 */ /* 0x000fe400078e00ff */
[----:B------:R-:W-:Y:S02]  /*144f0*/  IMAD.MOV.U32 R15, RZ, RZ, -0x1 ;  /* 0xffffffffff0f7424 */ /* 0x000fe400078e00ff */
[----:B0-----:R-:W-:-:S07]  /*14500*/  IMAD R17, R17, 0x40, R8 ;  /* 0x0000004011117824 */ /* 0x001fce00078e0208 */
[----:B-----5:R-:W-:Y:S05]  /*14510*/  WARPSYNC.COLLECTIVE R15, `(.L_x_4443) ;  /* 0x000000000f087348 */ /* 0x020fea0003c00000 */
[----:B------:R0:W1:Y:S02]  /*14520*/  SHFL.IDX P6, R14, R13, R12, R11 ;  /* 0x0000000c0d0e7389 */ /* 0x00006400000c000b */
[----:B01---5:R-:W-:Y:S01]  /*14530*/  ENDCOLLECTIVE ;  /* 0x000000000000791b */ /* 0x023fe20003800000 */
.L_x_4443:
[----:B------:R-:W-:Y:S02]  /*14540*/  IMAD.MOV.U32 R13, RZ, RZ, R3 ;  /* 0x000000ffff0d7224 */ /* 0x000fe400078e0003 */
[----:B------:R-:W-:-:S07]  /*14550*/  IMAD.MOV.U32 R4, RZ, RZ, R14 ;  /* 0x000000ffff047224 */ /* 0x000fce00078e000e */
[----:B------:R-:W-:Y:S05]  /*14560*/  WARPSYNC.COLLECTIVE R15, `(.L_x_4444) ;  /* 0x000000000f087348 */ /* 0x000fea0003c00000 */
[----:B------:R0:W1:Y:S02]  /*14570*/  SHFL.IDX P6, R14, R13, R12, R11 ;  /* 0x0000000c0d0e7389 */ /* 0x00006400000c000b */
[----:B01----:R-:W-:Y:S01]  /*14580*/  ENDCOLLECTIVE ;  /* 0x000000000000791b */ /* 0x003fe20003800000 */
.L_x_4444:
[----:B------:R-:W-:Y:S02]  /*14590*/  IMAD.MOV.U32 R13, RZ, RZ, R2 ;  /* 0x000000ffff0d7224 */ /* 0x000fe400078e0002 */
[----:B------:R-:W-:Y:S02]  /*145a0*/  IMAD.MOV.U32 R12, RZ, RZ, 0x1 ;  /* 0x00000001ff0c7424 */ /* 0x000fe400078e00ff */
[----:B------:R-:W-:-:S07]  /*145b0*/  IMAD.MOV.U32 R5, RZ, RZ, R14 ;  /* 0x000000ffff057224 */ /* 0x000fce00078e000e */
[----:B------:R-:W-:Y:S05]  /*145c0*/  WARPSYNC.COLLECTIVE R15, `(.L_x_4445) ;  /* 0x000000000f087348 */ /* 0x000fea0003c00000 */
[----:B------:R0:W1:Y:S02]  /*145d0*/  SHFL.IDX P6, R14, R13, R12, R11 ;  /* 0x0000000c0d0e7389 */ /* 0x00006400000c000b */
[----:B01----:R-:W-:Y:S01]  /*145e0*/  ENDCOLLECTIVE ;  /* 0x000000000000791b */ /* 0x003fe20003800000 */
.L_x_4445:
[----:B------:R-:W-:Y:S02]  /*145f0*/  IMAD.MOV.U32 R13, RZ, RZ, R3 ;  /* 0x000000ffff0d7224 */ /* 0x000fe400078e0003 */
[----:B------:R-:W-:Y:S02]  /*14600*/  IMAD R0, R6, R7, RZ ;  /* 0x0000000706007224 */ /* 0x000fe400078e02ff */
[----:B------:R-:W-:-:S07]  /*14610*/  IMAD.MOV.U32 R6, RZ, RZ, R14 ;  /* 0x000000ffff067224 */ /* 0x000fce00078e000e */
[----:B------:R-:W-:Y:S05]  /*14620*/  WARPSYNC.COLLECTIVE R15, `(.L_x_4446) ;  /* 0x000000000f087348 */ /* 0x000fea0003c00000 */
[----:B------:R0:W1:Y:S02]  /*14630*/  SHFL.IDX P6, R14, R13, R12, R11 ;  /* 0x0000000c0d0e7389 */ /* 0x00006400000c000b */
[----:B01----:R-:W-:Y:S01]  /*14640*/  ENDCOLLECTIVE ;  /* 0x000000000000791b */ /* 0x003fe20003800000 */
.L_x_4446:
[C---:B------:R-:W-:Y:S01]  /*14650*/  ISETP.GE.AND P1, PT, R17.reuse, R0, PT ;  /* 0x000000001100720c */ /* 0x040fe20003f26270 */
[----:B------:R-:W-:-:S05]  /*14660*/  VIADD R7, R17, 0x10 ;  /* 0x0000001011077836 */ /* 0x000fca0000000000 */
[----:B------:R0:W-:Y:S07]  /*14670*/  STL [R1+0x4c], R7 ;  /* 0x00004c0701007387 */ /* 0x0001ee0000100800 */
[----:B------:R-:W-:Y:S01]  /*14680*/  @!P1 LEA R5, P2, R10, R5, 0x1 ;  /* 0x000000050a059211 */ /* 0x000fe200078408ff */
[----:B------:R-:W-:Y:S02]  /*14690*/  IMAD.MOV.U32 R13, RZ, RZ, R2 ;  /* 0x000000ffff0d7224 */ /* 0x000fe400078e0002 */
[----:B------:R-:W-:-:S02]  /*146a0*/  IMAD.MOV.U32 R12, RZ, RZ, 0x2 ;  /* 0x00000002ff0c7424 */ /* 0x000fc400078e00ff */
[----:B------:R-:W-:-:S05]  /*146b0*/  @!P1 IMAD.X R4, RZ, RZ, R4, P2 ;  /* 0x000000ffff049224 */ /* 0x000fca00010e0604 */
[----:B------:R-:W-:-:S04]  /*146c0*/  @!P1 LOP3.LUT R5, R5, R4, RZ, 0x3c, !PT ;  /* 0x0000000405059212 */ /* 0x000fc800078e3cff */
[----:B------:R-:W-:-:S04]  /*146d0*/  @!P1 LOP3.LUT R4, R5, R4, RZ, 0x3c, !PT ;  /* 0x0000000405049212 */ /* 0x000fc800078e3cff */
[----:B------:R-:W-:-:S05]  /*146e0*/  @!P1 LOP3.LUT R5, R5, R4, RZ, 0x3c, !PT ;  /* 0x0000000405059212 */ /* 0x000fca00078e3cff */
[----:B------:R-:W-:Y:S01]  /*146f0*/  @!PT LDS RZ, [RZ] ;  /* 0x00000000fffff984 */ /* 0x000fe20000000800 */
[----:B------:R-:W-:Y:S01]  /*14700*/  @!PT LDS RZ, [RZ] ;  /* 0x00000000fffff984 */ /* 0x000fe20000000800 */
[----:B------:R-:W-:Y:S01]  /*14710*/  @!PT LDS RZ, [RZ] ;  /* 0x00000000fffff984 */ /* 0x000fe20000000800 */
[----:B------:R1:W-:Y:S01]  /*14720*/  @!P1 LDGSTS.E.BYPASS.LTC128B.128 [R9+0x20400], desc[UR38][R4.64], !P0 ;  /* 0x2040000004099fae */ /* 0x0003e2000c101d66 */
[----:B------:R-:W-:Y:S01]  /*14730*/  ISETP.GE.AND P1, PT, R7, R0, PT ;  /* 0x000000000700720c */ /* 0x000fe20003f26270 */
[----:B0-----:R-:W-:-:S05]  /*14740*/  VIADD R7, R17, 0x20 ;  /* 0x0000002011077836 */ /* 0x001fca0000000000 */
[----:B------:R0:W-:Y:S01]  /*14750*/  STL [R1+0x58], R7 ;  /* 0x0000580701007387 */ /* 0x0001e20000100800 */
[----:B-1----:R-:W-:-:S07]  /*14760*/  IMAD.MOV.U32 R4, RZ, RZ, R14 ;  /* 0x000000ffff047224 */ /* 0x002fce00078e000e */
[----:B0-----:R-:W-:Y:S05]  /*14770*/  WARPSYNC.COLLECTIVE R15, `(.L_x_4447) ;  /* 0x000000000f087348 */ /* 0x001fea0003c00000 */
[----:B------:R1:W2:Y:S02]  /*14780*/  SHFL.IDX P6, R14, R13, R12, R11 ;  /* 0x0000000c0d0e7389 */ /* 0x0002a400000c000b */
[----:B012---:R-:W-:Y:S01]  /*14790*/  ENDCOLLECTIVE ;  /* 0x000000000000791b */ /* 0x007fe20003800000 */
.L_x_4447:
        /* <DEDUP_REMOVED lines=10> */
.L_x_4448:
        /* <DEDUP_REMOVED lines=11> */
.L_x_4449:
        /* <DEDUP_REMOVED lines=14> */
.L_x_4450:
[----:B------:R-:W-:Y:S01]  /*149d0*/  IMAD.MOV.U32 R3, RZ, RZ, R14 ;  /* 0x000000ffff037224 */ /* 0x000fe200078e000e */
[----:B------:R-:W-:Y:S06]  /*149e0*/  BRA `(.L_x_4451) ;  /* 0xffffff9c007c7947 */ /* 0x000fec000383ffff */
.L_x_4323:
[----:B------:R-:W2:Y:S04]  /*149f0*/  LDL.LU R12, [R1+0x38] ;  /* 0x00003800010c7983 */ /* 0x000ea80000300800 */
[----:B------:R-:W3:Y:S04]  /*14a00*/  LDL.LU R11, [R1+0x4c] ;  /* 0x00004c00010b7983 */ /* 0x000ee80000300800 */
[----:B------:R-:W4:Y:S04]  /*14a10*/  LDL.LU R9, [R1+0x58] ;  /* 0x0000580001097983 */ /* 0x000f280000300800 */
[----:B------:R-:W5:Y:S01]  /*14a20*/  LDL.LU R8, [R1+0x8] ;  /* 0x0000080001087983 */ /* 0x000f620000300800 */
[----:B------:R-:W-:Y:S01]  /*14a30*/  BSSY B0, `(.L_x_4452) ;  /* 0x0000017000007945 */ /* 0x000fe20003800000 */
[----:B------:R-:W-:-:S02]  /*14a40*/  IMAD.MOV.U32 R13, RZ, RZ, R4 ;  /* 0x000000ffff0d7224 */ /* 0x000fc400078e0004 */
[----:B------:R-:W-:Y:S02]  /*14a50*/  IMAD.MOV.U32 R15, RZ, RZ, -0x1 ;  /* 0xffffffffff0f7424 */ /* 0x000fe400078e00ff */
[----:B--2---:R-:W-:Y:S02]  /*14a60*/  IMAD R7, R12, R7, RZ ;  /* 0x000000070c077224 */ /* 0x004fe400078e02ff */
[----:B------:R-:W-:-:S03]  /*14a70*/  IMAD.MOV.U32 R12, RZ, RZ, RZ ;  /* 0x000000ffff0c7224 */ /* 0x000fc600078e00ff */
[-C--:B------:R-:W-:Y:S02]  /*14a80*/  ISETP.GE.AND P2, PT, R17, R7.reuse, PT ;  /* 0x000000071100720c */ /* 0x080fe40003f46270 */
[-C--:B---3--:R-:W-:Y:S01]  /*14a90*/  ISETP.GE.AND P3, PT, R11, R7.reuse, PT ;  /* 0x000000070b00720c */ /* 0x088fe20003f66270 */
[----:B------:R-:W-:Y:S01]  /*14aa0*/  IMAD.MOV.U32 R11, RZ, RZ, 0x181f ;  /* 0x0000181fff0b7424 */ /* 0x000fe200078e00ff */
[----:B----4-:R-:W-:Y:S02]  /*14ab0*/  ISETP.GE.AND P4, PT, R9, R7, PT ;  /* 0x000000070900720c */ /* 0x010fe40003f86270 */
[----:B-----5:R-:W-:-:S07]  /*14ac0*/  LOP3.LUT R8, R8, 0xffffffdf, RZ, 0xc0, !PT ;  /* 0xffffffdf08087812 */ /* 0x020fce00078ec0ff */
[----:B------:R-:W-:-:S04]  /*14ad0*/  @!P2 LOP3.LUT R2, R5, 0x40, RZ, 0xc0, !PT ;  /* 0x000000400502a812 */ /* 0x000fc800078ec0ff */
[----:B------:R-:W-:-:S04]  /*14ae0*/  @!P2 SHF.R.U32.HI R2, RZ, 0x2, R2 ;  /* 0x00000002ff02a819 */ /* 0x000fc80000011602 */
[----:B------:R-:W-:Y:S02]  /*14af0*/  @!P2 ISETP.NE.U32.AND P6, PT, R2, RZ, PT ;  /* 0x000000ff0200a20c */ /* 0x000fe40003fc5070 */
[----:B------:R-:W-:-:S04]  /*14b00*/  @!P2 LOP3.LUT R2, R6, 0x80, RZ, 0xc0, !PT ;  /* 0x000000800602a812 */ /* 0x000fc800078ec0ff */
[----:B------:R-:W-:-:S07]  /*14b10*/  @!P2 SHF.R.U32.HI R2, RZ, 0x3, R2 ;  /* 0x00000003ff02a819 */ /* 0x000fce0000011602 */
[----:B------:R-:W-:Y:S02]  /*14b20*/  @P6 LOP3.LUT R8, R8, 0x20, RZ, 0xfc, !PT ;  /* 0x0000002008086812 */ /* 0x000fe400078efcff */
[----:B------:R-:W-:Y:S02]  /*14b30*/  @!P2 ISETP.NE.U32.AND P6, PT, R2, RZ, PT ;  /* 0x000000ff0200a20c */ /* 0x000fe40003fc5070 */
[----:B------:R-:W-:-:S11]  /*14b40*/  LOP3.LUT R8, R8, 0xffffffef, RZ, 0xc0, !PT ;  /* 0xffffffef08087812 */ /* 0x000fd600078ec0ff */
[----:B------:R-:W-:-:S05]  /*14b50*/  @P6 LOP3.LUT R8, R8, 0x10, RZ, 0xfc, !PT ;  /* 0x0000001008086812 */ /* 0x000fca00078efcff */
[----:B------:R0:W-:Y:S02]  /*14b60*/  STL [R1+0x8], R8 ;  /* 0x0000080801007387 */ /* 0x0001e40000100800 */
[----:B0-----:R-:W-:Y:S05]  /*14b70*/  WARPSYNC.COLLECTIVE R15, `(.L_x_4453) ;  /* 0x000000000f087348 */ /* 0x001fea0003c00000 */
[----:B------:R1:W2:Y:S02]  /*14b80*/  SHFL.IDX P6, R14, R13, R12, R11 ;  /* 0x0000000c0d0e7389 */ /* 0x0002a400000c000b */
[----:B012---:R-:W-:Y:S01]  /*14b90*/  ENDCOLLECTIVE ;  /* 0x000000000000791b */ /* 0x007fe20003800000 */
.L_x_4453:
[----:B------:R-:W-:Y:S05]  /*14ba0*/  BSYNC B0 ;  /* 0x0000000000007941 */ /* 0x000fea0003800000 */
.L_x_4452:
[----:B------:R0:W-:Y:S04]  /*14bb0*/  STL [R1+0x68], R7 ;  /* 0x0000680701007387 */ /* 0x0001e80000100800 */
[----:B0-----:R0:W5:Y:S04]  /*14bc0*/  LDL.LU R7, [R1+0x8] ;  /* 0x0000080001077983 */ /* 0x0011680000300800 */
[----:B------:R0:W5:Y:S01]  /*14bd0*/  LDL R17, [R1+0x14] ;  /* 0x0000140001117983 */ /* 0x0001620000100800 */
[----:B------:R-:W-:Y:S02]  /*14be0*/  IMAD.MOV.U32 R13, RZ, RZ, R0 ;  /* 0x000000ffff0d7224 */ /* 0x000fe400078e0000 */
[----:B------:R-:W-:-:S02]  /*14bf0*/  IMAD.MOV.U32 R12, RZ, RZ, RZ ;  /* 0x000000ffff0c7224 */ /* 0x000fc400078e00ff */
[----:B------:R-:W-:Y:S02]  /*14c00*/  IMAD.MOV.U32 R11, RZ, RZ, 0x181f ;  /* 0x0000181fff0b7424 */ /* 0x000fe400078e00ff */
[----:B------:R-:W-:Y:S02]  /*14c10*/  IMAD.MOV.U32 R15, RZ, RZ, -0x1 ;  /* 0xffffffffff0f7424 */ /* 0x000fe400078e00ff */
[----:B0-----:R-:W-:-:S07]  /*14c20*/  IMAD.MOV.U32 R2, RZ, RZ, R14 ;  /* 0x000000ffff027224 */ /* 0x001fce00078e000e */
[----:B-----5:R-:W-:Y:S05]  /*14c30*/  WARPSYNC.COLLECTIVE R15, `(.L_x_4454) ;  /* 0x000000000f087348 */ /* 0x020fea0003c00000 */
[----:B------:R0:W1:Y:S02]  /*14c40*/  SHFL.IDX P6, R14, R13, R12, R11 ;  /* 0x0000000c0d0e7389 */ /* 0x00006400000c000b */
[----:B01---5:R-:W-:Y:S01]  /*14c50*/  ENDCOLLECTIVE ;  /* 0x000000000000791b */ /* 0x023fe20003800000 */
.L_x_4454:
[----:B------:R-:W-:Y:S02]  /*14c60*/  IMAD.MOV.U32 R13, RZ, RZ, R4 ;  /* 0x000000ffff0d7224 */ /* 0x000fe400078e0004 */
[----:B------:R-:W-:Y:S02]  /*14c70*/  IMAD.MOV.U32 R12, RZ, RZ, 0x1 ;  /* 0x00000001ff0c7424 */ /* 0x000fe400078e00ff */
[----:B------:R-:W-:-:S05]  /*14c80*/  IMAD.MOV.U32 R3, RZ, RZ, R14 ;  /* 0x000000ffff037224 */ /* 0x000fca00078e000e */
[----:B------:R-:W-:-:S05]  /*14c90*/  @!P2 LEA R3, P6, R10, R3, 0x1 ;  /* 0x000000030a03a211 */ /* 0x000fca00078c08ff */
[----:B------:R-:W-:-:S05]  /*14ca0*/  @!P2 IMAD.X R2, RZ, RZ, R2, P6 ;  /* 0x000000ffff02a224 */ /* 0x000fca00030e0602 */
[----:B------:R-:W-:-:S04]  /*14cb0*/  @!P2 LOP3.LUT R3, R3, R2, RZ, 0x3c, !PT ;  /* 0x000000020303a212 */ /* 0x000fc800078e3cff */
[----:B------:R-:W-:-:S04]  /*14cc0*/  @!P2 LOP3.LUT R2, R3, R2, RZ, 0x3c, !PT ;  /* 0x000000020302a212 */ /* 0x000fc800078e3cff */
[----:B------:R-:W-:Y:S02]  /*14cd0*/  @!P2 LOP3.LUT R3, R3, R2, RZ, 0x3c, !PT ;  /* 0x000000020303a212 */ /* 0x000fe400078e3cff */
[----:B------:R-:W-:-:S04]  /*14ce0*/  LOP3.LUT R7, R7, 0xffff7fff, RZ, 0xc0, !PT ;  /* 0xffff7fff07077812 */ /* 0x000fc800078ec0ff */
[----:B------:R-:W-:-:S04]  /*14cf0*/  @P0 LOP3.LUT R7, R7, 0x8000, RZ, 0xfc, !PT ;  /* 0x0000800007070812 */ /* 0x000fc800078efcff */
[C---:B------:R-:W-:Y:S02]  /*14d00*/  LOP3.LUT P0, RZ, R7.reuse, 0x8, RZ, 0xc0, !PT ;  /* 0x0000000807ff7812 */ /* 0x040fe4000780c0ff */
[----:B------:R-:W-:-:S04]  /*14d10*/  LOP3.LUT R7, R7, 0xffffbfff, RZ, 0xc0, !PT ;  /* 0xffffbfff07077812 */ /* 0x000fc800078ec0ff */
[----:B------:R-:W-:-:S04]  /*14d20*/  @P1 LOP3.LUT R7, R7, 0x4000, RZ, 0xfc, !PT ;  /* 0x0000400007071812 */ /* 0x000fc800078efcff */
[C---:B------:R-:W-:Y:S02]  /*14d30*/  LOP3.LUT P1, RZ, R7.reuse, 0x4, RZ, 0xc0, !PT ;  /* 0x0000000407ff7812 */ /* 0x040fe4000782c0ff */
[----:B------:R-:W-:Y:S01]  /*14d40*/  LOP3.LUT R7, R7, 0xffffdfff, RZ, 0xc0, !PT ;  /* 0xffffdfff07077812 */ /* 0x000fe200078ec0ff */
[----:B------:R-:W-:Y:S01]  /*14d50*/  @!PT LDS RZ, [RZ] ;  /* 0x00000000fffff984 */ /* 0x000fe20000000800 */
[----:B------:R-:W-:Y:S01]  /*14d60*/  @!PT LDS RZ, [RZ] ;  /* 0x00000000fffff984 */ /* 0x000fe20000000800 */
[----:B------:R-:W-:Y:S01]  /*14d70*/  @!PT LDS RZ, [RZ] ;  /* 0x00000000fffff984 */ /* 0x000fe20000000800 */
[----:B------:R0:W-:Y:S03]  /*14d80*/  @!P2 LDGSTS.E.BYPASS.LTC128B.128 [R17+0x26400], desc[UR38][R2.64], !P0 ;  /* 0x264000000211afae */ /* 0x0001e6000c101d66 */
[----:B------:R-:W-:-:S04]  /*14d90*/  @P3 LOP3.LUT R7, R7, 0x2000, RZ, 0xfc, !PT ;  /* 0x0000200007073812 */ /* 0x000fc800078efcff */
[C---:B------:R-:W-:Y:S02]  /*14da0*/  LOP3.LUT P3, RZ, R7.reuse, 0x2, RZ, 0xc0, !PT ;  /* 0x0000000207ff7812 */ /* 0x040fe4000786c0ff */
[----:B------:R-:W-:Y:S01]  /*14db0*/  LOP3.LUT R7, R7, 0xfffffbff, RZ, 0xc0, !PT ;  /* 0xfffffbff07077812 */ /* 0x000fe200078ec0ff */
[----:B------:R0:W-:Y:S03]  /*14dc0*/  @!P2 LDGSTS.E.BYPASS.LTC128B.128 [R17+0x28400], desc[UR38][R2.64+0x80], !P1 ;  /* 0x284000800211afae */ /* 0x0001e6000c901d66 */
[----:B------:R-:W-:-:S04]  /*14dd0*/  @P4 LOP3.LUT R7, R7, 0x400, RZ, 0xfc, !PT ;  /* 0x0000040007074812 */ /* 0x000fc800078efcff */
[C---:B------:R-:W-:Y:S02]  /*14de0*/  LOP3.LUT P0, RZ, R7.reuse, 0x8000, RZ, 0xc0, !PT ;  /* 0x0000800007ff7812 */ /* 0x040fe4000780c0ff */
[C---:B------:R-:W-:Y:S01]  /*14df0*/  LOP3.LUT P1, RZ, R7.reuse, 0x4000, RZ, 0xc0, !PT ;  /* 0x0000400007ff7812 */ /* 0x040fe2000782c0ff */
[----:B------:R0:W-:Y:S01]  /*14e00*/  @!P2 LDGSTS.E.BYPASS.LTC128B.128 [R17+0x2a400], desc[UR38][R2.64+0x100], !P3 ;  /* 0x2a4001000211afae */ /* 0x0001e2000d901d66 */
[C---:B------:R-:W-:Y:S02]  /*14e10*/  LOP3.LUT P6, RZ, R7.reuse, 0x20, RZ, 0xc0, !PT ;  /* 0x0000002007ff7812 */ /* 0x040fe400078cc0ff */
[C---:B------:R-:W-:Y:S01]  /*14e20*/  LOP3.LUT P3, RZ, R7.reuse, 0x2000, RZ, 0xc0, !PT ;  /* 0x0000200007ff7812 */ /* 0x040fe2000786c0ff */
[----:B------:R0:W-:Y:S01]  /*14e30*/  @!P2 LDGSTS.E.BYPASS.LTC128B.128 [R17+0x2c400], desc[UR38][R2.64+0x180], !P5 ;  /* 0x2c4001800211afae */ /* 0x0001e2000e901d66 */
[C---:B------:R-:W-:Y:S02]  /*14e40*/  LOP3.LUT P4, RZ, R7.reuse, 0x10, RZ, 0xc0, !PT ;  /* 0x0000001007ff7812 */ /* 0x040fe4000788c0ff */
[----:B------:R-:W-:-:S03]  /*14e50*/  LOP3.LUT R7, R7, 0xfffff7ff, RZ, 0xc0, !PT ;  /* 0xfffff7ff07077812 */ /* 0x000fc600078ec0ff */
[----:B------:R0:W-:Y:S01]  /*14e60*/  @!P2 LDGSTS.E.BYPASS.LTC128B.128 [R17+0x2e400], desc[UR38][R2.64+0x200], !P0 ;  /* 0x2e4002000211afae */ /* 0x0001e2000c101d66 */
[----:B------:R-:W-:-:S03]  /*14e70*/  @P5 LOP3.LUT R7, R7, 0x800, RZ, 0xfc, !PT ;  /* 0x0000080007075812 */ /* 0x000fc600078efcff */
[----:B------:R0:W-:Y:S01]  /*14e80*/  @!P2 LDGSTS.E.BYPASS.LTC128B.128 [R17+0x30400], desc[UR38][R2.64+0x280], !P1 ;  /* 0x304002800211afae */ /* 0x0001e2000c901d66 */
[----:B------:R-:W-:Y:S02]  /*14e90*/  LOP3.LUT P5, RZ, R7, 0x4, RZ, 0xc0, !PT ;  /* 0x0000000407ff7812 */ /* 0x000fe400078ac0ff */
[----:B------:R-:W-:Y:S01]  /*14ea0*/  @!P3 LOP3.LUT R8, R5, 0x40, RZ, 0xc0, !PT ;  /* 0x000000400508b812 */ /* 0x000fe200078ec0ff */
[----:B------:R0:W-:Y:S01]  /*14eb0*/  @!P2 LDGSTS.E.BYPASS.LTC128B.128 [R17+0x32400], desc[UR38][R2.64+0x300], P6 ;  /* 0x324003000211afae */ /* 0x0001e2000b101d66 */
[----:B------:R-:W-:Y:S02]  /*14ec0*/  LOP3.LUT R7, R7, 0xffffefff, RZ, 0xc0, !PT ;  /* 0xffffefff07077812 */ /* 0x000fe400078ec0ff */
[----:B------:R-:W-:-:S07]  /*14ed0*/  @!P3 SHF.R.U32.HI R8, RZ, 0x2, R8 ;  /* 0x00000002ff08b819 */ /* 0x000fce0000011608 */
[----:B0-----:R-:W-:Y:S05]  /*14ee0*/  WARPSYNC.COLLECTIVE R15, `(.L_x_4455) ;  /* 0x000000000f087348 */ /* 0x001fea0003c00000 */
[----:B------:R1:W2:Y:S02]  /*14ef0*/  SHFL.IDX P6, R14, R13, R12, R11 ;  /* 0x0000000c0d0e7389 */ /* 0x0002a400000c000b */
[----:B012---:R-:W-:Y:S01]  /*14f00*/  ENDCOLLECTIVE ;  /* 0x000000000000791b */ /* 0x007fe20003800000 */
.L_x_4455:
[----:B------:R-:W-:Y:S01]  /*14f10*/  @!PT LDS RZ, [RZ] ;  /* 0x00000000fffff984 */ /* 0x000fe20000000800 */
[----:B------:R-:W-:Y:S01]  /*14f20*/  @!PT LDS RZ, [RZ] ;  /* 0x00000000fffff984 */ /* 0x000fe20000000800 */
[----:B------:R-:W-:Y:S01]  /*14f30*/  @!PT LDS RZ, [RZ] ;  /* 0x00000000fffff984 */ /* 0x000fe20000000800 */
[----:B------:R0:W-:Y:S01]  /*14f40*/  @!P2 LDGSTS.E.BYPASS.LTC128B.128 [R17+0x34400], desc[UR38][R2.64+0x380], P4 ;  /* 0x344003800211afae */ /* 0x0001e2000a101d66 */
[----:B------:R-:W-:Y:S02]  /*14f50*/  @!P3 ISETP.NE.U32.AND P2, PT, R8, RZ, PT ;  /* 0x000000ff0800b20c */ /* 0x000fe40003f45070 */
[----:B------:R-:W-:Y:S02]  /*14f60*/  @P5 LOP3.LUT R7, R7, 0x1000, RZ, 0xfc, !PT ;  /* 0x0000100007075812 */ /* 0x000fe400078efcff */
[----:B------:R-:W-:Y:S02]  /*14f70*/  @!P3 LOP3.LUT R8, R6, 0x80, RZ, 0xc0, !PT ;  /* 0x000000800608b812 */ /* 0x000fe400078ec0ff */
[C---:B------:R-:W-:Y:S02]  /*14f80*/  LOP3.LUT P5, RZ, R7.reuse, 0x8, RZ, 0xc0, !PT ;  /* 0x0000000807ff7812 */ /* 0x040fe400078ac0ff */
[----:B------:R-:W-:Y:S01]  /*14f90*/  LOP3.LUT R7, R7, 0xffffffdf, RZ, 0xc0, !PT ;  /* 0xffffffdf07077812 */ /* 0x000fe200078ec0ff */
[----:B------:R-:W-:Y:S01]  /*14fa0*/  IMAD.MOV.U32 R13, RZ, RZ, R0 ;  /* 0x000000ffff0d7224 */ /* 0x000fe200078e0000 */
[----:B------:R-:W-:-:S03]  /*14fb0*/  @!P3 SHF.R.U32.HI R8, RZ, 0x3, R8 ;  /* 0x00000003ff08b819 */ /* 0x000fc60000011608 */
[----:B------:R-:W-:Y:S02]  /*14fc0*/  @P2 LOP3.LUT R7, R7, 0x20, RZ, 0xfc, !PT ;  /* 0x0000002007072812 */ /* 0x000fe400078efcff */
[----:B------:R-:W-:Y:S02]  /*14fd0*/  @!P3 ISETP.NE.U32.AND P4, PT, R8, RZ, PT ;  /* 0x000000ff0800b20c */ /* 0x000fe40003f85070 */
[----:B------:R-:W1:Y:S01]  /*14fe0*/  S2R R8, SR_TID.X ;  /* 0x0000000000087919 */ /* 0x000e620000002100 */
[----:B0-----:R-:W-:-:S10]  /*14ff0*/  IMAD.MOV.U32 R9, RZ, RZ, R14 ;  /* 0x000000ffff097224 */ /* 0x001fd400078e000e */
[----:B-1----:R-:W-:Y:S05]  /*15000*/  WARPSYNC.COLLECTIVE R15, `(.L_x_4456) ;  /* 0x000000000f087348 */ /* 0x002fea0003c00000 */
[----:B------:R0:W2:Y:S02]  /*15010*/  SHFL.IDX P6, R14, R13, R12, R11 ;  /* 0x0000000c0d0e7389 */ /* 0x0000a400000c000b */
[----:B012---:R-:W-:Y:S01]  /*15020*/  ENDCOLLECTIVE ;  /* 0x000000000000791b */ /* 0x007fe20003800000 */
.L_x_4456:
[----:B------:R-:W-:Y:S02]  /*15030*/  IMAD.MOV.U32 R13, RZ, RZ, R4 ;  /* 0x000000ffff0d7224 */ /* 0x000fe400078e0004 */
[----:B------:R-:W-:Y:S01]  /*15040*/  IMAD.MOV.U32 R12, RZ, RZ, 0x2 ;  /* 0x00000002ff0c7424 */ /* 0x000fe200078e00ff */
[----:B------:R-:W-:Y:S02]  /*15050*/  @!P3 LEA R10, P2, R10, R14, 0x1 ;  /* 0x0000000e0a0ab211 */ /* 0x000fe400078408ff */
[----:B------:R-:W-:-:S03]  /*15060*/  LOP3.LUT P6, RZ, R7, 0x20, RZ, 0xc0, !PT ;  /* 0x0000002007ff7812 */ /* 0x000fc600078cc0ff */
[----:B------:R-:W-:Y:S01]  /*15070*/  @!P3 IMAD.X R9, RZ, RZ, R9, P2 ;  /* 0x000000ffff09b224 */ /* 0x000fe200010e0609 */
[----:B------:R-:W-:Y:S01]  /*15080*/  LOP3.LUT P2, RZ, R7, 0x2, RZ, 0xc0, !PT ;  /* 0x0000000207ff7812 */ /* 0x000fe2000784c0ff */
[----:B------:R-:W-:Y:S02]  /*15090*/  @!P3 IMAD.MOV.U32 R2, RZ, RZ, R10 ;  /* 0x000000ffff02b224 */ /* 0x000fe400078e000a */
[----:B------:R-:W-:-:S05]  /*150a0*/  @!P3 IMAD.MOV.U32 R3, RZ, RZ, R9 ;  /* 0x000000ffff03b224 */ /* 0x000fca00078e0009 */
[----:B------:R-:W-:Y:S01]  /*150b0*/  @!PT LDS RZ, [RZ] ;  /* 0x00000000fffff984 */ /* 0x000fe20000000800 */
[----:B------:R-:W-:Y:S01]  /*150c0*/  @!PT LDS RZ, [RZ] ;  /* 0x00000000fffff984 */ /* 0x000fe20000000800 */
[----:B------:R-:W-:Y:S01]  /*150d0*/  @!PT LDS RZ, [RZ] ;  /* 0x00000000fffff984 */ /* 0x000fe20000000800 */
[----:B------:R0:W-:Y:S01]  /*150e0*/  @!P3 LDGSTS.E.BYPASS.LTC128B.128 [R17+0x26c00], desc[UR38][R2.64], !P5 ;  /* 0x26c000000211bfae */ /* 0x0001e2000e901d66 */
[----:B------:R-:W-:-:S13]  /*150f0*/  LOP3.LUT P5, RZ, R7, 0x1000, RZ, 0xc0, !PT ;  /* 0x0000100007ff7812 */ /* 0x000fda00078ac0ff */
[----:B------:R0:W-:Y:S01]  /*15100*/  @!P3 LDGSTS.E.BYPASS.LTC128B.128 [R17+0x28c00], desc[UR38][R2.64+0x80], !P5 ;  /* 0x28c000800211bfae */ /* 0x0001e2000e901d66 */
[C---:B------:R-:W-:Y:S02]  /*15110*/  LOP3.LUT P5, RZ, R7.reuse, 0x800, RZ, 0xc0, !PT ;  /* 0x0000080007ff7812 */ /* 0x040fe400078ac0ff */
[----:B------:R-:W-:Y:S01]  /*15120*/  LOP3.LUT R7, R7, 0xffffff7f, RZ, 0xc0, !PT ;  /* 0xffffff7f07077812 */ /* 0x000fe200078ec0ff */
[----:B------:R0:W-:Y:S03]  /*15130*/  @!P3 LDGSTS.E.BYPASS.LTC128B.128 [R17+0x2ac00], desc[UR38][R2.64+0x100], !P2 ;  /* 0x2ac001000211bfae */ /* 0x0001e6000d101d66 */
[----:B------:R-:W-:-:S04]  /*15140*/  @P2 LOP3.LUT R7, R7, 0x80, RZ, 0xfc, !PT ;  /* 0x0000008007072812 */ /* 0x000fc800078efcff */
[C---:B------:R-:W-:Y:S02]  /*15150*/  LOP3.LUT P2, RZ, R7.reuse, 0x4, RZ, 0xc0, !PT ;  /* 0x0000000407ff7812 */ /* 0x040fe4000784c0ff */
[----:B------:R-:W-:Y:S01]  /*15160*/  LOP3.LUT R7, R7, 0xfffffeff, RZ, 0xc0, !PT ;  /* 0xfffffeff07077812 */ /* 0x000fe200078ec0ff */
[----:B------:R0:W-:Y:S04]  /*15170*/  @!P3 LDGSTS.E.BYPASS.LTC128B.128 [R17+0x2cc00], desc[UR38][R2.64+0x180], !P5 ;  /* 0x2cc001800211bfae */ /* 0x0001e8000e901d66 */
[----:B------:R0:W-:Y:S04]  /*15180*/  @!P3 LDGSTS.E.BYPASS.LTC128B.128 [R17+0x2ec00], desc[UR38][R2.64+0x200], !P0 ;  /* 0x2ec002000211bfae */ /* 0x0001e8000c101d66 */
[----:B------:R0:W-:Y:S02]  /*15190*/  @!P3 LDGSTS.E.BYPASS.LTC128B.128 [R17+0x30c00], desc[UR38][R2.64+0x280], !P1 ;  /* 0x30c002800211bfae */ /* 0x0001e4000c901d66 */
[----:B------:R-:W-:-:S02]  /*151a0*/  @P2 LOP3.LUT R7, R7, 0x100, RZ, 0xfc, !PT ;  /* 0x0000010007072812 */ /* 0x000fc400078efcff */
[----:B------:R0:W-:Y:S02]  /*151b0*/  @!P3 LDGSTS.E.BYPASS.LTC128B.128 [R17+0x32c00], desc[UR38][R2.64+0x300], P6 ;  /* 0x32c003000211bfae */ /* 0x0001e4000b101d66 */
[----:B------:R-:W-:-:S13]  /*151c0*/  LOP3.LUT P2, RZ, R7, 0x8, RZ, 0xc0, !PT ;  /* 0x0000000807ff7812 */ /* 0x000fda000784c0ff */
[----:B0-----:R-:W-:Y:S05]  /*151d0*/  WARPSYNC.COLLECTIVE R15, `(.L_x_4457) ;  /* 0x000000000f087348 */ /* 0x001fea0003c00000 */
[----:B------:R1:W2:Y:S02]  /*151e0*/  SHFL.IDX P6, R14, R13, R12, R11 ;  /* 0x0000000c0d0e7389 */ /* 0x0002a400000c000b */
[----:B012---:R-:W-:Y:S01]  /*151f0*/  ENDCOLLECTIVE ;  /* 0x000000000000791b */ /* 0x007fe20003800000 */
.L_x_4457:
[----:B------:R-:W-:Y:S01]  /*15200*/  LOP3.LUT R7, R7, 0xfffffdff, RZ, 0xc0, !PT ;  /* 0xfffffdff07077812 */ /* 0x000fe200078ec0ff */
[----:B------:R-:W-:Y:S01]  /*15210*/  @!PT LDS RZ, [RZ] ;  /* 0x00000000fffff984 */ /* 0x000fe20000000800 */
[----:B------:R-:W-:Y:S01]  /*15220*/  @!PT LDS RZ, [RZ] ;  /* 0x00000000fffff984 */ /* 0x000fe20000000800 */
[----:B------:R-:W-:Y:S01]  /*15230*/  @!PT LDS RZ, [RZ] ;  /* 0x00000000fffff984 */ /* 0x000fe20000000800 */
[----:B------:R0:W-:Y:S03]  /*15240*/  @!P3 LDGSTS.E.BYPASS.LTC128B.128 [R17+0x34c00], desc[UR38][R2.64+0x380], P4 ;  /* 0x34c003800211bfae */ /* 0x0001e6000a101d66 */
[----:B------:R-:W-:Y:S01]  /*15250*/  @P2 LOP3.LUT R7, R7, 0x200, RZ, 0xfc, !PT ;  /* 0x0000020007072812 */ /* 0x000fe200078efcff */
[----:B------:R-:W-:-:S03]  /*15260*/  IMAD.MOV.U32 R13, RZ, RZ, R0 ;  /* 0x000000ffff0d7224 */ /* 0x000fc600078e0000 */
[----:B------:R-:W-:Y:S01]  /*15270*/  LOP3.LUT P4, RZ, R7, 0x400, RZ, 0xc0, !PT ;  /* 0x0000040007ff7812 */ /* 0x000fe2000788c0ff */
[----:B------:R0:W-:Y:S01]  /*15280*/  STL [R1+0x8], R7 ;  /* 0x0000080701007387 */ /* 0x0001e20000100800 */
[----:B------:R-:W-:-:S11]  /*15290*/  IMAD.MOV.U32 R10, RZ, RZ, R14 ;  /* 0x000000ffff0a7224 */ /* 0x000fd600078e000e */
[----:B0-----:R-:W-:Y:S05]  /*152a0*/  WARPSYNC.COLLECTIVE R15, `(.L_x_4458) ;  /* 0x000000000f087348 */ /* 0x001fea0003c00000 */
[----:B------:R1:W2:Y:S02]  /*152b0*/  SHFL.IDX P6, R14, R13, R12, R11 ;  /* 0x0000000c0d0e7389 */ /* 0x0002a400000c000b */
[----:B012---:R-:W-:Y:S01]  /*152c0*/  ENDCOLLECTIVE ;  /* 0x000000000000791b */ /* 0x007fe20003800000 */
.L_x_4458:
[----:B------:R-:W-:-:S04]  /*152d0*/  @!P4 LOP3.LUT R2, R5, 0x40, RZ, 0xc0, !PT ;  /* 0x000000400502c812 */ /* 0x000fc800078ec0ff */
[----:B------:R-:W-:Y:S01]  /*152e0*/  @!P4 SHF.R.U32.HI R9, RZ, 0x2, R2 ;  /* 0x00000002ff09c819 */ /* 0x000fe20000011602 */
[----:B------:R-:W-:Y:S01]  /*152f0*/  IMAD.SHL.U32 R15, R8, 0x8, RZ ;  /* 0x00000008080f7824 */ /* 0x000fe200078e00ff */
[----:B------:R-:W-:-:S04]  /*15300*/  @!P4 LOP3.LUT R8, R6, 0x80, RZ, 0xc0, !PT ;  /* 0x000000800608c812 */ /* 0x000fc800078ec0ff */
[----:B------:R-:W-:Y:S02]  /*15310*/  @!P4 SHF.R.U32.HI R8, RZ, 0x3, R8 ;  /* 0x00000003ff08c819 */ /* 0x000fe40000011608 */
[----:B------:R-:W-:Y:S02]  /*15320*/  LOP3.LUT R15, R15, 0x38, RZ, 0xc0, !PT ;  /* 0x000000380f0f7812 */ /* 0x000fe400078ec0ff */
[----:B------:R-:W-:Y:S01]  /*15330*/  @!P4 ISETP.NE.U32.AND P3, PT, R8, RZ, PT ;  /* 0x000000ff0800c20c */ /* 0x000fe20003f65070 */
[----:B------:R-:W-:Y:S01]  /*15340*/  IMAD.MOV.U32 R3, RZ, RZ, R14 ;  /* 0x000000ffff037224 */ /* 0x000fe200078e000e */
[----:B------:R-:W-:-:S04]  /*15350*/  @!P4 ISETP.NE.U32.AND P6, PT, R9, RZ, PT ;  /* 0x000000ff0900c20c */ /* 0x000fc80003fc5070 */
[----:B------:R-:W-:-:S05]  /*15360*/  @!P4 LEA R8, P2, R15, R3, 0x1 ;  /* 0x000000030f08c211 */ /* 0x000fca00078408ff */
[----:B------:R-:W-:Y:S01]  /*15370*/  @!P4 IMAD.X R3, RZ, RZ, R10, P2 ;  /* 0x000000ffff03c224 */ /* 0x000fe200010e060a */
[----:B------:R-:W-:Y:S01]  /*15380*/  LOP3.LUT P2, RZ, R7, 0x200, RZ, 0xc0, !PT ;  /* 0x0000020007ff7812 */ /* 0x000fe2000784c0ff */
[----:B------:R-:W-:-:S12]  /*15390*/  @!P4 IMAD.MOV.U32 R2, RZ, RZ, R8 ;  /* 0x000000ffff02c224 */ /* 0x000fd800078e0008 */
[----:B------:R-:W-:Y:S01]  /*153a0*/  @!PT LDS RZ, [RZ] ;  /* 0x00000000fffff984 */ /* 0x000fe20000000800 */
[----:B------:R-:W-:Y:S01]  /*153b0*/  @!PT LDS RZ, [RZ] ;  /* 0x00000000fffff984 */ /* 0x000fe20000000800 */
[----:B------:R-:W-:Y:S01]  /*153c0*/  @!PT LDS RZ, [RZ] ;  /* 0x00000000fffff984 */ /* 0x000fe20000000800 */
[----:B------:R0:W-:Y:S01]  /*153d0*/  @!P4 LDGSTS.E.BYPASS.LTC128B.128 [R17+0x27400], desc[UR38][R2.64], !P2 ;  /* 0x274000000211cfae */ /* 0x0001e2000d101d66 */
[----:B------:R-:W-:-:S13]  /*153e0*/  LOP3.LUT P2, RZ, R7, 0x100, RZ, 0xc0, !PT ;  /* 0x0000010007ff7812 */ /* 0x000fda000784c0ff */
[----:B------:R0:W-:Y:S01]  /*153f0*/  @!P4 LDGSTS.E.BYPASS.LTC128B.128 [R17+0x29400], desc[UR38][R2.64+0x80], !P2 ;  /* 0x294000800211cfae */ /* 0x0001e2000d101d66 */
[----:B------:R-:W-:-:S03]  /*15400*/  LOP3.LUT P2, RZ, R7, 0x80, RZ, 0xc0, !PT ;  /* 0x0000008007ff7812 */ /* 0x000fc6000784c0ff */
[----:B------:R0:W5:Y:S01]  /*15410*/  LDL.LU R7, [R1+0x68] ;  /* 0x0000680001077983 */ /* 0x0001620000300800 */
[----:B------:R-:W-:Y:S02]  /*15420*/  IMAD.MOV.U32 R13, RZ, RZ, R4 ;  /* 0x000000ffff0d7224 */ /* 0x000fe400078e0004 */
[----:B------:R-:W-:Y:S02]  /*15430*/  IMAD.MOV.U32 R12, RZ, RZ, 0x3 ;  /* 0x00000003ff0c7424 */ /* 0x000fe400078e00ff */
[----:B------:R-:W-:-:S05]  /*15440*/  IMAD.MOV.U32 R15, RZ, RZ, -0x1 ;  /* 0xffffffffff0f7424 */ /* 0x000fca00078e00ff */
[----:B------:R0:W-:Y:S04]  /*15450*/  @!P4 LDGSTS.E.BYPASS.LTC128B.128 [R17+0x2b400], desc[UR38][R2.64+0x100], !P2 ;  /* 0x2b4001000211cfae */ /* 0x0001e8000d101d66 */
[----:B------:R0:W-:Y:S04]  /*15460*/  @!P4 LDGSTS.E.BYPASS.LTC128B.128 [R17+0x2d400], desc[UR38][R2.64+0x180], !P5 ;  /* 0x2d4001800211cfae */ /* 0x0001e8000e901d66 */
[----:B------:R0:W-:Y:S04]  /*15470*/  @!P4 LDGSTS.E.BYPASS.LTC128B.128 [R17+0x2f400], desc[UR38][R2.64+0x200], !P0 ;  /* 0x2f4002000211cfae */ /* 0x0001e8000c101d66 */
[----:B------:R0:W-:Y:S04]  /*15480*/  @!P4 LDGSTS.E.BYPASS.LTC128B.128 [R17+0x31400], desc[UR38][R2.64+0x280], !P1 ;  /* 0x314002800211cfae */ /* 0x0001e8000c901d66 */
[----:B------:R0:W-:Y:S02]  /*15490*/  @!P4 LDGSTS.E.BYPASS.LTC128B.128 [R17+0x33400], desc[UR38][R2.64+0x300], P6 ;  /* 0x334003000211cfae */ /* 0x0001e4000b101d66 */
[----:B0----5:R-:W-:Y:S05]  /*154a0*/  WARPSYNC.COLLECTIVE R15, `(.L_x_4459) ;  /* 0x000000000f087348 */ /* 0x021fea0003c00000 */
[----:B------:R1:W2:Y:S02]  /*154b0*/  SHFL.IDX P6, R14, R13, R12, R11 ;  /* 0x0000000c0d0e7389 */ /* 0x0002a400000c000b */
[----:B012--5:R-:W-:Y:S01]  /*154c0*/  ENDCOLLECTIVE ;  /* 0x000000000000791b */ /* 0x027fe20003800000 */
.L_x_4459:
[----:B------:R-:W-:Y:S01]  /*154d0*/  @!PT LDS RZ, [RZ] ;  /* 0x00000000fffff984 */ /* 0x000fe20000000800 */
[----:B------:R-:W-:Y:S01]  /*154e0*/  @!PT LDS RZ, [RZ] ;  /* 0x00000000fffff984 */ /* 0x000fe20000000800 */
[----:B------:R-:W-:Y:S01]  /*154f0*/  @!PT LDS RZ, [RZ] ;  /* 0x00000000fffff984 */ /* 0x000fe20000000800 */
[----:B------:R0:W-:Y:S01]  /*15500*/  @!P4 LDGSTS.E.BYPASS.LTC128B.128 [R17+0x35400], desc[UR38][R2.64+0x380], P3 ;  /* 0x354003800211cfae */ /* 0x0001e20009901d66 */
[----:B------:R-:W-:Y:S02]  /*15510*/  IMAD.MOV.U32 R13, RZ, RZ, R0 ;  /* 0x000000ffff0d7224 */ /* 0x000fe400078e0000 */
[----:B------:R-:W-:-:S07]  /*15520*/  IMAD.MOV.U32 R4, RZ, RZ, R14 ;  /* 0x000000ffff047224 */ /* 0x000fce00078e000e */
[----:B0-----:R-:W-:Y:S05]  /*15530*/  WARPSYNC.COLLECTIVE R15, `(.L_x_4460) ;  /* 0x000000000f087348 */ /* 0x001fea0003c00000 */
[----:B------:R1:W2:Y:S02]  /*15540*/  SHFL.IDX P6, R14, R13, R12, R11 ;  /* 0x0000000c0d0e7389 */ /* 0x0002a400000c000b */
[----:B012---:R-:W-:Y:S01]  /*15550*/  ENDCOLLECTIVE ;  /* 0x000000000000791b */ /* 0x007fe20003800000 */
.L_x_4460:
[----:B------:R-:W-:Y:S01]  /*15560*/  IMAD.MOV.U32 R0, RZ, RZ, R14 ;  /* 0x000000ffff007224 */ /* 0x000fe200078e000e */
[----:B------:R-:W-:Y:S06]  /*15570*/  BRA `(.L_x_4461) ;  /* 0xffffffa000547947 */ /* 0x000fec000383ffff */
.L_x_4328:
[----:B0-----:R-:W3:Y:S02]  /*15580*/  LDL R2, [R1+0x4] ;  /* 0x0000040001027983 */ /* 0x001ee40000100800 */
[----:B---3--:R0:W3:Y:S02]  /*15590*/  SYNCS.PHASECHK.TRANS64.TRYWAIT P0, [R2+URZ+0x38820], R0 ;  /* 0x03882000020075a7 */ /* 0x0080e4000800017f */
[----:B---3--:R-:W-:Y:S05]  /*155a0*/  @!P0 NANOSLEEP.SYNCS 0x989680 ;  /* 0x009896800000895d */ /* 0x008fea0003900000 */
[----:B------:R-:W3:Y:S02]  /*155b0*/  @!P0 SYNCS.PHASECHK.TRANS64 P0, [R2+URZ+0x38820], R0 ;  /* 0x03882000020085a7 */ /* 0x000ee4000800007f */
[----:B---3--:R-:W-:Y:S05]  /*155c0*/  @!P0 BRA `(.L_x_4328) ;  /* 0xfffffffc00ec8947 */ /* 0x008fea000383ffff */
[----:B------:R-:W-:Y:S05]  /*155d0*/  BRA `(.L_x_4462) ;  /* 0xffffffa400147947 */ /* 0x000fea000383ffff */
.L_x_4332:
[----:B0-----:R0:W1:Y:S02]  /*155e0*/  SYNCS.PHASECHK.TRANS64.TRYWAIT P0, [R3+URZ+0x38860], R0 ;  /* 0x03886000030075a7 */ /* 0x001064000800017f */
[----:B-1----:R-:W-:Y:S05]  /*155f0*/  @!P0 NANOSLEEP.SYNCS 0x989680 ;  /* 0x009896800000895d */ /* 0x002fea0003900000 */
[----:B------:R-:W1:Y:S02]  /*15600*/  @!P0 SYNCS.PHASECHK.TRANS64 P0, [R3+URZ+0x38860], R0 ;  /* 0x03886000030085a7 */ /* 0x000e64000800007f */
[----:B-1----:R-:W-:Y:S05]  /*15610*/  @!P0 BRA `(.L_x_4332) ;  /* 0xfffffffc00f08947 */ /* 0x002fea000383ffff */
[----:B------:R-:W-:Y:S05]  /*15620*/  BRA `(.L_x_4463) ;  /* 0xffffffa400447947 */ /* 0x000fea000383ffff */
.L_x_4351:
[----:B-1----:R1:W3:Y:S02]  /*15630*/  SYNCS.PHASECHK.TRANS64.TRYWAIT P0, [R3+URZ+0x38840], R2 ;  /* 0x03884002030075a7 */ /* 0x0022e4000800017f */
[----:B---3--:R-:W-:Y:S05]  /*15640*/  @!P0 NANOSLEEP.SYNCS 0x989680 ;  /* 0x009896800000895d */ /* 0x008fea0003900000 */
[----:B------:R-:W3:Y:S02]  /*15650*/  @!P0 SYNCS.PHASECHK.TRANS64 P0, [R3+URZ+0x38840], R2 ;  /* 0x03884002030085a7 */ /* 0x000ee4000800007f */
[----:B---3--:R-:W-:Y:S05]  /*15660*/  @!P0 BRA `(.L_x_4351) ;  /* 0xfffffffc00f08947 */ /* 0x008fea000383ffff */
[----:B------:R-:W-:Y:S05]  /*15670*/  BRA `(.L_x_4464) ;  /* 0xffffffb000747947 */ /* 0x000fea000383ffff */
.L_x_4356:
[----:B0-----:R0:W3:Y:S02]  /*15680*/  SYNCS.PHASECHK.TRANS64.TRYWAIT P0, [R3+URZ+0x38860], R2 ;  /* 0x03886002030075a7 */ /* 0x0010e4000800017f */
[----:B---3--:R-:W-:Y:S05]  /*15690*/  @!P0 NANOSLEEP.SYNCS 0x989680 ;  /* 0x009896800000895d */ /* 0x008fea0003900000 */
[----:B------:R-:W3:Y:S02]  /*156a0*/  @!P0 SYNCS.PHASECHK.TRANS64 P0, [R3+URZ+0x38860], R2 ;  /* 0x03886002030085a7 */ /* 0x000ee4000800007f */
[----:B---3--:R-:W-:Y:S05]  /*156b0*/  @!P0 BRA `(.L_x_4356) ;  /* 0xfffffffc00f08947 */ /* 0x008fea000383ffff */
[----:B------:R-:W-:Y:S05]  /*156c0*/  BRA `(.L_x_4465) ;  /* 0xffffffb000fc7947 */ /* 0x000fea000383ffff */
.L_x_4371:
[----:B0-----:R0:W1:Y:S02]  /*156d0*/  SYNCS.PHASECHK.TRANS64.TRYWAIT P0, [R4+URZ+0x38840], R2 ;  /* 0x03884002040075a7 */ /* 0x001064000800017f */
[----:B-1----:R-:W-:Y:S05]  /*156e0*/  @!P0 NANOSLEEP.SYNCS 0x989680 ;  /* 0x009896800000895d */ /* 0x002fea0003900000 */
[----:B------:R-:W1:Y:S02]  /*156f0*/  @!P0 SYNCS.PHASECHK.TRANS64 P0, [R4+URZ+0x38840], R2 ;  /* 0x03884002040085a7 */ /* 0x000e64000800007f */
[----:B-1----:R-:W-:Y:S05]  /*15700*/  @!P0 BRA `(.L_x_4371) ;  /* 0xfffffffc00f08947 */ /* 0x002fea000383ffff */
[----:B------:R-:W-:Y:S05]  /*15710*/  BRA `(.L_x_4466) ;  /* 0xffffffc0000c7947 */ /* 0x000fea000383ffff */
.L_x_4376:
[----:B-1----:R1:W3:Y:S02]  /*15720*/  SYNCS.PHASECHK.TRANS64.TRYWAIT P0, [R4+URZ+0x38860], R2 ;  /* 0x03886002040075a7 */ /* 0x0022e4000800017f */
[----:B---3--:R-:W-:Y:S05]  /*15730*/  @!P0 NANOSLEEP.SYNCS 0x989680 ;  /* 0x009896800000895d */ /* 0x008fea0003900000 */
[----:B------:R-:W3:Y:S02]  /*15740*/  @!P0 SYNCS.PHASECHK.TRANS64 P0, [R4+URZ+0x38860], R2 ;  /* 0x03886002040085a7 */ /* 0x000ee4000800007f */
[----:B---3--:R-:W-:Y:S05]  /*15750*/  @!P0 BRA `(.L_x_4376) ;  /* 0xfffffffc00f08947 */ /* 0x008fea000383ffff */
[----:B------:R-:W-:Y:S05]  /*15760*/  BRA `(.L_x_4467) ;  /* 0xffffffc000907947 */ /* 0x000fea000383ffff */
.L_x_4391:
[----:B-1----:R1:W3:Y:S02]  /*15770*/  SYNCS.PHASECHK.TRANS64.TRYWAIT P0, [R4+URZ+0x38840], R2 ;  /* 0x03884002040075a7 */ /* 0x0022e4000800017f */
[----:B---3--:R-:W-:Y:S05]  /*15780*/  @!P0 NANOSLEEP.SYNCS 0x989680 ;  /* 0x009896800000895d */ /* 0x008fea0003900000 */
[----:B------:R-:W3:Y:S02]  /*15790*/  @!P0 SYNCS.PHASECHK.TRANS64 P0, [R4+URZ+0x38840], R2 ;  /* 0x03884002040085a7 */ /* 0x000ee4000800007f */
[----:B---3--:R-:W-:Y:S05]  /*157a0*/  @!P0 BRA `(.L_x_4391) ;  /* 0xfffffffc00f08947 */ /* 0x008fea000383ffff */
[----:B------:R-:W-:Y:S05]  /*157b0*/  BRA `(.L_x_4468) ;  /* 0xffffffcc007c7947 */ /* 0x000fea000383ffff */
.L_x_4396:
[----:B0-----:R0:W3:Y:S02]  /*157c0*/  SYNCS.PHASECHK.TRANS64.TRYWAIT P0, [R4+URZ+0x38860], R2 ;  /* 0x03886002040075a7 */ /* 0x0010e4000800017f */
[----:B---3--:R-:W-:Y:S05]  /*157d0*/  @!P0 NANOSLEEP.SYNCS 0x989680 ;  /* 0x009896800000895d */ /* 0x008fea0003900000 */
[----:B------:R-:W3:Y:S02]  /*157e0*/  @!P0 SYNCS.PHASECHK.TRANS64 P0, [R4+URZ+0x38860], R2 ;  /* 0x03886002040085a7 */ /* 0x000ee4000800007f */
[----:B---3--:R-:W-:Y:S05]  /*157f0*/  @!P0 BRA `(.L_x_4396) ;  /* 0xfffffffc00f08947 */ /* 0x008fea000383ffff */
[----:B------:R-:W-:Y:S05]  /*15800*/  BRA `(.L_x_4469) ;  /* 0xffffffd000047947 */ /* 0x000fea000383ffff */
.L_x_4412:
[----:B------:R-:W-:Y:S01]  /*15810*/  BSSY B0, `(.L_x_4470) ;  /* 0x0000008000007945 */ /* 0x000fe20003800000 */
[----:B------:R-:W-:Y:S02]  /*15820*/  IMAD.MOV.U32 R13, RZ, RZ, R16 ;  /* 0x000000ffff0d7224 */ /* 0x000fe400078e0010 */
[----:B------:R-:W-:Y:S02]  /*15830*/  IMAD.MOV.U32 R12, RZ, RZ, RZ ;  /* 0x000000ffff0c7224 */ /* 0x000fe400078e00ff */
[----:B------:R-:W-:Y:S02]  /*15840*/  IMAD.MOV.U32 R11, RZ, RZ, 0x1f ;  /* 0x0000001fff0b7424 */ /* 0x000fe400078e00ff */
[----:B------:R-:W-:-:S07]  /*15850*/  IMAD.MOV.U32 R15, RZ, RZ, -0x1 ;  /* 0xffffffffff0f7424 */ /* 0x000fce00078e00ff */
[----:B--2---:R-:W-:Y:S05]  /*15860*/  WARPSYNC.COLLECTIVE R15, `(.L_x_4471) ;  /* 0x000000000f087348 */ /* 0x004fea0003c00000 */
[----:B------:R0:W1:Y:S02]  /*15870*/  SHFL.IDX P6, R14, R13, R12, R11 ;  /* 0x0000000c0d0e7389 */ /* 0x00006400000c000b */
[----:B012---:R-:W-:Y:S01]  /*15880*/  ENDCOLLECTIVE ;  /* 0x000000000000791b */ /* 0x007fe20003800000 */
.L_x_4471:
[----:B------:R-:W-:Y:S05]  /*15890*/  BSYNC B0 ;  /* 0x0000000000007941 */ /* 0x000fea0003800000 */
.L_x_4470:
        /* <DEDUP_REMOVED lines=9> */
.L_x_4472:
        /* <DEDUP_REMOVED lines=18> */
.L_x_4473:
        /* <DEDUP_REMOVED lines=8> */
.L_x_4474:
        /* <DEDUP_REMOVED lines=8> */
.L_x_4475:
        /* <DEDUP_REMOVED lines=8> */
.L_x_4476:
        /* <DEDUP_REMOVED lines=8> */
.L_x_4477:
        /* <DEDUP_REMOVED lines=9> */
.L_x_4478:
[----:B------:R-:W-:Y:S01]  /*15ce0*/  IMAD.MOV.U32 R6, RZ, RZ, R14 ;  /* 0x000000ffff067224 */ /* 0x000fe200078e000e */
[----:B------:R-:W-:Y:S06]  /*15cf0*/  BRA `(.L_x_4479) ;  /* 0xffffffd8005c7947 */ /* 0x000fec000383ffff */
.L_x_4417:
[----:B------:R-:W-:Y:S01]  /*15d00*/  BSSY B0, `(.L_x_4480) ;  /* 0x0000008000007945 */ /* 0x000fe20003800000 */
[----:B-----5:R-:W-:Y:S02]  /*15d10*/  IMAD.MOV.U32 R13, RZ, RZ, R2 ;  /* 0x000000ffff0d7224 */ /* 0x020fe400078e0002 */
[----:B------:R-:W-:Y:S02]  /*15d20*/  IMAD.MOV.U32 R12, RZ, RZ, 0x1 ;  /* 0x00000001ff0c7424 */ /* 0x000fe400078e00ff */
[----:B------:R-:W-:Y:S02]  /*15d30*/  IMAD.MOV.U32 R11, RZ, RZ, RZ ;  /* 0x000000ffff0b7224 */ /* 0x000fe400078e00ff */
[----:B------:R-:W-:-:S07]  /*15d40*/  IMAD.MOV.U32 R15, RZ, RZ, -0x1 ;  /* 0xffffffffff0f7424 */ /* 0x000fce00078e00ff */
[----:B0-2---:R-:W-:Y:S05]  /*15d50*/  WARPSYNC.COLLECTIVE R15, `(.L_x_4481) ;  /* 0x000000000f087348 */ /* 0x005fea0003c00000 */
[----:B------:R1:W3:Y:S02]  /*15d60*/  SHFL.UP P6, R14, R13, R12, R11 ;  /* 0x0400000c0d0e7389 */ /* 0x0002e400000c000b */
[----:B0123--:R-:W-:Y:S01]  /*15d70*/  ENDCOLLECTIVE ;  /* 0x000000000000791b */ /* 0x00ffe20003800000 */
.L_x_4481:
[----:B------:R-:W-:Y:S05]  /*15d80*/  BSYNC B0 ;  /* 0x0000000000007941 */ /* 0x000fea0003800000 */
.L_x_4480:
[----:B------:R-:W-:Y:S02]  /*15d90*/  IMAD.MOV.U32 R3, RZ, RZ, R14 ;  /* 0x000000ffff037224 */ /* 0x000fe400078e000e */
[----:B------:R-:W-:Y:S02]  /*15da0*/  IMAD.MOV.U32 R12, RZ, RZ, 0x2 ;  /* 0x00000002ff0c7424 */ /* 0x000fe400078e00ff */
[----:B------:R-:W-:Y:S01]  /*15db0*/  IMAD.MOV.U32 R11, RZ, RZ, RZ ;  /* 0x000000ffff0b7224 */ /* 0x000fe200078e00ff */
[----:B------:R-:W-:Y:S01]  /*15dc0*/  SEL R3, R3, RZ, P1 ;  /* 0x000000ff03037207 */ /* 0x000fe20000800000 */
[----:B------:R-:W-:-:S04]  /*15dd0*/  IMAD.MOV.U32 R15, RZ, RZ, -0x1 ;  /* 0xffffffffff0f7424 */ /* 0x000fc800078e00ff */
[----:B------:R-:W-:-:S04]  /*15de0*/  IMAD.IADD R3, R2, 0x1, R3 ;  /* 0x0000000102037824 */ /* 0x000fc800078e0203 */
[----:B------:R-:W-:-:S07]  /*15df0*/  IMAD.MOV.U32 R13, RZ, RZ, R3 ;  /* 0x000000ffff0d7224 */ /* 0x000fce00078e0003 */
[----:B------:R-:W-:Y:S05]  /*15e00*/  WARPSYNC.COLLECTIVE R15, `(.L_x_4482) ;  /* 0x000000000f087348 */ /* 0x000fea0003c00000 */
[----:B------:R0:W1:Y:S02]  /*15e10*/  SHFL.UP P6, R14, R13, R12, R11 ;  /* 0x0400000c0d0e7389 */ /* 0x00006400000c000b */
[----:B01----:R-:W-:Y:S01]  /*15e20*/  ENDCOLLECTIVE ;  /* 0x000000000000791b */ /* 0x003fe20003800000 */
.L_x_4482:
        /* <DEDUP_REMOVED lines=8> */
.L_x_4483:
        /* <DEDUP_REMOVED lines=8> */
.L_x_4484:
        /* <DEDUP_REMOVED lines=8> */
.L_x_4485:
        /* <DEDUP_REMOVED lines=9> */
.L_x_4486:
[----:B------:R-:W-:Y:S01]  /*16040*/  IMAD.MOV.U32 R6, RZ, RZ, R14 ;  /* 0x000000ffff067224 */ /* 0x000fe200078e000e */
[----:B------:R-:W-:Y:S06]  /*16050*/  BRA `(.L_x_4487) ;  /* 0xffffffd800207947 */ /* 0x000fec000383ffff */
.L_x_4419:
[----:B------:R-:W-:Y:S01]  /*16060*/  BSSY B0, `(.L_x_4488) ;  /* 0x0000006000007945 */ /* 0x000fe20003800000 */
[----:B------:R-:W-:Y:S01]  /*16070*/  PLOP3.LUT P6, PT, P6, PT, PT, 0x8, 0x0 ;  /* 0x000000000000781c */ /* 0x000fe200037ce170 */
[----:B------:R-:W-:-:S12]  /*16080*/  IMAD.MOV.U32 R15, RZ, RZ, -0x1 ;  /* 0xffffffffff0f7424 */ /* 0x000fd800078e00ff */
[----:B0-2---:R-:W-:Y:S05]  /*16090*/  WARPSYNC.COLLECTIVE R15, `(.L_x_4489) ;  /* 0x000000000f087348 */ /* 0x005fea0003c00000 */
[----:B------:R-:W-:Y:S01]  /*160a0*/  VOTE.ANY R14, PT, P6 ;  /* 0x00000000000e7806 */ /* 0x000fe200030e0100 */
[----:B0-2---:R-:W-:Y:S06]  /*160b0*/  ENDCOLLECTIVE ;  /* 0x000000000000791b */ /* 0x005fec0003800000 */
.L_x_4489:
[----:B------:R-:W-:Y:S05]  /*160c0*/  BSYNC B0 ;  /* 0x0000000000007941 */ /* 0x000fea0003800000 */
.L_x_4488:
        /* <DEDUP_REMOVED lines=9> */
.L_x_4490:
[----:B------:R-:W-:Y:S01]  /*16160*/  IMAD.MOV.U32 R17, RZ, RZ, R14 ;  /* 0x000000ffff117224 */ /* 0x000fe200078e000e */
[----:B------:R-:W-:Y:S06]  /*16170*/  BRA `(.L_x_4491) ;  /* 0xffffffd800107947 */ /* 0x000fec000383ffff */
.L_x_4421:
[----:B------:R-:W-:Y:S01]  /*16180*/  BSSY B0, `(.L_x_4492) ;  /* 0x0000007000007945 */ /* 0x000fe20003800000 */
[----:B------:R-:W-:Y:S02]  /*16190*/  IMAD.MOV.U32 R13, RZ, RZ, R3 ;  /* 0x000000ffff0d7224 */ /* 0x000fe400078e0003 */
[----:B------:R-:W-:Y:S02]  /*161a0*/  IMAD.MOV.U32 R11, RZ, RZ, 0x1f ;  /* 0x0000001fff0b7424 */ /* 0x000fe400078e00ff */
[----:B------:R-:W-:-:S07]  /*161b0*/  IMAD.MOV.U32 R15, RZ, RZ, -0x1 ;  /* 0xffffffffff0f7424 */ /* 0x000fce00078e00ff */
[----:B0-23--:R-:W-:Y:S05]  /*161c0*/  WARPSYNC.COLLECTIVE R15, `(.L_x_4493) ;  /* 0x000000000f087348 */ /* 0x00dfea0003c00000 */
[----:B------:R1:W4:Y:S02]  /*161d0*/  SHFL.IDX P6, R14, R13, R12, R11 ;  /* 0x0000000c0d0e7389 */ /* 0x00032400000c000b */
[----:B01234-:R-:W-:Y:S01]  /*161e0*/  ENDCOLLECTIVE ;  /* 0x000000000000791b */ /* 0x01ffe20003800000 */
.L_x_4493:
[----:B------:R-:W-:Y:S05]  /*161f0*/  BSYNC B0 ;  /* 0x0000000000007941 */ /* 0x000fea0003800000 */
.L_x_4492:
[----:B------:R-:W-:Y:S01]  /*16200*/  IMAD.MOV.U32 R2, RZ, RZ, R14 ;  /* 0x000000ffff027224 */ /* 0x000fe200078e000e */
[----:B------:R-:W-:Y:S06]  /*16210*/  BRA `(.L_x_4420) ;  /* 0xffffffd800047947 */ /* 0x000fec000383ffff */
.L_x_4425:
[----:B0-----:R0:W1:Y:S02]  /*16220*/  SYNCS.PHASECHK.TRANS64.TRYWAIT P0, [R9+URZ+0x38820], R0 ;  /* 0x03882000090075a7 */ /* 0x001064000800017f */
[----:B-1----:R-:W-:Y:S05]  /*16230*/  @!P0 NANOSLEEP.SYNCS 0x989680 ;  /* 0x009896800000895d */ /* 0x002fea0003900000 */
[----:B------:R-:W1:Y:S02]  /*16240*/  @!P0 SYNCS.PHASECHK.TRANS64 P0, [R9+URZ+0x38820], R0 ;  /* 0x03882000090085a7 */ /* 0x000e64000800007f */
[----:B-1----:R-:W-:Y:S05]  /*16250*/  @!P0 BRA `(.L_x_4425) ;  /* 0xfffffffc00f08947 */ /* 0x002fea000383ffff */
[----:B------:R-:W-:Y:S05]  /*16260*/  BRA `(.L_x_4494) ;  /* 0xffffffd800f87947 */ /* 0x000fea000383ffff */
.L_x_4426:
        /* <DEDUP_REMOVED lines=8> */
[----:B0-2---:R-:W-:Y:S05]  /*162f0*/  WARPSYNC.COLLECTIVE R15, `(.L_x_4496) ;  /* 0x000000000f087348 */ /* 0x005fea0003c00000 */
[----:B------:R1:W3:Y:S02]  /*16300*/  SHFL.IDX P6, R14, R13, R12, R11 ;  /* 0x0000000c0d0e7389 */ /* 0x0002e400000c000b */
[----:B0123--:R-:W-:Y:S01]  /*16310*/  ENDCOLLECTIVE ;  /* 0x000000000000791b */ /* 0x00ffe20003800000 */
.L_x_4496:
[----:B------:R-:W-:Y:S05]  /*16320*/  BSYNC B0 ;  /* 0x0000000000007941 */ /* 0x000fea0003800000 */
.L_x_4495:
[----:B------:R-:W-:Y:S05]  /*16330*/  BRA `(.L_x_4497) ;  /* 0xffffffd800e07947 */ /* 0x000fea000383ffff */
.L_x_4429:
[----:B------:R-:W-:Y:S01]  /*16340*/  BSSY B1, `(.L_x_4498) ;  /* 0x0000006000017945 */ /* 0x000fe20003800000 */
[----:B------:R-:W-:-:S07]  /*16350*/  IMAD.MOV.U32 R15, RZ, RZ, -0x1 ;  /* 0xffffffffff0f7424 */ /* 0x000fce00078e00ff */
[----:B0-2---:R-:W-:Y:S05]  /*16360*/  WARPSYNC.COLLECTIVE R15, `(.L_x_4499) ;  /* 0x000000000f0c7348 */ /* 0x005fea0003c00000 */
[----:B------:R-:W-:Y:S02]  /*16370*/  ELECT P6, UR62, PT ;  /* 0x00000000003e782f */ /* 0x000fe400038c0000 */
[----:B------:R-:W-:Y:S01]  /*16380*/  MOV R14, UR62 ;  /* 0x0000003e000e7c02 */ /* 0x000fe20008000f00 */
[----:B0-2---:R-:W-:Y:S10]  /*16390*/  ENDCOLLECTIVE ;  /* 0x000000000000791b */ /* 0x005ff40003800000 */
.L_x_4499:
[----:B------:R-:W-:Y:S05]  /*163a0*/  BSYNC B1 ;  /* 0x0000000000017941 */ /* 0x000fea0003800000 */
.L_x_4498:
[----:B------:R-:W-:Y:S05]  /*163b0*/  BRA `(.L_x_4500) ;  /* 0xffffffd800d87947 */ /* 0x000fea000383ffff */
.L_x_4430:
[----:B0-----:R0:W1:Y:S02]  /*163c0*/  SYNCS.PHASECHK.TRANS64.TRYWAIT P0, [R5+URZ], R4 ;  /* 0x00000004050075a7 */ /* 0x001064000800017f */
[----:B-1----:R-:W-:Y:S05]  /*163d0*/  @!P0 NANOSLEEP.SYNCS 0x989680 ;  /* 0x009896800000895d */ /* 0x002fea0003900000 */
[----:B------:R-:W1:Y:S02]  /*163e0*/  @!P0 SYNCS.PHASECHK.TRANS64 P0, [R5+URZ], R4 ;  /* 0x00000004050085a7 */ /* 0x000e64000800007f */
[----:B-1----:R-:W-:Y:S05]  /*163f0*/  @!P0 BRA `(.L_x_4430) ;  /* 0xfffffffc00f08947 */ /* 0x002fea000383ffff */
[----:B------:R-:W-:Y:S05]  /*16400*/  BRA `(.L_x_4501) ;  /* 0xffffffdc00007947 */ /* 0x000fea000383ffff */
.L_x_4431:
[----:B0-----:R0:W1:Y:S02]  /*16410*/  SYNCS.PHASECHK.TRANS64.TRYWAIT P0, [R7+URZ], R2 ;  /* 0x00000002070075a7 */ /* 0x001064000800017f */
[----:B-1----:R-:W-:Y:S05]  /*16420*/  @!P0 NANOSLEEP.SYNCS 0x989680 ;  /* 0x009896800000895d */ /* 0x002fea0003900000 */
[----:B------:R-:W1:Y:S02]  /*16430*/  @!P0 SYNCS.PHASECHK.TRANS64 P0, [R7+URZ], R2 ;  /* 0x00000002070085a7 */ /* 0x000e64000800007f */
[----:B-1----:R-:W-:Y:S05]  /*16440*/  @!P0 BRA `(.L_x_4431) ;  /* 0xfffffffc00f08947 */ /* 0x002fea000383ffff */
[----:B------:R-:W-:Y:S05]  /*16450*/  BRA `(.L_x_4502) ;  /* 0xffffffdc00007947 */ /* 0x000fea000383ffff */
.L_x_4432:
[----:B-1----:R1:W3:Y:S02]  /*16460*/  SYNCS.PHASECHK.TRANS64.TRYWAIT P0, [R5+URZ], R4 ;  /* 0x00000004050075a7 */ /* 0x0022e4000800017f */
[----:B---3--:R-:W-:Y:S05]  /*16470*/  @!P0 NANOSLEEP.SYNCS 0x989680 ;  /* 0x009896800000895d */ /* 0x008fea0003900000 */
[----:B------:R-:W3:Y:S02]  /*16480*/  @!P0 SYNCS.PHASECHK.TRANS64 P0, [R5+URZ], R4 ;  /* 0x00000004050085a7 */ /* 0x000ee4000800007f */
[----:B---3--:R-:W-:Y:S05]  /*16490*/  @!P0 BRA `(.L_x_4432) ;  /* 0xfffffffc00f08947 */ /* 0x008fea000383ffff */
[----:B------:R-:W-:Y:S05]  /*164a0*/  BRA `(.L_x_4503) ;  /* 0xffffffd800f47947 */ /* 0x000fea000383ffff */
.L_x_4504:
        /* <DEDUP_REMOVED lines=13> */
.L_x_15288:


//--------------------- .text._ZN7cutlass13device_kernelIN5flash11enable_sm90INS1_16FlashAttnFwdSm90INS1_25CollectiveMainloopFwdSm90ILi2EN4cute5tupleIJNS5_1CILi1EEES8_S8_EEENS6_IJNS7_ILi64EEESA_SA_EEELi512ENS_10bfloat16_tEfNS_4arch4Sm90ELb0ELb0ELb1ELb1ELb0ELb1ELb1ELb0ELb0ELb1ELb0ELb0EEENS1_21CollectiveEpilogueFwdINS6_IJSA_NS7_ILi512EEESA_EEES9_SC_SE_Li256ELb1ELb1ELb0ELb0EEENS1_36VarlenDynamicPersistentTileSchedulerILi64ELi64ELi256ELi128ELb0ELb1ELb1ELb0ELb1ELb1EEEEEEEEEvNT_6ParamsE --------------------------
	.section	.text._ZN7cutlass13device_kernelIN5flash11enable_sm90INS1_16FlashAttnFwdSm90INS1_25CollectiveMainloopFwdSm90ILi2EN4cute5tupleIJNS5_1CILi1EEES8_S8_EEENS6_IJNS7_ILi64EEESA_SA_EEELi512ENS_10bfloat16_tEfNS_4arch4Sm90ELb0ELb0ELb1ELb1ELb0ELb1ELb1ELb0ELb0ELb1ELb0ELb0EEENS1_21CollectiveEpilogueFwdINS6_IJSA_NS7_ILi512EEESA_EEES9_SC_SE_Li256ELb1ELb1ELb0ELb0EEENS1_36VarlenDynamicPersistentTileSchedulerILi64ELi64ELi256ELi128ELb0ELb1ELb1ELb0ELb1ELb1EEEEEEEEEvNT_6ParamsE,"ax",@progbits
	.align	128
.text._ZN7cutlass13device_kernelIN5flash11enable_sm90INS1_16FlashAttnFwdSm90INS1_25CollectiveMainloopFwdSm90ILi2EN4cute5tupleIJNS5_1CILi1EEES8_S8_EEENS6_IJNS7_ILi64EEESA_SA_EEELi512ENS_10bfloat16_tEfNS_4arch4Sm90ELb0ELb0ELb1ELb1ELb0ELb1ELb1ELb0ELb0ELb1ELb0ELb0EEENS1_21CollectiveEpilogueFwdINS6_IJSA_NS7_ILi512EEESA_EEES9_SC_SE_Li256ELb1ELb1ELb0ELb0EEENS1_36VarlenDynamicPersistentTileSchedulerILi64ELi64ELi256ELi128ELb0ELb1ELb1ELb0ELb1ELb1EEEEEEEEEvNT_6ParamsE:
        .type           _ZN7cutlass13device_kernelIN5flash11enable_sm90INS1_16FlashAttnFwdSm90INS1_25CollectiveMainloopFwdSm90ILi2EN4cute5tupleIJNS5_1CILi1EEES8_S8_EEENS6_IJNS7_ILi64EEESA_SA_EEELi512ENS_10bfloat16_tEfNS_4arch4Sm90ELb0ELb0ELb1ELb1ELb0ELb1ELb1ELb0ELb0ELb1ELb0ELb0EEENS1_21CollectiveEpilogueFwdINS6_IJSA_NS7_ILi512EEESA_EEES9_SC_SE_Li256ELb1ELb1ELb0ELb0EEENS1_36VarlenDynamicPersistentTileSchedulerILi64ELi64ELi256ELi128ELb0ELb1ELb1ELb0ELb1ELb1EEEEEEEEEvNT_6ParamsE,@function
        .size           _ZN7cutlass13device_kernelIN5flash11enable_sm90INS1_16FlashAttnFwdSm90INS1_25CollectiveMainloopFwdSm90ILi2EN4cute5tupleIJNS5_1CILi1EEES8_S8_EEENS6_IJNS7_ILi64EEESA_SA_EEELi512ENS_10bfloat16_tEfNS_4arch4Sm90ELb0ELb0ELb1ELb1ELb0ELb1ELb1ELb0ELb0ELb1ELb0ELb0EEENS1_21CollectiveEpilogueFwdINS6_IJSA_NS7_ILi512EEESA_EEES9_SC_SE_Li256ELb1ELb1ELb0ELb0EEENS1_36VarlenDynamicPersistentTileSchedulerILi64ELi64ELi256ELi128ELb0ELb1ELb1ELb0ELb1ELb1EEEEEEEEEvNT_6ParamsE,(.L_x_15289 - _ZN7cutlass13device_kernelIN5flash11enable_sm90INS1_16FlashAttnFwdSm90INS1_25CollectiveMainloopFwdSm90ILi2EN4cute5tupleIJNS5_1CILi1EEES8_S8_EEENS6_IJNS7_ILi64EEESA_SA_EEELi512ENS_10bfloat16_tEfNS_4arch4Sm90ELb0ELb0ELb1ELb1ELb0ELb1ELb1ELb0ELb0ELb1ELb0ELb0EEENS1_21CollectiveEpilogueFwdINS6_IJSA_NS7_ILi512EEESA_EEES9_SC_SE_Li256ELb1ELb1ELb0ELb0EEENS1_36VarlenDynamicPersistentTileSchedulerILi64ELi64ELi256ELi128ELb0ELb1ELb1ELb0ELb1ELb1EEEEEEEEEvNT_6ParamsE)
        .other          _ZN7cutlass13device_kernelIN5flash11enable_sm90INS1_16FlashAttnFwdSm90INS1_25CollectiveMainloopFwdSm90ILi2EN4cute5tupleIJNS5_1CILi1EEES8_S8_EEENS6_IJNS7_ILi64EEESA_SA_EEELi512ENS_10bfloat16_tEfNS_4arch4Sm90ELb0ELb0ELb1ELb1ELb0ELb1ELb1ELb0ELb0ELb1ELb0ELb0EEENS1_21CollectiveEpilogueFwdINS6_IJSA_NS7_ILi512EEESA_EEES9_SC_SE_Li256ELb1ELb1ELb0ELb0EEENS1_36VarlenDynamicPersistentTileSchedulerILi64ELi64ELi256ELi128ELb0ELb1ELb1ELb0ELb1ELb1EEEEEEEEEvNT_6ParamsE,@"STO_CUDA_ENTRY STV_DEFAULT"
_ZN7cutlass13device_kernelIN5flash11enable_sm90INS1_16FlashAttnFwdSm90INS1_25CollectiveMainloopFwdSm90ILi2EN4cute5tupleIJNS5_1CILi1EEES8_S8_EEENS6_IJNS7_ILi64EEESA_SA_EEELi512ENS_10bfloat16_tEfNS_4arch4Sm90ELb0ELb0ELb1ELb1ELb0ELb1ELb1ELb0ELb0ELb1ELb0ELb0EEENS1_21CollectiveEpilogueFwdINS6_IJSA_NS7_ILi512EEESA_EEES9_SC_SE_Li256ELb1ELb1ELb0ELb0EEENS1_36VarlenDynamicPersistentTileSchedulerILi64ELi64ELi256ELi128ELb0ELb1ELb1ELb0ELb1ELb1EEEEEEEEEvNT_6ParamsE:
        /* <DEDUP_REMOVED lines=23> */
.L_x_4506:
[----:B------:R-:W-:Y:S05]  /*0170*/  BSYNC B0 ;  /* 0x0000000000007941 */ /* 0x000fea0003800000 */
.L_x_4505:
        /* <DEDUP_REMOVED lines=14> */
[----:B-1----:R0:W-:Y:S01]  /*0260*/  STL [R1+0x4], R3 ;  /* 0x0000040301007387 */ /* 0x0021e20000100800 */
        /* <DEDUP_REMOVED lines=24> */
.L_x_4507:
        /* <DEDUP_REMOVED lines=22> */
.L_x_4508:
        /* <DEDUP_REMOVED lines=18> */
.L_x_4509:
        /* <DEDUP_REMOVED lines=22> */
.L_x_4510:
        /* <DEDUP_REMOVED lines=22> */
.L_x_4511:
        /* <DEDUP_REMOVED lines=9> */
.L_x_4514:
        /* <DEDUP_REMOVED lines=25> */
[----:B------:R-:W-:Y:S02]  /*0b50*/  LEA.HI R5, R0, R16, RZ, 0x4 ;  /* 0x0000001000057211 */ /* 0x000fe400078f20ff */
[----:B------:R-:W-:Y:S02]  /*0b60*/  LOP3.LUT R3, R4, 0xffffff80, RZ, 0xc0, !PT ;  /* 0xffffff8004037812 */ /* 0x000fe400078ec0ff */
[----:B------:R-:W-:-:S03]  /*0b70*/  LOP3.LUT R6, R5, 0xfffffff0, RZ, 0xc0, !PT ;  /* 0xfffffff005067812 */ /* 0x000fc600078ec0ff */
[----:B------:R-:W-:Y:S01]  /*0b80*/  IMAD.IADD R3, R16, 0x1, -R3 ;  /* 0x0000000110037824 */ /* 0x000fe200078e0a03 */
[----:B------:R-:W-:Y:S01]  /*0b90*/  LEA.HI R7, R0, R16, RZ, 0x5 ;  /* 0x0000001000077211 */ /* 0x000fe200078f28ff */
[----:B------:R-:W-:Y:S01]  /*0ba0*/  IMAD.IADD R10, R16, 0x1, -R6 ;  /* 0x00000001100a7824 */ /* 0x000fe200078e0a06 */
[----:B------:R-:W-:Y:S02]  /*0bb0*/  SHF.R.S32.HI R12, RZ, 0x4, R5 ;  /* 0x00000004ff0c7819 */ /* 0x000fe40000011405 */
[----:B------:R-:W-:Y:S02]  /*0bc0*/  SHF.R.S32.HI R6, RZ, 0x1f, R3 ;  /* 0x0000001fff067819 */ /* 0x000fe40000011403 */
[--C-:B------:R-:W-:Y:S02]  /*0bd0*/  SHF.R.S32.HI R192, RZ, 0x5, R7.reuse ;  /* 0x00000005ffc07819 */ /* 0x100fe40000011407 */
[----:B------:R-:W-:Y:S02]  /*0be0*/  SHF.R.S32.HI R11, RZ, 0x1f, R7 ;  /* 0x0000001fff0b7819 */ /* 0x000fe40000011407 */
[----:B------:R-:W-:-:S02]  /*0bf0*/  SHF.R.S32.HI R7, RZ, 0x1f, R10 ;  /* 0x0000001fff077819 */ /* 0x000fc4000001140a */
[----:B------:R-:W-:Y:S02]  /*0c00*/  LEA.HI R8, R5, R12, RZ, 0x1 ;  /* 0x0000000c05087211 */ /* 0x000fe400078f08ff */
[----:B------:R-:W-:Y:S02]  /*0c10*/  LEA.HI R5, R6, R3, RZ, 0x2 ;  /* 0x0000000306057211 */ /* 0x000fe400078f10ff */
[----:B------:R-:W-:Y:S02]  /*0c20*/  LEA.HI R9, R7, R10, RZ, 0x3 ;  /* 0x0000000a07097211 */ /* 0x000fe400078f18ff */
[----:B------:R-:W-:Y:S02]  /*0c30*/  LOP3.LUT R13, R8, 0x1ffffffe, RZ, 0xc0, !PT ;  /* 0x1ffffffe080d7812 */ /* 0x000fe400078ec0ff */
[--C-:B------:R-:W-:Y:S02]  /*0c40*/  SHF.R.S32.HI R7, RZ, 0x2, R5.reuse ;  /* 0x00000002ff077819 */ /* 0x100fe40000011405 */
[----:B------:R-:W-:-:S04]  /*0c50*/  SHF.R.S32.HI R8, RZ, 0x1f, R5 ;  /* 0x0000001fff087819 */ /* 0x000fc80000011405 */
[----:B------:R-:W-:-:S04]  /*0c60*/  LEA.HI R8, R8, R7, RZ, 0x3 ;  /* 0x0000000708087211 */ /* 0x000fc800078f18ff */
[----:B------:R-:W-:-:S05]  /*0c70*/  LOP3.LUT R8, R8, 0xfffffff8, RZ, 0xc0, !PT ;  /* 0xfffffff808087812 */ /* 0x000fca00078ec0ff */
[----:B------:R-:W-:Y:S01]  /*0c80*/  IMAD.IADD R191, R7, 0x1, -R8 ;  /* 0x0000000107bf7824 */ /* 0x000fe200078e0a08 */
[----:B------:R-:W-:Y:S02]  /*0c90*/  LOP3.LUT R8, R5, 0x7ffffffc, RZ, 0xc0, !PT ;  /* 0x7ffffffc05087812 */ /* 0x000fe400078ec0ff */
[----:B------:R-:W-:-:S03]  /*0ca0*/  LEA.HI R6, R6, R3, RZ, 0x5 ;  /* 0x0000000306067211 */ /* 0x000fc600078f28ff */
[----:B------:R-:W-:Y:S01]  /*0cb0*/  IMAD.IADD R8, R3, 0x1, -R8 ;  /* 0x0000000103087824 */ /* 0x000fe200078e0a08 */
[----:B------:R-:W-:Y:S02]  /*0cc0*/  LEA.HI R3, R0, R16, RZ, 0x2 ;  /* 0x0000001000037211 */ /* 0x000fe400078f10ff */
[----:B------:R-:W-:Y:S02]  /*0cd0*/  LEA.HI R14, R11, R192, RZ, 0x2 ;  /* 0x000000c00b0e7211 */ /* 0x000fe400078f10ff */
[----:B------:R-:W-:Y:S02]  /*0ce0*/  LOP3.LUT R11, R9, 0xfffffff8, RZ, 0xc0, !PT ;  /* 0xfffffff8090b7812 */ /* 0x000fe400078ec0ff */
[----:B------:R-:W-:Y:S02]  /*0cf0*/  LOP3.LUT R5, R3, 0xfffffffc, RZ, 0xc0, !PT ;  /* 0xfffffffc03057812 */ /* 0x000fe400078ec0ff */
[----:B------:R-:W-:Y:S01]  /*0d00*/  SHF.R.S32.HI R223, RZ, 0x7, R4 ;  /* 0x00000007ffdf7819 */ /* 0x000fe20000011404 */
[----:B------:R-:W-:Y:S01]  /*0d10*/  IMAD.IADD R11, R10, 0x1, -R11 ;  /* 0x000000010a0b7824 */ /* 0x000fe200078e0a0b */
[----:B------:R-:W-:Y:S01]  /*0d20*/  LOP3.LUT R15, R14, 0x3ffffc, RZ, 0xc0, !PT ;  /* 0x003ffffc0e0f7812 */ /* 0x000fe200078ec0ff */
[----:B------:R-:W-:Y:S01]  /*0d30*/  IMAD.IADD R5, R16, 0x1, -R5 ;  /* 0x0000000110057824 */ /* 0x000fe200078e0a05 */
[----:B------:R-:W-:Y:S01]  /*0d40*/  LEA.HI R0, R0, R16, RZ, 0x3 ;  /* 0x0000001000007211 */ /* 0x000fe200078f18ff */
[----:B------:R-:W-:-:S02]  /*0d50*/  IMAD R14, R223, 0x100, R10 ;  /* 0x00000100df0e7824 */ /* 0x000fc400078e020a */
[----:B------:R-:W-:Y:S01]  /*0d60*/  IMAD.IADD R15, R192, 0x1, -R15 ;  /* 0x00000001c00f7824 */ /* 0x000fe200078e0a0f */
[----:B------:R-:W-:Y:S01]  /*0d70*/  SHF.R.S32.HI R221, RZ, 0x3, R0 ;  /* 0x00000003ffdd7819 */ /* 0x000fe20000011400 */
[----:B------:R-:W-:Y:S01]  /*0d80*/  IMAD.IADD R13, R12, 0x1, -R13 ;  /* 0x000000010c0d7824 */ /* 0x000fe200078e0a0d */
[----:B------:R-:W-:Y:S01]  /*0d90*/  LOP3.LUT R220, R0, 0xfffffff8, RZ, 0xc0, !PT ;  /* 0xfffffff800dc7812 */ /* 0x000fe200078ec0ff */
[----:B------:R-:W-:Y:S01]  /*0da0*/  IMAD.SHL.U32 R10, R11, 0x40, RZ ;  /* 0x000000400b0a7824 */ /* 0x000fe200078e00ff */
[----:B------:R-:W-:Y:S02]  /*0db0*/  SHF.R.S32.HI R22, RZ, 0x2, R3 ;  /* 0x00000002ff167819 */ /* 0x000fe40000011403 */
[----:B------:R-:W-:Y:S01]  /*0dc0*/  LEA.HI R0, R5, R5, RZ, 0x1 ;  /* 0x0000000505007211 */ /* 0x000fe200078f08ff */
[----:B------:R-:W-:Y:S01]  /*0dd0*/  IMAD R14, R15, 0x10, R14 ;  /* 0x000000100f0e7824 */ /* 0x000fe200078e020e */
[----:B------:R-:W-:Y:S01]  /*0de0*/  LOP3.LUT R10, R10, 0x1c0, RZ, 0xc0, !PT ;  /* 0x000001c00a0a7812 */ /* 0x000fe200078ec0ff */
[----:B------:R-:W-:Y:S01]  /*0df0*/  IMAD.SHL.U32 R13, R13, 0x8, RZ ;  /* 0x000000080d0d7824 */ /* 0x000fe200078e00ff */
[----:B------:R-:W-:Y:S01]  /*0e00*/  LOP3.LUT R0, R0, 0x1ffffffe, RZ, 0xc0, !PT ;  /* 0x1ffffffe00007812 */ /* 0x000fe200078ec0ff */
[----:B------:R-:W-:-:S02]  /*0e10*/  IMAD.SHL.U32 R9, R9, 0x40, RZ ;  /* 0x0000004009097824 */ /* 0x000fc400078e00ff */
[----:B------:R-:W-:Y:S02]  /*0e20*/  VIADD R234, R22, 0x20 ;  /* 0x0000002016ea7836 */ /* 0x000fe40000000000 */
[--C-:B------:R-:W-:Y:S01]  /*0e30*/  IMAD.U32 R233, R14, 0x40, R13.reuse ;  /* 0x000000400ee97824 */ /* 0x100fe200078e000d */
[----:B------:R-:W-:Y:S01]  /*0e40*/  LOP3.LUT R13, R10, 0x8, R13, 0xf8, !PT ;  /* 0x000000080a0d7812 */ /* 0x000fe200078ef80d */
[----:B------:R-:W-:Y:S01]  /*0e50*/  IMAD.IADD R220, R16, 0x1, -R220 ;  /* 0x0000000110dc7824 */ /* 0x000fe200078e0adc */
[----:B------:R-:W-:Y:S01]  /*0e60*/  SHF.R.U32.HI R10, RZ, 0x3, R10 ;  /* 0x00000003ff0a7819 */ /* 0x000fe2000001160a */
[----:B------:R-:W-:Y:S01]  /*0e70*/  IMAD.SHL.U32 R16, R5, 0x8, RZ ;  /* 0x0000000805107824 */ /* 0x000fe200078e00ff */
[----:B------:R-:W-:Y:S01]  /*0e80*/  LOP3.LUT R9, R9, 0x7ffffe00, RZ, 0xc0, !PT ;  /* 0x7ffffe0009097812 */ /* 0x000fe200078ec0ff */
[C---:B------:R-:W-:Y:S01]  /*0e90*/  IMAD.IADD R0, R5.reuse, 0x1, -R0 ;  /* 0x0000000105007824 */ /* 0x040fe200078e0a00 */
[----:B------:R-:W-:Y:S01]  /*0ea0*/  SHF.R.S32.HI R3, RZ, 0x1f, R3 ;  /* 0x0000001fff037819 */ /* 0x000fe20000011403 */
[----:B------:R-:W-:Y:S01]  /*0eb0*/  IMAD.SHL.U32 R184, R5, 0x4, RZ ;  /* 0x0000000405b87824 */ /* 0x000fe200078e00ff */
[----:B------:R-:W-:-:S02]  /*0ec0*/  LEA.HI R4, R4, R223, RZ, 0x1 ;  /* 0x000000df04047211 */ /* 0x000fc400078f08ff */
[----:B------:R-:W-:Y:S01]  /*0ed0*/  SHF.R.S32.HI R5, RZ, 0x1f, R234 ;  /* 0x0000001fff057819 */ /* 0x000fe200000114ea */
[----:B------:R-:W-:Y:S01]  /*0ee0*/  IMAD R9, R192, 0x400, R9 ;  /* 0x00000400c0097824 */ /* 0x000fe200078e0209 */
[----:B------:R-:W-:Y:S02]  /*0ef0*/  LOP3.LUT R10, R13, R10, RZ, 0x3c, !PT ;  /* 0x0000000a0d0a7212 */ /* 0x000fe400078e3cff */
[----:B------:R-:W-:Y:S01]  /*0f00*/  LEA.HI R3, R3, R22, RZ, 0x3 ;  /* 0x0000001603037211 */ /* 0x000fe200078f18ff */
[----:B------:R-:W-:Y:S01]  /*0f10*/  IMAD.SHL.U32 R230, R234, 0x40, RZ ;  /* 0x00000040eae67824 */ /* 0x000fe200078e00ff */
[----:B------:R-:W-:Y:S02]  /*0f20*/  LOP3.LUT R4, R4, 0xfffffe, RZ, 0xc0, !PT ;  /* 0x00fffffe04047812 */ /* 0x000fe400078ec0ff */
[----:B------:R-:W-:Y:S01]  /*0f30*/  LEA.HI R5, R5, R234, RZ, 0x3 ;  /* 0x000000ea05057211 */ /* 0x000fe200078f18ff */
[----:B------:R-:W-:Y:S01]  /*0f40*/  IMAD.IADD R9, R9, 0x1, R10 ;  /* 0x0000000109097824 */ /* 0x000fe200078e020a */
[----:B------:R-:W-:Y:S01]  /*0f50*/  R2P PR, R11, 0x6 ;  /* 0x000000060b007804 */ /* 0x000fe20000000000 */
[----:B------:R-:W-:Y:S01]  /*0f60*/  VIADD R190, R184, 0x10 ;  /* 0x00000010b8be7836 */ /* 0x000fe20000000000 */
[----:B------:R-:W-:Y:S01]  /*0f70*/  LOP3.LUT R3, R3, 0xfffffff8, RZ, 0xc0, !PT ;  /* 0xfffffff803037812 */ /* 0x000fe200078ec0ff */
[----:B------:R-:W-:Y:S01]  /*0f80*/  IMAD.IADD R4, R223, 0x1, -R4 ;  /* 0x00000001df047824 */ /* 0x000fe200078e0a04 */
[----:B------:R-:W-:Y:S01]  /*0f90*/  SHF.R.S32.HI R6, RZ, 0x5, R6 ;  /* 0x00000005ff067819 */ /* 0x000fe20000011406 */
[----:B------:R-:W-:Y:S01]  /*0fa0*/  IMAD.SHL.U32 R5, R5, 0x40, RZ ;  /* 0x0000004005057824 */ /* 0x000fe200078e00ff */
[----:B------:R-:W-:Y:S01]  /*0fb0*/  LOP3.LUT R230, R230, 0x1c0, RZ, 0xc0, !PT ;  /* 0x000001c0e6e67812 */ /* 0x000fe200078ec0ff */
[----:B------:R-:W-:-:S02]  /*0fc0*/  IMAD R195, R9, 0x2, R2 ;  /* 0x0000000209c37824 */ /* 0x000fc400078e0202 */
[----:B------:R-:W-:Y:S02]  /*0fd0*/  IMAD.MOV.U32 R201, RZ, RZ, 0x20 ;  /* 0x00000020ffc97424 */ /* 0x000fe400078e00ff */
[----:B------:R-:W-:Y:S01]  /*0fe0*/  IMAD.IADD R188, R22, 0x1, -R3 ;  /* 0x0000000116bc7824 */ /* 0x000fe200078e0a03 */
[----:B------:R-:W-:Y:S01]  /*0ff0*/  SHF.R.S32.HI R3, RZ, 0x1f, R190 ;  /* 0x0000001fff037819 */ /* 0x000fe200000114be */
[----:B------:R-:W-:Y:S01]  /*1000*/  IMAD R191, R6, 0x10, R191 ;  /* 0x0000001006bf7824 */ /* 0x000fe200078e02bf */
[----:B------:R-:W-:Y:S01]  /*1010*/  SHF.R.U32.HI R6, RZ, 0x3, R230 ;  /* 0x00000003ff067819 */ /* 0x000fe200000116e6 */
[----:B------:R-:W-:Y:S01]  /*1020*/  IMAD.SHL.U32 R189, R220, 0x8, RZ ;  /* 0x00000008dcbd7824 */ /* 0x000fe200078e00ff */
[----:B------:R-:W-:Y:S01]  /*1030*/  LOP3.LUT R231, R5, 0xfffffe00, RZ, 0xc0, !PT ;  /* 0xfffffe0005e77812 */ /* 0x000fe200078ec0ff */
[----:B------:R-:W-:Y:S01]  /*1040*/  IMAD.SHL.U32 R194, R4, 0x100, RZ ;  /* 0x0000010004c27824 */ /* 0x000fe200078e00ff */
[----:B------:R-:W-:Y:S01]  /*1050*/  LOP3.LUT R4, R230, 0x38, R16, 0xf8, !PT ;  /* 0x00000038e6047812 */ /* 0x000fe200078ef810 */
[----:B------:R-:W-:Y:S01]  /*1060*/  VIADD R208, R195, 0x36400 ;  /* 0x00036400c3d07836 */ /* 0x000fe20000000000 */
[----:B------:R-:W-:Y:S01]  /*1070*/  SHF.L.U64.HI R226, R190, 0x1, R3 ;  /* 0x00000001bee27819 */ /* 0x000fe20000010203 */
[----:B------:R-:W-:Y:S01]  /*1080*/  VIADD R217, R189, 0x40 ;  /* 0x00000040bdd97836 */ /* 0x000fe20000000000 */
[----:B------:R-:W-:Y:S01]  /*1090*/  SEL R201, R201, 0xffffffe0, !P1 ;  /* 0xffffffe0c9c97807 */ /* 0x000fe20004800000 */
[----:B------:R-:W-:Y:S01]  /*10a0*/  VIADD R216, R189, 0x80 ;  /* 0x00000080bdd87836 */ /* 0x000fe20000000000 */
[----:B------:R-:W-:Y:S01]  /*10b0*/  LOP3.LUT R3, R231, R4, R6, 0xf6, !PT ;  /* 0x00000004e7037212 */ /* 0x000fe200078ef606 */
[----:B------:R-:W-:-:S02]  /*10c0*/  VIADD R215, R189, 0xc0 ;  /* 0x000000c0bdd77836 */ /* 0x000fc40000000000 */
[C---:B------:R-:W-:Y:S02]  /*10d0*/  VIADD R214, R189.reuse, 0x100 ;  /* 0x00000100bdd67836 */ /* 0x040fe40000000000 */
[C---:B------:R-:W-:Y:S02]  /*10e0*/  VIADD R213, R189.reuse, 0x140 ;  /* 0x00000140bdd57836 */ /* 0x040fe40000000000 */
[C---:B------:R-:W-:Y:S02]  /*10f0*/  VIADD R225, R189.reuse, 0x180 ;  /* 0x00000180bde17836 */ /* 0x040fe40000000000 */
[----:B------:R-:W-:Y:S02]  /*1100*/  VIADD R224, R189, 0x1c0 ;  /* 0x000001c0bde07836 */ /* 0x000fe40000000000 */
[----:B------:R-:W-:Y:S02]  /*1110*/  VIADD R196, R195, 0x36440 ;  /* 0x00036440c3c47836 */ /* 0x000fe40000000000 */
[C---:B------:R-:W-:Y:S01]  /*1120*/  @P2 VIADD R196, R208.reuse, 0xffffffc0 ;  /* 0xffffffc0d0c42836 */ /* 0x040fe20000000000 */
[----:B------:R-:W-:Y:S01]  /*1130*/  SHF.R.S32.HI R10, RZ, 0x1f, R217 ;  /* 0x0000001fff0a7819 */ /* 0x000fe200000114d9 */
        /* <DEDUP_REMOVED lines=8> */
[----:B------:R-:W-:Y:S01]  /*11c0*/  IMAD.SHL.U32 R227, R190, 0x2, RZ ;  /* 0x00000002bee37824 */ /* 0x000fe200078e00ff */
[----:B------:R-:W-:Y:S01]  /*11d0*/  SHF.R.S32.HI R236, RZ, 0x1f, R225 ;  /* 0x0000001fffec7819 */ /* 0x000fe200000114e1 */
[----:B------:R-:W-:Y:S01]  /*11e0*/  IMAD.SHL.U32 R193, R8, 0x2, RZ ;  /* 0x0000000208c17824 */ /* 0x000fe200078e00ff */
[----:B------:R-:W-:Y:S01]  /*11f0*/  SHF.R.S32.HI R235, RZ, 0x1f, R224 ;  /* 0x0000001fffeb7819 */ /* 0x000fe200000114e0 */
[----:B------:R-:W-:-:S02]  /*1200*/  IMAD R228, R3, 0x2, R2 ;  /* 0x0000000203e47824 */ /* 0x000fc400078e0202 */
[----:B------:R-:W-:Y:S02]  /*1210*/  IMAD R232, R0, 0x8, R191 ;  /* 0x0000000800e87824 */ /* 0x000fe400078e02bf */
[----:B------:R-:W-:Y:S01]  /*1220*/  IMAD.IADD R201, R201, 0x1, R196 ;  /* 0x00000001c9c97824 */ /* 0x000fe200078e02c4 */
[----:B--2---:R-:W-:Y:S02]  /*1230*/  LOP3.LUT R187, R18, 0x1, RZ, 0xfc, !PT ;  /* 0x0000000112bb7812 */ /* 0x004fe400078efcff */
[----:B------:R-:W-:-:S07]  /*1240*/  CS2R R18, SRZ ;  /* 0x0000000000127805 */ /* 0x000fce000001ff00 */
.L_x_4628:
        /* <DEDUP_REMOVED lines=42> */
[----:B01----:R-:W-:Y:S06]  /*14f0*/  @P1 BRA `(.L_x_4516) ;  /* 0x0000000000241947 */ /* 0x003fec0003800000 */
        /* <DEDUP_REMOVED lines=9> */
.L_x_4516:
[----:B------:R-:W-:Y:S02]  /*1590*/  IMAD.U32 R46, RZ, RZ, UR5 ;  /* 0x00000005ff2e7e24 */ /* 0x000fe4000f8e00ff */
[----:B------:R-:W-:Y:S01]  /*15a0*/  IMAD.U32 R28, RZ, RZ, UR4 ;  /* 0x00000004ff1c7e24 */ /* 0x000fe2000f8e00ff */
[----:B------:R-:W-:Y:S06]  /*15b0*/  @!P2 BRA `(.L_x_4517) ;  /* 0x000000000010a947 */ /* 0x000fec0003800000 */
[----:B------:R-:W-:-:S04]  /*15c0*/  IADD3 R4, P0, R210, UR8, RZ ;  /* 0x00000008d2047c10 */ /* 0x000fc8000ff1e0ff */
[----:B------:R-:W-:-:S05]  /*15d0*/  IADD3.X R5, R211, UR9, RZ, P0, !PT ;  /* 0x00000009d3057c10 */ /* 0x000fca00087fe4ff */
[----:B------:R0:W5:Y:S01]  /*15e0*/  LDG.E R28, desc[UR40][R4.64] ;  /* 0x00000028041c7981 */ /* 0x000162000c1e1900 */
[----:B------:R-:W-:Y:S05]  /*15f0*/  BRA `(.L_x_4518) ;  /* 0x0000000000107947 */ /* 0x000fea0003800000 */
.L_x_4517:
[----:B------:R-:W-:Y:S05]  /*1600*/  @!P0 BRA `(.L_x_4518) ;  /* 0x00000000000c8947 */ /* 0x000fea0003800000 */
[----:B------:R-:W2:Y:S04]  /*1610*/  LDG.E R5, desc[UR40][R8.64] ;  /* 0x0000002808057981 */ /* 0x000ea8000c1e1900 */
[----:B------:R-:W2:Y:S02]  /*1620*/  LDG.E R28, desc[UR40][R8.64+0x4] ;  /* 0x00000428081c7981 */ /* 0x000ea4000c1e1900 */
[----:B--2---:R-:W-:-:S07]  /*1630*/  IMAD.IADD R28, R28, 0x1, -R5 ;  /* 0x000000011c1c7824 */ /* 0x004fce00078e0a05 */
.L_x_4518:
        /* <DEDUP_REMOVED lines=55> */
.L_x_4521:
[----:B------:R-:W-:Y:S05]  /*19b0*/  BSYNC B6 ;  /* 0x0000000000067941 */ /* 0x000fea0003800000 */
.L_x_4520:
        /* <DEDUP_REMOVED lines=20> */
.L_x_4523:
[----:B------:R-:W-:Y:S05]  /*1b00*/  BSYNC B6 ;  /* 0x0000000000067941 */ /* 0x000fea0003800000 */
.L_x_4522:
        /* <DEDUP_REMOVED lines=14> */
[CC--:B0-----:R-:W-:Y:S01]  /*1bf0*/  IMAD.WIDE.U32 R6, R31.reuse, R50.reuse, RZ ;  /* 0x000000321f067225 */ /* 0x0c1fe200078e00ff */
        /* <DEDUP_REMOVED lines=30> */
[----:B------:R-:W-:Y:S01]  /*1de0*/  VIADD R59, R42, 0x8 ;  /* 0x000000082a3b7836 */ /* 0x000fe20000000000 */
[----:B------:R-:W-:Y:S01]  /*1df0*/  SHF.R.S32.HI R48, RZ, 0x1f, R15 ;  /* 0x0000001fff307819 */ /* 0x000fe2000001140f */
[----:B------:R-:W-:-:S03]  /*1e00*/  IMAD.SHL.U32 R60, R43, 0x2, RZ ;  /* 0x000000022b3c7824 */ /* 0x000fc600078e00ff */
        /* <DEDUP_REMOVED lines=62> */
.L_x_4553:
        /* <DEDUP_REMOVED lines=57> */
.L_x_4528:
[----:B------:R-:W-:Y:S05]  /*2580*/  BSYNC B1 ;  /* 0x0000000000017941 */ /* 0x000fea0003800000 */
.L_x_4527:
        /* <DEDUP_REMOVED lines=18> */
.L_x_4529:
[----:B------:R-:W-:Y:S01]  /*26b0*/  IMAD R66, R19, 0x8, R2 ;  /* 0x0000000813427824 */ /* 0x000fe200078e0202 */
[----:B------:R-:W-:Y:S01]  /*26c0*/  SHF.L.U32 R75, R186, 0x1f, RZ ;  /* 0x0000001fba4b7819 */ /* 0x000fe200000006ff */
[----:B------:R-:W-:Y:S03]  /*26d0*/  BSSY B1, `(.L_x_4530) ;  /* 0x0000003000017945 */ /* 0x000fe60003800000 */
[----:B------:R-:W0:Y:S02]  /*26e0*/  SYNCS.PHASECHK.TRANS64.TRYWAIT P5, [R66+URZ+0x38890], R75 ;  /* 0x0388904b420075a7 */ /* 0x000e2400080a017f */
[----:B0-----:R-:W-:Y:S05]  /*26f0*/  @!P5 BRA `(.L_x_4531) ;  /* 0x0000019c004cd947 */ /* 0x001fea0003800000 */
.L_x_4819:
[----:B------:R-:W-:Y:S05]  /*2700*/  BSYNC B1 ;  /* 0x0000000000017941 */ /* 0x000fea0003800000 */
.L_x_4530:
        /* <DEDUP_REMOVED lines=53> */
.L_x_4536:
[----:B------:R-:W-:Y:S05]  /*2a60*/  BSYNC B2 ;  /* 0x0000000000027941 */ /* 0x000fea0003800000 */
.L_x_4535:
[----:B--2---:R1:W-:Y:S02]  /*2a70*/  STG.E.128 desc[UR40][R12.64], R4 ;  /* 0x000000040c007986 */ /* 0x0043e4000c101d28 */
.L_x_4534:
[----:B------:R-:W-:Y:S05]  /*2a80*/  BSYNC B1 ;  /* 0x0000000000017941 */ /* 0x000fea0003800000 */
.L_x_4533:
        /* <DEDUP_REMOVED lines=56> */
.L_x_4538:
[----:B------:R-:W-:Y:S05]  /*2e10*/  BSYNC B1 ;  /* 0x0000000000017941 */ /* 0x000fea0003800000 */
.L_x_4537:
[----:B-1----:R1:W-:Y:S01]  /*2e20*/  STG.E.128 desc[UR40][R12.64+0x40], R4 ;  /* 0x000040040c007986 */ /* 0x0023e2000c101d28 */
[----:B------:R-:W-:Y:S05]  /*2e30*/  BRA `(.L_x_4532) ;  /* 0x0000000c00447947 */ /* 0x000fea0003800000 */
.L_x_4526:
        /* <DEDUP_REMOVED lines=42> */
.L_x_4539:
[----:B------:R-:W-:Y:S01]  /*30e0*/  IMAD R66, R19, 0x8, R2 ;  /* 0x0000000813427824 */ /* 0x000fe200078e0202 */
[----:B------:R-:W-:Y:S01]  /*30f0*/  SHF.L.U32 R75, R186, 0x1f, RZ ;  /* 0x0000001fba4b7819 */ /* 0x000fe200000006ff */
[----:B------:R-:W0:Y:S01]  /*3100*/  LDC R81, c[0x0][0x2f4] ;  /* 0x0000bd00ff517b82 */ /* 0x000e220000000800 */
[----:B------:R-:W-:Y:S02]  /*3110*/  BSSY B1, `(.L_x_4540) ;  /* 0x0000003000017945 */ /* 0x000fe40003800000 */
[----:B------:R-:W1:Y:S02]  /*3120*/  SYNCS.PHASECHK.TRANS64.TRYWAIT P5, [R66+URZ+0x38890], R75 ;  /* 0x0388904b420075a7 */ /* 0x000e6400080a017f */
[----:B-1----:R-:W-:Y:S05]  /*3130*/  @!P5 BRA `(.L_x_4541) ;  /* 0x0000019000d0d947 */ /* 0x002fea0003800000 */
.L_x_4820:
[----:B------:R-:W-:Y:S05]  /*3140*/  BSYNC B1 ;  /* 0x0000000000017941 */ /* 0x000fea0003800000 */
.L_x_4540:
        /* <DEDUP_REMOVED lines=125> */
.L_x_4543:
[----:B------:R-:W-:Y:S05]  /*3920*/  BSYNC B1 ;  /* 0x0000000000017941 */ /* 0x000fea0003800000 */
.L_x_4542:
        /* <DEDUP_REMOVED lines=10> */
.L_x_4525:
[----:B------:R-:W-:-:S13]  /*39d0*/  ISETP.NE.AND P0, PT, R187, 0x3, PT ;  /* 0x00000003bb00780c */ /* 0x000fda0003f05270 */
[----:B------:R-:W-:Y:S05]  /*39e0*/  @!P0 BRA `(.L_x_4544) ;  /* 0x0000000000048947 */ /* 0x000fea0003800000 */
[----:B------:R-:W-:Y:S01]  /*39f0*/  BPT.TRAP 0x1 ;  /* 0x000000040000795c */ /* 0x000fe20000300000 */
.L_x_4544:
        /* <DEDUP_REMOVED lines=8> */
.L_x_4821:
[----:B------:R-:W-:Y:S05]  /*3a80*/  BSYNC B1 ;  /* 0x0000000000017941 */ /* 0x000fea0003800000 */
.L_x_4545:
        /* <DEDUP_REMOVED lines=12> */
.L_x_4532:
[----:B------:R-:W-:Y:S05]  /*3b50*/  BSYNC B0 ;  /* 0x0000000000007941 */ /* 0x000fea0003800000 */
.L_x_4524:
        /* <DEDUP_REMOVED lines=17> */
.L_x_4548:
[----:B------:R-:W-:Y:S05]  /*3c70*/  BSYNC B0 ;  /* 0x0000000000007941 */ /* 0x000fea0003800000 */
.L_x_4547:
[----:B------:R-:W5:Y:S01]  /*3c80*/  SYNCS.PHASECHK.TRANS64.TRYWAIT P0, [R66+URZ+0x388b0], R75 ;  /* 0x0388b04b420075a7 */ /* 0x000f62000800017f */
[----:B------:R-:W-:Y:S04]  /*3c90*/  BSSY B0, `(.L_x_4549) ;  /* 0x0000002000007945 */ /* 0x000fe80003800000 */
[----:B-----5:R-:W-:Y:S05]  /*3ca0*/  @!P0 BRA `(.L_x_4550) ;  /* 0x00000188001c8947 */ /* 0x020fea0003800000 */
.L_x_4822:
[----:B------:R-:W-:Y:S05]  /*3cb0*/  BSYNC B0 ;  /* 0x0000000000007941 */ /* 0x000fea0003800000 */
.L_x_4549:
        /* <DEDUP_REMOVED lines=82> */
.L_x_4552:
[----:B------:R-:W-:Y:S05]  /*41e0*/  BSYNC B0 ;  /* 0x0000000000007941 */ /* 0x000fea0003800000 */
.L_x_4551:
        /* <DEDUP_REMOVED lines=17> */
.L_x_4519:
[----:B------:R-:W2:Y:S01]  /*4300*/  LDL R4, [R1+0x4] ;  /* 0x0000040001047983 */ /* 0x000ea20000100800 */
        /* <DEDUP_REMOVED lines=34> */
[----:B------:R-:W-:Y:S02]  /*4530*/  CS2R R36, SRZ ;  /* 0x0000000000247805 */ /* 0x000fe4000001ff00 */
[----:B------:R-:W-:Y:S02]  /*4540*/  CS2R R88, SRZ ;  /* 0x0000000000587805 */ /* 0x000fe4000001ff00 */
[----:B------:R-:W-:Y:S02]  /*4550*/  CS2R R86, SRZ ;  /* 0x0000000000567805 */ /* 0x000fe4000001ff00 */
[----:B------:R-:W-:-:S02]  /*4560*/  CS2R R152, SRZ ;  /* 0x0000000000987805 */ /* 0x000fc4000001ff00 */
[----:B------:R-:W-:Y:S02]  /*4570*/  CS2R R82, SRZ ;  /* 0x0000000000527805 */ /* 0x000fe4000001ff00 */
        /* <DEDUP_REMOVED lines=25> */
[----:B------:R-:W-:Y:S01]  /*4710*/  CS2R R178, SRZ ;  /* 0x0000000000b27805 */ /* 0x000fe2000001ff00 */
[----:B------:R-:W-:Y:S01]  /*4720*/  IMAD.MOV.U32 R35, RZ, RZ, RZ ;  /* 0x000000ffff237224 */ /* 0x000fe200078e00ff */
[----:B--2-4-:R-:W-:Y:S01]  /*4730*/  CS2R R28, SRZ ;  /* 0x00000000001c7805 */ /* 0x014fe2000001ff00 */
[----:B------:R-:W-:Y:S01]  /*4740*/  IMAD.MOV.U32 R180, RZ, RZ, RZ ;  /* 0x000000ffffb47224 */ /* 0x000fe200078e00ff */
[----:B------:R-:W-:Y:S01]  /*4750*/  CS2R R6, SRZ ;  /* 0x0000000000067805 */ /* 0x000fe2000001ff00 */
[----:B------:R-:W-:-:S02]  /*4760*/  IMAD.MOV.U32 R31, RZ, RZ, RZ ;  /* 0x000000ffff1f7224 */ /* 0x000fc400078e00ff */
[----:B------:R-:W-:Y:S02]  /*4770*/  IMAD.MOV.U32 R0, RZ, RZ, RZ ;  /* 0x000000ffff007224 */ /* 0x000fe400078e00ff */
[----:B------:R-:W-:Y:S01]  /*4780*/  IMAD.MOV.U32 R5, RZ, RZ, RZ ;  /* 0x000000ffff057224 */ /* 0x000fe200078e00ff */
[----:B------:R-:W-:Y:S01]  /*4790*/  ISETP.NE.AND P1, PT, R4, 0x1, PT ;  /* 0x000000010400780c */ /* 0x000fe20003f25270 */
[----:B------:R-:W-:-:S12]  /*47a0*/  @P0 BRA `(.L_x_4555) ;  /* 0x0000000000080947 */ /* 0x000fd80003800000 */
[----:B------:R-:W1:Y:S02]  /*47b0*/  FENCE.VIEW.ASYNC.G ;  /* 0x00000000000073c6 */ /* 0x000e640000000100 */
[----:B-1----:R-:W-:Y:S06]  /*47c0*/  BAR.ARV 0xc, 0x180 ;  /* 0x0306000000007b1d */ /* 0x002fec0000002000 */
.L_x_4555:
[----:B------:R-:W-:Y:S05]  /*47d0*/  BSYNC B0 ;  /* 0x0000000000007941 */ /* 0x000fea0003800000 */
.L_x_4554:
[----:B------:R-:W-:Y:S01]  /*47e0*/  BSSY B7, `(.L_x_4556) ;  /* 0x0000b28000077945 */ /* 0x000fe20003800000 */
[----:B------:R-:W-:Y:S02]  /*47f0*/  IMAD.MOV.U32 R8, RZ, RZ, RZ ;  /* 0x000000ffff087224 */ /* 0x000fe400078e00ff */
[----:B------:R-:W-:Y:S01]  /*4800*/  IMAD.MOV.U32 R10, RZ, RZ, RZ ;  /* 0x000000ffff0a7224 */ /* 0x000fe200078e00ff */
[----:B------:R-:W-:Y:S06]  /*4810*/  @!P1 BRA `(.L_x_4557) ;  /* 0x0000001800409947 */ /* 0x000fec0003800000 */
[----:B------:R-:W-:Y:S02]  /*4820*/  ISETP.GE.AND P1, PT, R168, 0x1, PT ;  /* 0x00000001a800780c */ /* 0x000fe40003f26270 */
[----:B------:R-:W-:-:S11]  /*4830*/  PLOP3.LUT P0, PT, PT, PT, PT, 0x80, 0x0 ;  /* 0x000000000000781c */ /* 0x000fd60003f0f070 */
[----:B------:R-:W-:Y:S05]  /*4840*/  @!P1 BRA `(.L_x_4558) ;  /* 0x000000b000849947 */ /* 0x000fea0003800000 */
[----:B------:R-:W1:Y:S01]  /*4850*/  SHFL.IDX PT, R0, R223, RZ, 0x1f ;  /* 0x00001fffdf007589 */ /* 0x000e6200000e0000 */
[----:B------:R-:W-:Y:S01]  /*4860*/  IMAD.MOV.U32 R9, RZ, RZ, 0x40000040 ;  /* 0x40000040ff097424 */ /* 0x000fe200078e00ff */
[----:B------:R-:W-:Y:S01]  /*4870*/  ISETP.GE.AND P0, PT, R168, 0x41, PT ;  /* 0x00000041a800780c */ /* 0x000fe20003f06270 */
[----:B------:R-:W-:Y:S01]  /*4880*/  IMAD.MOV.U32 R11, RZ, RZ, 0x40000040 ;  /* 0x40000040ff0b7424 */ /* 0x000fe200078e00ff */
[----:B------:R-:W-:Y:S01]  /*4890*/  BAR.SYNC.DEFER_BLOCKING 0xe, 0x100 ;  /* 0x0384000000007b1d */ /* 0x000fe20000010000 */
[----:B------:R-:W-:Y:S01]  /*48a0*/  IMAD.MOV.U32 R7, RZ, RZ, 0x40000040 ;  /* 0x40000040ff077424 */ /* 0x000fe200078e00ff */
[----:B------:R-:W-:Y:S01]  /*48b0*/  R2UR UR5, R9 ;  /* 0x00000000090572ca */ /* 0x000fe200000e0000 */
[----:B------:R-:W-:Y:S01]  /*48c0*/  IMAD.MOV.U32 R5, RZ, RZ, 0x40000040 ;  /* 0x40000040ff057424 */ /* 0x000fe200078e00ff */
[----:B------:R-:W-:Y:S01]  /*48d0*/  R2UR UR7, R11 ;  /* 0x000000000b0772ca */ /* 0x000fe200000e0000 */
[----:B------:R-:W-:Y:S01]  /*48e0*/  IMAD.MOV.U32 R13, RZ, RZ, 0x40000040 ;  /* 0x40000040ff0d7424 */ /* 0x000fe200078e00ff */
[----:B------:R-:W-:Y:S01]  /*48f0*/  BSSY B0, `(.L_x_4559) ;  /* 0x00000f5000007945 */ /* 0x000fe20003800000 */
[----:B------:R-:W-:Y:S01]  /*4900*/  IMAD.MOV.U32 R11, RZ, RZ, 0x40000040 ;  /* 0x40000040ff0b7424 */ /* 0x000fe200078e00ff */
[----:B------:R-:W2:Y:S01]  /*4910*/  S2R R20, SR_TID.X ;  /* 0x0000000000147919 */ /* 0x000ea20000002100 */
[----:B-1----:R-:W-:-:S04]  /*4920*/  LEA.HI R3, R0, R0, RZ, 0x1 ;  /* 0x0000000000037211 */ /* 0x002fc800078f08ff */
[----:B------:R-:W-:Y:S01]  /*4930*/  LOP3.LUT R3, R3, 0x1fffe, RZ, 0xc0, !PT ;  /* 0x0001fffe03037812 */ /* 0x000fe200078ec0ff */
[----:B0----5:R-:W-:-:S04]  /*4940*/  WARPGROUP.ARRIVE ;  /* 0x00000000000079c5 */ /* 0x021fc80000000000 */
[----:B------:R-:W-:Y:S02]  /*4950*/  IMAD.IADD R3, R0, 0x1, -R3 ;  /* 0x0000000100037824 */ /* 0x000fe400078e0a03 */
[----:B------:R-:W-:Y:S02]  /*4960*/  VIADD R0, R2, 0x36400 ;  /* 0x0003640002007836 */ /* 0x000fe40000000000 */
[----:B------:R-:W-:-:S03]  /*4970*/  IMAD R3, R3, 0x8000, R2 ;  /* 0x0000800003037824 */ /* 0x000fc600078e0202 */
[----:B------:R-:W-:Y:S01]  /*4980*/  SHF.R.U32.HI R0, RZ, 0x4, R0 ;  /* 0x00000004ff007819 */ /* 0x000fe20000011600 */
[----:B------:R-:W-:-:S03]  /*4990*/  VIADD R3, R3, 0x400 ;  /* 0x0000040003037836 */ /* 0x000fc60000000000 */
[----:B------:R-:W-:Y:S02]  /*49a0*/  LOP3.LUT R0, R0, 0x3fff, RZ, 0xc0, !PT ;  /* 0x00003fff00007812 */ /* 0x000fe400078ec0ff */
[----:B------:R-:W-:Y:S02]  /*49b0*/  SHF.R.U32.HI R3, RZ, 0x4, R3 ;  /* 0x00000004ff037819 */ /* 0x000fe40000011603 */
[----:B------:R-:W-:Y:S02]  /*49c0*/  LOP3.LUT R8, R0, 0x10000, RZ, 0xfc, !PT ;  /* 0x0001000000087812 */ /* 0x000fe400078efcff */
[----:B------:R-:W-:Y:S02]  /*49d0*/  LOP3.LUT R3, R3, 0x3fff, RZ, 0xc0, !PT ;  /* 0x00003fff03037812 */ /* 0x000fe400078ec0ff */
[C---:B------:R-:W-:Y:S01]  /*49e0*/  R2UR UR4, R8.reuse ;  /* 0x00000000080472ca */ /* 0x040fe200000e0000 */
[----:B------:R-:W-:Y:S01]  /*49f0*/  VIADD R6, R8, 0x2 ;  /* 0x0000000208067836 */ /* 0x000fe20000000000 */
[----:B------:R-:W-:-:S02]  /*4a00*/  LOP3.LUT R21, R3, 0x2000000, RZ, 0xfc, !PT ;  /* 0x0200000003157812 */ /* 0x000fc400078efcff */
[----:B--2---:R-:W-:-:S03]  /*4a10*/  LOP3.LUT R20, R20, 0x7f, RZ, 0xc0, !PT ;  /* 0x0000007f14147812 */ /* 0x004fc600078ec0ff */
[----:B------:R-:W-:Y:S01]  /*4a20*/  IMAD R10, R18, 0x1000, R21 ;  /* 0x00001000120a7824 */ /* 0x000fe200078e0215 */
[----:B------:R-:W-:-:S03]  /*4a30*/  ISETP.NE.AND P2, PT, R20, RZ, PT ;  /* 0x000000ff1400720c */ /* 0x000fc60003f45270 */
[C---:B------:R-:W-:Y:S01]  /*4a40*/  VIADD R4, R10.reuse, 0x80 ;  /* 0x000000800a047836 */ /* 0x040fe20000000000 */
[C---:B------:R-:W-:Y:S01]  /*4a50*/  R2UR UR6, R10.reuse ;  /* 0x000000000a0672ca */ /* 0x040fe200000e0000 */
[----:B------:R-:W-:-:S08]  /*4a60*/  VIADD R12, R10, 0x100 ;  /* 0x000001000a0c7836 */ /* 0x000fd00000000000 */
[----:B------:R-:W-:-:S04]  /*4a70*/  @!P2 IMAD R0, R18, 0x8, R2 ;  /* 0x000000081200a824 */ /* 0x000fc800078e0202 */
[----:B------:R-:W-:Y:S01]  /*4a80*/  HGMMA.64x256x16.F32.BF16 R24, gdesc[UR4].tnspB, RZ, !UPT, gsb0 ;  /* 0x43e00000041879f0 */ /* 0x000fe2000c0018ff */
[----:B------:R-:W-:Y:S01]  /*4a90*/  R2UR UR4, R6 ;  /* 0x00000000060472ca */ /* 0x000fe200000e0000 */
[----:B------:R-:W-:Y:S01]  /*4aa0*/  @!P2 VIADD R0, R0, 0x38860 ;  /* 0x000388600000a836 */ /* 0x000fe20000000000 */
[----:B------:R-:W-:Y:S02]  /*4ab0*/  R2UR UR5, R7 ;  /* 0x00000000070572ca */ /* 0x000fe400000e0000 */
[----:B------:R-:W-:Y:S01]  /*4ac0*/  R2UR UR6, R4 ;  /* 0x00000000040672ca */ /* 0x000fe200000e0000 */
[----:B------:R-:W-:Y:S01]  /*4ad0*/  VIADD R4, R8, 0x4 ;  /* 0x0000000408047836 */ /* 0x000fe20000000000 */
[----:B------:R-:W-:Y:S01]  /*4ae0*/  R2UR UR7, R5 ;  /* 0x00000000050772ca */ /* 0x000fe200000e0000 */
[----:B------:R-:W-:Y:S01]  /*4af0*/  IMAD.MOV.U32 R5, RZ, RZ, 0x40000040 ;  /* 0x40000040ff057424 */ /* 0x000fe200078e00ff */
[----:B------:R-:W-:Y:S01]  /*4b00*/  @!P2 PRMT R0, RZ, 0x654, R0 ;  /* 0x00000654ff00a816 */ /* 0x000fe20000000000 */
[----:B------:R-:W-:-:S02]  /*4b10*/  WARPGROUP.DEPBAR.LE gsb0, 0x0 ;  /* 0x00008000000079c5 */ /* 0x000fc40000010000 */
[----:B------:R-:W-:-:S15]  /*4b20*/  WARPGROUP.ARRIVE ;  /* 0x00000000000079c5 */ /* 0x000fde0000000000 */
[----:B------:R-:W-:-:S01]  /*4b30*/  NOP ;  /* 0x0000000000007918 */ /* 0x000fc20000000000 */
[----:B------:R-:W-:Y:S01]  /*4b40*/  HGMMA.64x256x16.F32.BF16 R24, gdesc[UR4].tnspB, R24, gsb0 ;  /* 0x43e00000041879f0 */ /* 0x000fe20008001818 */
[----:B------:R-:W-:Y:S02]  /*4b50*/  R2UR UR4, R4 ;  /* 0x00000000040472ca */ /* 0x000fe400000e0000 */
[----:B------:R-:W-:Y:S02]  /*4b60*/  R2UR UR5, R5 ;  /* 0x00000000050572ca */ /* 0x000fe400000e0000 */
[----:B------:R-:W-:Y:S01]  /*4b70*/  R2UR UR6, R12 ;  /* 0x000000000c0672ca */ /* 0x000fe200000e0000 */
[----:B------:R-:W-:Y:S01]  /*4b80*/  VIADD R12, R10, 0x180 ;  /* 0x000001800a0c7836 */ /* 0x000fe20000000000 */
[----:B------:R-:W-:Y:S01]  /*4b90*/  R2UR UR7, R13 ;  /* 0x000000000d0772ca */ /* 0x000fe200000e0000 */
[----:B------:R-:W-:Y:S02]  /*4ba0*/  VIADD R10, R8, 0x6 ;  /* 0x00000006080a7836 */ /* 0x000fe40000000000 */
[----:B------:R-:W-:Y:S01]  /*4bb0*/  IMAD.MOV.U32 R13, RZ, RZ, 0x40000040 ;  /* 0x40000040ff0d7424 */ /* 0x000fe200078e00ff */
[----:B------:R-:W-:-:S02]  /*4bc0*/  WARPGROUP.DEPBAR.LE gsb0, 0x0 ;  /* 0x00008000000079c5 */ /* 0x000fc40000010000 */
[----:B------:R-:W-:-:S15]  /*4bd0*/  WARPGROUP.ARRIVE ;  /* 0x00000000000079c5 */ /* 0x000fde0000000000 */
        /* <DEDUP_REMOVED lines=12> */
[----:B------:R-:W-:Y:S05]  /*4ca0*/  @!P0 BRA `(.L_x_4560) ;  /* 0x0000000800e48947 */ /* 0x000fea0003800000 */
[----:B------:R-:W-:-:S07]  /*4cb0*/  VIADD R181, R181, 0xfffffffe ;  /* 0xfffffffeb5b57836 */ /* 0x000fce0000000000 */
.L_x_4561:
[----:B------:R-:W-:Y:S01]  /*4cc0*/  BAR.SYNC.DEFER_BLOCKING 0xe, 0x100 ;  /* 0x0384000000007b1d */ /* 0x000fe20000010000 */
[----:B------:R-:W-:Y:S01]  /*4cd0*/  IMAD R3, R18, 0x40, R191 ;  /* 0x0000004012037824 */ /* 0x000fe200078e02bf */
[----:B------:R-:W-:Y:S01]  /*4ce0*/  R2UR UR4, R8 ;  /* 0x00000000080472ca */ /* 0x000fe200000e0000 */
[----:B------:R-:W-:Y:S01]  /*4cf0*/  VIADD R18, R18, 0x1 ;  /* 0x0000000112127836 */ /* 0x000fe20000000000 */
[----:B------:R-:W-:Y:S01]  /*4d00*/  R2UR UR5, R9 ;  /* 0x00000000090572ca */ /* 0x000fe200000e0000 */
[----:B------:R-:W-:Y:S01]  /*4d10*/  IMAD R3, R3, 0x4, R2 ;  /* 0x0000000403037824 */ /* 0x000fe200078e0202 */
[C---:B------:R-:W-:Y:S01]  /*4d20*/  ISETP.GT.AND P1, PT, R181.reuse, RZ, PT ;  /* 0x000000ffb500720c */ /* 0x040fe20003f24270 */
[----:B------:R-:W-:Y:S01]  /*4d30*/  IMAD.MOV.U32 R13, RZ, RZ, 0x40000040 ;  /* 0x40000040ff0d7424 */ /* 0x000fe200078e00ff */
[C---:B------:R-:W-:Y:S01]  /*4d40*/  ISETP.NE.AND P0, PT, R18.reuse, 0x2, PT ;  /* 0x000000021200780c */ /* 0x040fe20003f05270 */
[----:B------:R-:W-:Y:S02]  /*4d50*/  IMAD.MOV.U32 R15, RZ, RZ, 0x40000040 ;  /* 0x40000040ff0f7424 */ /* 0x000fe400078e00ff */
[----:B------:R-:W-:Y:S01]  /*4d60*/  VIADD R181, R181, 0xffffffff ;  /* 0xffffffffb5b57836 */ /* 0x000fe20000000000 */
[----:B------:R-:W-:-:S02]  /*4d70*/  SEL R18, R18, RZ, P0 ;  /* 0x000000ff12127207 */ /* 0x000fc40000000000 */
[----:B------:R-:W-:Y:S01]  /*4d80*/  R2UR UR7, R13 ;  /* 0x000000000d0772ca */ /* 0x000fe200000e0000 */
[----:B------:R-:W-:Y:S02]  /*4d90*/  IMAD.MOV.U32 R13, RZ, RZ, 0x40000040 ;  /* 0x40000040ff0d7424 */ /* 0x000fe400078e00ff */
[----:B------:R-:W-:-:S05]  /*4da0*/  IMAD R12, R18, 0x1000, R21 ;  /* 0x00001000120c7824 */ /* 0x000fca00078e0215 */
[----:B------:R-:W-:Y:S01]  /*4db0*/  R2UR UR6, R12 ;  /* 0x000000000c0672ca */ /* 0x000fe200000e0000 */
        /* <DEDUP_REMOVED lines=130> */
[----:B------:R-:W-:-:S02]  /*55e0*/  VIADD R14, R12, 0x80 ;  /* 0x000000800c0e7836 */ /* 0x000fc40000000000 */
[----:B------:R-:W-:-:S03]  /*55f0*/  @!P2 IMAD R0, R18, 0x8, R2 ;  /* 0x000000081200a824 */ /* 0x000fc600078e0202 */
[----:B------:R-:W-:Y:S01]  /*5600*/  WARPGROUP.ARRIVE ;  /* 0x00000000000079c5 */ /* 0x000fe20000000000 */
[----:B------:R-:W-:-:S05]  /*5610*/  @!P2 VIADD R0, R0, 0x38860 ;  /* 0x000388600000a836 */ /* 0x000fca0000000000 */
[----:B------:R-:W-:Y:S01]  /*5620*/  HGMMA.64x256x16.F32.BF16 R24, gdesc[UR4].tnspB, R24, gsb0 ;  /* 0x43e00000041879f0 */ /* 0x000fe20008001818 */
[----:B------:R-:W-:Y:S02]  /*5630*/  R2UR UR4, R6 ;  /* 0x00000000060472ca */ /* 0x000fe400000e0000 */
[----:B------:R-:W-:Y:S02]  /*5640*/  R2UR UR5, R7 ;  /* 0x00000000070572ca */ /* 0x000fe400000e0000 */
[----:B------:R-:W-:Y:S01]  /*5650*/  R2UR UR6, R14 ;  /* 0x000000000e0672ca */ /* 0x000fe200000e0000 */
[C---:B------:R-:W-:Y:S01]  /*5660*/  VIADD R14, R12.reuse, 0x100 ;  /* 0x000001000c0e7836 */ /* 0x040fe20000000000 */
[----:B------:R-:W-:Y:S01]  /*5670*/  R2UR UR7, R15 ;  /* 0x000000000f0772ca */ /* 0x000fe200000e0000 */
[----:B------:R-:W-:Y:S01]  /*5680*/  IMAD.MOV.U32 R15, RZ, RZ, 0x40000040 ;  /* 0x40000040ff0f7424 */ /* 0x000fe200078e00ff */
[----:B------:R-:W-:Y:S01]  /*5690*/  @!P2 PRMT R0, RZ, 0x654, R0 ;  /* 0x00000654ff00a816 */ /* 0x000fe20000000000 */
[----:B------:R-:W-:Y:S01]  /*56a0*/  VIADD R12, R12, 0x180 ;  /* 0x000001800c0c7836 */ /* 0x000fe20000000000 */
        /* <DEDUP_REMOVED lines=21> */
[----:B------:R0:W-:Y:S02]  /*5800*/  @!P2 SYNCS.ARRIVE.TRANS64.RED.A1T0 RZ, [R0+URZ], RZ ;  /* 0x000000ff00ffa9a7 */ /* 0x0001e4000810043f */
[----:B0-----:R-:W-:-:S04]  /*5810*/  SEL R0, RZ, 0x1, P0 ;  /* 0x00000001ff007807 */ /* 0x001fc80000000000 */
[----:B------:R-:W-:Y:S01]  /*5820*/  LOP3.LUT R23, R23, R0, RZ, 0x3c, !PT ;  /* 0x0000000017177212 */ /* 0x000fe200078e3cff */
[----:B------:R-:W-:Y:S06]  /*5830*/  @P1 BRA `(.L_x_4561) ;  /* 0xfffffff400201947 */ /* 0x000fec000383ffff */
.L_x_4560:
[----:B------:R-:W-:Y:S05]  /*5840*/  BSYNC B0 ;  /* 0x0000000000007941 */ /* 0x000fea0003800000 */
.L_x_4559:
[----:B------:R-:W-:Y:S01]  /*5850*/  BAR.SYNC.DEFER_BLOCKING 0xe, 0x100 ;  /* 0x0384000000007b1d */ /* 0x000fe20000010000 */
[C---:B------:R-:W-:Y:S01]  /*5860*/  IMAD R3, R18.reuse, 0x40, R191 ;  /* 0x0000004012037824 */ /* 0x040fe200078e02bf */
[----:B------:R-:W-:Y:S01]  /*5870*/  PLOP3.LUT P0, PT, PT, PT, PT, 0x8, 0x0 ;  /* 0x000000000000781c */ /* 0x000fe20003f0e170 */
[----:B------:R-:W-:Y:S02]  /*5880*/  VIADD R18, R18, 0x1 ;  /* 0x0000000112127836 */ /* 0x000fe40000000000 */
        /* <DEDUP_REMOVED lines=11> */
[----:B-1----:R-:W-:Y:S01]  /*5940*/  FMUL.FTZ R33, R42, R2 ;  /* 0x000000022a217220 */ /* 0x002fe20000410000 */
        /* <DEDUP_REMOVED lines=125> */
.L_x_4557:
[----:B------:R-:W-:Y:S02]  /*6120*/  ISETP.GE.AND P1, PT, R168, 0x1, PT ;  /* 0x00000001a800780c */ /* 0x000fe40003f26270 */
[----:B------:R-:W-:-:S11]  /*6130*/  PLOP3.LUT P0, PT, PT, PT, PT, 0x80, 0x0 ;  /* 0x000000000000781c */ /* 0x000fd60003f0f070 */
[----:B------:R-:W-:Y:S05]  /*6140*/  @!P1 BRA `(.L_x_4558) ;  /* 0x0000009800449947 */ /* 0x000fea0003800000 */
[----:B------:R-:W1:Y:S01]  /*6150*/  SHFL.IDX PT, R0, R223, RZ, 0x1f ;  /* 0x00001fffdf007589 */ /* 0x000e6200000e0000 */
[----:B------:R-:W-:Y:S01]  /*6160*/  BSSY B6, `(.L_x_4562) ;  /* 0x000001b000067945 */ /* 0x000fe20003800000 */
[----:B-1----:R-:W-:-:S04]  /*6170*/  LEA.HI R3, R0, R0, RZ, 0x1 ;  /* 0x0000000000037211 */ /* 0x002fc800078f08ff */
        /* <DEDUP_REMOVED lines=13> */
[----:B------:R1:W2:Y:S01]  /*6250*/  LDC.64 R14, c[0x4][R0] ;  /* 0x01000000000e7b82 */ /* 0x0002a20000000a00 */
        /* <DEDUP_REMOVED lines=8> */
[----:B-1----:R-:W-:-:S07]  /*62e0*/  IMAD.MOV.U32 R13, RZ, RZ, RZ ;  /* 0x000000ffff0d7224 */ /* 0x002fce00078e00ff */
[----:B------:R-:W-:-:S07]  /*62f0*/  LEPC R20, `(.L_x_4563) ;  /* 0x000000001014794e */ /* 0x000fce0000000000 */
[----:B0-2--5:R-:W-:Y:S05]  /*6300*/  CALL.ABS.NOINC R14 ;  /* 0x000000000e007343 */ /* 0x025fea0003c00000 */
.L_x_4563:
[----:B------:R-:W-:Y:S05]  /*6310*/  BSYNC B6 ;  /* 0x0000000000067941 */ /* 0x000fea0003800000 */
.L_x_4562:
[----:B------:R-:W-:Y:S02]  /*6320*/  ULDC UR4, c[0x0][0x3f4] ;  /* 0x0000fd0000047ab9 */ /* 0x000fe40000000800 */
[----:B------:R-:W-:-:S13]  /*6330*/  ISETP.LT.AND P0, PT, RZ, UR4, PT ;  /* 0x00000004ff007c0c */ /* 0x000fda000bf01270 */
[----:B------:R-:W-:Y:S05]  /*6340*/  @P0 BRA `(.L_x_4564) ;  /* 0x00000000003c0947 */ /* 0x000fea0003800000 */
[----:B------:R-:W-:-:S04]  /*6350*/  LEA.HI R0, R218, R218, RZ, 0x1 ;  /* 0x000000dada007211 */ /* 0x000fc800078f08ff */
[----:B------:R-:W-:-:S05]  /*6360*/  LOP3.LUT R3, R0, 0xfffffffe, RZ, 0xc0, !PT ;  /* 0xfffffffe00037812 */ /* 0x000fca00078ec0ff */
[----:B------:R-:W-:-:S05]  /*6370*/  IMAD.IADD R12, R218, 0x1, -R3 ;  /* 0x00000001da0c7824 */ /* 0x000fca00078e0a03 */
[----:B------:R-:W-:-:S04]  /*6380*/  SHF.L.U32 R3, R12, 0x1f, RZ ;  /* 0x0000001f0c037819 */ /* 0x000fc800000006ff */
[----:B------:R1:W2:Y:S03]  /*6390*/  SYNCS.PHASECHK.TRANS64.TRYWAIT P0, [R2+URZ+0x38800], R3 ;  /* 0x03880003020075a7 */ /* 0x0002a6000800017f */
[----:B--2---:R-:W-:Y:S05]  /*63a0*/  @!P0 NANOSLEEP.SYNCS 0x989680 ;  /* 0x009896800000895d */ /* 0x004fea0003900000 */
[----:B------:R-:W2:Y:S01]  /*63b0*/  @!P0 SYNCS.PHASECHK.TRANS64 P0, [R2+URZ+0x38800], R3 ;  /* 0x03880003020085a7 */ /* 0x000ea2000800007f */
[----:B------:R-:W-:Y:S04]  /*63c0*/  BSSY B0, `(.L_x_4565) ;  /* 0x0000006000007945 */ /* 0x000fe80003800000 */
[----:B--2---:R-:W-:Y:S05]  /*63d0*/  @P0 BRA `(.L_x_4566) ;  /* 0x0000000000100947 */ /* 0x004fea0003800000 */
.L_x_4567:
[----:B--2---:R2:W3:Y:S02]  /*63e0*/  SYNCS.PHASECHK.TRANS64.TRYWAIT P0, [R2+URZ+0x38800], R3 ;  /* 0x03880003020075a7 */ /* 0x0044e4000800017f */
[----:B---3--:R-:W-:Y:S05]  /*63f0*/  @!P0 NANOSLEEP.SYNCS 0x989680 ;  /* 0x009896800000895d */ /* 0x008fea0003900000 */
[----:B------:R-:W3:Y:S02]  /*6400*/  @!P0 SYNCS.PHASECHK.TRANS64 P0, [R2+URZ+0x38800], R3 ;  /* 0x03880003020085a7 */ /* 0x000ee4000800007f */
[----:B---3--:R-:W-:Y:S05]  /*6410*/  @!P0 BRA `(.L_x_4567) ;  /* 0xfffffffc00f08947 */ /* 0x008fea000383ffff */
.L_x_4566:
[----:B------:R-:W-:Y:S05]  /*6420*/  BSYNC B0 ;  /* 0x0000000000007941 */ /* 0x000fea0003800000 */
.L_x_4565:
[----:B------:R-:W-:Y:S05]  /*6430*/  BRA `(.L_x_4568) ;  /* 0x00000020007c7947 */ /* 0x000fea0003800000 */
.L_x_4564:
        /* <DEDUP_REMOVED lines=36> */
[----:B0-2---:R-:W-:Y:S05]  /*6680*/  CALL.ABS.NOINC R14 ;  /* 0x000000000e007343 */ /* 0x005fea0003c00000 */
.L_x_4570:
[----:B------:R-:W-:Y:S05]  /*6690*/  BSYNC B6 ;  /* 0x0000000000067941 */ /* 0x000fea0003800000 */
.L_x_4569:
[----:B------:R-:W-:Y:S01]  /*66a0*/  ULDC.U8 UR4, c[0x0][0x410] ;  /* 0x0001040000047ab9 */ /* 0x000fe20000000000 */
[----:B------:R-:W-:Y:S01]  /*66b0*/  BSSY B0, `(.L_x_4571) ;  /* 0x00001ef000007945 */ /* 0x000fe20003800000 */
[----:B------:R-:W-:Y:S01]  /*66c0*/  ISETP.NE.AND P0, PT, RZ, UR4, PT ;  /* 0x00000004ff007c0c */ /* 0x000fe2000bf05270 */
[----:B------:R-:W-:-:S12]  /*66d0*/  IMAD R4, R25, 0x40, R22 ;  /* 0x0000004019047824 */ /* 0x000fd800078e0216 */
[----:B------:R-:W-:Y:S05]  /*66e0*/  @!P0 BRA `(.L_x_4572) ;  /* 0x0000000c00f08947 */ /* 0x000fea0003800000 */
[----:B------:R-:W-:-:S03]  /*66f0*/  UMOV UR4, 0xffffffff ;  /* 0xffffffff00047882 */ /* 0x000fc60000000000 */
[----:B------:R-:W-:Y:S05]  /*6700*/  BRA.DIV UR4, `(.L_x_4573) ;  /* 0x0000015e04987947 */ /* 0x000fea000b800000 */
[----:B------:R1:W2:Y:S04]  /*6710*/  SHFL.IDX PT, R3, R27, RZ, 0x1c1f ;  /* 0x001c1fff1b037589 */ /* 0x0002a800000e0000 */
[----:B------:R1:W3:Y:S04]  /*6720*/  SHFL.IDX PT, R0, R26, RZ, 0x1c1f ;  /* 0x001c1fff1a007589 */ /* 0x0002e800000e0000 */
[----:B------:R1:W4:Y:S04]  /*6730*/  SHFL.IDX PT, R5, R29, RZ, 0x1c1f ;  /* 0x001c1fff1d057589 */ /* 0x00032800000e0000 */
[----:B------:R1:W0:Y:S02]  /*6740*/  SHFL.IDX PT, R14, R28, RZ, 0x1c1f ;  /* 0x001c1fff1c0e7589 */ /* 0x00022400000e0000 */
.L_x_4828:
[----:B------:R-:W-:Y:S01]  /*6750*/  ULDC UR4, c[0x0][0x448] ;  /* 0x0001120000047ab9 */ /* 0x000fe20000000800 */
[----:B------:R-:W-:Y:S01]  /*6760*/  LEA.HI R6, R218, R218, RZ, 0x1 ;  /* 0x000000dada067211 */ /* 0x000fe200078f08ff */
[----:B------:R-:W-:Y:S01]  /*6770*/  IMAD R24, R24, UR4, RZ ;  /* 0x0000000418187c24 */ /* 0x000fe2000f8e02ff */
[----:B------:R-:W-:Y:S01]  /*6780*/  BSSY B1, `(.L_x_4574) ;  /* 0x000001e000017945 */ /* 0x000fe20003800000 */
[----:B------:R-:W-:Y:S02]  /*6790*/  CS2R R10, SRZ ;  /* 0x00000000000a7805 */ /* 0x000fe4000001ff00 */
[----:B------:R-:W-:Y:S02]  /*67a0*/  LOP3.LUT R9, R6, 0xfffffffe, RZ, 0xc0, !PT ;  /* 0xfffffffe06097812 */ /* 0x000fe400078ec0ff */
[----:B------:R-:W-:Y:S02]  /*67b0*/  CS2R R6, SRZ ;  /* 0x0000000000067805 */ /* 0x000fe4000001ff00 */
[----:B------:R-:W-:Y:S01]  /*67c0*/  ISETP.GE.AND P0, PT, R4, R24, PT ;  /* 0x000000180400720c */ /* 0x000fe20003f06270 */
[----:B------:R-:W-:Y:S01]  /*67d0*/  IMAD.SHL.U32 R4, R188, 0x40, RZ ;  /* 0x00000040bc047824 */ /* 0x000fe200078e00ff */
[----:B------:R-:W-:Y:S01]  /*67e0*/  CS2R R20, SRZ ;  /* 0x0000000000147805 */ /* 0x000fe2000001ff00 */
[----:B------:R-:W-:Y:S01]  /*67f0*/  IMAD.IADD R12, R218, 0x1, -R9 ;  /* 0x00000001da0c7824 */ /* 0x000fe200078e0a09 */
[----:B------:R-:W-:-:S02]  /*6800*/  CS2R R8, SRZ ;  /* 0x0000000000087805 */ /* 0x000fc4000001ff00 */
[----:B------:R-:W-:Y:S02]  /*6810*/  LOP3.LUT R31, R4, 0x1c0, RZ, 0xc0, !PT ;  /* 0x000001c0041f7812 */ /* 0x000fe400078ec0ff */
[----:B------:R-:W-:-:S05]  /*6820*/  SHF.L.U32 R13, R12, 0x1f, RZ ;  /* 0x0000001f0c0d7819 */ /* 0x000fca00000006ff */
[----:B------:R-:W-:Y:S05]  /*6830*/  @P0 BRA `(.L_x_4575) ;  /* 0x0000000000480947 */ /* 0x000fea0003800000 */
[----:B------:R-:W-:Y:S01]  /*6840*/  ULDC UR4, c[0x0][0x3f4] ;  /* 0x0000fd0000047ab9 */ /* 0x000fe20000000800 */
[----:B---3--:R-:W-:Y:S01]  /*6850*/  IMAD.MOV.U32 R6, RZ, RZ, R0 ;  /* 0x000000ffff067224 */ /* 0x008fe200078e0000 */
[----:B------:R-:W-:Y:S01]  /*6860*/  ISETP.GE.AND P3, PT, R190, UR4, PT ;  /* 0x00000004be007c0c */ /* 0x000fe2000bf66270 */
[----:B--2---:R-:W-:Y:S01]  /*6870*/  IMAD.MOV.U32 R7, RZ, RZ, R3 ;  /* 0x000000ffff077224 */ /* 0x004fe200078e0003 */
[----:B------:R-:W-:Y:S01]  /*6880*/  ISETP.GE.AND P2, PT, R184, UR4, PT ;  /* 0x00000004b8007c0c */ /* 0x000fe2000bf46270 */
[----:B----4-:R-:W-:Y:S01]  /*6890*/  IMAD.MOV.U32 R15, RZ, RZ, R5 ;  /* 0x000000ffff0f7224 */ /* 0x010fe200078e0005 */
[----:B------:R-:W-:-:S09]  /*68a0*/  CS2R R10, SRZ ;  /* 0x00000000000a7805 */ /* 0x000fd2000001ff00 */
[-C--:B-1----:R-:W-:Y:S02]  /*68b0*/  @!P3 IADD3 R28, P0, R0, R227.reuse, RZ ;  /* 0x000000e3001cb210 */ /* 0x082fe40007f1e0ff */
[----:B0-----:R-:W-:Y:S01]  /*68c0*/  @!P3 IADD3 R4, P1, R14, R227, RZ ;  /* 0x000000e30e04b210 */ /* 0x001fe20007f3e0ff */
        /* <DEDUP_REMOVED lines=9> */
.L_x_4575:
[----:B------:R-:W-:Y:S05]  /*6960*/  BSYNC B1 ;  /* 0x0000000000017941 */ /* 0x000fea0003800000 */
.L_x_4574:
[----:B------:R-:W4:Y:S01]  /*6970*/  SYNCS.PHASECHK.TRANS64.TRYWAIT P0, [R2+URZ+0x38800], R13 ;  /* 0x0388000d020075a7 */ /* 0x000f22000800017f */
[----:B--2---:R-:W-:Y:S01]  /*6980*/  LOP3.LUT R3, R31, 0x18, R16, 0xf8, !PT ;  /* 0x000000181f037812 */ /* 0x004fe200078ef810 */
[----:B---3--:R-:W-:Y:S01]  /*6990*/  IMAD R0, R25, -0x40, R24 ;  /* 0xffffffc019007824 */ /* 0x008fe200078e0218 */
[----:B0-----:R-:W-:Y:S01]  /*69a0*/  SHF.R.U32.HI R4, RZ, 0x3, R31 ;  /* 0x00000003ff047819 */ /* 0x001fe2000001161f */
[--C-:B-----5:R-:W-:Y:S01]  /*69b0*/  IMAD.MOV.U32 R14, RZ, RZ, R9.reuse ;  /* 0x000000ffff0e7224 */ /* 0x120fe200078e0009 */
[----:B-1----:R-:W-:Y:S01]  /*69c0*/  SHF.R.U64 R26, R8, 0x10, R9 ;  /* 0x00000010081a7819 */ /* 0x002fe20000001209 */
[--C-:B----4-:R-:W-:Y:S01]  /*69d0*/  IMAD.MOV.U32 R5, RZ, RZ, R7.reuse ;  /* 0x000000ffff057224 */ /* 0x110fe200078e0007 */
[----:B------:R-:W-:Y:S01]  /*69e0*/  LOP3.LUT R31, R3, R4, RZ, 0x3c, !PT ;  /* 0x00000004031f7212 */ /* 0x000fe200078e3cff */
[----:B------:R-:W-:Y:S01]  /*69f0*/  IMAD.MOV.U32 R3, RZ, RZ, R8 ;  /* 0x000000ffff037224 */ /* 0x000fe200078e0008 */
[----:B------:R-:W-:Y:S01]  /*6a00*/  SHF.R.U64 R27, R6, 0x10, R7 ;  /* 0x00000010061b7819 */ /* 0x000fe20000001207 */
[----:B------:R-:W-:Y:S01]  /*6a10*/  IMAD.MOV.U32 R4, RZ, RZ, R6 ;  /* 0x000000ffff047224 */ /* 0x000fe200078e0006 */
[----:B------:R-:W-:Y:S01]  /*6a20*/  SHF.R.U32.HI R29, RZ, 0x10, R9 ;  /* 0x00000010ff1d7819 */ /* 0x000fe20000011609 */
[----:B------:R-:W-:Y:S01]  /*6a30*/  IMAD R31, R192, 0x200, R31 ;  /* 0x00000200c01f7824 */ /* 0x000fe200078e021f */
[----:B------:R-:W-:Y:S01]  /*6a40*/  PRMT R30, R3, 0x5410, R26 ;  /* 0x00005410031e7816 */ /* 0x000fe2000000001a */
[----:B------:R-:W-:Y:S01]  /*6a50*/  IMAD.MOV.U32 R8, RZ, RZ, R20 ;  /* 0x000000ffff087224 */ /* 0x000fe200078e0014 */
[----:B------:R-:W-:Y:S01]  /*6a60*/  SHF.R.U32.HI R24, RZ, 0x10, R7 ;  /* 0x00000010ff187819 */ /* 0x000fe20000011607 */
[----:B------:R-:W-:Y:S01]  /*6a70*/  IMAD R3, R31, 0x2, R2 ;  /* 0x000000021f037824 */ /* 0x000fe200078e0202 */
[----:B------:R-:W-:Y:S01]  /*6a80*/  SHF.R.U64 R25, R20, 0x10, R21 ;  /* 0x0000001014197819 */ /* 0x000fe20000001215 */
[----:B------:R-:W-:Y:S01]  /*6a90*/  BSSY B1, `(.L_x_4576) ;  /* 0x0000011000017945 */ /* 0x000fe20003800000 */
[----:B------:R-:W-:Y:S01]  /*6aa0*/  VIMNMX R37, R0, 0x40, PT ;  /* 0x0000004000257848 */ /* 0x000fe20003fe0100 */
[----:B------:R-:W-:Y:S01]  /*6ab0*/  IMAD.MOV.U32 R6, RZ, RZ, R10 ;  /* 0x000000ffff067224 */ /* 0x000fe200078e000a */
[----:B------:R-:W-:Y:S01]  /*6ac0*/  SHF.R.U64 R15, R10, 0x10, R11 ;  /* 0x000000100a0f7819 */ /* 0x000fe2000000120b */
[----:B------:R-:W-:Y:S01]  /*6ad0*/  IMAD.MOV.U32 R9, RZ, RZ, R21 ;  /* 0x000000ffff097224 */ /* 0x000fe200078e0015 */
[----:B------:R-:W-:Y:S01]  /*6ae0*/  PRMT R27, R4, 0x5410, R27 ;  /* 0x00005410041b7816 */ /* 0x000fe2000000001b */
[----:B------:R-:W-:Y:S01]  /*6af0*/  IMAD.MOV.U32 R7, RZ, RZ, R11 ;  /* 0x000000ffff077224 */ /* 0x000fe200078e000b */
[----:B------:R-:W-:Y:S01]  /*6b00*/  SHF.R.U32.HI R20, RZ, 0x10, R21 ;  /* 0x00000010ff147819 */ /* 0x000fe20000011615 */
        /* <DEDUP_REMOVED lines=9> */
.L_x_4829:
[----:B------:R-:W-:Y:S05]  /*6ba0*/  BSYNC B1 ;  /* 0x0000000000017941 */ /* 0x000fea0003800000 */
.L_x_4576:
[----:B------:R-:W-:Y:S01]  /*6bb0*/  BSSY B1, `(.L_x_4578) ;  /* 0x0000059000017945 */ /* 0x000fe20003800000 */
[----:B------:R-:W-:Y:S01]  /*6bc0*/  PRMT R33, R9, 0x5410, R20 ;  /* 0x0000541009217816 */ /* 0x000fe20000000014 */
[----:B------:R-:W-:Y:S01]  /*6bd0*/  @P2 VIADD R0, R4, 0xffffffc0 ;  /* 0xffffffc004002836 */ /* 0x000fe20000000000 */
[----:B------:R-:W-:Y:S02]  /*6be0*/  PRMT R34, R6, 0x5410, R15 ;  /* 0x0000541006227816 */ /* 0x000fe4000000000f */
[----:B------:R-:W-:Y:S01]  /*6bf0*/  PRMT R35, R7, 0x5410, R10 ;  /* 0x0000541007237816 */ /* 0x000fe2000000000a */
[----:B------:R-:W-:Y:S06]  /*6c00*/  @P1 BRA `(.L_x_4579) ;  /* 0x00000004004c1947 */ /* 0x000fec0003800000 */
[----:B------:R-:W1:Y:S01]  /*6c10*/  LDC R5, c[0x0][0x3f4] ;  /* 0x0000fd00ff057b82 */ /* 0x000e620000000800 */
[----:B------:R-:W-:Y:S01]  /*6c20*/  BSSY B2, `(.L_x_4580) ;  /* 0x000002a000027945 */ /* 0x000fe20003800000 */
[-C--:B-1----:R-:W-:Y:S02]  /*6c30*/  ISETP.GE.AND P0, PT, R184, R5.reuse, PT ;  /* 0x00000005b800720c */ /* 0x082fe40003f06270 */
[----:B------:R-:W-:-:S11]  /*6c40*/  ISETP.GE.AND P1, PT, R190, R5, PT ;  /* 0x00000005be00720c */ /* 0x000fd60003f26270 */
[----:B------:R-:W-:Y:S05]  /*6c50*/  @P0 BRA `(.L_x_4581) ;  /* 0x0000000000980947 */ /* 0x000fea0003800000 */
[----:B------:R-:W1:Y:S01]  /*6c60*/  LDS.128 R4, [R3+0x20400] ;  /* 0x0204000003047984 */ /* 0x000e620000000c00 */
[C---:B------:R-:W-:Y:S01]  /*6c70*/  IMAD.U32 R15, R32.reuse, 0x10000, RZ ;  /* 0x00010000200f7824 */ /* 0x040fe200078e00ff */
[----:B------:R-:W-:Y:S01]  /*6c80*/  LOP3.LUT R20, R32, 0xffff0000, RZ, 0xc0, !PT ;  /* 0xffff000020147812 */ /* 0x000fe200078ec0ff */
[C---:B0-----:R-:W-:Y:S01]  /*6c90*/  IMAD.U32 R13, R30.reuse, 0x10000, RZ ;  /* 0x000100001e0d7824 */ /* 0x041fe200078e00ff */
[----:B------:R-:W-:Y:S01]  /*6ca0*/  LOP3.LUT R14, R30, 0xffff0000, RZ, 0xc0, !PT ;  /* 0xffff00001e0e7812 */ /* 0x000fe200078ec0ff */
[C---:B-1----:R-:W-:Y:S01]  /*6cb0*/  IMAD.U32 R8, R4.reuse, 0x10000, RZ ;  /* 0x0001000004087824 */ /* 0x042fe200078e00ff */
        /* <DEDUP_REMOVED lines=32> */
.L_x_4581:
[----:B------:R-:W-:Y:S05]  /*6ec0*/  BSYNC B2 ;  /* 0x0000000000027941 */ /* 0x000fea0003800000 */
.L_x_4580:
[----:B------:R-:W-:Y:S05]  /*6ed0*/  @P1 BRA `(.L_x_4579) ;  /* 0x0000000000981947 */ /* 0x000fea0003800000 */
[----:B-1----:R-:W1:Y:S01]  /*6ee0*/  LDS.128 R4, [R0] ;  /* 0x0000000000047984 */ /* 0x002e620000000c00 */
        /* <DEDUP_REMOVED lines=37> */
.L_x_4579:
[----:B------:R-:W-:Y:S05]  /*7140*/  BSYNC B1 ;  /* 0x0000000000017941 */ /* 0x000fea0003800000 */
.L_x_4578:
[----:B------:R-:W-:-:S13]  /*7150*/  ISETP.GE.AND P0, PT, R234, R37, PT ;  /* 0x00000025ea00720c */ /* 0x000fda0003f06270 */
[----:B------:R-:W-:Y:S05]  /*7160*/  @P0 BRA `(.L_x_4582) ;  /* 0x00000014000c0947 */ /* 0x000fea0003800000 */
[----:B-12---:R-:W1:Y:S01]  /*7170*/  LDC R5, c[0x0][0x3f4] ;  /* 0x0000fd00ff057b82 */ /* 0x006e620000000800 */
[----:B------:R-:W-:Y:S01]  /*7180*/  BSSY B1, `(.L_x_4583) ;  /* 0x000002a000017945 */ /* 0x000fe20003800000 */
[-C--:B-1----:R-:W-:Y:S02]  /*7190*/  ISETP.GE.AND P0, PT, R184, R5.reuse, PT ;  /* 0x00000005b800720c */ /* 0x082fe40003f06270 */
[----:B------:R-:W-:-:S11]  /*71a0*/  ISETP.GE.AND P1, PT, R190, R5, PT ;  /* 0x00000005be00720c */ /* 0x000fd60003f26270 */
[----:B------:R-:W-:Y:S05]  /*71b0*/  @P0 BRA `(.L_x_4584) ;  /* 0x0000000000980947 */ /* 0x000fea0003800000 */
[----:B------:R-:W1:Y:S01]  /*71c0*/  LDS.128 R4, [R3+0x21400] ;  /* 0x0214000003047984 */ /* 0x000e620000000c00 */
        /* <DEDUP_REMOVED lines=12> */
[-C--:B------:R-:W-:Y:S01]  /*7290*/  FMUL.FTZ R15, R20, R4.reuse ;  /* 0x00000004140f7220 */ /* 0x080fe20000410000 */
[C---:B0-----:R-:W-:Y:S01]  /*72a0*/  FMUL.FTZ R13, R24.reuse, R4 ;  /* 0x00000004180d7220 */ /* 0x041fe20000410000 */
[C---:B------:R-:W-:Y:S01]  /*72b0*/  IMAD.U32 R11, R7.reuse, 0x10000, RZ ;  /* 0x00010000070b7824 */ /* 0x040fe200078e00ff */
[----:B------:R-:W-:Y:S01]  /*72c0*/  LOP3.LUT R7, R7, 0xffff0000, RZ, 0xc0, !PT ;  /* 0xffff000007077812 */ /* 0x000fe200078ec0ff */
[-C--:B------:R-:W-:Y:S01]  /*72d0*/  FFMA.FTZ R15, R24, R8.reuse, R15 ;  /* 0x00000008180f7223 */ /* 0x080fe2000001000f */
[----:B------:R-:W-:Y:S01]  /*72e0*/  FFMA.FTZ R4, R20, R8, -R13 ;  /* 0x0000000814047223 */ /* 0x000fe2000001080d */
[----:B------:R-:W-:-:S02]  /*72f0*/  IMAD.U32 R24, R29, 0x10000, RZ ;  /* 0x000100001d187824 */ /* 0x000fc400078e00ff */
[-C--:B------:R-:W-:Y:S01]  /*7300*/  FMUL.FTZ R14, R25, R5.reuse ;  /* 0x00000005190e7220 */ /* 0x080fe20000410000 */
[----:B------:R-:W-:Y:S01]  /*7310*/  FMUL.FTZ R8, R21, R5 ;  /* 0x0000000515087220 */ /* 0x000fe20000410000 */
[----:B------:R-:W-:Y:S01]  /*7320*/  LOP3.LUT R29, R29, 0xffff0000, RZ, 0xc0, !PT ;  /* 0xffff00001d1d7812 */ /* 0x000fe200078ec0ff */
[-C--:B------:R-:W-:Y:S01]  /*7330*/  FMUL.FTZ R13, R24, R6.reuse ;  /* 0x00000006180d7220 */ /* 0x080fe20000410000 */
[-C--:B------:R-:W-:Y:S01]  /*7340*/  FFMA.FTZ R5, R21, R9.reuse, -R14 ;  /* 0x0000000915057223 */ /* 0x080fe2000001080e */
[----:B------:R-:W-:Y:S01]  /*7350*/  FFMA.FTZ R8, R25, R9, R8 ;  /* 0x0000000919087223 */ /* 0x000fe20000010008 */
[C---:B------:R-:W-:Y:S01]  /*7360*/  FMUL.FTZ R9, R26.reuse, R6 ;  /* 0x000000061a097220 */ /* 0x040fe20000410000 */
[-C--:B------:R-:W-:Y:S01]  /*7370*/  FMUL.FTZ R14, R33, R7.reuse ;  /* 0x00000007210e7220 */ /* 0x080fe20000410000 */
[C---:B------:R-:W-:Y:S01]  /*7380*/  FMUL.FTZ R20, R29.reuse, R7 ;  /* 0x000000071d147220 */ /* 0x040fe20000410000 */
[-C--:B------:R-:W-:Y:S01]  /*7390*/  FFMA.FTZ R13, R26, R10.reuse, R13 ;  /* 0x0000000a1a0d7223 */ /* 0x080fe2000001000d */
[----:B------:R-:W-:Y:S01]  /*73a0*/  FFMA.FTZ R6, R24, R10, -R9 ;  /* 0x0000000a18067223 */ /* 0x000fe20000010809 */
[-C--:B------:R-:W-:Y:S01]  /*73b0*/  FFMA.FTZ R7, R29, R11.reuse, -R14 ;  /* 0x0000000b1d077223 */ /* 0x080fe2000001080e */
[----:B------:R-:W-:Y:S01]  /*73c0*/  FFMA.FTZ R20, R33, R11, R20 ;  /* 0x0000000b21147223 */ /* 0x000fe20000010014 */
[----:B------:R-:W-:-:S02]  /*73d0*/  F2FP.BF16.F32.PACK_AB R4, R15, R4 ;  /* 0x000000040f04723e */ /* 0x000fc400000010ff */
[----:B------:R-:W-:Y:S02]  /*73e0*/  F2FP.BF16.F32.PACK_AB R5, R8, R5 ;  /* 0x000000050805723e */ /* 0x000fe400000010ff */
[----:B------:R-:W-:Y:S02]  /*73f0*/  F2FP.BF16.F32.PACK_AB R6, R13, R6 ;  /* 0x000000060d06723e */ /* 0x000fe400000010ff */
[----:B------:R-:W-:-:S05]  /*7400*/  F2FP.BF16.F32.PACK_AB R7, R20, R7 ;  /* 0x000000071407723e */ /* 0x000fca00000010ff */
[----:B------:R1:W-:Y:S02]  /*7410*/  STS.128 [R3+0x21400], R4 ;  /* 0x0214000403007388 */ /* 0x0003e40000000c00 */
.L_x_4584:
[----:B------:R-:W-:Y:S05]  /*7420*/  BSYNC B1 ;  /* 0x0000000000017941 */ /* 0x000fea0003800000 */
.L_x_4583:
[----:B------:R-:W-:Y:S05]  /*7430*/  @P1 BRA `(.L_x_4582) ;  /* 0x0000001000581947 */ /* 0x000fea0003800000 */
[----:B-1----:R-:W1:Y:S01]  /*7440*/  LDS.128 R4, [R0+0x1000] ;  /* 0x0010000000047984 */ /* 0x002e620000000c00 */
[C---:B------:R-:W-:Y:S01]  /*7450*/  IMAD.U32 R15, R34.reuse, 0x10000, RZ ;  /* 0x00010000220f7824 */ /* 0x040fe200078e00ff */
[----:B------:R-:W-:Y:S01]  /*7460*/  LOP3.LUT R34, R34, 0xffff0000, RZ, 0xc0, !PT ;  /* 0xffff000022227812 */ /* 0x000fe200078ec0ff */
[C---:B0-----:R-:W-:Y:S01]  /*7470*/  IMAD.U32 R13, R27.reuse, 0x10000, RZ ;  /* 0x000100001b0d7824 */ /* 0x041fe200078e00ff */
        /* <DEDUP_REMOVED lines=13> */
[----:B------:R-:W-:Y:S01]  /*7550*/  FFMA.FTZ R4, R13, R3, -R14 ;  /* 0x000000030d047223 */ /* 0x000fe2000001080e */
[C---:B------:R-:W-:Y:S01]  /*7560*/  FMUL.FTZ R13, R24.reuse, R5 ;  /* 0x00000005180d7220 */ /* 0x040fe20000410000 */
[----:B------:R-:W-:Y:S01]  /*7570*/  LOP3.LUT R7, R7, 0xffff0000, RZ, 0xc0, !PT ;  /* 0xffff000007077812 */ /* 0x000fe200078ec0ff */
[-C--:B------:R-:W-:Y:S01]  /*7580*/  FFMA.FTZ R5, R24, R8.reuse, -R11 ;  /* 0x0000000818057223 */ /* 0x080fe2000001080b */
[----:B------:R-:W-:Y:S01]  /*7590*/  FFMA.FTZ R3, R15, R3, R20 ;  /* 0x000000030f037223 */ /* 0x000fe20000010014 */
[C---:B------:R-:W-:Y:S01]  /*75a0*/  LOP3.LUT R24, R31.reuse, 0xffff0000, RZ, 0xc0, !PT ;  /* 0xffff00001f187812 */ /* 0x040fe200078ec0ff */
[----:B------:R-:W-:Y:S02]  /*75b0*/  IMAD.U32 R15, R31, 0x10000, RZ ;  /* 0x000100001f0f7824 */ /* 0x000fe400078e00ff */
[----:B------:R-:W-:Y:S01]  /*75c0*/  FFMA.FTZ R8, R34, R8, R13 ;  /* 0x0000000822087223 */ /* 0x000fe2000001000d */
        /* <DEDUP_REMOVED lines=14> */
.L_x_4572:
[----:B------:R-:W-:-:S03]  /*76b0*/  UMOV UR4, 0xffffffff ;  /* 0xffffffff00047882 */ /* 0x000fc60000000000 */
[----:B------:R-:W-:Y:S05]  /*76c0*/  BRA.DIV UR4, `(.L_x_4585) ;  /* 0x00000152042c7947 */ /* 0x000fea000b800000 */
[----:B------:R-:W1:Y:S04]  /*76d0*/  SHFL.IDX PT, R3, R27, RZ, 0x1c1f ;  /* 0x001c1fff1b037589 */ /* 0x000e6800000e0000 */
[----:B------:R-:W2:Y:S04]  /*76e0*/  SHFL.IDX PT, R0, R26, RZ, 0x1c1f ;  /* 0x001c1fff1a007589 */ /* 0x000ea800000e0000 */
[----:B------:R3:W4:Y:S04]  /*76f0*/  SHFL.IDX PT, R5, R29, RZ, 0x1c1f ;  /* 0x001c1fff1d057589 */ /* 0x00072800000e0000 */
[----:B------:R3:W0:Y:S01]  /*7700*/  SHFL.IDX PT, R14, R28, RZ, 0x1c1f ;  /* 0x001c1fff1c0e7589 */ /* 0x00062200000e0000 */
[----:B-1----:R-:W-:-:S02]  /*7710*/  IMAD.MOV.U32 R21, RZ, RZ, R3 ;  /* 0x000000ffff157224 */ /* 0x002fc400078e0003 */
[----:B--23--:R-:W-:-:S07]  /*7720*/  IMAD.MOV.U32 R20, RZ, RZ, R0 ;  /* 0x000000ffff147224 */ /* 0x00cfce00078e0000 */
.L_x_4835:
[----:B------:R-:W-:Y:S01]  /*7730*/  ULDC UR4, c[0x0][0x448] ;  /* 0x0001120000047ab9 */ /* 0x000fe20000000800 */
[----:B------:R-:W1:Y:S01]  /*7740*/  LDC R45, c[0x0][0x3f4] ;  /* 0x0000fd00ff2d7b82 */ /* 0x000e620000000800 */
[----:B------:R-:W-:Y:S01]  /*7750*/  IMAD R0, R24, UR4, RZ ;  /* 0x0000000418007c24 */ /* 0x000fe2000f8e02ff */
[----:B------:R-:W-:Y:S01]  /*7760*/  LEA.HI R3, R218, R218, RZ, 0x1 ;  /* 0x000000dada037211 */ /* 0x000fe200078f08ff */
[----:B------:R-:W-:Y:S01]  /*7770*/  BSSY B1, `(.L_x_4586) ;  /* 0x0000013000017945 */ /* 0x000fe20003800000 */
[----:B----4-:R-:W-:Y:S01]  /*7780*/  IMAD.MOV.U32 R15, RZ, RZ, R5 ;  /* 0x000000ffff0f7224 */ /* 0x010fe200078e0005 */
        /* <DEDUP_REMOVED lines=14> */
[----:B0-----:R-:W-:Y:S01]  /*7870*/  IMAD.WIDE R14, R16, 0x2, R14 ;  /* 0x00000002100e7825 */ /* 0x001fe200078e020e */
[----:B------:R2:W5:Y:S04]  /*7880*/  LD.E.128 R4, desc[UR40][R20.64] ;  /* 0x0000002814047980 */ /* 0x000568000c101d00 */
[----:B------:R2:W5:Y:S02]  /*7890*/  LD.E.128 R8, desc[UR40][R14.64] ;  /* 0x000000280e087980 */ /* 0x000564000c101d00 */
.L_x_4587:
[----:B------:R-:W-:Y:S05]  /*78a0*/  BSYNC B1 ;  /* 0x0000000000017941 */ /* 0x000fea0003800000 */
.L_x_4586:
[----:B------:R-:W3:Y:S01]  /*78b0*/  SYNCS.PHASECHK.TRANS64.TRYWAIT P1, [R2+URZ+0x38800], R13 ;  /* 0x0388000d020075a7 */ /* 0x000ee2000802017f */
[----:B------:R-:W-:Y:S01]  /*78c0*/  IMAD R0, R25, -0x40, R0 ;  /* 0xffffffc019007824 */ /* 0x000fe200078e0200 */
[--C-:B-----5:R-:W-:Y:S01]  /*78d0*/  SHF.R.U64 R26, R4, 0x10, R5.reuse ;  /* 0x00000010041a7819 */ /* 0x120fe20000001205 */
[----:B------:R-:W-:Y:S01]  /*78e0*/  IMAD.MOV.U32 R3, RZ, RZ, R4 ;  /* 0x000000ffff037224 */ /* 0x000fe200078e0004 */
[--C-:B------:R-:W-:Y:S01]  /*78f0*/  SHF.R.U32.HI R27, RZ, 0x10, R5.reuse ;  /* 0x00000010ff1b7819 */ /* 0x100fe20000011605 */
[----:B0-2---:R-:W-:Y:S01]  /*7900*/  IMAD.MOV.U32 R14, RZ, RZ, R5 ;  /* 0x000000ffff0e7224 */ /* 0x005fe200078e0005 */
[--C-:B------:R-:W-:Y:S01]  /*7910*/  SHF.R.U64 R25, R6, 0x10, R7.reuse ;  /* 0x0000001006197819 */ /* 0x100fe20000001207 */
[----:B------:R-:W-:Y:S01]  /*7920*/  IMAD.MOV.U32 R4, RZ, RZ, R6 ;  /* 0x000000ffff047224 */ /* 0x000fe200078e0006 */
[--C-:B------:R-:W-:Y:S01]  /*7930*/  SHF.R.U32.HI R24, RZ, 0x10, R7.reuse ;  /* 0x00000010ff187819 */ /* 0x100fe20000011607 */
[----:B------:R-:W-:Y:S01]  /*7940*/  IMAD.MOV.U32 R5, RZ, RZ, R7 ;  /* 0x000000ffff057224 */ /* 0x000fe200078e0007 */
[--C-:B------:R-:W-:Y:S01]  /*7950*/  SHF.R.U64 R21, R8, 0x10, R9.reuse ;  /* 0x0000001008157819 */ /* 0x100fe20000001209 */
[----:B------:R-:W-:Y:S01]  /*7960*/  IMAD.MOV.U32 R6, RZ, RZ, R8 ;  /* 0x000000ffff067224 */ /* 0x000fe200078e0008 */
[--C-:B------:R-:W-:Y:S01]  /*7970*/  SHF.R.U32.HI R20, RZ, 0x10, R9.reuse ;  /* 0x00000010ff147819 */ /* 0x100fe20000011609 */
[----:B------:R-:W-:Y:S01]  /*7980*/  IMAD.MOV.U32 R7, RZ, RZ, R9 ;  /* 0x000000ffff077224 */ /* 0x000fe200078e0009 */
[----:B-1----:R-:W-:Y:S01]  /*7990*/  ISETP.GE.AND P0, PT, R16, R45, PT ;  /* 0x0000002d1000720c */ /* 0x002fe20003f06270 */
[----:B------:R-:W-:Y:S01]  /*79a0*/  IMAD.MOV.U32 R8, RZ, RZ, R10 ;  /* 0x000000ffff087224 */ /* 0x000fe200078e000a */
[----:B------:R-:W-:Y:S01]  /*79b0*/  VIMNMX R29, R0, 0x40, PT ;  /* 0x00000040001d7848 */ /* 0x000fe20003fe0100 */
[--C-:B------:R-:W-:Y:S01]  /*79c0*/  IMAD.MOV.U32 R9, RZ, RZ, R11.reuse ;  /* 0x000000ffff097224 */ /* 0x100fe200078e000b */
[--C-:B------:R-:W-:Y:S01]  /*79d0*/  SHF.R.U64 R15, R10, 0x10, R11.reuse ;  /* 0x000000100a0f7819 */ /* 0x100fe2000000120b */
[----:B------:R-:W-:Y:S01]  /*79e0*/  BSSY B1, `(.L_x_4588) ;  /* 0x000000d000017945 */ /* 0x000fe20003800000 */
[----:B------:R-:W-:-:S02]  /*79f0*/  SHF.R.U32.HI R10, RZ, 0x10, R11 ;  /* 0x00000010ff0a7819 */ /* 0x000fc4000001160b */
[----:B------:R-:W-:Y:S02]  /*7a00*/  PRMT R39, R3, 0x5410, R26 ;  /* 0x0000541003277816 */ /* 0x000fe4000000001a */
[-C--:B------:R-:W-:Y:S02]  /*7a10*/  ISETP.GE.OR P2, PT, R22, R29.reuse, P0 ;  /* 0x0000001d1600720c */ /* 0x080fe40000746670 */
        /* <DEDUP_REMOVED lines=8> */
[----:B---3--:R-:W-:Y:S06]  /*7aa0*/  @!P1 BRA `(.L_x_4589) ;  /* 0x0000014c00ac9947 */ /* 0x008fec0003800000 */
.L_x_4836:
[----:B------:R-:W-:Y:S05]  /*7ab0*/  BSYNC B1 ;  /* 0x0000000000017941 */ /* 0x000fea0003800000 */
.L_x_4588:
[----:B------:R-:W-:Y:S04]  /*7ac0*/  BSSY B1, `(.L_x_4590) ;  /* 0x000005a000017945 */ /* 0x000fe80003800000 */
[----:B------:R-:W-:Y:S05]  /*7ad0*/  @P2 BRA `(.L_x_4591) ;  /* 0x0000000400602947 */ /* 0x000fea0003800000 */
[----:B------:R-:W-:Y:S01]  /*7ae0*/  IMAD.SHL.U32 R4, R188, 0x40, RZ ;  /* 0x00000040bc047824 */ /* 0x000fe200078e00ff */
[C---:B------:R-:W-:Y:S01]  /*7af0*/  LOP3.LUT R27, R41.reuse, 0xffff0000, RZ, 0xc0, !PT ;  /* 0xffff0000291b7812 */ /* 0x040fe200078ec0ff */
        /* <DEDUP_REMOVED lines=14> */
[----:B------:R-:W0:Y:S01]  /*7be0*/  LDS.128 R4, [R36+0x20400] ;  /* 0x0204000024047984 */ /* 0x000e220000000c00 */
[C---:B-1----:R-:W-:Y:S01]  /*7bf0*/  IMAD.U32 R21, R8.reuse, 0x10000, RZ ;  /* 0x0001000008157824 */ /* 0x042fe200078e00ff */
[----:B------:R-:W-:Y:S01]  /*7c00*/  LOP3.LUT R8, R8, 0xffff0000, RZ, 0xc0, !PT ;  /* 0xffff000008087812 */ /* 0x000fe200078ec0ff */
[C---:B------:R-:W-:Y:S01]  /*7c10*/  IMAD.U32 R25, R10.reuse, 0x10000, RZ ;  /* 0x000100000a197824 */ /* 0x040fe200078e00ff */
[----:B------:R-:W-:Y:S01]  /*7c20*/  LOP3.LUT R10, R10, 0xffff0000, RZ, 0xc0, !PT ;  /* 0xffff00000a0a7812 */ /* 0x000fe200078ec0ff */
[----:B0-----:R-:W-:Y:S02]  /*7c30*/  IMAD.U32 R13, R4, 0x10000, RZ ;  /* 0x00010000040d7824 */ /* 0x001fe400078e00ff */
[C---:B------:R-:W-:Y:S01]  /*7c40*/  FMUL.FTZ R32, R21.reuse, R30 ;  /* 0x0000001e15207220 */ /* 0x040fe20000410000 */
[-C--:B------:R-:W-:Y:S01]  /*7c50*/  FMUL.FTZ R34, R21, R28.reuse ;  /* 0x0000001c15227220 */ /* 0x080fe20000410000 */
[----:B------:R-:W-:Y:S01]  /*7c60*/  LOP3.LUT R21, R39, 0xffff0000, RZ, 0xc0, !PT ;  /* 0xffff000027157812 */ /* 0x000fe200078ec0ff */
[----:B------:R-:W-:Y:S01]  /*7c70*/  FMUL.FTZ R29, R8, R27 ;  /* 0x0000001b081d7220 */ /* 0x000fe20000410000 */
[----:B------:R-:W-:Y:S01]  /*7c80*/  LOP3.LUT R4, R4, 0xffff0000, RZ, 0xc0, !PT ;  /* 0xffff000004047812 */ /* 0x000fe200078ec0ff */
[----:B------:R-:W-:Y:S01]  /*7c90*/  FFMA.FTZ R31, R13, R28, -R32 ;  /* 0x0000001c0d1f7223 */ /* 0x000fe20000010820 */
[----:B------:R-:W-:-:S02]  /*7ca0*/  IMAD.U32 R32, R43, 0x10000, RZ ;  /* 0x000100002b207824 */ /* 0x000fc400078e00ff */
[----:B------:R-:W-:Y:S01]  /*7cb0*/  FFMA.FTZ R34, R13, R30, R34 ;  /* 0x0000001e0d227223 */ /* 0x000fe20000010022 */
[----:B------:R-:W-:Y:S02]  /*7cc0*/  IMAD.U32 R28, R40, 0x10000, RZ ;  /* 0x00010000281c7824 */ /* 0x000fe400078e00ff */
[-C--:B------:R-:W-:Y:S01]  /*7cd0*/  FMUL.FTZ R13, R8, R21.reuse ;  /* 0x00000015080d7220 */ /* 0x080fe20000410000 */
[----:B------:R-:W-:Y:S01]  /*7ce0*/  FFMA.FTZ R30, R4, R21, -R29 ;  /* 0x00000015041e7223 */ /* 0x000fe2000001081d */
[----:B------:R-:W-:Y:S01]  /*7cf0*/  FMUL.FTZ R8, R25, R32 ;  /* 0x0000002019087220 */ /* 0x000fe20000410000 */
[C---:B------:R-:W-:Y:S01]  /*7d00*/  IMAD.U32 R15, R6.reuse, 0x10000, RZ ;  /* 0x00010000060f7824 */ /* 0x040fe200078e00ff */
[----:B------:R-:W-:Y:S01]  /*7d10*/  LOP3.LUT R29, R43, 0xffff0000, RZ, 0xc0, !PT ;  /* 0xffff00002b1d7812 */ /* 0x000fe200078ec0ff */
[-C--:B------:R-:W-:Y:S01]  /*7d20*/  FMUL.FTZ R25, R25, R28.reuse ;  /* 0x0000001c19197220 */ /* 0x080fe20000410000 */
[----:B------:R-:W-:Y:S01]  /*7d30*/  LOP3.LUT R6, R6, 0xffff0000, RZ, 0xc0, !PT ;  /* 0xffff000006067812 */ /* 0x000fe200078ec0ff */
[C---:B------:R-:W-:Y:S01]  /*7d40*/  FFMA.FTZ R28, R15.reuse, R28, -R8 ;  /* 0x0000001c0f1c7223 */ /* 0x040fe20000010808 */
[----:B------:R-:W-:Y:S01]  /*7d50*/  LOP3.LUT R21, R40, 0xffff0000, RZ, 0xc0, !PT ;  /* 0xffff000028157812 */ /* 0x000fe200078ec0ff */
[----:B------:R-:W-:Y:S01]  /*7d60*/  FFMA.FTZ R32, R15, R32, R25 ;  /* 0x000000200f207223 */ /* 0x000fe20000010019 */
[----:B------:R-:W-:-:S02]  /*7d70*/  IMAD.U32 R24, R9, 0x10000, RZ ;  /* 0x0001000009187824 */ /* 0x000fc400078e00ff */
[----:B------:R-:W-:Y:S01]  /*7d80*/  FMUL.FTZ R15, R10, R29 ;  /* 0x0000001d0a0f7220 */ /* 0x000fe20000410000 */
[----:B------:R-:W-:Y:S02]  /*7d90*/  IMAD.U32 R25, R42, 0x10000, RZ ;  /* 0x000100002a197824 */ /* 0x000fe400078e00ff */
[----:B------:R-:W-:Y:S01]  /*7da0*/  FFMA.FTZ R27, R4, R27, R13 ;  /* 0x0000001b041b7223 */ /* 0x000fe2000001000d */
[----:B------:R-:W-:Y:S02]  /*7db0*/  IMAD.U32 R14, R5, 0x10000, RZ ;  /* 0x00010000050e7824 */ /* 0x000fe400078e00ff */
[-C--:B------:R-:W-:Y:S01]  /*7dc0*/  FMUL.FTZ R37, R10, R21.reuse ;  /* 0x000000150a257220 */ /* 0x080fe20000410000 */
[----:B------:R-:W-:Y:S02]  /*7dd0*/  IMAD.U32 R13, R0, 0x10000, RZ ;  /* 0x00010000000d7824 */ /* 0x000fe400078e00ff */
[----:B------:R-:W-:Y:S01]  /*7de0*/  FFMA.FTZ R35, R6, R21, -R15 ;  /* 0x0000001506237223 */ /* 0x000fe2000001080f */
[----:B------:R-:W-:Y:S01]  /*7df0*/  FMUL.FTZ R33, R24, R25 ;  /* 0x0000001918217220 */ /* 0x000fe20000410000 */
[----:B------:R-:W-:-:S02]  /*7e00*/  IMAD.U32 R26, R11, 0x10000, RZ ;  /* 0x000100000b1a7824 */ /* 0x000fc400078e00ff */
[----:B------:R-:W-:Y:S01]  /*7e10*/  FMUL.FTZ R24, R24, R13 ;  /* 0x0000000d18187220 */ /* 0x000fe20000410000 */
[----:B------:R-:W-:Y:S02]  /*7e20*/  IMAD.U32 R21, R44, 0x10000, RZ ;  /* 0x000100002c157824 */ /* 0x000fe400078e00ff */
[----:B------:R-:W-:Y:S01]  /*7e30*/  FFMA.FTZ R37, R6, R29, R37 ;  /* 0x0000001d06257223 */ /* 0x000fe20000010025 */
[----:B------:R-:W-:Y:S02]  /*7e40*/  IMAD.U32 R15, R3, 0x10000, RZ ;  /* 0x00010000030f7824 */ /* 0x000fe400078e00ff */
[----:B------:R-:W-:Y:S01]  /*7e50*/  FFMA.FTZ R33, R14, R13, -R33 ;  /* 0x0000000d0e217223 */ /* 0x000fe20000010821 */
[----:B------:R-:W-:Y:S01]  /*7e60*/  IMAD.U32 R20, R7, 0x10000, RZ ;  /* 0x0001000007147824 */ /* 0x000fe200078e00ff */
[----:B------:R-:W-:Y:S01]  /*7e70*/  LOP3.LUT R9, R9, 0xffff0000, RZ, 0xc0, !PT ;  /* 0xffff000009097812 */ /* 0x000fe200078ec0ff */
[C---:B------:R-:W-:Y:S01]  /*7e80*/  FMUL.FTZ R29, R26.reuse, R21 ;  /* 0x000000151a1d7220 */ /* 0x040fe20000410000 */
[----:B------:R-:W-:Y:S01]  /*7e90*/  LOP3.LUT R11, R11, 0xffff0000, RZ, 0xc0, !PT ;  /* 0xffff00000b0b7812 */ /* 0x000fe200078ec0ff */
[----:B------:R-:W-:Y:S01]  /*7ea0*/  FMUL.FTZ R13, R26, R15 ;  /* 0x0000000f1a0d7220 */ /* 0x000fe20000410000 */
[----:B------:R-:W-:Y:S01]  /*7eb0*/  LOP3.LUT R8, R42, 0xffff0000, RZ, 0xc0, !PT ;  /* 0xffff00002a087812 */ /* 0x000fe200078ec0ff */
[----:B------:R-:W-:Y:S01]  /*7ec0*/  FFMA.FTZ R24, R14, R25, R24 ;  /* 0x000000190e187223 */ /* 0x000fe20000010018 */
[----:B------:R-:W-:Y:S01]  /*7ed0*/  LOP3.LUT R10, R44, 0xffff0000, RZ, 0xc0, !PT ;  /* 0xffff00002c0a7812 */ /* 0x000fe200078ec0ff */
[----:B------:R-:W-:Y:S01]  /*7ee0*/  FFMA.FTZ R29, R20, R15, -R29 ;  /* 0x0000000f141d7223 */ /* 0x000fe2000001081d */
        /* <DEDUP_REMOVED lines=8> */
[----:B------:R-:W-:Y:S01]  /*7f70*/  FMUL.FTZ R11, R11, R6 ;  /* 0x000000060b0b7220 */ /* 0x000fe20000410000 */
[----:B------:R-:W-:Y:S01]  /*7f80*/  FFMA.FTZ R14, R5, R4, -R14 ;  /* 0x00000004050e7223 */ /* 0x000fe2000001080e */
[----:B------:R-:W-:Y:S01]  /*7f90*/  F2FP.BF16.F32.PACK_AB R4, R30, R31 ;  /* 0x0000001f1e04723e */ /* 0x000fe200000010ff */
        /* <DEDUP_REMOVED lines=8> */
[----:B------:R1:W-:Y:S01]  /*8020*/  STS.128 [R36+0x20400], R4 ;  /* 0x0204000424007388 */ /* 0x0003e20000000c00 */
[----:B------:R-:W-:Y:S02]  /*8030*/  F2FP.BF16.F32.PACK_AB R9, R9, R24 ;  /* 0x000000180909723e */ /* 0x000fe400000010ff */
[----:B------:R-:W-:-:S05]  /*8040*/  F2FP.BF16.F32.PACK_AB R11, R26, R13 ;  /* 0x0000000d1a0b723e */ /* 0x000fca00000010ff */
[----:B------:R1:W-:Y:S02]  /*8050*/  STS.128 [R38+0x20400], R8 ;  /* 0x0204000826007388 */ /* 0x0003e40000000c00 */
.L_x_4591:
[----:B------:R-:W-:Y:S05]  /*8060*/  BSYNC B1 ;  /* 0x0000000000017941 */ /* 0x000fea0003800000 */
.L_x_4590:
[----:B------:R-:W-:Y:S05]  /*8070*/  @P0 BRA `(.L_x_4582) ;  /* 0x0000000400480947 */ /* 0x000fea0003800000 */
[----:B------:R-:W-:Y:S01]  /*8080*/  IMAD.IADD R45, R16, 0x1, R45 ;  /* 0x00000001102d7824 */ /* 0x000fe200078e022d */
[----:B-1----:R-:W-:Y:S01]  /*8090*/  SHF.R.U32.HI R5, RZ, 0x3, R230 ;  /* 0x00000003ff057819 */ /* 0x002fe200000116e6 */
[C---:B------:R-:W-:Y:S01]  /*80a0*/  IMAD.U32 R30, R41.reuse, 0x10000, RZ ;  /* 0x00010000291e7824 */ /* 0x040fe200078e00ff */
[----:B------:R-:W-:Y:S01]  /*80b0*/  LOP3.LUT R32, R41, 0xffff0000, RZ, 0xc0, !PT ;  /* 0xffff000029207812 */ /* 0x000fe200078ec0ff */
[----:B------:R-:W-:Y:S01]  /*80c0*/  IMAD.U32 R28, R39, 0x10000, RZ ;  /* 0x00010000271c7824 */ /* 0x000fe200078e00ff */
[----:B------:R-:W-:Y:S01]  /*80d0*/  LOP3.LUT R4, R230, 0x38, R45, 0xf8, !PT ;  /* 0x00000038e6047812 */ /* 0x000fe200078ef82d */
[----:B------:R-:W-:Y:S01]  /*80e0*/  IMAD.U32 R37, R0, 0x10000, RZ ;  /* 0x0001000000257824 */ /* 0x000fe200078e00ff */
[----:B------:R-:W-:Y:S02]  /*80f0*/  LOP3.LUT R41, R44, 0xffff0000, RZ, 0xc0, !PT ;  /* 0xffff00002c297812 */ /* 0x000fe400078ec0ff */
[----:B------:R-:W-:-:S05]  /*8100*/  LOP3.LUT R4, R4, R5, RZ, 0x3c, !PT ;  /* 0x0000000504047212 */ /* 0x000fca00078e3cff */
[----:B------:R-:W-:Y:S02]  /*8110*/  IMAD.IADD R9, R231, 0x1, R4 ;  /* 0x00000001e7097824 */ /* 0x000fe400078e0204 */
[----:B------:R-:W1:Y:S02]  /*8120*/  LDS.128 R4, [R228+0x20400] ;  /* 0x02040000e4047984 */ /* 0x000e640000000c00 */
[----:B0-----:R-:W-:-:S05]  /*8130*/  IMAD R13, R9, 0x2, R2 ;  /* 0x00000002090d7824 */ /* 0x001fca00078e0202 */
        /* <DEDUP_REMOVED lines=15> */
[----:B------:R-:W-:Y:S01]  /*8230*/  LOP3.LUT R24, R39, 0xffff0000, RZ, 0xc0, !PT ;  /* 0xffff000027187812 */ /* 0x000fe200078ec0ff */
[----:B------:R-:W-:Y:S01]  /*8240*/  FMUL.FTZ R33, R32, R8 ;  /* 0x0000000820217220 */ /* 0x000fe20000410000 */
[----:B------:R-:W-:-:S02]  /*8250*/  IMAD.U32 R39, R42, 0x10000, RZ ;  /* 0x000100002a277824 */ /* 0x000fc400078e00ff */
[-C--:B------:R-:W-:Y:S01]  /*8260*/  FFMA.FTZ R29, R28, R14.reuse, -R29 ;  /* 0x0000000e1c1d7223 */ /* 0x080fe2000001081d */
[----:B------:R-:W-:Y:S01]  /*8270*/  FFMA.FTZ R31, R30, R14, R31 ;  /* 0x0000000e1e1f7223 */ /* 0x000fe2000001001f */
[C---:B------:R-:W-:Y:S01]  /*8280*/  FMUL.FTZ R35, R24.reuse, R8 ;  /* 0x0000000818237220 */ /* 0x040fe20000410000 */
[-C--:B------:R-:W-:Y:S01]  /*8290*/  FFMA.FTZ R8, R24, R4.reuse, -R33 ;  /* 0x0000000418087223 */ /* 0x080fe20000010821 */
[-C--:B------:R-:W-:Y:S01]  /*82a0*/  FMUL.FTZ R24, R39, R25.reuse ;  /* 0x0000001927187220 */ /* 0x080fe20000410000 */
[----:B------:R-:W-:Y:S01]  /*82b0*/  FMUL.FTZ R28, R37, R25 ;  /* 0x00000019251c7220 */ /* 0x000fe20000410000 */
[----:B------:R-:W-:Y:S02]  /*82c0*/  IMAD.U32 R26, R10, 0x10000, RZ ;  /* 0x000100000a1a7824 */ /* 0x000fe400078e00ff */
[----:B------:R-:W-:Y:S01]  /*82d0*/  FFMA.FTZ R14, R32, R4, R35 ;  /* 0x00000004200e7223 */ /* 0x000fe20000010023 */
[----:B------:R-:W-:Y:S01]  /*82e0*/  IMAD.U32 R30, R43, 0x10000, RZ ;  /* 0x000100002b1e7824 */ /* 0x000fe200078e00ff */
[----:B------:R-:W-:Y:S01]  /*82f0*/  LOP3.LUT R10, R10, 0xffff0000, RZ, 0xc0, !PT ;  /* 0xffff00000a0a7812 */ /* 0x000fe200078ec0ff */
[----:B------:R-:W-:-:S02]  /*8300*/  IMAD.U32 R4, R40, 0x10000, RZ ;  /* 0x0001000028047824 */ /* 0x000fc400078e00ff */
[-C--:B------:R-:W-:Y:S01]  /*8310*/  FFMA.FTZ R24, R37, R15.reuse, -R24 ;  /* 0x0000000f25187223 */ /* 0x080fe20000010818 */
[----:B------:R-:W-:Y:S01]  /*8320*/  FFMA.FTZ R28, R39, R15, R28 ;  /* 0x0000000f271c7223 */ /* 0x000fe2000001001c */
[----:B------:R-:W-:Y:S01]  /*8330*/  LOP3.LUT R40, R40, 0xffff0000, RZ, 0xc0, !PT ;  /* 0xffff000028287812 */ /* 0x000fe200078ec0ff */
[-C--:B------:R-:W-:Y:S01]  /*8340*/  FMUL.FTZ R15, R30, R26.reuse ;  /* 0x0000001a1e0f7220 */ /* 0x080fe20000410000 */
[----:B------:R-:W-:Y:S01]  /*8350*/  LOP3.LUT R32, R43, 0xffff0000, RZ, 0xc0, !PT ;  /* 0xffff00002b207812 */ /* 0x000fe200078ec0ff */
[----:B------:R-:W-:Y:S02]  /*8360*/  IMAD.U32 R27, R11, 0x10000, RZ ;  /* 0x000100000b1b7824 */ /* 0x000fe400078e00ff */
[----:B------:R-:W-:Y:S01]  /*8370*/  FMUL.FTZ R25, R4, R26 ;  /* 0x0000001a04197220 */ /* 0x000fe20000410000 */
[----:B------:R-:W-:Y:S02]  /*8380*/  IMAD.U32 R39, R44, 0x10000, RZ ;  /* 0x000100002c277824 */ /* 0x000fe400078e00ff */
[----:B------:R-:W-:Y:S01]  /*8390*/  FFMA.FTZ R15, R4, R20, -R15 ;  /* 0x00000014040f7223 */ /* 0x000fe2000001080f */
[-C--:B------:R-:W-:Y:S01]  /*83a0*/  FMUL.FTZ R33, R32, R10.reuse ;  /* 0x0000000a20217220 */ /* 0x080fe20000410000 */
[----:B------:R-:W-:Y:S01]  /*83b0*/  FMUL.FTZ R35, R40, R10 ;  /* 0x0000000a28237220 */ /* 0x000fe20000410000 */
[----:B------:R-:W-:-:S02]  /*83c0*/  IMAD.U32 R37, R3, 0x10000, RZ ;  /* 0x0001000003257824 */ /* 0x000fc400078e00ff */
[-C--:B------:R-:W-:Y:S01]  /*83d0*/  FMUL.FTZ R4, R39, R27.reuse ;  /* 0x0000001b27047220 */ /* 0x080fe20000410000 */
[----:B------:R-:W-:Y:S01]  /*83e0*/  FFMA.FTZ R10, R30, R20, R25 ;  /* 0x000000141e0a7223 */ /* 0x000fe20000010019 */
[-C--:B------:R-:W-:Y:S01]  /*83f0*/  FFMA.FTZ R20, R40, R6.reuse, -R33 ;  /* 0x0000000628147223 */ /* 0x080fe20000010821 */
[----:B------:R-:W-:Y:S01]  /*8400*/  FFMA.FTZ R35, R32, R6, R35 ;  /* 0x0000000620237223 */ /* 0x000fe20000010023 */
[C---:B------:R-:W-:Y:S01]  /*8410*/  FMUL.FTZ R6, R37.reuse, R27 ;  /* 0x0000001b25067220 */ /* 0x040fe20000410000 */
[-C--:B------:R-:W-:Y:S01]  /*8420*/  FFMA.FTZ R25, R37, R21.reuse, -R4 ;  /* 0x0000001525197223 */ /* 0x080fe20000010804 */
[----:B------:R-:W-:Y:S02]  /*8430*/  LOP3.LUT R37, R42, 0xffff0000, RZ, 0xc0, !PT ;  /* 0xffff00002a257812 */ /* 0x000fe400078ec0ff */
[----:B------:R-:W-:Y:S01]  /*8440*/  LOP3.LUT R11, R11, 0xffff0000, RZ, 0xc0, !PT ;  /* 0xffff00000b0b7812 */ /* 0x000fe200078ec0ff */
[----:B------:R-:W-:Y:S01]  /*8450*/  FFMA.FTZ R21, R39, R21, R6 ;  /* 0x0000001527157223 */ /* 0x000fe20000010006 */
[----:B------:R-:W-:Y:S01]  /*8460*/  LOP3.LUT R27, R0, 0xffff0000, RZ, 0xc0, !PT ;  /* 0xffff0000001b7812 */ /* 0x000fe200078ec0ff */
[----:B------:R-:W-:Y:S01]  /*8470*/  FMUL.FTZ R0, R37, R9 ;  /* 0x0000000925007220 */ /* 0x000fe20000410000 */
[----:B------:R-:W-:Y:S01]  /*8480*/  LOP3.LUT R33, R3, 0xffff0000, RZ, 0xc0, !PT ;  /* 0xffff000003217812 */ /* 0x000fe200078ec0ff */
[----:B------:R-:W-:Y:S01]  /*8490*/  FMUL.FTZ R6, R41, R11 ;  /* 0x0000000b29067220 */ /* 0x000fe20000410000 */
[----:B------:R-:W-:Y:S01]  /*84a0*/  F2FP.BF16.F32.PACK_AB R10, R35, R10 ;  /* 0x0000000a230a723e */ /* 0x000fe200000010ff */
[C---:B------:R-:W-:Y:S01]  /*84b0*/  FMUL.FTZ R4, R27.reuse, R9 ;  /* 0x000000091b047220 */ /* 0x040fe20000410000 */
[----:B------:R-:W-:Y:S01]  /*84c0*/  FFMA.FTZ R3, R27, R5, -R0 ;  /* 0x000000051b037223 */ /* 0x000fe20000010800 */
[C---:B------:R-:W-:Y:S01]  /*84d0*/  FMUL.FTZ R26, R33.reuse, R11 ;  /* 0x0000000b211a7220 */ /* 0x040fe20000410000 */
        /* <DEDUP_REMOVED lines=9> */
[----:B------:R4:W-:Y:S01]  /*8570*/  STS.128 [R228+0x20400], R4 ;  /* 0x02040004e4007388 */ /* 0x0009e20000000c00 */
[----:B------:R-:W-:-:S05]  /*8580*/  F2FP.BF16.F32.PACK_AB R11, R26, R21 ;  /* 0x000000151a0b723e */ /* 0x000fca00000010ff */
[----:B------:R4:W-:Y:S02]  /*8590*/  STS.128 [R13+0x20400], R8 ;  /* 0x020400080d007388 */ /* 0x0009e40000000c00 */
.L_x_4582:
[----:B------:R-:W-:Y:S05]  /*85a0*/  BSYNC B0 ;  /* 0x0000000000007941 */ /* 0x000fea0003800000 */
.L_x_4571:
        /* <DEDUP_REMOVED lines=8> */
.L_x_4568:
[----:B------:R-:W-:-:S13]  /*8630*/  ISETP.NE.AND P0, PT, R187, 0x3, PT ;  /* 0x00000003bb00780c */ /* 0x000fda0003f05270 */
[----:B------:R-:W-:Y:S05]  /*8640*/  @!P0 BRA `(.L_x_4592) ;  /* 0x0000000000048947 */ /* 0x000fea0003800000 */
[----:B------:R-:W-:Y:S01]  /*8650*/  BPT.TRAP 0x1 ;  /* 0x000000040000795c */ /* 0x000fe20000300000 */
.L_x_4592:
[----:B------:R-:W-:Y:S01]  /*8660*/  IMAD R20, R18, 0x8, R2 ;  /* 0x0000000812147824 */ /* 0x000fe200078e0202 */
[----:B0---4-:R-:W-:-:S04]  /*8670*/  SHF.L.U32 R13, R23, 0x1f, RZ ;  /* 0x0000001f170d7819 */ /* 0x011fc800000006ff */
[----:B------:R0:W4:Y:S01]  /*8680*/  SYNCS.PHASECHK.TRANS64.TRYWAIT P1, [R20+URZ+0x38830], R13 ;  /* 0x0388300d140075a7 */ /* 0x000122000802017f */
[----:B------:R-:W-:Y:S05]  /*8690*/  @!P0 BRA `(.L_x_4593) ;  /* 0x0000000000048947 */ /* 0x000fea0003800000 */
[----:B------:R-:W-:Y:S01]  /*86a0*/  BPT.TRAP 0x1 ;  /* 0x000000040000795c */ /* 0x000fe20000300000 */
.L_x_4593:
[C---:B--23--:R-:W-:Y:S02]  /*86b0*/  VIADD R0, R2.reuse, 0x22400 ;  /* 0x0002240002007836 */ /* 0x04cfe40000000000 */
[----:B-1----:R-:W-:-:S03]  /*86c0*/  VIADD R3, R2, 0x20400 ;  /* 0x0002040002037836 */ /* 0x002fc60000000000 */
[----:B------:R-:W-:Y:S02]  /*86d0*/  SHF.R.U32.HI R0, RZ, 0x4, R0 ;  /* 0x00000004ff007819 */ /* 0x000fe40000011600 */
[----:B------:R-:W-:Y:S02]  /*86e0*/  SHF.R.U32.HI R3, RZ, 0x4, R3 ;  /* 0x00000004ff037819 */ /* 0x000fe40000011603 */
[----:B------:R-:W-:Y:S02]  /*86f0*/  LOP3.LUT R0, R0, 0x3fff, RZ, 0xc0, !PT ;  /* 0x00003fff00007812 */ /* 0x000fe400078ec0ff */
[----:B------:R-:W-:Y:S02]  /*8700*/  LOP3.LUT R8, R3, 0x3fff, RZ, 0xc0, !PT ;  /* 0x00003fff03087812 */ /* 0x000fe400078ec0ff */
[----:B------:R-:W-:Y:S01]  /*8710*/  LOP3.LUT R3, R0, 0x10000, RZ, 0xfc, !PT ;  /* 0x0001000000037812 */ /* 0x000fe200078efcff */
[----:B----4-:R-:W-:Y:S06]  /*8720*/  @P1 BRA `(.L_x_4594) ;  /* 0x0000000000081947 */ /* 0x010fec0003800000 */
[----:B------:R-:W1:Y:S02]  /*8730*/  SYNCS.PHASECHK.TRANS64.TRYWAIT P1, [R20+URZ+0x38830], R13 ;  /* 0x0388300d140075a7 */ /* 0x000e64000802017f */
[----:B-1----:R-:W-:Y:S05]  /*8740*/  @!P1 BRA `(.L_x_4595) ;  /* 0x0000014000989947 */ /* 0x002fea0003800000 */
.L_x_4594:
[----:B------:R-:W-:Y:S01]  /*8750*/  IMAD R10, R18, 0x200, R3 ;  /* 0x00000200120a7824 */ /* 0x000fe200078e0203 */
        /* <DEDUP_REMOVED lines=12> */
[----:B------:R-:W-:Y:S01]  /*8820*/  BSSY B0, `(.L_x_4596) ;  /* 0x0000024000007945 */ /* 0x000fe20003800000 */
        /* <DEDUP_REMOVED lines=14> */
[----:B------:R-:W-:Y:S02]  /*8910*/  WARPGROUP.DEPBAR.LE gsb0, 0x0 ;  /* 0x00008000000079c5 */ /* 0x000fe40000010000 */
[----:B------:R-:W-:-:S07]  /*8920*/  WARPGROUP.ARRIVE ;  /* 0x00000000000079c5 */ /* 0x000fce0000000000 */
        /* <DEDUP_REMOVED lines=10> */
[----:B------:R-:W-:Y:S02]  /*89d0*/  R2UR UR6, R10 ;  /* 0x000000000a0672ca */ /* 0x000fe400000e0000 */
[----:B------:R-:W-:Y:S02]  /*89e0*/  R2UR UR7, R11 ;  /* 0x000000000b0772ca */ /* 0x000fe400000e0000 */
[----:B------:R-:W-:Y:S01]  /*89f0*/  SHF.L.U32 R11, R12, 0x1f, RZ ;  /* 0x0000001f0c0b7819 */ /* 0x000fe200000006ff */
[----:B------:R-:W-:-:S02]  /*8a00*/  WARPGROUP.DEPBAR.LE gsb0, 0x0 ;  /* 0x00008000000079c5 */ /* 0x000fc40000010000 */
[----:B------:R-:W-:-:S08]  /*8a10*/  WARPGROUP.ARRIVE ;  /* 0x00000000000079c5 */ /* 0x000fd00000000000 */
[----:B------:R-:W-:Y:S03]  /*8a20*/  HGMMA.64x64x16.F32.BF16 R24, gdesc[UR4], R24, gsb0 ;  /* 0x00e00000041879f0 */ /* 0x000fe60008001818 */
[----:B------:R-:W-:Y:S02]  /*8a30*/  WARPGROUP.DEPBAR.LE gsb0, 0x0 ;  /* 0x00008000000079c5 */ /* 0x000fe40000010000 */
[----:B------:R-:W2:Y:S02]  /*8a40*/  SYNCS.PHASECHK.TRANS64.TRYWAIT P1, [R2+URZ+0x38810], R11 ;  /* 0x0388100b020075a7 */ /* 0x000ea4000802017f */
[----:B--2---:R-:W-:Y:S05]  /*8a50*/  @!P1 BRA `(.L_x_4597) ;  /* 0x0000013c00e89947 */ /* 0x004fea0003800000 */
.L_x_4837:
[----:B------:R-:W-:Y:S05]  /*8a60*/  BSYNC B0 ;  /* 0x0000000000007941 */ /* 0x000fea0003800000 */
.L_x_4596:
[----:B------:R-:W-:Y:S05]  /*8a70*/  @!P0 BRA `(.L_x_4598) ;  /* 0x0000000000048947 */ /* 0x000fea0003800000 */
[----:B------:R-:W-:Y:S01]  /*8a80*/  BPT.TRAP 0x1 ;  /* 0x000000040000795c */ /* 0x000fe20000300000 */
.L_x_4598:
[----:B------:R3:W4:Y:S01]  /*8a90*/  SYNCS.PHASECHK.TRANS64.TRYWAIT P1, [R20+URZ+0x38850], R13 ;  /* 0x0388500d140075a7 */ /* 0x000722000802017f */
[----:B------:R-:W-:Y:S05]  /*8aa0*/  @!P0 BRA `(.L_x_4599) ;  /* 0x0000000000048947 */ /* 0x000fea0003800000 */
[----:B------:R-:W-:Y:S01]  /*8ab0*/  BPT.TRAP 0x1 ;  /* 0x000000040000795c */ /* 0x000fe20000300000 */
.L_x_4599:
[C---:B------:R-:W-:Y:S01]  /*8ac0*/  VIADD R0, R2.reuse, 0x400 ;  /* 0x0000040002007836 */ /* 0x040fe20000000000 */
[----:B------:R-:W-:Y:S01]  /*8ad0*/  BSSY B0, `(.L_x_4600) ;  /* 0x000000a000007945 */ /* 0x000fe20003800000 */
[----:B------:R-:W-:-:S03]  /*8ae0*/  VIADD R10, R2, 0x26400 ;  /* 0x00026400020a7836 */ /* 0x000fc60000000000 */
[----:B------:R-:W-:Y:S02]  /*8af0*/  SHF.R.U32.HI R0, RZ, 0x4, R0 ;  /* 0x00000004ff007819 */ /* 0x000fe40000011600 */
[----:B------:R-:W-:Y:S02]  /*8b00*/  SHF.R.U32.HI R10, RZ, 0x4, R10 ;  /* 0x00000004ff0a7819 */ /* 0x000fe4000001160a */
[----:B------:R-:W-:Y:S02]  /*8b10*/  LOP3.LUT R0, R0, 0x3fff, RZ, 0xc0, !PT ;  /* 0x00003fff00007812 */ /* 0x000fe400078ec0ff */
[----:B--2---:R-:W-:Y:S02]  /*8b20*/  LOP3.LUT R11, R10, 0x3fff, RZ, 0xc0, !PT ;  /* 0x00003fff0a0b7812 */ /* 0x004fe400078ec0ff */
[----:B------:R-:W-:Y:S01]  /*8b30*/  LOP3.LUT R10, R0, 0x10000, RZ, 0xfc, !PT ;  /* 0x00010000000a7812 */ /* 0x000fe200078efcff */
[----:B----4-:R-:W-:Y:S06]  /*8b40*/  @P1 BRA `(.L_x_4601) ;  /* 0x0000000000081947 */ /* 0x010fec0003800000 */
[----:B------:R-:W2:Y:S02]  /*8b50*/  SYNCS.PHASECHK.TRANS64.TRYWAIT P1, [R20+URZ+0x38850], R13 ;  /* 0x0388500d140075a7 */ /* 0x000ea4000802017f */
[----:B--2---:R-:W-:Y:S05]  /*8b60*/  @!P1 BRA `(.L_x_4602) ;  /* 0x0000013c00b89947 */ /* 0x004fea0003800000 */
.L_x_4601:
[----:B------:R-:W-:Y:S05]  /*8b70*/  BSYNC B0 ;  /* 0x0000000000007941 */ /* 0x000fea0003800000 */
.L_x_4600:
[----:B------:R-:W-:Y:S01]  /*8b80*/  LOP3.LUT R0, R11, 0x10000, RZ, 0xfc, !PT ;  /* 0x000100000b007812 */ /* 0x000fe200078efcff */
[----:B------:R-:W-:Y:S01]  /*8b90*/  IMAD R12, R18, 0x1000, R10 ;  /* 0x00001000120c7824 */ /* 0x000fe200078e020a */
[----:B------:R-:W-:Y:S05]  /*8ba0*/  WARPSYNC.ALL ;  /* 0x0000000000007948 */ /* 0x000fea0003800000 */
[----:B------:R-:W-:Y:S01]  /*8bb0*/  IMAD.MOV.U32 R14, RZ, RZ, R0 ;  /* 0x000000ffff0e7224 */ /* 0x000fe200078e0000 */
[----:B------:R-:W-:Y:S01]  /*8bc0*/  R2UR UR6, R12 ;  /* 0x000000000c0672ca */ /* 0x000fe200000e0000 */
[----:B------:R-:W-:Y:S01]  /*8bd0*/  IMAD.MOV.U32 R15, RZ, RZ, 0x40000040 ;  /* 0x40000040ff0f7424 */ /* 0x000fe200078e00ff */
[----:B------:R-:W-:Y:S01]  /*8be0*/  WARPGROUP.ARRIVE ;  /* 0x00000000000079c5 */ /* 0x000fe20000000000 */
[----:B0123--:R-:W-:Y:S01]  /*8bf0*/  IMAD.MOV.U32 R13, RZ, RZ, 0x40000040 ;  /* 0x40000040ff0d7424 */ /* 0x00ffe200078e00ff */
        /* <DEDUP_REMOVED lines=9> */
[----:B------:R-:W-:Y:S01]  /*8c90*/  VIADD R62, R12, 0x800 ;  /* 0x000008000c3e7836 */ /* 0x000fe20000000000 */
[----:B------:R-:W1:Y:S01]  /*8ca0*/  S2R R65, SR_TID.X ;  /* 0x0000000000417919 */ /* 0x000e620000002100 */
[----:B------:R-:W-:-:S02]  /*8cb0*/  VIADD R60, R0, 0x800 ;  /* 0x00000800003c7836 */ /* 0x000fc40000000000 */
[----:B------:R-:W-:Y:S02]  /*8cc0*/  IMAD.MOV.U32 R57, RZ, RZ, 0xa00 ;  /* 0x00000a00ff397424 */ /* 0x000fe400078e00ff */
[----:B------:R-:W-:Y:S02]  /*8cd0*/  IMAD.MOV.U32 R61, RZ, RZ, 0x40000040 ;  /* 0x40000040ff3d7424 */ /* 0x000fe400078e00ff */
[----:B------:R-:W-:Y:S01]  /*8ce0*/  HGMMA.64x64x16.F32.BF16 R24, gdesc[UR4], R24, gsb0 ;  /* 0x00e00000041879f0 */ /* 0x000fe20008001818 */
[----:B------:R-:W-:Y:S01]  /*8cf0*/  R2UR UR4, R58 ;  /* 0x000000003a0472ca */ /* 0x000fe200000e0000 */
[----:B------:R-:W-:Y:S01]  /*8d00*/  VIADD R58, R0, 0x4 ;  /* 0x00000004003a7836 */ /* 0x000fe20000000000 */
[----:B------:R-:W-:Y:S01]  /*8d10*/  R2UR UR5, R59 ;  /* 0x000000003b0572ca */ /* 0x000fe200000e0000 */
[----:B------:R-:W-:Y:S01]  /*8d20*/  IMAD.MOV.U32 R59, RZ, RZ, 0x40000040 ;  /* 0x40000040ff3b7424 */ /* 0x000fe200078e00ff */
[----:B------:R-:W-:Y:S01]  /*8d30*/  R2UR UR6, R14 ;  /* 0x000000000e0672ca */ /* 0x000fe200000e0000 */
[----:B------:R-:W-:Y:S01]  /*8d40*/  VIADD R14, R12, 0x4 ;  /* 0x000000040c0e7836 */ /* 0x000fe20000000000 */
[----:B------:R-:W-:Y:S01]  /*8d50*/  R2UR UR7, R15 ;  /* 0x000000000f0772ca */ /* 0x000fe200000e0000 */
[----:B------:R-:W-:-:S02]  /*8d60*/  IMAD.MOV.U32 R15, RZ, RZ, 0x40000040 ;  /* 0x40000040ff0f7424 */ /* 0x000fc400078e00ff */
[----:B------:R-:W-:Y:S01]  /*8d70*/  IMAD.MOV.U32 R63, RZ, RZ, 0x40000040 ;  /* 0x40000040ff3f7424 */ /* 0x000fe200078e00ff */
[----:B0-----:R-:W-:Y:S02]  /*8d80*/  SHF.R.U32.HI R21, RZ, 0x7, R21 ;  /* 0x00000007ff157819 */ /* 0x001fe40000011615 */
[----:B-1----:R-:W-:-:S03]  /*8d90*/  LOP3.LUT R65, R65, 0x7f, RZ, 0xc0, !PT ;  /* 0x0000007f41417812 */ /* 0x002fc600078ec0ff */
[----:B------:R0:W1:Y:S02]  /*8da0*/  SHFL.IDX PT, R11, R21, RZ, 0x1f ;  /* 0x00001fff150b7589 */ /* 0x00006400000e0000 */
[----:B0-----:R-:W-:Y:S01]  /*8db0*/  IMAD.MOV.U32 R21, RZ, RZ, 0x4 ;  /* 0x00000004ff157424 */ /* 0x001fe200078e00ff */
[----:B-1----:R-:W-:-:S04]  /*8dc0*/  ISETP.GT.AND P1, PT, R11, 0x7f, PT ;  /* 0x0000007f0b00780c */ /* 0x002fc80003f24270 */
[----:B------:R-:W-:Y:S02]  /*8dd0*/  SEL R11, RZ, 0x2, !P1 ;  /* 0x00000002ff0b7807 */ /* 0x000fe40004800000 */
[C---:B------:R-:W-:Y:S02]  /*8de0*/  SEL R13, R21.reuse, 0x2, P1 ;  /* 0x00000002150d7807 */ /* 0x040fe40000800000 */
[----:B------:R-:W-:Y:S02]  /*8df0*/  SEL R21, R21, 0x6, !P1 ;  /* 0x0000000615157807 */ /* 0x000fe40004800000 */
[----:B------:R-:W-:-:S04]  /*8e00*/  SEL R57, R57, 0x980, P1 ;  /* 0x0000098039397807 */ /* 0x000fc80000800000 */
[----:B------:R-:W-:Y:S01]  /*8e10*/  LOP3.LUT R57, R57, 0xa00, RZ, 0xc0, !PT ;  /* 0x00000a0039397812 */ /* 0x000fe200078ec0ff */
[----:B------:R-:W-:Y:S02]  /*8e20*/  WARPGROUP.DEPBAR.LE gsb0, 0x0 ;  /* 0x00008000000079c5 */ /* 0x000fe40000010000 */
[----:B------:R-:W-:-:S06]  /*8e30*/  WARPGROUP.ARRIVE ;  /* 0x00000000000079c5 */ /* 0x000fcc0000000000 */
        /* <DEDUP_REMOVED lines=8> */
[----:B------:R-:W-:Y:S01]  /*8ec0*/  IMAD.MOV.U32 R15, RZ, RZ, 0x40000040 ;  /* 0x40000040ff0f7424 */ /* 0x000fe200078e00ff */
[----:B------:R-:W-:Y:S02]  /*8ed0*/  WARPGROUP.DEPBAR.LE gsb0, 0x0 ;  /* 0x00008000000079c5 */ /* 0x000fe40000010000 */
[----:B------:R-:W-:-:S09]  /*8ee0*/  WARPGROUP.ARRIVE ;  /* 0x00000000000079c5 */ /* 0x000fd20000000000 */
        /* <DEDUP_REMOVED lines=134> */
[----:B------:R-:W-:Y:S01]  /*9750*/  IMAD.IADD R58, R11, 0x1, R62 ;  /* 0x000000010b3a7824 */ /* 0x000fe200078e023e */
[----:B------:R-:W-:Y:S01]  /*9760*/  R2UR UR5, R59 ;  /* 0x000000003b0572ca */ /* 0x000fe200000e0000 */
[----:B------:R-:W-:Y:S01]  /*9770*/  IMAD.MOV.U32 R59, RZ, RZ, 0x40000040 ;  /* 0x40000040ff3b7424 */ /* 0x000fe200078e00ff */
[----:B------:R-:W-:Y:S01]  /*9780*/  R2UR UR6, R14 ;  /* 0x000000000e0672ca */ /* 0x000fe200000e0000 */
[----:B------:R-:W-:Y:S01]  /*9790*/  IMAD.IADD R14, R11, 0x1, R60 ;  /* 0x000000010b0e7824 */ /* 0x000fe200078e023c */
[----:B------:R-:W-:Y:S01]  /*97a0*/  R2UR UR7, R15 ;  /* 0x000000000f0772ca */ /* 0x000fe200000e0000 */
[----:B------:R-:W-:Y:S01]  /*97b0*/  IMAD.MOV.U32 R15, RZ, RZ, 0x40000040 ;  /* 0x40000040ff0f7424 */ /* 0x000fe200078e00ff */
[----:B------:R-:W-:Y:S02]  /*97c0*/  WARPGROUP.DEPBAR.LE gsb0, 0x0 ;  /* 0x00008000000079c5 */ /* 0x000fe40000010000 */
[----:B------:R-:W-:-:S09]  /*97d0*/  WARPGROUP.ARRIVE ;  /* 0x00000000000079c5 */ /* 0x000fd20000000000 */
[----:B------:R-:W-:Y:S01]  /*97e0*/  HGMMA.64x64x16.F32.BF16 R24, gdesc[UR4], R24, gsb0 ;  /* 0x00e00000041879f0 */ /* 0x000fe20008001818 */
[----:B------:R-:W-:Y:S01]  /*97f0*/  R2UR UR6, R58 ;  /* 0x000000003a0672ca */ /* 0x000fe200000e0000 */
[--C-:B------:R-:W-:Y:S01]  /*9800*/  IMAD.IADD R58, R62, 0x1, R13.reuse ;  /* 0x000000013e3a7824 */ /* 0x100fe200078e020d */
        /* <DEDUP_REMOVED lines=21> */
[----:B------:R-:W-:Y:S01]  /*9960*/  IMAD.MOV.U32 R14, RZ, RZ, 0x28 ;  /* 0x00000028ff0e7424 */ /* 0x000fe200078e00ff */
[----:B------:R-:W-:Y:S02]  /*9970*/  R2UR UR5, R15 ;  /* 0x000000000f0572ca */ /* 0x000fe400000e0000 */
[----:B------:R-:W-:Y:S02]  /*9980*/  R2UR UR6, R58 ;  /* 0x000000003a0672ca */ /* 0x000fe400000e0000 */
[----:B------:R-:W-:Y:S01]  /*9990*/  R2UR UR7, R59 ;  /* 0x000000003b0772ca */ /* 0x000fe200000e0000 */
[----:B------:R-:W-:Y:S01]  /*99a0*/  IMAD.MOV.U32 R59, RZ, RZ, 0x40000040 ;  /* 0x40000040ff3b7424 */ /* 0x000fe200078e00ff */
[----:B------:R-:W-:-:S04]  /*99b0*/  SEL R14, R14, 0x26, P1 ;  /* 0x000000260e0e7807 */ /* 0x000fc80000800000 */
[----:B------:R-:W-:-:S04]  /*99c0*/  LOP3.LUT R15, R14, 0x6, RZ, 0xc0, !PT ;  /* 0x000000060e0f7812 */ /* 0x000fc800078ec0ff */
[CC--:B------:R-:W-:Y:S02]  /*99d0*/  IADD3 R58, R15.reuse, R57.reuse, R0 ;  /* 0x000000390f3a7210 */ /* 0x0c0fe40007ffe000 */
[----:B------:R-:W-:Y:S01]  /*99e0*/  IADD3 R14, R15, R57, R12 ;  /* 0x000000390f0e7210 */ /* 0x000fe20007ffe00c */
[----:B------:R-:W-:Y:S02]  /*99f0*/  IMAD.MOV.U32 R15, RZ, RZ, 0x40000040 ;  /* 0x40000040ff0f7424 */ /* 0x000fe400078e00ff */
[----:B------:R-:W-:-:S05]  /*9a00*/  IMAD.MOV.U32 R57, RZ, RZ, 0xc00 ;  /* 0x00000c00ff397424 */ /* 0x000fca00078e00ff */
        /* <DEDUP_REMOVED lines=12> */
[C---:B------:R-:W-:Y:S02]  /*9ad0*/  IMAD.IADD R62, R11.reuse, 0x1, R58 ;  /* 0x000000010b3e7824 */ /* 0x040fe400078e023a */
[----:B------:R-:W-:-:S02]  /*9ae0*/  IMAD.IADD R60, R11, 0x1, R14 ;  /* 0x000000010b3c7824 */ /* 0x000fc400078e020e */
[----:B------:R-:W-:Y:S01]  /*9af0*/  IMAD.MOV.U32 R15, RZ, RZ, 0x40000040 ;  /* 0x40000040ff0f7424 */ /* 0x000fe200078e00ff */
[----:B------:R-:W-:Y:S02]  /*9b00*/  WARPGROUP.DEPBAR.LE gsb0, 0x0 ;  /* 0x00008000000079c5 */ /* 0x000fe40000010000 */
[----:B------:R-:W-:-:S06]  /*9b10*/  WARPGROUP.ARRIVE ;  /* 0x00000000000079c5 */ /* 0x000fcc0000000000 */
        /* <DEDUP_REMOVED lines=8> */
[----:B------:R-:W-:Y:S02]  /*9ba0*/  IMAD.MOV.U32 R63, RZ, RZ, 0x40000040 ;  /* 0x40000040ff3f7424 */ /* 0x000fe400078e00ff */
[----:B------:R-:W-:-:S02]  /*9bb0*/  IMAD.IADD R14, R21, 0x1, R14 ;  /* 0x00000001150e7824 */ /* 0x000fc400078e020e */
[----:B------:R-:W-:Y:S01]  /*9bc0*/  IMAD.IADD R58, R21, 0x1, R58 ;  /* 0x00000001153a7824 */ /* 0x000fe200078e023a */
[----:B------:R-:W-:Y:S02]  /*9bd0*/  WARPGROUP.DEPBAR.LE gsb0, 0x0 ;  /* 0x00008000000079c5 */ /* 0x000fe40000010000 */
[----:B------:R-:W-:-:S06]  /*9be0*/  WARPGROUP.ARRIVE ;  /* 0x00000000000079c5 */ /* 0x000fcc0000000000 */
[----:B------:R-:W-:Y:S01]  /*9bf0*/  HGMMA.64x64x16.F32.BF16 R24, gdesc[UR4], R24, gsb0 ;  /* 0x00e00000041879f0 */ /* 0x000fe20008001818 */
[----:B------:R-:W-:Y:S02]  /*9c00*/  R2UR UR4, R60 ;  /* 0x000000003c0472ca */ /* 0x000fe400000e0000 */
[----:B------:R-:W-:Y:S01]  /*9c10*/  R2UR UR5, R61 ;  /* 0x000000003d0572ca */ /* 0x000fe200000e0000 */
[----:B------:R-:W-:Y:S01]  /*9c20*/  IMAD.MOV.U32 R61, RZ, RZ, 0x40000040 ;  /* 0x40000040ff3d7424 */ /* 0x000fe200078e00ff */
[----:B------:R-:W-:Y:S02]  /*9c30*/  R2UR UR6, R62 ;  /* 0x000000003e0672ca */ /* 0x000fe400000e0000 */
        /* <DEDUP_REMOVED lines=48> */
[----:B------:R-:W-:Y:S01]  /*9f40*/  R2UR UR4, R60 ;  /* 0x000000003c0472ca */ /* 0x000fe200000e0000 */
[----:B------:R-:W-:Y:S01]  /*9f50*/  VIADD R60, R12, 0xe00 ;  /* 0x00000e000c3c7836 */ /* 0x000fe20000000000 */
[----:B------:R-:W-:Y:S02]  /*9f60*/  R2UR UR5, R61 ;  /* 0x000000003d0572ca */ /* 0x000fe400000e0000 */
        /* <DEDUP_REMOVED lines=17> */
[----:B------:R-:W-:Y:S01]  /*a080*/  IMAD.MOV.U32 R15, RZ, RZ, 0x40000040 ;  /* 0x40000040ff0f7424 */ /* 0x000fe200078e00ff */
        /* <DEDUP_REMOVED lines=8> */
[----:B------:R-:W-:Y:S01]  /*a110*/  IMAD.IADD R14, R11, 0x1, R58 ;  /* 0x000000010b0e7824 */ /* 0x000fe200078e023a */
[----:B------:R-:W-:Y:S01]  /*a120*/  R2UR UR7, R15 ;  /* 0x000000000f0772ca */ /* 0x000fe200000e0000 */
        /* <DEDUP_REMOVED lines=17> */
[----:B------:R-:W-:-:S04]  /*a240*/  LOP3.LUT R13, R13, 0x1e00, RZ, 0xc0, !PT ;  /* 0x00001e000d0d7812 */ /* 0x000fc800078ec0ff */
[----:B------:R-:W-:Y:S01]  /*a250*/  IADD3 R12, R11, R13, R12 ;  /* 0x0000000d0b0c7210 */ /* 0x000fe20007ffe00c */
[----:B------:R-:W-:Y:S02]  /*a260*/  WARPGROUP.DEPBAR.LE gsb0, 0x0 ;  /* 0x00008000000079c5 */ /* 0x000fe40000010000 */
[----:B------:R-:W-:-:S06]  /*a270*/  WARPGROUP.ARRIVE ;  /* 0x00000000000079c5 */ /* 0x000fcc0000000000 */
[----:B------:R-:W-:Y:S01]  /*a280*/  HGMMA.64x64x16.F32.BF16 R24, gdesc[UR4], R24, gsb0 ;  /* 0x00e00000041879f0 */ /* 0x000fe20008001818 */
[----:B------:R-:W-:Y:S02]  /*a290*/  R2UR UR4, R62 ;  /* 0x000000003e0472ca */ /* 0x000fe400000e0000 */
[----:B------:R-:W-:Y:S02]  /*a2a0*/  R2UR UR5, R63 ;  /* 0x000000003f0572ca */ /* 0x000fe400000e0000 */
[----:B------:R-:W-:Y:S01]  /*a2b0*/  R2UR UR6, R14 ;  /* 0x000000000e0672ca */ /* 0x000fe200000e0000 */
[----:B------:R-:W-:Y:S01]  /*a2c0*/  IMAD.IADD R14, R21, 0x1, R58 ;  /* 0x00000001150e7824 */ /* 0x000fe200078e023a */
[----:B------:R-:W-:Y:S01]  /*a2d0*/  R2UR UR7, R15 ;  /* 0x000000000f0772ca */ /* 0x000fe200000e0000 */
[----:B------:R-:W-:Y:S02]  /*a2e0*/  IMAD.IADD R58, R21, 0x1, R60 ;  /* 0x00000001153a7824 */ /* 0x000fe400078e023c */
[----:B------:R-:W-:Y:S01]  /*a2f0*/  IMAD.MOV.U32 R15, RZ, RZ, 0x40000040 ;  /* 0x40000040ff0f7424 */ /* 0x000fe200078e00ff */
[----:B------:R-:W-:-:S02]  /*a300*/  WARPGROUP.DEPBAR.LE gsb0, 0x0 ;  /* 0x00008000000079c5 */ /* 0x000fc40000010000 */
[----:B------:R-:W-:-:S07]  /*a310*/  WARPGROUP.ARRIVE ;  /* 0x00000000000079c5 */ /* 0x000fce0000000000 */
[----:B------:R-:W-:Y:S01]  /*a320*/  HGMMA.64x64x16.F32.BF16 R24, gdesc[UR4], R24, gsb0 ;  /* 0x00e00000041879f0 */ /* 0x000fe20008001818 */
[----:B------:R-:W-:Y:S02]  /*a330*/  R2UR UR4, R14 ;  /* 0x000000000e0472ca */ /* 0x000fe400000e0000 */
[----:B------:R-:W-:Y:S01]  /*a340*/  R2UR UR5, R15 ;  /* 0x000000000f0572ca */ /* 0x000fe200000e0000 */
[----:B------:R-:W-:Y:S01]  /*a350*/  IMAD.MOV.U32 R15, RZ, RZ, 0x40000040 ;  /* 0x40000040ff0f7424 */ /* 0x000fe200078e00ff */
[----:B------:R-:W-:Y:S02]  /*a360*/  R2UR UR6, R58 ;  /* 0x000000003a0672ca */ /* 0x000fe400000e0000 */
[----:B------:R-:W-:Y:S02]  /*a370*/  R2UR UR7, R59 ;  /* 0x000000003b0772ca */ /* 0x000fe400000e0000 */
[----:B------:R-:W-:Y:S01]  /*a380*/  IADD3 R14, R11, R13, R0 ;  /* 0x0000000d0b0e7210 */ /* 0x000fe20007ffe000 */
[----:B------:R-:W-:Y:S01]  /*a390*/  IMAD.MOV.U32 R13, RZ, RZ, 0x40000040 ;  /* 0x40000040ff0d7424 */ /* 0x000fe200078e00ff */
[----:B------:R-:W-:-:S02]  /*a3a0*/  WARPGROUP.DEPBAR.LE gsb0, 0x0 ;  /* 0x00008000000079c5 */ /* 0x000fc40000010000 */
[----:B------:R-:W-:-:S07]  /*a3b0*/  WARPGROUP.ARRIVE ;  /* 0x00000000000079c5 */ /* 0x000fce0000000000 */
        /* <DEDUP_REMOVED lines=60> */
[----:B------:R-:W-:-:S03]  /*a780*/  FMUL.FTZ R55, R55, UR4 ;  /* 0x0000000437377c20 */ /* 0x000fc60008410000 */
[----:B------:R-:W-:-:S03]  /*a790*/  FMNMX.FTZ R11, R28, R11, !PT ;  /* 0x0000000b1c0b7209 */ /* 0x000fc60007810000 */
[----:B------:R-:W2:Y:S01]  /*a7a0*/  MUFU.TANH R26, R26 ;  /* 0x0000001a001a7308 */ /* 0x000ea20000002400 */
[----:B0-----:R-:W-:-:S04]  /*a7b0*/  FSEL R58, R29, -INF , P4 ;  /* 0xff8000001d3a7808 */ /* 0x001fc80002000000 */
[----:B------:R-:W-:-:S03]  /*a7c0*/  FMNMX.FTZ R11, R58, R11, !PT ;  /* 0x0000000b3a0b7209 */ /* 0x000fc60007810000 */
        /* <DEDUP_REMOVED lines=63> */
[----:B------:R-:W-:Y:S01]  /*abc0*/  MUFU.TANH R47, R47 ;  /* 0x0000002f002f7308 */ /* 0x000fe20000002400 */
[----:B-1----:R-:W-:-:S04]  /*abd0*/  FSEL R78, R53, -INF , P4 ;  /* 0xff800000354e7808 */ /* 0x002fc80002000000 */
[----:B------:R-:W-:-:S03]  /*abe0*/  FMNMX.FTZ R12, R78, R11, !PT ;  /* 0x0000000b4e0c7209 */ /* 0x000fc60007810000 */
[----:B------:R-:W0:Y:S01]  /*abf0*/  MUFU.TANH R50, R50 ;  /* 0x0000003200327308 */ /* 0x000e220000002400 */
[----:B--2---:R-:W-:Y:S01]  /*ac00*/  FSEL R46, R46, -INF , P5 ;  /* 0xff8000002e2e7808 */ /* 0x004fe20002800000 */
[----:B------:R-:W1:Y:S06]  /*ac10*/  SHFL.BFLY PT, R11, R12, 0x2, 0x1f ;  /* 0x0c401f000c0b7f89 */ /* 0x000e6c00000e0000 */
[----:B------:R-:W-:Y:S08]  /*ac20*/  MUFU.TANH R51, R51 ;  /* 0x0000003300337308 */ /* 0x000ff00000002400 */
[----:B------:R-:W2:Y:S01]  /*ac30*/  MUFU.TANH R54, R54 ;  /* 0x0000003600367308 */ /* 0x000ea20000002400 */
[----:B0-----:R-:W-:-:S07]  /*ac40*/  FSEL R50, R50, -INF , P1 ;  /* 0xff80000032327808 */ /* 0x001fce0000800000 */
[----:B------:R-:W0:Y:S01]  /*ac50*/  MUFU.TANH R55, R55 ;  /* 0x0000003700377308 */ /* 0x000e220000002400 */
[----:B-1----:R-:W-:Y:S02]  /*ac60*/  FMNMX.FTZ R21, R12, R11, !PT ;  /* 0x0000000b0c157209 */ /* 0x002fe40007810000 */
[----:B------:R-:W-:-:S03]  /*ac70*/  FMNMX.FTZ R11, R26, R27, !PT ;  /* 0x0000001b1a0b7209 */ /* 0x000fc60007810000 */
[----:B------:R-:W1:Y:S01]  /*ac80*/  SHFL.BFLY PT, R76, R21, 0x1, 0x1f ;  /* 0x0c201f00154c7f89 */ /* 0x000e6200000e0000 */
[----:B------:R-:W-:Y:S02]  /*ac90*/  FMNMX.FTZ R11, R30, R11, !PT ;  /* 0x0000000b1e0b7209 */ /* 0x000fe40007810000 */
[----:B--2---:R-:W-:Y:S02]  /*aca0*/  FSEL R54, R54, -INF , P3 ;  /* 0xff80000036367808 */ /* 0x004fe40001800000 */
        /* <DEDUP_REMOVED lines=9> */
[----:B------:R-:W-:Y:S02]  /*ad40*/  FMNMX.FTZ R11, R44, R11, !PT ;  /* 0x0000000b2c0b7209 */ /* 0x000fe40007810000 */
[----:B0-----:R-:W-:-:S02]  /*ad50*/  FSEL R76, R55, -INF , P4 ;  /* 0xff800000374c7808 */ /* 0x001fc40002000000 */
[----:B------:R-:W-:Y:S02]  /*ad60*/  FSEL R13, R12, RZ, P5 ;  /* 0x000000ff0c0d7208 */ /* 0x000fe40002800000 */
[----:B------:R-:W-:Y:S02]  /*ad70*/  FSEL R12, R47, -INF , P6 ;  /* 0xff8000002f0c7808 */ /* 0x000fe40003000000 */
[----:B------:R-:W-:Y:S01]  /*ad80*/  FMNMX.FTZ R11, R46, R11, !PT ;  /* 0x0000000b2e0b7209 */ /* 0x000fe20007810000 */
[-CC-:B------:R-:W-:Y:S01]  /*ad90*/  FFMA.FTZ R15, R24, R169.reuse, -R13.reuse ;  /* 0x000000a9180f7223 */ /* 0x180fe2000001080d */
[----:B------:R-:W-:Y:S01]  /*ada0*/  FSEL R24, R51, -INF , P2 ;  /* 0xff80000033187808 */ /* 0x000fe20001000000 */
        /* <DEDUP_REMOVED lines=20> */
[----:B------:R0:W-:Y:S01]  /*aef0*/  MUFU.EX2 R152, R15 ;  /* 0x0000000f00987308 */ /* 0x0001e20000000800 */
[----:B------:R-:W-:Y:S01]  /*af00*/  ISETP.GE.AND P2, PT, R168, 0x41, PT ;  /* 0x00000041a800780c */ /* 0x000fe20003f46270 */
[----:B------:R-:W1:Y:S06]  /*af10*/  SHFL.BFLY PT, R28, R11, 0x2, 0x1f ;  /* 0x0c401f000b1c7f89 */ /* 0x000e6c00000e0000 */
[----:B------:R-:W-:Y:S01]  /*af20*/  MUFU.EX2 R25, R25 ;  /* 0x0000001900197308 */ /* 0x000fe20000000800 */
[----:B0-----:R-:W-:-:S05]  /*af30*/  IMAD.MOV.U32 R15, RZ, RZ, 0x40000040 ;  /* 0x40000040ff0f7424 */ /* 0x001fca00078e00ff */
[----:B------:R-:W-:Y:S02]  /*af40*/  R2UR UR11, R15 ;  /* 0x000000000f0b72ca */ /* 0x000fe400000e0000 */
[----:B------:R-:W-:Y:S08]  /*af50*/  MUFU.EX2 R29, R29 ;  /* 0x0000001d001d7308 */ /* 0x000ff00000000800 */
[----:B------:R-:W0:Y:S01]  /*af60*/  MUFU.EX2 R58, R58 ;  /* 0x0000003a003a7308 */ /* 0x000e220000000800 */
[----:B-1----:R-:W-:-:S05]  /*af70*/  FMNMX.FTZ R28, R11, R28, !PT ;  /* 0x0000001c0b1c7209 */ /* 0x002fca0007810000 */
[----:B------:R-:W1:Y:S02]  /*af80*/  SHFL.BFLY PT, R11, R28, 0x1, 0x1f ;  /* 0x0c201f001c0b7f89 */ /* 0x000e6400000e0000 */
[----:B------:R-:W-:Y:S08]  /*af90*/  MUFU.EX2 R32, R32 ;  /* 0x0000002000207308 */ /* 0x000ff00000000800 */
[----:B------:R-:W2:Y:S01]  /*afa0*/  MUFU.EX2 R31, R60 ;  /* 0x0000003c001f7308 */ /* 0x000ea20000000800 */
[----:B0-----:R-:W-:-:S07]  /*afb0*/  F2FP.BF16.F32.PACK_AB R154, R58, R29 ;  /* 0x0000001d3a9a723e */ /* 0x001fce00000010ff */
[----:B------:R-:W-:Y:S01]  /*afc0*/  MUFU.EX2 R62, R62 ;  /* 0x0000003e003e7308 */ /* 0x000fe20000000800 */
[----:B-1----:R-:W-:-:S07]  /*afd0*/  FMNMX.FTZ R170, R28, R11, !PT ;  /* 0x0000000b1caa7209 */ /* 0x002fce0007810000 */
[----:B------:R-:W0:Y:S01]  /*afe0*/  MUFU.EX2 R33, R64 ;  /* 0x0000004000217308 */ /* 0x000e220000000800 */
[----:B--2---:R-:W-:Y:S02]  /*aff0*/  F2FP.BF16.F32.PACK_AB R156, R31, R32 ;  /* 0x000000201f9c723e */ /* 0x004fe400000010ff */
[C---:B------:R-:W-:Y:S01]  /*b000*/  FSETP.NEU.FTZ.AND P1, PT, R170.reuse, -INF , PT ;  /* 0xff800000aa00780b */ /* 0x040fe20003f3d000 */
[----:B------:R-:W-:-:S04]  /*b010*/  FMUL.FTZ R11, R170, R169 ;  /* 0x000000a9aa0b7220 */ /* 0x000fc80000410000 */
[----:B------:R-:W-:Y:S01]  /*b020*/  MUFU.EX2 R171, R171 ;  /* 0x000000ab00ab7308 */ /* 0x000fe20000000800 */
[----:B------:R-:W-:Y:S02]  /*b030*/  FSEL R13, R11, RZ, P1 ;  /* 0x000000ff0b0d7208 */ /* 0x000fe40000800000 */
[----:B------:R-:W-:-:S03]  /*b040*/  ISETP.NE.AND P1, PT, R65, RZ, PT ;  /* 0x000000ff4100720c */ /* 0x000fc60003f25270 */
        /* <DEDUP_REMOVED lines=13> */
[-C--:B------:R-:W-:Y:S01]  /*b120*/  FFMA.FTZ R182, R46, R169.reuse, -R13 ;  /* 0x000000a92eb67223 */ /* 0x080fe2000001080d */
[----:B------:R-:W1:Y:S01]  /*b130*/  MUFU.EX2 R27, R27 ;  /* 0x0000001b001b7308 */ /* 0x000e620000000800 */
[----:B------:R-:W-:Y:S01]  /*b140*/  @!P1 PRMT R12, RZ, 0x654, R11 ;  /* 0x00000654ff0c9816 */ /* 0x000fe2000000000b */
[-CC-:B------:R-:W-:Y:S01]  /*b150*/  FFMA.FTZ R198, R50, R169.reuse, -R13.reuse ;  /* 0x000000a932c67223 */ /* 0x180fe2000001080d */
[----:B------:R-:W-:Y:S01]  /*b160*/  LOP3.LUT R11, R56, 0x2000000, RZ, 0xfc, !PT ;  /* 0x02000000380b7812 */ /* 0x000fe200078efcff */
[-CC-:B------:R-:W-:Y:S01]  /*b170*/  FFMA.FTZ R200, R24, R169.reuse, -R13.reuse ;  /* 0x000000a918c87223 */ /* 0x180fe2000001080d */
[----:B------:R2:W-:Y:S01]  /*b180*/  @!P1 SYNCS.ARRIVE.TRANS64.RED.A1T0 RZ, [R12+URZ], RZ ;  /* 0x000000ff0cff99a7 */ /* 0x0005e2000810043f */
[-CC-:B------:R-:W-:Y:S01]  /*b190*/  FFMA.FTZ R202, R54, R169.reuse, -R13.reuse ;  /* 0x000000a936ca7223 */ /* 0x180fe2000001080d */
[----:B------:R-:W-:Y:S01]  /*b1a0*/  FFMA.FTZ R199, R76, R169, -R13 ;  /* 0x000000a94cc77223 */ /* 0x000fe2000001080d */
[----:B------:R-:W3:Y:S01]  /*b1b0*/  MUFU.EX2 R30, R30 ;  /* 0x0000001e001e7308 */ /* 0x000ee20000000800 */
[----:B------:R-:W-:-:S02]  /*b1c0*/  IMAD.MOV.U32 R13, RZ, RZ, 0x40000040 ;  /* 0x40000040ff0d7424 */ /* 0x000fc400078e00ff */
[----:B------:R-:W-:Y:S01]  /*b1d0*/  FADD.FTZ R24, R152, R25 ;  /* 0x0000001998187221 */ /* 0x000fe20000010000 */
[----:B------:R-:W-:Y:S01]  /*b1e0*/  F2FP.BF16.F32.PACK_AB R152, R25, R152 ;  /* 0x000000981998723e */ /* 0x000fe200000010ff */
[----:B------:R-:W-:Y:S01]  /*b1f0*/  @!P1 VIADD R20, R20, 0x38860 ;  /* 0x0003886014149836 */ /* 0x000fe20000000000 */
[----:B0-----:R-:W-:Y:S01]  /*b200*/  F2FP.BF16.F32.PACK_AB R158, R33, R62 ;  /* 0x0000003e219e723e */ /* 0x001fe200000010ff */
[----:B--2---:R-:W-:Y:S01]  /*b210*/  IMAD R12, R18, 0x1000, R11 ;  /* 0x00001000120c7824 */ /* 0x004fe200078e020b */
[----:B------:R-:W-:Y:S01]  /*b220*/  R2UR UR7, R13 ;  /* 0x000000000d0772ca */ /* 0x000fe200000e0000 */
[----:B------:R0:W2:Y:S01]  /*b230*/  MUFU.EX2 R155, R14 ;  /* 0x0000000e009b7308 */ /* 0x0000a20000000800 */
[----:B-1----:R-:W-:Y:S01]  /*b240*/  FADD.FTZ R13, R26, R27 ;  /* 0x0000001b1a0d7221 */ /* 0x002fe20000010000 */
[----:B------:R-:W-:Y:S01]  /*b250*/  FADD.FTZ R35, R29, R24 ;  /* 0x000000181d237221 */ /* 0x000fe20000010000 */
[----:B------:R-:W-:Y:S02]  /*b260*/  F2FP.BF16.F32.PACK_AB R153, R27, R26 ;  /* 0x0000001a1b99723e */ /* 0x000fe400000010ff */
[----:B------:R-:W-:Y:S01]  /*b270*/  R2UR UR6, R12 ;  /* 0x000000000c0672ca */ /* 0x000fe200000e0000 */
[----:B------:R-:W-:Y:S01]  /*b280*/  FADD.FTZ R35, R58, R35 ;  /* 0x000000233a237221 */ /* 0x000fe20000010000 */
[----:B------:R-:W-:Y:S01]  /*b290*/  @!P1 PRMT R20, RZ, 0x654, R20 ;  /* 0x00000654ff149816 */ /* 0x000fe20000000014 */
[----:B------:R-:W1:Y:S01]  /*b2a0*/  MUFU.EX2 R34, R34 ;  /* 0x0000002200227308 */ /* 0x000e620000000800 */
[----:B0-----:R-:W-:-:S02]  /*b2b0*/  VIADD R14, R12, 0x80 ;  /* 0x000000800c0e7836 */ /* 0x001fc40000000000 */
[----:B------:R-:W-:-:S03]  /*b2c0*/  FADD.FTZ R24, R32, R35 ;  /* 0x0000002320187221 */ /* 0x000fc60000010000 */
[----:B------:R-:W-:Y:S01]  /*b2d0*/  R2UR UR10, R14 ;  /* 0x000000000e0a72ca */ /* 0x000fe200000e0000 */
[----:B---3--:R-:W-:Y:S01]  /*b2e0*/  FADD.FTZ R14, R30, R13 ;  /* 0x0000000d1e0e7221 */ /* 0x008fe20000010000 */
[----:B------:R-:W0:Y:S01]  /*b2f0*/  MUFU.EX2 R157, R36 ;  /* 0x00000024009d7308 */ /* 0x000e220000000800 */
[----:B------:R-:W-:Y:S02]  /*b300*/  FADD.FTZ R15, R31, R24 ;  /* 0x000000181f0f7221 */ /* 0x000fe40000010000 */
[C---:B--2---:R-:W-:Y:S01]  /*b310*/  FADD.FTZ R13, R155.reuse, R14 ;  /* 0x0000000e9b0d7221 */ /* 0x044fe20000010000 */
[----:B------:R-:W-:Y:S01]  /*b320*/  F2FP.BF16.F32.PACK_AB R155, R155, R30 ;  /* 0x0000001e9b9b723e */ /* 0x000fe200000010ff */
[----:B------:R-:W-:Y:S01]  /*b330*/  BAR.SYNC.DEFER_BLOCKING 0xf, 0x100 ;  /* 0x03c4000000007b1d */ /* 0x000fe20000010000 */
[----:B------:R-:W-:Y:S01]  /*b340*/  FADD.FTZ R24, R62, R15 ;  /* 0x0000000f3e187221 */ /* 0x000fe20000010000 */
[----:B------:R-:W-:Y:S02]  /*b350*/  IMAD.MOV.U32 R15, RZ, RZ, 0x40000040 ;  /* 0x40000040ff0f7424 */ /* 0x000fe400078e00ff */
[----:B-1----:R-:W-:Y:S01]  /*b360*/  FADD.FTZ R14, R34, R13 ;  /* 0x0000000d220e7221 */ /* 0x002fe20000010000 */
[----:B------:R-:W-:Y:S01]  /*b370*/  FADD.FTZ R203, R33, R24 ;  /* 0x0000001821cb7221 */ /* 0x000fe20000010000 */
[----:B------:R-:W1:Y:S01]  /*b380*/  MUFU.EX2 R159, R38 ;  /* 0x00000026009f7308 */ /* 0x000e620000000800 */
[----:B------:R-:W-:-:S02]  /*b390*/  IMAD.MOV.U32 R13, RZ, RZ, 0x40000040 ;  /* 0x40000040ff0d7424 */ /* 0x000fc400078e00ff */
[----:B------:R-:W-:Y:S01]  /*b3a0*/  FADD.FTZ R203, R171, R203 ;  /* 0x000000cbabcb7221 */ /* 0x000fe20000010000 */
[C---:B0-----:R-:W-:Y:S01]  /*b3b0*/  FADD.FTZ R14, R157.reuse, R14 ;  /* 0x0000000e9d0e7221 */ /* 0x041fe20000010000 */
[----:B------:R-:W-:-:S03]  /*b3c0*/  F2FP.BF16.F32.PACK_AB R157, R157, R34 ;  /* 0x000000229d9d723e */ /* 0x000fc600000010ff */
[----:B------:R-:W0:Y:S08]  /*b3d0*/  MUFU.EX2 R178, R178 ;  /* 0x000000b200b27308 */ /* 0x000e300000000800 */
[----:B------:R-:W2:Y:S01]  /*b3e0*/  MUFU.EX2 R172, R172 ;  /* 0x000000ac00ac7308 */ /* 0x000ea20000000800 */
[----:B-1----:R-:W-:Y:S01]  /*b3f0*/  FADD.FTZ R204, R159, R14 ;  /* 0x0000000e9fcc7221 */ /* 0x002fe20000010000 */
[----:B------:R1:W-:Y:S01]  /*b400*/  STSM.16.M88.4 [R195+0x36400], R152 ;  /* 0x03640098c3007844 */ /* 0x0003e20000000200 */
[----:B------:R-:W-:-:S02]  /*b410*/  VIADD R14, R12, 0x100 ;  /* 0x000001000c0e7836 */ /* 0x000fc40000000000 */
[----:B------:R-:W-:-:S03]  /*b420*/  VIADD R12, R12, 0x180 ;  /* 0x000001800c0c7836 */ /* 0x000fc60000000000 */
[----:B------:R-:W-:Y:S01]  /*b430*/  MUFU.EX2 R173, R173 ;  /* 0x000000ad00ad7308 */ /* 0x000fe20000000800 */
[C---:B0-----:R-:W-:Y:S01]  /*b440*/  F2FP.BF16.F32.PACK_AB R159, R178.reuse, R159 ;  /* 0x0000009fb29f723e */ /* 0x041fe200000010ff */
[----:B------:R-:W-:-:S04]  /*b450*/  FADD.FTZ R204, R178, R204 ;  /* 0x000000ccb2cc7221 */ /* 0x000fc80000010000 */
[----:B------:R1:W-:Y:S02]  /*b460*/  STSM.16.M88.4 [R208], R156 ;  /* 0x0000009cd0007844 */ /* 0x0003e40000000200 */
[----:B------:R-:W0:Y:S01]  /*b470*/  MUFU.EX2 R174, R174 ;  /* 0x000000ae00ae7308 */ /* 0x000e220000000800 */
[C---:B--2---:R-:W-:Y:S01]  /*b480*/  F2FP.BF16.F32.PACK_AB R160, R172.reuse, R171 ;  /* 0x000000abaca0723e */ /* 0x044fe200000010ff */
[----:B------:R-:W-:-:S06]  /*b490*/  FADD.FTZ R172, R172, R203 ;  /* 0x000000cbacac7221 */ /* 0x000fcc0000010000 */
        /* <DEDUP_REMOVED lines=14> */
[----:B------:R1:W-:Y:S01]  /*b580*/  STSM.16.M88.4 [R196], R160 ;  /* 0x000000a0c4007844 */ /* 0x0003e20000000200 */
[----:B------:R-:W-:Y:S01]  /*b590*/  FADD.FTZ R183, R183, R182 ;  /* 0x000000b6b7b77221 */ /* 0x000fe20000010000 */
[----:B------:R-:W0:Y:S08]  /*b5a0*/  MUFU.EX2 R177, R177 ;  /* 0x000000b100b17308 */ /* 0x000e300000000800 */
[----:B------:R-:W3:Y:S01]  /*b5b0*/  MUFU.EX2 R197, R197 ;  /* 0x000000c500c57308 */ /* 0x000ee20000000800 */
[----:B--2---:R-:W-:Y:S01]  /*b5c0*/  F2FP.BF16.F32.PACK_AB R164, R176, R175 ;  /* 0x000000afb0a4723e */ /* 0x004fe200000010ff */
[----:B------:R-:W-:-:S04]  /*b5d0*/  FADD.FTZ R175, R175, R174 ;  /* 0x000000aeafaf7221 */ /* 0x000fc80000010000 */
[----:B------:R-:W-:Y:S02]  /*b5e0*/  FADD.FTZ R176, R176, R175 ;  /* 0x000000afb0b07221 */ /* 0x000fe40000010000 */
[----:B------:R-:W2:Y:S02]  /*b5f0*/  MUFU.EX2 R198, R198 ;  /* 0x000000c600c67308 */ /* 0x000ea40000000800 */
[----:B0-----:R-:W-:-:S06]  /*b600*/  FADD.FTZ R176, R177, R176 ;  /* 0x000000b0b1b07221 */ /* 0x001fcc0000010000 */
[----:B------:R-:W0:Y:S01]  /*b610*/  MUFU.EX2 R200, R200 ;  /* 0x000000c800c87308 */ /* 0x000e220000000800 */
[C---:B---3--:R-:W-:Y:S01]  /*b620*/  F2FP.BF16.F32.PACK_AB R166, R197.reuse, R177 ;  /* 0x000000b1c5a6723e */ /* 0x048fe200000010ff */
[----:B------:R-:W-:-:S06]  /*b630*/  FADD.FTZ R197, R197, R176 ;  /* 0x000000b0c5c57221 */ /* 0x000fcc0000010000 */
[----:B------:R-:W-:Y:S01]  /*b640*/  MUFU.EX2 R202, R202 ;  /* 0x000000ca00ca7308 */ /* 0x000fe20000000800 */
[----:B--2---:R-:W-:-:S07]  /*b650*/  FADD.FTZ R183, R198, R183 ;  /* 0x000000b7c6b77221 */ /* 0x004fce0000010000 */
[----:B------:R-:W2:Y:S01]  /*b660*/  MUFU.EX2 R199, R199 ;  /* 0x000000c700c77308 */ /* 0x000ea20000000800 */
[C---:B0-----:R-:W-:Y:S01]  /*b670*/  F2FP.BF16.F32.PACK_AB R165, R200.reuse, R198 ;  /* 0x000000c6c8a5723e */ /* 0x041fe200000010ff */
[----:B------:R-:W-:Y:S01]  /*b680*/  FADD.FTZ R183, R200, R183 ;  /* 0x000000b7c8b77221 */ /* 0x000fe20000010000 */
[----:B--2---:R-:W-:-:S03]  /*b690*/  F2FP.BF16.F32.PACK_AB R167, R199, R202 ;  /* 0x000000cac7a7723e */ /* 0x004fc600000010ff */
[----:B------:R-:W-:Y:S02]  /*b6a0*/  FADD.FTZ R202, R202, R183 ;  /* 0x000000b7caca7221 */ /* 0x000fe40000010000 */
[----:B------:R1:W-:Y:S01]  /*b6b0*/  STSM.16.M88.4 [R201], R164 ;  /* 0x000000a4c9007844 */ /* 0x0003e20000000200 */
[----:B------:R-:W-:Y:S01]  /*b6c0*/  WARPGROUP.ARRIVE ;  /* 0x00000000000079c5 */ /* 0x000fe20000000000 */
[----:B------:R-:W-:-:S05]  /*b6d0*/  FADD.FTZ R199, R199, R202 ;  /* 0x000000cac7c77221 */ /* 0x000fca0000010000 */
[----:B------:R-:W-:Y:S01]  /*b6e0*/  HGMMA.64x256x16.F32.BF16 R24, R152, gdesc[UR4].tnspB, RZ, !UPT, gsb0 ;  /* 0x43e0000498187df0 */ /* 0x000fe2000c0018ff */
[----:B------:R-:W-:Y:S02]  /*b6f0*/  R2UR UR6, R14 ;  /* 0x000000000e0672ca */ /* 0x000fe400000e0000 */
[----:B------:R-:W-:Y:S01]  /*b700*/  R2UR UR7, R15 ;  /* 0x000000000f0772ca */ /* 0x000fe200000e0000 */
[----:B------:R-:W-:Y:S02]  /*b710*/  WARPGROUP.DEPBAR.LE gsb0, 0x0 ;  /* 0x00008000000079c5 */ /* 0x000fe40000010000 */
[----:B------:R-:W-:-:S15]  /*b720*/  WARPGROUP.ARRIVE ;  /* 0x00000000000079c5 */ /* 0x000fde0000000000 */
[----:B------:R-:W-:-:S07]  /*b730*/  NOP ;  /* 0x0000000000007918 */ /* 0x000fce0000000000 */
[----:B------:R-:W-:Y:S03]  /*b740*/  HGMMA.64x256x16.F32.BF16 R24, R156, gdesc[UR8].tnspB, R24, gsb0 ;  /* 0x43e000089c187df0 */ /* 0x000fe60008001818 */
[----:B------:R-:W-:Y:S02]  /*b750*/  WARPGROUP.DEPBAR.LE gsb0, 0x0 ;  /* 0x00008000000079c5 */ /* 0x000fe40000010000 */
[----:B------:R-:W-:-:S15]  /*b760*/  WARPGROUP.ARRIVE ;  /* 0x00000000000079c5 */ /* 0x000fde0000000000 */
[----:B------:R-:W-:-:S08]  /*b770*/  NOP ;  /* 0x0000000000007918 */ /* 0x000fd00000000000 */
        /* <DEDUP_REMOVED lines=18> */
[----:B------:R-:W-:Y:S02]  /*b8a0*/  VIADD R13, R181, 0xfffffffe ;  /* 0xfffffffeb50d7836 */ /* 0x000fe40000000000 */
[----:B------:R-:W-:Y:S02]  /*b8b0*/  IMAD.MOV.U32 R198, RZ, RZ, R170 ;  /* 0x000000ffffc67224 */ /* 0x000fe400078e00aa */
[----:B------:R-:W-:Y:S02]  /*b8c0*/  IMAD.MOV.U32 R14, RZ, RZ, R21 ;  /* 0x000000ffff0e7224 */ /* 0x000fe400078e0015 */
[----:B------:R-:W-:-:S07]  /*b8d0*/  IMAD.MOV.U32 R15, RZ, RZ, R18 ;  /* 0x000000ffff0f7224 */ /* 0x000fce00078e0012 */
.L_x_4615:
[----:B------:R-:W-:Y:S01]  /*b8e0*/  VIADD R18, R15, 0x1 ;  /* 0x000000010f127836 */ /* 0x000fe20000000000 */
[C---:B------:R-:W-:Y:S01]  /*b8f0*/  ISETP.GT.AND P2, PT, R13.reuse, RZ, PT ;  /* 0x000000ff0d00720c */ /* 0x040fe20003f44270 */
[----:B------:R-:W-:-:S03]  /*b900*/  VIADD R13, R13, 0xffffffff ;  /* 0xffffffff0d0d7836 */ /* 0x000fc60000000000 */
[----:B------:R-:W-:-:S04]  /*b910*/  ISETP.NE.AND P3, PT, R18, 0x2, PT ;  /* 0x000000021200780c */ /* 0x000fc80003f65270 */
[----:B0-----:R-:W-:Y:S02]  /*b920*/  SEL R12, RZ, 0x1, P3 ;  /* 0x00000001ff0c7807 */ /* 0x001fe40001800000 */
[----:B------:R-:W-:Y:S02]  /*b930*/  SEL R18, R18, RZ, P3 ;  /* 0x000000ff12127207 */ /* 0x000fe40001800000 */
[----:B------:R-:W-:Y:S01]  /*b940*/  LOP3.LUT R23, R23, R12, RZ, 0x3c, !PT ;  /* 0x0000000c17177212 */ /* 0x000fe200078e3cff */
[----:B------:R-:W-:Y:S06]  /*b950*/  @!P0 BRA `(.L_x_4605) ;  /* 0x0000000000048947 */ /* 0x000fec0003800000 */
[----:B------:R-:W-:Y:S01]  /*b960*/  BPT.TRAP 0x1 ;  /* 0x000000040000795c */ /* 0x000fe20000300000 */
.L_x_4605:
[----:B------:R-:W-:Y:S01]  /*b970*/  IMAD R12, R18, 0x8, R2 ;  /* 0x00000008120c7824 */ /* 0x000fe200078e0202 */
[----:B------:R-:W-:-:S04]  /*b980*/  SHF.L.U32 R200, R23, 0x1f, RZ ;  /* 0x0000001f17c87819 */ /* 0x000fc800000006ff */
[----:B------:R0:W2:Y:S01]  /*b990*/  SYNCS.PHASECHK.TRANS64.TRYWAIT P3, [R12+URZ+0x38830], R200 ;  /* 0x038830c80c0075a7 */ /* 0x0000a2000806017f */
[----:B------:R-:W-:Y:S05]  /*b9a0*/  @!P0 BRA `(.L_x_4606) ;  /* 0x0000000000048947 */ /* 0x000fea0003800000 */
[----:B------:R-:W-:Y:S01]  /*b9b0*/  BPT.TRAP 0x1 ;  /* 0x000000040000795c */ /* 0x000fe20000300000 */
.L_x_4606:
[----:B-1----:R-:W-:Y:S01]  /*b9c0*/  VIADD R20, R2, 0x20400 ;  /* 0x0002040002147836 */ /* 0x002fe20000000000 */
[----:B------:R-:W-:Y:S01]  /*b9d0*/  BSSY B1, `(.L_x_4607) ;  /* 0x0000009000017945 */ /* 0x000fe20003800000 */
[----:B------:R-:W-:Y:S02]  /*b9e0*/  IMAD R154, R18, 0x200, R3 ;  /* 0x00000200129a7824 */ /* 0x000fe400078e0203 */
[----:B------:R-:W-:Y:S01]  /*b9f0*/  IMAD.MOV.U32 R155, RZ, RZ, 0x40000040 ;  /* 0x40000040ff9b7424 */ /* 0x000fe200078e00ff */
[----:B------:R-:W-:-:S04]  /*ba00*/  SHF.R.U32.HI R20, RZ, 0x4, R20 ;  /* 0x00000004ff147819 */ /* 0x000fc80000011614 */
[----:B------:R-:W-:-:S04]  /*ba10*/  LOP3.LUT R20, R20, 0x3fff, RZ, 0xc0, !PT ;  /* 0x00003fff14147812 */ /* 0x000fc800078ec0ff */
[----:B------:R-:W-:Y:S01]  /*ba20*/  LOP3.LUT R20, R20, 0x10000, RZ, 0xfc, !PT ;  /* 0x0001000014147812 */ /* 0x000fe200078efcff */
[----:B--2---:R-:W-:Y:S06]  /*ba30*/  @P3 BRA `(.L_x_4608) ;  /* 0x0000000000083947 */ /* 0x004fec0003800000 */
[----:B------:R-:W1:Y:S02]  /*ba40*/  SYNCS.PHASECHK.TRANS64.TRYWAIT P3, [R12+URZ+0x38830], R200 ;  /* 0x038830c80c0075a7 */ /* 0x000e64000806017f */
[----:B-1----:R-:W-:Y:S05]  /*ba50*/  @!P3 BRA `(.L_x_4609) ;  /* 0x000001100010b947 */ /* 0x002fea0003800000 */
.L_x_4608:
[----:B------:R-:W-:Y:S05]  /*ba60*/  BSYNC B1 ;  /* 0x0000000000017941 */ /* 0x000fea0003800000 */
.L_x_4607:
        /* <DEDUP_REMOVED lines=14> */
[----:B------:R-:W-:Y:S01]  /*bb50*/  WARPGROUP.ARRIVE ;  /* 0x00000000000079c5 */ /* 0x000fe20000000000 */
        /* <DEDUP_REMOVED lines=19> */
[----:B------:R-:W-:Y:S05]  /*bc90*/  @!P0 BRA `(.L_x_4610) ;  /* 0x0000000000048947 */ /* 0x000fea0003800000 */
[----:B------:R-:W-:Y:S01]  /*bca0*/  BPT.TRAP 0x1 ;  /* 0x000000040000795c */ /* 0x000fe20000300000 */
.L_x_4610:
[----:B------:R2:W3:Y:S01]  /*bcb0*/  SYNCS.PHASECHK.TRANS64.TRYWAIT P3, [R12+URZ+0x38850], R200 ;  /* 0x038850c80c0075a7 */ /* 0x0004e2000806017f */
[----:B------:R-:W-:Y:S05]  /*bcc0*/  @!P0 BRA `(.L_x_4611) ;  /* 0x0000000000048947 */ /* 0x000fea0003800000 */
[----:B------:R-:W-:Y:S01]  /*bcd0*/  BPT.TRAP 0x1 ;  /* 0x000000040000795c */ /* 0x000fe20000300000 */
.L_x_4611:
[----:B------:R-:W-:Y:S04]  /*bce0*/  BSSY B1, `(.L_x_4612) ;  /* 0x0000004000017945 */ /* 0x000fe80003800000 */
[----:B---3--:R-:W-:Y:S05]  /*bcf0*/  @P3 BRA `(.L_x_4613) ;  /* 0x0000000000083947 */ /* 0x008fea0003800000 */
[----:B------:R-:W3:Y:S02]  /*bd00*/  SYNCS.PHASECHK.TRANS64.TRYWAIT P3, [R12+URZ+0x38850], R200 ;  /* 0x038850c80c0075a7 */ /* 0x000ee4000806017f */
[----:B---3--:R-:W-:Y:S05]  /*bd10*/  @!P3 BRA `(.L_x_4614) ;  /* 0x0000010c0074b947 */ /* 0x008fea0003800000 */
.L_x_4613:
[----:B------:R-:W-:Y:S05]  /*bd20*/  BSYNC B1 ;  /* 0x0000000000017941 */ /* 0x000fea0003800000 */
.L_x_4612:
[----:B------:R-:W-:Y:S01]  /*bd30*/  VIADD R20, R2, 0x26400 ;  /* 0x0002640002147836 */ /* 0x000fe20000000000 */
[----:B------:R-:W-:Y:S01]  /*bd40*/  WARPGROUP.ARRIVE ;  /* 0x00000000000079c5 */ /* 0x000fe20000000000 */
[----:B------:R-:W-:-:S05]  /*bd50*/  VIADD R204, R0, 0x4 ;  /* 0x0000000400cc7836 */ /* 0x000fca0000000000 */
[----:B------:R-:W4:Y:S01]  /*bd60*/  S2R R229, SR_TID.X ;  /* 0x0000000000e57919 */ /* 0x000f220000002100 */
[----:B------:R-:W-:Y:S01]  /*bd70*/  IMAD R202, R18, 0x1000, R10 ;  /* 0x0000100012ca7824 */ /* 0x000fe200078e020a */
[----:B------:R-:W-:Y:S01]  /*bd80*/  SHF.R.U32.HI R20, RZ, 0x4, R20 ;  /* 0x00000004ff147819 */ /* 0x000fe20000011614 */
[----:B------:R-:W-:Y:S02]  /*bd90*/  IMAD.MOV.U32 R203, RZ, RZ, 0x40000040 ;  /* 0x40000040ffcb7424 */ /* 0x000fe400078e00ff */
[----:B------:R-:W-:Y:S01]  /*bda0*/  IMAD.MOV.U32 R207, RZ, RZ, 0x40000040 ;  /* 0x40000040ffcf7424 */ /* 0x000fe200078e00ff */
[----:B------:R-:W-:Y:S01]  /*bdb0*/  LOP3.LUT R21, R20, 0x3fff, RZ, 0xc0, !PT ;  /* 0x00003fff14157812 */ /* 0x000fe200078ec0ff */
[----:B------:R-:W-:Y:S01]  /*bdc0*/  VIADD R20, R0, 0x6 ;  /* 0x0000000600147836 */ /* 0x000fe20000000000 */
[C---:B------:R-:W-:Y:S01]  /*bdd0*/  R2UR UR6, R202.reuse ;  /* 0x00000000ca0672ca */ /* 0x040fe200000e0000 */
[----:B------:R-:W-:Y:S01]  /*bde0*/  IMAD.MOV.U32 R205, RZ, RZ, 0x40000040 ;  /* 0x40000040ffcd7424 */ /* 0x000fe200078e00ff */
[----:B------:R-:W-:Y:S01]  /*bdf0*/  LOP3.LUT R0, R21, 0x10000, RZ, 0xfc, !PT ;  /* 0x0001000015007812 */ /* 0x000fe200078efcff */
[----:B------:R-:W-:Y:S01]  /*be00*/  IMAD.MOV.U32 R21, RZ, RZ, 0x40000040 ;  /* 0x40000040ff157424 */ /* 0x000fe200078e00ff */
[----:B------:R-:W-:Y:S01]  /*be10*/  R2UR UR7, R203 ;  /* 0x00000000cb0772ca */ /* 0x000fe200000e0000 */
[----:B------:R-:W-:Y:S01]  /*be20*/  VIADD R203, R202, 0x800 ;  /* 0x00000800cacb7836 */ /* 0x000fe20000000000 */
[----:B------:R-:W-:Y:S01]  /*be30*/  R2UR UR5, R207 ;  /* 0x00000000cf0572ca */ /* 0x000fe200000e0000 */
[----:B------:R-:W-:-:S02]  /*be40*/  IMAD.MOV.U32 R206, RZ, RZ, R0 ;  /* 0x000000ffffce7224 */ /* 0x000fc400078e0000 */
[----:B------:R-:W-:Y:S02]  /*be50*/  IMAD.MOV.U32 R207, RZ, RZ, 0x40000040 ;  /* 0x40000040ffcf7424 */ /* 0x000fe400078e00ff */
[----:B0123--:R-:W-:Y:S01]  /*be60*/  IMAD.MOV.U32 R200, RZ, RZ, 0x4 ;  /* 0x00000004ffc87424 */ /* 0x00ffe200078e00ff */
[----:B------:R-:W-:Y:S01]  /*be70*/  R2UR UR4, R206 ;  /* 0x00000000ce0472ca */ /* 0x000fe200000e0000 */
[----:B------:R-:W-:Y:S01]  /*be80*/  VIADD R206, R0, 0x2 ;  /* 0x0000000200ce7836 */ /* 0x000fe20000000000 */
[----:B----4-:R-:W-:-:S11]  /*be90*/  SHF.R.U32.HI R229, RZ, 0x7, R229 ;  /* 0x00000007ffe57819 */ /* 0x010fd600000116e5 */
[----:B------:R-:W-:Y:S01]  /*bea0*/  HGMMA.64x64x16.F32.BF16 R152, gdesc[UR4], R152, gsb0 ;  /* 0x00e00000049879f0 */ /* 0x000fe20008001898 */
[----:B------:R-:W-:Y:S01]  /*beb0*/  R2UR UR4, R206 ;  /* 0x00000000ce0472ca */ /* 0x000fe200000e0000 */
[----:B------:R-:W-:Y:S01]  /*bec0*/  VIADD R206, R202, 0x2 ;  /* 0x00000002cace7836 */ /* 0x000fe20000000000 */
[----:B------:R-:W-:Y:S01]  /*bed0*/  R2UR UR5, R207 ;  /* 0x00000000cf0572ca */ /* 0x000fe200000e0000 */
[----:B------:R-:W-:-:S03]  /*bee0*/  IMAD.MOV.U32 R207, RZ, RZ, 0x40000040 ;  /* 0x40000040ffcf7424 */ /* 0x000fc600078e00ff */
        /* <DEDUP_REMOVED lines=10> */
[----:B------:R-:W-:-:S03]  /*bf90*/  IMAD.MOV.U32 R205, RZ, RZ, 0x40000040 ;  /* 0x40000040ffcd7424 */ /* 0x000fc600078e00ff */
[----:B------:R-:W-:Y:S02]  /*bfa0*/  R2UR UR6, R204 ;  /* 0x00000000cc0672ca */ /* 0x000fe400000e0000 */
        /* <DEDUP_REMOVED lines=143> */
[----:B------:R-:W0:Y:S02]  /*c8a0*/  SHFL.IDX PT, R20, R229, RZ, 0x1f ;  /* 0x00001fffe5147589 */ /* 0x000e2400000e0000 */
[----:B0-----:R-:W-:-:S04]  /*c8b0*/  ISETP.GT.AND P3, PT, R20, 0x7f, PT ;  /* 0x0000007f1400780c */ /* 0x001fc80003f64270 */
[----:B------:R-:W-:Y:S02]  /*c8c0*/  SEL R21, RZ, 0x2, !P3 ;  /* 0x00000002ff157807 */ /* 0x000fe40005800000 */
[C---:B------:R-:W-:Y:S02]  /*c8d0*/  SEL R20, R200.reuse, 0x2, P3 ;  /* 0x00000002c8147807 */ /* 0x040fe40001800000 */
[----:B------:R-:W-:Y:S01]  /*c8e0*/  SEL R200, R200, 0x6, !P3 ;  /* 0x00000006c8c87807 */ /* 0x000fe20005800000 */
[----:B------:R-:W-:Y:S01]  /*c8f0*/  IMAD.IADD R204, R21, 0x1, R203 ;  /* 0x0000000115cc7824 */ /* 0x000fe200078e02cb */
        /* <DEDUP_REMOVED lines=8> */
[----:B------:R-:W-:-:S03]  /*c980*/  IMAD.MOV.U32 R205, RZ, RZ, 0x40000040 ;  /* 0x40000040ffcd7424 */ /* 0x000fc600078e00ff */
        /* <DEDUP_REMOVED lines=24> */
[----:B------:R-:W-:Y:S02]  /*cb10*/  IMAD.MOV.U32 R205, RZ, RZ, 0x40000040 ;  /* 0x40000040ffcd7424 */ /* 0x000fe400078e00ff */
[----:B------:R-:W-:Y:S01]  /*cb20*/  VIADD R203, R0, 0xa00 ;  /* 0x00000a0000cb7836 */ /* 0x000fe20000000000 */
[----:B------:R-:W-:Y:S02]  /*cb30*/  R2UR UR6, R204 ;  /* 0x00000000cc0672ca */ /* 0x000fe400000e0000 */
[----:B------:R-:W-:Y:S01]  /*cb40*/  R2UR UR7, R205 ;  /* 0x00000000cd0772ca */ /* 0x000fe200000e0000 */
[----:B------:R-:W-:Y:S01]  /*cb50*/  IMAD.MOV.U32 R205, RZ, RZ, 0x40000040 ;  /* 0x40000040ffcd7424 */ /* 0x000fe200078e00ff */
[----:B------:R-:W-:-:S02]  /*cb60*/  IADD3 R204, R206, R207, R0 ;  /* 0x000000cfcecc7210 */ /* 0x000fc40007ffe000 */
[----:B------:R-:W-:Y:S01]  /*cb70*/  IADD3 R206, R206, R207, R202 ;  /* 0x000000cfcece7210 */ /* 0x000fe20007ffe0ca */
        /* <DEDUP_REMOVED lines=9> */
[----:B------:R-:W-:Y:S01]  /*cc10*/  VIADD R206, R202, 0xa00 ;  /* 0x00000a00cace7836 */ /* 0x000fe20000000000 */
[----:B------:R-:W-:Y:S01]  /*cc20*/  R2UR UR7, R207 ;  /* 0x00000000cf0772ca */ /* 0x000fe200000e0000 */
        /* <DEDUP_REMOVED lines=25> */
[----:B------:R-:W-:Y:S01]  /*cdc0*/  VIADD R203, R0, 0xc00 ;  /* 0x00000c0000cb7836 */ /* 0x000fe20000000000 */
[----:B------:R-:W-:Y:S02]  /*cdd0*/  WARPGROUP.DEPBAR.LE gsb0, 0x0 ;  /* 0x00008000000079c5 */ /* 0x000fe40000010000 */
[----:B------:R-:W-:-:S07]  /*cde0*/  WARPGROUP.ARRIVE ;  /* 0x00000000000079c5 */ /* 0x000fce0000000000 */
[----:B------:R-:W-:Y:S01]  /*cdf0*/  HGMMA.64x64x16.F32.BF16 R152, gdesc[UR4], R152, gsb0 ;  /* 0x00e00000049879f0 */ /* 0x000fe20008001898 */
[----:B------:R-:W-:Y:S01]  /*ce00*/  R2UR UR4, R204 ;  /* 0x00000000cc0472ca */ /* 0x000fe200000e0000 */
[----:B------:R-:W-:Y:S01]  /*ce10*/  IMAD.IADD R204, R200, 0x1, R206 ;  /* 0x00000001c8cc7824 */ /* 0x000fe200078e02ce */
[----:B------:R-:W-:Y:S01]  /*ce20*/  R2UR UR5, R205 ;  /* 0x00000000cd0572ca */ /* 0x000fe200000e0000 */
[----:B------:R-:W-:Y:S02]  /*ce30*/  IMAD.MOV.U32 R205, RZ, RZ, 0x40000040 ;  /* 0x40000040ffcd7424 */ /* 0x000fe400078e00ff */
[----:B------:R-:W-:Y:S01]  /*ce40*/  IMAD.MOV.U32 R206, RZ, RZ, 0x30 ;  /* 0x00000030ffce7424 */ /* 0x000fe200078e00ff */
        /* <DEDUP_REMOVED lines=70> */
[----:B------:R-:W-:Y:S02]  /*d2b0*/  WARPGROUP.DEPBAR.LE gsb0, 0x0 ;  /* 0x00008000000079c5 */ /* 0x000fe40000010000 */
[----:B------:R-:W-:-:S10]  /*d2c0*/  WARPGROUP.ARRIVE ;  /* 0x00000000000079c5 */ /* 0x000fd40000000000 */
[----:B------:R-:W-:Y:S01]  /*d2d0*/  HGMMA.64x64x16.F32.BF16 R152, gdesc[UR4], R152, gsb0 ;  /* 0x00e00000049879f0 */ /* 0x000fe20008001898 */
[----:B------:R-:W-:Y:S01]  /*d2e0*/  R2UR UR6, R204 ;  /* 0x00000000cc0672ca */ /* 0x000fe200000e0000 */
[----:B------:R-:W-:Y:S01]  /*d2f0*/  IMAD.IADD R204, R206, 0x1, R21 ;  /* 0x00000001cecc7824 */ /* 0x000fe200078e0215 */
[----:B------:R-:W-:Y:S01]  /*d300*/  R2UR UR7, R205 ;  /* 0x00000000cd0772ca */ /* 0x000fe200000e0000 */
[----:B------:R-:W-:Y:S02]  /*d310*/  IMAD.MOV.U32 R205, RZ, RZ, 0x40000040 ;  /* 0x40000040ffcd7424 */ /* 0x000fe400078e00ff */
[----:B------:R-:W-:Y:S01]  /*d320*/  IMAD.MOV.U32 R21, RZ, RZ, 0x40000040 ;  /* 0x40000040ff157424 */ /* 0x000fe200078e00ff */
[----:B------:R-:W-:Y:S01]  /*d330*/  R2UR UR4, R204 ;  /* 0x00000000cc0472ca */ /* 0x000fe200000e0000 */
[----:B------:R-:W-:Y:S01]  /*d340*/  IMAD.IADD R204, R206, 0x1, R20 ;  /* 0x00000001cecc7824 */ /* 0x000fe200078e0214 */
[----:B------:R-:W-:Y:S01]  /*d350*/  R2UR UR5, R205 ;  /* 0x00000000cd0572ca */ /* 0x000fe200000e0000 */
[----:B------:R-:W-:-:S02]  /*d360*/  IMAD.MOV.U32 R205, RZ, RZ, 0x40000040 ;  /* 0x40000040ffcd7424 */ /* 0x000fc400078e00ff */
[----:B------:R-:W-:Y:S01]  /*d370*/  IMAD.IADD R20, R20, 0x1, R203 ;  /* 0x0000000114147824 */ /* 0x000fe200078e02cb */
[----:B------:R-:W-:Y:S02]  /*d380*/  WARPGROUP.DEPBAR.LE gsb0, 0x0 ;  /* 0x00008000000079c5 */ /* 0x000fe40000010000 */
[----:B------:R-:W-:-:S07]  /*d390*/  WARPGROUP.ARRIVE ;  /* 0x00000000000079c5 */ /* 0x000fce0000000000 */
        /* <DEDUP_REMOVED lines=15> */
[----:B------:R-:W-:Y:S02]  /*d490*/  R2UR UR6, R20 ;  /* 0x00000000140672ca */ /* 0x000fe400000e0000 */
[----:B------:R-:W-:Y:S01]  /*d4a0*/  R2UR UR7, R21 ;  /* 0x00000000150772ca */ /* 0x000fe200000e0000 */
[----:B------:R-:W-:Y:S01]  /*d4b0*/  IMAD.MOV.U32 R21, RZ, RZ, 0x1000 ;  /* 0x00001000ff157424 */ /* 0x000fe200078e00ff */
[----:B------:R-:W-:Y:S02]  /*d4c0*/  R2UR UR4, R204 ;  /* 0x00000000cc0472ca */ /* 0x000fe400000e0000 */
[----:B------:R-:W-:Y:S02]  /*d4d0*/  R2UR UR5, R205 ;  /* 0x00000000cd0572ca */ /* 0x000fe400000e0000 */
[----:B------:R-:W-:-:S04]  /*d4e0*/  SEL R21, R21, 0xf80, P3 ;  /* 0x00000f8015157807 */ /* 0x000fc80001800000 */
[----:B------:R-:W-:-:S04]  /*d4f0*/  LOP3.LUT R21, R21, 0x1e00, RZ, 0xc0, !PT ;  /* 0x00001e0015157812 */ /* 0x000fc800078ec0ff */
[CC--:B------:R-:W-:Y:S02]  /*d500*/  IADD3 R20, R203.reuse, R21.reuse, R0 ;  /* 0x00000015cb147210 */ /* 0x0c0fe40007ffe000 */
[----:B------:R-:W-:Y:S01]  /*d510*/  IADD3 R202, R203, R21, R202 ;  /* 0x00000015cbca7210 */ /* 0x000fe20007ffe0ca */
[----:B------:R-:W-:Y:S02]  /*d520*/  IMAD.MOV.U32 R21, RZ, RZ, 0x40000040 ;  /* 0x40000040ff157424 */ /* 0x000fe400078e00ff */
[----:B------:R-:W-:Y:S01]  /*d530*/  IMAD.MOV.U32 R203, RZ, RZ, 0x40000040 ;  /* 0x40000040ffcb7424 */ /* 0x000fe200078e00ff */
[----:B------:R-:W-:Y:S02]  /*d540*/  WARPGROUP.DEPBAR.LE gsb0, 0x0 ;  /* 0x00008000000079c5 */ /* 0x000fe40000010000 */
[----:B------:R-:W-:-:S06]  /*d550*/  WARPGROUP.ARRIVE ;  /* 0x00000000000079c5 */ /* 0x000fcc0000000000 */
[----:B------:R-:W-:Y:S01]  /*d560*/  HGMMA.64x64x16.F32.BF16 R152, gdesc[UR4], R152, gsb0 ;  /* 0x00e00000049879f0 */ /* 0x000fe20008001898 */
[----:B------:R-:W-:Y:S01]  /*d570*/  R2UR UR4, R20 ;  /* 0x00000000140472ca */ /* 0x000fe200000e0000 */
[----:B------:R-:W-:Y:S01]  /*d580*/  IMAD R20, R18, 0x1000, R11 ;  /* 0x0000100012147824 */ /* 0x000fe200078e020b */
[----:B------:R-:W-:Y:S01]  /*d590*/  R2UR UR5, R21 ;  /* 0x00000000150572ca */ /* 0x000fe200000e0000 */
[----:B------:R-:W-:Y:S01]  /*d5a0*/  IMAD.MOV.U32 R21, RZ, RZ, 0x40000040 ;  /* 0x40000040ff157424 */ /* 0x000fe200078e00ff */
[----:B------:R-:W-:Y:S02]  /*d5b0*/  R2UR UR6, R202 ;  /* 0x00000000ca0672ca */ /* 0x000fe400000e0000 */
[----:B------:R-:W-:Y:S01]  /*d5c0*/  R2UR UR7, R203 ;  /* 0x00000000cb0772ca */ /* 0x000fe200000e0000 */
[----:B------:R-:W-:Y:S02]  /*d5d0*/  WARPGROUP.DEPBAR.LE gsb0, 0x0 ;  /* 0x00008000000079c5 */ /* 0x000fe40000010000 */
[----:B------:R-:W-:-:S10]  /*d5e0*/  WARPGROUP.ARRIVE ;  /* 0x00000000000079c5 */ /* 0x000fd40000000000 */
[----:B------:R-:W-:Y:S01]  /*d5f0*/  HGMMA.64x64x16.F32.BF16 R152, gdesc[UR4], R152, gsb0 ;  /* 0x00e00000049879f0 */ /* 0x000fe20008001898 */
[----:B------:R-:W-:Y:S01]  /*d600*/  ULDC UR4, c[0x0][0xad0] ;  /* 0x0002b40000047ab9 */ /* 0x000fe20000000800 */
[----:B------:R-:W-:Y:S02]  /*d610*/  R2UR UR7, R21 ;  /* 0x00000000150772ca */ /* 0x000fe400000e0000 */
[----:B------:R-:W-:Y:S01]  /*d620*/  R2UR UR6, R20 ;  /* 0x00000000140672ca */ /* 0x000fe200000e0000 */
        /* <DEDUP_REMOVED lines=41> */
[----:B------:R-:W-:-:S06]  /*d8c0*/  ULDC UR4, c[0x0][0xa80] ;  /* 0x0002a00000047ab9 */ /* 0x000fcc0000000800 */
        /* <DEDUP_REMOVED lines=48> */
[----:B------:R-:W1:Y:S06]  /*dbd0*/  SHFL.BFLY PT, R169, R21, 0x1, 0x1f ;  /* 0x0c201f0015a97f89 */ /* 0x000e6c00000e0000 */
[----:B------:R-:W3:Y:S01]  /*dbe0*/  MUFU.TANH R206, R206 ;  /* 0x000000ce00ce7308 */ /* 0x000ee20000002400 */
[----:B--2---:R-:W-:-:S07]  /*dbf0*/  FMNMX.FTZ R170, R204, R170, !PT ;  /* 0x000000aaccaa7209 */ /* 0x004fce0007810000 */
[----:B------:R-:W2:Y:S01]  /*dc00*/  MUFU.TANH R179, R179 ;  /* 0x000000b300b37308 */ /* 0x000ea20000002400 */
[----:B0-----:R-:W-:-:S07]  /*dc10*/  FMNMX.FTZ R170, R205, R170, !PT ;  /* 0x000000aacdaa7209 */ /* 0x001fce0007810000 */
[----:B------:R-:W0:Y:S01]  /*dc20*/  MUFU.TANH R182, R182 ;  /* 0x000000b600b67308 */ /* 0x000e220000002400 */
[----:B---3--:R-:W-:Y:S02]  /*dc30*/  FMNMX.FTZ R170, R206, R170, !PT ;  /* 0x000000aaceaa7209 */ /* 0x008fe40007810000 */
[----:B-1----:R-:W-:Y:S01]  /*dc40*/  FMNMX.FTZ R21, R21, R169, !PT ;  /* 0x000000a915157209 */ /* 0x002fe20007810000 */
[----:B------:R-:W-:-:S04]  /*dc50*/  IMAD.U32 R169, RZ, RZ, UR4 ;  /* 0x00000004ffa97e24 */ /* 0x000fc8000f8e00ff */
[----:B------:R-:W1:Y:S01]  /*dc60*/  MUFU.TANH R183, R183 ;  /* 0x000000b700b77308 */ /* 0x000e620000002400 */
[----:B--2---:R-:W-:Y:S01]  /*dc70*/  FMNMX.FTZ R170, R179, R170, !PT ;  /* 0x000000aab3aa7209 */ /* 0x004fe20007810000 */
[C---:B------:R-:W-:Y:S01]  /*dc80*/  FMUL.FTZ R178, R21.reuse, R169 ;  /* 0x000000a915b27220 */ /* 0x040fe20000410000 */
[----:B------:R-:W-:-:S03]  /*dc90*/  FADD.FTZ R14, -R21, R14 ;  /* 0x0000000e150e7221 */ /* 0x000fc60000010100 */
[-CC-:B------:R-:W-:Y:S01]  /*dca0*/  FFMA.FTZ R207, R156, R169.reuse, -R178.reuse ;  /* 0x000000a99ccf7223 */ /* 0x180fe200000108b2 */
[-CC-:B------:R-:W-:Y:S01]  /*dcb0*/  FFMA.FTZ R156, R159, R169.reuse, -R178.reuse ;  /* 0x000000a99f9c7223 */ /* 0x180fe200000108b2 */
[-CC-:B------:R-:W-:Y:S01]  /*dcc0*/  FFMA.FTZ R159, R161, R169.reuse, -R178.reuse ;  /* 0x000000a9a19f7223 */ /* 0x180fe200000108b2 */
[----:B0-----:R-:W-:Y:S01]  /*dcd0*/  FMNMX.FTZ R170, R182, R170, !PT ;  /* 0x000000aab6aa7209 */ /* 0x001fe20007810000 */
[-CC-:B------:R-:W-:Y:S01]  /*dce0*/  FFMA.FTZ R174, R165, R169.reuse, -R178.reuse ;  /* 0x000000a9a5ae7223 */ /* 0x180fe200000108b2 */
[-C--:B------:R-:W-:Y:S01]  /*dcf0*/  FMUL.FTZ R14, R14, R169.reuse ;  /* 0x000000a90e0e7220 */ /* 0x080fe20000410000 */
[-CC-:B------:R-:W-:Y:S01]  /*dd00*/  FFMA.FTZ R152, R152, R169.reuse, -R178.reuse ;  /* 0x000000a998987223 */ /* 0x180fe200000108b2 */
[-CC-:B------:R-:W-:Y:S01]  /*dd10*/  FFMA.FTZ R153, R153, R169.reuse, -R178.reuse ;  /* 0x000000a999997223 */ /* 0x180fe200000108b2 */
[-CC-:B------:R-:W-:Y:S01]  /*dd20*/  FFMA.FTZ R171, R164, R169.reuse, -R178.reuse ;  /* 0x000000a9a4ab7223 */ /* 0x180fe200000108b2 */
[-CC-:B------:R-:W-:Y:S01]  /*dd30*/  FFMA.FTZ R200, R200, R169.reuse, -R178.reuse ;  /* 0x000000a9c8c87223 */ /* 0x180fe200000108b2 */
[----:B------:R-:W-:Y:S01]  /*dd40*/  MUFU.EX2 R207, R207 ;  /* 0x000000cf00cf7308 */ /* 0x000fe20000000800 */
[----:B-1----:R-:W-:Y:S01]  /*dd50*/  FMNMX.FTZ R170, R183, R170, !PT ;  /* 0x000000aab7aa7209 */ /* 0x002fe20007810000 */
[-CC-:B------:R-:W-:Y:S01]  /*dd60*/  FFMA.FTZ R160, R160, R169.reuse, -R178.reuse ;  /* 0x000000a9a0a07223 */ /* 0x180fe200000108b2 */
[-CC-:B------:R-:W-:Y:S01]  /*dd70*/  FFMA.FTZ R168, R168, R169.reuse, -R178.reuse ;  /* 0x000000a9a8a87223 */ /* 0x180fe200000108b2 */
[-CC-:B------:R-:W-:Y:S01]  /*dd80*/  FFMA.FTZ R172, R172, R169.reuse, -R178.reuse ;  /* 0x000000a9acac7223 */ /* 0x180fe200000108b2 */
[-CC-:B------:R-:W-:Y:S01]  /*dd90*/  FFMA.FTZ R173, R173, R169.reuse, -R178.reuse ;  /* 0x000000a9adad7223 */ /* 0x180fe200000108b2 */
[----:B------:R-:W0:Y:S01]  /*dda0*/  SHFL.BFLY PT, R175, R170, 0x2, 0x1f ;  /* 0x0c401f00aaaf7f89 */ /* 0x000e2200000e0000 */
[--C-:B------:R-:W-:Y:S01]  /*ddb0*/  FFMA.FTZ R177, R177, R169, -R178.reuse ;  /* 0x000000a9b1b17223 */ /* 0x100fe200000108b2 */
[----:B------:R-:W1:Y:S08]  /*ddc0*/  MUFU.EX2 R14, R14 ;  /* 0x0000000e000e7308 */ /* 0x000e700000000800 */
[----:B------:R-:W-:Y:S08]  /*ddd0*/  MUFU.EX2 R152, R152 ;  /* 0x0000009800987308 */ /* 0x000ff00000000800 */
[----:B------:R-:W-:Y:S01]  /*dde0*/  MUFU.EX2 R153, R153 ;  /* 0x0000009900997308 */ /* 0x000fe20000000800 */
[-C--:B-1----:R-:W-:Y:S01]  /*ddf0*/  FMUL.FTZ R24, R24, R14.reuse ;  /* 0x0000000e18187220 */ /* 0x082fe20000410000 */
[-C--:B------:R-:W-:Y:S01]  /*de00*/  FMUL.FTZ R25, R25, R14.reuse ;  /* 0x0000000e19197220 */ /* 0x080fe20000410000 */
[-C--:B------:R-:W-:Y:S01]  /*de10*/  FMUL.FTZ R28, R28, R14.reuse ;  /* 0x0000000e1c1c7220 */ /* 0x080fe20000410000 */
[-C--:B------:R-:W-:Y:S01]  /*de20*/  FMUL.FTZ R29, R29, R14.reuse ;  /* 0x0000000e1d1d7220 */ /* 0x080fe20000410000 */
[-C--:B------:R-:W-:Y:S01]  /*de30*/  FMUL.FTZ R32, R32, R14.reuse ;  /* 0x0000000e20207220 */ /* 0x080fe20000410000 */
[----:B0-----:R-:W-:Y:S01]  /*de40*/  FMNMX.FTZ R170, R170, R175, !PT ;  /* 0x000000afaaaa7209 */ /* 0x001fe20007810000 */
[-CC-:B------:R-:W-:Y:S01]  /*de50*/  FFMA.FTZ R175, R176, R169.reuse, -R178.reuse ;  /* 0x000000a9b0af7223 */ /* 0x180fe200000108b2 */
[----:B------:R-:W-:Y:S01]  /*de60*/  MUFU.EX2 R200, R200 ;  /* 0x000000c800c87308 */ /* 0x000fe20000000800 */
[-CC-:B------:R-:W-:Y:S01]  /*de70*/  FFMA.FTZ R176, R202, R169.reuse, -R178.reuse ;  /* 0x000000a9cab07223 */ /* 0x180fe200000108b2 */
[----:B------:R-:W-:Y:S01]  /*de80*/  FFMA.FTZ R178, R180, R169, -R178 ;  /* 0x000000a9b4b27223 */ /* 0x000fe200000108b2 */
        /* <DEDUP_REMOVED lines=24> */
[----:B0-----:R-:W-:Y:S01]  /*e010*/  FMNMX.FTZ R170, R170, R161, !PT ;  /* 0x000000a1aaaa7209 */ /* 0x001fe20007810000 */
        /* <DEDUP_REMOVED lines=8> */
[-CC-:B------:R-:W-:Y:S01]  /*e0a0*/  FFMA.FTZ R229, R155, R169.reuse, -R165.reuse ;  /* 0x000000a99be57223 */ /* 0x180fe200000108a5 */
[-CC-:B------:R-:W-:Y:S01]  /*e0b0*/  FFMA.FTZ R155, R157, R169.reuse, -R165.reuse ;  /* 0x000000a99d9b7223 */ /* 0x180fe200000108a5 */
[-CC-:B------:R-:W-:Y:S01]  /*e0c0*/  FFMA.FTZ R157, R162, R169.reuse, -R165.reuse ;  /* 0x000000a9a29d7223 */ /* 0x180fe200000108a5 */
[-C--:B------:R-:W-:Y:S01]  /*e0d0*/  FMUL.FTZ R161, R161, R169.reuse ;  /* 0x000000a9a1a17220 */ /* 0x080fe20000410000 */
[-CC-:B------:R-:W-:Y:S01]  /*e0e0*/  FFMA.FTZ R154, R154, R169.reuse, -R165.reuse ;  /* 0x000000a99a9a7223 */ /* 0x180fe200000108a5 */
[----:B------:R-:W-:Y:S01]  /*e0f0*/  IMAD.MOV R162, RZ, RZ, -R194 ;  /* 0x000000ffffa27224 */ /* 0x000fe200078e0ac2 */
[----:B------:R-:W-:Y:S01]  /*e100*/  MUFU.EX2 R229, R229 ;  /* 0x000000e500e57308 */ /* 0x000fe20000000800 */
[-CC-:B------:R-:W-:Y:S01]  /*e110*/  FFMA.FTZ R164, R158, R169.reuse, -R165.reuse ;  /* 0x000000a99ea47223 */ /* 0x180fe200000108a5 */
[-CC-:B------:R-:W-:Y:S01]  /*e120*/  FFMA.FTZ R158, R163, R169.reuse, -R165.reuse ;  /* 0x000000a9a39e7223 */ /* 0x180fe200000108a5 */
[----:B------:R-:W-:Y:S01]  /*e130*/  FFMA.FTZ R180, R166, R169, -R165 ;  /* 0x000000a9a6b47223 */ /* 0x000fe200000108a5 */
[----:B------:R-:W-:Y:S01]  /*e140*/  ISETP.NE.AND P3, PT, R193, R162, PT ;  /* 0x000000a2c100720c */ /* 0x000fe20003f65270 */
[----:B------:R-:W-:-:S02]  /*e150*/  @!P1 VIADD R162, R12, 0x38840 ;  /* 0x000388400ca29836 */ /* 0x000fc40000000000 */
[-CC-:B------:R-:W-:Y:S01]  /*e160*/  FFMA.FTZ R198, R167, R169.reuse, -R165.reuse ;  /* 0x000000a9a7c67223 */ /* 0x180fe200000108a5 */
[-CC-:B------:R-:W-:Y:S01]  /*e170*/  FFMA.FTZ R202, R203, R169.reuse, -R165.reuse ;  /* 0x000000a9cbca7223 */ /* 0x180fe200000108a5 */
[----:B------:R-:W0:Y:S01]  /*e180*/  MUFU.EX2 R161, R161 ;  /* 0x000000a100a17308 */ /* 0x000e220000000800 */
[-CC-:B------:R-:W-:Y:S01]  /*e190*/  FFMA.FTZ R181, R181, R169.reuse, -R165.reuse ;  /* 0x000000a9b5b57223 */ /* 0x180fe200000108a5 */
[----:B------:R-:W-:Y:S01]  /*e1a0*/  @!P1 PRMT R162, RZ, 0x654, R162 ;  /* 0x00000654ffa29816 */ /* 0x000fe200000000a2 */
[-CC-:B------:R-:W-:Y:S01]  /*e1b0*/  FFMA.FTZ R203, R204, R169.reuse, -R165.reuse ;  /* 0x000000a9cccb7223 */ /* 0x180fe200000108a5 */
[-CC-:B------:R-:W-:Y:S01]  /*e1c0*/  FFMA.FTZ R205, R205, R169.reuse, -R165.reuse ;  /* 0x000000a9cdcd7223 */ /* 0x180fe200000108a5 */
[----:B------:R-:W-:Y:S01]  /*e1d0*/  FFMA.FTZ R206, R206, R169, -R165 ;  /* 0x000000a9cece7223 */ /* 0x000fe200000108a5 */
[----:B------:R1:W-:Y:S01]  /*e1e0*/  @!P1 SYNCS.ARRIVE.TRANS64.RED.A1T0 RZ, [R162+URZ], RZ ;  /* 0x000000ffa2ff99a7 */ /* 0x0003e2000810043f */
[----:B------:R-:W-:Y:S01]  /*e1f0*/  FMUL.FTZ R84, R84, R14 ;  /* 0x0000000e54547220 */ /* 0x000fe20000410000 */
[----:B------:R-:W2:Y:S01]  /*e200*/  MUFU.EX2 R154, R154 ;  /* 0x0000009a009a7308 */ /* 0x000ea20000000800 */
[----:B------:R-:W-:-:S02]  /*e210*/  @!P3 IMAD R163, R15, 0x40, R191 ;  /* 0x000000400fa3b824 */ /* 0x000fc400078e02bf */
[-CC-:B------:R-:W-:Y:S01]  /*e220*/  FFMA.FTZ R15, R182, R169.reuse, -R165.reuse ;  /* 0x000000a9b60f7223 */ /* 0x180fe200000108a5 */
[-C--:B------:R-:W-:Y:S01]  /*e230*/  FMUL.FTZ R85, R85, R14.reuse ;  /* 0x0000000e55557220 */ /* 0x080fe20000410000 */
[----:B------:R-:W-:Y:S01]  /*e240*/  FMUL.FTZ R88, R88, R14 ;  /* 0x0000000e58587220 */ /* 0x000fe20000410000 */
[----:B------:R-:W-:Y:S02]  /*e250*/  @!P3 IMAD R163, R163, 0x4, R2 ;  /* 0x00000004a3a3b824 */ /* 0x000fe400078e0202 */
[-CC-:B-1----:R-:W-:Y:S01]  /*e260*/  FFMA.FTZ R162, R179, R169.reuse, -R165.reuse ;  /* 0x000000a9b3a27223 */ /* 0x182fe200000108a5 */
[----:B------:R-:W-:Y:S01]  /*e270*/  FFMA.FTZ R165, R183, R169, -R165 ;  /* 0x000000a9b7a57223 */ /* 0x000fe200000108a5 */
[----:B------:R-:W1:Y:S01]  /*e280*/  MUFU.EX2 R155, R155 ;  /* 0x0000009b009b7308 */ /* 0x000e620000000800 */
[-C--:B0-----:R-:W-:Y:S01]  /*e290*/  FMUL.FTZ R26, R26, R161.reuse ;  /* 0x000000a11a1a7220 */ /* 0x081fe20000410000 */
[----:B------:R-:W-:Y:S01]  /*e2a0*/  @!P3 STS [R163+0x38400], R14 ;  /* 0x0384000ea300b388 */ /* 0x000fe20000000800 */
[-C--:B------:R-:W-:Y:S01]  /*e2b0*/  FMUL.FTZ R27, R27, R161.reuse ;  /* 0x000000a11b1b7220 */ /* 0x080fe20000410000 */
[-C--:B------:R-:W-:Y:S01]  /*e2c0*/  FMUL.FTZ R30, R30, R161.reuse ;  /* 0x000000a11e1e7220 */ /* 0x080fe20000410000 */
[-C--:B------:R-:W-:Y:S01]  /*e2d0*/  FMUL.FTZ R31, R31, R161.reuse ;  /* 0x000000a11f1f7220 */ /* 0x080fe20000410000 */
[----:B------:R0:W-:Y:S01]  /*e2e0*/  @!P3 STS [R163+0x38420], R161 ;  /* 0x038420a1a300b388 */ /* 0x0001e20000000800 */
[----:B------:R-:W-:Y:S01]  /*e2f0*/  FMUL.FTZ R34, R34, R161 ;  /* 0x000000a122227220 */ /* 0x000fe20000410000 */
[----:B------:R-:W3:Y:S01]  /*e300*/  MUFU.EX2 R164, R164 ;  /* 0x000000a400a47308 */ /* 0x000ee20000000800 */
[----:B--2---:R-:W-:Y:S01]  /*e310*/  FFMA.FTZ R199, R161, R199, R154 ;  /* 0x000000c7a1c77223 */ /* 0x004fe2000001009a */
[-C--:B------:R-:W-:Y:S01]  /*e320*/  FMUL.FTZ R35, R35, R161.reuse ;  /* 0x000000a123237220 */ /* 0x080fe20000410000 */
[-C--:B------:R-:W-:Y:S01]  /*e330*/  FMUL.FTZ R38, R38, R161.reuse ;  /* 0x000000a126267220 */ /* 0x080fe20000410000 */
[-C--:B------:R-:W-:Y:S01]  /*e340*/  FMUL.FTZ R39, R39, R161.reuse ;  /* 0x000000a127277220 */ /* 0x080fe20000410000 */
[----:B------:R-:W-:Y:S01]  /*e350*/  FADD.FTZ R199, R229, R199 ;  /* 0x000000c7e5c77221 */ /* 0x000fe20000010000 */
[-C--:B------:R-:W-:Y:S01]  /*e360*/  FMUL.FTZ R42, R42, R161.reuse ;  /* 0x000000a12a2a7220 */ /* 0x080fe20000410000 */
[----:B------:R-:W-:Y:S01]  /*e370*/  FMUL.FTZ R43, R43, R161 ;  /* 0x000000a12b2b7220 */ /* 0x000fe20000410000 */
[----:B------:R-:W2:Y:S01]  /*e380*/  MUFU.EX2 R157, R157 ;  /* 0x0000009d009d7308 */ /* 0x000ea20000000800 */
[----:B0-----:R-:W-:Y:S01]  /*e390*/  FFMA.FTZ R163, R14, R197, R152 ;  /* 0x000000c50ea37223 */ /* 0x001fe20000010098 */
[----:B-1----:R-:W-:Y:S01]  /*e3a0*/  FADD.FTZ R199, R155, R199 ;  /* 0x000000c79bc77221 */ /* 0x002fe20000010000 */
[C---:B------:R-:W-:Y:S01]  /*e3b0*/  F2FP.BF16.F32.PACK_AB R152, R153.reuse, R152 ;  /* 0x000000989998723e */ /* 0x040fe200000010ff */
[-C--:B------:R-:W-:Y:S01]  /*e3c0*/  FMUL.FTZ R46, R46, R161.reuse ;  /* 0x000000a12e2e7220 */ /* 0x080fe20000410000 */
[----:B------:R-:W-:Y:S01]  /*e3d0*/  FADD.FTZ R163, R153, R163 ;  /* 0x000000a399a37221 */ /* 0x000fe20000010000 */
[----:B------:R-:W-:Y:S01]  /*e3e0*/  F2FP.BF16.F32.PACK_AB R153, R229, R154 ;  /* 0x0000009ae599723e */ /* 0x000fe200000010ff */
[----:B------:R-:W-:Y:S01]  /*e3f0*/  FMUL.FTZ R47, R47, R161 ;  /* 0x000000a12f2f7220 */ /* 0x000fe20000410000 */
[----:B------:R-:W0:Y:S01]  /*e400*/  MUFU.EX2 R158, R158 ;  /* 0x0000009e009e7308 */ /* 0x000e220000000800 */
[----:B---3--:R-:W-:Y:S01]  /*e410*/  FADD.FTZ R199, R164, R199 ;  /* 0x000000c7a4c77221 */ /* 0x008fe20000010000 */
[----:B------:R-:W-:Y:S01]  /*e420*/  FADD.FTZ R163, R207, R163 ;  /* 0x000000a3cfa37221 */ /* 0x000fe20000010000 */
[----:B------:R-:W-:Y:S01]  /*e430*/  F2FP.BF16.F32.PACK_AB R154, R200, R207 ;  /* 0x000000cfc89a723e */ /* 0x000fe200000010ff */
[----:B------:R-:W-:Y:S01]  /*e440*/  FMUL.FTZ R50, R50, R161 ;  /* 0x000000a132327220 */ /* 0x000fe20000410000 */
[----:B------:R-:W-:Y:S01]  /*e450*/  F2FP.BF16.F32.PACK_AB R155, R164, R155 ;  /* 0x0000009ba49b723e */ /* 0x000fe200000010ff */
[----:B------:R-:W-:Y:S01]  /*e460*/  BAR.SYNC.DEFER_BLOCKING 0xf, 0x100 ;  /* 0x03c4000000007b1d */ /* 0x000fe20000010000 */
[----:B------:R-:W-:Y:S01]  /*e470*/  FADD.FTZ R163, R200, R163 ;  /* 0x000000a3c8a37221 */ /* 0x000fe20000010000 */
[-C--:B------:R-:W-:Y:S01]  /*e480*/  FMUL.FTZ R51, R51, R161.reuse ;  /* 0x000000a133337220 */ /* 0x080fe20000410000 */
[----:B--2---:R-:W-:Y:S01]  /*e490*/  FADD.FTZ R197, R157, R199 ;  /* 0x000000c79dc57221 */ /* 0x004fe20000010000 */
[-C--:B------:R-:W-:Y:S01]  /*e4a0*/  FMUL.FTZ R54, R54, R161.reuse ;  /* 0x000000a136367220 */ /* 0x080fe20000410000 */
[----:B------:R-:W-:Y:S01]  /*e4b0*/  FADD.FTZ R163, R156, R163 ;  /* 0x000000a39ca37221 */ /* 0x000fe20000010000 */
[----:B------:R-:W-:Y:S01]  /*e4c0*/  MUFU.EX2 R180, R180 ;  /* 0x000000b400b47308 */ /* 0x000fe20000000800 */
[C---:B------:R-:W-:Y:S01]  /*e4d0*/  F2FP.BF16.F32.PACK_AB R156, R160.reuse, R156 ;  /* 0x0000009ca09c723e */ /* 0x040fe200000010ff */
[-C--:B------:R-:W-:Y:S01]  /*e4e0*/  FMUL.FTZ R55, R55, R161.reuse ;  /* 0x000000a137377220 */ /* 0x080fe20000410000 */
[----:B------:R-:W-:Y:S01]  /*e4f0*/  FADD.FTZ R204, R160, R163 ;  /* 0x000000a3a0cc7221 */ /* 0x000fe20000010000 */
[----:B------:R-:W-:Y:S01]  /*e500*/  FMUL.FTZ R58, R58, R161 ;  /* 0x000000a13a3a7220 */ /* 0x000fe20000410000 */
[C---:B0-----:R-:W-:Y:S01]  /*e510*/  FADD.FTZ R197, R158.reuse, R197 ;  /* 0x000000c59ec57221 */ /* 0x041fe20000010000 */
[----:B------:R-:W-:Y:S01]  /*e520*/  F2FP.BF16.F32.PACK_AB R157, R158, R157 ;  /* 0x0000009d9e9d723e */ /* 0x000fe200000010ff */
[----:B------:R-:W-:Y:S01]  /*e530*/  FADD.FTZ R204, R159, R204 ;  /* 0x000000cc9fcc7221 */ /* 0x000fe20000010000 */
[----:B------:R-:W0:Y:S01]  /*e540*/  MUFU.EX2 R198, R198 ;  /* 0x000000c600c67308 */ /* 0x000e220000000800 */
[----:B------:R-:W-:Y:S01]  /*e550*/  F2FP.BF16.F32.PACK_AB R158, R171, R159 ;  /* 0x0000009fab9e723e */ /* 0x000fe200000010ff */
        /* <DEDUP_REMOVED lines=46> */
[----:B------:R-:W2:Y:S01]  /*e840*/  MUFU.EX2 R202, R202 ;  /* 0x000000ca00ca7308 */ /* 0x000ea20000000800 */
[-C--:B------:R-:W-:Y:S01]  /*e850*/  FMUL.FTZ R142, R142, R161.reuse ;  /* 0x000000a18e8e7220 */ /* 0x080fe20000410000 */
[-C--:B------:R-:W-:Y:S01]  /*e860*/  FMUL.FTZ R143, R143, R161.reuse ;  /* 0x000000a18f8f7220 */ /* 0x080fe20000410000 */
[-C--:B------:R-:W-:Y:S01]  /*e870*/  FMUL.FTZ R146, R146, R161.reuse ;  /* 0x000000a192927220 */ /* 0x080fe20000410000 */
[-C--:B------:R-:W-:Y:S01]  /*e880*/  FMUL.FTZ R147, R147, R161.reuse ;  /* 0x000000a193937220 */ /* 0x080fe20000410000 */
[-C--:B------:R-:W-:Y:S01]  /*e890*/  FMUL.FTZ R150, R150, R161.reuse ;  /* 0x000000a196967220 */ /* 0x080fe20000410000 */
[----:B------:R-:W-:Y:S01]  /*e8a0*/  FMUL.FTZ R151, R151, R161 ;  /* 0x000000a197977220 */ /* 0x000fe20000410000 */
[----:B0-----:R-:W-:Y:S01]  /*e8b0*/  F2FP.BF16.F32.PACK_AB R159, R198, R180 ;  /* 0x000000b4c69f723e */ /* 0x001fe200000010ff */
        /* <DEDUP_REMOVED lines=39> */
[----:B------:R0:W-:Y:S01]  /*eb30*/  STSM.16.M88.4 [R195+0x36400], R152 ;  /* 0x03640098c3007844 */ /* 0x0001e20000000200 */
[----:B------:R-:W2:Y:S01]  /*eb40*/  MUFU.EX2 R178, R178 ;  /* 0x000000b200b27308 */ /* 0x000ea20000000800 */
[----:B-1----:R-:W-:Y:S01]  /*eb50*/  F2FP.BF16.F32.PACK_AB R164, R176, R175 ;  /* 0x000000afb0a4723e */ /* 0x002fe200000010ff */
[----:B------:R-:W-:Y:S01]  /*eb60*/  VIADD R14, R20, 0x80 ;  /* 0x00000080140e7836 */ /* 0x000fe20000000000 */
[----:B------:R0:W-:Y:S01]  /*eb70*/  STSM.16.M88.4 [R208], R156 ;  /* 0x0000009cd0007844 */ /* 0x0001e20000000200 */
[----:B------:R-:W-:Y:S01]  /*eb80*/  FADD.FTZ R197, R180, R197 ;  /* 0x000000c5b4c57221 */ /* 0x000fe20000010000 */
[----:B------:R-:W-:Y:S01]  /*eb90*/  FADD.FTZ R171, R171, R204 ;  /* 0x000000ccabab7221 */ /* 0x000fe20000010000 */
[----:B------:R-:W-:-:S02]  /*eba0*/  @!P1 VIADD R12, R12, 0x38860 ;  /* 0x000388600c0c9836 */ /* 0x000fc40000000000 */
[----:B------:R-:W-:Y:S01]  /*ebb0*/  MUFU.EX2 R182, R206 ;  /* 0x000000ce00b67308 */ /* 0x000fe20000000800 */
[----:B------:R-:W-:Y:S01]  /*ebc0*/  FADD.FTZ R198, R198, R197 ;  /* 0x000000c5c6c67221 */ /* 0x000fe20000010000 */
[----:B------:R-:W-:Y:S01]  /*ebd0*/  FADD.FTZ R171, R174, R171 ;  /* 0x000000abaeab7221 */ /* 0x000fe20000010000 */
[----:B------:R-:W-:Y:S02]  /*ebe0*/  @!P1 PRMT R12, RZ, 0x654, R12 ;  /* 0x00000654ff0c9816 */ /* 0x000fe4000000000c */
[----:B------:R-:W-:Y:S01]  /*ebf0*/  FADD.FTZ R181, R181, R198 ;  /* 0x000000c6b5b57221 */ /* 0x000fe20000010000 */
[----:B------:R-:W-:Y:S01]  /*ec00*/  FADD.FTZ R171, R168, R171 ;  /* 0x000000aba8ab7221 */ /* 0x000fe20000010000 */
[----:B------:R-:W-:Y:S01]  /*ec10*/  IMAD.MOV.U32 R198, RZ, RZ, R170 ;  /* 0x000000ffffc67224 */ /* 0x000fe200078e00aa */
[----:B------:R1:W3:Y:S01]  /*ec20*/  MUFU.EX2 R183, R162 ;  /* 0x000000a200b77308 */ /* 0x0002e20000000800 */
[----:B--2---:R-:W-:Y:S01]  /*ec30*/  F2FP.BF16.F32.PACK_AB R166, R178, R177 ;  /* 0x000000b1b2a6723e */ /* 0x004fe200000010ff */
[----:B------:R-:W-:-:S04]  /*ec40*/  FADD.FTZ R202, R202, R181 ;  /* 0x000000b5caca7221 */ /* 0x000fc80000010000 */
[----:B------:R-:W-:Y:S02]  /*ec50*/  FADD.FTZ R202, R203, R202 ;  /* 0x000000cacbca7221 */ /* 0x000fe40000010000 */
[----:B------:R2:W-:Y:S01]  /*ec60*/  MUFU.EX2 R199, R15 ;  /* 0x0000000f00c77308 */ /* 0x0005e20000000800 */
[----:B-1----:R-:W-:Y:S01]  /*ec70*/  F2FP.BF16.F32.PACK_AB R162, R173, R172 ;  /* 0x000000acada2723e */ /* 0x002fe200000010ff */
[----:B------:R-:W-:Y:S01]  /*ec80*/  FADD.FTZ R172, R172, R171 ;  /* 0x000000abacac7221 */ /* 0x000fe20000010000 */
[----:B------:R-:W-:-:S03]  /*ec90*/  FADD.FTZ R179, R179, R202 ;  /* 0x000000cab3b37221 */ /* 0x000fc60000010000 */
[----:B------:R0:W-:Y:S01]  /*eca0*/  STSM.16.M88.4 [R196], R160 ;  /* 0x000000a0c4007844 */ /* 0x0001e20000000200 */
[----:B------:R-:W-:Y:S01]  /*ecb0*/  FADD.FTZ R172, R173, R172 ;  /* 0x000000acadac7221 */ /* 0x000fe20000010000 */
[----:B------:R3:W1:Y:S01]  /*ecc0*/  MUFU.EX2 R200, R165 ;  /* 0x000000a500c87308 */ /* 0x0006620000000800 */
[----:B--2---:R-:W-:Y:S02]  /*ecd0*/  IMAD.MOV.U32 R15, RZ, RZ, 0x40000040 ;  /* 0x40000040ff0f7424 */ /* 0x004fe400078e00ff */
[----:B------:R-:W-:-:S04]  /*ece0*/  FADD.FTZ R175, R175, R172 ;  /* 0x000000acafaf7221 */ /* 0x000fc80000010000 */
[----:B------:R-:W-:Y:S01]  /*ecf0*/  FADD.FTZ R176, R176, R175 ;  /* 0x000000afb0b07221 */ /* 0x000fe20000010000 */
[----:B---3--:R-:W-:Y:S01]  /*ed00*/  F2FP.BF16.F32.PACK_AB R165, R183, R182 ;  /* 0x000000b6b7a5723e */ /* 0x008fe200000010ff */
[----:B------:R-:W-:Y:S02]  /*ed10*/  FADD.FTZ R182, R182, R179 ;  /* 0x000000b3b6b67221 */ /* 0x000fe40000010000 */
[----:B------:R-:W-:Y:S02]  /*ed20*/  FADD.FTZ R177, R177, R176 ;  /* 0x000000b0b1b17221 */ /* 0x000fe40000010000 */
[----:B------:R-:W-:Y:S02]  /*ed30*/  FADD.FTZ R182, R183, R182 ;  /* 0x000000b6b7b67221 */ /* 0x000fe40000010000 */
[----:B------:R-:W-:Y:S01]  /*ed40*/  FADD.FTZ R197, R178, R177 ;  /* 0x000000b1b2c57221 */ /* 0x000fe20000010000 */
[----:B-1----:R-:W-:Y:S01]  /*ed50*/  F2FP.BF16.F32.PACK_AB R167, R200, R199 ;  /* 0x000000c7c8a7723e */ /* 0x002fe200000010ff */
[----:B------:R-:W-:-:S04]  /*ed60*/  FADD.FTZ R199, R199, R182 ;  /* 0x000000b6c7c77221 */ /* 0x000fc80000010000 */
[----:B------:R0:W-:Y:S01]  /*ed70*/  STSM.16.M88.4 [R201], R164 ;  /* 0x000000a4c9007844 */ /* 0x0001e20000000200 */
[----:B------:R-:W-:Y:S01]  /*ed80*/  WARPGROUP.ARRIVE ;  /* 0x00000000000079c5 */ /* 0x000fe20000000000 */
[----:B------:R-:W-:-:S05]  /*ed90*/  FADD.FTZ R199, R200, R199 ;  /* 0x000000c7c8c77221 */ /* 0x000fca0000010000 */
[----:B------:R-:W-:Y:S01]  /*eda0*/  HGMMA.64x256x16.F32.BF16 R24, R152, gdesc[UR4].tnspB, R24, gsb0 ;  /* 0x43e0000498187df0 */ /* 0x000fe20008001818 */
[----:B------:R-:W-:Y:S01]  /*edb0*/  R2UR UR6, R14 ;  /* 0x000000000e0672ca */ /* 0x000fe200000e0000 */
[----:B------:R-:W-:Y:S01]  /*edc0*/  VIADD R14, R20, 0x100 ;  /* 0x00000100140e7836 */ /* 0x000fe20000000000 */
[----:B------:R-:W-:Y:S01]  /*edd0*/  R2UR UR7, R15 ;  /* 0x000000000f0772ca */ /* 0x000fe200000e0000 */
[----:B------:R-:W-:Y:S01]  /*ede0*/  IMAD.MOV.U32 R15, RZ, RZ, 0x40000040 ;  /* 0x40000040ff0f7424 */ /* 0x000fe200078e00ff */
[----:B------:R-:W-:Y:S02]  /*edf0*/  WARPGROUP.DEPBAR.LE gsb0, 0x0 ;  /* 0x00008000000079c5 */ /* 0x000fe40000010000 */
[----:B------:R-:W-:-:S15]  /*ee00*/  WARPGROUP.ARRIVE ;  /* 0x00000000000079c5 */ /* 0x000fde0000000000 */
[----:B------:R-:W-:-:S06]  /*ee10*/  NOP ;  /* 0x0000000000007918 */ /* 0x000fcc0000000000 */
        /* <DEDUP_REMOVED lines=10> */
[----:B------:R-:W-:Y:S01]  /*eec0*/  IMAD.MOV.U32 R14, RZ, RZ, R21 ;  /* 0x000000ffff0e7224 */ /* 0x000fe200078e0015 */
        /* <DEDUP_REMOVED lines=17> */
.L_x_4604:
[----:B------:R-:W-:Y:S05]  /*efe0*/  BSYNC B0 ;  /* 0x0000000000007941 */ /* 0x000fea0003800000 */
.L_x_4603:
[----:B------:R-:W2:Y:S01]  /*eff0*/  SHFL.BFLY PT, R0, R197, 0x2, 0x1f ;  /* 0x0c401f00c5007f89 */ /* 0x000ea200000e0000 */
[----:B------:R-:W-:Y:S02]  /*f000*/  IMAD.MOV.U32 R174, RZ, RZ, -0x800000 ;  /* 0xff800000ffae7424 */ /* 0x000fe400078e00ff */
[----:B------:R-:W-:Y:S01]  /*f010*/  IMAD.MOV.U32 R175, RZ, RZ, -0x800000 ;  /* 0xff800000ffaf7424 */ /* 0x000fe200078e00ff */
[----:B------:R-:W3:Y:S01]  /*f020*/  SHFL.BFLY PT, R4, R199, 0x2, 0x1f ;  /* 0x0c401f00c7047f89 */ /* 0x000ee200000e0000 */
[----:B------:R-:W-:Y:S01]  /*f030*/  VIADD R218, R218, 0x1 ;  /* 0x00000001dada7836 */ /* 0x000fe20000000000 */
[----:B------:R-:W-:Y:S08]  /*f040*/  BAR.ARV 0x8, 0x100 ;  /* 0x0204000000007b1d */ /* 0x000ff00000002000 */
[----:B------:R-:W-:Y:S01]  /*f050*/  BAR.SYNC.DEFER_BLOCKING 0xf, 0x100 ;  /* 0x03c4000000007b1d */ /* 0x000fe20000010000 */
[----:B--2---:R-:W-:Y:S01]  /*f060*/  FADD.FTZ R3, R0, R197 ;  /* 0x000000c500037221 */ /* 0x004fe20000010000 */
[----:B---3--:R-:W-:-:S04]  /*f070*/  FADD.FTZ R6, R4, R199 ;  /* 0x000000c704067221 */ /* 0x008fc80000010000 */
[----:B------:R-:W2:Y:S01]  /*f080*/  SHFL.BFLY PT, R0, R3, 0x1, 0x1f ;  /* 0x0c201f0003007f89 */ /* 0x000ea200000e0000 */
[----:B------:R-:W-:-:S03]  /*f090*/  IMAD.MOV R4, RZ, RZ, -R194 ;  /* 0x000000ffff047224 */ /* 0x000fc600078e0ac2 */
[----:B------:R-:W3:Y:S02]  /*f0a0*/  SHFL.BFLY PT, R5, R6, 0x1, 0x1f ;  /* 0x0c201f0006057f89 */ /* 0x000ee400000e0000 */
[----:B------:R-:W-:-:S13]  /*f0b0*/  ISETP.NE.AND P0, PT, R193, R4, PT ;  /* 0x00000004c100720c */ /* 0x000fda0003f05270 */
[----:B------:R-:W-:-:S04]  /*f0c0*/  @!P0 IMAD R7, R18, 0x40, R191 ;  /* 0x0000004012078824 */ /* 0x000fc800078e02bf */
[----:B------:R-:W-:Y:S02]  /*f0d0*/  @!P0 IMAD R7, R7, 0x4, R2 ;  /* 0x0000000407078824 */ /* 0x000fe400078e0202 */
[----:B--2---:R-:W-:Y:S01]  /*f0e0*/  FADD.FTZ R9, R3, R0 ;  /* 0x0000000003097221 */ /* 0x004fe20000010000 */
[----:B------:R-:W-:Y:S02]  /*f0f0*/  VIADD R3, R18, 0x1 ;  /* 0x0000000112037836 */ /* 0x000fe40000000000 */
[----:B---3--:R-:W-:Y:S02]  /*f100*/  FADD.FTZ R0, R6, R5 ;  /* 0x0000000506007221 */ /* 0x008fe40000010000 */
[----:B------:R-:W-:Y:S02]  /*f110*/  FSETP.NE.FTZ.AND P2, PT, R9, RZ, PT ;  /* 0x000000ff0900720b */ /* 0x000fe40003f55000 */
[----:B------:R-:W-:Y:S02]  /*f120*/  CS2R R4, SRZ ;  /* 0x0000000000047805 */ /* 0x000fe4000001ff00 */
[----:B------:R-:W-:-:S02]  /*f130*/  ISETP.NE.AND P1, PT, R3, 0x2, PT ;  /* 0x000000020300780c */ /* 0x000fc40003f25270 */
[----:B------:R-:W-:Y:S02]  /*f140*/  FSETP.NE.FTZ.AND P3, PT, R0, RZ, PT ;  /* 0x000000ff0000720b */ /* 0x000fe40003f75000 */
[----:B------:R-:W-:-:S04]  /*f150*/  SEL R6, RZ, 0x1, P1 ;  /* 0x00000001ff067807 */ /* 0x000fc80000800000 */
[----:B------:R-:W-:Y:S01]  /*f160*/  LOP3.LUT R23, R23, R6, RZ, 0x3c, !PT ;  /* 0x0000000617177212 */ /* 0x000fe200078e3cff */
[----:B------:R-:W2:Y:S01]  /*f170*/  @P2 MUFU.RCP R5, R9 ;  /* 0x0000000900052308 */ /* 0x000ea20000001000 */
[----:B------:R-:W-:-:S05]  /*f180*/  @P2 FMUL.FTZ R18, R169, 0.69314718246459960938 ;  /* 0x3f317218a9122820 */ /* 0x000fca0000410000 */
[----:B------:R-:W-:Y:S02]  /*f190*/  @P3 FMUL.FTZ R169, R169, 0.69314718246459960938 ;  /* 0x3f317218a9a93820 */ /* 0x000fe40000410000 */
[----:B------:R-:W3:Y:S08]  /*f1a0*/  @P3 MUFU.RCP R4, R0 ;  /* 0x0000000000043308 */ /* 0x000ef00000001000 */
[----:B------:R-:W4:Y:S01]  /*f1b0*/  @P2 MUFU.LG2 R2, R9 ;  /* 0x0000000900022308 */ /* 0x000f220000000c00 */
[----:B--2---:R2:W-:Y:S01]  /*f1c0*/  @!P0 STS [R7+0x38400], R5 ;  /* 0x0384000507008388 */ /* 0x0045e20000000800 */
[-C--:B------:R-:W-:Y:S01]  /*f1d0*/  FMUL.FTZ R8, R25, R5.reuse ;  /* 0x0000000519087220 */ /* 0x080fe20000410000 */
[-C--:B------:R-:W-:Y:S01]  /*f1e0*/  FMUL.FTZ R178, R33, R5.reuse ;  /* 0x0000000521b27220 */ /* 0x080fe20000410000 */
[-C--:B------:R-:W-:Y:S01]  /*f1f0*/  FMUL.FTZ R180, R32, R5.reuse ;  /* 0x0000000520b47220 */ /* 0x080fe20000410000 */
[-C--:B------:R-:W-:Y:S01]  /*f200*/  FMUL.FTZ R179, R36, R5.reuse ;  /* 0x0000000524b37220 */ /* 0x080fe20000410000 */
[-C--:B------:R-:W-:Y:S01]  /*f210*/  FMUL.FTZ R10, R24, R5.reuse ;  /* 0x00000005180a7220 */ /* 0x080fe20000410000 */
[-C--:B------:R-:W-:Y:S01]  /*f220*/  FMUL.FTZ R28, R28, R5.reuse ;  /* 0x000000051c1c7220 */ /* 0x080fe20000410000 */
[----:B-1----:R-:W1:Y:S01]  /*f230*/  @P3 MUFU.LG2 R20, R0 ;  /* 0x0000000000143308 */ /* 0x002e620000000c00 */
[----:B---3--:R3:W-:Y:S01]  /*f240*/  @!P0 STS [R7+0x38420], R4 ;  /* 0x0384200407008388 */ /* 0x0087e20000000800 */
[-C--:B------:R-:W-:Y:S01]  /*f250*/  FMUL.FTZ R33, R42, R4.reuse ;  /* 0x000000042a217220 */ /* 0x080fe20000410000 */
[-C--:B------:R-:W-:Y:S01]  /*f260*/  FMUL.FTZ R6, R29, R5.reuse ;  /* 0x000000051d067220 */ /* 0x080fe20000410000 */
[-C--:B------:R-:W-:Y:S01]  /*f270*/  FMUL.FTZ R176, R37, R5.reuse ;  /* 0x0000000525b07220 */ /* 0x080fe20000410000 */
[-C--:B------:R-:W-:Y:S01]  /*f280*/  FMUL.FTZ R177, R40, R5.reuse ;  /* 0x0000000528b17220 */ /* 0x080fe20000410000 */
[-C--:B------:R-:W-:Y:S01]  /*f290*/  FMUL.FTZ R32, R41, R5.reuse ;  /* 0x0000000529207220 */ /* 0x080fe20000410000 */
[-C--:B------:R-:W-:Y:S01]  /*f2a0*/  FMUL.FTZ R173, R44, R5.reuse ;  /* 0x000000052cad7220 */ /* 0x080fe20000410000 */
[-C--:B------:R-:W-:Y:S01]  /*f2b0*/  FMUL.FTZ R171, R45, R5.reuse ;  /* 0x000000052dab7220 */ /* 0x080fe20000410000 */
[----:B----4-:R-:W-:Y:S01]  /*f2c0*/  @P2 FMUL.FTZ R25, R2, 0.69314718246459960938 ;  /* 0x3f31721802192820 */ /* 0x010fe20000410000 */
[-C--:B------:R-:W-:Y:S01]  /*f2d0*/  FMUL.FTZ R172, R48, R5.reuse ;  /* 0x0000000530ac7220 */ /* 0x080fe20000410000 */
[-C--:B0-----:R-:W-:Y:S01]  /*f2e0*/  FMUL.FTZ R166, R49, R5.reuse ;  /* 0x0000000531a67220 */ /* 0x081fe20000410000 */
[-C--:B------:R-:W-:Y:S01]  /*f2f0*/  FMUL.FTZ R167, R52, R5.reuse ;  /* 0x0000000534a77220 */ /* 0x080fe20000410000 */
[-C--:B------:R-:W-:Y:S01]  /*f300*/  FMUL.FTZ R164, R53, R5.reuse ;  /* 0x0000000535a47220 */ /* 0x080fe20000410000 */
        /* <DEDUP_REMOVED lines=50> */
[----:B------:R-:W-:Y:S01]  /*f630*/  @P2 FFMA.FTZ R174, R18, R21, R25 ;  /* 0x0000001512ae2223 */ /* 0x000fe20000010019 */
[----:B------:R-:W-:Y:S01]  /*f640*/  PLOP3.LUT P0, PT, PT, PT, PT, 0x8, 0x0 ;  /* 0x000000000000781c */ /* 0x000fe20003f0e170 */
[-C--:B--2---:R-:W-:Y:S01]  /*f650*/  FMUL.FTZ R5, R26, R4.reuse ;  /* 0x000000041a057220 */ /* 0x084fe20000410000 */
[-C--:B------:R-:W-:Y:S01]  /*f660*/  FMUL.FTZ R0, R27, R4.reuse ;  /* 0x000000041b007220 */ /* 0x080fe20000410000 */
[-C--:B---3--:R-:W-:Y:S01]  /*f670*/  FMUL.FTZ R7, R30, R4.reuse ;  /* 0x000000041e077220 */ /* 0x088fe20000410000 */
        /* <DEDUP_REMOVED lines=62> */
.L_x_4558:
[----:B------:R-:W-:Y:S05]  /*fa60*/  BSYNC B7 ;  /* 0x0000000000077941 */ /* 0x000fea0003800000 */
.L_x_4556:
[----:B------:R-:W1:Y:S08]  /*fa70*/  S2UR UR5, SR_CgaCtaId ;  /* 0x00000000000579c3 */ /* 0x000e700000008800 */
[----:B------:R-:W-:Y:S06]  /*fa80*/  BAR.SYNC.DEFER_BLOCKING 0x5, 0x180 ;  /* 0x0146000000007b1d */ /* 0x000fec0000010000 */
[----:B------:R-:W-:Y:S01]  /*fa90*/  UMOV UR4, 0x400 ;  /* 0x0000040000047882 */ /* 0x000fe20000000000 */
[----:B------:R-:W-:Y:S01]  /*faa0*/  BSSY B0, `(.L_x_4616) ;  /* 0x00002e1000007945 */ /* 0x000fe20003800000 */
[----:B-1----:R-:W-:-:S06]  /*fab0*/  ULEA UR4, UR5, UR4, 0x18 ;  /* 0x0000000405047291 */ /* 0x002fcc000f8ec03f */
[----:B------:R-:W-:-:S05]  /*fac0*/  IMAD.U32 R2, RZ, RZ, UR4 ;  /* 0x00000004ff027e24 */ /* 0x000fca000f8e00ff */
[----:B-----5:R1:W2:Y:S01]  /*fad0*/  LDS.128 R24, [R2+0x388d0] ;  /* 0x0388d00002187984 */ /* 0x0202a20000000c00 */
[----:B------:R-:W-:Y:S06]  /*fae0*/  BAR.ARV 0x4, 0x180 ;  /* 0x0106000000007b1d */ /* 0x000fec0000002000 */
[----:B------:R-:W-:Y:S05]  /*faf0*/  @P0 BRA `(.L_x_4617) ;  /* 0x0000002000000947 */ /* 0x000fea0003800000 */
[----:B------:R-:W3:Y:S01]  /*fb00*/  S2R R3, SR_SWINHI ;  /* 0x0000000000037919 */ /* 0x000ee20000002f00 */
        /* <DEDUP_REMOVED lines=18> */
[----:B---3--:R-:W-:-:S02]  /*fc30*/  MOV R21, R3 ;  /* 0x0000000300157202 */ /* 0x008fc40000000f00 */
        /* <DEDUP_REMOVED lines=8> */
[C---:B------:R-:W-:Y:S01]  /*fcc0*/  IADD3 R10, P4, R40.reuse, 0x60, RZ ;  /* 0x00000060280a7810 */ /* 0x040fe20007f9e0ff */
[--C-:B------:R-:W-:Y:S01]  /*fcd0*/  IMAD.X R31, RZ, RZ, R41.reuse, P0 ;  /* 0x000000ffff1f7224 */ /* 0x100fe200000e0629 */
[----:B------:R-:W-:Y:S01]  /*fce0*/  LOP3.LUT R44, R45, R40, RZ, 0x3c, !PT ;  /* 0x000000282d2c7212 */ /* 0x000fe200078e3cff */
[----:B------:R-:W-:Y:S01]  /*fcf0*/  IMAD.MOV.U32 R45, RZ, RZ, R41 ;  /* 0x000000ffff2d7224 */ /* 0x000fe200078e0029 */
[----:B------:R-:W-:Y:S02]  /*fd00*/  IADD3 R0, P1, R40, 0x20, RZ ;  /* 0x0000002028007810 */ /* 0x000fe40007f3e0ff */
[----:B------:R-:W-:Y:S02]  /*fd10*/  LOP3.LUT R30, R3, 0x380, RZ, 0xc0, !PT ;  /* 0x00000380031e7812 */ /* 0x000fe400078ec0ff */
[----:B------:R-:W-:-:S02]  /*fd20*/  LOP3.LUT R181, R10, 0x380, RZ, 0xc0, !PT ;  /* 0x000003800ab57812 */ /* 0x000fc400078ec0ff */
[----:B------:R-:W-:Y:S02]  /*fd30*/  LOP3.LUT R169, R0, 0x380, RZ, 0xc0, !PT ;  /* 0x0000038000a97812 */ /* 0x000fe400078ec0ff */
[----:B--2---:R-:W-:Y:S01]  /*fd40*/  MOV R24, R44 ;  /* 0x0000002c00187202 */ /* 0x004fe20000000f00 */
[----:B------:R-:W-:Y:S01]  /*fd50*/  BAR.SYNC.DEFER_BLOCKING 0x1, 0x100 ;  /* 0x0044000000007b1d */ /* 0x000fe20000010000 */
[----:B------:R-:W-:Y:S01]  /*fd60*/  SHF.R.U64 R30, R30, 0x3, RZ ;  /* 0x000000031e1e7819 */ /* 0x000fe200000012ff */
[--C-:B------:R-:W-:Y:S01]  /*fd70*/  IMAD.X R45, RZ, RZ, R41.reuse, P4 ;  /* 0x000000ffff2d7224 */ /* 0x100fe200020e0629 */
[C---:B------:R-:W-:Y:S02]  /*fd80*/  IADD3 R48, P3, R40.reuse, 0x2000, RZ ;  /* 0x0000200028307810 */ /* 0x040fe40007f7e0ff */
[----:B------:R-:W-:Y:S02]  /*fd90*/  SHF.R.U64 R181, R181, 0x3, RZ ;  /* 0x00000003b5b57819 */ /* 0x000fe400000012ff */
[C---:B------:R-:W-:Y:S01]  /*fda0*/  IADD3 R8, P5, R40.reuse, 0x2040, RZ ;  /* 0x0000204028087810 */ /* 0x040fe20007fbe0ff */
[----:B------:R-:W-:Y:S01]  /*fdb0*/  IMAD.X R49, RZ, RZ, R41, P3 ;  /* 0x000000ffff317224 */ /* 0x000fe200018e0629 */
[----:B------:R-:W-:-:S02]  /*fdc0*/  IADD3 R60, P2, R40, 0x2060, RZ ;  /* 0x00002060283c7810 */ /* 0x000fc40007f5e0ff */
[----:B------:R-:W-:Y:S01]  /*fdd0*/  SHF.R.U64 R169, R169, 0x3, RZ ;  /* 0x00000003a9a97819 */ /* 0x000fe200000012ff */
[--C-:B------:R-:W-:Y:S01]  /*fde0*/  IMAD.X R57, RZ, RZ, R41.reuse, P5 ;  /* 0x000000ffff397224 */ /* 0x100fe200028e0629 */
[----:B------:R-:W-:Y:S01]  /*fdf0*/  IADD3 R52, P6, R40, 0x2020, RZ ;  /* 0x0000202028347810 */ /* 0x000fe20007fde0ff */
[--C-:B------:R-:W-:Y:S01]  /*fe00*/  IMAD.X R61, RZ, RZ, R41.reuse, P2 ;  /* 0x000000ffff3d7224 */ /* 0x100fe200010e0629 */
[----:B------:R-:W-:Y:S02]  /*fe10*/  LOP3.LUT R30, R30, R3, RZ, 0x3c, !PT ;  /* 0x000000031e1e7212 */ /* 0x000fe400078e3cff */
[----:B------:R-:W-:Y:S01]  /*fe20*/  LOP3.LUT R44, R181, R10, RZ, 0x3c, !PT ;  /* 0x0000000ab52c7212 */ /* 0x000fe200078e3cff */
[----:B------:R-:W-:Y:S01]  /*fe30*/  IMAD.X R53, RZ, RZ, R41, P6 ;  /* 0x000000ffff357224 */ /* 0x000fe200030e0629 */
[----:B------:R-:W-:Y:S02]  /*fe40*/  LOP3.LUT R3, R48, 0x380, RZ, 0xc0, !PT ;  /* 0x0000038030037812 */ /* 0x000fe400078ec0ff */
[----:B------:R-:W-:-:S02]  /*fe50*/  LOP3.LUT R181, R8, 0x380, RZ, 0xc0, !PT ;  /* 0x0000038008b57812 */ /* 0x000fc400078ec0ff */
[----:B------:R-:W-:Y:S01]  /*fe60*/  LOP3.LUT R183, R60, 0x380, RZ, 0xc0, !PT ;  /* 0x000003803cb77812 */ /* 0x000fe200078ec0ff */
[----:B------:R2:W-:Y:S01]  /*fe70*/  STSM.16.M88.4 [R24], R4 ;  /* 0x0000000418007844 */ /* 0x0005e20000000200 */
[----:B------:R-:W-:Y:S02]  /*fe80*/  SHF.R.U64 R3, R3, 0x3, RZ ;  /* 0x0000000303037819 */ /* 0x000fe400000012ff */
[----:B------:R-:W-:Y:S02]  /*fe90*/  SHF.R.U64 R181, R181, 0x3, RZ ;  /* 0x00000003b5b57819 */ /* 0x000fe400000012ff */
[----:B------:R-:W-:Y:S02]  /*fea0*/  SHF.R.U64 R183, R183, 0x3, RZ ;  /* 0x00000003b7b77819 */ /* 0x000fe400000012ff */
[C---:B------:R-:W-:Y:S02]  /*feb0*/  IADD3 R70, P4, R40.reuse, 0x4040, RZ ;  /* 0x0000404028467810 */ /* 0x040fe40007f9e0ff */
[----:B------:R-:W-:-:S02]  /*fec0*/  IADD3 R62, P3, R40, 0x4060, RZ ;  /* 0x00004060283e7810 */ /* 0x000fc40007f7e0ff */
[----:B0-----:R-:W-:Y:S01]  /*fed0*/  IADD3 R66, P0, R40, 0x4020, RZ ;  /* 0x0000402028427810 */ /* 0x001fe20007f1e0ff */
[--C-:B------:R-:W-:Y:S01]  /*fee0*/  IMAD.X R73, RZ, RZ, R41.reuse, P4 ;  /* 0x000000ffff497224 */ /* 0x100fe200020e0629 */
[----:B------:R-:W-:Y:S01]  /*fef0*/  LOP3.LUT R48, R3, R48, RZ, 0x3c, !PT ;  /* 0x0000003003307212 */ /* 0x000fe200078e3cff */
[--C-:B------:R-:W-:Y:S01]  /*ff00*/  IMAD.X R77, RZ, RZ, R41.reuse, P3 ;  /* 0x000000ffff4d7224 */ /* 0x100fe200018e0629 */
[----:B------:R-:W-:Y:S01]  /*ff10*/  LOP3.LUT R56, R181, R8, RZ, 0x3c, !PT ;  /* 0x00000008b5387212 */ /* 0x000fe200078e3cff */
[--C-:B--2---:R-:W-:Y:S01]  /*ff20*/  IMAD.X R7, RZ, RZ, R41.reuse, P1 ;  /* 0x000000ffff077224 */ /* 0x104fe200008e0629 */
[----:B------:R-:W-:Y:S01]  /*ff30*/  LOP3.LUT R6, R169, R0, RZ, 0x3c, !PT ;  /* 0x00000000a9067212 */ /* 0x000fe200078e3cff */
[----:B------:R-:W-:Y:S01]  /*ff40*/  IMAD.X R69, RZ, RZ, R41, P0 ;  /* 0x000000ffff457224 */ /* 0x000fe200000e0629 */
[----:B------:R-:W-:Y:S02]  /*ff50*/  LOP3.LUT R169, R52, 0x380, RZ, 0xc0, !PT ;  /* 0x0000038034a97812 */ /* 0x000fe400078ec0ff */
[----:B------:R-:W-:-:S02]  /*ff60*/  IADD3 R58, P1, R40, 0x4000, RZ ;  /* 0x00004000283a7810 */ /* 0x000fc40007f3e0ff */
[----:B------:R-:W-:Y:S02]  /*ff70*/  SHF.R.U64 R169, R169, 0x3, RZ ;  /* 0x00000003a9a97819 */ /* 0x000fe400000012ff */
[----:B------:R-:W-:Y:S01]  /*ff80*/  LOP3.LUT R60, R183, R60, RZ, 0x3c, !PT ;  /* 0x0000003cb73c7212 */ /* 0x000fe200078e3cff */
[----:B------:R-:W-:Y:S01]  /*ff90*/  IMAD.X R65, RZ, RZ, R41, P1 ;  /* 0x000000ffff417224 */ /* 0x000fe200008e0629 */
[----:B------:R-:W-:Y:S02]  /*ffa0*/  LOP3.LUT R3, R58, 0x380, RZ, 0xc0, !PT ;  /* 0x000003803a037812 */ /* 0x000fe400078ec0ff */
[----:B------:R-:W-:Y:S02]  /*ffb0*/  LOP3.LUT R52, R169, R52, RZ, 0x3c, !PT ;  /* 0x00000034a9347212 */ /* 0x000fe400078e3cff */
[----:B------:R-:W-:Y:S02]  /*ffc0*/  LOP3.LUT R181, R70, 0x380, RZ, 0xc0, !PT ;  /* 0x0000038046b57812 */ /* 0x000fe400078ec0ff */
[----:B------:R-:W-:-:S02]  /*ffd0*/  LOP3.LUT R183, R62, 0x380, RZ, 0xc0, !PT ;  /* 0x000003803eb77812 */ /* 0x000fc400078ec0ff */
[----:B------:R-:W-:Y:S02]  /*ffe0*/  LOP3.LUT R169, R66, 0x380, RZ, 0xc0, !PT ;  /* 0x0000038042a97812 */ /* 0x000fe400078ec0ff */
[----:B------:R-:W-:Y:S02]  /*fff0*/  SHF.R.U64 R3, R3, 0x3, RZ ;  /* 0x0000000303037819 */ /* 0x000fe400000012ff */
[C---:B------:R-:W-:Y:S02]  /*10000*/  IADD3 R4, P6, R40.reuse, 0x6000, RZ ;  /* 0x0000600028047810 */ /* 0x040fe40007fde0ff */
[----:B------:R-:W-:Y:S02]  /*10010*/  SHF.R.U64 R181, R181, 0x3, RZ ;  /* 0x00000003b5b57819 */ /* 0x000fe400000012ff */
[----:B------:R-:W-:Y:S01]  /*10020*/  SHF.R.U64 R183, R183, 0x3, RZ ;  /* 0x00000003b7b77819 */ /* 0x000fe200000012ff */
[----:B------:R-:W-:Y:S01]  /*10030*/  IMAD.X R81, RZ, RZ, R41, P6 ;  /* 0x000000ffff517224 */ /* 0x000fe200030e0629 */
[----:B------:R-:W-:-:S02]  /*10040*/  IADD3 R34, P2, R40, 0x6040, RZ ;  /* 0x0000604028227810 */ /* 0x000fc40007f5e0ff */
[C---:B------:R-:W-:Y:S02]  /*10050*/  IADD3 R24, P1, R40.reuse, 0x6060, RZ ;  /* 0x0000606028187810 */ /* 0x040fe40007f3e0ff */
[----:B------:R-:W-:Y:S01]  /*10060*/  SHF.R.U64 R169, R169, 0x3, RZ ;  /* 0x00000003a9a97819 */ /* 0x000fe200000012ff */
[--C-:B------:R-:W-:Y:S01]  /*10070*/  IMAD.X R5, RZ, RZ, R41.reuse, P2 ;  /* 0x000000ffff057224 */ /* 0x100fe200010e0629 */
[----:B------:R-:W-:Y:S02]  /*10080*/  IADD3 R28, P5, R40, 0x6020, RZ ;  /* 0x00006020281c7810 */ /* 0x000fe40007fbe0ff */
[----:B------:R-:W-:Y:S02]  /*10090*/  LOP3.LUT R64, R3, R58, RZ, 0x3c, !PT ;  /* 0x0000003a03407212 */ /* 0x000fe400078e3cff */
[----:B------:R-:W-:Y:S01]  /*100a0*/  LOP3.LUT R72, R181, R70, RZ, 0x3c, !PT ;  /* 0x00000046b5487212 */ /* 0x000fe200078e3cff */
[--C-:B------:R-:W-:Y:S01]  /*100b0*/  IMAD.X R85, RZ, RZ, R41.reuse, P5 ;  /* 0x000000ffff557224 */ /* 0x100fe200028e0629 */
[----:B------:R-:W-:Y:S01]  /*100c0*/  LOP3.LUT R76, R183, R62, RZ, 0x3c, !PT ;  /* 0x0000003eb74c7212 */ /* 0x000fe200078e3cff */
[----:B------:R-:W-:Y:S01]  /*100d0*/  IMAD.X R41, RZ, RZ, R41, P1 ;  /* 0x000000ffff297224 */ /* 0x000fe200008e0629 */
[----:B------:R-:W-:-:S02]  /*100e0*/  LOP3.LUT R3, R4, 0x380, RZ, 0xc0, !PT ;  /* 0x0000038004037812 */ /* 0x000fc400078ec0ff */
[----:B------:R-:W-:Y:S02]  /*100f0*/  LOP3.LUT R68, R169, R66, RZ, 0x3c, !PT ;  /* 0x00000042a9447212 */ /* 0x000fe400078e3cff */
[----:B------:R-:W-:Y:S02]  /*10100*/  LOP3.LUT R181, R34, 0x380, RZ, 0xc0, !PT ;  /* 0x0000038022b57812 */ /* 0x000fe400078ec0ff */
[----:B------:R-:W-:Y:S02]  /*10110*/  LOP3.LUT R183, R24, 0x380, RZ, 0xc0, !PT ;  /* 0x0000038018b77812 */ /* 0x000fe400078ec0ff */
[----:B------:R-:W-:Y:S02]  /*10120*/  LOP3.LUT R169, R28, 0x380, RZ, 0xc0, !PT ;  /* 0x000003801ca97812 */ /* 0x000fe400078ec0ff */
[----:B------:R-:W-:Y:S02]  /*10130*/  SHF.R.U64 R3, R3, 0x3, RZ ;  /* 0x0000000303037819 */ /* 0x000fe400000012ff */
[----:B------:R-:W-:-:S02]  /*10140*/  SHF.R.U64 R181, R181, 0x3, RZ ;  /* 0x00000003b5b57819 */ /* 0x000fc400000012ff */
[----:B------:R-:W-:Y:S02]  /*10150*/  SHF.R.U64 R183, R183, 0x3, RZ ;  /* 0x00000003b7b77819 */ /* 0x000fe400000012ff */
[----:B------:R-:W-:Y:S02]  /*10160*/  SHF.R.U64 R169, R169, 0x3, RZ ;  /* 0x00000003a9a97819 */ /* 0x000fe400000012ff */
[----:B------:R-:W-:Y:S02]  /*10170*/  LOP3.LUT R80, R3, R4, RZ, 0x3c, !PT ;  /* 0x0000000403507212 */ /* 0x000fe400078e3cff */
[----:B------:R-:W-:Y:S02]  /*10180*/  LOP3.LUT R4, R181, R34, RZ, 0x3c, !PT ;  /* 0x00000022b5047212 */ /* 0x000fe400078e3cff */
[----:B------:R-:W-:Y:S02]  /*10190*/  LOP3.LUT R40, R183, R24, RZ, 0x3c, !PT ;  /* 0x00000018b7287212 */ /* 0x000fe400078e3cff */
[----:B------:R-:W-:-:S02]  /*101a0*/  LOP3.LUT R84, R169, R28, RZ, 0x3c, !PT ;  /* 0x0000001ca9547212 */ /* 0x000fc400078e3cff */
[----:B------:R-:W-:Y:S02]  /*101b0*/  MOV R24, R30 ;  /* 0x0000001e00187202 */ /* 0x000fe40000000f00 */
[----:B------:R-:W-:Y:S02]  /*101c0*/  MOV R3, R6 ;  /* 0x0000000600037202 */ /* 0x000fe40000000f00 */
[----:B------:R-:W-:Y:S02]  /*101d0*/  F2FP.BF16.F32.PACK_AB R28, R178, R180 ;  /* 0x000000b4b21c723e */ /* 0x000fe400000010ff */
[----:B------:R-:W-:Y:S02]  /*101e0*/  F2FP.BF16.F32.PACK_AB R30, R176, R179 ;  /* 0x000000b3b01e723e */ /* 0x000fe400000010ff */
[----:B------:R-:W-:Y:S02]  /*101f0*/  F2FP.BF16.F32.PACK_AB R31, R39, R38 ;  /* 0x00000026271f723e */ /* 0x000fe400000010ff */
[----:B------:R-:W-:-:S02]  /*10200*/  F2FP.BF16.F32.PACK_AB R34, R171, R173 ;  /* 0x000000adab22723e */ /* 0x000fc400000010ff */
[----:B------:R-:W-:Y:S01]  /*10210*/  MOV R0, R4 ;  /* 0x0000000400007202 */ /* 0x000fe20000000f00 */
[----:B------:R0:W-:Y:S01]  /*10220*/  STSM.16.M88.4 [R3], R28 ;  /* 0x0000001c03007844 */ /* 0x0001e20000000200 */
[----:B------:R-:W-:Y:S02]  /*10230*/  MOV R44, R44 ;  /* 0x0000002c002c7202 */ /* 0x000fe40000000f00 */
[----:B------:R-:W-:Y:S01]  /*10240*/  F2FP.BF16.F32.PACK_AB R4, R166, R172 ;  /* 0x000000aca604723e */ /* 0x000fe200000010ff */
[----:B------:R2:W-:Y:S01]  /*10250*/  STSM.16.M88.4 [R24], R32 ;  /* 0x0000002018007844 */ /* 0x0005e20000000200 */
[----:B------:R-:W-:Y:S02]  /*10260*/  F2FP.BF16.F32.PACK_AB R5, R51, R50 ;  /* 0x000000323305723e */ /* 0x000fe400000010ff */
[----:B------:R-:W-:Y:S02]  /*10270*/  F2FP.BF16.F32.PACK_AB R6, R164, R167 ;  /* 0x000000a7a406723e */ /* 0x000fe400000010ff */
[----:B------:R-:W-:-:S02]  /*10280*/  F2FP.BF16.F32.PACK_AB R7, R55, R54 ;  /* 0x000000363707723e */ /* 0x000fc400000010ff */
[----:B------:R-:W-:Y:S02]  /*10290*/  MOV R48, R48 ;  /* 0x0000003000307202 */ /* 0x000fe40000000f00 */
[----:B------:R-:W-:Y:S01]  /*102a0*/  F2FP.BF16.F32.PACK_AB R8, R162, R165 ;  /* 0x000000a5a208723e */ /* 0x000fe200000010ff */
[----:B------:R3:W-:Y:S01]  /*102b0*/  STSM.16.M88.4 [R44], R4 ;  /* 0x000000042c007844 */ /* 0x0007e20000000200 */
[----:B------:R-:W-:Y:S02]  /*102c0*/  F2FP.BF16.F32.PACK_AB R10, R160, R163 ;  /* 0x000000a3a00a723e */ /* 0x000fe400000010ff */
[----:B------:R-:W-:Y:S02]  /*102d0*/  MOV R52, R52 ;  /* 0x0000003400347202 */ /* 0x000fe40000000f00 */
[----:B------:R-:W-:Y:S01]  /*102e0*/  MOV R56, R56 ;  /* 0x0000003800387202 */ /* 0x000fe20000000f00 */
[----:B------:R-:W-:Y:S01]  /*102f0*/  STSM.16.M88.4 [R48], R8 ;  /* 0x0000000830007844 */ /* 0x000fe20000000200 */
[----:B0-----:R-:W-:Y:S01]  /*10300*/  F2FP.BF16.F32.PACK_AB R28, R156, R158 ;  /* 0x0000009e9c1c723e */ /* 0x001fe200000010ff */
[----:B--2---:R-:W-:Y:S01]  /*10310*/  IMAD.MOV.U32 R24, RZ, RZ, RZ ;  /* 0x000000ffff187224 */ /* 0x004fe200078e00ff */
[----:B------:R-:W-:Y:S01]  /*10320*/  F2FP.BF16.F32.PACK_AB R29, R75, R74 ;  /* 0x0000004a4b1d723e */ /* 0x000fe200000010ff */
[----:B------:R-:W-:Y:S01]  /*10330*/  STSM.16.M88.4 [R52], R12 ;  /* 0x0000000c34007844 */ /* 0x000fe20000000200 */
[----:B------:R-:W-:-:S02]  /*10340*/  F2FP.BF16.F32.PACK_AB R30, R154, R157 ;  /* 0x0000009d9a1e723e */ /* 0x000fc400000010ff */
[----:B------:R-:W-:Y:S02]  /*10350*/  F2FP.BF16.F32.PACK_AB R31, R79, R78 ;  /* 0x0000004e4f1f723e */ /* 0x000fe400000010ff */
[----:B------:R-:W-:Y:S02]  /*10360*/  MOV R60, R60 ;  /* 0x0000003c003c7202 */ /* 0x000fe40000000f00 */
[----:B------:R-:W-:Y:S01]  /*10370*/  F2FP.BF16.F32.PACK_AB R32, R152, R155 ;  /* 0x0000009b9820723e */ /* 0x000fe200000010ff */
[----:B------:R-:W-:Y:S01]  /*10380*/  STSM.16.M88.4 [R56], R28 ;  /* 0x0000001c38007844 */ /* 0x000fe20000000200 */
[----:B------:R-:W-:Y:S02]  /*10390*/  F2FP.BF16.F32.PACK_AB R33, R83, R82 ;  /* 0x000000525321723e */ /* 0x000fe400000010ff */
[----:B------:R-:W-:Y:S02]  /*103a0*/  F2FP.BF16.F32.PACK_AB R34, R36, R153 ;  /* 0x000000992422723e */ /* 0x000fe400000010ff */
[----:B------:R-:W-:-:S02]  /*103b0*/  F2FP.BF16.F32.PACK_AB R35, R87, R86 ;  /* 0x000000565723723e */ /* 0x000fc400000010ff */
[----:B------:R-:W-:Y:S02]  /*103c0*/  MOV R64, R64 ;  /* 0x0000004000407202 */ /* 0x000fe40000000f00 */
[----:B------:R-:W-:Y:S01]  /*103d0*/  F2FP.BF16.F32.PACK_AB R36, R89, R88 ;  /* 0x000000585924723e */ /* 0x000fe200000010ff */
[----:B------:R-:W-:Y:S01]  /*103e0*/  STSM.16.M88.4 [R60], R32 ;  /* 0x000000203c007844 */ /* 0x000fe20000000200 */
[----:B------:R-:W-:Y:S02]  /*103f0*/  F2FP.BF16.F32.PACK_AB R38, R93, R92 ;  /* 0x0000005c5d26723e */ /* 0x000fe400000010ff */
[----:B------:R-:W-:Y:S02]  /*10400*/  F2FP.BF16.F32.PACK_AB R39, R95, R94 ;  /* 0x0000005e5f27723e */ /* 0x000fe400000010ff */
[----:B------:R-:W-:Y:S02]  /*10410*/  MOV R68, R68 ;  /* 0x0000004400447202 */ /* 0x000fe40000000f00 */
[----:B------:R-:W-:Y:S01]  /*10420*/  F2FP.BF16.F32.PACK_AB R105, R42, R106 ;  /* 0x0000006a2a69723e */ /* 0x000fe200000010ff */
[----:B------:R-:W-:Y:S01]  /*10430*/  STSM.16.M88.4 [R64], R36 ;  /* 0x0000002440007844 */ /* 0x000fe20000000200 */
[----:B------:R-:W-:-:S02]  /*10440*/  F2FP.BF16.F32.PACK_AB R112, R113, R112 ;  /* 0x000000707170723e */ /* 0x000fc400000010ff */
[----:B------:R-:W-:Y:S01]  /*10450*/  MOV R72, R72 ;  /* 0x0000004800487202 */ /* 0x000fe20000000f00 */
[----:B------:R-:W-:Y:S01]  /*10460*/  STSM.16.M88.4 [R68], R96 ;  /* 0x0000006044007844 */ /* 0x000fe20000000200 */
        /* <DEDUP_REMOVED lines=17> */
[----:B------:R-:W-:Y:S02]  /*10580*/  ISETP.NE.U32.AND P0, PT, RZ, UR4, PT ;  /* 0x00000004ff007c0c */ /* 0x000fe4000bf05070 */
[----:B---3--:R-:W-:Y:S02]  /*10590*/  IADD3 R4, P1, R210, UR4, RZ ;  /* 0x00000004d2047c10 */ /* 0x008fe4000ff3e0ff */
[----:B------:R-:W-:-:S02]  /*105a0*/  MOV R84, R84 ;  /* 0x0000005400547202 */ /* 0x000fc40000000f00 */
[----:B------:R-:W-:Y:S02]  /*105b0*/  F2FP.BF16.F32.PACK_AB R130, R133, R132 ;  /* 0x000000848582723e */ /* 0x000fe400000010ff */
[----:B------:R-:W-:Y:S02]  /*105c0*/  F2FP.BF16.F32.PACK_AB R131, R135, R134 ;  /* 0x000000868783723e */ /* 0x000fe400000010ff */
[----:B------:R-:W-:Y:S02]  /*105d0*/  F2FP.BF16.F32.PACK_AB R137, R139, R138 ;  /* 0x0000008a8b89723e */ /* 0x000fe400000010ff */
[----:B------:R-:W-:Y:S01]  /*105e0*/  F2FP.BF16.F32.PACK_AB R144, R145, R144 ;  /* 0x000000909190723e */ /* 0x000fe200000010ff */
[----:B------:R-:W-:Y:S01]  /*105f0*/  STSM.16.M88.4 [R84], R128 ;  /* 0x0000008054007844 */ /* 0x000fe20000000200 */
[----:B------:R-:W-:Y:S02]  /*10600*/  F2FP.BF16.F32.PACK_AB R138, R141, R140 ;  /* 0x0000008c8d8a723e */ /* 0x000fe400000010ff */
[----:B------:R-:W-:-:S02]  /*10610*/  F2FP.BF16.F32.PACK_AB R139, R143, R142 ;  /* 0x0000008e8f8b723e */ /* 0x000fc400000010ff */
[----:B------:R-:W-:Y:S02]  /*10620*/  F2FP.BF16.F32.PACK_AB R145, R147, R146 ;  /* 0x000000929391723e */ /* 0x000fe400000010ff */
        /* <DEDUP_REMOVED lines=13> */
[----:B0-----:R-:W-:Y:S01]  /*10700*/  IMAD.U32 R0, RZ, RZ, UR4 ;  /* 0x00000004ff007e24 */ /* 0x001fe2000f8e00ff */
        /* <DEDUP_REMOVED lines=33> */
[----:B--2---:R-:W-:Y:S02]  /*10920*/  LOP3.LUT R40, R41, 0x380, RZ, 0xc0, !PT ;  /* 0x0000038029287812 */ /* 0x004fe400078ec0ff */
[----:B------:R-:W-:Y:S02]  /*10930*/  LOP3.LUT R44, R45, 0x380, RZ, 0xc0, !PT ;  /* 0x000003802d2c7812 */ /* 0x000fe400078ec0ff */
[----:B------:R-:W-:Y:S02]  /*10940*/  LOP3.LUT R48, R49, 0x380, RZ, 0xc0, !PT ;  /* 0x0000038031307812 */ /* 0x000fe400078ec0ff */
        /* <DEDUP_REMOVED lines=14> */
[----:B0-----:R-:W-:Y:S06]  /*10a30*/  @P6 BRA `(.L_x_4618) ;  /* 0x0000000000106947 */ /* 0x001fec0003800000 */
[----:B------:R-:W-:Y:S05]  /*10a40*/  @!P0 BRA `(.L_x_4618) ;  /* 0x00000000000c8947 */ /* 0x000fea0003800000 */
[----:B------:R-:W2:Y:S04]  /*10a50*/  LDG.E R3, desc[UR40][R4.64] ;  /* 0x0000002804037981 */ /* 0x000ea8000c1e1900 */
[----:B-----5:R-:W2:Y:S02]  /*10a60*/  LDG.E R0, desc[UR40][R4.64+0x4] ;  /* 0x0000042804007981 */ /* 0x020ea4000c1e1900 */
[----:B--2---:R-:W-:-:S07]  /*10a70*/  IMAD.IADD R0, R0, 0x1, -R3 ;  /* 0x0000000100007824 */ /* 0x004fce00078e0a03 */
.L_x_4618:
[----:B------:R-:W0:Y:S01]  /*10a80*/  SHFL.IDX PT, R3, R223, RZ, 0x1f ;  /* 0x00001fffdf037589 */ /* 0x000e2200000e0000 */
        /* <DEDUP_REMOVED lines=19> */
[----:B0-----:R-:W-:-:S02]  /*10bc0*/  ISETP.NE.AND P5, PT, R3, RZ, PT ;  /* 0x000000ff0300720c */ /* 0x001fc40003fa5270 */
        /* <DEDUP_REMOVED lines=14> */
[----:B------:R-:W-:Y:S02]  /*10cb0*/  LOP3.LUT R20, R5, R20, RZ, 0x3c, !PT ;  /* 0x0000001405147212 */ /* 0x000fe400078e3cff */
[----:B------:R-:W-:-:S02]  /*10cc0*/  LOP3.LUT R76, R3, R4, RZ, 0x3c, !PT ;  /* 0x00000004034c7212 */ /* 0x000fc400078e3cff */
[----:B------:R-:W-:Y:S02]  /*10cd0*/  SHF.R.S32.HI R80, RZ, 0x1f, R209 ;  /* 0x0000001fff507819 */ /* 0x000fe400000114d1 */
[----:B------:R-:W-:Y:S02]  /*10ce0*/  SEL R83, R212, RZ, !P0 ;  /* 0x000000ffd4537207 */ /* 0x000fe40004000000 */
[----:B------:R-:W-:Y:S02]  /*10cf0*/  SEL R222, R222, RZ, !P0 ;  /* 0x000000ffdede7207 */ /* 0x000fe40004000000 */
[----:B-----5:R-:W-:Y:S01]  /*10d00*/  SHF.R.S32.HI R81, RZ, 0x1f, R24 ;  /* 0x0000001fff517819 */ /* 0x020fe20000011418 */
[----:B------:R-:W-:Y:S06]  /*10d10*/  @P5 BRA `(.L_x_4619) ;  /* 0x0000000000b85947 */ /* 0x000fec0003800000 */
[----:B------:R-:W0:Y:S01]  /*10d20*/  LDC R15, c[0x0][0xce8] ;  /* 0x00033a00ff0f7b82 */ /* 0x000e220000000800 */
        /* <DEDUP_REMOVED lines=12> */
[----:B0-----:R-:W-:-:S13]  /*10df0*/  ISETP.NE.AND P0, PT, R15, 0x1, PT ;  /* 0x000000010f00780c */ /* 0x001fda0003f05270 */
[----:B------:R-:W0:Y:S08]  /*10e00*/  @P0 LDC R3, c[0x0][0xcec] ;  /* 0x00033b00ff030b82 */ /* 0x000e300000000800 */
[----:B------:R-:W2:Y:S01]  /*10e10*/  @P0 LDC R11, c[0x0][0xcf0] ;  /* 0x00033c00ff0b0b82 */ /* 0x000ea20000000800 */
[----:B0-----:R-:W-:-:S04]  /*10e20*/  @P0 IMAD.HI.U32 R6, R14, R3, RZ ;  /* 0x000000030e060227 */ /* 0x001fc800078e00ff */
        /* <DEDUP_REMOVED lines=24> */
[----:B------:R-:W0:Y:S01]  /*10fb0*/  SHFL.IDX PT, R5, R11, RZ, 0x1c1f ;  /* 0x001c1fff0b057589 */ /* 0x000e2200000e0000 */
[----:B------:R-:W-:-:S03]  /*10fc0*/  ISETP.GE.OR P0, PT, R3, R14, P0 ;  /* 0x0000000e0300720c */ /* 0x000fc60000706670 */
[----:B------:R-:W2:Y:S08]  /*10fd0*/  SHFL.IDX PT, R7, R11, 0x1, 0x1c1f ;  /* 0x003c1f000b077f89 */ /* 0x000eb000000e0000 */
[----:B0-----:R0:W-:Y:S04]  /*10fe0*/  @!P1 ST.E desc[UR40][R4.64], R174 ;  /* 0x000000ae04009985 */ /* 0x0011e8000c101928 */
[----:B--2---:R0:W-:Y:S02]  /*10ff0*/  @!P0 ST.E desc[UR40][R6.64], R175 ;  /* 0x000000af06008985 */ /* 0x0041e4000c101928 */
.L_x_4619:
[----:B------:R-:W2:Y:S01]  /*11000*/  LDC R85, c[0x0][0xce8] ;  /* 0x00033a00ff557b82 */ /* 0x000ea20000000800 */
[----:B------:R-:W-:Y:S01]  /*11010*/  ULDC.64 UR4, c[0x0][0xba0] ;  /* 0x0002e80000047ab9 */ /* 0x000fe20000000a00 */
[----:B0-----:R0:W5:Y:S01]  /*11020*/  LD.E.128 R4, desc[UR40][R20.64] ;  /* 0x0000002814047980 */ /* 0x001162000c101d00 */
[----:B------:R-:W-:-:S03]  /*11030*/  IMAD R3, R81, UR4, RZ ;  /* 0x0000000451037c24 */ /* 0x000fc6000f8e02ff */
[----:B------:R-:W5:Y:S02]  /*11040*/  LD.E.128 R8, desc[UR40][R8.64] ;  /* 0x0000002808087980 */ /* 0x000f64000c101d00 */
[----:B------:R-:W3:Y:S02]  /*11050*/  LDC R88, c[0x0][0xbc8] ;  /* 0x0002f200ff587b82 */ /* 0x000ee40000000800 */
[----:B------:R-:W5:Y:S04]  /*11060*/  LD.E.128 R12, desc[UR40][R12.64] ;  /* 0x000000280c0c7980 */ /* 0x000f68000c101d00 */
[----:B------:R-:W5:Y:S04]  /*11070*/  LD.E.128 R28, desc[UR40][R28.64] ;  /* 0x000000281c1c7980 */ /* 0x000f68000c101d00 */
[----:B------:R-:W5:Y:S04]  /*11080*/  LD.E.128 R32, desc[UR40][R32.64] ;  /* 0x0000002820207980 */ /* 0x000f68000c101d00 */
[----:B------:R-:W5:Y:S01]  /*11090*/  LD.E.128 R36, desc[UR40][R36.64] ;  /* 0x0000002824247980 */ /* 0x000f62000c101d00 */
[----:B--2---:R-:W-:Y:S01]  /*110a0*/  ISETP.NE.AND P1, PT, R85, 0x1, PT ;  /* 0x000000015500780c */ /* 0x004fe20003f25270 */
[----:B------:R-:W-:-:S02]  /*110b0*/  IMAD R3, R24, UR5, R3 ;  /* 0x0000000518037c24 */ /* 0x000fc4000f8e0203 */
[----:B------:R-:W5:Y:S01]  /*110c0*/  LD.E.128 R40, desc[UR40][R40.64] ;  /* 0x0000002828287980 */ /* 0x000f62000c101d00 */
[----:B0-----:R-:W-:Y:S01]  /*110d0*/  IMAD.WIDE.U32 R20, R24, UR4, RZ ;  /* 0x0000000418147c25 */ /* 0x001fe2000f8e00ff */
[----:B------:R-:W-:Y:S02]  /*110e0*/  ULDC.64 UR4, c[0x0][0xbe8] ;  /* 0x0002fa0000047ab9 */ /* 0x000fe40000000a00 */
[----:B------:R-:W5:Y:S04]  /*110f0*/  LD.E.128 R44, desc[UR40][R44.64] ;  /* 0x000000282c2c7980 */ /* 0x000f68000c101d00 */
[----:B------:R-:W5:Y:S02]  /*11100*/  LD.E.128 R48, desc[UR40][R48.64] ;  /* 0x0000002830307980 */ /* 0x000f64000c101d00 */
[----:B------:R-:W0:Y:S01]  /*11110*/  @P1 LDC R81, c[0x0][0xcec] ;  /* 0x00033b00ff511b82 */ /* 0x000e220000000800 */
[----:B------:R-:W-:Y:S01]  /*11120*/  IMAD.IADD R21, R21, 0x1, R3 ;  /* 0x0000000115157824 */ /* 0x000fe200078e0203 */
[----:B------:R-:W5:Y:S01]  /*11130*/  LD.E.128 R52, desc[UR40][R52.64] ;  /* 0x0000002834347980 */ /* 0x000f62000c101d00 */
[----:B------:R-:W-:-:S03]  /*11140*/  IMAD R24, R80, UR4, RZ ;  /* 0x0000000450187c24 */ /* 0x000fc6000f8e02ff */
[----:B------:R-:W5:Y:S02]  /*11150*/  LD.E.128 R56, desc[UR40][R56.64] ;  /* 0x0000002838387980 */ /* 0x000f64000c101d00 */
[----:B------:R-:W2:Y:S01]  /*11160*/  @P1 LDC R87, c[0x0][0xcf0] ;  /* 0x00033c00ff571b82 */ /* 0x000ea20000000800 */
        /* <DEDUP_REMOVED lines=10> */
[----:B---3--:R-:W-:Y:S01]  /*11210*/  ISETP.GE.AND P0, PT, R217, R88, PT ;  /* 0x00000058d900720c */ /* 0x008fe20003f06270 */
[C---:B------:R-:W-:Y:S01]  /*11220*/  IMAD R3, R83.reuse, UR5, R3 ;  /* 0x0000000553037c24 */ /* 0x040fe2000f8e0203 */
[----:B------:R-:W5:Y:S01]  /*11230*/  LD.E.128 R72, desc[UR40][R72.64] ;  /* 0x0000002848487980 */ /* 0x000f62000c101d00 */
[----:B------:R-:W-:-:S03]  /*11240*/  IMAD.WIDE.U32 R20, R83, UR4, R20 ;  /* 0x0000000453147c25 */ /* 0x000fc6000f8e0014 */
[----:B------:R-:W5:Y:S01]  /*11250*/  LD.E.128 R76, desc[UR40][R76.64] ;  /* 0x000000284c4c7980 */ /* 0x000f62000c101d00 */
[----:B0-----:R-:W-:Y:S01]  /*11260*/  @P1 IMAD.HI.U32 R24, R82, R81, RZ ;  /* 0x0000005152181227 */ /* 0x001fe200078e00ff */
        /* <DEDUP_REMOVED lines=9> */
[----:B0-----:R-:W0:Y:S01]  /*11300*/  FENCE.VIEW.ASYNC.S ;  /* 0x00000000000073c6 */ /* 0x001e220000000000 */
[----:B------:R-:W-:Y:S01]  /*11310*/  IMAD.MOV.U32 R3, RZ, RZ, R82 ;  /* 0x000000ffff037224 */ /* 0x000fe200078e0052 */
[----:B--2---:R-:W-:Y:S01]  /*11320*/  @P1 SHF.R.U32.HI R3, RZ, R87, R24 ;  /* 0x00000057ff031219 */ /* 0x004fe20000011618 */
        /* <DEDUP_REMOVED lines=40> */
[----:B0-----:R0:W-:Y:S01]  /*115b0*/  SYNCS.ARRIVE.TRANS64.RED.A1T0 RZ, [R0+URZ], RZ ;  /* 0x000000ff00ff79a7 */ /* 0x0011e2000810043f */
[----:B------:R-:W-:Y:S02]  /*115c0*/  SHF.R.S32.HI R93, RZ, 0x1f, R214 ;  /* 0x0000001fff5d7819 */ /* 0x000fe400000114d6 */
[----:B------:R-:W-:Y:S01]  /*115d0*/  LOP3.LUT R24, R3, 0x20, R24, 0xe2, !PT ;  /* 0x0000002003187812 */ /* 0x000fe200078ee218 */
[----:B------:R0:W2:Y:S01]  /*115e0*/  SHFL.IDX PT, R80, R89, RZ, 0x181f ;  /* 0x00181fff59507589 */ /* 0x0000a200000e0000 */
[----:B------:R-:W-:-:S02]  /*115f0*/  SEL R3, RZ, 0x40, P0 ;  /* 0x00000040ff037807 */ /* 0x000fc40000000000 */
[----:B------:R-:W-:Y:S02]  /*11600*/  ISETP.GE.AND P0, PT, R224, R88, PT ;  /* 0x00000058e000720c */ /* 0x000fe40003f06270 */
[----:B------:R-:W-:Y:S02]  /*11610*/  LEA.HI.X R90, R20, UR5, R21, 0x1, P2 ;  /* 0x00000005145a7c11 */ /* 0x000fe400090f0c15 */
[----:B------:R-:W-:Y:S02]  /*11620*/  LOP3.LUT R3, R24, R3, RZ, 0xfc, !PT ;  /* 0x0000000318037212 */ /* 0x000fe400078efcff */
[----:B------:R-:W-:Y:S01]  /*11630*/  SEL R24, RZ, 0x80, P0 ;  /* 0x00000080ff187807 */ /* 0x000fe20000000000 */
[----:B------:R0:W3:Y:S01]  /*11640*/  SHFL.IDX PT, R81, R90, RZ, 0x181f ;  /* 0x00181fff5a517589 */ /* 0x0000e200000e0000 */
[----:B------:R-:W-:Y:S02]  /*11650*/  SHF.R.S32.HI R94, RZ, 0x1f, R215 ;  /* 0x0000001fff5e7819 */ /* 0x000fe400000114d7 */
[----:B------:R-:W-:-:S02]  /*11660*/  LOP3.LUT R24, R3, R24, RZ, 0xfc, !PT ;  /* 0x0000001803187212 */ /* 0x000fc400078efcff */
[----:B------:R-:W-:Y:S02]  /*11670*/  SHF.R.S32.HI R95, RZ, 0x1f, R216 ;  /* 0x0000001fff5f7819 */ /* 0x000fe400000114d8 */
[----:B------:R-:W-:Y:S01]  /*11680*/  SHF.R.S32.HI R96, RZ, 0x1f, R217 ;  /* 0x0000001fff607819 */ /* 0x000fe200000114d9 */
[----:B0-----:R-:W-:Y:S06]  /*11690*/  @P1 BRA `(.L_x_4621) ;  /* 0x00000000007c1947 */ /* 0x001fec0003800000 */
        /* <DEDUP_REMOVED lines=18> */
[----:B0-----:R-:W-:-:S03]  /*117c0*/  @!P2 LEA R4, P5, R214, R80, 0x1 ;  /* 0x00000050d604a211 */ /* 0x001fc600078a08ff */
[----:B------:R4:W-:Y:S01]  /*117d0*/  @!P3 ST.E.128 desc[UR40][R86.64], R40 ;  /* 0x000000285600b985 */ /* 0x0009e2000c101d28 */
[-C--:B------:R-:W-:Y:S02]  /*117e0*/  @!P1 LEA R6, P6, R213, R80.reuse, 0x1 ;  /* 0x00000050d5069211 */ /* 0x080fe400078c08ff */
[-C--:B--2---:R-:W-:Y:S02]  /*117f0*/  @P0 LEA R12, P3, R225, R80.reuse, 0x1 ;  /* 0x00000050e10c0211 */ /* 0x084fe400078608ff */
        /* <DEDUP_REMOVED lines=9> */
.L_x_4621:
[----:B------:R-:W-:Y:S05]  /*11890*/  BSYNC B1 ;  /* 0x0000000000017941 */ /* 0x000fea0003800000 */
.L_x_4620:
[----:B------:R-:W-:Y:S01]  /*118a0*/  VIADD R0, R91, 0x20 ;  /* 0x000000205b007836 */ /* 0x000fe20000000000 */
[----:B----45:R0:W4:Y:S04]  /*118b0*/  SHFL.IDX PT, R7, R90, 0x1, 0x181f ;  /* 0x00381f005a077f89 */ /* 0x03012800000e0000 */
[----:B------:R-:W-:Y:S01]  /*118c0*/  ISETP.GE.AND P0, PT, R0, R92, PT ;  /* 0x0000005c0000720c */ /* 0x000fe20003f06270 */
[----:B------:R0:W0:-:S12]  /*118d0*/  SHFL.IDX PT, R6, R89, 0x1, 0x181f ;  /* 0x00381f0059067f89 */ /* 0x00001800000e0000 */
[----:B------:R-:W-:Y:S05]  /*118e0*/  @P0 BRA `(.L_x_4622) ;  /* 0x0000000c00f00947 */ /* 0x000fea0003800000 */
        /* <DEDUP_REMOVED lines=33> */
.L_x_4617:
[----:B------:R-:W3:Y:S01]  /*11b00*/  S2R R0, SR_TID.X ;  /* 0x0000000000007919 */ /* 0x000ee20000002100 */
[----:B------:R-:W-:Y:S01]  /*11b10*/  ULDC.64 UR4, c[0x0][0xd00] ;  /* 0x0003400000047ab9 */ /* 0x000fe20000000a00 */
[----:B------:R-:W-:Y:S01]  /*11b20*/  IMAD.MOV.U32 R3, RZ, RZ, RZ ;  /* 0x000000ffff037224 */ /* 0x000fe200078e00ff */
[----:B------:R-:W-:Y:S01]  /*11b30*/  ISETP.NE.U32.AND P0, PT, RZ, UR4, PT ;  /* 0x00000004ff007c0c */ /* 0x000fe2000bf05070 */
[----:B------:R-:W4:Y:S01]  /*11b40*/  LDC R29, c[0x0][0xce8] ;  /* 0x00033a00ff1d7b82 */ /* 0x000f220000000800 */
[----:B------:R-:W-:Y:S02]  /*11b50*/  IADD3 R4, P1, R210, UR4, RZ ;  /* 0x00000004d2047c10 */ /* 0x000fe4000ff3e0ff */
[----:B------:R-:W-:Y:S02]  /*11b60*/  ISETP.NE.AND.EX P0, PT, RZ, UR5, PT, P0 ;  /* 0x00000005ff007c0c */ /* 0x000fe4000bf05300 */
[----:B------:R-:W-:Y:S01]  /*11b70*/  IADD3.X R5, R211, UR5, RZ, P1, !PT ;  /* 0x00000005d3057c10 */ /* 0x000fe20008ffe4ff */
[----:B------:R-:W-:-:S02]  /*11b80*/  ULDC.64 UR4, c[0x0][0xd08] ;  /* 0x0003420000047ab9 */ /* 0x000fc40000000a00 */
[----:B------:R-:W-:-:S04]  /*11b90*/  ISETP.NE.U32.AND P1, PT, RZ, UR4, PT ;  /* 0x00000004ff007c0c */ /* 0x000fc8000bf25070 */
[----:B------:R-:W-:-:S04]  /*11ba0*/  ISETP.NE.AND.EX P1, PT, RZ, UR5, PT, P1 ;  /* 0x00000005ff007c0c */ /* 0x000fc8000bf25310 */
[----:B------:R0:W5:Y:S09]  /*11bb0*/  @P0 LDG.E R3, desc[UR40][R4.64] ;  /* 0x0000002804030981 */ /* 0x000172000c1e1900 */
[----:B------:R-:W-:Y:S01]  /*11bc0*/  @P1 IADD3 R210, P2, R210, UR4, RZ ;  /* 0x00000004d2d21c10 */ /* 0x000fe2000ff5e0ff */
[----:B------:R-:W-:Y:S01]  /*11bd0*/  ULDC UR4, c[0x0][0xb88] ;  /* 0x0002e20000047ab9 */ /* 0x000fe20000000800 */
[----:B---3--:R-:W-:-:S02]  /*11be0*/  VIADD R6, R0, 0xffffff80 ;  /* 0xffffff8000067836 */ /* 0x008fc40000000000 */
[----:B------:R-:W-:Y:S01]  /*11bf0*/  @P1 IADD3.X R211, R211, UR5, RZ, P2, !PT ;  /* 0x00000005d3d31c10 */ /* 0x000fe200097fe4ff */
[----:B------:R-:W-:-:S06]  /*11c00*/  IMAD.U32 R0, RZ, RZ, UR4 ;  /* 0x00000004ff007e24 */ /* 0x000fcc000f8e00ff */
[----:B------:R0:W5:Y:S01]  /*11c10*/  @P1 LDG.E R0, desc[UR40][R210.64] ;  /* 0x00000028d2001981 */ /* 0x000162000c1e1900 */
[----:B------:R-:W-:Y:S01]  /*11c20*/  ISETP.GE.AND P2, PT, R6, 0x40, PT ;  /* 0x000000400600780c */ /* 0x000fe20003f46270 */
[----:B------:R-:W-:-:S12]  /*11c30*/  @P1 BRA `(.L_x_4623) ;  /* 0x0000000000101947 */ /* 0x000fd80003800000 */
[----:B------:R-:W-:Y:S05]  /*11c40*/  @!P0 BRA `(.L_x_4623) ;  /* 0x00000000000c8947 */ /* 0x000fea0003800000 */
[----:B------:R-:W3:Y:S04]  /*11c50*/  LDG.E R7, desc[UR40][R4.64] ;  /* 0x0000002804077981 */ /* 0x000ee8000c1e1900 */
[----:B-----5:R-:W3:Y:S02]  /*11c60*/  LDG.E R0, desc[UR40][R4.64+0x4] ;  /* 0x0000042804007981 */ /* 0x020ee4000c1e1900 */
[----:B---3--:R-:W-:-:S07]  /*11c70*/  IMAD.IADD R0, R0, 0x1, -R7 ;  /* 0x0000000100007824 */ /* 0x008fce00078e0a07 */
.L_x_4623:
[----:B------:R-:W-:Y:S01]  /*11c80*/  BSSY B1, `(.L_x_4624) ;  /* 0x000002e000017945 */ /* 0x000fe20003800000 */
[----:B------:R-:W-:Y:S02]  /*11c90*/  SHF.R.S32.HI R13, RZ, 0x1f, R209 ;  /* 0x0000001fff0d7819 */ /* 0x000fe400000114d1 */
[----:B------:R-:W-:Y:S02]  /*11ca0*/  SEL R15, R212, RZ, !P0 ;  /* 0x000000ffd40f7207 */ /* 0x000fe40004000000 */
[----:B------:R-:W-:Y:S02]  /*11cb0*/  SEL R222, R222, RZ, !P0 ;  /* 0x000000ffdede7207 */ /* 0x000fe40004000000 */
[----:B-----5:R-:W-:Y:S01]  /*11cc0*/  SHF.R.S32.HI R10, RZ, 0x1f, R3 ;  /* 0x0000001fff0a7819 */ /* 0x020fe20000011403 */
[----:B------:R-:W-:Y:S06]  /*11cd0*/  @P2 BRA `(.L_x_4625) ;  /* 0x0000000000a02947 */ /* 0x000fec0003800000 */
[----:B0-----:R-:W0:Y:S01]  /*11ce0*/  S2R R4, SR_TID.X ;  /* 0x0000000000047919 */ /* 0x001e220000002100 */
[----:B------:R-:W3:Y:S02]  /*11cf0*/  LDC R11, c[0x0][0xce8] ;  /* 0x00033a00ff0b7b82 */ /* 0x000ee40000000800 */
[----:B---3--:R-:W-:Y:S02]  /*11d00*/  IMAD R5, R0, R11, RZ ;  /* 0x0000000b00057224 */ /* 0x008fe400078e02ff */
[----:B0-----:R-:W-:-:S04]  /*11d10*/  IMAD R4, R219, 0x40, R4 ;  /* 0x00000040db047824 */ /* 0x001fc800078e0204 */
        /* <DEDUP_REMOVED lines=10> */
[----:B------:R-:W0:Y:S08]  /*11dc0*/  @P0 LDC R9, c[0x0][0xcec] ;  /* 0x00033b00ff090b82 */ /* 0x000e300000000800 */
[----:B------:R-:W3:Y:S01]  /*11dd0*/  @P0 LDC R21, c[0x0][0xcf0] ;  /* 0x00033c00ff150b82 */ /* 0x000ee20000000800 */
[----:B0-----:R-:W-:-:S04]  /*11de0*/  @P0 IMAD.HI.U32 R6, R12, R9, RZ ;  /* 0x000000090c060227 */ /* 0x001fc800078e00ff */
[----:B------:R-:W-:Y:S01]  /*11df0*/  IMAD R9, R209, UR5, R8 ;  /* 0x00000005d1097c24 */ /* 0x000fe2000f8e0208 */
[----:B------:R-:W-:Y:S01]  /*11e00*/  ULDC.64 UR4, c[0x0][0xc98] ;  /* 0x0003260000047ab9 */ /* 0x000fe20000000a00 */
[----:B---3--:R-:W-:Y:S02]  /*11e10*/  @P0 SHF.R.U32.HI R7, RZ, R21, R6 ;  /* 0x00000015ff070219 */ /* 0x008fe40000011606 */
        /* <DEDUP_REMOVED lines=20> */
.L_x_4625:
[----:B------:R-:W-:Y:S05]  /*11f60*/  BSYNC B1 ;  /* 0x0000000000017941 */ /* 0x000fea0003800000 */
.L_x_4624:
[----:B----4-:R-:W-:Y:S01]  /*11f70*/  ISETP.NE.AND P0, PT, R29, 0x1, PT ;  /* 0x000000011d00780c */ /* 0x010fe20003f05270 */
[----:B--2---:R-:W2:Y:S01]  /*11f80*/  LDC R24, c[0x0][0xbc8] ;  /* 0x0002f200ff187b82 */ /* 0x004ea20000000800 */
[----:B------:R-:W-:Y:S01]  /*11f90*/  ULDC.64 UR4, c[0x0][0xba0] ;  /* 0x0002e80000047ab9 */ /* 0x000fe20000000a00 */
[----:B------:R-:W-:Y:S01]  /*11fa0*/  IMAD R31, R0, R29, RZ ;  /* 0x0000001d001f7224 */ /* 0x000fe200078e02ff */
[----:B------:R-:W-:Y:S01]  /*11fb0*/  BSSY B1, `(.L_x_4626) ;  /* 0x000006b000017945 */ /* 0x000fe20003800000 */
[----:B---3--:R-:W-:Y:S01]  /*11fc0*/  IMAD R6, R10, UR4, RZ ;  /* 0x000000040a067c24 */ /* 0x008fe2000f8e02ff */
[----:B------:R-:W-:Y:S01]  /*11fd0*/  SHF.R.S32.HI R32, RZ, 0x1f, R214 ;  /* 0x0000001fff207819 */ /* 0x000fe200000114d6 */
[C---:B0-----:R-:W-:Y:S01]  /*11fe0*/  IMAD.WIDE.U32 R4, R3.reuse, UR4, RZ ;  /* 0x0000000403047c25 */ /* 0x041fe2000f8e00ff */
[----:B------:R-:W-:Y:S02]  /*11ff0*/  SHF.R.S32.HI R33, RZ, 0x1f, R215 ;  /* 0x0000001fff217819 */ /* 0x000fe400000114d7 */
[----:B------:R-:W-:Y:S01]  /*12000*/  SHF.R.S32.HI R34, RZ, 0x1f, R216 ;  /* 0x0000001fff227819 */ /* 0x000fe200000114d8 */
[----:B------:R-:W-:Y:S01]  /*12010*/  IMAD R3, R3, UR5, R6 ;  /* 0x0000000503037c24 */ /* 0x000fe2000f8e0206 */
[----:B------:R-:W-:Y:S01]  /*12020*/  ULDC.64 UR4, c[0x0][0xbe8] ;  /* 0x0002fa0000047ab9 */ /* 0x000fe20000000a00 */
[----:B------:R-:W0:Y:S01]  /*12030*/  @P0 LDC R7, c[0x0][0xcec] ;  /* 0x00033b00ff070b82 */ /* 0x000e220000000800 */
[----:B------:R-:W-:Y:S01]  /*12040*/  IMAD R6, R13, UR4, RZ ;  /* 0x000000040d067c24 */ /* 0x000fe2000f8e02ff */
[----:B------:R-:W-:Y:S01]  /*12050*/  SHF.R.S32.HI R35, RZ, 0x1f, R217 ;  /* 0x0000001fff237819 */ /* 0x000fe200000114d9 */
[----:B------:R-:W-:-:S02]  /*12060*/  IMAD.IADD R5, R5, 0x1, R3 ;  /* 0x0000000105057824 */ /* 0x000fc400078e0203 */
[C---:B------:R-:W-:Y:S02]  /*12070*/  IMAD R3, R209.reuse, UR5, R6 ;  /* 0x00000005d1037c24 */ /* 0x040fe4000f8e0206 */
[----:B------:R-:W-:Y:S01]  /*12080*/  IMAD.WIDE.U32 R4, R209, UR4, R4 ;  /* 0x00000004d1047c25 */ /* 0x000fe2000f8e0004 */
[----:B------:R-:W3:Y:S01]  /*12090*/  @P0 LDC R9, c[0x0][0xcf0] ;  /* 0x00033c00ff090b82 */ /* 0x000ee20000000800 */
[----:B------:R-:W-:Y:S02]  /*120a0*/  ULDC.64 UR4, c[0x0][0xbf0] ;  /* 0x0002fc0000047ab9 */ /* 0x000fe40000000a00 */
[----:B------:R-:W-:Y:S01]  /*120b0*/  IMAD R6, R220, 0x20, R221 ;  /* 0x00000020dc067824 */ /* 0x000fe200078e02dd */
[-C--:B--2---:R-:W-:Y:S01]  /*120c0*/  ISETP.GE.AND P1, PT, R217, R24.reuse, PT ;  /* 0x00000018d900720c */ /* 0x084fe20003f26270 */
[----:B------:R-:W-:Y:S01]  /*120d0*/  IMAD.IADD R5, R5, 0x1, R3 ;  /* 0x0000000105057824 */ /* 0x000fe200078e0203 */
[-C--:B------:R-:W-:Y:S01]  /*120e0*/  ISETP.GE.AND P2, PT, R189, R24.reuse, PT ;  /* 0x00000018bd00720c */ /* 0x080fe20003f46270 */
[----:B------:R-:W-:Y:S01]  /*120f0*/  IMAD R3, R222, UR4, RZ ;  /* 0x00000004de037c24 */ /* 0x000fe2000f8e02ff */
[----:B------:R-:W-:Y:S01]  /*12100*/  SEL R10, RZ, 0xffffffff, P1 ;  /* 0xffffffffff0a7807 */ /* 0x000fe20000800000 */
[----:B------:R-:W-:Y:S01]  /*12110*/  IMAD R8, R219, 0x40, R6 ;  /* 0x00000040db087824 */ /* 0x000fe200078e0206 */
[----:B------:R-:W-:Y:S01]  /*12120*/  ISETP.GE.AND P1, PT, R215, R24, PT ;  /* 0x00000018d700720c */ /* 0x000fe20003f26270 */
[----:B------:R-:W-:-:S02]  /*12130*/  IMAD R3, R15, UR5, R3 ;  /* 0x000000050f037c24 */ /* 0x000fc4000f8e0203 */
[----:B------:R-:W-:Y:S01]  /*12140*/  IMAD.WIDE.U32 R4, R15, UR4, R4 ;  /* 0x000000040f047c25 */ /* 0x000fe2000f8e0004 */
[----:B------:R-:W-:Y:S01]  /*12150*/  SEL R11, RZ, 0xffffffff, P1 ;  /* 0xffffffffff0b7807 */ /* 0x000fe20000800000 */
[----:B------:R-:W-:Y:S02]  /*12160*/  ULDC.64 UR4, c[0x0][0xbe0] ;  /* 0x0002f80000047ab9 */ /* 0x000fe40000000a00 */
[----:B0-----:R-:W-:Y:S01]  /*12170*/  @P0 IMAD.HI.U32 R6, R8, R7, RZ ;  /* 0x0000000708060227 */ /* 0x001fe200078e00ff */
[----:B------:R-:W-:Y:S02]  /*12180*/  SEL R7, RZ, 0x1, P2 ;  /* 0x00000001ff077807 */ /* 0x000fe40001000000 */
[----:B------:R-:W-:Y:S01]  /*12190*/  ISETP.GE.AND P2, PT, R216, R24, PT ;  /* 0x00000018d800720c */ /* 0x000fe20003f46270 */
[----:B------:R-:W-:Y:S02]  /*121a0*/  IMAD.SHL.U32 R10, R10, 0x2, RZ ;  /* 0x000000020a0a7824 */ /* 0x000fe400078e00ff */
[----:B------:R-:W-:-:S02]  /*121b0*/  IMAD.IADD R5, R5, 0x1, R3 ;  /* 0x0000000105057824 */ /* 0x000fc400078e0203 */
        /* <DEDUP_REMOVED lines=9> */
[-C--:B------:R-:W-:Y:S02]  /*12250*/  ISETP.GE.AND P0, PT, R214, R24.reuse, PT ;  /* 0x00000018d600720c */ /* 0x080fe40003f06270 */
[----:B------:R-:W-:Y:S01]  /*12260*/  ISETP.GE.AND P2, PT, R224, R24, PT ;  /* 0x00000018e000720c */ /* 0x000fe20003f46270 */
[----:B------:R-:W-:-:S02]  /*12270*/  IMAD.SHL.U32 R10, R10, 0x4, RZ ;  /* 0x000000040a0a7824 */ /* 0x000fc400078e00ff */
        /* <DEDUP_REMOVED lines=62> */
.L_x_4627:
[----:B------:R-:W-:Y:S05]  /*12660*/  BSYNC B1 ;  /* 0x0000000000017941 */ /* 0x000fea0003800000 */
.L_x_4626:
        /* <DEDUP_REMOVED lines=27> */
[-C--:B0-----:R-:W-:Y:S02]  /*12820*/  @P0 LEA R20, P3, R225, R6.reuse, 0x1 ;  /* 0x00000006e1140211 */ /* 0x081fe400078608ff */
        /* <DEDUP_REMOVED lines=8> */
.L_x_4622:
[----:B------:R-:W-:Y:S05]  /*128b0*/  BSYNC B0 ;  /* 0x0000000000007941 */ /* 0x000fea0003800000 */
.L_x_4616:
[----:B------:R-:W-:Y:S02]  /*128c0*/  ULDC UR4, c[0x0][0xd3c] ;  /* 0x00034f0000047ab9 */ /* 0x000fe40000000800 */
[----:B------:R-:W-:-:S13]  /*128d0*/  ISETP.GE.AND P0, PT, R27, UR4, PT ;  /* 0x000000041b007c0c */ /* 0x000fda000bf06270 */
[----:B------:R-:W-:Y:S05]  /*128e0*/  @!P0 BRA `(.L_x_4628) ;  /* 0xfffffee800588947 */ /* 0x000fea000383ffff */
[----:B------:R-:W-:Y:S05]  /*128f0*/  BRA `(.L_x_4515) ;  /* 0x0000009800c47947 */ /* 0x000fea0003800000 */
.L_x_4513:
        /* <DEDUP_REMOVED lines=18> */
.L_x_4629:
        /* <DEDUP_REMOVED lines=42> */
.L_x_4635:
        /* <DEDUP_REMOVED lines=12> */
.L_x_4634:
[----:B------:R-:W-:Y:S05]  /*12d80*/  BSYNC B0 ;  /* 0x0000000000007941 */ /* 0x000fea0003800000 */
.L_x_4633:
        /* <DEDUP_REMOVED lines=22> */
.L_x_4631:
        /* <DEDUP_REMOVED lines=16> */
.L_x_4636:
        /* <DEDUP_REMOVED lines=25> */
.L_x_4632:
[----:B------:R-:W-:Y:S02]  /*13180*/  IMAD.MOV.U32 R17, RZ, RZ, RZ ;  /* 0x000000ffff117224 */ /* 0x000fe400078e00ff */
[----:B------:R-:W-:Y:S02]  /*13190*/  IMAD.U32 R16, RZ, RZ, UR6 ;  /* 0x00000006ff107e24 */ /* 0x000fe4000f8e00ff */
[----:B------:R-:W-:-:S07]  /*131a0*/  IMAD.MOV.U32 R18, RZ, RZ, RZ ;  /* 0x000000ffff127224 */ /* 0x000fce00078e00ff */
.L_x_4637:
[----:B------:R-:W-:-:S13]  /*131b0*/  ISETP.NE.AND P0, PT, R5, RZ, PT ;  /* 0x000000ff0500720c */ /* 0x000fda0003f05270 */
[----:B------:R-:W0:Y:S01]  /*131c0*/  @!P0 S2R R3, SR_CgaCtaId ;  /* 0x0000000000038919 */ /* 0x000e220000008800 */
[----:B------:R-:W-:-:S04]  /*131d0*/  @!P0 MOV R0, 0x400 ;  /* 0x0000040000008802 */ /* 0x000fc80000000f00 */
[----:B0-----:R-:W-:-:S05]  /*131e0*/  @!P0 LEA R0, R3, R0, 0x18 ;  /* 0x0000000003008211 */ /* 0x001fca00078ec0ff */
[----:B------:R2:W-:Y:S01]  /*131f0*/  @!P0 STS.128 [R0+0x388d0], R16 ;  /* 0x0388d01000008388 */ /* 0x0005e20000000c00 */
[----:B------:R-:W-:Y:S06]  /*13200*/  BAR.ARV 0x5, 0x180 ;  /* 0x0146000000007b1d */ /* 0x000fec0000002000 */
.L_x_4630:
        /* <DEDUP_REMOVED lines=31> */
[----:B------:R-:W-:Y:S01]  /*13400*/  STL [R1+0x20], R2 ;  /* 0x0000200201007387 */ /* 0x000fe20000100800 */
[C---:B------:R-:W-:Y:S02]  /*13410*/  LOP3.LUT R4, R0.reuse, 0x100, RZ, 0xfc, !PT ;  /* 0x0000010000047812 */ /* 0x040fe400078efcff */
[C---:B-1----:R-:W-:Y:S01]  /*13420*/  LOP3.LUT R3, R0.reuse, 0x80, RZ, 0xfc, !PT ;  /* 0x0000008000037812 */ /* 0x042fe200078efcff */
[----:B------:R-:W-:Y:S01]  /*13430*/  STL [R1+0x10], RZ ;  /* 0x000010ff01007387 */ /* 0x000fe20000100800 */
[----:B------:R-:W-:-:S03]  /*13440*/  LOP3.LUT R3, R0, 0x140, RZ, 0xfc, !PT ;  /* 0x0000014000037812 */ /* 0x000fc600078efcff */
[----:B------:R-:W-:Y:S04]  /*13450*/  STL [R1+0xc], RZ ;  /* 0x00000cff01007387 */ /* 0x000fe80000100800 */
[----:B------:R0:W-:Y:S02]  /*13460*/  STL [R1+0x1c], R2 ;  /* 0x00001c0201007387 */ /* 0x0001e40000100800 */
[C---:B0-----:R-:W-:Y:S02]  /*13470*/  LOP3.LUT R2, R0.reuse, 0xc0, RZ, 0xfc, !PT ;  /* 0x000000c000027812 */ /* 0x041fe400078efcff */
[C---:B------:R-:W-:Y:S02]  /*13480*/  LOP3.LUT R2, R0.reuse, 0x180, RZ, 0xfc, !PT ;  /* 0x0000018000027812 */ /* 0x040fe400078efcff */
[----:B------:R-:W-:-:S07]  /*13490*/  LOP3.LUT R0, R0, 0x1c0, RZ, 0xfc, !PT ;  /* 0x000001c000007812 */ /* 0x000fce00078efcff */
.L_x_4808:
[----:B01----:R-:W0:Y:S02]  /*134a0*/  LDC.64 R2, c[0x0][0xd88] ;  /* 0x00036200ff027b82 */ /* 0x003e240000000a00 */
[----:B0-----:R-:W-:-:S05]  /*134b0*/  IMAD.WIDE R2, R19, 0x4, R2 ;  /* 0x0000000413027825 */ /* 0x001fca00078e0202 */
[----:B--2---:R-:W2:Y:S01]  /*134c0*/  LDG.E R15, desc[UR40][R2.64] ;  /* 0x00000028020f7981 */ /* 0x004ea2000c1e1900 */
[----:B------:R-:W-:Y:S05]  /*134d0*/  YIELD ;  /* 0x0000000000007946 */ /* 0x000fea0003800000 */
[----:B------:R-:W-:Y:S01]  /*134e0*/  ULDC.64 UR4, c[0x0][0xb20] ;  /* 0x0002c80000047ab9 */ /* 0x000fe20000000a00 */
[----:B---3--:R-:W-:Y:S01]  /*134f0*/  IMAD.MOV.U32 R0, RZ, RZ, RZ ;  /* 0x000000ffff007224 */ /* 0x008fe200078e00ff */
[----:B------:R-:W-:Y:S02]  /*13500*/  ISETP.NE.U32.AND P0, PT, RZ, UR4, PT ;  /* 0x00000004ff007c0c */ /* 0x000fe4000bf05070 */
[----:B------:R-:W-:Y:S01]  /*13510*/  CS2R R8, SRZ ;  /* 0x0000000000087805 */ /* 0x000fe2000001ff00 */
[----:B------:R-:W-:Y:S01]  /*13520*/  ULDC.64 UR10, c[0x0][0xb10] ;  /* 0x0002c400000a7ab9 */ /* 0x000fe20000000a00 */
        /* <DEDUP_REMOVED lines=20> */
[----:B------:R-:W-:Y:S02]  /*13670*/  ISETP.NE.U32.AND P1, PT, RZ, UR8, PT ;  /* 0x00000008ff007c0c */ /* 0x000fe4000bf25070 */
[----:B-1----:R-:W-:-:S02]  /*13680*/  IADD3 R2, P4, R14, UR4, RZ ;  /* 0x000000040e027c10 */ /* 0x002fc4000ff9e0ff */
[----:B------:R-:W-:Y:S02]  /*13690*/  ISETP.NE.AND.EX P0, PT, RZ, UR7, PT, P0 ;  /* 0x00000007ff007c0c */ /* 0x000fe4000bf05300 */
[C---:B------:R-:W-:Y:S02]  /*136a0*/  IADD3.X R3, R13.reuse, UR5, RZ, P4, !PT ;  /* 0x000000050d037c10 */ /* 0x040fe4000a7fe4ff */
[C---:B0-----:R-:W-:Y:S02]  /*136b0*/  IADD3 R4, P4, R14.reuse, UR8, RZ ;  /* 0x000000080e047c10 */ /* 0x041fe4000ff9e0ff */
[----:B------:R-:W-:Y:S01]  /*136c0*/  ISETP.NE.AND.EX P1, PT, RZ, UR9, PT, P1 ;  /* 0x00000009ff007c0c */ /* 0x000fe2000bf25310 */
[----:B------:R-:W2:Y:S01]  /*136d0*/  @P2 LDG.E R8, desc[UR40][R2.64] ;  /* 0x0000002802082981 */ /* 0x000ea2000c1e1900 */
[----:B------:R-:W-:Y:S01]  /*136e0*/  IADD3.X R5, R13, UR9, RZ, P4, !PT ;  /* 0x000000090d057c10 */ /* 0x000fe2000a7fe4ff */
[----:B------:R-:W-:Y:S01]  /*136f0*/  ULDC UR4, c[0x0][0x288] ;  /* 0x0000a20000047ab9 */ /* 0x000fe20000000800 */
[----:B------:R-:W-:-:S02]  /*13700*/  @P3 IADD3 R10, P4, R14, UR10, RZ ;  /* 0x0000000a0e0a3c10 */ /* 0x000fc4000ff9e0ff */
[----:B------:R-:W-:Y:S02]  /*13710*/  IADD3 R6, P5, R14, UR6, RZ ;  /* 0x000000060e067c10 */ /* 0x000fe4000ffbe0ff */
[C---:B------:R-:W-:Y:S02]  /*13720*/  @P3 IADD3.X R11, R13.reuse, UR11, RZ, P4, !PT ;  /* 0x0000000b0d0b3c10 */ /* 0x040fe4000a7fe4ff */
[----:B------:R-:W-:-:S03]  /*13730*/  IADD3.X R7, R13, UR7, RZ, P5, !PT ;  /* 0x000000070d077c10 */ /* 0x000fc6000affe4ff */
        /* <DEDUP_REMOVED lines=22> */
.L_x_4639:
[----:B------:R-:W-:Y:S01]  /*138a0*/  IMAD.MOV.U32 R11, RZ, RZ, R15 ;  /* 0x000000ffff0b7224 */ /* 0x000fe200078e000f */
[----:B------:R-:W-:Y:S01]  /*138b0*/  ULDC.64 UR4, c[0x0][0xb18] ;  /* 0x0002c60000047ab9 */ /* 0x000fe20000000a00 */
[----:B0----5:R-:W-:Y:S01]  /*138c0*/  IMAD.IADD R2, R12, 0x1, R0 ;  /* 0x000000010c027824 */ /* 0x021fe200078e0200 */
        /* <DEDUP_REMOVED lines=9> */
.L_x_4640:
[----:B------:R-:W-:Y:S05]  /*13960*/  @!P0 BRA `(.L_x_4641) ;  /* 0x00000000000c8947 */ /* 0x000fea0003800000 */
[----:B------:R-:W2:Y:S04]  /*13970*/  LDG.E R8, desc[UR40][R6.64] ;  /* 0x0000002806087981 */ /* 0x000ea8000c1e1900 */
[----:B------:R-:W2:Y:S02]  /*13980*/  LDG.E R6, desc[UR40][R6.64+0x4] ;  /* 0x0000042806067981 */ /* 0x000ea4000c1e1900 */
[----:B--2---:R-:W-:-:S07]  /*13990*/  IMAD.IADD R8, R6, 0x1, -R8 ;  /* 0x0000000106087824 */ /* 0x004fce00078e0a08 */
.L_x_4641:
[----:B0-----:R-:W2:Y:S01]  /*139a0*/  @P1 LDG.E R2, desc[UR40][R4.64] ;  /* 0x0000002804021981 */ /* 0x001ea2000c1e1900 */
[----:B-----5:R-:W-:-:S03]  /*139b0*/  IMAD.IADD R0, R8, 0x1, -R0 ;  /* 0x0000000108007824 */ /* 0x020fc600078e0a00 */
[----:B------:R-:W2:Y:S01]  /*139c0*/  @P1 LDG.E R4, desc[UR40][R4.64+0x4] ;  /* 0x0000042804041981 */ /* 0x000ea2000c1e1900 */
[----:B------:R-:W-:Y:S01]  /*139d0*/  BSSY B0, `(.L_x_4642) ;  /* 0x00001c7000007945 */ /* 0x000fe20003800000 */
        /* <DEDUP_REMOVED lines=10> */
[----:B------:R-:W-:Y:S02]  /*13a80*/  ISETP.GT.AND P0, PT, R10, R2, PT ;  /* 0x000000020a00720c */ /* 0x000fe40003f04270 */
[----:B------:R-:W-:-:S11]  /*13a90*/  SHF.R.U32.HI R2, RZ, 0x6, R2 ;  /* 0x00000006ff027819 */ /* 0x000fd60000011602 */
[----:B------:R-:W-:-:S05]  /*13aa0*/  @P0 VIADD R10, R10, 0x3f ;  /* 0x0000003f0a0a0836 */ /* 0x000fca0000000000 */
[----:B------:R-:W-:-:S04]  /*13ab0*/  @P0 SHF.R.S32.HI R0, RZ, 0x1f, R10 ;  /* 0x0000001fff000819 */ /* 0x000fc8000001140a */
[----:B------:R-:W-:Y:S02]  /*13ac0*/  @P0 LEA.HI R10, R0, R10, RZ, 0x6 ;  /* 0x0000000a000a0211 */ /* 0x000fe400078f30ff */
[----:B------:R-:W-:Y:S01]  /*13ad0*/  SHF.R.S32.HI R0, RZ, 0x6, R3 ;  /* 0x00000006ff007819 */ /* 0x000fe20000011403 */
[----:B------:R-:W-:Y:S01]  /*13ae0*/  IMAD.MOV.U32 R7, RZ, RZ, R2 ;  /* 0x000000ffff077224 */ /* 0x000fe200078e0002 */
[----:B------:R-:W-:-:S03]  /*13af0*/  @P0 SHF.R.S32.HI R7, RZ, 0x6, R10 ;  /* 0x00000006ff070819 */ /* 0x000fc6000001140a */
[----:B------:R0:W-:Y:S01]  /*13b00*/  STL [R1+0x3c], R0 ;  /* 0x00003c0001007387 */ /* 0x0001e20000100800 */
[----:B------:R-:W-:Y:S02]  /*13b10*/  ISETP.GT.AND P2, PT, R7, R2, PT ;  /* 0x000000020700720c */ /* 0x000fe40003f44270 */
[----:B------:R-:W-:-:S11]  /*13b20*/  PLOP3.LUT P0, PT, PT, PT, PT, 0x80, 0x0 ;  /* 0x000000000000781c */ /* 0x000fd60003f0f070 */
        /* <DEDUP_REMOVED lines=8> */
.L_x_4840:
[----:B-1----:R-:W-:Y:S02]  /*13bb0*/  ISETP.NE.AND P0, PT, R14, RZ, PT ;  /* 0x000000ff0e00720c */ /* 0x002fe40003f05270 */
[----:B------:R-:W-:-:S11]  /*13bc0*/  PLOP3.LUT P6, PT, PT, PT, PT, 0x8, 0x0 ;  /* 0x000000000000781c */ /* 0x000fd60003fce170 */
[----:B------:R-:W-:Y:S05]  /*13bd0*/  @P0 BRA `(.L_x_4645) ;  /* 0x00000000000c0947 */ /* 0x000fea0003800000 */
[----:B------:R-:W-:-:S03]  /*13be0*/  UMOV UR4, 0xffffffff ;  /* 0xffffffff00047882 */ /* 0x000fc60000000000 */
[----:B------:R-:W-:Y:S05]  /*13bf0*/  BRA.DIV UR4, `(.L_x_4646) ;  /* 0x0000009204047947 */ /* 0x000fea000b800000 */
[----:B------:R-:W-:-:S13]  /*13c00*/  ELECT P6, URZ, PT ;  /* 0x00000000003f782f */ /* 0x000fda00038c0000 */
.L_x_4645:
        /* <DEDUP_REMOVED lines=10> */
.L_x_4843:
[----:B------:R-:W-:Y:S05]  /*13cb0*/  BSYNC B1 ;  /* 0x0000000000017941 */ /* 0x000fea0003800000 */
.L_x_4647:
[----:B------:R-:W-:Y:S04]  /*13cc0*/  BSSY B1, `(.L_x_4649) ;  /* 0x00000bf000017945 */ /* 0x000fe80003800000 */
[----:B------:R-:W-:Y:S05]  /*13cd0*/  @!P6 BRA `(.L_x_4650) ;  /* 0x0000000800f4e947 */ /* 0x000fea0003800000 */
[----:B0-----:R-:W2:Y:S04]  /*13ce0*/  LDL R4, [R1+0x4] ;  /* 0x0000040001047983 */ /* 0x001ea80000100800 */
[----:B------:R-:W3:Y:S01]  /*13cf0*/  LDL R6, [R1+0x20] ;  /* 0x0000200001067983 */ /* 0x000ee20000100800 */
[----:B------:R-:W0:Y:S01]  /*13d00*/  S2R R5, SR_TID.X ;  /* 0x0000000000057919 */ /* 0x000e220000002100 */
[----:B--2---:R-:W-:Y:S02]  /*13d10*/  IMAD.MOV.U32 R8, RZ, RZ, R4 ;  /* 0x000000ffff087224 */ /* 0x004fe400078e0004 */
[----:B------:R-:W2:Y:S01]  /*13d20*/  LDL R4, [R1+0x10] ;  /* 0x0000100001047983 */ /* 0x000ea20000100800 */
[----:B0-----:R-:W-:Y:S01]  /*13d30*/  LOP3.LUT R5, R5, 0x7f, RZ, 0xc0, !PT ;  /* 0x0000007f05057812 */ /* 0x001fe200078ec0ff */
[----:B------:R-:W-:Y:S03]  /*13d40*/  BSSY B2, `(.L_x_4651) ;  /* 0x0000006000027945 */ /* 0x000fe60003800000 */
[----:B------:R-:W-:Y:S01]  /*13d50*/  ISETP.NE.AND P1, PT, R5, RZ, PT ;  /* 0x000000ff0500720c */ /* 0x000fe20003f25270 */
[----:B--2---:R-:W-:Y:S01]  /*13d60*/  IMAD R4, R4, 0x8, R8 ;  /* 0x0000000804047824 */ /* 0x004fe200078e0208 */
[----:B---3--:R-:W-:-:S04]  /*13d70*/  SHF.L.U32 R8, R6, 0x1f, RZ ;  /* 0x0000001f06087819 */ /* 0x008fc800000006ff */
[----:B------:R-:W0:Y:S02]  /*13d80*/  SYNCS.PHASECHK.TRANS64.TRYWAIT P0, [R4+URZ+0x388a0], R8 ;  /* 0x0388a008040075a7 */ /* 0x000e24000800017f */
[----:B0-----:R-:W-:Y:S05]  /*13d90*/  @!P0 BRA `(.L_x_4652) ;  /* 0x0000008c00d48947 */ /* 0x001fea0003800000 */
.L_x_4844:
[----:B------:R-:W-:Y:S05]  /*13da0*/  BSYNC B2 ;  /* 0x0000000000027941 */ /* 0x000fea0003800000 */
.L_x_4651:
        /* <DEDUP_REMOVED lines=9> */
.L_x_4654:
[----:B------:R-:W-:Y:S05]  /*13e40*/  BSYNC B2 ;  /* 0x0000000000027941 */ /* 0x000fea0003800000 */
.L_x_4653:
        /* <DEDUP_REMOVED lines=14> */
.L_x_4655:
        /* <DEDUP_REMOVED lines=13> */
.L_x_4845:
[----:B------:R-:W-:Y:S05]  /*14000*/  BSYNC B2 ;  /* 0x0000000000027941 */ /* 0x000fea0003800000 */
.L_x_4656:
        /* <DEDUP_REMOVED lines=11> */
.L_x_4659:
[----:B------:R-:W-:Y:S05]  /*140c0*/  BSYNC B2 ;  /* 0x0000000000027941 */ /* 0x000fea0003800000 */
.L_x_4658:
[----:B------:R-:W2:Y:S04]  /*140d0*/  LDL R6, [R1+0x4] ;  /* 0x0000040001067983 */ /* 0x000ea80000100800 */
[----:B------:R-:W2:Y:S01]  /*140e0*/  LDL R5, [R1+0x10] ;  /* 0x0000100001057983 */ /* 0x000ea20000100800 */
[----:B------:R-:W-:Y:S01]  /*140f0*/  R2UR UR10, R12 ;  /* 0x000000000c0a72ca */ /* 0x000fe200000e0000 */
[----:B------:R-:W-:Y:S01]  /*14100*/  UIADD3 UR4, UP0, UR38, 0x670, URZ ;  /* 0x0000067026047890 */ /* 0x000fe2000ff1e03f */
[----:B------:R-:W-:Y:S01]  /*14110*/  R2UR UR6, R10 ;  /* 0x000000000a0672ca */ /* 0x000fe200000e0000 */
[----:B01----:R-:W-:Y:S01]  /*14120*/  VIADD R4, R4, 0x388b0 ;  /* 0x000388b004047836 */ /* 0x003fe20000000000 */
[----:B------:R-:W-:Y:S01]  /*14130*/  R2UR UR7, R11 ;  /* 0x000000000b0772ca */ /* 0x000fe200000e0000 */
[----:B------:R-:W-:Y:S01]  /*14140*/  UIADD3.X UR5, URZ, UR39, URZ, UP0, !UPT ;  /* 0x000000273f057290 */ /* 0x000fe200087fe43f */
[----:B------:R-:W-:Y:S01]  /*14150*/  PLOP3.LUT P0, PT, PT, PT, PT, 0x80, 0x0 ;  /* 0x000000000000781c */ /* 0x000fe20003f0f070 */
[----:B--2---:R-:W-:-:S04]  /*14160*/  IMAD R5, R5, 0x10000, R6 ;  /* 0x0001000005057824 */ /* 0x004fc800078e0206 */
[----:B------:R-:W-:-:S08]  /*14170*/  VIADD R6, R5, 0x400 ;  /* 0x0000040005067836 */ /* 0x000fd00000000000 */
.L_x_4660:
        /* <DEDUP_REMOVED lines=15> */
.L_x_4661:
        /* <DEDUP_REMOVED lines=15> */
.L_x_4662:
        /* <DEDUP_REMOVED lines=15> */
.L_x_4663:
        /* <DEDUP_REMOVED lines=15> */
.L_x_4664:
        /* <DEDUP_REMOVED lines=15> */
.L_x_4665:
        /* <DEDUP_REMOVED lines=15> */
.L_x_4666:
        /* <DEDUP_REMOVED lines=15> */
.L_x_4667:
        /* <DEDUP_REMOVED lines=10> */
.L_x_4650:
[----:B------:R-:W-:Y:S05]  /*148b0*/  BSYNC B1 ;  /* 0x0000000000017941 */ /* 0x000fea0003800000 */
.L_x_4649:
[----:B------:R-:W2:Y:S04]  /*148c0*/  LDL.LU R8, [R1+0x10] ;  /* 0x0000100001087983 */ /* 0x000ea80000300800 */
[----:B------:R-:W3:Y:S01]  /*148d0*/  LDL.LU R6, [R1+0x20] ;  /* 0x0000200001067983 */ /* 0x000ee20000300800 */
[----:B0-----:R-:W-:Y:S01]  /*148e0*/  VIADD R3, R7, 0xfffffffe ;  /* 0xfffffffe07037836 */ /* 0x001fe20000000000 */
        /* <DEDUP_REMOVED lines=10> */
.L_x_4687:
[----:B------:R-:W-:Y:S05]  /*14990*/  YIELD ;  /* 0x0000000000007946 */ /* 0x000fea0003800000 */
[----:B------:R-:W-:Y:S04]  /*149a0*/  BSSY B1, `(.L_x_4668) ;  /* 0x00000bd000017945 */ /* 0x000fe80003800000 */
[----:B-1----:R-:W-:Y:S05]  /*149b0*/  @!P6 BRA `(.L_x_4669) ;  /* 0x0000000800ece947 */ /* 0x002fea0003800000 */
[----:B------:R-:W2:Y:S04]  /*149c0*/  LDL R7, [R1+0x4] ;  /* 0x0000040001077983 */ /* 0x000ea80000100800 */
[----:B0-----:R-:W2:Y:S04]  /*149d0*/  LDL R4, [R1+0x10] ;  /* 0x0000100001047983 */ /* 0x001ea80000100800 */
[----:B------:R-:W3:Y:S01]  /*149e0*/  LDL R5, [R1+0x20] ;  /* 0x0000200001057983 */ /* 0x000ee20000100800 */
[----:B------:R-:W0:Y:S01]  /*149f0*/  S2R R6, SR_TID.X ;  /* 0x0000000000067919 */ /* 0x000e220000002100 */
[----:B------:R-:W-:Y:S01]  /*14a00*/  BSSY B2, `(.L_x_4670) ;  /* 0x0000007000027945 */ /* 0x000fe20003800000 */
[----:B0-----:R-:W-:-:S04]  /*14a10*/  LOP3.LUT R6, R6, 0x7f, RZ, 0xc0, !PT ;  /* 0x0000007f06067812 */ /* 0x001fc800078ec0ff */
[----:B------:R-:W-:Y:S01]  /*14a20*/  ISETP.NE.AND P2, PT, R6, RZ, PT ;  /* 0x000000ff0600720c */ /* 0x000fe20003f45270 */
[----:B--2---:R-:W-:Y:S01]  /*14a30*/  IMAD R4, R4, 0x8, R7 ;  /* 0x0000000804047824 */ /* 0x004fe200078e0207 */
[----:B---3--:R-:W-:-:S04]  /*14a40*/  SHF.L.U32 R5, R5, 0x1f, RZ ;  /* 0x0000001f05057819 */ /* 0x008fc800000006ff */
[----:B------:R-:W0:Y:S02]  /*14a50*/  SYNCS.PHASECHK.TRANS64.TRYWAIT P1, [R4+URZ+0x388a0], R5 ;  /* 0x0388a005040075a7 */ /* 0x000e24000802017f */
[----:B0-----:R-:W-:Y:S05]  /*14a60*/  @!P1 BRA `(.L_x_4671) ;  /* 0x0000008000c89947 */ /* 0x001fea0003800000 */
.L_x_4846:
[----:B------:R-:W-:Y:S05]  /*14a70*/  BSYNC B2 ;  /* 0x0000000000027941 */ /* 0x000fea0003800000 */
.L_x_4670:
        /* <DEDUP_REMOVED lines=9> */
.L_x_4673:
[----:B------:R-:W-:Y:S05]  /*14b10*/  BSYNC B2 ;  /* 0x0000000000027941 */ /* 0x000fea0003800000 */
.L_x_4672:
        /* <DEDUP_REMOVED lines=13> */
.L_x_4674:
        /* <DEDUP_REMOVED lines=13> */
.L_x_4847:
[----:B------:R-:W-:Y:S05]  /*14cc0*/  BSYNC B2 ;  /* 0x0000000000027941 */ /* 0x000fea0003800000 */
.L_x_4675:
        /* <DEDUP_REMOVED lines=11> */
.L_x_4678:
[----:B------:R-:W-:Y:S05]  /*14d80*/  BSYNC B2 ;  /* 0x0000000000027941 */ /* 0x000fea0003800000 */
.L_x_4677:
        /* <DEDUP_REMOVED lines=11> */
.L_x_4679:
        /* <DEDUP_REMOVED lines=15> */
.L_x_4680:
        /* <DEDUP_REMOVED lines=15> */
.L_x_4681:
        /* <DEDUP_REMOVED lines=15> */
.L_x_4682:
        /* <DEDUP_REMOVED lines=15> */
.L_x_4683:
        /* <DEDUP_REMOVED lines=15> */
.L_x_4684:
        /* <DEDUP_REMOVED lines=15> */
.L_x_4685:
        /* <DEDUP_REMOVED lines=15> */
.L_x_4686:
        /* <DEDUP_REMOVED lines=10> */
.L_x_4669:
[----:B------:R-:W-:Y:S05]  /*15570*/  BSYNC B1 ;  /* 0x0000000000017941 */ /* 0x000fea0003800000 */
.L_x_4668:
[----:B------:R-:W2:Y:S04]  /*15580*/  LDL.LU R8, [R1+0x10] ;  /* 0x0000100001087983 */ /* 0x000ea80000300800 */
[----:B0-----:R-:W3:Y:S01]  /*15590*/  LDL.LU R6, [R1+0x20] ;  /* 0x0000200001067983 */ /* 0x001ee20000300800 */
        /* <DEDUP_REMOVED lines=10> */
.L_x_4643:
[----:B------:R-:W-:Y:S05]  /*15640*/  BSYNC B0 ;  /* 0x0000000000007941 */ /* 0x000fea0003800000 */
.L_x_4642:
[----:B01----:R-:W2:Y:S01]  /*15650*/  LDL R4, [R1+0x64] ;  /* 0x0000640001047983 */ /* 0x003ea20000100800 */
[----:B------:R-:W-:Y:S05]  /*15660*/  @!P0 WARPSYNC.ALL ;  /* 0x0000000000008948 */ /* 0x000fea0003800000 */
[----:B------:R-:W-:Y:S06]  /*15670*/  @!P0 BAR.SYNC.DEFER_BLOCKING 0xc, 0x180 ;  /* 0x0306000000008b1d */ /* 0x000fec0000010000 */
[----:B------:R-:W-:Y:S01]  /*15680*/  BSSY B7, `(.L_x_4688) ;  /* 0x00005fa000077945 */ /* 0x000fe20003800000 */
[----:B--2---:R-:W-:-:S13]  /*15690*/  ISETP.GT.AND P0, PT, R4, RZ, PT ;  /* 0x000000ff0400720c */ /* 0x004fda0003f04270 */
        /* <DEDUP_REMOVED lines=16> */
[----:B-1----:R-:W-:Y:S01]  /*157a0*/  IADD3 R16, R2, UR36, R0 ;  /* 0x0000002402107c10 */ /* 0x002fe2000fffe000 */
[----:B------:R-:W-:Y:S06]  /*157b0*/  BRA `(.L_x_4690) ;  /* 0x0000005c00987947 */ /* 0x000fec0003800000 */
.L_x_4689:
        /* <DEDUP_REMOVED lines=21> */
.L_x_4692:
[----:B------:R-:W-:Y:S05]  /*15910*/  BSYNC B6 ;  /* 0x0000000000067941 */ /* 0x000fea0003800000 */
.L_x_4691:
        /* <DEDUP_REMOVED lines=21> */
.L_x_4695:
        /* <DEDUP_REMOVED lines=16> */
.L_x_4694:
[----:B------:R-:W-:Y:S05]  /*15b70*/  BSYNC B6 ;  /* 0x0000000000067941 */ /* 0x000fea0003800000 */
.L_x_4693:
        /* <DEDUP_REMOVED lines=26> */
.L_x_4850:
        /* <DEDUP_REMOVED lines=11> */
.L_x_4853:
        /* <DEDUP_REMOVED lines=25> */
.L_x_4699:
[----:B------:R-:W2:Y:S04]  /*15f60*/  LDL R7, [R1+0x4] ;  /* 0x0000040001077983 */ /* 0x000ea80000100800 */
[----:B01----:R-:W2:Y:S04]  /*15f70*/  LDL R0, [R1+0xc] ;  /* 0x00000c0001007983 */ /* 0x003ea80000100800 */
[----:B------:R-:W3:Y:S01]  /*15f80*/  LDL R2, [R1+0x1c] ;  /* 0x00001c0001027983 */ /* 0x000ee20000100800 */
[----:B--2---:R-:W-:Y:S01]  /*15f90*/  IMAD R0, R0, 0x8, R7 ;  /* 0x0000000800007824 */ /* 0x004fe200078e0207 */
[----:B---3--:R-:W-:-:S04]  /*15fa0*/  SHF.L.U32 R2, R2, 0x1f, RZ ;  /* 0x0000001f02027819 */ /* 0x008fc800000006ff */
[----:B------:R-:W0:Y:S02]  /*15fb0*/  SYNCS.PHASECHK.TRANS64.TRYWAIT P0, [R0+URZ+0x38840], R2 ;  /* 0x03884002000075a7 */ /* 0x000e24000800017f */
[----:B0-----:R-:W-:Y:S05]  /*15fc0*/  @!P0 BRA `(.L_x_4700) ;  /* 0x0000006c00ec8947 */ /* 0x001fea0003800000 */
.L_x_4854:
[----:B------:R-:W1:Y:S02]  /*15fd0*/  S2R R3, SR_TID.X ;  /* 0x0000000000037919 */ /* 0x000e640000002100 */
        /* <DEDUP_REMOVED lines=10> */
.L_x_4701:
[----:B------:R-:W2:Y:S04]  /*16080*/  LDL R6, [R1+0x4] ;  /* 0x0000040001067983 */ /* 0x000ea80000100800 */
[----:B------:R-:W2:Y:S04]  /*16090*/  LDL R5, [R1+0xc] ;  /* 0x00000c0001057983 */ /* 0x000ea80000100800 */
[----:B------:R-:W3:Y:S04]  /*160a0*/  LDL R7, [R1+0x6c] ;  /* 0x00006c0001077983 */ /* 0x000ee80000100800 */
[----:B------:R-:W4:Y:S04]  /*160b0*/  LDL R4, [R1+0x28] ;  /* 0x0000280001047983 */ /* 0x000f280000100800 */
[----:B------:R-:W5:Y:S04]  /*160c0*/  LDL R3, [R1] ;  /* 0x0000000001037983 */ /* 0x000f680000100800 */
[----:B0-----:R-:W5:Y:S01]  /*160d0*/  LDL.LU R2, [R1+0x8] ;  /* 0x0000080001027983 */ /* 0x001f620000300800 */
        /* <DEDUP_REMOVED lines=21> */
.L_x_4697:
[----:B0-----:R-:W2:Y:S04]  /*16230*/  LDL R0, [R1+0x4] ;  /* 0x0000040001007983 */ /* 0x001ea80000100800 */
[----:B------:R-:W3:Y:S04]  /*16240*/  LDL.LU R4, [R1+0x2c] ;  /* 0x00002c0001047983 */ /* 0x000ee80000300800 */
[----:B------:R-:W4:Y:S04]  /*16250*/  LDL.LU R3, [R1+0x48] ;  /* 0x0000480001037983 */ /* 0x000f280000300800 */
[----:B-1----:R-:W5:Y:S01]  /*16260*/  LDL R2, [R1+0x30] ;  /* 0x0000300001027983 */ /* 0x002f620000100800 */
[----:B------:R-:W-:Y:S05]  /*16270*/  WARPSYNC.ALL ;  /* 0x0000000000007948 */ /* 0x000fea0003800000 */
[----:B------:R-:W-:Y:S01]  /*16280*/  ULDC.64 UR4, c[0x0][0xaf8] ;  /* 0x0002be0000047ab9 */ /* 0x000fe20000000a00 */
[----:B------:R-:W-:Y:S01]  /*16290*/  BSSY B6, `(.L_x_4702) ;  /* 0x000001f000067945 */ /* 0x000fe20003800000 */
[----:B------:R-:W-:Y:S01]  /*162a0*/  BAR.SYNC.DEFER_BLOCKING 0x8, 0x100 ;  /* 0x0204000000007b1d */ /* 0x000fe20000010000 */
[----:B------:R-:W-:-:S04]  /*162b0*/  ISETP.NE.U32.AND P0, PT, RZ, UR4, PT ;  /* 0x00000004ff007c0c */ /* 0x000fc8000bf05070 */
[----:B------:R-:W-:Y:S01]  /*162c0*/  ISETP.NE.AND.EX P0, PT, RZ, UR5, PT, P0 ;  /* 0x00000005ff007c0c */ /* 0x000fe2000bf05300 */
[----:B--2---:R-:W-:-:S05]  /*162d0*/  VIADD R0, R0, 0x20400 ;  /* 0x0002040000007836 */ /* 0x004fca0000000000 */
[----:B------:R-:W-:Y:S02]  /*162e0*/  LOP3.LUT P1, RZ, R0, 0x3ff, RZ, 0xc0, !PT ;  /* 0x000003ff00ff7812 */ /* 0x000fe4000782c0ff */
[----:B---3--:R-:W-:Y:S02]  /*162f0*/  SEL R0, R4, RZ, !P0 ;  /* 0x000000ff04007207 */ /* 0x008fe40004000000 */
[----:B----4-:R-:W-:-:S03]  /*16300*/  SEL R3, R3, RZ, !P0 ;  /* 0x000000ff03037207 */ /* 0x010fc60004000000 */
[----:B------:R0:W-:Y:S01]  /*16310*/  STL [R1+0x38], R0 ;  /* 0x0000380001007387 */ /* 0x0001e20000100800 */
[----:B-----5:R-:W-:-:S03]  /*16320*/  SHF.R.S32.HI R2, RZ, 0x1f, R2 ;  /* 0x0000001fff027819 */ /* 0x020fc60000011402 */
[----:B------:R1:W-:Y:S01]  /*16330*/  STL [R1+0x58], R3 ;  /* 0x0000580301007387 */ /* 0x0003e20000100800 */
[----:B0-----:R-:W-:-:S05]  /*16340*/  SHF.R.S32.HI R0, RZ, 0x1f, R18 ;  /* 0x0000001fff007819 */ /* 0x001fca0000011412 */
        /* <DEDUP_REMOVED lines=19> */
.L_x_4703:
[----:B------:R-:W-:Y:S05]  /*16480*/  BSYNC B6 ;  /* 0x0000000000067941 */ /* 0x000fea0003800000 */
.L_x_4702:
[----:B------:R-:W2:Y:S01]  /*16490*/  LDL R4, [R1+0x48] ;  /* 0x0000480001047983 */ /* 0x000ea20000100800 */
[----:B------:R-:W0:Y:S01]  /*164a0*/  LDC R7, c[0x0][0x448] ;  /* 0x00011200ff077b82 */ /* 0x000e220000000800 */
[----:B------:R-:W-:Y:S01]  /*164b0*/  ULDC.64 UR4, c[0x0][0x298] ;  /* 0x0000a60000047ab9 */ /* 0x000fe20000000a00 */
[----:B------:R-:W-:Y:S01]  /*164c0*/  ULDC.64 UR6, c[0x0][0x280] ;  /* 0x0000a00000067ab9 */ /* 0x000fe20000000a00 */
[----:B------:R-:W3:Y:S04]  /*164d0*/  LDL R10, [R1+0x30] ;  /* 0x00003000010a7983 */ /* 0x000ee80000100800 */
[----:B------:R-:W4:Y:S01]  /*164e0*/  LDL R9, [R1+0x54] ;  /* 0x0000540001097983 */ /* 0x000f220000100800 */
[----:B-1----:R-:W1:Y:S01]  /*164f0*/  S2R R2, SR_TID.X ;  /* 0x0000000000027919 */ /* 0x002e620000002100 */
[----:B------:R-:W1:Y:S02]  /*16500*/  S2R R0, SR_TID.X ;  /* 0x0000000000007919 */ /* 0x000e640000002100 */
[----:B------:R-:W4:Y:S04]  /*16510*/  LDL R8, [R1+0x58] ;  /* 0x0000580001087983 */ /* 0x000f280000100800 */
[----:B------:R-:W4:Y:S01]  /*16520*/  LDL R6, [R1+0x38] ;  /* 0x0000380001067983 */ /* 0x000f220000100800 */
[----:B0-----:R-:W-:-:S13]  /*16530*/  ISETP.NE.AND P0, PT, R7, 0x1, PT ;  /* 0x000000010700780c */ /* 0x001fda0003f05270 */
[----:B------:R-:W0:Y:S01]  /*16540*/  @P0 LDC R3, c[0x0][0x450] ;  /* 0x00011400ff030b82 */ /* 0x000e220000000800 */
[----:B-1----:R-:W-:-:S04]  /*16550*/  LOP3.LUT R2, R2, 0x7f, RZ, 0xc0, !PT ;  /* 0x0000007f02027812 */ /* 0x002fc800078ec0ff */
[----:B------:R-:W-:Y:S01]  /*16560*/  SHF.R.U32.HI R2, RZ, 0x3, R2 ;  /* 0x00000003ff027819 */ /* 0x000fe20000011602 */
[----:B------:R-:W-:-:S05]  /*16570*/  IMAD.SHL.U32 R0, R0, 0x10, RZ ;  /* 0x0000001000007824 */ /* 0x000fca00078e00ff */
[----:B------:R-:W-:Y:S02]  /*16580*/  LOP3.LUT R0, R2, 0x70, R0, 0xf8, !PT ;  /* 0x0000007002007812 */ /* 0x000fe400078ef800 */
[----:B------:R-:W1:Y:S03]  /*16590*/  @P0 LDC R2, c[0x0][0x44c] ;  /* 0x00011300ff020b82 */ /* 0x000e660000000800 */
[----:B------:R-:W-:-:S04]  /*165a0*/  IMAD R5, R17, 0x40, R0 ;  /* 0x0000004011057824 */ /* 0x000fc800078e0200 */
[----:B------:R-:W-:Y:S01]  /*165b0*/  IMAD.MOV.U32 R0, RZ, RZ, R5 ;  /* 0x000000ffff007224 */ /* 0x000fe200078e0005 */
[----:B------:R4:W-:Y:S01]  /*165c0*/  STL [R1+0x2c], R5 ;  /* 0x00002c0501007387 */ /* 0x0009e20000100800 */
[----:B-1----:R-:W-:-:S05]  /*165d0*/  @P0 IMAD.HI.U32 R2, R5, R2, RZ ;  /* 0x0000000205020227 */ /* 0x002fca00078e00ff */
[----:B0-----:R-:W-:Y:S01]  /*165e0*/  @P0 SHF.R.U32.HI R0, RZ, R3, R2 ;  /* 0x00000003ff000219 */ /* 0x001fe20000011602 */
[----:B--2---:R-:W-:-:S04]  /*165f0*/  IMAD R2, R4, UR4, RZ ;  /* 0x0000000404027c24 */ /* 0x004fc8000f8e02ff */
[C---:B---3--:R-:W-:Y:S02]  /*16600*/  IMAD R4, R10.reuse, UR5, R2 ;  /* 0x000000050a047c24 */ /* 0x048fe4000f8e0202 */
[----:B------:R-:W-:Y:S01]  /*16610*/  IMAD.WIDE.U32 R2, R10, UR4, RZ ;  /* 0x000000040a027c25 */ /* 0x000fe2000f8e00ff */
[----:B------:R-:W-:-:S03]  /*16620*/  ULDC.64 UR4, c[0x0][0x2d8] ;  /* 0x0000b60000047ab9 */ /* 0x000fc60000000a00 */
[----:B------:R-:W-:Y:S02]  /*16630*/  IMAD.IADD R3, R3, 0x1, R4 ;  /* 0x0000000103037824 */ /* 0x000fe400078e0204 */
[----:B----4-:R-:W-:Y:S02]  /*16640*/  IMAD R4, R9, UR4, RZ ;  /* 0x0000000409047c24 */ /* 0x010fe4000f8e02ff */
        /* <DEDUP_REMOVED lines=22> */
[----:B------:R-:W-:Y:S01]  /*167b0*/  IMAD.WIDE.U32 R4, R0, UR4, R2 ;  /* 0x0000000400047c25 */ /* 0x000fe2000f8e0002 */
        /* <DEDUP_REMOVED lines=47> */
.L_x_4863:
        /* <DEDUP_REMOVED lines=12> */
.L_x_4705:
        /* <DEDUP_REMOVED lines=38> */
.L_x_4707:
[----:B------:R-:W-:Y:S05]  /*16dd0*/  BSYNC B6 ;  /* 0x0000000000067941 */ /* 0x000fea0003800000 */
.L_x_4706:
        /* <DEDUP_REMOVED lines=21> */
[----:B------:R-:W-:-:S03]  /*16f30*/  ULDC.64 UR4, c[0x0][0x3d0] ;  /* 0x0000f40000047ab9 */ /* 0x000fc60000000a00 */
[----:B------:R-:W2:Y:S01]  /*16f40*/  @P0 LDC R4, c[0x0][0x44c] ;  /* 0x00011300ff040b82 */ /* 0x000ea20000000800 */
[----:B------:R-:W-:Y:S02]  /*16f50*/  IMAD.IADD R3, R3, 0x1, R0 ;  /* 0x0000000103037824 */ /* 0x000fe400078e0200 */
        /* <DEDUP_REMOVED lines=20> */
[----:B------:R-:W-:Y:S02]  /*170a0*/  ULDC.64 UR4, c[0x0][0x390] ;  /* 0x0000e40000047ab9 */ /* 0x000fe40000000a00 */
[----:B------:R-:W-:Y:S01]  /*170b0*/  LEA R0, P0, R2, UR4, 0x1 ;  /* 0x0000000402007c11 */ /* 0x000fe2000f8008ff */
[----:B------:R-:W-:Y:S01]  /*170c0*/  ULDC UR4, c[0x0][0x3b8] ;  /* 0x0000ee0000047ab9 */ /* 0x000fe20000000800 */
[----:B0-----:R-:W-:Y:S01]  /*170d0*/  IMAD.SHL.U32 R10, R6, 0x8, RZ ;  /* 0x00000008060a7824 */ /* 0x001fe200078e00ff */
[----:B------:R-:W-:Y:S02]  /*170e0*/  ISETP.GE.AND P1, PT, R8, UR4, PT ;  /* 0x0000000408007c0c */ /* 0x000fe4000bf26270 */
[----:B------:R-:W0:Y:S02]  /*170f0*/  S2R R8, SR_TID.X ;  /* 0x0000000000087919 */ /* 0x000e240000002100 */
        /* <DEDUP_REMOVED lines=11> */
[----:B------:R0:W-:Y:S01]  /*171b0*/  STL [R1+0x8], R9 ;  /* 0x0000080901007387 */ /* 0x0001e20000100800 */
[----:B------:R-:W-:Y:S01]  /*171c0*/  IMAD.IADD R4, R3, 0x1, R4 ;  /* 0x0000000103047824 */ /* 0x000fe200078e0204 */
        /* <DEDUP_REMOVED lines=37> */
[----:B---3--:R-:W-:-:S05]  /*17420*/  IMAD R7, R3, R7, RZ ;  /* 0x0000000703077224 */ /* 0x008fca00078e02ff */
        /* <DEDUP_REMOVED lines=8> */
[----:B------:R-:W-:Y:S01]  /*174b0*/  @!P2 SHF.R.U32.HI R2, RZ, 0x2, R2 ;  /* 0x00000002ff02a819 */ /* 0x000fe20000011602 */
[----:B------:R-:W0:Y:S01]  /*174c0*/  S2R R3, SR_TID.X ;  /* 0x0000000000037919 */ /* 0x000e220000002100 */
[----:B------:R-:W-:Y:S02]  /*174d0*/  @P3 LOP3.LUT R12, R12, 0x100, RZ, 0xfc, !PT ;  /* 0x000001000c0c3812 */ /* 0x000fe400078efcff */
[----:B------:R-:W-:-:S02]  /*174e0*/  @!P2 ISETP.NE.U32.AND P3, PT, R2, RZ, PT ;  /* 0x000000ff0200a20c */ /* 0x000fc40003f65070 */
[----:B------:R-:W-:Y:S02]  /*174f0*/  @!P2 LOP3.LUT R2, R6, 0x80, RZ, 0xc0, !PT ;  /* 0x000000800602a812 */ /* 0x000fe400078ec0ff */
[----:B------:R-:W-:Y:S02]  /*17500*/  LOP3.LUT R12, R12, 0xffffffdf, RZ, 0xc0, !PT ;  /* 0xffffffdf0c0c7812 */ /* 0x000fe400078ec0ff */
[----:B------:R-:W-:-:S07]  /*17510*/  @!P2 SHF.R.U32.HI R2, RZ, 0x3, R2 ;  /* 0x00000003ff02a819 */ /* 0x000fce0000011602 */
[----:B------:R-:W-:Y:S02]  /*17520*/  @P3 LOP3.LUT R12, R12, 0x20, RZ, 0xfc, !PT ;  /* 0x000000200c0c3812 */ /* 0x000fe400078efcff */
[----:B------:R-:W-:Y:S02]  /*17530*/  @!P2 ISETP.NE.U32.AND P3, PT, R2, RZ, PT ;  /* 0x000000ff0200a20c */ /* 0x000fe40003f65070 */
[----:B------:R-:W1:Y:S04]  /*17540*/  SHFL.IDX PT, R2, R0, RZ, 0x181f ;  /* 0x00181fff00027589 */ /* 0x000e6800000e0000 */
[----:B------:R-:W2:Y:S01]  /*17550*/  SHFL.IDX PT, R8, R4, RZ, 0x181f ;  /* 0x00181fff04087589 */ /* 0x000ea200000e0000 */
[----:B0-----:R-:W-:-:S05]  /*17560*/  IMAD.SHL.U32 R13, R3, 0x8, RZ ;  /* 0x00000008030d7824 */ /* 0x001fca00078e00ff */
[----:B------:R-:W-:-:S04]  /*17570*/  LOP3.LUT R13, R13, 0x38, RZ, 0xc0, !PT ;  /* 0x000000380d0d7812 */ /* 0x000fc800078ec0ff */
[----:B-1----:R-:W-:-:S05]  /*17580*/  @!P2 LEA R3, P6, R13, R2, 0x1 ;  /* 0x000000020d03a211 */ /* 0x002fca00078c08ff */
[----:B--2---:R-:W-:Y:S01]  /*17590*/  @!P2 IMAD.X R2, RZ, RZ, R8, P6 ;  /* 0x000000ffff02a224 */ /* 0x004fe200030e0608 */
[----:B------:R-:W-:-:S04]  /*175a0*/  LOP3.LUT R12, R12, 0xfffffdff, RZ, 0xc0, !PT ;  /* 0xfffffdff0c0c7812 */ /* 0x000fc800078ec0ff */
        /* <DEDUP_REMOVED lines=36> */
[----:B------:R-:W-:-:S03]  /*177f0*/  ISETP.GE.AND P2, PT, R10, R7, PT ;  /* 0x000000070a00720c */ /* 0x000fc60003f46270 */
[----:B------:R-:W-:Y:S04]  /*17800*/  SHFL.IDX PT, R10, R4, 0x2, 0x181f ;  /* 0x00581f00040a7f89 */ /* 0x000fe800000e0000 */
[----:B0-----:R-:W0:Y:S01]  /*17810*/  SHFL.IDX PT, R3, R0, 0x2, 0x181f ;  /* 0x00581f0000037f89 */ /* 0x001e2200000e0000 */
[----:B------:R-:W-:-:S04]  /*17820*/  LOP3.LUT R12, R12, 0xffffff7f, RZ, 0xc0, !PT ;  /* 0xffffff7f0c0c7812 */ /* 0x000fc800078ec0ff */
[----:B------:R-:W-:Y:S02]  /*17830*/  @P6 LOP3.LUT R12, R12, 0x80, RZ, 0xfc, !PT ;  /* 0x000000800c0c6812 */ /* 0x000fe400078efcff */
        /* <DEDUP_REMOVED lines=22> */
.L_x_4873:
        /* <DEDUP_REMOVED lines=31> */
.L_x_4710:
[----:B------:R-:W-:Y:S05]  /*17b90*/  BSYNC B0 ;  /* 0x0000000000007941 */ /* 0x000fea0003800000 */
.L_x_4709:
[----:B--2---:R2:W5:Y:S01]  /*17ba0*/  LDL R0, [R1+0x4] ;  /* 0x0000040001007983 */ /* 0x0045620000100800 */
[----:B------:R-:W-:Y:S01]  /*17bb0*/  PLOP3.LUT P0, PT, PT, PT, PT, 0x80, 0x0 ;  /* 0x000000000000781c */ /* 0x000fe20003f0f070 */
[----:B------:R-:W-:-:S12]  /*17bc0*/  NOP ;  /* 0x0000000000007918 */ /* 0x000fd80000000000 */
.L_x_4711:
        /* <DEDUP_REMOVED lines=19> */
.L_x_4874:
[----:B------:R-:W-:Y:S05]  /*17d00*/  BSYNC B0 ;  /* 0x0000000000007941 */ /* 0x000fea0003800000 */
.L_x_4712:
        /* <DEDUP_REMOVED lines=16> */
.L_x_4875:
[----:B------:R-:W-:Y:S05]  /*17e10*/  BSYNC B1 ;  /* 0x0000000000017941 */ /* 0x000fea0003800000 */
.L_x_4716:
        /* <DEDUP_REMOVED lines=9> */
.L_x_4719:
[----:B------:R-:W-:Y:S05]  /*17eb0*/  BSYNC B1 ;  /* 0x0000000000017941 */ /* 0x000fea0003800000 */
.L_x_4718:
        /* <DEDUP_REMOVED lines=14> */
.L_x_4720:
        /* <DEDUP_REMOVED lines=16> */
.L_x_4721:
        /* <DEDUP_REMOVED lines=16> */
.L_x_4722:
        /* <DEDUP_REMOVED lines=16> */
.L_x_4723:
        /* <DEDUP_REMOVED lines=16> */
.L_x_4724:
        /* <DEDUP_REMOVED lines=16> */
.L_x_4725:
        /* <DEDUP_REMOVED lines=16> */
.L_x_4726:
        /* <DEDUP_REMOVED lines=16> */
.L_x_4727:
        /* <DEDUP_REMOVED lines=11> */
.L_x_4715:
[----:B------:R-:W-:Y:S05]  /*18750*/  BSYNC B0 ;  /* 0x0000000000007941 */ /* 0x000fea0003800000 */
.L_x_4714:
        /* <DEDUP_REMOVED lines=51> */
.L_x_4734:
[----:B-1----:R-:W3:Y:S01]  /*18a90*/  LDL R2, [R1+0x4] ;  /* 0x0000040001027983 */ /* 0x002ee20000100800 */
[----:B------:R-:W-:Y:S01]  /*18aa0*/  SHF.L.U32 R5, R7, 0x1f, RZ ;  /* 0x0000001f07057819 */ /* 0x000fe200000006ff */
[----:B------:R-:W1:Y:S01]  /*18ab0*/  S2R R3, SR_TID.X ;  /* 0x0000000000037919 */ /* 0x000e620000002100 */
[----:B------:R-:W-:Y:S01]  /*18ac0*/  BSSY B3, `(.L_x_4735) ;  /* 0x0000006000037945 */ /* 0x000fe20003800000 */
[----:B-1----:R-:W-:-:S04]  /*18ad0*/  LOP3.LUT R3, R3, 0x7f, RZ, 0xc0, !PT ;  /* 0x0000007f03037812 */ /* 0x002fc800078ec0ff */
[----:B------:R-:W-:Y:S01]  /*18ae0*/  ISETP.NE.AND P1, PT, R3, RZ, PT ;  /* 0x000000ff0300720c */ /* 0x000fe20003f25270 */
[----:B---3--:R-:W-:-:S04]  /*18af0*/  IMAD R2, R8, 0x8, R2 ;  /* 0x0000000808027824 */ /* 0x008fc800078e0202 */
[----:B------:R-:W1:Y:S02]  /*18b00*/  SYNCS.PHASECHK.TRANS64.TRYWAIT P0, [R2+URZ+0x38840], R5 ;  /* 0x03884005020075a7 */ /* 0x000e64000800017f */
[----:B-1----:R-:W-:Y:S06]  /*18b10*/  @!P0 BRA `(.L_x_4736) ;  /* 0x00000054008c8947 */ /* 0x002fec0003800000 */
.L_x_4876:
[----:B------:R-:W-:Y:S05]  /*18b20*/  BSYNC B3 ;  /* 0x0000000000037941 */ /* 0x000fea0003800000 */
.L_x_4735:
        /* <DEDUP_REMOVED lines=9> */
.L_x_4738:
[----:B------:R-:W-:Y:S05]  /*18bc0*/  BSYNC B3 ;  /* 0x0000000000037941 */ /* 0x000fea0003800000 */
.L_x_4737:
        /* <DEDUP_REMOVED lines=14> */
.L_x_4739:
        /* <DEDUP_REMOVED lines=14> */
.L_x_4877:
[----:B------:R-:W-:Y:S05]  /*18d90*/  BSYNC B3 ;  /* 0x0000000000037941 */ /* 0x000fea0003800000 */
.L_x_4740:
        /* <DEDUP_REMOVED lines=11> */
.L_x_4743:
[----:B------:R-:W-:Y:S05]  /*18e50*/  BSYNC B3 ;  /* 0x0000000000037941 */ /* 0x000fea0003800000 */
.L_x_4742:
[----:B------:R-:W3:Y:S04]  /*18e60*/  LDL R4, [R1+0x4] ;  /* 0x0000040001047983 */ /* 0x000ee80000100800 */
[----:B------:R-:W3:Y:S01]  /*18e70*/  LDL R3, [R1+0xc] ;  /* 0x00000c0001037983 */ /* 0x000ee20000100800 */
[----:B------:R-:W-:Y:S01]  /*18e80*/  R2UR UR10, R7 ;  /* 0x00000000070a72ca */ /* 0x000fe200000e0000 */
[----:B------:R-:W-:Y:S01]  /*18e90*/  UIADD3 UR4, UP0, UR38, 0x470, URZ ;  /* 0x0000047026047890 */ /* 0x000fe2000ff1e03f */
[----:B------:R-:W-:Y:S01]  /*18ea0*/  R2UR UR6, R8 ;  /* 0x00000000080672ca */ /* 0x000fe200000e0000 */
[----:B01----:R-:W-:Y:S01]  /*18eb0*/  VIADD R2, R2, 0x38850 ;  /* 0x0003885002027836 */ /* 0x003fe20000000000 */
[----:B------:R-:W-:Y:S01]  /*18ec0*/  R2UR UR7, R9 ;  /* 0x00000000090772ca */ /* 0x000fe200000e0000 */
[----:B------:R-:W-:Y:S01]  /*18ed0*/  UIADD3.X UR5, URZ, UR39, URZ, UP0, !UPT ;  /* 0x000000273f057290 */ /* 0x000fe200087fe43f */
[----:B------:R-:W-:Y:S01]  /*18ee0*/  PLOP3.LUT P0, PT, PT, PT, PT, 0x80, 0x0 ;  /* 0x000000000000781c */ /* 0x000fe20003f0f070 */
[----:B---3--:R-:W-:-:S04]  /*18ef0*/  IMAD R3, R3, 0x10000, R4 ;  /* 0x0001000003037824 */ /* 0x008fc800078e0204 */
[----:B------:R-:W-:-:S08]  /*18f00*/  VIADD R4, R3, 0x400 ;  /* 0x0000040003047836 */ /* 0x000fd00000000000 */
.L_x_4744:
        /* <DEDUP_REMOVED lines=16> */
.L_x_4745:
        /* <DEDUP_REMOVED lines=16> */
.L_x_4746:
        /* <DEDUP_REMOVED lines=16> */
.L_x_4747:
        /* <DEDUP_REMOVED lines=16> */
.L_x_4748:
        /* <DEDUP_REMOVED lines=16> */
.L_x_4749:
        /* <DEDUP_REMOVED lines=16> */
.L_x_4750:
        /* <DEDUP_REMOVED lines=16> */
.L_x_4751:
        /* <DEDUP_REMOVED lines=11> */
.L_x_4733:
[----:B------:R-:W-:Y:S05]  /*196c0*/  BSYNC B1 ;  /* 0x0000000000017941 */ /* 0x000fea0003800000 */
.L_x_4732:
[----:B------:R-:W3:Y:S02]  /*196d0*/  LDL.LU R4, [R1+0x3c] ;  /* 0x00003c0001047983 */ /* 0x000ee40000300800 */
[----:B---3--:R-:W-:-:S07]  /*196e0*/  VIADD R0, R4, 0xfffffffd ;  /* 0xfffffffd04007836 */ /* 0x008fce0000000000 */
.L_x_4731:
[----:B------:R-:W-:Y:S05]  /*196f0*/  BSYNC B2 ;  /* 0x0000000000027941 */ /* 0x000fea0003800000 */
.L_x_4730:
[----:B------:R-:W3:Y:S01]  /*19700*/  LDL.LU R2, [R1+0x34] ;  /* 0x0000340001027983 */ /* 0x000ee20000300800 */
[----:B------:R-:W-:-:S05]  /*19710*/  IMAD.MOV R6, RZ, RZ, -R6 ;  /* 0x000000ffff067224 */ /* 0x000fca00078e0a06 */
[----:B---3--:R-:W-:-:S13]  /*19720*/  ISETP.NE.AND P0, PT, R2, R6, PT ;  /* 0x000000060200720c */ /* 0x008fda0003f05270 */
[----:B------:R-:W-:Y:S05]  /*19730*/  @!P0 BRA `(.L_x_4729) ;  /* 0x0000001c00488947 */ /* 0x000fea0003800000 */
.L_x_4792:
[----:B------:R-:W3:Y:S04]  /*19740*/  LDL R4, [R1+0x8] ;  /* 0x0000080001047983 */ /* 0x000ee80000100800 */
[----:B------:R-:W0:Y:S04]  /*19750*/  LDL.LU R3, [R1+0xc] ;  /* 0x00000c0001037983 */ /* 0x000e280000300800 */
        /* <DEDUP_REMOVED lines=35> */
.L_x_4754:
[----:B0-----:R-:W3:Y:S01]  /*19990*/  LDL R2, [R1+0x4] ;  /* 0x0000040001027983 */ /* 0x001ee20000100800 */
[----:B------:R-:W0:Y:S02]  /*199a0*/  S2R R3, SR_TID.X ;  /* 0x0000000000037919 */ /* 0x000e240000002100 */
[----:B0-----:R-:W-:Y:S02]  /*199b0*/  LOP3.LUT R4, R3, 0x7f, RZ, 0xc0, !PT ;  /* 0x0000007f03047812 */ /* 0x001fe400078ec0ff */
[----:B------:R-:W-:Y:S01]  /*199c0*/  SHF.L.U32 R3, R6, 0x1f, RZ ;  /* 0x0000001f06037819 */ /* 0x000fe200000006ff */
[----:B------:R-:W-:Y:S01]  /*199d0*/  BSSY B2, `(.L_x_4755) ;  /* 0x0000005000027945 */ /* 0x000fe20003800000 */
[----:B------:R-:W-:Y:S01]  /*199e0*/  ISETP.NE.AND P1, PT, R4, RZ, PT ;  /* 0x000000ff0400720c */ /* 0x000fe20003f25270 */
[----:B---3--:R-:W-:-:S04]  /*199f0*/  IMAD R2, R7, 0x8, R2 ;  /* 0x0000000807027824 */ /* 0x008fc800078e0202 */
[----:B------:R-:W0:Y:S02]  /*19a00*/  SYNCS.PHASECHK.TRANS64.TRYWAIT P0, [R2+URZ+0x38840], R3 ;  /* 0x03884003020075a7 */ /* 0x000e24000800017f */
[----:B0-----:R-:W-:Y:S06]  /*19a10*/  @!P0 BRA `(.L_x_4756) ;  /* 0x0000004400f48947 */ /* 0x001fec0003800000 */
.L_x_4878:
[----:B------:R-:W-:Y:S05]  /*19a20*/  BSYNC B2 ;  /* 0x0000000000027941 */ /* 0x000fea0003800000 */
.L_x_4755:
        /* <DEDUP_REMOVED lines=9> */
.L_x_4758:
[----:B------:R-:W-:Y:S05]  /*19ac0*/  BSYNC B2 ;  /* 0x0000000000027941 */ /* 0x000fea0003800000 */
.L_x_4757:
        /* <DEDUP_REMOVED lines=13> */
.L_x_4759:
        /* <DEDUP_REMOVED lines=14> */
.L_x_4879:
[----:B------:R-:W-:Y:S05]  /*19c80*/  BSYNC B2 ;  /* 0x0000000000027941 */ /* 0x000fea0003800000 */
.L_x_4760:
        /* <DEDUP_REMOVED lines=11> */
.L_x_4763:
[----:B------:R-:W-:Y:S05]  /*19d40*/  BSYNC B2 ;  /* 0x0000000000027941 */ /* 0x000fea0003800000 */
.L_x_4762:
        /* <DEDUP_REMOVED lines=10> */
.L_x_4764:
        /* <DEDUP_REMOVED lines=16> */
.L_x_4765:
        /* <DEDUP_REMOVED lines=16> */
.L_x_4766:
        /* <DEDUP_REMOVED lines=16> */
.L_x_4767:
        /* <DEDUP_REMOVED lines=16> */
.L_x_4768:
        /* <DEDUP_REMOVED lines=16> */
.L_x_4769:
        /* <DEDUP_REMOVED lines=16> */
.L_x_4770:
        /* <DEDUP_REMOVED lines=16> */
.L_x_4771:
        /* <DEDUP_REMOVED lines=11> */
.L_x_4753:
[----:B------:R-:W-:Y:S05]  /*1a5a0*/  BSYNC B1 ;  /* 0x0000000000017941 */ /* 0x000fea0003800000 */
.L_x_4752:
[----:B------:R-:W3:Y:S01]  /*1a5b0*/  LDL R5, [R1+0x8] ;  /* 0x0000080001057983 */ /* 0x000ee20000100800 */
[----:B------:R-:W-:Y:S01]  /*1a5c0*/  VIADD R7, R7, 0x1 ;  /* 0x0000000107077836 */ /* 0x000fe20000000000 */
[----:B------:R-:W-:Y:S04]  /*1a5d0*/  BSSY B1, `(.L_x_4772) ;  /* 0x00000e5000017945 */ /* 0x000fe80003800000 */
[----:B------:R-:W-:-:S04]  /*1a5e0*/  ISETP.NE.AND P0, PT, R7, 0x2, PT ;  /* 0x000000020700780c */ /* 0x000fc80003f05270 */
[----:B------:R-:W-:Y:S02]  /*1a5f0*/  SEL R2, RZ, 0x1, P0 ;  /* 0x00000001ff027807 */ /* 0x000fe40000000000 */
[----:B------:R-:W-:Y:S02]  /*1a600*/  SEL R9, R7, RZ, P0 ;  /* 0x000000ff07097207 */ /* 0x000fe40000000000 */
[----:B------:R-:W-:-:S05]  /*1a610*/  LOP3.LUT R8, R6, R2, RZ, 0x3c, !PT ;  /* 0x0000000206087212 */ /* 0x000fca00078e3cff */
[----:B------:R0:W-:Y:S04]  /*1a620*/  STL [R1+0x1c], R8 ;  /* 0x00001c0801007387 */ /* 0x0001e80000100800 */
[----:B------:R0:W-:Y:S01]  /*1a630*/  STL [R1+0xc], R9 ;  /* 0x00000c0901007387 */ /* 0x0001e20000100800 */
[----:B---3--:R-:W-:-:S13]  /*1a640*/  LOP3.LUT P2, RZ, R5, 0x1, RZ, 0xc0, !PT ;  /* 0x0000000105ff7812 */ /* 0x008fda000784c0ff */
[----:B0-----:R-:W-:Y:S05]  /*1a650*/  @!P2 BRA `(.L_x_4773) ;  /* 0x0000000c0070a947 */ /* 0x001fea0003800000 */
[----:B------:R-:W-:Y:S01]  /*1a660*/  ULDC.64 UR4, c[0x0][0x418] ;  /* 0x0001060000047ab9 */ /* 0x000fe20000000a00 */
[----:B------:R-:W-:Y:S01]  /*1a670*/  VIADD R6, R0, 0xffffffff ;  /* 0xffffffff00067836 */ /* 0x000fe20000000000 */
        /* <DEDUP_REMOVED lines=23> */
.L_x_4774:
        /* <DEDUP_REMOVED lines=9> */
.L_x_4880:
[----:B------:R-:W-:Y:S05]  /*1a880*/  BSYNC B2 ;  /* 0x0000000000027941 */ /* 0x000fea0003800000 */
.L_x_4775:
        /* <DEDUP_REMOVED lines=9> */
.L_x_4778:
[----:B------:R-:W-:Y:S05]  /*1a920*/  BSYNC B2 ;  /* 0x0000000000027941 */ /* 0x000fea0003800000 */
.L_x_4777:
[----:B------:R-:W3:Y:S04]  /*1a930*/  LDL R8, [R1+0x4] ;  /* 0x0000040001087983 */ /* 0x000ee80000100800 */
        /* <DEDUP_REMOVED lines=13> */
.L_x_4779:
        /* <DEDUP_REMOVED lines=14> */
.L_x_4881:
[----:B------:R-:W-:Y:S05]  /*1aaf0*/  BSYNC B2 ;  /* 0x0000000000027941 */ /* 0x000fea0003800000 */
.L_x_4780:
        /* <DEDUP_REMOVED lines=11> */
.L_x_4783:
[----:B------:R-:W-:Y:S05]  /*1abb0*/  BSYNC B2 ;  /* 0x0000000000027941 */ /* 0x000fea0003800000 */
.L_x_4782:
        /* <DEDUP_REMOVED lines=11> */
.L_x_4784:
        /* <DEDUP_REMOVED lines=16> */
.L_x_4785:
        /* <DEDUP_REMOVED lines=16> */
.L_x_4786:
        /* <DEDUP_REMOVED lines=16> */
.L_x_4787:
        /* <DEDUP_REMOVED lines=16> */
.L_x_4788:
        /* <DEDUP_REMOVED lines=16> */
.L_x_4789:
        /* <DEDUP_REMOVED lines=16> */
.L_x_4790:
        /* <DEDUP_REMOVED lines=16> */
.L_x_4791:
        /* <DEDUP_REMOVED lines=11> */
.L_x_4773:
[----:B------:R-:W-:Y:S05]  /*1b420*/  BSYNC B1 ;  /* 0x0000000000017941 */ /* 0x000fea0003800000 */
.L_x_4772:
[C---:B------:R-:W-:Y:S01]  /*1b430*/  ISETP.GT.AND P0, PT, R0.reuse, 0x1, PT ;  /* 0x000000010000780c */ /* 0x040fe20003f04270 */
[----:B------:R-:W-:-:S12]  /*1b440*/  VIADD R0, R0, 0xfffffffe ;  /* 0xfffffffe00007836 */ /* 0x000fd80000000000 */
[----:B------:R-:W-:Y:S05]  /*1b450*/  @P0 BRA `(.L_x_4792) ;  /* 0xffffffe000b80947 */ /* 0x000fea000383ffff */
.L_x_4729:
[----:B------:R-:W-:Y:S05]  /*1b460*/  BSYNC B0 ;  /* 0x0000000000007941 */ /* 0x000fea0003800000 */
.L_x_4728:
        /* <DEDUP_REMOVED lines=24> */
.L_x_4794:
[----:B------:R-:W-:Y:S05]  /*1b5f0*/  BSYNC B0 ;  /* 0x0000000000007941 */ /* 0x000fea0003800000 */
.L_x_4793:
[----:B------:R-:W-:-:S05]  /*1b600*/  SEL R0, R0, RZ, P0 ;  /* 0x000000ff00007207 */ /* 0x000fca0000000000 */
[----:B------:R3:W-:Y:S02]  /*1b610*/  STL [R1+0xc], R0 ;  /* 0x00000c0001007387 */ /* 0x0007e40000100800 */
.L_x_4690:
[----:B------:R-:W-:Y:S05]  /*1b620*/  BSYNC B7 ;  /* 0x0000000000077941 */ /* 0x000fea0003800000 */
.L_x_4688:
        /* <DEDUP_REMOVED lines=13> */
.L_x_4795:
        /* <DEDUP_REMOVED lines=36> */
.L_x_4891:
[----:B------:R-:W-:Y:S02]  /*1b940*/  ULDC UR4, c[0x0][0xd38] ;  /* 0x00034e0000047ab9 */ /* 0x000fe40000000800 */
[----:B------:R-:W-:-:S04]  /*1b950*/  IMAD.U32 R16, RZ, RZ, UR4 ;  /* 0x00000004ff107e24 */ /* 0x000fc8000f8e00ff */
[----:B-1----:R-:W-:-:S04]  /*1b960*/  IMAD R6, R6, R16, RZ ;  /* 0x0000001006067224 */ /* 0x002fc800078e02ff */
[----:B------:R-:W-:-:S05]  /*1b970*/  IMAD.IADD R4, R4, 0x1, R6 ;  /* 0x0000000104047824 */ /* 0x000fca00078e0206 */
[----:B------:R-:W-:-:S13]  /*1b980*/  ISETP.GT.AND P6, PT, R4, R0, PT ;  /* 0x000000000400720c */ /* 0x000fda0003fc4270 */
[----:B------:R-:W-:Y:S05]  /*1b990*/  @P6 BRA `(.L_x_4798) ;  /* 0x00000000009c6947 */ /* 0x000fea0003800000 */
.L_x_4803:
        /* <DEDUP_REMOVED lines=14> */
.L_x_4801:
[----:B------:R-:W-:Y:S05]  /*1ba80*/  BSYNC B0 ;  /* 0x0000000000007941 */ /* 0x000fea0003800000 */
.L_x_4800:
        /* <DEDUP_REMOVED lines=18> */
.L_x_4899:
[----:B------:R-:W-:Y:S02]  /*1bbb0*/  ULDC UR4, c[0x0][0xd38] ;  /* 0x00034e0000047ab9 */ /* 0x000fe40000000800 */
[----:B------:R-:W-:-:S04]  /*1bbc0*/  IMAD.U32 R16, RZ, RZ, UR4 ;  /* 0x00000004ff107e24 */ /* 0x000fc8000f8e00ff */
[----:B-1----:R-:W-:-:S04]  /*1bbd0*/  IMAD R6, R6, R16, RZ ;  /* 0x0000001006067224 */ /* 0x002fc800078e02ff */
[----:B------:R-:W-:-:S05]  /*1bbe0*/  IMAD.IADD R4, R6, 0x1, R4 ;  /* 0x0000000106047824 */ /* 0x000fca00078e0204 */
[----:B------:R-:W-:-:S13]  /*1bbf0*/  ISETP.GT.AND P6, PT, R4, R0, PT ;  /* 0x000000000400720c */ /* 0x000fda0003fc4270 */
[----:B------:R-:W-:Y:S05]  /*1bc00*/  @!P6 BRA `(.L_x_4803) ;  /* 0xfffffffc0064e947 */ /* 0x000fea000383ffff */
.L_x_4798:
        /* <DEDUP_REMOVED lines=8> */
.L_x_4903:
[----:B------:R-:W-:Y:S01]  /*1bc90*/  ISETP.NE.AND P0, PT, R5, RZ, PT ;  /* 0x000000ff0500720c */ /* 0x000fe20003f05270 */
[----:B-1----:R-:W-:-:S12]  /*1bca0*/  IMAD.MOV.U32 R3, RZ, RZ, RZ ;  /* 0x000000ffff037224 */ /* 0x002fd800078e00ff */
[----:B------:R-:W-:Y:S05]  /*1bcb0*/  @!P0 BRA `(.L_x_4805) ;  /* 0x0000000000148947 */ /* 0x000fea0003800000 */
[----:B------:R-:W-:Y:S01]  /*1bcc0*/  UMOV UR4, 0xffffffff ;  /* 0xffffffff00047882 */ /* 0x000fe20000000000 */
[----:B------:R-:W-:Y:S02]  /*1bcd0*/  VIADD R12, R4, 0xffffffff ;  /* 0xffffffff040c7836 */ /* 0x000fe40000000000 */
[----:B------:R-:W-:Y:S05]  /*1bce0*/  BRA.DIV UR4, `(.L_x_4806) ;  /* 0x0000002e04ec7947 */ /* 0x000fea000b800000 */
[----:B0-----:R0:W1:Y:S02]  /*1bcf0*/  SHFL.IDX PT, R2, R2, R12, 0x1f ;  /* 0x00001f0c02027589 */ /* 0x00106400000e0000 */
.L_x_4906:
[----:B-1----:R-:W-:-:S07]  /*1bd00*/  IMAD.MOV.U32 R3, RZ, RZ, R2 ;  /* 0x000000ffff037224 */ /* 0x002fce00078e0002 */
.L_x_4805:
[----:B---3--:R-:W-:Y:S01]  /*1bd10*/  IABS R5, R17 ;  /* 0x0000001100057213 */ /* 0x008fe20000000000 */
[----:B------:R-:W-:Y:S02]  /*1bd20*/  IMAD R16, R3, R16, R6 ;  /* 0x0000001003107224 */ /* 0x000fe400078e0206 */
[----:B------:R-:W-:Y:S01]  /*1bd30*/  IMAD.IADD R19, R4, 0x1, R19 ;  /* 0x0000000104137824 */ /* 0x000fe200078e0213 */
[----:B0-----:R-:W0:Y:S01]  /*1bd40*/  I2F.RP R2, R5 ;  /* 0x0000000500027306 */ /* 0x001e220000209400 */
        /* <DEDUP_REMOVED lines=27> */
.L_x_4799:
[----:B------:R-:W-:Y:S01]  /*1bf00*/  UMOV UR4, URZ ;  /* 0x0000003f00047c82 */ /* 0x000fe20008000000 */
[----:B------:R-:W-:Y:S01]  /*1bf10*/  UMOV UR5, URZ ;  /* 0x0000003f00057c82 */ /* 0x000fe20008000000 */
[----:B------:R-:W-:Y:S01]  /*1bf20*/  ULDC UR6, c[0x0][0xd3c] ;  /* 0x00034f0000067ab9 */ /* 0x000fe20000000800 */
[----:B------:R-:W-:Y:S02]  /*1bf30*/  IMAD.MOV.U32 R16, RZ, RZ, R0 ;  /* 0x000000ffff107224 */ /* 0x000fe400078e0000 */
[----:B------:R-:W-:Y:S02]  /*1bf40*/  IMAD.U32 R17, RZ, RZ, UR4 ;  /* 0x00000004ff117e24 */ /* 0x000fe4000f8e00ff */
[----:B------:R-:W-:Y:S02]  /*1bf50*/  IMAD.U32 R18, RZ, RZ, UR5 ;  /* 0x00000005ff127e24 */ /* 0x000fe4000f8e00ff */
[----:B------:R-:W-:-:S07]  /*1bf60*/  IMAD.U32 R19, RZ, RZ, UR6 ;  /* 0x00000006ff137e24 */ /* 0x000fce000f8e00ff */
.L_x_4807:
[----:B------:R1:W3:Y:S01]  /*1bf70*/  LDL R3, [R1+0x4] ;  /* 0x0000040001037983 */ /* 0x0002e20000100800 */
[----:B------:R-:W4:Y:S01]  /*1bf80*/  S2R R0, SR_TID.X ;  /* 0x0000000000007919 */ /* 0x000f220000002100 */
[----:B------:R-:W-:Y:S05]  /*1bf90*/  WARPSYNC.ALL ;  /* 0x0000000000007948 */ /* 0x000fea0003800000 */
[----:B----4-:R-:W-:Y:S01]  /*1bfa0*/  LOP3.LUT R0, R0, 0x1f, RZ, 0xc0, !PT ;  /* 0x0000001f00007812 */ /* 0x010fe200078ec0ff */
[----:B------:R-:W-:Y:S03]  /*1bfb0*/  BAR.SYNC.DEFER_BLOCKING 0x4, 0x180 ;  /* 0x0106000000007b1d */ /* 0x000fe60000010000 */
[----:B------:R-:W-:-:S13]  /*1bfc0*/  ISETP.NE.AND P0, PT, R0, RZ, PT ;  /* 0x000000ff0000720c */ /* 0x000fda0003f05270 */
[----:B------:R-:W3:Y:S01]  /*1bfd0*/  @!P0 S2R R0, SR_CgaCtaId ;  /* 0x0000000000008919 */ /* 0x000ee20000008800 */
[----:B0-----:R-:W-:-:S04]  /*1bfe0*/  @!P0 MOV R2, 0x400 ;  /* 0x0000040000028802 */ /* 0x001fc80000000f00 */
[----:B---3--:R-:W-:-:S05]  /*1bff0*/  @!P0 LEA R3, R0, R2, 0x18 ;  /* 0x0000000200038211 */ /* 0x008fca00078ec0ff */
[----:B------:R1:W-:Y:S04]  /*1c000*/  @!P0 STS.128 [R3+0x388d0], R16 ;  /* 0x0388d01003008388 */ /* 0x0003e80000000c00 */
[----:B------:R1:W-:Y:S01]  /*1c010*/  @!P0 STL [R1+0x4], R3 ;  /* 0x0000040301008387 */ /* 0x0003e20000100800 */
[----:B------:R-:W-:Y:S06]  /*1c020*/  BAR.ARV 0x5, 0x180 ;  /* 0x0146000000007b1d */ /* 0x000fec0000002000 */
.L_x_4796:
[----:B------:R-:W-:Y:S02]  /*1c030*/  ULDC UR4, c[0x0][0xd3c] ;  /* 0x00034f0000047ab9 */ /* 0x000fe40000000800 */
[----:B----4-:R-:W-:-:S13]  /*1c040*/  ISETP.GE.AND P0, PT, R19, UR4, PT ;  /* 0x0000000413007c0c */ /* 0x010fda000bf06270 */
[----:B------:R-:W-:Y:S05]  /*1c050*/  @!P0 BRA `(.L_x_4808) ;  /* 0xffffff7400108947 */ /* 0x000fea000383ffff */
[----:B------:R-:W-:Y:S05]  /*1c060*/  BSYNC B8 ;  /* 0x0000000000087941 */ /* 0x000fea0003800000 */
.L_x_4638:
[----:B---3--:R-:W3:Y:S01]  /*1c070*/  LDL.LU R0, [R1+0x60] ;  /* 0x0000600001007983 */ /* 0x008ee20000300800 */
[----:B------:R-:W-:Y:S01]  /*1c080*/  BSSY B0, `(.L_x_4809) ;  /* 0x000000b000007945 */ /* 0x000fe20003800000 */
[----:B------:R-:W4:Y:S01]  /*1c090*/  S2R R5, SR_CgaCtaId ;  /* 0x0000000000057919 */ /* 0x000f220000008800 */
[----:B---3--:R-:W-:-:S05]  /*1c0a0*/  VIADD R0, R0, 0x1 ;  /* 0x0000000100007836 */ /* 0x008fca0000000000 */
[----:B0-----:R-:W-:-:S04]  /*1c0b0*/  LEA.HI R2, R0, R0, RZ, 0x1 ;  /* 0x0000000000027211 */ /* 0x001fc800078f08ff */
[----:B-1----:R-:W-:-:S05]  /*1c0c0*/  LOP3.LUT R3, R2, 0xfffffffe, RZ, 0xc0, !PT ;  /* 0xfffffffe02037812 */ /* 0x002fca00078ec0ff */
[----:B------:R-:W-:Y:S01]  /*1c0d0*/  IMAD.IADD R3, R0, 0x1, -R3 ;  /* 0x0000000100037824 */ /* 0x000fe200078e0a03 */
[----:B------:R-:W-:-:S04]  /*1c0e0*/  MOV R0, 0x400 ;  /* 0x0000040000007802 */ /* 0x000fc80000000f00 */
[----:B----4-:R-:W-:Y:S02]  /*1c0f0*/  LEA R0, R5, R0, 0x18 ;  /* 0x0000000005007211 */ /* 0x010fe400078ec0ff */
[----:B------:R-:W-:-:S04]  /*1c100*/  SHF.L.U32 R3, R3, 0x1f, RZ ;  /* 0x0000001f03037819 */ /* 0x000fc800000006ff */
[----:B------:R-:W0:Y:S02]  /*1c110*/  SYNCS.PHASECHK.TRANS64.TRYWAIT P0, [R0+URZ+0x38820], R3 ;  /* 0x03882003000075a7 */ /* 0x000e24000800017f */
[----:B0-----:R-:W-:Y:S05]  /*1c120*/  @!P0 BRA `(.L_x_4810) ;  /* 0x0000002c00048947 */ /* 0x001fea0003800000 */
.L_x_4907:
[----:B------:R-:W-:Y:S05]  /*1c130*/  BSYNC B0 ;  /* 0x0000000000007941 */ /* 0x000fea0003800000 */
.L_x_4809:
[----:B------:R-:W-:-:S03]  /*1c140*/  UMOV UR4, 0xffffffff ;  /* 0xffffffff00047882 */ /* 0x000fc60000000000 */
[----:B------:R-:W-:Y:S05]  /*1c150*/  BRA.DIV UR4, `(.L_x_4811) ;  /* 0x0000002e040c7947 */ /* 0x000fea000b800000 */
[----:B------:R-:W1:Y:S02]  /*1c160*/  S2R R2, SR_TID.X ;  /* 0x0000000000027919 */ /* 0x000e640000002100 */
[----:B-1----:R-:W-:-:S04]  /*1c170*/  SHF.R.U32.HI R2, RZ, 0x5, R2 ;  /* 0x00000005ff027819 */ /* 0x002fc80000011602 */
[----:B------:R-:W-:-:S05]  /*1c180*/  LOP3.LUT R2, R2, 0x3, RZ, 0xc0, !PT ;  /* 0x0000000302027812 */ /* 0x000fca00078ec0ff */
[----:B------:R1:W3:Y:S02]  /*1c190*/  SHFL.IDX PT, R14, R2, RZ, 0x1f ;  /* 0x00001fff020e7589 */ /* 0x0002e400000e0000 */
.L_x_4910:
[----:B---3--:R-:W-:-:S13]  /*1c1a0*/  ISETP.NE.AND P0, PT, R14, RZ, PT ;  /* 0x000000ff0e00720c */ /* 0x008fda0003f05270 */
[----:B------:R-:W-:Y:S05]  /*1c1b0*/  @P0 BRA `(.L_x_4515) ;  /* 0x0000000000940947 */ /* 0x000fea0003800000 */
[----:B------:R-:W-:-:S03]  /*1c1c0*/  UMOV UR4, 0xffffffff ;  /* 0xffffffff00047882 */ /* 0x000fc60000000000 */
[----:B------:R-:W-:Y:S05]  /*1c1d0*/  BRA.DIV UR4, `(.L_x_4812) ;  /* 0x0000002e04207947 */ /* 0x000fea000b800000 */
[----:B------:R-:W-:-:S13]  /*1c1e0*/  ELECT P6, URZ, PT ;  /* 0x00000000003f782f */ /* 0x000fda00038c0000 */
.L_x_4913:
[----:B------:R-:W-:Y:S05]  /*1c1f0*/  @!P6 BRA `(.L_x_4515) ;  /* 0x000000000084e947 */ /* 0x000fea0003800000 */
[----:B-1----:R-:W3:Y:S02]  /*1c200*/  LDL.LU R2, [R1+0x70] ;  /* 0x0000700001027983 */ /* 0x002ee40000300800 */
[----:B---3--:R-:W-:-:S04]  /*1c210*/  LOP3.LUT R2, R2, 0x2, RZ, 0xfc, !PT ;  /* 0x0000000202027812 */ /* 0x008fc800078efcff */
[----:B------:R-:W-:-:S13]  /*1c220*/  ISETP.NE.AND P2, PT, R2, 0x3, PT ;  /* 0x000000030200780c */ /* 0x000fda0003f45270 */
[----:B------:R-:W-:Y:S05]  /*1c230*/  @!P2 BRA `(.L_x_4813) ;  /* 0x000000000004a947 */ /* 0x000fea0003800000 */
[----:B------:R-:W-:Y:S01]  /*1c240*/  BPT.TRAP 0x1 ;  /* 0x000000040000795c */ /* 0x000fe20000300000 */
.L_x_4813:
[----:B0-----:R-:W3:Y:S04]  /*1c250*/  LDL R3, [R1+0xc] ;  /* 0x00000c0001037983 */ /* 0x001ee80000100800 */
[----:B------:R-:W4:Y:S01]  /*1c260*/  LDL.LU R7, [R1+0x1c] ;  /* 0x00001c0001077983 */ /* 0x000f220000300800 */
[----:B------:R-:W-:-:S04]  /*1c270*/  VIADD R2, R0, 0x38840 ;  /* 0x0003884000027836 */ /* 0x000fc80000000000 */
[C---:B---3--:R-:W-:Y:S02]  /*1c280*/  IMAD R6, R3.reuse, 0x8, R2 ;  /* 0x0000000803067824 */ /* 0x048fe400078e0202 */
[----:B------:R-:W-:Y:S01]  /*1c290*/  VIADD R3, R3, 0x1 ;  /* 0x0000000103037836 */ /* 0x000fe20000000000 */
[----:B----4-:R-:W-:-:S04]  /*1c2a0*/  SHF.L.U32 R5, R7, 0x1f, RZ ;  /* 0x0000001f07057819 */ /* 0x010fc800000006ff */
        /* <DEDUP_REMOVED lines=8> */
.L_x_4914:
[----:B------:R-:W1:Y:S02]  /*1c330*/  SYNCS.PHASECHK.TRANS64.TRYWAIT P0, [R7+URZ], R2 ;  /* 0x00000002070075a7 */ /* 0x000e64000800017f */
[----:B-1----:R-:W-:Y:S05]  /*1c340*/  @!P0 BRA `(.L_x_4815) ;  /* 0x0000002800f88947 */ /* 0x002fea0003800000 */
.L_x_4915:
[----:B------:R-:W-:Y:S05]  /*1c350*/  @!P2 BRA `(.L_x_4816) ;  /* 0x000000000004a947 */ /* 0x000fea0003800000 */
[----:B------:R-:W-:Y:S01]  /*1c360*/  BPT.TRAP 0x1 ;  /* 0x000000040000795c */ /* 0x000fe20000300000 */
.L_x_4816:
[----:B------:R-:W3:Y:S01]  /*1c370*/  LDL.LU R4, [R1+0xc] ;  /* 0x00000c0001047983 */ /* 0x000ee20000300800 */
[----:B------:R-:W-:-:S04]  /*1c380*/  VIADD R0, R0, 0x38860 ;  /* 0x0003886000007836 */ /* 0x000fc80000000000 */
[----:B---3--:R-:W-:-:S04]  /*1c390*/  IMAD R4, R4, 0x8, R0 ;  /* 0x0000000804047824 */ /* 0x008fc800078e0200 */
[----:B------:R-:W3:Y:S02]  /*1c3a0*/  SYNCS.PHASECHK.TRANS64.TRYWAIT P0, [R4+URZ], R5 ;  /* 0x00000005040075a7 */ /* 0x000ee4000800017f */
[----:B---3--:R-:W-:Y:S05]  /*1c3b0*/  @!P0 BRA `(.L_x_4817) ;  /* 0x0000002800f08947 */ /* 0x008fea0003800000 */
.L_x_4916:
[----:B------:R-:W-:-:S07]  /*1c3c0*/  IMAD R3, R3, 0x8, R0 ;  /* 0x0000000803037824 */ /* 0x000fce00078e0200 */
.L_x_4818:
[----:B----4-:R4:W0:Y:S02]  /*1c3d0*/  SYNCS.PHASECHK.TRANS64.TRYWAIT P0, [R3+URZ], R2 ;  /* 0x00000002030075a7 */ /* 0x010824000800017f */
[----:B0-----:R-:W-:Y:S05]  /*1c3e0*/  @!P0 NANOSLEEP.SYNCS 0x989680 ;  /* 0x009896800000895d */ /* 0x001fea0003900000 */
[----:B------:R-:W0:Y:S02]  /*1c3f0*/  @!P0 SYNCS.PHASECHK.TRANS64 P0, [R3+URZ], R2 ;  /* 0x00000002030085a7 */ /* 0x000e24000800007f */
[----:B0-----:R-:W-:Y:S05]  /*1c400*/  @!P0 BRA `(.L_x_4818) ;  /* 0xfffffffc00f08947 */ /* 0x001fea000383ffff */
.L_x_4515:
[----:B------:R-:W-:Y:S05]  /*1c410*/  BSYNC B9 ;  /* 0x0000000000097941 */ /* 0x000fea0003800000 */
.L_x_4512:
[----:B------:R-:W-:Y:S05]  /*1c420*/  EXIT ;  /* 0x000000000000794d */ /* 0x000fea0003800000 */
.L_x_4531:
[----:B0-----:R0:W1:Y:S02]  /*1c430*/  SYNCS.PHASECHK.TRANS64.TRYWAIT P5, [R66+URZ+0x38890], R75 ;  /* 0x0388904b420075a7 */ /* 0x00106400080a017f */
[----:B-1----:R-:W-:Y:S05]  /*1c440*/  @!P5 NANOSLEEP.SYNCS 0x989680 ;  /* 0x009896800000d95d */ /* 0x002fea0003900000 */
[----:B------:R-:W1:Y:S02]  /*1c450*/  @!P5 SYNCS.PHASECHK.TRANS64 P5, [R66+URZ+0x38890], R75 ;  /* 0x0388904b4200d5a7 */ /* 0x000e6400080a007f */
[----:B-1----:R-:W-:Y:S05]  /*1c460*/  @!P5 BRA `(.L_x_4531) ;  /* 0xfffffffc00f0d947 */ /* 0x002fea000383ffff */
[----:B------:R-:W-:Y:S05]  /*1c470*/  BRA `(.L_x_4819) ;  /* 0xfffffe6000a07947 */ /* 0x000fea000383ffff */
.L_x_4541:
[----:B-1----:R1:W2:Y:S02]  /*1c480*/  SYNCS.PHASECHK.TRANS64.TRYWAIT P5, [R66+URZ+0x38890], R75 ;  /* 0x0388904b420075a7 */ /* 0x0022a400080a017f */
[----:B--2---:R-:W-:Y:S05]  /*1c490*/  @!P5 NANOSLEEP.SYNCS 0x989680 ;  /* 0x009896800000d95d */ /* 0x004fea0003900000 */
[----:B------:R-:W2:Y:S02]  /*1c4a0*/  @!P5 SYNCS.PHASECHK.TRANS64 P5, [R66+URZ+0x38890], R75 ;  /* 0x0388904b4200d5a7 */ /* 0x000ea400080a007f */
[----:B--2---:R-:W-:Y:S05]  /*1c4b0*/  @!P5 BRA `(.L_x_4541) ;  /* 0xfffffffc00f0d947 */ /* 0x004fea000383ffff */
[----:B------:R-:W-:Y:S05]  /*1c4c0*/  BRA `(.L_x_4820) ;  /* 0xfffffe6c001c7947 */ /* 0x000fea000383ffff */
.L_x_4546:
[----:B0-----:R0:W1:Y:S02]  /*1c4d0*/  SYNCS.PHASECHK.TRANS64.TRYWAIT P5, [R66+URZ+0x38890], R75 ;  /* 0x0388904b420075a7 */ /* 0x00106400080a017f */
[----:B-1----:R-:W-:Y:S05]  /*1c4e0*/  @!P5 NANOSLEEP.SYNCS 0x989680 ;  /* 0x009896800000d95d */ /* 0x002fea0003900000 */
[----:B------:R-:W1:Y:S02]  /*1c4f0*/  @!P5 SYNCS.PHASECHK.TRANS64 P5, [R66+URZ+0x38890], R75 ;  /* 0x0388904b4200d5a7 */ /* 0x000e6400080a007f */
[----:B-1----:R-:W-:Y:S05]  /*1c500*/  @!P5 BRA `(.L_x_4546) ;  /* 0xfffffffc00f0d947 */ /* 0x002fea000383ffff */
[----:B------:R-:W-:Y:S05]  /*1c510*/  BRA `(.L_x_4821) ;  /* 0xfffffe7400587947 */ /* 0x000fea000383ffff */
.L_x_4550:
[----:B------:R0:W0:Y:S02]  /*1c520*/  SYNCS.PHASECHK.TRANS64.TRYWAIT P0, [R66+URZ+0x388b0], R75 ;  /* 0x0388b04b420075a7 */ /* 0x000024000800017f */
[----:B0-----:R-:W-:Y:S05]  /*1c530*/  @!P0 NANOSLEEP.SYNCS 0x989680 ;  /* 0x009896800000895d */ /* 0x001fea0003900000 */
[----:B------:R-:W0:Y:S02]  /*1c540*/  @!P0 SYNCS.PHASECHK.TRANS64 P0, [R66+URZ+0x388b0], R75 ;  /* 0x0388b04b420085a7 */ /* 0x000e24000800007f */
[----:B0-----:R-:W-:Y:S05]  /*1c550*/  @!P0 BRA `(.L_x_4550) ;  /* 0xfffffffc00f08947 */ /* 0x001fea000383ffff */
[----:B------:R-:W-:Y:S05]  /*1c560*/  BRA `(.L_x_4822) ;  /* 0xfffffe7400d07947 */ /* 0x000fea000383ffff */
.L_x_4573:
[----:B------:R-:W-:Y:S01]  /*1c570*/  BSSY B1, `(.L_x_4823) ;  /* 0x0000008000017945 */ /* 0x000fe20003800000 */
[----:B------:R-:W-:Y:S02]  /*1c580*/  IMAD.MOV.U32 R13, RZ, RZ, R27 ;  /* 0x000000ffff0d7224 */ /* 0x000fe400078e001b */
[----:B------:R-:W-:Y:S02]  /*1c590*/  IMAD.MOV.U32 R12, RZ, RZ, RZ ;  /* 0x000000ffff0c7224 */ /* 0x000fe400078e00ff */
[----:B------:R-:W-:Y:S02]  /*1c5a0*/  IMAD.MOV.U32 R11, RZ, RZ, 0x1c1f ;  /* 0x00001c1fff0b7424 */ /* 0x000fe400078e00ff */
[----:B------:R-:W-:-:S07]  /*1c5b0*/  IMAD.MOV.U32 R15, RZ, RZ, -0x1 ;  /* 0xffffffffff0f7424 */ /* 0x000fce00078e00ff */
[----:B0-----:R-:W-:Y:S05]  /*1c5c0*/  WARPSYNC.COLLECTIVE R15, `(.L_x_4824) ;  /* 0x000000000f087348 */ /* 0x001fea0003c00000 */
[----:B------:R1:W2:Y:S02]  /*1c5d0*/  SHFL.IDX P6, R14, R13, R12, R11 ;  /* 0x0000000c0d0e7389 */ /* 0x0002a400000c000b */
[----:B012---:R-:W-:Y:S01]  /*1c5e0*/  ENDCOLLECTIVE ;  /* 0x000000000000791b */ /* 0x007fe20003800000 */
.L_x_4824:
[----:B------:R-:W-:Y:S05]  /*1c5f0*/  BSYNC B1 ;  /* 0x0000000000017941 */ /* 0x000fea0003800000 */
.L_x_4823:
        /* <DEDUP_REMOVED lines=8> */
.L_x_4825:
[----:B------:R-:W-:Y:S02]  /*1c680*/  IMAD.MOV.U32 R13, RZ, RZ, R29 ;  /* 0x000000ffff0d7224 */ /* 0x000fe400078e001d */
[----:B------:R-:W-:-:S07]  /*1c690*/  IMAD.MOV.U32 R0, RZ, RZ, R14 ;  /* 0x000000ffff007224 */ /* 0x000fce00078e000e */
[----:B------:R-:W-:Y:S05]  /*1c6a0*/  WARPSYNC.COLLECTIVE R15, `(.L_x_4826) ;  /* 0x000000000f087348 */ /* 0x000fea0003c00000 */
[----:B------:R0:W1:Y:S02]  /*1c6b0*/  SHFL.IDX P6, R14, R13, R12, R11 ;  /* 0x0000000c0d0e7389 */ /* 0x00006400000c000b */
[----:B01----:R-:W-:Y:S01]  /*1c6c0*/  ENDCOLLECTIVE ;  /* 0x000000000000791b */ /* 0x003fe20003800000 */
.L_x_4826:
[----:B------:R-:W-:Y:S02]  /*1c6d0*/  IMAD.MOV.U32 R13, RZ, RZ, R28 ;  /* 0x000000ffff0d7224 */ /* 0x000fe400078e001c */
[----:B------:R-:W-:-:S07]  /*1c6e0*/  IMAD.MOV.U32 R5, RZ, RZ, R14 ;  /* 0x000000ffff057224 */ /* 0x000fce00078e000e */
[----:B------:R-:W-:Y:S05]  /*1c6f0*/  WARPSYNC.COLLECTIVE R15, `(.L_x_4827) ;  /* 0x000000000f087348 */ /* 0x000fea0003c00000 */
[----:B------:R0:W1:Y:S02]  /*1c700*/  SHFL.IDX P6, R14, R13, R12, R11 ;  /* 0x0000000c0d0e7389 */ /* 0x00006400000c000b */
[----:B01----:R-:W-:Y:S01]  /*1c710*/  ENDCOLLECTIVE ;  /* 0x000000000000791b */ /* 0x003fe20003800000 */
.L_x_4827:
[----:B------:R-:W-:Y:S05]  /*1c720*/  BRA `(.L_x_4828) ;  /* 0xfffffea000087947 */ /* 0x000fea000383ffff */
.L_x_4577:
[----:B0-----:R0:W1:Y:S02]  /*1c730*/  SYNCS.PHASECHK.TRANS64.TRYWAIT P0, [R2+URZ+0x38800], R13 ;  /* 0x0388000d020075a7 */ /* 0x001064000800017f */
[----:B-1----:R-:W-:Y:S05]  /*1c740*/  @!P0 NANOSLEEP.SYNCS 0x989680 ;  /* 0x009896800000895d */ /* 0x002fea0003900000 */
[----:B------:R-:W1:Y:S02]  /*1c750*/  @!P0 SYNCS.PHASECHK.TRANS64 P0, [R2+URZ+0x38800], R13 ;  /* 0x0388000d020085a7 */ /* 0x000e64000800007f */
[----:B-1----:R-:W-:Y:S05]  /*1c760*/  @!P0 BRA `(.L_x_4577) ;  /* 0xfffffffc00f08947 */ /* 0x002fea000383ffff */
[----:B------:R-:W-:Y:S05]  /*1c770*/  BRA `(.L_x_4829) ;  /* 0xfffffea400087947 */ /* 0x000fea000383ffff */
.L_x_4585:
        /* <DEDUP_REMOVED lines=8> */
.L_x_4831:
[----:B------:R-:W-:Y:S05]  /*1c800*/  BSYNC B1 ;  /* 0x0000000000017941 */ /* 0x000fea0003800000 */
.L_x_4830:
        /* <DEDUP_REMOVED lines=8> */
.L_x_4832:
[----:B------:R-:W-:Y:S02]  /*1c890*/  IMAD.MOV.U32 R21, RZ, RZ, R3 ;  /* 0x000000ffff157224 */ /* 0x000fe400078e0003 */
[----:B------:R-:W-:Y:S02]  /*1c8a0*/  IMAD.MOV.U32 R13, RZ, RZ, R29 ;  /* 0x000000ffff0d7224 */ /* 0x000fe400078e001d */
[----:B------:R-:W-:-:S07]  /*1c8b0*/  IMAD.MOV.U32 R0, RZ, RZ, R14 ;  /* 0x000000ffff007224 */ /* 0x000fce00078e000e */
[----:B------:R-:W-:Y:S05]  /*1c8c0*/  WARPSYNC.COLLECTIVE R15, `(.L_x_4833) ;  /* 0x000000000f087348 */ /* 0x000fea0003c00000 */
[----:B------:R0:W1:Y:S02]  /*1c8d0*/  SHFL.IDX P6, R14, R13, R12, R11 ;  /* 0x0000000c0d0e7389 */ /* 0x00006400000c000b */
[----:B01----:R-:W-:Y:S01]  /*1c8e0*/  ENDCOLLECTIVE ;  /* 0x000000000000791b */ /* 0x003fe20003800000 */
.L_x_4833:
[----:B------:R-:W-:Y:S02]  /*1c8f0*/  IMAD.MOV.U32 R20, RZ, RZ, R0 ;  /* 0x000000ffff147224 */ /* 0x000fe400078e0000 */
[----:B------:R-:W-:Y:S02]  /*1c900*/  IMAD.MOV.U32 R13, RZ, RZ, R28 ;  /* 0x000000ffff0d7224 */ /* 0x000fe400078e001c */
[----:B------:R-:W-:-:S07]  /*1c910*/  IMAD.MOV.U32 R5, RZ, RZ, R14 ;  /* 0x000000ffff057224 */ /* 0x000fce00078e000e */
[----:B------:R-:W-:Y:S05]  /*1c920*/  WARPSYNC.COLLECTIVE R15, `(.L_x_4834) ;  /* 0x000000000f087348 */ /* 0x000fea0003c00000 */
[----:B------:R0:W1:Y:S02]  /*1c930*/  SHFL.IDX P6, R14, R13, R12, R11 ;  /* 0x0000000c0d0e7389 */ /* 0x00006400000c000b */
[----:B01----:R-:W-:Y:S01]  /*1c940*/  ENDCOLLECTIVE ;  /* 0x000000000000791b */ /* 0x003fe20003800000 */
.L_x_4834:
[----:B------:R-:W-:Y:S05]  /*1c950*/  BRA `(.L_x_4835) ;  /* 0xfffffeac00747947 */ /* 0x000fea000383ffff */
.L_x_4589:
[----:B0-----:R0:W1:Y:S02]  /*1c960*/  SYNCS.PHASECHK.TRANS64.TRYWAIT P1, [R2+URZ+0x38800], R13 ;  /* 0x0388000d020075a7 */ /* 0x001064000802017f */
[----:B-1----:R-:W-:Y:S05]  /*1c970*/  @!P1 NANOSLEEP.SYNCS 0x989680 ;  /* 0x009896800000995d */ /* 0x002fea0003900000 */
[----:B------:R-:W1:Y:S02]  /*1c980*/  @!P1 SYNCS.PHASECHK.TRANS64 P1, [R2+URZ+0x38800], R13 ;  /* 0x0388000d020095a7 */ /* 0x000e64000802007f */
[----:B-1----:R-:W-:Y:S05]  /*1c990*/  @!P1 BRA `(.L_x_4589) ;  /* 0xfffffffc00f09947 */ /* 0x002fea000383ffff */
[----:B------:R-:W-:Y:S05]  /*1c9a0*/  BRA `(.L_x_4836) ;  /* 0xfffffeb000407947 */ /* 0x000fea000383ffff */
.L_x_4595:
[----:B-1----:R1:W2:Y:S02]  /*1c9b0*/  SYNCS.PHASECHK.TRANS64.TRYWAIT P1, [R20+URZ+0x38830], R13 ;  /* 0x0388300d140075a7 */ /* 0x0022a4000802017f */
[----:B--2---:R-:W-:Y:S05]  /*1c9c0*/  @!P1 NANOSLEEP.SYNCS 0x989680 ;  /* 0x009896800000995d */ /* 0x004fea0003900000 */
[----:B------:R-:W2:Y:S02]  /*1c9d0*/  @!P1 SYNCS.PHASECHK.TRANS64 P1, [R20+URZ+0x38830], R13 ;  /* 0x0388300d140095a7 */ /* 0x000ea4000802007f */
[----:B--2---:R-:W-:Y:S05]  /*1c9e0*/  @!P1 BRA `(.L_x_4595) ;  /* 0xfffffffc00f09947 */ /* 0x004fea000383ffff */
[----:B------:R-:W-:Y:S05]  /*1c9f0*/  BRA `(.L_x_4594) ;  /* 0xfffffebc00547947 */ /* 0x000fea000383ffff */
.L_x_4597:
[----:B--2---:R2:W3:Y:S02]  /*1ca00*/  SYNCS.PHASECHK.TRANS64.TRYWAIT P1, [R2+URZ+0x38810], R11 ;  /* 0x0388100b020075a7 */ /* 0x0044e4000802017f */
[----:B---3--:R-:W-:Y:S05]  /*1ca10*/  @!P1 NANOSLEEP.SYNCS 0x989680 ;  /* 0x009896800000995d */ /* 0x008fea0003900000 */
[----:B------:R-:W3:Y:S02]  /*1ca20*/  @!P1 SYNCS.PHASECHK.TRANS64 P1, [R2+URZ+0x38810], R11 ;  /* 0x0388100b020095a7 */ /* 0x000ee4000802007f */
[----:B---3--:R-:W-:Y:S05]  /*1ca30*/  @!P1 BRA `(.L_x_4597) ;  /* 0xfffffffc00f09947 */ /* 0x008fea000383ffff */
[----:B------:R-:W-:Y:S05]  /*1ca40*/  BRA `(.L_x_4837) ;  /* 0xfffffec000047947 */ /* 0x000fea000383ffff */
.L_x_4602:
[----:B--2---:R2:W4:Y:S02]  /*1ca50*/  SYNCS.PHASECHK.TRANS64.TRYWAIT P1, [R20+URZ+0x38850], R13 ;  /* 0x0388500d140075a7 */ /* 0x004524000802017f */
[----:B----4-:R-:W-:Y:S05]  /*1ca60*/  @!P1 NANOSLEEP.SYNCS 0x989680 ;  /* 0x009896800000995d */ /* 0x010fea0003900000 */
[----:B------:R-:W4:Y:S02]  /*1ca70*/  @!P1 SYNCS.PHASECHK.TRANS64 P1, [R20+URZ+0x38850], R13 ;  /* 0x0388500d140095a7 */ /* 0x000f24000802007f */
[----:B----4-:R-:W-:Y:S05]  /*1ca80*/  @!P1 BRA `(.L_x_4602) ;  /* 0xfffffffc00f09947 */ /* 0x010fea000383ffff */
[----:B------:R-:W-:Y:S05]  /*1ca90*/  BRA `(.L_x_4601) ;  /* 0xfffffec000347947 */ /* 0x000fea000383ffff */
.L_x_4609:
[----:B-1----:R1:W2:Y:S02]  /*1caa0*/  SYNCS.PHASECHK.TRANS64.TRYWAIT P3, [R12+URZ+0x38830], R200 ;  /* 0x038830c80c0075a7 */ /* 0x0022a4000806017f */
[----:B--2---:R-:W-:Y:S05]  /*1cab0*/  @!P3 NANOSLEEP.SYNCS 0x989680 ;  /* 0x009896800000b95d */ /* 0x004fea0003900000 */
[----:B------:R-:W2:Y:S02]  /*1cac0*/  @!P3 SYNCS.PHASECHK.TRANS64 P3, [R12+URZ+0x38830], R200 ;  /* 0x038830c80c00b5a7 */ /* 0x000ea4000806007f */
[----:B--2---:R-:W-:Y:S05]  /*1cad0*/  @!P3 BRA `(.L_x_4609) ;  /* 0xfffffffc00f0b947 */ /* 0x004fea000383ffff */
[----:B------:R-:W-:Y:S05]  /*1cae0*/  BRA `(.L_x_4608) ;  /* 0xfffffeec00dc7947 */ /* 0x000fea000383ffff */
.L_x_4614:
[----:B---3--:R3:W4:Y:S02]  /*1caf0*/  SYNCS.PHASECHK.TRANS64.TRYWAIT P3, [R12+URZ+0x38850], R200 ;  /* 0x038850c80c0075a7 */ /* 0x008724000806017f */
[----:B----4-:R-:W-:Y:S05]  /*1cb00*/  @!P3 NANOSLEEP.SYNCS 0x989680 ;  /* 0x009896800000b95d */ /* 0x010fea0003900000 */
[----:B------:R-:W4:Y:S02]  /*1cb10*/  @!P3 SYNCS.PHASECHK.TRANS64 P3, [R12+URZ+0x38850], R200 ;  /* 0x038850c80c00b5a7 */ /* 0x000f24000806007f */
[----:B----4-:R-:W-:Y:S05]  /*1cb20*/  @!P3 BRA `(.L_x_4614) ;  /* 0xfffffffc00f0b947 */ /* 0x010fea000383ffff */
[----:B------:R-:W-:Y:S05]  /*1cb30*/  BRA `(.L_x_4613) ;  /* 0xfffffef000787947 */ /* 0x000fea000383ffff */
.L_x_4644:
        /* <DEDUP_REMOVED lines=11> */
.L_x_4839:
[----:B------:R-:W-:Y:S05]  /*1cbf0*/  BSYNC B1 ;  /* 0x0000000000017941 */ /* 0x000fea0003800000 */
.L_x_4838:
[----:B------:R-:W-:Y:S05]  /*1cc00*/  BRA `(.L_x_4840) ;  /* 0xffffff6c00e87947 */ /* 0x000fea000383ffff */
.L_x_4646:
[----:B------:R-:W-:Y:S01]  /*1cc10*/  BSSY B1, `(.L_x_4841) ;  /* 0x0000006000017945 */ /* 0x000fe20003800000 */
[----:B------:R-:W-:-:S07]  /*1cc20*/  IMAD.MOV.U32 R15, RZ, RZ, -0x1 ;  /* 0xffffffffff0f7424 */ /* 0x000fce00078e00ff */
[----:B0-----:R-:W-:Y:S05]  /*1cc30*/  WARPSYNC.COLLECTIVE R15, `(.L_x_4842) ;  /* 0x000000000f0c7348 */ /* 0x001fea0003c00000 */
[----:B------:R-:W-:Y:S02]  /*1cc40*/  ELECT P6, UR62, PT ;  /* 0x00000000003e782f */ /* 0x000fe400038c0000 */
[----:B------:R-:W-:Y:S01]  /*1cc50*/  MOV R14, UR62 ;  /* 0x0000003e000e7c02 */ /* 0x000fe20008000f00 */
[----:B0-----:R-:W-:Y:S10]  /*1cc60*/  ENDCOLLECTIVE ;  /* 0x000000000000791b */ /* 0x001ff40003800000 */
.L_x_4842:
[----:B------:R-:W-:Y:S05]  /*1cc70*/  BSYNC B1 ;  /* 0x0000000000017941 */ /* 0x000fea0003800000 */
.L_x_4841:
[----:B------:R-:W-:Y:S05]  /*1cc80*/  BRA `(.L_x_4645) ;  /* 0xffffff6c00e07947 */ /* 0x000fea000383ffff */
.L_x_4648:
[----:B0-----:R-:W2:Y:S02]  /*1cc90*/  LDL R4, [R1+0x4] ;  /* 0x0000040001047983 */ /* 0x001ea40000100800 */
[----:B--2---:R0:W1:Y:S02]  /*1cca0*/  SYNCS.PHASECHK.TRANS64.TRYWAIT P0, [R4+URZ+0x38820], R3 ;  /* 0x03882003040075a7 */ /* 0x004064000800017f */
[----:B-1----:R-:W-:Y:S05]  /*1ccb0*/  @!P0 NANOSLEEP.SYNCS 0x989680 ;  /* 0x009896800000895d */ /* 0x002fea0003900000 */
[----:B------:R-:W1:Y:S02]  /*1ccc0*/  @!P0 SYNCS.PHASECHK.TRANS64 P0, [R4+URZ+0x38820], R3 ;  /* 0x03882003040085a7 */ /* 0x000e64000800007f */
[----:B-1----:R-:W-:Y:S05]  /*1ccd0*/  @!P0 BRA `(.L_x_4648) ;  /* 0xfffffffc00ec8947 */ /* 0x002fea000383ffff */
[----:B------:R-:W-:Y:S05]  /*1cce0*/  BRA `(.L_x_4843) ;  /* 0xffffff6c00f07947 */ /* 0x000fea000383ffff */
.L_x_4652:
[----:B0-----:R0:W1:Y:S02]  /*1ccf0*/  SYNCS.PHASECHK.TRANS64.TRYWAIT P0, [R4+URZ+0x388a0], R8 ;  /* 0x0388a008040075a7 */ /* 0x001064000800017f */
[----:B-1----:R-:W-:Y:S05]  /*1cd00*/  @!P0 NANOSLEEP.SYNCS 0x989680 ;  /* 0x009896800000895d */ /* 0x002fea0003900000 */
[----:B------:R-:W1:Y:S02]  /*1cd10*/  @!P0 SYNCS.PHASECHK.TRANS64 P0, [R4+URZ+0x388a0], R8 ;  /* 0x0388a008040085a7 */ /* 0x000e64000800007f */
[----:B-1----:R-:W-:Y:S05]  /*1cd20*/  @!P0 BRA `(.L_x_4652) ;  /* 0xfffffffc00f08947 */ /* 0x002fea000383ffff */
[----:B------:R-:W-:Y:S05]  /*1cd30*/  BRA `(.L_x_4844) ;  /* 0xffffff7000187947 */ /* 0x000fea000383ffff */
.L_x_4657:
[----:B-1----:R1:W2:Y:S02]  /*1cd40*/  SYNCS.PHASECHK.TRANS64.TRYWAIT P0, [R4+URZ+0x388c0], R8 ;  /* 0x0388c008040075a7 */ /* 0x0022a4000800017f */
[----:B--2---:R-:W-:Y:S05]  /*1cd50*/  @!P0 NANOSLEEP.SYNCS 0x989680 ;  /* 0x009896800000895d */ /* 0x004fea0003900000 */
[----:B------:R-:W2:Y:S02]  /*1cd60*/  @!P0 SYNCS.PHASECHK.TRANS64 P0, [R4+URZ+0x388c0], R8 ;  /* 0x0388c008040085a7 */ /* 0x000ea4000800007f */
[----:B--2---:R-:W-:Y:S05]  /*1cd70*/  @!P0 BRA `(.L_x_4657) ;  /* 0xfffffffc00f08947 */ /* 0x004fea000383ffff */
[----:B------:R-:W-:Y:S05]  /*1cd80*/  BRA `(.L_x_4845) ;  /* 0xffffff70009c7947 */ /* 0x000fea000383ffff */
.L_x_4671:
[----:B0-----:R0:W1:Y:S02]  /*1cd90*/  SYNCS.PHASECHK.TRANS64.TRYWAIT P1, [R4+URZ+0x388a0], R5 ;  /* 0x0388a005040075a7 */ /* 0x001064000802017f */
[----:B-1----:R-:W-:Y:S05]  /*1cda0*/  @!P1 NANOSLEEP.SYNCS 0x989680 ;  /* 0x009896800000995d */ /* 0x002fea0003900000 */
[----:B------:R-:W1:Y:S02]  /*1cdb0*/  @!P1 SYNCS.PHASECHK.TRANS64 P1, [R4+URZ+0x388a0], R5 ;  /* 0x0388a005040095a7 */ /* 0x000e64000802007f */
[----:B-1----:R-:W-:Y:S05]  /*1cdc0*/  @!P1 BRA `(.L_x_4671) ;  /* 0xfffffffc00f09947 */ /* 0x002fea000383ffff */
[----:B------:R-:W-:Y:S05]  /*1cdd0*/  BRA `(.L_x_4846) ;  /* 0xffffff7c00247947 */ /* 0x000fea000383ffff */
.L_x_4676:
[----:B-1----:R1:W2:Y:S02]  /*1cde0*/  SYNCS.PHASECHK.TRANS64.TRYWAIT P1, [R4+URZ+0x388c0], R5 ;  /* 0x0388c005040075a7 */ /* 0x0022a4000802017f */
[----:B--2---:R-:W-:Y:S05]  /*1cdf0*/  @!P1 NANOSLEEP.SYNCS 0x989680 ;  /* 0x009896800000995d */ /* 0x004fea0003900000 */
[----:B------:R-:W2:Y:S02]  /*1ce00*/  @!P1 SYNCS.PHASECHK.TRANS64 P1, [R4+URZ+0x388c0], R5 ;  /* 0x0388c005040095a7 */ /* 0x000ea4000802007f */
[----:B--2---:R-:W-:Y:S05]  /*1ce10*/  @!P1 BRA `(.L_x_4676) ;  /* 0xfffffffc00f09947 */ /* 0x004fea000383ffff */
[----:B------:R-:W-:Y:S05]  /*1ce20*/  BRA `(.L_x_4847) ;  /* 0xffffff7c00a47947 */ /* 0x000fea000383ffff */
.L_x_4696:
        /* <DEDUP_REMOVED lines=11> */
.L_x_4849:
[----:B------:R-:W-:Y:S05]  /*1cee0*/  BSYNC B0 ;  /* 0x0000000000007941 */ /* 0x000fea0003800000 */
.L_x_4848:
[----:B------:R-:W-:Y:S05]  /*1cef0*/  BRA `(.L_x_4850) ;  /* 0xffffff8c00887947 */ /* 0x000fea000383ffff */
.L_x_4698:
[----:B------:R-:W-:Y:S01]  /*1cf00*/  BSSY B0, `(.L_x_4851) ;  /* 0x0000006000007945 */ /* 0x000fe20003800000 */
[----:B------:R-:W-:-:S07]  /*1cf10*/  IMAD.MOV.U32 R15, RZ, RZ, -0x1 ;  /* 0xffffffffff0f7424 */ /* 0x000fce00078e00ff */
[----:B0-----:R-:W-:Y:S05]  /*1cf20*/  WARPSYNC.COLLECTIVE R15, `(.L_x_4852) ;  /* 0x000000000f0c7348 */ /* 0x001fea0003c00000 */
[----:B------:R-:W-:Y:S02]  /*1cf30*/  ELECT P6, UR62, PT ;  /* 0x00000000003e782f */ /* 0x000fe400038c0000 */
[----:B------:R-:W-:Y:S01]  /*1cf40*/  MOV R14, UR62 ;  /* 0x0000003e000e7c02 */ /* 0x000fe20008000f00 */
[----:B0-----:R-:W-:Y:S10]  /*1cf50*/  ENDCOLLECTIVE ;  /* 0x000000000000791b */ /* 0x001ff40003800000 */
.L_x_4852:
[----:B------:R-:W-:Y:S05]  /*1cf60*/  BSYNC B0 ;  /* 0x0000000000007941 */ /* 0x000fea0003800000 */
.L_x_4851:
[----:B------:R-:W-:Y:S05]  /*1cf70*/  BRA `(.L_x_4853) ;  /* 0xffffff8c00947947 */ /* 0x000fea000383ffff */
.L_x_4700:
[----:B0-----:R0:W1:Y:S02]  /*1cf80*/  SYNCS.PHASECHK.TRANS64.TRYWAIT P0, [R0+URZ+0x38840], R2 ;  /* 0x03884002000075a7 */ /* 0x001064000800017f */
[----:B-1----:R-:W-:Y:S05]  /*1cf90*/  @!P0 NANOSLEEP.SYNCS 0x989680 ;  /* 0x009896800000895d */ /* 0x002fea0003900000 */
[----:B------:R-:W1:Y:S02]  /*1cfa0*/  @!P0 SYNCS.PHASECHK.TRANS64 P0, [R0+URZ+0x38840], R2 ;  /* 0x03884002000085a7 */ /* 0x000e64000800007f */
[----:B-1----:R-:W-:Y:S05]  /*1cfb0*/  @!P0 BRA `(.L_x_4700) ;  /* 0xfffffffc00f08947 */ /* 0x002fea000383ffff */
[----:B------:R-:W-:Y:S05]  /*1cfc0*/  BRA `(.L_x_4854) ;  /* 0xffffff9000007947 */ /* 0x000fea000383ffff */
.L_x_4704:
        /* <DEDUP_REMOVED lines=9> */
.L_x_4855:
[----:B------:R-:W-:Y:S02]  /*1d060*/  IMAD.MOV.U32 R13, RZ, RZ, R3 ;  /* 0x000000ffff0d7224 */ /* 0x000fe400078e0003 */
[----:B------:R-:W-:-:S07]  /*1d070*/  IMAD.MOV.U32 R4, RZ, RZ, R14 ;  /* 0x000000ffff047224 */ /* 0x000fce00078e000e */
[----:B------:R-:W-:Y:S05]  /*1d080*/  WARPSYNC.COLLECTIVE R15, `(.L_x_4856) ;  /* 0x000000000f087348 */ /* 0x000fea0003c00000 */
[----:B------:R0:W1:Y:S02]  /*1d090*/  SHFL.IDX P6, R14, R13, R12, R11 ;  /* 0x0000000c0d0e7389 */ /* 0x00006400000c000b */
[----:B01----:R-:W-:Y:S01]  /*1d0a0*/  ENDCOLLECTIVE ;  /* 0x000000000000791b */ /* 0x003fe20003800000 */
.L_x_4856:
[----:B------:R-:W-:Y:S02]  /*1d0b0*/  IMAD.MOV.U32 R13, RZ, RZ, R2 ;  /* 0x000000ffff0d7224 */ /* 0x000fe400078e0002 */
[----:B------:R-:W-:Y:S02]  /*1d0c0*/  IMAD.MOV.U32 R12, RZ, RZ, 0x1 ;  /* 0x00000001ff0c7424 */ /* 0x000fe400078e00ff */
[----:B------:R-:W-:-:S07]  /*1d0d0*/  IMAD.MOV.U32 R5, RZ, RZ, R14 ;  /* 0x000000ffff057224 */ /* 0x000fce00078e000e */
[----:B------:R-:W-:Y:S05]  /*1d0e0*/  WARPSYNC.COLLECTIVE R15, `(.L_x_4857) ;  /* 0x000000000f087348 */ /* 0x000fea0003c00000 */
[----:B------:R0:W1:Y:S02]  /*1d0f0*/  SHFL.IDX P6, R14, R13, R12, R11 ;  /* 0x0000000c0d0e7389 */ /* 0x00006400000c000b */
[----:B01----:R-:W-:Y:S01]  /*1d100*/  ENDCOLLECTIVE ;  /* 0x000000000000791b */ /* 0x003fe20003800000 */
.L_x_4857:
[----:B------:R-:W-:Y:S02]  /*1d110*/  IMAD.MOV.U32 R13, RZ, RZ, R3 ;  /* 0x000000ffff0d7224 */ /* 0x000fe400078e0003 */
[----:B------:R-:W-:Y:S02]  /*1d120*/  IMAD R0, R6, R7, RZ ;  /* 0x0000000706007224 */ /* 0x000fe400078e02ff */
[----:B------:R-:W-:-:S07]  /*1d130*/  IMAD.MOV.U32 R6, RZ, RZ, R14 ;  /* 0x000000ffff067224 */ /* 0x000fce00078e000e */
[----:B------:R-:W-:Y:S05]  /*1d140*/  WARPSYNC.COLLECTIVE R15, `(.L_x_4858) ;  /* 0x000000000f087348 */ /* 0x000fea0003c00000 */
[----:B------:R0:W1:Y:S02]  /*1d150*/  SHFL.IDX P6, R14, R13, R12, R11 ;  /* 0x0000000c0d0e7389 */ /* 0x00006400000c000b */
[----:B01----:R-:W-:Y:S01]  /*1d160*/  ENDCOLLECTIVE ;  /* 0x000000000000791b */ /* 0x003fe20003800000 */
.L_x_4858:
        /* <DEDUP_REMOVED lines=21> */
.L_x_4859:
        /* <DEDUP_REMOVED lines=10> */
.L_x_4860:
        /* <DEDUP_REMOVED lines=11> */
.L_x_4861:
        /* <DEDUP_REMOVED lines=14> */
.L_x_4862:
[----:B------:R-:W-:Y:S01]  /*1d4f0*/  IMAD.MOV.U32 R3, RZ, RZ, R14 ;  /* 0x000000ffff037224 */ /* 0x000fe200078e000e */
[----:B------:R-:W-:Y:S06]  /*1d500*/  BRA `(.L_x_4863) ;  /* 0xffffff9400687947 */ /* 0x000fec000383ffff */
.L_x_4708:
        /* <DEDUP_REMOVED lines=27> */
.L_x_4865:
[----:B------:R-:W-:Y:S05]  /*1d6c0*/  BSYNC B0 ;  /* 0x0000000000007941 */ /* 0x000fea0003800000 */
.L_x_4864:
        /* <DEDUP_REMOVED lines=11> */
.L_x_4866:
        /* <DEDUP_REMOVED lines=43> */
.L_x_4867:
        /* <DEDUP_REMOVED lines=18> */
.L_x_4868:
        /* <DEDUP_REMOVED lines=29> */
.L_x_4869:
        /* <DEDUP_REMOVED lines=13> */
.L_x_4870:
        /* <DEDUP_REMOVED lines=32> */
.L_x_4871:
        /* <DEDUP_REMOVED lines=9> */
.L_x_4872:
[----:B------:R-:W-:Y:S01]  /*1e080*/  IMAD.MOV.U32 R0, RZ, RZ, R14 ;  /* 0x000000ffff007224 */ /* 0x000fe200078e000e */
[----:B------:R-:W-:Y:S06]  /*1e090*/  BRA `(.L_x_4873) ;  /* 0xffffff9800407947 */ /* 0x000fec000383ffff */
.L_x_4713:
[----:B0-----:R-:W3:Y:S02]  /*1e0a0*/  LDL R2, [R1+0x4] ;  /* 0x0000040001027983 */ /* 0x001ee40000100800 */
[----:B---3--:R0:W3:Y:S02]  /*1e0b0*/  SYNCS.PHASECHK.TRANS64.TRYWAIT P0, [R2+URZ+0x38820], R0 ;  /* 0x03882000020075a7 */ /* 0x0080e4000800017f */
[----:B---3--:R-:W-:Y:S05]  /*1e0c0*/  @!P0 NANOSLEEP.SYNCS 0x989680 ;  /* 0x009896800000895d */ /* 0x008fea0003900000 */
[----:B------:R-:W3:Y:S02]  /*1e0d0*/  @!P0 SYNCS.PHASECHK.TRANS64 P0, [R2+URZ+0x38820], R0 ;  /* 0x03882000020085a7 */ /* 0x000ee4000800007f */
[----:B---3--:R-:W-:Y:S05]  /*1e0e0*/  @!P0 BRA `(.L_x_4713) ;  /* 0xfffffffc00ec8947 */ /* 0x008fea000383ffff */
[----:B------:R-:W-:Y:S05]  /*1e0f0*/  BRA `(.L_x_4874) ;  /* 0xffffff9c00007947 */ /* 0x000fea000383ffff */
.L_x_4717:
[----:B0-----:R0:W1:Y:S02]  /*1e100*/  SYNCS.PHASECHK.TRANS64.TRYWAIT P0, [R3+URZ+0x38860], R0 ;  /* 0x03886000030075a7 */ /* 0x001064000800017f */
[----:B-1----:R-:W-:Y:S05]  /*1e110*/  @!P0 NANOSLEEP.SYNCS 0x989680 ;  /* 0x009896800000895d */ /* 0x002fea0003900000 */
[----:B------:R-:W1:Y:S02]  /*1e120*/  @!P0 SYNCS.PHASECHK.TRANS64 P0, [R3+URZ+0x38860], R0 ;  /* 0x03886000030085a7 */ /* 0x000e64000800007f */
[----:B-1----:R-:W-:Y:S05]  /*1e130*/  @!P0 BRA `(.L_x_4717) ;  /* 0xfffffffc00f08947 */ /* 0x002fea000383ffff */
[----:B------:R-:W-:Y:S05]  /*1e140*/  BRA `(.L_x_4875) ;  /* 0xffffff9c00307947 */ /* 0x000fea000383ffff */
.L_x_4736:
[----:B-1----:R1:W3:Y:S02]  /*1e150*/  SYNCS.PHASECHK.TRANS64.TRYWAIT P0, [R2+URZ+0x38840], R5 ;  /* 0x03884005020075a7 */ /* 0x0022e4000800017f */
[----:B---3--:R-:W-:Y:S05]  /*1e160*/  @!P0 NANOSLEEP.SYNCS 0x989680 ;  /* 0x009896800000895d */ /* 0x008fea0003900000 */
[----:B------:R-:W3:Y:S02]  /*1e170*/  @!P0 SYNCS.PHASECHK.TRANS64 P0, [R2+URZ+0x38840], R5 ;  /* 0x03884005020085a7 */ /* 0x000ee4000800007f */
[----:B---3--:R-:W-:Y:S05]  /*1e180*/  @!P0 BRA `(.L_x_4736) ;  /* 0xfffffffc00f08947 */ /* 0x008fea000383ffff */
[----:B------:R-:W-:Y:S05]  /*1e190*/  BRA `(.L_x_4876) ;  /* 0xffffffa800607947 */ /* 0x000fea000383ffff */
.L_x_4741:
[----:B0-----:R0:W3:Y:S02]  /*1e1a0*/  SYNCS.PHASECHK.TRANS64.TRYWAIT P0, [R2+URZ+0x38860], R5 ;  /* 0x03886005020075a7 */ /* 0x0010e4000800017f */
[----:B---3--:R-:W-:Y:S05]  /*1e1b0*/  @!P0 NANOSLEEP.SYNCS 0x989680 ;  /* 0x009896800000895d */ /* 0x008fea0003900000 */
[----:B------:R-:W3:Y:S02]  /*1e1c0*/  @!P0 SYNCS.PHASECHK.TRANS64 P0, [R2+URZ+0x38860], R5 ;  /* 0x03886005020085a7 */ /* 0x000ee4000800007f */
[----:B---3--:R-:W-:Y:S05]  /*1e1d0*/  @!P0 BRA `(.L_x_4741) ;  /* 0xfffffffc00f08947 */ /* 0x008fea000383ffff */
[----:B------:R-:W-:Y:S05]  /*1e1e0*/  BRA `(.L_x_4877) ;  /* 0xffffffa800e87947 */ /* 0x000fea000383ffff */
.L_x_4756:
[----:B0-----:R0:W1:Y:S02]  /*1e1f0*/  SYNCS.PHASECHK.TRANS64.TRYWAIT P0, [R2+URZ+0x38840], R3 ;  /* 0x03884003020075a7 */ /* 0x001064000800017f */
[----:B-1----:R-:W-:Y:S05]  /*1e200*/  @!P0 NANOSLEEP.SYNCS 0x989680 ;  /* 0x009896800000895d */ /* 0x002fea0003900000 */
[----:B------:R-:W1:Y:S02]  /*1e210*/  @!P0 SYNCS.PHASECHK.TRANS64 P0, [R2+URZ+0x38840], R3 ;  /* 0x03884003020085a7 */ /* 0x000e64000800007f */
[----:B-1----:R-:W-:Y:S05]  /*1e220*/  @!P0 BRA `(.L_x_4756) ;  /* 0xfffffffc00f08947 */ /* 0x002fea000383ffff */
[----:B------:R-:W-:Y:S05]  /*1e230*/  BRA `(.L_x_4878) ;  /* 0xffffffb400f87947 */ /* 0x000fea000383ffff */
.L_x_4761:
[----:B-1----:R1:W3:Y:S02]  /*1e240*/  SYNCS.PHASECHK.TRANS64.TRYWAIT P0, [R2+URZ+0x38860], R3 ;  /* 0x03886003020075a7 */ /* 0x0022e4000800017f */
[----:B---3--:R-:W-:Y:S05]  /*1e250*/  @!P0 NANOSLEEP.SYNCS 0x989680 ;  /* 0x009896800000895d */ /* 0x008fea0003900000 */
[----:B------:R-:W3:Y:S02]  /*1e260*/  @!P0 SYNCS.PHASECHK.TRANS64 P0, [R2+URZ+0x38860], R3 ;  /* 0x03886003020085a7 */ /* 0x000ee4000800007f */
[----:B---3--:R-:W-:Y:S05]  /*1e270*/  @!P0 BRA `(.L_x_4761) ;  /* 0xfffffffc00f08947 */ /* 0x008fea000383ffff */
[----:B------:R-:W-:Y:S05]  /*1e280*/  BRA `(.L_x_4879) ;  /* 0xffffffb8007c7947 */ /* 0x000fea000383ffff */
.L_x_4776:
[----:B0-----:R0:W1:Y:S02]  /*1e290*/  SYNCS.PHASECHK.TRANS64.TRYWAIT P0, [R2+URZ+0x38840], R3 ;  /* 0x03884003020075a7 */ /* 0x001064000800017f */
[----:B-1----:R-:W-:Y:S05]  /*1e2a0*/  @!P0 NANOSLEEP.SYNCS 0x989680 ;  /* 0x009896800000895d */ /* 0x002fea0003900000 */
[----:B------:R-:W1:Y:S02]  /*1e2b0*/  @!P0 SYNCS.PHASECHK.TRANS64 P0, [R2+URZ+0x38840], R3 ;  /* 0x03884003020085a7 */ /* 0x000e64000800007f */
[----:B-1----:R-:W-:Y:S05]  /*1e2c0*/  @!P0 BRA `(.L_x_4776) ;  /* 0xfffffffc00f08947 */ /* 0x002fea000383ffff */
[----:B------:R-:W-:Y:S05]  /*1e2d0*/  BRA `(.L_x_4880) ;  /* 0xffffffc400687947 */ /* 0x000fea000383ffff */
.L_x_4781:
[----:B-1----:R1:W3:Y:S02]  /*1e2e0*/  SYNCS.PHASECHK.TRANS64.TRYWAIT P0, [R2+URZ+0x38860], R3 ;  /* 0x03886003020075a7 */ /* 0x0022e4000800017f */
[----:B---3--:R-:W-:Y:S05]  /*1e2f0*/  @!P0 NANOSLEEP.SYNCS 0x989680 ;  /* 0x009896800000895d */ /* 0x008fea0003900000 */
[----:B------:R-:W3:Y:S02]  /*1e300*/  @!P0 SYNCS.PHASECHK.TRANS64 P0, [R2+URZ+0x38860], R3 ;  /* 0x03886003020085a7 */ /* 0x000ee4000800007f */
[----:B---3--:R-:W-:Y:S05]  /*1e310*/  @!P0 BRA `(.L_x_4781) ;  /* 0xfffffffc00f08947 */ /* 0x008fea000383ffff */
[----:B------:R-:W-:Y:S05]  /*1e320*/  BRA `(.L_x_4881) ;  /* 0xffffffc400f07947 */ /* 0x000fea000383ffff */
.L_x_4797:
[----:B------:R-:W-:Y:S01]  /*1e330*/  BSSY B0, `(.L_x_4882) ;  /* 0x0000008000007945 */ /* 0x000fe20003800000 */
[----:B------:R-:W-:Y:S02]  /*1e340*/  IMAD.MOV.U32 R13, RZ, RZ, R16 ;  /* 0x000000ffff0d7224 */ /* 0x000fe400078e0010 */
[----:B------:R-:W-:Y:S02]  /*1e350*/  IMAD.MOV.U32 R12, RZ, RZ, RZ ;  /* 0x000000ffff0c7224 */ /* 0x000fe400078e00ff */
[----:B------:R-:W-:Y:S02]  /*1e360*/  IMAD.MOV.U32 R11, RZ, RZ, 0x1f ;  /* 0x0000001fff0b7424 */ /* 0x000fe400078e00ff */
[----:B------:R-:W-:-:S07]  /*1e370*/  IMAD.MOV.U32 R15, RZ, RZ, -0x1 ;  /* 0xffffffffff0f7424 */ /* 0x000fce00078e00ff */
[----:B-12---:R-:W-:Y:S05]  /*1e380*/  WARPSYNC.COLLECTIVE R15, `(.L_x_4883) ;  /* 0x000000000f087348 */ /* 0x006fea0003c00000 */
[----:B------:R0:W3:Y:S02]  /*1e390*/  SHFL.IDX P6, R14, R13, R12, R11 ;  /* 0x0000000c0d0e7389 */ /* 0x0000e400000c000b */
[----:B0123--:R-:W-:Y:S01]  /*1e3a0*/  ENDCOLLECTIVE ;  /* 0x000000000000791b */ /* 0x00ffe20003800000 */
.L_x_4883:
[----:B------:R-:W-:Y:S05]  /*1e3b0*/  BSYNC B0 ;  /* 0x0000000000007941 */ /* 0x000fea0003800000 */
.L_x_4882:
        /* <DEDUP_REMOVED lines=9> */
.L_x_4884:
        /* <DEDUP_REMOVED lines=18> */
.L_x_4885:
        /* <DEDUP_REMOVED lines=8> */
.L_x_4886:
        /* <DEDUP_REMOVED lines=8> */
.L_x_4887:
        /* <DEDUP_REMOVED lines=8> */
.L_x_4888:
        /* <DEDUP_REMOVED lines=8> */
.L_x_4889:
        /* <DEDUP_REMOVED lines=9> */
.L_x_4890:
[----:B------:R-:W-:Y:S01]  /*1e800*/  IMAD.MOV.U32 R6, RZ, RZ, R14 ;  /* 0x000000ffff067224 */ /* 0x000fe200078e000e */
[----:B------:R-:W-:Y:S06]  /*1e810*/  BRA `(.L_x_4891) ;  /* 0xffffffd000487947 */ /* 0x000fec000383ffff */
.L_x_4802:
        /* <DEDUP_REMOVED lines=8> */
.L_x_4893:
[----:B------:R-:W-:Y:S05]  /*1e8a0*/  BSYNC B0 ;  /* 0x0000000000007941 */ /* 0x000fea0003800000 */
.L_x_4892:
        /* <DEDUP_REMOVED lines=10> */
.L_x_4894:
        /* <DEDUP_REMOVED lines=8> */
.L_x_4895:
        /* <DEDUP_REMOVED lines=8> */
.L_x_4896:
        /* <DEDUP_REMOVED lines=8> */
.L_x_4897:
        /* <DEDUP_REMOVED lines=9> */
.L_x_4898:
[----:B------:R-:W-:Y:S01]  /*1eb60*/  IMAD.MOV.U32 R6, RZ, RZ, R14 ;  /* 0x000000ffff067224 */ /* 0x000fe200078e000e */
[----:B------:R-:W-:Y:S06]  /*1eb70*/  BRA `(.L_x_4899) ;  /* 0xffffffd0000c7947 */ /* 0x000fec000383ffff */
.L_x_4804:
[----:B------:R-:W-:Y:S01]  /*1eb80*/  BSSY B0, `(.L_x_4900) ;  /* 0x0000006000007945 */ /* 0x000fe20003800000 */
[----:B------:R-:W-:Y:S01]  /*1eb90*/  PLOP3.LUT P6, PT, P6, PT, PT, 0x8, 0x0 ;  /* 0x000000000000781c */ /* 0x000fe200037ce170 */
[----:B------:R-:W-:-:S12]  /*1eba0*/  IMAD.MOV.U32 R15, RZ, RZ, -0x1 ;  /* 0xffffffffff0f7424 */ /* 0x000fd800078e00ff */
[----:B0-2---:R-:W-:Y:S05]  /*1ebb0*/  WARPSYNC.COLLECTIVE R15, `(.L_x_4901) ;  /* 0x000000000f087348 */ /* 0x005fea0003c00000 */
[----:B------:R-:W-:Y:S01]  /*1ebc0*/  VOTE.ANY R14, PT, P6 ;  /* 0x00000000000e7806 */ /* 0x000fe200030e0100 */
[----:B0-2---:R-:W-:Y:S06]  /*1ebd0*/  ENDCOLLECTIVE ;  /* 0x000000000000791b */ /* 0x005fec0003800000 */
.L_x_4901:
[----:B------:R-:W-:Y:S05]  /*1ebe0*/  BSYNC B0 ;  /* 0x0000000000007941 */ /* 0x000fea0003800000 */
.L_x_4900:
        /* <DEDUP_REMOVED lines=9> */
.L_x_4902:
[----:B------:R-:W-:Y:S01]  /*1ec80*/  IMAD.MOV.U32 R17, RZ, RZ, R14 ;  /* 0x000000ffff117224 */ /* 0x000fe200078e000e */
[----:B------:R-:W-:Y:S06]  /*1ec90*/  BRA `(.L_x_4903) ;  /* 0xffffffcc00fc7947 */ /* 0x000fec000383ffff */
.L_x_4806:
[----:B------:R-:W-:Y:S01]  /*1eca0*/  BSSY B0, `(.L_x_4904) ;  /* 0x0000007000007945 */ /* 0x000fe20003800000 */
[----:B------:R-:W-:Y:S02]  /*1ecb0*/  IMAD.MOV.U32 R13, RZ, RZ, R2 ;  /* 0x000000ffff0d7224 */ /* 0x000fe400078e0002 */
[----:B------:R-:W-:Y:S02]  /*1ecc0*/  IMAD.MOV.U32 R11, RZ, RZ, 0x1f ;  /* 0x0000001fff0b7424 */ /* 0x000fe400078e00ff */
[----:B------:R-:W-:-:S07]  /*1ecd0*/  IMAD.MOV.U32 R15, RZ, RZ, -0x1 ;  /* 0xffffffffff0f7424 */ /* 0x000fce00078e00ff */
[----:B0-23--:R-:W-:Y:S05]  /*1ece0*/  WARPSYNC.COLLECTIVE R15, `(.L_x_4905) ;  /* 0x000000000f087348 */ /* 0x00dfea0003c00000 */
[----:B------:R1:W4:Y:S02]  /*1ecf0*/  SHFL.IDX P6, R14, R13, R12, R11 ;  /* 0x0000000c0d0e7389 */ /* 0x00032400000c000b */
[----:B01234-:R-:W-:Y:S01]  /*1ed00*/  ENDCOLLECTIVE ;  /* 0x000000000000791b */ /* 0x01ffe20003800000 */
.L_x_4905:
[----:B------:R-:W-:Y:S05]  /*1ed10*/  BSYNC B0 ;  /* 0x0000000000007941 */ /* 0x000fea0003800000 */
.L_x_4904:
[----:B------:R-:W-:Y:S01]  /*1ed20*/  IMAD.MOV.U32 R2, RZ, RZ, R14 ;  /* 0x000000ffff027224 */ /* 0x000fe200078e000e */
[----:B------:R-:W-:Y:S06]  /*1ed30*/  BRA `(.L_x_4906) ;  /* 0xffffffcc00f07947 */ /* 0x000fec000383ffff */
.L_x_4810:
[----:B0-----:R0:W1:Y:S02]  /*1ed40*/  SYNCS.PHASECHK.TRANS64.TRYWAIT P0, [R0+URZ+0x38820], R3 ;  /* 0x03882003000075a7 */ /* 0x001064000800017f */
[----:B-1----:R-:W-:Y:S05]  /*1ed50*/  @!P0 NANOSLEEP.SYNCS 0x989680 ;  /* 0x009896800000895d */ /* 0x002fea0003900000 */
[----:B------:R-:W1:Y:S02]  /*1ed60*/  @!P0 SYNCS.PHASECHK.TRANS64 P0, [R0+URZ+0x38820], R3 ;  /* 0x03882003000085a7 */ /* 0x000e64000800007f */
[----:B-1----:R-:W-:Y:S05]  /*1ed70*/  @!P0 BRA `(.L_x_4810) ;  /* 0xfffffffc00f08947 */ /* 0x002fea000383ffff */
[----:B------:R-:W-:Y:S05]  /*1ed80*/  BRA `(.L_x_4907) ;  /* 0xffffffd000e87947 */ /* 0x000fea000383ffff */
.L_x_4811:
        /* <DEDUP_REMOVED lines=11> */
.L_x_4909:
[----:B------:R-:W-:Y:S05]  /*1ee40*/  BSYNC B0 ;  /* 0x0000000000007941 */ /* 0x000fea0003800000 */
.L_x_4908:
[----:B------:R-:W-:Y:S05]  /*1ee50*/  BRA `(.L_x_4910) ;  /* 0xffffffd000d07947 */ /* 0x000fea000383ffff */
.L_x_4812:
[----:B------:R-:W-:Y:S01]  /*1ee60*/  BSSY B0, `(.L_x_4911) ;  /* 0x0000006000007945 */ /* 0x000fe20003800000 */
[----:B------:R-:W-:-:S07]  /*1ee70*/  IMAD.MOV.U32 R15, RZ, RZ, -0x1 ;  /* 0xffffffffff0f7424 */ /* 0x000fce00078e00ff */
[----:B012---:R-:W-:Y:S05]  /*1ee80*/  WARPSYNC.COLLECTIVE R15, `(.L_x_4912) ;  /* 0x000000000f0c7348 */ /* 0x007fea0003c00000 */
[----:B------:R-:W-:Y:S02]  /*1ee90*/  ELECT P6, UR62, PT ;  /* 0x00000000003e782f */ /* 0x000fe400038c0000 */
[----:B------:R-:W-:Y:S01]  /*1eea0*/  MOV R14, UR62 ;  /* 0x0000003e000e7c02 */ /* 0x000fe20008000f00 */
[----:B012---:R-:W-:Y:S10]  /*1eeb0*/  ENDCOLLECTIVE ;  /* 0x000000000000791b */ /* 0x007ff40003800000 */
.L_x_4912:
[----:B------:R-:W-:Y:S05]  /*1eec0*/  BSYNC B0 ;  /* 0x0000000000007941 */ /* 0x000fea0003800000 */
.L_x_4911:
[----:B------:R-:W-:Y:S05]  /*1eed0*/  BRA `(.L_x_4913) ;  /* 0xffffffd000c47947 */ /* 0x000fea000383ffff */
.L_x_4814:
[----:B0-----:R0:W1:Y:S02]  /*1eee0*/  SYNCS.PHASECHK.TRANS64.TRYWAIT P0, [R6+URZ], R5 ;  /* 0x00000005060075a7 */ /* 0x001064000800017f */
[----:B-1----:R-:W-:Y:S05]  /*1eef0*/  @!P0 NANOSLEEP.SYNCS 0x989680 ;  /* 0x009896800000895d */ /* 0x002fea0003900000 */
[----:B------:R-:W1:Y:S02]  /*1ef00*/  @!P0 SYNCS.PHASECHK.TRANS64 P0, [R6+URZ], R5 ;  /* 0x00000005060085a7 */ /* 0x000e64000800007f */
[----:B-1----:R-:W-:Y:S05]  /*1ef10*/  @!P0 BRA `(.L_x_4814) ;  /* 0xfffffffc00f08947 */ /* 0x002fea000383ffff */
[----:B------:R-:W-:Y:S05]  /*1ef20*/  BRA `(.L_x_4914) ;  /* 0xffffffd400007947 */ /* 0x000fea000383ffff */
.L_x_4815:
[----:B-1----:R1:W3:Y:S02]  /*1ef30*/  SYNCS.PHASECHK.TRANS64.TRYWAIT P0, [R7+URZ], R2 ;  /* 0x00000002070075a7 */ /* 0x0022e4000800017f */
[----:B---3--:R-:W-:Y:S05]  /*1ef40*/  @!P0 NANOSLEEP.SYNCS 0x989680 ;  /* 0x009896800000895d */ /* 0x008fea0003900000 */
[----:B------:R-:W3:Y:S02]  /*1ef50*/  @!P0 SYNCS.PHASECHK.TRANS64 P0, [R7+URZ], R2 ;  /* 0x00000002070085a7 */ /* 0x000ee4000800007f */
[----:B---3--:R-:W-:Y:S05]  /*1ef60*/  @!P0 BRA `(.L_x_4815) ;  /* 0xfffffffc00f08947 */ /* 0x008fea000383ffff */
[----:B------:R-:W-:Y:S05]  /*1ef70*/  BRA `(.L_x_4915) ;  /* 0xffffffd000f47947 */ /* 0x000fea000383ffff */
.L_x_4817:
[----:B---3--:R3:W4:Y:S02]  /*1ef80*/  SYNCS.PHASECHK.TRANS64.TRYWAIT P0, [R4+URZ], R5 ;  /* 0x00000005040075a7 */ /* 0x008724000800017f */
[----:B----4-:R-:W-:Y:S05]  /*1ef90*/  @!P0 NANOSLEEP.SYNCS 0x989680 ;  /* 0x009896800000895d */ /* 0x010fea0003900000 */
[----:B------:R-:W4:Y:S02]  /*1efa0*/  @!P0 SYNCS.PHASECHK.TRANS64 P0, [R4+URZ], R5 ;  /* 0x00000005040085a7 */ /* 0x000f24000800007f */
[----:B----4-:R-:W-:Y:S05]  /*1efb0*/  @!P0 BRA `(.L_x_4817) ;  /* 0xfffffffc00f08947 */ /* 0x010fea000383ffff */
[----:B------:R-:W-:Y:S05]  /*1efc0*/  BRA `(.L_x_4916) ;  /* 0xffffffd000fc7947 */ /* 0x000fea000383ffff */
.L_x_4917:
        /* <DEDUP_REMOVED lines=11> */
.L_x_15289:


//--------------------- .text._ZN7cutlass13device_kernelIN5flash11enable_sm90INS1_16FlashAttnFwdSm90INS1_25CollectiveMainloopFwdSm90ILi2EN4cute5tupleIJNS5_1CILi1EEES8_S8_EEENS6_IJNS7_ILi64EEESA_SA_EEELi512ENS_10bfloat16_tEfNS_4arch4Sm90ELb0ELb1ELb1ELb0ELb0ELb0ELb0ELb0ELb0ELb1ELb0ELb0EEENS1_21CollectiveEpilogueFwdINS6_IJSA_NS7_ILi512EEESA_EEES9_SC_SE_Li256ELb0ELb1ELb0ELb0EEENS1_30DynamicPersistentTileSchedulerILi256ELi128ELb0ELb1ELb1EEEEEEEEEvNT_6ParamsE --------------------------
	.section	.text._ZN7cutlass13device_kernelIN5flash11enable_sm90INS1_16FlashAttnFwdSm90INS1_25CollectiveMainloopFwdSm90ILi2EN4cute5tupleIJNS5_1CILi1EEES8_S8_EEENS6_IJNS7_ILi64EEESA_SA_EEELi512ENS_10bfloat16_tEfNS_4arch4Sm90ELb0ELb1ELb1ELb0ELb0ELb0ELb0ELb0ELb0ELb1ELb0ELb0EEENS1_21CollectiveEpilogueFwdINS6_IJSA_NS7_ILi512EEESA_EEES9_SC_SE_Li256ELb0ELb1ELb0ELb0EEENS1_30DynamicPersistentTileSchedulerILi256ELi128ELb0ELb1ELb1EEEEEEEEEvNT_6ParamsE,"ax",@progbits
	.align	128
.text._ZN7cutlass13device_kernelIN5flash11enable_sm90INS1_16FlashAttnFwdSm90INS1_25CollectiveMainloopFwdSm90ILi2EN4cute5tupleIJNS5_1CILi1EEES8_S8_EEENS6_IJNS7_ILi64EEESA_SA_EEELi512ENS_10bfloat16_tEfNS_4arch4Sm90ELb0ELb1ELb1ELb0ELb0ELb0ELb0ELb0ELb0ELb1ELb0ELb0EEENS1_21CollectiveEpilogueFwdINS6_IJSA_NS7_ILi512EEESA_EEES9_SC_SE_Li256ELb0ELb1ELb0ELb0EEENS1_30DynamicPersistentTileSchedulerILi256ELi128ELb0ELb1ELb1EEEEEEEEEvNT_6ParamsE:
        .type           _ZN7cutlass13device_kernelIN5flash11enable_sm90INS1_16FlashAttnFwdSm90INS1_25CollectiveMainloopFwdSm90ILi2EN4cute5tupleIJNS5_1CILi1EEES8_S8_EEENS6_IJNS7_ILi64EEESA_SA_EEELi512ENS_10bfloat16_tEfNS_4arch4Sm90ELb0ELb1ELb1ELb0ELb0ELb0ELb0ELb0ELb0ELb1ELb0ELb0EEENS1_21CollectiveEpilogueFwdINS6_IJSA_NS7_ILi512EEESA_EEES9_SC_SE_Li256ELb0ELb1ELb0ELb0EEENS1_30DynamicPersistentTileSchedulerILi256ELi128ELb0ELb1ELb1EEEEEEEEEvNT_6ParamsE,@function
        .size           _ZN7cutlass13device_kernelIN5flash11enable_sm90INS1_16FlashAttnFwdSm90INS1_25CollectiveMainloopFwdSm90ILi2EN4cute5tupleIJNS5_1CILi1EEES8_S8_EEENS6_IJNS7_ILi64EEESA_SA_EEELi512ENS_10bfloat16_tEfNS_4arch4Sm90ELb0ELb1ELb1ELb0ELb0ELb0ELb0ELb0ELb0ELb1ELb0ELb0EEENS1_21CollectiveEpilogueFwdINS6_IJSA_NS7_ILi512EEESA_EEES9_SC_SE_Li256ELb0ELb1ELb0ELb0EEENS1_30DynamicPersistentTileSchedulerILi256ELi128ELb0ELb1ELb1EEEEEEEEEvNT_6ParamsE,(.L_x_15290 - _ZN7cutlass13device_kernelIN5flash11enable_sm90INS1_16FlashAttnFwdSm90INS1_25CollectiveMainloopFwdSm90ILi2EN4cute5tupleIJNS5_1CILi1EEES8_S8_EEENS6_IJNS7_ILi64EEESA_SA_EEELi512ENS_10bfloat16_tEfNS_4arch4Sm90ELb0ELb1ELb1ELb0ELb0ELb0ELb0ELb0ELb0ELb1ELb0ELb0EEENS1_21CollectiveEpilogueFwdINS6_IJSA_NS7_ILi512EEESA_EEES9_SC_SE_Li256ELb0ELb1ELb0ELb0EEENS1_30DynamicPersistentTileSchedulerILi256ELi128ELb0ELb1ELb1EEEEEEEEEvNT_6ParamsE)
        .other          _ZN7cutlass13device_kernelIN5flash11enable_sm90INS1_16FlashAttnFwdSm90INS1_25CollectiveMainloopFwdSm90ILi2EN4cute5tupleIJNS5_1CILi1EEES8_S8_EEENS6_IJNS7_ILi64EEESA_SA_EEELi512ENS_10bfloat16_tEfNS_4arch4Sm90ELb0ELb1ELb1ELb0ELb0ELb0ELb0ELb0ELb0ELb1ELb0ELb0EEENS1_21CollectiveEpilogueFwdINS6_IJSA_NS7_ILi512EEESA_EEES9_SC_SE_Li256ELb0ELb1ELb0ELb0EEENS1_30DynamicPersistentTileSchedulerILi256ELi128ELb0ELb1ELb1EEEEEEEEEvNT_6ParamsE,@"STO_CUDA_ENTRY STV_DEFAULT"
_ZN7cutlass13device_kernelIN5flash11enable_sm90INS1_16FlashAttnFwdSm90INS1_25CollectiveMainloopFwdSm90ILi2EN4cute5tupleIJNS5_1CILi1EEES8_S8_EEENS6_IJNS7_ILi64EEESA_SA_EEELi512ENS_10bfloat16_tEfNS_4arch4Sm90ELb0ELb1ELb1ELb0ELb0ELb0ELb0ELb0ELb0ELb1ELb0ELb0EEENS1_21CollectiveEpilogueFwdINS6_IJSA_NS7_ILi512EEESA_EEES9_SC_SE_Li256ELb0ELb1ELb0ELb0EEENS1_30DynamicPersistentTileSchedulerILi256ELi128ELb0ELb1ELb1EEEEEEEEEvNT_6ParamsE:
        /* <DEDUP_REMOVED lines=18> */
.L_x_4919:
[----:B------:R-:W-:Y:S05]  /*0120*/  BSYNC B0 ;  /* 0x0000000000007941 */ /* 0x000fea0003800000 */
.L_x_4918:
        /* <DEDUP_REMOVED lines=37> */
.L_x_4920:
        /* <DEDUP_REMOVED lines=22> */
.L_x_4921:
        /* <DEDUP_REMOVED lines=18> */
.L_x_4922:
        /* <DEDUP_REMOVED lines=22> */
.L_x_4923:
        /* <DEDUP_REMOVED lines=22> */
.L_x_4924:
[----:B------:R-:W-:Y:S01]  /*08c0*/  PLOP3.LUT P0, PT, PT, PT, UP0, 0x80, 0x0 ;  /* 0x000000000000781c */ /* 0x000fe20003f0f008 */
[----:B------:R-:W-:Y:S01]  /*08d0*/  UMOV UR41, 0x1 ;  /* 0x0000000100297882 */ /* 0x000fe20000000000 */
[----:B------:R-:W-:Y:S01]  /*08e0*/  NOP ;  /* 0x0000000000007918 */ /* 0x000fe20000000000 */
[----:B------:R-:W-:Y:S01]  /*08f0*/  USEL UR41, UR41, 0x2, !UP0 ;  /* 0x0000000229297887 */ /* 0x000fe2000c000000 */
[----:B------:R-:W-:Y:S01]  /*0900*/  ULDC.64 UR46, c[0x0][0x208] ;  /* 0x00008200002e7ab9 */ /* 0x000fe20000000a00 */
[----:B012-4-:R-:W-:Y:S08]  /*0910*/  BAR.SYNC.DEFER_BLOCKING 0x0 ;  /* 0x0000000000007b1d */ /* 0x017ff00000010000 */
[----:B------:R-:W-:Y:S05]  /*0920*/  @!P0 BRA `(.L_x_4925) ;  /* 0x0000010000348947 */ /* 0x000fea0003800000 */
.L_x_4926:
[----:B------:R-:W-:-:S08]  /*0930*/  NOP ;  /* 0x0000000000007918 */ /* 0x000fd00000000000 */
[----:B------:R-:W0:Y:S02]  /*0940*/  USETMAXREG.TRY_ALLOC.CTAPOOL UP0, 0xf0 ;  /* 0x000000f0000079c8 */ /* 0x000e240008000600 */
[----:B0-----:R-:W-:-:S13]  /*0950*/  PLOP3.LUT P0, PT, PT, PT, UP0, 0x80, 0x0 ;  /* 0x000000000000781c */ /* 0x001fda0003f0f008 */
[----:B------:R-:W-:Y:S05]  /*0960*/  @!P0 BRA `(.L_x_4926) ;  /* 0xfffffffc00f08947 */ /* 0x000fea000383ffff */
[----:B------:R-:W-:Y:S01]  /*0970*/  LOP3.LUT R2, R0, 0xffffff80, RZ, 0xc0, !PT ;  /* 0xffffff8000027812 */ /* 0x000fe200078ec0ff */
[----:B------:R-:W0:Y:S08]  /*0980*/  S2UR UR4, SR_CTAID.X ;  /* 0x00000000000479c3 */ /* 0x000e300000002500 */
[----:B------:R-:W-:Y:S06]  /*0990*/  BAR.ARV 0x4, 0x180 ;  /* 0x0106000000007b1d */ /* 0x000fec0000002000 */
[----:B------:R-:W-:-:S02]  /*09a0*/  ISETP.NE.AND P0, PT, R2, 0x80, PT ;  /* 0x000000800200780c */ /* 0x000fc40003f05270 */
[----:B------:R-:W0:Y:S11]  /*09b0*/  LDC R2, c[0x0][0xc38] ;  /* 0x00030e00ff027b82 */ /* 0x000e360000000800 */
        /* <DEDUP_REMOVED lines=17> */
[----:B------:R-:W-:Y:S02]  /*0ad0*/  LOP3.LUT R13, R8, 0xfffffffc, RZ, 0xc0, !PT ;  /* 0xfffffffc080d7812 */ /* 0x000fe400078ec0ff */
[----:B------:R-:W-:Y:S02]  /*0ae0*/  LEA.HI R2, R0, R5, RZ, 0x1 ;  /* 0x0000000500027211 */ /* 0x000fe400078f08ff */
[CC--:B------:R-:W-:Y:S01]  /*0af0*/  LEA.HI R7, R3.reuse, R216.reuse, RZ, 0x7 ;  /* 0x000000d803077211 */ /* 0x0c0fe200078f38ff */
[----:B------:R-:W-:Y:S01]  /*0b00*/  IMAD.IADD R13, R216, 0x1, -R13 ;  /* 0x00000001d80d7824 */ /* 0x000fe200078e0a0d */
[----:B------:R-:W-:Y:S02]  /*0b10*/  LOP3.LUT R4, R2, 0x1ffffffe, RZ, 0xc0, !PT ;  /* 0x1ffffffe02047812 */ /* 0x000fe400078ec0ff */
[----:B------:R-:W-:-:S02]  /*0b20*/  LEA.HI R2, R3, R216, RZ, 0x5 ;  /* 0x000000d803027211 */ /* 0x000fc400078f28ff */
[----:B------:R-:W-:Y:S01]  /*0b30*/  LOP3.LUT R11, R7, 0xffffff80, RZ, 0xc0, !PT ;  /* 0xffffff80070b7812 */ /* 0x000fe200078ec0ff */
[----:B------:R-:W-:Y:S01]  /*0b40*/  IMAD.IADD R6, R5, 0x1, -R4 ;  /* 0x0000000105067824 */ /* 0x000fe200078e0a04 */
[----:B------:R-:W-:Y:S01]  /*0b50*/  LOP3.LUT R5, R0, 0xfffffff0, RZ, 0xc0, !PT ;  /* 0xfffffff000057812 */ /* 0x000fe200078ec0ff */
[----:B0-----:R-:W-:Y:S01]  /*0b60*/  ULEA UR43, UR5, UR43, 0x18 ;  /* 0x0000002b052b7291 */ /* 0x001fe2000f8ec03f */
[--C-:B------:R-:W-:Y:S01]  /*0b70*/  SHF.R.S32.HI R4, RZ, 0x5, R2.reuse ;  /* 0x00000005ff047819 */ /* 0x100fe20000011402 */
[C---:B------:R-:W-:Y:S01]  /*0b80*/  IMAD.IADD R11, R216.reuse, 0x1, -R11 ;  /* 0x00000001d80b7824 */ /* 0x040fe200078e0a0b */
[----:B------:R-:W-:Y:S01]  /*0b90*/  SHF.R.S32.HI R9, RZ, 0x1f, R2 ;  /* 0x0000001fff097819 */ /* 0x000fe20000011402 */
[----:B------:R-:W-:Y:S01]  /*0ba0*/  IMAD.IADD R5, R216, 0x1, -R5 ;  /* 0x00000001d8057824 */ /* 0x000fe200078e0a05 */
[----:B------:R-:W-:Y:S01]  /*0bb0*/  LEA.HI R10, R13, R13, RZ, 0x1 ;  /* 0x0000000d0d0a7211 */ /* 0x000fe200078f08ff */
[----:B------:R-:W-:Y:S01]  /*0bc0*/  IMAD.SHL.U32 R6, R6, 0x8, RZ ;  /* 0x0000000806067824 */ /* 0x000fe200078e00ff */
[----:B------:R-:W-:-:S02]  /*0bd0*/  LEA.HI R9, R9, R4, RZ, 0x2 ;  /* 0x0000000409097211 */ /* 0x000fc400078f10ff */
[----:B------:R-:W-:Y:S02]  /*0be0*/  SHF.R.S32.HI R2, RZ, 0x1f, R5 ;  /* 0x0000001fff027819 */ /* 0x000fe40000011405 */
[----:B------:R-:W-:Y:S02]  /*0bf0*/  SHF.R.S32.HI R212, RZ, 0x7, R7 ;  /* 0x00000007ffd47819 */ /* 0x000fe40000011407 */
[----:B------:R-:W-:Y:S02]  /*0c00*/  LEA.HI R8, R2, R5, RZ, 0x3 ;  /* 0x0000000502087211 */ /* 0x000fe400078f18ff */
[----:B------:R-:W-:Y:S01]  /*0c10*/  LOP3.LUT R9, R9, 0x3ffffc, RZ, 0xc0, !PT ;  /* 0x003ffffc09097812 */ /* 0x000fe200078ec0ff */
[----:B------:R-:W-:Y:S01]  /*0c20*/  IMAD R12, R212, 0x100, R5 ;  /* 0x00000100d40c7824 */ /* 0x000fe200078e0205 */
[----:B------:R-:W-:Y:S02]  /*0c30*/  LOP3.LUT R14, R10, 0x1ffffffe, RZ, 0xc0, !PT ;  /* 0x1ffffffe0a0e7812 */ /* 0x000fe400078ec0ff */
[----:B------:R-:W-:Y:S01]  /*0c40*/  SHF.R.S32.HI R0, RZ, 0x1f, R11 ;  /* 0x0000001fff007819 */ /* 0x000fe2000001140b */
[----:B------:R-:W-:Y:S01]  /*0c50*/  IMAD.IADD R9, R4, 0x1, -R9 ;  /* 0x0000000104097824 */ /* 0x000fe200078e0a09 */
[C---:B------:R-:W-:Y:S01]  /*0c60*/  LOP3.LUT R10, R8.reuse, 0xfffffff8, RZ, 0xc0, !PT ;  /* 0xfffffff8080a7812 */ /* 0x040fe200078ec0ff */
[----:B------:R-:W-:Y:S01]  /*0c70*/  IMAD.SHL.U32 R8, R8, 0x40, RZ ;  /* 0x0000004008087824 */ /* 0x000fe200078e00ff */
[CC--:B------:R-:W-:Y:S01]  /*0c80*/  LEA.HI R2, R0.reuse, R11.reuse, RZ, 0x2 ;  /* 0x0000000b00027211 */ /* 0x0c0fe200078f10ff */
[----:B------:R-:W-:Y:S01]  /*0c90*/  IMAD R215, R9, 0x10, R12 ;  /* 0x0000001009d77824 */ /* 0x000fe200078e020c */
[----:B------:R-:W-:Y:S01]  /*0ca0*/  LEA.HI R3, R3, R216, RZ, 0x3 ;  /* 0x000000d803037211 */ /* 0x000fe200078f18ff */
[----:B------:R-:W-:Y:S01]  /*0cb0*/  IMAD.IADD R10, R5, 0x1, -R10 ;  /* 0x00000001050a7824 */ /* 0x000fe200078e0a0a */
[----:B------:R-:W-:Y:S01]  /*0cc0*/  LEA.HI R5, R0, R11, RZ, 0x5 ;  /* 0x0000000b00057211 */ /* 0x000fe200078f28ff */
[----:B------:R-:W-:Y:S01]  /*0cd0*/  IMAD.U32 R215, R215, 0x40, R6 ;  /* 0x00000040d7d77824 */ /* 0x000fe200078e0006 */
[----:B------:R-:W-:Y:S01]  /*0ce0*/  LOP3.LUT R12, R2, 0x7ffffffc, RZ, 0xc0, !PT ;  /* 0x7ffffffc020c7812 */ /* 0x000fe200078ec0ff */
[----:B------:R-:W-:Y:S01]  /*0cf0*/  IMAD.IADD R185, R13, 0x1, -R14 ;  /* 0x000000010db97824 */ /* 0x000fe200078e0a0e */
[----:B------:R-:W-:-:S02]  /*0d00*/  SHF.R.S32.HI R0, RZ, 0x2, R2 ;  /* 0x00000002ff007819 */ /* 0x000fc40000011402 */
[----:B------:R-:W-:Y:S01]  /*0d10*/  SHF.R.S32.HI R9, RZ, 0x1f, R2 ;  /* 0x0000001fff097819 */ /* 0x000fe20000011402 */
[----:B------:R-:W-:Y:S01]  /*0d20*/  IMAD.SHL.U32 R2, R10, 0x40, RZ ;  /* 0x000000400a027824 */ /* 0x000fe200078e00ff */
[----:B------:R-:W-:Y:S01]  /*0d30*/  LOP3.LUT R13, R8, 0x7ffffe00, RZ, 0xc0, !PT ;  /* 0x7ffffe00080d7812 */ /* 0x000fe200078ec0ff */
[----:B------:R-:W-:Y:S01]  /*0d40*/  IMAD.IADD R12, R11, 0x1, -R12 ;  /* 0x000000010b0c7824 */ /* 0x000fe200078e0a0c */
[----:B------:R-:W-:Y:S02]  /*0d50*/  LEA.HI R9, R9, R0, RZ, 0x3 ;  /* 0x0000000009097211 */ /* 0x000fe400078f18ff */
[----:B------:R-:W-:Y:S01]  /*0d60*/  LOP3.LUT R11, R2, 0x1c0, RZ, 0xc0, !PT ;  /* 0x000001c0020b7812 */ /* 0x000fe200078ec0ff */
[----:B------:R-:W-:Y:S01]  /*0d70*/  IMAD R13, R4, 0x400, R13 ;  /* 0x00000400040d7824 */ /* 0x000fe200078e020d */
[----:B------:R-:W-:Y:S01]  /*0d80*/  LOP3.LUT R9, R9, 0xfffffff8, RZ, 0xc0, !PT ;  /* 0xfffffff809097812 */ /* 0x000fe200078ec0ff */
[----:B------:R-:W-:Y:S01]  /*0d90*/  IMAD.SHL.U32 R2, R12, 0x2, RZ ;  /* 0x000000020c027824 */ /* 0x000fe200078e00ff */
[----:B------:R-:W-:-:S02]  /*0da0*/  LOP3.LUT R6, R11, 0x8, R6, 0xf8, !PT ;  /* 0x000000080b067812 */ /* 0x000fc400078ef806 */
[----:B------:R-:W-:Y:S01]  /*0db0*/  SHF.R.U32.HI R11, RZ, 0x3, R11 ;  /* 0x00000003ff0b7819 */ /* 0x000fe2000001160b */
[----:B------:R-:W-:Y:S01]  /*0dc0*/  IMAD.IADD R16, R0, 0x1, -R9 ;  /* 0x0000000100107824 */ /* 0x000fe200078e0a09 */
[----:B------:R-:W-:Y:S02]  /*0dd0*/  SHF.R.S32.HI R5, RZ, 0x5, R5 ;  /* 0x00000005ff057819 */ /* 0x000fe40000011405 */
[----:B------:R-:W-:Y:S02]  /*0de0*/  LOP3.LUT R6, R6, R11, RZ, 0x3c, !PT ;  /* 0x0000000b06067212 */ /* 0x000fe400078e3cff */
[----:B------:R-:W-:Y:S01]  /*0df0*/  R2P PR, R10, 0x6 ;  /* 0x000000060a007804 */ /* 0x000fe20000000000 */
[----:B------:R-:W-:Y:S01]  /*0e00*/  IMAD R16, R5, 0x10, R16 ;  /* 0x0000001005107824 */ /* 0x000fe200078e0210 */
[----:B------:R-:W-:Y:S01]  /*0e10*/  LOP3.LUT R5, R3, 0xfffffff8, RZ, 0xc0, !PT ;  /* 0xfffffff803057812 */ /* 0x000fe200078ec0ff */
[----:B------:R-:W-:Y:S01]  /*0e20*/  IMAD.IADD R6, R13, 0x1, R6 ;  /* 0x000000010d067824 */ /* 0x000fe200078e0206 */
[----:B------:R-:W-:Y:S01]  /*0e30*/  LEA.HI R7, R7, R212, RZ, 0x1 ;  /* 0x000000d407077211 */ /* 0x000fe200078f08ff */
[----:B------:R-:W-:Y:S01]  /*0e40*/  IMAD R185, R185, 0x8, R16 ;  /* 0x00000008b9b97824 */ /* 0x000fe200078e0210 */
[----:B------:R-:W-:Y:S01]  /*0e50*/  SEL R22, R22, 0xffffffe0, !P1 ;  /* 0xffffffe016167807 */ /* 0x000fe20004800000 */
[----:B------:R-:W-:Y:S01]  /*0e60*/  IMAD.IADD R210, R216, 0x1, -R5 ;  /* 0x00000001d8d27824 */ /* 0x000fe200078e0a05 */
[----:B------:R-:W-:-:S02]  /*0e70*/  LEA R18, R6, UR43, 0x1 ;  /* 0x0000002b06127c11 */ /* 0x000fc4000f8e08ff */
[----:B------:R-:W-:Y:S01]  /*0e80*/  LOP3.LUT R7, R7, 0xfffffe, RZ, 0xc0, !PT ;  /* 0x00fffffe07077812 */ /* 0x000fe200078ec0ff */
[----:B------:R-:W-:Y:S01]  /*0e90*/  IMAD.SHL.U32 R184, R210, 0x8, RZ ;  /* 0x00000008d2b87824 */ /* 0x000fe200078e00ff */
[----:B------:R-:W-:Y:S01]  /*0ea0*/  SHF.R.S32.HI R211, RZ, 0x3, R3 ;  /* 0x00000003ffd37819 */ /* 0x000fe20000011403 */
[----:B------:R-:W-:Y:S02]  /*0eb0*/  VIADD R23, R18, 0x26800 ;  /* 0x0002680012177836 */ /* 0x000fe40000000000 */
[C---:B------:R-:W-:Y:S02]  /*0ec0*/  VIADD R191, R184.reuse, 0x40 ;  /* 0x00000040b8bf7836 */ /* 0x040fe40000000000 */
        /* <DEDUP_REMOVED lines=17> */
[----:B------:R-:W-:Y:S02]  /*0fe0*/  IMAD.SHL.U32 R17, R7, 0x100, RZ ;  /* 0x0000010007117824 */ /* 0x000fe400078e00ff */
[----:B------:R-:W-:-:S07]  /*0ff0*/  IMAD.IADD R22, R22, 0x1, R19 ;  /* 0x0000000116167824 */ /* 0x000fce00078e0213 */
.L_x_5031:
        /* <DEDUP_REMOVED lines=12> */
[----:B01234-:R-:W-:Y:S05]  /*10c0*/  @!P0 BRA `(.L_x_4927) ;  /* 0x0000000000208947 */ /* 0x01ffea0003800000 */
        /* <DEDUP_REMOVED lines=8> */
.L_x_4927:
[----:B------:R-:W-:Y:S01]  /*1150*/  ULDC UR7, c[0x0][0xc54] ;  /* 0x0003150000077ab9 */ /* 0x000fe20000000800 */
[----:B------:R-:W-:Y:S01]  /*1160*/  UMOV UR6, UR9 ;  /* 0x0000000900067c82 */ /* 0x000fe20008000000 */
[----:B------:R-:W-:-:S11]  /*1170*/  UISETP.NE.AND UP0, UPT, UR7, 0x1, UPT ;  /* 0x000000010700788c */ /* 0x000fd6000bf05270 */
[----:B------:R-:W-:Y:S02]  /*1180*/  @UP0 ULDC.64 UR10, c[0x0][0xc58] ;  /* 0x00031600000a0ab9 */ /* 0x000fe40000000a00 */
[----:B------:R-:W-:-:S04]  /*1190*/  UIMAD.WIDE.U32 UR4, UR9, UR10, URZ ;  /* 0x0000000a090472a5 */ /* 0x000fc8000f8e003f */
[----:B------:R-:W-:-:S04]  /*11a0*/  @UP0 USHF.R.U32.HI UR6, URZ, UR11, UR5 ;  /* 0x0000000b3f060299 */ /* 0x000fc80008011605 */
[----:B------:R-:W-:-:S12]  /*11b0*/  UIMAD UR4, UR6, UR7, URZ ;  /* 0x00000007060472a4 */ /* 0x000fd8000f8e023f */
.L_x_4928:
[----:B------:R-:W-:Y:S01]  /*11c0*/  ULDC UR39, c[0x0][0xc48] ;  /* 0x0003120000277ab9 */ /* 0x000fe20000000800 */
[----:B------:R-:W-:Y:S01]  /*11d0*/  ULDC.64 UR10, c[0x0][0x418] ;  /* 0x00010600000a7ab9 */ /* 0x000fe20000000a00 */
[----:B------:R-:W-:Y:S02]  /*11e0*/  UISETP.NE.AND UP1, UPT, UR39, 0x1, UPT ;  /* 0x000000012700788c */ /* 0x000fe4000bf25270 */
[----:B------:R-:W-:Y:S02]  /*11f0*/  UISETP.NE.U32.AND UP0, UPT, UR10, URZ, UPT ;  /* 0x0000003f0a00728c */ /* 0x000fe4000bf05070 */
[----:B------:R-:W-:Y:S02]  /*1200*/  UIADD3 UR4, UR9, -UR4, URZ ;  /* 0x8000000409047290 */ /* 0x000fe4000fffe03f */
[----:B------:R-:W-:Y:S01]  /*1210*/  UISETP.NE.AND.EX UP0, UPT, UR11, URZ, UPT, UP0 ;  /* 0x0000003f0b00728c */ /* 0x000fe2000bf05300 */
[----:B------:R-:W-:Y:S01]  /*1220*/  ULDC UR7, c[0x0][0xc54] ;  /* 0x0003150000077ab9 */ /* 0x000fe20000000800 */
[----:B------:R-:W-:Y:S01]  /*1230*/  ULDC UR49, c[0x0][0x424] ;  /* 0x0001090000317ab9 */ /* 0x000fe20000000800 */
[----:B------:R-:W-:-:S02]  /*1240*/  UISETP.NE.AND UP2, UPT, UR45, 0x1, UPT ;  /* 0x000000012d00788c */ /* 0x000fc4000bf45270 */
[----:B------:R-:W-:Y:S02]  /*1250*/  ULOP3.LUT UR5, URZ, UR6, URZ, 0x33, !UPT ;  /* 0x000000063f057292 */ /* 0x000fe4000f8e333f */
[----:B------:R-:W-:Y:S02]  /*1260*/  UIMAD UR8, UR8, UR7, UR4 ;  /* 0x00000007080872a4 */ /* 0x000fe4000f8e0204 */
[----:B------:R-:W-:Y:S01]  /*1270*/  USEL UR49, UR49, 0x1, UP0 ;  /* 0x0000000131317887 */ /* 0x000fe20008000000 */
[----:B------:R-:W-:Y:S01]  /*1280*/  PLOP3.LUT P0, PT, PT, PT, UP2, 0x80, 0x0 ;  /* 0x000000000000781c */ /* 0x000fe20003f0f028 */
[----:B------:R-:W-:Y:S01]  /*1290*/  ULDC UR40, c[0x0][0xc3c] ;  /* 0x00030f0000287ab9 */ /* 0x000fe20000000800 */
[----:B------:R-:W-:Y:S01]  /*12a0*/  ULDC UR6, c[0x0][0x2f0] ;  /* 0x0000bc0000067ab9 */ /* 0x000fe20000000800 */
[----:B------:R-:W-:Y:S01]  /*12b0*/  @UP1 ULDC UR4, c[0x0][0xc4c] ;  /* 0x0003130000041ab9 */ /* 0x000fe20000000800 */
[----:B------:R-:W-:Y:S02]  /*12c0*/  UIADD3 UR40, UR5, UR40, URZ ;  /* 0x0000002805287290 */ /* 0x000fe4000fffe03f */
[----:B------:R-:W-:-:S02]  /*12d0*/  UIMAD.WIDE.U32 UR4, UR8, UR4, URZ ;  /* 0x00000004080472a5 */ /* 0x000fc4000f8e003f */
[----:B------:R-:W-:Y:S01]  /*12e0*/  UIMAD UR7, UR49, UR6, 0x3f ;  /* 0x0000003f310774a4 */ /* 0x000fe2000f8e0206 */
[----:B------:R-:W-:Y:S01]  /*12f0*/  @UP1 ULDC UR9, c[0x0][0xc50] ;  /* 0x0003140000091ab9 */ /* 0x000fe20000000800 */
[----:B------:R-:W-:Y:S01]  /*1300*/  UMOV UR42, UR8 ;  /* 0x00000008002a7c82 */ /* 0x000fe20008000000 */
[----:B------:R-:W-:Y:S02]  /*1310*/  @UP1 USHF.R.U32.HI UR42, URZ, UR9, UR5 ;  /* 0x000000093f2a1299 */ /* 0x000fe40008011605 */
[----:B------:R-:W-:Y:S02]  /*1320*/  USHF.R.S32.HI UR4, URZ, 0x1f, UR7 ;  /* 0x0000001f3f047899 */ /* 0x000fe40008011407 */
[----:B------:R-:W-:Y:S02]  /*1330*/  UIADD3 UR5, -UR42, URZ, URZ ;  /* 0x0000003f2a057290 */ /* 0x000fe4000fffe13f */
[----:B------:R-:W-:Y:S02]  /*1340*/  ULEA.HI UR4, UR4, UR7, URZ, 0x6 ;  /* 0x0000000704047291 */ /* 0x000fe4000f8f303f */
[----:B------:R-:W-:-:S02]  /*1350*/  USHF.L.U32 UR40, UR40, 0x6, URZ ;  /* 0x0000000628287899 */ /* 0x000fc4000800063f */
[----:B------:R-:W-:Y:S02]  /*1360*/  UIMAD UR39, UR39, UR5, UR8 ;  /* 0x00000005272772a4 */ /* 0x000fe4000f8e0208 */
[----:B------:R-:W-:Y:S01]  /*1370*/  USHF.R.S32.HI UR50, URZ, 0x6, UR4 ;  /* 0x000000063f327899 */ /* 0x000fe20008011404 */
[----:B------:R-:W-:Y:S11]  /*1380*/  @!P0 BRA `(.L_x_4929) ;  /* 0x0000002000348947 */ /* 0x000ff60003800000 */
[----:B------:R-:W0:Y:S01]  /*1390*/  LDC R0, c[0x0][0x448] ;  /* 0x00011200ff007b82 */ /* 0x000e220000000800 */
[----:B------:R-:W-:Y:S01]  /*13a0*/  UIADD3 UR7, UR40, 0x3f, URZ ;  /* 0x0000003f28077890 */ /* 0x000fe2000fffe03f */
[----:B------:R-:W-:Y:S02]  /*13b0*/  ULDC UR5, c[0x0][0x288] ;  /* 0x0000a20000057ab9 */ /* 0x000fe40000000800 */
[----:B------:R-:W-:-:S04]  /*13c0*/  UIADD3 UR4, -UR5, 0x1, URZ ;  /* 0x0000000105047890 */ /* 0x000fc8000fffe13f */
[----:B------:R-:W1:Y:S01]  /*13d0*/  LDC.64 R6, c[0x0][0x9e0] ;  /* 0x00027800ff067b82 */ /* 0x000e620000000a00 */
[----:B------:R-:W-:Y:S01]  /*13e0*/  UIMAD UR4, UR49, UR6, UR4 ;  /* 0x00000006310472a4 */ /* 0x000fe2000f8e0204 */
[----:B0-----:R-:W-:Y:S01]  /*13f0*/  ISETP.NE.AND P1, PT, R0, 0x1, PT ;  /* 0x000000010000780c */ /* 0x001fe20003f25270 */
[----:B------:R-:W-:Y:S01]  /*1400*/  IMAD.U32 R0, RZ, RZ, UR7 ;  /* 0x00000007ff007e24 */ /* 0x000fe2000f8e00ff */
[----:B-1----:R-:W-:-:S11]  /*1410*/  ISETP.GE.AND P2, PT, R7, 0x1, PT ;  /* 0x000000010700780c */ /* 0x002fd60003f46270 */
[----:B------:R-:W0:Y:S08]  /*1420*/  @P1 LDC R3, c[0x0][0x44c] ;  /* 0x00011300ff031b82 */ /* 0x000e300000000800 */
[----:B------:R-:W1:Y:S01]  /*1430*/  @P1 LDC R4, c[0x0][0x450] ;  /* 0x00011400ff041b82 */ /* 0x000e620000000800 */
[----:B0-----:R-:W-:-:S05]  /*1440*/  @P1 IMAD.HI.U32 R3, R3, UR7, RZ ;  /* 0x0000000703031c27 */ /* 0x001fca000f8e00ff */
[----:B-1----:R-:W-:-:S05]  /*1450*/  @P1 SHF.R.U32.HI R0, RZ, R4, R3 ;  /* 0x00000004ff001219 */ /* 0x002fca0000011603 */
[----:B------:R-:W-:-:S04]  /*1460*/  VIADD R9, R0, UR4 ;  /* 0x0000000400097c36 */ /* 0x000fc80008000000 */
        /* <DEDUP_REMOVED lines=12> */
.L_x_4931:
[----:B------:R-:W-:-:S13]  /*1530*/  ISETP.NE.AND P0, PT, R7, 0x1, PT ;  /* 0x000000010700780c */ /* 0x000fda0003f05270 */
[----:B------:R-:W0:Y:S02]  /*1540*/  @P0 LDC.64 R4, c[0x0][0x9e8] ;  /* 0x00027a00ff040b82 */ /* 0x000e240000000a00 */
[----:B0-----:R-:W-:-:S05]  /*1550*/  @P0 IMAD.HI.U32 R4, R3, R4, RZ ;  /* 0x0000000403040227 */ /* 0x001fca00078e00ff */
[----:B------:R-:W-:-:S07]  /*1560*/  @P0 SHF.R.U32.HI R3, RZ, R5, R4 ;  /* 0x00000005ff030219 */ /* 0x000fce0000011604 */
.L_x_4932:
[----:B------:R-:W-:-:S05]  /*1570*/  IMAD R3, R3, R7, R7 ;  /* 0x0000000703037224 */ /* 0x000fca00078e0207 */
[----:B------:R-:W-:-:S07]  /*1580*/  VIMNMX R0, R0, R3, PT ;  /* 0x0000000300007248 */ /* 0x000fce0003fe0100 */
.L_x_4930:
[----:B------:R-:W0:Y:S01]  /*1590*/  @P1 LDC R5, c[0x0][0x44c] ;  /* 0x00011300ff051b82 */ /* 0x000e220000000800 */
[----:B------:R-:W-:Y:S01]  /*15a0*/  VIADD R0, R0, 0x3f ;  /* 0x0000003f00007836 */ /* 0x000fe20000000000 */
[----:B------:R-:W-:Y:S01]  /*15b0*/  UIMAD UR6, UR49, UR6, -UR5 ;  /* 0x00000006310672a4 */ /* 0x000fe2000f8e0a05 */
[----:B------:R-:W-:Y:S01]  /*15c0*/  IMAD.U32 R4, RZ, RZ, UR40 ;  /* 0x00000028ff047e24 */ /* 0x000fe2000f8e00ff */
[----:B------:R-:W-:Y:S02]  /*15d0*/  ULDC UR4, c[0x0][0x9dc] ;  /* 0x0002770000047ab9 */ /* 0x000fe40000000800 */
[----:B------:R-:W-:Y:S02]  /*15e0*/  SHF.R.S32.HI R3, RZ, 0x1f, R0 ;  /* 0x0000001fff037819 */ /* 0x000fe40000011400 */
[----:B------:R-:W1:Y:S02]  /*15f0*/  @P1 LDC R6, c[0x0][0x450] ;  /* 0x00011400ff061b82 */ /* 0x000e640000000800 */
[----:B------:R-:W-:-:S04]  /*1600*/  LEA.HI R3, R3, R0, RZ, 0x6 ;  /* 0x0000000003037211 */ /* 0x000fc800078f30ff */
[----:B------:R-:W-:Y:S01]  /*1610*/  SHF.R.S32.HI R3, RZ, 0x6, R3 ;  /* 0x00000006ff037819 */ /* 0x000fe20000011403 */
[----:B0-----:R-:W-:-:S05]  /*1620*/  @P1 IMAD.HI.U32 R5, R5, UR40, RZ ;  /* 0x0000002805051c27 */ /* 0x001fca000f8e00ff */
[----:B-1----:R-:W-:-:S05]  /*1630*/  @P1 SHF.R.U32.HI R4, RZ, R6, R5 ;  /* 0x00000006ff041219 */ /* 0x002fca0000011605 */
[----:B------:R-:W-:Y:S01]  /*1640*/  VIADD R0, R4, UR6 ;  /* 0x0000000604007c36 */ /* 0x000fe20008000000 */
[----:B------:R-:W-:-:S03]  /*1650*/  VIMNMX R4, R3, UR50, PT ;  /* 0x0000003203047c48 */ /* 0x000fc6000bfe0100 */
        /* <DEDUP_REMOVED lines=11> */
.L_x_4934:
[----:B------:R-:W-:-:S13]  /*1710*/  ISETP.NE.AND P0, PT, R7, 0x1, PT ;  /* 0x000000010700780c */ /* 0x000fda0003f05270 */
[----:B------:R-:W0:Y:S02]  /*1720*/  @P0 LDC.64 R8, c[0x0][0x9e8] ;  /* 0x00027a00ff080b82 */ /* 0x000e240000000a00 */
[----:B0-----:R-:W-:-:S05]  /*1730*/  @P0 IMAD.HI.U32 R6, R0, R8, RZ ;  /* 0x0000000800060227 */ /* 0x001fca00078e00ff */
[----:B------:R-:W-:-:S07]  /*1740*/  @P0 SHF.R.U32.HI R0, RZ, R9, R6 ;  /* 0x00000009ff000219 */ /* 0x000fce0000011606 */
.L_x_4935:
[----:B------:R-:W-:-:S05]  /*1750*/  IMAD R0, R0, R7, RZ ;  /* 0x0000000700007224 */ /* 0x000fca00078e02ff */
[----:B------:R-:W-:-:S07]  /*1760*/  VIMNMX R3, R3, R0, !PT ;  /* 0x0000000003037248 */ /* 0x000fce0007fe0100 */
.L_x_4933:
[----:B------:R-:W-:Y:S01]  /*1770*/  SHF.R.S32.HI R6, RZ, 0x1f, R3 ;  /* 0x0000001fff067819 */ /* 0x000fe20000011403 */
[----:B------:R-:W-:Y:S01]  /*1780*/  IMAD.MOV.U32 R0, RZ, RZ, RZ ;  /* 0x000000ffff007224 */ /* 0x000fe200078e00ff */
[----:B------:R-:W-:Y:S02]  /*1790*/  PLOP3.LUT P0, PT, PT, PT, PT, 0x80, 0x0 ;  /* 0x000000000000781c */ /* 0x000fe40003f0f070 */
[----:B------:R-:W-:Y:S02]  /*17a0*/  CS2R R150, SRZ ;  /* 0x0000000000967805 */ /* 0x000fe4000001ff00 */
[----:B------:R-:W-:Y:S01]  /*17b0*/  LEA.HI R6, R6, R3, RZ, 0x6 ;  /* 0x0000000306067211 */ /* 0x000fe200078f30ff */
[----:B------:R-:W-:Y:S01]  /*17c0*/  IMAD.MOV.U32 R3, RZ, RZ, RZ ;  /* 0x000000ffff037224 */ /* 0x000fe200078e00ff */
[----:B------:R-:W-:Y:S02]  /*17d0*/  CS2R R148, SRZ ;  /* 0x0000000000947805 */ /* 0x000fe4000001ff00 */
[----:B------:R-:W-:-:S02]  /*17e0*/  CS2R R168, SRZ ;  /* 0x0000000000a87805 */ /* 0x000fc4000001ff00 */
[----:B------:R-:W-:Y:S02]  /*17f0*/  SHF.R.S32.HI R5, RZ, 0x6, R6 ;  /* 0x00000006ff057819 */ /* 0x000fe40000011406 */
[----:B------:R-:W-:Y:S02]  /*1800*/  CS2R R166, SRZ ;  /* 0x0000000000a67805 */ /* 0x000fe4000001ff00 */
        /* <DEDUP_REMOVED lines=63> */
[----:B------:R-:W-:Y:S06]  /*1c00*/  @!P1 BRA `(.L_x_4936) ;  /* 0x000000c000b89947 */ /* 0x000fec0003800000 */
        /* <DEDUP_REMOVED lines=14> */
.L_x_4937:
[----:B------:R-:W-:Y:S01]  /*1cf0*/  ULEA UR21, UR36, UR43, 0x3 ;  /* 0x0000002b24157291 */ /* 0x000fe2000f8e183f */
[----:B------:R-:W-:-:S05]  /*1d00*/  IMAD.U32 R0, RZ, RZ, UR37 ;  /* 0x00000025ff007e24 */ /* 0x000fca000f8e00ff */
[----:B------:R-:W-:-:S04]  /*1d10*/  SHF.L.U32 R0, R0, 0x1f, RZ ;  /* 0x0000001f00007819 */ /* 0x000fc800000006ff */
[----:B------:R-:W0:Y:S02]  /*1d20*/  SYNCS.PHASECHK.TRANS64.TRYWAIT P1, [UR21+0x28c50], R0 ;  /* 0x028c5000ff0075a7 */ /* 0x000e240008020155 */
[----:B0-----:R-:W-:Y:S05]  /*1d30*/  @!P1 BRA `(.L_x_4938) ;  /* 0x0000014400349947 */ /* 0x001fea0003800000 */
.L_x_5157:
[----:B------:R-:W-:Y:S01]  /*1d40*/  BAR.SYNC.DEFER_BLOCKING 0xe, 0x100 ;  /* 0x0384000000007b1d */ /* 0x000fe20000010000 */
[----:B------:R-:W-:Y:S01]  /*1d50*/  UIADD3 UR4, UR43, 0x26800, URZ ;  /* 0x000268002b047890 */ /* 0x000fe2000fffe03f */
[----:B------:R-:W-:Y:S01]  /*1d60*/  VIADD R4, R4, 0xfffffffe ;  /* 0xfffffffe04047836 */ /* 0x000fe20000000000 */
[----:B------:R-:W-:Y:S01]  /*1d70*/  ULEA UR18, UR36, UR20, 0xc ;  /* 0x0000001424127291 */ /* 0x000fe2000f8e603f */
[----:B0-----:R-:W-:Y:S01]  /*1d80*/  IMAD.U32 R0, RZ, RZ, UR21 ;  /* 0x00000015ff007e24 */ /* 0x001fe2000f8e00ff */
[----:B------:R-:W-:Y:S01]  /*1d90*/  USHF.R.U32.HI UR4, URZ, 0x4, UR4 ;  /* 0x000000043f047899 */ /* 0x000fe20008011604 */
[----:B------:R-:W-:Y:S01]  /*1da0*/  UMOV UR19, 0x40000040 ;  /* 0x4000004000137882 */ /* 0x000fe20000000000 */
[----:B------:R-:W-:Y:S02]  /*1db0*/  UMOV UR17, 0x40000040 ;  /* 0x4000004000117882 */ /* 0x000fe40000000000 */
[----:B------:R-:W-:Y:S01]  /*1dc0*/  ULOP3.LUT UR4, UR4, 0x3fff, URZ, 0xc0, !UPT ;  /* 0x00003fff04047892 */ /* 0x000fe2000f8ec03f */
[----:B------:R-:W0:Y:S01]  /*1dd0*/  S2R R3, SR_TID.X ;  /* 0x0000000000037919 */ /* 0x000e220000002100 */
[----:B------:R-:W-:Y:S01]  /*1de0*/  UIADD3 UR6, UR18, 0x80, URZ ;  /* 0x0000008012067890 */ /* 0x000fe2000fffe03f */
[----:B------:R-:W-:Y:S01]  /*1df0*/  ISETP.GE.AND P1, PT, R4, R5, PT ;  /* 0x000000050400720c */ /* 0x000fe20003f26270 */
[----:B------:R-:W-:Y:S01]  /*1e00*/  ULOP3.LUT UR16, UR4, 0x10000, URZ, 0xfc, !UPT ;  /* 0x0001000004107892 */ /* 0x000fe2000f8efc3f */
[----:B------:R-:W-:Y:S01]  /*1e10*/  UMOV UR7, 0x40000040 ;  /* 0x4000004000077882 */ /* 0x000fe20000000000 */
[----:B------:R-:W-:-:S02]  /*1e20*/  UMOV UR5, 0x40000040 ;  /* 0x4000004000057882 */ /* 0x000fc40000000000 */
[----:B------:R-:W-:Y:S02]  /*1e30*/  UIADD3 UR4, UR16, 0x2, URZ ;  /* 0x0000000210047890 */ /* 0x000fe4000fffe03f */
[----:B------:R-:W-:Y:S02]  /*1e40*/  UIADD3 UR10, UR18, 0x100, URZ ;  /* 0x00000100120a7890 */ /* 0x000fe4000fffe03f */
[----:B------:R-:W-:Y:S01]  /*1e50*/  UIADD3 UR8, UR16, 0x4, URZ ;  /* 0x0000000410087890 */ /* 0x000fe2000fffe03f */
[----:B------:R-:W-:Y:S01]  /*1e60*/  UMOV UR11, 0x40000040 ;  /* 0x40000040000b7882 */ /* 0x000fe20000000000 */
[----:B------:R-:W-:Y:S01]  /*1e70*/  WARPGROUP.ARRIVE ;  /* 0x00000000000079c5 */ /* 0x000fe20000000000 */
[----:B------:R-:W-:Y:S01]  /*1e80*/  UMOV UR9, 0x40000040 ;  /* 0x4000004000097882 */ /* 0x000fe20000000000 */
[----:B------:R-:W-:Y:S02]  /*1e90*/  UIADD3 UR14, UR18, 0x180, URZ ;  /* 0x00000180120e7890 */ /* 0x000fe4000fffe03f */
[----:B------:R-:W-:-:S02]  /*1ea0*/  UIADD3 UR12, UR16, 0x6, URZ ;  /* 0x00000006100c7890 */ /* 0x000fc4000fffe03f */
[----:B------:R-:W-:Y:S01]  /*1eb0*/  HGMMA.64x256x16.F32.BF16 R24, gdesc[UR16].tnspB, RZ, !UPT, gsb0 ;  /* 0x43e00000101879f0 */ /* 0x000fe2000c0018ff */
[----:B------:R-:W-:Y:S01]  /*1ec0*/  UMOV UR15, 0x40000040 ;  /* 0x40000040000f7882 */ /* 0x000fe20000000000 */
        /* <DEDUP_REMOVED lines=20> */
.L_x_4944:
[----:B------:R-:W-:Y:S01]  /*2010*/  BAR.SYNC.DEFER_BLOCKING 0xe, 0x100 ;  /* 0x0384000000007b1d */ /* 0x000fe20000010000 */
[----:B------:R-:W-:Y:S01]  /*2020*/  IMAD.U32 R3, RZ, RZ, UR36 ;  /* 0x00000024ff037e24 */ /* 0x000fe2000f8e00ff */
[----:B------:R-:W-:Y:S01]  /*2030*/  UIADD3 UR36, UR36, 0x1, URZ ;  /* 0x0000000124247890 */ /* 0x000fe2000fffe03f */
[C---:B------:R-:W-:Y:S01]  /*2040*/  ISETP.GT.AND P3, PT, R4.reuse, R5, PT ;  /* 0x000000050400720c */ /* 0x040fe20003f64270 */
[----:B------:R-:W-:Y:S02]  /*2050*/  VIADD R4, R4, 0xffffffff ;  /* 0xffffffff04047836 */ /* 0x000fe40000000000 */
[----:B01----:R-:W-:Y:S01]  /*2060*/  IMAD R0, R3, 0x40, R16 ;  /* 0x0000004003007824 */ /* 0x003fe200078e0210 */
        /* <DEDUP_REMOVED lines=137> */
.L_x_4940:
[----:B------:R-:W-:Y:S01]  /*2900*/  ULEA UR21, UR36, UR43, 0x3 ;  /* 0x0000002b24157291 */ /* 0x000fe2000f8e183f */
[----:B------:R-:W-:-:S05]  /*2910*/  IMAD.U32 R0, RZ, RZ, UR37 ;  /* 0x00000025ff007e24 */ /* 0x000fca000f8e00ff */
[----:B------:R-:W-:-:S04]  /*2920*/  SHF.L.U32 R0, R0, 0x1f, RZ ;  /* 0x0000001f00007819 */ /* 0x000fc800000006ff */
[----:B------:R0:W1:Y:S01]  /*2930*/  SYNCS.PHASECHK.TRANS64.TRYWAIT P1, [UR21+0x28c50], R0 ;  /* 0x028c5000ff0075a7 */ /* 0x0000620008020155 */
[----:B------:R-:W-:Y:S05]  /*2940*/  @!P0 BRA `(.L_x_4941) ;  /* 0x0000000000048947 */ /* 0x000fea0003800000 */
[----:B------:R-:W-:Y:S01]  /*2950*/  BPT.TRAP 0x1 ;  /* 0x000000040000795c */ /* 0x000fe20000300000 */
.L_x_4941:
[----:B-1----:R-:W-:Y:S05]  /*2960*/  @P1 BRA `(.L_x_4942) ;  /* 0x0000000000081947 */ /* 0x002fea0003800000 */
[----:B------:R-:W1:Y:S02]  /*2970*/  SYNCS.PHASECHK.TRANS64.TRYWAIT P1, [UR21+0x28c50], R0 ;  /* 0x028c5000ff0075a7 */ /* 0x000e640008020155 */
[----:B-1----:R-:W-:Y:S05]  /*2980*/  @!P1 BRA `(.L_x_4943) ;  /* 0x0000013800389947 */ /* 0x002fea0003800000 */
.L_x_4942:
[----:B------:R-:W-:Y:S01]  /*2990*/  ULEA UR18, UR36, UR20, 0xc ;  /* 0x0000001424127291 */ /* 0x000fe2000f8e603f */
[----:B------:R-:W-:Y:S01]  /*29a0*/  WARPGROUP.ARRIVE ;  /* 0x00000000000079c5 */ /* 0x000fe20000000000 */
[----:B------:R-:W-:Y:S01]  /*29b0*/  UMOV UR19, 0x40000040 ;  /* 0x4000004000137882 */ /* 0x000fe20000000000 */
[----:B------:R-:W-:Y:S01]  /*29c0*/  UMOV UR7, 0x40000040 ;  /* 0x4000004000077882 */ /* 0x000fe20000000000 */
[----:B------:R-:W-:Y:S01]  /*29d0*/  UIADD3 UR6, UR18, 0x80, URZ ;  /* 0x0000008012067890 */ /* 0x000fe2000fffe03f */
[----:B01----:R-:W-:Y:S01]  /*29e0*/  IMAD.U32 R0, RZ, RZ, UR21 ;  /* 0x00000015ff007e24 */ /* 0x003fe2000f8e00ff */
[----:B------:R-:W-:Y:S01]  /*29f0*/  UIADD3 UR10, UR18, 0x100, URZ ;  /* 0x00000100120a7890 */ /* 0x000fe2000fffe03f */
[----:B------:R-:W-:Y:S02]  /*2a00*/  UMOV UR11, 0x40000040 ;  /* 0x40000040000b7882 */ /* 0x000fe40000000000 */
[----:B------:R-:W-:Y:S01]  /*2a10*/  HGMMA.64x256x16.F32.BF16 R24, gdesc[UR16].tnspB, R24, gsb0 ;  /* 0x43e00000101879f0 */ /* 0x000fe20008001818 */
[----:B------:R-:W-:Y:S01]  /*2a20*/  UIADD3 UR14, UR18, 0x180, URZ ;  /* 0x00000180120e7890 */ /* 0x000fe2000fffe03f */
[----:B------:R-:W-:Y:S01]  /*2a30*/  @!P2 VIADD R0, R0, 0x28c60 ;  /* 0x00028c600000a836 */ /* 0x000fe20000000000 */
[----:B------:R-:W-:-:S04]  /*2a40*/  UMOV UR15, 0x40000040 ;  /* 0x40000040000f7882 */ /* 0x000fc80000000000 */
[----:B------:R-:W-:Y:S01]  /*2a50*/  @!P2 PRMT R0, RZ, 0x654, R0 ;  /* 0x00000654ff00a816 */ /* 0x000fe20000000000 */
        /* <DEDUP_REMOVED lines=16> */
.L_x_4939:
[----:B------:R-:W-:Y:S01]  /*2b60*/  BAR.SYNC.DEFER_BLOCKING 0xe, 0x100 ;  /* 0x0384000000007b1d */ /* 0x000fe20000010000 */
[----:B------:R-:W-:Y:S01]  /*2b70*/  IMAD.U32 R3, RZ, RZ, UR36 ;  /* 0x00000024ff037e24 */ /* 0x000fe2000f8e00ff */
[----:B------:R-:W-:Y:S01]  /*2b80*/  UIADD3 UR36, UR36, 0x1, URZ ;  /* 0x0000000124247890 */ /* 0x000fe2000fffe03f */
[----:B------:R-:W-:Y:S02]  /*2b90*/  PLOP3.LUT P0, PT, PT, PT, PT, 0x8, 0x0 ;  /* 0x000000000000781c */ /* 0x000fe40003f0e170 */
        /* <DEDUP_REMOVED lines=140> */
.L_x_4929:
[----:B------:R-:W-:Y:S01]  /*3460*/  ULDC UR4, c[0x0][0x448] ;  /* 0x0001120000047ab9 */ /* 0x000fe20000000800 */
[----:B------:R-:W-:Y:S02]  /*3470*/  UIADD3 UR7, UR40, 0x3f, URZ ;  /* 0x0000003f28077890 */ /* 0x000fe4000fffe03f */
[----:B------:R-:W-:Y:S01]  /*3480*/  UISETP.NE.AND UP0, UPT, UR4, 0x1, UPT ;  /* 0x000000010400788c */ /* 0x000fe2000bf05270 */
[----:B------:R-:W-:Y:S02]  /*3490*/  ULDC UR11, c[0x0][0x288] ;  /* 0x0000a200000b7ab9 */ /* 0x000fe40000000800 */
[----:B------:R-:W-:Y:S01]  /*34a0*/  ULDC.64 UR4, c[0x0][0x9e0] ;  /* 0x0002780000047ab9 */ /* 0x000fe20000000a00 */
[----:B------:R-:W-:Y:S02]  /*34b0*/  UIADD3 UR10, -UR11, 0x1, URZ ;  /* 0x000000010b0a7890 */ /* 0x000fe4000fffe13f */
[----:B------:R-:W-:Y:S02]  /*34c0*/  UISETP.GE.AND UP1, UPT, UR5, 0x1, UPT ;  /* 0x000000010500788c */ /* 0x000fe4000bf26270 */
[----:B------:R-:W-:-:S03]  /*34d0*/  UIMAD UR10, UR49, UR6, UR10 ;  /* 0x00000006310a72a4 */ /* 0x000fc6000f8e020a */
[----:B------:R-:W-:Y:S01]  /*34e0*/  @UP0 ULDC UR8, c[0x0][0x44c] ;  /* 0x0001130000080ab9 */ /* 0x000fe20000000800 */
[----:B------:R-:W-:Y:S01]  /*34f0*/  PLOP3.LUT P1, PT, PT, PT, UP1, 0x80, 0x0 ;  /* 0x000000000000781c */ /* 0x000fe20003f2f018 */
[----:B------:R-:W-:Y:S01]  /*3500*/  UIMAD.WIDE.U32 UR8, UR7, UR8, URZ ;  /* 0x00000008070872a5 */ /* 0x000fe2000f8e003f */
[----:B------:R-:W-:-:S03]  /*3510*/  @UP0 ULDC UR12, c[0x0][0x450] ;  /* 0x00011400000c0ab9 */ /* 0x000fc60000000800 */
[----:B------:R-:W-:-:S04]  /*3520*/  @UP0 USHF.R.U32.HI UR7, URZ, UR12, UR9 ;  /* 0x0000000c3f070299 */ /* 0x000fc80008011609 */
[----:B------:R-:W-:-:S04]  /*3530*/  UIADD3 UR8, UR10, UR7, URZ ;  /* 0x000000070a087290 */ /* 0x000fc8000fffe03f */
        /* <DEDUP_REMOVED lines=12> */
.L_x_4946:
[----:B------:R-:W-:-:S11]  /*3600*/  UISETP.NE.AND UP1, UPT, UR5, 0x1, UPT ;  /* 0x000000010500788c */ /* 0x000fd6000bf25270 */
[----:B------:R-:W-:Y:S02]  /*3610*/  @UP1 ULDC.64 UR12, c[0x0][0x9e8] ;  /* 0x00027a00000c1ab9 */ /* 0x000fe40000000a00 */
[----:B------:R-:W-:-:S04]  /*3620*/  UIMAD.WIDE.U32 UR8, UR7, UR12, URZ ;  /* 0x0000000c070872a5 */ /* 0x000fc8000f8e003f */
[----:B------:R-:W-:-:S12]  /*3630*/  @UP1 USHF.R.U32.HI UR7, URZ, UR13, UR9 ;  /* 0x0000000d3f071299 */ /* 0x000fd80008011609 */
.L_x_4947:
[----:B------:R-:W-:-:S04]  /*3640*/  UIMAD UR7, UR7, UR5, UR5 ;  /* 0x00000005070772a4 */ /* 0x000fc8000f8e0205 */
[----:B------:R-:W-:-:S04]  /*3650*/  UISETP.LT.AND UP1, UPT, UR4, UR7, UPT ;  /* 0x000000070400728c */ /* 0x000fc8000bf21270 */
[----:B------:R-:W-:-:S12]  /*3660*/  USEL UR4, UR4, UR7, UP1 ;  /* 0x0000000704047287 */ /* 0x000fd80008800000 */
.L_x_4945:
[----:B------:R-:W-:Y:S01]  /*3670*/  UIADD3 UR4, UR4, 0x3f, URZ ;  /* 0x0000003f04047890 */ /* 0x000fe2000fffe03f */
[----:B------:R-:W-:Y:S01]  /*3680*/  @UP0 ULDC UR8, c[0x0][0x44c] ;  /* 0x0001130000080ab9 */ /* 0x000fe20000000800 */
[----:B------:R-:W-:Y:S02]  /*3690*/  @UP0 ULDC UR12, c[0x0][0x450] ;  /* 0x00011400000c0ab9 */ /* 0x000fe40000000800 */
[----:B------:R-:W-:Y:S02]  /*36a0*/  USHF.R.S32.HI UR7, URZ, 0x1f, UR4 ;  /* 0x0000001f3f077899 */ /* 0x000fe40008011404 */
[----:B------:R-:W-:Y:S02]  /*36b0*/  UIMAD.WIDE.U32 UR8, UR40, UR8, URZ ;  /* 0x00000008280872a5 */ /* 0x000fe4000f8e003f */
[----:B------:R-:W-:Y:S01]  /*36c0*/  UMOV UR10, UR40 ;  /* 0x00000028000a7c82 */ /* 0x000fe20008000000 */
[----:B------:R-:W-:Y:S02]  /*36d0*/  ULEA.HI UR7, UR7, UR4, URZ, 0x6 ;  /* 0x0000000407077291 */ /* 0x000fe4000f8f303f */
[----:B------:R-:W-:-:S02]  /*36e0*/  UIMAD UR4, UR49, UR6, -UR11 ;  /* 0x00000006310472a4 */ /* 0x000fc4000f8e0a0b */
[----:B------:R-:W-:Y:S02]  /*36f0*/  @UP0 USHF.R.U32.HI UR10, URZ, UR12, UR9 ;  /* 0x0000000c3f0a0299 */ /* 0x000fe40008011609 */
[----:B------:R-:W-:Y:S02]  /*3700*/  USHF.R.S32.HI UR7, URZ, 0x6, UR7 ;  /* 0x000000063f077899 */ /* 0x000fe40008011407 */
[----:B------:R-:W-:Y:S01]  /*3710*/  UIADD3 UR4, UR4, UR10, URZ ;  /* 0x0000000a04047290 */ /* 0x000fe2000fffe03f */
[----:B------:R-:W-:Y:S01]  /*3720*/  ULDC UR6, c[0x0][0x9dc] ;  /* 0x0002770000067ab9 */ /* 0x000fe20000000800 */
[----:B------:R-:W-:Y:S02]  /*3730*/  UISETP.LT.AND UP0, UPT, UR50, UR7, UPT ;  /* 0x000000073200728c */ /* 0x000fe4000bf01270 */
[----:B------:R-:W-:Y:S02]  /*3740*/  UIADD3 UR6, UR4, -UR6, URZ ;  /* 0x8000000604067290 */ /* 0x000fe4000fffe03f */
[----:B------:R-:W-:-:S04]  /*3750*/  USEL UR50, UR50, UR7, UP0 ;  /* 0x0000000732327287 */ /* 0x000fc80008000000 */
[----:B------:R-:W-:Y:S01]  /*3760*/  IMAD.U32 R3, RZ, RZ, UR6 ;  /* 0x00000006ff037e24 */ /* 0x000fe2000f8e00ff */
[----:B------:R-:W-:Y:S07]  /*3770*/  @!P1 BRA `(.L_x_4948) ;  /* 0x0000000000409947 */ /* 0x000fee0003800000 */
        /* <DEDUP_REMOVED lines=10> */
.L_x_4949:
[----:B------:R-:W-:-:S11]  /*3820*/  UISETP.NE.AND UP0, UPT, UR5, 0x1, UPT ;  /* 0x000000010500788c */ /* 0x000fd6000bf05270 */
[----:B------:R-:W-:Y:S02]  /*3830*/  @UP0 ULDC.64 UR8, c[0x0][0x9e8] ;  /* 0x00027a0000080ab9 */ /* 0x000fe40000000a00 */
[----:B------:R-:W-:-:S04]  /*3840*/  UIMAD.WIDE.U32 UR6, UR4, UR8, URZ ;  /* 0x00000008040672a5 */ /* 0x000fc8000f8e003f */
[----:B------:R-:W-:-:S12]  /*3850*/  @UP0 USHF.R.U32.HI UR4, URZ, UR9, UR7 ;  /* 0x000000093f040299 */ /* 0x000fd80008011607 */
.L_x_4950:
[----:B------:R-:W-:-:S06]  /*3860*/  UIMAD UR4, UR4, UR5, URZ ;  /* 0x00000005040472a4 */ /* 0x000fcc000f8e023f */
[----:B------:R-:W-:-:S07]  /*3870*/  VIMNMX R3, R3, UR4, !PT ;  /* 0x0000000403037c48 */ /* 0x000fce000ffe0100 */
.L_x_4948:
        /* <DEDUP_REMOVED lines=16> */
[----:B------:R-:W-:Y:S02]  /*3980*/  ISETP.LT.AND P1, PT, R186, UR50, PT ;  /* 0x00000032ba007c0c */ /* 0x000fe4000bf21270 */
        /* <DEDUP_REMOVED lines=68> */
[----:B------:R-:W-:-:S04]  /*3dd0*/  ULOP3.LUT UR5, UR5, 0x3fff, URZ, 0xc0, !UPT ;  /* 0x00003fff05057892 */ /* 0x000fc8000f8ec03f */
[----:B------:R-:W-:-:S04]  /*3de0*/  ULOP3.LUT UR48, UR5, 0x2000000, URZ, 0xfc, !UPT ;  /* 0x0200000005307892 */ /* 0x000fc8000f8efc3f */
[----:B------:R-:W-:Y:S08]  /*3df0*/  @!P0 BRA `(.L_x_4951) ;  /* 0x0000000000408947 */ /* 0x000ff00003800000 */
        /* <DEDUP_REMOVED lines=16> */
.L_x_4951:
        /* <DEDUP_REMOVED lines=9> */
.L_x_5158:
[----:B------:R-:W-:Y:S05]  /*3f90*/  @!P3 BRA `(.L_x_4953) ;  /* 0x000000000004b947 */ /* 0x000fea0003800000 */
[----:B------:R-:W-:Y:S01]  /*3fa0*/  BPT.TRAP 0x1 ;  /* 0x000000040000795c */ /* 0x000fe20000300000 */
.L_x_4953:
[----:B------:R-:W-:Y:S02]  /*3fb0*/  IMAD.U32 R7, RZ, RZ, UR36 ;  /* 0x00000024ff077e24 */ /* 0x000fe4000f8e00ff */
[----:B------:R-:W-:-:S03]  /*3fc0*/  IMAD.U32 R10, RZ, RZ, UR37 ;  /* 0x00000025ff0a7e24 */ /* 0x000fc6000f8e00ff */
[----:B------:R-:W-:Y:S02]  /*3fd0*/  LEA R7, R7, UR43, 0x3 ;  /* 0x0000002b07077c11 */ /* 0x000fe4000f8e18ff */
[----:B------:R-:W-:-:S04]  /*3fe0*/  SHF.L.U32 R10, R10, 0x1f, RZ ;  /* 0x0000001f0a0a7819 */ /* 0x000fc800000006ff */
[----:B------:R1:W2:Y:S01]  /*3ff0*/  SYNCS.PHASECHK.TRANS64.TRYWAIT P0, [R7+URZ+0x28c30], R10 ;  /* 0x028c300a070075a7 */ /* 0x0002a2000800017f */
[----:B------:R-:W-:Y:S05]  /*4000*/  @!P3 BRA `(.L_x_4954) ;  /* 0x000000000004b947 */ /* 0x000fea0003800000 */
[----:B------:R-:W-:Y:S01]  /*4010*/  BPT.TRAP 0x1 ;  /* 0x000000040000795c */ /* 0x000fe20000300000 */
.L_x_4954:
[----:B--2---:R-:W-:Y:S05]  /*4020*/  @P0 BRA `(.L_x_4955) ;  /* 0x0000000000080947 */ /* 0x004fea0003800000 */
[----:B------:R-:W2:Y:S02]  /*4030*/  SYNCS.PHASECHK.TRANS64.TRYWAIT P0, [R7+URZ+0x28c30], R10 ;  /* 0x028c300a070075a7 */ /* 0x000ea4000800017f */
[----:B--2---:R-:W-:Y:S05]  /*4040*/  @!P0 BRA `(.L_x_4956) ;  /* 0x0000012000b88947 */ /* 0x004fea0003800000 */
.L_x_4955:
        /* <DEDUP_REMOVED lines=15> */
[----:B------:R-:W0:Y:S01]  /*4140*/  LDC R3, c[0x0][0x448] ;  /* 0x00011200ff037b82 */ /* 0x000e220000000800 */
[----:B------:R-:W-:Y:S01]  /*4150*/  UMOV UR7, 0x40000040 ;  /* 0x4000004000077882 */ /* 0x000fe20000000000 */
[----:B------:R-:W-:Y:S01]  /*4160*/  UMOV UR5, 0x40000040 ;  /* 0x4000004000057882 */ /* 0x000fe20000000000 */
[----:B------:R-:W-:Y:S01]  /*4170*/  ULOP3.LUT UR4, UR4, 0x3fff, URZ, 0xc0, !UPT ;  /* 0x00003fff04047892 */ /* 0x000fe2000f8ec03f */
[----:B------:R-:W-:Y:S01]  /*4180*/  UMOV UR11, 0x40000040 ;  /* 0x40000040000b7882 */ /* 0x000fe20000000000 */
[----:B------:R-:W-:-:S02]  /*4190*/  UMOV UR9, 0x40000040 ;  /* 0x4000004000097882 */ /* 0x000fc40000000000 */
[----:B------:R-:W-:Y:S01]  /*41a0*/  ULEA UR18, UR36, UR18, 0x9 ;  /* 0x0000001224127291 */ /* 0x000fe2000f8e483f */
[----:B------:R-:W3:Y:S01]  /*41b0*/  LDC.64 R8, c[0x0][0x9e0] ;  /* 0x00027800ff087b82 */ /* 0x000ee20000000a00 */
        /* <DEDUP_REMOVED lines=10> */
[----:B0-----:R-:W-:Y:S01]  /*4260*/  ISETP.NE.AND P5, PT, R3, 0x1, PT ;  /* 0x000000010300780c */ /* 0x001fe20003fa5270 */
[----:B------:R-:W-:Y:S01]  /*4270*/  VIADD R3, R185, UR40 ;  /* 0x00000028b9037c36 */ /* 0x000fe20008000000 */
[----:B------:R-:W-:Y:S02]  /*4280*/  ULDC UR20, c[0x0][0x9dc] ;  /* 0x0002770000147ab9 */ /* 0x000fe40000000800 */
[----:B------:R-:W-:Y:S01]  /*4290*/  ULOP3.LUT UR20, URZ, UR20, URZ, 0x33, !UPT ;  /* 0x000000143f147292 */ /* 0x000fe2000f8e333f */
[----:B---3--:R-:W-:-:S08]  /*42a0*/  ISETP.GE.AND P6, PT, R9, 0x1, PT ;  /* 0x000000010900780c */ /* 0x008fd00003fc6270 */
[----:B------:R-:W0:Y:S08]  /*42b0*/  @P5 LDC R4, c[0x0][0x44c] ;  /* 0x00011300ff045b82 */ /* 0x000e300000000800 */
[----:B------:R-:W3:Y:S01]  /*42c0*/  @P5 LDC R6, c[0x0][0x450] ;  /* 0x00011400ff065b82 */ /* 0x000ee20000000800 */
[----:B0-----:R-:W-:-:S04]  /*42d0*/  @P5 IMAD.HI.U32 R5, R3, R4, RZ ;  /* 0x0000000403055227 */ /* 0x001fc800078e00ff */
[----:B------:R-:W-:Y:S02]  /*42e0*/  IMAD.MOV.U32 R4, RZ, RZ, R3 ;  /* 0x000000ffff047224 */ /* 0x000fe400078e0003 */
[----:B------:R-:W-:Y:S01]  /*42f0*/  @!P4 VIADD R3, R7, 0x28c40 ;  /* 0x00028c400703c836 */ /* 0x000fe20000000000 */
[----:B---3--:R-:W-:-:S04]  /*4300*/  @P5 SHF.R.U32.HI R4, RZ, R6, R5 ;  /* 0x00000006ff045219 */ /* 0x008fc80000011605 */
[----:B------:R-:W-:Y:S01]  /*4310*/  @!P4 PRMT R3, RZ, 0x654, R3 ;  /* 0x00000654ff03c816 */ /* 0x000fe20000000003 */
[----:B------:R-:W0:Y:S01]  /*4320*/  SHFL.IDX PT, R12, R4, RZ, 0x1c1f ;  /* 0x001c1fff040c7589 */ /* 0x000e2200000e0000 */
[----:B------:R-:W-:Y:S02]  /*4330*/  WARPGROUP.DEPBAR.LE gsb0, 0x0 ;  /* 0x00008000000079c5 */ /* 0x000fe40000010000 */
[----:B------:R-:W-:-:S06]  /*4340*/  WARPGROUP.ARRIVE ;  /* 0x00000000000079c5 */ /* 0x000fcc0000000000 */
[----:B------:R-:W-:Y:S01]  /*4350*/  HGMMA.64x64x16.F32.BF16 R24, gdesc[UR4], R24, gsb0 ;  /* 0x00e00000041879f0 */ /* 0x000fe20008001818 */
[----:B------:R-:W-:Y:S01]  /*4360*/  UMOV UR6, 0xffffffc0 ;  /* 0xffffffc000067882 */ /* 0x000fe20000000000 */
[----:B------:R-:W-:Y:S01]  /*4370*/  ULDC UR7, c[0x0][0x9d8] ;  /* 0x0002760000077ab9 */ /* 0x000fe20000000800 */
[----:B------:R-:W-:Y:S01]  /*4380*/  UIMAD UR6, UR50, UR6, 0x41 ;  /* 0x00000041320674a4 */ /* 0x000fe2000f8e0206 */
[----:B------:R-:W-:Y:S02]  /*4390*/  WARPGROUP.DEPBAR.LE gsb0, 0x0 ;  /* 0x00008000000079c5 */ /* 0x000fe40000010000 */
[----:B------:R-:W-:-:S06]  /*43a0*/  WARPGROUP.ARRIVE ;  /* 0x00000000000079c5 */ /* 0x000fcc0000000000 */
[----:B------:R-:W-:Y:S01]  /*43b0*/  HGMMA.64x64x16.F32.BF16 R24, gdesc[UR8], R24, gsb0 ;  /* 0x00e00000081879f0 */ /* 0x000fe20008001818 */
[----:B------:R-:W-:Y:S02]  /*43c0*/  ULDC UR11, c[0x0][0x2f0] ;  /* 0x0000bc00000b7ab9 */ /* 0x000fe40000000800 */
[----:B------:R-:W-:Y:S02]  /*43d0*/  UIMAD UR10, UR49, UR11, UR6 ;  /* 0x0000000b310a72a4 */ /* 0x000fe4000f8e0206 */
[----:B------:R-:W-:Y:S01]  /*43e0*/  UIADD3 UR6, UR6, -0x1, URZ ;  /* 0xffffffff06067890 */ /* 0x000fe2000fffe03f */
[----:B------:R-:W-:Y:S02]  /*43f0*/  WARPGROUP.DEPBAR.LE gsb0, 0x0 ;  /* 0x00008000000079c5 */ /* 0x000fe40000010000 */
[----:B------:R-:W-:-:S06]  /*4400*/  WARPGROUP.ARRIVE ;  /* 0x00000000000079c5 */ /* 0x000fcc0000000000 */
[----:B------:R-:W-:Y:S01]  /*4410*/  HGMMA.64x64x16.F32.BF16 R24, gdesc[UR12], R24, gsb0 ;  /* 0x00e000000c1879f0 */ /* 0x000fe20008001818 */
[----:B------:R-:W-:Y:S01]  /*4420*/  ULEA UR15, UR50, 0xffffffc0, 0x6 ;  /* 0xffffffc0320f7891 */ /* 0x000fe2000f8e303f */
[----:B------:R-:W-:Y:S01]  /*4430*/  ULDC UR14, c[0x0][0x288] ;  /* 0x0000a200000e7ab9 */ /* 0x000fe20000000800 */
[----:B------:R-:W-:Y:S02]  /*4440*/  WARPGROUP.DEPBAR.LE gsb0, 0x0 ;  /* 0x00008000000079c5 */ /* 0x000fe40000010000 */
        /* <DEDUP_REMOVED lines=29> */
[----:B------:R3:W-:Y:S01]  /*4620*/  @!P4 SYNCS.ARRIVE.TRANS64.RED.A1T0 RZ, [R3+URZ], RZ ;  /* 0x000000ff03ffc9a7 */ /* 0x0007e2000810043f */
[----:B------:R-:W-:Y:S01]  /*4630*/  FMUL.FTZ R55, R55, UR7 ;  /* 0x0000000737377c20 */ /* 0x000fe20008410000 */
[----:B------:R-:W4:Y:S01]  /*4640*/  MUFU.TANH R13, R30 ;  /* 0x0000001e000d7308 */ /* 0x000f220000002400 */
[----:B------:R-:W-:Y:S01]  /*4650*/  FMUL.FTZ R31, R31, UR7 ;  /* 0x000000071f1f7c20 */ /* 0x000fe20008410000 */
[----:B------:R-:W-:Y:S01]  /*4660*/  FMUL.FTZ R34, R34, UR7 ;  /* 0x0000000722227c20 */ /* 0x000fe20008410000 */
[----:B------:R-:W-:Y:S01]  /*4670*/  UIMAD UR7, UR49, UR11, -UR15 ;  /* 0x0000000b310772a4 */ /* 0x000fe2000f8e0a0f */
[----:B---3--:R-:W-:-:S04]  /*4680*/  IMAD.U32 R3, RZ, RZ, UR10 ;  /* 0x0000000aff037e24 */ /* 0x008fc8000f8e00ff */
[----:B------:R-:W3:Y:S01]  /*4690*/  MUFU.TANH R24, R24 ;  /* 0x0000001800187308 */ /* 0x000ee20000002400 */
[----:B------:R-:W-:Y:S02]  /*46a0*/  IADD3 R11, -R2, UR7, RZ ;  /* 0x00000007020b7c10 */ /* 0x000fe4000fffe1ff */
[----:B------:R-:W-:-:S05]  /*46b0*/  IADD3 R3, R3, -UR14, -R2 ;  /* 0x8000000e03037c10 */ /* 0x000fca000fffe802 */
        /* <DEDUP_REMOVED lines=28> */
[----:B------:R5:W1:Y:S08]  /*4880*/  MUFU.TANH R15, R34 ;  /* 0x00000022000f7308 */ /* 0x000a700000002400 */
[----:B------:R2:W1:Y:S01]  /*4890*/  MUFU.TANH R14, R31 ;  /* 0x0000001f000e7308 */ /* 0x0004620000002400 */
[----:B-----5:R-:W-:-:S05]  /*48a0*/  IMAD.IADD R34, R3, 0x1, R8 ;  /* 0x0000000103227824 */ /* 0x020fca00078e0208 */
[----:B0-----:R-:W-:Y:S01]  /*48b0*/  VIADDMNMX R6, R12, R34, R11, PT ;  /* 0x000000220c067246 */ /* 0x001fe2000380010b */
[----:B--2---:R-:W-:-:S04]  /*48c0*/  VIADD R31, R3, UR20 ;  /* 0x00000014031f7c36 */ /* 0x004fc80008000000 */
[----:B------:R-:W-:Y:S01]  /*48d0*/  IMAD.IADD R3, R31, 0x1, R12 ;  /* 0x000000011f037824 */ /* 0x000fe200078e020c */
[----:B---34-:R-:W-:Y:S06]  /*48e0*/  @!P6 BRA `(.L_x_4957) ;  /* 0x000000000058e947 */ /* 0x018fec0003800000 */
[----:B------:R-:W-:Y:S01]  /*48f0*/  IMAD.U32 R5, RZ, RZ, UR49 ;  /* 0x00000031ff057e24 */ /* 0x000fe2000f8e00ff */
[----:B------:R-:W-:Y:S03]  /*4900*/  BSSY B0, `(.L_x_4958) ;  /* 0x0000010000007945 */ /* 0x000fe60003800000 */
[----:B------:R-:W-:-:S04]  /*4910*/  IMAD R5, R5, UR11, R12 ;  /* 0x0000000b05057c24 */ /* 0x000fc8000f8e020c */
[----:B------:R-:W-:-:S05]  /*4920*/  VIADD R5, R5, -UR14 ;  /* 0x8000000e05057c36 */ /* 0x000fca0008000000 */
        /* <DEDUP_REMOVED lines=9> */
.L_x_4959:
[----:B------:R-:W-:-:S13]  /*49c0*/  ISETP.NE.AND P0, PT, R9, 0x1, PT ;  /* 0x000000010900780c */ /* 0x000fda0003f05270 */
[----:B------:R-:W0:Y:S02]  /*49d0*/  @P0 LDC.64 R56, c[0x0][0x9e8] ;  /* 0x00027a00ff380b82 */ /* 0x000e240000000a00 */
[----:B0-----:R-:W-:-:S05]  /*49e0*/  @P0 IMAD.HI.U32 R12, R5, R56, RZ ;  /* 0x00000038050c0227 */ /* 0x001fca00078e00ff */
[----:B------:R-:W-:-:S07]  /*49f0*/  @P0 SHF.R.U32.HI R5, RZ, R57, R12 ;  /* 0x00000039ff050219 */ /* 0x000fce000001160c */
.L_x_4960:
[----:B------:R-:W-:Y:S05]  /*4a00*/  BSYNC B0 ;  /* 0x0000000000007941 */ /* 0x000fea0003800000 */
.L_x_4958:
[----:B------:R-:W-:-:S04]  /*4a10*/  IMAD R5, R5, R9, -UR15 ;  /* 0x8000000f05057e24 */ /* 0x000fc8000f8e0209 */
[----:B------:R-:W-:-:S05]  /*4a20*/  IMAD.IADD R12, R5, 0x1, -R2 ;  /* 0x00000001050c7824 */ /* 0x000fca00078e0a02 */
[----:B------:R-:W-:Y:S02]  /*4a30*/  VIMNMX R3, R3, R12, !PT ;  /* 0x0000000c03037248 */ /* 0x000fe40007fe0100 */
[----:B------:R-:W-:-:S07]  /*4a40*/  VIADDMNMX R6, R12, R9, R6, PT ;  /* 0x000000090c067246 */ /* 0x000fce0003800106 */
.L_x_4957:
[----:B------:R-:W-:Y:S01]  /*4a50*/  UISETP.GE.AND UP0, UPT, UR6, 0x1, UPT ;  /* 0x000000010600788c */ /* 0x000fe2000bf06270 */
[----:B------:R-:W0:Y:S01]  /*4a60*/  SHFL.IDX PT, R12, R4, 0x1, 0x1c1f ;  /* 0x003c1f00040c7f89 */ /* 0x000e2200000e0000 */
[----:B------:R-:W-:Y:S02]  /*4a70*/  UISETP.GE.AND UP1, UPT, UR6, 0x2, UPT ;  /* 0x000000020600788c */ /* 0x000fe4000bf26270 */
[----:B------:R-:W-:Y:S02]  /*4a80*/  UP2UR UR10, UPR, URZ, 0x1 ;  /* 0x000000013f0a7883 */ /* 0x000fe40008000000 */
[----:B------:R-:W-:Y:S01]  /*4a90*/  PLOP3.LUT P1, PT, PT, PT, UP0, 0x40, 0x0 ;  /* 0x000000000000781c */ /* 0x000fe20003f2e808 */
[----:B------:R-:W-:Y:S01]  /*4aa0*/  UISETP.GE.AND UP0, UPT, UR6, 0xa, UPT ;  /* 0x0000000a0600788c */ /* 0x000fe2000bf06270 */
[----:B------:R-:W-:Y:S01]  /*4ab0*/  PLOP3.LUT P0, PT, PT, PT, UP1, 0x40, 0x0 ;  /* 0x000000000000781c */ /* 0x000fe20003f0e818 */
[----:B------:R-:W-:Y:S01]  /*4ac0*/  UISETP.GE.AND UP3, UPT, UR6, 0x9, UPT ;  /* 0x000000090600788c */ /* 0x000fe2000bf66270 */
[C---:B------:R-:W-:Y:S01]  /*4ad0*/  ISETP.GT.AND P1, PT, R3.reuse, RZ, P1 ;  /* 0x000000ff0300720c */ /* 0x040fe20000f24270 */
[----:B------:R-:W-:Y:S01]  /*4ae0*/  UISETP.GE.AND UP2, UPT, UR6, 0x11, UPT ;  /* 0x000000110600788c */ /* 0x000fe2000bf46270 */
[C---:B------:R-:W-:Y:S01]  /*4af0*/  ISETP.GT.AND P0, PT, R3.reuse, 0x1, P0 ;  /* 0x000000010300780c */ /* 0x040fe20000704270 */
[----:B------:R-:W-:Y:S01]  /*4b00*/  UP2UR UR22, UPR, URZ, 0x1 ;  /* 0x000000013f167883 */ /* 0x000fe20008000000 */
[----:B------:R-:W-:Y:S01]  /*4b10*/  ISETP.LT.OR P1, PT, R6, 0x1, P1 ;  /* 0x000000010600780c */ /* 0x000fe20000f21670 */
[----:B------:R-:W-:Y:S01]  /*4b20*/  UP2UR UR7, UPR, URZ, 0x2 ;  /* 0x000000023f077883 */ /* 0x000fe20008000000 */
[----:B------:R-:W-:Y:S01]  /*4b30*/  PLOP3.LUT P2, PT, PT, PT, UP3, 0x40, 0x0 ;  /* 0x000000000000781c */ /* 0x000fe20003f4e838 */
[----:B------:R-:W-:Y:S01]  /*4b40*/  UISETP.GE.AND UP1, UPT, UR6, 0x12, UPT ;  /* 0x000000120600788c */ /* 0x000fe2000bf26270 */
[----:B------:R-:W-:Y:S01]  /*4b50*/  FSEL R38, R24, -INF , !P1 ;  /* 0xff80000018267808 */ /* 0x000fe20004800000 */
[----:B------:R-:W-:Y:S01]  /*4b60*/  UP2UR UR21, UPR, URZ, 0x8 ;  /* 0x000000083f157883 */ /* 0x000fe20008000000 */
[----:B------:R-:W-:Y:S01]  /*4b70*/  PLOP3.LUT P1, PT, PT, PT, UP0, 0x40, 0x0 ;  /* 0x000000000000781c */ /* 0x000fe20003f2e808 */
[----:B------:R-:W-:Y:S01]  /*4b80*/  UISETP.GE.AND UP0, UPT, UR6, 0x19, UPT ;  /* 0x000000190600788c */ /* 0x000fe2000bf06270 */
[C---:B------:R-:W-:Y:S01]  /*4b90*/  ISETP.LT.OR P0, PT, R6.reuse, 0x2, P0 ;  /* 0x000000020600780c */ /* 0x040fe20000701670 */
[----:B------:R-:W-:Y:S01]  /*4ba0*/  UP2UR UR23, UPR, URZ, 0x4 ;  /* 0x000000043f177883 */ /* 0x000fe20008000000 */
[C---:B------:R-:W-:Y:S01]  /*4bb0*/  ISETP.GT.AND P1, PT, R3.reuse, 0x9, P1 ;  /* 0x000000090300780c */ /* 0x040fe20000f24270 */
[----:B------:R-:W-:Y:S01]  /*4bc0*/  UP2UR UR25, UPR, URZ, 0x1 ;  /* 0x000000013f197883 */ /* 0x000fe20008000000 */
[----:B------:R-:W-:Y:S01]  /*4bd0*/  ISETP.GT.AND P2, PT, R3, 0x8, P2 ;  /* 0x000000080300780c */ /* 0x000fe20001744270 */
[----:B------:R-:W-:Y:S01]  /*4be0*/  UP2UR UR24, UPR, URZ, 0x2 ;  /* 0x000000023f187883 */ /* 0x000fe20008000000 */
[----:B------:R-:W-:Y:S01]  /*4bf0*/  FSEL R56, R25, -INF , !P0 ;  /* 0xff80000019387808 */ /* 0x000fe20004000000 */
[----:B------:R-:W-:Y:S01]  /*4c00*/  UISETP.GE.AND UP3, UPT, UR6, 0x31, UPT ;  /* 0x000000310600788c */ /* 0x000fe2000bf66270 */
[----:B------:R-:W-:Y:S01]  /*4c10*/  PLOP3.LUT P0, PT, PT, PT, UP2, 0x40, 0x0 ;  /* 0x000000000000781c */ /* 0x000fe20003f0e828 */
[----:B------:R-:W-:Y:S01]  /*4c20*/  UISETP.GE.AND UP2, UPT, UR6, 0x2a, UPT ;  /* 0x0000002a0600788c */ /* 0x000fe2000bf46270 */
[C---:B------:R-:W-:Y:S01]  /*4c30*/  ISETP.LT.OR P1, PT, R6.reuse, 0xa, P1 ;  /* 0x0000000a0600780c */ /* 0x040fe20000f21670 */
[----:B------:R-:W-:Y:S01]  /*4c40*/  UISETP.GE.AND UP4, UPT, UR6, 0x32, UPT ;  /* 0x000000320600788c */ /* 0x000fe2000bf86270 */
[----:B------:R-:W-:Y:S01]  /*4c50*/  ISETP.LT.OR P2, PT, R6, 0x9, P2 ;  /* 0x000000090600780c */ /* 0x000fe20001741670 */
[----:B------:R-:W-:Y:S01]  /*4c60*/  UISETP.GE.AND UP5, UPT, UR6, 0x39, UPT ;  /* 0x000000390600788c */ /* 0x000fe2000bfa6270 */
[----:B------:R-:W-:Y:S01]  /*4c70*/  ISETP.GT.AND P0, PT, R3, 0x10, P0 ;  /* 0x000000100300780c */ /* 0x000fe20000704270 */
[----:B------:R-:W-:Y:S01]  /*4c80*/  UISETP.GE.AND UP6, UPT, UR6, 0x3a, UPT ;  /* 0x0000003a0600788c */ /* 0x000fe2000bfc6270 */
[----:B------:R-:W-:-:S02]  /*4c90*/  FSEL R60, R29, -INF , !P1 ;  /* 0xff8000001d3c7808 */ /* 0x000fc40004800000 */
[----:B------:R-:W-:Y:S02]  /*4ca0*/  FSEL R58, R28, -INF , !P2 ;  /* 0xff8000001c3a7808 */ /* 0x000fe40005000000 */
[----:B------:R-:W-:Y:S01]  /*4cb0*/  PLOP3.LUT P1, PT, PT, PT, UP0, 0x40, 0x0 ;  /* 0x000000000000781c */ /* 0x000fe20003f2e808 */
[----:B------:R-:W-:Y:S01]  /*4cc0*/  UISETP.GE.AND UP0, UPT, UR6, 0x1a, UPT ;  /* 0x0000001a0600788c */ /* 0x000fe2000bf06270 */
[----:B------:R-:W-:Y:S01]  /*4cd0*/  PLOP3.LUT P2, PT, PT, PT, UP1, 0x40, 0x0 ;  /* 0x000000000000781c */ /* 0x000fe20003f4e818 */
[----:B------:R-:W-:Y:S01]  /*4ce0*/  UISETP.GE.AND UP1, UPT, UR6, 0x29, UPT ;  /* 0x000000290600788c */ /* 0x000fe2000bf26270 */
[----:B------:R-:W-:Y:S01]  /*4cf0*/  ISETP.LT.OR P0, PT, R6, 0x11, P0 ;  /* 0x000000110600780c */ /* 0x000fe20000701670 */
[----:B------:R-:W-:Y:S01]  /*4d00*/  UP2UR UR26, UPR, URZ, 0x1 ;  /* 0x000000013f1a7883 */ /* 0x000fe20008000000 */
[----:B------:R-:W-:Y:S02]  /*4d10*/  ISETP.GT.AND P2, PT, R3, 0x11, P2 ;  /* 0x000000110300780c */ /* 0x000fe40001744270 */
[----:B------:R-:W-:-:S02]  /*4d20*/  FSEL R62, R32, -INF , !P0 ;  /* 0xff800000203e7808 */ /* 0x000fc40004000000 */
[----:B------:R-:W-:Y:S01]  /*4d30*/  PLOP3.LUT P0, PT, PT, PT, UP0, 0x40, 0x0 ;  /* 0x000000000000781c */ /* 0x000fe20003f0e808 */
[----:B------:R-:W-:Y:S01]  /*4d40*/  UISETP.GE.AND UP0, UPT, UR6, 0x21, UPT ;  /* 0x000000210600788c */ /* 0x000fe2000bf06270 */
[C---:B------:R-:W-:Y:S02]  /*4d50*/  ISETP.LT.OR P2, PT, R6.reuse, 0x12, P2 ;  /* 0x000000120600780c */ /* 0x040fe40001741670 */
[----:B------:R-:W-:Y:S01]  /*4d60*/  ISETP.GT.AND P1, PT, R3, 0x18, P1 ;  /* 0x000000180300780c */ /* 0x000fe20000f24270 */
[----:B------:R-:W-:Y:S01]  /*4d70*/  UP2UR UR27, UPR, URZ, 0x1 ;  /* 0x000000013f1b7883 */ /* 0x000fe20008000000 */
[----:B------:R-:W-:Y:S02]  /*4d80*/  FSEL R64, R33, -INF , !P2 ;  /* 0xff80000021407808 */ /* 0x000fe40005000000 */
[----:B------:R-:W-:Y:S01]  /*4d90*/  PLOP3.LUT P2, PT, PT, PT, UP0, 0x40, 0x0 ;  /* 0x000000000000781c */ /* 0x000fe20003f4e808 */
[----:B------:R-:W-:Y:S01]  /*4da0*/  UISETP.GE.AND UP0, UPT, UR6, 0x22, UPT ;  /* 0x000000220600788c */ /* 0x000fe2000bf06270 */
[----:B------:R-:W-:-:S02]  /*4db0*/  ISETP.LT.OR P1, PT, R6, 0x19, P1 ;  /* 0x000000190600780c */ /* 0x000fc40000f21670 */
[C---:B------:R-:W-:Y:S02]  /*4dc0*/  ISETP.GT.AND P0, PT, R3.reuse, 0x19, P0 ;  /* 0x000000190300780c */ /* 0x040fe40000704270 */
[----:B------:R-:W-:Y:S02]  /*4dd0*/  FSEL R66, R36, -INF , !P1 ;  /* 0xff80000024427808 */ /* 0x000fe40004800000 */
[----:B------:R-:W-:Y:S02]  /*4de0*/  PLOP3.LUT P1, PT, PT, PT, UP0, 0x40, 0x0 ;  /* 0x000000000000781c */ /* 0x000fe40003f2e808 */
[C---:B------:R-:W-:Y:S02]  /*4df0*/  ISETP.GT.AND P2, PT, R3.reuse, 0x20, P2 ;  /* 0x000000200300780c */ /* 0x040fe40001744270 */
[----:B------:R-:W-:Y:S02]  /*4e00*/  ISETP.GT.AND P1, PT, R3, 0x21, P1 ;  /* 0x000000210300780c */ /* 0x000fe40000f24270 */
[----:B------:R-:W-:-:S02]  /*4e10*/  ISETP.LT.OR P0, PT, R6, 0x1a, P0 ;  /* 0x0000001a0600780c */ /* 0x000fc40000701670 */
[C---:B------:R-:W-:Y:S02]  /*4e20*/  ISETP.LT.OR P2, PT, R6.reuse, 0x21, P2 ;  /* 0x000000210600780c */ /* 0x040fe40001741670 */
[----:B------:R-:W-:Y:S02]  /*4e30*/  ISETP.LT.OR P1, PT, R6, 0x22, P1 ;  /* 0x000000220600780c */ /* 0x000fe40000f21670 */
[----:B------:R-:W-:Y:S02]  /*4e40*/  FSEL R68, R37, -INF , !P0 ;  /* 0xff80000025447808 */ /* 0x000fe40004000000 */
[----:B------:R-:W-:Y:S02]  /*4e50*/  FSEL R70, R40, -INF , !P2 ;  /* 0xff80000028467808 */ /* 0x000fe40005000000 */
[----:B------:R-:W-:Y:S02]  /*4e60*/  FSEL R72, R41, -INF , !P1 ;  /* 0xff80000029487808 */ /* 0x000fe40004800000 */
[----:B------:R-:W-:-:S02]  /*4e70*/  PLOP3.LUT P0, PT, PT, PT, UP1, 0x40, 0x0 ;  /* 0x000000000000781c */ /* 0x000fc40003f0e818 */
[----:B------:R-:W-:Y:S02]  /*4e80*/  PLOP3.LUT P2, PT, PT, PT, UP2, 0x40, 0x0 ;  /* 0x000000000000781c */ /* 0x000fe40003f4e828 */
[----:B------:R-:W-:Y:S02]  /*4e90*/  PLOP3.LUT P1, PT, PT, PT, UP3, 0x40, 0x0 ;  /* 0x000000000000781c */ /* 0x000fe40003f2e838 */
[C---:B------:R-:W-:Y:S02]  /*4ea0*/  ISETP.GT.AND P0, PT, R3.reuse, 0x28, P0 ;  /* 0x000000280300780c */ /* 0x040fe40000704270 */
        /* <DEDUP_REMOVED lines=13> */
[----:B------:R-:W-:Y:S01]  /*4f80*/  ISETP.GT.AND P1, PT, R3, 0x39, P1 ;  /* 0x000000390300780c */ /* 0x000fe20000f24270 */
[----:B0-----:R-:W-:Y:S01]  /*4f90*/  IMAD.IADD R3, R31, 0x1, R12 ;  /* 0x000000011f037824 */ /* 0x001fe200078e020c */
[----:B------:R-:W-:-:S02]  /*4fa0*/  ISETP.LT.OR P0, PT, R6, 0x32, P0 ;  /* 0x000000320600780c */ /* 0x000fc40000701670 */
[C---:B------:R-:W-:Y:S02]  /*4fb0*/  ISETP.LT.OR P2, PT, R6.reuse, 0x39, P2 ;  /* 0x000000390600780c */ /* 0x040fe40001741670 */
[----:B------:R-:W-:Y:S02]  /*4fc0*/  ISETP.LT.OR P1, PT, R6, 0x3a, P1 ;  /* 0x0000003a0600780c */ /* 0x000fe40000f21670 */
[----:B------:R-:W-:Y:S02]  /*4fd0*/  VIADDMNMX R4, R12, R34, R11, PT ;  /* 0x000000220c047246 */ /* 0x000fe4000380010b */
[----:B------:R-:W-:Y:S02]  /*4fe0*/  FSEL R76, R49, -INF , !P0 ;  /* 0xff800000314c7808 */ /* 0x000fe40004000000 */
[----:B------:R-:W-:Y:S02]  /*4ff0*/  FSEL R52, R52, -INF , !P2 ;  /* 0xff80000034347808 */ /* 0x000fe40005000000 */
[----:B------:R-:W-:Y:S01]  /*5000*/  FSEL R78, R53, -INF , !P1 ;  /* 0xff800000354e7808 */ /* 0x000fe20004800000 */
[----:B------:R-:W-:Y:S06]  /*5010*/  @!P6 BRA `(.L_x_4961) ;  /* 0x000000000058e947 */ /* 0x000fec0003800000 */
        /* <DEDUP_REMOVED lines=13> */
.L_x_4963:
[----:B------:R-:W-:-:S13]  /*50f0*/  ISETP.NE.AND P0, PT, R9, 0x1, PT ;  /* 0x000000010900780c */ /* 0x000fda0003f05270 */
[----:B------:R-:W0:Y:S02]  /*5100*/  @P0 LDC.64 R24, c[0x0][0x9e8] ;  /* 0x00027a00ff180b82 */ /* 0x000e240000000a00 */
[----:B0-----:R-:W-:-:S05]  /*5110*/  @P0 IMAD.HI.U32 R6, R5, R24, RZ ;  /* 0x0000001805060227 */ /* 0x001fca00078e00ff */
[----:B------:R-:W-:-:S07]  /*5120*/  @P0 SHF.R.U32.HI R5, RZ, R25, R6 ;  /* 0x00000019ff050219 */ /* 0x000fce0000011606 */
.L_x_4964:
[----:B------:R-:W-:Y:S05]  /*5130*/  BSYNC B0 ;  /* 0x0000000000007941 */ /* 0x000fea0003800000 */
.L_x_4962:
[----:B------:R-:W-:-:S04]  /*5140*/  IMAD R5, R5, R9, -UR15 ;  /* 0x8000000f05057e24 */ /* 0x000fc8000f8e0209 */
[----:B------:R-:W-:-:S05]  /*5150*/  IMAD.IADD R6, R5, 0x1, -R2 ;  /* 0x0000000105067824 */ /* 0x000fca00078e0a02 */
[----:B------:R-:W-:Y:S02]  /*5160*/  VIMNMX R3, R3, R6, !PT ;  /* 0x0000000603037248 */ /* 0x000fe40007fe0100 */
[----:B------:R-:W-:-:S07]  /*5170*/  VIADDMNMX R4, R6, R9, R4, PT ;  /* 0x0000000906047246 */ /* 0x000fce0003800104 */
.L_x_4961:
[----:B------:R-:W-:Y:S01]  /*5180*/  FMNMX.FTZ R5, R38, R56, !PT ;  /* 0x0000003826057209 */ /* 0x000fe20007810000 */
[----:B------:R-:W-:Y:S01]  /*5190*/  UP2UR UR6, UPR, URZ, 0x4 ;  /* 0x000000043f067883 */ /* 0x000fe20008000000 */
[----:B------:R-:W-:Y:S01]  /*51a0*/  BAR.SYNC.DEFER_BLOCKING 0xf, 0x100 ;  /* 0x03c4000000007b1d */ /* 0x000fe20000010000 */
[----:B------:R-:W-:Y:S01]  /*51b0*/  UISETP.NE.AND UP2, UPT, UR7, URZ, UPT ;  /* 0x0000003f0700728c */ /* 0x000fe2000bf45270 */
[----:B------:R-:W-:Y:S01]  /*51c0*/  FMNMX.FTZ R5, R58, R5, !PT ;  /* 0x000000053a057209 */ /* 0x000fe20007810000 */
[----:B------:R-:W-:Y:S02]  /*51d0*/  UP2UR UR7, UPR, URZ, 0x8 ;  /* 0x000000083f077883 */ /* 0x000fe40008000000 */
[----:B------:R-:W-:Y:S01]  /*51e0*/  UISETP.NE.AND UP3, UPT, UR10, URZ, UPT ;  /* 0x0000003f0a00728c */ /* 0x000fe2000bf65270 */
[----:B------:R-:W-:Y:S01]  /*51f0*/  FMNMX.FTZ R5, R60, R5, !PT ;  /* 0x000000053c057209 */ /* 0x000fe20007810000 */
[----:B------:R-:W-:Y:S01]  /*5200*/  UP2UR UR15, UPR, URZ, 0x10 ;  /* 0x000000103f0f7883 */ /* 0x000fe20008000000 */
[----:B------:R-:W-:Y:S01]  /*5210*/  PLOP3.LUT P0, PT, PT, PT, UP2, 0x40, 0x0 ;  /* 0x000000000000781c */ /* 0x000fe20003f0e828 */
[----:B------:R-:W-:Y:S01]  /*5220*/  ULDC UR10, c[0x0][0x988] ;  /* 0x00026200000a7ab9 */ /* 0x000fe20000000800 */
[----:B------:R-:W-:Y:S01]  /*5230*/  FMNMX.FTZ R5, R62, R5, !PT ;  /* 0x000000053e057209 */ /* 0x000fe20007810000 */
[----:B------:R-:W-:Y:S01]  /*5240*/  UISETP.NE.AND UP4, UPT, UR21, URZ, UPT ;  /* 0x0000003f1500728c */ /* 0x000fe2000bf85270 */
[----:B------:R-:W-:Y:S01]  /*5250*/  PLOP3.LUT P1, PT, PT, PT, UP3, 0x40, 0x0 ;  /* 0x000000000000781c */ /* 0x000fe20003f2e838 */
[----:B------:R-:W-:Y:S01]  /*5260*/  UP2UR UR18, UPR, URZ, 0x20 ;  /* 0x000000203f127883 */ /* 0x000fe20008000000 */
[----:B------:R-:W-:Y:S01]  /*5270*/  FMNMX.FTZ R5, R64, R5, !PT ;  /* 0x0000000540057209 */ /* 0x000fe20007810000 */
[----:B------:R-:W-:Y:S01]  /*5280*/  UISETP.NE.AND UP5, UPT, UR22, URZ, UPT ;  /* 0x0000003f1600728c */ /* 0x000fe2000bfa5270 */
[C---:B------:R-:W-:Y:S01]  /*5290*/  ISETP.GT.AND P1, PT, R3.reuse, RZ, P1 ;  /* 0x000000ff0300720c */ /* 0x040fe20000f24270 */
[----:B------:R-:W-:Y:S01]  /*52a0*/  UISETP.NE.AND UP2, UPT, UR23, URZ, UPT ;  /* 0x0000003f1700728c */ /* 0x000fe2000bf45270 */
[----:B------:R-:W-:Y:S01]  /*52b0*/  FMNMX.FTZ R5, R66, R5, !PT ;  /* 0x0000000542057209 */ /* 0x000fe20007810000 */
[----:B------:R-:W-:Y:S01]  /*52c0*/  UISETP.NE.AND UP3, UPT, UR24, URZ, UPT ;  /* 0x0000003f1800728c */ /* 0x000fe2000bf65270 */
[----:B------:R-:W-:Y:S01]  /*52d0*/  ISETP.LT.OR P1, PT, R4, 0x1, P1 ;  /* 0x000000010400780c */ /* 0x000fe20000f21670 */
[----:B------:R-:W-:Y:S01]  /*52e0*/  UP2UR UR19, UPR, URZ, 0x40 ;  /* 0x000000403f137883 */ /* 0x000fe20008000000 */
[----:B------:R-:W-:Y:S01]  /*52f0*/  FMNMX.FTZ R5, R68, R5, !PT ;  /* 0x0000000544057209 */ /* 0x000fe20007810000 */
[----:B------:R-:W-:Y:S01]  /*5300*/  UISETP.NE.AND UP6, UPT, UR27, URZ, UPT ;  /* 0x0000003f1b00728c */ /* 0x000fe2000bfc5270 */
[----:B------:R-:W-:-:S02]  /*5310*/  ISETP.GT.AND P0, PT, R3, 0x1, P0 ;  /* 0x000000010300780c */ /* 0x000fc40000704270 */
[----:B------:R-:W-:Y:S02]  /*5320*/  FMNMX.FTZ R5, R70, R5, !PT ;  /* 0x0000000546057209 */ /* 0x000fe40007810000 */
[----:B------:R-:W-:Y:S02]  /*5330*/  ISETP.LT.OR P0, PT, R4, 0x2, P0 ;  /* 0x000000020400780c */ /* 0x000fe40000701670 */
        /* <DEDUP_REMOVED lines=8> */
[----:B0-----:R-:W-:-:S05]  /*53c0*/  FMNMX.FTZ R12, R6, R5, !PT ;  /* 0x00000005060c7209 */ /* 0x001fca0007810000 */
[----:B------:R-:W0:Y:S02]  /*53d0*/  SHFL.BFLY PT, R5, R12, 0x1, 0x1f ;  /* 0x0c201f000c057f89 */ /* 0x000e2400000e0000 */
[----:B0-----:R-:W-:Y:S02]  /*53e0*/  FMNMX.FTZ R5, R12, R5, !PT ;  /* 0x000000050c057209 */ /* 0x001fe40007810000 */
[----:B------:R-:W-:Y:S02]  /*53f0*/  FSEL R12, R27, -INF , !P0 ;  /* 0xff8000001b0c7808 */ /* 0x000fe40004000000 */
[C---:B------:R-:W-:Y:S01]  /*5400*/  FSETP.NEU.FTZ.AND P2, PT, R5.reuse, -INF , PT ;  /* 0xff8000000500780b */ /* 0x040fe20003f5d000 */
[----:B------:R-:W-:Y:S01]  /*5410*/  FMUL.FTZ R11, R5, UR10 ;  /* 0x0000000a050b7c20 */ /* 0x000fe20008410000 */
[----:B------:R-:W-:Y:S01]  /*5420*/  PLOP3.LUT P0, PT, PT, PT, UP2, 0x40, 0x0 ;  /* 0x000000000000781c */ /* 0x000fe20003f0e828 */
[----:B------:R-:W-:-:S03]  /*5430*/  UISETP.NE.AND UP2, UPT, UR6, URZ, UPT ;  /* 0x0000003f0600728c */ /* 0x000fc6000bf45270 */
[----:B------:R-:W-:Y:S02]  /*5440*/  FSEL R33, R11, RZ, P2 ;  /* 0x000000ff0b217208 */ /* 0x000fe40001000000 */
[----:B------:R-:W-:Y:S01]  /*5450*/  PLOP3.LUT P2, PT, PT, PT, UP4, 0x40, 0x0 ;  /* 0x000000000000781c */ /* 0x000fe20003f4e848 */
[----:B------:R-:W-:Y:S01]  /*5460*/  UISETP.NE.AND UP4, UPT, UR25, URZ, UPT ;  /* 0x0000003f1900728c */ /* 0x000fe2000bf85270 */
[----:B------:R-:W-:Y:S01]  /*5470*/  FSEL R11, R26, -INF , !P1 ;  /* 0xff8000001a0b7808 */ /* 0x000fe20004800000 */
[--C-:B------:R-:W-:Y:S01]  /*5480*/  FFMA.FTZ R32, R38, UR10, -R33.reuse ;  /* 0x0000000a26207c23 */ /* 0x100fe20008010821 */
[----:B------:R-:W-:Y:S01]  /*5490*/  PLOP3.LUT P1, PT, PT, PT, UP5, 0x40, 0x0 ;  /* 0x000000000000781c */ /* 0x000fe20003f2e858 */
[----:B------:R-:W-:Y:S01]  /*54a0*/  UISETP.NE.AND UP5, UPT, UR26, URZ, UPT ;  /* 0x0000003f1a00728c */ /* 0x000fe2000bfa5270 */
[C---:B------:R-:W-:Y:S01]  /*54b0*/  ISETP.GT.AND P2, PT, R3.reuse, 0x8, P2 ;  /* 0x000000080300780c */ /* 0x040fe20001744270 */
[----:B------:R0:W-:Y:S01]  /*54c0*/  MUFU.EX2 R152, R32 ;  /* 0x0000002000987308 */ /* 0x0001e20000000800 */
[----:B------:R-:W-:Y:S01]  /*54d0*/  ISETP.GT.AND P1, PT, R3, 0x9, P1 ;  /* 0x000000090300780c */ /* 0x000fe20000f24270 */
[--C-:B------:R-:W-:Y:S01]  /*54e0*/  FFMA.FTZ R36, R60, UR10, -R33.reuse ;  /* 0x0000000a3c247c23 */ /* 0x100fe20008010821 */
[----:B------:R-:W-:Y:S01]  /*54f0*/  ISETP.LT.OR P2, PT, R4, 0x9, P2 ;  /* 0x000000090400780c */ /* 0x000fe20001741670 */
[--C-:B------:R-:W-:Y:S01]  /*5500*/  FFMA.FTZ R34, R56, UR10, -R33.reuse ;  /* 0x0000000a38227c23 */ /* 0x100fe20008010821 */
[----:B------:R-:W-:Y:S01]  /*5510*/  ISETP.LT.OR P1, PT, R4, 0xa, P1 ;  /* 0x0000000a0400780c */ /* 0x000fe20000f21670 */
[--C-:B------:R-:W-:Y:S01]  /*5520*/  FFMA.FTZ R38, R62, UR10, -R33.reuse ;  /* 0x0000000a3e267c23 */ /* 0x100fe20008010821 */
[----:B------:R-:W-:Y:S01]  /*5530*/  FSEL R13, R13, -INF , !P2 ;  /* 0xff8000000d0d7808 */ /* 0x000fe20005000000 */
[----:B------:R2:W-:Y:S01]  /*5540*/  MUFU.EX2 R37, R36 ;  /* 0x0000002400257308 */ /* 0x0005e20000000800 */
[----:B------:R-:W-:Y:S01]  /*5550*/  PLOP3.LUT P2, PT, PT, PT, UP3, 0x40, 0x0 ;  /* 0x000000000000781c */ /* 0x000fe20003f4e838 */
[----:B------:R-:W-:Y:S01]  /*5560*/  UISETP.NE.AND UP3, UPT, UR7, URZ, UPT ;  /* 0x0000003f0700728c */ /* 0x000fe2000bf65270 */
[----:B------:R-:W-:Y:S01]  /*5570*/  ISETP.GT.AND P0, PT, R3, 0x10, P0 ;  /* 0x000000100300780c */ /* 0x000fe20000704270 */
[--C-:B0-----:R-:W-:Y:S01]  /*5580*/  FFMA.FTZ R32, R58, UR10, -R33.reuse ;  /* 0x0000000a3a207c23 */ /* 0x101fe20008010821 */
[----:B-1----:R-:W-:Y:S01]  /*5590*/  FSEL R14, R14, -INF , !P1 ;  /* 0xff8000000e0e7808 */ /* 0x002fe20004800000 */
[--C-:B------:R-:W-:Y:S01]  /*55a0*/  FFMA.FTZ R40, R66, UR10, -R33.reuse ;  /* 0x0000000a42287c23 */ /* 0x100fe20008010821 */
[----:B------:R-:W-:Y:S01]  /*55b0*/  PLOP3.LUT P1, PT, PT, PT, UP4, 0x40, 0x0 ;  /* 0x000000000000781c */ /* 0x000fe20003f2e848 */
[----:B------:R-:W-:Y:S01]  /*55c0*/  UISETP.NE.AND UP4, UPT, UR15, URZ, UPT ;  /* 0x0000003f0f00728c */ /* 0x000fe2000bf85270 */
[----:B------:R-:W-:Y:S01]  /*55d0*/  FMNMX.FTZ R6, R11, R12, !PT ;  /* 0x0000000c0b067209 */ /* 0x000fe20007810000 */
[----:B------:R-:W-:Y:S01]  /*55e0*/  MUFU.EX2 R154, R32 ;  /* 0x00000020009a7308 */ /* 0x000fe20000000800 */
[----:B------:R-:W-:Y:S01]  /*55f0*/  ISETP.LT.OR P0, PT, R4, 0x11, P0 ;  /* 0x000000110400780c */ /* 0x000fe20000701670 */
[--C-:B--2---:R-:W-:Y:S01]  /*5600*/  FFMA.FTZ R36, R72, UR10, -R33.reuse ;  /* 0x0000000a48247c23 */ /* 0x104fe20008010821 */
[C---:B------:R-:W-:Y:S01]  /*5610*/  ISETP.GT.AND P2, PT, R3.reuse, 0x11, P2 ;  /* 0x000000110300780c */ /* 0x040fe20001744270 */
[----:B------:R-:W-:Y:S01]  /*5620*/  FFMA.FTZ R41, R68, UR10, -R33 ;  /* 0x0000000a44297c23 */ /* 0x000fe20008010821 */
[----:B------:R-:W-:-:S02]  /*5630*/  ISETP.GT.AND P1, PT, R3, 0x18, P1 ;  /* 0x000000180300780c */ /* 0x000fc40000f24270 */
[----:B------:R-:W-:Y:S01]  /*5640*/  FMNMX.FTZ R25, R13, R6, !PT ;  /* 0x000000060d197209 */ /* 0x000fe20007810000 */
[----:B------:R0:W-:Y:S01]  /*5650*/  MUFU.EX2 R35, R34 ;  /* 0x0000002200237308 */ /* 0x0001e20000000800 */
[----:B------:R-:W-:Y:S02]  /*5660*/  FSEL R15, R15, -INF , !P0 ;  /* 0xff8000000f0f7808 */ /* 0x000fe40004000000 */
[C---:B------:R-:W-:Y:S02]  /*5670*/  ISETP.LT.OR P2, PT, R4.reuse, 0x12, P2 ;  /* 0x000000120400780c */ /* 0x040fe40001741670 */
[----:B------:R-:W-:Y:S01]  /*5680*/  PLOP3.LUT P0, PT, PT, PT, UP5, 0x40, 0x0 ;  /* 0x000000000000781c */ /* 0x000fe20003f0e858 */
[----:B------:R-:W-:Y:S01]  /*5690*/  UISETP.NE.AND UP5, UPT, UR18, URZ, UPT ;  /* 0x0000003f1200728c */ /* 0x000fe2000bfa5270 */
[----:B------:R-:W-:Y:S01]  /*56a0*/  ISETP.LT.OR P1, PT, R4, 0x19, P1 ;  /* 0x000000190400780c */ /* 0x000fe20000f21670 */
[----:B------:R-:W-:Y:S01]  /*56b0*/  MUFU.EX2 R38, R38 ;  /* 0x0000002600267308 */ /* 0x000fe20000000800 */
[----:B------:R-:W-:Y:S01]  /*56c0*/  FMNMX.FTZ R6, R14, R25, !PT ;  /* 0x000000190e067209 */ /* 0x000fe20007810000 */
[----:B0-----:R-:W-:Y:S01]  /*56d0*/  FFMA.FTZ R34, R64, UR10, -R33 ;  /* 0x0000000a40227c23 */ /* 0x001fe20008010821 */
[----:B------:R-:W-:-:S02]  /*56e0*/  FSEL R20, R20, -INF , !P2 ;  /* 0xff80000014147808 */ /* 0x000fc40005000000 */
[----:B------:R-:W-:Y:S01]  /*56f0*/  PLOP3.LUT P2, PT, PT, PT, UP6, 0x40, 0x0 ;  /* 0x000000000000781c */ /* 0x000fe20003f4e868 */
[----:B------:R-:W-:Y:S01]  /*5700*/  UISETP.NE.AND UP6, UPT, UR19, URZ, UPT ;  /* 0x0000003f1300728c */ /* 0x000fe2000bfc5270 */
[----:B------:R-:W-:Y:S01]  /*5710*/  ISETP.GT.AND P0, PT, R3, 0x19, P0 ;  /* 0x000000190300780c */ /* 0x000fe20000704270 */
[----:B------:R-:W-:Y:S01]  /*5720*/  MUFU.EX2 R40, R40 ;  /* 0x0000002800287308 */ /* 0x000fe20000000800 */
[----:B------:R-:W-:Y:S02]  /*5730*/  FSEL R21, R21, -INF , !P1 ;  /* 0xff80000015157808 */ /* 0x000fe40004800000 */
[----:B------:R-:W-:Y:S02]  /*5740*/  FMNMX.FTZ R27, R15, R6, !PT ;  /* 0x000000060f1b7209 */ /* 0x000fe40007810000 */
[----:B------:R-:W-:Y:S02]  /*5750*/  PLOP3.LUT P1, PT, PT, PT, UP0, 0x40, 0x0 ;  /* 0x000000000000781c */ /* 0x000fe40003f2e808 */
[----:B------:R-:W-:Y:S01]  /*5760*/  ISETP.GT.AND P2, PT, R3, 0x20, P2 ;  /* 0x000000200300780c */ /* 0x000fe20001744270 */
[----:B------:R-:W-:Y:S01]  /*5770*/  MUFU.EX2 R41, R41 ;  /* 0x0000002900297308 */ /* 0x000fe20000000800 */
[----:B------:R-:W-:-:S02]  /*5780*/  ISETP.LT.OR P0, PT, R4, 0x1a, P0 ;  /* 0x0000001a0400780c */ /* 0x000fc40000701670 */
[----:B------:R-:W-:Y:S02]  /*5790*/  FMNMX.FTZ R6, R20, R27, !PT ;  /* 0x0000001b14067209 */ /* 0x000fe40007810000 */
[----:B------:R-:W-:Y:S02]  /*57a0*/  ISETP.GT.AND P1, PT, R3, 0x21, P1 ;  /* 0x000000210300780c */ /* 0x000fe40000f24270 */
[----:B------:R-:W-:Y:S02]  /*57b0*/  ISETP.LT.OR P2, PT, R4, 0x21, P2 ;  /* 0x000000210400780c */ /* 0x000fe40001741670 */
[----:B------:R-:W-:Y:S02]  /*57c0*/  FSEL R24, R39, -INF , !P0 ;  /* 0xff80000027187808 */ /* 0x000fe40004000000 */
[----:B------:R-:W-:Y:S01]  /*57d0*/  PLOP3.LUT P0, PT, PT, PT, UP1, 0x40, 0x0 ;  /* 0x000000000000781c */ /* 0x000fe20003f0e818 */
[----:B------:R0:W1:Y:S01]  /*57e0*/  MUFU.EX2 R39, R34 ;  /* 0x0000002200277308 */ /* 0x0000620000000800 */
[----:B------:R-:W-:-:S02]  /*57f0*/  FMNMX.FTZ R29, R21, R6, !PT ;  /* 0x00000006151d7209 */ /* 0x000fc40007810000 */
[----:B------:R-:W-:Y:S02]  /*5800*/  ISETP.LT.OR P1, PT, R4, 0x22, P1 ;  /* 0x000000220400780c */ /* 0x000fe40000f21670 */
[----:B------:R-:W-:Y:S01]  /*5810*/  FSEL R25, R42, -INF , !P2 ;  /* 0xff8000002a197808 */ /* 0x000fe20005000000 */
[--C-:B------:R-:W-:Y:S01]  /*5820*/  FFMA.FTZ R42, R70, UR10, -R33.reuse ;  /* 0x0000000a462a7c23 */ /* 0x100fe20008010821 */
[----:B------:R-:W-:Y:S02]  /*5830*/  PLOP3.LUT P2, PT, PT, PT, UP2, 0x40, 0x0 ;  /* 0x000000000000781c */ /* 0x000fe40003f4e828 */
[----:B------:R-:W-:Y:S01]  /*5840*/  ISETP.GT.AND P0, PT, R3, 0x28, P0 ;  /* 0x000000280300780c */ /* 0x000fe20000704270 */
[--C-:B0-----:R-:W-:Y:S01]  /*5850*/  FFMA.FTZ R34, R44, UR10, -R33.reuse ;  /* 0x0000000a2c227c23 */ /* 0x101fe20008010821 */
[----:B------:R-:W-:Y:S01]  /*5860*/  FMNMX.FTZ R6, R24, R29, !PT ;  /* 0x0000001d18067209 */ /* 0x000fe20007810000 */
[----:B------:R-:W-:Y:S01]  /*5870*/  FFMA.FTZ R44, R74, UR10, -R33 ;  /* 0x0000000a4a2c7c23 */ /* 0x000fe20008010821 */
[----:B------:R-:W-:Y:S01]  /*5880*/  FSEL R26, R43, -INF , !P1 ;  /* 0xff8000002b1a7808 */ /* 0x000fe20004800000 */
[----:B------:R-:W-:Y:S01]  /*5890*/  MUFU.EX2 R42, R42 ;  /* 0x0000002a002a7308 */ /* 0x000fe20000000800 */
[----:B------:R-:W-:-:S02]  /*58a0*/  PLOP3.LUT P1, PT, PT, PT, UP3, 0x40, 0x0 ;  /* 0x000000000000781c */ /* 0x000fc40003f2e838 */
[----:B------:R-:W-:Y:S02]  /*58b0*/  ISETP.GT.AND P2, PT, R3, 0x29, P2 ;  /* 0x000000290300780c */ /* 0x000fe40001744270 */
[C---:B------:R-:W-:Y:S02]  /*58c0*/  ISETP.LT.OR P0, PT, R4.reuse, 0x29, P0 ;  /* 0x000000290400780c */ /* 0x040fe40000701670 */
[----:B------:R-:W-:Y:S01]  /*58d0*/  FMNMX.FTZ R31, R25, R6, !PT ;  /* 0x00000006191f7209 */ /* 0x000fe20007810000 */
[----:B------:R-:W-:Y:S01]  /*58e0*/  MUFU.EX2 R43, R36 ;  /* 0x00000024002b7308 */ /* 0x000fe20000000800 */
[----:B------:R-:W-:Y:S02]  /*58f0*/  ISETP.GT.AND P1, PT, R3, 0x30, P1 ;  /* 0x000000300300780c */ /* 0x000fe40000f24270 */
[----:B------:R-:W-:Y:S02]  /*5900*/  ISETP.LT.OR P2, PT, R4, 0x2a, P2 ;  /* 0x0000002a0400780c */ /* 0x000fe40001741670 */
[----:B------:R-:W-:Y:S01]  /*5910*/  FSEL R27, R46, -INF , !P0 ;  /* 0xff8000002e1b7808 */ /* 0x000fe20004000000 */
[----:B------:R-:W-:Y:S01]  /*5920*/  FFMA.FTZ R46, R48, UR10, -R33 ;  /* 0x0000000a302e7c23 */ /* 0x000fe20008010821 */
[----:B------:R-:W-:Y:S01]  /*5930*/  PLOP3.LUT P0, PT, PT, PT, UP4, 0x40, 0x0 ;  /* 0x000000000000781c */ /* 0x000fe20003f0e848 */
[----:B------:R-:W-:Y:S01]  /*5940*/  MUFU.EX2 R45, R44 ;  /* 0x0000002c002d7308 */ /* 0x000fe20000000800 */
[----:B------:R-:W-:-:S02]  /*5950*/  FMNMX.FTZ R6, R26, R31, !PT ;  /* 0x0000001f1a067209 */ /* 0x000fc40007810000 */
[----:B------:R-:W-:Y:S02]  /*5960*/  ISETP.LT.OR P1, PT, R4, 0x31, P1 ;  /* 0x000000310400780c */ /* 0x000fe40000f21670 */
[----:B------:R-:W-:Y:S01]  /*5970*/  FSEL R28, R47, -INF , !P2 ;  /* 0xff8000002f1c7808 */ /* 0x000fe20005000000 */
[----:B------:R-:W-:Y:S01]  /*5980*/  FFMA.FTZ R47, R76, UR10, -R33 ;  /* 0x0000000a4c2f7c23 */ /* 0x000fe20008010821 */
[----:B------:R-:W-:Y:S01]  /*5990*/  PLOP3.LUT P2, PT, PT, PT, UP5, 0x40, 0x0 ;  /* 0x000000000000781c */ /* 0x000fe20003f4e858 */
[----:B------:R-:W0:Y:S01]  /*59a0*/  MUFU.EX2 R34, R34 ;  /* 0x0000002200227308 */ /* 0x000e220000000800 */
[----:B------:R-:W-:Y:S02]  /*59b0*/  ISETP.GT.AND P0, PT, R3, 0x31, P0 ;  /* 0x000000310300780c */ /* 0x000fe40000704270 */
[----:B------:R-:W-:Y:S02]  /*59c0*/  FMNMX.FTZ R31, R27, R6, !PT ;  /* 0x000000061b1f7209 */ /* 0x000fe40007810000 */
[----:B------:R-:W-:-:S02]  /*59d0*/  FSEL R29, R50, -INF , !P1 ;  /* 0xff800000321d7808 */ /* 0x000fc40004800000 */
[----:B------:R-:W-:Y:S01]  /*59e0*/  PLOP3.LUT P1, PT, PT, PT, UP6, 0x40, 0x0 ;  /* 0x000000000000781c */ /* 0x000fe20003f2e868 */
[----:B------:R-:W-:Y:S01]  /*59f0*/  MUFU.EX2 R46, R46 ;  /* 0x0000002e002e7308 */ /* 0x000fe20000000800 */
[C---:B------:R-:W-:Y:S02]  /*5a00*/  ISETP.GT.AND P2, PT, R3.reuse, 0x38, P2 ;  /* 0x000000380300780c */ /* 0x040fe40001744270 */
[----:B------:R-:W-:Y:S02]  /*5a10*/  ISETP.LT.OR P0, PT, R4, 0x32, P0 ;  /* 0x000000320400780c */ /* 0x000fe40000701670 */
[----:B------:R-:W-:Y:S02]  /*5a20*/  FMNMX.FTZ R6, R28, R31, !PT ;  /* 0x0000001f1c067209 */ /* 0x000fe40007810000 */
[----:B------:R-:W-:Y:S01]  /*5a30*/  ISETP.GT.AND P1, PT, R3, 0x39, P1 ;  /* 0x000000390300780c */ /* 0x000fe20000f24270 */
[----:B------:R-:W2:Y:S01]  /*5a40*/  MUFU.EX2 R47, R47 ;  /* 0x0000002f002f7308 */ /* 0x000ea20000000800 */
[----:B------:R-:W-:-:S02]  /*5a50*/  ISETP.LT.OR P2, PT, R4, 0x39, P2 ;  /* 0x000000390400780c */ /* 0x000fc40001741670 */
[----:B------:R-:W-:Y:S02]  /*5a60*/  FSEL R3, R51, -INF , !P0 ;  /* 0xff80000033037808 */ /* 0x000fe40004000000 */
[----:B------:R-:W-:Y:S02]  /*5a70*/  FMNMX.FTZ R6, R29, R6, !PT ;  /* 0x000000061d067209 */ /* 0x000fe40007810000 */
[----:B------:R-:W-:Y:S02]  /*5a80*/  ISETP.LT.OR P1, PT, R4, 0x3a, P1 ;  /* 0x0000003a0400780c */ /* 0x000fe40000f21670 */
[----:B------:R-:W-:Y:S02]  /*5a90*/  FSEL R4, R54, -INF , !P2 ;  /* 0xff80000036047808 */ /* 0x000fe40005000000 */
[----:B------:R-:W-:Y:S02]  /*5aa0*/  FMNMX.FTZ R31, R3, R6, !PT ;  /* 0x00000006031f7209 */ /* 0x000fe40007810000 */
[----:B------:R-:W-:-:S02]  /*5ab0*/  FSEL R30, R30, -INF , !P1 ;  /* 0xff8000001e1e7808 */ /* 0x000fc40004800000 */
[----:B------:R-:W-:Y:S02]  /*5ac0*/  FMNMX.FTZ R31, R4, R31, !PT ;  /* 0x0000001f041f7209 */ /* 0x000fe40007810000 */
[----:B-1----:R-:W-:Y:S02]  /*5ad0*/  F2FP.BF16.F32.PACK_AB R156, R39, R38 ;  /* 0x00000026279c723e */ /* 0x002fe400000010ff */
[----:B------:R-:W-:Y:S02]  /*5ae0*/  FMNMX.FTZ R31, R30, R31, !PT ;  /* 0x0000001f1e1f7209 */ /* 0x000fe40007810000 */
[----:B0-----:R-:W-:Y:S02]  /*5af0*/  F2FP.BF16.F32.PACK_AB R162, R45, R34 ;  /* 0x000000222da2723e */ /* 0x001fe400000010ff */
[----:B--2---:R-:W-:Y:S01]  /*5b00*/  F2FP.BF16.F32.PACK_AB R164, R47, R46 ;  /* 0x0000002e2fa4723e */ /* 0x004fe200000010ff */
[----:B------:R-:W0:Y:S01]  /*5b10*/  SHFL.BFLY PT, R6, R31, 0x2, 0x1f ;  /* 0x0c401f001f067f89 */ /* 0x000e2200000e0000 */
[----:B------:R-:W-:-:S02]  /*5b20*/  F2FP.BF16.F32.PACK_AB R158, R41, R40 ;  /* 0x00000028299e723e */ /* 0x000fc400000010ff */
[----:B------:R-:W-:Y:S02]  /*5b30*/  F2FP.BF16.F32.PACK_AB R160, R43, R42 ;  /* 0x0000002a2ba0723e */ /* 0x000fe400000010ff */
[----:B0-----:R-:W-:-:S05]  /*5b40*/  FMNMX.FTZ R32, R31, R6, !PT ;  /* 0x000000061f207209 */ /* 0x001fca0007810000 */
[----:B------:R-:W0:Y:S02]  /*5b50*/  SHFL.BFLY PT, R31, R32, 0x1, 0x1f ;  /* 0x0c201f00201f7f89 */ /* 0x000e2400000e0000 */
[----:B0-----:R-:W-:Y:S01]  /*5b60*/  FMNMX.FTZ R6, R32, R31, !PT ;  /* 0x0000001f20067209 */ /* 0x001fe20007810000 */
[--C-:B------:R-:W-:Y:S01]  /*5b70*/  FFMA.FTZ R31, R52, UR10, -R33.reuse ;  /* 0x0000000a341f7c23 */ /* 0x100fe20008010821 */
[----:B------:R-:W-:Y:S02]  /*5b80*/  FFMA.FTZ R33, R78, UR10, -R33 ;  /* 0x0000000a4e217c23 */ /* 0x000fe40008010821 */
[C---:B------:R-:W-:Y:S01]  /*5b90*/  FSETP.NEU.FTZ.AND P0, PT, R6.reuse, -INF , PT ;  /* 0xff8000000600780b */ /* 0x040fe20003f1d000 */
[----:B------:R-:W-:Y:S02]  /*5ba0*/  FMUL.FTZ R32, R6, UR10 ;  /* 0x0000000a06207c20 */ /* 0x000fe40008410000 */
[----:B------:R-:W-:Y:S03]  /*5bb0*/  MUFU.EX2 R31, R31 ;  /* 0x0000001f001f7308 */ /* 0x000fe60000000800 */
[----:B------:R-:W-:-:S05]  /*5bc0*/  FSEL R36, R32, RZ, P0 ;  /* 0x000000ff20247208 */ /* 0x000fca0000000000 */
[--C-:B------:R-:W-:Y:S01]  /*5bd0*/  FFMA.FTZ R11, R11, UR10, -R36.reuse ;  /* 0x0000000a0b0b7c23 */ /* 0x100fe20008010824 */
[--C-:B------:R-:W-:Y:S01]  /*5be0*/  FFMA.FTZ R12, R12, UR10, -R36.reuse ;  /* 0x0000000a0c0c7c23 */ /* 0x100fe20008010824 */
[--C-:B------:R-:W-:Y:S01]  /*5bf0*/  FFMA.FTZ R13, R13, UR10, -R36.reuse ;  /* 0x0000000a0d0d7c23 */ /* 0x100fe20008010824 */
[--C-:B------:R-:W-:Y:S01]  /*5c00*/  FFMA.FTZ R14, R14, UR10, -R36.reuse ;  /* 0x0000000a0e0e7c23 */ /* 0x100fe20008010824 */
[--C-:B------:R-:W-:Y:S01]  /*5c10*/  FFMA.FTZ R15, R15, UR10, -R36.reuse ;  /* 0x0000000a0f0f7c23 */ /* 0x100fe20008010824 */
[--C-:B------:R-:W-:Y:S01]  /*5c20*/  FFMA.FTZ R20, R20, UR10, -R36.reuse ;  /* 0x0000000a14147c23 */ /* 0x100fe20008010824 */
[----:B------:R-:W-:Y:S01]  /*5c30*/  MUFU.EX2 R11, R11 ;  /* 0x0000000b000b7308 */ /* 0x000fe20000000800 */
[--C-:B------:R-:W-:Y:S01]  /*5c40*/  FFMA.FTZ R21, R21, UR10, -R36.reuse ;  /* 0x0000000a15157c23 */ /* 0x100fe20008010824 */
[--C-:B------:R-:W-:Y:S01]  /*5c50*/  FFMA.FTZ R24, R24, UR10, -R36.reuse ;  /* 0x0000000a18187c23 */ /* 0x100fe20008010824 */
[--C-:B------:R-:W-:Y:S01]  /*5c60*/  FFMA.FTZ R25, R25, UR10, -R36.reuse ;  /* 0x0000000a19197c23 */ /* 0x100fe20008010824 */
[--C-:B------:R-:W-:Y:S01]  /*5c70*/  FFMA.FTZ R26, R26, UR10, -R36.reuse ;  /* 0x0000000a1a1a7c23 */ /* 0x100fe20008010824 */
[--C-:B------:R-:W-:Y:S01]  /*5c80*/  FFMA.FTZ R27, R27, UR10, -R36.reuse ;  /* 0x0000000a1b1b7c23 */ /* 0x100fe20008010824 */
[--C-:B------:R-:W-:Y:S01]  /*5c90*/  FFMA.FTZ R28, R28, UR10, -R36.reuse ;  /* 0x0000000a1c1c7c23 */ /* 0x100fe20008010824 */
[--C-:B------:R-:W-:Y:S01]  /*5ca0*/  FFMA.FTZ R29, R29, UR10, -R36.reuse ;  /* 0x0000000a1d1d7c23 */ /* 0x100fe20008010824 */
[----:B------:R-:W0:Y:S01]  /*5cb0*/  MUFU.EX2 R12, R12 ;  /* 0x0000000c000c7308 */ /* 0x000e220000000800 */
[--C-:B------:R-:W-:Y:S01]  /*5cc0*/  FFMA.FTZ R3, R3, UR10, -R36.reuse ;  /* 0x0000000a03037c23 */ /* 0x100fe20008010824 */
[--C-:B------:R-:W-:Y:S01]  /*5cd0*/  FFMA.FTZ R4, R4, UR10, -R36.reuse ;  /* 0x0000000a04047c23 */ /* 0x100fe20008010824 */
[----:B------:R-:W-:-:S05]  /*5ce0*/  FFMA.FTZ R30, R30, UR10, -R36 ;  /* 0x0000000a1e1e7c23 */ /* 0x000fca0008010824 */
[----:B------:R-:W-:Y:S08]  /*5cf0*/  MUFU.EX2 R13, R13 ;  /* 0x0000000d000d7308 */ /* 0x000ff00000000800 */
[----:B------:R-:W1:Y:S01]  /*5d00*/  MUFU.EX2 R14, R14 ;  /* 0x0000000e000e7308 */ /* 0x000e620000000800 */
[----:B0-----:R-:W-:Y:S01]  /*5d10*/  FADD.FTZ R44, R11, R12 ;  /* 0x0000000c0b2c7221 */ /* 0x001fe20000010000 */
[----:B------:R-:W-:-:S06]  /*5d20*/  F2FP.BF16.F32.PACK_AB R153, R12, R11 ;  /* 0x0000000b0c99723e */ /* 0x000fcc00000010ff */
[----:B------:R-:W-:Y:S08]  /*5d30*/  MUFU.EX2 R15, R15 ;  /* 0x0000000f000f7308 */ /* 0x000ff00000000800 */
[----:B------:R0:W2:Y:S01]  /*5d40*/  MUFU.EX2 R32, R33 ;  /* 0x0000002100207308 */ /* 0x0000a20000000800 */
[----:B-1----:R-:W-:-:S07]  /*5d50*/  F2FP.BF16.F32.PACK_AB R155, R14, R13 ;  /* 0x0000000d0e9b723e */ /* 0x002fce00000010ff */
[----:B------:R-:W1:Y:S01]  /*5d60*/  MUFU.EX2 R20, R20 ;  /* 0x0000001400147308 */ /* 0x000e620000000800 */
[----:B0-----:R-:W-:Y:S01]  /*5d70*/  FADD.FTZ R33, R152, R35 ;  /* 0x0000002398217221 */ /* 0x001fe20000010000 */
[----:B------:R-:W-:-:S03]  /*5d80*/  F2FP.BF16.F32.PACK_AB R152, R35, R152 ;  /* 0x000000982398723e */ /* 0x000fc600000010ff */
[----:B------:R-:W-:Y:S01]  /*5d90*/  FADD.FTZ R48, R154, R33 ;  /* 0x000000219a307221 */ /* 0x000fe20000010000 */
[----:B------:R-:W-:Y:S01]  /*5da0*/  FADD.FTZ R33, R13, R44 ;  /* 0x0000002c0d217221 */ /* 0x000fe20000010000 */
[C---:B------:R-:W-:Y:S01]  /*5db0*/  F2FP.BF16.F32.PACK_AB R154, R37.reuse, R154 ;  /* 0x0000009a259a723e */ /* 0x040fe200000010ff */
[----:B------:R-:W-:Y:S01]  /*5dc0*/  MUFU.EX2 R21, R21 ;  /* 0x0000001500157308 */ /* 0x000fe20000000800 */
[----:B------:R-:W-:Y:S01]  /*5dd0*/  FADD.FTZ R49, R37, R48 ;  /* 0x0000003025317221 */ /* 0x000fe20000010000 */
[----:B------:R-:W-:Y:S01]  /*5de0*/  FADD.FTZ R48, R14, R33 ;  /* 0x000000210e307221 */ /* 0x000fe20000010000 */
[----:B--2---:R-:W-:Y:S01]  /*5df0*/  F2FP.BF16.F32.PACK_AB R166, R32, R31 ;  /* 0x0000001f20a6723e */ /* 0x004fe200000010ff */
[----:B------:R0:W-:Y:S01]  /*5e00*/  STSM.16.M88.4 [R18+0x26800], R152 ;  /* 0x0268009812007844 */ /* 0x0001e20000000200 */
[----:B------:R-:W-:Y:S01]  /*5e10*/  FADD.FTZ R50, R38, R49 ;  /* 0x0000003126327221 */ /* 0x000fe20000010000 */
[----:B------:R-:W-:Y:S02]  /*5e20*/  FADD.FTZ R33, R15, R48 ;  /* 0x000000300f217221 */ /* 0x000fe40000010000 */
[----:B------:R-:W2:Y:S01]  /*5e30*/  MUFU.EX2 R24, R24 ;  /* 0x0000001800187308 */ /* 0x000ea20000000800 */
[----:B------:R-:W-:Y:S01]  /*5e40*/  FADD.FTZ R49, R39, R50 ;  /* 0x0000003227317221 */ /* 0x000fe20000010000 */
[C---:B-1----:R-:W-:Y:S01]  /*5e50*/  FADD.FTZ R36, R20.reuse, R33 ;  /* 0x0000002114247221 */ /* 0x042fe20000010000 */
[----:B------:R-:W-:-:S02]  /*5e60*/  F2FP.BF16.F32.PACK_AB R157, R20, R15 ;  /* 0x0000000f149d723e */ /* 0x000fc400000010ff */
[----:B------:R-:W-:-:S03]  /*5e70*/  FADD.FTZ R48, R40, R49 ;  /* 0x0000003128307221 */ /* 0x000fc60000010000 */
[----:B------:R-:W-:Y:S01]  /*5e80*/  MUFU.EX2 R25, R25 ;  /* 0x0000001900197308 */ /* 0x000fe20000000800 */
[----:B------:R-:W-:-:S04]  /*5e90*/  FADD.FTZ R33, R41, R48 ;  /* 0x0000003029217221 */ /* 0x000fc80000010000 */
[----:B------:R-:W-:-:S03]  /*5ea0*/  FADD.FTZ R38, R42, R33 ;  /* 0x000000212a267221 */ /* 0x000fc60000010000 */
[----:B------:R-:W1:Y:S01]  /*5eb0*/  MUFU.EX2 R26, R26 ;  /* 0x0000001a001a7308 */ /* 0x000e620000000800 */
[----:B------:R-:W-:Y:S01]  /*5ec0*/  FADD.FTZ R35, R43, R38 ;  /* 0x000000262b237221 */ /* 0x000fe20000010000 */
[----:B--2---:R-:W-:-:S03]  /*5ed0*/  F2FP.BF16.F32.PACK_AB R159, R24, R21 ;  /* 0x00000015189f723e */ /* 0x004fc600000010ff */
[----:B------:R-:W-:Y:S02]  /*5ee0*/  FADD.FTZ R14, R34, R35 ;  /* 0x00000023220e7221 */ /* 0x000fe40000010000 */
[----:B------:R0:W-:Y:S01]  /*5ef0*/  STSM.16.M88.4 [R23], R156 ;  /* 0x0000009c17007844 */ /* 0x0001e20000000200 */
[----:B------:R-:W2:Y:S01]  /*5f00*/  MUFU.EX2 R27, R27 ;  /* 0x0000001b001b7308 */ /* 0x000ea20000000800 */
[----:B------:R-:W-:-:S04]  /*5f10*/  FADD.FTZ R45, R45, R14 ;  /* 0x0000000e2d2d7221 */ /* 0x000fc80000010000 */
[----:B------:R-:W-:-:S03]  /*5f20*/  FADD.FTZ R46, R46, R45 ;  /* 0x0000002d2e2e7221 */ /* 0x000fc60000010000 */
[----:B------:R3:W-:Y:S01]  /*5f30*/  MUFU.EX2 R44, R3 ;  /* 0x00000003002c7308 */ /* 0x0007e20000000800 */
[----:B-1----:R-:W-:Y:S01]  /*5f40*/  F2FP.BF16.F32.PACK_AB R161, R26, R25 ;  /* 0x000000191aa1723e */ /* 0x002fe200000010ff */
[----:B------:R-:W-:-:S06]  /*5f50*/  FADD.FTZ R46, R47, R46 ;  /* 0x0000002e2f2e7221 */ /* 0x000fcc0000010000 */
[----:B------:R-:W1:Y:S01]  /*5f60*/  MUFU.EX2 R28, R28 ;  /* 0x0000001c001c7308 */ /* 0x000e620000000800 */
[----:B---3--:R-:W-:-:S04]  /*5f70*/  FADD.FTZ R3, R21, R36 ;  /* 0x0000002415037221 */ /* 0x008fc80000010000 */
[----:B------:R-:W-:-:S03]  /*5f80*/  FADD.FTZ R36, R24, R3 ;  /* 0x0000000318247221 */ /* 0x000fc60000010000 */
[----:B------:R-:W3:Y:S01]  /*5f90*/  MUFU.EX2 R29, R29 ;  /* 0x0000001d001d7308 */ /* 0x000ee20000000800 */
[----:B------:R-:W-:-:S04]  /*5fa0*/  FADD.FTZ R3, R25, R36 ;  /* 0x0000002419037221 */ /* 0x000fc80000010000 */
[----:B------:R-:W-:-:S03]  /*5fb0*/  FADD.FTZ R12, R26, R3 ;  /* 0x000000031a0c7221 */ /* 0x000fc60000010000 */
[----:B------:R-:W-:Y:S01]  /*5fc0*/  MUFU.EX2 R4, R4 ;  /* 0x0000000400047308 */ /* 0x000fe20000000800 */
[----:B--2---:R-:W-:Y:S01]  /*5fd0*/  FADD.FTZ R3, R27, R12 ;  /* 0x0000000c1b037221 */ /* 0x004fe20000010000 */
[----:B-1----:R-:W-:-:S03]  /*5fe0*/  F2FP.BF16.F32.PACK_AB R163, R28, R27 ;  /* 0x0000001b1ca3723e */ /* 0x002fc600000010ff */
[----:B------:R-:W-:Y:S01]  /*5ff0*/  FADD.FTZ R28, R28, R3 ;  /* 0x000000031c1c7221 */ /* 0x000fe20000010000 */
[----:B------:R-:W-:Y:S01]  /*6000*/  FADD.FTZ R3, R31, R46 ;  /* 0x0000002e1f037221 */ /* 0x000fe20000010000 */
[----:B------:R0:W-:Y:S01]  /*6010*/  STSM.16.M88.4 [R19], R160 ;  /* 0x000000a013007844 */ /* 0x0001e20000000200 */
[----:B------:R-:W1:Y:S01]  /*6020*/  MUFU.EX2 R33, R30 ;  /* 0x0000001e00217308 */ /* 0x000e620000000800 */
[----:B---3--:R-:W-:Y:S01]  /*6030*/  F2FP.BF16.F32.PACK_AB R165, R44, R29 ;  /* 0x0000001d2ca5723e */ /* 0x008fe200000010ff */
[----:B------:R-:W-:Y:S01]  /*6040*/  FADD.FTZ R29, R29, R28 ;  /* 0x0000001c1d1d7221 */ /* 0x000fe20000010000 */
[----:B------:R-:W-:-:S03]  /*6050*/  FADD.FTZ R3, R32, R3 ;  /* 0x0000000320037221 */ /* 0x000fc60000010000 */
[----:B------:R-:W-:Y:S01]  /*6060*/  FADD.FTZ R29, R44, R29 ;  /* 0x0000001d2c1d7221 */ /* 0x000fe20000010000 */
[----:B-1----:R-:W-:-:S03]  /*6070*/  F2FP.BF16.F32.PACK_AB R167, R33, R4 ;  /* 0x0000000421a7723e */ /* 0x002fc600000010ff */
[----:B------:R-:W-:Y:S02]  /*6080*/  FADD.FTZ R4, R4, R29 ;  /* 0x0000001d04047221 */ /* 0x000fe40000010000 */
[----:B------:R0:W-:Y:S02]  /*6090*/  STSM.16.M88.4 [R22], R164 ;  /* 0x000000a416007844 */ /* 0x0001e40000000200 */
[----:B------:R-:W-:Y:S01]  /*60a0*/  FADD.FTZ R4, R33, R4 ;  /* 0x0000000421047221 */ /* 0x000fe20000010000 */
[----:B------:R-:W-:Y:S06]  /*60b0*/  @!P3 BRA `(.L_x_4965) ;  /* 0x000000000004b947 */ /* 0x000fec0003800000 */
[----:B------:R-:W-:Y:S01]  /*60c0*/  BPT.TRAP 0x1 ;  /* 0x000000040000795c */ /* 0x000fe20000300000 */
.L_x_4965:
[----:B------:R1:W2:Y:S01]  /*60d0*/  SYNCS.PHASECHK.TRANS64.TRYWAIT P0, [R7+URZ+0x28c50], R10 ;  /* 0x028c500a070075a7 */ /* 0x0002a2000800017f */
[----:B------:R-:W-:Y:S05]  /*60e0*/  @!P3 BRA `(.L_x_4966) ;  /* 0x000000000004b947 */ /* 0x000fea0003800000 */
[----:B------:R-:W-:Y:S01]  /*60f0*/  BPT.TRAP 0x1 ;  /* 0x000000040000795c */ /* 0x000fe20000300000 */
.L_x_4966:
[----:B--2---:R-:W-:Y:S05]  /*6100*/  @P0 BRA `(.L_x_4967) ;  /* 0x0000000000080947 */ /* 0x004fea0003800000 */
[----:B------:R-:W2:Y:S02]  /*6110*/  SYNCS.PHASECHK.TRANS64.TRYWAIT P0, [R7+URZ+0x28c50], R10 ;  /* 0x028c500a070075a7 */ /* 0x000ea4000800017f */
[----:B--2---:R-:W-:Y:S05]  /*6120*/  @!P0 BRA `(.L_x_4968) ;  /* 0x0000010000948947 */ /* 0x004fea0003800000 */
.L_x_4967:
[----:B------:R-:W-:Y:S01]  /*6130*/  ULEA UR15, UR36, UR48, 0xc ;  /* 0x00000030240f7291 */ /* 0x000fe2000f8e603f */
[----:B------:R-:W-:Y:S01]  /*6140*/  WARPGROUP.ARRIVE ;  /* 0x00000000000079c5 */ /* 0x000fe20000000000 */
[----:B------:R-:W-:Y:S01]  /*6150*/  UMOV UR7, 0x40000040 ;  /* 0x4000004000077882 */ /* 0x000fe20000000000 */
[----:B-12---:R-:W1:Y:S01]  /*6160*/  @P5 LDC R10, c[0x0][0x44c] ;  /* 0x00011300ff0a5b82 */ /* 0x006e620000000800 */
[----:B------:R-:W-:Y:S01]  /*6170*/  @!P4 VIADD R7, R7, 0x28c60 ;  /* 0x00028c600707c836 */ /* 0x000fe20000000000 */
[----:B------:R-:W-:Y:S02]  /*6180*/  UIADD3 UR50, UR50, -0x2, URZ ;  /* 0xfffffffe32327890 */ /* 0x000fe4000fffe03f */
[----:B------:R-:W-:Y:S02]  /*6190*/  UMOV UR6, UR15 ;  /* 0x0000000f00067c82 */ /* 0x000fe40008000000 */
[----:B------:R-:W-:Y:S01]  /*61a0*/  HGMMA.64x256x16.F32.BF16 R24, R152, gdesc[UR4].tnspB, RZ, !UPT, gsb0 ;  /* 0x43e0000498187df0 */ /* 0x000fe2000c0018ff */
[----:B------:R-:W-:Y:S01]  /*61b0*/  UIADD3 UR6, UR15, 0x80, URZ ;  /* 0x000000800f067890 */ /* 0x000fe2000fffe03f */
[----:B------:R-:W2:Y:S01]  /*61c0*/  @P5 LDC R11, c[0x0][0x450] ;  /* 0x00011400ff0b5b82 */ /* 0x000ea20000000800 */
[----:B------:R-:W-:Y:S01]  /*61d0*/  UMOV UR7, 0x40000040 ;  /* 0x4000004000077882 */ /* 0x000fe20000000000 */
[----:B------:R-:W-:Y:S01]  /*61e0*/  @!P4 PRMT R7, RZ, 0x654, R7 ;  /* 0x00000654ff07c816 */ /* 0x000fe20000000007 */
[----:B-1----:R-:W-:Y:S01]  /*61f0*/  @P5 IMAD.HI.U32 R10, R10, UR40, RZ ;  /* 0x000000280a0a5c27 */ /* 0x002fe2000f8e00ff */
[----:B------:R-:W-:-:S02]  /*6200*/  WARPGROUP.DEPBAR.LE gsb0, 0x0 ;  /* 0x00008000000079c5 */ /* 0x000fc40000010000 */
[----:B------:R-:W-:-:S15]  /*6210*/  WARPGROUP.ARRIVE ;  /* 0x00000000000079c5 */ /* 0x000fde0000000000 */
[----:B------:R-:W-:-:S05]  /*6220*/  NOP ;  /* 0x0000000000007918 */ /* 0x000fca0000000000 */
        /* <DEDUP_REMOVED lines=12> */
[----:B------:R-:W-:Y:S01]  /*62f0*/  HGMMA.64x256x16.F32.BF16 R24, R164, gdesc[UR4].tnspB, R24, gsb0 ;  /* 0x43e00004a4187df0 */ /* 0x000fe20008001818 */
[----:B------:R-:W-:Y:S02]  /*6300*/  UIMAD UR6, UR49, UR11, -UR14 ;  /* 0x0000000b310672a4 */ /* 0x000fe4000f8e0a0e */
        /* <DEDUP_REMOVED lines=10> */
[----:B-1----:R-:W-:Y:S01]  /*63b0*/  IMAD.U32 R7, RZ, RZ, UR40 ;  /* 0x00000028ff077e24 */ /* 0x002fe2000f8e00ff */
[----:B--2---:R-:W-:-:S05]  /*63c0*/  @P5 SHF.R.U32.HI R7, RZ, R11, R10 ;  /* 0x0000000bff075219 */ /* 0x004fca000001160a */
        /* <DEDUP_REMOVED lines=13> */
.L_x_4970:
[----:B------:R-:W-:-:S13]  /*64a0*/  ISETP.NE.AND P0, PT, R9, 0x1, PT ;  /* 0x000000010900780c */ /* 0x000fda0003f05270 */
[----:B------:R-:W1:Y:S02]  /*64b0*/  @P0 LDC.64 R10, c[0x0][0x9e8] ;  /* 0x00027a00ff0a0b82 */ /* 0x000e640000000a00 */
[----:B-1----:R-:W-:-:S05]  /*64c0*/  @P0 IMAD.HI.U32 R10, R7, R10, RZ ;  /* 0x0000000a070a0227 */ /* 0x002fca00078e00ff */
[----:B------:R-:W-:-:S07]  /*64d0*/  @P0 SHF.R.U32.HI R7, RZ, R11, R10 ;  /* 0x0000000bff070219 */ /* 0x000fce000001160a */
.L_x_4971:
[----:B------:R-:W-:-:S05]  /*64e0*/  IMAD R7, R7, R9, R9 ;  /* 0x0000000907077224 */ /* 0x000fca00078e0209 */
[----:B------:R-:W-:-:S07]  /*64f0*/  VIMNMX R8, R8, R7, PT ;  /* 0x0000000708087248 */ /* 0x000fce0003fe0100 */
.L_x_4969:
[----:B------:R-:W-:Y:S01]  /*6500*/  SHF.R.S32.HI R7, RZ, 0x1f, R8 ;  /* 0x0000001fff077819 */ /* 0x000fe20000011408 */
[----:B------:R-:W-:Y:S01]  /*6510*/  ULDC UR25, c[0x0][0x9e4] ;  /* 0x0002790000197ab9 */ /* 0x000fe20000000800 */
[----:B------:R-:W-:Y:S01]  /*6520*/  ULDC UR21, c[0x0][0x288] ;  /* 0x0000a20000157ab9 */ /* 0x000fe20000000800 */
[----:B------:R-:W-:Y:S01]  /*6530*/  ULDC UR22, c[0x0][0x2f0] ;  /* 0x0000bc0000167ab9 */ /* 0x000fe20000000800 */
[----:B------:R-:W-:Y:S01]  /*6540*/  LEA.HI R7, R7, R8, RZ, 0x6 ;  /* 0x0000000807077211 */ /* 0x000fe200078f30ff */
[----:B------:R-:W-:Y:S01]  /*6550*/  ULDC UR26, c[0x0][0x9d8] ;  /* 0x00027600001a7ab9 */ /* 0x000fe20000000800 */
[----:B------:R-:W-:Y:S01]  /*6560*/  ULDC UR23, c[0x0][0x988] ;  /* 0x0002620000177ab9 */ /* 0x000fe20000000800 */
[----:B------:R-:W-:Y:S01]  /*6570*/  ULDC UR27, c[0x0][0x9e0] ;  /* 0x00027800001b7ab9 */ /* 0x000fe20000000800 */
[----:B------:R-:W-:-:S04]  /*6580*/  SHF.R.S32.HI R7, RZ, 0x6, R7 ;  /* 0x00000006ff077819 */ /* 0x000fc80000011407 */
[----:B------:R-:W-:-:S04]  /*6590*/  VIMNMX R8, R186, R7, !PT ;  /* 0x00000007ba087248 */ /* 0x000fc80007fe0100 */
[----:B------:R-:W-:-:S13]  /*65a0*/  ISETP.LE.AND P0, PT, R8, UR50, PT ;  /* 0x0000003208007c0c */ /* 0x000fda000bf03270 */
[----:B------:R-:W-:Y:S05]  /*65b0*/  @!P0 BRA `(.L_x_4972) ;  /* 0x0000002400dc8947 */ /* 0x000fea0003800000 */
.L_x_4989:
[----:B------:R-:W-:-:S04]  /*65c0*/  UIADD3 UR24, UR36, 0x1, URZ ;  /* 0x0000000124187890 */ /* 0x000fc8000fffe03f */
[----:B------:R-:W-:-:S04]  /*65d0*/  UISETP.NE.AND UP0, UPT, UR24, 0x2, UPT ;  /* 0x000000021800788c */ /* 0x000fc8000bf05270 */
[----:B------:R-:W-:Y:S02]  /*65e0*/  USEL UR6, URZ, 0x1, UP0 ;  /* 0x000000013f067887 */ /* 0x000fe40008000000 */
[----:B------:R-:W-:Y:S02]  /*65f0*/  USEL UR24, UR24, URZ, UP0 ;  /* 0x0000003f18187287 */ /* 0x000fe40008000000 */
[----:B------:R-:W-:Y:S01]  /*6600*/  ULOP3.LUT UR37, UR37, UR6, URZ, 0x3c, !UPT ;  /* 0x0000000625257292 */ /* 0x000fe2000f8e3c3f */
[----:B01----:R-:W-:Y:S11]  /*6610*/  @!P3 BRA `(.L_x_4973) ;  /* 0x000000000004b947 */ /* 0x003ff60003800000 */
[----:B------:R-:W-:Y:S01]  /*6620*/  BPT.TRAP 0x1 ;  /* 0x000000040000795c */ /* 0x000fe20000300000 */
.L_x_4973:
[----:B------:R-:W-:Y:S01]  /*6630*/  ULEA UR28, UR24, UR43, 0x3 ;  /* 0x0000002b181c7291 */ /* 0x000fe2000f8e183f */
[----:B------:R-:W-:-:S05]  /*6640*/  IMAD.U32 R7, RZ, RZ, UR37 ;  /* 0x00000025ff077e24 */ /* 0x000fca000f8e00ff */
[----:B------:R-:W-:-:S04]  /*6650*/  SHF.L.U32 R7, R7, 0x1f, RZ ;  /* 0x0000001f07077819 */ /* 0x000fc800000006ff */
[----:B------:R1:W2:Y:S01]  /*6660*/  SYNCS.PHASECHK.TRANS64.TRYWAIT P0, [UR28+0x28c30], R7 ;  /* 0x028c3007ff0075a7 */ /* 0x0002a2000800015c */
[----:B------:R-:W-:Y:S05]  /*6670*/  @!P3 BRA `(.L_x_4974) ;  /* 0x000000000004b947 */ /* 0x000fea0003800000 */
[----:B------:R-:W-:Y:S01]  /*6680*/  BPT.TRAP 0x1 ;  /* 0x000000040000795c */ /* 0x000fe20000300000 */
.L_x_4974:
[----:B--2---:R-:W-:Y:S05]  /*6690*/  @P0 BRA `(.L_x_4975) ;  /* 0x0000000000080947 */ /* 0x004fea0003800000 */
[----:B------:R-:W2:Y:S02]  /*66a0*/  SYNCS.PHASECHK.TRANS64.TRYWAIT P0, [UR28+0x28c30], R7 ;  /* 0x028c3007ff0075a7 */ /* 0x000ea4000800015c */
[----:B--2---:R-:W-:Y:S05]  /*66b0*/  @!P0 BRA `(.L_x_4976) ;  /* 0x000000fc00448947 */ /* 0x004fea0003800000 */
.L_x_4975:
[----:B------:R-:W-:Y:S01]  /*66c0*/  R2UR UR18, R0 ;  /* 0x00000000001272ca */ /* 0x000fe200000e0000 */
[----:B0-----:R-:W-:Y:S01]  /*66d0*/  WARPGROUP.ARRIVE ;  /* 0x00000000000079c5 */ /* 0x001fe20000000000 */
[----:B------:R-:W-:Y:S01]  /*66e0*/  UMOV UR19, 0x40000040 ;  /* 0x4000004000137882 */ /* 0x000fe20000000000 */
[----:B------:R-:W-:Y:S01]  /*66f0*/  UMOV UR7, 0x40000040 ;  /* 0x4000004000077882 */ /* 0x000fe20000000000 */
[----:B------:R-:W-:Y:S01]  /*6700*/  UMOV UR11, 0x40000040 ;  /* 0x40000040000b7882 */ /* 0x000fe20000000000 */
[----:B------:R-:W-:Y:S01]  /*6710*/  UMOV UR15, 0x40000040 ;  /* 0x40000040000f7882 */ /* 0x000fe20000000000 */
[----:B------:R-:W0:Y:S07]  /*6720*/  @P5 LDC R11, c[0x0][0x44c] ;  /* 0x00011300ff0b5b82 */ /* 0x000e2e0000000800 */
[----:B------:R-:W-:Y:S01]  /*6730*/  ULEA UR18, UR24, UR18, 0x9 ;  /* 0x0000001218127291 */ /* 0x000fe2000f8e483f */
[----:B--2---:R-:W2:Y:S03]  /*6740*/  @P5 LDC R10, c[0x0][0x450] ;  /* 0x00011400ff0a5b82 */ /* 0x004ea60000000800 */
[----:B------:R-:W-:-:S02]  /*6750*/  UIADD3 UR6, UR18, 0x2, URZ ;  /* 0x0000000212067890 */ /* 0x000fc4000fffe03f */
[----:B------:R-:W-:Y:S02]  /*6760*/  UIADD3 UR10, UR18, 0x4, URZ ;  /* 0x00000004120a7890 */ /* 0x000fe4000fffe03f */
[----:B------:R-:W-:Y:S02]  /*6770*/  UIADD3 UR14, UR18, 0x6, URZ ;  /* 0x00000006120e7890 */ /* 0x000fe4000fffe03f */
[----:B------:R-:W-:Y:S03]  /*6780*/  HGMMA.64x64x16.F32.BF16 R152, gdesc[UR16], RZ, !UPT, gsb0 ;  /* 0x00e00000109879f0 */ /* 0x000fe6000c0018ff */
[----:B------:R-:W-:Y:S02]  /*6790*/  WARPGROUP.DEPBAR.LE gsb0, 0x0 ;  /* 0x00008000000079c5 */ /* 0x000fe40000010000 */
[----:B------:R-:W-:-:S06]  /*67a0*/  WARPGROUP.ARRIVE ;  /* 0x00000000000079c5 */ /* 0x000fcc0000000000 */
[----:B------:R-:W-:Y:S01]  /*67b0*/  HGMMA.64x64x16.F32.BF16 R152, gdesc[UR4], R152, gsb0 ;  /* 0x00e00000049879f0 */ /* 0x000fe20008001898 */
[----:B------:R-:W-:Y:S02]  /*67c0*/  USHF.L.U32 UR6, UR50, 0x6, URZ ;  /* 0x0000000632067899 */ /* 0x000fe4000800063f */
[----:B------:R-:W-:Y:S02]  /*67d0*/  WARPGROUP.DEPBAR.LE gsb0, 0x0 ;  /* 0x00008000000079c5 */ /* 0x000fe40000010000 */
[----:B------:R-:W-:-:S06]  /*67e0*/  WARPGROUP.ARRIVE ;  /* 0x00000000000079c5 */ /* 0x000fcc0000000000 */
[----:B------:R-:W-:Y:S01]  /*67f0*/  HGMMA.64x64x16.F32.BF16 R152, gdesc[UR8], R152, gsb0 ;  /* 0x00e00000089879f0 */ /* 0x000fe20008001898 */
[----:B------:R-:W-:Y:S02]  /*6800*/  UMOV UR11, UR22 ;  /* 0x00000016000b7c82 */ /* 0x000fe40008000000 */
[----:B------:R-:W-:Y:S02]  /*6810*/  WARPGROUP.DEPBAR.LE gsb0, 0x0 ;  /* 0x00008000000079c5 */ /* 0x000fe40000010000 */
[----:B------:R-:W-:-:S06]  /*6820*/  WARPGROUP.ARRIVE ;  /* 0x00000000000079c5 */ /* 0x000fcc0000000000 */
[----:B------:R-:W-:Y:S01]  /*6830*/  HGMMA.64x64x16.F32.BF16 R152, gdesc[UR12], R152, gsb0 ;  /* 0x00e000000c9879f0 */ /* 0x000fe20008001898 */
[----:B------:R-:W-:Y:S02]  /*6840*/  UMOV UR14, UR21 ;  /* 0x00000015000e7c82 */ /* 0x000fe40008000000 */
[----:B------:R-:W-:Y:S02]  /*6850*/  WARPGROUP.DEPBAR.LE gsb0, 0x0 ;  /* 0x00008000000079c5 */ /* 0x000fe40000010000 */
[----:B------:R-:W-:Y:S01]  /*6860*/  FMUL.FTZ R193, R153, UR26 ;  /* 0x0000001a99c17c20 */ /* 0x000fe20008410000 */
[----:B------:R-:W-:Y:S01]  /*6870*/  FMUL.FTZ R153, R170, UR26 ;  /* 0x0000001aaa997c20 */ /* 0x000fe20008410000 */
[----:B------:R-:W-:Y:S01]  /*6880*/  FMUL.FTZ R170, R176, UR26 ;  /* 0x0000001ab0aa7c20 */ /* 0x000fe20008410000 */
[----:B------:R-:W-:Y:S02]  /*6890*/  VIADD R176, R185, UR40 ;  /* 0x00000028b9b07c36 */ /* 0x000fe40008000000 */
        /* <DEDUP_REMOVED lines=8> */
[----:B--2---:R-:W-:Y:S01]  /*6920*/  @P5 SHF.R.U32.HI R176, RZ, R10, R11 ;  /* 0x0000000affb05219 */ /* 0x004fe2000001160b */
[----:B------:R-:W-:Y:S02]  /*6930*/  IMAD.U32 R11, RZ, RZ, UR6 ;  /* 0x00000006ff0b7e24 */ /* 0x000fe4000f8e00ff */
[----:B------:R-:W-:Y:S01]  /*6940*/  FMUL.FTZ R152, R167, UR26 ;  /* 0x0000001aa7987c20 */ /* 0x000fe20008410000 */
[----:B------:R-:W-:Y:S01]  /*6950*/  FMUL.FTZ R166, R169, UR26 ;  /* 0x0000001aa9a67c20 */ /* 0x000fe20008410000 */
[----:B------:R-:W-:Y:S01]  /*6960*/  FMUL.FTZ R194, R156, UR26 ;  /* 0x0000001a9cc27c20 */ /* 0x000fe20008410000 */
[----:B------:R-:W0:Y:S01]  /*6970*/  SHFL.IDX PT, R174, R176, RZ, 0x1c1f ;  /* 0x001c1fffb0ae7589 */ /* 0x000e2200000e0000 */
        /* <DEDUP_REMOVED lines=19> */
[----:B------:R-:W-:Y:S01]  /*6ab0*/  IADD3 R162, -R2, 0x1, -R11 ;  /* 0x0000000102a27810 */ /* 0x000fe20007ffe90b */
[----:B------:R-:W-:Y:S01]  /*6ac0*/  IMAD.U32 R168, RZ, RZ, UR28 ;  /* 0x0000001cffa87e24 */ /* 0x000fe2000f8e00ff */
[----:B------:R-:W2:Y:S01]  /*6ad0*/  MUFU.TANH R192, R192 ;  /* 0x000000c000c07308 */ /* 0x000ea20000002400 */
[----:B------:R-:W-:-:S02]  /*6ae0*/  IMAD.U32 R175, RZ, RZ, UR49 ;  /* 0x00000031ffaf7e24 */ /* 0x000fc4000f8e00ff */
[----:B------:R-:W-:Y:S02]  /*6af0*/  @!P4 VIADD R10, R168, 0x28c40 ;  /* 0x00028c40a80ac836 */ /* 0x000fe40000000000 */
[----:B------:R-:W-:-:S03]  /*6b00*/  IMAD R162, R175, UR11, R162 ;  /* 0x0000000bafa27c24 */ /* 0x000fc6000f8e02a2 */
[----:B------:R-:W3:Y:S01]  /*6b10*/  MUFU.TANH R193, R193 ;  /* 0x000000c100c17308 */ /* 0x000ee20000002400 */
[----:B------:R-:W-:Y:S01]  /*6b20*/  VIADD R162, R162, -UR14 ;  /* 0x8000000ea2a27c36 */ /* 0x000fe20008000000 */
[----:B------:R-:W-:-:S03]  /*6b30*/  @!P4 PRMT R10, RZ, 0x654, R10 ;  /* 0x00000654ff0ac816 */ /* 0x000fc6000000000a */
[C---:B------:R-:W-:Y:S01]  /*6b40*/  VIADD R179, R162.reuse, UR27 ;  /* 0x0000001ba2b37c36 */ /* 0x040fe20008000000 */
[----:B------:R4:W-:Y:S01]  /*6b50*/  @!P4 SYNCS.ARRIVE.TRANS64.RED.A1T0 RZ, [R10+URZ], RZ ;  /* 0x000000ff0affc9a7 */ /* 0x0009e2000810043f */
[----:B------:R-:W-:Y:S01]  /*6b60*/  VIADD R181, R162, UR20 ;  /* 0x00000014a2b57c36 */ /* 0x000fe20008000000 */
[----:B------:R-:W1:Y:S01]  /*6b70*/  MUFU.TANH R9, R9 ;  /* 0x0000000900097308 */ /* 0x000e620000002400 */
[C---:B0-----:R-:W-:Y:S02]  /*6b80*/  IMAD.IADD R177, R174.reuse, 0x1, R179 ;  /* 0x00000001aeb17824 */ /* 0x041fe400078e02b3 */
[----:B------:R-:W-:-:S05]  /*6b90*/  IMAD.IADD R178, R174, 0x1, R181 ;  /* 0x00000001aeb27824 */ /* 0x000fca00078e02b5 */
        /* <DEDUP_REMOVED lines=29> */
[----:B-1234-:R-:W-:Y:S05]  /*6d70*/  @!P6 BRA `(.L_x_4977) ;  /* 0x00000000005ce947 */ /* 0x01efea0003800000 */
[----:B------:R-:W-:Y:S01]  /*6d80*/  IMAD R10, R175, UR11, R174 ;  /* 0x0000000baf0a7c24 */ /* 0x000fe2000f8e02ae */
[----:B------:R-:W-:Y:S03]  /*6d90*/  BSSY B0, `(.L_x_4978) ;  /* 0x0000011000007945 */ /* 0x000fe60003800000 */
[----:B------:R-:W-:-:S05]  /*6da0*/  VIADD R161, R10, -UR14 ;  /* 0x8000000e0aa17c36 */ /* 0x000fca0008000000 */
        /* <DEDUP_REMOVED lines=10> */
.L_x_4979:
[----:B------:R-:W-:-:S05]  /*6e50*/  IMAD.U32 R162, RZ, RZ, UR25 ;  /* 0x00000019ffa27e24 */ /* 0x000fca000f8e00ff */
[----:B------:R-:W-:-:S13]  /*6e60*/  ISETP.NE.AND P0, PT, R162, 0x1, PT ;  /* 0x00000001a200780c */ /* 0x000fda0003f05270 */
[----:B------:R-:W1:Y:S02]  /*6e70*/  @P0 LDC.64 R10, c[0x0][0x9e8] ;  /* 0x00027a00ff0a0b82 */ /* 0x000e640000000a00 */
[----:B-1----:R-:W-:-:S05]  /*6e80*/  @P0 IMAD.HI.U32 R10, R161, R10, RZ ;  /* 0x0000000aa10a0227 */ /* 0x002fca00078e00ff */
[----:B------:R-:W-:-:S07]  /*6e90*/  @P0 SHF.R.U32.HI R161, RZ, R11, R10 ;  /* 0x0000000bffa10219 */ /* 0x000fce000001160a */
.L_x_4980:
[----:B------:R-:W-:Y:S05]  /*6ea0*/  BSYNC B0 ;  /* 0x0000000000007941 */ /* 0x000fea0003800000 */
.L_x_4978:
[----:B------:R-:W-:-:S04]  /*6eb0*/  IMAD R161, R161, R162, -UR6 ;  /* 0x80000006a1a17e24 */ /* 0x000fc8000f8e02a2 */
[----:B------:R-:W-:-:S05]  /*6ec0*/  IMAD.IADD R161, R161, 0x1, -R2 ;  /* 0x00000001a1a17824 */ /* 0x000fca00078e0a02 */
[----:B------:R-:W-:Y:S02]  /*6ed0*/  VIADDMNMX R177, R161, R162, R177, PT ;  /* 0x000000a2a1b17246 */ /* 0x000fe400038001b1 */
[----:B------:R-:W-:-:S07]  /*6ee0*/  VIMNMX R178, R178, R161, !PT ;  /* 0x000000a1b2b27248 */ /* 0x000fce0007fe0100 */
.L_x_4977:
[----:B------:R-:W-:Y:S01]  /*6ef0*/  UISETP.GT.AND UP0, UPT, UR50, -0x1, UPT ;  /* 0xffffffff3200788c */ /* 0x000fe2000bf04270 */
[----:B------:R-:W1:Y:S05]  /*6f00*/  SHFL.IDX PT, R10, R176, 0x1, 0x1c1f ;  /* 0x003c1f00b00a7f89 */ /* 0x000e6a00000e0000 */
[----:B------:R-:W-:-:S04]  /*6f10*/  PLOP3.LUT P0, PT, PT, PT, UP0, 0x80, 0x0 ;  /* 0x000000000000781c */ /* 0x000fc80003f0f008 */
[C---:B------:R-:W-:Y:S02]  /*6f20*/  ISETP.GT.AND P2, PT, R178.reuse, RZ, P0 ;  /* 0x000000ffb200720c */ /* 0x040fe40000744270 */
[----:B------:R-:W-:Y:S02]  /*6f30*/  ISETP.GT.AND P1, PT, R178, 0x1, P0 ;  /* 0x00000001b200780c */ /* 0x000fe40000724270 */
[C---:B------:R-:W-:Y:S02]  /*6f40*/  ISETP.LT.OR P2, PT, R177.reuse, 0x1, P2 ;  /* 0x00000001b100780c */ /* 0x040fe40001741670 */
[----:B------:R-:W-:Y:S02]  /*6f50*/  ISETP.LT.OR P1, PT, R177, 0x2, P1 ;  /* 0x00000002b100780c */ /* 0x000fe40000f21670 */
[----:B------:R-:W-:Y:S02]  /*6f60*/  FSEL R192, R192, -INF , !P2 ;  /* 0xff800000c0c07808 */ /* 0x000fe40005000000 */
[----:B------:R-:W-:-:S02]  /*6f70*/  FSEL R193, R193, -INF , !P1 ;  /* 0xff800000c1c17808 */ /* 0x000fc40004800000 */
[C---:B------:R-:W-:Y:S02]  /*6f80*/  ISETP.GT.AND P2, PT, R178.reuse, 0x8, P0 ;  /* 0x00000008b200780c */ /* 0x040fe40000744270 */
[----:B------:R-:W-:Y:S01]  /*6f90*/  ISETP.GT.AND P1, PT, R178, 0x9, P0 ;  /* 0x00000009b200780c */ /* 0x000fe20000724270 */
[----:B-1----:R-:W-:Y:S01]  /*6fa0*/  IMAD.IADD R176, R179, 0x1, R10 ;  /* 0x00000001b3b07824 */ /* 0x002fe200078e020a */
[C---:B------:R-:W-:Y:S02]  /*6fb0*/  ISETP.LT.OR P2, PT, R177.reuse, 0x9, P2 ;  /* 0x00000009b100780c */ /* 0x040fe40001741670 */
[----:B------:R-:W-:Y:S02]  /*6fc0*/  ISETP.LT.OR P1, PT, R177, 0xa, P1 ;  /* 0x0000000ab100780c */ /* 0x000fe40000f21670 */
[----:B0-----:R-:W-:Y:S02]  /*6fd0*/  FSEL R194, R194, -INF , !P2 ;  /* 0xff800000c2c27808 */ /* 0x001fe40005000000 */
[----:B------:R-:W-:-:S02]  /*6fe0*/  FSEL R174, R195, -INF , !P1 ;  /* 0xff800000c3ae7808 */ /* 0x000fc40004800000 */
[C---:B------:R-:W-:Y:S02]  /*6ff0*/  ISETP.GT.AND P2, PT, R178.reuse, 0x10, P0 ;  /* 0x00000010b200780c */ /* 0x040fe40000744270 */
[----:B------:R-:W-:Y:S02]  /*7000*/  ISETP.GT.AND P1, PT, R178, 0x11, P0 ;  /* 0x00000011b200780c */ /* 0x000fe40000724270 */
[C---:B------:R-:W-:Y:S02]  /*7010*/  ISETP.LT.OR P2, PT, R177.reuse, 0x11, P2 ;  /* 0x00000011b100780c */ /* 0x040fe40001741670 */
[----:B------:R-:W-:Y:S02]  /*7020*/  ISETP.LT.OR P1, PT, R177, 0x12, P1 ;  /* 0x00000012b100780c */ /* 0x000fe40000f21670 */
[----:B------:R-:W-:Y:S02]  /*7030*/  FSEL R161, R196, -INF , !P2 ;  /* 0xff800000c4a17808 */ /* 0x000fe40005000000 */
        /* <DEDUP_REMOVED lines=28> */
[----:B------:R-:W-:Y:S01]  /*7200*/  ISETP.LT.OR P1, PT, R177, 0x3a, P1 ;  /* 0x0000003ab100780c */ /* 0x000fe20000f21670 */
[----:B------:R-:W-:Y:S01]  /*7210*/  IMAD.IADD R177, R181, 0x1, R10 ;  /* 0x00000001b5b17824 */ /* 0x000fe200078e020a */
[----:B------:R-:W-:Y:S02]  /*7220*/  FSEL R172, R172, -INF , !P2 ;  /* 0xff800000acac7808 */ /* 0x000fe40005000000 */
[----:B------:R-:W-:Y:S01]  /*7230*/  FSEL R173, R173, -INF , !P1 ;  /* 0xff800000adad7808 */ /* 0x000fe20004800000 */
[----:B------:R-:W-:Y:S08]  /*7240*/  @!P6 BRA `(.L_x_4981) ;  /* 0x00000000005ce947 */ /* 0x000ff00003800000 */
        /* <DEDUP_REMOVED lines=13> */
.L_x_4983:
[----:B------:R-:W-:-:S05]  /*7320*/  IMAD.U32 R178, RZ, RZ, UR25 ;  /* 0x00000019ffb27e24 */ /* 0x000fca000f8e00ff */
[----:B------:R-:W-:-:S13]  /*7330*/  ISETP.NE.AND P1, PT, R178, 0x1, PT ;  /* 0x00000001b200780c */ /* 0x000fda0003f25270 */
[----:B------:R-:W0:Y:S02]  /*7340*/  @P1 LDC.64 R10, c[0x0][0x9e8] ;  /* 0x00027a00ff0a1b82 */ /* 0x000e240000000a00 */
[----:B0-----:R-:W-:-:S05]  /*7350*/  @P1 IMAD.HI.U32 R10, R175, R10, RZ ;  /* 0x0000000aaf0a1227 */ /* 0x001fca00078e00ff */
[----:B------:R-:W-:-:S07]  /*7360*/  @P1 SHF.R.U32.HI R175, RZ, R11, R10 ;  /* 0x0000000bffaf1219 */ /* 0x000fce000001160a */
.L_x_4984:
[----:B------:R-:W-:Y:S05]  /*7370*/  BSYNC B0 ;  /* 0x0000000000007941 */ /* 0x000fea0003800000 */
.L_x_4982:
[----:B------:R-:W-:-:S04]  /*7380*/  IMAD R175, R175, R178, -UR6 ;  /* 0x80000006afaf7e24 */ /* 0x000fc8000f8e02b2 */
[----:B------:R-:W-:-:S05]  /*7390*/  IMAD.IADD R175, R175, 0x1, -R2 ;  /* 0x00000001afaf7824 */ /* 0x000fca00078e0a02 */
[----:B------:R-:W-:Y:S02]  /*73a0*/  VIADDMNMX R176, R175, R178, R176, PT ;  /* 0x000000b2afb07246 */ /* 0x000fe400038001b0 */
[----:B------:R-:W-:-:S07]  /*73b0*/  VIMNMX R177, R177, R175, !PT ;  /* 0x000000afb1b17248 */ /* 0x000fce0007fe0100 */
.L_x_4981:
[----:B------:R-:W-:Y:S01]  /*73c0*/  FMNMX.FTZ R10, R192, R5, !PT ;  /* 0x00000005c00a7209 */ /* 0x000fe20007810000 */
[----:B------:R-:W-:Y:S01]  /*73d0*/  UMOV UR10, UR23 ;  /* 0x00000017000a7c82 */ /* 0x000fe20008000000 */
[----:B------:R-:W-:Y:S01]  /*73e0*/  ISETP.GT.AND P2, PT, R177, 0x1, P0 ;  /* 0x00000001b100780c */ /* 0x000fe20000744270 */
[----:B------:R-:W-:Y:S01]  /*73f0*/  IMAD.MOV R183, RZ, RZ, -R17 ;  /* 0x000000ffffb77224 */ /* 0x000fe200078e0a11 */
[----:B------:R-:W-:Y:S02]  /*7400*/  FMNMX.FTZ R11, R193, R10, !PT ;  /* 0x0000000ac10b7209 */ /* 0x000fe40007810000 */
[----:B------:R-:W-:Y:S02]  /*7410*/  ISETP.LT.OR P2, PT, R176, 0x2, P2 ;  /* 0x00000002b000780c */ /* 0x000fe40001741670 */
[----:B------:R-:W-:Y:S02]  /*7420*/  FMNMX.FTZ R11, R194, R11, !PT ;  /* 0x0000000bc20b7209 */ /* 0x000fe40007810000 */
[----:B------:R-:W-:-:S02]  /*7430*/  FSEL R12, R12, -INF , !P2 ;  /* 0xff8000000c0c7808 */ /* 0x000fc40005000000 */
[----:B------:R-:W-:Y:S02]  /*7440*/  FMNMX.FTZ R10, R174, R11, !PT ;  /* 0x0000000bae0a7209 */ /* 0x000fe40007810000 */
[----:B------:R-:W-:Y:S02]  /*7450*/  ISETP.GT.AND P2, PT, R177, 0x9, P0 ;  /* 0x00000009b100780c */ /* 0x000fe40000744270 */
[----:B------:R-:W-:Y:S02]  /*7460*/  FMNMX.FTZ R11, R161, R10, !PT ;  /* 0x0000000aa10b7209 */ /* 0x000fe40007810000 */
[----:B------:R-:W-:Y:S02]  /*7470*/  ISETP.GT.AND P1, PT, R177, 0x8, P0 ;  /* 0x00000008b100780c */ /* 0x000fe40000724270 */
[----:B------:R-:W-:Y:S02]  /*7480*/  FMNMX.FTZ R10, R162, R11, !PT ;  /* 0x0000000ba20a7209 */ /* 0x000fe40007810000 */
[----:B------:R-:W-:-:S02]  /*7490*/  ISETP.LT.OR P2, PT, R176, 0xa, P2 ;  /* 0x0000000ab000780c */ /* 0x000fc40001741670 */
[----:B------:R-:W-:Y:S02]  /*74a0*/  FMNMX.FTZ R11, R163, R10, !PT ;  /* 0x0000000aa30b7209 */ /* 0x000fe40007810000 */
[----:B------:R-:W-:Y:S02]  /*74b0*/  ISETP.LT.OR P1, PT, R176, 0x9, P1 ;  /* 0x00000009b000780c */ /* 0x000fe40000f21670 */
[----:B------:R-:W-:Y:S02]  /*74c0*/  FMNMX.FTZ R10, R164, R11, !PT ;  /* 0x0000000ba40a7209 */ /* 0x000fe40007810000 */
[----:B------:R-:W-:Y:S02]  /*74d0*/  FSEL R14, R14, -INF , !P2 ;  /* 0xff8000000e0e7808 */ /* 0x000fe40005000000 */
[----:B------:R-:W-:Y:S02]  /*74e0*/  FMNMX.FTZ R11, R165, R10, !PT ;  /* 0x0000000aa50b7209 */ /* 0x000fe40007810000 */
[----:B------:R-:W-:-:S02]  /*74f0*/  ISETP.GT.AND P2, PT, R177, 0x11, P0 ;  /* 0x00000011b100780c */ /* 0x000fc40000744270 */
[----:B------:R-:W-:Y:S02]  /*7500*/  FMNMX.FTZ R10, R166, R11, !PT ;  /* 0x0000000ba60a7209 */ /* 0x000fe40007810000 */
[----:B------:R-:W-:Y:S02]  /*7510*/  FSEL R13, R13, -INF , !P1 ;  /* 0xff8000000d0d7808 */ /* 0x000fe40004800000 */
        /* <DEDUP_REMOVED lines=9> */
[----:B------:R-:W-:-:S02]  /*75b0*/  ISETP.GT.AND P2, PT, R177, RZ, P0 ;  /* 0x000000ffb100720c */ /* 0x000fc40000744270 */
[----:B------:R-:W-:Y:S02]  /*75c0*/  FMNMX.FTZ R10, R173, R10, !PT ;  /* 0x0000000aad0a7209 */ /* 0x000fe40007810000 */
[----:B------:R-:W-:Y:S02]  /*75d0*/  FSEL R15, R15, -INF , !P1 ;  /* 0xff8000000f0f7808 */ /* 0x000fe40004800000 */
[----:B------:R-:W-:Y:S01]  /*75e0*/  ISETP.GT.AND P1, PT, R177, 0x18, P0 ;  /* 0x00000018b100780c */ /* 0x000fe20000724270 */
[----:B------:R-:W0:Y:S01]  /*75f0*/  SHFL.BFLY PT, R11, R10, 0x2, 0x1f ;  /* 0x0c401f000a0b7f89 */ /* 0x000e2200000e0000 */
[C---:B------:R-:W-:Y:S02]  /*7600*/  ISETP.LT.OR P2, PT, R176.reuse, 0x1, P2 ;  /* 0x00000001b000780c */ /* 0x040fe40001741670 */
[----:B------:R-:W-:-:S04]  /*7610*/  ISETP.LT.OR P1, PT, R176, 0x19, P1 ;  /* 0x00000019b000780c */ /* 0x000fc80000f21670 */
[----:B------:R-:W-:Y:S02]  /*7620*/  FSEL R21, R21, -INF , !P1 ;  /* 0xff80000015157808 */ /* 0x000fe40004800000 */
[----:B------:R-:W-:-:S04]  /*7630*/  ISETP.GT.AND P1, PT, R177, 0x19, P0 ;  /* 0x00000019b100780c */ /* 0x000fc80000724270 */
[----:B------:R-:W-:-:S04]  /*7640*/  ISETP.LT.OR P1, PT, R176, 0x1a, P1 ;  /* 0x0000001ab000780c */ /* 0x000fc80000f21670 */
[----:B------:R-:W-:Y:S02]  /*7650*/  FSEL R152, R152, -INF , !P1 ;  /* 0xff80000098987808 */ /* 0x000fe40004800000 */
[----:B------:R-:W-:-:S04]  /*7660*/  ISETP.GT.AND P1, PT, R177, 0x21, P0 ;  /* 0x00000021b100780c */ /* 0x000fc80000724270 */
[----:B------:R-:W-:Y:S02]  /*7670*/  ISETP.LT.OR P1, PT, R176, 0x22, P1 ;  /* 0x00000022b000780c */ /* 0x000fe40000f21670 */
[----:B0-----:R-:W-:Y:S02]  /*7680*/  FMNMX.FTZ R178, R10, R11, !PT ;  /* 0x0000000b0ab27209 */ /* 0x001fe40007810000 */
[----:B------:R-:W-:Y:S02]  /*7690*/  FSEL R11, R9, -INF , !P2 ;  /* 0xff800000090b7808 */ /* 0x000fe40005000000 */
[----:B------:R-:W-:Y:S01]  /*76a0*/  ISETP.GT.AND P2, PT, R177, 0x20, P0 ;  /* 0x00000020b100780c */ /* 0x000fe20000744270 */
[----:B------:R-:W0:Y:S01]  /*76b0*/  SHFL.BFLY PT, R179, R178, 0x1, 0x1f ;  /* 0x0c201f00b2b37f89 */ /* 0x000e2200000e0000 */
[----:B------:R-:W-:Y:S02]  /*76c0*/  FMNMX.FTZ R175, R11, R6, !PT ;  /* 0x000000060baf7209 */ /* 0x000fe40007810000 */
[----:B------:R-:W-:-:S02]  /*76d0*/  ISETP.LT.OR P2, PT, R176, 0x21, P2 ;  /* 0x00000021b000780c */ /* 0x000fc40001741670 */
[----:B------:R-:W-:Y:S02]  /*76e0*/  FMNMX.FTZ R10, R12, R175, !PT ;  /* 0x000000af0c0a7209 */ /* 0x000fe40007810000 */
[----:B------:R-:W-:Y:S02]  /*76f0*/  FSEL R153, R153, -INF , !P2 ;  /* 0xff80000099997808 */ /* 0x000fe40005000000 */
[----:B------:R-:W-:Y:S02]  /*7700*/  FMNMX.FTZ R175, R13, R10, !PT ;  /* 0x0000000a0daf7209 */ /* 0x000fe40007810000 */
[----:B------:R-:W-:Y:S02]  /*7710*/  ISETP.GT.AND P2, PT, R177, 0x28, P0 ;  /* 0x00000028b100780c */ /* 0x000fe40000744270 */
[----:B------:R-:W-:Y:S02]  /*7720*/  FMNMX.FTZ R10, R14, R175, !PT ;  /* 0x000000af0e0a7209 */ /* 0x000fe40007810000 */
[----:B------:R-:W-:-:S02]  /*7730*/  FSEL R154, R154, -INF , !P1 ;  /* 0xff8000009a9a7808 */ /* 0x000fc40004800000 */
[----:B------:R-:W-:Y:S02]  /*7740*/  FMNMX.FTZ R175, R15, R10, !PT ;  /* 0x0000000a0faf7209 */ /* 0x000fe40007810000 */
[----:B------:R-:W-:Y:S02]  /*7750*/  ISETP.GT.AND P1, PT, R177, 0x29, P0 ;  /* 0x00000029b100780c */ /* 0x000fe40000724270 */
[----:B------:R-:W-:Y:S02]  /*7760*/  ISETP.LT.OR P2, PT, R176, 0x29, P2 ;  /* 0x00000029b000780c */ /* 0x000fe40001741670 */
[----:B------:R-:W-:Y:S02]  /*7770*/  FMNMX.FTZ R10, R20, R175, !PT ;  /* 0x000000af140a7209 */ /* 0x000fe40007810000 */
[----:B0-----:R-:W-:Y:S02]  /*7780*/  FMNMX.FTZ R9, R178, R179, !PT ;  /* 0x000000b3b2097209 */ /* 0x001fe40007810000 */
[----:B------:R-:W-:-:S02]  /*7790*/  ISETP.LT.OR P1, PT, R176, 0x2a, P1 ;  /* 0x0000002ab000780c */ /* 0x000fc40000f21670 */
[----:B------:R-:W-:Y:S01]  /*77a0*/  FSEL R155, R155, -INF , !P2 ;  /* 0xff8000009b9b7808 */ /* 0x000fe20005000000 */
[C---:B------:R-:W-:Y:S01]  /*77b0*/  FMUL.FTZ R178, R9.reuse, UR10 ;  /* 0x0000000a09b27c20 */ /* 0x040fe20008410000 */
[----:B------:R-:W-:Y:S02]  /*77c0*/  FSETP.NEU.FTZ.AND P2, PT, R9, -INF , PT ;  /* 0xff8000000900780b */ /* 0x000fe40003f5d000 */
[----:B------:R-:W-:Y:S02]  /*77d0*/  FMNMX.FTZ R179, R21, R10, !PT ;  /* 0x0000000a15b37209 */ /* 0x000fe40007810000 */
[----:B------:R-:W-:Y:S02]  /*77e0*/  FSEL R156, R156, -INF , !P1 ;  /* 0xff8000009c9c7808 */ /* 0x000fe40004800000 */
[----:B------:R-:W-:Y:S02]  /*77f0*/  ISETP.GT.AND P1, PT, R177, 0x30, P0 ;  /* 0x00000030b100780c */ /* 0x000fe40000724270 */
[----:B------:R-:W-:-:S02]  /*7800*/  FSEL R175, R178, RZ, P2 ;  /* 0x000000ffb2af7208 */ /* 0x000fc40001000000 */
[----:B------:R-:W-:Y:S02]  /*7810*/  FMNMX.FTZ R178, R152, R179, !PT ;  /* 0x000000b398b27209 */ /* 0x000fe40007810000 */
[----:B------:R-:W-:Y:S01]  /*7820*/  ISETP.LT.OR P1, PT, R176, 0x31, P1 ;  /* 0x00000031b000780c */ /* 0x000fe20000f21670 */
[--C-:B------:R-:W-:Y:S01]  /*7830*/  FFMA.FTZ R10, R192, UR10, -R175.reuse ;  /* 0x0000000ac00a7c23 */ /* 0x100fe200080108af */
[----:B------:R-:W-:Y:S01]  /*7840*/  FMNMX.FTZ R179, R153, R178, !PT ;  /* 0x000000b299b37209 */ /* 0x000fe20007810000 */
[--C-:B------:R-:W-:Y:S01]  /*7850*/  FFMA.FTZ R193, R193, UR10, -R175.reuse ;  /* 0x0000000ac1c17c23 */ /* 0x100fe200080108af */
[----:B------:R-:W-:Y:S01]  /*7860*/  FSEL R157, R157, -INF , !P1 ;  /* 0xff8000009d9d7808 */ /* 0x000fe20004800000 */
[--C-:B------:R-:W-:Y:S01]  /*7870*/  FFMA.FTZ R194, R194, UR10, -R175.reuse ;  /* 0x0000000ac2c27c23 */ /* 0x100fe200080108af */
[----:B------:R-:W-:Y:S01]  /*7880*/  ISETP.GT.AND P1, PT, R177, 0x31, P0 ;  /* 0x00000031b100780c */ /* 0x000fe20000724270 */
[----:B------:R-:W-:Y:S01]  /*7890*/  MUFU.EX2 R10, R10 ;  /* 0x0000000a000a7308 */ /* 0x000fe20000000800 */
[----:B------:R-:W-:Y:S01]  /*78a0*/  FMNMX.FTZ R178, R154, R179, !PT ;  /* 0x000000b39ab27209 */ /* 0x000fe20007810000 */
[--C-:B------:R-:W-:Y:S01]  /*78b0*/  FFMA.FTZ R161, R161, UR10, -R175.reuse ;  /* 0x0000000aa1a17c23 */ /* 0x100fe200080108af */
[----:B------:R-:W-:Y:S01]  /*78c0*/  ISETP.LT.OR P1, PT, R176, 0x32, P1 ;  /* 0x00000032b000780c */ /* 0x000fe20000f21670 */
[--C-:B------:R-:W-:Y:S01]  /*78d0*/  FFMA.FTZ R180, R169, UR10, -R175.reuse ;  /* 0x0000000aa9b47c23 */ /* 0x100fe200080108af */
[----:B------:R-:W-:Y:S01]  /*78e0*/  FMNMX.FTZ R181, R155, R178, !PT ;  /* 0x000000b29bb57209 */ /* 0x000fe20007810000 */
[--C-:B------:R-:W-:Y:S01]  /*78f0*/  FFMA.FTZ R162, R162, UR10, -R175.reuse ;  /* 0x0000000aa2a27c23 */ /* 0x100fe200080108af */
[----:B------:R-:W-:Y:S01]  /*7900*/  FSEL R158, R158, -INF , !P1 ;  /* 0xff8000009e9e7808 */ /* 0x000fe20004800000 */
[----:B------:R-:W-:Y:S01]  /*7910*/  MUFU.EX2 R179, R193 ;  /* 0x000000c100b37308 */ /* 0x000fe20000000800 */
[----:B------:R-:W-:Y:S01]  /*7920*/  ISETP.GT.AND P1, PT, R177, 0x38, P0 ;  /* 0x00000038b100780c */ /* 0x000fe20000724270 */
[--C-:B------:R-:W-:Y:S01]  /*7930*/  FFMA.FTZ R163, R163, UR10, -R175.reuse ;  /* 0x0000000aa3a37c23 */ /* 0x100fe200080108af */
[----:B------:R-:W-:Y:S01]  /*7940*/  FMNMX.FTZ R178, R156, R181, !PT ;  /* 0x000000b59cb27209 */ /* 0x000fe20007810000 */
[--C-:B------:R-:W-:Y:S01]  /*7950*/  FFMA.FTZ R164, R164, UR10, -R175.reuse ;  /* 0x0000000aa4a47c23 */ /* 0x100fe200080108af */
[----:B------:R-:W-:Y:S01]  /*7960*/  ISETP.GT.AND P0, PT, R177, 0x39, P0 ;  /* 0x00000039b100780c */ /* 0x000fe20000704270 */
[--C-:B------:R-:W-:Y:S01]  /*7970*/  FFMA.FTZ R165, R165, UR10, -R175.reuse ;  /* 0x0000000aa5a57c23 */ /* 0x100fe200080108af */
[----:B------:R-:W-:Y:S01]  /*7980*/  ISETP.LT.OR P1, PT, R176, 0x39, P1 ;  /* 0x00000039b000780c */ /* 0x000fe20000f21670 */
[----:B------:R-:W-:Y:S01]  /*7990*/  MUFU.EX2 R177, R194 ;  /* 0x000000c200b17308 */ /* 0x000fe20000000800 */
[----:B------:R-:W-:Y:S01]  /*79a0*/  FMNMX.FTZ R181, R157, R178, !PT ;  /* 0x000000b29db57209 */ /* 0x000fe20007810000 */
[--C-:B------:R-:W-:Y:S01]  /*79b0*/  FFMA.FTZ R178, R174, UR10, -R175.reuse ;  /* 0x0000000aaeb27c23 */ /* 0x100fe200080108af */
[----:B------:R-:W-:Y:S01]  /*79c0*/  ISETP.LT.OR P0, PT, R176, 0x3a, P0 ;  /* 0x0000003ab000780c */ /* 0x000fe20000701670 */
[--C-:B------:R-:W-:Y:S01]  /*79d0*/  FFMA.FTZ R166, R166, UR10, -R175.reuse ;  /* 0x0000000aa6a67c23 */ /* 0x100fe200080108af */
[----:B------:R-:W-:Y:S01]  /*79e0*/  FSEL R159, R159, -INF , !P1 ;  /* 0xff8000009f9f7808 */ /* 0x000fe20004800000 */
[--C-:B------:R-:W-:Y:S01]  /*79f0*/  FFMA.FTZ R167, R167, UR10, -R175.reuse ;  /* 0x0000000aa7a77c23 */ /* 0x100fe200080108af */
[----:B------:R-:W-:Y:S01]  /*7a00*/  FMNMX.FTZ R176, R158, R181, !PT ;  /* 0x000000b59eb07209 */ /* 0x000fe20007810000 */
[----:B------:R-:W-:Y:S01]  /*7a10*/  MUFU.EX2 R161, R161 ;  /* 0x000000a100a17308 */ /* 0x000fe20000000800 */
[----:B------:R-:W-:Y:S01]  /*7a20*/  FSEL R174, R160, -INF , !P0 ;  /* 0xff800000a0ae7808 */ /* 0x000fe20004000000 */
[--C-:B------:R-:W-:Y:S01]  /*7a30*/  FFMA.FTZ R170, R170, UR10, -R175.reuse ;  /* 0x0000000aaaaa7c23 */ /* 0x100fe200080108af */
[----:B------:R-:W-:Y:S01]  /*7a40*/  FMNMX.FTZ R181, R159, R176, !PT ;  /* 0x000000b09fb57209 */ /* 0x000fe20007810000 */
[--C-:B------:R-:W-:Y:S01]  /*7a50*/  FFMA.FTZ R171, R171, UR10, -R175.reuse ;  /* 0x0000000aabab7c23 */ /* 0x100fe200080108af */
[----:B------:R-:W-:Y:S01]  /*7a60*/  ISETP.NE.AND P0, PT, R2, R183, PT ;  /* 0x000000b70200720c */ /* 0x000fe20003f05270 */
[--C-:B------:R-:W-:Y:S01]  /*7a70*/  FFMA.FTZ R172, R172, UR10, -R175.reuse ;  /* 0x0000000aacac7c23 */ /* 0x100fe200080108af */
[----:B------:R-:W-:Y:S01]  /*7a80*/  FMNMX.FTZ R181, R174, R181, !PT ;  /* 0x000000b5aeb57209 */ /* 0x000fe20007810000 */
[----:B------:R0:W-:Y:S01]  /*7a90*/  MUFU.EX2 R160, R178 ;  /* 0x000000b200a07308 */ /* 0x0001e20000000800 */
[----:B------:R-:W-:Y:S01]  /*7aa0*/  FFMA.FTZ R173, R173, UR10, -R175 ;  /* 0x0000000aadad7c23 */ /* 0x000fe200080108af */
[----:B------:R-:W-:-:S02]  /*7ab0*/  IMAD.U32 R175, RZ, RZ, UR36 ;  /* 0x00000024ffaf7e24 */ /* 0x000fc4000f8e00ff */
[----:B------:R-:W0:Y:S04]  /*7ac0*/  SHFL.BFLY PT, R176, R181, 0x2, 0x1f ;  /* 0x0c401f00b5b07f89 */ /* 0x000e2800000e0000 */
[----:B------:R-:W-:Y:S02]  /*7ad0*/  MUFU.EX2 R162, R162 ;  /* 0x000000a200a27308 */ /* 0x000fe40000000800 */
[----:B------:R-:W-:-:S05]  /*7ae0*/  @!P0 IMAD R175, R175, 0x40, R16 ;  /* 0x00000040afaf8824 */ /* 0x000fca00078e0210 */
[----:B------:R-:W-:Y:S01]  /*7af0*/  @!P0 LEA R175, R175, UR43, 0x2 ;  /* 0x0000002bafaf8c11 */ /* 0x000fe2000f8e10ff */
[----:B------:R-:W-:Y:S08]  /*7b00*/  MUFU.EX2 R163, R163 ;  /* 0x000000a300a37308 */ /* 0x000ff00000000800 */
[----:B------:R-:W-:Y:S01]  /*7b10*/  MUFU.EX2 R164, R164 ;  /* 0x000000a400a47308 */ /* 0x000fe20000000800 */
[----:B0-----:R-:W-:-:S02]  /*7b20*/  FMNMX.FTZ R178, R181, R176, !PT ;  /* 0x000000b0b5b27209 */ /* 0x001fc40007810000 */
[----:B------:R-:W-:-:S05]  /*7b30*/  FSEL R176, R9, RZ, P2 ;  /* 0x000000ff09b07208 */ /* 0x000fca0001000000 */
[----:B------:R-:W-:Y:S01]  /*7b40*/  MUFU.EX2 R165, R165 ;  /* 0x000000a500a57308 */ /* 0x000fe20000000800 */
[----:B------:R-:W0:Y:S01]  /*7b50*/  SHFL.BFLY PT, R181, R178, 0x1, 0x1f ;  /* 0x0c201f00b2b57f89 */ /* 0x000e2200000e0000 */
[----:B------:R-:W-:-:S04]  /*7b60*/  FADD.FTZ R5, -R176, R5 ;  /* 0x00000005b0057221 */ /* 0x000fc80000010100 */
[----:B------:R-:W-:Y:S02]  /*7b70*/  FMUL.FTZ R5, R5, UR10 ;  /* 0x0000000a05057c20 */ /* 0x000fe40008410000 */
[----:B------:R-:W-:Y:S08]  /*7b80*/  MUFU.EX2 R176, R180 ;  /* 0x000000b400b07308 */ /* 0x000ff00000000800 */
[----:B------:R-:W1:Y:S08]  /*7b90*/  MUFU.EX2 R5, R5 ;  /* 0x0000000500057308 */ /* 0x000e700000000800 */
[----:B------:R-:W2:Y:S01]  /*7ba0*/  MUFU.EX2 R166, R166 ;  /* 0x000000a600a67308 */ /* 0x000ea20000000800 */
[----:B0-----:R-:W-:-:S04]  /*7bb0*/  FMNMX.FTZ R169, R178, R181, !PT ;  /* 0x000000b5b2a97209 */ /* 0x001fc80007810000 */
[----:B------:R-:W-:-:S03]  /*7bc0*/  FSETP.NEU.FTZ.AND P1, PT, R169, -INF , PT ;  /* 0xff800000a900780b */ /* 0x000fc60003f3d000 */
[----:B------:R-:W0:Y:S01]  /*7bd0*/  MUFU.EX2 R167, R167 ;  /* 0x000000a700a77308 */ /* 0x000e220000000800 */
[----:B-1----:R-:W-:Y:S01]  /*7be0*/  FFMA.FTZ R178, R5, R3, R10 ;  /* 0x0000000305b27223 */ /* 0x002fe2000001000a */
[----:B------:R-:W-:Y:S01]  /*7bf0*/  FMUL.FTZ R3, R169, UR10 ;  /* 0x0000000aa9037c20 */ /* 0x000fe20008410000 */
[----:B------:R1:W-:Y:S01]  /*7c00*/  @!P0 STS [R175+0x28800], R5 ;  /* 0x02880005af008388 */ /* 0x0003e20000000800 */
[-C--:B------:R-:W-:Y:S01]  /*7c10*/  FMUL.FTZ R24, R24, R5.reuse ;  /* 0x0000000518187220 */ /* 0x080fe20000410000 */
[----:B------:R-:W-:Y:S01]  /*7c20*/  FADD.FTZ R180, R179, R178 ;  /* 0x000000b2b3b47221 */ /* 0x000fe20000010000 */
[-C--:B------:R-:W-:Y:S01]  /*7c30*/  FMUL.FTZ R25, R25, R5.reuse ;  /* 0x0000000519197220 */ /* 0x080fe20000410000 */
[----:B------:R-:W-:Y:S01]  /*7c40*/  FSEL R178, R3, RZ, P1 ;  /* 0x000000ff03b27208 */ /* 0x000fe20000800000 */
[----:B------:R-:W3:Y:S01]  /*7c50*/  MUFU.EX2 R170, R170 ;  /* 0x000000aa00aa7308 */ /* 0x000ee20000000800 */
[----:B------:R-:W-:Y:S01]  /*7c60*/  FADD.FTZ R3, R177, R180 ;  /* 0x000000b4b1037221 */ /* 0x000fe20000010000 */
[-C--:B------:R-:W-:Y:S01]  /*7c70*/  FMUL.FTZ R28, R28, R5.reuse ;  /* 0x000000051c1c7220 */ /* 0x080fe20000410000 */
[----:B------:R-:W-:Y:S01]  /*7c80*/  FMUL.FTZ R29, R29, R5 ;  /* 0x000000051d1d7220 */ /* 0x000fe20000410000 */
[--C-:B------:R-:W-:Y:S01]  /*7c90*/  FFMA.FTZ R11, R11, UR10, -R178.reuse ;  /* 0x0000000a0b0b7c23 */ /* 0x100fe200080108b2 */
[----:B------:R-:W-:Y:S01]  /*7ca0*/  FADD.FTZ R180, R160, R3 ;  /* 0x00000003a0b47221 */ /* 0x000fe20000010000 */
[----:B------:R-:W-:Y:S01]  /*7cb0*/  FSEL R3, R169, RZ, P1 ;  /* 0x000000ffa9037208 */ /* 0x000fe20000800000 */
[--C-:B------:R-:W-:Y:S01]  /*7cc0*/  FFMA.FTZ R12, R12, UR10, -R178.reuse ;  /* 0x0000000a0c0c7c23 */ /* 0x100fe200080108b2 */
[----:B------:R-:W-:Y:S01]  /*7cd0*/  FFMA.FTZ R13, R13, UR10, -R178 ;  /* 0x0000000a0d0d7c23 */ /* 0x000fe200080108b2 */
[----:B------:R-:W-:Y:S01]  /*7ce0*/  FADD.FTZ R181, R161, R180 ;  /* 0x000000b4a1b57221 */ /* 0x000fe20000010000 */
[----:B------:R-:W-:Y:S01]  /*7cf0*/  MUFU.EX2 R11, R11 ;  /* 0x0000000b000b7308 */ /* 0x000fe20000000800 */
[----:B------:R-:W-:Y:S01]  /*7d00*/  FADD.FTZ R3, -R3, R6 ;  /* 0x0000000603037221 */ /* 0x000fe20000010100 */
[--C-:B------:R-:W-:Y:S01]  /*7d10*/  FFMA.FTZ R14, R14, UR10, -R178.reuse ;  /* 0x0000000a0e0e7c23 */ /* 0x100fe200080108b2 */
[----:B------:R-:W-:Y:S01]  /*7d20*/  FADD.FTZ R6, R162, R181 ;  /* 0x000000b5a2067221 */ /* 0x000fe20000010000 */
[--C-:B------:R-:W-:Y:S01]  /*7d30*/  FFMA.FTZ R182, R155, UR10, -R178.reuse ;  /* 0x0000000a9bb67c23 */ /* 0x100fe200080108b2 */
[----:B------:R-:W-:Y:S01]  /*7d40*/  FMUL.FTZ R3, R3, UR10 ;  /* 0x0000000a03037c20 */ /* 0x000fe20008410000 */
[----:B------:R-:W-:Y:S01]  /*7d50*/  FFMA.FTZ R15, R15, UR10, -R178 ;  /* 0x0000000a0f0f7c23 */ /* 0x000fe200080108b2 */
[----:B------:R-:W-:Y:S01]  /*7d60*/  FADD.FTZ R181, R163, R6 ;  /* 0x00000006a3b57221 */ /* 0x000fe20000010000 */
[----:B------:R-:W-:Y:S01]  /*7d70*/  MUFU.EX2 R12, R12 ;  /* 0x0000000c000c7308 */ /* 0x000fe20000000800 */
[--C-:B------:R-:W-:Y:S01]  /*7d80*/  FFMA.FTZ R20, R20, UR10, -R178.reuse ;  /* 0x0000000a14147c23 */ /* 0x100fe200080108b2 */
[--C-:B------:R-:W-:Y:S01]  /*7d90*/  FFMA.FTZ R21, R21, UR10, -R178.reuse ;  /* 0x0000000a15157c23 */ /* 0x100fe200080108b2 */
[----:B------:R-:W-:Y:S01]  /*7da0*/  FADD.FTZ R180, R164, R181 ;  /* 0x000000b5a4b47221 */ /* 0x000fe20000010000 */
[--C-:B------:R-:W-:Y:S01]  /*7db0*/  FFMA.FTZ R192, R158, UR10, -R178.reuse ;  /* 0x0000000a9ec07c23 */ /* 0x100fe200080108b2 */
[----:B------:R-:W-:Y:S01]  /*7dc0*/  F2FP.BF16.F32.PACK_AB R158, R164, R163 ;  /* 0x000000a3a49e723e */ /* 0x000fe200000010ff */
[----:B------:R-:W-:Y:S01]  /*7dd0*/  FFMA.FTZ R153, R153, UR10, -R178 ;  /* 0x0000000a99997c23 */ /* 0x000fe200080108b2 */
[----:B------:R-:W-:Y:S01]  /*7de0*/  FADD.FTZ R183, R165, R180 ;  /* 0x000000b4a5b77221 */ /* 0x000fe20000010000 */
[----:B------:R-:W4:Y:S01]  /*7df0*/  MUFU.EX2 R6, R3 ;  /* 0x0000000300067308 */ /* 0x000f220000000800 */
[--C-:B------:R-:W-:Y:S01]  /*7e00*/  FFMA.FTZ R180, R152, UR10, -R178.reuse ;  /* 0x0000000a98b47c23 */ /* 0x100fe200080108b2 */
[--C-:B------:R-:W-:Y:S01]  /*7e10*/  FFMA.FTZ R181, R154, UR10, -R178.reuse ;  /* 0x0000000a9ab57c23 */ /* 0x100fe200080108b2 */
[----:B--2---:R-:W-:Y:S01]  /*7e20*/  FADD.FTZ R152, R166, R183 ;  /* 0x000000b7a6987221 */ /* 0x004fe20000010000 */
[--C-:B------:R-:W-:Y:S01]  /*7e30*/  FFMA.FTZ R183, R156, UR10, -R178.reuse ;  /* 0x0000000a9cb77c23 */ /* 0x100fe200080108b2 */
[----:B------:R-:W-:Y:S01]  /*7e40*/  FFMA.FTZ R157, R157, UR10, -R178 ;  /* 0x0000000a9d9d7c23 */ /* 0x000fe200080108b2 */
[----:B------:R-:W-:Y:S01]  /*7e50*/  F2FP.BF16.F32.PACK_AB R154, R160, R177 ;  /* 0x000000b1a09a723e */ /* 0x000fe200000010ff */
[----:B0-----:R-:W-:Y:S01]  /*7e60*/  FADD.FTZ R193, R167, R152 ;  /* 0x00000098a7c17221 */ /* 0x001fe20000010000 */
[----:B------:R4:W0:Y:S01]  /*7e70*/  MUFU.EX2 R155, R13 ;  /* 0x0000000d009b7308 */ /* 0x0008220000000800 */
[----:B------:R-:W-:Y:S01]  /*7e80*/  F2FP.BF16.F32.PACK_AB R152, R179, R10 ;  /* 0x0000000ab398723e */ /* 0x000fe200000010ff */
[--C-:B------:R-:W-:Y:S01]  /*7e90*/  FFMA.FTZ R174, R174, UR10, -R178.reuse ;  /* 0x0000000aaeae7c23 */ /* 0x100fe200080108b2 */
[----:B------:R-:W-:Y:S01]  /*7ea0*/  FADD.FTZ R193, R176, R193 ;  /* 0x000000c1b0c17221 */ /* 0x000fe20000010000 */
[----:B------:R-:W-:Y:S01]  /*7eb0*/  F2FP.BF16.F32.PACK_AB R160, R166, R165 ;  /* 0x000000a5a6a0723e */ /* 0x000fe200000010ff */
[----:B------:R-:W-:Y:S01]  /*7ec0*/  FFMA.FTZ R159, R159, UR10, -R178 ;  /* 0x0000000a9f9f7c23 */ /* 0x000fe200080108b2 */
[-C--:B------:R-:W-:Y:S01]  /*7ed0*/  FMUL.FTZ R32, R32, R5.reuse ;  /* 0x0000000520207220 */ /* 0x080fe20000410000 */
[----:B---3--:R-:W-:Y:S01]  /*7ee0*/  FADD.FTZ R156, R170, R193 ;  /* 0x000000c1aa9c7221 */ /* 0x008fe20000010000 */
[----:B------:R-:W2:Y:S01]  /*7ef0*/  MUFU.EX2 R171, R171 ;  /* 0x000000ab00ab7308 */ /* 0x000ea20000000800 */
[----:B----4-:R-:W-:Y:S01]  /*7f00*/  FFMA.FTZ R13, R6, R4, R11 ;  /* 0x00000004060d7223 */ /* 0x010fe2000001000b */
[----:B------:R3:W-:Y:S01]  /*7f10*/  @!P0 STS [R175+0x28820], R6 ;  /* 0x02882006af008388 */ /* 0x0007e20000000800 */
[-C--:B------:R-:W-:Y:S01]  /*7f20*/  FMUL.FTZ R33, R33, R5.reuse ;  /* 0x0000000521217220 */ /* 0x080fe20000410000 */
[-C--:B------:R-:W-:Y:S01]  /*7f30*/  FMUL.FTZ R36, R36, R5.reuse ;  /* 0x0000000524247220 */ /* 0x080fe20000410000 */
[----:B------:R-:W-:Y:S01]  /*7f40*/  FADD.FTZ R4, R12, R13 ;  /* 0x0000000d0c047221 */ /* 0x000fe20000010000 */
[-C--:B------:R-:W-:Y:S01]  /*7f50*/  FMUL.FTZ R37, R37, R5.reuse ;  /* 0x0000000525257220 */ /* 0x080fe20000410000 */
[-C--:B------:R-:W-:Y:S01]  /*7f60*/  FMUL.FTZ R40, R40, R5.reuse ;  /* 0x0000000528287220 */ /* 0x080fe20000410000 */
[----:B------:R-:W4:Y:S01]  /*7f70*/  MUFU.EX2 R14, R14 ;  /* 0x0000000e000e7308 */ /* 0x000f220000000800 */
        /* <DEDUP_REMOVED lines=10> */
[----:B------:R-:W-:Y:S01]  /*8020*/  FMUL.FTZ R53, R53, R5 ;  /* 0x0000000535357220 */ /* 0x000fe20000410000 */
[----:B------:R-:W-:Y:S01]  /*8030*/  F2FP.BF16.F32.PACK_AB R156, R162, R161 ;  /* 0x000000a1a29c723e */ /* 0x000fe200000010ff */
[----:B------:R-:W-:Y:S01]  /*8040*/  FMUL.FTZ R56, R56, R5 ;  /* 0x0000000538387220 */ /* 0x000fe20000410000 */
[----:B------:R-:W-:Y:S01]  /*8050*/  F2FP.BF16.F32.PACK_AB R162, R176, R167 ;  /* 0x000000a7b0a2723e */ /* 0x000fe200000010ff */
[----:B------:R-:W-:Y:S01]  /*8060*/  FMUL.FTZ R57, R57, R5 ;  /* 0x0000000539397220 */ /* 0x000fe20000410000 */
[----:B------:R-:W2:Y:S01]  /*8070*/  MUFU.EX2 R15, R15 ;  /* 0x0000000f000f7308 */ /* 0x000ea20000000800 */
[C---:B----4-:R-:W-:Y:S01]  /*8080*/  FADD.FTZ R170, R14.reuse, R13 ;  /* 0x0000000d0eaa7221 */ /* 0x050fe20000010000 */
[----:B------:R-:W-:Y:S01]  /*8090*/  F2FP.BF16.F32.PACK_AB R155, R14, R155 ;  /* 0x0000009b0e9b723e */ /* 0x000fe200000010ff */
[-C--:B------:R-:W-:Y:S01]  /*80a0*/  FMUL.FTZ R60, R60, R5.reuse ;  /* 0x000000053c3c7220 */ /* 0x080fe20000410000 */
[-C--:B------:R-:W-:Y:S01]  /*80b0*/  FMUL.FTZ R61, R61, R5.reuse ;  /* 0x000000053d3d7220 */ /* 0x080fe20000410000 */
[-C--:B------:R-:W-:Y:S01]  /*80c0*/  FMUL.FTZ R64, R64, R5.reuse ;  /* 0x0000000540407220 */ /* 0x080fe20000410000 */
        /* <DEDUP_REMOVED lines=19> */
[----:B----4-:R-:W-:Y:S01]  /*8200*/  FADD.FTZ R3, R173, R10 ;  /* 0x0000000aad037221 */ /* 0x010fe20000010000 */
[-C--:B------:R-:W-:Y:S01]  /*8210*/  FMUL.FTZ R93, R93, R5.reuse ;  /* 0x000000055d5d7220 */ /* 0x080fe20000410000 */
        /* <DEDUP_REMOVED lines=22> */
[----:B----4-:R-:W-:Y:S01]  /*8380*/  FADD.FTZ R170, R180, R13 ;  /* 0x0000000db4aa7221 */ /* 0x010fe20000010000 */
[----:B0-----:R-:W-:Y:S01]  /*8390*/  F2FP.BF16.F32.PACK_AB R153, R12, R11 ;  /* 0x0000000b0c99723e */ /* 0x001fe200000010ff */
[----:B------:R-:W-:Y:S01]  /*83a0*/  BAR.SYNC.DEFER_BLOCKING 0xf, 0x100 ;  /* 0x03c4000000007b1d */ /* 0x000fe20000010000 */
[-C--:B------:R-:W-:Y:S01]  /*83b0*/  FMUL.FTZ R129, R129, R5.reuse ;  /* 0x0000000581817220 */ /* 0x080fe20000410000 */
[-C--:B------:R-:W-:Y:S01]  /*83c0*/  FMUL.FTZ R132, R132, R5.reuse ;  /* 0x0000000584847220 */ /* 0x080fe20000410000 */
[-C--:B------:R-:W-:Y:S01]  /*83d0*/  FMUL.FTZ R133, R133, R5.reuse ;  /* 0x0000000585857220 */ /* 0x080fe20000410000 */
[-C--:B------:R-:W-:Y:S01]  /*83e0*/  FMUL.FTZ R136, R136, R5.reuse ;  /* 0x0000000588887220 */ /* 0x080fe20000410000 */
[-C--:B------:R-:W-:Y:S01]  /*83f0*/  FMUL.FTZ R137, R137, R5.reuse ;  /* 0x0000000589897220 */ /* 0x080fe20000410000 */
[----:B------:R-:W0:Y:S01]  /*8400*/  MUFU.EX2 R163, R182 ;  /* 0x000000b600a37308 */ /* 0x000e220000000800 */
[----:B-----5:R-:W-:Y:S01]  /*8410*/  FADD.FTZ R13, R161, R170 ;  /* 0x000000aaa10d7221 */ /* 0x020fe20000010000 */
[-C--:B------:R-:W-:Y:S01]  /*8420*/  FMUL.FTZ R140, R140, R5.reuse ;  /* 0x000000058c8c7220 */ /* 0x080fe20000410000 */
[-C--:B------:R-:W-:Y:S01]  /*8430*/  FMUL.FTZ R141, R141, R5.reuse ;  /* 0x000000058d8d7220 */ /* 0x080fe20000410000 */
[-C--:B------:R-:W-:Y:S01]  /*8440*/  FMUL.FTZ R144, R144, R5.reuse ;  /* 0x0000000590907220 */ /* 0x080fe20000410000 */
[-C--:B------:R-:W-:Y:S01]  /*8450*/  FMUL.FTZ R145, R145, R5.reuse ;  /* 0x0000000591917220 */ /* 0x080fe20000410000 */
[-C--:B------:R-:W-:Y:S01]  /*8460*/  FMUL.FTZ R148, R148, R5.reuse ;  /* 0x0000000594947220 */ /* 0x080fe20000410000 */
[----:B------:R-:W-:Y:S01]  /*8470*/  FMUL.FTZ R149, R149, R5 ;  /* 0x0000000595957220 */ /* 0x000fe20000410000 */
[----:B------:R-:W4:Y:S01]  /*8480*/  MUFU.EX2 R4, R183 ;  /* 0x000000b700047308 */ /* 0x000f220000000800 */
[C---:B--2---:R-:W-:Y:S01]  /*8490*/  FADD.FTZ R170, R10.reuse, R13 ;  /* 0x0000000d0aaa7221 */ /* 0x044fe20000010000 */
[----:B------:R-:W-:Y:S01]  /*84a0*/  F2FP.BF16.F32.PACK_AB R161, R10, R161 ;  /* 0x000000a10aa1723e */ /* 0x000fe200000010ff */
[----:B------:R-:W-:Y:S01]  /*84b0*/  FMUL.FTZ R26, R26, R6 ;  /* 0x000000061a1a7220 */ /* 0x000fe20000410000 */
[----:B------:R-:W-:Y:S01]  /*84c0*/  F2FP.BF16.F32.PACK_AB R166, R173, R172 ;  /* 0x000000acada6723e */ /* 0x000fe200000010ff */
[-C--:B------:R-:W-:Y:S01]  /*84d0*/  FMUL.FTZ R27, R27, R6.reuse ;  /* 0x000000061b1b7220 */ /* 0x080fe20000410000 */
[-C--:B------:R-:W-:Y:S01]  /*84e0*/  FMUL.FTZ R30, R30, R6.reuse ;  /* 0x000000061e1e7220 */ /* 0x080fe20000410000 */
[-C--:B------:R-:W-:Y:S01]  /*84f0*/  FMUL.FTZ R31, R31, R6.reuse ;  /* 0x000000061f1f7220 */ /* 0x080fe20000410000 */
[----:B------:R2:W5:Y:S01]  /*8500*/  MUFU.EX2 R165, R157 ;  /* 0x0000009d00a57308 */ /* 0x0005620000000800 */
[----:B0-----:R-:W-:Y:S01]  /*8510*/  FADD.FTZ R13, R163, R170 ;  /* 0x000000aaa30d7221 */ /* 0x001fe20000010000 */
[----:B------:R3:W-:Y:S01]  /*8520*/  STSM.16.M88.4 [R18+0x26800], R152 ;  /* 0x0268009812007844 */ /* 0x0007e20000000200 */
[-C--:B------:R-:W-:Y:S01]  /*8530*/  FMUL.FTZ R34, R34, R6.reuse ;  /* 0x0000000622227220 */ /* 0x080fe20000410000 */
[-C--:B------:R-:W-:Y:S01]  /*8540*/  FMUL.FTZ R35, R35, R6.reuse ;  /* 0x0000000623237220 */ /* 0x080fe20000410000 */
[-C--:B------:R-:W-:Y:S01]  /*8550*/  FMUL.FTZ R38, R38, R6.reuse ;  /* 0x0000000626267220 */ /* 0x080fe20000410000 */
[-C--:B------:R-:W-:Y:S01]  /*8560*/  FMUL.FTZ R39, R39, R6.reuse ;  /* 0x0000000627277220 */ /* 0x080fe20000410000 */
[-C--:B------:R-:W-:Y:S01]  /*8570*/  FMUL.FTZ R42, R42, R6.reuse ;  /* 0x000000062a2a7220 */ /* 0x080fe20000410000 */
[----:B------:R-:W0:Y:S01]  /*8580*/  MUFU.EX2 R192, R192 ;  /* 0x000000c000c07308 */ /* 0x000e220000000800 */
[----:B----4-:R-:W-:Y:S01]  /*8590*/  FADD.FTZ R170, R4, R13 ;  /* 0x0000000d04aa7221 */ /* 0x010fe20000010000 */
[----:B--2---:R-:W-:Y:S01]  /*85a0*/  F2FP.BF16.F32.PACK_AB R157, R20, R15 ;  /* 0x0000000f149d723e */ /* 0x004fe200000010ff */
[-C--:B------:R-:W-:Y:S01]  /*85b0*/  FMUL.FTZ R43, R43, R6.reuse ;  /* 0x000000062b2b7220 */ /* 0x080fe20000410000 */
[----:B------:R-:W-:Y:S01]  /*85c0*/  F2FP.BF16.F32.PACK_AB R163, R4, R163 ;  /* 0x000000a304a3723e */ /* 0x000fe200000010ff */
[-C--:B------:R-:W-:Y:S01]  /*85d0*/  FMUL.FTZ R46, R46, R6.reuse ;  /* 0x000000062e2e7220 */ /* 0x080fe20000410000 */
[-C--:B------:R-:W-:Y:S01]  /*85e0*/  FMUL.FTZ R47, R47, R6.reuse ;  /* 0x000000062f2f7220 */ /* 0x080fe20000410000 */
[-C--:B------:R-:W-:Y:S01]  /*85f0*/  FMUL.FTZ R50, R50, R6.reuse ;  /* 0x0000000632327220 */ /* 0x080fe20000410000 */
[----:B------:R2:W1:Y:S01]  /*8600*/  MUFU.EX2 R167, R159 ;  /* 0x0000009f00a77308 */ /* 0x0004620000000800 */
[----:B-----5:R-:W-:Y:S01]  /*8610*/  FADD.FTZ R13, R165, R170 ;  /* 0x000000aaa50d7221 */ /* 0x020fe20000010000 */
        /* <DEDUP_REMOVED lines=8> */
[----:B--2---:R-:W-:Y:S01]  /*86a0*/  F2FP.BF16.F32.PACK_AB R159, R180, R21 ;  /* 0x00000015b49f723e */ /* 0x004fe200000010ff */
[-C--:B------:R-:W-:Y:S01]  /*86b0*/  FMUL.FTZ R63, R63, R6.reuse ;  /* 0x000000063f3f7220 */ /* 0x080fe20000410000 */
[----:B------:R-:W-:Y:S01]  /*86c0*/  F2FP.BF16.F32.PACK_AB R165, R192, R165 ;  /* 0x000000a5c0a5723e */ /* 0x000fe200000010ff */
[-C--:B------:R-:W-:Y:S01]  /*86d0*/  FMUL.FTZ R66, R66, R6.reuse ;  /* 0x0000000642427220 */ /* 0x080fe20000410000 */
[-C--:B------:R-:W-:Y:S01]  /*86e0*/  FMUL.FTZ R67, R67, R6.reuse ;  /* 0x0000000643437220 */ /* 0x080fe20000410000 */
[----:B------:R3:W-:Y:S01]  /*86f0*/  STSM.16.M88.4 [R23], R156 ;  /* 0x0000009c17007844 */ /* 0x0007e20000000200 */
[-C--:B------:R-:W-:Y:S01]  /*8700*/  FMUL.FTZ R70, R70, R6.reuse ;  /* 0x0000000646467220 */ /* 0x080fe20000410000 */
[----:B-1----:R-:W-:Y:S01]  /*8710*/  FADD.FTZ R5, R167, R12 ;  /* 0x0000000ca7057221 */ /* 0x002fe20000010000 */
[-C--:B------:R-:W-:Y:S01]  /*8720*/  FMUL.FTZ R71, R71, R6.reuse ;  /* 0x0000000647477220 */ /* 0x080fe20000410000 */
[----:B------:R3:W-:Y:S01]  /*8730*/  STSM.16.M88.4 [R19], R160 ;  /* 0x000000a013007844 */ /* 0x0007e20000000200 */
[-C--:B------:R-:W-:Y:S01]  /*8740*/  FMUL.FTZ R74, R74, R6.reuse ;  /* 0x000000064a4a7220 */ /* 0x080fe20000410000 */
[-C--:B------:R-:W-:Y:S01]  /*8750*/  FMUL.FTZ R75, R75, R6.reuse ;  /* 0x000000064b4b7220 */ /* 0x080fe20000410000 */
[-C--:B------:R-:W-:Y:S01]  /*8760*/  FMUL.FTZ R78, R78, R6.reuse ;  /* 0x000000064e4e7220 */ /* 0x080fe20000410000 */
[-C--:B------:R-:W-:Y:S01]  /*8770*/  FMUL.FTZ R79, R79, R6.reuse ;  /* 0x000000064f4f7220 */ /* 0x080fe20000410000 */
[-C--:B------:R-:W-:Y:S01]  /*8780*/  FMUL.FTZ R82, R82, R6.reuse ;  /* 0x0000000652527220 */ /* 0x080fe20000410000 */
[C---:B----4-:R-:W-:Y:S01]  /*8790*/  F2FP.BF16.F32.PACK_AB R167, R174.reuse, R167 ;  /* 0x000000a7aea7723e */ /* 0x050fe200000010ff */
[----:B------:R-:W-:Y:S01]  /*87a0*/  FADD.FTZ R4, R174, R5 ;  /* 0x00000005ae047221 */ /* 0x000fe20000010000 */
[-C--:B------:R-:W-:Y:S01]  /*87b0*/  FMUL.FTZ R83, R83, R6.reuse ;  /* 0x0000000653537220 */ /* 0x080fe20000410000 */
[-C--:B------:R-:W-:Y:S01]  /*87c0*/  FMUL.FTZ R86, R86, R6.reuse ;  /* 0x0000000656567220 */ /* 0x080fe20000410000 */
[-C--:B------:R-:W-:Y:S01]  /*87d0*/  FMUL.FTZ R87, R87, R6.reuse ;  /* 0x0000000657577220 */ /* 0x080fe20000410000 */
[----:B------:R3:W-:Y:S01]  /*87e0*/  STSM.16.M88.4 [R22], R164 ;  /* 0x000000a416007844 */ /* 0x0007e20000000200 */
        /* <DEDUP_REMOVED lines=32> */
[----:B---3--:R-:W-:Y:S06]  /*89f0*/  @!P3 BRA `(.L_x_4985) ;  /* 0x000000000004b947 */ /* 0x008fec0003800000 */
[----:B------:R-:W-:Y:S01]  /*8a00*/  BPT.TRAP 0x1 ;  /* 0x000000040000795c */ /* 0x000fe20000300000 */
.L_x_4985:
[----:B------:R0:W1:Y:S01]  /*8a10*/  SYNCS.PHASECHK.TRANS64.TRYWAIT P0, [UR28+0x28c50], R7 ;  /* 0x028c5007ff0075a7 */ /* 0x000062000800015c */
[----:B------:R-:W-:Y:S05]  /*8a20*/  @!P3 BRA `(.L_x_4986) ;  /* 0x000000000004b947 */ /* 0x000fea0003800000 */
[----:B------:R-:W-:Y:S01]  /*8a30*/  BPT.TRAP 0x1 ;  /* 0x000000040000795c */ /* 0x000fe20000300000 */
.L_x_4986:
[----:B-1----:R-:W-:Y:S05]  /*8a40*/  @P0 BRA `(.L_x_4987) ;  /* 0x0000000000080947 */ /* 0x002fea0003800000 */
[----:B------:R-:W1:Y:S02]  /*8a50*/  SYNCS.PHASECHK.TRANS64.TRYWAIT P0, [UR28+0x28c50], R7 ;  /* 0x028c5007ff0075a7 */ /* 0x000e64000800015c */
[----:B-1----:R-:W-:Y:S05]  /*8a60*/  @!P0 BRA `(.L_x_4988) ;  /* 0x000000d800708947 */ /* 0x002fea0003800000 */
.L_x_4987:
[----:B------:R-:W-:Y:S01]  /*8a70*/  ULEA UR15, UR24, UR48, 0xc ;  /* 0x00000030180f7291 */ /* 0x000fe2000f8e603f */
[----:B------:R-:W-:Y:S01]  /*8a80*/  WARPGROUP.ARRIVE ;  /* 0x00000000000079c5 */ /* 0x000fe20000000000 */
[----:B------:R-:W-:Y:S01]  /*8a90*/  UMOV UR7, 0x40000040 ;  /* 0x4000004000077882 */ /* 0x000fe20000000000 */
[----:B------:R-:W-:Y:S01]  /*8aa0*/  ISETP.LT.AND P0, PT, R8, UR50, PT ;  /* 0x0000003208007c0c */ /* 0x000fe2000bf01270 */
[----:B-1----:R-:W-:Y:S01]  /*8ab0*/  @!P4 VIADD R168, R168, 0x28c60 ;  /* 0x00028c60a8a8c836 */ /* 0x002fe20000000000 */
[----:B------:R-:W-:Y:S01]  /*8ac0*/  UIADD3 UR50, UR50, -0x1, URZ ;  /* 0xffffffff32327890 */ /* 0x000fe2000fffe03f */
[----:B------:R-:W-:Y:S01]  /*8ad0*/  IMAD.MOV.U32 R6, RZ, RZ, R169 ;  /* 0x000000ffff067224 */ /* 0x000fe200078e00a9 */
[----:B------:R-:W-:Y:S01]  /*8ae0*/  UMOV UR6, UR15 ;  /* 0x0000000f00067c82 */ /* 0x000fe20008000000 */
[----:B------:R-:W-:Y:S01]  /*8af0*/  UMOV UR36, UR24 ;  /* 0x0000001800247c82 */ /* 0x000fe20008000000 */
[----:B------:R-:W-:Y:S01]  /*8b00*/  HGMMA.64x256x16.F32.BF16 R24, R152, gdesc[UR4].tnspB, R24, gsb0 ;  /* 0x43e0000498187df0 */ /* 0x000fe20008001818 */
[----:B------:R-:W-:Y:S01]  /*8b10*/  UIADD3 UR6, UR15, 0x80, URZ ;  /* 0x000000800f067890 */ /* 0x000fe2000fffe03f */
[----:B------:R-:W-:Y:S01]  /*8b20*/  @!P4 PRMT R168, RZ, 0x654, R168 ;  /* 0x00000654ffa8c816 */ /* 0x000fe200000000a8 */
[----:B------:R-:W-:Y:S01]  /*8b30*/  UMOV UR7, 0x40000040 ;  /* 0x4000004000077882 */ /* 0x000fe20000000000 */
[----:B------:R-:W-:Y:S01]  /*8b40*/  IMAD.MOV.U32 R5, RZ, RZ, R9 ;  /* 0x000000ffff057224 */ /* 0x000fe200078e0009 */
[----:B------:R-:W-:-:S02]  /*8b50*/  WARPGROUP.DEPBAR.LE gsb0, 0x0 ;  /* 0x00008000000079c5 */ /* 0x000fc40000010000 */
        /* <DEDUP_REMOVED lines=26> */
[----:B------:R-:W-:Y:S01]  /*8d00*/  IMAD.MOV.U32 R6, RZ, RZ, R169 ;  /* 0x000000ffff067224 */ /* 0x000fe200078e00a9 */
[----:B------:R-:W-:Y:S01]  /*8d10*/  UMOV UR36, UR24 ;  /* 0x0000001800247c82 */ /* 0x000fe20008000000 */
[----:B------:R-:W-:-:S07]  /*8d20*/  IMAD.MOV.U32 R5, RZ, RZ, R9 ;  /* 0x000000ffff057224 */ /* 0x000fce00078e0009 */
.L_x_4972:
[----:B0-----:R-:W0:Y:S01]  /*8d30*/  LDC R7, c[0x0][0x448] ;  /* 0x00011200ff077b82 */ /* 0x001e220000000800 */
[----:B------:R-:W-:Y:S02]  /*8d40*/  UIADD3 UR6, UR40, 0x3f, URZ ;  /* 0x0000003f28067890 */ /* 0x000fe4000fffe03f */
[----:B------:R-:W-:-:S04]  /*8d50*/  UIADD3 UR14, -UR14, 0x1, URZ ;  /* 0x000000010e0e7890 */ /* 0x000fc8000fffe13f */
[----:B------:R-:W-:Y:S01]  /*8d60*/  UIMAD UR14, UR49, UR11, UR14 ;  /* 0x0000000b310e72a4 */ /* 0x000fe2000f8e020e */
[----:B------:R-:W2:Y:S01]  /*8d70*/  LDC R12, c[0x0][0x9e4] ;  /* 0x00027900ff0c7b82 */ /* 0x000ea20000000800 */
[----:B0-----:R-:W-:Y:S02]  /*8d80*/  ISETP.NE.AND P5, PT, R7, 0x1, PT ;  /* 0x000000010700780c */ /* 0x001fe40003fa5270 */
[----:B--2---:R-:W-:-:S11]  /*8d90*/  ISETP.GE.AND P6, PT, R12, 0x1, PT ;  /* 0x000000010c00780c */ /* 0x004fd60003fc6270 */
[----:B------:R-:W0:Y:S08]  /*8da0*/  @P5 LDC R7, c[0x0][0x44c] ;  /* 0x00011300ff075b82 */ /* 0x000e300000000800 */
[----:B------:R-:W2:Y:S01]  /*8db0*/  @P5 LDC R9, c[0x0][0x450] ;  /* 0x00011400ff095b82 */ /* 0x000ea20000000800 */
[----:B0-----:R-:W-:-:S04]  /*8dc0*/  @P5 IMAD.HI.U32 R8, R7, UR6, RZ ;  /* 0x0000000607085c27 */ /* 0x001fc8000f8e00ff */
[----:B------:R-:W-:Y:S01]  /*8dd0*/  IMAD.U32 R7, RZ, RZ, UR6 ;  /* 0x00000006ff077e24 */ /* 0x000fe2000f8e00ff */
[----:B------:R-:W-:Y:S01]  /*8de0*/  ULDC UR6, c[0x0][0x9dc] ;  /* 0x0002770000067ab9 */ /* 0x000fe20000000800 */
[----:B--2---:R-:W-:-:S05]  /*8df0*/  @P5 SHF.R.U32.HI R7, RZ, R9, R8 ;  /* 0x00000009ff075219 */ /* 0x004fca0000011608 */
[----:B------:R-:W-:-:S04]  /*8e00*/  VIADD R7, R7, UR14 ;  /* 0x0000000e07077c36 */ /* 0x000fc80008000000 */
        /* <DEDUP_REMOVED lines=11> */
.L_x_4991:
[----:B------:R-:W-:-:S13]  /*8ec0*/  ISETP.NE.AND P0, PT, R12, 0x1, PT ;  /* 0x000000010c00780c */ /* 0x000fda0003f05270 */
[----:B------:R-:W0:Y:S02]  /*8ed0*/  @P0 LDC.64 R10, c[0x0][0x9e8] ;  /* 0x00027a00ff0a0b82 */ /* 0x000e240000000a00 */
[----:B0-----:R-:W-:-:S05]  /*8ee0*/  @P0 IMAD.HI.U32 R10, R7, R10, RZ ;  /* 0x0000000a070a0227 */ /* 0x001fca00078e00ff */
[----:B------:R-:W-:-:S07]  /*8ef0*/  @P0 SHF.R.U32.HI R7, RZ, R11, R10 ;  /* 0x0000000bff070219 */ /* 0x000fce000001160a */
.L_x_4992:
[----:B------:R-:W-:-:S05]  /*8f00*/  IMAD R7, R7, R12, RZ ;  /* 0x0000000c07077224 */ /* 0x000fca00078e02ff */
[----:B------:R-:W-:-:S07]  /*8f10*/  VIMNMX R8, R8, R7, !PT ;  /* 0x0000000708087248 */ /* 0x000fce0007fe0100 */
.L_x_4990:
[----:B------:R-:W-:-:S05]  /*8f20*/  VIADD R8, R8, 0x3f ;  /* 0x0000003f08087836 */ /* 0x000fca0000000000 */
[----:B------:R-:W-:-:S04]  /*8f30*/  SHF.R.S32.HI R7, RZ, 0x1f, R8 ;  /* 0x0000001fff077819 */ /* 0x000fc80000011408 */
[----:B------:R-:W-:-:S04]  /*8f40*/  LEA.HI R7, R7, R8, RZ, 0x6 ;  /* 0x0000000807077211 */ /* 0x000fc800078f30ff */
[----:B------:R-:W-:-:S04]  /*8f50*/  SHF.R.S32.HI R7, RZ, 0x6, R7 ;  /* 0x00000006ff077819 */ /* 0x000fc80000011407 */
[----:B------:R-:W-:-:S04]  /*8f60*/  VIMNMX R7, R186, R7, !PT ;  /* 0x00000007ba077248 */ /* 0x000fc80007fe0100 */
[----:B------:R-:W-:-:S13]  /*8f70*/  ISETP.LE.AND P0, PT, R7, UR50, PT ;  /* 0x0000003207007c0c */ /* 0x000fda000bf03270 */
[----:B------:R-:W-:Y:S05]  /*8f80*/  @!P0 BRA `(.L_x_4993) ;  /* 0x0000001c003c8947 */ /* 0x000fea0003800000 */
[----:B------:R-:W-:Y:S01]  /*8f90*/  IMAD.MOV.U32 R9, RZ, RZ, R6 ;  /* 0x000000ffff097224 */ /* 0x000fe200078e0006 */
[----:B------:R-:W-:Y:S01]  /*8fa0*/  UMOV UR23, UR36 ;  /* 0x0000002400177c82 */ /* 0x000fe20008000000 */
[----:B------:R-:W-:Y:S01]  /*8fb0*/  IMAD.MOV.U32 R14, RZ, RZ, R5 ;  /* 0x000000ffff0e7224 */ /* 0x000fe200078e0005 */
[----:B------:R-:W-:Y:S01]  /*8fc0*/  ULDC UR24, c[0x0][0x9d8] ;  /* 0x0002760000187ab9 */ /* 0x000fe20000000800 */
[----:B------:R-:W-:-:S05]  /*8fd0*/  ULDC UR22, c[0x0][0x988] ;  /* 0x0002620000167ab9 */ /* 0x000fca0000000800 */
.L_x_5002:
[----:B------:R-:W-:Y:S01]  /*8fe0*/  UIADD3 UR36, UR23, 0x1, URZ ;  /* 0x0000000117247890 */ /* 0x000fe2000fffe03f */
[----:B------:R-:W-:Y:S01]  /*8ff0*/  IMAD.U32 R6, RZ, RZ, UR50 ;  /* 0x00000032ff067e24 */ /* 0x000fe2000f8e00ff */
[----:B------:R-:W-:Y:S02]  /*9000*/  UIADD3 UR21, UR50, -0x1, URZ ;  /* 0xffffffff32157890 */ /* 0x000fe4000fffe03f */
[----:B------:R-:W-:Y:S02]  /*9010*/  UISETP.NE.AND UP0, UPT, UR36, 0x2, UPT ;  /* 0x000000022400788c */ /* 0x000fe4000bf05270 */
[----:B------:R-:W-:Y:S02]  /*9020*/  ISETP.GT.AND P0, PT, R6, R7, PT ;  /* 0x000000070600720c */ /* 0x000fe40003f04270 */
[----:B------:R-:W-:Y:S02]  /*9030*/  USEL UR6, URZ, 0x1, UP0 ;  /* 0x000000013f067887 */ /* 0x000fe40008000000 */
[----:B------:R-:W-:-:S02]  /*9040*/  USEL UR36, UR36, URZ, UP0 ;  /* 0x0000003f24247287 */ /* 0x000fc40008000000 */
[----:B------:R-:W-:Y:S01]  /*9050*/  ULOP3.LUT UR37, UR37, UR6, URZ, 0x3c, !UPT ;  /* 0x0000000625257292 */ /* 0x000fe2000f8e3c3f */
[----:B------:R-:W-:Y:S01]  /*9060*/  UMOV UR50, UR21 ;  /* 0x0000001500327c82 */ /* 0x000fe20008000000 */
[----:B0123--:R-:W-:Y:S10]  /*9070*/  @!P3 BRA `(.L_x_4994) ;  /* 0x000000000004b947 */ /* 0x00fff40003800000 */
[----:B------:R-:W-:Y:S01]  /*9080*/  BPT.TRAP 0x1 ;  /* 0x000000040000795c */ /* 0x000fe20000300000 */
.L_x_4994:
[----:B------:R-:W-:Y:S01]  /*9090*/  ULEA UR25, UR36, UR43, 0x3 ;  /* 0x0000002b24197291 */ /* 0x000fe2000f8e183f */
[----:B------:R-:W-:-:S05]  /*90a0*/  IMAD.U32 R8, RZ, RZ, UR37 ;  /* 0x00000025ff087e24 */ /* 0x000fca000f8e00ff */
[----:B------:R-:W-:-:S04]  /*90b0*/  SHF.L.U32 R8, R8, 0x1f, RZ ;  /* 0x0000001f08087819 */ /* 0x000fc800000006ff */
[----:B------:R0:W2:Y:S01]  /*90c0*/  SYNCS.PHASECHK.TRANS64.TRYWAIT P1, [UR25+0x28c30], R8 ;  /* 0x028c3008ff0075a7 */ /* 0x0000a20008020159 */
[----:B------:R-:W-:Y:S05]  /*90d0*/  @!P3 BRA `(.L_x_4995) ;  /* 0x000000000004b947 */ /* 0x000fea0003800000 */
[----:B------:R-:W-:Y:S01]  /*90e0*/  BPT.TRAP 0x1 ;  /* 0x000000040000795c */ /* 0x000fe20000300000 */
.L_x_4995:
[----:B--2---:R-:W-:Y:S05]  /*90f0*/  @P1 BRA `(.L_x_4996) ;  /* 0x0000000000081947 */ /* 0x004fea0003800000 */
[----:B------:R-:W2:Y:S02]  /*9100*/  SYNCS.PHASECHK.TRANS64.TRYWAIT P1, [UR25+0x28c30], R8 ;  /* 0x028c3008ff0075a7 */ /* 0x000ea40008020159 */
[----:B--2---:R-:W-:Y:S05]  /*9110*/  @!P1 BRA `(.L_x_4997) ;  /* 0x000000d000d89947 */ /* 0x004fea0003800000 */
.L_x_4996:
[----:B------:R-:W-:Y:S01]  /*9120*/  R2UR UR18, R0 ;  /* 0x00000000001272ca */ /* 0x000fe200000e0000 */
[----:B-1----:R-:W-:Y:S01]  /*9130*/  WARPGROUP.ARRIVE ;  /* 0x00000000000079c5 */ /* 0x002fe20000000000 */
[----:B------:R-:W-:Y:S01]  /*9140*/  UMOV UR19, 0x40000040 ;  /* 0x4000004000137882 */ /* 0x000fe20000000000 */
[----:B------:R-:W-:Y:S01]  /*9150*/  UMOV UR7, 0x40000040 ;  /* 0x4000004000077882 */ /* 0x000fe20000000000 */
[----:B------:R-:W-:Y:S01]  /*9160*/  UMOV UR11, 0x40000040 ;  /* 0x40000040000b7882 */ /* 0x000fe20000000000 */
[----:B------:R-:W-:-:S08]  /*9170*/  UMOV UR15, 0x40000040 ;  /* 0x40000040000f7882 */ /* 0x000fd00000000000 */
[----:B------:R-:W-:-:S04]  /*9180*/  ULEA UR18, UR36, UR18, 0x9 ;  /* 0x0000001224127291 */ /* 0x000fc8000f8e483f */
[----:B------:R-:W-:Y:S02]  /*9190*/  UIADD3 UR6, UR18, 0x2, URZ ;  /* 0x0000000212067890 */ /* 0x000fe4000fffe03f */
[----:B------:R-:W-:Y:S02]  /*91a0*/  UIADD3 UR10, UR18, 0x4, URZ ;  /* 0x00000004120a7890 */ /* 0x000fe4000fffe03f */
[----:B------:R-:W-:Y:S02]  /*91b0*/  UIADD3 UR14, UR18, 0x6, URZ ;  /* 0x00000006120e7890 */ /* 0x000fe4000fffe03f */
[----:B------:R-:W-:Y:S03]  /*91c0*/  HGMMA.64x64x16.F32.BF16 R152, gdesc[UR16], RZ, !UPT, gsb0 ;  /* 0x00e00000109879f0 */ /* 0x000fe6000c0018ff */
[----:B------:R-:W-:Y:S02]  /*91d0*/  WARPGROUP.DEPBAR.LE gsb0, 0x0 ;  /* 0x00008000000079c5 */ /* 0x000fe40000010000 */
[----:B------:R-:W-:-:S06]  /*91e0*/  WARPGROUP.ARRIVE ;  /* 0x00000000000079c5 */ /* 0x000fcc0000000000 */
[----:B------:R-:W-:Y:S03]  /*91f0*/  HGMMA.64x64x16.F32.BF16 R152, gdesc[UR4], R152, gsb0 ;  /* 0x00e00000049879f0 */ /* 0x000fe60008001898 */
[----:B------:R-:W-:Y:S02]  /*9200*/  WARPGROUP.DEPBAR.LE gsb0, 0x0 ;  /* 0x00008000000079c5 */ /* 0x000fe40000010000 */
[----:B------:R-:W-:-:S06]  /*9210*/  WARPGROUP.ARRIVE ;  /* 0x00000000000079c5 */ /* 0x000fcc0000000000 */
[----:B------:R-:W-:Y:S01]  /*9220*/  HGMMA.64x64x16.F32.BF16 R152, gdesc[UR8], R152, gsb0 ;  /* 0x00e00000089879f0 */ /* 0x000fe20008001898 */
[----:B------:R-:W-:Y:S02]  /*9230*/  UMOV UR10, UR22 ;  /* 0x00000016000a7c82 */ /* 0x000fe40008000000 */
        /* <DEDUP_REMOVED lines=35> */
[----:B-1----:R-:W-:-:S07]  /*9470*/  FMNMX.FTZ R5, R6, R5, !PT ;  /* 0x0000000506057209 */ /* 0x002fce0007810000 */
[----:B------:R-:W1:Y:S01]  /*9480*/  MUFU.TANH R152, R152 ;  /* 0x0000009800987308 */ /* 0x000e620000002400 */
[----:B---3--:R-:W-:-:S07]  /*9490*/  FMNMX.FTZ R156, R20, R5, !PT ;  /* 0x00000005149c7209 */ /* 0x008fce0007810000 */
[----:B------:R-:W3:Y:S01]  /*94a0*/  MUFU.TANH R154, R154 ;  /* 0x0000009a009a7308 */ /* 0x000ee20000002400 */
[----:B--2---:R-:W-:-:S07]  /*94b0*/  FMNMX.FTZ R5, R21, R156, !PT ;  /* 0x0000009c15057209 */ /* 0x004fce0007810000 */
        /* <DEDUP_REMOVED lines=17> */
[----:B--2---:R-:W-:Y:S01]  /*95d0*/  FMNMX.FTZ R162, R165, R156, !PT ;  /* 0x0000009ca5a27209 */ /* 0x004fe20007810000 */
[----:B------:R-:W-:Y:S01]  /*95e0*/  FMUL.FTZ R156, R163, UR24 ;  /* 0x00000018a39c7c20 */ /* 0x000fe20008410000 */
[----:B------:R-:W-:Y:S01]  /*95f0*/  FMUL.FTZ R163, R170, UR24 ;  /* 0x00000018aaa37c20 */ /* 0x000fe20008410000 */
[----:B------:R-:W-:-:S04]  /*9600*/  FMUL.FTZ R170, R174, UR24 ;  /* 0x00000018aeaa7c20 */ /* 0x000fc80008410000 */
[----:B------:R-:W2:Y:S01]  /*9610*/  MUFU.TANH R168, R168 ;  /* 0x000000a800a87308 */ /* 0x000ea20000002400 */
[----:B-1----:R-:W-:Y:S01]  /*9620*/  FMNMX.FTZ R5, R169, R162, !PT ;  /* 0x000000a2a9057209 */ /* 0x002fe20007810000 */
[----:B------:R-:W-:Y:S01]  /*9630*/  FMUL.FTZ R162, R167, UR24 ;  /* 0x00000018a7a27c20 */ /* 0x000fe20008410000 */
[----:B------:R-:W-:-:S05]  /*9640*/  FMUL.FTZ R167, R179, UR24 ;  /* 0x00000018b3a77c20 */ /* 0x000fca0008410000 */
[----:B------:R-:W1:Y:S01]  /*9650*/  MUFU.TANH R10, R10 ;  /* 0x0000000a000a7308 */ /* 0x000e620000002400 */
[----:B---3--:R-:W-:-:S07]  /*9660*/  FMNMX.FTZ R5, R172, R5, !PT ;  /* 0x00000005ac057209 */ /* 0x008fce0007810000 */
[----:B------:R-:W3:Y:S01]  /*9670*/  MUFU.TANH R11, R11 ;  /* 0x0000000b000b7308 */ /* 0x000ee20000002400 */
[----:B--2---:R-:W-:-:S05]  /*9680*/  FMNMX.FTZ R5, R168, R5, !PT ;  /* 0x00000005a8057209 */ /* 0x004fca0007810000 */
[----:B------:R-:W2:Y:S02]  /*9690*/  SHFL.BFLY PT, R176, R5, 0x2, 0x1f ;  /* 0x0c401f0005b07f89 */ /* 0x000ea400000e0000 */
[----:B------:R-:W4:Y:S01]  /*96a0*/  MUFU.TANH R12, R12 ;  /* 0x0000000c000c7308 */ /* 0x000f220000002400 */
[----:B-1----:R-:W-:-:S07]  /*96b0*/  FMNMX.FTZ R174, R10, R9, !PT ;  /* 0x000000090aae7209 */ /* 0x002fce0007810000 */
[----:B------:R-:W1:Y:S08]  /*96c0*/  MUFU.TANH R13, R13 ;  /* 0x0000000d000d7308 */ /* 0x000e700000002400 */
        /* <DEDUP_REMOVED lines=8> */
[----:B-1----:R-:W-:-:S04]  /*9750*/  FMNMX.FTZ R176, R13, R176, !PT ;  /* 0x000000b00db07209 */ /* 0x002fc80007810000 */
[----:B-----5:R-:W-:-:S03]  /*9760*/  FMNMX.FTZ R177, R153, R176, !PT ;  /* 0x000000b099b17209 */ /* 0x020fc60007810000 */
[----:B------:R-:W1:Y:S01]  /*9770*/  MUFU.TANH R162, R162 ;  /* 0x000000a200a27308 */ /* 0x000e620000002400 */
[----:B--2---:R-:W-:-:S07]  /*9780*/  FMNMX.FTZ R176, R156, R177, !PT ;  /* 0x000000b19cb07209 */ /* 0x004fce0007810000 */
[----:B------:R-:W2:Y:S01]  /*9790*/  MUFU.TANH R163, R163 ;  /* 0x000000a300a37308 */ /* 0x000ea20000002400 */
[----:B----4-:R-:W-:Y:S02]  /*97a0*/  FMNMX.FTZ R177, R159, R176, !PT ;  /* 0x000000b09fb17209 */ /* 0x010fe40007810000 */
[----:B---3--:R-:W-:-:S05]  /*97b0*/  FMNMX.FTZ R5, R180, R181, !PT ;  /* 0x000000b5b4057209 */ /* 0x008fca0007810000 */
[----:B------:R-:W3:Y:S01]  /*97c0*/  MUFU.TANH R166, R166 ;  /* 0x000000a600a67308 */ /* 0x000ee20000002400 */
[----:B-1----:R-:W-:Y:S01]  /*97d0*/  FMNMX.FTZ R176, R162, R177, !PT ;  /* 0x000000b1a2b07209 */ /* 0x002fe20007810000 */
[C---:B------:R-:W-:Y:S01]  /*97e0*/  FMUL.FTZ R179, R5.reuse, UR10 ;  /* 0x0000000a05b37c20 */ /* 0x040fe20008410000 */
[----:B------:R-:W-:-:S03]  /*97f0*/  FADD.FTZ R14, -R5, R14 ;  /* 0x0000000e050e7221 */ /* 0x000fc60000010100 */
[--C-:B------:R-:W-:Y:S01]  /*9800*/  FFMA.FTZ R178, R6, UR10, -R179.reuse ;  /* 0x0000000a06b27c23 */ /* 0x100fe200080108b3 */
[----:B------:R-:W-:Y:S01]  /*9810*/  FMUL.FTZ R14, R14, UR10 ;  /* 0x0000000a0e0e7c20 */ /* 0x000fe20008410000 */
[----:B------:R-:W1:Y:S01]  /*9820*/  MUFU.TANH R170, R170 ;  /* 0x000000aa00aa7308 */ /* 0x000e620000002400 */
        /* <DEDUP_REMOVED lines=16> */
[----:B-1----:R-:W-:Y:S01]  /*9930*/  FMNMX.FTZ R176, R170, R177, !PT ;  /* 0x000000b1aab07209 */ /* 0x002fe20007810000 */
[----:B------:R-:W-:-:S06]  /*9940*/  FFMA.FTZ R168, R168, UR10, -R179 ;  /* 0x0000000aa8a87c23 */ /* 0x000fcc00080108b3 */
[----:B------:R-:W1:Y:S01]  /*9950*/  MUFU.TANH R167, R167 ;  /* 0x000000a700a77308 */ /* 0x000e620000002400 */
[----:B--2---:R-:W-:-:S07]  /*9960*/  FMNMX.FTZ R6, R173, R176, !PT ;  /* 0x000000b0ad067209 */ /* 0x004fce0007810000 */
[----:B------:R-:W2:Y:S01]  /*9970*/  MUFU.TANH R174, R174 ;  /* 0x000000ae00ae7308 */ /* 0x000ea20000002400 */
[----:B---3--:R-:W-:-:S07]  /*9980*/  FMNMX.FTZ R6, R171, R6, !PT ;  /* 0x00000006ab067209 */ /* 0x008fce0007810000 */
[----:B------:R-:W3:Y:S01]  /*9990*/  MUFU.TANH R175, R175 ;  /* 0x000000af00af7308 */ /* 0x000ee20000002400 */
[----:B-1----:R-:W-:-:S07]  /*99a0*/  FMNMX.FTZ R177, R167, R6, !PT ;  /* 0x00000006a7b17209 */ /* 0x002fce0007810000 */
[----:B------:R1:W-:Y:S01]  /*99b0*/  MUFU.EX2 R176, R178 ;  /* 0x000000b200b07308 */ /* 0x0003e20000000800 */
[----:B--2---:R-:W-:Y:S01]  /*99c0*/  FMNMX.FTZ R6, R174, R177, !PT ;  /* 0x000000b1ae067209 */ /* 0x004fe20007810000 */
[----:B------:R-:W-:-:S06]  /*99d0*/  FFMA.FTZ R177, R152, UR10, -R179 ;  /* 0x0000000a98b17c23 */ /* 0x000fcc00080108b3 */
[----:B------:R-:W2:Y:S01]  /*99e0*/  MUFU.EX2 R14, R14 ;  /* 0x0000000e000e7308 */ /* 0x000ea20000000800 */
[----:B---3--:R-:W-:Y:S01]  /*99f0*/  FMNMX.FTZ R6, R175, R6, !PT ;  /* 0x00000006af067209 */ /* 0x008fe20007810000 */
[----:B-1----:R-:W-:-:S04]  /*9a00*/  FFMA.FTZ R178, R154, UR10, -R179 ;  /* 0x0000000a9ab27c23 */ /* 0x002fc800080108b3 */
[----:B------:R-:W1:Y:S02]  /*9a10*/  SHFL.BFLY PT, R181, R6, 0x2, 0x1f ;  /* 0x0c401f0006b57f89 */ /* 0x000e6400000e0000 */
        /* <DEDUP_REMOVED lines=15> */
[----:B-1----:R-:W-:Y:S01]  /*9b10*/  FMNMX.FTZ R181, R6, R181, !PT ;  /* 0x000000b506b57209 */ /* 0x002fe20007810000 */
        /* <DEDUP_REMOVED lines=39> */
[----:B------:R-:W-:Y:S01]  /*9d90*/  FFMA.FTZ R172, R153, UR10, -R154 ;  /* 0x0000000a99ac7c23 */ /* 0x000fe2000801089a */
[----:B------:R-:W-:-:S02]  /*9da0*/  IMAD.MOV R153, RZ, RZ, -R17 ;  /* 0x000000ffff997224 */ /* 0x000fc400078e0a11 */
[--C-:B------:R-:W-:Y:S01]  /*9db0*/  FFMA.FTZ R11, R11, UR10, -R154.reuse ;  /* 0x0000000a0b0b7c23 */ /* 0x100fe2000801089a */
[--C-:B------:R-:W-:Y:S01]  /*9dc0*/  FFMA.FTZ R181, R173, UR10, -R154.reuse ;  /* 0x0000000aadb57c23 */ /* 0x100fe2000801089a */
[----:B------:R-:W-:Y:S01]  /*9dd0*/  MUFU.EX2 R9, R9 ;  /* 0x0000000900097308 */ /* 0x000fe20000000800 */
[--C-:B------:R-:W-:Y:S01]  /*9de0*/  FFMA.FTZ R12, R12, UR10, -R154.reuse ;  /* 0x0000000a0c0c7c23 */ /* 0x100fe2000801089a */
[----:B------:R-:W-:Y:S01]  /*9df0*/  ISETP.NE.AND P1, PT, R2, R153, PT ;  /* 0x000000990200720c */ /* 0x000fe20003f25270 */
[----:B------:R-:W-:Y:S02]  /*9e00*/  IMAD.U32 R173, RZ, RZ, UR25 ;  /* 0x00000019ffad7e24 */ /* 0x000fe4000f8e00ff */
[--C-:B------:R-:W-:Y:S01]  /*9e10*/  FFMA.FTZ R13, R13, UR10, -R154.reuse ;  /* 0x0000000a0d0d7c23 */ /* 0x100fe2000801089a */
[----:B------:R-:W-:Y:S02]  /*9e20*/  IMAD.U32 R153, RZ, RZ, UR23 ;  /* 0x00000017ff997e24 */ /* 0x000fe4000f8e00ff */
[--C-:B------:R-:W-:Y:S01]  /*9e30*/  FFMA.FTZ R179, R156, UR10, -R154.reuse ;  /* 0x0000000a9cb37c23 */ /* 0x100fe2000801089a */
[----:B------:R-:W-:Y:S01]  /*9e40*/  @!P4 VIADD R152, R173, 0x28c40 ;  /* 0x00028c40ad98c836 */ /* 0x000fe20000000000 */
[----:B------:R-:W1:Y:S01]  /*9e50*/  MUFU.EX2 R10, R10 ;  /* 0x0000000a000a7308 */ /* 0x000e620000000800 */
[--C-:B------:R-:W-:Y:S01]  /*9e60*/  FFMA.FTZ R159, R159, UR10, -R154.reuse ;  /* 0x0000000a9f9f7c23 */ /* 0x100fe2000801089a */
[--C-:B------:R-:W-:Y:S01]  /*9e70*/  FFMA.FTZ R192, R162, UR10, -R154.reuse ;  /* 0x0000000aa2c07c23 */ /* 0x100fe2000801089a */
[----:B------:R-:W-:Y:S01]  /*9e80*/  FFMA.FTZ R163, R163, UR10, -R154 ;  /* 0x0000000aa3a37c23 */ /* 0x000fe2000801089a */
[----:B------:R-:W-:Y:S01]  /*9e90*/  @!P4 PRMT R152, RZ, 0x654, R152 ;  /* 0x00000654ff98c816 */ /* 0x000fe20000000098 */
[--C-:B------:R-:W-:Y:S01]  /*9ea0*/  FFMA.FTZ R194, R166, UR10, -R154.reuse ;  /* 0x0000000aa6c27c23 */ /* 0x100fe2000801089a */
[----:B------:R-:W-:Y:S01]  /*9eb0*/  FFMA.FTZ R170, R170, UR10, -R154 ;  /* 0x0000000aaaaa7c23 */ /* 0x000fe2000801089a */
[----:B------:R-:W-:Y:S01]  /*9ec0*/  @!P1 IMAD R153, R153, 0x40, R16 ;  /* 0x0000004099999824 */ /* 0x000fe200078e0210 */
[----:B------:R-:W2:Y:S01]  /*9ed0*/  MUFU.EX2 R11, R11 ;  /* 0x0000000b000b7308 */ /* 0x000ea20000000800 */
[----:B------:R4:W-:Y:S01]  /*9ee0*/  @!P4 SYNCS.ARRIVE.TRANS64.RED.A1T0 RZ, [R152+URZ], RZ ;  /* 0x000000ff98ffc9a7 */ /* 0x0009e2000810043f */
[--C-:B------:R-:W-:Y:S01]  /*9ef0*/  FFMA.FTZ R171, R171, UR10, -R154.reuse ;  /* 0x0000000aabab7c23 */ /* 0x100fe2000801089a */
[--C-:B------:R-:W-:Y:S01]  /*9f00*/  FFMA.FTZ R167, R167, UR10, -R154.reuse ;  /* 0x0000000aa7a77c23 */ /* 0x100fe2000801089a */
[----:B------:R-:W-:Y:S01]  /*9f10*/  @!P1 LEA R153, R153, UR43, 0x2 ;  /* 0x0000002b99999c11 */ /* 0x000fe2000f8e10ff */
[--C-:B------:R-:W-:Y:S01]  /*9f20*/  FFMA.FTZ R162, R174, UR10, -R154.reuse ;  /* 0x0000000aaea27c23 */ /* 0x100fe2000801089a */
[----:B------:R-:W-:Y:S01]  /*9f30*/  FFMA.FTZ R175, R175, UR10, -R154 ;  /* 0x0000000aafaf7c23 */ /* 0x000fe2000801089a */
[----:B------:R-:W-:Y:S01]  /*9f40*/  FMUL.FTZ R100, R100, R14 ;  /* 0x0000000e64647220 */ /* 0x000fe20000410000 */
[----:B------:R-:W3:Y:S01]  /*9f50*/  MUFU.EX2 R12, R12 ;  /* 0x0000000c000c7308 */ /* 0x000ee20000000800 */
[----:B----4-:R-:W-:Y:S01]  /*9f60*/  FADD.FTZ R152, R20, R3 ;  /* 0x0000000314987221 */ /* 0x010fe20000010000 */
[----:B-1----:R-:W-:Y:S01]  /*9f70*/  FFMA.FTZ R4, R9, R4, R10 ;  /* 0x0000000409047223 */ /* 0x002fe2000001000a */
[----:B------:R-:W-:Y:S01]  /*9f80*/  @!P1 STS [R153+0x28800], R14 ;  /* 0x0288000e99009388 */ /* 0x000fe20000000800 */
[-C--:B------:R-:W-:Y:S01]  /*9f90*/  FMUL.FTZ R101, R101, R14.reuse ;  /* 0x0000000e65657220 */ /* 0x080fe20000410000 */
[----:B------:R-:W-:Y:S01]  /*9fa0*/  FADD.FTZ R152, R21, R152 ;  /* 0x0000009815987221 */ /* 0x000fe20000010000 */
[-C--:B------:R-:W-:Y:S01]  /*9fb0*/  FMUL.FTZ R104, R104, R14.reuse ;  /* 0x0000000e68687220 */ /* 0x080fe20000410000 */
[----:B------:R1:W-:Y:S01]  /*9fc0*/  @!P1 STS [R153+0x28820], R9 ;  /* 0x0288200999009388 */ /* 0x0003e20000000800 */
[----:B------:R-:W4:Y:S01]  /*9fd0*/  MUFU.EX2 R13, R13 ;  /* 0x0000000d000d7308 */ /* 0x000f220000000800 */
        /* <DEDUP_REMOVED lines=9> */
[----:B---3--:R-:W-:Y:S01]  /*a070*/  FADD.FTZ R4, R12, R3 ;  /* 0x000000030c047221 */ /* 0x008fe20000010000 */
[-C--:B------:R-:W-:Y:S01]  /*a080*/  FMUL.FTZ R117, R117, R14.reuse ;  /* 0x0000000e75757220 */ /* 0x080fe20000410000 */
[-C--:B------:R-:W-:Y:S01]  /*a090*/  FMUL.FTZ R120, R120, R14.reuse ;  /* 0x0000000e78787220 */ /* 0x080fe20000410000 */
[----:B------:R-:W-:Y:S01]  /*a0a0*/  FADD.FTZ R152, R178, R153 ;  /* 0x00000099b2987221 */ /* 0x000fe20000010000 */
[-C--:B------:R-:W-:Y:S01]  /*a0b0*/  FMUL.FTZ R121, R121, R14.reuse ;  /* 0x0000000e79797220 */ /* 0x080fe20000410000 */
[-C--:B------:R-:W-:Y:S01]  /*a0c0*/  FMUL.FTZ R124, R124, R14.reuse ;  /* 0x0000000e7c7c7220 */ /* 0x080fe20000410000 */
[----:B------:R-:W1:Y:S01]  /*a0d0*/  MUFU.EX2 R179, R179 ;  /* 0x000000b300b37308 */ /* 0x000e620000000800 */
        /* <DEDUP_REMOVED lines=8> */
[----:B--2---:R-:W-:Y:S01]  /*a160*/  FADD.FTZ R4, R172, R3 ;  /* 0x00000003ac047221 */ /* 0x004fe20000010000 */
[----:B------:R-:W-:Y:S01]  /*a170*/  FADD.FTZ R153, R157, R152 ;  /* 0x000000989d997221 */ /* 0x000fe20000010000 */
        /* <DEDUP_REMOVED lines=10> */
[----:B------:R-:W-:Y:S01]  /*a220*/  FMUL.FTZ R149, R149, R14 ;  /* 0x0000000e95957220 */ /* 0x000fe20000410000 */
[----:B------:R-:W-:Y:S01]  /*a230*/  F2FP.BF16.F32.PACK_AB R154, R21, R20 ;  /* 0x00000014159a723e */ /* 0x000fe200000010ff */
[----:B------:R-:W-:Y:S01]  /*a240*/  FMUL.FTZ R26, R26, R9 ;  /* 0x000000091a1a7220 */ /* 0x000fe20000410000 */
[----:B------:R-:W1:Y:S01]  /*a250*/  MUFU.EX2 R192, R192 ;  /* 0x000000c000c07308 */ /* 0x000e620000000800 */
[----:B---3--:R-:W-:Y:S01]  /*a260*/  FADD.FTZ R3, R159, R4 ;  /* 0x000000049f037221 */ /* 0x008fe20000010000 */
[----:B------:R-:W-:Y:S01]  /*a270*/  F2FP.BF16.F32.PACK_AB R158, R180, R155 ;  /* 0x0000009bb49e723e */ /* 0x000fe200000010ff */
[-C--:B------:R-:W-:Y:S01]  /*a280*/  FMUL.FTZ R27, R27, R9.reuse ;  /* 0x000000091b1b7220 */ /* 0x080fe20000410000 */
[----:B------:R-:W-:Y:S01]  /*a290*/  F2FP.BF16.F32.PACK_AB R155, R13, R12 ;  /* 0x0000000c0d9b723e */ /* 0x000fe200000010ff */
[----:B------:R-:W-:Y:S01]  /*a2a0*/  FMUL.FTZ R30, R30, R9 ;  /* 0x000000091e1e7220 */ /* 0x000fe20000410000 */
[----:B------:R-:W-:Y:S01]  /*a2b0*/  F2FP.BF16.F32.PACK_AB R156, R178, R177 ;  /* 0x000000b1b29c723e */ /* 0x000fe200000010ff */
[----:B------:R-:W-:Y:S01]  /*a2c0*/  FMUL.FTZ R31, R31, R9 ;  /* 0x000000091f1f7220 */ /* 0x000fe20000410000 */
[----:B------:R-:W3:Y:S01]  /*a2d0*/  MUFU.EX2 R161, R161 ;  /* 0x000000a100a17308 */ /* 0x000ee20000000800 */
[C---:B--2---:R-:W-:Y:S01]  /*a2e0*/  FADD.FTZ R152, R160.reuse, R153 ;  /* 0x00000099a0987221 */ /* 0x044fe20000010000 */
[----:B------:R-:W-:Y:S01]  /*a2f0*/  F2FP.BF16.F32.PACK_AB R160, R160, R157 ;  /* 0x0000009da0a0723e */ /* 0x000fe200000010ff */
[-C--:B------:R-:W-:Y:S01]  /*a300*/  FMUL.FTZ R34, R34, R9.reuse ;  /* 0x0000000922227220 */ /* 0x080fe20000410000 */
[----:B------:R-:W-:Y:S01]  /*a310*/  F2FP.BF16.F32.PACK_AB R157, R179, R172 ;  /* 0x000000acb39d723e */ /* 0x000fe200000010ff */
[-C--:B------:R-:W-:Y:S01]  /*a320*/  FMUL.FTZ R35, R35, R9.reuse ;  /* 0x0000000923237220 */ /* 0x080fe20000410000 */
[-C--:B------:R-:W-:Y:S01]  /*a330*/  FMUL.FTZ R38, R38, R9.reuse ;  /* 0x0000000926267220 */ /* 0x080fe20000410000 */
[----:B------:R-:W-:Y:S01]  /*a340*/  FMUL.FTZ R39, R39, R9 ;  /* 0x0000000927277220 */ /* 0x000fe20000410000 */
[----:B------:R-:W2:Y:S01]  /*a350*/  MUFU.EX2 R163, R163 ;  /* 0x000000a300a37308 */ /* 0x000ea20000000800 */
[C---:B-1----:R-:W-:Y:S01]  /*a360*/  FADD.FTZ R4, R192.reuse, R3 ;  /* 0x00000003c0047221 */ /* 0x042fe20000010000 */
[----:B------:R-:W-:Y:S01]  /*a370*/  F2FP.BF16.F32.PACK_AB R159, R192, R159 ;  /* 0x0000009fc09f723e */ /* 0x000fe200000010ff */
[-C--:B------:R-:W-:Y:S01]  /*a380*/  FMUL.FTZ R42, R42, R9.reuse ;  /* 0x000000092a2a7220 */ /* 0x080fe20000410000 */
[-C--:B------:R-:W-:Y:S01]  /*a390*/  FMUL.FTZ R43, R43, R9.reuse ;  /* 0x000000092b2b7220 */ /* 0x080fe20000410000 */
[-C--:B------:R-:W-:Y:S01]  /*a3a0*/  FMUL.FTZ R46, R46, R9.reuse ;  /* 0x000000092e2e7220 */ /* 0x080fe20000410000 */
[-C--:B------:R-:W-:Y:S01]  /*a3b0*/  FMUL.FTZ R47, R47, R9.reuse ;  /* 0x000000092f2f7220 */ /* 0x080fe20000410000 */
[----:B------:R-:W-:Y:S01]  /*a3c0*/  FMUL.FTZ R50, R50, R9 ;  /* 0x0000000932327220 */ /* 0x000fe20000410000 */
[----:B------:R-:W1:Y:S01]  /*a3d0*/  MUFU.EX2 R164, R164 ;  /* 0x000000a400a47308 */ /* 0x000e620000000800 */
        /* <DEDUP_REMOVED lines=70> */
[-C--:B------:R-:W-:Y:S01]  /*a840*/  FMUL.FTZ R147, R147, R9.reuse ;  /* 0x0000000993937220 */ /* 0x080fe20000410000 */
[----:B------:R-:W-:Y:S01]  /*a850*/  FMUL.FTZ R150, R150, R9 ;  /* 0x0000000996967220 */ /* 0x000fe20000410000 */
[----:B------:R-:W4:Y:S01]  /*a860*/  MUFU.EX2 R169, R169 ;  /* 0x000000a900a97308 */ /* 0x000f220000000800 */
[----:B---3--:R-:W-:Y:S01]  /*a870*/  FADD.FTZ R4, R174, R15 ;  /* 0x0000000fae047221 */ /* 0x008fe20000010000 */
[----:B--2---:R-:W-:Y:S01]  /*a880*/  F2FP.BF16.F32.PACK_AB R162, R164, R161 ;  /* 0x000000a1a4a2723e */ /* 0x004fe200000010ff */
[----:B------:R-:W-:Y:S01]  /*a890*/  FMUL.FTZ R151, R151, R9 ;  /* 0x0000000997977220 */ /* 0x000fe20000410000 */
[----:B------:R-:W-:-:S02]  /*a8a0*/  F2FP.BF16.F32.PACK_AB R161, R194, R163 ;  /* 0x000000a3c2a1723e */ /* 0x000fc400000010ff */
[----:B------:R-:W-:Y:S02]  /*a8b0*/  F2FP.BF16.F32.PACK_AB R164, R182, R165 ;  /* 0x000000a5b6a4723e */ /* 0x000fe400000010ff */
[----:B------:R-:W2:Y:S01]  /*a8c0*/  MUFU.EX2 R168, R168 ;  /* 0x000000a800a87308 */ /* 0x000ea20000000800 */
[----:B-----5:R-:W-:Y:S01]  /*a8d0*/  FADD.FTZ R11, R167, R4 ;  /* 0x00000004a70b7221 */ /* 0x020fe20000010000 */
[----:B------:R-:W-:Y:S02]  /*a8e0*/  F2FP.BF16.F32.PACK_AB R163, R181, R170 ;  /* 0x000000aab5a3723e */ /* 0x000fe400000010ff */
[----:B------:R-:W-:-:S03]  /*a8f0*/  F2FP.BF16.F32.PACK_AB R165, R174, R171 ;  /* 0x000000abaea5723e */ /* 0x000fc600000010ff */
[----:B------:R1:W-:Y:S01]  /*a900*/  STSM.16.M88.4 [R19], R160 ;  /* 0x000000a013007844 */ /* 0x0003e20000000200 */
[----:B------:R-:W3:Y:S01]  /*a910*/  MUFU.EX2 R14, R175 ;  /* 0x000000af000e7308 */ /* 0x000ee20000000800 */
[----:B----4-:R-:W-:Y:S01]  /*a920*/  FADD.FTZ R3, R169, R20 ;  /* 0x00000014a9037221 */ /* 0x010fe20000010000 */
[----:B--2---:R-:W-:-:S03]  /*a930*/  F2FP.BF16.F32.PACK_AB R166, R168, R169 ;  /* 0x000000a9a8a6723e */ /* 0x004fc600000010ff */
[----:B------:R-:W-:Y:S01]  /*a940*/  FADD.FTZ R3, R168, R3 ;  /* 0x00000003a8037221 */ /* 0x000fe20000010000 */
[C---:B---3--:R-:W-:Y:S01]  /*a950*/  F2FP.BF16.F32.PACK_AB R167, R14.reuse, R167 ;  /* 0x000000a70ea7723e */ /* 0x048fe200000010ff */
[----:B------:R-:W-:-:S04]  /*a960*/  FADD.FTZ R4, R14, R11 ;  /* 0x0000000b0e047221 */ /* 0x000fc80000010000 */
[----:B------:R1:W-:Y:S01]  /*a970*/  STSM.16.M88.4 [R22], R164 ;  /* 0x000000a416007844 */ /* 0x0003e20000000200 */
[----:B------:R-:W-:Y:S05]  /*a980*/  @!P3 BRA `(.L_x_4998) ;  /* 0x000000000004b947 */ /* 0x000fea0003800000 */
[----:B------:R-:W-:Y:S01]  /*a990*/  BPT.TRAP 0x1 ;  /* 0x000000040000795c */ /* 0x000fe20000300000 */
.L_x_4998:
[----:B------:R2:W3:Y:S01]  /*a9a0*/  SYNCS.PHASECHK.TRANS64.TRYWAIT P1, [UR25+0x28c50], R8 ;  /* 0x028c5008ff0075a7 */ /* 0x0004e20008020159 */
[----:B------:R-:W-:Y:S05]  /*a9b0*/  @!P3 BRA `(.L_x_4999) ;  /* 0x000000000004b947 */ /* 0x000fea0003800000 */
[----:B------:R-:W-:Y:S01]  /*a9c0*/  BPT.TRAP 0x1 ;  /* 0x000000040000795c */ /* 0x000fe20000300000 */
.L_x_4999:
[----:B---3--:R-:W-:Y:S05]  /*a9d0*/  @P1 BRA `(.L_x_5000) ;  /* 0x0000000000081947 */ /* 0x008fea0003800000 */
[----:B------:R-:W3:Y:S02]  /*a9e0*/  SYNCS.PHASECHK.TRANS64.TRYWAIT P1, [UR25+0x28c50], R8 ;  /* 0x028c5008ff0075a7 */ /* 0x000ee40008020159 */
[----:B---3--:R-:W-:Y:S05]  /*a9f0*/  @!P1 BRA `(.L_x_5001) ;  /* 0x000000b800b89947 */ /* 0x008fea0003800000 */
.L_x_5000:
        /* <DEDUP_REMOVED lines=39> */
[----:B------:R-:W-:-:S05]  /*ac70*/  UMOV UR50, UR21 ;  /* 0x0000001500327c82 */ /* 0x000fca0008000000 */
.L_x_4993:
[----:B------:R-:W-:-:S13]  /*ac80*/  ISETP.LE.AND P0, PT, R186, UR50, PT ;  /* 0x00000032ba007c0c */ /* 0x000fda000bf03270 */
[----:B------:R-:W-:Y:S05]  /*ac90*/  @!P0 BRA `(.L_x_5003) ;  /* 0x0000002400e88947 */ /* 0x000fea0003800000 */
[----:B------:R-:W-:Y:S01]  /*aca0*/  IMAD.MOV.U32 R11, RZ, RZ, R6 ;  /* 0x000000ffff0b7224 */ /* 0x000fe200078e0006 */
[----:B------:R-:W-:Y:S01]  /*acb0*/  UMOV UR22, UR36 ;  /* 0x0000002400167c82 */ /* 0x000fe20008000000 */
[----:B------:R-:W-:Y:S01]  /*acc0*/  IMAD.MOV.U32 R10, RZ, RZ, R5 ;  /* 0x000000ffff0a7224 */ /* 0x000fe200078e0005 */
[----:B------:R-:W-:Y:S01]  /*acd0*/  ULDC UR23, c[0x0][0x9e4] ;  /* 0x0002790000177ab9 */ /* 0x000fe20000000800 */
[----:B------:R-:W-:Y:S01]  /*ace0*/  ULDC UR24, c[0x0][0x288] ;  /* 0x0000a20000187ab9 */ /* 0x000fe20000000800 */
[----:B------:R-:W-:Y:S01]  /*acf0*/  ULDC UR25, c[0x0][0x9d8] ;  /* 0x0002760000197ab9 */ /* 0x000fe20000000800 */
[----:B------:R-:W-:Y:S01]  /*ad00*/  ULDC UR21, c[0x0][0x988] ;  /* 0x0002620000157ab9 */ /* 0x000fe20000000800 */
[----:B------:R-:W-:-:S05]  /*ad10*/  ULDC UR26, c[0x0][0x9e0] ;  /* 0x00027800001a7ab9 */ /* 0x000fca0000000800 */
.L_x_5020:
[----:B------:R-:W-:-:S04]  /*ad20*/  UIADD3 UR36, UR22, 0x1, URZ ;  /* 0x0000000116247890 */ /* 0x000fc8000fffe03f */
[----:B------:R-:W-:-:S04]  /*ad30*/  UISETP.NE.AND UP0, UPT, UR36, 0x2, UPT ;  /* 0x000000022400788c */ /* 0x000fc8000bf05270 */
[----:B------:R-:W-:Y:S02]  /*ad40*/  USEL UR6, URZ, 0x1, UP0 ;  /* 0x000000013f067887 */ /* 0x000fe40008000000 */
[----:B------:R-:W-:Y:S02]  /*ad50*/  USEL UR36, UR36, URZ, UP0 ;  /* 0x0000003f24247287 */ /* 0x000fe40008000000 */
[----:B------:R-:W-:Y:S01]  /*ad60*/  ULOP3.LUT UR37, UR37, UR6, URZ, 0x3c, !UPT ;  /* 0x0000000625257292 */ /* 0x000fe2000f8e3c3f */
[----:B012-4-:R-:W-:Y:S11]  /*ad70*/  @!P3 BRA `(.L_x_5004) ;  /* 0x000000000004b947 */ /* 0x017ff60003800000 */
[----:B------:R-:W-:Y:S01]  /*ad80*/  BPT.TRAP 0x1 ;  /* 0x000000040000795c */ /* 0x000fe20000300000 */
.L_x_5004:
[----:B------:R-:W-:Y:S01]  /*ad90*/  ULEA UR27, UR36, UR43, 0x3 ;  /* 0x0000002b241b7291 */ /* 0x000fe2000f8e183f */
[----:B------:R-:W-:-:S05]  /*ada0*/  IMAD.U32 R7, RZ, RZ, UR37 ;  /* 0x00000025ff077e24 */ /* 0x000fca000f8e00ff */
[----:B------:R-:W-:-:S04]  /*adb0*/  SHF.L.U32 R7, R7, 0x1f, RZ ;  /* 0x0000001f07077819 */ /* 0x000fc800000006ff */
[----:B------:R4:W0:Y:S01]  /*adc0*/  SYNCS.PHASECHK.TRANS64.TRYWAIT P0, [UR27+0x28c30], R7 ;  /* 0x028c3007ff0075a7 */ /* 0x000822000800015b */
[----:B------:R-:W-:Y:S05]  /*add0*/  @!P3 BRA `(.L_x_5005) ;  /* 0x000000000004b947 */ /* 0x000fea0003800000 */
[----:B------:R-:W-:Y:S01]  /*ade0*/  BPT.TRAP 0x1 ;  /* 0x000000040000795c */ /* 0x000fe20000300000 */
.L_x_5005:
[----:B0-----:R-:W-:Y:S05]  /*adf0*/  @P0 BRA `(.L_x_5006) ;  /* 0x0000000000080947 */ /* 0x001fea0003800000 */
[----:B------:R-:W0:Y:S02]  /*ae00*/  SYNCS.PHASECHK.TRANS64.TRYWAIT P0, [UR27+0x28c30], R7 ;  /* 0x028c3007ff0075a7 */ /* 0x000e24000800015b */
[----:B0-----:R-:W-:Y:S05]  /*ae10*/  @!P0 BRA `(.L_x_5007) ;  /* 0x000000b400c48947 */ /* 0x001fea0003800000 */
.L_x_5006:
[----:B------:R-:W-:Y:S01]  /*ae20*/  R2UR UR18, R0 ;  /* 0x00000000001272ca */ /* 0x000fe200000e0000 */
[----:B-1-3--:R-:W-:Y:S01]  /*ae30*/  WARPGROUP.ARRIVE ;  /* 0x00000000000079c5 */ /* 0x00afe20000000000 */
[----:B------:R-:W-:Y:S01]  /*ae40*/  UMOV UR19, 0x40000040 ;  /* 0x4000004000137882 */ /* 0x000fe20000000000 */
[----:B------:R-:W-:Y:S01]  /*ae50*/  UMOV UR7, 0x40000040 ;  /* 0x4000004000077882 */ /* 0x000fe20000000000 */
[----:B------:R-:W-:Y:S01]  /*ae60*/  UMOV UR11, 0x40000040 ;  /* 0x40000040000b7882 */ /* 0x000fe20000000000 */
[----:B------:R-:W-:Y:S01]  /*ae70*/  UMOV UR15, 0x40000040 ;  /* 0x40000040000f7882 */ /* 0x000fe20000000000 */
[----:B------:R-:W0:Y:S01]  /*ae80*/  @P5 LDC R9, c[0x0][0x44c] ;  /* 0x00011300ff095b82 */ /* 0x000e220000000800 */
[----:B------:R-:W-:-:S06]  /*ae90*/  IMAD.U32 R20, RZ, RZ, UR27 ;  /* 0x0000001bff147e24 */ /* 0x000fcc000f8e00ff */
[----:B------:R-:W-:Y:S01]  /*aea0*/  ULEA UR18, UR36, UR18, 0x9 ;  /* 0x0000001224127291 */ /* 0x000fe2000f8e483f */
[----:B--2---:R-:W1:Y:S03]  /*aeb0*/  @P5 LDC R8, c[0x0][0x450] ;  /* 0x00011400ff085b82 */ /* 0x004e660000000800 */
[----:B------:R-:W-:Y:S02]  /*aec0*/  UIADD3 UR6, UR18, 0x2, URZ ;  /* 0x0000000212067890 */ /* 0x000fe4000fffe03f */
[----:B------:R-:W-:Y:S02]  /*aed0*/  UIADD3 UR10, UR18, 0x4, URZ ;  /* 0x00000004120a7890 */ /* 0x000fe4000fffe03f */
[----:B------:R-:W-:Y:S02]  /*aee0*/  UIADD3 UR14, UR18, 0x6, URZ ;  /* 0x00000006120e7890 */ /* 0x000fe4000fffe03f */
[----:B------:R-:W-:Y:S03]  /*aef0*/  HGMMA.64x64x16.F32.BF16 R152, gdesc[UR16], RZ, !UPT, gsb0 ;  /* 0x00e00000109879f0 */ /* 0x000fe6000c0018ff */
[----:B------:R-:W-:-:S02]  /*af00*/  WARPGROUP.DEPBAR.LE gsb0, 0x0 ;  /* 0x00008000000079c5 */ /* 0x000fc40000010000 */
[----:B------:R-:W-:-:S06]  /*af10*/  WARPGROUP.ARRIVE ;  /* 0x00000000000079c5 */ /* 0x000fcc0000000000 */
[----:B------:R-:W-:Y:S01]  /*af20*/  HGMMA.64x64x16.F32.BF16 R152, gdesc[UR4], R152, gsb0 ;  /* 0x00e00000049879f0 */ /* 0x000fe20008001898 */
[----:B------:R-:W-:Y:S02]  /*af30*/  USHF.L.U32 UR6, UR50, 0x6, URZ ;  /* 0x0000000632067899 */ /* 0x000fe4000800063f */
        /* <DEDUP_REMOVED lines=12> */
[----:B------:R-:W-:-:S02]  /*b000*/  VIADD R178, R185, UR40 ;  /* 0x00000028b9b27c36 */ /* 0x000fc40008000000 */
[----:B------:R-:W-:Y:S01]  /*b010*/  FMUL.FTZ R172, R173, UR25 ;  /* 0x00000019adac7c20 */ /* 0x000fe20008410000 */
[----:B------:R-:W-:Y:S01]  /*b020*/  FMUL.FTZ R14, R162, UR25 ;  /* 0x00000019a20e7c20 */ /* 0x000fe20008410000 */
[----:B------:R-:W2:Y:S01]  /*b030*/  LDC R173, c[0x0][0x2f0] ;  /* 0x0000bc00ffad7b82 */ /* 0x000ea20000000800 */
[----:B0-----:R-:W-:-:S04]  /*b040*/  @P5 IMAD.HI.U32 R9, R178, R9, RZ ;  /* 0x00000009b2095227 */ /* 0x001fc800078e00ff */
[----:B------:R-:W-:Y:S01]  /*b050*/  FMUL.FTZ R162, R164, UR25 ;  /* 0x00000019a4a27c20 */ /* 0x000fe20008410000 */
[----:B------:R-:W-:Y:S01]  /*b060*/  FMUL.FTZ R164, R168, UR25 ;  /* 0x00000019a8a47c20 */ /* 0x000fe20008410000 */
[----:B------:R-:W-:Y:S01]  /*b070*/  FMUL.FTZ R6, R155, UR25 ;  /* 0x000000199b067c20 */ /* 0x000fe20008410000 */
[----:B------:R-:W-:Y:S01]  /*b080*/  FMUL.FTZ R194, R156, UR25 ;  /* 0x000000199cc27c20 */ /* 0x000fe20008410000 */
[----:B-1----:R-:W-:Y:S01]  /*b090*/  @P5 SHF.R.U32.HI R178, RZ, R8, R9 ;  /* 0x00000008ffb25219 */ /* 0x002fe20000011609 */
        /* <DEDUP_REMOVED lines=24> */
[----:B------:R-:W1:Y:S01]  /*b220*/  MUFU.TANH R192, R192 ;  /* 0x000000c000c07308 */ /* 0x000e620000002400 */
[----:B------:R-:W-:-:S03]  /*b230*/  @!P4 VIADD R8, R20, 0x28c40 ;  /* 0x00028c401408c836 */ /* 0x000fc60000000000 */
[----:B--2---:R-:W-:Y:S02]  /*b240*/  IMAD R166, R173, UR49, R166 ;  /* 0x00000031ada67c24 */ /* 0x004fe4000f8e02a6 */
[----:B------:R-:W-:Y:S02]  /*b250*/  @!P4 PRMT R8, RZ, 0x654, R8 ;  /* 0x00000654ff08c816 */ /* 0x000fe40000000008 */
[----:B------:R-:W2:Y:S01]  /*b260*/  MUFU.TANH R193, R193 ;  /* 0x000000c100c17308 */ /* 0x000ea20000002400 */
[----:B------:R-:W-:Y:S01]  /*b270*/  VIADD R166, R166, -UR24 ;  /* 0x80000018a6a67c36 */ /* 0x000fe20008000000 */
[----:B------:R3:W-:Y:S03]  /*b280*/  @!P4 SYNCS.ARRIVE.TRANS64.RED.A1T0 RZ, [R8+URZ], RZ ;  /* 0x000000ff08ffc9a7 */ /* 0x0007e6000810043f */
[C---:B------:R-:W-:Y:S02]  /*b290*/  VIADD R182, R166.reuse, UR26 ;  /* 0x0000001aa6b67c36 */ /* 0x040fe40008000000 */
[----:B------:R-:W-:Y:S01]  /*b2a0*/  VIADD R183, R166, UR20 ;  /* 0x00000014a6b77c36 */ /* 0x000fe20008000000 */
[----:B------:R-:W1:Y:S01]  /*b2b0*/  MUFU.TANH R5, R5 ;  /* 0x0000000500057308 */ /* 0x000e620000002400 */
[----:B0-----:R-:W-:-:S02]  /*b2c0*/  IMAD.IADD R180, R182, 0x1, R168 ;  /* 0x00000001b6b47824 */ /* 0x001fc400078e02a8 */
        /* <DEDUP_REMOVED lines=30> */
[----:B-123--:R-:W-:Y:S05]  /*b4b0*/  @!P6 BRA `(.L_x_5008) ;  /* 0x00000000005ce947 */ /* 0x00efea0003800000 */
        /* <DEDUP_REMOVED lines=13> */
.L_x_5010:
[----:B------:R-:W-:-:S05]  /*b590*/  IMAD.U32 R166, RZ, RZ, UR23 ;  /* 0x00000017ffa67e24 */ /* 0x000fca000f8e00ff */
[----:B------:R-:W-:-:S13]  /*b5a0*/  ISETP.NE.AND P0, PT, R166, 0x1, PT ;  /* 0x00000001a600780c */ /* 0x000fda0003f05270 */
[----:B------:R-:W1:Y:S02]  /*b5b0*/  @P0 LDC.64 R8, c[0x0][0x9e8] ;  /* 0x00027a00ff080b82 */ /* 0x000e640000000a00 */
[----:B-1----:R-:W-:-:S05]  /*b5c0*/  @P0 IMAD.HI.U32 R8, R165, R8, RZ ;  /* 0x00000008a5080227 */ /* 0x002fca00078e00ff */
[----:B------:R-:W-:-:S07]  /*b5d0*/  @P0 SHF.R.U32.HI R165, RZ, R9, R8 ;  /* 0x00000009ffa50219 */ /* 0x000fce0000011608 */
.L_x_5011:
[----:B------:R-:W-:Y:S05]  /*b5e0*/  BSYNC B0 ;  /* 0x0000000000007941 */ /* 0x000fea0003800000 */
.L_x_5009:
[----:B------:R-:W-:-:S04]  /*b5f0*/  IMAD R165, R165, R166, -UR6 ;  /* 0x80000006a5a57e24 */ /* 0x000fc8000f8e02a6 */
[----:B------:R-:W-:-:S05]  /*b600*/  IMAD.IADD R165, R165, 0x1, -R2 ;  /* 0x00000001a5a57824 */ /* 0x000fca00078e0a02 */
[----:B------:R-:W-:Y:S02]  /*b610*/  VIADDMNMX R180, R165, R166, R180, PT ;  /* 0x000000a6a5b47246 */ /* 0x000fe400038001b4 */
[----:B------:R-:W-:-:S07]  /*b620*/  VIMNMX R181, R181, R165, !PT ;  /* 0x000000a5b5b57248 */ /* 0x000fce0007fe0100 */
.L_x_5008:
        /* <DEDUP_REMOVED lines=43> */
[----:B------:R-:W-:Y:S01]  /*b8e0*/  FSEL R161, R174, -INF , !P2 ;  /* 0xff800000aea17808 */ /* 0x000fe20005000000 */
[--C-:B-1----:R-:W-:Y:S01]  /*b8f0*/  IMAD.IADD R174, R182, 0x1, R178.reuse ;  /* 0x00000001b6ae7824 */ /* 0x102fe200078e02b2 */
[----:B------:R-:W-:Y:S01]  /*b900*/  FSEL R162, R175, -INF , !P1 ;  /* 0xff800000afa27808 */ /* 0x000fe20004800000 */
[----:B------:R-:W-:Y:S01]  /*b910*/  IMAD.IADD R175, R183, 0x1, R178 ;  /* 0x00000001b7af7824 */ /* 0x000fe200078e02b2 */
[----:B------:R-:W-:-:S02]  /*b920*/  ISETP.GT.AND P2, PT, R181, 0x38, P0 ;  /* 0x00000038b500780c */ /* 0x000fc40000744270 */
[----:B------:R-:W-:Y:S02]  /*b930*/  ISETP.GT.AND P1, PT, R181, 0x39, P0 ;  /* 0x00000039b500780c */ /* 0x000fe40000724270 */
[C---:B------:R-:W-:Y:S02]  /*b940*/  ISETP.LT.OR P2, PT, R180.reuse, 0x39, P2 ;  /* 0x00000039b400780c */ /* 0x040fe40001741670 */
[----:B------:R-:W-:Y:S02]  /*b950*/  ISETP.LT.OR P1, PT, R180, 0x3a, P1 ;  /* 0x0000003ab400780c */ /* 0x000fe40000f21670 */
        /* <DEDUP_REMOVED lines=16> */
.L_x_5014:
[----:B------:R-:W-:-:S05]  /*ba60*/  IMAD.U32 R176, RZ, RZ, UR23 ;  /* 0x00000017ffb07e24 */ /* 0x000fca000f8e00ff */
[----:B------:R-:W-:-:S13]  /*ba70*/  ISETP.NE.AND P1, PT, R176, 0x1, PT ;  /* 0x00000001b000780c */ /* 0x000fda0003f25270 */
[----:B------:R-:W0:Y:S02]  /*ba80*/  @P1 LDC.64 R8, c[0x0][0x9e8] ;  /* 0x00027a00ff081b82 */ /* 0x000e240000000a00 */
[----:B0-----:R-:W-:-:S05]  /*ba90*/  @P1 IMAD.HI.U32 R8, R173, R8, RZ ;  /* 0x00000008ad081227 */ /* 0x001fca00078e00ff */
[----:B------:R-:W-:-:S07]  /*baa0*/  @P1 SHF.R.U32.HI R173, RZ, R9, R8 ;  /* 0x00000009ffad1219 */ /* 0x000fce0000011608 */
.L_x_5015:
[----:B------:R-:W-:Y:S05]  /*bab0*/  BSYNC B0 ;  /* 0x0000000000007941 */ /* 0x000fea0003800000 */
.L_x_5013:
[----:B------:R-:W-:-:S04]  /*bac0*/  IMAD R173, R173, R176, -UR6 ;  /* 0x80000006adad7e24 */ /* 0x000fc8000f8e02b0 */
[----:B------:R-:W-:-:S05]  /*bad0*/  IMAD.IADD R173, R173, 0x1, -R2 ;  /* 0x00000001adad7824 */ /* 0x000fca00078e0a02 */
[----:B------:R-:W-:Y:S02]  /*bae0*/  VIADDMNMX R174, R173, R176, R174, PT ;  /* 0x000000b0adae7246 */ /* 0x000fe400038001ae */
[----:B------:R-:W-:-:S07]  /*baf0*/  VIMNMX R175, R175, R173, !PT ;  /* 0x000000adafaf7248 */ /* 0x000fce0007fe0100 */
.L_x_5012:
[----:B------:R-:W-:Y:S01]  /*bb00*/  FMNMX.FTZ R8, R179, R10, !PT ;  /* 0x0000000ab3087209 */ /* 0x000fe20007810000 */
[----:B------:R-:W-:Y:S01]  /*bb10*/  UMOV UR10, UR21 ;  /* 0x00000015000a7c82 */ /* 0x000fe20008000000 */
[----:B------:R-:W-:Y:S01]  /*bb20*/  ISETP.GT.AND P2, PT, R175, 0x1, P0 ;  /* 0x00000001af00780c */ /* 0x000fe20000744270 */
[----:B------:R-:W-:Y:S01]  /*bb30*/  IMAD.MOV R181, RZ, RZ, -R17 ;  /* 0x000000ffffb57224 */ /* 0x000fe200078e0a11 */
[----:B------:R-:W-:Y:S02]  /*bb40*/  FMNMX.FTZ R9, R193, R8, !PT ;  /* 0x00000008c1097209 */ /* 0x000fe40007810000 */
[----:B------:R-:W-:Y:S02]  /*bb50*/  ISETP.LT.OR P2, PT, R174, 0x2, P2 ;  /* 0x00000002ae00780c */ /* 0x000fe40001741670 */
[----:B------:R-:W-:Y:S02]  /*bb60*/  FMNMX.FTZ R8, R194, R9, !PT ;  /* 0x00000009c2087209 */ /* 0x000fe40007810000 */
[----:B------:R-:W-:-:S02]  /*bb70*/  ISETP.GT.AND P1, PT, R175, 0x8, P0 ;  /* 0x00000008af00780c */ /* 0x000fc40000724270 */
[----:B------:R-:W-:Y:S02]  /*bb80*/  FMNMX.FTZ R8, R195, R8, !PT ;  /* 0x00000008c3087209 */ /* 0x000fe40007810000 */
[----:B------:R-:W-:Y:S02]  /*bb90*/  ISETP.LT.OR P1, PT, R174, 0x9, P1 ;  /* 0x00000009ae00780c */ /* 0x000fe40000f21670 */
[----:B------:R-:W-:Y:S02]  /*bba0*/  FMNMX.FTZ R9, R165, R8, !PT ;  /* 0x00000008a5097209 */ /* 0x000fe40007810000 */
[----:B------:R-:W-:Y:S02]  /*bbb0*/  FSEL R12, R12, -INF , !P1 ;  /* 0xff8000000c0c7808 */ /* 0x000fe40004800000 */
        /* <DEDUP_REMOVED lines=19> */
[----:B------:R-:W-:-:S02]  /*bcf0*/  FSEL R8, R6, -INF , !P2 ;  /* 0xff80000006087808 */ /* 0x000fc40005000000 */
[----:B------:R-:W-:Y:S02]  /*bd00*/  FMNMX.FTZ R9, R164, R9, !PT ;  /* 0x00000009a4097209 */ /* 0x000fe40007810000 */
[C---:B------:R-:W-:Y:S02]  /*bd10*/  ISETP.GT.AND P2, PT, R175.reuse, 0x9, P0 ;  /* 0x00000009af00780c */ /* 0x040fe40000744270 */
[----:B------:R-:W-:Y:S01]  /*bd20*/  ISETP.GT.AND P1, PT, R175, 0x21, P0 ;  /* 0x00000021af00780c */ /* 0x000fe20000724270 */
[----:B------:R-:W0:Y:S01]  /*bd30*/  SHFL.BFLY PT, R176, R9, 0x2, 0x1f ;  /* 0x0c401f0009b07f89 */ /* 0x000e2200000e0000 */
[C---:B------:R-:W-:Y:S02]  /*bd40*/  ISETP.LT.OR P2, PT, R174.reuse, 0xa, P2 ;  /* 0x0000000aae00780c */ /* 0x040fe40001741670 */
[----:B------:R-:W-:Y:S02]  /*bd50*/  ISETP.LT.OR P1, PT, R174, 0x22, P1 ;  /* 0x00000022ae00780c */ /* 0x000fe40000f21670 */
[----:B------:R-:W-:-:S02]  /*bd60*/  FSEL R13, R13, -INF , !P2 ;  /* 0xff8000000d0d7808 */ /* 0x000fc40005000000 */
[C---:B------:R-:W-:Y:S02]  /*bd70*/  ISETP.GT.AND P2, PT, R175.reuse, 0x11, P0 ;  /* 0x00000011af00780c */ /* 0x040fe40000744270 */
[----:B------:R-:W-:Y:S02]  /*bd80*/  FSEL R154, R154, -INF , !P1 ;  /* 0xff8000009a9a7808 */ /* 0x000fe40004800000 */
[----:B------:R-:W-:Y:S02]  /*bd90*/  ISETP.LT.OR P2, PT, R174, 0x12, P2 ;  /* 0x00000012ae00780c */ /* 0x000fe40001741670 */
[----:B------:R-:W-:Y:S02]  /*bda0*/  ISETP.GT.AND P1, PT, R175, 0x29, P0 ;  /* 0x00000029af00780c */ /* 0x000fe40000724270 */
[----:B------:R-:W-:Y:S02]  /*bdb0*/  FSEL R15, R15, -INF , !P2 ;  /* 0xff8000000f0f7808 */ /* 0x000fe40005000000 */
[----:B------:R-:W-:-:S02]  /*bdc0*/  ISETP.GT.AND P2, PT, R175, RZ, P0 ;  /* 0x000000ffaf00720c */ /* 0x000fc40000744270 */
[C---:B------:R-:W-:Y:S02]  /*bdd0*/  ISETP.LT.OR P1, PT, R174.reuse, 0x2a, P1 ;  /* 0x0000002aae00780c */ /* 0x040fe40000f21670 */
[----:B------:R-:W-:Y:S02]  /*bde0*/  ISETP.LT.OR P2, PT, R174, 0x1, P2 ;  /* 0x00000001ae00780c */ /* 0x000fe40001741670 */
[----:B------:R-:W-:Y:S02]  /*bdf0*/  FSEL R156, R156, -INF , !P1 ;  /* 0xff8000009c9c7808 */ /* 0x000fe40004800000 */
[----:B0-----:R-:W-:Y:S02]  /*be00*/  FMNMX.FTZ R6, R9, R176, !PT ;  /* 0x000000b009067209 */ /* 0x001fe40007810000 */
[----:B------:R-:W-:Y:S02]  /*be10*/  FSEL R176, R5, -INF , !P2 ;  /* 0xff80000005b07808 */ /* 0x000fe40005000000 */
[----:B------:R-:W-:Y:S01]  /*be20*/  ISETP.GT.AND P2, PT, R175, 0x20, P0 ;  /* 0x00000020af00780c */ /* 0x000fe20000744270 */
[----:B------:R-:W0:Y:S01]  /*be30*/  SHFL.BFLY PT, R173, R6, 0x1, 0x1f ;  /* 0x0c201f0006ad7f89 */ /* 0x000e2200000e0000 */
[----:B------:R-:W-:-:S02]  /*be40*/  FMNMX.FTZ R9, R176, R11, !PT ;  /* 0x0000000bb0097209 */ /* 0x000fc40007810000 */
[----:B------:R-:W-:Y:S02]  /*be50*/  ISETP.LT.OR P2, PT, R174, 0x21, P2 ;  /* 0x00000021ae00780c */ /* 0x000fe40001741670 */
[----:B------:R-:W-:Y:S02]  /*be60*/  FMNMX.FTZ R9, R8, R9, !PT ;  /* 0x0000000908097209 */ /* 0x000fe40007810000 */
[----:B------:R-:W-:Y:S02]  /*be70*/  ISETP.GT.AND P1, PT, R175, 0x30, P0 ;  /* 0x00000030af00780c */ /* 0x000fe40000724270 */
[----:B------:R-:W-:Y:S02]  /*be80*/  FSEL R153, R153, -INF , !P2 ;  /* 0xff80000099997808 */ /* 0x000fe40005000000 */
[----:B------:R-:W-:Y:S02]  /*be90*/  ISETP.GT.AND P2, PT, R175, 0x28, P0 ;  /* 0x00000028af00780c */ /* 0x000fe40000744270 */
[----:B------:R-:W-:-:S02]  /*bea0*/  ISETP.LT.OR P1, PT, R174, 0x31, P1 ;  /* 0x00000031ae00780c */ /* 0x000fc40000f21670 */
[C---:B------:R-:W-:Y:S02]  /*beb0*/  ISETP.LT.OR P2, PT, R174.reuse, 0x29, P2 ;  /* 0x00000029ae00780c */ /* 0x040fe40001741670 */
[----:B------:R-:W-:Y:S02]  /*bec0*/  FSEL R157, R157, -INF , !P1 ;  /* 0xff8000009d9d7808 */ /* 0x000fe40004800000 */
[----:B------:R-:W-:Y:S02]  /*bed0*/  ISETP.GT.AND P1, PT, R175, 0x31, P0 ;  /* 0x00000031af00780c */ /* 0x000fe40000724270 */
[----:B------:R-:W-:Y:S02]  /*bee0*/  FSEL R155, R155, -INF , !P2 ;  /* 0xff8000009b9b7808 */ /* 0x000fe40005000000 */
[----:B------:R-:W-:Y:S02]  /*bef0*/  ISETP.LT.OR P1, PT, R174, 0x32, P1 ;  /* 0x00000032ae00780c */ /* 0x000fe40000f21670 */
[----:B0-----:R-:W-:-:S02]  /*bf00*/  FMNMX.FTZ R5, R6, R173, !PT ;  /* 0x000000ad06057209 */ /* 0x001fc40007810000 */
[----:B------:R-:W-:Y:S02]  /*bf10*/  FMNMX.FTZ R6, R12, R9, !PT ;  /* 0x000000090c067209 */ /* 0x000fe40007810000 */
[----:B------:R-:W-:Y:S01]  /*bf20*/  FSEL R158, R158, -INF , !P1 ;  /* 0xff8000009e9e7808 */ /* 0x000fe20004800000 */
[----:B------:R-:W-:Y:S01]  /*bf30*/  FMUL.FTZ R180, R5, UR10 ;  /* 0x0000000a05b47c20 */ /* 0x000fe20008410000 */
[----:B------:R-:W-:Y:S02]  /*bf40*/  FMNMX.FTZ R9, R13, R6, !PT ;  /* 0x000000060d097209 */ /* 0x000fe40007810000 */
[C---:B------:R-:W-:Y:S02]  /*bf50*/  ISETP.GT.AND P1, PT, R175.reuse, 0x38, P0 ;  /* 0x00000038af00780c */ /* 0x040fe40000724270 */
[----:B------:R-:W-:Y:S02]  /*bf60*/  FMNMX.FTZ R6, R14, R9, !PT ;  /* 0x000000090e067209 */ /* 0x000fe40007810000 */
[----:B------:R-:W-:-:S02]  /*bf70*/  ISETP.GT.AND P0, PT, R175, 0x39, P0 ;  /* 0x00000039af00780c */ /* 0x000fc40000704270 */
[----:B------:R-:W-:Y:S02]  /*bf80*/  FMNMX.FTZ R6, R15, R6, !PT ;  /* 0x000000060f067209 */ /* 0x000fe40007810000 */
[C---:B------:R-:W-:Y:S02]  /*bf90*/  ISETP.LT.OR P1, PT, R174.reuse, 0x39, P1 ;  /* 0x00000039ae00780c */ /* 0x040fe40000f21670 */
[----:B------:R-:W-:Y:S02]  /*bfa0*/  FMNMX.FTZ R9, R21, R6, !PT ;  /* 0x0000000615097209 */ /* 0x000fe40007810000 */
[----:B------:R-:W-:Y:S02]  /*bfb0*/  ISETP.LT.OR P0, PT, R174, 0x3a, P0 ;  /* 0x0000003aae00780c */ /* 0x000fe40000701670 */
[----:B------:R-:W-:Y:S02]  /*bfc0*/  FMNMX.FTZ R6, R152, R9, !PT ;  /* 0x0000000998067209 */ /* 0x000fe40007810000 */
[----:B------:R-:W-:-:S02]  /*bfd0*/  FSEL R159, R159, -INF , !P1 ;  /* 0xff8000009f9f7808 */ /* 0x000fc40004800000 */
[----:B------:R-:W-:Y:S02]  /*bfe0*/  FMNMX.FTZ R9, R153, R6, !PT ;  /* 0x0000000699097209 */ /* 0x000fe40007810000 */
[----:B------:R-:W-:Y:S02]  /*bff0*/  FSEL R174, R160, -INF , !P0 ;  /* 0xff800000a0ae7808 */ /* 0x000fe40004000000 */
[----:B------:R-:W-:Y:S02]  /*c000*/  FMNMX.FTZ R6, R154, R9, !PT ;  /* 0x000000099a067209 */ /* 0x000fe40007810000 */
[----:B------:R-:W-:Y:S02]  /*c010*/  FSETP.NEU.FTZ.AND P2, PT, R5, -INF , PT ;  /* 0xff8000000500780b */ /* 0x000fe40003f5d000 */
[----:B------:R-:W-:Y:S02]  /*c020*/  FMNMX.FTZ R173, R155, R6, !PT ;  /* 0x000000069bad7209 */ /* 0x000fe40007810000 */
[----:B------:R-:W-:-:S02]  /*c030*/  FSEL R180, R180, RZ, P2 ;  /* 0x000000ffb4b47208 */ /* 0x000fc40001000000 */
[----:B------:R-:W-:Y:S02]  /*c040*/  FMNMX.FTZ R6, R156, R173, !PT ;  /* 0x000000ad9c067209 */ /* 0x000fe40007810000 */
[----:B------:R-:W-:Y:S01]  /*c050*/  ISETP.NE.AND P1, PT, R2, R181, PT ;  /* 0x000000b50200720c */ /* 0x000fe20003f25270 */
        /* <DEDUP_REMOVED lines=17> */
[--C-:B------:R-:W-:Y:S01]  /*c170*/  FFMA.FTZ R170, R170, UR10, -R180.reuse ;  /* 0x0000000aaaaa7c23 */ /* 0x100fe200080108b4 */
[----:B------:R-:W0:Y:S01]  /*c180*/  SHFL.BFLY PT, R6, R175, 0x2, 0x1f ;  /* 0x0c401f00af067f89 */ /* 0x000e2200000e0000 */
[--C-:B------:R-:W-:Y:S01]  /*c190*/  FFMA.FTZ R171, R171, UR10, -R180.reuse ;  /* 0x0000000aabab7c23 */ /* 0x100fe200080108b4 */
[--C-:B------:R-:W-:Y:S01]  /*c1a0*/  FFMA.FTZ R161, R161, UR10, -R180.reuse ;  /* 0x0000000aa1a17c23 */ /* 0x100fe200080108b4 */
[--C-:B------:R-:W-:Y:S01]  /*c1b0*/  FFMA.FTZ R163, R163, UR10, -R180.reuse ;  /* 0x0000000aa3a37c23 */ /* 0x100fe200080108b4 */
[----:B------:R-:W-:Y:S01]  /*c1c0*/  MUFU.EX2 R173, R194 ;  /* 0x000000c200ad7308 */ /* 0x000fe20000000800 */
[----:B------:R-:W-:-:S07]  /*c1d0*/  FFMA.FTZ R180, R164, UR10, -R180 ;  /* 0x0000000aa4b47c23 */ /* 0x000fce00080108b4 */
[----:B------:R-:W-:Y:S08]  /*c1e0*/  MUFU.EX2 R160, R195 ;  /* 0x000000c300a07308 */ /* 0x000ff00000000800 */
[----:B------:R-:W-:Y:S01]  /*c1f0*/  MUFU.EX2 R165, R165 ;  /* 0x000000a500a57308 */ /* 0x000fe20000000800 */
[----:B0-----:R-:W-:Y:S02]  /*c200*/  FMNMX.FTZ R6, R175, R6, !PT ;  /* 0x00000006af067209 */ /* 0x001fe40007810000 */
[----:B------:R-:W-:-:S05]  /*c210*/  FSEL R175, R5, RZ, P2 ;  /* 0x000000ff05af7208 */ /* 0x000fca0001000000 */
[----:B------:R-:W-:Y:S01]  /*c220*/  MUFU.EX2 R166, R166 ;  /* 0x000000a600a67308 */ /* 0x000fe20000000800 */
[----:B------:R-:W0:Y:S01]  /*c230*/  SHFL.BFLY PT, R177, R6, 0x1, 0x1f ;  /* 0x0c201f0006b17f89 */ /* 0x000e2200000e0000 */
[----:B------:R-:W-:-:S04]  /*c240*/  FADD.FTZ R175, -R175, R10 ;  /* 0x0000000aafaf7221 */ /* 0x000fc80000010100 */
[----:B------:R-:W-:Y:S02]  /*c250*/  FMUL.FTZ R175, R175, UR10 ;  /* 0x0000000aafaf7c20 */ /* 0x000fe40008410000 */
[----:B------:R1:W-:Y:S08]  /*c260*/  MUFU.EX2 R10, R179 ;  /* 0x000000b3000a7308 */ /* 0x0003f00000000800 */
[----:B------:R-:W2:Y:S08]  /*c270*/  MUFU.EX2 R175, R175 ;  /* 0x000000af00af7308 */ /* 0x000eb00000000800 */
[----:B------:R-:W3:Y:S01]  /*c280*/  MUFU.EX2 R167, R167 ;  /* 0x000000a700a77308 */ /* 0x000ee20000000800 */
[----:B0-----:R-:W-:-:S04]  /*c290*/  FMNMX.FTZ R6, R6, R177, !PT ;  /* 0x000000b106067209 */ /* 0x001fc80007810000 */
[C---:B------:R-:W-:Y:S01]  /*c2a0*/  FSETP.NEU.FTZ.AND P0, PT, R6.reuse, -INF , PT ;  /* 0xff8000000600780b */ /* 0x040fe20003f1d000 */
[----:B-1----:R-:W-:Y:S02]  /*c2b0*/  FMUL.FTZ R179, R6, UR10 ;  /* 0x0000000a06b37c20 */ /* 0x002fe40008410000 */
[----:B------:R-:W0:Y:S01]  /*c2c0*/  MUFU.EX2 R168, R168 ;  /* 0x000000a800a87308 */ /* 0x000e220000000800 */
[----:B--2---:R-:W-:Y:S01]  /*c2d0*/  FFMA.FTZ R162, R175, R3, R178 ;  /* 0x00000003afa27223 */ /* 0x004fe200000100b2 */
[-C--:B------:R-:W-:Y:S01]  /*c2e0*/  FMUL.FTZ R24, R24, R175.reuse ;  /* 0x000000af18187220 */ /* 0x080fe20000410000 */
[----:B------:R-:W-:Y:S01]  /*c2f0*/  FSEL R179, R179, RZ, P0 ;  /* 0x000000ffb3b37208 */ /* 0x000fe20000000000 */
[-C--:B------:R-:W-:Y:S01]  /*c300*/  FMUL.FTZ R25, R25, R175.reuse ;  /* 0x000000af19197220 */ /* 0x080fe20000410000 */
[----:B------:R-:W-:Y:S01]  /*c310*/  FADD.FTZ R162, R9, R162 ;  /* 0x000000a209a27221 */ /* 0x000fe20000010000 */
[-C--:B------:R-:W-:Y:S01]  /*c320*/  FMUL.FTZ R28, R28, R175.reuse ;  /* 0x000000af1c1c7220 */ /* 0x080fe20000410000 */
[----:B------:R-:W-:Y:S01]  /*c330*/  FMUL.FTZ R29, R29, R175 ;  /* 0x000000af1d1d7220 */ /* 0x000fe20000410000 */
[--C-:B------:R-:W-:Y:S01]  /*c340*/  FFMA.FTZ R164, R176, UR10, -R179.reuse ;  /* 0x0000000ab0a47c23 */ /* 0x100fe200080108b3 */
[----:B------:R-:W-:Y:S01]  /*c350*/  FADD.FTZ R3, R173, R162 ;  /* 0x000000a2ad037221 */ /* 0x000fe20000010000 */
[----:B------:R-:W1:Y:S01]  /*c360*/  MUFU.EX2 R169, R169 ;  /* 0x000000a900a97308 */ /* 0x000e620000000800 */
[----:B------:R-:W-:Y:S01]  /*c370*/  FSEL R162, R6, RZ, P0 ;  /* 0x000000ff06a27208 */ /* 0x000fe20000000000 */
[----:B------:R-:W-:Y:S01]  /*c380*/  FFMA.FTZ R14, R14, UR10, -R179 ;  /* 0x0000000a0e0e7c23 */ /* 0x000fe200080108b3 */
[----:B------:R-:W-:Y:S01]  /*c390*/  FADD.FTZ R176, R160, R3 ;  /* 0x00000003a0b07221 */ /* 0x000fe20000010000 */
[----:B------:R-:W-:-:S02]  /*c3a0*/  IMAD.U32 R3, RZ, RZ, UR22 ;  /* 0x00000016ff037e24 */ /* 0x000fc4000f8e00ff */
[----:B------:R-:W-:Y:S01]  /*c3b0*/  FFMA.FTZ R15, R15, UR10, -R179 ;  /* 0x0000000a0f0f7c23 */ /* 0x000fe200080108b3 */
[----:B------:R-:W-:Y:S01]  /*c3c0*/  FADD.FTZ R162, -R162, R11 ;  /* 0x0000000ba2a27221 */ /* 0x000fe20000010100 */
[----:B------:R-:W-:Y:S01]  /*c3d0*/  FADD.FTZ R181, R165, R176 ;  /* 0x000000b0a5b57221 */ /* 0x000fe20000010000 */
[----:B------:R-:W2:Y:S01]  /*c3e0*/  MUFU.EX2 R170, R170 ;  /* 0x000000aa00aa7308 */ /* 0x000ea20000000800 */
[--C-:B------:R-:W-:Y:S01]  /*c3f0*/  FFMA.FTZ R176, R8, UR10, -R179.reuse ;  /* 0x0000000a08b07c23 */ /* 0x100fe200080108b3 */
[----:B------:R-:W-:Y:S01]  /*c400*/  FFMA.FTZ R11, R12, UR10, -R179 ;  /* 0x0000000a0c0b7c23 */ /* 0x000fe200080108b3 */
[----:B------:R-:W-:Y:S01]  /*c410*/  FADD.FTZ R8, R166, R181 ;  /* 0x000000b5a6087221 */ /* 0x000fe20000010000 */
[--C-:B------:R-:W-:Y:S01]  /*c420*/  FFMA.FTZ R12, R13, UR10, -R179.reuse ;  /* 0x0000000a0d0c7c23 */ /* 0x100fe200080108b3 */
[--C-:B------:R-:W-:Y:S01]  /*c430*/  FFMA.FTZ R13, R152, UR10, -R179.reuse ;  /* 0x0000000a980d7c23 */ /* 0x100fe200080108b3 */
[--C-:B------:R-:W-:Y:S01]  /*c440*/  FFMA.FTZ R21, R21, UR10, -R179.reuse ;  /* 0x0000000a15157c23 */ /* 0x100fe200080108b3 */
[----:B---3--:R-:W-:Y:S01]  /*c450*/  FADD.FTZ R181, R167, R8 ;  /* 0x00000008a7b57221 */ /* 0x008fe20000010000 */
[----:B------:R-:W3:Y:S01]  /*c460*/  MUFU.EX2 R171, R171 ;  /* 0x000000ab00ab7308 */ /* 0x000ee20000000800 */
[----:B------:R-:W-:Y:S01]  /*c470*/  FMUL.FTZ R8, R162, UR10 ;  /* 0x0000000aa2087c20 */ /* 0x000fe20008410000 */
[----:B------:R-:W-:Y:S01]  /*c480*/  FFMA.FTZ R153, R153, UR10, -R179 ;  /* 0x0000000a99997c23 */ /* 0x000fe200080108b3 */
[----:B0-----:R-:W-:Y:S01]  /*c490*/  FADD.FTZ R162, R168, R181 ;  /* 0x000000b5a8a27221 */ /* 0x001fe20000010000 */
[--C-:B------:R-:W-:Y:S01]  /*c4a0*/  FFMA.FTZ R181, R154, UR10, -R179.reuse ;  /* 0x0000000a9ab57c23 */ /* 0x100fe200080108b3 */
[--C-:B------:R-:W-:Y:S01]  /*c4b0*/  FFMA.FTZ R182, R155, UR10, -R179.reuse ;  /* 0x0000000a9bb67c23 */ /* 0x100fe200080108b3 */
[--C-:B------:R-:W-:Y:S01]  /*c4c0*/  FFMA.FTZ R157, R157, UR10, -R179.reuse ;  /* 0x0000000a9d9d7c23 */ /* 0x100fe200080108b3 */
[----:B-1----:R-:W-:Y:S01]  /*c4d0*/  FADD.FTZ R183, R169, R162 ;  /* 0x000000a2a9b77221 */ /* 0x002fe20000010000 */
[----:B------:R-:W0:Y:S01]  /*c4e0*/  MUFU.EX2 R161, R161 ;  /* 0x000000a100a17308 */ /* 0x000e220000000800 */
[--C-:B------:R-:W-:Y:S01]  /*c4f0*/  FFMA.FTZ R192, R158, UR10, -R179.reuse ;  /* 0x0000000a9ec07c23 */ /* 0x100fe200080108b3 */
[----:B------:R-:W-:Y:S01]  /*c500*/  FFMA.FTZ R159, R159, UR10, -R179 ;  /* 0x0000000a9f9f7c23 */ /* 0x000fe200080108b3 */
[----:B--2---:R-:W-:Y:S01]  /*c510*/  FADD.FTZ R152, R170, R183 ;  /* 0x000000b7aa987221 */ /* 0x004fe20000010000 */
[--C-:B------:R-:W-:Y:S01]  /*c520*/  FFMA.FTZ R183, R156, UR10, -R179.reuse ;  /* 0x0000000a9cb77c23 */ /* 0x100fe200080108b3 */
[----:B------:R-:W-:Y:S01]  /*c530*/  FFMA.FTZ R174, R174, UR10, -R179 ;  /* 0x0000000aaeae7c23 */ /* 0x000fe200080108b3 */
[----:B------:R-:W-:Y:S01]  /*c540*/  @!P1 IMAD R3, R3, 0x40, R16 ;  /* 0x0000004003039824 */ /* 0x000fe200078e0210 */
[----:B------:R-:W-:Y:S01]  /*c550*/  F2FP.BF16.F32.PACK_AB R154, R160, R173 ;  /* 0x000000ada09a723e */ /* 0x000fe200000010ff */
[----:B------:R-:W1:Y:S01]  /*c560*/  MUFU.EX2 R172, R172 ;  /* 0x000000ac00ac7308 */ /* 0x000e620000000800 */
[----:B---3--:R-:W-:Y:S01]  /*c570*/  FADD.FTZ R193, R171, R152 ;  /* 0x00000098abc17221 */ /* 0x008fe20000010000 */
[----:B------:R-:W-:Y:S01]  /*c580*/  F2FP.BF16.F32.PACK_AB R162, R10, R171 ;  /* 0x000000ab0aa2723e */ /* 0x000fe200000010ff */
[----:B------:R-:W-:Y:S01]  /*c590*/  FMUL.FTZ R32, R32, R175 ;  /* 0x000000af20207220 */ /* 0x000fe20000410000 */
[----:B------:R-:W-:Y:S01]  /*c5a0*/  @!P1 LEA R3, R3, UR43, 0x2 ;  /* 0x0000002b03039c11 */ /* 0x000fe2000f8e10ff */
[----:B------:R-:W-:Y:S01]  /*c5b0*/  FADD.FTZ R152, R10, R193 ;  /* 0x000000c10a987221 */ /* 0x000fe20000010000 */
[----:B------:R-:W-:Y:S01]  /*c5c0*/  F2FP.BF16.F32.PACK_AB R158, R168, R167 ;  /* 0x000000a7a89e723e */ /* 0x000fe200000010ff */
[----:B------:R-:W-:Y:S01]  /*c5d0*/  FMUL.FTZ R33, R33, R175 ;  /* 0x000000af21217220 */ /* 0x000fe20000410000 */
[----:B------:R-:W2:Y:S01]  /*c5e0*/  MUFU.EX2 R177, R163 ;  /* 0x000000a300b17308 */ /* 0x000ea20000000800 */
[----:B0-----:R-:W-:Y:S01]  /*c5f0*/  FADD.FTZ R179, R161, R152 ;  /* 0x00000098a1b37221 */ /* 0x001fe20000010000 */
[----:B------:R-:W-:Y:S01]  /*c600*/  F2FP.BF16.F32.PACK_AB R152, R9, R178 ;  /* 0x000000b20998723e */ /* 0x000fe200000010ff */
[----:B------:R-:W-:Y:S01]  /*c610*/  @!P1 STS [R3+0x28800], R175 ;  /* 0x028800af03009388 */ /* 0x000fe20000000800 */
[----:B------:R-:W-:Y:S01]  /*c620*/  F2FP.BF16.F32.PACK_AB R156, R166, R165 ;  /* 0x000000a5a69c723e */ /* 0x000fe200000010ff */
[-C--:B------:R-:W-:Y:S01]  /*c630*/  FMUL.FTZ R36, R36, R175.reuse ;  /* 0x000000af24247220 */ /* 0x080fe20000410000 */
[-C--:B------:R-:W-:Y:S01]  /*c640*/  FMUL.FTZ R37, R37, R175.reuse ;  /* 0x000000af25257220 */ /* 0x080fe20000410000 */
[-C--:B------:R-:W-:Y:S01]  /*c650*/  FMUL.FTZ R40, R40, R175.reuse ;  /* 0x000000af28287220 */ /* 0x080fe20000410000 */
[----:B------:R-:W0:Y:S01]  /*c660*/  MUFU.EX2 R8, R8 ;  /* 0x0000000800087308 */ /* 0x000e220000000800 */
[----:B-1----:R-:W-:Y:S01]  /*c670*/  FADD.FTZ R160, R172, R179 ;  /* 0x000000b3aca07221 */ /* 0x002fe20000010000 */
[-C--:B------:R-:W-:Y:S01]  /*c680*/  FMUL.FTZ R41, R41, R175.reuse ;  /* 0x000000af29297220 */ /* 0x080fe20000410000 */
[-C--:B------:R-:W-:Y:S01]  /*c690*/  FMUL.FTZ R44, R44, R175.reuse ;  /* 0x000000af2c2c7220 */ /* 0x080fe20000410000 */
[-C--:B------:R-:W-:Y:S01]  /*c6a0*/  FMUL.FTZ R45, R45, R175.reuse ;  /* 0x000000af2d2d7220 */ /* 0x080fe20000410000 */
[-C--:B------:R-:W-:Y:S01]  /*c6b0*/  FMUL.FTZ R48, R48, R175.reuse ;  /* 0x000000af30307220 */ /* 0x080fe20000410000 */
[-C--:B------:R-:W-:Y:S01]  /*c6c0*/  FMUL.FTZ R49, R49, R175.reuse ;  /* 0x000000af31317220 */ /* 0x080fe20000410000 */
[----:B------:R-:W-:Y:S01]  /*c6d0*/  FMUL.FTZ R52, R52, R175 ;  /* 0x000000af34347220 */ /* 0x000fe20000410000 */
[----:B------:R-:W1:Y:S01]  /*c6e0*/  MUFU.EX2 R180, R180 ;  /* 0x000000b400b47308 */ /* 0x000e620000000800 */
[----:B--2---:R-:W-:Y:S01]  /*c6f0*/  FADD.FTZ R9, R177, R160 ;  /* 0x000000a0b1097221 */ /* 0x004fe20000010000 */
[----:B------:R-:W-:Y:S01]  /*c700*/  F2FP.BF16.F32.PACK_AB R160, R170, R169 ;  /* 0x000000a9aaa0723e */ /* 0x000fe200000010ff */
[-C--:B------:R-:W-:Y:S01]  /*c710*/  FMUL.FTZ R53, R53, R175.reuse ;  /* 0x000000af35357220 */ /* 0x080fe20000410000 */
[-C--:B------:R-:W-:Y:S01]  /*c720*/  FMUL.FTZ R56, R56, R175.reuse ;  /* 0x000000af38387220 */ /* 0x080fe20000410000 */
[-C--:B------:R-:W-:Y:S01]  /*c730*/  FMUL.FTZ R57, R57, R175.reuse ;  /* 0x000000af39397220 */ /* 0x080fe20000410000 */
[-C--:B------:R-:W-:Y:S01]  /*c740*/  FMUL.FTZ R60, R60, R175.reuse ;  /* 0x000000af3c3c7220 */ /* 0x080fe20000410000 */
[-C--:B------:R-:W-:Y:S01]  /*c750*/  FMUL.FTZ R61, R61, R175.reuse ;  /* 0x000000af3d3d7220 */ /* 0x080fe20000410000 */
[----:B------:R2:W3:Y:S01]  /*c760*/  MUFU.EX2 R163, R164 ;  /* 0x000000a400a37308 */ /* 0x0004e20000000800 */
[----:B0-----:R1:W-:Y:S01]  /*c770*/  @!P1 STS [R3+0x28820], R8 ;  /* 0x0288200803009388 */ /* 0x0013e20000000800 */
[-C--:B------:R-:W-:Y:S01]  /*c780*/  FMUL.FTZ R64, R64, R175.reuse ;  /* 0x000000af40407220 */ /* 0x080fe20000410000 */
[-C--:B------:R-:W-:Y:S01]  /*c790*/  FMUL.FTZ R65, R65, R175.reuse ;  /* 0x000000af41417220 */ /* 0x080fe20000410000 */
[-C--:B------:R-:W-:Y:S01]  /*c7a0*/  FMUL.FTZ R68, R68, R175.reuse ;  /* 0x000000af44447220 */ /* 0x080fe20000410000 */
[-C--:B------:R-:W-:Y:S01]  /*c7b0*/  FMUL.FTZ R69, R69, R175.reuse ;  /* 0x000000af45457220 */ /* 0x080fe20000410000 */
[-C--:B------:R-:W-:Y:S01]  /*c7c0*/  FMUL.FTZ R72, R72, R175.reuse ;  /* 0x000000af48487220 */ /* 0x080fe20000410000 */
[----:B------:R-:W-:Y:S01]  /*c7d0*/  FMUL.FTZ R73, R73, R175 ;  /* 0x000000af49497220 */ /* 0x000fe20000410000 */
[----:B------:R-:W0:Y:S01]  /*c7e0*/  MUFU.EX2 R176, R176 ;  /* 0x000000b000b07308 */ /* 0x000e220000000800 */
[----:B--2---:R-:W-:Y:S01]  /*c7f0*/  F2FP.BF16.F32.PACK_AB R164, R172, R161 ;  /* 0x000000a1aca4723e */ /* 0x004fe200000010ff */
[----:B------:R-:W-:Y:S01]  /*c800*/  FMUL.FTZ R76, R76, R175 ;  /* 0x000000af4c4c7220 */ /* 0x000fe20000410000 */
[C---:B-1----:R-:W-:Y:S01]  /*c810*/  FADD.FTZ R3, R180.reuse, R9 ;  /* 0x00000009b4037221 */ /* 0x042fe20000010000 */
[----:B------:R-:W-:Y:S01]  /*c820*/  F2FP.BF16.F32.PACK_AB R166, R180, R177 ;  /* 0x000000b1b4a6723e */ /* 0x000fe200000010ff */
[-C--:B------:R-:W-:Y:S01]  /*c830*/  FMUL.FTZ R77, R77, R175.reuse ;  /* 0x000000af4d4d7220 */ /* 0x080fe20000410000 */
[-C--:B------:R-:W-:Y:S01]  /*c840*/  FMUL.FTZ R80, R80, R175.reuse ;  /* 0x000000af50507220 */ /* 0x080fe20000410000 */
[-C--:B------:R-:W-:Y:S01]  /*c850*/  FMUL.FTZ R81, R81, R175.reuse ;  /* 0x000000af51517220 */ /* 0x080fe20000410000 */
[----:B------:R-:W1:Y:S01]  /*c860*/  MUFU.EX2 R155, R11 ;  /* 0x0000000b009b7308 */ /* 0x000e620000000800 */
[----:B---3--:R-:W-:Y:S01]  /*c870*/  FFMA.FTZ R9, R8, R4, R163 ;  /* 0x0000000408097223 */ /* 0x008fe200000100a3 */
[-C--:B------:R-:W-:Y:S01]  /*c880*/  FMUL.FTZ R84, R84, R175.reuse ;  /* 0x000000af54547220 */ /* 0x080fe20000410000 */
[-C--:B------:R-:W-:Y:S01]  /*c890*/  FMUL.FTZ R85, R85, R175.reuse ;  /* 0x000000af55557220 */ /* 0x080fe20000410000 */
[-C--:B------:R-:W-:Y:S01]  /*c8a0*/  FMUL.FTZ R88, R88, R175.reuse ;  /* 0x000000af58587220 */ /* 0x080fe20000410000 */
[-C--:B------:R-:W-:Y:S01]  /*c8b0*/  FMUL.FTZ R89, R89, R175.reuse ;  /* 0x000000af59597220 */ /* 0x080fe20000410000 */
[-C--:B------:R-:W-:Y:S01]  /*c8c0*/  FMUL.FTZ R92, R92, R175.reuse ;  /* 0x000000af5c5c7220 */ /* 0x080fe20000410000 */
[-C--:B------:R-:W-:Y:S01]  /*c8d0*/  FMUL.FTZ R93, R93, R175.reuse ;  /* 0x000000af5d5d7220 */ /* 0x080fe20000410000 */
[----:B------:R-:W2:Y:S01]  /*c8e0*/  MUFU.EX2 R12, R12 ;  /* 0x0000000c000c7308 */ /* 0x000ea20000000800 */
        /* <DEDUP_REMOVED lines=16> */
[C---:B--2---:R-:W-:Y:S01]  /*c9f0*/  FADD.FTZ R9, R12.reuse, R9 ;  /* 0x000000090c097221 */ /* 0x044fe20000010000 */
[----:B------:R-:W-:Y:S01]  /*ca00*/  F2FP.BF16.F32.PACK_AB R155, R12, R155 ;  /* 0x0000009b0c9b723e */ /* 0x000fe200000010ff */
        /* <DEDUP_REMOVED lines=19> */
[----:B------:R-:W-:Y:S01]  /*cb40*/  FMUL.FTZ R149, R149, R175 ;  /* 0x000000af95957220 */ /* 0x000fe20000410000 */
[-C--:B------:R-:W-:Y:S01]  /*cb50*/  FMUL.FTZ R26, R26, R8.reuse ;  /* 0x000000081a1a7220 */ /* 0x080fe20000410000 */
[----:B------:R1:W3:Y:S01]  /*cb60*/  MUFU.EX2 R161, R153 ;  /* 0x0000009900a17308 */ /* 0x0002e20000000800 */
        /* <DEDUP_REMOVED lines=9> */
[----:B-1----:R-:W-:Y:S01]  /*cc00*/  F2FP.BF16.F32.PACK_AB R153, R176, R163 ;  /* 0x000000a3b099723e */ /* 0x002fe200000010ff */
[----:B------:R-:W-:Y:S01]  /*cc10*/  BAR.SYNC.DEFER_BLOCKING 0xf, 0x100 ;  /* 0x03c4000000007b1d */ /* 0x000fe20000010000 */
        /* <DEDUP_REMOVED lines=21> */
[----:B------:R2:W3:Y:S01]  /*cd70*/  MUFU.EX2 R165, R157 ;  /* 0x0000009d00a57308 */ /* 0x0004e20000000800 */
[----:B0-----:R-:W-:Y:S01]  /*cd80*/  FADD.FTZ R4, R182, R9 ;  /* 0x00000009b6047221 */ /* 0x001fe20000010000 */
[----:B------:R0:W-:Y:S01]  /*cd90*/  STSM.16.M88.4 [R18+0x26800], R152 ;  /* 0x0268009812007844 */ /* 0x0001e20000000200 */
[-C--:B------:R-:W-:Y:S01]  /*cda0*/  FMUL.FTZ R71, R71, R8.reuse ;  /* 0x0000000847477220 */ /* 0x080fe20000410000 */
[-C--:B------:R-:W-:Y:S01]  /*cdb0*/  FMUL.FTZ R74, R74, R8.reuse ;  /* 0x000000084a4a7220 */ /* 0x080fe20000410000 */
[-C--:B------:R-:W-:Y:S01]  /*cdc0*/  FMUL.FTZ R75, R75, R8.reuse ;  /* 0x000000084b4b7220 */ /* 0x080fe20000410000 */
[-C--:B------:R-:W-:Y:S01]  /*cdd0*/  FMUL.FTZ R78, R78, R8.reuse ;  /* 0x000000084e4e7220 */ /* 0x080fe20000410000 */
[----:B------:R-:W-:Y:S01]  /*cde0*/  FMUL.FTZ R79, R79, R8 ;  /* 0x000000084f4f7220 */ /* 0x000fe20000410000 */
[----:B------:R-:W5:Y:S01]  /*cdf0*/  MUFU.EX2 R192, R192 ;  /* 0x000000c000c07308 */ /* 0x000f620000000800 */
[----:B-1----:R-:W-:Y:S01]  /*ce00*/  FADD.FTZ R4, R183, R4 ;  /* 0x00000004b7047221 */ /* 0x002fe20000010000 */
[----:B--2---:R-:W-:Y:S01]  /*ce10*/  F2FP.BF16.F32.PACK_AB R157, R15, R14 ;  /* 0x0000000e0f9d723e */ /* 0x004fe200000010ff */
[----:B------:R-:W-:Y:S01]  /*ce20*/  FMUL.FTZ R82, R82, R8 ;  /* 0x0000000852527220 */ /* 0x000fe20000410000 */
        /* <DEDUP_REMOVED lines=13> */
[----:B-----5:R-:W-:Y:S01]  /*cf00*/  FADD.FTZ R4, R192, R9 ;  /* 0x00000009c0047221 */ /* 0x020fe20000010000 */
[----:B-1----:R-:W-:Y:S01]  /*cf10*/  F2FP.BF16.F32.PACK_AB R159, R10, R21 ;  /* 0x000000150a9f723e */ /* 0x002fe200000010ff */
[-C--:B------:R-:W-:Y:S01]  /*cf20*/  FMUL.FTZ R102, R102, R8.reuse ;  /* 0x0000000866667220 */ /* 0x080fe20000410000 */
[----:B------:R-:W-:Y:S01]  /*cf30*/  F2FP.BF16.F32.PACK_AB R165, R192, R165 ;  /* 0x000000a5c0a5723e */ /* 0x000fe200000010ff */
[-C--:B------:R-:W-:Y:S01]  /*cf40*/  FMUL.FTZ R103, R103, R8.reuse ;  /* 0x0000000867677220 */ /* 0x080fe20000410000 */
[-C--:B------:R-:W-:Y:S01]  /*cf50*/  FMUL.FTZ R106, R106, R8.reuse ;  /* 0x000000086a6a7220 */ /* 0x080fe20000410000 */
[----:B------:R0:W-:Y:S01]  /*cf60*/  STSM.16.M88.4 [R23], R156 ;  /* 0x0000009c17007844 */ /* 0x0001e20000000200 */
[-C--:B------:R-:W-:Y:S01]  /*cf70*/  FMUL.FTZ R107, R107, R8.reuse ;  /* 0x000000086b6b7220 */ /* 0x080fe20000410000 */
[----:B--2---:R-:W-:Y:S01]  /*cf80*/  FADD.FTZ R9, R167, R4 ;  /* 0x00000004a7097221 */ /* 0x004fe20000010000 */
[-C--:B------:R-:W-:Y:S01]  /*cf90*/  FMUL.FTZ R110, R110, R8.reuse ;  /* 0x000000086e6e7220 */ /* 0x080fe20000410000 */
[----:B------:R0:W-:Y:S01]  /*cfa0*/  STSM.16.M88.4 [R19], R160 ;  /* 0x000000a013007844 */ /* 0x0001e20000000200 */
[-C--:B------:R-:W-:Y:S01]  /*cfb0*/  FMUL.FTZ R111, R111, R8.reuse ;  /* 0x000000086f6f7220 */ /* 0x080fe20000410000 */
[-C--:B------:R-:W-:Y:S01]  /*cfc0*/  FMUL.FTZ R114, R114, R8.reuse ;  /* 0x0000000872727220 */ /* 0x080fe20000410000 */
[-C--:B------:R-:W-:Y:S01]  /*cfd0*/  FMUL.FTZ R115, R115, R8.reuse ;  /* 0x0000000873737220 */ /* 0x080fe20000410000 */
[-C--:B------:R-:W-:Y:S01]  /*cfe0*/  FMUL.FTZ R118, R118, R8.reuse ;  /* 0x0000000876767220 */ /* 0x080fe20000410000 */
[-C--:B------:R-:W-:Y:S01]  /*cff0*/  FMUL.FTZ R119, R119, R8.reuse ;  /* 0x0000000877777220 */ /* 0x080fe20000410000 */
[C---:B---3--:R-:W-:Y:S01]  /*d000*/  F2FP.BF16.F32.PACK_AB R167, R174.reuse, R167 ;  /* 0x000000a7aea7723e */ /* 0x048fe200000010ff */
        /* <DEDUP_REMOVED lines=20> */
.L_x_5016:
[----:B------:R1:W2:Y:S01]  /*d150*/  SYNCS.PHASECHK.TRANS64.TRYWAIT P0, [UR27+0x28c50], R7 ;  /* 0x028c5007ff0075a7 */ /* 0x0002a2000800015b */
[----:B------:R-:W-:Y:S05]  /*d160*/  @!P3 BRA `(.L_x_5017) ;  /* 0x000000000004b947 */ /* 0x000fea0003800000 */
[----:B------:R-:W-:Y:S01]  /*d170*/  BPT.TRAP 0x1 ;  /* 0x000000040000795c */ /* 0x000fe20000300000 */
.L_x_5017:
[----:B--2---:R-:W-:Y:S05]  /*d180*/  @P0 BRA `(.L_x_5018) ;  /* 0x0000000000080947 */ /* 0x004fea0003800000 */
[----:B------:R-:W2:Y:S02]  /*d190*/  SYNCS.PHASECHK.TRANS64.TRYWAIT P0, [UR27+0x28c50], R7 ;  /* 0x028c5007ff0075a7 */ /* 0x000ea4000800015b */
[----:B--2---:R-:W-:Y:S05]  /*d1a0*/  @!P0 BRA `(.L_x_5019) ;  /* 0x0000009000f88947 */ /* 0x004fea0003800000 */
.L_x_5018:
[----:B------:R-:W-:Y:S01]  /*d1b0*/  ULEA UR11, UR36, UR48, 0xc ;  /* 0x00000030240b7291 */ /* 0x000fe2000f8e603f */
[----:B------:R-:W-:Y:S01]  /*d1c0*/  WARPGROUP.ARRIVE ;  /* 0x00000000000079c5 */ /* 0x000fe20000000000 */
[----:B------:R-:W-:Y:S01]  /*d1d0*/  UMOV UR7, 0x40000040 ;  /* 0x4000004000077882 */ /* 0x000fe20000000000 */
[----:B------:R-:W-:Y:S01]  /*d1e0*/  ISETP.LT.AND P0, PT, R186, UR50, PT ;  /* 0x00000032ba007c0c */ /* 0x000fe2000bf01270 */
[----:B--2---:R-:W-:Y:S01]  /*d1f0*/  @!P4 VIADD R20, R20, 0x28c60 ;  /* 0x00028c601414c836 */ /* 0x004fe20000000000 */
        /* <DEDUP_REMOVED lines=36> */
.L_x_5003:
[----:B------:R-:W5:Y:S01]  /*d440*/  SHFL.BFLY PT, R0, R3, 0x2, 0x1f ;  /* 0x0c401f0003007f89 */ /* 0x000f6200000e0000 */
[----:B------:R-:W-:Y:S01]  /*d450*/  IMAD.MOV.U32 R10, RZ, RZ, RZ ;  /* 0x000000ffff0a7224 */ /* 0x000fe200078e00ff */
[----:B------:R-:W-:Y:S01]  /*d460*/  UIADD3 UR38, UR38, 0x1, URZ ;  /* 0x0000000126267890 */ /* 0x000fe2000fffe03f */
[----:B------:R-:W-:Y:S01]  /*d470*/  IMAD.U32 R14, RZ, RZ, UR10 ;  /* 0x0000000aff0e7e24 */ /* 0x000fe2000f8e00ff */
[----:B------:R-:W0:Y:S01]  /*d480*/  SHFL.BFLY PT, R9, R4, 0x2, 0x1f ;  /* 0x0c401f0004097f89 */ /* 0x000e2200000e0000 */
[----:B------:R-:W-:Y:S08]  /*d490*/  BAR.ARV 0x8, 0x100 ;  /* 0x0204000000007b1d */ /* 0x000ff00000002000 */
[----:B------:R-:W-:Y:S01]  /*d4a0*/  BAR.SYNC.DEFER_BLOCKING 0xf, 0x100 ;  /* 0x03c4000000007b1d */ /* 0x000fe20000010000 */
[----:B-----5:R-:W-:Y:S01]  /*d4b0*/  FADD.FTZ R0, R0, R3 ;  /* 0x0000000300007221 */ /* 0x020fe20000010000 */
[----:B------:R-:W-:Y:S01]  /*d4c0*/  IMAD.U32 R3, RZ, RZ, UR36 ;  /* 0x00000024ff037e24 */ /* 0x000fe2000f8e00ff */
[----:B------:R-:W-:Y:S01]  /*d4d0*/  UIADD3 UR36, UR36, 0x1, URZ ;  /* 0x0000000124247890 */ /* 0x000fe2000fffe03f */
[----:B0-----:R-:W-:-:S02]  /*d4e0*/  FADD.FTZ R9, R9, R4 ;  /* 0x0000000409097221 */ /* 0x001fc40000010000 */
[----:B-1--4-:R-:W0:Y:S01]  /*d4f0*/  SHFL.BFLY PT, R7, R0, 0x1, 0x1f ;  /* 0x0c201f0000077f89 */ /* 0x012e2200000e0000 */
[----:B------:R-:W-:Y:S01]  /*d500*/  IMAD.MOV.U32 R4, RZ, RZ, RZ ;  /* 0x000000ffff047224 */ /* 0x000fe200078e00ff */
[----:B------:R-:W-:Y:S02]  /*d510*/  UISETP.NE.AND UP0, UPT, UR36, 0x2, UPT ;  /* 0x000000022400788c */ /* 0x000fe4000bf05270 */
[----:B--2---:R-:W1:Y:S02]  /*d520*/  SHFL.BFLY PT, R8, R9, 0x1, 0x1f ;  /* 0x0c201f0009087f89 */ /* 0x004e6400000e0000 */
[----:B------:R-:W-:Y:S02]  /*d530*/  USEL UR4, URZ, 0x1, UP0 ;  /* 0x000000013f047887 */ /* 0x000fe40008000000 */
[----:B------:R-:W-:Y:S02]  /*d540*/  USEL UR36, UR36, URZ, UP0 ;  /* 0x0000003f24247287 */ /* 0x000fe40008000000 */
[----:B------:R-:W-:Y:S01]  /*d550*/  ULOP3.LUT UR37, UR37, UR4, URZ, 0x3c, !UPT ;  /* 0x0000000425257292 */ /* 0x000fe2000f8e3c3f */
[----:B0-----:R-:W-:Y:S01]  /*d560*/  FADD.FTZ R12, R0, R7 ;  /* 0x00000007000c7221 */ /* 0x001fe20000010000 */
[----:B------:R-:W-:-:S02]  /*d570*/  IMAD.MOV R7, RZ, RZ, -R17 ;  /* 0x000000ffff077224 */ /* 0x000fc400078e0a11 */
[----:B-1----:R-:W-:Y:S02]  /*d580*/  FADD.FTZ R13, R9, R8 ;  /* 0x00000008090d7221 */ /* 0x002fe40000010000 */
[----:B------:R-:W-:Y:S01]  /*d590*/  FSETP.NE.FTZ.AND P1, PT, R12, RZ, PT ;  /* 0x000000ff0c00720b */ /* 0x000fe20003f35000 */
[----:B------:R-:W-:Y:S01]  /*d5a0*/  IMAD.U32 R8, RZ, RZ, UR10 ;  /* 0x0000000aff087e24 */ /* 0x000fe2000f8e00ff */
[----:B------:R-:W-:Y:S02]  /*d5b0*/  ISETP.NE.AND P0, PT, R2, R7, PT ;  /* 0x000000070200720c */ /* 0x000fe40003f05270 */
[----:B------:R-:W-:-:S09]  /*d5c0*/  FSETP.NE.FTZ.AND P2, PT, R13, RZ, PT ;  /* 0x000000ff0d00720b */ /* 0x000fd20003f55000 */
[----:B------:R-:W0:Y:S01]  /*d5d0*/  @P1 MUFU.RCP R10, R12 ;  /* 0x0000000c000a1308 */ /* 0x000e220000001000 */
[----:B------:R-:W-:Y:S01]  /*d5e0*/  @P1 FMUL.FTZ R8, R8, 0.69314718246459960938 ;  /* 0x3f31721808081820 */ /* 0x000fe20000410000 */
[----:B------:R-:W-:Y:S02]  /*d5f0*/  @!P0 IMAD R0, R3, 0x40, R16 ;  /* 0x0000004003008824 */ /* 0x000fe400078e0210 */
[----:B------:R-:W-:Y:S01]  /*d600*/  @P2 FMUL.FTZ R14, R14, 0.69314718246459960938 ;  /* 0x3f3172180e0e2820 */ /* 0x000fe20000410000 */
[----:B------:R-:W-:Y:S02]  /*d610*/  IMAD.MOV.U32 R3, RZ, RZ, -0x800000 ;  /* 0xff800000ff037424 */ /* 0x000fe400078e00ff */
        /* <DEDUP_REMOVED lines=73> */
[----:B------:R-:W-:Y:S01]  /*dab0*/  PLOP3.LUT P0, PT, PT, PT, PT, 0x8, 0x0 ;  /* 0x000000000000781c */ /* 0x000fe20003f0e170 */
[-C--:B------:R-:W-:Y:S01]  /*dac0*/  FMUL.FTZ R30, R30, R4.reuse ;  /* 0x000000041e1e7220 */ /* 0x080fe20000410000 */
[-C--:B------:R-:W-:Y:S01]  /*dad0*/  FMUL.FTZ R31, R31, R4.reuse ;  /* 0x000000041f1f7220 */ /* 0x080fe20000410000 */
[-C--:B------:R-:W-:Y:S01]  /*dae0*/  FMUL.FTZ R34, R34, R4.reuse ;  /* 0x0000000422227220 */ /* 0x080fe20000410000 */
[-C--:B------:R-:W-:Y:S01]  /*daf0*/  FMUL.FTZ R35, R35, R4.reuse ;  /* 0x0000000423237220 */ /* 0x080fe20000410000 */
[----:B0-----:R-:W1:Y:S01]  /*db00*/  @P2 MUFU.LG2 R10, R13 ;  /* 0x0000000d000a2308 */ /* 0x001e620000000c00 */
        /* <DEDUP_REMOVED lines=62> */
.L_x_4936:
[----:B------:R-:W0:Y:S08]  /*def0*/  S2UR UR4, SR_CgaCtaId ;  /* 0x00000000000479c3 */ /* 0x000e300000008800 */
[----:B------:R-:W-:Y:S06]  /*df00*/  BAR.SYNC.DEFER_BLOCKING 0x5, 0x180 ;  /* 0x0146000000007b1d */ /* 0x000fec0000010000 */
[----:B------:R-:W-:Y:S01]  /*df10*/  UMOV UR43, 0x400 ;  /* 0x00000400002b7882 */ /* 0x000fe20000000000 */
[----:B------:R-:W-:Y:S01]  /*df20*/  BSSY B0, `(.L_x_5021) ;  /* 0x00002a8000007945 */ /* 0x000fe20003800000 */
[----:B0-----:R-:W-:-:S09]  /*df30*/  ULEA UR43, UR4, UR43, 0x18 ;  /* 0x0000002b042b7291 */ /* 0x001fd2000f8ec03f */
[----:B------:R-:W0:Y:S02]  /*df40*/  LDS R4, [UR43+0x28cd0] ;  /* 0x028cd02bff047984 */ /* 0x000e240008000800 */
[----:B0-----:R-:W-:Y:S01]  /*df50*/  R2UR UR4, R4 ;  /* 0x00000000040472ca */ /* 0x001fe200000e0000 */
[----:B------:R-:W-:Y:S06]  /*df60*/  BAR.ARV 0x4, 0x180 ;  /* 0x0106000000007b1d */ /* 0x000fec0000002000 */
[----:B------:R-:W-:Y:S08]  /*df70*/  @P0 BRA `(.L_x_5022) ;  /* 0x0000001c00900947 */ /* 0x000ff00003800000 */
[----:B------:R-:W0:Y:S01]  /*df80*/  S2UR UR5, SR_SWINHI ;  /* 0x00000000000579c3 */ /* 0x000e220000002f00 */
[----:B------:R-:W-:Y:S01]  /*df90*/  IMAD R9, R211, 0x40, R184 ;  /* 0x00000040d3097824 */ /* 0x000fe200078e02b8 */
[----:B------:R-:W1:Y:S01]  /*dfa0*/  SHFL.IDX PT, R6, R212, RZ, 0x1f ;  /* 0x00001fffd4067589 */ /* 0x000e6200000e0000 */
[----:B------:R-:W-:Y:S01]  /*dfb0*/  F2FP.BF16.F32.PACK_AB R104, R105, R104 ;  /* 0x000000686968723e */ /* 0x000fe200000010ff */
[----:B------:R-:W-:Y:S01]  /*dfc0*/  USHF.R.S32.HI UR12, URZ, 0x1f, UR39 ;  /* 0x0000001f3f0c7899 */ /* 0x000fe20008011427 */
[----:B------:R-:W-:-:S03]  /*dfd0*/  F2FP.BF16.F32.PACK_AB R105, R107, R106 ;  /* 0x0000006a6b69723e */ /* 0x000fc600000010ff */
[----:B------:R-:W-:Y:S01]  /*dfe0*/  BAR.SYNC.DEFER_BLOCKING 0x1, 0x100 ;  /* 0x0044000000007b1d */ /* 0x000fe20000010000 */
[----:B------:R-:W-:Y:S01]  /*dff0*/  F2FP.BF16.F32.PACK_AB R106, R109, R108 ;  /* 0x0000006c6d6a723e */ /* 0x000fe200000010ff */
[----:B------:R-:W-:Y:S01]  /*e000*/  USHF.R.S32.HI UR13, URZ, 0x1f, UR42 ;  /* 0x0000001f3f0d7899 */ /* 0x000fe2000801142a */
[----:B------:R-:W-:Y:S02]  /*e010*/  F2FP.BF16.F32.PACK_AB R107, R111, R110 ;  /* 0x0000006e6f6b723e */ /* 0x000fe400000010ff */
[----:B------:R-:W-:Y:S02]  /*e020*/  F2FP.BF16.F32.PACK_AB R120, R121, R120 ;  /* 0x000000787978723e */ /* 0x000fe400000010ff */
[----:B------:R-:W-:Y:S02]  /*e030*/  F2FP.BF16.F32.PACK_AB R121, R155, R154 ;  /* 0x0000009a9b79723e */ /* 0x000fe400000010ff */
[----:B------:R-:W-:Y:S02]  /*e040*/  F2FP.BF16.F32.PACK_AB R128, R129, R128 ;  /* 0x000000808180723e */ /* 0x000fe400000010ff */
[----:B------:R-:W-:-:S02]  /*e050*/  F2FP.BF16.F32.PACK_AB R129, R160, R159 ;  /* 0x0000009fa081723e */ /* 0x000fc400000010ff */
[----:B------:R-:W-:Y:S02]  /*e060*/  F2FP.BF16.F32.PACK_AB R136, R137, R136 ;  /* 0x000000888988723e */ /* 0x000fe400000010ff */
[----:B------:R-:W-:Y:S01]  /*e070*/  F2FP.BF16.F32.PACK_AB R137, R164, R163 ;  /* 0x000000a3a489723e */ /* 0x000fe200000010ff */
[----:B------:R-:W-:Y:S01]  /*e080*/  UMOV UR6, UR43 ;  /* 0x0000002b00067c82 */ /* 0x000fe20008000000 */
[----:B0-----:R-:W-:Y:S01]  /*e090*/  UMOV UR7, UR5 ;  /* 0x0000000500077c82 */ /* 0x001fe20008000000 */
[----:B------:R-:W-:Y:S01]  /*e0a0*/  IMAD.U32 R114, RZ, RZ, UR6 ;  /* 0x00000006ff727e24 */ /* 0x000fe2000f8e00ff */
[----:B-1----:R-:W-:Y:S01]  /*e0b0*/  ISETP.NE.AND P0, PT, R6, RZ, PT ;  /* 0x000000ff0600720c */ /* 0x002fe20003f05270 */
[----:B------:R-:W-:Y:S02]  /*e0c0*/  IMAD.U32 R115, RZ, RZ, UR7 ;  /* 0x00000007ff737e24 */ /* 0x000fe4000f8e00ff */
[----:B------:R-:W-:-:S04]  /*e0d0*/  IMAD.WIDE R4, R215, 0x2, R114 ;  /* 0x00000002d7047825 */ /* 0x000fc800078e0272 */
[----:B------:R-:W-:Y:S01]  /*e0e0*/  IMAD.WIDE R114, R9, 0x2, R114 ;  /* 0x0000000209727825 */ /* 0x000fe200078e0272 */
[C---:B------:R-:W-:Y:S02]  /*e0f0*/  IADD3 R41, P2, R4.reuse, 0x20, RZ ;  /* 0x0000002004297810 */ /* 0x040fe40007f5e0ff */
[C---:B------:R-:W-:Y:S02]  /*e100*/  IADD3 R53, P4, R4.reuse, 0x60, RZ ;  /* 0x0000006004357810 */ /* 0x040fe40007f9e0ff */
[----:B------:R-:W-:Y:S01]  /*e110*/  LOP3.LUT R12, R41, 0x380, RZ, 0xc0, !PT ;  /* 0x00000380290c7812 */ /* 0x000fe200078ec0ff */
[--C-:B------:R-:W-:Y:S01]  /*e120*/  IMAD.X R13, RZ, RZ, R5.reuse, P2 ;  /* 0x000000ffff0d7224 */ /* 0x100fe200010e0605 */
[C---:B------:R-:W-:Y:S01]  /*e130*/  IADD3 R44, P2, R4.reuse, 0x2060, RZ ;  /* 0x00002060042c7810 */ /* 0x040fe20007f5e0ff */
[--C-:B------:R-:W-:Y:S01]  /*e140*/  IMAD.X R25, RZ, RZ, R5.reuse, P4 ;  /* 0x000000ffff197224 */ /* 0x100fe200020e0605 */
[----:B------:R-:W-:Y:S02]  /*e150*/  LOP3.LUT R24, R53, 0x380, RZ, 0xc0, !PT ;  /* 0x0000038035187812 */ /* 0x000fe400078ec0ff */
[C---:B------:R-:W-:Y:S01]  /*e160*/  IADD3 R57, P5, R4.reuse, 0x2000, RZ ;  /* 0x0000200004397810 */ /* 0x040fe20007fbe0ff */
[----:B------:R-:W-:Y:S01]  /*e170*/  IMAD.X R123, RZ, RZ, R5, P2 ;  /* 0x000000ffff7b7224 */ /* 0x000fe200010e0605 */
[----:B------:R-:W-:-:S02]  /*e180*/  IADD3 R20, P2, R4, 0x6020, RZ ;  /* 0x0000602004147810 */ /* 0x000fc40007f5e0ff */
[----:B------:R-:W-:Y:S01]  /*e190*/  SHF.R.U64 R12, R12, 0x3, RZ ;  /* 0x000000030c0c7819 */ /* 0x000fe200000012ff */
[--C-:B------:R-:W-:Y:S01]  /*e1a0*/  IMAD.X R29, RZ, RZ, R5.reuse, P5 ;  /* 0x000000ffff1d7224 */ /* 0x100fe200028e0605 */
[----:B------:R-:W-:Y:S01]  /*e1b0*/  SHF.R.U64 R24, R24, 0x3, RZ ;  /* 0x0000000318187819 */ /* 0x000fe200000012ff */
[--C-:B------:R-:W-:Y:S01]  /*e1c0*/  IMAD.X R147, RZ, RZ, R5.reuse, P2 ;  /* 0x000000ffff937224 */ /* 0x100fe200010e0605 */
[----:B------:R-:W-:Y:S02]  /*e1d0*/  IADD3 R81, P2, R114, 0x3000, RZ ;  /* 0x0000300072517810 */ /* 0x000fe40007f5e0ff */
[----:B------:R-:W-:Y:S02]  /*e1e0*/  IADD3 R56, P4, R4, 0x4020, RZ ;  /* 0x0000402004387810 */ /* 0x000fe40007f9e0ff */
[----:B------:R-:W-:Y:S02]  /*e1f0*/  LOP3.LUT R80, R81, 0x380, RZ, 0xc0, !PT ;  /* 0x0000038051507812 */ /* 0x000fe400078ec0ff */
[----:B------:R-:W-:Y:S01]  /*e200*/  LOP3.LUT R28, R57, 0x380, RZ, 0xc0, !PT ;  /* 0x00000380391c7812 */ /* 0x000fe200078ec0ff */
[----:B------:R-:W-:Y:S01]  /*e210*/  IMAD.X R131, RZ, RZ, R5, P4 ;  /* 0x000000ffff837224 */ /* 0x000fe200020e0605 */
[----:B------:R-:W-:-:S02]  /*e220*/  LOP3.LUT R12, R12, R41, RZ, 0x3c, !PT ;  /* 0x000000290c0c7212 */ /* 0x000fc400078e3cff */
[----:B------:R-:W-:Y:S02]  /*e230*/  LOP3.LUT R41, R44, 0x380, RZ, 0xc0, !PT ;  /* 0x000003802c297812 */ /* 0x000fe400078ec0ff */
[----:B------:R-:W-:Y:S02]  /*e240*/  LOP3.LUT R24, R24, R53, RZ, 0x3c, !PT ;  /* 0x0000003518187212 */ /* 0x000fe400078e3cff */
[----:B------:R-:W-:Y:S02]  /*e250*/  SHF.R.U64 R80, R80, 0x3, RZ ;  /* 0x0000000350507819 */ /* 0x000fe400000012ff */
[----:B------:R-:W-:Y:S02]  /*e260*/  IADD3 R45, P3, R4, 0x40, RZ ;  /* 0x00000040042d7810 */ /* 0x000fe40007f7e0ff */
[----:B------:R-:W-:Y:S02]  /*e270*/  SHF.R.U64 R28, R28, 0x3, RZ ;  /* 0x000000031c1c7819 */ /* 0x000fe400000012ff */
[----:B------:R-:W-:Y:S01]  /*e280*/  LOP3.LUT R53, R56, 0x380, RZ, 0xc0, !PT ;  /* 0x0000038038357812 */ /* 0x000fe200078ec0ff */
[----:B------:R-:W-:Y:S01]  /*e290*/  IMAD.X R15, RZ, RZ, R5, P3 ;  /* 0x000000ffff0f7224 */ /* 0x000fe200018e0605 */
[----:B------:R-:W-:-:S02]  /*e2a0*/  IADD3 R65, P1, R4, 0x2040, RZ ;  /* 0x0000204004417810 */ /* 0x000fc40007f3e0ff */
[----:B------:R-:W-:Y:S02]  /*e2b0*/  SHF.R.U64 R41, R41, 0x3, RZ ;  /* 0x0000000329297819 */ /* 0x000fe400000012ff */
[----:B------:R-:W-:Y:S01]  /*e2c0*/  IADD3 R10, P5, R4, 0x4040, RZ ;  /* 0x00004040040a7810 */ /* 0x000fe20007fbe0ff */
[----:B------:R-:W-:Y:S01]  /*e2d0*/  IMAD.X R49, RZ, RZ, R5, P1 ;  /* 0x000000ffff317224 */ /* 0x000fe200008e0605 */
[----:B------:R-:W-:Y:S01]  /*e2e0*/  LOP3.LUT R80, R80, R81, RZ, 0x3c, !PT ;  /* 0x0000005150507212 */ /* 0x000fe200078e3cff */
[----:B------:R-:W-:Y:S01]  /*e2f0*/  IMAD.X R81, RZ, RZ, R115, P2 ;  /* 0x000000ffff517224 */ /* 0x000fe200010e0673 */
[----:B------:R-:W-:Y:S01]  /*e300*/  IADD3 R61, P6, R4, 0x2020, RZ ;  /* 0x00002020043d7810 */ /* 0x000fe20007fde0ff */
[--C-:B------:R-:W-:Y:S01]  /*e310*/  IMAD.X R135, RZ, RZ, R5.reuse, P5 ;  /* 0x000000ffff877224 */ /* 0x100fe200028e0605 */
[----:B------:R-:W-:Y:S02]  /*e320*/  LOP3.LUT R28, R28, R57, RZ, 0x3c, !PT ;  /* 0x000000391c1c7212 */ /* 0x000fe400078e3cff */
[----:B------:R-:W-:Y:S01]  /*e330*/  SHF.R.U64 R53, R53, 0x3, RZ ;  /* 0x0000000335357819 */ /* 0x000fe200000012ff */
[----:B------:R-:W-:Y:S01]  /*e340*/  IMAD.X R33, RZ, RZ, R5, P6 ;  /* 0x000000ffff217224 */ /* 0x000fe200030e0605 */
[----:B------:R-:W-:-:S02]  /*e350*/  LOP3.LUT R9, R4, 0x380, RZ, 0xc0, !PT ;  /* 0x0000038004097812 */ /* 0x000fc400078ec0ff */
[----:B------:R-:W-:Y:S02]  /*e360*/  LOP3.LUT R40, R65, 0x380, RZ, 0xc0, !PT ;  /* 0x0000038041287812 */ /* 0x000fe400078ec0ff */
[----:B------:R-:W-:Y:S02]  /*e370*/  IADD3 R57, P2, R114, 0x9000, RZ ;  /* 0x0000900072397810 */ /* 0x000fe40007f5e0ff */
[----:B------:R-:W-:Y:S02]  /*e380*/  IADD3 R52, P3, R4, 0x4000, RZ ;  /* 0x0000400004347810 */ /* 0x000fe40007f7e0ff */
[----:B------:R-:W-:Y:S02]  /*e390*/  LOP3.LUT R122, R41, R44, RZ, 0x3c, !PT ;  /* 0x0000002c297a7212 */ /* 0x000fe400078e3cff */
[----:B------:R-:W-:Y:S01]  /*e3a0*/  LOP3.LUT R41, R10, 0x380, RZ, 0xc0, !PT ;  /* 0x000003800a297812 */ /* 0x000fe200078ec0ff */
[----:B------:R-:W-:Y:S01]  /*e3b0*/  IMAD.X R127, RZ, RZ, R5, P3 ;  /* 0x000000ffff7f7224 */ /* 0x000fe200018e0605 */
[----:B------:R-:W-:-:S02]  /*e3c0*/  LOP3.LUT R130, R53, R56, RZ, 0x3c, !PT ;  /* 0x0000003835827212 */ /* 0x000fc400078e3cff */
[----:B------:R-:W-:Y:S02]  /*e3d0*/  SHF.R.U64 R9, R9, 0x3, RZ ;  /* 0x0000000309097819 */ /* 0x000fe400000012ff */
[----:B------:R-:W-:Y:S02]  /*e3e0*/  SHF.R.U64 R40, R40, 0x3, RZ ;  /* 0x0000000328287819 */ /* 0x000fe400000012ff */
[----:B------:R-:W-:Y:S02]  /*e3f0*/  LOP3.LUT R56, R57, 0x380, RZ, 0xc0, !PT ;  /* 0x0000038039387812 */ /* 0x000fe400078ec0ff */
[C---:B------:R-:W-:Y:S02]  /*e400*/  IADD3 R37, P6, R4.reuse, 0x4060, RZ ;  /* 0x0000406004257810 */ /* 0x040fe40007fde0ff */
[----:B------:R-:W-:Y:S02]  /*e410*/  SHF.R.U64 R41, R41, 0x3, RZ ;  /* 0x0000000329297819 */ /* 0x000fe400000012ff */
[C---:B------:R-:W-:Y:S01]  /*e420*/  IADD3 R36, P1, R4.reuse, 0x6000, RZ ;  /* 0x0000600004247810 */ /* 0x040fe20007f3e0ff */
[----:B------:R-:W-:Y:S01]  /*e430*/  IMAD.X R139, RZ, RZ, R5, P6 ;  /* 0x000000ffff8b7224 */ /* 0x000fe200030e0605 */
[----:B------:R-:W-:-:S02]  /*e440*/  IADD3 R8, P3, R4, 0x6040, RZ ;  /* 0x0000604004087810 */ /* 0x000fc40007f7e0ff */
[----:B------:R-:W-:Y:S01]  /*e450*/  IADD3 R6, P4, R4, 0x6060, RZ ;  /* 0x0000606004067810 */ /* 0x000fe20007f9e0ff */
[--C-:B------:R-:W-:Y:S01]  /*e460*/  IMAD.X R143, RZ, RZ, R5.reuse, P1 ;  /* 0x000000ffff8f7224 */ /* 0x100fe200008e0605 */
[----:B------:R-:W-:Y:S01]  /*e470*/  LOP3.LUT R4, R9, R4, RZ, 0x3c, !PT ;  /* 0x0000000409047212 */ /* 0x000fe200078e3cff */
[--C-:B------:R-:W-:Y:S01]  /*e480*/  IMAD.X R9, RZ, RZ, R5.reuse, P3 ;  /* 0x000000ffff097224 */ /* 0x100fe200018e0605 */
[----:B------:R-:W-:Y:S01]  /*e490*/  LOP3.LUT R48, R40, R65, RZ, 0x3c, !PT ;  /* 0x0000004128307212 */ /* 0x000fe200078e3cff */
[----:B------:R-:W-:Y:S01]  /*e4a0*/  IMAD.X R11, RZ, RZ, R5, P4 ;  /* 0x000000ffff0b7224 */ /* 0x000fe200020e0605 */
[----:B------:R-:W-:Y:S02]  /*e4b0*/  SHF.R.U64 R56, R56, 0x3, RZ ;  /* 0x0000000338387819 */ /* 0x000fe400000012ff */
[----:B------:R-:W-:Y:S02]  /*e4c0*/  LOP3.LUT R40, R37, 0x380, RZ, 0xc0, !PT ;  /* 0x0000038025287812 */ /* 0x000fe400078ec0ff */
[----:B------:R-:W-:-:S02]  /*e4d0*/  LOP3.LUT R134, R41, R10, RZ, 0x3c, !PT ;  /* 0x0000000a29867212 */ /* 0x000fc400078e3cff */
[----:B------:R-:W-:Y:S02]  /*e4e0*/  LOP3.LUT R41, R6, 0x380, RZ, 0xc0, !PT ;  /* 0x0000038006297812 */ /* 0x000fe400078ec0ff */
[----:B------:R-:W-:Y:S01]  /*e4f0*/  LOP3.LUT R56, R56, R57, RZ, 0x3c, !PT ;  /* 0x0000003938387212 */ /* 0x000fe200078e3cff */
[----:B------:R-:W-:Y:S01]  /*e500*/  IMAD.X R57, RZ, RZ, R115, P2 ;  /* 0x000000ffff397224 */ /* 0x000fe200010e0673 */
[----:B------:R-:W-:Y:S02]  /*e510*/  MOV R224, R4 ;  /* 0x0000000400e07202 */ /* 0x000fe40000000f00 */
[----:B------:R-:W-:Y:S02]  /*e520*/  SHF.R.U64 R40, R40, 0x3, RZ ;  /* 0x0000000328287819 */ /* 0x000fe400000012ff */
[----:B------:R-:W-:Y:S02]  /*e530*/  F2FP.BF16.F32.PACK_AB R5, R27, R26 ;  /* 0x0000001a1b05723e */ /* 0x000fe400000010ff */
[----:B------:R-:W-:-:S02]  /*e540*/  IADD3 R27, P2, R114, 0xf000, RZ ;  /* 0x0000f000721b7810 */ /* 0x000fc40007f5e0ff */
[----:B------:R-:W-:Y:S02]  /*e550*/  SHF.R.U64 R41, R41, 0x3, RZ ;  /* 0x0000000329297819 */ /* 0x000fe400000012ff */
[----:B------:R-:W-:Y:S01]  /*e560*/  LOP3.LUT R138, R40, R37, RZ, 0x3c, !PT ;  /* 0x00000025288a7212 */ /* 0x000fe200078e3cff */
[----:B------:R-:W-:Y:S01]  /*e570*/  IMAD.X R119, RZ, RZ, R115, P2 ;  /* 0x000000ffff777224 */ /* 0x000fe200010e0673 */
[----:B------:R-:W-:Y:S02]  /*e580*/  LOP3.LUT R14, R45, 0x380, RZ, 0xc0, !PT ;  /* 0x000003802d0e7812 */ /* 0x000fe400078ec0ff */
[----:B------:R-:W-:Y:S02]  /*e590*/  LOP3.LUT R37, R8, 0x380, RZ, 0xc0, !PT ;  /* 0x0000038008257812 */ /* 0x000fe400078ec0ff */
[----:B------:R-:W-:Y:S02]  /*e5a0*/  LOP3.LUT R26, R27, 0x380, RZ, 0xc0, !PT ;  /* 0x000003801b1a7812 */ /* 0x000fe400078ec0ff */
[----:B------:R-:W-:-:S02]  /*e5b0*/  IADD3 R89, P4, R114, 0x1000, RZ ;  /* 0x0000100072597810 */ /* 0x000fc40007f9e0ff */
[C---:B------:R-:W-:Y:S02]  /*e5c0*/  IADD3 R85, P3, R114.reuse, 0x2000, RZ ;  /* 0x0000200072557810 */ /* 0x040fe40007f7e0ff */
[----:B------:R-:W-:Y:S02]  /*e5d0*/  LOP3.LUT R10, R41, R6, RZ, 0x3c, !PT ;  /* 0x00000006290a7212 */ /* 0x000fe400078e3cff */
[----:B------:R-:W-:Y:S02]  /*e5e0*/  IADD3 R77, P1, R114, 0x4000, RZ ;  /* 0x00004000724d7810 */ /* 0x000fe40007f3e0ff */
[----:B------:R-:W-:Y:S02]  /*e5f0*/  F2FP.BF16.F32.PACK_AB R6, R7, R205 ;  /* 0x000000cd0706723e */ /* 0x000fe400000010ff */
[----:B------:R-:W-:Y:S02]  /*e600*/  F2FP.BF16.F32.PACK_AB R4, R21, R208 ;  /* 0x000000d01504723e */ /* 0x000fe400000010ff */
[----:B------:R-:W-:-:S02]  /*e610*/  F2FP.BF16.F32.PACK_AB R7, R31, R30 ;  /* 0x0000001e1f07723e */ /* 0x000fc400000010ff */
[----:B------:R-:W-:Y:S02]  /*e620*/  LOP3.LUT R32, R61, 0x380, RZ, 0xc0, !PT ;  /* 0x000003803d207812 */ /* 0x000fe400078ec0ff */
[----:B------:R-:W-:Y:S01]  /*e630*/  SHF.R.U64 R14, R14, 0x3, RZ ;  /* 0x000000030e0e7819 */ /* 0x000fe200000012ff */
[----:B------:R0:W-:Y:S01]  /*e640*/  STSM.16.M88.4 [R224], R4 ;  /* 0x00000004e0007844 */ /* 0x0001e20000000200 */
[----:B------:R-:W-:Y:S02]  /*e650*/  SHF.R.U64 R37, R37, 0x3, RZ ;  /* 0x0000000325257819 */ /* 0x000fe400000012ff */
[----:B------:R-:W-:Y:S02]  /*e660*/  SHF.R.U64 R26, R26, 0x3, RZ ;  /* 0x000000031a1a7819 */ /* 0x000fe400000012ff */
[----:B------:R-:W-:Y:S02]  /*e670*/  LOP3.LUT R88, R89, 0x380, RZ, 0xc0, !PT ;  /* 0x0000038059587812 */ /* 0x000fe400078ec0ff */
[----:B------:R-:W-:-:S02]  /*e680*/  LOP3.LUT R84, R85, 0x380, RZ, 0xc0, !PT ;  /* 0x0000038055547812 */ /* 0x000fc400078ec0ff */
[----:B------:R-:W-:Y:S02]  /*e690*/  LOP3.LUT R76, R77, 0x380, RZ, 0xc0, !PT ;  /* 0x000003804d4c7812 */ /* 0x000fe400078ec0ff */
[----:B------:R-:W-:Y:S02]  /*e6a0*/  LOP3.LUT R53, R20, 0x380, RZ, 0xc0, !PT ;  /* 0x0000038014357812 */ /* 0x000fe400078ec0ff */
[----:B------:R-:W-:Y:S02]  /*e6b0*/  SHF.R.U64 R32, R32, 0x3, RZ ;  /* 0x0000000320207819 */ /* 0x000fe400000012ff */
[----:B------:R-:W-:Y:S02]  /*e6c0*/  LOP3.LUT R14, R14, R45, RZ, 0x3c, !PT ;  /* 0x0000002d0e0e7212 */ /* 0x000fe400078e3cff */
[----:B------:R-:W-:Y:S02]  /*e6d0*/  LOP3.LUT R8, R37, R8, RZ, 0x3c, !PT ;  /* 0x0000000825087212 */ /* 0x000fe400078e3cff */
[----:B------:R-:W-:-:S02]  /*e6e0*/  LOP3.LUT R118, R26, R27, RZ, 0x3c, !PT ;  /* 0x0000001b1a767212 */ /* 0x000fc400078e3cff */
[----:B------:R-:W-:Y:S02]  /*e6f0*/  LOP3.LUT R45, R52, 0x380, RZ, 0xc0, !PT ;  /* 0x00000380342d7812 */ /* 0x000fe400078ec0ff */
[----:B------:R-:W-:Y:S02]  /*e700*/  SHF.R.U64 R88, R88, 0x3, RZ ;  /* 0x0000000358587819 */ /* 0x000fe400000012ff */
[----:B------:R-:W-:Y:S02]  /*e710*/  SHF.R.U64 R84, R84, 0x3, RZ ;  /* 0x0000000354547819 */ /* 0x000fe400000012ff */
[----:B------:R-:W-:Y:S02]  /*e720*/  MOV R26, R12 ;  /* 0x0000000c001a7202 */ /* 0x000fe40000000f00 */
[----:B0-----:R-:W-:Y:S02]  /*e730*/  F2FP.BF16.F32.PACK_AB R4, R206, R209 ;  /* 0x000000d1ce04723e */ /* 0x001fe400000010ff */
[----:B------:R-:W-:-:S02]  /*e740*/  F2FP.BF16.F32.PACK_AB R5, R35, R34 ;  /* 0x000000222305723e */ /* 0x000fc400000010ff */
[----:B------:R-:W-:Y:S02]  /*e750*/  F2FP.BF16.F32.PACK_AB R6, R203, R207 ;  /* 0x000000cfcb06723e */ /* 0x000fe400000010ff */
[----:B------:R-:W-:Y:S02]  /*e760*/  F2FP.BF16.F32.PACK_AB R7, R39, R38 ;  /* 0x000000262707723e */ /* 0x000fe400000010ff */
[----:B------:R-:W-:Y:S02]  /*e770*/  SHF.R.U64 R76, R76, 0x3, RZ ;  /* 0x000000034c4c7819 */ /* 0x000fe400000012ff */
[----:B------:R-:W-:Y:S01]  /*e780*/  SHF.R.U64 R53, R53, 0x3, RZ ;  /* 0x0000000335357819 */ /* 0x000fe200000012ff */
[----:B------:R0:W-:Y:S01]  /*e790*/  STSM.16.M88.4 [R26], R4 ;  /* 0x000000041a007844 */ /* 0x0001e20000000200 */
[----:B------:R-:W-:Y:S02]  /*e7a0*/  LOP3.LUT R32, R32, R61, RZ, 0x3c, !PT ;  /* 0x0000003d20207212 */ /* 0x000fe400078e3cff */
[----:B------:R-:W-:-:S02]  /*e7b0*/  MOV R38, R8 ;  /* 0x0000000800267202 */ /* 0x000fc40000000f00 */
[----:B------:R-:W-:Y:S02]  /*e7c0*/  MOV R39, R10 ;  /* 0x0000000a00277202 */ /* 0x000fe40000000f00 */
[----:B------:R-:W-:Y:S02]  /*e7d0*/  SHF.R.U64 R45, R45, 0x3, RZ ;  /* 0x000000032d2d7819 */ /* 0x000fe400000012ff */
[----:B------:R-:W-:Y:S01]  /*e7e0*/  LOP3.LUT R88, R88, R89, RZ, 0x3c, !PT ;  /* 0x0000005958587212 */ /* 0x000fe200078e3cff */
[--C-:B------:R-:W-:Y:S01]  /*e7f0*/  IMAD.X R89, RZ, RZ, R115.reuse, P4 ;  /* 0x000000ffff597224 */ /* 0x100fe200020e0673 */
[----:B------:R-:W-:Y:S01]  /*e800*/  LOP3.LUT R84, R84, R85, RZ, 0x3c, !PT ;  /* 0x0000005554547212 */ /* 0x000fe200078e3cff */
[----:B------:R-:W-:Y:S01]  /*e810*/  IMAD.X R85, RZ, RZ, R115, P3 ;  /* 0x000000ffff557224 */ /* 0x000fe200018e0673 */
[----:B------:R-:W-:Y:S02]  /*e820*/  MOV R186, R14 ;  /* 0x0000000e00ba7202 */ /* 0x000fe40000000f00 */
[----:B------:R-:W-:-:S02]  /*e830*/  F2FP.BF16.F32.PACK_AB R8, R201, R204 ;  /* 0x000000ccc908723e */ /* 0x000fc400000010ff */
[----:B------:R-:W-:Y:S02]  /*e840*/  F2FP.BF16.F32.PACK_AB R9, R43, R42 ;  /* 0x0000002a2b09723e */ /* 0x000fe400000010ff */
[----:B------:R-:W-:Y:S02]  /*e850*/  F2FP.BF16.F32.PACK_AB R10, R199, R202 ;  /* 0x000000cac70a723e */ /* 0x000fe400000010ff */
[----:B------:R-:W-:Y:S02]  /*e860*/  F2FP.BF16.F32.PACK_AB R11, R47, R46 ;  /* 0x0000002e2f0b723e */ /* 0x000fe400000010ff */
[----:B------:R-:W-:Y:S01]  /*e870*/  LOP3.LUT R76, R76, R77, RZ, 0x3c, !PT ;  /* 0x0000004d4c4c7212 */ /* 0x000fe200078e3cff */
[----:B------:R-:W-:Y:S01]  /*e880*/  IMAD.X R77, RZ, RZ, R115, P1 ;  /* 0x000000ffff4d7224 */ /* 0x000fe200008e0673 */
[----:B------:R-:W-:Y:S01]  /*e890*/  MOV R205, R24 ;  /* 0x0000001800cd7202 */ /* 0x000fe20000000f00 */
[----:B------:R-:W-:Y:S01]  /*e8a0*/  STSM.16.M88.4 [R186], R8 ;  /* 0x00000008ba007844 */ /* 0x000fe20000000200 */
[----:B------:R-:W-:-:S02]  /*e8b0*/  F2FP.BF16.F32.PACK_AB R12, R197, R200 ;  /* 0x000000c8c50c723e */ /* 0x000fc400000010ff */
[----:B------:R-:W-:Y:S02]  /*e8c0*/  F2FP.BF16.F32.PACK_AB R13, R51, R50 ;  /* 0x00000032330d723e */ /* 0x000fe400000010ff */
[----:B------:R-:W-:Y:S02]  /*e8d0*/  F2FP.BF16.F32.PACK_AB R14, R195, R198 ;  /* 0x000000c6c30e723e */ /* 0x000fe400000010ff */
[----:B------:R-:W-:Y:S02]  /*e8e0*/  F2FP.BF16.F32.PACK_AB R15, R55, R54 ;  /* 0x00000036370f723e */ /* 0x000fe400000010ff */
[----:B------:R-:W-:Y:S02]  /*e8f0*/  LOP3.LUT R146, R53, R20, RZ, 0x3c, !PT ;  /* 0x0000001435927212 */ /* 0x000fe400078e3cff */
[C---:B------:R-:W-:Y:S01]  /*e900*/  IADD3 R73, P6, R114.reuse, 0x5000, RZ ;  /* 0x0000500072497810 */ /* 0x040fe20007fde0ff */
[----:B------:R-:W-:Y:S01]  /*e910*/  STSM.16.M88.4 [R205], R12 ;  /* 0x0000000ccd007844 */ /* 0x000fe20000000200 */
[----:B------:R-:W-:-:S02]  /*e920*/  IADD3 R69, P5, R114, 0x6000, RZ ;  /* 0x0000600072457810 */ /* 0x000fc40007fbe0ff */
[C---:B------:R-:W-:Y:S02]  /*e930*/  IADD3 R65, P4, R114.reuse, 0x7000, RZ ;  /* 0x0000700072417810 */ /* 0x040fe40007f9e0ff */
[----:B------:R-:W-:Y:S02]  /*e940*/  IADD3 R61, P3, R114, 0x8000, RZ ;  /* 0x00008000723d7810 */ /* 0x000fe40007f7e0ff */
[----:B------:R-:W-:Y:S02]  /*e950*/  MOV R208, R28 ;  /* 0x0000001c00d07202 */ /* 0x000fe40000000f00 */
[----:B0-----:R-:W-:Y:S02]  /*e960*/  F2FP.BF16.F32.PACK_AB R4, R193, R196 ;  /* 0x000000c4c104723e */ /* 0x001fe400000010ff */
[----:B------:R-:W-:Y:S02]  /*e970*/  F2FP.BF16.F32.PACK_AB R5, R59, R58 ;  /* 0x0000003a3b05723e */ /* 0x000fe400000010ff */
[----:B------:R-:W-:-:S02]  /*e980*/  F2FP.BF16.F32.PACK_AB R6, R183, R194 ;  /* 0x000000c2b706723e */ /* 0x000fc400000010ff */
[----:B------:R-:W-:Y:S02]  /*e990*/  F2FP.BF16.F32.PACK_AB R7, R63, R62 ;  /* 0x0000003e3f07723e */ /* 0x000fe400000010ff */
[----:B------:R-:W-:Y:S02]  /*e9a0*/  IADD3 R53, P1, R114, 0xa000, RZ ;  /* 0x0000a00072357810 */ /* 0x000fe40007f3e0ff */
[----:B------:R-:W-:Y:S01]  /*e9b0*/  MOV R32, R32 ;  /* 0x0000002000207202 */ /* 0x000fe20000000f00 */
[----:B------:R-:W-:Y:S01]  /*e9c0*/  STSM.16.M88.4 [R208], R4 ;  /* 0x00000004d0007844 */ /* 0x000fe20000000200 */
[----:B------:R-:W-:Y:S02]  /*e9d0*/  F2FP.BF16.F32.PACK_AB R24, R181, R192 ;  /* 0x000000c0b518723e */ /* 0x000fe400000010ff */
[----:B------:R-:W-:Y:S02]  /*e9e0*/  F2FP.BF16.F32.PACK_AB R25, R67, R66 ;  /* 0x000000424319723e */ /* 0x000fe400000010ff */
[----:B------:R-:W-:-:S02]  /*e9f0*/  F2FP.BF16.F32.PACK_AB R26, R179, R182 ;  /* 0x000000b6b31a723e */ /* 0x000fc400000010ff */
[----:B------:R-:W-:Y:S02]  /*ea00*/  F2FP.BF16.F32.PACK_AB R27, R71, R70 ;  /* 0x00000046471b723e */ /* 0x000fe400000010ff */
[----:B------:R-:W-:Y:S02]  /*ea10*/  LOP3.LUT R126, R45, R52, RZ, 0x3c, !PT ;  /* 0x000000342d7e7212 */ /* 0x000fe400078e3cff */
[----:B------:R-:W-:Y:S01]  /*ea20*/  MOV R48, R48 ;  /* 0x0000003000307202 */ /* 0x000fe20000000f00 */
[----:B------:R0:W-:Y:S01]  /*ea30*/  STSM.16.M88.4 [R32], R24 ;  /* 0x0000001820007844 */ /* 0x0001e20000000200 */
[----:B------:R-:W-:Y:S02]  /*ea40*/  F2FP.BF16.F32.PACK_AB R28, R177, R180 ;  /* 0x000000b4b11c723e */ /* 0x000fe400000010ff */
[----:B------:R-:W-:Y:S02]  /*ea50*/  F2FP.BF16.F32.PACK_AB R29, R75, R74 ;  /* 0x0000004a4b1d723e */ /* 0x000fe400000010ff */
[----:B------:R-:W-:-:S02]  /*ea60*/  F2FP.BF16.F32.PACK_AB R30, R175, R178 ;  /* 0x000000b2af1e723e */ /* 0x000fc400000010ff */
[----:B------:R-:W-:Y:S02]  /*ea70*/  F2FP.BF16.F32.PACK_AB R31, R79, R78 ;  /* 0x0000004e4f1f723e */ /* 0x000fe400000010ff */
[----:B------:R-:W-:Y:S02]  /*ea80*/  LOP3.LUT R45, R36, 0x380, RZ, 0xc0, !PT ;  /* 0x00000380242d7812 */ /* 0x000fe400078ec0ff */
[----:B------:R-:W-:Y:S01]  /*ea90*/  LOP3.LUT R72, R73, 0x380, RZ, 0xc0, !PT ;  /* 0x0000038049487812 */ /* 0x000fe200078ec0ff */
[----:B------:R1:W-:Y:S01]  /*eaa0*/  STSM.16.M88.4 [R48], R28 ;  /* 0x0000001c30007844 */ /* 0x0003e20000000200 */
[----:B------:R-:W-:Y:S02]  /*eab0*/  LOP3.LUT R68, R69, 0x380, RZ, 0xc0, !PT ;  /* 0x0000038045447812 */ /* 0x000fe400078ec0ff */
[----:B------:R-:W-:Y:S02]  /*eac0*/  LOP3.LUT R64, R65, 0x380, RZ, 0xc0, !PT ;  /* 0x0000038041407812 */ /* 0x000fe400078ec0ff */
[----:B------:R-:W-:-:S02]  /*ead0*/  LOP3.LUT R60, R61, 0x380, RZ, 0xc0, !PT ;  /* 0x000003803d3c7812 */ /* 0x000fc400078ec0ff */
[----:B------:R-:W-:Y:S02]  /*eae0*/  LOP3.LUT R52, R53, 0x380, RZ, 0xc0, !PT ;  /* 0x0000038035347812 */ /* 0x000fe400078ec0ff */
[----:B------:R-:W-:Y:S02]  /*eaf0*/  SHF.R.U64 R45, R45, 0x3, RZ ;  /* 0x000000032d2d7819 */ /* 0x000fe400000012ff */
[----:B------:R-:W-:Y:S02]  /*eb00*/  MOV R122, R122 ;  /* 0x0000007a007a7202 */ /* 0x000fe40000000f00 */
[----:B0-----:R-:W-:Y:S02]  /*eb10*/  F2FP.BF16.F32.PACK_AB R32, R173, R176 ;  /* 0x000000b0ad20723e */ /* 0x001fe400000010ff */
[----:B------:R-:W-:Y:S02]  /*eb20*/  F2FP.BF16.F32.PACK_AB R33, R83, R82 ;  /* 0x000000525321723e */ /* 0x000fe400000010ff */
[----:B------:R-:W-:-:S02]  /*eb30*/  F2FP.BF16.F32.PACK_AB R34, R171, R174 ;  /* 0x000000aeab22723e */ /* 0x000fc400000010ff */
[----:B------:R-:W-:Y:S02]  /*eb40*/  F2FP.BF16.F32.PACK_AB R35, R87, R86 ;  /* 0x000000565723723e */ /* 0x000fe400000010ff */
[----:B------:R-:W-:Y:S02]  /*eb50*/  SHF.R.U64 R72, R72, 0x3, RZ ;  /* 0x0000000348487819 */ /* 0x000fe400000012ff */
[----:B------:R-:W-:Y:S01]  /*eb60*/  SHF.R.U64 R68, R68, 0x3, RZ ;  /* 0x0000000344447819 */ /* 0x000fe200000012ff */
[----:B------:R0:W-:Y:S01]  /*eb70*/  STSM.16.M88.4 [R122], R32 ;  /* 0x000000207a007844 */ /* 0x0001e20000000200 */
[----:B------:R-:W-:Y:S02]  /*eb80*/  SHF.R.U64 R64, R64, 0x3, RZ ;  /* 0x0000000340407819 */ /* 0x000fe400000012ff */
[----:B------:R-:W-:Y:S02]  /*eb90*/  SHF.R.U64 R60, R60, 0x3, RZ ;  /* 0x000000033c3c7819 */ /* 0x000fe400000012ff */
[----:B------:R-:W-:-:S02]  /*eba0*/  MOV R126, R126 ;  /* 0x0000007e007e7202 */ /* 0x000fc40000000f00 */
[----:B-1----:R-:W-:Y:S02]  /*ebb0*/  F2FP.BF16.F32.PACK_AB R48, R169, R172 ;  /* 0x000000aca930723e */ /* 0x002fe400000010ff */
[----:B------:R-:W-:Y:S02]  /*ebc0*/  F2FP.BF16.F32.PACK_AB R49, R91, R90 ;  /* 0x0000005a5b31723e */ /* 0x000fe400000010ff */
[----:B------:R-:W-:Y:S02]  /*ebd0*/  F2FP.BF16.F32.PACK_AB R50, R93, R170 ;  /* 0x000000aa5d32723e */ /* 0x000fe400000010ff */
[----:B------:R-:W-:Y:S02]  /*ebe0*/  F2FP.BF16.F32.PACK_AB R51, R95, R94 ;  /* 0x0000005e5f33723e */ /* 0x000fe400000010ff */
[----:B------:R-:W-:Y:S02]  /*ebf0*/  SHF.R.U64 R52, R52, 0x3, RZ ;  /* 0x0000000334347819 */ /* 0x000fe400000012ff */
[----:B------:R-:W-:Y:S01]  /*ec00*/  MOV R130, R130 ;  /* 0x0000008200827202 */ /* 0x000fe20000000f00 */
[----:B------:R-:W-:Y:S01]  /*ec10*/  STSM.16.M88.4 [R126], R48 ;  /* 0x000000307e007844 */ /* 0x000fe20000000200 */
[----:B------:R-:W-:-:S02]  /*ec20*/  F2FP.BF16.F32.PACK_AB R4, R97, R156 ;  /* 0x0000009c6104723e */ /* 0x000fc400000010ff */
[----:B------:R-:W-:Y:S02]  /*ec30*/  F2FP.BF16.F32.PACK_AB R5, R99, R98 ;  /* 0x000000626305723e */ /* 0x000fe400000010ff */
[----:B------:R-:W-:Y:S02]  /*ec40*/  F2FP.BF16.F32.PACK_AB R6, R101, R100 ;  /* 0x000000646506723e */ /* 0x000fe400000010ff */
[----:B------:R-:W-:Y:S02]  /*ec50*/  F2FP.BF16.F32.PACK_AB R7, R103, R102 ;  /* 0x000000666707723e */ /* 0x000fe400000010ff */
[----:B------:R-:W-:Y:S02]  /*ec60*/  MOV R134, R134 ;  /* 0x0000008600867202 */ /* 0x000fe40000000f00 */
[----:B------:R-:W-:Y:S01]  /*ec70*/  LOP3.LUT R142, R45, R36, RZ, 0x3c, !PT ;  /* 0x000000242d8e7212 */ /* 0x000fe200078e3cff */
[----:B------:R1:W-:Y:S01]  /*ec80*/  STSM.16.M88.4 [R130], R4 ;  /* 0x0000000482007844 */ /* 0x0003e20000000200 */
[----:B------:R-:W-:-:S02]  /*ec90*/  MOV R138, R138 ;  /* 0x0000008a008a7202 */ /* 0x000fc40000000f00 */
[----:B------:R-:W-:Y:S01]  /*eca0*/  F2FP.BF16.F32.PACK_AB R8, R113, R112 ;  /* 0x000000707108723e */ /* 0x000fe200000010ff */
[----:B------:R-:W-:Y:S01]  /*ecb0*/  STSM.16.M88.4 [R134], R104 ;  /* 0x0000006886007844 */ /* 0x000fe20000000200 */
[----:B------:R-:W-:Y:S02]  /*ecc0*/  F2FP.BF16.F32.PACK_AB R9, R96, R92 ;  /* 0x0000005c6009723e */ /* 0x000fe400000010ff */
[----:B------:R-:W-:Y:S02]  /*ecd0*/  F2FP.BF16.F32.PACK_AB R10, R117, R116 ;  /* 0x00000074750a723e */ /* 0x000fe400000010ff */
[----:B------:R-:W-:Y:S02]  /*ece0*/  F2FP.BF16.F32.PACK_AB R11, R153, R152 ;  /* 0x00000098990b723e */ /* 0x000fe400000010ff */
        /* <DEDUP_REMOVED lines=8> */
[----:B------:R-:W-:Y:S01]  /*ed70*/  LOP3.LUT R52, R52, R53, RZ, 0x3c, !PT ;  /* 0x0000003534347212 */ /* 0x000fe200078e3cff */
[----:B------:R2:W-:Y:S01]  /*ed80*/  STSM.16.M88.4 [R138], R8 ;  /* 0x000000088a007844 */ /* 0x0005e20000000200 */
[----:B------:R-:W-:-:S02]  /*ed90*/  IADD3 R53, P6, R114, 0xb000, RZ ;  /* 0x0000b00072357810 */ /* 0x000fc40007fde0ff */
[C---:B------:R-:W-:Y:S02]  /*eda0*/  IADD3 R45, P5, R114.reuse, 0xc000, RZ ;  /* 0x0000c000722d7810 */ /* 0x040fe40007fbe0ff */
[C---:B------:R-:W-:Y:S02]  /*edb0*/  IADD3 R41, P4, R114.reuse, 0xd000, RZ ;  /* 0x0000d00072297810 */ /* 0x040fe40007f9e0ff */
[----:B------:R-:W-:Y:S02]  /*edc0*/  IADD3 R37, P3, R114, 0xe000, RZ ;  /* 0x0000e00072257810 */ /* 0x000fe40007f7e0ff */
[----:B------:R-:W-:Y:S02]  /*edd0*/  MOV R142, R142 ;  /* 0x0000008e008e7202 */ /* 0x000fe40000000f00 */
[----:B0-----:R-:W-:Y:S02]  /*ede0*/  F2FP.BF16.F32.PACK_AB R122, R125, R124 ;  /* 0x0000007c7d7a723e */ /* 0x001fe400000010ff */
[----:B------:R-:W-:-:S02]  /*edf0*/  F2FP.BF16.F32.PACK_AB R123, R158, R157 ;  /* 0x0000009d9e7b723e */ /* 0x000fc400000010ff */
[----:B------:R-:W-:Y:S02]  /*ee00*/  MOV R146, R146 ;  /* 0x0000009200927202 */ /* 0x000fe40000000f00 */
[----:B-1----:R-:W-:Y:S01]  /*ee10*/  F2FP.BF16.F32.PACK_AB R130, R133, R132 ;  /* 0x000000848582723e */ /* 0x002fe200000010ff */
[----:B------:R0:W-:Y:S01]  /*ee20*/  STSM.16.M88.4 [R142], R120 ;  /* 0x000000788e007844 */ /* 0x0001e20000000200 */
[----:B------:R-:W-:Y:S02]  /*ee30*/  F2FP.BF16.F32.PACK_AB R131, R162, R161 ;  /* 0x000000a1a283723e */ /* 0x000fe400000010ff */
[----:B--2---:R-:W-:Y:S02]  /*ee40*/  F2FP.BF16.F32.PACK_AB R138, R141, R140 ;  /* 0x0000008c8d8a723e */ /* 0x004fe400000010ff */
[----:B------:R-:W-:Y:S01]  /*ee50*/  F2FP.BF16.F32.PACK_AB R139, R166, R165 ;  /* 0x000000a5a68b723e */ /* 0x000fe200000010ff */
[----:B------:R0:W-:Y:S01]  /*ee60*/  STSM.16.M88.4 [R146], R128 ;  /* 0x0000008092007844 */ /* 0x0001e20000000200 */
[----:B------:R-:W-:-:S02]  /*ee70*/  LOP3.LUT R44, R53, 0x380, RZ, 0xc0, !PT ;  /* 0x00000380352c7812 */ /* 0x000fc400078ec0ff */
[----:B------:R-:W-:Y:S01]  /*ee80*/  LOP3.LUT R40, R45, 0x380, RZ, 0xc0, !PT ;  /* 0x000003802d287812 */ /* 0x000fe200078ec0ff */
[----:B------:R0:W-:Y:S01]  /*ee90*/  STSM.16.M88.4 [R38], R136 ;  /* 0x0000008826007844 */ /* 0x0001e20000000200 */
[----:B------:R-:W-:Y:S02]  /*eea0*/  LOP3.LUT R36, R41, 0x380, RZ, 0xc0, !PT ;  /* 0x0000038029247812 */ /* 0x000fe400078ec0ff */
[----:B------:R-:W-:Y:S02]  /*eeb0*/  LOP3.LUT R20, R37, 0x380, RZ, 0xc0, !PT ;  /* 0x0000038025147812 */ /* 0x000fe400078ec0ff */
[----:B------:R-:W-:Y:S02]  /*eec0*/  LOP3.LUT R21, R114, 0x380, RZ, 0xc0, !PT ;  /* 0x0000038072157812 */ /* 0x000fe400078ec0ff */
[----:B------:R-:W-:Y:S02]  /*eed0*/  F2FP.BF16.F32.PACK_AB R4, R145, R144 ;  /* 0x000000909104723e */ /* 0x000fe400000010ff */
[----:B------:R-:W-:-:S02]  /*eee0*/  F2FP.BF16.F32.PACK_AB R5, R168, R167 ;  /* 0x000000a7a805723e */ /* 0x000fc400000010ff */
[----:B------:R-:W-:Y:S02]  /*eef0*/  F2FP.BF16.F32.PACK_AB R6, R149, R148 ;  /* 0x000000949506723e */ /* 0x000fe400000010ff */
[----:B------:R-:W-:Y:S02]  /*ef00*/  F2FP.BF16.F32.PACK_AB R7, R151, R150 ;  /* 0x000000969707723e */ /* 0x000fe400000010ff */
[----:B------:R-:W-:Y:S02]  /*ef10*/  SHF.R.U64 R44, R44, 0x3, RZ ;  /* 0x000000032c2c7819 */ /* 0x000fe400000012ff */
[----:B------:R-:W-:Y:S01]  /*ef20*/  SHF.R.U64 R40, R40, 0x3, RZ ;  /* 0x0000000328287819 */ /* 0x000fe200000012ff */
[----:B------:R0:W-:Y:S01]  /*ef30*/  STSM.16.M88.4 [R39], R4 ;  /* 0x0000000427007844 */ /* 0x0001e20000000200 */
[----:B------:R-:W-:Y:S02]  /*ef40*/  SHF.R.U64 R36, R36, 0x3, RZ ;  /* 0x0000000324247819 */ /* 0x000fe400000012ff */
[----:B------:R-:W-:-:S02]  /*ef50*/  SHF.R.U64 R20, R20, 0x3, RZ ;  /* 0x0000000314147819 */ /* 0x000fc400000012ff */
        /* <DEDUP_REMOVED lines=11> */
[----:B------:R-:W-:Y:S06]  /*f010*/  BAR.SYNC.DEFER_BLOCKING 0x1, 0x100 ;  /* 0x0044000000007b1d */ /* 0x000fec0000010000 */
[----:B0-----:R-:W-:Y:S05]  /*f020*/  @P0 BRA `(.L_x_5023) ;  /* 0x0000000000b80947 */ /* 0x001fea0003800000 */
[----:B------:R-:W0:Y:S01]  /*f030*/  LDC R8, c[0x0][0xbe8] ;  /* 0x0002fa00ff087b82 */ /* 0x000e220000000800 */
[----:B------:R-:W-:Y:S01]  /*f040*/  VIADD R10, R185, UR40 ;  /* 0x00000028b90a7c36 */ /* 0x000fe20008000000 */
[----:B------:R-:W-:Y:S01]  /*f050*/  ULDC.64 UR8, c[0x0][0xb90] ;  /* 0x0002e40000087ab9 */ /* 0x000fe20000000a00 */
[----:B------:R-:W-:Y:S01]  /*f060*/  ULDC.64 UR10, c[0x0][0xb98] ;  /* 0x0002e600000a7ab9 */ /* 0x000fe20000000a00 */
[----:B------:R-:W-:Y:S01]  /*f070*/  UIMAD UR5, UR12, UR8, URZ ;  /* 0x000000080c0572a4 */ /* 0x000fe2000f8e023f */
[----:B------:R-:W-:Y:S01]  /*f080*/  IMAD.MOV.U32 R4, RZ, RZ, R10 ;  /* 0x000000ffff047224 */ /* 0x000fe200078e000a */
[----:B------:R-:W-:Y:S01]  /*f090*/  UIMAD.WIDE.U32 UR6, UR39, UR8, URZ ;  /* 0x00000008270672a5 */ /* 0x000fe2000f8e003f */
[----:B------:R-:W-:Y:S01]  /*f0a0*/  IMAD.MOV R9, RZ, RZ, -R17 ;  /* 0x000000ffff097224 */ /* 0x000fe200078e0a11 */
[----:B------:R-:W-:Y:S01]  /*f0b0*/  UIMAD UR5, UR39, UR9, UR5 ;  /* 0x00000009270572a4 */ /* 0x000fe2000f8e0205 */
[----:B------:R-:W-:Y:S01]  /*f0c0*/  VIADD R13, R16, UR40 ;  /* 0x00000028100d7c36 */ /* 0x000fe20008000000 */
[----:B------:R-:W-:-:S02]  /*f0d0*/  UIMAD UR8, UR13, UR10, URZ ;  /* 0x0000000a0d0872a4 */ /* 0x000fc4000f8e023f */
[----:B------:R-:W-:Y:S02]  /*f0e0*/  UIADD3 UR7, UR7, UR5, URZ ;  /* 0x0000000507077290 */ /* 0x000fe4000fffe03f */
[----:B------:R-:W-:Y:S02]  /*f0f0*/  UIMAD UR8, UR42, UR11, UR8 ;  /* 0x0000000b2a0872a4 */ /* 0x000fe4000f8e0208 */
[----:B------:R-:W-:Y:S01]  /*f100*/  UIMAD.WIDE.U32 UR6, UR42, UR10, UR6 ;  /* 0x0000000a2a0672a5 */ /* 0x000fe2000f8e0006 */
[----:B------:R-:W-:Y:S01]  /*f110*/  ULDC UR5, c[0x0][0xa88] ;  /* 0x0002a20000057ab9 */ /* 0x000fe20000000800 */
[----:B0-----:R-:W-:-:S13]  /*f120*/  ISETP.NE.AND P0, PT, R8, 0x1, PT ;  /* 0x000000010800780c */ /* 0x001fda0003f05270 */
[----:B------:R-:W0:Y:S08]  /*f130*/  @P0 LDC R5, c[0x0][0xbec] ;  /* 0x0002fb00ff050b82 */ /* 0x000e300000000800 */
[----:B------:R-:W1:Y:S01]  /*f140*/  @P0 LDC R6, c[0x0][0xbf0] ;  /* 0x0002fc00ff060b82 */ /* 0x000e620000000800 */
[----:B0-----:R-:W-:-:S05]  /*f150*/  @P0 IMAD.HI.U32 R5, R10, R5, RZ ;  /* 0x000000050a050227 */ /* 0x001fca00078e00ff */
[----:B-1----:R-:W-:-:S04]  /*f160*/  @P0 SHF.R.U32.HI R4, RZ, R6, R5 ;  /* 0x00000006ff040219 */ /* 0x002fc80000011605 */
[--C-:B------:R-:W-:Y:S01]  /*f170*/  SHF.R.S32.HI R5, RZ, 0x1f, R4.reuse ;  /* 0x0000001fff057819 */ /* 0x100fe20000011404 */
[----:B------:R-:W-:Y:S01]  /*f180*/  IMAD.MOV R7, RZ, RZ, -R4 ;  /* 0x000000ffff077224 */ /* 0x000fe200078e0a04 */
[----:B------:R-:W-:-:S03]  /*f190*/  IADD3 R4, P0, R4, UR6, RZ ;  /* 0x0000000604047c10 */ /* 0x000fc6000ff1e0ff */
[C---:B------:R-:W-:Y:S02]  /*f1a0*/  IMAD R7, R8.reuse, R7, R10 ;  /* 0x0000000708077224 */ /* 0x040fe400078e020a */
[----:B------:R-:W-:Y:S02]  /*f1b0*/  IMAD.U32 R10, RZ, RZ, UR8 ;  /* 0x00000008ff0a7e24 */ /* 0x000fe4000f8e00ff */
[----:B------:R-:W-:Y:S01]  /*f1c0*/  IMAD R8, R8, UR5, RZ ;  /* 0x0000000508087c24 */ /* 0x000fe2000f8e02ff */
[----:B------:R-:W-:Y:S02]  /*f1d0*/  SHF.R.S32.HI R6, RZ, 0x1f, R7 ;  /* 0x0000001fff067819 */ /* 0x000fe40000011407 */
[----:B------:R-:W-:Y:S01]  /*f1e0*/  IADD3.X R5, R5, UR7, R10, P0, !PT ;  /* 0x0000000705057c10 */ /* 0x000fe200087fe40a */
[----:B------:R-:W-:Y:S02]  /*f1f0*/  ULDC.64 UR6, c[0x0][0xb88] ;  /* 0x0002e20000067ab9 */ /* 0x000fe40000000a00 */
[----:B------:R-:W-:-:S02]  /*f200*/  IMAD R6, R6, UR6, RZ ;  /* 0x0000000606067c24 */ /* 0x000fc4000f8e02ff */
[----:B------:R-:W-:-:S04]  /*f210*/  IMAD.WIDE.U32 R4, R7, UR6, R4 ;  /* 0x0000000607047c25 */ /* 0x000fc8000f8e0004 */
[----:B------:R-:W-:Y:S01]  /*f220*/  IMAD R7, R7, UR7, R6 ;  /* 0x0000000707077c24 */ /* 0x000fe2000f8e0206 */
[----:B------:R-:W-:Y:S02]  /*f230*/  ULDC.64 UR6, c[0x0][0xb50] ;  /* 0x0002d40000067ab9 */ /* 0x000fe40000000a00 */
        /* <DEDUP_REMOVED lines=13> */
.L_x_5023:
[----:B------:R-:W1:Y:S01]  /*f310*/  LDC R15, c[0x0][0xbe8] ;  /* 0x0002fa00ff0f7b82 */ /* 0x000e620000000800 */
[----:B------:R-:W-:Y:S01]  /*f320*/  ULDC UR10, c[0x0][0xac8] ;  /* 0x0002b200000a7ab9 */ /* 0x000fe20000000800 */
[----:B------:R-:W-:Y:S01]  /*f330*/  ULDC.64 UR8, c[0x0][0xae8] ;  /* 0x0002ba0000087ab9 */ /* 0x000fe20000000a00 */
[----:B------:R-:W-:Y:S01]  /*f340*/  ISETP.GE.AND P0, PT, R191, UR10, PT ;  /* 0x0000000abf007c0c */ /* 0x000fe2000bf06270 */
[----:B------:R-:W5:Y:S01]  /*f350*/  LD.E.128 R112, desc[UR46][R114.64] ;  /* 0x0000002e72707980 */ /* 0x000f62000c101d00 */
[----:B------:R-:W-:Y:S02]  /*f360*/  ISETP.GE.AND P1, PT, R184, UR10, PT ;  /* 0x0000000ab8007c0c */ /* 0x000fe4000bf26270 */
[----:B0-----:R-:W-:Y:S01]  /*f370*/  SEL R3, RZ, 0xffffffff, P0 ;  /* 0xffffffffff037807 */ /* 0x001fe20000000000 */
[----:B------:R-:W5:Y:S01]  /*f380*/  LD.E.128 R88, desc[UR46][R88.64] ;  /* 0x0000002e58587980 */ /* 0x000f62000c101d00 */
[----:B------:R-:W-:Y:S02]  /*f390*/  ISETP.GE.AND P0, PT, R190, UR10, PT ;  /* 0x0000000abe007c0c */ /* 0x000fe4000bf06270 */
[----:B------:R-:W-:Y:S01]  /*f3a0*/  SEL R0, RZ, 0x1, P1 ;  /* 0x00000001ff007807 */ /* 0x000fe20000800000 */
[----:B------:R-:W-:Y:S01]  /*f3b0*/  IMAD.SHL.U32 R11, R3, 0x2, RZ ;  /* 0x00000002030b7824 */ /* 0x000fe200078e00ff */
[----:B------:R-:W5:Y:S04]  /*f3c0*/  LD.E.128 R84, desc[UR46][R84.64] ;  /* 0x0000002e54547980 */ /* 0x000f68000c101d00 */
[----:B------:R-:W5:Y:S04]  /*f3d0*/  LD.E.128 R80, desc[UR46][R80.64] ;  /* 0x0000002e50507980 */ /* 0x000f68000c101d00 */
[----:B------:R-:W5:Y:S01]  /*f3e0*/  LD.E.128 R76, desc[UR46][R76.64] ;  /* 0x0000002e4c4c7980 */ /* 0x000f62000c101d00 */
[----:B-1----:R-:W-:-:S03]  /*f3f0*/  ISETP.NE.AND P2, PT, R15, 0x1, PT ;  /* 0x000000010f00780c */ /* 0x002fc60003f45270 */
[----:B------:R-:W5:Y:S01]  /*f400*/  LD.E.128 R72, desc[UR46][R72.64] ;  /* 0x0000002e48487980 */ /* 0x000f62000c101d00 */
[----:B------:R-:W-:Y:S02]  /*f410*/  SEL R3, RZ, 0xffffffff, P0 ;  /* 0xffffffffff037807 */ /* 0x000fe40000000000 */
[----:B------:R-:W-:Y:S01]  /*f420*/  LOP3.LUT R0, R11, 0x2, R0, 0xe2, !PT ;  /* 0x000000020b007812 */ /* 0x000fe200078ee200 */
[----:B------:R-:W5:Y:S04]  /*f430*/  LD.E.128 R68, desc[UR46][R68.64] ;  /* 0x0000002e44447980 */ /* 0x000f68000c101d00 */
[----:B------:R-:W5:Y:S02]  /*f440*/  LD.E.128 R64, desc[UR46][R64.64] ;  /* 0x0000002e40407980 */ /* 0x000f64000c101d00 */
[----:B------:R-:W0:Y:S01]  /*f450*/  @P2 LDC R9, c[0x0][0xbec] ;  /* 0x0002fb00ff092b82 */ /* 0x000e220000000800 */
[----:B------:R-:W-:Y:S01]  /*f460*/  IMAD.SHL.U32 R3, R3, 0x4, RZ ;  /* 0x0000000403037824 */ /* 0x000fe200078e00ff */
[----:B------:R-:W-:Y:S01]  /*f470*/  ISETP.GE.AND P0, PT, R189, UR10, PT ;  /* 0x0000000abd007c0c */ /* 0x000fe2000bf06270 */
[----:B------:R-:W5:Y:S04]  /*f480*/  LD.E.128 R60, desc[UR46][R60.64] ;  /* 0x0000002e3c3c7980 */ /* 0x000f68000c101d00 */
[----:B------:R-:W5:Y:S01]  /*f490*/  LD.E.128 R56, desc[UR46][R56.64] ;  /* 0x0000002e38387980 */ /* 0x000f62000c101d00 */
[----:B------:R-:W1:Y:S01]  /*f4a0*/  @P2 LDC R11, c[0x0][0xbf0] ;  /* 0x0002fc00ff0b2b82 */ /* 0x000e620000000800 */
[----:B------:R-:W-:Y:S01]  /*f4b0*/  LOP3.LUT R3, R3, 0x4, R0, 0xe2, !PT ;  /* 0x0000000403037812 */ /* 0x000fe200078ee200 */
[----:B------:R-:W-:Y:S01]  /*f4c0*/  IMAD R0, R210, 0x20, R211 ;  /* 0x00000020d2007824 */ /* 0x000fe200078e02d3 */
[----:B------:R-:W-:Y:S01]  /*f4d0*/  SEL R8, RZ, 0xffffffff, P0 ;  /* 0xffffffffff087807 */ /* 0x000fe20000000000 */
[----:B------:R-:W5:Y:S01]  /*f4e0*/  LD.E.128 R52, desc[UR46][R52.64] ;  /* 0x0000002e34347980 */ /* 0x000f62000c101d00 */
[----:B------:R-:W-:Y:S01]  /*f4f0*/  ISETP.GE.AND P0, PT, R188, UR10, PT ;  /* 0x0000000abc007c0c */ /* 0x000fe2000bf06270 */
[----:B------:R-:W-:Y:S01]  /*f500*/  UIMAD UR5, UR12, UR8, URZ ;  /* 0x000000080c0572a4 */ /* 0x000fe2000f8e023f */
[----:B------:R-:W-:Y:S01]  /*f510*/  VIADD R14, R0, UR40 ;  /* 0x00000028000e7c36 */ /* 0x000fe20008000000 */
[----:B------:R-:W5:Y:S01]  /*f520*/  LD.E.128 R44, desc[UR46][R44.64] ;  /* 0x0000002e2c2c7980 */ /* 0x000f62000c101d00 */
[----:B------:R-:W-:Y:S01]  /*f530*/  SEL R0, RZ, 0xffffffff, P0 ;  /* 0xffffffffff007807 */ /* 0x000fe20000000000 */
[----:B------:R-:W-:Y:S01]  /*f540*/  UIMAD.WIDE.U32 UR6, UR39, UR8, URZ ;  /* 0x00000008270672a5 */ /* 0x000fe2000f8e003f */
[----:B------:R-:W-:Y:S01]  /*f550*/  IMAD.SHL.U32 R8, R8, 0x8, RZ ;  /* 0x0000000808087824 */ /* 0x000fe200078e00ff */
[----:B------:R-:W-:Y:S01]  /*f560*/  UIMAD UR5, UR39, UR9, UR5 ;  /* 0x00000009270572a4 */ /* 0x000fe2000f8e0205 */
[----:B------:R-:W5:Y:S01]  /*f570*/  LD.E.128 R40, desc[UR46][R40.64] ;  /* 0x0000002e28287980 */ /* 0x000f62000c101d00 */
[----:B------:R-:W-:Y:S01]  /*f580*/  IMAD.SHL.U32 R13, R0, 0x10, RZ ;  /* 0x00000010000d7824 */ /* 0x000fe200078e00ff */
[----:B------:R-:W-:Y:S01]  /*f590*/  ULDC.64 UR8, c[0x0][0xaf0] ;  /* 0x0002bc0000087ab9 */ /* 0x000fe20000000a00 */
[----:B0-----:R-:W-:Y:S01]  /*f5a0*/  @P2 IMAD.HI.U32 R0, R14, R9, RZ ;  /* 0x000000090e002227 */ /* 0x001fe200078e00ff */
[----:B------:R-:W-:Y:S01]  /*f5b0*/  UIADD3 UR7, UR7, UR5, URZ ;  /* 0x0000000507077290 */ /* 0x000fe2000fffe03f */
[----:B------:R-:W-:Y:S01]  /*f5c0*/  LOP3.LUT R8, R8, 0x8, R3, 0xe2, !PT ;  /* 0x0000000808087812 */ /* 0x000fe200078ee203 */
[----:B------:R-:W-:Y:S01]  /*f5d0*/  UIMAD UR5, UR13, UR8, URZ ;  /* 0x000000080d0572a4 */ /* 0x000fe2000f8e023f */
[----:B------:R-:W-:Y:S01]  /*f5e0*/  IMAD.MOV.U32 R3, RZ, RZ, R14 ;  /* 0x000000ffff037224 */ /* 0x000fe200078e000e */
[----:B------:R-:W-:Y:S01]  /*f5f0*/  UIMAD.WIDE.U32 UR6, UR42, UR8, UR6 ;  /* 0x000000082a0672a5 */ /* 0x000fe2000f8e0006 */
[----:B------:R-:W5:Y:S01]  /*f600*/  LD.E.128 R36, desc[UR46][R36.64] ;  /* 0x0000002e24247980 */ /* 0x000f62000c101d00 */
[----:B-1----:R-:W-:Y:S01]  /*f610*/  @P2 SHF.R.U32.HI R3, RZ, R11, R0 ;  /* 0x0000000bff032219 */ /* 0x002fe20000011600 */
[----:B------:R-:W-:Y:S01]  /*f620*/  UIMAD UR5, UR42, UR9, UR5 ;  /* 0x000000092a0572a4 */ /* 0x000fe2000f8e0205 */
[----:B------:R-:W-:Y:S01]  /*f630*/  LOP3.LUT R10, R13, 0x10, R8, 0xe2, !PT ;  /* 0x000000100d0a7812 */ /* 0x000fe200078ee208 */
[----:B------:R0:W5:Y:S01]  /*f640*/  LD.E.128 R4, desc[UR46][R20.64] ;  /* 0x0000002e14047980 */ /* 0x000162000c101d00 */
        /* <DEDUP_REMOVED lines=10> */
[----:B------:R-:W-:Y:S01]  /*f6f0*/  @!PT LDS RZ, [RZ] ;  /* 0x00000000fffff984 */ /* 0x000fe20000000800 */
[----:B------:R-:W-:Y:S01]  /*f700*/  @!PT LDS RZ, [RZ] ;  /* 0x00000000fffff984 */ /* 0x000fe20000000800 */
[----:B------:R-:W-:Y:S01]  /*f710*/  @!PT LDS RZ, [RZ] ;  /* 0x00000000fffff984 */ /* 0x000fe20000000800 */
[----:B------:R-:W-:Y:S01]  /*f720*/  @!PT LDS RZ, [RZ] ;  /* 0x00000000fffff984 */ /* 0x000fe20000000800 */
[----:B------:R1:W-:Y:S06]  /*f730*/  MEMBAR.ALL.CTA ;  /* 0x0000000000007992 */ /* 0x0003ec0000008000 */
[----:B-1----:R-:W1:Y:S01]  /*f740*/  FENCE.VIEW.ASYNC.S ;  /* 0x00000000000073c6 */ /* 0x002e620000000000 */
[----:B------:R-:W-:Y:S01]  /*f750*/  IMAD R11, R15, R13, R14 ;  /* 0x0000000d0f0b7224 */ /* 0x000fe200078e020e */
[----:B------:R-:W-:Y:S01]  /*f760*/  ISETP.GE.AND P0, PT, R214, UR10, PT ;  /* 0x0000000ad6007c0c */ /* 0x000fe2000bf06270 */
[----:B------:R-:W-:Y:S01]  /*f770*/  IMAD.U32 R9, RZ, RZ, UR5 ;  /* 0x00000005ff097e24 */ /* 0x000fe2000f8e00ff */
[----:B------:R-:W-:Y:S01]  /*f780*/  ULDC UR8, c[0x0][0xa88] ;  /* 0x0002a20000087ab9 */ /* 0x000fe20000000800 */
[----:B0-----:R-:W-:Y:S01]  /*f790*/  IMAD.SHL.U32 R21, R0, 0x20, RZ ;  /* 0x0000002000157824 */ /* 0x001fe200078e00ff */
[----:B------:R-:W-:Y:S01]  /*f7a0*/  SHF.R.S32.HI R0, RZ, 0x1f, R11 ;  /* 0x0000001fff007819 */ /* 0x000fe2000001140b */
[C---:B------:R-:W-:Y:S01]  /*f7b0*/  IMAD R13, R3.reuse, UR7, R12 ;  /* 0x00000007030d7c24 */ /* 0x040fe2000f8e020c */
[----:B------:R-:W-:Y:S01]  /*f7c0*/  UIADD3 UR5, UR43, 0x28c20, URZ ;  /* 0x00028c202b057890 */ /* 0x000fe2000fffe03f */
[----:B------:R-:W-:Y:S01]  /*f7d0*/  IMAD.WIDE.U32 R8, R3, UR6, R8 ;  /* 0x0000000603087c25 */ /* 0x000fe2000f8e0008 */
[----:B------:R-:W-:Y:S01]  /*f7e0*/  ULDC.64 UR6, c[0x0][0xad8] ;  /* 0x0002b60000067ab9 */ /* 0x000fe20000000a00 */
[----:B------:R-:W-:Y:S01]  /*f7f0*/  SEL R3, RZ, 0x40, P0 ;  /* 0x00000040ff037807 */ /* 0x000fe20000000000 */
[----:B------:R-:W-:Y:S01]  /*f800*/  UPRMT UR5, URZ, 0x654, UR5 ;  /* 0x000006543f057896 */ /* 0x000fe20008000005 */
[----:B------:R-:W-:Y:S01]  /*f810*/  IMAD.IADD R9, R9, 0x1, R13 ;  /* 0x0000000109097824 */ /* 0x000fe200078e020d */
[----:B------:R-:W-:Y:S01]  /*f820*/  ISETP.GE.AND P0, PT, R213, UR10, PT ;  /* 0x0000000ad5007c0c */ /* 0x000fe2000bf06270 */
[----:B------:R-:W-:Y:S01]  /*f830*/  IMAD R0, R0, UR6, RZ ;  /* 0x0000000600007c24 */ /* 0x000fe2000f8e02ff */
[----:B------:R-:W-:Y:S01]  /*f840*/  LOP3.LUT R10, R21, 0x20, R10, 0xe2, !PT ;  /* 0x00000020150a7812 */ /* 0x000fe200078ee20a */
[----:B------:R-:W-:Y:S01]  /*f850*/  VIADD R28, R211, UR40 ;  /* 0x00000028d31c7c36 */ /* 0x000fe20008000000 */
[----:B------:R-:W-:Y:S01]  /*f860*/  BSSY B1, `(.L_x_5024) ;  /* 0x000002f000017945 */ /* 0x000fe20003800000 */
[----:B------:R-:W-:Y:S01]  /*f870*/  IMAD R29, R15, UR8, RZ ;  /* 0x000000080f1d7c24 */ /* 0x000fe2000f8e02ff */
[----:B------:R-:W-:Y:S01]  /*f880*/  LOP3.LUT R3, R10, R3, RZ, 0xfc, !PT ;  /* 0x000000030a037212 */ /* 0x000fe200078efcff */
[C---:B------:R-:W-:Y:S01]  /*f890*/  IMAD R13, R11.reuse, UR7, R0 ;  /* 0x000000070b0d7c24 */ /* 0x040fe2000f8e0200 */
[----:B------:R-:W-:Y:S01]  /*f8a0*/  SEL R0, RZ, 0x80, P0 ;  /* 0x00000080ff007807 */ /* 0x000fe20000000000 */
[----:B------:R-:W-:Y:S01]  /*f8b0*/  IMAD.WIDE.U32 R8, R11, UR6, R8 ;  /* 0x000000060b087c25 */ /* 0x000fe2000f8e0008 */
[----:B------:R-:W-:Y:S01]  /*f8c0*/  ISETP.GE.AND P0, PT, R28, R29, PT ;  /* 0x0000001d1c00720c */ /* 0x000fe20003f06270 */
[----:B------:R-:W-:Y:S01]  /*f8d0*/  ULDC.64 UR6, c[0x0][0xa80] ;  /* 0x0002a00000067ab9 */ /* 0x000fe20000000a00 */
[----:B-1----:R-:W-:Y:S01]  /*f8e0*/  SYNCS.ARRIVE.TRANS64.RED.A1T0 RZ, [UR5], RZ ;  /* 0x000000ffffff79a7 */ /* 0x002fe20008100405 */
[----:B------:R-:W-:Y:S01]  /*f8f0*/  IMAD.IADD R9, R9, 0x1, R13 ;  /* 0x0000000109097824 */ /* 0x000fe200078e020d */
[----:B------:R-:W-:-:S02]  /*f900*/  LEA R26, P1, R8, UR6, 0x1 ;  /* 0x00000006081a7c11 */ /* 0x000fc4000f8208ff */
[----:B------:R-:W-:Y:S02]  /*f910*/  LOP3.LUT R0, R3, R0, RZ, 0xfc, !PT ;  /* 0x0000000003007212 */ /* 0x000fe400078efcff */
        /* <DEDUP_REMOVED lines=35> */
.L_x_5025:
[----:B------:R-:W-:Y:S05]  /*fb50*/  BSYNC B1 ;  /* 0x0000000000017941 */ /* 0x000fea0003800000 */
.L_x_5024:
[----:B---3-5:R-:W-:Y:S01]  /*fb60*/  VIADD R4, R28, 0x20 ;  /* 0x000000201c047836 */ /* 0x028fe20000000000 */
        /* <DEDUP_REMOVED lines=20> */
[-C--:B------:R-:W-:Y:S02]  /*fcb0*/  @!P2 LEA.HI.X R13, R189, R7.reuse, R221, 0x1, P5 ;  /* 0x00000007bd0da211 */ /* 0x080fe400028f0cdd */
[CC--:B------:R-:W-:Y:S02]  /*fcc0*/  @!P0 LEA R14, P3, R187.reuse, R6.reuse, 0x1 ;  /* 0x00000006bb0e8211 */ /* 0x0c0fe400078608ff */
[-C--:B0-----:R-:W-:Y:S01]  /*fcd0*/  @!P1 LEA R4, P6, R188, R6.reuse, 0x1 ;  /* 0x00000006bc049211 */ /* 0x081fe200078c08ff */
[----:B------:R4:W-:Y:S01]  /*fce0*/  @!P2 ST.E.128 desc[UR46][R12.64], R64 ;  /* 0x000000400c00a985 */ /* 0x0009e2000c101d2e */
[----:B------:R-:W-:Y:S02]  /*fcf0*/  @P4 LEA R20, P5, R214, R6, 0x1 ;  /* 0x00000006d6144211 */ /* 0x000fe400078a08ff */
[-C--:B------:R-:W-:Y:S02]  /*fd00*/  @!P1 LEA.HI.X R5, R188, R7.reuse, R220, 0x1, P6 ;  /* 0x00000007bc059211 */ /* 0x080fe400030f0cdc */
[----:B------:R-:W-:-:S02]  /*fd10*/  @!P0 LEA.HI.X R15, R187, R7, R219, 0x1, P3 ;  /* 0x00000007bb0f8211 */ /* 0x000fc400018f0cdb */
        /* <DEDUP_REMOVED lines=10> */
.L_x_5022:
[----:B------:R-:W0:Y:S01]  /*fdc0*/  LDC R10, c[0x0][0xbe8] ;  /* 0x0002fa00ff0a7b82 */ /* 0x000e220000000800 */
[----:B------:R-:W-:Y:S01]  /*fdd0*/  ISETP.GE.AND P2, PT, R216, 0x40, PT ;  /* 0x00000040d800780c */ /* 0x000fe20003f46270 */
[----:B------:R-:W-:Y:S01]  /*fde0*/  ULDC UR12, c[0x0][0xac8] ;  /* 0x0002b200000c7ab9 */ /* 0x000fe20000000800 */
[----:B------:R-:W-:Y:S01]  /*fdf0*/  IMAD R0, R210, 0x20, R211 ;  /* 0x00000020d2007824 */ /* 0x000fe200078e02d3 */
[----:B------:R-:W-:Y:S01]  /*fe00*/  ISETP.GE.AND P4, PT, R184, UR12, PT ;  /* 0x0000000cb8007c0c */ /* 0x000fe2000bf86270 */
[----:B------:R-:W-:Y:S01]  /*fe10*/  USHF.R.S32.HI UR8, URZ, 0x1f, UR39 ;  /* 0x0000001f3f087899 */ /* 0x000fe20008011427 */
[----:B------:R-:W-:Y:S01]  /*fe20*/  ISETP.GE.AND P3, PT, R191, UR12, PT ;  /* 0x0000000cbf007c0c */ /* 0x000fe2000bf66270 */
[----:B------:R-:W-:Y:S01]  /*fe30*/  USHF.R.S32.HI UR9, URZ, 0x1f, UR42 ;  /* 0x0000001f3f097899 */ /* 0x000fe2000801142a */
[----:B------:R-:W-:Y:S01]  /*fe40*/  BSSY B1, `(.L_x_5027) ;  /* 0x0000031000017945 */ /* 0x000fe20003800000 */
[----:B------:R-:W-:Y:S01]  /*fe50*/  ISETP.GE.AND P1, PT, R190, UR12, PT ;  /* 0x0000000cbe007c0c */ /* 0x000fe2000bf26270 */
[----:B------:R-:W-:Y:S01]  /*fe60*/  VIADD R8, R0, UR40 ;  /* 0x0000002800087c36 */ /* 0x000fe20008000000 */
[----:B------:R-:W-:-:S02]  /*fe70*/  SEL R12, RZ, 0x1, P4 ;  /* 0x00000001ff0c7807 */ /* 0x000fc40002000000 */
[----:B------:R-:W-:Y:S02]  /*fe80*/  SEL R13, RZ, 0xffffffff, P3 ;  /* 0xffffffffff0d7807 */ /* 0x000fe40001800000 */
        /* <DEDUP_REMOVED lines=14> */
[----:B------:R-:W-:Y:S01]  /*ff70*/  IMAD.MOV.U32 R4, RZ, RZ, R6 ;  /* 0x000000ffff047224 */ /* 0x000fe200078e0006 */
[----:B------:R-:W-:Y:S02]  /*ff80*/  UIMAD UR5, UR8, UR10, URZ ;  /* 0x0000000a080572a4 */ /* 0x000fe4000f8e023f */
[----:B------:R-:W-:Y:S02]  /*ff90*/  UIMAD.WIDE.U32 UR6, UR39, UR10, URZ ;  /* 0x0000000a270672a5 */ /* 0x000fe4000f8e003f */
[----:B------:R-:W-:-:S03]  /*ffa0*/  UIMAD UR5, UR39, UR11, UR5 ;  /* 0x0000000b270572a4 */ /* 0x000fc6000f8e0205 */
[----:B------:R-:W-:Y:S01]  /*ffb0*/  ULDC.64 UR10, c[0x0][0xb98] ;  /* 0x0002e600000a7ab9 */ /* 0x000fe20000000a00 */
[----:B------:R-:W-:Y:S02]  /*ffc0*/  UIADD3 UR7, UR7, UR5, URZ ;  /* 0x0000000507077290 */ /* 0x000fe4000fffe03f */
[----:B------:R-:W2:Y:S01]  /*ffd0*/  @P2 LDC R3, c[0x0][0xbec] ;  /* 0x0002fb00ff032b82 */ /* 0x000ea20000000800 */
[----:B------:R-:W-:Y:S02]  /*ffe0*/  UIMAD UR5, UR9, UR10, URZ ;  /* 0x0000000a090572a4 */ /* 0x000fe4000f8e023f */
[----:B------:R-:W-:Y:S02]  /*fff0*/  UIMAD.WIDE.U32 UR6, UR42, UR10, UR6 ;  /* 0x0000000a2a0672a5 */ /* 0x000fe4000f8e0006 */
[----:B------:R-:W-:-:S03]  /*10000*/  UIMAD UR5, UR42, UR11, UR5 ;  /* 0x0000000b2a0572a4 */ /* 0x000fc6000f8e0205 */
[----:B------:R-:W3:Y:S01]  /*10010*/  @P2 LDC R7, c[0x0][0xbf0] ;  /* 0x0002fc00ff072b82 */ /* 0x000ee20000000800 */
        /* <DEDUP_REMOVED lines=19> */
.L_x_5028:
[----:B------:R-:W-:Y:S05]  /*10150*/  BSYNC B1 ;  /* 0x0000000000017941 */ /* 0x000fea0003800000 */
.L_x_5027:
[----:B------:R-:W-:Y:S01]  /*10160*/  SEL R0, RZ, 0xffffffff, P1 ;  /* 0xffffffffff007807 */ /* 0x000fe20000800000 */
[----:B------:R-:W-:Y:S01]  /*10170*/  ULDC.64 UR10, c[0x0][0xae8] ;  /* 0x0002ba00000a7ab9 */ /* 0x000fe20000000a00 */
[----:B------:R-:W-:Y:S01]  /*10180*/  IMAD.SHL.U32 R13, R13, 0x2, RZ ;  /* 0x000000020d0d7824 */ /* 0x000fe200078e00ff */
[----:B------:R-:W-:Y:S01]  /*10190*/  UIMAD UR5, UR8, UR10, URZ ;  /* 0x0000000a080572a4 */ /* 0x000fe2000f8e023f */
[----:B------:R-:W-:Y:S01]  /*101a0*/  ISETP.GE.AND P1, PT, R189, UR12, PT ;  /* 0x0000000cbd007c0c */ /* 0x000fe2000bf26270 */
[----:B------:R-:W-:Y:S01]  /*101b0*/  IMAD.SHL.U32 R5, R0, 0x4, RZ ;  /* 0x0000000400057824 */ /* 0x000fe200078e00ff */
[----:B------:R-:W-:Y:S01]  /*101c0*/  UIMAD.WIDE.U32 UR6, UR39, UR10, URZ ;  /* 0x0000000a270672a5 */ /* 0x000fe2000f8e003f */
[----:B0-----:R-:W-:Y:S01]  /*101d0*/  @P0 IMAD.HI.U32 R0, R8, R9, RZ ;  /* 0x0000000908000227 */ /* 0x001fe200078e00ff */
[----:B------:R-:W-:Y:S01]  /*101e0*/  UIMAD UR5, UR39, UR11, UR5 ;  /* 0x0000000b270572a4 */ /* 0x000fe2000f8e0205 */
[----:B------:R-:W-:Y:S01]  /*101f0*/  LOP3.LUT R12, R13, 0x2, R12, 0xe2, !PT ;  /* 0x000000020d0c7812 */ /* 0x000fe200078ee20c */
[----:B------:R-:W-:Y:S01]  /*10200*/  BSSY B1, `(.L_x_5029) ;  /* 0x0000055000017945 */ /* 0x000fe20003800000 */
[----:B--2---:R-:W-:Y:S01]  /*10210*/  IMAD.MOV.U32 R3, RZ, RZ, R8 ;  /* 0x000000ffff037224 */ /* 0x004fe200078e0008 */
[----:B-1----:R-:W-:Y:S01]  /*10220*/  @P0 SHF.R.U32.HI R3, RZ, R11, R0 ;  /* 0x0000000bff030219 */ /* 0x002fe20000011600 */
[----:B------:R-:W-:Y:S01]  /*10230*/  ULDC.64 UR10, c[0x0][0xaf0] ;  /* 0x0002bc00000a7ab9 */ /* 0x000fe20000000a00 */
[----:B------:R-:W-:Y:S01]  /*10240*/  SEL R0, RZ, 0xffffffff, P1 ;  /* 0xffffffffff007807 */ /* 0x000fe20000800000 */
[----:B------:R-:W-:Y:S01]  /*10250*/  UIADD3 UR7, UR7, UR5, URZ ;  /* 0x0000000507077290 */ /* 0x000fe2000fffe03f */
[----:B------:R-:W-:Y:S01]  /*10260*/  LOP3.LUT R12, R5, 0x4, R12, 0xe2, !PT ;  /* 0x00000004050c7812 */ /* 0x000fe200078ee20c */
[----:B------:R-:W-:Y:S01]  /*10270*/  UIMAD UR5, UR9, UR10, URZ ;  /* 0x0000000a090572a4 */ /* 0x000fe2000f8e023f */
[----:B------:R-:W-:Y:S01]  /*10280*/  ISETP.GE.AND P1, PT, R188, UR12, PT ;  /* 0x0000000cbc007c0c */ /* 0x000fe2000bf26270 */
[----:B------:R-:W-:Y:S01]  /*10290*/  UIMAD.WIDE.U32 UR6, UR42, UR10, UR6 ;  /* 0x0000000a2a0672a5 */ /* 0x000fe2000f8e0006 */
[----:B------:R-:W-:Y:S01]  /*102a0*/  IMAD.SHL.U32 R5, R0, 0x8, RZ ;  /* 0x0000000800057824 */ /* 0x000fe200078e00ff */
[----:B------:R-:W-:Y:S01]  /*102b0*/  UIMAD UR5, UR42, UR11, UR5 ;  /* 0x0000000b2a0572a4 */ /* 0x000fe2000f8e0205 */
[--C-:B------:R-:W-:Y:S01]  /*102c0*/  SHF.R.S32.HI R0, RZ, 0x1f, R3.reuse ;  /* 0x0000001fff007819 */ /* 0x100fe20000011403 */
[----:B------:R-:W-:Y:S01]  /*102d0*/  IMAD.MOV R7, RZ, RZ, -R3 ;  /* 0x000000ffff077224 */ /* 0x000fe200078e0a03 */
[----:B------:R-:W-:Y:S01]  /*102e0*/  ISETP.GE.AND P0, PT, R187, UR12, PT ;  /* 0x0000000cbb007c0c */ /* 0x000fe2000bf06270 */
[----:B------:R-:W-:Y:S01]  /*102f0*/  UIADD3 UR5, UR7, UR5, URZ ;  /* 0x0000000507057290 */ /* 0x000fe2000fffe03f */
[----:B------:R-:W-:Y:S01]  /*10300*/  LOP3.LUT R12, R5, 0x8, R12, 0xe2, !PT ;  /* 0x00000008050c7812 */ /* 0x000fe200078ee20c */
[----:B------:R-:W-:Y:S01]  /*10310*/  IMAD.U32 R4, RZ, RZ, UR6 ;  /* 0x00000006ff047e24 */ /* 0x000fe2000f8e00ff */
[----:B------:R-:W-:Y:S01]  /*10320*/  SEL R6, RZ, 0xffffffff, P1 ;  /* 0xffffffffff067807 */ /* 0x000fe20000800000 */
[----:B------:R-:W-:Y:S01]  /*10330*/  IMAD.U32 R5, RZ, RZ, UR7 ;  /* 0x00000007ff057e24 */ /* 0x000fe2000f8e00ff */
[----:B------:R-:W-:Y:S01]  /*10340*/  ULDC.64 UR6, c[0x0][0xae0] ;  /* 0x0002b80000067ab9 */ /* 0x000fe20000000a00 */
[----:B------:R-:W-:Y:S01]  /*10350*/  IMAD R7, R10, R7, R8 ;  /* 0x000000070a077224 */ /* 0x000fe200078e0208 */
[----:B------:R-:W-:Y:S01]  /*10360*/  SEL R8, RZ, 0xffffffff, P0 ;  /* 0xffffffffff087807 */ /* 0x000fe20000000000 */
[----:B------:R-:W-:Y:S01]  /*10370*/  IMAD R0, R0, UR6, RZ ;  /* 0x0000000600007c24 */ /* 0x000fe2000f8e02ff */
[----:B------:R-:W-:Y:S01]  /*10380*/  ISETP.GE.AND P0, PT, R214, UR12, PT ;  /* 0x0000000cd6007c0c */ /* 0x000fe2000bf06270 */
[----:B------:R-:W-:Y:S01]  /*10390*/  IMAD.U32 R5, RZ, RZ, UR5 ;  /* 0x00000005ff057e24 */ /* 0x000fe2000f8e00ff */
[----:B------:R-:W-:Y:S01]  /*103a0*/  ULDC UR5, c[0x0][0xa88] ;  /* 0x0002a20000057ab9 */ /* 0x000fe20000000800 */
[----:B------:R-:W-:Y:S01]  /*103b0*/  IMAD.SHL.U32 R11, R6, 0x10, RZ ;  /* 0x00000010060b7824 */ /* 0x000fe200078e00ff */
[----:B------:R-:W-:Y:S01]  /*103c0*/  ISETP.GE.AND P2, PT, R213, UR12, PT ;  /* 0x0000000cd5007c0c */ /* 0x000fe2000bf46270 */
[C---:B------:R-:W-:Y:S01]  /*103d0*/  IMAD R9, R3.reuse, UR7, R0 ;  /* 0x0000000703097c24 */ /* 0x040fe2000f8e0200 */
[----:B------:R-:W-:Y:S01]  /*103e0*/  SHF.R.S32.HI R0, RZ, 0x1f, R7 ;  /* 0x0000001fff007819 */ /* 0x000fe20000011407 */
[----:B------:R-:W-:Y:S01]  /*103f0*/  IMAD.WIDE.U32 R4, R3, UR6, R4 ;  /* 0x0000000603047c25 */ /* 0x000fe2000f8e0004 */
[----:B------:R-:W-:Y:S01]  /*10400*/  ULDC.64 UR6, c[0x0][0xad8] ;  /* 0x0002b60000067ab9 */ /* 0x000fe20000000a00 */
[----:B------:R-:W-:-:S02]  /*10410*/  LOP3.LUT R12, R11, 0x10, R12, 0xe2, !PT ;  /* 0x000000100b0c7812 */ /* 0x000fc400078ee20c */
[----:B------:R-:W-:Y:S02]  /*10420*/  IMAD.SHL.U32 R3, R8, 0x20, RZ ;  /* 0x0000002008037824 */ /* 0x000fe400078e00ff */
[----:B------:R-:W-:Y:S02]  /*10430*/  IMAD R0, R0, UR6, RZ ;  /* 0x0000000600007c24 */ /* 0x000fe4000f8e02ff */
[----:B------:R-:W-:Y:S01]  /*10440*/  IMAD.IADD R5, R5, 0x1, R9 ;  /* 0x0000000105057824 */ /* 0x000fe200078e0209 */
[----:B------:R-:W-:Y:S01]  /*10450*/  LOP3.LUT R12, R3, 0x20, R12, 0xe2, !PT ;  /* 0x00000020030c7812 */ /* 0x000fe200078ee20c */
[----:B------:R-:W-:Y:S02]  /*10460*/  VIADD R26, R211, UR40 ;  /* 0x00000028d31a7c36 */ /* 0x000fe40008000000 */
[----:B------:R-:W-:Y:S02]  /*10470*/  IMAD R25, R10, UR5, RZ ;  /* 0x000000050a197c24 */ /* 0x000fe4000f8e02ff */
[C---:B------:R-:W-:Y:S01]  /*10480*/  IMAD R3, R7.reuse, UR7, R0 ;  /* 0x0000000707037c24 */ /* 0x040fe2000f8e0200 */
[----:B------:R-:W-:Y:S01]  /*10490*/  SEL R0, RZ, 0x80, P2 ;  /* 0x00000080ff007807 */ /* 0x000fe20001000000 */
[----:B------:R-:W-:Y:S01]  /*104a0*/  IMAD.WIDE.U32 R4, R7, UR6, R4 ;  /* 0x0000000607047c25 */ /* 0x000fe2000f8e0004 */
[----:B------:R-:W-:Y:S01]  /*104b0*/  SEL R7, RZ, 0x40, P0 ;  /* 0x00000040ff077807 */ /* 0x000fe20000000000 */
[----:B------:R-:W-:Y:S01]  /*104c0*/  ULDC.64 UR6, c[0x0][0xa80] ;  /* 0x0002a00000067ab9 */ /* 0x000fe20000000a00 */
[----:B------:R-:W-:Y:S01]  /*104d0*/  ISETP.GE.AND P0, PT, R26, R25, PT ;  /* 0x000000191a00720c */ /* 0x000fe20003f06270 */
[----:B------:R-:W-:Y:S01]  /*104e0*/  IMAD.IADD R3, R5, 0x1, R3 ;  /* 0x0000000105037824 */ /* 0x000fe200078e0203 */
[----:B------:R-:W-:-:S02]  /*104f0*/  LEA R20, P1, R4, UR6, 0x1 ;  /* 0x0000000604147c11 */ /* 0x000fc4000f8208ff */
[----:B------:R-:W-:Y:S02]  /*10500*/  LOP3.LUT R21, R12, R7, RZ, 0xfc, !PT ;  /* 0x000000070c157212 */ /* 0x000fe400078efcff */
[----:B------:R-:W-:Y:S01]  /*10510*/  LEA.HI.X R3, R4, UR7, R3, 0x1, P1 ;  /* 0x0000000704037c11 */ /* 0x000fe200088f0c03 */
[----:B------:R0:W1:Y:S01]  /*10520*/  SHFL.IDX PT, R6, R20, RZ, 0x181f ;  /* 0x00181fff14067589 */ /* 0x00006200000e0000 */
[----:B------:R-:W-:-:S03]  /*10530*/  LOP3.LUT R24, R21, R0, RZ, 0xfc, !PT ;  /* 0x0000000015187212 */ /* 0x000fc600078efcff */
        /* <DEDUP_REMOVED lines=33> */
.L_x_5030:
[----:B------:R-:W-:Y:S05]  /*10750*/  BSYNC B1 ;  /* 0x0000000000017941 */ /* 0x000fea0003800000 */
.L_x_5029:
        /* <DEDUP_REMOVED lines=26> */
[-C--:B0-----:R-:W-:Y:S02]  /*10900*/  @P1 LEA R20, P4, R214, R6.reuse, 0x1 ;  /* 0x00000006d6141211 */ /* 0x081fe400078808ff */
        /* <DEDUP_REMOVED lines=9> */
.L_x_5026:
[----:B------:R-:W-:Y:S05]  /*109a0*/  BSYNC B0 ;  /* 0x0000000000007941 */ /* 0x000fea0003800000 */
.L_x_5021:
[----:B------:R-:W-:Y:S02]  /*109b0*/  ULDC UR5, c[0x0][0xc38] ;  /* 0x00030e0000057ab9 */ /* 0x000fe40000000800 */
[----:B------:R-:W-:-:S06]  /*109c0*/  UISETP.GE.AND UP0, UPT, UR4, UR5, UPT ;  /* 0x000000050400728c */ /* 0x000fcc000bf06270 */
[----:B------:R-:W-:-:S13]  /*109d0*/  PLOP3.LUT P0, PT, PT, PT, UP0, 0x80, 0x0 ;  /* 0x000000000000781c */ /* 0x000fda0003f0f008 */
[----:B------:R-:W-:Y:S05]  /*109e0*/  @!P0 BRA `(.L_x_5031) ;  /* 0xffffff0400848947 */ /* 0x000fea000383ffff */
[----:B------:R-:W-:Y:S05]  /*109f0*/  EXIT ;  /* 0x000000000000794d */ /* 0x000fea0003800000 */
.L_x_4925:
[----:B------:R-:W-:-:S08]  /*10a00*/  NOP ;  /* 0x0000000000007918 */ /* 0x000fd00000000000 */
[----:B------:R-:W0:-:S00]  /*10a10*/  USETMAXREG.DEALLOC.CTAPOOL 0x18 ;  /* 0x00000018000079c8 */ /* 0x000e0000080e0500 */
        /* <DEDUP_REMOVED lines=12> */
[----:B------:R1:W-:Y:S07]  /*10ae0*/  STL [R1], R2 ;  /* 0x0000000201007387 */ /* 0x0003ee0000100800 */
[----:B------:R-:W-:Y:S05]  /*10af0*/  @P0 BRA `(.L_x_5032) ;  /* 0x0000005000d80947 */ /* 0x000fea0003800000 */
[----:B------:R-:W0:Y:S01]  /*10b00*/  S2UR UR5, SR_CgaCtaId ;  /* 0x00000000000579c3 */ /* 0x000e220000008800 */
[C---:B-1----:R-:W-:Y:S01]  /*10b10*/  IMAD.SHL.U32 R2, R0.reuse, 0x8, RZ ;  /* 0x0000000800027824 */ /* 0x042fe200078e00ff */
[----:B------:R-:W-:Y:S01]  /*10b20*/  LOP3.LUT R5, R0, 0x7f, RZ, 0xc0, !PT ;  /* 0x0000007f00057812 */ /* 0x000fe200078ec0ff */
[----:B------:R-:W-:Y:S01]  /*10b30*/  UMOV UR4, 0x400 ;  /* 0x0000040000047882 */ /* 0x000fe20000000000 */
[----:B------:R-:W-:Y:S01]  /*10b40*/  IMAD.MOV.U32 R18, RZ, RZ, RZ ;  /* 0x000000ffff127224 */ /* 0x000fe200078e00ff */
[----:B------:R-:W-:Y:S01]  /*10b50*/  ULDC UR42, c[0x0][0xc] ;  /* 0x00000300002a7ab9 */ /* 0x000fe20000000800 */
[----:B------:R-:W-:Y:S01]  /*10b60*/  LOP3.LUT R3, R2, 0x1f8, RZ, 0xc0, !PT ;  /* 0x000001f802037812 */ /* 0x000fe200078ec0ff */
[----:B------:R-:W-:Y:S01]  /*10b70*/  IMAD.U32 R2, RZ, RZ, UR6 ;  /* 0x00000006ff027e24 */ /* 0x000fe2000f8e00ff */
[----:B------:R-:W-:Y:S02]  /*10b80*/  ULDC.64 UR44, c[0x0][0x198] ;  /* 0x00006600002c7ab9 */ /* 0x000fe40000000a00 */
[----:B------:R-:W-:Y:S01]  /*10b90*/  LOP3.LUT R4, R3, 0x38, R0, 0x78, !PT ;  /* 0x0000003803047812 */ /* 0x000fe200078e7800 */
[----:B------:R-:W-:Y:S01]  /*10ba0*/  IMAD.SHL.U32 R3, R5, 0x8, RZ ;  /* 0x0000000805037824 */ /* 0x000fe200078e00ff */
[----:B------:R-:W-:-:S04]  /*10bb0*/  SHF.R.U32.HI R5, RZ, 0x3, R5 ;  /* 0x00000003ff057819 */ /* 0x000fc80000011605 */
[----:B------:R-:W-:Y:S01]  /*10bc0*/  LOP3.LUT R4, R4, 0x200, R3, 0xf8, !PT ;  /* 0x0000020004047812 */ /* 0x000fe200078ef803 */
[----:B------:R-:W-:-:S05]  /*10bd0*/  IMAD.SHL.U32 R3, R0, 0x10, RZ ;  /* 0x0000001000037824 */ /* 0x000fca00078e00ff */
[----:B------:R-:W-:Y:S01]  /*10be0*/  LOP3.LUT R0, R5, 0x70, R3, 0xf8, !PT ;  /* 0x0000007005007812 */ /* 0x000fe200078ef803 */
[----:B------:R-:W-:Y:S01]  /*10bf0*/  IMAD.MOV.U32 R0, RZ, RZ, 0x1 ;  /* 0x00000001ff007424 */ /* 0x000fe200078e00ff */
[----:B0-----:R-:W-:-:S06]  /*10c00*/  ULEA UR4, UR5, UR4, 0x18 ;  /* 0x0000000405047291 */ /* 0x001fcc000f8ec03f */
[----:B------:R-:W-:-:S04]  /*10c10*/  IMAD.U32 R17, RZ, RZ, UR4 ;  /* 0x00000004ff117e24 */ /* 0x000fc8000f8e00ff */
[----:B------:R-:W-:-:S05]  /*10c20*/  IMAD R3, R4, 0x2, R17 ;  /* 0x0000000204037824 */ /* 0x000fca00078e0211 */
[----:B------:R0:W-:Y:S04]  /*10c30*/  STL [R1+0x1c], R3 ;  /* 0x00001c0301007387 */ /* 0x0001e80000100800 */
[----:B------:R0:W-:Y:S04]  /*10c40*/  STL [R1+0x10], R2 ;  /* 0x0000100201007387 */ /* 0x0001e80000100800 */
[----:B------:R0:W-:Y:S04]  /*10c50*/  STL [R1+0x18], RZ ;  /* 0x000018ff01007387 */ /* 0x0001e80000100800 */
[----:B------:R0:W-:Y:S02]  /*10c60*/  STL [R1], R0 ;  /* 0x0000000001007387 */ /* 0x0001e40000100800 */
.L_x_5144:
[----:B0-2---:R-:W2:Y:S01]  /*10c70*/  LDL R0, [R1+0x10] ;  /* 0x0000100001007983 */ /* 0x005ea20000100800 */
        /* <DEDUP_REMOVED lines=13> */
[----:B-1----:R-:W-:Y:S05]  /*10d50*/  @!P0 BRA `(.L_x_5033) ;  /* 0x0000000000208947 */ /* 0x002fea0003800000 */
        /* <DEDUP_REMOVED lines=8> */
.L_x_5033:
[----:B------:R-:W-:Y:S01]  /*10de0*/  ULDC UR9, c[0x0][0xc54] ;  /* 0x0003150000097ab9 */ /* 0x000fe20000000800 */
[----:B------:R-:W-:Y:S01]  /*10df0*/  UMOV UR6, UR8 ;  /* 0x0000000800067c82 */ /* 0x000fe20008000000 */
[----:B------:R-:W-:-:S11]  /*10e00*/  UISETP.NE.AND UP0, UPT, UR9, 0x1, UPT ;  /* 0x000000010900788c */ /* 0x000fd6000bf05270 */
[----:B------:R-:W-:Y:S02]  /*10e10*/  @UP0 ULDC.64 UR10, c[0x0][0xc58] ;  /* 0x00031600000a0ab9 */ /* 0x000fe40000000a00 */
[----:B------:R-:W-:-:S04]  /*10e20*/  UIMAD.WIDE.U32 UR4, UR8, UR10, URZ ;  /* 0x0000000a080472a5 */ /* 0x000fc8000f8e003f */
[----:B------:R-:W-:-:S04]  /*10e30*/  @UP0 USHF.R.U32.HI UR6, URZ, UR11, UR5 ;  /* 0x0000000b3f060299 */ /* 0x000fc80008011605 */
[----:B------:R-:W-:-:S12]  /*10e40*/  UIMAD UR4, UR6, UR9, URZ ;  /* 0x00000009060472a4 */ /* 0x000fd8000f8e023f */
.L_x_5034:
        /* <DEDUP_REMOVED lines=48> */
.L_x_5036:
[----:B------:R-:W-:-:S11]  /*11150*/  UISETP.NE.AND UP0, UPT, UR5, 0x1, UPT ;  /* 0x000000010500788c */ /* 0x000fd6000bf05270 */
[----:B------:R-:W-:Y:S02]  /*11160*/  @UP0 ULDC.64 UR12, c[0x0][0x9e8] ;  /* 0x00027a00000c0ab9 */ /* 0x000fe40000000a00 */
[----:B------:R-:W-:-:S04]  /*11170*/  UIMAD.WIDE.U32 UR8, UR10, UR12, URZ ;  /* 0x0000000c0a0872a5 */ /* 0x000fc8000f8e003f */
[----:B------:R-:W-:-:S12]  /*11180*/  @UP0 USHF.R.U32.HI UR10, URZ, UR13, UR9 ;  /* 0x0000000d3f0a0299 */ /* 0x000fd80008011609 */
.L_x_5037:
[----:B------:R-:W-:-:S04]  /*11190*/  UIMAD UR10, UR10, UR5, UR5 ;  /* 0x000000050a0a72a4 */ /* 0x000fc8000f8e0205 */
[----:B------:R-:W-:-:S04]  /*111a0*/  UISETP.LT.AND UP0, UPT, UR4, UR10, UPT ;  /* 0x0000000a0400728c */ /* 0x000fc8000bf01270 */
[----:B------:R-:W-:-:S12]  /*111b0*/  USEL UR4, UR4, UR10, UP0 ;  /* 0x0000000a04047287 */ /* 0x000fd80008000000 */
.L_x_5035:
[----:B------:R-:W-:Y:S02]  /*111c0*/  UIMAD UR12, UR15, UR7, 0x3f ;  /* 0x0000003f0f0c74a4 */ /* 0x000fe4000f8e0207 */
[----:B------:R-:W-:Y:S02]  /*111d0*/  UIADD3 UR4, UR4, 0x3f, URZ ;  /* 0x0000003f04047890 */ /* 0x000fe4000fffe03f */
[----:B------:R-:W-:Y:S02]  /*111e0*/  USHF.R.S32.HI UR13, URZ, 0x1f, UR12 ;  /* 0x0000001f3f0d7899 */ /* 0x000fe4000801140c */
[----:B------:R-:W-:Y:S01]  /*111f0*/  USHF.R.S32.HI UR10, URZ, 0x1f, UR4 ;  /* 0x0000001f3f0a7899 */ /* 0x000fe20008011404 */
[----:B------:R-:W-:Y:S01]  /*11200*/  @UP2 ULDC UR8, c[0x0][0x44c] ;  /* 0x0001130000082ab9 */ /* 0x000fe20000000800 */
[----:B------:R-:W-:Y:S02]  /*11210*/  ULEA.HI UR13, UR13, UR12, URZ, 0x6 ;  /* 0x0000000c0d0d7291 */ /* 0x000fe4000f8f303f */
[----:B------:R-:W-:-:S02]  /*11220*/  UIMAD.WIDE.U32 UR8, UR40, UR8, URZ ;  /* 0x00000008280872a5 */ /* 0x000fc4000f8e003f */
[----:B------:R-:W-:Y:S01]  /*11230*/  ULEA.HI UR10, UR10, UR4, URZ, 0x6 ;  /* 0x000000040a0a7291 */ /* 0x000fe2000f8f303f */
[----:B------:R-:W-:Y:S01]  /*11240*/  @UP2 ULDC UR14, c[0x0][0x450] ;  /* 0x00011400000e2ab9 */ /* 0x000fe20000000800 */
[----:B------:R-:W-:Y:S01]  /*11250*/  UMOV UR11, UR40 ;  /* 0x00000028000b7c82 */ /* 0x000fe20008000000 */
[----:B------:R-:W-:Y:S02]  /*11260*/  UIMAD UR4, UR15, UR7, -UR6 ;  /* 0x000000070f0472a4 */ /* 0x000fe4000f8e0a06 */
[----:B------:R-:W-:Y:S02]  /*11270*/  USHF.R.S32.HI UR13, URZ, 0x6, UR13 ;  /* 0x000000063f0d7899 */ /* 0x000fe4000801140d */
[----:B------:R-:W-:Y:S02]  /*11280*/  USHF.R.S32.HI UR10, URZ, 0x6, UR10 ;  /* 0x000000063f0a7899 */ /* 0x000fe4000801140a */
[----:B------:R-:W-:Y:S02]  /*11290*/  @UP2 USHF.R.U32.HI UR11, URZ, UR14, UR9 ;  /* 0x0000000e3f0b2299 */ /* 0x000fe40008011609 */
[----:B------:R-:W-:-:S02]  /*112a0*/  UISETP.LT.AND UP0, UPT, UR13, UR10, UPT ;  /* 0x0000000a0d00728c */ /* 0x000fc4000bf01270 */
[----:B------:R-:W-:Y:S01]  /*112b0*/  UIADD3 UR4, UR4, UR11, URZ ;  /* 0x0000000b04047290 */ /* 0x000fe2000fffe03f */
[----:B------:R-:W-:Y:S01]  /*112c0*/  ULDC UR8, c[0x0][0x9dc] ;  /* 0x0002770000087ab9 */ /* 0x000fe20000000800 */
[----:B------:R-:W-:Y:S02]  /*112d0*/  USEL UR39, UR13, UR10, UP0 ;  /* 0x0000000a0d277287 */ /* 0x000fe40008000000 */
[----:B------:R-:W-:Y:S01]  /*112e0*/  UIADD3 UR8, UR4, -UR8, URZ ;  /* 0x8000000804087290 */ /* 0x000fe2000fffe03f */
[----:B------:R-:W-:Y:S11]  /*112f0*/  @!P1 BRA `(.L_x_5038) ;  /* 0x0000000000449947 */ /* 0x000ff60003800000 */
        /* <DEDUP_REMOVED lines=10> */
.L_x_5039:
[----:B------:R-:W-:-:S11]  /*113a0*/  UISETP.NE.AND UP0, UPT, UR5, 0x1, UPT ;  /* 0x000000010500788c */ /* 0x000fd6000bf05270 */
[----:B------:R-:W-:Y:S02]  /*113b0*/  @UP0 ULDC.64 UR10, c[0x0][0x9e8] ;  /* 0x00027a00000a0ab9 */ /* 0x000fe40000000a00 */
[----:B------:R-:W-:-:S04]  /*113c0*/  UIMAD.WIDE.U32 UR6, UR4, UR10, URZ ;  /* 0x0000000a040672a5 */ /* 0x000fc8000f8e003f */
[----:B------:R-:W-:-:S12]  /*113d0*/  @UP0 USHF.R.U32.HI UR4, URZ, UR11, UR7 ;  /* 0x0000000b3f040299 */ /* 0x000fd80008011607 */
.L_x_5040:
[----:B------:R-:W-:-:S04]  /*113e0*/  UIMAD UR4, UR4, UR5, URZ ;  /* 0x00000005040472a4 */ /* 0x000fc8000f8e023f */
[----:B------:R-:W-:-:S04]  /*113f0*/  UISETP.LT.AND UP0, UPT, UR8, UR4, UPT ;  /* 0x000000040800728c */ /* 0x000fc8000bf01270 */
[----:B------:R-:W-:-:S12]  /*11400*/  USEL UR8, UR8, UR4, !UP0 ;  /* 0x0000000408087287 */ /* 0x000fd8000c000000 */
.L_x_5038:
[----:B------:R-:W-:Y:S01]  /*11410*/  USHF.R.S32.HI UR4, URZ, 0x1f, UR8 ;  /* 0x0000001f3f047899 */ /* 0x000fe20008011408 */
[----:B------:R-:W-:Y:S03]  /*11420*/  BSSY B7, `(.L_x_5041) ;  /* 0x0000486000077945 */ /* 0x000fe60003800000 */
[----:B------:R-:W-:-:S04]  /*11430*/  ULEA.HI UR4, UR4, UR8, URZ, 0x6 ;  /* 0x0000000804047291 */ /* 0x000fc8000f8f303f */
[----:B------:R-:W-:-:S04]  /*11440*/  USHF.R.S32.HI UR4, URZ, 0x6, UR4 ;  /* 0x000000063f047899 */ /* 0x000fc80008011404 */
        /* <DEDUP_REMOVED lines=23> */
.L_x_5042:
        /* <DEDUP_REMOVED lines=20> */
.L_x_5045:
[----:B------:R-:W-:Y:S05]  /*11700*/  BSYNC B6 ;  /* 0x0000000000067941 */ /* 0x000fea0003800000 */
.L_x_5044:
        /* <DEDUP_REMOVED lines=20> */
.L_x_5048:
        /* <DEDUP_REMOVED lines=15> */
.L_x_5047:
[----:B------:R-:W-:Y:S05]  /*11940*/  BSYNC B6 ;  /* 0x0000000000067941 */ /* 0x000fea0003800000 */
.L_x_5046:
[----:B------:R-:W-:Y:S01]  /*11950*/  ULDC.64 UR4, c[0x0][0x9f8] ;  /* 0x00027e0000047ab9 */ /* 0x000fe20000000a00 */
[----:B------:R-:W-:Y:S01]  /*11960*/  IMAD.U32 R19, RZ, RZ, UR43 ;  /* 0x0000002bff137e24 */ /* 0x000fe2000f8e00ff */
[----:B------:R-:W-:-:S04]  /*11970*/  UISETP.NE.U32.AND UP0, UPT, UR4, URZ, UPT ;  /* 0x0000003f0400728c */ /* 0x000fc8000bf05070 */
        /* <DEDUP_REMOVED lines=16> */
[----:B------:R-:W-:-:S05]  /*11a80*/  P2R R5, PR, RZ, 0x2 ;  /* 0x00000002ff057803 */ /* 0x000fca0000000000 */
[----:B------:R0:W-:Y:S01]  /*11a90*/  STL [R1+0xc], R5 ;  /* 0x00000c0501007387 */ /* 0x0001e20000100800 */
[----:B--2---:R-:W-:Y:S02]  /*11aa0*/  SHF.R.S32.HI R7, RZ, 0x1f, R19 ;  /* 0x0000001fff077819 */ /* 0x004fe40000011413 */
[----:B------:R-:W-:-:S03]  /*11ab0*/  SEL R16, R19, RZ, !P1 ;  /* 0x000000ff13107207 */ /* 0x000fc60004800000 */
[----:B------:R0:W-:Y:S01]  /*11ac0*/  STL [R1+0x4], R7 ;  /* 0x0000040701007387 */ /* 0x0001e20000100800 */
[----:B------:R-:W-:Y:S05]  /*11ad0*/  BRA.DIV UR4, `(.L_x_5049) ;  /* 0x0000004a04c07947 */ /* 0x000fea000b800000 */
[----:B------:R1:W2:Y:S02]  /*11ae0*/  SHFL.IDX PT, R14, R4, RZ, 0x1f ;  /* 0x00001fff040e7589 */ /* 0x0002a400000e0000 */
.L_x_5160:
[----:B------:R-:W-:Y:S01]  /*11af0*/  PLOP3.LUT P2, PT, PT, PT, PT, 0x8, 0x0 ;  /* 0x000000000000781c */ /* 0x000fe20003f4e170 */
[----:B------:R3:W-:Y:S01]  /*11b00*/  STL [R1+0x14], R0 ;  /* 0x0000140001007387 */ /* 0x0007e20000100800 */
[----:B--2---:R-:W-:Y:S02]  /*11b10*/  ISETP.NE.AND P0, PT, R14, RZ, PT ;  /* 0x000000ff0e00720c */ /* 0x004fe40003f05270 */
[----:B-1----:R-:W-:-:S05]  /*11b20*/  P2R R4, PR, RZ, 0x4 ;  /* 0x00000004ff047803 */ /* 0x002fca0000000000 */
[----:B------:R3:W-:Y:S06]  /*11b30*/  STL [R1+0x8], R4 ;  /* 0x0000080401007387 */ /* 0x0007ec0000100800 */
[----:B------:R-:W-:Y:S05]  /*11b40*/  @P0 BRA `(.L_x_5050) ;  /* 0x0000000000f00947 */ /* 0x000fea0003800000 */
[----:B------:R-:W-:-:S03]  /*11b50*/  UMOV UR4, 0xffffffff ;  /* 0xffffffff00047882 */ /* 0x000fc60000000000 */
[----:B------:R-:W-:Y:S05]  /*11b60*/  BRA.DIV UR4, `(.L_x_5051) ;  /* 0x0000004a04bc7947 */ /* 0x000fea000b800000 */
[----:B------:R-:W-:-:S13]  /*11b70*/  ELECT P6, URZ, PT ;  /* 0x00000000003f782f */ /* 0x000fda00038c0000 */
.L_x_5163:
[----:B------:R-:W-:Y:S05]  /*11b80*/  @!P6 BRA `(.L_x_5050) ;  /* 0x0000000000e0e947 */ /* 0x000fea0003800000 */
[----:B------:R-:W-:Y:S01]  /*11b90*/  IMAD.MOV.U32 R16, RZ, RZ, R19 ;  /* 0x000000ffff107224 */ /* 0x000fe200078e0013 */
[----:B------:R-:W-:Y:S06]  /*11ba0*/  @!P1 BRA `(.L_x_5052) ;  /* 0x00000000004c9947 */ /* 0x000fec0003800000 */
[----:B------:R-:W1:Y:S01]  /*11bb0*/  LDC R6, c[0x0][0x43c] ;  /* 0x00010f00ff067b82 */ /* 0x000e620000000800 */
[----:B------:R-:W-:Y:S01]  /*11bc0*/  IMAD.MOV.U32 R8, RZ, RZ, R0 ;  /* 0x000000ffff087224 */ /* 0x000fe200078e0000 */
[----:B------:R-:W-:Y:S01]  /*11bd0*/  ULDC.64 UR4, c[0x0][0x428] ;  /* 0x00010a0000047ab9 */ /* 0x000fe20000000a00 */
[----:B-1----:R-:W-:-:S13]  /*11be0*/  ISETP.NE.AND P0, PT, R6, 0x1, PT ;  /* 0x000000010600780c */ /* 0x002fda0003f05270 */
[----:B0--3--:R-:W0:Y:S02]  /*11bf0*/  @P0 LDC.64 R4, c[0x0][0x440] ;  /* 0x00011000ff040b82 */ /* 0x009e240000000a00 */
[----:B0-----:R-:W-:-:S04]  /*11c00*/  @P0 IMAD.HI.U32 R0, R8, R4, RZ ;  /* 0x0000000408000227 */ /* 0x001fc800078e00ff */
[----:B------:R-:W-:Y:S01]  /*11c10*/  IMAD.MOV.U32 R4, RZ, RZ, R8 ;  /* 0x000000ffff047224 */ /* 0x000fe200078e0008 */
[----:B------:R-:W-:-:S04]  /*11c20*/  @P0 SHF.R.U32.HI R4, RZ, R5, R0 ;  /* 0x00000005ff040219 */ /* 0x000fc80000011600 */
[--C-:B------:R-:W-:Y:S01]  /*11c30*/  SHF.R.S32.HI R5, RZ, 0x1f, R4.reuse ;  /* 0x0000001fff057819 */ /* 0x100fe20000011404 */
[----:B------:R-:W-:-:S04]  /*11c40*/  IMAD.MOV R0, RZ, RZ, -R4 ;  /* 0x000000ffff007224 */ /* 0x000fc800078e0a04 */
[----:B------:R-:W-:Y:S02]  /*11c50*/  IMAD R8, R6, R0, R8 ;  /* 0x0000000006087224 */ /* 0x000fe400078e0208 */
[----:B------:R-:W-:Y:S02]  /*11c60*/  IMAD R0, R7, UR4, RZ ;  /* 0x0000000407007c24 */ /* 0x000fe4000f8e02ff */
[C---:B------:R-:W-:Y:S01]  /*11c70*/  IMAD.WIDE.U32 R4, R19.reuse, UR4, R4 ;  /* 0x0000000413047c25 */ /* 0x040fe2000f8e0004 */
[----:B------:R1:W-:Y:S03]  /*11c80*/  STL [R1+0x14], R8 ;  /* 0x0000140801007387 */ /* 0x0003e60000100800 */
[----:B------:R-:W-:Y:S01]  /*11c90*/  IMAD R0, R19, UR5, R0 ;  /* 0x0000000513007c24 */ /* 0x000fe2000f8e0200 */
[----:B------:R-:W-:-:S03]  /*11ca0*/  LEA R2, P0, R4, R2, 0x2 ;  /* 0x0000000204027211 */ /* 0x000fc600078010ff */
[----:B------:R-:W-:-:S05]  /*11cb0*/  IMAD.IADD R0, R5, 0x1, R0 ;  /* 0x0000000105007824 */ /* 0x000fca00078e0200 */
[----:B------:R-:W-:-:S05]  /*11cc0*/  LEA.HI.X R3, R4, R3, R0, 0x2, P0 ;  /* 0x0000000304037211 */ /* 0x000fca00000f1400 */
[----:B------:R1:W5:Y:S02]  /*11cd0*/  LDG.E R16, desc[UR46][R2.64] ;  /* 0x0000002e02107981 */ /* 0x000364000c1e1900 */
.L_x_5052:
[----:B---3--:R-:W2:Y:S01]  /*11ce0*/  LDL R0, [R1] ;  /* 0x0000000001007983 */ /* 0x008ea20000100800 */
[----:B-1----:R-:W-:Y:S01]  /*11cf0*/  IMAD R3, R18, 0x8, R17 ;  /* 0x0000000812037824 */ /* 0x002fe200078e0211 */
[----:B0-----:R-:W0:Y:S02]  /*11d00*/  S2R R7, SR_TID.X ;  /* 0x0000000000077919 */ /* 0x001e240000002100 */
[----:B0-----:R-:W-:-:S04]  /*11d10*/  LOP3.LUT R7, R7, 0x7f, RZ, 0xc0, !PT ;  /* 0x0000007f07077812 */ /* 0x001fc800078ec0ff */
[----:B------:R-:W-:Y:S02]  /*11d20*/  ISETP.NE.AND P1, PT, R7, RZ, PT ;  /* 0x000000ff0700720c */ /* 0x000fe40003f25270 */
[----:B--2---:R-:W-:-:S04]  /*11d30*/  SHF.L.U32 R0, R0, 0x1f, RZ ;  /* 0x0000001f00007819 */ /* 0x004fc800000006ff */
[----:B------:R-:W0:Y:S02]  /*11d40*/  SYNCS.PHASECHK.TRANS64.TRYWAIT P0, [R3+URZ+0x28c40], R0 ;  /* 0x028c4000030075a7 */ /* 0x000e24000800017f */
[----:B0-----:R-:W-:Y:S05]  /*11d50*/  @!P0 BRA `(.L_x_5053) ;  /* 0x0000004800608947 */ /* 0x001fea0003800000 */
.L_x_5164:
        /* <DEDUP_REMOVED lines=8> */
.L_x_5054:
[----:B------:R-:W2:Y:S01]  /*11de0*/  LDL R2, [R1+0x14] ;  /* 0x0000140001027983 */ /* 0x000ea20000100800 */
[----:B0-----:R-:W-:Y:S01]  /*11df0*/  IMAD R0, R18, 0x2000, R17 ;  /* 0x0000200012007824 */ /* 0x001fe200078e0211 */
        /* <DEDUP_REMOVED lines=8> */
[----:B------:R-:W-:-:S02]  /*11e80*/  UMOV UR34, URZ ;  /* 0x0000003f00227c82 */ /* 0x000fc40008000000 */
[----:B------:R-:W-:-:S03]  /*11e90*/  P2R R0, PR, RZ, 0x1 ;  /* 0x00000001ff007803 */ /* 0x000fc60000000000 */
[----:B------:R-:W-:Y:S02]  /*11ea0*/  UIADD3 UR33, UR33, 0x28c30, URZ ;  /* 0x00028c3021217890 */ /* 0x000fe4000fffe03f */
[----:B------:R1:W-:Y:S02]  /*11eb0*/  STL [R1+0x8], R0 ;  /* 0x0000080001007387 */ /* 0x0003e40000100800 */
[----:B------:R-:W-:Y:S01]  /*11ec0*/  UIADD3 UR32, UR32, 0x22400, URZ ;  /* 0x0002240020207890 */ /* 0x000fe2000fffe03f */
[----:B--2---:R-:W-:-:S13]  /*11ed0*/  R2UR UR35, R2 ;  /* 0x00000000022372ca */ /* 0x004fda00000e0000 */
[----:B------:R-:W-:-:S09]  /*11ee0*/  USHF.L.U32 UR35, UR35, 0x6, URZ ;  /* 0x0000000623237899 */ /* 0x000fd2000800063f */
[----:B------:R1:W-:Y:S02]  /*11ef0*/  UTMALDG.4D [UR32], [UR4], desc[UR6] ;  /* 0x00000620040075b4 */ /* 0x0003e40008019000 */
[----:B-1----:R-:W-:Y:S01]  /*11f00*/  NOP ;  /* 0x0000000000007918 */ /* 0x002fe20000000000 */
.L_x_5050:
[----:B---3--:R-:W-:Y:S01]  /*11f10*/  VIADD R0, R17, 0x20400 ;  /* 0x0002040011007836 */ /* 0x008fe20000000000 */
        /* <DEDUP_REMOVED lines=9> */
[----:B------:R-:W-:Y:S02]  /*11fb0*/  IMAD.U32 R4, RZ, RZ, UR4 ;  /* 0x00000004ff047e24 */ /* 0x000fe4000f8e00ff */
[----:B------:R-:W1:Y:S01]  /*11fc0*/  LDC.64 R2, c[0x4][R2] ;  /* 0x0100000002027b82 */ /* 0x000e620000000a00 */
[----:B0-----:R-:W-:Y:S02]  /*11fd0*/  IMAD.U32 R5, RZ, RZ, UR5 ;  /* 0x00000005ff057e24 */ /* 0x001fe4000f8e00ff */
        /* <DEDUP_REMOVED lines=8> */
[----:B-1----:R-:W-:Y:S05]  /*12060*/  CALL.ABS.NOINC R2 ;  /* 0x0000000002007343 */ /* 0x002fea0003c00000 */
.L_x_5056:
[----:B------:R-:W-:Y:S05]  /*12070*/  BSYNC B6 ;  /* 0x0000000000067941 */ /* 0x000fea0003800000 */
.L_x_5055:
[----:B------:R1:W5:Y:S01]  /*12080*/  LDL R9, [R1+0x1c] ;  /* 0x00001c0001097983 */ /* 0x0003620000100800 */
[----:B0-----:R-:W0:Y:S01]  /*12090*/  LDC R7, c[0x0][0x448] ;  /* 0x00011200ff077b82 */ /* 0x001e220000000800 */
[----:B------:R-:W2:Y:S01]  /*120a0*/  S2R R2, SR_TID.X ;  /* 0x0000000000027919 */ /* 0x000ea20000002100 */
[----:B------:R-:W-:Y:S01]  /*120b0*/  USHF.R.S32.HI UR4, URZ, 0x1f, UR36 ;  /* 0x0000001f3f047899 */ /* 0x000fe20008011424 */
[----:B------:R-:W-:Y:S01]  /*120c0*/  ULDC.64 UR8, c[0x0][0x2d8] ;  /* 0x0000b60000087ab9 */ /* 0x000fe20000000a00 */
[----:B0-----:R-:W-:Y:S02]  /*120d0*/  ISETP.NE.AND P0, PT, R7, 0x1, PT ;  /* 0x000000010700780c */ /* 0x001fe40003f05270 */
[----:B--2---:R-:W-:-:S11]  /*120e0*/  LOP3.LUT R2, R2, 0x7f, RZ, 0xc0, !PT ;  /* 0x0000007f02027812 */ /* 0x004fd600078ec0ff */
[----:B------:R-:W0:Y:S01]  /*120f0*/  @P0 LDC R3, c[0x0][0x44c] ;  /* 0x00011300ff030b82 */ /* 0x000e220000000800 */
[----:B------:R-:W-:Y:S02]  /*12100*/  SHF.R.U32.HI R0, RZ, 0x3, R2 ;  /* 0x00000003ff007819 */ /* 0x000fe40000011602 */
[----:B------:R-:W2:Y:S01]  /*12110*/  S2R R2, SR_TID.X ;  /* 0x0000000000027919 */ /* 0x000ea20000002100 */
[----:B------:R-:W-:Y:S02]  /*12120*/  UIMAD UR6, UR4, UR8, URZ ;  /* 0x00000008040672a4 */ /* 0x000fe4000f8e023f */
[----:B------:R-:W-:Y:S02]  /*12130*/  UIMAD.WIDE.U32 UR4, UR36, UR8, URZ ;  /* 0x00000008240472a5 */ /* 0x000fe4000f8e003f */
[----:B------:R-:W-:Y:S02]  /*12140*/  UIMAD UR6, UR36, UR9, UR6 ;  /* 0x00000009240672a4 */ /* 0x000fe4000f8e0206 */
[----:B------:R-:W-:Y:S01]  /*12150*/  USHF.R.S32.HI UR7, URZ, 0x1f, UR43 ;  /* 0x0000001f3f077899 */ /* 0x000fe2000801142b */
[----:B--2---:R-:W-:Y:S01]  /*12160*/  IMAD.SHL.U32 R2, R2, 0x10, RZ ;  /* 0x0000001002027824 */ /* 0x004fe200078e00ff */
[----:B------:R-:W-:-:S04]  /*12170*/  ULDC.64 UR8, c[0x0][0x2e0] ;  /* 0x0000b80000087ab9 */ /* 0x000fc80000000a00 */
[----:B------:R-:W-:Y:S02]  /*12180*/  LOP3.LUT R2, R0, 0x70, R2, 0xf8, !PT ;  /* 0x0000007000027812 */ /* 0x000fe400078ef802 */
[----:B------:R-:W2:Y:S03]  /*12190*/  @P0 LDC R0, c[0x0][0x450] ;  /* 0x00011400ff000b82 */ /* 0x000ea60000000800 */
[----:B------:R-:W-:Y:S01]  /*121a0*/  VIADD R2, R2, UR40 ;  /* 0x0000002802027c36 */ /* 0x000fe20008000000 */
[----:B------:R-:W-:-:S03]  /*121b0*/  UIADD3 UR5, UR5, UR6, URZ ;  /* 0x0000000605057290 */ /* 0x000fc6000fffe03f */
[----:B0-----:R-:W-:Y:S01]  /*121c0*/  @P0 IMAD.HI.U32 R3, R2, R3, RZ ;  /* 0x0000000302030227 */ /* 0x001fe200078e00ff */
[----:B------:R-:W-:-:S03]  /*121d0*/  UIMAD.WIDE.U32 UR4, UR43, UR8, UR4 ;  /* 0x000000082b0472a5 */ /* 0x000fc6000f8e0004 */
[----:B------:R-:W-:Y:S01]  /*121e0*/  IMAD.MOV.U32 R6, RZ, RZ, R2 ;  /* 0x000000ffff067224 */ /* 0x000fe200078e0002 */
[----:B------:R-:W-:Y:S01]  /*121f0*/  UIMAD UR6, UR7, UR8, URZ ;  /* 0x00000008070672a4 */ /* 0x000fe2000f8e023f */
[----:B------:R-:W0:Y:S01]  /*12200*/  S2R R10, SR_TID.X ;  /* 0x00000000000a7919 */ /* 0x000e220000002100 */
[----:B------:R-:W-:Y:S02]  /*12210*/  IMAD.U32 R4, RZ, RZ, UR4 ;  /* 0x00000004ff047e24 */ /* 0x000fe4000f8e00ff */
[----:B------:R-:W-:Y:S01]  /*12220*/  UIMAD UR6, UR43, UR9, UR6 ;  /* 0x000000092b0672a4 */ /* 0x000fe2000f8e0206 */
[----:B--2---:R-:W-:-:S05]  /*12230*/  @P0 SHF.R.U32.HI R6, RZ, R0, R3 ;  /* 0x00000000ff060219 */ /* 0x004fca0000011603 */
[----:B------:R-:W-:Y:S01]  /*12240*/  IMAD.MOV R0, RZ, RZ, -R6 ;  /* 0x000000ffff007224 */ /* 0x000fe200078e0a06 */
[----:B------:R-:W-:-:S03]  /*12250*/  UIADD3 UR6, UR5, UR6, URZ ;  /* 0x0000000605067290 */ /* 0x000fc6000fffe03f */
[----:B------:R-:W-:Y:S02]  /*12260*/  IMAD R0, R7, R0, R2 ;  /* 0x0000000007007224 */ /* 0x000fe400078e0202 */
[----:B------:R-:W-:Y:S01]  /*12270*/  IMAD.MOV.U32 R2, RZ, RZ, R4 ;  /* 0x000000ffff027224 */ /* 0x000fe200078e0004 */
[----:B------:R-:W-:Y:S01]  /*12280*/  SHF.R.S32.HI R4, RZ, 0x1f, R6 ;  /* 0x0000001fff047819 */ /* 0x000fe20000011406 */
[----:B------:R-:W-:Y:S01]  /*12290*/  IMAD.U32 R5, RZ, RZ, UR5 ;  /* 0x00000005ff057e24 */ /* 0x000fe2000f8e00ff */
[----:B------:R-:W-:Y:S01]  /*122a0*/  ULDC.64 UR4, c[0x0][0x2d0] ;  /* 0x0000b40000047ab9 */ /* 0x000fe20000000a00 */
[----:B------:R-:W-:Y:S01]  /*122b0*/  IMAD.U32 R3, RZ, RZ, UR6 ;  /* 0x00000006ff037e24 */ /* 0x000fe2000f8e00ff */
[----:B------:R-:W-:Y:S01]  /*122c0*/  ULDC UR6, c[0x0][0x2b8] ;  /* 0x0000ae0000067ab9 */ /* 0x000fe20000000800 */
[----:B------:R-:W-:Y:S02]  /*122d0*/  IMAD R4, R4, UR4, RZ ;  /* 0x0000000404047c24 */ /* 0x000fe4000f8e02ff */
[----:B------:R-:W-:-:S04]  /*122e0*/  IMAD.WIDE.U32 R2, R6, UR4, R2 ;  /* 0x0000000406027c25 */ /* 0x000fc8000f8e0002 */
[----:B------:R-:W-:Y:S01]  /*122f0*/  IMAD R4, R6, UR5, R4 ;  /* 0x0000000506047c24 */ /* 0x000fe2000f8e0204 */
[----:B------:R-:W-:-:S03]  /*12300*/  ULDC.64 UR4, c[0x0][0x2c8] ;  /* 0x0000b20000047ab9 */ /* 0x000fc60000000a00 */
[----:B------:R-:W-:Y:S01]  /*12310*/  IMAD.IADD R3, R3, 0x1, R4 ;  /* 0x0000000103037824 */ /* 0x000fe200078e0204 */
[----:B------:R-:W-:Y:S01]  /*12320*/  SHF.R.S32.HI R4, RZ, 0x1f, R0 ;  /* 0x0000001fff047819 */ /* 0x000fe20000011400 */
[----:B0-----:R-:W-:-:S04]  /*12330*/  IMAD.SHL.U32 R10, R10, 0x8, RZ ;  /* 0x000000080a0a7824 */ /* 0x001fc800078e00ff */
[----:B------:R-:W-:Y:S02]  /*12340*/  IMAD R4, R4, UR4, RZ ;  /* 0x0000000404047c24 */ /* 0x000fe4000f8e02ff */
[----:B------:R-:W-:-:S04]  /*12350*/  IMAD.WIDE.U32 R2, R0, UR4, R2 ;  /* 0x0000000400027c25 */ /* 0x000fc8000f8e0002 */
[----:B------:R-:W-:Y:S01]  /*12360*/  IMAD R4, R0, UR5, R4 ;  /* 0x0000000500047c24 */ /* 0x000fe2000f8e0204 */
[----:B------:R-:W-:Y:S01]  /*12370*/  ULDC.64 UR4, c[0x0][0x280] ;  /* 0x0000a00000047ab9 */ /* 0x000fe20000000a00 */
[----:B------:R-:W-:Y:S02]  /*12380*/  LOP3.LUT R10, R10, 0x38, RZ, 0xc0, !PT ;  /* 0x000000380a0a7812 */ /* 0x000fe400078ec0ff */
[----:B------:R-:W-:Y:S01]  /*12390*/  IMAD.IADD R3, R3, 0x1, R4 ;  /* 0x0000000103037824 */ /* 0x000fe200078e0204 */
[----:B------:R-:W-:Y:S01]  /*123a0*/  LEA R0, P1, R2, UR4, 0x1 ;  /* 0x0000000402007c11 */ /* 0x000fe2000f8208ff */
[----:B------:R-:W-:Y:S01]  /*123b0*/  UMOV UR4, 0xffffffff ;  /* 0xffffffff00047882 */ /* 0x000fe20000000000 */
[----:B------:R-:W-:Y:S02]  /*123c0*/  ISETP.GE.AND P0, PT, R10, UR6, PT ;  /* 0x000000060a007c0c */ /* 0x000fe4000bf06270 */
[----:B------:R-:W-:Y:S01]  /*123d0*/  LEA.HI.X R2, R2, UR5, R3, 0x1, P1 ;  /* 0x0000000502027c11 */ /* 0x000fe200088f0c03 */
[----:B-1----:R-:W-:Y:S10]  /*123e0*/  BRA.DIV UR4, `(.L_x_5057) ;  /* 0x0000004204d07947 */ /* 0x002ff4000b800000 */
[----:B------:R-:W0:Y:S01]  /*123f0*/  S2R R8, SR_TID.X ;  /* 0x0000000000087919 */ /* 0x000e220000002100 */
[----:B------:R-:W-:Y:S02]  /*12400*/  ULDC UR4, c[0x0][0x288] ;  /* 0x0000a20000047ab9 */ /* 0x000fe40000000800 */
[----:B------:R-:W-:Y:S01]  /*12410*/  IMAD R3, R7, UR4, RZ ;  /* 0x0000000407037c24 */ /* 0x000fe2000f8e02ff */
[----:B------:R-:W1:Y:S04]  /*12420*/  SHFL.IDX PT, R6, R0, RZ, 0x181f ;  /* 0x00181fff00067589 */ /* 0x000e6800000e0000 */
[----:B------:R-:W2:Y:S01]  /*12430*/  SHFL.IDX PT, R5, R2, RZ, 0x181f ;  /* 0x00181fff02057589 */ /* 0x000ea200000e0000 */
[----:B0-----:R-:W-:-:S04]  /*12440*/  LOP3.LUT R8, R8, 0x7f, RZ, 0xc0, !PT ;  /* 0x0000007f08087812 */ /* 0x001fc800078ec0ff */
[----:B------:R-:W-:-:S05]  /*12450*/  SHF.R.U32.HI R8, RZ, 0x3, R8 ;  /* 0x00000003ff087819 */ /* 0x000fca0000011608 */
[----:B------:R-:W-:-:S05]  /*12460*/  VIADD R4, R8, UR40 ;  /* 0x0000002808047c36 */ /* 0x000fca0008000000 */
[----:B------:R-:W-:-:S13]  /*12470*/  ISETP.GE.AND P1, PT, R4, R3, PT ;  /* 0x000000030400720c */ /* 0x000fda0003f26270 */
[----:B-1----:R-:W-:-:S05]  /*12480*/  @!P1 LEA R6, P2, R10, R6, 0x1 ;  /* 0x000000060a069211 */ /* 0x002fca00078408ff */
[----:B--2---:R-:W-:-:S04]  /*12490*/  @!P1 IMAD.X R5, RZ, RZ, R5, P2 ;  /* 0x000000ffff059224 */ /* 0x004fc800010e0605 */
[----:B------:R-:W-:Y:S02]  /*124a0*/  @!P1 IMAD.MOV.U32 R7, RZ, RZ, R5 ;  /* 0x000000ffff079224 */ /* 0x000fe400078e0005 */
[----:B------:R-:W-:-:S03]  /*124b0*/  VIADD R5, R4, 0x10 ;  /* 0x0000001004057836 */ /* 0x000fc60000000000 */
[----:B------:R-:W-:Y:S01]  /*124c0*/  @!PT LDS RZ, [RZ] ;  /* 0x00000000fffff984 */ /* 0x000fe20000000800 */
[----:B-----5:R0:W-:Y:S02]  /*124d0*/  @!P1 LDGSTS.E.BYPASS.LTC128B.128 [R9+0x20400], desc[UR46][R6.64], !P0 ;  /* 0x2040000006099fae */ /* 0x0201e4000c101d6e */
[----:B------:R-:W-:Y:S02]  /*124e0*/  ISETP.GE.AND P1, PT, R5, R3, PT ;  /* 0x000000030500720c */ /* 0x000fe40003f26270 */
[----:B------:R-:W-:Y:S04]  /*124f0*/  SHFL.IDX PT, R5, R2, 0x1, 0x181f ;  /* 0x00381f0002057f89 */ /* 0x000fe800000e0000 */
[----:B0-----:R-:W0:Y:S07]  /*12500*/  SHFL.IDX PT, R6, R0, 0x1, 0x181f ;  /* 0x00381f0000067f89 */ /* 0x001e2e00000e0000 */
[----:B0-----:R-:W-:-:S05]  /*12510*/  @!P1 LEA R6, P2, R10, R6, 0x1 ;  /* 0x000000060a069211 */ /* 0x001fca00078408ff */
[----:B------:R-:W-:-:S04]  /*12520*/  @!P1 IMAD.X R5, RZ, RZ, R5, P2 ;  /* 0x000000ffff059224 */ /* 0x000fc800010e0605 */
[----:B------:R-:W-:Y:S02]  /*12530*/  @!P1 IMAD.MOV.U32 R7, RZ, RZ, R5 ;  /* 0x000000ffff079224 */ /* 0x000fe400078e0005 */
[----:B------:R-:W-:-:S03]  /*12540*/  VIADD R5, R4, 0x20 ;  /* 0x0000002004057836 */ /* 0x000fc60000000000 */
[----:B------:R0:W-:Y:S02]  /*12550*/  @!P1 LDGSTS.E.BYPASS.LTC128B.128 [R9+0x20c00], desc[UR46][R6.64], !P0 ;  /* 0x20c0000006099fae */ /* 0x0001e4000c101d6e */
[----:B------:R-:W-:Y:S02]  /*12560*/  ISETP.GE.AND P1, PT, R5, R3, PT ;  /* 0x000000030500720c */ /* 0x000fe40003f26270 */
[----:B------:R-:W-:Y:S04]  /*12570*/  SHFL.IDX PT, R5, R2, 0x2, 0x181f ;  /* 0x00581f0002057f89 */ /* 0x000fe800000e0000 */
[----:B0-----:R-:W0:Y:S04]  /*12580*/  SHFL.IDX PT, R6, R0, 0x2, 0x181f ;  /* 0x00581f0000067f89 */ /* 0x001e2800000e0000 */
[----:B------:R-:W1:Y:S03]  /*12590*/  SHFL.IDX PT, R0, R0, 0x3, 0x181f ;  /* 0x00781f0000007f89 */ /* 0x000e6600000e0000 */
[----:B0-----:R-:W-:-:S05]  /*125a0*/  @!P1 LEA R6, P2, R10, R6, 0x1 ;  /* 0x000000060a069211 */ /* 0x001fca00078408ff */
[----:B------:R-:W-:-:S04]  /*125b0*/  @!P1 IMAD.X R5, RZ, RZ, R5, P2 ;  /* 0x000000ffff059224 */ /* 0x000fc800010e0605 */
[----:B------:R-:W-:Y:S02]  /*125c0*/  @!P1 IMAD.MOV.U32 R7, RZ, RZ, R5 ;  /* 0x000000ffff079224 */ /* 0x000fe400078e0005 */
[----:B------:R0:W2:Y:S04]  /*125d0*/  SHFL.IDX PT, R5, R2, 0x3, 0x181f ;  /* 0x00781f0002057f89 */ /* 0x0000a800000e0000 */
[----:B-1----:R0:W-:Y:S02]  /*125e0*/  @!P1 LDGSTS.E.BYPASS.LTC128B.128 [R9+0x21400], desc[UR46][R6.64], !P0 ;  /* 0x2140000006099fae */ /* 0x0021e4000c101d6e */
.L_x_5173:
        /* <DEDUP_REMOVED lines=10> */
.L_x_5058:
[----:B------:R-:W-:Y:S02]  /*12690*/  PLOP3.LUT P1, PT, P1, P0, PT, 0xa2, 0x0 ;  /* 0x000000000000781c */ /* 0x000fe40000f21472 */
[----:B------:R-:W-:-:S08]  /*126a0*/  @P0 R2UR P1, UR4, R17 ;  /* 0x00000000110402ca */ /* 0x000fd00000020000 */
[----:B------:R-:W-:-:S05]  /*126b0*/  @P0 PLOP3.LUT P0, PT, P1, PT, PT, 0x80, 0x0 ;  /* 0x000000000000081c */ /* 0x000fca0000f0f070 */
[----:B------:R-:W-:Y:S01]  /*126c0*/  @!P1 SYNCS.ARRIVE.TRANS64.RED.A0T1 RZ, [UR4+0x28c00], RZ ;  /* 0x028c00ffffff99a7 */ /* 0x000fe20008200404 */
[----:B------:R-:W-:Y:S07]  /*126d0*/  @!P1 ARRIVES.LDGSTSBAR.64.TRANSCNT [UR4+0x28c00] ;  /* 0x028c0000ff0099b0 */ /* 0x000fee0008000a84 */
[----:B------:R-:W-:Y:S05]  /*126e0*/  @P0 BRA.U.ANY `(.L_x_5058) ;  /* 0xfffffffd00e80947 */ /* 0x000fea000393ffff */
[----:B0-----:R-:W2:Y:S02]  /*126f0*/  LDL.LU R2, [R1+0x18] ;  /* 0x0000180001027983 */ /* 0x001ea40000300800 */
        /* <DEDUP_REMOVED lines=11> */
.L_x_5174:
[----:B------:R-:W-:Y:S05]  /*127b0*/  BSYNC B0 ;  /* 0x0000000000007941 */ /* 0x000fea0003800000 */
.L_x_5059:
[----:B------:R-:W2:Y:S01]  /*127c0*/  LDL R2, [R1+0x8] ;  /* 0x0000080001027983 */ /* 0x000ea20000100800 */
[----:B------:R-:W-:Y:S01]  /*127d0*/  BSSY B0, `(.L_x_5061) ;  /* 0x0000095000007945 */ /* 0x000fe20003800000 */
[----:B--2---:R-:W-:-:S13]  /*127e0*/  ISETP.NE.AND P0, PT, R2, RZ, PT ;  /* 0x000000ff0200720c */ /* 0x004fda0003f05270 */
[----:B------:R-:W-:Y:S05]  /*127f0*/  @!P0 BRA `(.L_x_5062) ;  /* 0x0000000800488947 */ /* 0x000fea0003800000 */
[----:B------:R-:W2:Y:S01]  /*12800*/  LDL R3, [R1] ;  /* 0x0000000001037983 */ /* 0x000ea20000100800 */
[----:B0-----:R-:W-:Y:S01]  /*12810*/  IMAD R0, R18, 0x8, R17 ;  /* 0x0000000812007824 */ /* 0x001fe200078e0211 */
[----:B------:R-:W-:Y:S01]  /*12820*/  BSSY B1, `(.L_x_5063) ;  /* 0x0000007000017945 */ /* 0x000fe20003800000 */
[----:B------:R-:W0:Y:S02]  /*12830*/  S2R R2, SR_TID.X ;  /* 0x0000000000027919 */ /* 0x000e240000002100 */
[----:B0-----:R-:W-:-:S04]  /*12840*/  LOP3.LUT R2, R2, 0x7f, RZ, 0xc0, !PT ;  /* 0x0000007f02027812 */ /* 0x001fc800078ec0ff */
[----:B------:R-:W-:Y:S02]  /*12850*/  ISETP.NE.AND P1, PT, R2, RZ, PT ;  /* 0x000000ff0200720c */ /* 0x000fe40003f25270 */
[----:B--2---:R-:W-:-:S04]  /*12860*/  SHF.L.U32 R3, R3, 0x1f, RZ ;  /* 0x0000001f03037819 */ /* 0x004fc800000006ff */
[----:B------:R-:W0:Y:S02]  /*12870*/  SYNCS.PHASECHK.TRANS64.TRYWAIT P0, [R0+URZ+0x28c60], R3 ;  /* 0x028c6003000075a7 */ /* 0x000e24000800017f */
[----:B0-----:R-:W-:Y:S05]  /*12880*/  @!P0 BRA `(.L_x_5064) ;  /* 0x0000004000f88947 */ /* 0x001fea0003800000 */
.L_x_5175:
[----:B------:R-:W-:Y:S05]  /*12890*/  BSYNC B1 ;  /* 0x0000000000017941 */ /* 0x000fea0003800000 */
.L_x_5063:
        /* <DEDUP_REMOVED lines=9> */
.L_x_5066:
[----:B------:R-:W-:Y:S05]  /*12930*/  BSYNC B1 ;  /* 0x0000000000017941 */ /* 0x000fea0003800000 */
.L_x_5065:
[----:B------:R-:W2:Y:S01]  /*12940*/  LDL.LU R2, [R1+0x14] ;  /* 0x0000140001027983 */ /* 0x000ea20000300800 */
[----:B------:R-:W-:Y:S01]  /*12950*/  UIADD3 UR4, UP0, UR44, 0x470, URZ ;  /* 0x000004702c047890 */ /* 0x000fe2000ff1e03f */
[----:B------:R-:W-:Y:S01]  /*12960*/  PLOP3.LUT P0, PT, PT, PT, PT, 0x80, 0x0 ;  /* 0x000000000000781c */ /* 0x000fe20003f0f070 */
[----:B0-----:R-:W-:Y:S01]  /*12970*/  VIADD R0, R0, 0x28c50 ;  /* 0x00028c5000007836 */ /* 0x001fe20000000000 */
[----:B------:R-:W-:Y:S01]  /*12980*/  UMOV UR6, 0x0 ;  /* 0x0000000000067882 */ /* 0x000fe20000000000 */
[----:B------:R-:W-:Y:S01]  /*12990*/  UIADD3.X UR5, URZ, UR45, URZ, UP0, !UPT ;  /* 0x0000002d3f057290 */ /* 0x000fe200087fe43f */
[----:B------:R-:W-:Y:S01]  /*129a0*/  UMOV UR7, 0x14f00000 ;  /* 0x14f0000000077882 */ /* 0x000fe20000000000 */
[----:B------:R-:W-:Y:S01]  /*129b0*/  UMOV UR10, URZ ;  /* 0x0000003f000a7c82 */ /* 0x000fe20008000000 */
[----:B--2---:R-:W-:Y:S02]  /*129c0*/  IMAD.SHL.U32 R3, R2, 0x40, RZ ;  /* 0x0000004002037824 */ /* 0x004fe400078e00ff */
[----:B------:R-:W-:-:S04]  /*129d0*/  IMAD R2, R18, 0x10000, R17 ;  /* 0x0001000012027824 */ /* 0x000fc800078e0211 */
[----:B------:R-:W-:-:S07]  /*129e0*/  VIADD R4, R2, 0x400 ;  /* 0x0000040002047836 */ /* 0x000fce0000000000 */
.L_x_5067:
        /* <DEDUP_REMOVED lines=15> */
.L_x_5068:
        /* <DEDUP_REMOVED lines=15> */
.L_x_5069:
        /* <DEDUP_REMOVED lines=15> */
.L_x_5070:
        /* <DEDUP_REMOVED lines=15> */
.L_x_5071:
        /* <DEDUP_REMOVED lines=15> */
.L_x_5072:
        /* <DEDUP_REMOVED lines=15> */
.L_x_5073:
        /* <DEDUP_REMOVED lines=15> */
.L_x_5074:
        /* <DEDUP_REMOVED lines=9> */
[----:B-1----:R-:W-:Y:S05]  /*13110*/  @P0 BRA.U.ANY `(.L_x_5074) ;  /* 0xfffffffd00d80947 */ /* 0x002fea000393ffff */
.L_x_5062:
[----:B------:R-:W-:Y:S05]  /*13120*/  BSYNC B0 ;  /* 0x0000000000007941 */ /* 0x000fea0003800000 */
.L_x_5061:
[----:B------:R-:W-:-:S04]  /*13130*/  UIADD3 UR4, UR39, -0x2, URZ ;  /* 0xfffffffe27047890 */ /* 0x000fc8000fffe03f */
[----:B------:R-:W-:-:S06]  /*13140*/  UISETP.GE.AND UP0, UPT, UR4, UR38, UPT ;  /* 0x000000260400728c */ /* 0x000fcc000bf06270 */
[----:B------:R-:W-:-:S13]  /*13150*/  PLOP3.LUT P0, PT, PT, PT, UP0, 0x80, 0x0 ;  /* 0x000000000000781c */ /* 0x000fda0003f0f008 */
[----:B------:R-:W-:Y:S05]  /*13160*/  @!P0 BRA `(.L_x_5075) ;  /* 0x00000028005c8947 */ /* 0x000fea0003800000 */
[----:B------:R-:W-:Y:S01]  /*13170*/  IMAD R3, RZ, RZ, -UR39 ;  /* 0x80000027ff037e24 */ /* 0x000fe2000f8e02ff */
[----:B------:R-:W-:-:S04]  /*13180*/  LOP3.LUT R6, RZ, UR38, RZ, 0x33, !PT ;  /* 0x00000026ff067c12 */ /* 0x000fc8000f8e33ff */
[----:B------:R-:W-:-:S05]  /*13190*/  VIADDMNMX R6, R3, 0x1, R6, !PT ;  /* 0x0000000103067846 */ /* 0x000fca0007800106 */
[----:B0-----:R-:W-:-:S05]  /*131a0*/  VIADD R0, R6, UR39 ;  /* 0x0000002706007c36 */ /* 0x001fca0008000000 */
[----:B------:R-:W-:-:S04]  /*131b0*/  LOP3.LUT R0, R0, 0x1, RZ, 0xc0, !PT ;  /* 0x0000000100007812 */ /* 0x000fc800078ec0ff */
[----:B------:R-:W-:Y:S01]  /*131c0*/  ISETP.NE.U32.AND P0, PT, R0, 0x1, PT ;  /* 0x000000010000780c */ /* 0x000fe20003f05070 */
[----:B------:R-:W-:-:S12]  /*131d0*/  IMAD.U32 R0, RZ, RZ, UR4 ;  /* 0x00000004ff007e24 */ /* 0x000fd8000f8e00ff */
[----:B------:R-:W-:Y:S05]  /*131e0*/  @P0 BRA `(.L_x_5076) ;  /* 0x0000000c00600947 */ /* 0x000fea0003800000 */
[----:B------:R-:W2:Y:S04]  /*131f0*/  LDL R4, [R1+0x8] ;  /* 0x0000080001047983 */ /* 0x000ea80000100800 */
[----:B------:R-:W3:Y:S01]  /*13200*/  LDL.LU R8, [R1] ;  /* 0x0000000001087983 */ /* 0x000ee20000300800 */
[----:B------:R-:W-:Y:S01]  /*13210*/  VIADD R18, R18, 0x1 ;  /* 0x0000000112127836 */ /* 0x000fe20000000000 */
[----:B------:R-:W-:Y:S04]  /*13220*/  BSSY B0, `(.L_x_5077) ;  /* 0x00000d2000007945 */ /* 0x000fe80003800000 */
[----:B------:R-:W-:-:S04]  /*13230*/  ISETP.NE.AND P0, PT, R18, 0x2, PT ;  /* 0x000000021200780c */ /* 0x000fc80003f05270 */
[----:B------:R-:W-:Y:S02]  /*13240*/  SEL R2, RZ, 0x1, P0 ;  /* 0x00000001ff027807 */ /* 0x000fe40000000000 */
[----:B------:R-:W-:Y:S02]  /*13250*/  SEL R18, R18, RZ, P0 ;  /* 0x000000ff12127207 */ /* 0x000fe40000000000 */
[----:B--2---:R-:W-:Y:S02]  /*13260*/  ISETP.NE.AND P2, PT, R4, RZ, PT ;  /* 0x000000ff0400720c */ /* 0x004fe40003f45270 */
[----:B---3--:R-:W-:-:S05]  /*13270*/  LOP3.LUT R8, R8, R2, RZ, 0x3c, !PT ;  /* 0x0000000208087212 */ /* 0x008fca00078e3cff */
[----:B------:R0:W-:Y:S06]  /*13280*/  STL [R1], R8 ;  /* 0x0000000801007387 */ /* 0x0001ec0000100800 */
[----:B------:R-:W-:Y:S05]  /*13290*/  @!P2 BRA `(.L_x_5078) ;  /* 0x0000000c0028a947 */ /* 0x000fea0003800000 */
[----:B------:R-:W2:Y:S02]  /*132a0*/  LDL R4, [R1+0xc] ;  /* 0x00000c0001047983 */ /* 0x000ea40000100800 */
[----:B--2---:R-:W-:-:S13]  /*132b0*/  ISETP.NE.AND P2, PT, R4, RZ, PT ;  /* 0x000000ff0400720c */ /* 0x004fda0003f45270 */
[----:B------:R-:W-:Y:S05]  /*132c0*/  @!P2 BRA `(.L_x_5079) ;  /* 0x00000000004ca947 */ /* 0x000fea0003800000 */
[----:B------:R-:W2:Y:S01]  /*132d0*/  LDL R7, [R1+0x4] ;  /* 0x0000040001077983 */ /* 0x000ea20000100800 */
[----:B------:R-:W1:Y:S01]  /*132e0*/  LDC R5, c[0x0][0x43c] ;  /* 0x00010f00ff057b82 */ /* 0x000e620000000800 */
[----:B------:R-:W-:Y:S01]  /*132f0*/  IMAD.MOV.U32 R4, RZ, RZ, R0 ;  /* 0x000000ffff047224 */ /* 0x000fe200078e0000 */
[----:B------:R-:W-:Y:S01]  /*13300*/  ULDC.64 UR4, c[0x0][0x428] ;  /* 0x00010a0000047ab9 */ /* 0x000fe20000000a00 */
[----:B-1----:R-:W-:-:S13]  /*13310*/  ISETP.NE.AND P0, PT, R5, 0x1, PT ;  /* 0x000000010500780c */ /* 0x002fda0003f05270 */
[----:B------:R-:W1:Y:S02]  /*13320*/  @P0 LDC.64 R2, c[0x0][0x440] ;  /* 0x00011000ff020b82 */ /* 0x000e640000000a00 */
[----:B-1----:R-:W-:-:S05]  /*13330*/  @P0 IMAD.HI.U32 R2, R0, R2, RZ ;  /* 0x0000000200020227 */ /* 0x002fca00078e00ff */
[----:B------:R-:W-:-:S05]  /*13340*/  @P0 SHF.R.U32.HI R4, RZ, R3, R2 ;  /* 0x00000003ff040219 */ /* 0x000fca0000011602 */
[----:B------:R-:W-:-:S04]  /*13350*/  IMAD.MOV R2, RZ, RZ, -R4 ;  /* 0x000000ffff027224 */ /* 0x000fc800078e0a04 */
[----:B------:R-:W-:Y:S01]  /*13360*/  IMAD R0, R5, R2, R0 ;  /* 0x0000000205007224 */ /* 0x000fe200078e0200 */
[--C-:B------:R-:W-:Y:S01]  /*13370*/  SHF.R.S32.HI R5, RZ, 0x1f, R4.reuse ;  /* 0x0000001fff057819 */ /* 0x100fe20000011404 */
[----:B------:R-:W1:Y:S02]  /*13380*/  LDC.64 R2, c[0x0][0x418] ;  /* 0x00010600ff027b82 */ /* 0x000e640000000a00 */
[----:B------:R-:W-:-:S03]  /*13390*/  IMAD.WIDE.U32 R4, R19, UR4, R4 ;  /* 0x0000000413047c25 */ /* 0x000fc6000f8e0004 */
[----:B-1----:R-:W-:Y:S01]  /*133a0*/  LEA R2, P0, R4, R2, 0x2 ;  /* 0x0000000204027211 */ /* 0x002fe200078010ff */
[----:B--2---:R-:W-:-:S04]  /*133b0*/  IMAD R7, R7, UR4, RZ ;  /* 0x0000000407077c24 */ /* 0x004fc8000f8e02ff */
[----:B------:R-:W-:-:S04]  /*133c0*/  IMAD R7, R19, UR5, R7 ;  /* 0x0000000513077c24 */ /* 0x000fc8000f8e0207 */
[----:B------:R-:W-:-:S05]  /*133d0*/  IMAD.IADD R7, R7, 0x1, R5 ;  /* 0x0000000107077824 */ /* 0x000fca00078e0205 */
[----:B------:R-:W-:-:S05]  /*133e0*/  LEA.HI.X R3, R4, R3, R7, 0x2, P0 ;  /* 0x0000000304037211 */ /* 0x000fca00000f1407 */
[----:B------:R1:W5:Y:S02]  /*133f0*/  LDG.E R16, desc[UR46][R2.64] ;  /* 0x0000002e02107981 */ /* 0x000364000c1e1900 */
.L_x_5079:
[----:B-1----:R-:W-:Y:S01]  /*13400*/  IMAD R2, R18, 0x8, R17 ;  /* 0x0000000812027824 */ /* 0x002fe200078e0211 */
[----:B------:R-:W-:Y:S01]  /*13410*/  SHF.L.U32 R4, R8, 0x1f, RZ ;  /* 0x0000001f08047819 */ /* 0x000fe200000006ff */
[----:B------:R-:W1:Y:S01]  /*13420*/  S2R R3, SR_TID.X ;  /* 0x0000000000037919 */ /* 0x000e620000002100 */
[----:B------:R-:W-:Y:S02]  /*13430*/  BSSY B1, `(.L_x_5080) ;  /* 0x0000005000017945 */ /* 0x000fe40003800000 */
[----:B------:R-:W2:Y:S01]  /*13440*/  SYNCS.PHASECHK.TRANS64.TRYWAIT P0, [R2+URZ+0x28c40], R4 ;  /* 0x028c4004020075a7 */ /* 0x000ea2000800017f */
[----:B-1----:R-:W-:-:S04]  /*13450*/  LOP3.LUT R3, R3, 0x7f, RZ, 0xc0, !PT ;  /* 0x0000007f03037812 */ /* 0x002fc800078ec0ff */
[----:B------:R-:W-:Y:S01]  /*13460*/  ISETP.NE.AND P1, PT, R3, RZ, PT ;  /* 0x000000ff0300720c */ /* 0x000fe20003f25270 */
[----:B--2---:R-:W-:-:S12]  /*13470*/  @!P0 BRA `(.L_x_5081) ;  /* 0x0000003800108947 */ /* 0x004fd80003800000 */
.L_x_5176:
[----:B------:R-:W-:Y:S05]  /*13480*/  BSYNC B1 ;  /* 0x0000000000017941 */ /* 0x000fea0003800000 */
.L_x_5080:
        /* <DEDUP_REMOVED lines=9> */
.L_x_5083:
[----:B------:R-:W-:Y:S05]  /*13520*/  BSYNC B1 ;  /* 0x0000000000017941 */ /* 0x000fea0003800000 */
.L_x_5082:
[----:B------:R-:W-:Y:S01]  /*13530*/  IMAD.MOV.U32 R7, RZ, RZ, RZ ;  /* 0x000000ffff077224 */ /* 0x000fe200078e00ff */
[----:B------:R-:W-:Y:S01]  /*13540*/  UIADD3 UR4, UP0, UR44, 0x370, URZ ;  /* 0x000003702c047890 */ /* 0x000fe2000ff1e03f */
[----:B------:R-:W-:Y:S01]  /*13550*/  IMAD R5, R18, 0x2000, R17 ;  /* 0x0000200012057824 */ /* 0x000fe200078e0211 */
        /* <DEDUP_REMOVED lines=8> */
.L_x_5084:
        /* <DEDUP_REMOVED lines=9> */
[----:B--2---:R-:W-:Y:S05]  /*13670*/  @P0 BRA.U.ANY `(.L_x_5084) ;  /* 0xfffffffd00d80947 */ /* 0x004fea000393ffff */
[----:B------:R-:W2:Y:S01]  /*13680*/  SYNCS.PHASECHK.TRANS64.TRYWAIT P0, [R2+URZ+0x28c60], R4 ;  /* 0x028c6004020075a7 */ /* 0x000ea2000800017f */
[----:B------:R-:W-:Y:S04]  /*13690*/  BSSY B1, `(.L_x_5085) ;  /* 0x0000002000017945 */ /* 0x000fe80003800000 */
[----:B--2---:R-:W-:Y:S05]  /*136a0*/  @!P0 BRA `(.L_x_5086) ;  /* 0x0000003400988947 */ /* 0x004fea0003800000 */
.L_x_5177:
[----:B------:R-:W-:Y:S05]  /*136b0*/  BSYNC B1 ;  /* 0x0000000000017941 */ /* 0x000fea0003800000 */
.L_x_5085:
[----:B------:R-:W-:Y:S01]  /*136c0*/  BSSY B1, `(.L_x_5087) ;  /* 0x000000b000017945 */ /* 0x000fe20003800000 */
[----:B0-----:R-:W-:Y:S02]  /*136d0*/  IMAD.MOV.U32 R8, RZ, RZ, 0x0 ;  /* 0x00000000ff087424 */ /* 0x001fe400078e00ff */
[----:B------:R-:W-:Y:S01]  /*136e0*/  IMAD.MOV.U32 R9, RZ, RZ, 0x14f00000 ;  /* 0x14f00000ff097424 */ /* 0x000fe200078e00ff */
[----:B------:R-:W-:Y:S06]  /*136f0*/  @P1 BRA `(.L_x_5088) ;  /* 0x00000000001c1947 */ /* 0x000fec0003800000 */
[----:B------:R-:W0:Y:S01]  /*13700*/  S2R R5, SR_TID.X ;  /* 0x0000000000057919 */ /* 0x000e220000002100 */
[----:B------:R-:W-:-:S04]  /*13710*/  IMAD.MOV.U32 R0, RZ, RZ, 0x10000 ;  /* 0x00010000ff007424 */ /* 0x000fc800078e00ff */
[----:B------:R3:W-:Y:S01]  /*13720*/  SYNCS.ARRIVE.TRANS64 RZ, [R2+URZ+0x28c50], R0 ;  /* 0x028c500002ff79a7 */ /* 0x0007e2000800003f */
[----:B0-----:R-:W-:-:S04]  /*13730*/  LOP3.LUT R5, R5, 0x1f, RZ, 0xc0, !PT ;  /* 0x0000001f05057812 */ /* 0x001fc800078ec0ff */
[----:B------:R-:W-:-:S13]  /*13740*/  ISETP.NE.AND P0, PT, R5, RZ, PT ;  /* 0x000000ff0500720c */ /* 0x000fda0003f05270 */
[----:B---3--:R-:W-:Y:S05]  /*13750*/  @!P0 BRA `(.L_x_5088) ;  /* 0x0000000000048947 */ /* 0x008fea0003800000 */
[----:B------:R-:W-:Y:S01]  /*13760*/  BPT.TRAP 0x1 ;  /* 0x000000040000795c */ /* 0x000fe20000300000 */
.L_x_5088:
[----:B------:R-:W-:Y:S05]  /*13770*/  BSYNC B1 ;  /* 0x0000000000017941 */ /* 0x000fea0003800000 */
.L_x_5087:
[----:B------:R-:W-:Y:S01]  /*13780*/  R2UR UR10, R7 ;  /* 0x00000000070a72ca */ /* 0x000fe200000e0000 */
[----:B------:R-:W-:Y:S01]  /*13790*/  IMAD R0, R18, 0x10000, R17 ;  /* 0x0001000012007824 */ /* 0x000fe200078e0211 */
[----:B------:R-:W-:Y:S01]  /*137a0*/  R2UR UR6, R8 ;  /* 0x00000000080672ca */ /* 0x000fe200000e0000 */
[----:B------:R-:W-:Y:S01]  /*137b0*/  UIADD3 UR4, UP0, UR44, 0x470, URZ ;  /* 0x000004702c047890 */ /* 0x000fe2000ff1e03f */
[----:B------:R-:W-:Y:S01]  /*137c0*/  R2UR UR7, R9 ;  /* 0x00000000090772ca */ /* 0x000fe200000e0000 */
[----:B-12---:R-:W-:Y:S01]  /*137d0*/  VIADD R2, R2, 0x28c50 ;  /* 0x00028c5002027836 */ /* 0x006fe20000000000 */
[----:B------:R-:W-:Y:S01]  /*137e0*/  PLOP3.LUT P0, PT, PT, PT, PT, 0x80, 0x0 ;  /* 0x000000000000781c */ /* 0x000fe20003f0f070 */
[----:B------:R-:W-:Y:S01]  /*137f0*/  VIADD R4, R0, 0x400 ;  /* 0x0000040000047836 */ /* 0x000fe20000000000 */
[----:B------:R-:W-:-:S12]  /*13800*/  UIADD3.X UR5, URZ, UR45, URZ, UP0, !UPT ;  /* 0x0000002d3f057290 */ /* 0x000fd800087fe43f */
.L_x_5089:
        /* <DEDUP_REMOVED lines=15> */
.L_x_5090:
        /* <DEDUP_REMOVED lines=15> */
.L_x_5091:
        /* <DEDUP_REMOVED lines=15> */
.L_x_5092:
        /* <DEDUP_REMOVED lines=15> */
.L_x_5093:
        /* <DEDUP_REMOVED lines=15> */
.L_x_5094:
        /* <DEDUP_REMOVED lines=15> */
.L_x_5095:
        /* <DEDUP_REMOVED lines=15> */
.L_x_5096:
        /* <DEDUP_REMOVED lines=10> */
.L_x_5078:
[----:B------:R-:W-:Y:S05]  /*13f40*/  BSYNC B0 ;  /* 0x0000000000007941 */ /* 0x000fea0003800000 */
.L_x_5077:
[----:B------:R-:W-:-:S06]  /*13f50*/  UIADD3 UR4, UR39, -0x3, URZ ;  /* 0xfffffffd27047890 */ /* 0x000fcc000fffe03f */
[----:B------:R-:W-:-:S07]  /*13f60*/  IMAD.U32 R0, RZ, RZ, UR4 ;  /* 0x00000004ff007e24 */ /* 0x000fce000f8e00ff */
.L_x_5076:
[----:B------:R-:W-:Y:S01]  /*13f70*/  ULOP3.LUT UR4, URZ, UR39, URZ, 0x33, !UPT ;  /* 0x000000273f047292 */ /* 0x000fe2000f8e333f */
[----:B------:R-:W-:Y:S01]  /*13f80*/  VIADD R6, R6, 0xfffffffe ;  /* 0xfffffffe06067836 */ /* 0x000fe20000000000 */
[----:B------:R-:W-:Y:S04]  /*13f90*/  BSSY B0, `(.L_x_5075) ;  /* 0x00001b4000007945 */ /* 0x000fe80003800000 */
[----:B------:R-:W-:-:S13]  /*13fa0*/  ISETP.NE.AND P0, PT, R6, UR4, PT ;  /* 0x0000000406007c0c */ /* 0x000fda000bf05270 */
[----:B------:R-:W-:Y:S05]  /*13fb0*/  @!P0 BRA `(.L_x_5097) ;  /* 0x0000001800c48947 */ /* 0x000fea0003800000 */
.L_x_5138:
[----:B------:R-:W2:Y:S04]  /*13fc0*/  LDL R3, [R1+0x8] ;  /* 0x0000080001037983 */ /* 0x000ea80000100800 */
[----:B------:R-:W3:Y:S01]  /*13fd0*/  LDL.LU R2, [R1] ;  /* 0x0000000001027983 */ /* 0x000ee20000300800 */
        /* <DEDUP_REMOVED lines=8> */
[----:B------:R-:W-:Y:S05]  /*14060*/  @!P1 BRA `(.L_x_5099) ;  /* 0x0000000c002c9947 */ /* 0x000fea0003800000 */
[----:B------:R-:W2:Y:S01]  /*14070*/  LDL R2, [R1+0xc] ;  /* 0x00000c0001027983 */ /* 0x000ea20000100800 */
[----:B0-----:R-:W-:Y:S01]  /*14080*/  IMAD.MOV.U32 R8, RZ, RZ, R0 ;  /* 0x000000ffff087224 */ /* 0x001fe200078e0000 */
[----:B--2---:R-:W-:-:S13]  /*14090*/  ISETP.NE.AND P1, PT, R2, RZ, PT ;  /* 0x000000ff0200720c */ /* 0x004fda0003f25270 */
[----:B------:R-:W-:Y:S05]  /*140a0*/  @!P1 BRA `(.L_x_5100) ;  /* 0x00000000004c9947 */ /* 0x000fea0003800000 */
[----:B------:R-:W2:Y:S01]  /*140b0*/  LDL R5, [R1+0x4] ;  /* 0x0000040001057983 */ /* 0x000ea20000100800 */
        /* <DEDUP_REMOVED lines=18> */
.L_x_5100:
[----:B0-----:R-:W-:Y:S01]  /*141e0*/  IMAD R4, R7, 0x8, R17 ;  /* 0x0000000807047824 */ /* 0x001fe200078e0211 */
[----:B------:R-:W-:Y:S01]  /*141f0*/  SHF.L.U32 R2, R6, 0x1f, RZ ;  /* 0x0000001f06027819 */ /* 0x000fe200000006ff */
[----:B------:R-:W0:Y:S01]  /*14200*/  S2R R3, SR_TID.X ;  /* 0x0000000000037919 */ /* 0x000e220000002100 */
[----:B------:R-:W-:Y:S02]  /*14210*/  BSSY B2, `(.L_x_5101) ;  /* 0x0000005000027945 */ /* 0x000fe40003800000 */
[----:B------:R-:W1:Y:S01]  /*14220*/  SYNCS.PHASECHK.TRANS64.TRYWAIT P0, [R4+URZ+0x28c40], R2 ;  /* 0x028c4002040075a7 */ /* 0x000e62000800017f */
[----:B0-----:R-:W-:-:S04]  /*14230*/  LOP3.LUT R3, R3, 0x7f, RZ, 0xc0, !PT ;  /* 0x0000007f03037812 */ /* 0x001fc800078ec0ff */
[----:B------:R-:W-:Y:S01]  /*14240*/  ISETP.NE.AND P1, PT, R3, RZ, PT ;  /* 0x000000ff0300720c */ /* 0x000fe20003f25270 */
[----:B-1----:R-:W-:-:S12]  /*14250*/  @!P0 BRA `(.L_x_5102) ;  /* 0x0000002800c08947 */ /* 0x002fd80003800000 */
.L_x_5178:
[----:B------:R-:W-:Y:S05]  /*14260*/  BSYNC B2 ;  /* 0x0000000000027941 */ /* 0x000fea0003800000 */
.L_x_5101:
[----:B------:R-:W-:Y:S04]  /*14270*/  BSSY B2, `(.L_x_5103) ;  /* 0x0000009000027945 */ /* 0x000fe80003800000 */
[----:B------:R-:W-:Y:S05]  /*14280*/  @P1 BRA `(.L_x_5104) ;  /* 0x00000000001c1947 */ /* 0x000fea0003800000 */
[----:B------:R-:W1:Y:S01]  /*14290*/  S2R R5, SR_TID.X ;  /* 0x0000000000057919 */ /* 0x000e620000002100 */
[----:B------:R-:W-:-:S04]  /*142a0*/  IMAD.MOV.U32 R3, RZ, RZ, 0x2000 ;  /* 0x00002000ff037424 */ /* 0x000fc800078e00ff */
[----:B------:R2:W-:Y:S01]  /*142b0*/  SYNCS.ARRIVE.TRANS64 RZ, [R4+URZ+0x28c30], R3 ;  /* 0x028c300304ff79a7 */ /* 0x0005e2000800003f */
[----:B-1----:R-:W-:-:S04]  /*142c0*/  LOP3.LUT R5, R5, 0x1f, RZ, 0xc0, !PT ;  /* 0x0000001f05057812 */ /* 0x002fc800078ec0ff */
[----:B------:R-:W-:-:S13]  /*142d0*/  ISETP.NE.AND P0, PT, R5, RZ, PT ;  /* 0x000000ff0500720c */ /* 0x000fda0003f05270 */
[----:B--2---:R-:W-:Y:S05]  /*142e0*/  @!P0 BRA `(.L_x_5104) ;  /* 0x0000000000048947 */ /* 0x004fea0003800000 */
[----:B------:R-:W-:Y:S01]  /*142f0*/  BPT.TRAP 0x1 ;  /* 0x000000040000795c */ /* 0x000fe20000300000 */
.L_x_5104:
[----:B------:R-:W-:Y:S05]  /*14300*/  BSYNC B2 ;  /* 0x0000000000027941 */ /* 0x000fea0003800000 */
.L_x_5103:
        /* <DEDUP_REMOVED lines=11> */
.L_x_5105:
        /* <DEDUP_REMOVED lines=10> */
[----:B------:R-:W1:Y:S01]  /*14460*/  SYNCS.PHASECHK.TRANS64.TRYWAIT P0, [R4+URZ+0x28c60], R2 ;  /* 0x028c6002040075a7 */ /* 0x000e62000800017f */
[----:B------:R-:W-:Y:S04]  /*14470*/  BSSY B2, `(.L_x_5106) ;  /* 0x0000002000027945 */ /* 0x000fe80003800000 */
[----:B-1----:R-:W-:Y:S05]  /*14480*/  @!P0 BRA `(.L_x_5107) ;  /* 0x0000002800488947 */ /* 0x002fea0003800000 */
.L_x_5179:
[----:B------:R-:W-:Y:S05]  /*14490*/  BSYNC B2 ;  /* 0x0000000000027941 */ /* 0x000fea0003800000 */
.L_x_5106:
        /* <DEDUP_REMOVED lines=11> */
.L_x_5109:
[----:B------:R-:W-:Y:S05]  /*14550*/  BSYNC B2 ;  /* 0x0000000000027941 */ /* 0x000fea0003800000 */
.L_x_5108:
[----:B------:R-:W-:Y:S01]  /*14560*/  R2UR UR6, R2 ;  /* 0x00000000020672ca */ /* 0x000fe200000e0000 */
[----:B------:R-:W-:Y:S01]  /*14570*/  UIADD3 UR4, UP0, UR44, 0x470, URZ ;  /* 0x000004702c047890 */ /* 0x000fe2000ff1e03f */
[----:B------:R-:W-:Y:S01]  /*14580*/  R2UR UR7, R3 ;  /* 0x00000000030772ca */ /* 0x000fe200000e0000 */
[----:B------:R-:W-:Y:S01]  /*14590*/  VIADD R4, R4, 0x28c50 ;  /* 0x00028c5004047836 */ /* 0x000fe20000000000 */
[----:B------:R-:W-:Y:S01]  /*145a0*/  R2UR UR10, R5 ;  /* 0x00000000050a72ca */ /* 0x000fe200000e0000 */
[----:B------:R-:W-:Y:S01]  /*145b0*/  IMAD R5, R7, 0x10000, R17 ;  /* 0x0001000007057824 */ /* 0x000fe200078e0211 */
[----:B------:R-:W-:Y:S01]  /*145c0*/  PLOP3.LUT P0, PT, PT, PT, PT, 0x80, 0x0 ;  /* 0x000000000000781c */ /* 0x000fe20003f0f070 */
[----:B------:R-:W-:Y:S02]  /*145d0*/  UIADD3.X UR5, URZ, UR45, URZ, UP0, !UPT ;  /* 0x0000002d3f057290 */ /* 0x000fe400087fe43f */
[----:B------:R-:W-:-:S10]  /*145e0*/  VIADD R9, R5, 0x400 ;  /* 0x0000040005097836 */ /* 0x000fd40000000000 */
.L_x_5110:
        /* <DEDUP_REMOVED lines=15> */
.L_x_5111:
        /* <DEDUP_REMOVED lines=15> */
.L_x_5112:
        /* <DEDUP_REMOVED lines=15> */
.L_x_5113:
        /* <DEDUP_REMOVED lines=15> */
.L_x_5114:
        /* <DEDUP_REMOVED lines=15> */
.L_x_5115:
        /* <DEDUP_REMOVED lines=15> */
.L_x_5116:
        /* <DEDUP_REMOVED lines=15> */
.L_x_5117:
        /* <DEDUP_REMOVED lines=10> */
.L_x_5099:
[----:B------:R-:W-:Y:S05]  /*14d20*/  BSYNC B1 ;  /* 0x0000000000017941 */ /* 0x000fea0003800000 */
.L_x_5098:
[----:B------:R-:W2:Y:S01]  /*14d30*/  LDL R2, [R1+0x8] ;  /* 0x0000080001027983 */ /* 0x000ea20000100800 */
[----:B------:R-:W-:Y:S01]  /*14d40*/  VIADD R7, R7, 0x1 ;  /* 0x0000000107077836 */ /* 0x000fe20000000000 */
[----:B------:R-:W-:Y:S04]  /*14d50*/  BSSY B1, `(.L_x_5118) ;  /* 0x00000d4000017945 */ /* 0x000fe80003800000 */
[----:B------:R-:W-:-:S04]  /*14d60*/  ISETP.NE.AND P0, PT, R7, 0x2, PT ;  /* 0x000000020700780c */ /* 0x000fc80003f05270 */
[----:B------:R-:W-:Y:S02]  /*14d70*/  SEL R3, RZ, 0x1, P0 ;  /* 0x00000001ff037807 */ /* 0x000fe40000000000 */
[----:B------:R-:W-:Y:S02]  /*14d80*/  SEL R18, R7, RZ, P0 ;  /* 0x000000ff07127207 */ /* 0x000fe40000000000 */
[----:B0-----:R-:W-:Y:S01]  /*14d90*/  LOP3.LUT R8, R6, R3, RZ, 0x3c, !PT ;  /* 0x0000000306087212 */ /* 0x001fe200078e3cff */
[----:B------:R-:W-:-:S04]  /*14da0*/  VIADD R6, R0, 0xffffffff ;  /* 0xffffffff00067836 */ /* 0x000fc80000000000 */
[----:B------:R0:W-:Y:S01]  /*14db0*/  STL [R1], R8 ;  /* 0x0000000801007387 */ /* 0x0001e20000100800 */
[----:B--2---:R-:W-:-:S13]  /*14dc0*/  ISETP.NE.AND P2, PT, R2, RZ, PT ;  /* 0x000000ff0200720c */ /* 0x004fda0003f45270 */
[----:B0-----:R-:W-:Y:S05]  /*14dd0*/  @!P2 BRA `(.L_x_5119) ;  /* 0x0000000c002ca947 */ /* 0x001fea0003800000 */
[----:B------:R-:W2:Y:S01]  /*14de0*/  LDL R2, [R1+0xc] ;  /* 0x00000c0001027983 */ /* 0x000ea20000100800 */
[----:B------:R-:W-:Y:S01]  /*14df0*/  IMAD.MOV.U32 R7, RZ, RZ, R6 ;  /* 0x000000ffff077224 */ /* 0x000fe200078e0006 */
        /* <DEDUP_REMOVED lines=21> */
.L_x_5120:
        /* <DEDUP_REMOVED lines=8> */
.L_x_5180:
[----:B------:R-:W-:Y:S05]  /*14fd0*/  BSYNC B2 ;  /* 0x0000000000027941 */ /* 0x000fea0003800000 */
.L_x_5121:
        /* <DEDUP_REMOVED lines=9> */
.L_x_5124:
[----:B------:R-:W-:Y:S05]  /*15070*/  BSYNC B2 ;  /* 0x0000000000027941 */ /* 0x000fea0003800000 */
.L_x_5123:
        /* <DEDUP_REMOVED lines=11> */
.L_x_5125:
        /* <DEDUP_REMOVED lines=13> */
.L_x_5181:
[----:B------:R-:W-:Y:S05]  /*15200*/  BSYNC B2 ;  /* 0x0000000000027941 */ /* 0x000fea0003800000 */
.L_x_5126:
        /* <DEDUP_REMOVED lines=11> */
.L_x_5129:
[----:B------:R-:W-:Y:S05]  /*152c0*/  BSYNC B2 ;  /* 0x0000000000027941 */ /* 0x000fea0003800000 */
.L_x_5128:
        /* <DEDUP_REMOVED lines=9> */
.L_x_5130:
        /* <DEDUP_REMOVED lines=15> */
.L_x_5131:
        /* <DEDUP_REMOVED lines=15> */
.L_x_5132:
        /* <DEDUP_REMOVED lines=15> */
.L_x_5133:
        /* <DEDUP_REMOVED lines=15> */
.L_x_5134:
        /* <DEDUP_REMOVED lines=15> */
.L_x_5135:
        /* <DEDUP_REMOVED lines=15> */
.L_x_5136:
        /* <DEDUP_REMOVED lines=15> */
.L_x_5137:
        /* <DEDUP_REMOVED lines=10> */
.L_x_5119:
[----:B------:R-:W-:Y:S05]  /*15a90*/  BSYNC B1 ;  /* 0x0000000000017941 */ /* 0x000fea0003800000 */
.L_x_5118:
[----:B------:R-:W-:Y:S01]  /*15aa0*/  ISETP.GT.AND P0, PT, R6, UR38, PT ;  /* 0x0000002606007c0c */ /* 0x000fe2000bf04270 */
[----:B------:R-:W-:-:S12]  /*15ab0*/  VIADD R0, R0, 0xfffffffe ;  /* 0xfffffffe00007836 */ /* 0x000fd80000000000 */
[----:B------:R-:W-:Y:S05]  /*15ac0*/  @P0 BRA `(.L_x_5138) ;  /* 0xffffffe4003c0947 */ /* 0x000fea000383ffff */
.L_x_5097:
[----:B------:R-:W-:Y:S05]  /*15ad0*/  BSYNC B0 ;  /* 0x0000000000007941 */ /* 0x000fea0003800000 */
.L_x_5075:
[----:B------:R-:W2:Y:S01]  /*15ae0*/  LDL.LU R2, [R1] ;  /* 0x0000000001027983 */ /* 0x000ea20000300800 */
[----:B0-----:R-:W0:Y:S01]  /*15af0*/  S2R R0, SR_TID.X ;  /* 0x0000000000007919 */ /* 0x001e220000002100 */
[----:B------:R-:W-:-:S05]  /*15b00*/  VIADD R18, R18, 0x1 ;  /* 0x0000000112127836 */ /* 0x000fca0000000000 */
[----:B------:R-:W-:Y:S02]  /*15b10*/  ISETP.NE.AND P0, PT, R18, 0x2, PT ;  /* 0x000000021200780c */ /* 0x000fe40003f05270 */
[----:B0-----:R-:W-:-:S04]  /*15b20*/  LOP3.LUT R0, R0, 0x7f, RZ, 0xc0, !PT ;  /* 0x0000007f00007812 */ /* 0x001fc800078ec0ff */
[----:B------:R-:W-:Y:S02]  /*15b30*/  ISETP.NE.AND P2, PT, R0, RZ, PT ;  /* 0x000000ff0000720c */ /* 0x000fe40003f45270 */
[----:B------:R-:W-:Y:S01]  /*15b40*/  SEL R0, RZ, 0x1, P0 ;  /* 0x00000001ff007807 */ /* 0x000fe20000000000 */
[----:B------:R-:W-:Y:S03]  /*15b50*/  BSSY B0, `(.L_x_5139) ;  /* 0x0000011000007945 */ /* 0x000fe60003800000 */
[----:B--2---:R-:W-:-:S05]  /*15b60*/  LOP3.LUT R2, R2, R0, RZ, 0x3c, !PT ;  /* 0x0000000002027212 */ /* 0x004fca00078e3cff */
[----:B------:R0:W-:Y:S02]  /*15b70*/  STL [R1], R2 ;  /* 0x0000000201007387 */ /* 0x0001e40000100800 */
[----:B------:R-:W-:Y:S05]  /*15b80*/  @P2 BRA `(.L_x_5140) ;  /* 0x0000000000342947 */ /* 0x000fea0003800000 */
[----:B------:R-:W1:Y:S01]  /*15b90*/  S2R R5, SR_LANEID ;  /* 0x0000000000057919 */ /* 0x000e620000000000 */
[----:B------:R-:W-:Y:S01]  /*15ba0*/  VOTEU.ANY UR4, UPT, PT ;  /* 0x0000000000047886 */ /* 0x000fe200038e0100 */
[----:B0-----:R-:W0:Y:S01]  /*15bb0*/  LDC.64 R2, c[0x0][0xc80] ;  /* 0x00032000ff027b82 */ /* 0x001e220000000a00 */
[----:B------:R-:W1:Y:S02]  /*15bc0*/  FLO.U32 R0, UR4 ;  /* 0x0000000400007d00 */ /* 0x000e6400080e0000 */
[----:B-1----:R-:W-:-:S06]  /*15bd0*/  ISETP.EQ.U32.AND P1, PT, R0, R5, PT ;  /* 0x000000050000720c */ /* 0x002fcc0003f22070 */
[----:B------:R-:W0:Y:S07]  /*15be0*/  POPC R5, UR4 ;  /* 0x0000000400057d09 */ /* 0x000e2e0008000000 */
[----:B0-----:R-:W2:Y:S01]  /*15bf0*/  @P1 ATOMG.E.ADD.STRONG.GPU PT, R3, desc[UR46][R2.64], R5 ;  /* 0x00000005020319a8 */ /* 0x001ea200081ee1ee */
[----:B------:R-:W0:Y:S02]  /*15c00*/  S2R R4, SR_LTMASK ;  /* 0x0000000000047919 */ /* 0x000e240000003900 */
[----:B0-----:R-:W-:-:S04]  /*15c10*/  LOP3.LUT R4, R4, UR4, RZ, 0xc0, !PT ;  /* 0x0000000404047c12 */ /* 0x001fc8000f8ec0ff */
[----:B------:R-:W0:Y:S01]  /*15c20*/  POPC R7, R4 ;  /* 0x0000000400077309 */ /* 0x000e220000000000 */
[----:B--2---:R-:W0:Y:S02]  /*15c30*/  SHFL.IDX PT, R0, R3, R0, 0x1f ;  /* 0x00001f0003007589 */ /* 0x004e2400000e0000 */
[----:B0-----:R-:W-:-:S05]  /*15c40*/  IADD3 R0, R0, UR42, R7 ;  /* 0x0000002a00007c10 */ /* 0x001fca000fffe007 */
[----:B------:R1:W-:Y:S02]  /*15c50*/  STL [R1+0x10], R0 ;  /* 0x0000100001007387 */ /* 0x0003e40000100800 */
.L_x_5140:
[----:B------:R-:W-:Y:S05]  /*15c60*/  BSYNC B0 ;  /* 0x0000000000007941 */ /* 0x000fea0003800000 */
.L_x_5139:
[----:B------:R-:W-:-:S07]  /*15c70*/  SEL R18, R18, RZ, P0 ;  /* 0x000000ff12127207 */ /* 0x000fce0000000000 */
.L_x_5043:
[----:B------:R-:W-:Y:S05]  /*15c80*/  BSYNC B7 ;  /* 0x0000000000077941 */ /* 0x000fea0003800000 */
.L_x_5041:
[----:B01----:R-:W2:Y:S04]  /*15c90*/  LDL R0, [R1+0x20] ;  /* 0x0000200001007983 */ /* 0x003ea80000100800 */
[----:B------:R0:W5:Y:S01]  /*15ca0*/  LDL R2, [R1+0x10] ;  /* 0x0000100001027983 */ /* 0x0001620000100800 */
[----:B--2---:R-:W-:-:S13]  /*15cb0*/  ISETP.NE.AND P0, PT, R0, RZ, PT ;  /* 0x000000ff0000720c */ /* 0x004fda0003f05270 */
        /* <DEDUP_REMOVED lines=11> */
.L_x_5141:
[----:B------:R-:W-:-:S03]  /*15d70*/  UMOV UR4, 0xffffffff ;  /* 0xffffffff00047882 */ /* 0x000fc60000000000 */
[----:B------:R-:W-:Y:S05]  /*15d80*/  BRA.DIV UR4, `(.L_x_5143) ;  /* 0x0000001204447947 */ /* 0x000fea000b800000 */
[----:B-----5:R0:W1:Y:S02]  /*15d90*/  SHFL.IDX PT, R14, R2, RZ, 0x1f ;  /* 0x00001fff020e7589 */ /* 0x02006400000e0000 */
.L_x_5184:
[----:B------:R-:W2:Y:S01]  /*15da0*/  @!P2 S2R R3, SR_CgaCtaId ;  /* 0x000000000003a919 */ /* 0x000ea20000008800 */
[----:B------:R-:W-:Y:S05]  /*15db0*/  WARPSYNC.ALL ;  /* 0x0000000000007948 */ /* 0x000fea0003800000 */
[----:B------:R-:W-:Y:S01]  /*15dc0*/  BAR.SYNC.DEFER_BLOCKING 0x4, 0x180 ;  /* 0x0106000000007b1d */ /* 0x000fe20000010000 */
[----:B------:R-:W-:-:S05]  /*15dd0*/  @!P2 MOV R0, 0x400 ;  /* 0x000004000000a802 */ /* 0x000fca0000000f00 */
[----:B-1----:R1:W-:Y:S01]  /*15de0*/  STL [R1+0x10], R14 ;  /* 0x0000100e01007387 */ /* 0x0023e20000100800 */
[----:B--2---:R-:W-:-:S05]  /*15df0*/  @!P2 LEA R17, R3, R0, 0x18 ;  /* 0x000000000311a211 */ /* 0x004fca00078ec0ff */
[----:B------:R1:W-:Y:S01]  /*15e00*/  @!P2 STS [R17+0x28cd0], R2 ;  /* 0x028cd0021100a388 */ /* 0x0003e20000000800 */
[----:B------:R-:W-:Y:S06]  /*15e10*/  BAR.ARV 0x5, 0x180 ;  /* 0x0146000000007b1d */ /* 0x000fec0000002000 */
.L_x_5142:
[----:B------:R-:W3:Y:S01]  /*15e20*/  LDL R0, [R1+0x10] ;  /* 0x0000100001007983 */ /* 0x000ee20000100800 */
[----:B------:R-:W-:Y:S02]  /*15e30*/  ULDC UR4, c[0x0][0xc38] ;  /* 0x00030e0000047ab9 */ /* 0x000fe40000000800 */
[----:B---3--:R-:W-:-:S13]  /*15e40*/  ISETP.GE.AND P0, PT, R0, UR4, PT ;  /* 0x0000000400007c0c */ /* 0x008fda000bf06270 */
[----:B------:R-:W-:Y:S05]  /*15e50*/  @!P0 BRA `(.L_x_5144) ;  /* 0xffffffac00848947 */ /* 0x000fea000383ffff */
.L_x_5032:
[----:B------:R-:W3:Y:S01]  /*15e60*/  LDL.LU R0, [R1+0x18] ;  /* 0x0000180001007983 */ /* 0x000ee20000300800 */
[----:B------:R-:W-:Y:S01]  /*15e70*/  BSSY B0, `(.L_x_5145) ;  /* 0x000000b000007945 */ /* 0x000fe20003800000 */
[----:B------:R-:W4:Y:S01]  /*15e80*/  S2R R5, SR_CgaCtaId ;  /* 0x0000000000057919 */ /* 0x000f220000008800 */
[----:B---3--:R-:W-:-:S05]  /*15e90*/  VIADD R0, R0, 0x1 ;  /* 0x0000000100007836 */ /* 0x008fca0000000000 */
[----:B012---:R-:W-:-:S04]  /*15ea0*/  LEA.HI R2, R0, R0, RZ, 0x1 ;  /* 0x0000000000027211 */ /* 0x007fc800078f08ff */
[----:B------:R-:W-:-:S05]  /*15eb0*/  LOP3.LUT R3, R2, 0xfffffffe, RZ, 0xc0, !PT ;  /* 0xfffffffe02037812 */ /* 0x000fca00078ec0ff */
[----:B------:R-:W-:Y:S01]  /*15ec0*/  IMAD.IADD R3, R0, 0x1, -R3 ;  /* 0x0000000100037824 */ /* 0x000fe200078e0a03 */
[----:B------:R-:W-:-:S04]  /*15ed0*/  MOV R0, 0x400 ;  /* 0x0000040000007802 */ /* 0x000fc80000000f00 */
[----:B----4-:R-:W-:Y:S02]  /*15ee0*/  LEA R0, R5, R0, 0x18 ;  /* 0x0000000005007211 */ /* 0x010fe400078ec0ff */
[----:B------:R-:W-:-:S04]  /*15ef0*/  SHF.L.U32 R3, R3, 0x1f, RZ ;  /* 0x0000001f03037819 */ /* 0x000fc800000006ff */
[----:B------:R-:W0:Y:S02]  /*15f00*/  SYNCS.PHASECHK.TRANS64.TRYWAIT P0, [R0+URZ+0x28c20], R3 ;  /* 0x028c2003000075a7 */ /* 0x000e24000800017f */
[----:B0-----:R-:W-:Y:S05]  /*15f10*/  @!P0 BRA `(.L_x_5146) ;  /* 0x0000001000088947 */ /* 0x001fea0003800000 */
.L_x_5185:
[----:B------:R-:W-:Y:S05]  /*15f20*/  BSYNC B0 ;  /* 0x0000000000007941 */ /* 0x000fea0003800000 */
.L_x_5145:
[----:B------:R-:W-:-:S03]  /*15f30*/  UMOV UR4, 0xffffffff ;  /* 0xffffffff00047882 */ /* 0x000fc60000000000 */
[----:B------:R-:W-:Y:S05]  /*15f40*/  BRA.DIV UR4, `(.L_x_5147) ;  /* 0x0000001204107947 */ /* 0x000fea000b800000 */
[----:B------:R-:W1:Y:S02]  /*15f50*/  S2R R2, SR_TID.X ;  /* 0x0000000000027919 */ /* 0x000e640000002100 */
[----:B-1----:R-:W-:-:S04]  /*15f60*/  SHF.R.U32.HI R2, RZ, 0x5, R2 ;  /* 0x00000005ff027819 */ /* 0x002fc80000011602 */
[----:B------:R-:W-:-:S05]  /*15f70*/  LOP3.LUT R2, R2, 0x3, RZ, 0xc0, !PT ;  /* 0x0000000302027812 */ /* 0x000fca00078ec0ff */
[----:B------:R1:W2:Y:S02]  /*15f80*/  SHFL.IDX PT, R14, R2, RZ, 0x1f ;  /* 0x00001fff020e7589 */ /* 0x0002a400000e0000 */
.L_x_5188:
[----:B--2---:R-:W-:Y:S01]  /*15f90*/  ISETP.NE.AND P0, PT, R14, RZ, PT ;  /* 0x000000ff0e00720c */ /* 0x004fe20003f05270 */
[----:B------:R-:W-:-:S12]  /*15fa0*/  BSSY B0, `(.L_x_5148) ;  /* 0x0000025000007945 */ /* 0x000fd80003800000 */
[----:B------:R-:W-:Y:S05]  /*15fb0*/  @P0 BRA `(.L_x_5149) ;  /* 0x00000000008c0947 */ /* 0x000fea0003800000 */
[----:B------:R-:W-:-:S03]  /*15fc0*/  UMOV UR4, 0xffffffff ;  /* 0xffffffff00047882 */ /* 0x000fc60000000000 */
[----:B------:R-:W-:Y:S05]  /*15fd0*/  BRA.DIV UR4, `(.L_x_5150) ;  /* 0x0000001204207947 */ /* 0x000fea000b800000 */
[----:B------:R-:W-:-:S13]  /*15fe0*/  ELECT P6, URZ, PT ;  /* 0x00000000003f782f */ /* 0x000fda00038c0000 */
.L_x_5191:
[----:B------:R-:W-:Y:S05]  /*15ff0*/  @!P6 BRA `(.L_x_5149) ;  /* 0x00000000007ce947 */ /* 0x000fea0003800000 */
[----:B------:R-:W-:-:S06]  /*16000*/  ULOP3.LUT UR4, UR41, 0x2, URZ, 0xfc, !UPT ;  /* 0x0000000229047892 */ /* 0x000fcc000f8efc3f */
[----:B-1----:R-:W-:-:S05]  /*16010*/  IMAD.U32 R2, RZ, RZ, UR4 ;  /* 0x00000004ff027e24 */ /* 0x002fca000f8e00ff */
[----:B------:R-:W-:-:S13]  /*16020*/  ISETP.NE.AND P2, PT, R2, 0x3, PT ;  /* 0x000000030200780c */ /* 0x000fda0003f45270 */
[----:B------:R-:W-:Y:S05]  /*16030*/  @!P2 BRA `(.L_x_5151) ;  /* 0x000000000004a947 */ /* 0x000fea0003800000 */
[----:B------:R-:W-:Y:S01]  /*16040*/  BPT.TRAP 0x1 ;  /* 0x000000040000795c */ /* 0x000fe20000300000 */
.L_x_5151:
[----:B------:R-:W2:Y:S01]  /*16050*/  LDL.LU R7, [R1] ;  /* 0x0000000001077983 */ /* 0x000ea20000300800 */
        /* <DEDUP_REMOVED lines=12> */
.L_x_5192:
[----:B------:R-:W1:Y:S02]  /*16120*/  SYNCS.PHASECHK.TRANS64.TRYWAIT P0, [R3+URZ], R2 ;  /* 0x00000002030075a7 */ /* 0x000e64000800017f */
[----:B-1----:R-:W-:Y:S05]  /*16130*/  @!P0 BRA `(.L_x_5153) ;  /* 0x0000000c00fc8947 */ /* 0x002fea0003800000 */
.L_x_5193:
[----:B------:R-:W-:Y:S05]  /*16140*/  @!P2 BRA `(.L_x_5154) ;  /* 0x000000000004a947 */ /* 0x000fea0003800000 */
[----:B------:R-:W-:Y:S01]  /*16150*/  BPT.TRAP 0x1 ;  /* 0x000000040000795c */ /* 0x000fe20000300000 */
.L_x_5154:
[----:B-1----:R-:W-:-:S04]  /*16160*/  VIADD R3, R0, 0x28c60 ;  /* 0x00028c6000037836 */ /* 0x002fc80000000000 */
[----:B------:R-:W-:-:S04]  /*16170*/  IMAD R18, R18, 0x8, R3 ;  /* 0x0000000812127824 */ /* 0x000fc800078e0203 */
[----:B------:R-:W1:Y:S02]  /*16180*/  SYNCS.PHASECHK.TRANS64.TRYWAIT P0, [R18+URZ], R5 ;  /* 0x00000005120075a7 */ /* 0x000e64000800017f */
[----:B-1----:R-:W-:Y:S05]  /*16190*/  @!P0 BRA `(.L_x_5155) ;  /* 0x0000000c00f88947 */ /* 0x002fea0003800000 */
.L_x_5194:
[----:B------:R-:W-:-:S07]  /*161a0*/  IMAD R3, R4, 0x8, R3 ;  /* 0x0000000804037824 */ /* 0x000fce00078e0203 */
.L_x_5156:
[----:B--2---:R2:W3:Y:S02]  /*161b0*/  SYNCS.PHASECHK.TRANS64.TRYWAIT P0, [R3+URZ], R2 ;  /* 0x00000002030075a7 */ /* 0x0044e4000800017f */
[----:B---3--:R-:W-:Y:S05]  /*161c0*/  @!P0 NANOSLEEP.SYNCS 0x989680 ;  /* 0x009896800000895d */ /* 0x008fea0003900000 */
[----:B------:R-:W3:Y:S02]  /*161d0*/  @!P0 SYNCS.PHASECHK.TRANS64 P0, [R3+URZ], R2 ;  /* 0x00000002030085a7 */ /* 0x000ee4000800007f */
[----:B---3--:R-:W-:Y:S05]  /*161e0*/  @!P0 BRA `(.L_x_5156) ;  /* 0xfffffffc00f08947 */ /* 0x008fea000383ffff */
.L_x_5149:
[----:B------:R-:W-:Y:S05]  /*161f0*/  BSYNC B0 ;  /* 0x0000000000007941 */ /* 0x000fea0003800000 */
.L_x_5148:
[----:B------:R-:W-:Y:S05]  /*16200*/  EXIT ;  /* 0x000000000000794d */ /* 0x000fea0003800000 */
.L_x_4938:
[----:B0-----:R-:W-:-:S04]  /*16210*/  IMAD.U32 R3, RZ, RZ, UR21 ;  /* 0x00000015ff037e24 */ /* 0x001fc8000f8e00ff */
[----:B------:R0:W1:Y:S03]  /*16220*/  SYNCS.PHASECHK.TRANS64.TRYWAIT P1, [R3+URZ+0x28c50], R0 ;  /* 0x028c5000030075a7 */ /* 0x000066000802017f */
[----:B-1----:R-:W-:Y:S05]  /*16230*/  @!P1 NANOSLEEP.SYNCS 0x989680 ;  /* 0x009896800000995d */ /* 0x002fea0003900000 */
[----:B------:R-:W1:Y:S02]  /*16240*/  @!P1 SYNCS.PHASECHK.TRANS64 P1, [R3+URZ+0x28c50], R0 ;  /* 0x028c5000030095a7 */ /* 0x000e64000802007f */
[----:B-1----:R-:W-:Y:S05]  /*16250*/  @!P1 BRA `(.L_x_4938) ;  /* 0xfffffffc00ec9947 */ /* 0x002fea000383ffff */
[----:B------:R-:W-:Y:S05]  /*16260*/  BRA `(.L_x_5157) ;  /* 0xfffffeb800b47947 */ /* 0x000fea000383ffff */
.L_x_4943:
[----:B-1----:R-:W-:-:S04]  /*16270*/  IMAD.U32 R3, RZ, RZ, UR21 ;  /* 0x00000015ff037e24 */ /* 0x002fc8000f8e00ff */
[----:B------:R1:W2:Y:S03]  /*16280*/  SYNCS.PHASECHK.TRANS64.TRYWAIT P1, [R3+URZ+0x28c50], R0 ;  /* 0x028c5000030075a7 */ /* 0x0002a6000802017f */
[----:B--2---:R-:W-:Y:S05]  /*16290*/  @!P1 NANOSLEEP.SYNCS 0x989680 ;  /* 0x009896800000995d */ /* 0x004fea0003900000 */
[----:B------:R-:W2:Y:S02]  /*162a0*/  @!P1 SYNCS.PHASECHK.TRANS64 P1, [R3+URZ+0x28c50], R0 ;  /* 0x028c5000030095a7 */ /* 0x000ea4000802007f */
[----:B--2---:R-:W-:Y:S05]  /*162b0*/  @!P1 BRA `(.L_x_4943) ;  /* 0xfffffffc00ec9947 */ /* 0x004fea000383ffff */
[----:B------:R-:W-:Y:S05]  /*162c0*/  BRA `(.L_x_4942) ;  /* 0xfffffec400b07947 */ /* 0x000fea000383ffff */
.L_x_4952:
[----:B0-----:R-:W-:-:S04]  /*162d0*/  IMAD.U32 R3, RZ, RZ, UR43 ;  /* 0x0000002bff037e24 */ /* 0x001fc8000f8e00ff */
[----:B------:R0:W1:Y:S03]  /*162e0*/  SYNCS.PHASECHK.TRANS64.TRYWAIT P0, [R3+URZ+0x28c00], R0 ;  /* 0x028c0000030075a7 */ /* 0x000066000800017f */
[----:B-1----:R-:W-:Y:S05]  /*162f0*/  @!P0 NANOSLEEP.SYNCS 0x989680 ;  /* 0x009896800000895d */ /* 0x002fea0003900000 */
[----:B------:R-:W1:Y:S02]  /*16300*/  @!P0 SYNCS.PHASECHK.TRANS64 P0, [R3+URZ+0x28c00], R0 ;  /* 0x028c0000030085a7 */ /* 0x000e64000800007f */
[----:B-1----:R-:W-:Y:S05]  /*16310*/  @!P0 BRA `(.L_x_4952) ;  /* 0xfffffffc00ec8947 */ /* 0x002fea000383ffff */
[----:B------:R-:W-:Y:S05]  /*16320*/  BRA `(.L_x_5158) ;  /* 0xfffffedc00187947 */ /* 0x000fea000383ffff */
.L_x_4956:
[----:B--2---:R2:W3:Y:S02]  /*16330*/  SYNCS.PHASECHK.TRANS64.TRYWAIT P0, [R7+URZ+0x28c30], R10 ;  /* 0x028c300a070075a7 */ /* 0x0044e4000800017f */
[----:B---3--:R-:W-:Y:S05]  /*16340*/  @!P0 NANOSLEEP.SYNCS 0x989680 ;  /* 0x009896800000895d */ /* 0x008fea0003900000 */
[----:B------:R-:W3:Y:S02]  /*16350*/  @!P0 SYNCS.PHASECHK.TRANS64 P0, [R7+URZ+0x28c30], R10 ;  /* 0x028c300a070085a7 */ /* 0x000ee4000800007f */
[----:B---3--:R-:W-:Y:S05]  /*16360*/  @!P0 BRA `(.L_x_4956) ;  /* 0xfffffffc00f08947 */ /* 0x008fea000383ffff */
[----:B------:R-:W-:Y:S05]  /*16370*/  BRA `(.L_x_4955) ;  /* 0xfffffedc00347947 */ /* 0x000fea000383ffff */
.L_x_4968:
[----:B--2---:R2:W3:Y:S02]  /*16380*/  SYNCS.PHASECHK.TRANS64.TRYWAIT P0, [R7+URZ+0x28c50], R10 ;  /* 0x028c500a070075a7 */ /* 0x0044e4000800017f */
[----:B---3--:R-:W-:Y:S05]  /*16390*/  @!P0 NANOSLEEP.SYNCS 0x989680 ;  /* 0x009896800000895d */ /* 0x008fea0003900000 */
[----:B------:R-:W3:Y:S02]  /*163a0*/  @!P0 SYNCS.PHASECHK.TRANS64 P0, [R7+URZ+0x28c50], R10 ;  /* 0x028c500a070085a7 */ /* 0x000ee4000800007f */
[----:B---3--:R-:W-:Y:S05]  /*163b0*/  @!P0 BRA `(.L_x_4968) ;  /* 0xfffffffc00f08947 */ /* 0x008fea000383ffff */
[----:B------:R-:W-:Y:S05]  /*163c0*/  BRA `(.L_x_4967) ;  /* 0xfffffefc00587947 */ /* 0x000fea000383ffff */
.L_x_4976:
[----:B--2---:R-:W-:-:S04]  /*163d0*/  IMAD.U32 R10, RZ, RZ, UR28 ;  /* 0x0000001cff0a7e24 */ /* 0x004fc8000f8e00ff */
[----:B------:R2:W3:Y:S03]  /*163e0*/  SYNCS.PHASECHK.TRANS64.TRYWAIT P0, [R10+URZ+0x28c30], R7 ;  /* 0x028c30070a0075a7 */ /* 0x0004e6000800017f */
[----:B---3--:R-:W-:Y:S05]  /*163f0*/  @!P0 NANOSLEEP.SYNCS 0x989680 ;  /* 0x009896800000895d */ /* 0x008fea0003900000 */
[----:B------:R-:W3:Y:S02]  /*16400*/  @!P0 SYNCS.PHASECHK.TRANS64 P0, [R10+URZ+0x28c30], R7 ;  /* 0x028c30070a0085a7 */ /* 0x000ee4000800007f */
[----:B---3--:R-:W-:Y:S05]  /*16410*/  @!P0 BRA `(.L_x_4976) ;  /* 0xfffffffc00ec8947 */ /* 0x008fea000383ffff */
[----:B------:R-:W-:Y:S05]  /*16420*/  BRA `(.L_x_4975) ;  /* 0xffffff0000a47947 */ /* 0x000fea000383ffff */
.L_x_4988:
[----:B-1----:R1:W2:Y:S02]  /*16430*/  SYNCS.PHASECHK.TRANS64.TRYWAIT P0, [R168+URZ+0x28c50], R7 ;  /* 0x028c5007a80075a7 */ /* 0x0022a4000800017f */
[----:B--2---:R-:W-:Y:S05]  /*16440*/  @!P0 NANOSLEEP.SYNCS 0x989680 ;  /* 0x009896800000895d */ /* 0x004fea0003900000 */
[----:B------:R-:W2:Y:S02]  /*16450*/  @!P0 SYNCS.PHASECHK.TRANS64 P0, [R168+URZ+0x28c50], R7 ;  /* 0x028c5007a80085a7 */ /* 0x000ea4000800007f */
[----:B--2---:R-:W-:Y:S05]  /*16460*/  @!P0 BRA `(.L_x_4988) ;  /* 0xfffffffc00f08947 */ /* 0x004fea000383ffff */
[----:B------:R-:W-:Y:S05]  /*16470*/  BRA `(.L_x_4987) ;  /* 0xffffff24007c7947 */ /* 0x000fea000383ffff */
.L_x_4997:
[----:B--2---:R-:W-:-:S04]  /*16480*/  IMAD.U32 R5, RZ, RZ, UR25 ;  /* 0x00000019ff057e24 */ /* 0x004fc8000f8e00ff */
[----:B------:R2:W3:Y:S03]  /*16490*/  SYNCS.PHASECHK.TRANS64.TRYWAIT P1, [R5+URZ+0x28c30], R8 ;  /* 0x028c3008050075a7 */ /* 0x0004e6000802017f */
[----:B---3--:R-:W-:Y:S05]  /*164a0*/  @!P1 NANOSLEEP.SYNCS 0x989680 ;  /* 0x009896800000995d */ /* 0x008fea0003900000 */
[----:B------:R-:W3:Y:S02]  /*164b0*/  @!P1 SYNCS.PHASECHK.TRANS64 P1, [R5+URZ+0x28c30], R8 ;  /* 0x028c3008050095a7 */ /* 0x000ee4000802007f */
[----:B---3--:R-:W-:Y:S05]  /*164c0*/  @!P1 BRA `(.L_x_4997) ;  /* 0xfffffffc00ec9947 */ /* 0x008fea000383ffff */
[----:B------:R-:W-:Y:S05]  /*164d0*/  BRA `(.L_x_4996) ;  /* 0xffffff2c00107947 */ /* 0x000fea000383ffff */
.L_x_5001:
[----:B---3--:R3:W4:Y:S02]  /*164e0*/  SYNCS.PHASECHK.TRANS64.TRYWAIT P1, [R173+URZ+0x28c50], R8 ;  /* 0x028c5008ad0075a7 */ /* 0x008724000802017f */
[----:B----4-:R-:W-:Y:S05]  /*164f0*/  @!P1 NANOSLEEP.SYNCS 0x989680 ;  /* 0x009896800000995d */ /* 0x010fea0003900000 */
[----:B------:R-:W4:Y:S02]  /*16500*/  @!P1 SYNCS.PHASECHK.TRANS64 P1, [R173+URZ+0x28c50], R8 ;  /* 0x028c5008ad0095a7 */ /* 0x000f24000802007f */
[----:B----4-:R-:W-:Y:S05]  /*16510*/  @!P1 BRA `(.L_x_5001) ;  /* 0xfffffffc00f09947 */ /* 0x010fea000383ffff */
[----:B------:R-:W-:Y:S05]  /*16520*/  BRA `(.L_x_5000) ;  /* 0xffffff4400347947 */ /* 0x000fea000383ffff */
.L_x_5007:
[----:B------:R-:W-:-:S04]  /*16530*/  IMAD.U32 R6, RZ, RZ, UR27 ;  /* 0x0000001bff067e24 */ /* 0x000fc8000f8e00ff */
[----:B------:R0:W0:Y:S03]  /*16540*/  SYNCS.PHASECHK.TRANS64.TRYWAIT P0, [R6+URZ+0x28c30], R7 ;  /* 0x028c3007060075a7 */ /* 0x000026000800017f */
[----:B0-----:R-:W-:Y:S05]  /*16550*/  @!P0 NANOSLEEP.SYNCS 0x989680 ;  /* 0x009896800000895d */ /* 0x001fea0003900000 */
[----:B------:R-:W0:Y:S02]  /*16560*/  @!P0 SYNCS.PHASECHK.TRANS64 P0, [R6+URZ+0x28c30], R7 ;  /* 0x028c3007060085a7 */ /* 0x000e24000800007f */
[----:B0-----:R-:W-:Y:S05]  /*16570*/  @!P0 BRA `(.L_x_5007) ;  /* 0xfffffffc00ec8947 */ /* 0x001fea000383ffff */
[----:B------:R-:W-:Y:S05]  /*16580*/  BRA `(.L_x_5006) ;  /* 0xffffff4800247947 */ /* 0x000fea000383ffff */
.L_x_5019:
[----:B--2---:R2:W3:Y:S02]  /*16590*/  SYNCS.PHASECHK.TRANS64.TRYWAIT P0, [R20+URZ+0x28c50], R7 ;  /* 0x028c5007140075a7 */ /* 0x0044e4000800017f */
[----:B---3--:R-:W-:Y:S05]  /*165a0*/  @!P0 NANOSLEEP.SYNCS 0x989680 ;  /* 0x009896800000895d */ /* 0x008fea0003900000 */
[----:B------:R-:W3:Y:S02]  /*165b0*/  @!P0 SYNCS.PHASECHK.TRANS64 P0, [R20+URZ+0x28c50], R7 ;  /* 0x028c5007140085a7 */ /* 0x000ee4000800007f */
[----:B---3--:R-:W-:Y:S05]  /*165c0*/  @!P0 BRA `(.L_x_5019) ;  /* 0xfffffffc00f08947 */ /* 0x008fea000383ffff */
[----:B------:R-:W-:Y:S05]  /*165d0*/  BRA `(.L_x_5018) ;  /* 0xffffff6800f47947 */ /* 0x000fea000383ffff */
.L_x_5049:
[----:B------:R-:W-:Y:S02]  /*165e0*/  IMAD.MOV.U32 R13, RZ, RZ, R4 ;  /* 0x000000ffff0d7224 */ /* 0x000fe400078e0004 */
[----:B------:R-:W-:Y:S02]  /*165f0*/  IMAD.MOV.U32 R12, RZ, RZ, RZ ;  /* 0x000000ffff0c7224 */ /* 0x000fe400078e00ff */
[----:B------:R-:W-:Y:S02]  /*16600*/  IMAD.MOV.U32 R11, RZ, RZ, 0x1f ;  /* 0x0000001fff0b7424 */ /* 0x000fe400078e00ff */
[----:B------:R-:W-:-:S07]  /*16610*/  IMAD.MOV.U32 R15, RZ, RZ, -0x1 ;  /* 0xffffffffff0f7424 */ /* 0x000fce00078e00ff */
[----:B0-----:R-:W-:Y:S05]  /*16620*/  WARPSYNC.COLLECTIVE R15, `(.L_x_5159) ;  /* 0x000000000f087348 */ /* 0x001fea0003c00000 */
[----:B------:R1:W2:Y:S02]  /*16630*/  SHFL.IDX P6, R14, R13, R12, R11 ;  /* 0x0000000c0d0e7389 */ /* 0x0002a400000c000b */
[----:B012---:R-:W-:Y:S01]  /*16640*/  ENDCOLLECTIVE ;  /* 0x000000000000791b */ /* 0x007fe20003800000 */
.L_x_5159:
[----:B------:R-:W-:Y:S05]  /*16650*/  BRA `(.L_x_5160) ;  /* 0xffffffb400247947 */ /* 0x000fea000383ffff */
.L_x_5051:
[----:B------:R-:W-:Y:S01]  /*16660*/  BSSY B0, `(.L_x_5161) ;  /* 0x0000006000007945 */ /* 0x000fe20003800000 */
[----:B------:R-:W-:-:S07]  /*16670*/  IMAD.MOV.U32 R15, RZ, RZ, -0x1 ;  /* 0xffffffffff0f7424 */ /* 0x000fce00078e00ff */
[----:B0--3--:R-:W-:Y:S05]  /*16680*/  WARPSYNC.COLLECTIVE R15, `(.L_x_5162) ;  /* 0x000000000f0c7348 */ /* 0x009fea0003c00000 */
[----:B------:R-:W-:Y:S02]  /*16690*/  ELECT P6, UR62, PT ;  /* 0x00000000003e782f */ /* 0x000fe400038c0000 */
[----:B------:R-:W-:Y:S01]  /*166a0*/  MOV R14, UR62 ;  /* 0x0000003e000e7c02 */ /* 0x000fe20008000f00 */
[----:B0--3--:R-:W-:Y:S10]  /*166b0*/  ENDCOLLECTIVE ;  /* 0x000000000000791b */ /* 0x009ff40003800000 */
.L_x_5162:
[----:B------:R-:W-:Y:S05]  /*166c0*/  BSYNC B0 ;  /* 0x0000000000007941 */ /* 0x000fea0003800000 */
.L_x_5161:
[----:B------:R-:W-:Y:S05]  /*166d0*/  BRA `(.L_x_5163) ;  /* 0xffffffb400287947 */ /* 0x000fea000383ffff */
.L_x_5053:
[----:B0-----:R0:W1:Y:S02]  /*166e0*/  SYNCS.PHASECHK.TRANS64.TRYWAIT P0, [R3+URZ+0x28c40], R0 ;  /* 0x028c4000030075a7 */ /* 0x001064000800017f */
[----:B-1----:R-:W-:Y:S05]  /*166f0*/  @!P0 NANOSLEEP.SYNCS 0x989680 ;  /* 0x009896800000895d */ /* 0x002fea0003900000 */
[----:B------:R-:W1:Y:S02]  /*16700*/  @!P0 SYNCS.PHASECHK.TRANS64 P0, [R3+URZ+0x28c40], R0 ;  /* 0x028c4000030085a7 */ /* 0x000e64000800007f */
[----:B-1----:R-:W-:Y:S05]  /*16710*/  @!P0 BRA `(.L_x_5053) ;  /* 0xfffffffc00f08947 */ /* 0x002fea000383ffff */
[----:B------:R-:W-:Y:S05]  /*16720*/  BRA `(.L_x_5164) ;  /* 0xffffffb4008c7947 */ /* 0x000fea000383ffff */
.L_x_5057:
        /* <DEDUP_REMOVED lines=8> */
.L_x_5165:
[----:B------:R-:W-:Y:S01]  /*167b0*/  IMAD.MOV.U32 R13, RZ, RZ, R0 ;  /* 0x000000ffff0d7224 */ /* 0x000fe200078e0000 */
[----:B------:R-:W-:Y:S01]  /*167c0*/  LOP3.LUT R8, R8, 0x7f, RZ, 0xc0, !PT ;  /* 0x0000007f08087812 */ /* 0x000fe200078ec0ff */
[----:B------:R-:W-:-:S07]  /*167d0*/  IMAD.MOV.U32 R5, RZ, RZ, R14 ;  /* 0x000000ffff057224 */ /* 0x000fce00078e000e */
[----:B------:R-:W-:Y:S05]  /*167e0*/  WARPSYNC.COLLECTIVE R15, `(.L_x_5166) ;  /* 0x000000000f087348 */ /* 0x000fea0003c00000 */
[----:B------:R0:W1:Y:S02]  /*167f0*/  SHFL.IDX P6, R14, R13, R12, R11 ;  /* 0x0000000c0d0e7389 */ /* 0x00006400000c000b */
[----:B01----:R-:W-:Y:S01]  /*16800*/  ENDCOLLECTIVE ;  /* 0x000000000000791b */ /* 0x003fe20003800000 */
.L_x_5166:
[----:B------:R-:W-:Y:S01]  /*16810*/  SHF.R.U32.HI R8, RZ, 0x3, R8 ;  /* 0x00000003ff087819 */ /* 0x000fe20000011608 */
[----:B------:R-:W-:Y:S02]  /*16820*/  ULDC UR4, c[0x0][0x288] ;  /* 0x0000a20000047ab9 */ /* 0x000fe40000000800 */
[----:B------:R-:W-:Y:S02]  /*16830*/  IMAD R3, R7, UR4, RZ ;  /* 0x0000000407037c24 */ /* 0x000fe4000f8e02ff */
[----:B------:R-:W-:-:S04]  /*16840*/  VIADD R4, R8, UR40 ;  /* 0x0000002808047c36 */ /* 0x000fc80008000000 */
        /* <DEDUP_REMOVED lines=8> */
.L_x_5167:
[----:B------:R-:W-:-:S05]  /*168d0*/  @!P1 LEA R6, P2, R10, R6, 0x1 ;  /* 0x000000060a069211 */ /* 0x000fca00078408ff */
[----:B------:R-:W-:-:S04]  /*168e0*/  @!P1 IMAD.X R5, RZ, RZ, R5, P2 ;  /* 0x000000ffff059224 */ /* 0x000fc800010e0605 */
[----:B------:R-:W-:Y:S02]  /*168f0*/  @!P1 IMAD.MOV.U32 R7, RZ, RZ, R5 ;  /* 0x000000ffff079224 */ /* 0x000fe400078e0005 */
[----:B------:R-:W-:-:S03]  /*16900*/  IMAD.MOV.U32 R13, RZ, RZ, R0 ;  /* 0x000000ffff0d7224 */ /* 0x000fc600078e0000 */
[----:B------:R-:W-:Y:S01]  /*16910*/  @!PT LDS RZ, [RZ] ;  /* 0x00000000fffff984 */ /* 0x000fe20000000800 */
[----:B------:R-:W-:Y:S01]  /*16920*/  @!PT LDS RZ, [RZ] ;  /* 0x00000000fffff984 */ /* 0x000fe20000000800 */
[----:B------:R-:W-:Y:S01]  /*16930*/  @!PT LDS RZ, [RZ] ;  /* 0x00000000fffff984 */ /* 0x000fe20000000800 */
[----:B------:R0:W-:Y:S01]  /*16940*/  @!P1 LDGSTS.E.BYPASS.LTC128B.128 [R9+0x20400], desc[UR46][R6.64], !P0 ;  /* 0x2040000006099fae */ /* 0x0001e2000c101d6e */
[----:B------:R-:W-:Y:S01]  /*16950*/  ISETP.GE.AND P1, PT, R8, R3, PT ;  /* 0x000000030800720c */ /* 0x000fe20003f26270 */
[----:B------:R-:W-:-:S12]  /*16960*/  IMAD.MOV.U32 R5, RZ, RZ, R14 ;  /* 0x000000ffff057224 */ /* 0x000fd800078e000e */
[----:B0-----:R-:W-:Y:S05]  /*16970*/  WARPSYNC.COLLECTIVE R15, `(.L_x_5168) ;  /* 0x000000000f087348 */ /* 0x001fea0003c00000 */
[----:B------:R1:W2:Y:S02]  /*16980*/  SHFL.IDX P6, R14, R13, R12, R11 ;  /* 0x0000000c0d0e7389 */ /* 0x0002a400000c000b */
[----:B012---:R-:W-:Y:S01]  /*16990*/  ENDCOLLECTIVE ;  /* 0x000000000000791b */ /* 0x007fe20003800000 */
.L_x_5168:
[----:B------:R-:W-:Y:S02]  /*169a0*/  IMAD.MOV.U32 R13, RZ, RZ, R2 ;  /* 0x000000ffff0d7224 */ /* 0x000fe400078e0002 */
[----:B------:R-:W-:Y:S02]  /*169b0*/  IMAD.MOV.U32 R12, RZ, RZ, 0x2 ;  /* 0x00000002ff0c7424 */ /* 0x000fe400078e00ff */
[----:B------:R-:W-:-:S07]  /*169c0*/  IMAD.MOV.U32 R6, RZ, RZ, R14 ;  /* 0x000000ffff067224 */ /* 0x000fce00078e000e */
[----:B------:R-:W-:Y:S05]  /*169d0*/  WARPSYNC.COLLECTIVE R15, `(.L_x_5169) ;  /* 0x000000000f087348 */ /* 0x000fea0003c00000 */
[----:B------:R0:W1:Y:S02]  /*169e0*/  SHFL.IDX P6, R14, R13, R12, R11 ;  /* 0x0000000c0d0e7389 */ /* 0x00006400000c000b */
[----:B01----:R-:W-:Y:S01]  /*169f0*/  ENDCOLLECTIVE ;  /* 0x000000000000791b */ /* 0x003fe20003800000 */
.L_x_5169:
        /* <DEDUP_REMOVED lines=8> */
[----:B------:R0:W-:Y:S02]  /*16a80*/  @!P1 LDGSTS.E.BYPASS.LTC128B.128 [R9+0x20c00], desc[UR46][R6.64], !P0 ;  /* 0x20c0000006099fae */ /* 0x0001e4000c101d6e */
[----:B------:R-:W-:Y:S01]  /*16a90*/  ISETP.GE.AND P1, PT, R5, R3, PT ;  /* 0x000000030500720c */ /* 0x000fe20003f26270 */
[----:B------:R-:W-:-:S12]  /*16aa0*/  IMAD.MOV.U32 R5, RZ, RZ, R14 ;  /* 0x000000ffff057224 */ /* 0x000fd800078e000e */
[----:B0-----:R-:W-:Y:S05]  /*16ab0*/  WARPSYNC.COLLECTIVE R15, `(.L_x_5170) ;  /* 0x000000000f087348 */ /* 0x001fea0003c00000 */
[----:B------:R1:W2:Y:S02]  /*16ac0*/  SHFL.IDX P6, R14, R13, R12, R11 ;  /* 0x0000000c0d0e7389 */ /* 0x0002a400000c000b */
[----:B012---:R-:W-:Y:S01]  /*16ad0*/  ENDCOLLECTIVE ;  /* 0x000000000000791b */ /* 0x007fe20003800000 */
.L_x_5170:
[----:B------:R-:W-:Y:S02]  /*16ae0*/  IMAD.MOV.U32 R13, RZ, RZ, R2 ;  /* 0x000000ffff0d7224 */ /* 0x000fe400078e0002 */
[----:B------:R-:W-:Y:S02]  /*16af0*/  IMAD.MOV.U32 R12, RZ, RZ, 0x3 ;  /* 0x00000003ff0c7424 */ /* 0x000fe400078e00ff */
[----:B------:R-:W-:-:S07]  /*16b00*/  IMAD.MOV.U32 R6, RZ, RZ, R14 ;  /* 0x000000ffff067224 */ /* 0x000fce00078e000e */
[----:B------:R-:W-:Y:S05]  /*16b10*/  WARPSYNC.COLLECTIVE R15, `(.L_x_5171) ;  /* 0x000000000f087348 */ /* 0x000fea0003c00000 */
[----:B------:R0:W1:Y:S02]  /*16b20*/  SHFL.IDX P6, R14, R13, R12, R11 ;  /* 0x0000000c0d0e7389 */ /* 0x00006400000c000b */
[----:B01----:R-:W-:Y:S01]  /*16b30*/  ENDCOLLECTIVE ;  /* 0x000000000000791b */ /* 0x003fe20003800000 */
.L_x_5171:
        /* <DEDUP_REMOVED lines=8> */
[----:B------:R-:W-:-:S07]  /*16bc0*/  IMAD.MOV.U32 R5, RZ, RZ, R14 ;  /* 0x000000ffff057224 */ /* 0x000fce00078e000e */
[----:B0-----:R-:W-:Y:S05]  /*16bd0*/  WARPSYNC.COLLECTIVE R15, `(.L_x_5172) ;  /* 0x000000000f087348 */ /* 0x001fea0003c00000 */
[----:B------:R1:W2:Y:S02]  /*16be0*/  SHFL.IDX P6, R14, R13, R12, R11 ;  /* 0x0000000c0d0e7389 */ /* 0x0002a400000c000b */
[----:B012---:R-:W-:Y:S01]  /*16bf0*/  ENDCOLLECTIVE ;  /* 0x000000000000791b */ /* 0x007fe20003800000 */
.L_x_5172:
[----:B------:R-:W-:Y:S01]  /*16c00*/  IMAD.MOV.U32 R0, RZ, RZ, R14 ;  /* 0x000000ffff007224 */ /* 0x000fe200078e000e */
[----:B------:R-:W-:Y:S06]  /*16c10*/  BRA `(.L_x_5173) ;  /* 0xffffffb800747947 */ /* 0x000fec000383ffff */
.L_x_5060:
[----:B0-----:R0:W1:Y:S02]  /*16c20*/  SYNCS.PHASECHK.TRANS64.TRYWAIT P0, [R17+URZ+0x28c20], R0 ;  /* 0x028c2000110075a7 */ /* 0x001064000800017f */
[----:B-1----:R-:W-:Y:S05]  /*16c30*/  @!P0 NANOSLEEP.SYNCS 0x989680 ;  /* 0x009896800000895d */ /* 0x002fea0003900000 */
[----:B------:R-:W1:Y:S02]  /*16c40*/  @!P0 SYNCS.PHASECHK.TRANS64 P0, [R17+URZ+0x28c20], R0 ;  /* 0x028c2000110085a7 */ /* 0x000e64000800007f */
[----:B-1----:R-:W-:Y:S05]  /*16c50*/  @!P0 BRA `(.L_x_5060) ;  /* 0xfffffffc00f08947 */ /* 0x002fea000383ffff */
[----:B------:R-:W-:Y:S05]  /*16c60*/  BRA `(.L_x_5174) ;  /* 0xffffffb800d07947 */ /* 0x000fea000383ffff */
.L_x_5064:
[----:B0-----:R0:W1:Y:S02]  /*16c70*/  SYNCS.PHASECHK.TRANS64.TRYWAIT P0, [R0+URZ+0x28c60], R3 ;  /* 0x028c6003000075a7 */ /* 0x001064000800017f */
[----:B-1----:R-:W-:Y:S05]  /*16c80*/  @!P0 NANOSLEEP.SYNCS 0x989680 ;  /* 0x009896800000895d */ /* 0x002fea0003900000 */
[----:B------:R-:W1:Y:S02]  /*16c90*/  @!P0 SYNCS.PHASECHK.TRANS64 P0, [R0+URZ+0x28c60], R3 ;  /* 0x028c6003000085a7 */ /* 0x000e64000800007f */
[----:B-1----:R-:W-:Y:S05]  /*16ca0*/  @!P0 BRA `(.L_x_5064) ;  /* 0xfffffffc00f08947 */ /* 0x002fea000383ffff */
[----:B------:R-:W-:Y:S05]  /*16cb0*/  BRA `(.L_x_5175) ;  /* 0xffffffb800f47947 */ /* 0x000fea000383ffff */
.L_x_5081:
[----:B-1----:R1:W2:Y:S02]  /*16cc0*/  SYNCS.PHASECHK.TRANS64.TRYWAIT P0, [R2+URZ+0x28c40], R4 ;  /* 0x028c4004020075a7 */ /* 0x0022a4000800017f */
[----:B--2---:R-:W-:Y:S05]  /*16cd0*/  @!P0 NANOSLEEP.SYNCS 0x989680 ;  /* 0x009896800000895d */ /* 0x004fea0003900000 */
[----:B------:R-:W2:Y:S02]  /*16ce0*/  @!P0 SYNCS.PHASECHK.TRANS64 P0, [R2+URZ+0x28c40], R4 ;  /* 0x028c4004020085a7 */ /* 0x000ea4000800007f */
[----:B--2---:R-:W-:Y:S05]  /*16cf0*/  @!P0 BRA `(.L_x_5081) ;  /* 0xfffffffc00f08947 */ /* 0x004fea000383ffff */
[----:B------:R-:W-:Y:S05]  /*16d00*/  BRA `(.L_x_5176) ;  /* 0xffffffc400dc7947 */ /* 0x000fea000383ffff */
.L_x_5086:
[----:B--2---:R2:W3:Y:S02]  /*16d10*/  SYNCS.PHASECHK.TRANS64.TRYWAIT P0, [R2+URZ+0x28c60], R4 ;  /* 0x028c6004020075a7 */ /* 0x0044e4000800017f */
[----:B---3--:R-:W-:Y:S05]  /*16d20*/  @!P0 NANOSLEEP.SYNCS 0x989680 ;  /* 0x009896800000895d */ /* 0x008fea0003900000 */
[----:B------:R-:W3:Y:S02]  /*16d30*/  @!P0 SYNCS.PHASECHK.TRANS64 P0, [R2+URZ+0x28c60], R4 ;  /* 0x028c6004020085a7 */ /* 0x000ee4000800007f */
[----:B---3--:R-:W-:Y:S05]  /*16d40*/  @!P0 BRA `(.L_x_5086) ;  /* 0xfffffffc00f08947 */ /* 0x008fea000383ffff */
[----:B------:R-:W-:Y:S05]  /*16d50*/  BRA `(.L_x_5177) ;  /* 0xffffffc800547947 */ /* 0x000fea000383ffff */
.L_x_5102:
[----:B0-----:R0:W1:Y:S02]  /*16d60*/  SYNCS.PHASECHK.TRANS64.TRYWAIT P0, [R4+URZ+0x28c40], R2 ;  /* 0x028c4002040075a7 */ /* 0x001064000800017f */
[----:B-1----:R-:W-:Y:S05]  /*16d70*/  @!P0 NANOSLEEP.SYNCS 0x989680 ;  /* 0x009896800000895d */ /* 0x002fea0003900000 */
[----:B------:R-:W1:Y:S02]  /*16d80*/  @!P0 SYNCS.PHASECHK.TRANS64 P0, [R4+URZ+0x28c40], R2 ;  /* 0x028c4002040085a7 */ /* 0x000e64000800007f */
[----:B-1----:R-:W-:Y:S05]  /*16d90*/  @!P0 BRA `(.L_x_5102) ;  /* 0xfffffffc00f08947 */ /* 0x002fea000383ffff */
[----:B------:R-:W-:Y:S05]  /*16da0*/  BRA `(.L_x_5178) ;  /* 0xffffffd4002c7947 */ /* 0x000fea000383ffff */
.L_x_5107:
[----:B-1----:R1:W2:Y:S02]  /*16db0*/  SYNCS.PHASECHK.TRANS64.TRYWAIT P0, [R4+URZ+0x28c60], R2 ;  /* 0x028c6002040075a7 */ /* 0x0022a4000800017f */
[----:B--2---:R-:W-:Y:S05]  /*16dc0*/  @!P0 NANOSLEEP.SYNCS 0x989680 ;  /* 0x009896800000895d */ /* 0x004fea0003900000 */
[----:B------:R-:W2:Y:S02]  /*16dd0*/  @!P0 SYNCS.PHASECHK.TRANS64 P0, [R4+URZ+0x28c60], R2 ;  /* 0x028c6002040085a7 */ /* 0x000ea4000800007f */
[----:B--2---:R-:W-:Y:S05]  /*16de0*/  @!P0 BRA `(.L_x_5107) ;  /* 0xfffffffc00f08947 */ /* 0x004fea000383ffff */
[----:B------:R-:W-:Y:S05]  /*16df0*/  BRA `(.L_x_5179) ;  /* 0xffffffd400a47947 */ /* 0x000fea000383ffff */
.L_x_5122:
[----:B0-----:R0:W1:Y:S02]  /*16e00*/  SYNCS.PHASECHK.TRANS64.TRYWAIT P0, [R4+URZ+0x28c40], R2 ;  /* 0x028c4002040075a7 */ /* 0x001064000800017f */
[----:B-1----:R-:W-:Y:S05]  /*16e10*/  @!P0 NANOSLEEP.SYNCS 0x989680 ;  /* 0x009896800000895d */ /* 0x002fea0003900000 */
[----:B------:R-:W1:Y:S02]  /*16e20*/  @!P0 SYNCS.PHASECHK.TRANS64 P0, [R4+URZ+0x28c40], R2 ;  /* 0x028c4002040085a7 */ /* 0x000e64000800007f */
[----:B-1----:R-:W-:Y:S05]  /*16e30*/  @!P0 BRA `(.L_x_5122) ;  /* 0xfffffffc00f08947 */ /* 0x002fea000383ffff */
[----:B------:R-:W-:Y:S05]  /*16e40*/  BRA `(.L_x_5180) ;  /* 0xffffffe000607947 */ /* 0x000fea000383ffff */
.L_x_5127:
[----:B-1----:R1:W2:Y:S02]  /*16e50*/  SYNCS.PHASECHK.TRANS64.TRYWAIT P0, [R4+URZ+0x28c60], R2 ;  /* 0x028c6002040075a7 */ /* 0x0022a4000800017f */
[----:B--2---:R-:W-:Y:S05]  /*16e60*/  @!P0 NANOSLEEP.SYNCS 0x989680 ;  /* 0x009896800000895d */ /* 0x004fea0003900000 */
[----:B------:R-:W2:Y:S02]  /*16e70*/  @!P0 SYNCS.PHASECHK.TRANS64 P0, [R4+URZ+0x28c60], R2 ;  /* 0x028c6002040085a7 */ /* 0x000ea4000800007f */
[----:B--2---:R-:W-:Y:S05]  /*16e80*/  @!P0 BRA `(.L_x_5127) ;  /* 0xfffffffc00f08947 */ /* 0x004fea000383ffff */
[----:B------:R-:W-:Y:S05]  /*16e90*/  BRA `(.L_x_5181) ;  /* 0xffffffe000d87947 */ /* 0x000fea000383ffff */
.L_x_5143:
[----:B------:R-:W-:Y:S01]  /*16ea0*/  BSSY B0, `(.L_x_5182) ;  /* 0x0000008000007945 */ /* 0x000fe20003800000 */
[----:B-----5:R-:W-:Y:S02]  /*16eb0*/  IMAD.MOV.U32 R13, RZ, RZ, R2 ;  /* 0x000000ffff0d7224 */ /* 0x020fe400078e0002 */
[----:B------:R-:W-:Y:S02]  /*16ec0*/  IMAD.MOV.U32 R12, RZ, RZ, RZ ;  /* 0x000000ffff0c7224 */ /* 0x000fe400078e00ff */
[----:B------:R-:W-:Y:S02]  /*16ed0*/  IMAD.MOV.U32 R11, RZ, RZ, 0x1f ;  /* 0x0000001fff0b7424 */ /* 0x000fe400078e00ff */
[----:B------:R-:W-:-:S07]  /*16ee0*/  IMAD.MOV.U32 R15, RZ, RZ, -0x1 ;  /* 0xffffffffff0f7424 */ /* 0x000fce00078e00ff */
[----:B------:R-:W-:Y:S05]  /*16ef0*/  WARPSYNC.COLLECTIVE R15, `(.L_x_5183) ;  /* 0x000000000f087348 */ /* 0x000fea0003c00000 */
[----:B------:R0:W1:Y:S02]  /*16f00*/  SHFL.IDX P6, R14, R13, R12, R11 ;  /* 0x0000000c0d0e7389 */ /* 0x00006400000c000b */
[----:B01----:R-:W-:Y:S01]  /*16f10*/  ENDCOLLECTIVE ;  /* 0x000000000000791b */ /* 0x003fe20003800000 */
.L_x_5183:
[----:B------:R-:W-:Y:S05]  /*16f20*/  BSYNC B0 ;  /* 0x0000000000007941 */ /* 0x000fea0003800000 */
.L_x_5182:
[----:B------:R-:W-:Y:S05]  /*16f30*/  BRA `(.L_x_5184) ;  /* 0xffffffec00987947 */ /* 0x000fea000383ffff */
.L_x_5146:
[----:B0-----:R0:W1:Y:S02]  /*16f40*/  SYNCS.PHASECHK.TRANS64.TRYWAIT P0, [R0+URZ+0x28c20], R3 ;  /* 0x028c2003000075a7 */ /* 0x001064000800017f */
[----:B-1----:R-:W-:Y:S05]  /*16f50*/  @!P0 NANOSLEEP.SYNCS 0x989680 ;  /* 0x009896800000895d */ /* 0x002fea0003900000 */
[----:B------:R-:W1:Y:S02]  /*16f60*/  @!P0 SYNCS.PHASECHK.TRANS64 P0, [R0+URZ+0x28c20], R3 ;  /* 0x028c2003000085a7 */ /* 0x000e64000800007f */
[----:B-1----:R-:W-:Y:S05]  /*16f70*/  @!P0 BRA `(.L_x_5146) ;  /* 0xfffffffc00f08947 */ /* 0x002fea000383ffff */
[----:B------:R-:W-:Y:S05]  /*16f80*/  BRA `(.L_x_5185) ;  /* 0xffffffec00e47947 */ /* 0x000fea000383ffff */
.L_x_5147:
        /* <DEDUP_REMOVED lines=11> */
.L_x_5187:
[----:B------:R-:W-:Y:S05]  /*17040*/  BSYNC B0 ;  /* 0x0000000000007941 */ /* 0x000fea0003800000 */
.L_x_5186:
[----:B------:R-:W-:Y:S05]  /*17050*/  BRA `(.L_x_5188) ;  /* 0xffffffec00cc7947 */ /* 0x000fea000383ffff */
.L_x_5150:
[----:B------:R-:W-:Y:S01]  /*17060*/  BSSY B1, `(.L_x_5189) ;  /* 0x0000006000017945 */ /* 0x000fe20003800000 */
[----:B------:R-:W-:-:S07]  /*17070*/  IMAD.MOV.U32 R15, RZ, RZ, -0x1 ;  /* 0xffffffffff0f7424 */ /* 0x000fce00078e00ff */
[----:B01----:R-:W-:Y:S05]  /*17080*/  WARPSYNC.COLLECTIVE R15, `(.L_x_5190) ;  /* 0x000000000f0c7348 */ /* 0x003fea0003c00000 */
[----:B------:R-:W-:Y:S02]  /*17090*/  ELECT P6, UR62, PT ;  /* 0x00000000003e782f */ /* 0x000fe400038c0000 */
[----:B------:R-:W-:Y:S01]  /*170a0*/  MOV R14, UR62 ;  /* 0x0000003e000e7c02 */ /* 0x000fe20008000f00 */
[----:B01----:R-:W-:Y:S10]  /*170b0*/  ENDCOLLECTIVE ;  /* 0x000000000000791b */ /* 0x003ff40003800000 */
.L_x_5190:
[----:B------:R-:W-:Y:S05]  /*170c0*/  BSYNC B1 ;  /* 0x0000000000017941 */ /* 0x000fea0003800000 */
.L_x_5189:
[----:B------:R-:W-:Y:S05]  /*170d0*/  BRA `(.L_x_5191) ;  /* 0xffffffec00c47947 */ /* 0x000fea000383ffff */
.L_x_5152:
[----:B0-----:R0:W1:Y:S02]  /*170e0*/  SYNCS.PHASECHK.TRANS64.TRYWAIT P0, [R6+URZ], R5 ;  /* 0x00000005060075a7 */ /* 0x001064000800017f */
[----:B-1----:R-:W-:Y:S05]  /*170f0*/  @!P0 NANOSLEEP.SYNCS 0x989680 ;  /* 0x009896800000895d */ /* 0x002fea0003900000 */
[----:B------:R-:W1:Y:S02]  /*17100*/  @!P0 SYNCS.PHASECHK.TRANS64 P0, [R6+URZ], R5 ;  /* 0x00000005060085a7 */ /* 0x000e64000800007f */
[----:B-1----:R-:W-:Y:S05]  /*17110*/  @!P0 BRA `(.L_x_5152) ;  /* 0xfffffffc00f08947 */ /* 0x002fea000383ffff */
[----:B------:R-:W-:Y:S05]  /*17120*/  BRA `(.L_x_5192) ;  /* 0xffffffec00fc7947 */ /* 0x000fea000383ffff */
.L_x_5153:
[----:B-1----:R1:W2:Y:S02]  /*17130*/  SYNCS.PHASECHK.TRANS64.TRYWAIT P0, [R3+URZ], R2 ;  /* 0x00000002030075a7 */ /* 0x0022a4000800017f */
[----:B--2---:R-:W-:Y:S05]  /*17140*/  @!P0 NANOSLEEP.SYNCS 0x989680 ;  /* 0x009896800000895d */ /* 0x004fea0003900000 */
[----:B------:R-:W2:Y:S02]  /*17150*/  @!P0 SYNCS.PHASECHK.TRANS64 P0, [R3+URZ], R2 ;  /* 0x00000002030085a7 */ /* 0x000ea4000800007f */
[----:B--2---:R-:W-:Y:S05]  /*17160*/  @!P0 BRA `(.L_x_5153) ;  /* 0xfffffffc00f08947 */ /* 0x004fea000383ffff */
[----:B------:R-:W-:Y:S05]  /*17170*/  BRA `(.L_x_5193) ;  /* 0xffffffec00f07947 */ /* 0x000fea000383ffff */
.L_x_5155:
[----:B-1----:R1:W2:Y:S02]  /*17180*/  SYNCS.PHASECHK.TRANS64.TRYWAIT P0, [R18+URZ], R5 ;  /* 0x00000005120075a7 */ /* 0x0022a4000800017f */
[----:B--2---:R-:W-:Y:S05]  /*17190*/  @!P0 NANOSLEEP.SYNCS 0x989680 ;  /* 0x009896800000895d */ /* 0x004fea0003900000 */
[----:B------:R-:W2:Y:S02]  /*171a0*/  @!P0 SYNCS.PHASECHK.TRANS64 P0, [R18+URZ], R5 ;  /* 0x00000005120085a7 */ /* 0x000ea4000800007f */
[----:B--2---:R-:W-:Y:S05]  /*171b0*/  @!P0 BRA `(.L_x_5155) ;  /* 0xfffffffc00f08947 */ /* 0x004fea000383ffff */
[----:B------:R-:W-:Y:S05]  /*171c0*/  BRA `(.L_x_5194) ;  /* 0xffffffec00f47947 */ /* 0x000fea000383ffff */
.L_x_5195:
        /* <DEDUP_REMOVED lines=11> */
.L_x_15290:


//--------------------- .text._ZN7cutlass13device_kernelIN5flash11enable_sm90INS1_16FlashAttnFwdSm90INS1_25CollectiveMainloopFwdSm90ILi2EN4cute5tupleIJNS5_1CILi1EEES8_S8_EEENS6_IJNS7_ILi64EEESA_SA_EEELi512ENS_10bfloat16_tEfNS_4arch4Sm90ELb0ELb1ELb1ELb0ELb0ELb0ELb1ELb0ELb0ELb1ELb0ELb0EEENS1_21CollectiveEpilogueFwdINS6_IJSA_NS7_ILi512EEESA_EEES9_SC_SE_Li256ELb0ELb1ELb0ELb0EEENS1_30DynamicPersistentTileSchedulerILi256ELi128ELb0ELb1ELb1EEEEEEEEEvNT_6ParamsE --------------------------
	.section	.text._ZN7cutlass13device_kernelIN5flash11enable_sm90INS1_16FlashAttnFwdSm90INS1_25CollectiveMainloopFwdSm90ILi2EN4cute5tupleIJNS5_1CILi1EEES8_S8_EEENS6_IJNS7_ILi64EEESA_SA_EEELi512ENS_10bfloat16_tEfNS_4arch4Sm90ELb0ELb1ELb1ELb0ELb0ELb0ELb1ELb0ELb0ELb1ELb0ELb0EEENS1_21CollectiveEpilogueFwdINS6_IJSA_NS7_ILi512EEESA_EEES9_SC_SE_Li256ELb0ELb1ELb0ELb0EEENS1_30DynamicPersistentTileSchedulerILi256ELi128ELb0ELb1ELb1EEEEEEEEEvNT_6ParamsE,"ax",@progbits
	.align	128
.text._ZN7cutlass13device_kernelIN5flash11enable_sm90INS1_16FlashAttnFwdSm90INS1_25CollectiveMainloopFwdSm90ILi2EN4cute5tupleIJNS5_1CILi1EEES8_S8_EEENS6_IJNS7_ILi64EEESA_SA_EEELi512ENS_10bfloat16_tEfNS_4arch4Sm90ELb0ELb1ELb1ELb0ELb0ELb0ELb1ELb0ELb0ELb1ELb0ELb0EEENS1_21CollectiveEpilogueFwdINS6_IJSA_NS7_ILi512EEESA_EEES9_SC_SE_Li256ELb0ELb1ELb0ELb0EEENS1_30DynamicPersistentTileSchedulerILi256ELi128ELb0ELb1ELb1EEEEEEEEEvNT_6ParamsE:
        .type           _ZN7cutlass13device_kernelIN5flash11enable_sm90INS1_16FlashAttnFwdSm90INS1_25CollectiveMainloopFwdSm90ILi2EN4cute5tupleIJNS5_1CILi1EEES8_S8_EEENS6_IJNS7_ILi64EEESA_SA_EEELi512ENS_10bfloat16_tEfNS_4arch4Sm90ELb0ELb1ELb1ELb0ELb0ELb0ELb1ELb0ELb0ELb1ELb0ELb0EEENS1_21CollectiveEpilogueFwdINS6_IJSA_NS7_ILi512EEESA_EEES9_SC_SE_Li256ELb0ELb1ELb0ELb0EEENS1_30DynamicPersistentTileSchedulerILi256ELi128ELb0ELb1ELb1EEEEEEEEEvNT_6ParamsE,@function
        .size           _ZN7cutlass13device_kernelIN5flash11enable_sm90INS1_16FlashAttnFwdSm90INS1_25CollectiveMainloopFwdSm90ILi2EN4cute5tupleIJNS5_1CILi1EEES8_S8_EEENS6_IJNS7_ILi64EEESA_SA_EEELi512ENS_10bfloat16_tEfNS_4arch4Sm90ELb0ELb1ELb1ELb0ELb0ELb0ELb1ELb0ELb0ELb1ELb0ELb0EEENS1_21CollectiveEpilogueFwdINS6_IJSA_NS7_ILi512EEESA_EEES9_SC_SE_Li256ELb0ELb1ELb0ELb0EEENS1_30DynamicPersistentTileSchedulerILi256ELi128ELb0ELb1ELb1EEEEEEEEEvNT_6ParamsE,(.L_x_15291 - _ZN7cutlass13device_kernelIN5flash11enable_sm90INS1_16FlashAttnFwdSm90INS1_25CollectiveMainloopFwdSm90ILi2EN4cute5tupleIJNS5_1CILi1EEES8_S8_EEENS6_IJNS7_ILi64EEESA_SA_EEELi512ENS_10bfloat16_tEfNS_4arch4Sm90ELb0ELb1ELb1ELb0ELb0ELb0ELb1ELb0ELb0ELb1ELb0ELb0EEENS1_21CollectiveEpilogueFwdINS6_IJSA_NS7_ILi512EEESA_EEES9_SC_SE_Li256ELb0ELb1ELb0ELb0EEENS1_30DynamicPersistentTileSchedulerILi256ELi128ELb0ELb1ELb1EEEEEEEEEvNT_6ParamsE)
        .other          _ZN7cutlass13device_kernelIN5flash11enable_sm90INS1_16FlashAttnFwdSm90INS1_25CollectiveMainloopFwdSm90ILi2EN4cute5tupleIJNS5_1CILi1EEES8_S8_EEENS6_IJNS7_ILi64EEESA_SA_EEELi512ENS_10bfloat16_tEfNS_4arch4Sm90ELb0ELb1ELb1ELb0ELb0ELb0ELb1ELb0ELb0ELb1ELb0ELb0EEENS1_21CollectiveEpilogueFwdINS6_IJSA_NS7_ILi512EEESA_EEES9_SC_SE_Li256ELb0ELb1ELb0ELb0EEENS1_30DynamicPersistentTileSchedulerILi256ELi128ELb0ELb1ELb1EEEEEEEEEvNT_6ParamsE,@"STO_CUDA_ENTRY STV_DEFAULT"
_ZN7cutlass13device_kernelIN5flash11enable_sm90INS1_16FlashAttnFwdSm90INS1_25CollectiveMainloopFwdSm90ILi2EN4cute5tupleIJNS5_1CILi1EEES8_S8_EEENS6_IJNS7_ILi64EEESA_SA_EEELi512ENS_10bfloat16_tEfNS_4arch4Sm90ELb0ELb1ELb1ELb0ELb0ELb0ELb1ELb0ELb0ELb1ELb0ELb0EEENS1_21CollectiveEpilogueFwdINS6_IJSA_NS7_ILi512EEESA_EEES9_SC_SE_Li256ELb0ELb1ELb0ELb0EEENS1_30DynamicPersistentTileSchedulerILi256ELi128ELb0ELb1ELb1EEEEEEEEEvNT_6ParamsE:
[----:B------:R-:W0:Y:S02]  /*0000*/  LDC R1, c[0x0][0x28] ;  /* 0x00000a00ff017b82 */ /* 0x000e240000000800 */
[----:B0-----:R-:W-:Y:S01]  /*0010*/  VIADD R1, R1, 0xfffffb70 ;  /* 0xfffffb7001017836 */ /* 0x001fe20000000000 */
[----:B------:R-:W0:Y:S01]  /*0020*/  S2R R4, SR_TID.X ;  /* 0x0000000000047919 */ /* 0x000e220000002100 */
[----:B------:R-:W-:Y:S01]  /*0030*/  ELECT P0, URZ, PT ;  /* 0x00000000003f782f */ /* 0x000fe20003800000 */
[----:B------:R-:W-:Y:S01]  /*0040*/  BSSY B0, `(.L_x_5196) ;  /* 0x0000011000007945 */ /* 0x000fe20003800000 */
[----:B------:R-:W-:Y:S01]  /*0050*/  ULDC UR4, c[0x0][0x20] ;  /* 0x0000080000047ab9 */ /* 0x000fe20000000800 */
[----:B0-----:R-:W-:-:S05]  /*0060*/  SHF.R.U32.HI R0, RZ, 0x5, R4 ;  /* 0x00000005ff007819 */ /* 0x001fca0000011604 */
[----:B------:R-:W0:Y:S02]  /*0070*/  SHFL.IDX PT, R2, R0, RZ, 0x1f ;  /* 0x00001fff00027589 */ /* 0x000e2400000e0000 */
[----:B0-----:R-:W-:Y:S02]  /*0080*/  ISETP.EQ.AND P0, PT, R2, RZ, P0 ;  /* 0x000000ff0200720c */ /* 0x001fe40000702270 */
[----:B------:R-:W-:Y:S01]  /*0090*/  IADD3 R2, P1, R1, UR4, RZ ;  /* 0x0000000401027c10 */ /* 0x000fe2000ff3e0ff */
[----:B------:R-:W-:-:S04]  /*00a0*/  ULDC UR4, c[0x0][0x24] ;  /* 0x0000090000047ab9 */ /* 0x000fc80000000800 */
[----:B------:R-:W-:-:S06]  /*00b0*/  IMAD.X R16, RZ, RZ, UR4, P1 ;  /* 0x00000004ff107e24 */ /* 0x000fcc00088e06ff */
        /* <DEDUP_REMOVED lines=9> */
.L_x_5197:
[----:B------:R-:W-:Y:S05]  /*0150*/  BSYNC B0 ;  /* 0x0000000000007941 */ /* 0x000fea0003800000 */
.L_x_5196:
[----:B------:R-:W-:Y:S01]  /*0160*/  VOTEU.ANY UP0, P0 ;  /* 0x00000000003f7886 */ /* 0x000fe20000000100 */
[----:B------:R-:W0:Y:S01]  /*0170*/  SHFL.IDX PT, R3, R0, RZ, 0x1f ;  /* 0x00001fff00037589 */ /* 0x000e2200000e0000 */
[----:B------:R-:W-:Y:S01]  /*0180*/  UMOV UR4, 0x80 ;  /* 0x0000008000047882 */ /* 0x000fe20000000000 */
[----:B------:R-:W-:Y:S01]  /*0190*/  UMOV UR7, 0x100 ;  /* 0x0000010000077882 */ /* 0x000fe20000000000 */
[----:B------:R-:W-:Y:S01]  /*01a0*/  SHF.R.U32.HI R4, RZ, 0x7, R4 ;  /* 0x00000007ff047819 */ /* 0x000fe20000011604 */
[----:B------:R-:W1:Y:S01]  /*01b0*/  @UP0 S2UR UR8, SR_CgaCtaId ;  /* 0x00000000000809c3 */ /* 0x000e620000008800 */
[----:B------:R-:W-:Y:S01]  /*01c0*/  @UP0 UMOV UR6, 0x400 ;  /* 0x0000040000060882 */ /* 0x000fe20000000000 */
[----:B------:R-:W-:-:S04]  /*01d0*/  @UP0 UIADD3 UR4, -UR4, 0x100000, URZ ;  /* 0x0010000004040890 */ /* 0x000fc8000fffe13f */
[----:B------:R-:W-:Y:S02]  /*01e0*/  @UP0 USHF.L.U32 UR5, UR4, 0xb, URZ ;  /* 0x0000000b04050899 */ /* 0x000fe4000800063f */
[----:B------:R-:W-:Y:S01]  /*01f0*/  @UP0 USHF.L.U32 UR4, UR4, 0x1, URZ ;  /* 0x0000000104040899 */ /* 0x000fe2000800063f */
[----:B------:R-:W-:Y:S01]  /*0200*/  VOTEU.ANY UP1, P0 ;  /* 0x00000000003f7886 */ /* 0x000fe20000020100 */
[----:B------:R-:W-:Y:S01]  /*0210*/  VOTEU.ANY UP2, P0 ;  /* 0x00000000003f7886 */ /* 0x000fe20000040100 */
[----:B------:R-:W2:Y:S01]  /*0220*/  SHFL.IDX PT, R4, R4, RZ, 0x1f ;  /* 0x00001fff04047589 */ /* 0x000ea200000e0000 */
[----:B0-----:R-:W-:Y:S01]  /*0230*/  ISETP.NE.AND P1, PT, R3, RZ, PT ;  /* 0x000000ff0300720c */ /* 0x001fe20003f25270 */
[----:B-1----:R-:W-:Y:S02]  /*0240*/  @UP0 ULEA UR8, UR8, UR6, 0x18 ;  /* 0x0000000608080291 */ /* 0x002fe4000f8ec03f */
[----:B------:R-:W-:-:S04]  /*0250*/  @UP0 UIADD3 UR6, -UR7, 0x100000, URZ ;  /* 0x0010000007060890 */ /* 0x000fc8000fffe13f */
[----:B------:R-:W-:Y:S02]  /*0260*/  @UP0 USHF.L.U32 UR7, UR6, 0xb, URZ ;  /* 0x0000000b06070899 */ /* 0x000fe4000800063f */
[----:B------:R-:W-:Y:S01]  /*0270*/  @UP0 USHF.L.U32 UR6, UR6, 0x1, URZ ;  /* 0x0000000106060899 */ /* 0x000fe2000800063f */
[----:B------:R-:W-:Y:S01]  /*0280*/  VOTEU.ANY UP0, P0 ;  /* 0x00000000003f7886 */ /* 0x000fe20000000100 */
[----:B------:R-:W0:Y:S04]  /*0290*/  FENCE.VIEW.ASYNC.S ;  /* 0x00000000000073c6 */ /* 0x000e280000000000 */
[----:B0-----:R0:W1:Y:S01]  /*02a0*/  @UP0 SYNCS.EXCH.64 URZ, [UR8+0x38800], UR4 ;  /* 0x03880004083f05b2 */ /* 0x0010620008000100 */
[----:B------:R0:W3:Y:S05]  /*02b0*/  @UP1 SYNCS.EXCH.64 URZ, [UR8+0x38810], UR4 ;  /* 0x03881004083f15b2 */ /* 0x0000ea0008000100 */
[----:B------:R0:W4:Y:S01]  /*02c0*/  @UP2 SYNCS.EXCH.64 URZ, [UR8+0x38820], UR6 ;  /* 0x03882006083f25b2 */ /* 0x0001220008000100 */
[----:B--2---:R-:W-:Y:S05]  /*02d0*/  @P1 BRA `(.L_x_5198) ;  /* 0x0000000000381947 */ /* 0x004fea0003800000 */
        /* <DEDUP_REMOVED lines=13> */
[----:B--2---:R-:W-:Y:S01]  /*03b0*/  NOP ;  /* 0x0000000000007918 */ /* 0x004fe20000000000 */
.L_x_5198:
[----:B------:R-:W2:Y:S01]  /*03c0*/  SHFL.IDX PT, R3, R0, RZ, 0x1f ;  /* 0x00001fff00037589 */ /* 0x000ea200000e0000 */
[----:B------:R-:W-:Y:S01]  /*03d0*/  NOP ;  /* 0x0000000000007918 */ /* 0x000fe20000000000 */
[----:B--2---:R-:W-:-:S13]  /*03e0*/  ISETP.NE.AND P0, PT, R3, RZ, PT ;  /* 0x000000ff0300720c */ /* 0x004fda0003f05270 */
        /* <DEDUP_REMOVED lines=18> */
[----:B--2---:R-:W-:Y:S01]  /*0510*/  NOP ;  /* 0x0000000000007918 */ /* 0x004fe20000000000 */
.L_x_5199:
[----:B------:R-:W2:Y:S01]  /*0520*/  SHFL.IDX PT, R3, R0, RZ, 0x1f ;  /* 0x00001fff00037589 */ /* 0x000ea200000e0000 */
[----:B------:R-:W-:Y:S01]  /*0530*/  NOP ;  /* 0x0000000000007918 */ /* 0x000fe20000000000 */
[----:B--2---:R-:W-:-:S13]  /*0540*/  ISETP.NE.AND P0, PT, R3, RZ, PT ;  /* 0x000000ff0300720c */ /* 0x004fda0003f05270 */
        /* <DEDUP_REMOVED lines=15> */
.L_x_5200:
        /* <DEDUP_REMOVED lines=22> */
.L_x_5201:
[----:B------:R-:W2:Y:S01]  /*07a0*/  SHFL.IDX PT, R3, R0, RZ, 0x1f ;  /* 0x00001fff00037589 */ /* 0x000ea200000e0000 */
[----:B------:R-:W-:Y:S01]  /*07b0*/  R2UR UR38, R4 ;  /* 0x00000000042672ca */ /* 0x000fe200000e0000 */
        /* <DEDUP_REMOVED lines=21> */
.L_x_5202:
[----:B------:R-:W-:Y:S01]  /*0910*/  UISETP.NE.AND UP0, UPT, UR38, URZ, UPT ;  /* 0x0000003f2600728c */ /* 0x000fe2000bf05270 */
[C---:B------:R-:W-:Y:S01]  /*0920*/  IADD3 R163, P0, R2.reuse, 0x70, RZ ;  /* 0x0000007002a37810 */ /* 0x040fe20007f1e0ff */
[----:B------:R-:W-:Y:S01]  /*0930*/  NOP ;  /* 0x0000000000007918 */ /* 0x000fe20000000000 */
[----:B01-34-:R-:W-:Y:S01]  /*0940*/  BAR.SYNC.DEFER_BLOCKING 0x0 ;  /* 0x0000000000007b1d */ /* 0x01bfe20000010000 */
[----:B------:R-:W-:Y:S01]  /*0950*/  IADD3 R22, P1, R2, 0x200, RZ ;  /* 0x0000020002167810 */ /* 0x000fe20007f3e0ff */
[----:B------:R-:W-:Y:S01]  /*0960*/  UP2UR UR4, UPR, URZ, 0x1 ;  /* 0x000000013f047883 */ /* 0x000fe20008000000 */
[----:B------:R-:W-:Y:S01]  /*0970*/  PLOP3.LUT P2, PT, PT, PT, UP0, 0x40, 0x0 ;  /* 0x000000000000781c */ /* 0x000fe20003f4e808 */
[--C-:B------:R-:W-:Y:S02]  /*0980*/  IMAD.X R162, RZ, RZ, R16.reuse, P0 ;  /* 0x000000ffffa27224 */ /* 0x100fe400000e0610 */
[----:B------:R-:W-:Y:S01]  /*0990*/  ULDC.64 UR46, c[0x0][0x208] ;  /* 0x00008200002e7ab9 */ /* 0x000fe20000000a00 */
[----:B------:R-:W-:-:S02]  /*09a0*/  IMAD.X R19, RZ, RZ, R16, P1 ;  /* 0x000000ffff137224 */ /* 0x000fc400008e0610 */
[----:B------:R-:W-:Y:S02]  /*09b0*/  IMAD.MOV.U32 R152, RZ, RZ, R2 ;  /* 0x000000ffff987224 */ /* 0x000fe400078e0002 */
[----:B------:R-:W-:-:S05]  /*09c0*/  IMAD.MOV.U32 R153, RZ, RZ, R16 ;  /* 0x000000ffff997224 */ /* 0x000fca00078e0010 */
[----:B------:R-:W-:Y:S05]  /*09d0*/  @P2 BRA `(.L_x_5203) ;  /* 0x00000298007c2947 */ /* 0x000fea0003800000 */
.L_x_5204:
[----:B------:R-:W-:-:S08]  /*09e0*/  NOP ;  /* 0x0000000000007918 */ /* 0x000fd00000000000 */
[----:B------:R-:W0:Y:S02]  /*09f0*/  USETMAXREG.TRY_ALLOC.CTAPOOL UP0, 0xf0 ;  /* 0x000000f0000079c8 */ /* 0x000e240008000600 */
[----:B0-----:R-:W-:-:S13]  /*0a00*/  PLOP3.LUT P0, PT, PT, PT, UP0, 0x80, 0x0 ;  /* 0x000000000000781c */ /* 0x001fda0003f0f008 */
[----:B------:R-:W-:Y:S05]  /*0a10*/  @!P0 BRA `(.L_x_5204) ;  /* 0xfffffffc00f08947 */ /* 0x000fea000383ffff */
[----:B------:R-:W0:Y:S01]  /*0a20*/  S2R R3, SR_TID.X ;  /* 0x0000000000037919 */ /* 0x000e220000002100 */
[----:B------:R-:W1:Y:S08]  /*0a30*/  S2UR UR5, SR_CTAID.X ;  /* 0x00000000000579c3 */ /* 0x000e700000002500 */
[----:B------:R-:W-:Y:S06]  /*0a40*/  BAR.ARV 0x4, 0x180 ;  /* 0x0106000000007b1d */ /* 0x000fec0000002000 */
[----:B------:R-:W-:-:S02]  /*0a50*/  IADD3 R230, P1, R2, 0x1e8, RZ ;  /* 0x000001e802e67810 */ /* 0x000fc40007f3e0ff */
[----:B------:R-:W-:Y:S01]  /*0a60*/  IADD3 R233, P2, R2, 0x1f4, RZ ;  /* 0x000001f402e97810 */ /* 0x000fe20007f5e0ff */
[----:B------:R2:W-:Y:S02]  /*0a70*/  STL.64 [R1+0x1e8], RZ ;  /* 0x0001e8ff01007387 */ /* 0x0005e40000100a00 */
[--C-:B------:R-:W-:Y:S02]  /*0a80*/  IMAD.X R231, RZ, RZ, R16.reuse, P1 ;  /* 0x000000ffffe77224 */ /* 0x100fe400008e0610 */
[----:B------:R2:W-:Y:S01]  /*0a90*/  STL [R1+0x1f0], RZ ;  /* 0x0001f0ff01007387 */ /* 0x0005e20000100800 */
[----:B------:R-:W-:-:S03]  /*0aa0*/  IMAD.X R232, RZ, RZ, R16, P2 ;  /* 0x000000ffffe87224 */ /* 0x000fc600010e0610 */
[----:B------:R2:W-:Y:S01]  /*0ab0*/  STL [R1+0x1f4], RZ ;  /* 0x0001f4ff01007387 */ /* 0x0005e20000100800 */
[----:B0-----:R-:W-:-:S04]  /*0ac0*/  LOP3.LUT R0, R3, 0xffffff80, RZ, 0xc0, !PT ;  /* 0xffffff8003007812 */ /* 0x001fc800078ec0ff */
[----:B------:R-:W-:Y:S02]  /*0ad0*/  ISETP.NE.AND P0, PT, R0, 0x80, PT ;  /* 0x000000800000780c */ /* 0x000fe40003f05270 */
[----:B------:R-:W1:Y:S11]  /*0ae0*/  LDC R0, c[0x0][0xd38] ;  /* 0x00034e00ff007b82 */ /* 0x000e760000000800 */
[----:B------:R-:W-:Y:S06]  /*0af0*/  @!P0 BAR.ARV 0x8, 0x100 ;  /* 0x0204000000008b1d */ /* 0x000fec0000002000 */
[----:B------:R-:W-:-:S13]  /*0b00*/  ISETP.GE.U32.AND P0, PT, R3, 0x100, PT ;  /* 0x000001000300780c */ /* 0x000fda0003f06070 */
[----:B------:R-:W-:Y:S06]  /*0b10*/  @P0 BAR.ARV 0xf, 0x100 ;  /* 0x03c4000000000b1d */ /* 0x000fec0000002000 */
[----:B-1----:R-:W-:-:S13]  /*0b20*/  ISETP.LE.AND P0, PT, R0, UR5, PT ;  /* 0x0000000500007c0c */ /* 0x002fda000bf03270 */
[----:B--2---:R-:W-:Y:S05]  /*0b30*/  @P0 EXIT ;  /* 0x000000000000094d */ /* 0x004fea0003800000 */
[----:B------:R-:W-:Y:S01]  /*0b40*/  VIADD R20, R3, 0xffffff80 ;  /* 0xffffff8003147836 */ /* 0x000fe20000000000 */
[----:B------:R-:W0:Y:S01]  /*0b50*/  S2UR UR6, SR_CgaCtaId ;  /* 0x00000000000679c3 */ /* 0x000e220000008800 */
[----:B------:R-:W-:-:S03]  /*0b60*/  UMOV UR44, 0x400 ;  /* 0x00000400002c7882 */ /* 0x000fc60000000000 */
[----:B------:R-:W-:-:S04]  /*0b70*/  SHF.R.S32.HI R3, RZ, 0x1f, R20 ;  /* 0x0000001fff037819 */ /* 0x000fc80000011414 */
[CC--:B------:R-:W-:Y:S01]  /*0b80*/  LEA.HI R0, R3.reuse, R20.reuse, RZ, 0x4 ;  /* 0x0000001403007211 */ /* 0x0c0fe200078f20ff */
[----:B------:R-:W1:Y:S01]  /*0b90*/  S2UR UR4, SR_SWINHI ;  /* 0x00000000000479c3 */ /* 0x000e620000002f00 */
[CC--:B------:R-:W-:Y:S02]  /*0ba0*/  LEA.HI R8, R3.reuse, R20.reuse, RZ, 0x2 ;  /* 0x0000001403087211 */ /* 0x0c0fe400078f10ff */
[----:B------:R-:W-:Y:S02]  /*0bb0*/  SHF.R.S32.HI R5, RZ, 0x4, R0 ;  /* 0x00000004ff057819 */ /* 0x000fe40000011400 */
[----:B------:R-:W-:Y:S02]  /*0bc0*/  LEA.HI R6, R3, R20, RZ, 0x7 ;  /* 0x0000001403067211 */ /* 0x000fe400078f38ff */
[----:B------:R-:W-:Y:S02]  /*0bd0*/  LEA.HI R4, R0, R5, RZ, 0x1 ;  /* 0x0000000500047211 */ /* 0x000fe400078f08ff */
[----:B------:R-:W-:-:S02]  /*0be0*/  LOP3.LUT R11, R8, 0xfffffffc, RZ, 0xc0, !PT ;  /* 0xfffffffc080b7812 */ /* 0x000fc400078ec0ff */
[----:B------:R-:W-:Y:S02]  /*0bf0*/  LOP3.LUT R4, R4, 0x1ffffffe, RZ, 0xc0, !PT ;  /* 0x1ffffffe04047812 */ /* 0x000fe400078ec0ff */
[----:B------:R-:W-:Y:S01]  /*0c00*/  LOP3.LUT R9, R6, 0xffffff80, RZ, 0xc0, !PT ;  /* 0xffffff8006097812 */ /* 0x000fe200078ec0ff */
[C---:B------:R-:W-:Y:S01]  /*0c10*/  IMAD.IADD R11, R20.reuse, 0x1, -R11 ;  /* 0x00000001140b7824 */ /* 0x040fe200078e0a0b */
[-C--:B------:R-:W-:Y:S01]  /*0c20*/  LEA.HI R7, R3, R20.reuse, RZ, 0x3 ;  /* 0x0000001403077211 */ /* 0x080fe200078f18ff */
[----:B------:R-:W-:Y:S01]  /*0c30*/  IMAD.IADD R5, R5, 0x1, -R4 ;  /* 0x0000000105057824 */ /* 0x000fe200078e0a04 */
[----:B------:R-:W-:Y:S01]  /*0c40*/  LEA.HI R4, R3, R20, RZ, 0x5 ;  /* 0x0000001403047211 */ /* 0x000fe200078f28ff */
[----:B------:R-:W-:Y:S01]  /*0c50*/  IMAD.IADD R9, R20, 0x1, -R9 ;  /* 0x0000000114097824 */ /* 0x000fe200078e0a09 */
[----:B------:R-:W-:Y:S01]  /*0c60*/  LOP3.LUT R3, R0, 0xfffffff0, RZ, 0xc0, !PT ;  /* 0xfffffff000037812 */ /* 0x000fe200078ec0ff */
[----:B0-----:R-:W-:Y:S01]  /*0c70*/  ULEA UR44, UR6, UR44, 0x18 ;  /* 0x0000002c062c7291 */ /* 0x001fe2000f8ec03f */
[--C-:B------:R-:W-:Y:S01]  /*0c80*/  SHF.R.S32.HI R235, RZ, 0x5, R4.reuse ;  /* 0x00000005ffeb7819 */ /* 0x100fe20000011404 */
[----:B------:R-:W-:Y:S01]  /*0c90*/  IMAD.SHL.U32 R12, R5, 0x8, RZ ;  /* 0x00000008050c7824 */ /* 0x000fe200078e00ff */
[----:B------:R-:W-:Y:S01]  /*0ca0*/  SHF.R.S32.HI R4, RZ, 0x1f, R4 ;  /* 0x0000001fff047819 */ /* 0x000fe20000011404 */
[----:B------:R-:W-:Y:S01]  /*0cb0*/  IMAD.IADD R236, R20, 0x1, -R3 ;  /* 0x0000000114ec7824 */ /* 0x000fe200078e0a03 */
[----:B------:R-:W-:-:S02]  /*0cc0*/  SHF.R.S32.HI R188, RZ, 0x3, R7 ;  /* 0x00000003ffbc7819 */ /* 0x000fc40000011407 */
[----:B------:R-:W-:Y:S01]  /*0cd0*/  LEA.HI R4, R4, R235, RZ, 0x2 ;  /* 0x000000eb04047211 */ /* 0x000fe200078f10ff */
[----:B------:R-:W-:Y:S01]  /*0ce0*/  UMOV UR36, UR44 ;  /* 0x0000002c00247c82 */ /* 0x000fe20008000000 */
[----:B-1----:R-:W-:Y:S01]  /*0cf0*/  UMOV UR37, UR4 ;  /* 0x0000000400257c82 */ /* 0x002fe20008000000 */
[----:B------:R-:W-:Y:S01]  /*0d00*/  LOP3.LUT R7, R7, 0xfffffff8, RZ, 0xc0, !PT ;  /* 0xfffffff807077812 */ /* 0x000fe200078ec0ff */
[----:B------:R-:W-:Y:S01]  /*0d10*/  IMAD.U32 R156, RZ, RZ, UR36 ;  /* 0x00000024ff9c7e24 */ /* 0x000fe2000f8e00ff */
[----:B------:R-:W-:Y:S01]  /*0d20*/  SHF.R.S32.HI R197, RZ, 0x7, R6 ;  /* 0x00000007ffc57819 */ /* 0x000fe20000011406 */
[----:B------:R-:W-:Y:S01]  /*0d30*/  IMAD.U32 R157, RZ, RZ, UR37 ;  /* 0x00000025ff9d7e24 */ /* 0x000fe2000f8e00ff */
[----:B------:R-:W-:Y:S01]  /*0d40*/  LOP3.LUT R4, R4, 0x3ffffc, RZ, 0xc0, !PT ;  /* 0x003ffffc04047812 */ /* 0x000fe200078ec0ff */
[----:B------:R-:W-:Y:S01]  /*0d50*/  IMAD.IADD R198, R20, 0x1, -R7 ;  /* 0x0000000114c67824 */ /* 0x000fe200078e0a07 */
[----:B------:R-:W-:Y:S01]  /*0d60*/  LEA.HI R3, R11, R11, RZ, 0x1 ;  /* 0x0000000b0b037211 */ /* 0x000fe200078f08ff */
[----:B------:R-:W-:Y:S01]  /*0d70*/  IMAD R7, R197, 0x100, R236 ;  /* 0x00000100c5077824 */ /* 0x000fe200078e02ec */
[----:B------:R-:W-:Y:S01]  /*0d80*/  SHF.R.S32.HI R0, RZ, 0x1f, R9 ;  /* 0x0000001fff007819 */ /* 0x000fe20000011409 */
[----:B------:R-:W-:Y:S01]  /*0d90*/  IMAD.IADD R4, R235, 0x1, -R4 ;  /* 0x00000001eb047824 */ /* 0x000fe200078e0a04 */
[----:B------:R-:W-:Y:S01]  /*0da0*/  LOP3.LUT R8, R3, 0x1ffffffe, RZ, 0xc0, !PT ;  /* 0x1ffffffe03087812 */ /* 0x000fe200078ec0ff */
[----:B------:R-:W-:Y:S01]  /*0db0*/  IMAD.SHL.U32 R164, R198, 0x8, RZ ;  /* 0x00000008c6a47824 */ /* 0x000fe200078e00ff */
[-C--:B------:R-:W-:Y:S01]  /*0dc0*/  LEA.HI R3, R0, R9.reuse, RZ, 0x2 ;  /* 0x0000000900037211 */ /* 0x080fe200078f10ff */
[----:B------:R-:W-:Y:S01]  /*0dd0*/  IMAD R10, R4, 0x10, R7 ;  /* 0x00000010040a7824 */ /* 0x000fe200078e0207 */
[----:B------:R-:W-:Y:S01]  /*0de0*/  LEA.HI R0, R0, R9, RZ, 0x5 ;  /* 0x0000000900007211 */ /* 0x000fe200078f28ff */
[----:B------:R-:W-:Y:S01]  /*0df0*/  IMAD R159, R188, 0x40, R164 ;  /* 0x00000040bc9f7824 */ /* 0x000fe200078e02a4 */
[--C-:B------:R-:W-:Y:S01]  /*0e00*/  SHF.R.S32.HI R4, RZ, 0x2, R3.reuse ;  /* 0x00000002ff047819 */ /* 0x100fe20000011403 */
[----:B------:R-:W-:Y:S01]  /*0e10*/  IMAD.IADD R11, R11, 0x1, -R8 ;  /* 0x000000010b0b7824 */ /* 0x000fe200078e0a08 */
[----:B------:R-:W-:Y:S01]  /*0e20*/  SHF.R.S32.HI R7, RZ, 0x1f, R3 ;  /* 0x0000001fff077819 */ /* 0x000fe20000011403 */
[----:B------:R-:W-:Y:S01]  /*0e30*/  IMAD.WIDE R158, R159, 0x2, R156 ;  /* 0x000000029f9e7825 */ /* 0x000fe200078e029c */
[----:B------:R-:W-:Y:S01]  /*0e40*/  SHF.R.S32.HI R0, RZ, 0x5, R0 ;  /* 0x00000005ff007819 */ /* 0x000fe20000011400 */
[----:B------:R0:W-:Y:S01]  /*0e50*/  STL [R1+0x444], R12 ;  /* 0x0004440c01007387 */ /* 0x0001e20000100800 */
[----:B------:R-:W-:Y:S01]  /*0e60*/  LEA.HI R7, R7, R4, RZ, 0x3 ;  /* 0x0000000407077211 */ /* 0x000fe200078f18ff */
[----:B------:R-:W-:Y:S01]  /*0e70*/  VIADD R184, R164, 0x40 ;  /* 0x00000040a4b87836 */ /* 0x000fe20000000000 */
[----:B------:R-:W-:Y:S01]  /*0e80*/  IADD3 R229, P5, R158, 0x7000, RZ ;  /* 0x000070009ee57810 */ /* 0x000fe20007fbe0ff */
[C---:B------:R-:W-:Y:S01]  /*0e90*/  VIADD R185, R164.reuse, 0x80 ;  /* 0x00000080a4b97836 */ /* 0x040fe20000000000 */
[----:B------:R-:W-:Y:S01]  /*0ea0*/  LOP3.LUT R7, R7, 0xfffffff8, RZ, 0xc0, !PT ;  /* 0xfffffff807077812 */ /* 0x000fe200078ec0ff */
[----:B------:R-:W-:Y:S01]  /*0eb0*/  VIADD R167, R164, 0xc0 ;  /* 0x000000c0a4a77836 */ /* 0x000fe20000000000 */
[----:B------:R-:W-:Y:S01]  /*0ec0*/  IADD3 R227, P6, R158, 0x8000, RZ ;  /* 0x000080009ee37810 */ /* 0x000fe20007fde0ff */
[----:B------:R-:W-:Y:S01]  /*0ed0*/  VIADD R166, R164, 0x100 ;  /* 0x00000100a4a67836 */ /* 0x000fe20000000000 */
[----:B------:R-:W-:Y:S01]  /*0ee0*/  LOP3.LUT R228, R229, 0x380, RZ, 0xc0, !PT ;  /* 0x00000380e5e47812 */ /* 0x000fe200078ec0ff */
[----:B------:R-:W-:Y:S01]  /*0ef0*/  IMAD.IADD R7, R4, 0x1, -R7 ;  /* 0x0000000104077824 */ /* 0x000fe200078e0a07 */
[----:B------:R-:W-:Y:S01]  /*0f00*/  LOP3.LUT R226, R227, 0x380, RZ, 0xc0, !PT ;  /* 0x00000380e3e27812 */ /* 0x000fe200078ec0ff */
[----:B------:R-:W-:Y:S01]  /*0f10*/  VIADD R165, R164, 0x140 ;  /* 0x00000140a4a57836 */ /* 0x000fe20000000000 */
[----:B------:R-:W-:Y:S01]  /*0f20*/  SHF.R.U64 R228, R228, 0x3, RZ ;  /* 0x00000003e4e47819 */ /* 0x000fe200000012ff */
[----:B------:R-:W-:Y:S01]  /*0f30*/  IMAD R160, R0, 0x10, R7 ;  /* 0x0000001000a07824 */ /* 0x000fe200078e0207 */
[----:B------:R-:W-:Y:S01]  /*0f40*/  IADD3 R225, P0, R158, 0x9000, RZ ;  /* 0x000090009ee17810 */ /* 0x000fe20007f1e0ff */
[----:B------:R-:W-:Y:S01]  /*0f50*/  VIADD R187, R164, 0x180 ;  /* 0x00000180a4bb7836 */ /* 0x000fe20000000000 */
[----:B------:R-:W-:Y:S01]  /*0f60*/  SHF.R.U64 R226, R226, 0x3, RZ ;  /* 0x00000003e2e27819 */ /* 0x000fe200000012ff */
[----:B------:R-:W-:Y:S01]  /*0f70*/  IMAD R0, R11, 0x8, R160 ;  /* 0x000000080b007824 */ /* 0x000fe200078e02a0 */
[----:B------:R-:W-:Y:S01]  /*0f80*/  LEA.HI R6, R6, R197, RZ, 0x1 ;  /* 0x000000c506067211 */ /* 0x000fe200078f08ff */
[----:B------:R-:W-:Y:S01]  /*0f90*/  VIADD R186, R164, 0x1c0 ;  /* 0x000001c0a4ba7836 */ /* 0x000fe20000000000 */
[----:B------:R-:W-:Y:S01]  /*0fa0*/  LOP3.LUT R228, R228, R229, RZ, 0x3c, !PT ;  /* 0x000000e5e4e47212 */ /* 0x000fe200078e3cff */
[--C-:B------:R-:W-:Y:S01]  /*0fb0*/  IMAD.X R229, RZ, RZ, R159.reuse, P5 ;  /* 0x000000ffffe57224 */ /* 0x100fe200028e069f */
[----:B------:R0:W-:Y:S01]  /*0fc0*/  STL [R1+0x448], R0 ;  /* 0x0004480001007387 */ /* 0x0001e20000100800 */
[----:B------:R-:W-:Y:S01]  /*0fd0*/  LOP3.LUT R224, R225, 0x380, RZ, 0xc0, !PT ;  /* 0x00000380e1e07812 */ /* 0x000fe200078ec0ff */
[----:B------:R-:W-:Y:S01]  /*0fe0*/  UMOV UR4, UR5 ;  /* 0x0000000500047c82 */ /* 0x000fe20008000000 */
[----:B------:R-:W-:Y:S01]  /*0ff0*/  LOP3.LUT R226, R226, R227, RZ, 0x3c, !PT ;  /* 0x000000e3e2e27212 */ /* 0x000fe200078e3cff */
[----:B------:R-:W-:Y:S01]  /*1000*/  IMAD.X R227, RZ, RZ, R159, P6 ;  /* 0x000000ffffe37224 */ /* 0x000fe200030e069f */
[----:B------:R-:W-:Y:S01]  /*1010*/  LOP3.LUT R8, R3, 0x7ffffffc, RZ, 0xc0, !PT ;  /* 0x7ffffffc03087812 */ /* 0x000fe200078ec0ff */
[----:B------:R-:W-:Y:S01]  /*1020*/  IMAD.U32 R3, R10, 0x40, R12 ;  /* 0x000000400a037824 */ /* 0x000fe200078e000c */
[----:B------:R-:W-:-:S02]  /*1030*/  IADD3 R223, P1, R158, 0xa000, RZ ;  /* 0x0000a0009edf7810 */ /* 0x000fc40007f3e0ff */
[C---:B------:R-:W-:Y:S01]  /*1040*/  IADD3 R221, P2, R158.reuse, 0xb000, RZ ;  /* 0x0000b0009edd7810 */ /* 0x040fe20007f5e0ff */
[----:B------:R-:W-:Y:S01]  /*1050*/  IMAD.IADD R8, R9, 0x1, -R8 ;  /* 0x0000000109087824 */ /* 0x000fe200078e0a08 */
[C---:B------:R-:W-:Y:S01]  /*1060*/  IADD3 R219, P3, R158.reuse, 0xc000, RZ ;  /* 0x0000c0009edb7810 */ /* 0x040fe20007f7e0ff */
[----:B------:R-:W-:Y:S01]  /*1070*/  IMAD.WIDE R156, R3, 0x2, R156 ;  /* 0x00000002039c7825 */ /* 0x000fe200078e029c */
[C---:B------:R-:W-:Y:S02]  /*1080*/  IADD3 R217, P4, R158.reuse, 0xd000, RZ ;  /* 0x0000d0009ed97810 */ /* 0x040fe40007f9e0ff */
[----:B------:R-:W-:Y:S01]  /*1090*/  IADD3 R215, P5, R158, 0xe000, RZ ;  /* 0x0000e0009ed77810 */ /* 0x000fe20007fbe0ff */
[----:B------:R-:W-:Y:S01]  /*10a0*/  IMAD.SHL.U32 R237, R8, 0x2, RZ ;  /* 0x0000000208ed7824 */ /* 0x000fe200078e00ff */
[----:B------:R-:W-:Y:S02]  /*10b0*/  IADD3 R201, P6, R158, 0xf000, RZ ;  /* 0x0000f0009ec97810 */ /* 0x000fe40007fde0ff */
[----:B------:R-:W-:-:S02]  /*10c0*/  LOP3.LUT R6, R6, 0xfffffe, RZ, 0xc0, !PT ;  /* 0x00fffffe06067812 */ /* 0x000fc400078ec0ff */
[----:B------:R-:W-:Y:S02]  /*10d0*/  SHF.R.U64 R224, R224, 0x3, RZ ;  /* 0x00000003e0e07819 */ /* 0x000fe400000012ff */
[----:B------:R-:W-:Y:S01]  /*10e0*/  LOP3.LUT R222, R223, 0x380, RZ, 0xc0, !PT ;  /* 0x00000380dfde7812 */ /* 0x000fe200078ec0ff */
[----:B------:R-:W-:Y:S01]  /*10f0*/  IMAD.IADD R6, R197, 0x1, -R6 ;  /* 0x00000001c5067824 */ /* 0x000fe200078e0a06 */
[----:B------:R-:W-:Y:S02]  /*1100*/  LOP3.LUT R220, R221, 0x380, RZ, 0xc0, !PT ;  /* 0x00000380dddc7812 */ /* 0x000fe400078ec0ff */
[----:B------:R-:W-:Y:S01]  /*1110*/  LOP3.LUT R218, R219, 0x380, RZ, 0xc0, !PT ;  /* 0x00000380dbda7812 */ /* 0x000fe200078ec0ff */
[----:B------:R-:W-:Y:S01]  /*1120*/  IMAD.SHL.U32 R234, R6, 0x100, RZ ;  /* 0x0000010006ea7824 */ /* 0x000fe200078e00ff */
[----:B------:R-:W-:Y:S02]  /*1130*/  LOP3.LUT R216, R217, 0x380, RZ, 0xc0, !PT ;  /* 0x00000380d9d87812 */ /* 0x000fe400078ec0ff */
[----:B------:R-:W-:Y:S01]  /*1140*/  LOP3.LUT R214, R215, 0x380, RZ, 0xc0, !PT ;  /* 0x00000380d7d67812 */ /* 0x000fe200078ec0ff */
[----:B------:R-:W-:Y:S01]  /*1150*/  IMAD.IADD R161, R237, 0x1, R234 ;  /* 0x00000001eda17824 */ /* 0x000fe200078e02ea */
[----:B------:R-:W-:-:S02]  /*1160*/  LOP3.LUT R200, R201, 0x380, RZ, 0xc0, !PT ;  /* 0x00000380c9c87812 */ /* 0x000fc400078ec0ff */
[----:B------:R-:W-:Y:S01]  /*1170*/  LOP3.LUT R224, R224, R225, RZ, 0x3c, !PT ;  /* 0x000000e1e0e07212 */ /* 0x000fe200078e3cff */
[----:B------:R-:W-:Y:S01]  /*1180*/  IMAD.X R225, RZ, RZ, R159, P0 ;  /* 0x000000ffffe17224 */ /* 0x000fe200000e069f */
[----:B------:R-:W-:Y:S02]  /*1190*/  SHF.R.U64 R222, R222, 0x3, RZ ;  /* 0x00000003dede7819 */ /* 0x000fe400000012ff */
[----:B------:R-:W-:Y:S02]  /*11a0*/  SHF.R.U64 R220, R220, 0x3, RZ ;  /* 0x00000003dcdc7819 */ /* 0x000fe400000012ff */
[----:B------:R-:W-:Y:S02]  /*11b0*/  SHF.R.U64 R218, R218, 0x3, RZ ;  /* 0x00000003dada7819 */ /* 0x000fe400000012ff */
[----:B------:R-:W-:Y:S02]  /*11c0*/  SHF.R.U64 R216, R216, 0x3, RZ ;  /* 0x00000003d8d87819 */ /* 0x000fe400000012ff */
[----:B------:R-:W-:-:S02]  /*11d0*/  SHF.R.U64 R214, R214, 0x3, RZ ;  /* 0x00000003d6d67819 */ /* 0x000fc400000012ff */
[----:B------:R-:W-:Y:S02]  /*11e0*/  SHF.R.U64 R200, R200, 0x3, RZ ;  /* 0x00000003c8c87819 */ /* 0x000fe400000012ff */
[----:B------:R-:W-:Y:S02]  /*11f0*/  IADD3 R17, P0, R2, 0xec, RZ ;  /* 0x000000ec02117810 */ /* 0x000fe40007f1e0ff */
[----:B------:R-:W-:Y:S01]  /*1200*/  LOP3.LUT R222, R222, R223, RZ, 0x3c, !PT ;  /* 0x000000dfdede7212 */ /* 0x000fe200078e3cff */
[--C-:B------:R-:W-:Y:S01]  /*1210*/  IMAD.X R223, RZ, RZ, R159.reuse, P1 ;  /* 0x000000ffffdf7224 */ /* 0x100fe200008e069f */
[----:B------:R-:W-:Y:S01]  /*1220*/  LOP3.LUT R220, R220, R221, RZ, 0x3c, !PT ;  /* 0x000000dddcdc7212 */ /* 0x000fe200078e3cff */
[----:B------:R-:W-:Y:S01]  /*1230*/  IMAD.X R23, RZ, RZ, R16, P0 ;  /* 0x000000ffff177224 */ /* 0x000fe200000e0610 */
        /* <DEDUP_REMOVED lines=8> */
[----:B------:R-:W-:Y:S01]  /*12c0*/  SHF.R.S32.HI R196, RZ, 0x1f, R164 ;  /* 0x0000001fffc47819 */ /* 0x000fe200000114a4 */
[----:B------:R-:W-:Y:S01]  /*12d0*/  IMAD.X R201, RZ, RZ, R159, P6 ;  /* 0x000000ffffc97224 */ /* 0x000fe200030e069f */
[----:B------:R-:W-:-:S02]  /*12e0*/  SHF.R.S32.HI R195, RZ, 0x1f, R184 ;  /* 0x0000001fffc37819 */ /* 0x000fc400000114b8 */
[----:B------:R-:W-:Y:S02]  /*12f0*/  SHF.R.S32.HI R194, RZ, 0x1f, R185 ;  /* 0x0000001fffc27819 */ /* 0x000fe400000114b9 */
[----:B------:R-:W-:Y:S02]  /*1300*/  SHF.R.S32.HI R193, RZ, 0x1f, R167 ;  /* 0x0000001fffc17819 */ /* 0x000fe400000114a7 */
[----:B------:R-:W-:Y:S02]  /*1310*/  SHF.R.S32.HI R192, RZ, 0x1f, R166 ;  /* 0x0000001fffc07819 */ /* 0x000fe400000114a6 */
[----:B------:R-:W-:Y:S02]  /*1320*/  SHF.R.S32.HI R191, RZ, 0x1f, R165 ;  /* 0x0000001fffbf7819 */ /* 0x000fe400000114a5 */
[----:B------:R-:W-:Y:S02]  /*1330*/  SHF.R.S32.HI R190, RZ, 0x1f, R187 ;  /* 0x0000001fffbe7819 */ /* 0x000fe400000114bb */
[----:B0-----:R-:W-:-:S07]  /*1340*/  SHF.R.S32.HI R189, RZ, 0x1f, R186 ;  /* 0x0000001fffbd7819 */ /* 0x001fce00000114ba */
.L_x_5340:
        /* <DEDUP_REMOVED lines=21> */
.L_x_5205:
[----:B------:R-:W-:Y:S01]  /*14a0*/  ULDC UR7, c[0x0][0xd54] ;  /* 0x0003550000077ab9 */ /* 0x000fe20000000800 */
[----:B------:R-:W-:Y:S01]  /*14b0*/  UMOV UR6, UR9 ;  /* 0x0000000900067c82 */ /* 0x000fe20008000000 */
[----:B------:R-:W-:-:S11]  /*14c0*/  UISETP.NE.AND UP0, UPT, UR7, 0x1, UPT ;  /* 0x000000010700788c */ /* 0x000fd6000bf05270 */
[----:B------:R-:W-:Y:S02]  /*14d0*/  @UP0 ULDC.64 UR10, c[0x0][0xd58] ;  /* 0x00035600000a0ab9 */ /* 0x000fe40000000a00 */
[----:B------:R-:W-:-:S04]  /*14e0*/  UIMAD.WIDE.U32 UR4, UR9, UR10, URZ ;  /* 0x0000000a090472a5 */ /* 0x000fc8000f8e003f */
[----:B------:R-:W-:-:S04]  /*14f0*/  @UP0 USHF.R.U32.HI UR6, URZ, UR11, UR5 ;  /* 0x0000000b3f060299 */ /* 0x000fc80008011605 */
[----:B------:R-:W-:-:S12]  /*1500*/  UIMAD UR4, UR6, UR7, URZ ;  /* 0x00000007060472a4 */ /* 0x000fd8000f8e023f */
.L_x_5206:
[----:B------:R-:W0:Y:S01]  /*1510*/  LDC R0, c[0x0][0xa80] ;  /* 0x0002a000ff007b82 */ /* 0x000e220000000800 */
[----:B------:R-:W-:Y:S01]  /*1520*/  ULDC UR41, c[0x0][0xd48] ;  /* 0x0003520000297ab9 */ /* 0x000fe20000000800 */
[----:B------:R-:W-:Y:S01]  /*1530*/  UIADD3 UR4, UR9, -UR4, URZ ;  /* 0x8000000409047290 */ /* 0x000fe2000fffe03f */
[----:B------:R1:W-:Y:S01]  /*1540*/  STL.128 [R1+0x410], RZ ;  /* 0x000410ff01007387 */ /* 0x0003e20000100c00 */
[----:B------:R-:W-:Y:S01]  /*1550*/  UISETP.NE.AND UP1, UPT, UR41, 0x1, UPT ;  /* 0x000000012900788c */ /* 0x000fe2000bf25270 */
[----:B------:R-:W-:Y:S01]  /*1560*/  IADD3 R28, P0, R2, 0x410, RZ ;  /* 0x00000410021c7810 */ /* 0x000fe20007f1e0ff */
[----:B------:R-:W-:Y:S01]  /*1570*/  ULDC UR5, c[0x0][0xd54] ;  /* 0x0003550000057ab9 */ /* 0x000fe20000000800 */
[----:B------:R-:W-:Y:S01]  /*1580*/  UISETP.NE.AND UP2, UPT, UR38, 0x1, UPT ;  /* 0x000000012600788c */ /* 0x000fe2000bf45270 */
[----:B------:R1:W-:Y:S01]  /*1590*/  STL.128 [R1+0x420], RZ ;  /* 0x000420ff01007387 */ /* 0x0003e20000100c00 */
[----:B------:R-:W-:Y:S01]  /*15a0*/  UIMAD UR8, UR8, UR5, UR4 ;  /* 0x00000005080872a4 */ /* 0x000fe2000f8e0204 */
[----:B------:R-:W-:Y:S01]  /*15b0*/  IMAD.X R39, RZ, RZ, R16, P0 ;  /* 0x000000ffff277224 */ /* 0x000fe200000e0610 */
[----:B------:R-:W-:Y:S01]  /*15c0*/  ULOP3.LUT UR39, URZ, UR6, URZ, 0x33, !UPT ;  /* 0x000000063f277292 */ /* 0x000fe2000f8e333f */
[----:B------:R1:W-:Y:S01]  /*15d0*/  STL.128 [R1+0x200], RZ ;  /* 0x000200ff01007387 */ /* 0x0003e20000100c00 */
[----:B------:R-:W-:Y:S01]  /*15e0*/  ULDC.64 UR10, c[0x0][0x418] ;  /* 0x00010600000a7ab9 */ /* 0x000fe20000000a00 */
[----:B------:R-:W-:Y:S01]  /*15f0*/  ULDC UR6, c[0x0][0xd3c] ;  /* 0x00034f0000067ab9 */ /* 0x000fe20000000800 */
[----:B------:R-:W-:Y:S01]  /*1600*/  @UP1 ULDC UR4, c[0x0][0xd4c] ;  /* 0x0003530000041ab9 */ /* 0x000fe20000000800 */
[----:B------:R1:W-:Y:S01]  /*1610*/  STL.128 [R1+0x210], RZ ;  /* 0x000210ff01007387 */ /* 0x0003e20000100c00 */
[----:B------:R-:W-:Y:S01]  /*1620*/  UISETP.NE.U32.AND UP0, UPT, UR10, URZ, UPT ;  /* 0x0000003f0a00728c */ /* 0x000fe2000bf05070 */
[----:B------:R-:W-:Y:S01]  /*1630*/  PLOP3.LUT P1, PT, PT, PT, UP2, 0x80, 0x0 ;  /* 0x000000000000781c */ /* 0x000fe20003f2f028 */
[----:B------:R-:W-:Y:S01]  /*1640*/  UIMAD.WIDE.U32 UR4, UR8, UR4, URZ ;  /* 0x00000004080472a5 */ /* 0x000fe2000f8e003f */
[----:B------:R1:W-:Y:S01]  /*1650*/  STL.128 [R1+0x220], RZ ;  /* 0x000220ff01007387 */ /* 0x0003e20000100c00 */
[----:B------:R-:W-:Y:S01]  /*1660*/  UIADD3 UR39, UR39, UR6, URZ ;  /* 0x0000000627277290 */ /* 0x000fe2000fffe03f */
[----:B------:R-:W-:-:S02]  /*1670*/  UMOV UR40, UR8 ;  /* 0x0000000800287c82 */ /* 0x000fc40008000000 */
[----:B0-----:R1:W-:Y:S01]  /*1680*/  STL [R1+0x430], R0 ;  /* 0x0004300001007387 */ /* 0x0013e20000100800 */
[----:B------:R-:W-:Y:S01]  /*1690*/  @UP1 ULDC UR6, c[0x0][0xd50] ;  /* 0x0003540000061ab9 */ /* 0x000fe20000000800 */
[----:B------:R-:W-:Y:S02]  /*16a0*/  UISETP.NE.AND.EX UP0, UPT, UR11, URZ, UPT, UP0 ;  /* 0x0000003f0b00728c */ /* 0x000fe4000bf05300 */
[----:B------:R1:W-:Y:S01]  /*16b0*/  STL.128 [R1+0x230], RZ ;  /* 0x000230ff01007387 */ /* 0x0003e20000100c00 */
[----:B------:R-:W-:Y:S01]  /*16c0*/  @UP1 USHF.R.U32.HI UR40, URZ, UR6, UR5 ;  /* 0x000000063f281299 */ /* 0x000fe20008011605 */
[----:B------:R-:W-:Y:S02]  /*16d0*/  ULDC UR45, c[0x0][0x424] ;  /* 0x00010900002d7ab9 */ /* 0x000fe40000000800 */
[----:B------:R1:W-:Y:S01]  /*16e0*/  STL.128 [R1+0x240], RZ ;  /* 0x000240ff01007387 */ /* 0x0003e20000100c00 */
[----:B------:R-:W-:Y:S02]  /*16f0*/  USEL UR45, UR45, 0x1, UP0 ;  /* 0x000000012d2d7887 */ /* 0x000fe40008000000 */
[----:B------:R-:W-:Y:S01]  /*1700*/  UIADD3 UR4, -UR40, URZ, URZ ;  /* 0x0000003f28047290 */ /* 0x000fe2000fffe13f */
[----:B------:R1:W-:Y:S01]  /*1710*/  STL.128 [R1+0x250], RZ ;  /* 0x000250ff01007387 */ /* 0x0003e20000100c00 */
[----:B------:R-:W-:-:S02]  /*1720*/  ULDC UR7, c[0x0][0x2f0] ;  /* 0x0000bc0000077ab9 */ /* 0x000fc40000000800 */
[----:B------:R-:W-:Y:S01]  /*1730*/  UIMAD UR45, UR45, UR7, URZ ;  /* 0x000000072d2d72a4 */ /* 0x000fe2000f8e023f */
[----:B------:R1:W-:Y:S01]  /*1740*/  STL.128 [R1+0x260], RZ ;  /* 0x000260ff01007387 */ /* 0x0003e20000100c00 */
[----:B------:R-:W-:-:S03]  /*1750*/  UIMAD UR41, UR41, UR4, UR8 ;  /* 0x00000004292972a4 */ /* 0x000fc6000f8e0208 */
[----:B------:R1:W-:Y:S04]  /*1760*/  STL.128 [R1+0x270], RZ ;  /* 0x000270ff01007387 */ /* 0x0003e80000100c00 */
        /* <DEDUP_REMOVED lines=23> */
[----:B------:R1:W-:Y:S01]  /*18e0*/  STL.128 [R1+0x3f0], RZ ;  /* 0x0003f0ff01007387 */ /* 0x0003e20000100c00 */
[----:B------:R-:W-:Y:S05]  /*18f0*/  @!P1 BRA `(.L_x_5207) ;  /* 0x0000008000049947 */ /* 0x000fea0003800000 */
[----:B------:R-:W-:Y:S01]  /*1900*/  ULDC UR4, c[0x0][0x448] ;  /* 0x0001120000047ab9 */ /* 0x000fe20000000800 */
[----:B------:R-:W-:Y:S02]  /*1910*/  USHF.L.U32 UR8, UR39, 0x6, URZ ;  /* 0x0000000627087899 */ /* 0x000fe4000800063f */
[----:B------:R-:W-:Y:S01]  /*1920*/  UISETP.NE.AND UP0, UPT, UR4, 0x1, UPT ;  /* 0x000000010400788c */ /* 0x000fe2000bf05270 */
[----:B------:R-:W-:Y:S02]  /*1930*/  ULDC UR12, c[0x0][0x288] ;  /* 0x0000a200000c7ab9 */ /* 0x000fe40000000800 */
[----:B------:R-:W-:Y:S01]  /*1940*/  ULDC.64 UR4, c[0x0][0xad8] ;  /* 0x0002b60000047ab9 */ /* 0x000fe20000000a00 */
[----:B------:R-:W-:Y:S02]  /*1950*/  UIADD3 UR9, UR8, 0x3f, URZ ;  /* 0x0000003f08097890 */ /* 0x000fe4000fffe03f */
[----:B------:R-:W-:Y:S02]  /*1960*/  UISETP.GE.AND UP1, UPT, UR5, 0x1, UPT ;  /* 0x000000010500788c */ /* 0x000fe4000bf26270 */
[----:B------:R-:W-:-:S03]  /*1970*/  UIADD3 UR10, UR45, 0x1, -UR12 ;  /* 0x000000012d0a7890 */ /* 0x000fc6000fffe80c */
[----:B------:R-:W-:Y:S01]  /*1980*/  @UP0 UIADD3 UR6, UR8, 0x3f, URZ ;  /* 0x0000003f08060890 */ /* 0x000fe2000fffe03f */
[----:B------:R-:W-:Y:S01]  /*1990*/  PLOP3.LUT P1, PT, PT, PT, UP1, 0x80, 0x0 ;  /* 0x000000000000781c */ /* 0x000fe20003f2f018 */
[----:B------:R-:W-:Y:S01]  /*19a0*/  @UP0 ULDC UR7, c[0x0][0x44c] ;  /* 0x0001130000070ab9 */ /* 0x000fe20000000800 */
[----:B------:R-:W-:Y:S01]  /*19b0*/  @UP0 ULDC UR11, c[0x0][0x450] ;  /* 0x00011400000b0ab9 */ /* 0x000fe20000000800 */
[----:B------:R-:W-:-:S04]  /*19c0*/  UIMAD.WIDE.U32 UR6, UR6, UR7, URZ ;  /* 0x00000007060672a5 */ /* 0x000fc8000f8e003f */
        /* <DEDUP_REMOVED lines=14> */
.L_x_5209:
[----:B------:R-:W-:-:S11]  /*1ab0*/  UISETP.NE.AND UP1, UPT, UR5, 0x1, UPT ;  /* 0x000000010500788c */ /* 0x000fd6000bf25270 */
[----:B------:R-:W-:Y:S02]  /*1ac0*/  @UP1 ULDC.64 UR10, c[0x0][0xae0] ;  /* 0x0002b800000a1ab9 */ /* 0x000fe40000000a00 */
[----:B------:R-:W-:-:S04]  /*1ad0*/  UIMAD.WIDE.U32 UR6, UR9, UR10, URZ ;  /* 0x0000000a090672a5 */ /* 0x000fc8000f8e003f */
[----:B------:R-:W-:-:S12]  /*1ae0*/  @UP1 USHF.R.U32.HI UR9, URZ, UR11, UR7 ;  /* 0x0000000b3f091299 */ /* 0x000fd80008011607 */
.L_x_5210:
[----:B------:R-:W-:-:S04]  /*1af0*/  UIMAD UR9, UR9, UR5, UR5 ;  /* 0x00000005090972a4 */ /* 0x000fc8000f8e0205 */
[----:B------:R-:W-:-:S04]  /*1b00*/  UISETP.LT.AND UP1, UPT, UR4, UR9, UPT ;  /* 0x000000090400728c */ /* 0x000fc8000bf21270 */
[----:B------:R-:W-:-:S12]  /*1b10*/  USEL UR4, UR4, UR9, UP1 ;  /* 0x0000000904047287 */ /* 0x000fd80008800000 */
.L_x_5208:
[----:B------:R-:W-:Y:S02]  /*1b20*/  UIADD3 UR9, UR45, 0x3f, URZ ;  /* 0x0000003f2d097890 */ /* 0x000fe4000fffe03f */
[----:B------:R-:W-:Y:S02]  /*1b30*/  UIADD3 UR10, UR4, 0x3f, URZ ;  /* 0x0000003f040a7890 */ /* 0x000fe4000fffe03f */
[----:B------:R-:W-:Y:S02]  /*1b40*/  USHF.R.S32.HI UR4, URZ, 0x1f, UR9 ;  /* 0x0000001f3f047899 */ /* 0x000fe40008011409 */
[----:B------:R-:W-:Y:S01]  /*1b50*/  USHF.R.S32.HI UR11, URZ, 0x1f, UR10 ;  /* 0x0000001f3f0b7899 */ /* 0x000fe2000801140a */
[----:B------:R-:W-:Y:S01]  /*1b60*/  @UP0 ULDC UR6, c[0x0][0x44c] ;  /* 0x0001130000060ab9 */ /* 0x000fe20000000800 */
[----:B------:R-:W-:Y:S02]  /*1b70*/  ULEA.HI UR4, UR4, UR9, URZ, 0x6 ;  /* 0x0000000904047291 */ /* 0x000fe4000f8f303f */
[----:B------:R-:W-:-:S02]  /*1b80*/  ULEA.HI UR11, UR11, UR10, URZ, 0x6 ;  /* 0x0000000a0b0b7291 */ /* 0x000fc4000f8f303f */
[----:B------:R-:W-:Y:S01]  /*1b90*/  UIMAD.WIDE.U32 UR6, UR8, UR6, URZ ;  /* 0x00000006080672a5 */ /* 0x000fe2000f8e003f */
[----:B------:R-:W-:Y:S01]  /*1ba0*/  @UP0 ULDC UR9, c[0x0][0x450] ;  /* 0x0001140000090ab9 */ /* 0x000fe20000000800 */
[----:B------:R-:W-:Y:S02]  /*1bb0*/  USHF.R.S32.HI UR4, URZ, 0x6, UR4 ;  /* 0x000000063f047899 */ /* 0x000fe40008011404 */
[----:B------:R-:W-:Y:S02]  /*1bc0*/  USHF.R.S32.HI UR11, URZ, 0x6, UR11 ;  /* 0x000000063f0b7899 */ /* 0x000fe4000801140b */
[----:B------:R-:W-:Y:S02]  /*1bd0*/  @UP0 USHF.R.U32.HI UR8, URZ, UR9, UR7 ;  /* 0x000000093f080299 */ /* 0x000fe40008011607 */
[----:B------:R-:W-:Y:S02]  /*1be0*/  UISETP.LT.AND UP0, UPT, UR4, UR11, UPT ;  /* 0x0000000b0400728c */ /* 0x000fe4000bf01270 */
[----:B------:R-:W-:Y:S01]  /*1bf0*/  UIADD3 UR8, UR8, -UR12, UR45 ;  /* 0x8000000c08087290 */ /* 0x000fe2000fffe02d */
[----:B------:R-:W-:Y:S01]  /*1c00*/  ULDC UR6, c[0x0][0xad4] ;  /* 0x0002b50000067ab9 */ /* 0x000fe20000000800 */
[----:B------:R-:W-:-:S02]  /*1c10*/  USEL UR21, UR4, UR11, UP0 ;  /* 0x0000000b04157287 */ /* 0x000fc40008000000 */
        /* <DEDUP_REMOVED lines=12> */
.L_x_5212:
[----:B------:R-:W-:-:S11]  /*1ce0*/  UISETP.NE.AND UP0, UPT, UR5, 0x1, UPT ;  /* 0x000000010500788c */ /* 0x000fd6000bf05270 */
[----:B------:R-:W-:Y:S02]  /*1cf0*/  @UP0 ULDC.64 UR10, c[0x0][0xae0] ;  /* 0x0002b800000a0ab9 */ /* 0x000fe40000000a00 */
[----:B------:R-:W-:-:S04]  /*1d00*/  UIMAD.WIDE.U32 UR6, UR8, UR10, URZ ;  /* 0x0000000a080672a5 */ /* 0x000fc8000f8e003f */
[----:B------:R-:W-:-:S12]  /*1d10*/  @UP0 USHF.R.U32.HI UR8, URZ, UR11, UR7 ;  /* 0x0000000b3f080299 */ /* 0x000fd80008011607 */
.L_x_5213:
[----:B------:R-:W-:-:S04]  /*1d20*/  UIMAD UR5, UR8, UR5, URZ ;  /* 0x00000005080572a4 */ /* 0x000fc8000f8e023f */
[----:B------:R-:W-:-:S04]  /*1d30*/  UISETP.LT.AND UP0, UPT, UR4, UR5, UPT ;  /* 0x000000050400728c */ /* 0x000fc8000bf01270 */
[----:B------:R-:W-:-:S12]  /*1d40*/  USEL UR4, UR4, UR5, !UP0 ;  /* 0x0000000504047287 */ /* 0x000fd8000c000000 */
.L_x_5211:
[----:B------:R-:W-:Y:S01]  /*1d50*/  USHF.R.S32.HI UR5, URZ, 0x1f, UR4 ;  /* 0x0000001f3f057899 */ /* 0x000fe20008011404 */
[----:B-1----:R-:W-:-:S03]  /*1d60*/  PRMT R0, RZ, 0x7610, R0 ;  /* 0x00007610ff007816 */ /* 0x002fc60000000000 */
[----:B------:R-:W-:-:S04]  /*1d70*/  ULEA.HI UR5, UR5, UR4, URZ, 0x6 ;  /* 0x0000000405057291 */ /* 0x000fc8000f8f303f */
[----:B------:R-:W-:-:S04]  /*1d80*/  USHF.R.S32.HI UR5, URZ, 0x6, UR5 ;  /* 0x000000063f057899 */ /* 0x000fc80008011405 */
[----:B------:R-:W-:-:S04]  /*1d90*/  UISETP.LT.AND UP0, UPT, URZ, UR5, UPT ;  /* 0x000000053f00728c */ /* 0x000fc8000bf01270 */
[----:B------:R-:W-:-:S04]  /*1da0*/  USEL UR20, URZ, UR5, !UP0 ;  /* 0x000000053f147287 */ /* 0x000fc8000c000000 */
[----:B------:R-:W-:-:S06]  /*1db0*/  UISETP.GT.AND UP0, UPT, UR21, UR20, UPT ;  /* 0x000000141500728c */ /* 0x000fcc000bf04270 */
[----:B------:R-:W-:-:S13]  /*1dc0*/  PLOP3.LUT P0, PT, PT, PT, UP0, 0x80, 0x0 ;  /* 0x000000000000781c */ /* 0x000fda0003f0f008 */
[----:B------:R-:W-:Y:S05]  /*1dd0*/  @!P0 BRA `(.L_x_5214) ;  /* 0x0000025800c48947 */ /* 0x000fea0003800000 */
[----:B------:R-:W2:Y:S04]  /*1de0*/  LDL R5, [R1+0x2e8] ;  /* 0x0002e80001057983 */ /* 0x000ea80000100800 */
[----:B------:R-:W3:Y:S04]  /*1df0*/  LDL R4, [R1+0x1e8] ;  /* 0x0001e80001047983 */ /* 0x000ee80000100800 */
[----:B------:R-:W4:Y:S04]  /*1e00*/  LDL R24, [R1+0x200] ;  /* 0x0002000001187983 */ /* 0x000f280000100800 */
[----:B------:R-:W5:Y:S04]  /*1e10*/  LDL R66, [R1+0x204] ;  /* 0x0002040001427983 */ /* 0x000f680000100800 */
        /* <DEDUP_REMOVED lines=125> */
[----:B------:R-:W0:Y:S02]  /*25f0*/  SHFL.IDX PT, R63, R197, RZ, 0x1f ;  /* 0x00001fffc53f7589 */ /* 0x000e2400000e0000 */
[----:B0-----:R-:W-:-:S13]  /*2600*/  R2UR UR4, R63 ;  /* 0x000000003f0472ca */ /* 0x001fda00000e0000 */
[----:B------:R-:W-:-:S04]  /*2610*/  ULEA.HI UR5, UR4, UR4, URZ, 0x1 ;  /* 0x0000000404057291 */ /* 0x000fc8000f8f083f */
[----:B------:R-:W-:-:S04]  /*2620*/  ULOP3.LUT UR5, UR5, 0x1fffe, URZ, 0xc0, !UPT ;  /* 0x0001fffe05057892 */ /* 0x000fc8000f8ec03f */
[----:B------:R-:W-:-:S04]  /*2630*/  UIADD3 UR5, UR4, -UR5, URZ ;  /* 0x8000000504057290 */ /* 0x000fc8000fffe03f */
[----:B------:R-:W-:-:S04]  /*2640*/  ULEA UR5, UR5, UR44, 0xf ;  /* 0x0000002c05057291 */ /* 0x000fc8000f8e783f */
[----:B------:R-:W-:-:S04]  /*2650*/  UIADD3 UR5, UR5, 0x400, URZ ;  /* 0x0000040005057890 */ /* 0x000fc8000fffe03f */
[----:B------:R-:W-:-:S04]  /*2660*/  USHF.R.U32.HI UR5, URZ, 0x4, UR5 ;  /* 0x000000043f057899 */ /* 0x000fc80008011605 */
[----:B------:R-:W-:Y:S02]  /*2670*/  ULOP3.LUT UR5, UR5, 0x3fff, URZ, 0xc0, !UPT ;  /* 0x00003fff05057892 */ /* 0x000fe4000f8ec03f */
[----:B------:R-:W-:Y:S02]  /*2680*/  UIADD3 UR4, UR44, 0x36400, URZ ;  /* 0x000364002c047890 */ /* 0x000fe4000fffe03f */
[----:B------:R-:W-:Y:S01]  /*2690*/  ULOP3.LUT UR22, UR5, 0x2000000, URZ, 0xfc, !UPT ;  /* 0x0200000005167892 */ /* 0x000fe2000f8efc3f */
[----:B--2---:R0:W-:Y:S01]  /*26a0*/  STL [R1+0x2e8], R5 ;  /* 0x0002e80501007387 */ /* 0x0041e20000100800 */
[----:B------:R-:W-:-:S04]  /*26b0*/  USHF.R.U32.HI UR4, URZ, 0x4, UR4 ;  /* 0x000000043f047899 */ /* 0x000fc80008011604 */
[----:B---3--:R-:W-:Y:S01]  /*26c0*/  LEA R4, R4, UR22, 0xc ;  /* 0x0000001604047c11 */ /* 0x008fe2000f8e60ff */
[----:B0-----:R-:W-:-:S03]  /*26d0*/  IMAD.MOV.U32 R5, RZ, RZ, 0x40000040 ;  /* 0x40000040ff057424 */ /* 0x001fc600078e00ff */
[----:B------:R-:W-:Y:S01]  /*26e0*/  R2UR UR14, R4 ;  /* 0x00000000040e72ca */ /* 0x000fe200000e0000 */
[----:B------:R-:W-:Y:S01]  /*26f0*/  ULOP3.LUT UR4, UR4, 0x3fff, URZ, 0xc0, !UPT ;  /* 0x00003fff04047892 */ /* 0x000fe2000f8ec03f */
[----:B------:R-:W-:-:S03]  /*2700*/  R2UR UR15, R5 ;  /* 0x00000000050f72ca */ /* 0x000fc600000e0000 */
[----:B------:R-:W-:Y:S01]  /*2710*/  ULOP3.LUT UR12, UR4, 0x10000, URZ, 0xfc, !UPT ;  /* 0x00010000040c7892 */ /* 0x000fe2000f8efc3f */
[----:B----4-:R-:W-:Y:S04]  /*2720*/  STL [R1+0x200], R24 ;  /* 0x0002001801007387 */ /* 0x010fe80000100800 */
[----:B-----5:R-:W-:Y:S04]  /*2730*/  STL [R1+0x204], R66 ;  /* 0x0002044201007387 */ /* 0x020fe80000100800 */
[----:B------:R-:W-:Y:S04]  /*2740*/  STL [R1+0x208], R68 ;  /* 0x0002084401007387 */ /* 0x000fe80000100800 */
        /* <DEDUP_REMOVED lines=79> */
[----:B------:R0:W-:Y:S01]  /*2c40*/  STL [R1+0x364], R61 ;  /* 0x0003643d01007387 */ /* 0x0001e20000100800 */
[----:B------:R-:W-:Y:S06]  /*2c50*/  BAR.SYNC.DEFER_BLOCKING 0xe, 0x100 ;  /* 0x0384000000007b1d */ /* 0x000fec0000010000 */
[----:B------:R-:W-:Y:S01]  /*2c60*/  UMOV UR13, 0x40000040 ;  /* 0x40000040000d7882 */ /* 0x000fe20000000000 */
[----:B0-----:R-:W-:-:S06]  /*2c70*/  WARPGROUP.ARRIVE ;  /* 0x00000000000079c5 */ /* 0x001fcc0000000000 */
[----:B------:R-:W-:Y:S01]  /*2c80*/  HGMMA.64x256x16.F32.BF16 R24, gdesc[UR12].tnspB, RZ, !UPT, gsb0 ;  /* 0x43e000000c1879f0 */ /* 0x000fe2000c0018ff */
[----:B------:R0:W-:Y:S04]  /*2c90*/  STL [R1+0x368], R6 ;  /* 0x0003680601007387 */ /* 0x0001e80000100800 */
[----:B------:R1:W-:Y:S01]  /*2ca0*/  STL [R1+0x3b4], R7 ;  /* 0x0003b40701007387 */ /* 0x0003e20000100800 */
[----:B0-----:R-:W-:Y:S02]  /*2cb0*/  VIADD R6, R4, 0x80 ;  /* 0x0000008004067836 */ /* 0x001fe40000000000 */
[----:B-1----:R-:W-:-:S03]  /*2cc0*/  IMAD.MOV.U32 R7, RZ, RZ, 0x40000040 ;  /* 0x40000040ff077424 */ /* 0x002fc600078e00ff */
[----:B------:R-:W-:Y:S02]  /*2cd0*/  R2UR UR18, R6 ;  /* 0x00000000061272ca */ /* 0x000fe400000e0000 */
[----:B------:R-:W-:Y:S01]  /*2ce0*/  R2UR UR19, R7 ;  /* 0x00000000071372ca */ /* 0x000fe200000e0000 */
[----:B------:R-:W-:Y:S01]  /*2cf0*/  UIADD3 UR16, UR12, 0x2, URZ ;  /* 0x000000020c107890 */ /* 0x000fe2000fffe03f */
        /* <DEDUP_REMOVED lines=41> */
[----:B------:R-:W-:Y:S01]  /*2f90*/  STL [R1+0x3fc], R10 ;  /* 0x0003fc0a01007387 */ /* 0x000fe20000100800 */
[----:B------:R-:W-:Y:S01]  /*2fa0*/  UMOV UR17, 0x40000040 ;  /* 0x4000004000117882 */ /* 0x000fe20000000000 */
[----:B------:R-:W-:-:S02]  /*2fb0*/  WARPGROUP.DEPBAR.LE gsb0, 0x0 ;  /* 0x00008000000079c5 */ /* 0x000fc40000010000 */
[----:B------:R-:W-:Y:S04]  /*2fc0*/  STL.128 [R1+0x200], R24 ;  /* 0x0002001801007387 */ /* 0x000fe80000100c00 */
        /* <DEDUP_REMOVED lines=30> */
[----:B------:R0:W-:Y:S02]  /*31b0*/  STL.128 [R1+0x3f0], R148 ;  /* 0x0003f09401007387 */ /* 0x0001e40000100c00 */
[----:B0-----:R-:W-:-:S06]  /*31c0*/  WARPGROUP.ARRIVE ;  /* 0x00000000000079c5 */ /* 0x001fcc0000000000 */
[----:B------:R-:W-:Y:S01]  /*31d0*/  HGMMA.64x256x16.F32.BF16 R24, gdesc[UR16].tnspB, R24, gsb0 ;  /* 0x43e00000101879f0 */ /* 0x000fe20008001818 */
[----:B------:R-:W-:Y:S02]  /*31e0*/  VIADD R6, R4, 0x100 ;  /* 0x0000010004067836 */ /* 0x000fe40000000000 */
[----:B------:R-:W-:-:S03]  /*31f0*/  IMAD.MOV.U32 R7, RZ, RZ, 0x40000040 ;  /* 0x40000040ff077424 */ /* 0x000fc600078e00ff */
[----:B------:R-:W-:Y:S02]  /*3200*/  R2UR UR6, R6 ;  /* 0x00000000060672ca */ /* 0x000fe400000e0000 */
[----:B------:R-:W-:Y:S01]  /*3210*/  R2UR UR7, R7 ;  /* 0x00000000070772ca */ /* 0x000fe200000e0000 */
[----:B------:R-:W-:Y:S01]  /*3220*/  UIADD3 UR4, UR12, 0x4, URZ ;  /* 0x000000040c047890 */ /* 0x000fe2000fffe03f */
[----:B------:R-:W-:Y:S01]  /*3230*/  UMOV UR5, 0x40000040 ;  /* 0x4000004000057882 */ /* 0x000fe20000000000 */
[----:B------:R-:W-:Y:S02]  /*3240*/  VIADD R4, R4, 0x180 ;  /* 0x0000018004047836 */ /* 0x000fe40000000000 */
[----:B------:R-:W-:-:S03]  /*3250*/  IMAD.MOV.U32 R5, RZ, RZ, 0x40000040 ;  /* 0x40000040ff057424 */ /* 0x000fc600078e00ff */
[----:B------:R-:W-:Y:S02]  /*3260*/  R2UR UR10, R4 ;  /* 0x00000000040a72ca */ /* 0x000fe400000e0000 */
[----:B------:R-:W-:Y:S01]  /*3270*/  R2UR UR11, R5 ;  /* 0x00000000050b72ca */ /* 0x000fe200000e0000 */
[----:B------:R-:W-:Y:S01]  /*3280*/  UIADD3 UR8, UR12, 0x6, URZ ;  /* 0x000000060c087890 */ /* 0x000fe2000fffe03f */
[----:B------:R-:W-:Y:S01]  /*3290*/  UMOV UR9, 0x40000040 ;  /* 0x4000004000097882 */ /* 0x000fe20000000000 */
[----:B------:R-:W-:Y:S02]  /*32a0*/  WARPGROUP.DEPBAR.LE gsb0, 0x0 ;  /* 0x00008000000079c5 */ /* 0x000fe40000010000 */
        /* <DEDUP_REMOVED lines=33> */
[----:B------:R-:W-:Y:S03]  /*34c0*/  HGMMA.64x256x16.F32.BF16 R24, gdesc[UR4].tnspB, R24, gsb0 ;  /* 0x43e00000041879f0 */ /* 0x000fe60008001818 */
        /* <DEDUP_REMOVED lines=48> */
[----:B------:R0:W-:Y:S04]  /*37d0*/  STL.128 [R1+0x2c0], R72 ;  /* 0x0002c04801007387 */ /* 0x0001e80000100c00 */
        /* <DEDUP_REMOVED lines=19> */
[----:B------:R-:W5:Y:S04]  /*3910*/  LDL R0, [R1+0x200] ;  /* 0x0002000001007983 */ /* 0x000f680000100800 */
[----:B0-----:R-:W5:Y:S04]  /*3920*/  LDL R74, [R1+0x204] ;  /* 0x00020400014a7983 */ /* 0x001f680000100800 */
[----:B-1----:R-:W5:Y:S04]  /*3930*/  LDL R76, [R1+0x208] ;  /* 0x00020800014c7983 */ /* 0x002f680000100800 */
[----:B------:R-:W5:Y:S04]  /*3940*/  LDL R78, [R1+0x20c] ;  /* 0x00020c00014e7983 */ /* 0x000f680000100800 */
[----:B------:R-:W5:Y:S04]  /*3950*/  LDL R4, [R1+0x210] ;  /* 0x0002100001047983 */ /* 0x000f680000100800 */
[----:B--2---:R-:W2:Y:S04]  /*3960*/  LDL R80, [R1+0x214] ;  /* 0x0002140001507983 */ /* 0x004ea80000100800 */
[----:B------:R-:W2:Y:S04]  /*3970*/  LDL R82, [R1+0x218] ;  /* 0x0002180001527983 */ /* 0x000ea80000100800 */
[----:B---3--:R-:W3:Y:S04]  /*3980*/  LDL R84, [R1+0x21c] ;  /* 0x00021c0001547983 */ /* 0x008ee80000100800 */
[----:B------:R-:W3:Y:S04]  /*3990*/  LDL R6, [R1+0x220] ;  /* 0x0002200001067983 */ /* 0x000ee80000100800 */
[----:B------:R-:W3:Y:S04]  /*39a0*/  LDL R86, [R1+0x224] ;  /* 0x0002240001567983 */ /* 0x000ee80000100800 */
[----:B----4-:R-:W4:Y:S04]  /*39b0*/  LDL R88, [R1+0x228] ;  /* 0x0002280001587983 */ /* 0x010f280000100800 */
[----:B------:R-:W4:Y:S04]  /*39c0*/  LDL R90, [R1+0x22c] ;  /* 0x00022c00015a7983 */ /* 0x000f280000100800 */
[----:B------:R-:W4:Y:S04]  /*39d0*/  LDL R8, [R1+0x230] ;  /* 0x0002300001087983 */ /* 0x000f280000100800 */
[----:B-----5:R-:W5:Y:S04]  /*39e0*/  LDL R92, [R1+0x234] ;  /* 0x00023400015c7983 */ /* 0x020f680000100800 */
        /* <DEDUP_REMOVED lines=113> */
[----:B------:R-:W5:Y:S01]  /*4100*/  LDL R91, [R1+0x3fc] ;  /* 0x0003fc00015b7983 */ /* 0x000f620000100800 */
[----:B------:R-:W0:Y:S03]  /*4110*/  S2R R207, SR_TID.X ;  /* 0x0000000000cf7919 */ /* 0x000e260000002100 */
[----:B------:R1:W-:Y:S04]  /*4120*/  STL [R1+0x200], R0 ;  /* 0x0002000001007387 */ /* 0x0003e80000100800 */
[----:B------:R1:W-:Y:S04]  /*4130*/  STL [R1+0x204], R74 ;  /* 0x0002044a01007387 */ /* 0x0003e80000100800 */
[----:B------:R1:W-:Y:S04]  /*4140*/  STL [R1+0x208], R76 ;  /* 0x0002084c01007387 */ /* 0x0003e80000100800 */
[----:B------:R1:W-:Y:S04]  /*4150*/  STL [R1+0x20c], R78 ;  /* 0x00020c4e01007387 */ /* 0x0003e80000100800 */
[----:B------:R1:W-:Y:S04]  /*4160*/  STL [R1+0x210], R4 ;  /* 0x0002100401007387 */ /* 0x0003e80000100800 */
[----:B--2---:R1:W-:Y:S04]  /*4170*/  STL [R1+0x214], R80 ;  /* 0x0002145001007387 */ /* 0x0043e80000100800 */
[----:B------:R1:W-:Y:S04]  /*4180*/  STL [R1+0x218], R82 ;  /* 0x0002185201007387 */ /* 0x0003e80000100800 */
[----:B---3--:R1:W-:Y:S01]  /*4190*/  STL [R1+0x21c], R84 ;  /* 0x00021c5401007387 */ /* 0x0083e20000100800 */
[----:B0-----:R-:W-:-:S03]  /*41a0*/  LOP3.LUT R207, R207, 0x7f, RZ, 0xc0, !PT ;  /* 0x0000007fcfcf7812 */ /* 0x001fc600078ec0ff */
[----:B------:R1:W-:Y:S04]  /*41b0*/  STL [R1+0x220], R6 ;  /* 0x0002200601007387 */ /* 0x0003e80000100800 */
[----:B------:R1:W-:Y:S04]  /*41c0*/  STL [R1+0x224], R86 ;  /* 0x0002245601007387 */ /* 0x0003e80000100800 */
[----:B----4-:R1:W-:Y:S04]  /*41d0*/  STL [R1+0x228], R88 ;  /* 0x0002285801007387 */ /* 0x0103e80000100800 */
[----:B------:R1:W-:Y:S04]  /*41e0*/  STL [R1+0x22c], R90 ;  /* 0x00022c5a01007387 */ /* 0x0003e80000100800 */
[----:B------:R1:W-:Y:S04]  /*41f0*/  STL [R1+0x230], R8 ;  /* 0x0002300801007387 */ /* 0x0003e80000100800 */
[----:B-----5:R1:W-:Y:S04]  /*4200*/  STL [R1+0x234], R92 ;  /* 0x0002345c01007387 */ /* 0x0203e80000100800 */
[----:B------:R1:W-:Y:S04]  /*4210*/  STL [R1+0x238], R94 ;  /* 0x0002385e01007387 */ /* 0x0003e80000100800 */
        /* <DEDUP_REMOVED lines=112> */
[----:B------:R1:W-:Y:S01]  /*4920*/  STL [R1+0x3fc], R91 ;  /* 0x0003fc5b01007387 */ /* 0x0003e20000100800 */
[----:B------:R-:W-:Y:S06]  /*4930*/  BAR.ARV 0xf, 0x100 ;  /* 0x03c4000000007b1d */ /* 0x000fec0000002000 */
[----:B------:R-:W-:Y:S01]  /*4940*/  ISETP.NE.AND P1, PT, R207, RZ, PT ;  /* 0x000000ffcf00720c */ /* 0x000fe20003f25270 */
[----:B------:R-:W-:-:S12]  /*4950*/  BSSY B0, `(.L_x_5215) ;  /* 0x0000007000007945 */ /* 0x000fd80003800000 */
[----:B-1----:R-:W-:Y:S05]  /*4960*/  @P1 BRA `(.L_x_5216) ;  /* 0x0000000000141947 */ /* 0x002fea0003800000 */
[----:B------:R-:W2:Y:S02]  /*4970*/  LDL R0, [R1+0x1e8] ;  /* 0x0001e80001007983 */ /* 0x000ea40000100800 */
[----:B--2---:R-:W-:-:S05]  /*4980*/  LEA R0, R0, UR44, 0x3 ;  /* 0x0000002c00007c11 */ /* 0x004fca000f8e18ff */
[----:B------:R-:W-:-:S05]  /*4990*/  VIADD R0, R0, 0x38860 ;  /* 0x0003886000007836 */ /* 0x000fca0000000000 */
[----:B------:R-:W-:-:S04]  /*49a0*/  PRMT R0, RZ, 0x654, R0 ;  /* 0x00000654ff007816 */ /* 0x000fc80000000000 */
[----:B------:R0:W-:Y:S03]  /*49b0*/  SYNCS.ARRIVE.TRANS64.RED.A1T0 RZ, [R0+URZ], RZ ;  /* 0x000000ff00ff79a7 */ /* 0x0001e6000810043f */
.L_x_5216:
[----:B------:R-:W-:Y:S05]  /*49c0*/  BSYNC B0 ;  /* 0x0000000000007941 */ /* 0x000fea0003800000 */
.L_x_5215:
[----:B------:R-:W-:-:S04]  /*49d0*/  UIADD3 UR21, UR21, -0x2, URZ ;  /* 0xfffffffe15157890 */ /* 0x000fc8000fffe03f */
[----:B------:R-:W-:-:S06]  /*49e0*/  UISETP.GE.AND UP0, UPT, UR21, UR20, UPT ;  /* 0x000000141500728c */ /* 0x000fcc000bf06270 */
[----:B------:R-:W-:-:S13]  /*49f0*/  PLOP3.LUT P0, PT, PT, PT, UP0, 0x80, 0x0 ;  /* 0x000000000000781c */ /* 0x000fda0003f0f008 */
[----:B------:R-:W-:Y:S05]  /*4a00*/  @!P0 BRA `(.L_x_5217) ;  /* 0x0000003c00648947 */ /* 0x000fea0003800000 */
.L_x_5220:
[----:B0-----:R-:W0:Y:S04]  /*4a10*/  LDL R3, [R1+0x1e8] ;  /* 0x0001e80001037983 */ /* 0x001e280000100800 */
[----:B------:R-:W2:Y:S04]  /*4a20*/  LDL.64 R120, [R1+0x260] ;  /* 0x0002600001787983 */ /* 0x000ea80000100a00 */
[----:B------:R-:W3:Y:S04]  /*4a30*/  LDL.64 R14, [R1+0x310] ;  /* 0x00031000010e7983 */ /* 0x000ee80000100a00 */
[----:B------:R-:W4:Y:S04]  /*4a40*/  LDL.64 R136, [R1+0x210] ;  /* 0x0002100001887983 */ /* 0x000f280000100a00 */
[----:B------:R-:W5:Y:S04]  /*4a50*/  LDL.64 R134, [R1+0x220] ;  /* 0x0002200001867983 */ /* 0x000f680000100a00 */
        /* <DEDUP_REMOVED lines=55> */
[----:B-1----:R-:W5:Y:S04]  /*4dd0*/  LDL.64 R4, [R1+0x3b8] ;  /* 0x0003b80001047983 */ /* 0x002f680000100a00 */
[----:B------:R-:W5:Y:S04]  /*4de0*/  LDL.64 R12, [R1+0x3c8] ;  /* 0x0003c800010c7983 */ /* 0x000f680000100a00 */
[----:B------:R-:W5:Y:S04]  /*4df0*/  LDL.64 R10, [R1+0x3d8] ;  /* 0x0003d800010a7983 */ /* 0x000f680000100a00 */
[----:B------:R-:W5:Y:S04]  /*4e00*/  LDL.64 R8, [R1+0x3e8] ;  /* 0x0003e80001087983 */ /* 0x000f680000100a00 */
[----:B------:R-:W5:Y:S01]  /*4e10*/  LDL.64 R6, [R1+0x3f8] ;  /* 0x0003f80001067983 */ /* 0x000f620000100a00 */
[----:B0-----:R-:W-:-:S05]  /*4e20*/  IMAD R0, R3, 0x40, R160 ;  /* 0x0000004003007824 */ /* 0x001fca00078e02a0 */
[----:B------:R-:W-:Y:S01]  /*4e30*/  LEA R21, R0, UR44, 0x2 ;  /* 0x0000002c00157c11 */ /* 0x000fe2000f8e10ff */
[----:B------:R-:W-:Y:S06]  /*4e40*/  BAR.SYNC.DEFER_BLOCKING 0xe, 0x100 ;  /* 0x0384000000007b1d */ /* 0x000fec0000010000 */
[----:B------:R-:W2:Y:S02]  /*4e50*/  LDS R0, [R21+0x38400] ;  /* 0x0384000015007984 */ /* 0x000ea40000000800 */
[C---:B--2---:R-:W-:Y:S01]  /*4e60*/  FMUL.FTZ R121, R0.reuse, R121 ;  /* 0x0000007900797220 */ /* 0x044fe20000410000 */
[----:B------:R-:W-:-:S05]  /*4e70*/  FMUL.FTZ R120, R0, R120 ;  /* 0x0000007800787220 */ /* 0x000fca0000410000 */
[----:B------:R3:W-:Y:S02]  /*4e80*/  STL.64 [R1+0x260], R120 ;  /* 0x0002607801007387 */ /* 0x0007e40000100a00 */
[C---:B---3--:R-:W-:Y:S02]  /*4e90*/  FMUL.FTZ R120, R0.reuse, R14 ;  /* 0x0000000e00787220 */ /* 0x048fe40000410000 */
[----:B------:R-:W0:Y:S01]  /*4ea0*/  LDS R14, [R21+0x38420] ;  /* 0x03842000150e7984 */ /* 0x000e220000000800 */
[C---:B----4-:R-:W-:Y:S01]  /*4eb0*/  FMUL.FTZ R137, R0.reuse, R137 ;  /* 0x0000008900897220 */ /* 0x050fe20000410000 */
[C---:B------:R-:W-:Y:S01]  /*4ec0*/  FMUL.FTZ R136, R0.reuse, R136 ;  /* 0x0000008800887220 */ /* 0x040fe20000410000 */
[C---:B-----5:R-:W-:Y:S01]  /*4ed0*/  FMUL.FTZ R135, R0.reuse, R135 ;  /* 0x0000008700877220 */ /* 0x060fe20000410000 */
[C---:B------:R-:W-:Y:S01]  /*4ee0*/  FMUL.FTZ R134, R0.reuse, R134 ;  /* 0x0000008600867220 */ /* 0x040fe20000410000 */
        /* <DEDUP_REMOVED lines=52> */
[----:B------:R-:W-:Y:S01]  /*5230*/  FMUL.FTZ R74, R0, R74 ;  /* 0x0000004a004a7220 */ /* 0x000fe20000410000 */
[-C--:B------:R-:W-:Y:S01]  /*5240*/  FMUL.FTZ R82, R82, R0.reuse ;  /* 0x0000000052527220 */ /* 0x080fe20000410000 */
[----:B------:R-:W-:Y:S01]  /*5250*/  FMUL.FTZ R83, R83, R0 ;  /* 0x0000000053537220 */ /* 0x000fe20000410000 */
[C---:B------:R-:W-:Y:S01]  /*5260*/  FMUL.FTZ R81, R0.reuse, R81 ;  /* 0x0000005100517220 */ /* 0x040fe20000410000 */
[----:B------:R-:W-:Y:S01]  /*5270*/  FMUL.FTZ R80, R0, R80 ;  /* 0x0000005000507220 */ /* 0x000fe20000410000 */
[C---:B0-----:R-:W-:Y:S01]  /*5280*/  FMUL.FTZ R79, R14.reuse, R79 ;  /* 0x0000004f0e4f7220 */ /* 0x041fe20000410000 */
        /* <DEDUP_REMOVED lines=63> */
[----:B------:R-:W-:Y:S04]  /*5680*/  STL.64 [R1+0x210], R136 ;  /* 0x0002108801007387 */ /* 0x000fe80000100a00 */
        /* <DEDUP_REMOVED lines=33> */
[----:B------:R0:W-:Y:S04]  /*58a0*/  STL.64 [R1+0x238], R72 ;  /* 0x0002384801007387 */ /* 0x0001e80000100a00 */
        /* <DEDUP_REMOVED lines=27> */
[----:B------:R2:W-:Y:S04]  /*5a60*/  STL.64 [R1+0x3f8], R6 ;  /* 0x0003f80601007387 */ /* 0x0005e80000100a00 */
[----:B0-----:R-:W3:Y:S04]  /*5a70*/  LDL R72, [R1+0x204] ;  /* 0x0002040001487983 */ /* 0x001ee80000100800 */
[----:B------:R-:W4:Y:S04]  /*5a80*/  LDL R74, [R1+0x208] ;  /* 0x00020800014a7983 */ /* 0x000f280000100800 */
[----:B------:R-:W5:Y:S04]  /*5a90*/  LDL R76, [R1+0x20c] ;  /* 0x00020c00014c7983 */ /* 0x000f680000100800 */
[----:B------:R-:W5:Y:S04]  /*5aa0*/  LDL R0, [R1+0x210] ;  /* 0x0002100001007983 */ /* 0x000f680000100800 */
[----:B------:R-:W5:Y:S04]  /*5ab0*/  LDL R78, [R1+0x214] ;  /* 0x00021400014e7983 */ /* 0x000f680000100800 */
[----:B------:R-:W5:Y:S04]  /*5ac0*/  LDL R80, [R1+0x218] ;  /* 0x0002180001507983 */ /* 0x000f680000100800 */
[----:B------:R-:W5:Y:S04]  /*5ad0*/  LDL R84, [R1+0x21c] ;  /* 0x00021c0001547983 */ /* 0x000f680000100800 */
[----:B-1----:R-:W5:Y:S04]  /*5ae0*/  LDL R4, [R1+0x220] ;  /* 0x0002200001047983 */ /* 0x002f680000100800 */
[----:B------:R-:W5:Y:S04]  /*5af0*/  LDL R86, [R1+0x224] ;  /* 0x0002240001567983 */ /* 0x000f680000100800 */
[----:B------:R-:W5:Y:S04]  /*5b00*/  LDL R88, [R1+0x228] ;  /* 0x0002280001587983 */ /* 0x000f680000100800 */
[----:B------:R-:W5:Y:S04]  /*5b10*/  LDL R90, [R1+0x22c] ;  /* 0x00022c00015a7983 */ /* 0x000f680000100800 */
[----:B--2---:R-:W2:Y:S04]  /*5b20*/  LDL R6, [R1+0x230] ;  /* 0x0002300001067983 */ /* 0x004ea80000100800 */
[----:B------:R-:W2:Y:S04]  /*5b30*/  LDL R92, [R1+0x234] ;  /* 0x00023400015c7983 */ /* 0x000ea80000100800 */
        /* <DEDUP_REMOVED lines=114> */
[----:B------:R-:W-:Y:S04]  /*6260*/  STL [R1+0x200], R82 ;  /* 0x0002005201007387 */ /* 0x000fe80000100800 */
[----:B---3--:R-:W-:Y:S04]  /*6270*/  STL [R1+0x204], R72 ;  /* 0x0002044801007387 */ /* 0x008fe80000100800 */
        /* <DEDUP_REMOVED lines=10> */
[----:B--2---:R-:W-:Y:S04]  /*6320*/  STL [R1+0x230], R6 ;  /* 0x0002300601007387 */ /* 0x004fe80000100800 */
        /* <DEDUP_REMOVED lines=70> */
[----:B------:R0:W-:Y:S04]  /*6790*/  STL [R1+0x34c], R27 ;  /* 0x00034c1b01007387 */ /* 0x0001e80000100800 */
[----:B------:R-:W-:Y:S04]  /*67a0*/  STL [R1+0x350], R50 ;  /* 0x0003503201007387 */ /* 0x000fe80000100800 */
[----:B------:R-:W-:Y:S04]  /*67b0*/  STL [R1+0x354], R29 ;  /* 0x0003541d01007387 */ /* 0x000fe80000100800 */
[----:B------:R1:W-:Y:S04]  /*67c0*/  STL [R1+0x358], R31 ;  /* 0x0003581f01007387 */ /* 0x0003e80000100800 */
[----:B------:R-:W-:Y:S04]  /*67d0*/  STL [R1+0x35c], R33 ;  /* 0x00035c2101007387 */ /* 0x000fe80000100800 */
[----:B------:R-:W-:Y:S04]  /*67e0*/  STL [R1+0x360], R52 ;  /* 0x0003603401007387 */ /* 0x000fe80000100800 */
[----:B------:R2:W-:Y:S04]  /*67f0*/  STL [R1+0x364], R35 ;  /* 0x0003642301007387 */ /* 0x0005e80000100800 */
        /* <DEDUP_REMOVED lines=36> */
[----:B------:R5:W-:Y:S04]  /*6a40*/  STL [R1+0x3f8], R91 ;  /* 0x0003f85b01007387 */ /* 0x000be80000100800 */
[----:B------:R5:W-:Y:S04]  /*6a50*/  STL [R1+0x3fc], R93 ;  /* 0x0003fc5d01007387 */ /* 0x000be80000100800 */
[----:B0-----:R-:W5:Y:S04]  /*6a60*/  LDL.128 R24, [R1+0x200] ;  /* 0x0002000001187983 */ /* 0x001f680000100c00 */
[----:B-1----:R-:W5:Y:S04]  /*6a70*/  LDL.128 R28, [R1+0x210] ;  /* 0x00021000011c7983 */ /* 0x002f680000100c00 */
[----:B--2---:R-:W2:Y:S04]  /*6a80*/  LDL.128 R32, [R1+0x220] ;  /* 0x0002200001207983 */ /* 0x004ea80000100c00 */
[----:B---3--:R-:W2:Y:S04]  /*6a90*/  LDL.128 R36, [R1+0x230] ;  /* 0x0002300001247983 */ /* 0x008ea80000100c00 */
[----:B----4-:R-:W2:Y:S04]  /*6aa0*/  LDL.128 R40, [R1+0x240] ;  /* 0x0002400001287983 */ /* 0x010ea80000100c00 */
[----:B-----5:R-:W2:Y:S04]  /*6ab0*/  LDL.128 R44, [R1+0x250] ;  /* 0x00025000012c7983 */ /* 0x020ea80000100c00 */
[----:B------:R-:W2:Y:S04]  /*6ac0*/  LDL.128 R48, [R1+0x260] ;  /* 0x0002600001307983 */ /* 0x000ea80000100c00 */
        /* <DEDUP_REMOVED lines=24> */
[----:B------:R-:W2:Y:S01]  /*6c50*/  LDL.128 R148, [R1+0x3f0] ;  /* 0x0003f00001947983 */ /* 0x000ea20000100c00 */
[----:B------:R-:W-:-:S05]  /*6c60*/  VIADD R0, R3, 0x1 ;  /* 0x0000000103007836 */ /* 0x000fca0000000000 */
[----:B------:R-:W-:Y:S01]  /*6c70*/  ISETP.NE.AND P0, PT, R0, 0x2, PT ;  /* 0x000000020000780c */ /* 0x000fe20003f05270 */
[----:B------:R0:W-:Y:S01]  /*6c80*/  STL [R1+0x1e8], R0 ;  /* 0x0001e80001007387 */ /* 0x0001e20000100800 */
[----:B------:R-:W-:-:S11]  /*6c90*/  IMAD.MOV.U32 R5, RZ, RZ, 0x40000040 ;  /* 0x40000040ff057424 */ /* 0x000fd600078e00ff */
[----:B0-----:R-:W-:Y:S01]  /*6ca0*/  @!P0 IMAD.MOV.U32 R0, RZ, RZ, RZ ;  /* 0x000000ffff008224 */ /* 0x001fe200078e00ff */
[----:B------:R-:W-:-:S04]  /*6cb0*/  R2UR UR15, R5 ;  /* 0x00000000050f72ca */ /* 0x000fc800000e0000 */
[----:B------:R-:W-:Y:S01]  /*6cc0*/  LEA R4, R0, UR22, 0xc ;  /* 0x0000001600047c11 */ /* 0x000fe2000f8e60ff */
[----:B------:R-:W-:Y:S01]  /*6cd0*/  IMAD.MOV.U32 R7, RZ, RZ, 0x40000040 ;  /* 0x40000040ff077424 */ /* 0x000fe200078e00ff */
[----:B------:R-:W3:Y:S02]  /*6ce0*/  LDL R0, [R1+0x1f0] ;  /* 0x0001f00001007983 */ /* 0x000ee40000100800 */
[C---:B------:R-:W-:Y:S01]  /*6cf0*/  R2UR UR14, R4.reuse ;  /* 0x00000000040e72ca */ /* 0x040fe200000e0000 */
[----:B------:R-:W-:Y:S01]  /*6d00*/  VIADD R6, R4, 0x80 ;  /* 0x0000008004067836 */ /* 0x000fe20000000000 */
[----:B------:R-:W-:-:S04]  /*6d10*/  R2UR UR19, R7 ;  /* 0x00000000071372ca */ /* 0x000fc800000e0000 */
[----:B------:R-:W-:Y:S01]  /*6d20*/  R2UR UR18, R6 ;  /* 0x00000000061272ca */ /* 0x000fe200000e0000 */
[----:B--2---:R-:W-:-:S06]  /*6d30*/  WARPGROUP.ARRIVE ;  /* 0x00000000000079c5 */ /* 0x004fcc0000000000 */
[----:B------:R-:W-:Y:S01]  /*6d40*/  HGMMA.64x256x16.F32.BF16 R24, gdesc[UR12].tnspB, R24, gsb0 ;  /* 0x43e000000c1879f0 */ /* 0x000fe20008001818 */
[----:B------:R-:W-:Y:S02]  /*6d50*/  VIADD R6, R4, 0x100 ;  /* 0x0000010004067836 */ /* 0x000fe40000000000 */
[----:B------:R-:W-:-:S03]  /*6d60*/  IMAD.MOV.U32 R7, RZ, RZ, 0x40000040 ;  /* 0x40000040ff077424 */ /* 0x000fc600078e00ff */
[----:B------:R-:W-:Y:S02]  /*6d70*/  R2UR UR6, R6 ;  /* 0x00000000060672ca */ /* 0x000fe400000e0000 */
[----:B------:R-:W-:Y:S01]  /*6d80*/  R2UR UR7, R7 ;  /* 0x00000000070772ca */ /* 0x000fe200000e0000 */
        /* <DEDUP_REMOVED lines=39> */
[----:B------:R-:W2:Y:S01]  /*7000*/  @!P0 LDL R4, [R1+0x1ec] ;  /* 0x0001ec0001048983 */ /* 0x000ea20000100800 */
[----:B------:R-:W-:-:S03]  /*7010*/  WARPGROUP.DEPBAR.LE gsb0, 0x0 ;  /* 0x00008000000079c5 */ /* 0x000fc60000010000 */
        /* <DEDUP_REMOVED lines=102> */
[----:B------:R-:W2:Y:S04]  /*7680*/  LDL R6, [R1+0x200] ;  /* 0x0002000001067983 */ /* 0x000ea80000100800 */
[----:B0-----:R-:W2:Y:S04]  /*7690*/  LDL R78, [R1+0x204] ;  /* 0x00020400014e7983 */ /* 0x001ea80000100800 */
[----:B-1----:R-:W2:Y:S04]  /*76a0*/  LDL R80, [R1+0x208] ;  /* 0x0002080001507983 */ /* 0x002ea80000100800 */
[----:B------:R-:W2:Y:S04]  /*76b0*/  LDL R82, [R1+0x20c] ;  /* 0x00020c0001527983 */ /* 0x000ea80000100800 */
[----:B------:R-:W2:Y:S04]  /*76c0*/  LDL R8, [R1+0x210] ;  /* 0x0002100001087983 */ /* 0x000ea80000100800 */
[----:B----4-:R-:W4:Y:S04]  /*76d0*/  LDL R84, [R1+0x214] ;  /* 0x0002140001547983 */ /* 0x010f280000100800 */
[----:B------:R-:W4:Y:S04]  /*76e0*/  LDL R86, [R1+0x218] ;  /* 0x0002180001567983 */ /* 0x000f280000100800 */
[----:B-----5:R-:W5:Y:S04]  /*76f0*/  LDL R88, [R1+0x21c] ;  /* 0x00021c0001587983 */ /* 0x020f680000100800 */
[----:B------:R-:W5:Y:S04]  /*7700*/  LDL R10, [R1+0x220] ;  /* 0x00022000010a7983 */ /* 0x000f680000100800 */
[----:B------:R-:W5:Y:S04]  /*7710*/  LDL R90, [R1+0x224] ;  /* 0x00022400015a7983 */ /* 0x000f680000100800 */
[----:B---3--:R-:W3:Y:S04]  /*7720*/  LDL R92, [R1+0x228] ;  /* 0x00022800015c7983 */ /* 0x008ee80000100800 */
[----:B------:R-:W3:Y:S04]  /*7730*/  LDL R94, [R1+0x22c] ;  /* 0x00022c00015e7983 */ /* 0x000ee80000100800 */
[----:B------:R-:W3:Y:S04]  /*7740*/  LDL R12, [R1+0x230] ;  /* 0x00023000010c7983 */ /* 0x000ee80000100800 */
        /* <DEDUP_REMOVED lines=116> */
[----:B------:R-:W-:Y:S04]  /*7e90*/  STL [R1+0x204], R78 ;  /* 0x0002044e01007387 */ /* 0x000fe80000100800 */
[----:B------:R-:W-:Y:S04]  /*7ea0*/  STL [R1+0x208], R80 ;  /* 0x0002085001007387 */ /* 0x000fe80000100800 */
[----:B------:R-:W-:Y:S04]  /*7eb0*/  STL [R1+0x20c], R82 ;  /* 0x00020c5201007387 */ /* 0x000fe80000100800 */
[----:B------:R-:W-:Y:S04]  /*7ec0*/  STL [R1+0x210], R8 ;  /* 0x0002100801007387 */ /* 0x000fe80000100800 */
[----:B----4-:R-:W-:Y:S04]  /*7ed0*/  STL [R1+0x214], R84 ;  /* 0x0002145401007387 */ /* 0x010fe80000100800 */
[----:B------:R-:W-:Y:S04]  /*7ee0*/  STL [R1+0x218], R86 ;  /* 0x0002185601007387 */ /* 0x000fe80000100800 */
[----:B-----5:R-:W-:Y:S04]  /*7ef0*/  STL [R1+0x21c], R88 ;  /* 0x00021c5801007387 */ /* 0x020fe80000100800 */
[----:B------:R-:W-:Y:S04]  /*7f00*/  STL [R1+0x220], R10 ;  /* 0x0002200a01007387 */ /* 0x000fe80000100800 */
[----:B------:R-:W-:Y:S04]  /*7f10*/  STL [R1+0x224], R90 ;  /* 0x0002245a01007387 */ /* 0x000fe80000100800 */
[----:B---3--:R-:W-:Y:S04]  /*7f20*/  STL [R1+0x228], R92 ;  /* 0x0002285c01007387 */ /* 0x008fe80000100800 */
        /* <DEDUP_REMOVED lines=117> */
[----:B------:R-:W-:Y:S01]  /*8680*/  VIADD R0, R0, 0x1 ;  /* 0x0000000100007836 */ /* 0x000fe20000000000 */
[----:B------:R-:W-:Y:S01]  /*8690*/  @!P0 LOP3.LUT R4, R4, 0x1, RZ, 0x3c, !PT ;  /* 0x0000000104048812 */ /* 0x000fe200078e3cff */
[----:B------:R-:W-:Y:S03]  /*86a0*/  BSSY B0, `(.L_x_5218) ;  /* 0x000000e000007945 */ /* 0x000fe60003800000 */
[----:B------:R0:W-:Y:S04]  /*86b0*/  STL [R1+0x1f0], R0 ;  /* 0x0001f00001007387 */ /* 0x0001e80000100800 */
[----:B------:R1:W-:Y:S01]  /*86c0*/  @!P0 STL [R1+0x1ec], R4 ;  /* 0x0001ec0401008387 */ /* 0x0003e20000100800 */
[----:B0-----:R-:W-:Y:S01]  /*86d0*/  IMAD.U32 R0, RZ, RZ, UR21 ;  /* 0x00000015ff007e24 */ /* 0x001fe2000f8e00ff */
[----:B------:R-:W-:-:S02]  /*86e0*/  UIADD3 UR21, UR21, -0x1, URZ ;  /* 0xffffffff15157890 */ /* 0x000fc4000fffe03f */
[----:B------:R1:W-:Y:S01]  /*86f0*/  @!P0 STL [R1+0x1e8], RZ ;  /* 0x0001e8ff01008387 */ /* 0x0003e20000100800 */
[----:B------:R-:W-:Y:S06]  /*8700*/  BAR.ARV 0xf, 0x100 ;  /* 0x03c4000000007b1d */ /* 0x000fec0000002000 */
[----:B------:R-:W-:Y:S01]  /*8710*/  ISETP.GT.AND P0, PT, R0, UR20, PT ;  /* 0x0000001400007c0c */ /* 0x000fe2000bf04270 */
[----:B------:R-:W-:-:S12]  /*8720*/  @P1 BRA `(.L_x_5219) ;  /* 0x0000000000141947 */ /* 0x000fd80003800000 */
[----:B------:R-:W2:Y:S02]  /*8730*/  LDL R0, [R1+0x1e8] ;  /* 0x0001e80001007983 */ /* 0x000ea40000100800 */
[----:B--2---:R-:W-:-:S05]  /*8740*/  LEA R0, R0, UR44, 0x3 ;  /* 0x0000002c00007c11 */ /* 0x004fca000f8e18ff */
[----:B------:R-:W-:-:S05]  /*8750*/  VIADD R0, R0, 0x38860 ;  /* 0x0003886000007836 */ /* 0x000fca0000000000 */
[----:B------:R-:W-:-:S04]  /*8760*/  PRMT R0, RZ, 0x654, R0 ;  /* 0x00000654ff007816 */ /* 0x000fc80000000000 */
[----:B------:R0:W-:Y:S03]  /*8770*/  SYNCS.ARRIVE.TRANS64.RED.A1T0 RZ, [R0+URZ], RZ ;  /* 0x000000ff00ff79a7 */ /* 0x0001e6000810043f */
.L_x_5219:
[----:B------:R-:W-:Y:S05]  /*8780*/  BSYNC B0 ;  /* 0x0000000000007941 */ /* 0x000fea0003800000 */
.L_x_5218:
[----:B------:R-:W-:Y:S05]  /*8790*/  @P0 BRA `(.L_x_5220) ;  /* 0xffffffc0009c0947 */ /* 0x000fea000383ffff */
.L_x_5217:
[----:B------:R-:W2:Y:S04]  /*87a0*/  LDL R21, [R1+0x1e8] ;  /* 0x0001e80001157983 */ /* 0x000ea80000100800 */
        /* <DEDUP_REMOVED lines=64> */
[----:B------:R-:W5:Y:S04]  /*8bb0*/  LDL R3, [R1+0x1f0] ;  /* 0x0001f00001037983 */ /* 0x000f680000100800 */
[----:B0-----:R-:W5:Y:S01]  /*8bc0*/  LDL R0, [R1+0x1e8] ;  /* 0x0001e80001007983 */ /* 0x001f620000100800 */
[----:B--2---:R-:W-:-:S05]  /*8bd0*/  IMAD R21, R21, 0x40, R160 ;  /* 0x0000004015157824 */ /* 0x004fca00078e02a0 */
[----:B------:R-:W-:Y:S01]  /*8be0*/  LEA R140, R21, UR44, 0x2 ;  /* 0x0000002c158c7c11 */ /* 0x000fe2000f8e10ff */
[----:B------:R-:W-:Y:S06]  /*8bf0*/  BAR.SYNC.DEFER_BLOCKING 0xe, 0x100 ;  /* 0x0384000000007b1d */ /* 0x000fec0000010000 */
[----:B------:R-:W3:Y:S02]  /*8c00*/  LDS R21, [R140+0x38400] ;  /* 0x038400008c157984 */ /* 0x000ee40000000800 */
[C---:B---3--:R-:W-:Y:S01]  /*8c10*/  FMUL.FTZ R129, R21.reuse, R129 ;  /* 0x0000008115817220 */ /* 0x048fe20000410000 */
[----:B------:R-:W-:-:S05]  /*8c20*/  FMUL.FTZ R128, R21, R128 ;  /* 0x0000008015807220 */ /* 0x000fca0000410000 */
[----:B------:R4:W-:Y:S02]  /*8c30*/  STL.64 [R1+0x250], R128 ;  /* 0x0002508001007387 */ /* 0x0009e40000100a00 */
[C---:B----4-:R-:W-:Y:S02]  /*8c40*/  FMUL.FTZ R128, R21.reuse, R108 ;  /* 0x0000006c15807220 */ /* 0x050fe40000410000 */
[----:B------:R-:W0:Y:S01]  /*8c50*/  LDS R108, [R140+0x38420] ;  /* 0x038420008c6c7984 */ /* 0x000e220000000800 */
        /* <DEDUP_REMOVED lines=34> */
[C---:B0-----:R-:W-:Y:S01]  /*8e80*/  FMUL.FTZ R29, R108.reuse, R29 ;  /* 0x0000001d6c1d7220 */ /* 0x041fe20000410000 */
[C---:B------:R-:W-:Y:S01]  /*8e90*/  FMUL.FTZ R28, R108.reuse, R28 ;  /* 0x0000001c6c1c7220 */ /* 0x040fe20000410000 */
[C---:B------:R-:W-:Y:S01]  /*8ea0*/  FMUL.FTZ R11, R108.reuse, R11 ;  /* 0x0000000b6c0b7220 */ /* 0x040fe20000410000 */
[C---:B------:R-:W-:Y:S01]  /*8eb0*/  FMUL.FTZ R10, R108.reuse, R10 ;  /* 0x0000000a6c0a7220 */ /* 0x040fe20000410000 */
[C---:B------:R-:W-:Y:S01]  /*8ec0*/  FMUL.FTZ R104, R21.reuse, R104 ;  /* 0x0000006815687220 */ /* 0x040fe20000410000 */
[C---:B------:R-:W-:Y:S01]  /*8ed0*/  FMUL.FTZ R103, R21.reuse, R103 ;  /* 0x0000006715677220 */ /* 0x040fe20000410000 */
[----:B------:R0:W-:Y:S01]  /*8ee0*/  STL.64 [R1+0x338], R28 ;  /* 0x0003381c01007387 */ /* 0x0001e20000100a00 */
[C---:B------:R-:W-:Y:S01]  /*8ef0*/  FMUL.FTZ R102, R21.reuse, R102 ;  /* 0x0000006615667220 */ /* 0x040fe20000410000 */
[C---:B------:R-:W-:Y:S01]  /*8f00*/  FMUL.FTZ R101, R21.reuse, R101 ;  /* 0x0000006515657220 */ /* 0x040fe20000410000 */
[C---:B------:R-:W-:Y:S01]  /*8f10*/  FMUL.FTZ R100, R21.reuse, R100 ;  /* 0x0000006415647220 */ /* 0x040fe20000410000 */
[----:B------:R1:W-:Y:S01]  /*8f20*/  STL.64 [R1+0x388], R10 ;  /* 0x0003880a01007387 */ /* 0x0003e20000100a00 */
        /* <DEDUP_REMOVED lines=82> */
[----:B0-----:R-:W-:-:S02]  /*9450*/  VIADD R28, R3, 0x1 ;  /* 0x00000001031c7836 */ /* 0x001fc40000000000 */
[----:B-1----:R-:W-:Y:S01]  /*9460*/  VIADD R10, R0, 0x1 ;  /* 0x00000001000a7836 */ /* 0x002fe20000000000 */
[----:B------:R0:W-:Y:S04]  /*9470*/  STL.64 [R1+0x200], R138 ;  /* 0x0002008a01007387 */ /* 0x0001e80000100a00 */
        /* <DEDUP_REMOVED lines=60> */
[----:B------:R0:W-:Y:S04]  /*9840*/  STL [R1+0x1f0], R28 ;  /* 0x0001f01c01007387 */ /* 0x0001e80000100800 */
[----:B------:R0:W-:Y:S01]  /*9850*/  STL [R1+0x1e8], R10 ;  /* 0x0001e80a01007387 */ /* 0x0001e20000100800 */
[----:B------:R-:W-:Y:S06]  /*9860*/  BAR.ARV 0xf, 0x100 ;  /* 0x03c4000000007b1d */ /* 0x000fec0000002000 */
[----:B------:R-:W-:Y:S01]  /*9870*/  ISETP.NE.AND P0, PT, R10, 0x2, PT ;  /* 0x000000020a00780c */ /* 0x000fe20003f05270 */
[----:B------:R-:W-:Y:S01]  /*9880*/  BSSY B0, `(.L_x_5221) ;  /* 0x0000007000007945 */ /* 0x000fe20003800000 */
[----:B------:R-:W-:-:S11]  /*9890*/  IMAD.MOV.U32 R0, RZ, RZ, 0x1 ;  /* 0x00000001ff007424 */ /* 0x000fd600078e00ff */
[----:B0-----:R-:W-:Y:S05]  /*98a0*/  @P0 BRA `(.L_x_5222) ;  /* 0x0000000000100947 */ /* 0x001fea0003800000 */
[----:B------:R-:W2:Y:S04]  /*98b0*/  LDL R4, [R1+0x1ec] ;  /* 0x0001ec0001047983 */ /* 0x000ea80000100800 */
[----:B------:R0:W-:Y:S01]  /*98c0*/  STL [R1+0x1e8], RZ ;  /* 0x0001e8ff01007387 */ /* 0x0001e20000100800 */
[----:B--2---:R-:W-:-:S05]  /*98d0*/  LOP3.LUT R4, R4, 0x1, RZ, 0x3c, !PT ;  /* 0x0000000104047812 */ /* 0x004fca00078e3cff */
[----:B------:R0:W-:Y:S02]  /*98e0*/  STL [R1+0x1ec], R4 ;  /* 0x0001ec0401007387 */ /* 0x0001e40000100800 */
.L_x_5222:
[----:B------:R-:W-:Y:S05]  /*98f0*/  BSYNC B0 ;  /* 0x0000000000007941 */ /* 0x000fea0003800000 */
.L_x_5221:
[----:B------:R-:W-:Y:S05]  /*9900*/  BRA `(.L_x_5214) ;  /* 0x000001dc00f87947 */ /* 0x000fea0003800000 */
.L_x_5207:
[----:B------:R-:W0:Y:S01]  /*9910*/  S2R R3, SR_TID.X ;  /* 0x0000000000037919 */ /* 0x000e220000002100 */
[----:B------:R-:W-:Y:S01]  /*9920*/  UISETP.NE.AND UP0, UPT, UR38, URZ, UPT ;  /* 0x0000003f2600728c */ /* 0x000fe2000bf05270 */
[----:B-1----:R-:W-:Y:S01]  /*9930*/  IMAD.U32 R0, RZ, RZ, UR39 ;  /* 0x00000027ff007e24 */ /* 0x002fe2000f8e00ff */
[----:B------:R-:W-:Y:S01]  /*9940*/  UMOV UR4, 0x1 ;  /* 0x0000000100047882 */ /* 0x000fe20000000000 */
[----:B------:R-:W-:Y:S01]  /*9950*/  UIADD3 UR8, UP3, UR36, 0x38860, URZ ;  /* 0x0003886024087890 */ /* 0x000fe2000ff7e03f */
[----:B------:R-:W-:Y:S01]  /*9960*/  IMAD.MOV.U32 R4, RZ, RZ, 0x1 ;  /* 0x00000001ff047424 */ /* 0x000fe200078e00ff */
[----:B------:R-:W-:Y:S01]  /*9970*/  USEL UR4, UR4, 0x2, !UP0 ;  /* 0x0000000204047887 */ /* 0x000fe2000c000000 */
[----:B------:R-:W-:Y:S01]  /*9980*/  IMAD.MOV.U32 R5, RZ, RZ, RZ ;  /* 0x000000ffff057224 */ /* 0x000fe200078e00ff */
[----:B------:R-:W-:Y:S01]  /*9990*/  UIADD3.X UR9, URZ, UR37, URZ, UP3, !UPT ;  /* 0x000000253f097290 */ /* 0x000fe20009ffe43f */
[----:B------:R1:W-:Y:S01]  /*99a0*/  STL [R1+0x70], R0 ;  /* 0x0000700001007387 */ /* 0x0003e20000100800 */
[----:B------:R-:W-:Y:S01]  /*99b0*/  UIADD3 UR6, UP1, UR36, 0x38830, URZ ;  /* 0x0003883024067890 */ /* 0x000fe2000ff3e03f */
[----:B------:R-:W-:Y:S01]  /*99c0*/  IMAD.MOV.U32 R9, RZ, RZ, 0x80 ;  /* 0x00000080ff097424 */ /* 0x000fe200078e00ff */
[----:B------:R-:W-:Y:S01]  /*99d0*/  UIADD3 UR7, UP0, UR36, 0x38840, URZ ;  /* 0x0003884024077890 */ /* 0x000fe2000ff1e03f */
[----:B------:R-:W-:Y:S01]  /*99e0*/  IMAD.U32 R13, RZ, RZ, UR4 ;  /* 0x00000004ff0d7e24 */ /* 0x000fe2000f8e00ff */
[----:B------:R-:W-:Y:S01]  /*99f0*/  UIADD3 UR4, UP2, UR36, 0x38850, URZ ;  /* 0x0003885024047890 */ /* 0x000fe2000ff5e03f */
[----:B------:R2:W-:Y:S01]  /*9a00*/  STL.64 [R1+0x60], R4 ;  /* 0x0000600401007387 */ /* 0x0005e20000100a00 */
[----:B------:R-:W-:Y:S01]  /*9a10*/  ULDC UR10, c[0x0][0x448] ;  /* 0x00011200000a7ab9 */ /* 0x000fe20000000800 */
[----:B------:R-:W-:Y:S01]  /*9a20*/  IMAD.U32 R15, RZ, RZ, UR9 ;  /* 0x00000009ff0f7e24 */ /* 0x000fe2000f8e00ff */
[----:B------:R-:W-:Y:S01]  /*9a30*/  UIADD3.X UR5, URZ, UR37, URZ, UP2, !UPT ;  /* 0x000000253f057290 */ /* 0x000fe200097fe43f */
[----:B------:R-:W-:Y:S01]  /*9a40*/  IMAD.MOV.U32 R10, RZ, RZ, 0x1 ;  /* 0x00000001ff0a7424 */ /* 0x000fe200078e00ff */
[----:B------:R-:W-:Y:S01]  /*9a50*/  UIADD3.X UR9, URZ, UR37, URZ, UP0, !UPT ;  /* 0x000000253f097290 */ /* 0x000fe200087fe43f */
[----:B-1----:R-:W-:Y:S01]  /*9a60*/  IMAD.U32 R0, RZ, RZ, UR4 ;  /* 0x00000004ff007e24 */ /* 0x002fe2000f8e00ff */
[----:B------:R-:W-:Y:S01]  /*9a70*/  UIADD3.X UR4, URZ, UR37, URZ, UP1, !UPT ;  /* 0x000000253f047290 */ /* 0x000fe20008ffe43f */
[----:B------:R-:W-:Y:S01]  /*9a80*/  IMAD.MOV.U32 R11, RZ, RZ, RZ ;  /* 0x000000ffff0b7224 */ /* 0x000fe200078e00ff */
[----:B------:R-:W-:Y:S01]  /*9a90*/  UISETP.NE.AND UP1, UPT, UR10, 0x1, UPT ;  /* 0x000000010a00788c */ /* 0x000fe2000bf25270 */
[----:B------:R-:W-:Y:S01]  /*9aa0*/  IMAD.MOV.U32 R12, RZ, RZ, 0x2000 ;  /* 0x00002000ff0c7424 */ /* 0x000fe200078e00ff */
[----:B------:R-:W-:Y:S01]  /*9ab0*/  STL.64 [R1], RZ ;  /* 0x000000ff01007387 */ /* 0x000fe20000100a00 */
[----:B--2---:R-:W-:Y:S01]  /*9ac0*/  IMAD.MOV.U32 R4, RZ, RZ, 0x10000 ;  /* 0x00010000ff047424 */ /* 0x004fe200078e00ff */
[----:B------:R-:W-:Y:S01]  /*9ad0*/  ULDC UR48, c[0x0][0x288] ;  /* 0x0000a20000307ab9 */ /* 0x000fe20000000800 */
[----:B------:R-:W-:Y:S01]  /*9ae0*/  IMAD.MOV.U32 R7, RZ, RZ, 0x100 ;  /* 0x00000100ff077424 */ /* 0x000fe200078e00ff */
[----:B------:R1:W-:Y:S01]  /*9af0*/  STL.64 [R1+0x18], R12 ;  /* 0x0000180c01007387 */ /* 0x0003e20000100a00 */
[----:B------:R-:W-:Y:S01]  /*9b00*/  IMAD.MOV.U32 R5, RZ, RZ, R13 ;  /* 0x000000ffff057224 */ /* 0x000fe200078e000d */
[----:B0-----:R-:W-:Y:S01]  /*9b10*/  LOP3.LUT R3, R3, 0x7f, RZ, 0xc0, !PT ;  /* 0x0000007f03037812 */ /* 0x001fe200078ec0ff */
[----:B------:R-:W-:Y:S01]  /*9b20*/  IMAD.U32 R14, RZ, RZ, UR8 ;  /* 0x00000008ff0e7e24 */ /* 0x000fe2000f8e00ff */
[----:B------:R-:W-:Y:S01]  /*9b30*/  USHF.L.U32 UR8, UR39, 0x6, URZ ;  /* 0x0000000627087899 */ /* 0x000fe2000800063f */
[----:B------:R-:W-:Y:S01]  /*9b40*/  STL.64 [R1+0x38], RZ ;  /* 0x000038ff01007387 */ /* 0x000fe20000100a00 */
[----:B------:R-:W-:Y:S01]  /*9b50*/  ISETP.NE.AND P0, PT, R3, RZ, PT ;  /* 0x000000ff0300720c */ /* 0x000fe20003f05270 */
[----:B------:R-:W-:Y:S01]  /*9b60*/  @UP1 ULDC UR10, c[0x0][0x450] ;  /* 0x00011400000a1ab9 */ /* 0x000fe20000000800 */
[----:B------:R-:W-:Y:S01]  /*9b70*/  UIADD3 UR42, UR45, 0x1, -UR48 ;  /* 0x000000012d2a7890 */ /* 0x000fe2000fffe830 */
[----:B------:R-:W-:Y:S01]  /*9b80*/  STL.64 [R1+0x68], R14 ;  /* 0x0000680e01007387 */ /* 0x000fe20000100a00 */
[----:B------:R-:W-:Y:S01]  /*9b90*/  SEL R8, RZ, 0x1, P0 ;  /* 0x00000001ff087807 */ /* 0x000fe20000000000 */
[----:B-1----:R-:W-:Y:S01]  /*9ba0*/  IMAD.U32 R13, RZ, RZ, UR5 ;  /* 0x00000005ff0d7e24 */ /* 0x002fe2000f8e00ff */
[----:B------:R-:W-:Y:S01]  /*9bb0*/  IADD3 R37, P0, R2, 0x38, RZ ;  /* 0x0000003802257810 */ /* 0x000fe20007f1e0ff */
[----:B------:R-:W-:-:S02]  /*9bc0*/  IMAD.MOV.U32 R12, RZ, RZ, R0 ;  /* 0x000000ffff0c7224 */ /* 0x000fc400078e0000 */
[----:B------:R0:W-:Y:S01]  /*9bd0*/  STL.128 [R1+0x20], R8 ;  /* 0x0000200801007387 */ /* 0x0001e20000100c00 */
[----:B------:R-:W-:Y:S02]  /*9be0*/  IMAD.MOV.U32 R6, RZ, RZ, R8 ;  /* 0x000000ffff067224 */ /* 0x000fe400078e0008 */
[----:B------:R-:W-:Y:S01]  /*9bf0*/  IMAD.X R38, RZ, RZ, R16, P0 ;  /* 0x000000ffff267224 */ /* 0x000fe200000e0610 */
[----:B------:R-:W-:Y:S04]  /*9c00*/  STL.128 [R1+0x40], R12 ;  /* 0x0000400c01007387 */ /* 0x000fe80000100c00 */
[----:B------:R1:W-:Y:S01]  /*9c10*/  STL.128 [R1+0x50], R4 ;  /* 0x0000500401007387 */ /* 0x0003e20000100c00 */
[----:B0-----:R-:W-:Y:S01]  /*9c20*/  IMAD.U32 R8, RZ, RZ, UR6 ;  /* 0x00000006ff087e24 */ /* 0x001fe2000f8e00ff */
[----:B------:R-:W-:Y:S01]  /*9c30*/  @UP1 UIADD3 UR6, UR8, 0x3f, URZ ;  /* 0x0000003f08061890 */ /* 0x000fe2000fffe03f */
[----:B------:R-:W-:Y:S01]  /*9c40*/  IMAD.U32 R9, RZ, RZ, UR4 ;  /* 0x00000004ff097e24 */ /* 0x000fe2000f8e00ff */
[----:B------:R-:W-:-:S02]  /*9c50*/  ULDC.64 UR4, c[0x0][0xad8] ;  /* 0x0002b60000047ab9 */ /* 0x000fc40000000a00 */
[----:B------:R-:W-:Y:S02]  /*9c60*/  UISETP.GE.AND UP0, UPT, UR5, 0x1, UPT ;  /* 0x000000010500788c */ /* 0x000fe4000bf06270 */
[----:B------:R0:W-:Y:S01]  /*9c70*/  STL.64 [R1+0x8], R8 ;  /* 0x0000080801007387 */ /* 0x0001e20000100a00 */
[----:B-1----:R-:W-:Y:S01]  /*9c80*/  IMAD.U32 R4, RZ, RZ, UR7 ;  /* 0x00000007ff047e24 */ /* 0x002fe2000f8e00ff */
[----:B------:R-:W-:Y:S01]  /*9c90*/  @UP1 ULDC UR7, c[0x0][0x44c] ;  /* 0x0001130000071ab9 */ /* 0x000fe20000000800 */
[----:B------:R-:W-:Y:S01]  /*9ca0*/  IMAD.U32 R5, RZ, RZ, UR9 ;  /* 0x00000009ff057e24 */ /* 0x000fe2000f8e00ff */
[----:B------:R-:W-:Y:S01]  /*9cb0*/  UIMAD.WIDE.U32 UR6, UR6, UR7, URZ ;  /* 0x00000007060672a5 */ /* 0x000fe2000f8e003f */
[----:B------:R-:W-:Y:S01]  /*9cc0*/  PLOP3.LUT P1, PT, PT, PT, UP0, 0x80, 0x0 ;  /* 0x000000000000781c */ /* 0x000fe20003f2f008 */
[----:B------:R-:W-:Y:S02]  /*9cd0*/  UIADD3 UR9, UR8, 0x3f, URZ ;  /* 0x0000003f08097890 */ /* 0x000fe4000fffe03f */
[----:B------:R0:W-:Y:S01]  /*9ce0*/  STL.64 [R1+0x10], R4 ;  /* 0x0000100401007387 */ /* 0x0001e20000100a00 */
[----:B------:R-:W-:-:S03]  /*9cf0*/  @UP1 USHF.R.U32.HI UR9, URZ, UR10, UR7 ;  /* 0x0000000a3f091299 */ /* 0x000fc60008011607 */
[----:B------:R0:W-:Y:S01]  /*9d00*/  STL.64 [R1+0x30], R4 ;  /* 0x0000300401007387 */ /* 0x0001e20000100a00 */
        /* <DEDUP_REMOVED lines=13> */
.L_x_5224:
[----:B------:R-:W-:-:S11]  /*9de0*/  UISETP.NE.AND UP0, UPT, UR5, 0x1, UPT ;  /* 0x000000010500788c */ /* 0x000fd6000bf05270 */
[----:B------:R-:W-:Y:S02]  /*9df0*/  @UP0 ULDC.64 UR10, c[0x0][0xae0] ;  /* 0x0002b800000a0ab9 */ /* 0x000fe40000000a00 */
[----:B------:R-:W-:-:S04]  /*9e00*/  UIMAD.WIDE.U32 UR6, UR9, UR10, URZ ;  /* 0x0000000a090672a5 */ /* 0x000fc8000f8e003f */
[----:B------:R-:W-:-:S12]  /*9e10*/  @UP0 USHF.R.U32.HI UR9, URZ, UR11, UR7 ;  /* 0x0000000b3f090299 */ /* 0x000fd80008011607 */
.L_x_5225:
[----:B------:R-:W-:-:S04]  /*9e20*/  UIMAD UR9, UR9, UR5, UR5 ;  /* 0x00000005090972a4 */ /* 0x000fc8000f8e0205 */
[----:B------:R-:W-:-:S04]  /*9e30*/  UISETP.LT.AND UP0, UPT, UR4, UR9, UPT ;  /* 0x000000090400728c */ /* 0x000fc8000bf01270 */
[----:B------:R-:W-:-:S12]  /*9e40*/  USEL UR4, UR4, UR9, UP0 ;  /* 0x0000000904047287 */ /* 0x000fd80008000000 */
.L_x_5223:
[----:B------:R-:W-:Y:S02]  /*9e50*/  UIADD3 UR10, UR45, 0x3f, URZ ;  /* 0x0000003f2d0a7890 */ /* 0x000fe4000fffe03f */
        /* <DEDUP_REMOVED lines=8> */
[----:B------:R-:W-:Y:S02]  /*9ee0*/  UIADD3 UR48, UR45, -UR48, URZ ;  /* 0x800000302d307290 */ /* 0x000fe4000fffe03f */
        /* <DEDUP_REMOVED lines=19> */
.L_x_5227:
[----:B------:R-:W-:-:S11]  /*a020*/  UISETP.NE.AND UP0, UPT, UR5, 0x1, UPT ;  /* 0x000000010500788c */ /* 0x000fd6000bf05270 */
[----:B------:R-:W-:Y:S02]  /*a030*/  @UP0 ULDC.64 UR10, c[0x0][0xae0] ;  /* 0x0002b800000a0ab9 */ /* 0x000fe40000000a00 */
[----:B------:R-:W-:-:S04]  /*a040*/  UIMAD.WIDE.U32 UR6, UR8, UR10, URZ ;  /* 0x0000000a080672a5 */ /* 0x000fc8000f8e003f */
[----:B------:R-:W-:-:S12]  /*a050*/  @UP0 USHF.R.U32.HI UR8, URZ, UR11, UR7 ;  /* 0x0000000b3f080299 */ /* 0x000fd80008011607 */
.L_x_5228:
[----:B------:R-:W-:-:S04]  /*a060*/  UIMAD UR5, UR8, UR5, URZ ;  /* 0x00000005080572a4 */ /* 0x000fc8000f8e023f */
[----:B------:R-:W-:-:S04]  /*a070*/  UISETP.LT.AND UP0, UPT, UR4, UR5, UPT ;  /* 0x000000050400728c */ /* 0x000fc8000bf01270 */
[----:B------:R-:W-:-:S12]  /*a080*/  USEL UR4, UR4, UR5, !UP0 ;  /* 0x0000000504047287 */ /* 0x000fd8000c000000 */
.L_x_5226:
[----:B------:R-:W-:Y:S01]  /*a090*/  USHF.R.S32.HI UR5, URZ, 0x1f, UR4 ;  /* 0x0000001f3f057899 */ /* 0x000fe20008011404 */
[----:B------:R-:W-:-:S03]  /*a0a0*/  PRMT R0, RZ, 0x7610, R0 ;  /* 0x00007610ff007816 */ /* 0x000fc60000000000 */
[----:B------:R-:W-:-:S04]  /*a0b0*/  ULEA.HI UR5, UR5, UR4, URZ, 0x6 ;  /* 0x0000000405057291 */ /* 0x000fc8000f8f303f */
[----:B------:R-:W-:-:S04]  /*a0c0*/  USHF.R.S32.HI UR5, URZ, 0x6, UR5 ;  /* 0x000000063f057899 */ /* 0x000fc80008011405 */
[----:B------:R-:W-:-:S04]  /*a0d0*/  UISETP.LT.AND UP0, UPT, URZ, UR5, UPT ;  /* 0x000000053f00728c */ /* 0x000fc8000bf01270 */
[----:B------:R-:W-:-:S04]  /*a0e0*/  USEL UR43, URZ, UR5, !UP0 ;  /* 0x000000053f2b7287 */ /* 0x000fc8000c000000 */
[----:B------:R-:W-:-:S06]  /*a0f0*/  UISETP.GT.AND UP0, UPT, UR49, UR43, UPT ;  /* 0x0000002b3100728c */ /* 0x000fcc000bf04270 */
[----:B------:R-:W-:-:S13]  /*a100*/  PLOP3.LUT P0, PT, PT, PT, UP0, 0x80, 0x0 ;  /* 0x000000000000781c */ /* 0x000fda0003f0f008 */
[----:B------:R-:W-:Y:S05]  /*a110*/  @!P0 BRA `(.L_x_5214) ;  /* 0x000001d400f48947 */ /* 0x000fea0003800000 */
[----:B------:R-:W-:Y:S01]  /*a120*/  UIADD3 UR8, UR44, 0x400, URZ ;  /* 0x000004002c087890 */ /* 0x000fe2000fffe03f */
[----:B0-----:R-:W-:Y:S01]  /*a130*/  IMAD.MOV.U32 R4, RZ, RZ, 0x1 ;  /* 0x00000001ff047424 */ /* 0x001fe200078e00ff */
[----:B------:R-:W-:Y:S01]  /*a140*/  UIADD3 UR6, UR44, 0x26400, URZ ;  /* 0x000264002c067890 */ /* 0x000fe2000fffe03f */
[----:B------:R-:W-:Y:S01]  /*a150*/  IMAD.MOV.U32 R5, RZ, RZ, RZ ;  /* 0x000000ffff057224 */ /* 0x000fe200078e00ff */
[----:B------:R-:W-:Y:S01]  /*a160*/  USHF.R.U32.HI UR7, URZ, 0x4, UR8 ;  /* 0x000000043f077899 */ /* 0x000fe20008011608 */
[----:B------:R-:W-:Y:S01]  /*a170*/  IMAD.MOV.U32 R6, RZ, RZ, 0x1 ;  /* 0x00000001ff067424 */ /* 0x000fe200078e00ff */
[----:B------:R-:W-:Y:S01]  /*a180*/  USHF.R.U32.HI UR6, URZ, 0x4, UR6 ;  /* 0x000000043f067899 */ /* 0x000fe20008011606 */
[----:B------:R-:W-:Y:S01]  /*a190*/  IMAD.MOV.U32 R7, RZ, RZ, RZ ;  /* 0x000000ffff077224 */ /* 0x000fe200078e00ff */
[----:B------:R-:W-:Y:S01]  /*a1a0*/  ULOP3.LUT UR7, UR7, 0x3fff, URZ, 0xc0, !UPT ;  /* 0x00003fff07077892 */ /* 0x000fe2000f8ec03f */
[----:B------:R-:W0:Y:S01]  /*a1b0*/  SHFL.IDX PT, R0, R197, RZ, 0x1f ;  /* 0x00001fffc5007589 */ /* 0x000e2200000e0000 */
[----:B------:R-:W-:Y:S01]  /*a1c0*/  ULOP3.LUT UR6, UR6, 0x3fff, URZ, 0xc0, !UPT ;  /* 0x00003fff06067892 */ /* 0x000fe2000f8ec03f */
[----:B------:R-:W-:Y:S01]  /*a1d0*/  IMAD.MOV.U32 R11, RZ, RZ, 0x40000040 ;  /* 0x40000040ff0b7424 */ /* 0x000fe200078e00ff */
[----:B------:R-:W-:Y:S01]  /*a1e0*/  ULOP3.LUT UR7, UR7, 0x10000, URZ, 0xfc, !UPT ;  /* 0x0001000007077892 */ /* 0x000fe2000f8efc3f */
[----:B------:R1:W-:Y:S01]  /*a1f0*/  STL.128 [R1+0x80], R4 ;  /* 0x0000800401007387 */ /* 0x0003e20000100c00 */
[----:B------:R-:W-:Y:S01]  /*a200*/  ULOP3.LUT UR6, UR6, 0x10000, URZ, 0xfc, !UPT ;  /* 0x0001000006067892 */ /* 0x000fe2000f8efc3f */
[----:B------:R-:W-:Y:S01]  /*a210*/  IMAD.MOV.U32 R13, RZ, RZ, 0x40000040 ;  /* 0x40000040ff0d7424 */ /* 0x000fe200078e00ff */
[----:B------:R-:W-:Y:S01]  /*a220*/  UIADD3 UR5, UR44, 0x22400, URZ ;  /* 0x000224002c057890 */ /* 0x000fe2000fffe03f */
[----:B------:R-:W2:Y:S01]  /*a230*/  S2R R48, SR_TID.X ;  /* 0x0000000000307919 */ /* 0x000ea20000002100 */
[----:B------:R-:W-:Y:S01]  /*a240*/  UIADD3 UR4, UR44, 0x20400, URZ ;  /* 0x000204002c047890 */ /* 0x000fe2000fffe03f */
[----:B------:R-:W-:Y:S01]  /*a250*/  IMAD.MOV.U32 R15, RZ, RZ, 0x40000040 ;  /* 0x40000040ff0f7424 */ /* 0x000fe200078e00ff */
[----:B------:R-:W-:Y:S01]  /*a260*/  USHF.R.U32.HI UR5, URZ, 0x4, UR5 ;  /* 0x000000043f057899 */ /* 0x000fe20008011605 */
[C---:B------:R-:W-:Y:S01]  /*a270*/  IADD3 R33, P5, R2.reuse, 0xa8, RZ ;  /* 0x000000a802217810 */ /* 0x040fe20007fbe0ff */
[----:B------:R-:W-:Y:S01]  /*a280*/  USHF.R.U32.HI UR4, URZ, 0x4, UR4 ;  /* 0x000000043f047899 */ /* 0x000fe20008011604 */
[C---:B------:R-:W-:Y:S01]  /*a290*/  IADD3 R35, P1, R2.reuse, 0xb8, RZ ;  /* 0x000000b802237810 */ /* 0x040fe20007f3e0ff */
[----:B------:R-:W-:Y:S01]  /*a2a0*/  ULOP3.LUT UR5, UR5, 0x3fff, URZ, 0xc0, !UPT ;  /* 0x00003fff05057892 */ /* 0x000fe2000f8ec03f */
[C---:B------:R-:W-:Y:S01]  /*a2b0*/  IADD3 R34, P6, R2.reuse, 0xb0, RZ ;  /* 0x000000b002227810 */ /* 0x040fe20007fde0ff */
[----:B------:R-:W-:Y:S01]  /*a2c0*/  ULOP3.LUT UR4, UR4, 0x3fff, URZ, 0xc0, !UPT ;  /* 0x00003fff04047892 */ /* 0x000fe2000f8ec03f */
[----:B------:R-:W-:Y:S01]  /*a2d0*/  IADD3 R32, P0, R2, 0xa0, RZ ;  /* 0x000000a002207810 */ /* 0x000fe20007f1e0ff */
[----:B------:R-:W-:Y:S01]  /*a2e0*/  UIADD3 UR9, UP0, UR36, 0x38400, URZ ;  /* 0x0003840024097890 */ /* 0x000fe2000ff1e03f */
[----:B-1----:R-:W-:Y:S01]  /*a2f0*/  IMAD.U32 R4, RZ, RZ, UR6 ;  /* 0x00000006ff047e24 */ /* 0x002fe2000f8e00ff */
[----:B------:R-:W-:Y:S01]  /*a300*/  ULOP3.LUT UR5, UR5, 0x10000, URZ, 0xfc, !UPT ;  /* 0x0001000005057892 */ /* 0x000fe2000f8efc3f */
[----:B------:R-:W-:Y:S01]  /*a310*/  IMAD.U32 R6, RZ, RZ, UR7 ;  /* 0x00000007ff067e24 */ /* 0x000fe2000f8e00ff */
[----:B------:R-:W-:Y:S01]  /*a320*/  ULOP3.LUT UR4, UR4, 0x10000, URZ, 0xfc, !UPT ;  /* 0x0001000004047892 */ /* 0x000fe2000f8efc3f */
[----:B------:R-:W-:Y:S01]  /*a330*/  IMAD.MOV.U32 R5, RZ, RZ, 0x40000040 ;  /* 0x40000040ff057424 */ /* 0x000fe200078e00ff */
[----:B0-----:R-:W-:Y:S01]  /*a340*/  LEA.HI R3, R0, R0, RZ, 0x1 ;  /* 0x0000000000037211 */ /* 0x001fe200078f08ff */
[----:B------:R-:W-:Y:S01]  /*a350*/  IMAD.MOV.U32 R7, RZ, RZ, 0x40000040 ;  /* 0x40000040ff077424 */ /* 0x000fe200078e00ff */
[----:B------:R-:W-:Y:S01]  /*a360*/  UIADD3.X UR10, URZ, UR37, URZ, UP0, !UPT ;  /* 0x000000253f0a7290 */ /* 0x000fe200087fe43f */
[----:B------:R-:W-:Y:S01]  /*a370*/  IMAD.U32 R8, RZ, RZ, UR9 ;  /* 0x00000009ff087e24 */ /* 0x000fe2000f8e00ff */
[----:B------:R-:W-:Y:S01]  /*a380*/  LOP3.LUT R3, R3, 0x6, RZ, 0xc0, !PT ;  /* 0x0000000603037812 */ /* 0x000fe200078ec0ff */
[----:B------:R-:W-:Y:S01]  /*a390*/  IMAD.U32 R10, RZ, RZ, UR4 ;  /* 0x00000004ff0a7e24 */ /* 0x000fe2000f8e00ff */
[----:B------:R0:W-:Y:S01]  /*a3a0*/  STL.128 [R1+0xb0], R4 ;  /* 0x0000b00401007387 */ /* 0x0001e20000100c00 */
[----:B------:R-:W-:Y:S01]  /*a3b0*/  UIADD3 UR4, UR44, 0x36400, URZ ;  /* 0x000364002c047890 */ /* 0x000fe2000fffe03f */
[----:B------:R-:W-:Y:S01]  /*a3c0*/  IMAD.U32 R9, RZ, RZ, UR10 ;  /* 0x0000000aff097e24 */ /* 0x000fe2000f8e00ff */
[----:B------:R-:W-:Y:S01]  /*a3d0*/  IADD3 R154, P4, R2, 0x98, RZ ;  /* 0x00000098029a7810 */ /* 0x000fe20007f9e0ff */
[----:B------:R-:W-:Y:S01]  /*a3e0*/  IMAD.IADD R0, R0, 0x1, -R3 ;  /* 0x0000000100007824 */ /* 0x000fe200078e0a03 */
[----:B------:R-:W-:Y:S01]  /*a3f0*/  ULOP3.LUT UP0, URZ, UR4, 0x3ff, URZ, 0xc0, !UPT ;  /* 0x000003ff043f7892 */ /* 0x000fe2000f80c03f */
[----:B------:R-:W-:Y:S01]  /*a400*/  IMAD.U32 R3, RZ, RZ, UR5 ;  /* 0x00000005ff037e24 */ /* 0x000fe2000f8e00ff */
[----:B------:R-:W-:Y:S01]  /*a410*/  STL.64 [R1+0x78], R8 ;  /* 0x0000780801007387 */ /* 0x000fe20000100a00 */
[----:B------:R-:W-:Y:S01]  /*a420*/  IADD3 R31, P3, R2, 0x94, RZ ;  /* 0x00000094021f7810 */ /* 0x000fe20007f7e0ff */
[----:B--2---:R-:W-:Y:S01]  /*a430*/  VIADD R12, R48, 0xffffff80 ;  /* 0xffffff80300c7836 */ /* 0x004fe20000000000 */
[----:B------:R-:W-:Y:S01]  /*a440*/  LEA R0, R0, UR8, 0xf ;  /* 0x0000000800007c11 */ /* 0x000fe2000f8e78ff */
[----:B------:R-:W-:Y:S01]  /*a450*/  STL.64 [R1+0x98], R10 ;  /* 0x0000980a01007387 */ /* 0x000fe20000100a00 */
[--C-:B------:R-:W-:Y:S01]  /*a460*/  IMAD.X R46, RZ, RZ, R16.reuse, P5 ;  /* 0x000000ffff2e7224 */ /* 0x100fe200028e0610 */
[----:B------:R-:W-:Y:S01]  /*a470*/  IADD3 R30, P2, R2, 0x88, RZ ;  /* 0x00000088021e7810 */ /* 0x000fe20007f5e0ff */
[----:B------:R-:W-:Y:S01]  /*a480*/  IMAD.X R36, RZ, RZ, R16, P1 ;  /* 0x000000ffff247224 */ /* 0x000fe200008e0610 */
[----:B------:R-:W-:Y:S01]  /*a490*/  SHF.R.U32.HI R0, RZ, 0x4, R0 ;  /* 0x00000004ff007819 */ /* 0x000fe20000011600 */
[----:B0-----:R0:W5:Y:S01]  /*a4a0*/  LDL R5, [R1+0x444] ;  /* 0x0004440001057983 */ /* 0x0011620000100800 */
[----:B------:R-:W-:-:S03]  /*a4b0*/  IMAD.X R47, RZ, RZ, R16, P6 ;  /* 0x000000ffff2f7224 */ /* 0x000fc600030e0610 */
[----:B------:R1:W-:Y:S01]  /*a4c0*/  STL [R1+0x94], R12 ;  /* 0x0000940c01007387 */ /* 0x0003e20000100800 */
[----:B------:R-:W-:Y:S02]  /*a4d0*/  LOP3.LUT R0, R0, 0x3fff, RZ, 0xc0, !PT ;  /* 0x00003fff00007812 */ /* 0x000fe400078ec0ff */
[----:B------:R-:W-:Y:S02]  /*a4e0*/  PLOP3.LUT P5, PT, PT, PT, UP0, 0x80, 0x0 ;  /* 0x000000000000781c */ /* 0x000fe40003faf008 */
[----:B------:R-:W-:Y:S02]  /*a4f0*/  LOP3.LUT R0, R0, 0x2000000, RZ, 0xfc, !PT ;  /* 0x0200000000007812 */ /* 0x000fe400078efcff */
[C---:B------:R-:W-:Y:S02]  /*a500*/  IADD3 R29, P1, R2.reuse, 0x80, RZ ;  /* 0x00000080021d7810 */ /* 0x040fe40007f3e0ff */
[----:B------:R-:W-:Y:S01]  /*a510*/  IADD3 R26, P6, R2, 0x78, RZ ;  /* 0x00000078021a7810 */ /* 0x000fe20007fde0ff */
[----:B-1----:R-:W-:-:S02]  /*a520*/  IMAD.MOV.U32 R12, RZ, RZ, R3 ;  /* 0x000000ffff0c7224 */ /* 0x002fc400078e0003 */
[----:B------:R-:W-:Y:S02]  /*a530*/  IMAD.MOV.U32 R14, RZ, RZ, R0 ;  /* 0x000000ffff0e7224 */ /* 0x000fe400078e0000 */
[----:B------:R-:W-:-:S03]  /*a540*/  IMAD.MOV.U32 R0, RZ, RZ, R235 ;  /* 0x000000ffff007224 */ /* 0x000fc600078e00eb */
[----:B------:R0:W-:Y:S01]  /*a550*/  STL.128 [R1+0xa0], R12 ;  /* 0x0000a00c01007387 */ /* 0x0001e20000100c00 */
[----:B------:R-:W-:Y:S02]  /*a560*/  IMAD.MOV.U32 R3, RZ, RZ, R236 ;  /* 0x000000ffff037224 */ /* 0x000fe400078e00ec */
[--C-:B------:R-:W-:Y:S02]  /*a570*/  IMAD.X R45, RZ, RZ, R16.reuse, P0 ;  /* 0x000000ffff2d7224 */ /* 0x100fe400000e0610 */
[--C-:B------:R-:W-:Y:S02]  /*a580*/  IMAD.X R155, RZ, RZ, R16.reuse, P4 ;  /* 0x000000ffff9b7224 */ /* 0x100fe400020e0610 */
[--C-:B------:R-:W-:Y:S02]  /*a590*/  IMAD.X R44, RZ, RZ, R16.reuse, P3 ;  /* 0x000000ffff2c7224 */ /* 0x100fe400018e0610 */
[--C-:B------:R-:W-:Y:S02]  /*a5a0*/  IMAD.X R43, RZ, RZ, R16.reuse, P2 ;  /* 0x000000ffff2b7224 */ /* 0x100fe400010e0610 */
[----:B------:R-:W-:-:S02]  /*a5b0*/  IMAD.X R42, RZ, RZ, R16, P1 ;  /* 0x000000ffff2a7224 */ /* 0x000fc400008e0610 */
[----:B------:R-:W-:Y:S01]  /*a5c0*/  IMAD.X R27, RZ, RZ, R16, P6 ;  /* 0x000000ffff1b7224 */ /* 0x000fe200030e0610 */
[----:B------:R-:W-:Y:S06]  /*a5d0*/  @!P5 BRA `(.L_x_5229) ;  /* 0x000000000070d947 */ /* 0x000fec0003800000 */
[----:B------:R-:W-:Y:S01]  /*a5e0*/  MOV R0, 0x0 ;  /* 0x0000000000007802 */ /* 0x000fe20000000f00 */
[----:B------:R-:W-:Y:S01]  /*a5f0*/  ULDC.64 UR4, c[0x4][0x118] ;  /* 0x0100460000047ab9 */ /* 0x000fe20000000a00 */
[----:B------:R-:W-:Y:S01]  /*a600*/  ULDC.64 UR6, c[0x4][0x58] ;  /* 0x0100160000067ab9 */ /* 0x000fe20000000a00 */
[----:B------:R-:W-:Y:S01]  /*a610*/  IMAD.U32 R4, RZ, RZ, UR4 ;  /* 0x00000004ff047e24 */ /* 0x000fe2000f8e00ff */
[----:B0-----:R0:W1:Y:S01]  /*a620*/  LDC.64 R14, c[0x4][R0] ;  /* 0x01000000000e7b82 */ /* 0x0010620000000a00 */
[----:B-----5:R-:W-:Y:S01]  /*a630*/  IMAD.U32 R5, RZ, RZ, UR5 ;  /* 0x00000005ff057e24 */ /* 0x020fe2000f8e00ff */
        /* <DEDUP_REMOVED lines=10> */
.L_x_5230:
[----:B------:R-:W2:Y:S02]  /*a6e0*/  LDL R7, [R1+0x94] ;  /* 0x0000940001077983 */ /* 0x000ea40000100800 */
[----:B--2---:R-:W-:-:S04]  /*a6f0*/  SHF.R.S32.HI R0, RZ, 0x1f, R7 ;  /* 0x0000001fff007819 */ /* 0x004fc80000011407 */
[CC--:B------:R-:W-:Y:S02]  /*a700*/  LEA.HI R3, R0.reuse, R7.reuse, RZ, 0x4 ;  /* 0x0000000700037211 */ /* 0x0c0fe400078f20ff */
[----:B------:R-:W-:Y:S02]  /*a710*/  LEA.HI R0, R0, R7, RZ, 0x5 ;  /* 0x0000000700007211 */ /* 0x000fe400078f28ff */
[----:B------:R-:W-:Y:S02]  /*a720*/  SHF.R.S32.HI R4, RZ, 0x4, R3 ;  /* 0x00000004ff047819 */ /* 0x000fe40000011403 */
[----:B------:R-:W-:Y:S02]  /*a730*/  SHF.R.S32.HI R0, RZ, 0x5, R0 ;  /* 0x00000005ff007819 */ /* 0x000fe40000011400 */
[C---:B------:R-:W-:Y:S02]  /*a740*/  LEA.HI R5, R3.reuse, R4, RZ, 0x1 ;  /* 0x0000000403057211 */ /* 0x040fe400078f08ff */
[----:B------:R-:W-:-:S02]  /*a750*/  LOP3.LUT R3, R3, 0xfffffff0, RZ, 0xc0, !PT ;  /* 0xfffffff003037812 */ /* 0x000fc400078ec0ff */
[----:B------:R-:W-:-:S03]  /*a760*/  LOP3.LUT R5, R5, 0x1ffffffe, RZ, 0xc0, !PT ;  /* 0x1ffffffe05057812 */ /* 0x000fc600078ec0ff */
[----:B------:R-:W-:Y:S02]  /*a770*/  IMAD.IADD R3, R7, 0x1, -R3 ;  /* 0x0000000107037824 */ /* 0x000fe400078e0a03 */
[----:B------:R-:W-:-:S04]  /*a780*/  IMAD.IADD R5, R4, 0x1, -R5 ;  /* 0x0000000104057824 */ /* 0x000fc800078e0a05 */
[----:B------:R-:W-:-:S07]  /*a790*/  IMAD.SHL.U32 R5, R5, 0x8, RZ ;  /* 0x0000000805057824 */ /* 0x000fce00078e00ff */
.L_x_5229:
[----:B------:R-:W-:Y:S01]  /*a7a0*/  SHF.R.S32.HI R4, RZ, 0x1f, R3 ;  /* 0x0000001fff047819 */ /* 0x000fe20000011403 */
[----:B------:R-:W1:Y:S01]  /*a7b0*/  LDC.64 R40, c[0x0][0xad0] ;  /* 0x0002b400ff287b82 */ /* 0x000e620000000a00 */
[----:B0-----:R-:W-:Y:S01]  /*a7c0*/  IMAD.U32 R14, RZ, RZ, UR36 ;  /* 0x00000024ff0e7e24 */ /* 0x001fe2000f8e00ff */
[----:B------:R-:W-:Y:S01]  /*a7d0*/  IADD3 R24, P2, R2, 0xd0, RZ ;  /* 0x000000d002187810 */ /* 0x000fe20007f5e0ff */
[----:B------:R-:W-:Y:S01]  /*a7e0*/  IMAD.U32 R15, RZ, RZ, UR37 ;  /* 0x00000025ff0f7e24 */ /* 0x000fe2000f8e00ff */
[----:B------:R-:W-:Y:S01]  /*a7f0*/  LEA.HI R4, R4, R3, RZ, 0x3 ;  /* 0x0000000304047211 */ /* 0x000fe200078f18ff */
[----:B------:R-:W-:Y:S01]  /*a800*/  IMAD.MOV.U32 R10, RZ, RZ, 0x10 ;  /* 0x00000010ff0a7424 */ /* 0x000fe200078e00ff */
[----:B------:R-:W-:Y:S01]  /*a810*/  ULDC UR4, c[0x0][0x20] ;  /* 0x0000080000047ab9 */ /* 0x000fe20000000800 */
[----:B------:R-:W-:Y:S01]  /*a820*/  IMAD.MOV.U32 R11, RZ, RZ, 0x20 ;  /* 0x00000020ff0b7424 */ /* 0x000fe200078e00ff */
[C---:B------:R-:W-:Y:S01]  /*a830*/  LOP3.LUT R6, R4.reuse, 0xfffffff8, RZ, 0xc0, !PT ;  /* 0xfffffff804067812 */ /* 0x040fe200078ec0ff */
[----:B------:R-:W-:Y:S01]  /*a840*/  IMAD.SHL.U32 R7, R4, 0x40, RZ ;  /* 0x0000004004077824 */ /* 0x000fe200078e00ff */
[----:B------:R-:W0:Y:S01]  /*a850*/  LDC.64 R8, c[0x0][0x448] ;  /* 0x00011200ff087b82 */ /* 0x000e220000000a00 */
[----:B------:R2:W-:Y:S01]  /*a860*/  STL.64 [R1+0xe0], R26 ;  /* 0x0000e01a01007387 */ /* 0x0005e20000100a00 */
[----:B------:R-:W-:-:S02]  /*a870*/  IMAD.X R25, RZ, RZ, R16, P2 ;  /* 0x000000ffff197224 */ /* 0x000fc400010e0610 */
[----:B------:R-:W-:Y:S01]  /*a880*/  IMAD.IADD R6, R3, 0x1, -R6 ;  /* 0x0000000103067824 */ /* 0x000fe200078e0a06 */
[----:B------:R-:W-:Y:S01]  /*a890*/  LOP3.LUT R7, R7, 0xfffffe00, RZ, 0xc0, !PT ;  /* 0xfffffe0007077812 */ /* 0x000fe200078ec0ff */
[----:B------:R-:W-:Y:S01]  /*a8a0*/  VIADD R20, R48, 0xffffff80 ;  /* 0xffffff8030147836 */ /* 0x000fe20000000000 */
[----:B------:R-:W-:Y:S01]  /*a8b0*/  STL.64 [R1+0xd8], R24 ;  /* 0x0000d81801007387 */ /* 0x000fe20000100a00 */
[C---:B------:R-:W-:Y:S01]  /*a8c0*/  IMAD.SHL.U32 R3, R6.reuse, 0x40, RZ ;  /* 0x0000004006037824 */ /* 0x040fe200078e00ff */
[----:B------:R-:W-:Y:S01]  /*a8d0*/  LOP3.LUT P0, RZ, R6, 0x2, RZ, 0xc0, !PT ;  /* 0x0000000206ff7812 */ /* 0x000fe2000780c0ff */
[----:B------:R-:W-:Y:S01]  /*a8e0*/  IMAD R7, R0, 0x400, R7 ;  /* 0x0000040000077824 */ /* 0x000fe200078e0207 */
[----:B------:R-:W-:Y:S01]  /*a8f0*/  LOP3.LUT P1, RZ, R6, 0x4, RZ, 0xc0, !PT ;  /* 0x0000000406ff7812 */ /* 0x000fe2000782c0ff */
[----:B------:R-:W3:Y:S01]  /*a900*/  LDC R0, c[0x0][0x288] ;  /* 0x0000a200ff007b82 */ /* 0x000ee20000000800 */
[----:B------:R-:W-:Y:S01]  /*a910*/  LOP3.LUT R4, R3, 0x1c0, RZ, 0xc0, !PT ;  /* 0x000001c003047812 */ /* 0x000fe200078ec0ff */
[----:B--2---:R-:W-:Y:S01]  /*a920*/  IMAD.U32 R26, RZ, RZ, UR45 ;  /* 0x0000002dff1a7e24 */ /* 0x004fe2000f8e00ff */
[----:B------:R-:W-:Y:S01]  /*a930*/  SEL R10, R10, 0xfffffff0, !P0 ;  /* 0xfffffff00a0a7807 */ /* 0x000fe20004000000 */
[----:B------:R-:W-:Y:S01]  /*a940*/  STL.64 [R1+0xd0], R160 ;  /* 0x0000d0a001007387 */ /* 0x000fe20000100a00 */
[----:B-----5:R-:W-:-:S02]  /*a950*/  LOP3.LUT R3, R4, 0x8, R5, 0xf8, !PT ;  /* 0x0000000804037812 */ /* 0x020fc400078ef805 */
[----:B------:R-:W-:Y:S01]  /*a960*/  SHF.R.U32.HI R4, RZ, 0x3, R4 ;  /* 0x00000003ff047819 */ /* 0x000fe20000011604 */
[----:B------:R-:W2:Y:S01]  /*a970*/  LDC R210, c[0x0][0x450] ;  /* 0x00011400ffd27b82 */ /* 0x000ea20000000800 */
[----:B------:R-:W-:Y:S01]  /*a980*/  SEL R11, R11, 0xffffffe0, !P1 ;  /* 0xffffffe00b0b7807 */ /* 0x000fe20004800000 */
[----:B------:R-:W-:Y:S01]  /*a990*/  STL.U8 [R1+0xe8], RZ ;  /* 0x0000e8ff01007387 */ /* 0x000fe20000100000 */
[----:B------:R-:W-:-:S03]  /*a9a0*/  LOP3.LUT R4, R3, R4, RZ, 0x3c, !PT ;  /* 0x0000000403047212 */ /* 0x000fc600078e3cff */
[----:B------:R4:W-:Y:S02]  /*a9b0*/  STL.64 [R1+0xc0], R10 ;  /* 0x0000c00a01007387 */ /* 0x0009e40000100a00 */
[----:B------:R-:W-:Y:S02]  /*a9c0*/  IMAD.IADD R3, R7, 0x1, R4 ;  /* 0x0000000107037824 */ /* 0x000fe400078e0204 */
[----:B------:R-:W4:Y:S02]  /*a9d0*/  LDC.64 R4, c[0x0][0xad8] ;  /* 0x0002b600ff047b82 */ /* 0x000f240000000a00 */
[----:B------:R-:W-:-:S04]  /*a9e0*/  IMAD.WIDE.U32 R12, R3, 0x2, R14 ;  /* 0x00000002030c7825 */ /* 0x000fc800078e000e */
[----:B------:R-:W-:Y:S01]  /*a9f0*/  VIADD R3, R17, -UR4 ;  /* 0x8000000411037c36 */ /* 0x000fe20008000000 */
[----:B------:R-:W-:Y:S01]  /*aa00*/  IADD3 R12, P0, R12, 0x36400, RZ ;  /* 0x000364000c0c7810 */ /* 0x000fe20007f1e0ff */
[----:B------:R-:W0:Y:S04]  /*aa10*/  LDC.64 R6, c[0x0][0xae0] ;  /* 0x0002b800ff067b82 */ /* 0x000e280000000a00 */
[----:B------:R-:W-:-:S05]  /*aa20*/  IMAD.X R13, RZ, RZ, R13, P0 ;  /* 0x000000ffff0d7224 */ /* 0x000fca00000e060d */
[----:B------:R-:W-:Y:S04]  /*aa30*/  STL.64 [R1+0xc8], R12 ;  /* 0x0000c80c01007387 */ /* 0x000fe80000100a00 */
[----:B------:R2:W-:Y:S04]  /*aa40*/  STL [R3+0x8], R26 ;  /* 0x0000081a03007387 */ /* 0x0005e80000100800 */
[----:B---3--:R-:W-:Y:S04]  /*aa50*/  STL [R3+0x4], R0 ;  /* 0x0000040003007387 */ /* 0x008fe80000100800 */
[----:B-1----:R-:W-:Y:S04]  /*aa60*/  STL [R3+0xc], R41 ;  /* 0x00000c2903007387 */ /* 0x002fe80000100800 */
[----:B------:R-:W-:Y:S04]  /*aa70*/  STL [R3+0x14], RZ ;  /* 0x000014ff03007387 */ /* 0x000fe80000100800 */
[----:B------:R-:W-:Y:S04]  /*aa80*/  STL [R3], R20 ;  /* 0x0000001403007387 */ /* 0x000fe80000100800 */
[----:B----4-:R-:W-:Y:S04]  /*aa90*/  STL [R3+0x10], R4 ;  /* 0x0000100403007387 */ /* 0x010fe80000100800 */
[----:B------:R-:W-:Y:S04]  /*aaa0*/  STL [R3+0x18], R5 ;  /* 0x0000180503007387 */ /* 0x000fe80000100800 */
[----:B0-----:R-:W-:Y:S04]  /*aab0*/  STL [R3+0x1c], R6 ;  /* 0x00001c0603007387 */ /* 0x001fe80000100800 */
[----:B------:R-:W-:Y:S04]  /*aac0*/  STL [R3+0x20], R7 ;  /* 0x0000200703007387 */ /* 0x000fe80000100800 */
[----:B------:R-:W-:Y:S04]  /*aad0*/  STL [R3+0x24], R8 ;  /* 0x0000240803007387 */ /* 0x000fe80000100800 */
[----:B------:R-:W-:Y:S04]  /*aae0*/  STL [R3+0x28], R9 ;  /* 0x0000280903007387 */ /* 0x000fe80000100800 */
[----:B--2---:R-:W-:Y:S04]  /*aaf0*/  STL [R3+0x2c], R210 ;  /* 0x00002cd203007387 */ /* 0x004fe80000100800 */
[----:B------:R-:W2:Y:S01]  /*ab00*/  LDL R11, [R1+0x1f4] ;  /* 0x0001f400010b7983 */ /* 0x000ea20000100800 */
[C---:B------:R-:W-:Y:S01]  /*ab10*/  IADD3 R24, P1, R2.reuse, 0x11c, RZ ;  /* 0x0000011c02187810 */ /* 0x040fe20007f3e0ff */
[----:B------:R-:W-:Y:S01]  /*ab20*/  BSSY B0, `(.L_x_5231) ;  /* 0x0000014000007945 */ /* 0x000fe20003800000 */
[C---:B------:R-:W-:Y:S01]  /*ab30*/  IADD3 R26, P2, R2.reuse, 0x90, RZ ;  /* 0x00000090021a7810 */ /* 0x040fe20007f5e0ff */
[----:B------:R-:W-:Y:S01]  /*ab40*/  STL [R1+0x11c], R40 ;  /* 0x00011c2801007387 */ /* 0x000fe20000100800 */
[----:B------:R-:W-:Y:S01]  /*ab50*/  IADD3 R10, P0, R2, 0xc0, RZ ;  /* 0x000000c0020a7810 */ /* 0x000fe20007f1e0ff */
[----:B------:R-:W-:-:S02]  /*ab60*/  IMAD.X R25, RZ, RZ, R16, P1 ;  /* 0x000000ffff197224 */ /* 0x000fc400008e0610 */
[----:B------:R-:W-:Y:S01]  /*ab70*/  IMAD.X R27, RZ, RZ, R16, P2 ;  /* 0x000000ffff1b7224 */ /* 0x000fe200010e0610 */
[----:B------:R-:W-:Y:S04]  /*ab80*/  STL.U8 [R1+0x140], RZ ;  /* 0x000140ff01007387 */ /* 0x000fe80000100000 */
[----:B------:R0:W-:Y:S02]  /*ab90*/  STL.128 [R1+0x120], R24 ;  /* 0x0001201801007387 */ /* 0x0001e40000100c00 */
[----:B0-----:R-:W-:Y:S02]  /*aba0*/  IMAD.MOV.U32 R24, RZ, RZ, R31 ;  /* 0x000000ffff187224 */ /* 0x001fe400078e001f */
[----:B------:R-:W-:Y:S02]  /*abb0*/  IMAD.MOV.U32 R25, RZ, RZ, R44 ;  /* 0x000000ffff197224 */ /* 0x000fe400078e002c */
[----:B------:R-:W-:Y:S01]  /*abc0*/  IMAD.MOV.U32 R26, RZ, RZ, R10 ;  /* 0x000000ffff1a7224 */ /* 0x000fe200078e000a */
[----:B--2---:R-:W-:-:S04]  /*abd0*/  LEA.HI R0, R11, R11, RZ, 0x1 ;  /* 0x0000000b0b007211 */ /* 0x004fc800078f08ff */
[----:B------:R-:W-:-:S05]  /*abe0*/  LOP3.LUT R0, R0, 0xfffffffe, RZ, 0xc0, !PT ;  /* 0xfffffffe00007812 */ /* 0x000fca00078ec0ff */
[----:B------:R-:W-:Y:S02]  /*abf0*/  IMAD.IADD R0, R11, 0x1, -R0 ;  /* 0x000000010b007824 */ /* 0x000fe400078e0a00 */
[----:B------:R-:W-:-:S03]  /*ac00*/  IMAD.X R11, RZ, RZ, R16, P0 ;  /* 0x000000ffff0b7224 */ /* 0x000fc600000e0610 */
[----:B------:R-:W-:Y:S01]  /*ac10*/  SHF.L.U32 R0, R0, 0x1f, RZ ;  /* 0x0000001f00007819 */ /* 0x000fe200000006ff */
[----:B------:R-:W-:-:S05]  /*ac20*/  IMAD.MOV.U32 R27, RZ, RZ, R11 ;  /* 0x000000ffff1b7224 */ /* 0x000fca00078e000b */
[----:B------:R0:W-:Y:S01]  /*ac30*/  STL.128 [R1+0x130], R24 ;  /* 0x0001301801007387 */ /* 0x0001e20000100c00 */
[----:B------:R-:W1:Y:S02]  /*ac40*/  SYNCS.PHASECHK.TRANS64.TRYWAIT P0, [UR44+0x38800], R0 ;  /* 0x03880000ff0075a7 */ /* 0x000e64000800016c */
[----:B01----:R-:W-:Y:S05]  /*ac50*/  @!P0 BRA `(.L_x_5232) ;  /* 0x0000025c00fc8947 */ /* 0x003fea0003800000 */
.L_x_5470:
[----:B------:R-:W-:Y:S05]  /*ac60*/  BSYNC B0 ;  /* 0x0000000000007941 */ /* 0x000fea0003800000 */
.L_x_5231:
[----:B------:R-:W2:Y:S04]  /*ac70*/  LDL R31, [R1+0x1c] ;  /* 0x00001c00011f7983 */ /* 0x000ea80000100800 */
[----:B0-----:R0:W5:Y:S01]  /*ac80*/  LDL.64 R10, [R1+0x1e8] ;  /* 0x0001e800010a7983 */ /* 0x0011620000100a00 */
[----:B------:R-:W-:Y:S01]  /*ac90*/  IMAD.MOV.U32 R12, RZ, RZ, R32 ;  /* 0x000000ffff0c7224 */ /* 0x000fe200078e0020 */
[C---:B------:R-:W-:Y:S01]  /*aca0*/  IADD3 R26, P0, R2.reuse, 0xe8, RZ ;  /* 0x000000e8021a7810 */ /* 0x040fe20007f1e0ff */
[----:B------:R-:W-:Y:S01]  /*acb0*/  IMAD.MOV.U32 R13, RZ, RZ, R45 ;  /* 0x000000ffff0d7224 */ /* 0x000fe200078e002d */
[----:B------:R-:W-:Y:S01]  /*acc0*/  STL.128 [R1+0x160], R152 ;  /* 0x0001609801007387 */ /* 0x000fe20000100c00 */
[----:B------:R-:W-:Y:S01]  /*acd0*/  IMAD.MOV.U32 R24, RZ, RZ, R29 ;  /* 0x000000ffff187224 */ /* 0x000fe200078e001d */
[C---:B------:R-:W-:Y:S01]  /*ace0*/  IADD3 R29, P1, R2.reuse, 0x120, RZ ;  /* 0x00000120021d7810 */ /* 0x040fe20007f3e0ff */
[----:B------:R-:W-:Y:S01]  /*acf0*/  IMAD.X R27, RZ, RZ, R16, P0 ;  /* 0x000000ffff1b7224 */ /* 0x000fe200000e0610 */
[----:B------:R1:W-:Y:S01]  /*ad00*/  STL.128 [R1+0x170], R12 ;  /* 0x0001700c01007387 */ /* 0x0003e20000100c00 */
[----:B------:R-:W-:Y:S01]  /*ad10*/  IADD3 R0, P0, R2, 0x400, RZ ;  /* 0x0000040002007810 */ /* 0x000fe20007f1e0ff */
[----:B------:R-:W-:Y:S01]  /*ad20*/  IMAD.MOV.U32 R25, RZ, RZ, R42 ;  /* 0x000000ffff197224 */ /* 0x000fe200078e002a */
[----:B------:R-:W-:Y:S01]  /*ad30*/  BSSY B0, `(.L_x_5233) ;  /* 0x000002e000007945 */ /* 0x000fe20003800000 */
[----:B------:R-:W-:Y:S02]  /*ad40*/  STL.64 [R1+0x148], R230 ;  /* 0x000148e601007387 */ /* 0x000fe40000100a00 */
[----:B------:R-:W-:-:S02]  /*ad50*/  IMAD.X R21, RZ, RZ, R16, P0 ;  /* 0x000000ffff157224 */ /* 0x000fc400000e0610 */
[----:B------:R3:W-:Y:S01]  /*ad60*/  STL.128 [R1+0x150], R24 ;  /* 0x0001501801007387 */ /* 0x0007e20000100c00 */
[----:B-1----:R-:W-:Y:S02]  /*ad70*/  IMAD.MOV.U32 R14, RZ, RZ, R37 ;  /* 0x000000ffff0e7224 */ /* 0x002fe400078e0025 */
[----:B------:R-:W-:Y:S02]  /*ad80*/  IMAD.MOV.U32 R15, RZ, RZ, R38 ;  /* 0x000000ffff0f7224 */ /* 0x000fe400078e0026 */
[----:B------:R-:W-:Y:S02]  /*ad90*/  IMAD.MOV.U32 R12, RZ, RZ, R233 ;  /* 0x000000ffff0c7224 */ /* 0x000fe400078e00e9 */
[----:B------:R-:W-:Y:S02]  /*ada0*/  IMAD.MOV.U32 R13, RZ, RZ, R232 ;  /* 0x000000ffff0d7224 */ /* 0x000fe400078e00e8 */
[----:B---3--:R-:W-:Y:S01]  /*adb0*/  IMAD.X R26, RZ, RZ, R16, P1 ;  /* 0x000000ffff1a7224 */ /* 0x008fe200008e0610 */
[----:B------:R-:W-:-:S02]  /*adc0*/  IADD3 R27, P0, R2, 0x128, RZ ;  /* 0x00000128021b7810 */ /* 0x000fc40007f1e0ff */
[----:B------:R1:W-:Y:S01]  /*add0*/  STL.128 [R1+0x180], R12 ;  /* 0x0001800c01007387 */ /* 0x0003e20000100c00 */
[----:B------:R-:W-:-:S05]  /*ade0*/  IADD3 R24, P2, R2, 0xd8, RZ ;  /* 0x000000d802187810 */ /* 0x000fca0007f5e0ff */
[----:B------:R-:W-:Y:S02]  /*adf0*/  IMAD.X R25, RZ, RZ, R16, P2 ;  /* 0x000000ffff197224 */ /* 0x000fe400010e0610 */
[----:B-1----:R-:W-:Y:S02]  /*ae00*/  IMAD.MOV.U32 R12, RZ, RZ, R30 ;  /* 0x000000ffff0c7224 */ /* 0x002fe400078e001e */
[----:B------:R-:W-:Y:S02]  /*ae10*/  IMAD.MOV.U32 R13, RZ, RZ, R43 ;  /* 0x000000ffff0d7224 */ /* 0x000fe400078e002b */
[----:B------:R-:W-:Y:S02]  /*ae20*/  IMAD.MOV.U32 R14, RZ, RZ, R34 ;  /* 0x000000ffff0e7224 */ /* 0x000fe400078e0022 */
[----:B------:R-:W-:-:S05]  /*ae30*/  IMAD.MOV.U32 R15, RZ, RZ, R47 ;  /* 0x000000ffff0f7224 */ /* 0x000fca00078e002f */
[----:B------:R1:W-:Y:S02]  /*ae40*/  STL.128 [R1+0x190], R12 ;  /* 0x0001900c01007387 */ /* 0x0003e40000100c00 */
[----:B-1----:R-:W-:Y:S02]  /*ae50*/  IMAD.MOV.U32 R12, RZ, RZ, R35 ;  /* 0x000000ffff0c7224 */ /* 0x002fe400078e0023 */
[----:B------:R-:W-:Y:S02]  /*ae60*/  IMAD.MOV.U32 R13, RZ, RZ, R36 ;  /* 0x000000ffff0d7224 */ /* 0x000fe400078e0024 */
[----:B------:R-:W-:Y:S02]  /*ae70*/  IMAD.MOV.U32 R14, RZ, RZ, R0 ;  /* 0x000000ffff0e7224 */ /* 0x000fe400078e0000 */
[----:B------:R-:W-:Y:S02]  /*ae80*/  IMAD.MOV.U32 R15, RZ, RZ, R21 ;  /* 0x000000ffff0f7224 */ /* 0x000fe400078e0015 */
[----:B------:R-:W-:-:S03]  /*ae90*/  IMAD.X R0, RZ, RZ, R16, P0 ;  /* 0x000000ffff007224 */ /* 0x000fc600000e0610 */
[----:B------:R1:W-:Y:S02]  /*aea0*/  STL.128 [R1+0x1a0], R12 ;  /* 0x0001a00c01007387 */ /* 0x0003e40000100c00 */
[----:B-1----:R-:W-:Y:S02]  /*aeb0*/  IMAD.MOV.U32 R14, RZ, RZ, R28 ;  /* 0x000000ffff0e7224 */ /* 0x002fe400078e001c */
[----:B------:R-:W-:Y:S02]  /*aec0*/  IMAD.MOV.U32 R15, RZ, RZ, R39 ;  /* 0x000000ffff0f7224 */ /* 0x000fe400078e0027 */
[----:B------:R-:W-:Y:S02]  /*aed0*/  IMAD.MOV.U32 R12, RZ, RZ, R29 ;  /* 0x000000ffff0c7224 */ /* 0x000fe400078e001d */
[----:B------:R-:W-:Y:S01]  /*aee0*/  IMAD.MOV.U32 R13, RZ, RZ, R26 ;  /* 0x000000ffff0d7224 */ /* 0x000fe200078e001a */
[----:B------:R-:W-:-:S04]  /*aef0*/  IADD3 R26, P0, R2, 0x140, RZ ;  /* 0x00000140021a7810 */ /* 0x000fc80007f1e0ff */
[----:B------:R1:W-:Y:S02]  /*af00*/  STL.128 [R1+0x1b0], R12 ;  /* 0x0001b00c01007387 */ /* 0x0003e40000100c00 */
[----:B-1----:R-:W-:Y:S02]  /*af10*/  IMAD.MOV.U32 R12, RZ, RZ, R24 ;  /* 0x000000ffff0c7224 */ /* 0x002fe400078e0018 */
[----:B------:R-:W-:Y:S02]  /*af20*/  IMAD.MOV.U32 R13, RZ, RZ, R25 ;  /* 0x000000ffff0d7224 */ /* 0x000fe400078e0019 */
[----:B------:R-:W-:Y:S02]  /*af30*/  IMAD.MOV.U32 R14, RZ, RZ, R27 ;  /* 0x000000ffff0e7224 */ /* 0x000fe400078e001b */
[----:B------:R-:W-:Y:S02]  /*af40*/  IMAD.MOV.U32 R15, RZ, RZ, R0 ;  /* 0x000000ffff0f7224 */ /* 0x000fe400078e0000 */
[----:B------:R-:W-:-:S03]  /*af50*/  IMAD.X R27, RZ, RZ, R16, P0 ;  /* 0x000000ffff1b7224 */ /* 0x000fc600000e0610 */
[----:B------:R1:W-:Y:S04]  /*af60*/  STL.128 [R1+0x1c0], R12 ;  /* 0x0001c00c01007387 */ /* 0x0003e80000100c00 */
[----:B------:R0:W-:Y:S01]  /*af70*/  STL.64 [R1+0x1e0], R26 ;  /* 0x0001e01a01007387 */ /* 0x0001e20000100a00 */
[----:B-1----:R-:W-:Y:S02]  /*af80*/  IMAD.MOV.U32 R14, RZ, RZ, R33 ;  /* 0x000000ffff0e7224 */ /* 0x002fe400078e0021 */
[----:B------:R-:W-:Y:S02]  /*af90*/  IMAD.MOV.U32 R15, RZ, RZ, R46 ;  /* 0x000000ffff0f7224 */ /* 0x000fe400078e002e */
[----:B------:R-:W-:Y:S02]  /*afa0*/  IMAD.MOV.U32 R12, RZ, RZ, R22 ;  /* 0x000000ffff0c7224 */ /* 0x000fe400078e0016 */
[----:B------:R-:W-:-:S05]  /*afb0*/  IMAD.MOV.U32 R13, RZ, RZ, R19 ;  /* 0x000000ffff0d7224 */ /* 0x000fca00078e0013 */
[----:B------:R0:W-:Y:S01]  /*afc0*/  STL.128 [R1+0x1d0], R12 ;  /* 0x0001d00c01007387 */ /* 0x0001e20000100c00 */
[----:B--2---:R-:W-:-:S04]  /*afd0*/  LOP3.LUT R0, R31, 0x1, RZ, 0xfc, !PT ;  /* 0x000000011f007812 */ /* 0x004fc800078efcff */
[----:B------:R-:W-:-:S13]  /*afe0*/  ISETP.NE.AND P1, PT, R0, 0x3, PT ;  /* 0x000000030000780c */ /* 0x000fda0003f25270 */
[----:B0-----:R-:W-:Y:S05]  /*aff0*/  @!P1 BRA `(.L_x_5234) ;  /* 0x0000000000049947 */ /* 0x001fea0003800000 */
[----:B------:R-:W-:Y:S01]  /*b000*/  BPT.TRAP 0x1 ;  /* 0x000000040000795c */ /* 0x000fe20000300000 */
.L_x_5234:
[----:B------:R-:W-:Y:S05]  /*b010*/  BSYNC B0 ;  /* 0x0000000000007941 */ /* 0x000fea0003800000 */
.L_x_5233:
[----:B------:R-:W2:Y:S01]  /*b020*/  LDL.64 R12, [R1+0x8] ;  /* 0x00000800010c7983 */ /* 0x000ea20000100a00 */
[----:B-----5:R-:W-:Y:S01]  /*b030*/  SHF.L.U32 R11, R11, 0x1f, RZ ;  /* 0x0000001f0b0b7819 */ /* 0x020fe200000006ff */
[----:B------:R-:W-:Y:S01]  /*b040*/  BSSY B0, `(.L_x_5235) ;  /* 0x0000006000007945 */ /* 0x000fe20003800000 */
[----:B--2---:R-:W-:-:S05]  /*b050*/  MOV R13, R12 ;  /* 0x0000000c000d7202 */ /* 0x004fca0000000f00 */
[----:B------:R-:W-:-:S04]  /*b060*/  IMAD R10, R10, 0x8, R13 ;  /* 0x000000080a0a7824 */ /* 0x000fc800078e020d */
[----:B------:R0:W1:Y:S01]  /*b070*/  SYNCS.PHASECHK.TRANS64.TRYWAIT P0, [R10+URZ], R11 ;  /* 0x0000000b0a0075a7 */ /* 0x000062000800017f */
[----:B------:R-:W-:Y:S05]  /*b080*/  @!P1 BRA `(.L_x_5236) ;  /* 0x0000000000049947 */ /* 0x000fea0003800000 */
[----:B------:R-:W-:Y:S01]  /*b090*/  BPT.TRAP 0x1 ;  /* 0x000000040000795c */ /* 0x000fe20000300000 */
.L_x_5236:
[----:B------:R-:W-:Y:S05]  /*b0a0*/  BSYNC B0 ;  /* 0x0000000000007941 */ /* 0x000fea0003800000 */
.L_x_5235:
[----:B------:R-:W-:Y:S04]  /*b0b0*/  BSSY B0, `(.L_x_5237) ;  /* 0x0000004000007945 */ /* 0x000fe80003800000 */
[----:B-1----:R-:W-:Y:S05]  /*b0c0*/  @P0 BRA `(.L_x_5238) ;  /* 0x0000000000080947 */ /* 0x002fea0003800000 */
[----:B------:R-:W1:Y:S02]  /*b0d0*/  SYNCS.PHASECHK.TRANS64.TRYWAIT P0, [R10+URZ], R11 ;  /* 0x0000000b0a0075a7 */ /* 0x000e64000800017f */
[----:B-1----:R-:W-:Y:S05]  /*b0e0*/  @!P0 BRA `(.L_x_5239) ;  /* 0x0000025800f08947 */ /* 0x002fea0003800000 */
.L_x_5238:
[----:B------:R-:W-:Y:S05]  /*b0f0*/  BSYNC B0 ;  /* 0x0000000000007941 */ /* 0x000fea0003800000 */
.L_x_5237:
[----:B------:R-:W2:Y:S04]  /*b100*/  LDL R15, [R1+0x1e8] ;  /* 0x0001e800010f7983 */ /* 0x000ea80000100800 */
[----:B01----:R-:W2:Y:S01]  /*b110*/  LDL.64 R10, [R1+0xa0] ;  /* 0x0000a000010a7983 */ /* 0x003ea20000100a00 */
[----:B------:R-:W-:Y:S05]  /*b120*/  WARPSYNC.ALL ;  /* 0x0000000000007948 */ /* 0x000fea0003800000 */
[----:B------:R-:W3:Y:S04]  /*b130*/  LDL.64 R24, [R1+0x98] ;  /* 0x0000980001187983 */ /* 0x000ee80000100a00 */
[----:B------:R-:W4:Y:S04]  /*b140*/  LDL.64 R12, [R1+0x98] ;  /* 0x00009800010c7983 */ /* 0x000f280000100a00 */
[----:B------:R-:W5:Y:S04]  /*b150*/  LDL.64 R56, [R1+0x98] ;  /* 0x0000980001387983 */ /* 0x000f680000100a00 */
[----:B------:R-:W5:Y:S01]  /*b160*/  LDL.64 R58, [R1+0x98] ;  /* 0x00009800013a7983 */ /* 0x000f620000100a00 */
[----:B--2---:R-:W-:Y:S01]  /*b170*/  IMAD R10, R15, 0x200, R10 ;  /* 0x000002000f0a7824 */ /* 0x004fe200078e020a */
[----:B------:R-:W-:-:S02]  /*b180*/  R2UR UR7, R11 ;  /* 0x000000000b0772ca */ /* 0x000fc400000e0000 */
[----:B------:R-:W2:Y:S01]  /*b190*/  LDL R21, [R1+0x1f4] ;  /* 0x0001f40001157983 */ /* 0x000ea20000100800 */
[C---:B------:R-:W-:Y:S01]  /*b1a0*/  VIADD R14, R10.reuse, 0x2 ;  /* 0x000000020a0e7836 */ /* 0x040fe20000000000 */
[----:B------:R-:W-:Y:S01]  /*b1b0*/  R2UR UR6, R10 ;  /* 0x000000000a0672ca */ /* 0x000fe200000e0000 */
[----:B------:R-:W-:Y:S01]  /*b1c0*/  IMAD.MOV.U32 R15, RZ, RZ, R11 ;  /* 0x000000ffff0f7224 */ /* 0x000fe200078e000b */
[----:B------:R0:W-:Y:S01]  /*b1d0*/  STL [R1+0x80], RZ ;  /* 0x000080ff01007387 */ /* 0x0001e20000100800 */
[----:B------:R-:W-:Y:S01]  /*b1e0*/  BSSY B0, `(.L_x_5240) ;  /* 0x000002c000007945 */ /* 0x000fe20003800000 */
[----:B---3--:R-:W-:Y:S02]  /*b1f0*/  R2UR UR4, R24 ;  /* 0x00000000180472ca */ /* 0x008fe400000e0000 */
[----:B------:R-:W-:Y:S02]  /*b200*/  R2UR UR5, R25 ;  /* 0x00000000190572ca */ /* 0x000fe400000e0000 */
[----:B------:R-:W-:Y:S01]  /*b210*/  WARPGROUP.ARRIVE ;  /* 0x00000000000079c5 */ /* 0x000fe20000000000 */
[----:B----4-:R-:W-:-:S02]  /*b220*/  VIADD R12, R12, 0x2 ;  /* 0x000000020c0c7836 */ /* 0x010fc40000000000 */
[----:B-----5:R-:W-:Y:S02]  /*b230*/  VIADD R56, R56, 0x4 ;  /* 0x0000000438387836 */ /* 0x020fe40000000000 */
[----:B------:R-:W-:-:S06]  /*b240*/  VIADD R58, R58, 0x6 ;  /* 0x000000063a3a7836 */ /* 0x000fcc0000000000 */
[----:B------:R-:W-:Y:S01]  /*b250*/  HGMMA.64x64x16.F32.BF16 R24, gdesc[UR4], RZ, !UPT, gsb0 ;  /* 0x00e00000041879f0 */ /* 0x000fe2000c0018ff */
[----:B------:R-:W-:Y:S02]  /*b260*/  R2UR UR6, R14 ;  /* 0x000000000e0672ca */ /* 0x000fe400000e0000 */
[----:B------:R-:W-:Y:S02]  /*b270*/  R2UR UR7, R15 ;  /* 0x000000000f0772ca */ /* 0x000fe400000e0000 */
[----:B------:R-:W-:Y:S01]  /*b280*/  R2UR UR4, R12 ;  /* 0x000000000c0472ca */ /* 0x000fe200000e0000 */
[C---:B------:R-:W-:Y:S01]  /*b290*/  VIADD R12, R10.reuse, 0x4 ;  /* 0x000000040a0c7836 */ /* 0x040fe20000000000 */
[----:B------:R-:W-:Y:S01]  /*b2a0*/  R2UR UR5, R13 ;  /* 0x000000000d0572ca */ /* 0x000fe200000e0000 */
[----:B------:R-:W-:Y:S01]  /*b2b0*/  IMAD.MOV.U32 R13, RZ, RZ, R11 ;  /* 0x000000ffff0d7224 */ /* 0x000fe200078e000b */
[----:B--2---:R-:W-:Y:S01]  /*b2c0*/  LEA.HI R0, R21, R21, RZ, 0x1 ;  /* 0x0000001515007211 */ /* 0x004fe200078f08ff */
[----:B------:R-:W-:Y:S01]  /*b2d0*/  VIADD R10, R10, 0x6 ;  /* 0x000000060a0a7836 */ /* 0x000fe20000000000 */
[----:B------:R-:W-:-:S02]  /*b2e0*/  WARPGROUP.DEPBAR.LE gsb0, 0x0 ;  /* 0x00008000000079c5 */ /* 0x000fc40000010000 */
        /* <DEDUP_REMOVED lines=13> */
[----:B------:R-:W-:Y:S01]  /*b3c0*/  LOP3.LUT R10, R0, 0xfffffffe, RZ, 0xc0, !PT ;  /* 0xfffffffe000a7812 */ /* 0x000fe200078ec0ff */
[----:B------:R-:W-:-:S04]  /*b3d0*/  IMAD.MOV.U32 R0, RZ, RZ, 0x1 ;  /* 0x00000001ff007424 */ /* 0x000fc800078e00ff */
[----:B------:R-:W-:Y:S01]  /*b3e0*/  IMAD.IADD R10, R21, 0x1, -R10 ;  /* 0x00000001150a7824 */ /* 0x000fe200078e0a0a */
[----:B------:R0:W-:Y:S04]  /*b3f0*/  STL [R1+0x80], R0 ;  /* 0x0000800001007387 */ /* 0x0001e80000100800 */
[----:B------:R-:W-:Y:S01]  /*b400*/  SHF.L.U32 R10, R10, 0x1f, RZ ;  /* 0x0000001f0a0a7819 */ /* 0x000fe200000006ff */
[----:B------:R0:W-:Y:S04]  /*b410*/  STL [R1+0x80], R0 ;  /* 0x0000800001007387 */ /* 0x0001e80000100800 */
[----:B------:R0:W-:Y:S04]  /*b420*/  STL [R1+0x80], R0 ;  /* 0x0000800001007387 */ /* 0x0001e80000100800 */
[----:B------:R0:W-:Y:S01]  /*b430*/  STL [R1+0x80], R0 ;  /* 0x0000800001007387 */ /* 0x0001e20000100800 */
[----:B------:R-:W-:-:S02]  /*b440*/  WARPGROUP.DEPBAR.LE gsb0, 0x0 ;  /* 0x00008000000079c5 */ /* 0x000fc40000010000 */
[----:B------:R-:W-:-:S06]  /*b450*/  WARPGROUP.ARRIVE ;  /* 0x00000000000079c5 */ /* 0x000fcc0000000000 */
[----:B------:R-:W-:Y:S03]  /*b460*/  HGMMA.64x64x16.F32.BF16 R24, gdesc[UR4], R24, gsb0 ;  /* 0x00e00000041879f0 */ /* 0x000fe60008001818 */
[----:B------:R-:W-:Y:S02]  /*b470*/  WARPGROUP.DEPBAR.LE gsb0, 0x0 ;  /* 0x00008000000079c5 */ /* 0x000fe40000010000 */
[----:B------:R-:W1:Y:S02]  /*b480*/  SYNCS.PHASECHK.TRANS64.TRYWAIT P0, [UR44+0x38810], R10 ;  /* 0x0388100aff0075a7 */ /* 0x000e64000800016c */
[----:B01----:R-:W-:Y:S05]  /*b490*/  @!P0 BRA `(.L_x_5241) ;  /* 0x0000025800188947 */ /* 0x003fea0003800000 */
.L_x_5471:
[----:B------:R-:W-:Y:S05]  /*b4a0*/  BSYNC B0 ;  /* 0x0000000000007941 */ /* 0x000fea0003800000 */
.L_x_5240:
[----:B------:R-:W2:Y:S04]  /*b4b0*/  LDL R12, [R1+0x54] ;  /* 0x00005400010c7983 */ /* 0x000ea80000100800 */
[----:B0-----:R0:W5:Y:S01]  /*b4c0*/  LDL.64 R10, [R1+0x1e8] ;  /* 0x0001e800010a7983 */ /* 0x0011620000100a00 */
[----:B------:R-:W-:Y:S01]  /*b4d0*/  BSSY B0, `(.L_x_5242) ;  /* 0x0000005000007945 */ /* 0x000fe20003800000 */
[----:B--2---:R-:W-:-:S04]  /*b4e0*/  LOP3.LUT R12, R12, 0x1, RZ, 0xfc, !PT ;  /* 0x000000010c0c7812 */ /* 0x004fc800078efcff */
[----:B------:R-:W-:-:S13]  /*b4f0*/  ISETP.NE.AND P1, PT, R12, 0x3, PT ;  /* 0x000000030c00780c */ /* 0x000fda0003f25270 */
[----:B0-----:R-:W-:Y:S05]  /*b500*/  @!P1 BRA `(.L_x_5243) ;  /* 0x0000000000049947 */ /* 0x001fea0003800000 */
[----:B------:R-:W-:Y:S01]  /*b510*/  BPT.TRAP 0x1 ;  /* 0x000000040000795c */ /* 0x000fe20000300000 */
.L_x_5243:
[----:B------:R-:W-:Y:S05]  /*b520*/  BSYNC B0 ;  /* 0x0000000000007941 */ /* 0x000fea0003800000 */
.L_x_5242:
        /* <DEDUP_REMOVED lines=8> */
.L_x_5245:
[----:B------:R-:W-:Y:S05]  /*b5b0*/  BSYNC B0 ;  /* 0x0000000000007941 */ /* 0x000fea0003800000 */
.L_x_5244:
[----:B------:R-:W-:Y:S04]  /*b5c0*/  BSSY B0, `(.L_x_5246) ;  /* 0x0000004000007945 */ /* 0x000fe80003800000 */
[----:B-1----:R-:W-:Y:S05]  /*b5d0*/  @P0 BRA `(.L_x_5247) ;  /* 0x0000000000080947 */ /* 0x002fea0003800000 */
[----:B------:R-:W1:Y:S02]  /*b5e0*/  SYNCS.PHASECHK.TRANS64.TRYWAIT P0, [R10+URZ], R11 ;  /* 0x0000000b0a0075a7 */ /* 0x000e64000800017f */
[----:B-1----:R-:W-:Y:S05]  /*b5f0*/  @!P0 BRA `(.L_x_5248) ;  /* 0x0000025400d88947 */ /* 0x002fea0003800000 */
.L_x_5247:
[----:B------:R-:W-:Y:S05]  /*b600*/  BSYNC B0 ;  /* 0x0000000000007941 */ /* 0x000fea0003800000 */
.L_x_5246:
[----:B------:R-:W2:Y:S04]  /*b610*/  LDL R21, [R1+0x1e8] ;  /* 0x0001e80001157983 */ /* 0x000ea80000100800 */
[----:B01----:R-:W2:Y:S01]  /*b620*/  LDL.64 R10, [R1+0xb8] ;  /* 0x0000b800010a7983 */ /* 0x003ea20000100a00 */
[----:B------:R-:W0:Y:S01]  /*b630*/  S2R R12, SR_TID.X ;  /* 0x00000000000c7919 */ /* 0x000e220000002100 */
[----:B------:R-:W-:Y:S05]  /*b640*/  WARPSYNC.ALL ;  /* 0x0000000000007948 */ /* 0x000fea0003800000 */
[----:B0-----:R-:W-:-:S04]  /*b650*/  LOP3.LUT R12, R12, 0x7f, RZ, 0xc0, !PT ;  /* 0x0000007f0c0c7812 */ /* 0x001fc800078ec0ff */
[----:B------:R-:W-:Y:S01]  /*b660*/  ISETP.NE.AND P0, PT, R12, RZ, PT ;  /* 0x000000ff0c00720c */ /* 0x000fe20003f05270 */
[----:B------:R-:W3:Y:S04]  /*b670*/  LDL R60, [R1+0x88] ;  /* 0x00008800013c7983 */ /* 0x000ee80000100800 */
[----:B------:R-:W4:Y:S04]  /*b680*/  LDL.64 R12, [R1+0xb0] ;  /* 0x0000b000010c7983 */ /* 0x000f280000100a00 */
[----:B------:R-:W5:Y:S04]  /*b690*/  LDL.64 R14, [R1+0xb0] ;  /* 0x0000b000010e7983 */ /* 0x000f680000100a00 */
[----:B------:R-:W5:Y:S04]  /*b6a0*/  LDL.64 R56, [R1+0xb0] ;  /* 0x0000b00001387983 */ /* 0x000f680000100a00 */
[----:B------:R-:W5:Y:S01]  /*b6b0*/  LDL.64 R58, [R1+0xb0] ;  /* 0x0000b000013a7983 */ /* 0x000f620000100a00 */
[----:B--2---:R-:W-:Y:S01]  /*b6c0*/  IMAD R10, R21, 0x1000, R10 ;  /* 0x00001000150a7824 */ /* 0x004fe200078e020a */
[----:B------:R-:W-:Y:S01]  /*b6d0*/  R2UR UR7, R11 ;  /* 0x000000000b0772ca */ /* 0x000fe200000e0000 */
[----:B------:R-:W-:Y:S01]  /*b6e0*/  WARPGROUP.ARRIVE ;  /* 0x00000000000079c5 */ /* 0x000fe20000000000 */
[----:B------:R-:W2:Y:S02]  /*b6f0*/  LDL.64 R62, [R1+0xb0] ;  /* 0x0000b000013e7983 */ /* 0x000ea40000100a00 */
[----:B------:R-:W-:-:S02]  /*b700*/  R2UR UR6, R10 ;  /* 0x000000000a0672ca */ /* 0x000fc400000e0000 */
[----:B------:R-:W2:Y:S01]  /*b710*/  LDL.64 R64, [R1+0xb0] ;  /* 0x0000b00001407983 */ /* 0x000ea20000100a00 */
[----:B------:R-:W0:Y:S03]  /*b720*/  S2R R66, SR_TID.X ;  /* 0x0000000000427919 */ /* 0x000e260000002100 */
[----:B------:R-:W2:Y:S04]  /*b730*/  LDL.64 R68, [R1+0xb0] ;  /* 0x0000b00001447983 */ /* 0x000ea80000100a00 */
[----:B------:R-:W2:Y:S04]  /*b740*/  LDL.64 R70, [R1+0xb0] ;  /* 0x0000b00001467983 */ /* 0x000ea80000100a00 */
[----:B------:R-:W2:Y:S01]  /*b750*/  LDL.64 R72, [R1+0xb0] ;  /* 0x0000b00001487983 */ /* 0x000ea20000100a00 */
[----:B---3--:R-:W-:-:S03]  /*b760*/  ISETP.NE.U32.AND P1, PT, R60, RZ, PT ;  /* 0x000000ff3c00720c */ /* 0x008fc60003f25070 */
[----:B------:R-:W3:Y:S01]  /*b770*/  LDL.64 R60, [R1+0xb0] ;  /* 0x0000b000013c7983 */ /* 0x000ee20000100a00 */
[----:B----4-:R-:W-:Y:S01]  /*b780*/  R2UR UR4, R12 ;  /* 0x000000000c0472ca */ /* 0x010fe200000e0000 */
[----:B------:R-:W-:Y:S01]  /*b790*/  VIADD R12, R10, 0x2 ;  /* 0x000000020a0c7836 */ /* 0x000fe20000000000 */
[----:B------:R-:W-:Y:S01]  /*b7a0*/  R2UR UR5, R13 ;  /* 0x000000000d0572ca */ /* 0x000fe200000e0000 */
[----:B-----5:R-:W-:-:S06]  /*b7b0*/  VIADD R14, R14, 0x2 ;  /* 0x000000020e0e7836 */ /* 0x020fcc0000000000 */
[----:B------:R-:W-:-:S06]  /*b7c0*/  VOTEU.ANY UP0, P1 ;  /* 0x00000000003f7886 */ /* 0x000fcc0000800100 */
[----:B------:R-:W-:Y:S01]  /*b7d0*/  HGMMA.64x64x16.F32.BF16 R24, gdesc[UR4], R24, UP0, gsb0 ;  /* 0x00e00000041879f0 */ /* 0x000fe2000b801818 */
[----:B------:R-:W-:Y:S01]  /*b7e0*/  IMAD.MOV.U32 R13, RZ, RZ, R11 ;  /* 0x000000ffff0d7224 */ /* 0x000fe200078e000b */
[----:B------:R-:W-:Y:S02]  /*b7f0*/  R2UR UR6, R12 ;  /* 0x000000000c0672ca */ /* 0x000fe400000e0000 */
[----:B------:R-:W-:Y:S02]  /*b800*/  R2UR UR4, R14 ;  /* 0x000000000e0472ca */ /* 0x000fe400000e0000 */
[----:B------:R-:W-:Y:S02]  /*b810*/  R2UR UR7, R13 ;  /* 0x000000000d0772ca */ /* 0x000fe400000e0000 */
[----:B------:R-:W-:Y:S01]  /*b820*/  R2UR UR5, R15 ;  /* 0x000000000f0572ca */ /* 0x000fe200000e0000 */
[----:B------:R-:W-:Y:S02]  /*b830*/  WARPGROUP.DEPBAR.LE gsb0, 0x0 ;  /* 0x00008000000079c5 */ /* 0x000fe40000010000 */
[----:B------:R-:W-:Y:S01]  /*b840*/  WARPGROUP.ARRIVE ;  /* 0x00000000000079c5 */ /* 0x000fe20000000000 */
[----:B------:R-:W-:Y:S01]  /*b850*/  VIADD R56, R56, 0x4 ;  /* 0x0000000438387836 */ /* 0x000fe20000000000 */
[----:B------:R-:W4:Y:S08]  /*b860*/  LDL.64 R14, [R1+0xb0] ;  /* 0x0000b000010e7983 */ /* 0x000f300000100a00 */
[----:B------:R-:W-:Y:S01]  /*b870*/  HGMMA.64x64x16.F32.BF16 R24, gdesc[UR4], R24, gsb0 ;  /* 0x00e00000041879f0 */ /* 0x000fe20008001818 */
[----:B------:R-:W-:-:S02]  /*b880*/  VIADD R12, R10, 0x4 ;  /* 0x000000040a0c7836 */ /* 0x000fc40000000000 */
        /* <DEDUP_REMOVED lines=8> */
[----:B------:R-:W5:Y:S08]  /*b910*/  LDL.64 R56, [R1+0xb0] ;  /* 0x0000b00001387983 */ /* 0x000f700000100a00 */
[----:B------:R-:W-:Y:S01]  /*b920*/  HGMMA.64x64x16.F32.BF16 R24, gdesc[UR4], R24, gsb0 ;  /* 0x00e00000041879f0 */ /* 0x000fe20008001818 */
[----:B------:R-:W-:-:S02]  /*b930*/  VIADD R12, R10, 0x6 ;  /* 0x000000060a0c7836 */ /* 0x000fc40000000000 */
[--C-:B------:R-:W-:Y:S01]  /*b940*/  IMAD.MOV.U32 R13, RZ, RZ, R11.reuse ;  /* 0x000000ffff0d7224 */ /* 0x100fe200078e000b */
        /* <DEDUP_REMOVED lines=9> */
[----:B------:R-:W-:Y:S01]  /*b9e0*/  IMAD.MOV.U32 R13, RZ, RZ, R11 ;  /* 0x000000ffff0d7224 */ /* 0x000fe200078e000b */
[----:B------:R-:W-:-:S04]  /*b9f0*/  R2UR UR6, R12 ;  /* 0x000000000c0672ca */ /* 0x000fc800000e0000 */
[----:B------:R-:W-:Y:S01]  /*ba00*/  R2UR UR7, R13 ;  /* 0x000000000d0772ca */ /* 0x000fe200000e0000 */
[----:B---3--:R-:W-:Y:S01]  /*ba10*/  VIADD R60, R60, 0x200 ;  /* 0x000002003c3c7836 */ /* 0x008fe20000000000 */
[----:B------:R-:W-:-:S04]  /*ba20*/  R2UR UR5, R61 ;  /* 0x000000003d0572ca */ /* 0x000fc800000e0000 */
[----:B------:R-:W-:Y:S01]  /*ba30*/  R2UR UR4, R60 ;  /* 0x000000003c0472ca */ /* 0x000fe200000e0000 */
[----:B------:R-:W-:Y:S02]  /*ba40*/  WARPGROUP.DEPBAR.LE gsb0, 0x0 ;  /* 0x00008000000079c5 */ /* 0x000fe40000010000 */
[----:B------:R-:W-:Y:S01]  /*ba50*/  WARPGROUP.ARRIVE ;  /* 0x00000000000079c5 */ /* 0x000fe20000000000 */
[----:B--2---:R-:W-:Y:S01]  /*ba60*/  VIADD R62, R62, 0x202 ;  /* 0x000002023e3e7836 */ /* 0x004fe20000000000 */
[----:B------:R-:W2:Y:S08]  /*ba70*/  LDL.64 R60, [R1+0xb0] ;  /* 0x0000b000013c7983 */ /* 0x000eb00000100a00 */
        /* <DEDUP_REMOVED lines=9> */
[----:B----4-:R-:W-:Y:S01]  /*bb10*/  VIADD R14, R14, 0x204 ;  /* 0x000002040e0e7836 */ /* 0x010fe20000000000 */
[----:B------:R-:W3:Y:S08]  /*bb20*/  LDL.64 R62, [R1+0xb0] ;  /* 0x0000b000013e7983 */ /* 0x000ef00000100a00 */
        /* <DEDUP_REMOVED lines=9> */
[----:B-----5:R-:W-:Y:S01]  /*bbc0*/  VIADD R56, R56, 0x206 ;  /* 0x0000020638387836 */ /* 0x020fe20000000000 */
        /* <DEDUP_REMOVED lines=32> */
[----:B---3--:R-:W-:Y:S01]  /*bdd0*/  VIADD R62, R62, 0x404 ;  /* 0x000004043e3e7836 */ /* 0x008fe20000000000 */
        /* <DEDUP_REMOVED lines=42> */
[----:B------:R-:W-:-:S10]  /*c080*/  WARPGROUP.ARRIVE ;  /* 0x00000000000079c5 */ /* 0x000fd40000000000 */
[----:B------:R-:W-:Y:S01]  /*c090*/  HGMMA.64x64x16.F32.BF16 R24, gdesc[UR4], R24, gsb0 ;  /* 0x00e00000041879f0 */ /* 0x000fe20008001818 */
[----:B---3--:R-:W-:Y:S02]  /*c0a0*/  VIADD R60, R60, 0x604 ;  /* 0x000006043c3c7836 */ /* 0x008fe40000000000 */
[----:B------:R-:W-:Y:S02]  /*c0b0*/  VIADD R12, R10, 0x604 ;  /* 0x000006040a0c7836 */ /* 0x000fe40000000000 */
[----:B------:R-:W-:Y:S01]  /*c0c0*/  IMAD.MOV.U32 R13, RZ, RZ, R11 ;  /* 0x000000ffff0d7224 */ /* 0x000fe200078e000b */
[----:B------:R-:W-:Y:S02]  /*c0d0*/  R2UR UR4, R60 ;  /* 0x000000003c0472ca */ /* 0x000fe400000e0000 */
[----:B------:R-:W-:Y:S02]  /*c0e0*/  R2UR UR6, R12 ;  /* 0x000000000c0672ca */ /* 0x000fe400000e0000 */
[----:B------:R-:W-:-:S02]  /*c0f0*/  R2UR UR7, R13 ;  /* 0x000000000d0772ca */ /* 0x000fc400000e0000 */
[----:B------:R-:W-:Y:S01]  /*c100*/  R2UR UR5, R61 ;  /* 0x000000003d0572ca */ /* 0x000fe200000e0000 */
[----:B------:R-:W-:Y:S02]  /*c110*/  WARPGROUP.DEPBAR.LE gsb0, 0x0 ;  /* 0x00008000000079c5 */ /* 0x000fe40000010000 */
[----:B------:R-:W-:Y:S01]  /*c120*/  WARPGROUP.ARRIVE ;  /* 0x00000000000079c5 */ /* 0x000fe20000000000 */
[----:B----4-:R-:W-:Y:S01]  /*c130*/  VIADD R62, R62, 0x606 ;  /* 0x000006063e3e7836 */ /* 0x010fe20000000000 */
[----:B------:R-:W3:Y:S08]  /*c140*/  LDL.64 R60, [R1+0xb0] ;  /* 0x0000b000013c7983 */ /* 0x000ef00000100a00 */
[----:B------:R-:W-:Y:S01]  /*c150*/  HGMMA.64x64x16.F32.BF16 R24, gdesc[UR4], R24, gsb0 ;  /* 0x00e00000041879f0 */ /* 0x000fe20008001818 */
[----:B------:R-:W-:-:S02]  /*c160*/  VIADD R12, R10, 0x606 ;  /* 0x000006060a0c7836 */ /* 0x000fc40000000000 */
[--C-:B------:R-:W-:Y:S01]  /*c170*/  IMAD.MOV.U32 R13, RZ, RZ, R11.reuse ;  /* 0x000000ffff0d7224 */ /* 0x100fe200078e000b */
[----:B------:R-:W-:Y:S02]  /*c180*/  R2UR UR4, R62 ;  /* 0x000000003e0472ca */ /* 0x000fe400000e0000 */
[----:B------:R-:W-:Y:S02]  /*c190*/  R2UR UR6, R12 ;  /* 0x000000000c0672ca */ /* 0x000fe400000e0000 */
[----:B------:R-:W-:Y:S02]  /*c1a0*/  R2UR UR7, R13 ;  /* 0x000000000d0772ca */ /* 0x000fe400000e0000 */
[----:B------:R-:W-:Y:S02]  /*c1b0*/  R2UR UR5, R63 ;  /* 0x000000003f0572ca */ /* 0x000fe400000e0000 */
[----:B0-----:R-:W-:Y:S01]  /*c1c0*/  SHF.R.U32.HI R66, RZ, 0x7, R66 ;  /* 0x00000007ff427819 */ /* 0x001fe20000011642 */
[----:B------:R-:W-:Y:S01]  /*c1d0*/  IMAD.MOV.U32 R59, RZ, RZ, R11 ;  /* 0x000000ffff3b7224 */ /* 0x000fe200078e000b */
[----:B------:R-:W4:Y:S04]  /*c1e0*/  LDL.64 R62, [R1+0xb0] ;  /* 0x0000b000013e7983 */ /* 0x000f280000100a00 */
[----:B------:R0:W1:Y:S01]  /*c1f0*/  SHFL.IDX PT, R12, R66, RZ, 0x1f ;  /* 0x00001fff420c7589 */ /* 0x00006200000e0000 */
[----:B------:R-:W-:-:S02]  /*c200*/  WARPGROUP.DEPBAR.LE gsb0, 0x0 ;  /* 0x00008000000079c5 */ /* 0x000fc40000010000 */
[----:B------:R-:W-:Y:S01]  /*c210*/  WARPGROUP.ARRIVE ;  /* 0x00000000000079c5 */ /* 0x000fe20000000000 */
[----:B------:R-:W-:Y:S01]  /*c220*/  R2UR UR11, R59 ;  /* 0x000000003b0b72ca */ /* 0x000fe200000e0000 */
[----:B0-----:R-:W4:Y:S04]  /*c230*/  LDL.64 R66, [R1+0xb0] ;  /* 0x0000b00001427983 */ /* 0x001f280000100a00 */
[----:B------:R-:W-:Y:S01]  /*c240*/  HGMMA.64x64x16.F32.BF16 R24, gdesc[UR4], R24, gsb0 ;  /* 0x00e00000041879f0 */ /* 0x000fe20008001818 */
[----:B-1----:R-:W-:Y:S01]  /*c250*/  ISETP.GT.AND P1, PT, R12, 0x7f, PT ;  /* 0x0000007f0c00780c */ /* 0x002fe20003f24270 */
[----:B------:R-:W-:-:S03]  /*c260*/  VIADD R12, R10, 0x800 ;  /* 0x000008000a0c7836 */ /* 0x000fc60000000000 */
[----:B------:R-:W-:-:S04]  /*c270*/  SEL R13, RZ, 0x2, !P1 ;  /* 0x00000002ff0d7807 */ /* 0x000fc80004800000 */
[----:B-----5:R-:W-:Y:S01]  /*c280*/  IADD3 R14, R14, 0x800, R13 ;  /* 0x000008000e0e7810 */ /* 0x020fe20007ffe00d */
[----:B------:R-:W-:Y:S01]  /*c290*/  IMAD.IADD R58, R13, 0x1, R12 ;  /* 0x000000010d3a7824 */ /* 0x000fe200078e020c */
[----:B------:R-:W-:Y:S01]  /*c2a0*/  R2UR UR9, R15 ;  /* 0x000000000f0972ca */ /* 0x000fe200000e0000 */
[----:B------:R-:W-:Y:S01]  /*c2b0*/  UMOV UR4, 0x1 ;  /* 0x0000000100047882 */ /* 0x000fe20000000000 */
[----:B------:R-:W-:Y:S02]  /*c2c0*/  R2UR UR8, R14 ;  /* 0x000000000e0872ca */ /* 0x000fe400000e0000 */
[----:B------:R-:W-:Y:S01]  /*c2d0*/  R2UR UR10, R58 ;  /* 0x000000003a0a72ca */ /* 0x000fe200000e0000 */
[----:B------:R-:W-:Y:S01]  /*c2e0*/  UISETP.NE.U32.AND UP0, UPT, UR4, URZ, UPT ;  /* 0x0000003f0400728c */ /* 0x000fe2000bf05070 */
[----:B------:R-:W-:Y:S01]  /*c2f0*/  IMAD.MOV.U32 R21, RZ, RZ, 0x4 ;  /* 0x00000004ff157424 */ /* 0x000fe200078e00ff */
[----:B------:R-:W5:Y:S01]  /*c300*/  @!P0 LDL R14, [R1+0x1e8] ;  /* 0x0001e800010e8983 */ /* 0x000f620000100800 */
[----:B------:R-:W-:-:S02]  /*c310*/  WARPGROUP.DEPBAR.LE gsb0, 0x0 ;  /* 0x00008000000079c5 */ /* 0x000fc40000010000 */
[----:B------:R-:W-:-:S07]  /*c320*/  WARPGROUP.ARRIVE ;  /* 0x00000000000079c5 */ /* 0x000fce0000000000 */
[----:B------:R-:W-:Y:S01]  /*c330*/  HGMMA.64x64x16.F32.BF16 R24, gdesc[UR8], R24, UP0, gsb0 ;  /* 0x00e00000081879f0 */ /* 0x000fe2000b801818 */
[----:B------:R-:W-:Y:S01]  /*c340*/  SEL R15, R21, 0x2, P1 ;  /* 0x00000002150f7807 */ /* 0x000fe20000800000 */
[----:B------:R-:W-:-:S03]  /*c350*/  IMAD.MOV.U32 R59, RZ, RZ, R11 ;  /* 0x000000ffff3b7224 */ /* 0x000fc600078e000b */
[----:B--2---:R-:W-:Y:S01]  /*c360*/  IADD3 R56, R15, 0x800, R56 ;  /* 0x000008000f387810 */ /* 0x004fe20007ffe038 */
[----:B------:R-:W-:Y:S01]  /*c370*/  IMAD.IADD R58, R12, 0x1, R15 ;  /* 0x000000010c3a7824 */ /* 0x000fe200078e020f */
[----:B------:R-:W-:Y:S02]  /*c380*/  R2UR UR7, R59 ;  /* 0x000000003b0772ca */ /* 0x000fe400000e0000 */
[----:B------:R-:W-:Y:S02]  /*c390*/  R2UR UR4, R56 ;  /* 0x00000000380472ca */ /* 0x000fe400000e0000 */
[----:B------:R-:W-:Y:S02]  /*c3a0*/  R2UR UR6, R58 ;  /* 0x000000003a0672ca */ /* 0x000fe400000e0000 */
[----:B------:R-:W-:Y:S01]  /*c3b0*/  R2UR UR5, R57 ;  /* 0x00000000390572ca */ /* 0x000fe200000e0000 */
[----:B------:R-:W-:Y:S02]  /*c3c0*/  WARPGROUP.DEPBAR.LE gsb0, 0x0 ;  /* 0x00008000000079c5 */ /* 0x000fe40000010000 */
[----:B------:R-:W-:-:S10]  /*c3d0*/  WARPGROUP.ARRIVE ;  /* 0x00000000000079c5 */ /* 0x000fd40000000000 */
[----:B------:R-:W-:Y:S01]  /*c3e0*/  HGMMA.64x64x16.F32.BF16 R24, gdesc[UR4], R24, gsb0 ;  /* 0x00e00000041879f0 */ /* 0x000fe20008001818 */
[----:B------:R-:W-:Y:S01]  /*c3f0*/  SEL R21, R21, 0x6, !P1 ;  /* 0x0000000615157807 */ /* 0x000fe20004800000 */
[----:B------:R-:W-:-:S03]  /*c400*/  IMAD.MOV.U32 R57, RZ, RZ, R11 ;  /* 0x000000ffff397224 */ /* 0x000fc600078e000b */
[----:B------:R-:W-:Y:S01]  /*c410*/  IADD3 R64, R21, 0x800, R64 ;  /* 0x0000080015407810 */ /* 0x000fe20007ffe040 */
[----:B------:R-:W-:Y:S01]  /*c420*/  IMAD.IADD R56, R12, 0x1, R21 ;  /* 0x000000010c387824 */ /* 0x000fe200078e0215 */
[----:B------:R-:W-:Y:S02]  /*c430*/  R2UR UR7, R57 ;  /* 0x00000000390772ca */ /* 0x000fe400000e0000 */
[----:B------:R-:W-:Y:S02]  /*c440*/  R2UR UR4, R64 ;  /* 0x00000000400472ca */ /* 0x000fe400000e0000 */
[----:B------:R-:W-:Y:S02]  /*c450*/  R2UR UR6, R56 ;  /* 0x00000000380672ca */ /* 0x000fe400000e0000 */
[----:B------:R-:W-:Y:S01]  /*c460*/  R2UR UR5, R65 ;  /* 0x00000000410572ca */ /* 0x000fe200000e0000 */
[----:B------:R-:W-:Y:S01]  /*c470*/  IMAD.MOV.U32 R12, RZ, RZ, 0x28 ;  /* 0x00000028ff0c7424 */ /* 0x000fe200078e00ff */
[----:B------:R-:W2:Y:S01]  /*c480*/  LDL.64 R64, [R1+0xb0] ;  /* 0x0000b00001407983 */ /* 0x000ea20000100a00 */
[----:B------:R-:W-:-:S03]  /*c490*/  IMAD.MOV.U32 R57, RZ, RZ, 0xa00 ;  /* 0x00000a00ff397424 */ /* 0x000fc600078e00ff */
[----:B------:R-:W-:Y:S01]  /*c4a0*/  SEL R12, R12, 0x26, P1 ;  /* 0x000000260c0c7807 */ /* 0x000fe20000800000 */
[----:B------:R-:W-:Y:S02]  /*c4b0*/  WARPGROUP.DEPBAR.LE gsb0, 0x0 ;  /* 0x00008000000079c5 */ /* 0x000fe40000010000 */
[----:B------:R-:W-:-:S06]  /*c4c0*/  WARPGROUP.ARRIVE ;  /* 0x00000000000079c5 */ /* 0x000fcc0000000000 */
[----:B------:R-:W-:Y:S01]  /*c4d0*/  HGMMA.64x64x16.F32.BF16 R24, gdesc[UR4], R24, gsb0 ;  /* 0x00e00000041879f0 */ /* 0x000fe20008001818 */
[----:B------:R-:W-:-:S05]  /*c4e0*/  SEL R57, R57, 0x980, P1 ;  /* 0x0000098039397807 */ /* 0x000fca0000800000 */
[----:B------:R-:W-:-:S05]  /*c4f0*/  IMAD.IADD R12, R12, 0x1, R57 ;  /* 0x000000010c0c7824 */ /* 0x000fca00078e0239 */
[----:B------:R-:W-:-:S05]  /*c500*/  LOP3.LUT R57, R12, 0xa06, RZ, 0xc0, !PT ;  /* 0x00000a060c397812 */ /* 0x000fca00078ec0ff */
[----:B---3--:R-:W-:Y:S02]  /*c510*/  IMAD.IADD R60, R57, 0x1, R60 ;  /* 0x00000001393c7824 */ /* 0x008fe400078e023c */
[----:B------:R-:W-:Y:S02]  /*c520*/  IMAD.IADD R56, R10, 0x1, R57 ;  /* 0x000000010a387824 */ /* 0x000fe400078e0239 */
[----:B------:R-:W-:Y:S01]  /*c530*/  IMAD.MOV.U32 R57, RZ, RZ, R11 ;  /* 0x000000ffff397224 */ /* 0x000fe200078e000b */
[----:B------:R-:W-:Y:S02]  /*c540*/  R2UR UR4, R60 ;  /* 0x000000003c0472ca */ /* 0x000fe400000e0000 */
[----:B------:R-:W-:Y:S02]  /*c550*/  R2UR UR6, R56 ;  /* 0x00000000380672ca */ /* 0x000fe400000e0000 */
[----:B------:R-:W-:Y:S02]  /*c560*/  R2UR UR7, R57 ;  /* 0x00000000390772ca */ /* 0x000fe400000e0000 */
[----:B------:R-:W-:Y:S01]  /*c570*/  R2UR UR5, R61 ;  /* 0x000000003d0572ca */ /* 0x000fe200000e0000 */
[----:B------:R-:W-:-:S02]  /*c580*/  WARPGROUP.DEPBAR.LE gsb0, 0x0 ;  /* 0x00008000000079c5 */ /* 0x000fc40000010000 */
[----:B------:R-:W-:Y:S01]  /*c590*/  WARPGROUP.ARRIVE ;  /* 0x00000000000079c5 */ /* 0x000fe20000000000 */
[----:B------:R-:W-:Y:S01]  /*c5a0*/  VIADD R12, R10, 0xa00 ;  /* 0x00000a000a0c7836 */ /* 0x000fe20000000000 */
[C---:B----4-:R-:W-:Y:S01]  /*c5b0*/  IADD3 R56, R13.reuse, 0xa00, R66 ;  /* 0x00000a000d387810 */ /* 0x050fe20007ffe042 */
[----:B------:R-:W-:Y:S01]  /*c5c0*/  IMAD.MOV.U32 R57, RZ, RZ, R67 ;  /* 0x000000ffff397224 */ /* 0x000fe200078e0043 */
[----:B------:R-:W3:Y:S06]  /*c5d0*/  LDL.64 R60, [R1+0xb0] ;  /* 0x0000b000013c7983 */ /* 0x000eec0000100a00 */
[----:B------:R-:W-:Y:S01]  /*c5e0*/  HGMMA.64x64x16.F32.BF16 R24, gdesc[UR4], R24, gsb0 ;  /* 0x00e00000041879f0 */ /* 0x000fe20008001818 */
[----:B------:R-:W-:-:S02]  /*c5f0*/  IMAD.IADD R58, R13, 0x1, R12 ;  /* 0x000000010d3a7824 */ /* 0x000fc400078e020c */
[----:B------:R-:W-:Y:S01]  /*c600*/  IMAD.MOV.U32 R59, RZ, RZ, R11 ;  /* 0x000000ffff3b7224 */ /* 0x000fe200078e000b */
[----:B------:R-:W-:Y:S01]  /*c610*/  R2UR UR4, R56 ;  /* 0x00000000380472ca */ /* 0x000fe200000e0000 */
[----:B------:R-:W4:Y:S01]  /*c620*/  LDL.64 R66, [R1+0xb0] ;  /* 0x0000b00001427983 */ /* 0x000f220000100a00 */
[----:B------:R-:W-:Y:S02]  /*c630*/  R2UR UR6, R58 ;  /* 0x000000003a0672ca */ /* 0x000fe400000e0000 */
[----:B------:R-:W-:Y:S02]  /*c640*/  R2UR UR7, R59 ;  /* 0x000000003b0772ca */ /* 0x000fe400000e0000 */
[----:B------:R-:W-:Y:S01]  /*c650*/  R2UR UR5, R57 ;  /* 0x00000000390572ca */ /* 0x000fe200000e0000 */
[----:B------:R-:W-:Y:S02]  /*c660*/  WARPGROUP.DEPBAR.LE gsb0, 0x0 ;  /* 0x00008000000079c5 */ /* 0x000fe40000010000 */
[----:B------:R-:W-:-:S10]  /*c670*/  WARPGROUP.ARRIVE ;  /* 0x00000000000079c5 */ /* 0x000fd40000000000 */
[----:B------:R-:W-:Y:S01]  /*c680*/  HGMMA.64x64x16.F32.BF16 R24, gdesc[UR4], R24, gsb0 ;  /* 0x00e00000041879f0 */ /* 0x000fe20008001818 */
[C---:B------:R-:W-:Y:S01]  /*c690*/  IMAD.IADD R58, R15.reuse, 0x1, R12 ;  /* 0x000000010f3a7824 */ /* 0x040fe200078e020c */
[----:B------:R-:W-:Y:S01]  /*c6a0*/  IADD3 R56, R15, 0xa00, R68 ;  /* 0x00000a000f387810 */ /* 0x000fe20007ffe044 */
[----:B------:R-:W-:Y:S02]  /*c6b0*/  IMAD.MOV.U32 R57, RZ, RZ, R69 ;  /* 0x000000ffff397224 */ /* 0x000fe400078e0045 */
[----:B------:R-:W-:Y:S01]  /*c6c0*/  IMAD.MOV.U32 R59, RZ, RZ, R11 ;  /* 0x000000ffff3b7224 */ /* 0x000fe200078e000b */
[----:B------:R-:W-:Y:S01]  /*c6d0*/  R2UR UR6, R58 ;  /* 0x000000003a0672ca */ /* 0x000fe200000e0000 */
[----:B------:R-:W5:Y:S01]  /*c6e0*/  @!P0 LDL.64 R68, [R1+0x30] ;  /* 0x0000300001448983 */ /* 0x000f620000100a00 */
[----:B------:R-:W-:Y:S02]  /*c6f0*/  R2UR UR4, R56 ;  /* 0x00000000380472ca */ /* 0x000fe400000e0000 */
[----:B------:R-:W-:-:S02]  /*c700*/  R2UR UR7, R59 ;  /* 0x000000003b0772ca */ /* 0x000fc400000e0000 */
[----:B------:R-:W-:Y:S01]  /*c710*/  R2UR UR5, R57 ;  /* 0x00000000390572ca */ /* 0x000fe200000e0000 */
[----:B------:R-:W-:Y:S02]  /*c720*/  WARPGROUP.DEPBAR.LE gsb0, 0x0 ;  /* 0x00008000000079c5 */ /* 0x000fe40000010000 */
[----:B------:R-:W-:Y:S01]  /*c730*/  WARPGROUP.ARRIVE ;  /* 0x00000000000079c5 */ /* 0x000fe20000000000 */
[C---:B------:R-:W-:Y:S01]  /*c740*/  IMAD.IADD R56, R21.reuse, 0x1, R12 ;  /* 0x0000000115387824 */ /* 0x040fe200078e020c */
[----:B------:R-:W-:Y:S01]  /*c750*/  IADD3 R62, R21, 0xa00, R62 ;  /* 0x00000a00153e7810 */ /* 0x000fe20007ffe03e */
[----:B------:R-:W4:Y:S07]  /*c760*/  LDL.64 R58, [R1+0xb0] ;  /* 0x0000b000013a7983 */ /* 0x000f2e0000100a00 */
[----:B------:R-:W-:Y:S01]  /*c770*/  HGMMA.64x64x16.F32.BF16 R24, gdesc[UR4], R24, gsb0 ;  /* 0x00e00000041879f0 */ /* 0x000fe20008001818 */
[----:B------:R-:W-:Y:S01]  /*c780*/  IMAD.MOV.U32 R57, RZ, RZ, R11 ;  /* 0x000000ffff397224 */ /* 0x000fe200078e000b */
[----:B------:R-:W-:-:S02]  /*c790*/  R2UR UR6, R56 ;  /* 0x00000000380672ca */ /* 0x000fc400000e0000 */
[----:B------:R-:W-:Y:S02]  /*c7a0*/  R2UR UR4, R62 ;  /* 0x000000003e0472ca */ /* 0x000fe400000e0000 */
[----:B------:R-:W-:Y:S02]  /*c7b0*/  R2UR UR7, R57 ;  /* 0x00000000390772ca */ /* 0x000fe400000e0000 */
[----:B------:R-:W-:Y:S01]  /*c7c0*/  R2UR UR5, R63 ;  /* 0x000000003f0572ca */ /* 0x000fe200000e0000 */
[----:B------:R-:W-:Y:S02]  /*c7d0*/  IMAD.MOV.U32 R12, RZ, RZ, 0x30 ;  /* 0x00000030ff0c7424 */ /* 0x000fe400078e00ff */
[----:B------:R-:W-:-:S03]  /*c7e0*/  IMAD.MOV.U32 R57, RZ, RZ, 0xc00 ;  /* 0x00000c00ff397424 */ /* 0x000fc600078e00ff */
[----:B------:R-:W-:Y:S02]  /*c7f0*/  SEL R12, R12, 0x2e, P1 ;  /* 0x0000002e0c0c7807 */ /* 0x000fe40000800000 */
[----:B------:R-:W-:Y:S01]  /*c800*/  SEL R57, R57, 0xb80, P1 ;  /* 0x00000b8039397807 */ /* 0x000fe20000800000 */
[----:B------:R-:W-:Y:S02]  /*c810*/  WARPGROUP.DEPBAR.LE gsb0, 0x0 ;  /* 0x00008000000079c5 */ /* 0x000fe40000010000 */
[----:B------:R-:W-:-:S06]  /*c820*/  WARPGROUP.ARRIVE ;  /* 0x00000000000079c5 */ /* 0x000fcc0000000000 */
[----:B------:R-:W-:Y:S01]  /*c830*/  HGMMA.64x64x16.F32.BF16 R24, gdesc[UR4], R24, gsb0 ;  /* 0x00e00000041879f0 */ /* 0x000fe20008001818 */
[----:B------:R-:W-:-:S05]  /*c840*/  IMAD.IADD R12, R12, 0x1, R57 ;  /* 0x000000010c0c7824 */ /* 0x000fca00078e0239 */
[----:B------:R-:W-:Y:S01]  /*c850*/  LOP3.LUT R63, R12, 0xe06, RZ, 0xc0, !PT ;  /* 0x00000e060c3f7812 */ /* 0x000fe200078ec0ff */
[----:B------:R-:W-:-:S04]  /*c860*/  IMAD.MOV.U32 R57, RZ, RZ, R71 ;  /* 0x000000ffff397224 */ /* 0x000fc800078e0047 */
[----:B------:R-:W-:Y:S02]  /*c870*/  IMAD.IADD R56, R63, 0x1, R70 ;  /* 0x000000013f387824 */ /* 0x000fe400078e0246 */
        /* <DEDUP_REMOVED lines=9> */
[C---:B---3--:R-:W-:Y:S01]  /*c910*/  IADD3 R60, R13.reuse, 0xc00, R60 ;  /* 0x00000c000d3c7810 */ /* 0x048fe20007ffe03c */
[----:B------:R-:W3:Y:S07]  /*c920*/  LDL.64 R62, [R1+0xb0] ;  /* 0x0000b000013e7983 */ /* 0x000eee0000100a00 */
[----:B------:R-:W-:Y:S01]  /*c930*/  HGMMA.64x64x16.F32.BF16 R24, gdesc[UR4], R24, gsb0 ;  /* 0x00e00000041879f0 */ /* 0x000fe20008001818 */
[----:B------:R-:W-:-:S02]  /*c940*/  IMAD.IADD R56, R13, 0x1, R12 ;  /* 0x000000010d387824 */ /* 0x000fc400078e020c */
[--C-:B------:R-:W-:Y:S01]  /*c950*/  IMAD.MOV.U32 R57, RZ, RZ, R11.reuse ;  /* 0x000000ffff397224 */ /* 0x100fe200078e000b */
[----:B------:R-:W-:Y:S02]  /*c960*/  R2UR UR4, R60 ;  /* 0x000000003c0472ca */ /* 0x000fe400000e0000 */
[----:B------:R-:W-:Y:S02]  /*c970*/  R2UR UR6, R56 ;  /* 0x00000000380672ca */ /* 0x000fe400000e0000 */
[----:B------:R-:W-:Y:S02]  /*c980*/  R2UR UR7, R57 ;  /* 0x00000000390772ca */ /* 0x000fe400000e0000 */
[----:B------:R-:W-:Y:S01]  /*c990*/  R2UR UR5, R61 ;  /* 0x000000003d0572ca */ /* 0x000fe200000e0000 */
[----:B------:R-:W-:Y:S02]  /*c9a0*/  WARPGROUP.DEPBAR.LE gsb0, 0x0 ;  /* 0x00008000000079c5 */ /* 0x000fe40000010000 */
[----:B------:R-:W-:Y:S01]  /*c9b0*/  WARPGROUP.ARRIVE ;  /* 0x00000000000079c5 */ /* 0x000fe20000000000 */
[C---:B------:R-:W-:Y:S01]  /*c9c0*/  IMAD.IADD R56, R15.reuse, 0x1, R12 ;  /* 0x000000010f387824 */ /* 0x040fe200078e020c */
[----:B--2---:R-:W-:Y:S01]  /*c9d0*/  IADD3 R64, R15, 0xc00, R64 ;  /* 0x00000c000f407810 */ /* 0x004fe20007ffe040 */
[----:B------:R-:W-:Y:S01]  /*c9e0*/  IMAD.MOV.U32 R57, RZ, RZ, R11 ;  /* 0x000000ffff397224 */ /* 0x000fe200078e000b */
[----:B------:R-:W2:Y:S06]  /*c9f0*/  LDL.64 R60, [R1+0xb0] ;  /* 0x0000b000013c7983 */ /* 0x000eac0000100a00 */
[----:B------:R-:W-:Y:S01]  /*ca00*/  HGMMA.64x64x16.F32.BF16 R24, gdesc[UR4], R24, gsb0 ;  /* 0x00e00000041879f0 */ /* 0x000fe20008001818 */
[----:B------:R-:W-:-:S02]  /*ca10*/  R2UR UR6, R56 ;  /* 0x00000000380672ca */ /* 0x000fc400000e0000 */
[----:B------:R-:W-:Y:S02]  /*ca20*/  R2UR UR7, R57 ;  /* 0x00000000390772ca */ /* 0x000fe400000e0000 */
[----:B------:R-:W-:Y:S02]  /*ca30*/  R2UR UR4, R64 ;  /* 0x00000000400472ca */ /* 0x000fe400000e0000 */
[----:B------:R-:W-:Y:S01]  /*ca40*/  R2UR UR5, R65 ;  /* 0x00000000410572ca */ /* 0x000fe200000e0000 */
[----:B------:R-:W-:Y:S02]  /*ca50*/  WARPGROUP.DEPBAR.LE gsb0, 0x0 ;  /* 0x00008000000079c5 */ /* 0x000fe40000010000 */
[----:B------:R-:W-:Y:S01]  /*ca60*/  WARPGROUP.ARRIVE ;  /* 0x00000000000079c5 */ /* 0x000fe20000000000 */
[C---:B------:R-:W-:Y:S01]  /*ca70*/  IMAD.IADD R56, R21.reuse, 0x1, R12 ;  /* 0x0000000115387824 */ /* 0x040fe200078e020c */
[----:B----4-:R-:W-:Y:S01]  /*ca80*/  IADD3 R58, R21, 0xc00, R58 ;  /* 0x00000c00153a7810 */ /* 0x010fe20007ffe03a */
[----:B------:R-:W-:Y:S01]  /*ca90*/  IMAD.MOV.U32 R57, RZ, RZ, R11 ;  /* 0x000000ffff397224 */ /* 0x000fe200078e000b */
[----:B------:R-:W4:Y:S06]  /*caa0*/  LDL.64 R64, [R1+0xb0] ;  /* 0x0000b00001407983 */ /* 0x000f2c0000100a00 */
[----:B------:R-:W-:Y:S01]  /*cab0*/  HGMMA.64x64x16.F32.BF16 R24, gdesc[UR4], R24, gsb0 ;  /* 0x00e00000041879f0 */ /* 0x000fe20008001818 */
        /* <DEDUP_REMOVED lines=22> */
[----:B------:R-:W-:-:S10]  /*cc20*/  WARPGROUP.ARRIVE ;  /* 0x00000000000079c5 */ /* 0x000fd40000000000 */
[----:B------:R-:W-:Y:S01]  /*cc30*/  HGMMA.64x64x16.F32.BF16 R24, gdesc[UR4], R24, gsb0 ;  /* 0x00e00000041879f0 */ /* 0x000fe20008001818 */
[----:B------:R-:W-:Y:S01]  /*cc40*/  VIADD R56, R10, 0xe00 ;  /* 0x00000e000a387836 */ /* 0x000fe20000000000 */
[----:B---3--:R-:W-:-:S03]  /*cc50*/  IADD3 R62, R13, 0xe00, R62 ;  /* 0x00000e000d3e7810 */ /* 0x008fc60007ffe03e */
        /* <DEDUP_REMOVED lines=9> */
[C---:B------:R-:W-:Y:S01]  /*ccf0*/  IMAD.IADD R12, R15.reuse, 0x1, R56 ;  /* 0x000000010f0c7824 */ /* 0x040fe200078e0238 */
[----:B--2---:R-:W-:Y:S01]  /*cd00*/  IADD3 R60, R15, 0xe00, R60 ;  /* 0x00000e000f3c7810 */ /* 0x004fe20007ffe03c */
        /* <DEDUP_REMOVED lines=9> */
[----:B----4-:R-:W-:Y:S01]  /*cda0*/  IADD3 R64, R21, 0xe00, R64 ;  /* 0x00000e0015407810 */ /* 0x010fe20007ffe040 */
[----:B------:R-:W-:Y:S01]  /*cdb0*/  IMAD.MOV.U32 R13, RZ, RZ, R11 ;  /* 0x000000ffff0d7224 */ /* 0x000fe200078e000b */
[----:B------:R-:W-:Y:S02]  /*cdc0*/  R2UR UR5, R65 ;  /* 0x00000000410572ca */ /* 0x000fe400000e0000 */
[----:B------:R-:W-:Y:S02]  /*cdd0*/  R2UR UR6, R12 ;  /* 0x000000000c0672ca */ /* 0x000fe400000e0000 */
[----:B------:R-:W-:Y:S02]  /*cde0*/  R2UR UR7, R13 ;  /* 0x000000000d0772ca */ /* 0x000fe400000e0000 */
[----:B------:R-:W-:Y:S01]  /*cdf0*/  R2UR UR4, R64 ;  /* 0x00000000400472ca */ /* 0x000fe200000e0000 */
[----:B------:R-:W-:-:S02]  /*ce00*/  IMAD.MOV.U32 R12, RZ, RZ, 0x40 ;  /* 0x00000040ff0c7424 */ /* 0x000fc400078e00ff */
[----:B------:R-:W-:-:S03]  /*ce10*/  IMAD.MOV.U32 R13, RZ, RZ, 0x1000 ;  /* 0x00001000ff0d7424 */ /* 0x000fc600078e00ff */
[----:B------:R-:W-:Y:S02]  /*ce20*/  SEL R12, R12, 0x3e, P1 ;  /* 0x0000003e0c0c7807 */ /* 0x000fe40000800000 */
[----:B------:R-:W-:Y:S01]  /*ce30*/  SEL R13, R13, 0xf80, P1 ;  /* 0x00000f800d0d7807 */ /* 0x000fe20000800000 */
[----:B------:R-:W-:Y:S02]  /*ce40*/  WARPGROUP.DEPBAR.LE gsb0, 0x0 ;  /* 0x00008000000079c5 */ /* 0x000fe40000010000 */
[----:B------:R-:W-:-:S06]  /*ce50*/  WARPGROUP.ARRIVE ;  /* 0x00000000000079c5 */ /* 0x000fcc0000000000 */
[----:B------:R-:W-:Y:S01]  /*ce60*/  HGMMA.64x64x16.F32.BF16 R24, gdesc[UR4], R24, gsb0 ;  /* 0x00e00000041879f0 */ /* 0x000fe20008001818 */
[----:B------:R-:W-:-:S05]  /*ce70*/  IMAD.IADD R12, R12, 0x1, R13 ;  /* 0x000000010c0c7824 */ /* 0x000fca00078e020d */
[----:B------:R-:W-:-:S05]  /*ce80*/  LOP3.LUT R13, R12, 0x1e06, RZ, 0xc0, !PT ;  /* 0x00001e060c0d7812 */ /* 0x000fca00078ec0ff */
[----:B------:R-:W-:Y:S02]  /*ce90*/  IMAD.IADD R10, R10, 0x1, R13 ;  /* 0x000000010a0a7824 */ /* 0x000fe400078e020d */
[----:B------:R-:W-:Y:S01]  /*cea0*/  IMAD.IADD R66, R13, 0x1, R66 ;  /* 0x000000010d427824 */ /* 0x000fe200078e0242 */
[----:B------:R-:W-:Y:S02]  /*ceb0*/  R2UR UR7, R11 ;  /* 0x000000000b0772ca */ /* 0x000fe400000e0000 */
[----:B------:R-:W-:Y:S02]  /*cec0*/  R2UR UR6, R10 ;  /* 0x000000000a0672ca */ /* 0x000fe400000e0000 */
[----:B------:R-:W-:Y:S02]  /*ced0*/  R2UR UR4, R66 ;  /* 0x00000000420472ca */ /* 0x000fe400000e0000 */
[----:B------:R-:W-:Y:S01]  /*cee0*/  R2UR UR5, R67 ;  /* 0x00000000430572ca */ /* 0x000fe200000e0000 */
[----:B------:R-:W-:Y:S01]  /*cef0*/  STL [R1+0x88], R0 ;  /* 0x0000880001007387 */ /* 0x000fe20000100800 */
[----:B------:R-:W-:-:S02]  /*cf00*/  WARPGROUP.DEPBAR.LE gsb0, 0x0 ;  /* 0x00008000000079c5 */ /* 0x000fc40000010000 */
[----:B------:R-:W-:-:S09]  /*cf10*/  WARPGROUP.ARRIVE ;  /* 0x00000000000079c5 */ /* 0x000fd20000000000 */
[----:B------:R-:W-:Y:S01]  /*cf20*/  HGMMA.64x64x16.F32.BF16 R24, gdesc[UR4], R24, gsb0 ;  /* 0x00e00000041879f0 */ /* 0x000fe20008001818 */
        /* <DEDUP_REMOVED lines=14> */
[----:B-----5:R-:W-:-:S03]  /*d010*/  @!P0 MOV R69, R68 ;  /* 0x0000004400458202 */ /* 0x020fc60000000f00 */
[----:B------:R-:W-:Y:S04]  /*d020*/  STL [R1+0x88], R0 ;  /* 0x0000880001007387 */ /* 0x000fe80000100800 */
[----:B------:R-:W-:Y:S04]  /*d030*/  STL [R1+0x88], R0 ;  /* 0x0000880001007387 */ /* 0x000fe80000100800 */
[----:B------:R-:W-:Y:S04]  /*d040*/  STL [R1+0x88], R0 ;  /* 0x0000880001007387 */ /* 0x000fe80000100800 */
[----:B------:R-:W-:Y:S04]  /*d050*/  STL [R1+0x88], R0 ;  /* 0x0000880001007387 */ /* 0x000fe80000100800 */
[----:B------:R-:W-:Y:S01]  /*d060*/  STL [R1+0x88], R0 ;  /* 0x0000880001007387 */ /* 0x000fe20000100800 */
[----:B------:R-:W-:-:S03]  /*d070*/  @!P0 IMAD R14, R14, 0x8, R69 ;  /* 0x000000080e0e8824 */ /* 0x000fc600078e0245 */
[----:B------:R-:W-:Y:S04]  /*d080*/  STL [R1+0x88], R0 ;  /* 0x0000880001007387 */ /* 0x000fe80000100800 */
[----:B------:R-:W-:Y:S04]  /*d090*/  STL [R1+0x88], R0 ;  /* 0x0000880001007387 */ /* 0x000fe80000100800 */
[----:B------:R-:W-:Y:S04]  /*d0a0*/  STL [R1+0x88], R0 ;  /* 0x0000880001007387 */ /* 0x000fe80000100800 */
[----:B------:R-:W-:Y:S04]  /*d0b0*/  STL [R1+0x88], R0 ;  /* 0x0000880001007387 */ /* 0x000fe80000100800 */
[----:B------:R-:W-:Y:S01]  /*d0c0*/  STL [R1+0x88], R0 ;  /* 0x0000880001007387 */ /* 0x000fe20000100800 */
[----:B------:R-:W-:-:S03]  /*d0d0*/  @!P0 PRMT R10, RZ, 0x654, R14 ;  /* 0x00000654ff0a8816 */ /* 0x000fc6000000000e */
[----:B------:R-:W-:Y:S04]  /*d0e0*/  STL [R1+0x88], R0 ;  /* 0x0000880001007387 */ /* 0x000fe80000100800 */
[----:B------:R-:W-:Y:S04]  /*d0f0*/  STL [R1+0x88], R0 ;  /* 0x0000880001007387 */ /* 0x000fe80000100800 */
[----:B------:R-:W-:Y:S01]  /*d100*/  STL [R1+0x88], R0 ;  /* 0x0000880001007387 */ /* 0x000fe20000100800 */
[----:B------:R-:W-:-:S03]  /*d110*/  WARPGROUP.DEPBAR.LE gsb0, 0x0 ;  /* 0x00008000000079c5 */ /* 0x000fc60000010000 */
[----:B------:R-:W-:Y:S04]  /*d120*/  STL [R1+0x88], R0 ;  /* 0x0000880001007387 */ /* 0x000fe80000100800 */
[----:B------:R-:W-:Y:S04]  /*d130*/  STL [R1+0x88], R0 ;  /* 0x0000880001007387 */ /* 0x000fe80000100800 */
[----:B------:R-:W-:Y:S04]  /*d140*/  STL [R1+0x88], R0 ;  /* 0x0000880001007387 */ /* 0x000fe80000100800 */
[----:B------:R0:W-:Y:S01]  /*d150*/  STL [R1+0x88], R0 ;  /* 0x0000880001007387 */ /* 0x0001e20000100800 */
[----:B------:R1:W-:Y:S03]  /*d160*/  @!P0 SYNCS.ARRIVE.TRANS64.RED.A1T0 RZ, [R10+URZ], RZ ;  /* 0x000000ff0aff89a7 */ /* 0x0003e6000810043f */
[----:B------:R-:W2:Y:S04]  /*d170*/  LDL.64 R12, [R1+0x120] ;  /* 0x00012000010c7983 */ /* 0x000ea80000100a00 */
[----:B------:R-:W3:Y:S04]  /*d180*/  LDL R14, [R3] ;  /* 0x00000000030e7983 */ /* 0x000ee80000100800 */
[----:B-1----:R-:W4:Y:S04]  /*d190*/  LDL R10, [R3+0x24] ;  /* 0x00002400030a7983 */ /* 0x002f280000100800 */
[----:B------:R-:W5:Y:S04]  /*d1a0*/  LDL R15, [R1+0x70] ;  /* 0x00007000010f7983 */ /* 0x000f680000100800 */
[----:B------:R-:W5:Y:S04]  /*d1b0*/  LDL R11, [R3+0x8] ;  /* 0x00000800030b7983 */ /* 0x000f680000100800 */
[----:B0-----:R-:W3:Y:S04]  /*d1c0*/  LDL R0, [R3+0x18] ;  /* 0x0000180003007983 */ /* 0x001ee80000100800 */
[----:B------:R-:W5:Y:S04]  /*d1d0*/  LDL R58, [R3+0xc] ;  /* 0x00000c00033a7983 */ /* 0x000f680000100800 */
[----:B------:R-:W5:Y:S04]  /*d1e0*/  LDL R57, [R3+0x10] ;  /* 0x0000100003397983 */ /* 0x000f680000100800 */
[----:B------:R-:W5:Y:S04]  /*d1f0*/  LDL R59, [R3+0x14] ;  /* 0x00001400033b7983 */ /* 0x000f680000100800 */
[----:B--2---:R-:W2:Y:S01]  /*d200*/  LD.E R13, desc[UR46][R12.64] ;  /* 0x0000002e0c0d7980 */ /* 0x004ea2000c101900 */
[----:B----4-:R-:W-:-:S03]  /*d210*/  ISETP.NE.AND P1, PT, R10, 0x1, PT ;  /* 0x000000010a00780c */ /* 0x010fc60003f25270 */
[----:B------:R-:W4:Y:S10]  /*d220*/  LDL R10, [R3+0x4] ;  /* 0x00000400030a7983 */ /* 0x000f340000100800 */
[----:B------:R-:W4:Y:S04]  /*d230*/  @P1 LDL R21, [R3+0x28] ;  /* 0x0000280003151983 */ /* 0x000f280000100800 */
[----:B------:R-:W4:Y:S01]  /*d240*/  @P1 LDL R56, [R3+0x2c] ;  /* 0x00002c0003381983 */ /* 0x000f220000100800 */
[----:B------:R-:W-:-:S02]  /*d250*/  UMOV UR4, 0xffffffc0 ;  /* 0xffffffc000047882 */ /* 0x000fc40000000000 */
[----:B------:R-:W-:Y:S01]  /*d260*/  UIMAD UR4, UR49, UR4, 0x41 ;  /* 0x00000041310474a4 */ /* 0x000fe2000f8e0204 */
[----:B---3--:R-:W-:Y:S01]  /*d270*/  ISETP.GE.AND P2, PT, R0, 0x1, PT ;  /* 0x000000010000780c */ /* 0x008fe20003f46270 */
[----:B------:R-:W-:Y:S01]  /*d280*/  BSSY B0, `(.L_x_5249) ;  /* 0x0000083000007945 */ /* 0x000fe20003800000 */
[-C--:B--2---:R-:W-:Y:S01]  /*d290*/  FMUL.FTZ R37, R37, R13.reuse ;  /* 0x0000000d25257220 */ /* 0x084fe20000410000 */
[-C--:B------:R-:W-:Y:S01]  /*d2a0*/  FMUL.FTZ R12, R24, R13.reuse ;  /* 0x0000000d180c7220 */ /* 0x080fe20000410000 */
[-C--:B------:R-:W-:Y:S01]  /*d2b0*/  FMUL.FTZ R24, R26, R13.reuse ;  /* 0x0000000d1a187220 */ /* 0x080fe20000410000 */
[-C--:B------:R-:W-:Y:S01]  /*d2c0*/  FMUL.FTZ R26, R28, R13.reuse ;  /* 0x0000000d1c1a7220 */ /* 0x080fe20000410000 */
[----:B------:R0:W1:Y:S01]  /*d2d0*/  MUFU.TANH R66, R37 ;  /* 0x0000002500427308 */ /* 0x0000620000002400 */
[----:B------:R-:W-:Y:S01]  /*d2e0*/  FMUL.FTZ R33, R33, R13 ;  /* 0x0000000d21217220 */ /* 0x000fe20000410000 */
[----:B0-----:R-:W-:-:S06]  /*d2f0*/  SHF.R.S32.HI R37, RZ, 0x1f, R14 ;  /* 0x0000001fff257819 */ /* 0x001fcc000001140e */
[----:B------:R0:W2:Y:S02]  /*d300*/  MUFU.TANH R61, R26 ;  /* 0x0000001a003d7308 */ /* 0x0000a40000002400 */
[----:B0-----:R-:W-:-:S06]  /*d310*/  LEA.HI R26, R37, R14, RZ, 0x7 ;  /* 0x0000000e251a7211 */ /* 0x001fcc00078f38ff */
[----:B------:R0:W3:Y:S01]  /*d320*/  MUFU.TANH R64, R33 ;  /* 0x0000002100407308 */ /* 0x0000e20000002400 */
[-C--:B------:R-:W-:Y:S01]  /*d330*/  FMUL.FTZ R36, R36, R13.reuse ;  /* 0x0000000d24247220 */ /* 0x080fe20000410000 */
[-C--:B0-----:R-:W-:Y:S01]  /*d340*/  FMUL.FTZ R33, R39, R13.reuse ;  /* 0x0000000d27217220 */ /* 0x081fe20000410000 */
[----:B------:R-:W-:Y:S01]  /*d350*/  LOP3.LUT R39, R26, 0xffffff80, RZ, 0xc0, !PT ;  /* 0xffffff801a277812 */ /* 0x000fe200078ec0ff */
[-C--:B------:R-:W-:Y:S01]  /*d360*/  FMUL.FTZ R41, R41, R13.reuse ;  /* 0x0000000d29297220 */ /* 0x080fe20000410000 */
[----:B------:R-:W-:-:S03]  /*d370*/  FMUL.FTZ R32, R32, R13 ;  /* 0x0000000d20207220 */ /* 0x000fc60000410000 */
[----:B------:R-:W-:Y:S01]  /*d380*/  IMAD.IADD R39, R14, 0x1, -R39 ;  /* 0x000000010e277824 */ /* 0x000fe200078e0a27 */
[----:B------:R0:W1:Y:S01]  /*d390*/  MUFU.TANH R65, R36 ;  /* 0x0000002400417308 */ /* 0x0000620000002400 */
[----:B------:R-:W-:-:S07]  /*d3a0*/  FMUL.FTZ R40, R40, R13 ;  /* 0x0000000d28287220 */ /* 0x000fce0000410000 */
[----:B------:R5:W1:Y:S01]  /*d3b0*/  MUFU.TANH R68, R41 ;  /* 0x0000002900447308 */ /* 0x000a620000002400 */
[----:B0-----:R-:W-:-:S07]  /*d3c0*/  SHF.R.S32.HI R36, RZ, 0x1f, R39 ;  /* 0x0000001fff247819 */ /* 0x001fce0000011427 */
[----:B------:R0:W1:Y:S01]  /*d3d0*/  MUFU.TANH R63, R32 ;  /* 0x00000020003f7308 */ /* 0x0000620000002400 */
[----:B-----5:R-:W-:-:S04]  /*d3e0*/  LEA.HI R41, R37, R14, RZ, 0x2 ;  /* 0x0000000e25297211 */ /* 0x020fc800078f10ff */
[----:B------:R-:W-:Y:S01]  /*d3f0*/  LOP3.LUT R41, R41, 0xfffffffc, RZ, 0xc0, !PT ;  /* 0xfffffffc29297812 */ /* 0x000fe200078ec0ff */
[----:B0-----:R-:W-:Y:S01]  /*d400*/  FMUL.FTZ R32, R38, R13 ;  /* 0x0000000d26207220 */ /* 0x001fe20000410000 */
[-C--:B------:R-:W-:Y:S01]  /*d410*/  LEA.HI R38, R36, R39.reuse, RZ, 0x2 ;  /* 0x0000002724267211 */ /* 0x080fe200078f10ff */
[----:B------:R0:W1:Y:S03]  /*d420*/  MUFU.TANH R67, R40 ;  /* 0x0000002800437308 */ /* 0x0000660000002400 */
[--C-:B------:R-:W-:Y:S01]  /*d430*/  SHF.R.S32.HI R37, RZ, 0x2, R38.reuse ;  /* 0x00000002ff257819 */ /* 0x100fe20000011426 */
[----:B------:R-:W-:Y:S01]  /*d440*/  IMAD.IADD R41, R14, 0x1, -R41 ;  /* 0x000000010e297824 */ /* 0x000fe200078e0a29 */
[----:B------:R-:W-:Y:S02]  /*d450*/  LEA.HI R36, R36, R39, RZ, 0x5 ;  /* 0x0000002724247211 */ /* 0x000fe400078f28ff */
[----:B0-----:R-:W-:-:S04]  /*d460*/  SHF.R.S32.HI R40, RZ, 0x1f, R38 ;  /* 0x0000001fff287819 */ /* 0x001fc80000011426 */
[----:B------:R-:W-:Y:S01]  /*d470*/  LEA.HI R40, R40, R37, RZ, 0x3 ;  /* 0x0000002528287211 */ /* 0x000fe200078f18ff */
[----:B------:R-:W-:Y:S01]  /*d480*/  FMUL.FTZ R28, R30, R13 ;  /* 0x0000000d1e1c7220 */ /* 0x000fe20000410000 */
[----:B------:R-:W-:Y:S02]  /*d490*/  LEA.HI R14, R41, R41, RZ, 0x1 ;  /* 0x00000029290e7211 */ /* 0x000fe400078f08ff */
[----:B------:R-:W-:Y:S02]  /*d4a0*/  LOP3.LUT R40, R40, 0xfffffff8, RZ, 0xc0, !PT ;  /* 0xfffffff828287812 */ /* 0x000fe400078ec0ff */
[----:B------:R-:W-:Y:S01]  /*d4b0*/  SHF.R.S32.HI R36, RZ, 0x5, R36 ;  /* 0x00000005ff247819 */ /* 0x000fe20000011424 */
[-C--:B------:R-:W-:Y:S01]  /*d4c0*/  FMUL.FTZ R30, R34, R13.reuse ;  /* 0x0000000d221e7220 */ /* 0x080fe20000410000 */
[----:B------:R-:W-:Y:S01]  /*d4d0*/  FMUL.FTZ R34, R42, R13 ;  /* 0x0000000d2a227220 */ /* 0x000fe20000410000 */
[----:B------:R-:W-:Y:S01]  /*d4e0*/  LOP3.LUT R42, R14, 0x1ffffffe, RZ, 0xc0, !PT ;  /* 0x1ffffffe0e2a7812 */ /* 0x000fe200078ec0ff */
[----:B------:R-:W-:-:S02]  /*d4f0*/  IMAD.IADD R40, R37, 0x1, -R40 ;  /* 0x0000000125287824 */ /* 0x000fc400078e0a28 */
[----:B------:R-:W-:Y:S02]  /*d500*/  IMAD R15, R15, 0x4, R36 ;  /* 0x000000040f0f7824 */ /* 0x000fe400078e0224 */
[----:B------:R-:W-:Y:S02]  /*d510*/  IMAD.IADD R42, R41, 0x1, -R42 ;  /* 0x00000001292a7824 */ /* 0x000fe400078e0a2a */
[----:B------:R-:W-:-:S04]  /*d520*/  IMAD.U32 R15, R15, 0x10, R40 ;  /* 0x000000100f0f7824 */ /* 0x000fc800078e0028 */
[----:B------:R-:W-:-:S04]  /*d530*/  IMAD R42, R42, 0x8, R15 ;  /* 0x000000082a2a7824 */ /* 0x000fc800078e020f */
[----:B----4-:R-:W-:-:S04]  /*d540*/  @P1 IMAD.HI.U32 R21, R42, R21, RZ ;  /* 0x000000152a151227 */ /* 0x010fc800078e00ff */
[-C--:B------:R-:W-:Y:S01]  /*d550*/  FMUL.FTZ R60, R25, R13.reuse ;  /* 0x0000000d193c7220 */ /* 0x080fe20000410000 */
[----:B------:R-:W-:Y:S01]  /*d560*/  @P1 SHF.R.U32.HI R42, RZ, R56, R21 ;  /* 0x00000038ff2a1219 */ /* 0x000fe20000011615 */
[-C--:B------:R-:W-:Y:S01]  /*d570*/  FMUL.FTZ R25, R27, R13.reuse ;  /* 0x0000000d1b197220 */ /* 0x080fe20000410000 */
[-C--:B------:R-:W-:Y:S01]  /*d580*/  FMUL.FTZ R27, R29, R13.reuse ;  /* 0x0000000d1d1b7220 */ /* 0x080fe20000410000 */
[----:B------:R-:W-:Y:S02]  /*d590*/  LOP3.LUT R38, R38, 0x7ffffffc, RZ, 0xc0, !PT ;  /* 0x7ffffffc26267812 */ /* 0x000fe400078ec0ff */
[----:B------:R-:W0:Y:S01]  /*d5a0*/  SHFL.IDX PT, R40, R42, RZ, 0x1c1f ;  /* 0x001c1fff2a287589 */ /* 0x000e2200000e0000 */
[-C--:B------:R-:W-:Y:S01]  /*d5b0*/  FMUL.FTZ R29, R31, R13.reuse ;  /* 0x0000000d1f1d7220 */ /* 0x080fe20000410000 */
[----:B------:R4:W0:Y:S01]  /*d5c0*/  MUFU.TANH R62, R27 ;  /* 0x0000001b003e7308 */ /* 0x0008220000002400 */
        /* <DEDUP_REMOVED lines=8> */
[-C--:B----4-:R-:W-:Y:S01]  /*d650*/  FMUL.FTZ R27, R46, R13.reuse ;  /* 0x0000000d2e1b7220 */ /* 0x090fe20000410000 */
[-C--:B------:R-:W-:Y:S01]  /*d660*/  FMUL.FTZ R52, R52, R13.reuse ;  /* 0x0000000d34347220 */ /* 0x080fe20000410000 */
[-C--:B------:R-:W-:Y:S01]  /*d670*/  FMUL.FTZ R53, R53, R13.reuse ;  /* 0x0000000d35357220 */ /* 0x080fe20000410000 */
[----:B------:R-:W-:Y:S01]  /*d680*/  FMUL.FTZ R54, R54, R13 ;  /* 0x0000000d36367220 */ /* 0x000fe20000410000 */
[----:B------:R-:W-:-:S02]  /*d690*/  IMAD.IADD R38, R39, 0x1, -R38 ;  /* 0x0000000127267824 */ /* 0x000fc400078e0a26 */
[-C--:B------:R-:W-:Y:S01]  /*d6a0*/  FMUL.FTZ R51, R51, R13.reuse ;  /* 0x0000000d33337220 */ /* 0x080fe20000410000 */
[----:B------:R-:W-:Y:S02]  /*d6b0*/  VIADD R15, R11, UR4 ;  /* 0x000000040b0f7c36 */ /* 0x000fe40008000000 */
[----:B------:R-:W-:Y:S01]  /*d6c0*/  FMUL.FTZ R13, R55, R13 ;  /* 0x0000000d370d7220 */ /* 0x000fe20000410000 */
[----:B------:R-:W-:Y:S01]  /*d6d0*/  ULEA UR4, UR49, 0xffffffc0, 0x6 ;  /* 0xffffffc031047891 */ /* 0x000fe2000f8e303f */
[----:B------:R-:W-:Y:S01]  /*d6e0*/  IMAD R21, R38, -0x2, R15 ;  /* 0xfffffffe26157824 */ /* 0x000fe200078e020f */
[----:B------:R-:W4:Y:S03]  /*d6f0*/  MUFU.TANH R12, R12 ;  /* 0x0000000c000c7308 */ /* 0x000f260000002400 */
[----:B------:R-:W-:Y:S01]  /*d700*/  IMAD.IADD R36, R21, 0x1, -R10 ;  /* 0x0000000115247824 */ /* 0x000fe200078e0a0a */
[----:B------:R-:W-:Y:S01]  /*d710*/  LOP3.LUT R21, RZ, R58, RZ, 0x33, !PT ;  /* 0x0000003aff157212 */ /* 0x000fe200078e33ff */
[----:B------:R-:W-:-:S03]  /*d720*/  VIADD R15, R11, -UR4 ;  /* 0x800000040b0f7c36 */ /* 0x000fc60008000000 */
        /* <DEDUP_REMOVED lines=23> */
[----:B------:R-:W1:Y:S08]  /*d8a0*/  MUFU.TANH R54, R54 ;  /* 0x0000003600367308 */ /* 0x000e700000002400 */
[----:B------:R1:W1:Y:S01]  /*d8b0*/  MUFU.TANH R39, R13 ;  /* 0x0000000d00277308 */ /* 0x0002620000002400 */
[----:B------:R-:W-:Y:S01]  /*d8c0*/  IMAD.IADD R43, R36, 0x1, R21 ;  /* 0x00000001242b7824 */ /* 0x000fe200078e0215 */
[----:B0-----:R-:W-:Y:S01]  /*d8d0*/  VIADDMNMX R15, R40, R46, R41, PT ;  /* 0x0000002e280f7246 */ /* 0x001fe20003800129 */
[----:B------:R-:W-:-:S02]  /*d8e0*/  VIADD R59, R59, -UR4 ;  /* 0x800000043b3b7c36 */ /* 0x000fc40008000000 */
[----:B------:R-:W-:Y:S01]  /*d8f0*/  IMAD.IADD R21, R43, 0x1, R40 ;  /* 0x000000012b157824 */ /* 0x000fe200078e0228 */
[----:B--234-:R-:W-:Y:S06]  /*d900*/  @!P2 BRA `(.L_x_5250) ;  /* 0x000000000068a947 */ /* 0x01cfec0003800000 */
[----:B-1----:R-:W-:Y:S01]  /*d910*/  IADD3 R13, -R10, R11, R40 ;  /* 0x0000000b0a0d7210 */ /* 0x002fe20007ffe128 */
[----:B------:R-:W-:Y:S03]  /*d920*/  BSSY B1, `(.L_x_5251) ;  /* 0x0000014000017945 */ /* 0x000fe60003800000 */
[----:B------:R-:W-:-:S13]  /*d930*/  ISETP.GT.AND P1, PT, R13, -0x1, PT ;  /* 0xffffffff0d00780c */ /* 0x000fda0003f24270 */
[----:B------:R-:W-:Y:S05]  /*d940*/  @P1 BRA `(.L_x_5252) ;  /* 0x00000000002c1947 */ /* 0x000fea0003800000 */
[----:B------:R-:W-:Y:S01]  /*d950*/  ISETP.NE.AND P1, PT, R0, 0x1, PT ;  /* 0x000000010000780c */ /* 0x000fe20003f25270 */
[----:B------:R-:W-:Y:S01]  /*d960*/  BSSY B2, `(.L_x_5253) ;  /* 0x0000007000027945 */ /* 0x000fe20003800000 */
[----:B------:R-:W-:-:S11]  /*d970*/  LOP3.LUT R13, RZ, R13, RZ, 0x33, !PT ;  /* 0x0000000dff0d7212 */ /* 0x000fd600078e33ff */
[----:B------:R-:W-:Y:S05]  /*d980*/  @!P1 BRA `(.L_x_5254) ;  /* 0x0000000000109947 */ /* 0x000fea0003800000 */
[----:B------:R-:W2:Y:S04]  /*d990*/  LDL R36, [R3+0x1c] ;  /* 0x00001c0003247983 */ /* 0x000ea80000100800 */
[----:B------:R-:W3:Y:S01]  /*d9a0*/  LDL R40, [R3+0x20] ;  /* 0x0000200003287983 */ /* 0x000ee20000100800 */
[----:B--2---:R-:W-:-:S05]  /*d9b0*/  IMAD.HI.U32 R13, R13, R36, RZ ;  /* 0x000000240d0d7227 */ /* 0x004fca00078e00ff */
[----:B---3--:R-:W-:-:S07]  /*d9c0*/  SHF.R.U32.HI R13, RZ, R40, R13 ;  /* 0x00000028ff0d7219 */ /* 0x008fce000001160d */
.L_x_5254:
[----:B------:R-:W-:Y:S05]  /*d9d0*/  BSYNC B2 ;  /* 0x0000000000027941 */ /* 0x000fea0003800000 */
.L_x_5253:
[----:B------:R-:W-:Y:S01]  /*d9e0*/  LOP3.LUT R13, RZ, R13, RZ, 0x33, !PT ;  /* 0x0000000dff0d7212 */ /* 0x000fe200078e33ff */
[----:B------:R-:W-:Y:S06]  /*d9f0*/  BRA `(.L_x_5255) ;  /* 0x0000000000187947 */ /* 0x000fec0003800000 */
.L_x_5252:
[----:B------:R-:W-:-:S13]  /*da00*/  ISETP.NE.AND P1, PT, R0, 0x1, PT ;  /* 0x000000010000780c */ /* 0x000fda0003f25270 */
[----:B------:R-:W-:Y:S05]  /*da10*/  @!P1 BRA `(.L_x_5255) ;  /* 0x0000000000109947 */ /* 0x000fea0003800000 */
[----:B------:R-:W2:Y:S04]  /*da20*/  LDL R36, [R3+0x1c] ;  /* 0x00001c0003247983 */ /* 0x000ea80000100800 */
[----:B------:R-:W3:Y:S01]  /*da30*/  LDL R40, [R3+0x20] ;  /* 0x0000200003287983 */ /* 0x000ee20000100800 */
[----:B--2---:R-:W-:-:S05]  /*da40*/  IMAD.HI.U32 R13, R13, R36, RZ ;  /* 0x000000240d0d7227 */ /* 0x004fca00078e00ff */
[----:B---3--:R-:W-:-:S07]  /*da50*/  SHF.R.U32.HI R13, RZ, R40, R13 ;  /* 0x00000028ff0d7219 */ /* 0x008fce000001160d */
.L_x_5255:
[----:B------:R-:W-:Y:S05]  /*da60*/  BSYNC B1 ;  /* 0x0000000000017941 */ /* 0x000fea0003800000 */
.L_x_5251:
[----:B------:R-:W-:-:S04]  /*da70*/  IMAD R13, R0, R13, -UR4 ;  /* 0x80000004000d7e24 */ /* 0x000fc8000f8e020d */
[----:B------:R-:W-:-:S05]  /*da80*/  IMAD R36, R38, -0x2, R13 ;  /* 0xfffffffe26247824 */ /* 0x000fca00078e020d */
[----:B------:R-:W-:Y:S02]  /*da90*/  VIMNMX R21, R21, R36, !PT ;  /* 0x0000002415157248 */ /* 0x000fe40007fe0100 */
[----:B------:R-:W-:-:S07]  /*daa0*/  VIADDMNMX R15, R36, R0, R15, PT ;  /* 0x00000000240f7246 */ /* 0x000fce000380010f */
.L_x_5250:
[----:B------:R-:W-:Y:S05]  /*dab0*/  BSYNC B0 ;  /* 0x0000000000007941 */ /* 0x000fea0003800000 */
.L_x_5249:
[C---:B------:R-:W-:Y:S01]  /*dac0*/  ISETP.GE.AND P1, PT, R59.reuse, 0x2, PT ;  /* 0x000000023b00780c */ /* 0x040fe20003f26270 */
[----:B------:R-:W0:Y:S01]  /*dad0*/  SHFL.IDX PT, R42, R42, 0x1, 0x1c1f ;  /* 0x003c1f002a2a7f89 */ /* 0x000e2200000e0000 */
[----:B------:R-:W-:Y:S01]  /*dae0*/  ISETP.GE.AND P5, PT, R59, 0xa, PT ;  /* 0x0000000a3b00780c */ /* 0x000fe20003fa6270 */
[----:B------:R-:W-:Y:S01]  /*daf0*/  BSSY B0, `(.L_x_5256) ;  /* 0x0000068000007945 */ /* 0x000fe20003800000 */
[----:B------:R-:W-:Y:S02]  /*db00*/  ISETP.GT.AND P3, PT, R21, 0x1, !P1 ;  /* 0x000000011500780c */ /* 0x000fe40004f64270 */
[----:B------:R-:W-:Y:S02]  /*db10*/  ISETP.GE.AND P2, PT, R59, 0x9, PT ;  /* 0x000000093b00780c */ /* 0x000fe40003f46270 */
[----:B------:R-:W-:Y:S02]  /*db20*/  ISETP.LT.OR P3, PT, R15, 0x2, P3 ;  /* 0x000000020f00780c */ /* 0x000fe40001f61670 */
[----:B------:R-:W-:-:S02]  /*db30*/  P2R R50, PR, RZ, 0x20 ;  /* 0x00000020ff327803 */ /* 0x000fc40000000000 */
[----:B------:R-:W-:Y:S02]  /*db40*/  FSEL R47, R60, -INF , !P3 ;  /* 0xff8000003c2f7808 */ /* 0x000fe40005800000 */
[C---:B------:R-:W-:Y:S02]  /*db50*/  ISETP.GT.AND P3, PT, R21.reuse, 0x9, !P5 ;  /* 0x000000091500780c */ /* 0x040fe40006f64270 */
[----:B------:R-:W-:Y:S02]  /*db60*/  ISETP.GT.AND P4, PT, R21, 0x8, !P2 ;  /* 0x000000081500780c */ /* 0x000fe40005784270 */
[----:B------:R-:W-:Y:S02]  /*db70*/  ISETP.LT.OR P3, PT, R15, 0xa, P3 ;  /* 0x0000000a0f00780c */ /* 0x000fe40001f61670 */
[----:B------:R-:W-:Y:S02]  /*db80*/  ISETP.GE.AND P5, PT, R59, 0x11, PT ;  /* 0x000000113b00780c */ /* 0x000fe40003fa6270 */
[----:B------:R-:W-:-:S02]  /*db90*/  FSEL R51, R62, -INF , !P3 ;  /* 0xff8000003e337808 */ /* 0x000fc40005800000 */
[----:B------:R-:W-:Y:S02]  /*dba0*/  ISETP.LT.OR P4, PT, R15, 0x9, P4 ;  /* 0x000000090f00780c */ /* 0x000fe40002781670 */
[----:B------:R-:W-:Y:S02]  /*dbb0*/  ISETP.GT.AND P3, PT, R21, 0x10, !P5 ;  /* 0x000000101500780c */ /* 0x000fe40006f64270 */
[----:B------:R-:W-:Y:S02]  /*dbc0*/  FSEL R61, R61, -INF , !P4 ;  /* 0xff8000003d3d7808 */ /* 0x000fe40006000000 */
[----:B------:R-:W-:Y:S02]  /*dbd0*/  ISETP.LT.OR P3, PT, R15, 0x11, P3 ;  /* 0x000000110f00780c */ /* 0x000fe40001f61670 */
[----:B------:R-:W-:Y:S02]  /*dbe0*/  ISETP.GE.AND P4, PT, R59, 0x12, PT ;  /* 0x000000123b00780c */ /* 0x000fe40003f86270 */
[----:B-1----:R-:W-:-:S02]  /*dbf0*/  FSEL R63, R63, -INF , !P3 ;  /* 0xff8000003f3f7808 */ /* 0x002fc40005800000 */
        /* <DEDUP_REMOVED lines=33> */
[----:B------:R-:W-:Y:S02]  /*de10*/  P2R R56, PR, RZ, 0x20 ;  /* 0x00000020ff387803 */ /* 0x000fe40000000000 */
[----:B------:R-:W-:Y:S02]  /*de20*/  FSEL R139, R45, -INF , !P3 ;  /* 0xff8000002d8b7808 */ /* 0x000fe40005800000 */
[----:B------:R-:W-:-:S02]  /*de30*/  ISETP.GE.AND P3, PT, R59, 0x31, PT ;  /* 0x000000313b00780c */ /* 0x000fc40003f66270 */
[----:B0-----:R-:W-:Y:S02]  /*de40*/  VIADDMNMX R13, R42, R46, R41, PT ;  /* 0x0000002e2a0d7246 */ /* 0x001fe40003800129 */
        /* <DEDUP_REMOVED lines=36> */
.L_x_5261:
[----:B------:R-:W-:Y:S05]  /*e090*/  BSYNC B2 ;  /* 0x0000000000027941 */ /* 0x000fea0003800000 */
.L_x_5260:
[----:B------:R-:W-:Y:S01]  /*e0a0*/  LOP3.LUT R11, RZ, R11, RZ, 0x33, !PT ;  /* 0x0000000bff0b7212 */ /* 0x000fe200078e33ff */
[----:B------:R-:W-:Y:S06]  /*e0b0*/  BRA `(.L_x_5262) ;  /* 0x0000000000187947 */ /* 0x000fec0003800000 */
.L_x_5259:
[----:B------:R-:W-:-:S13]  /*e0c0*/  ISETP.NE.AND P6, PT, R0, 0x1, PT ;  /* 0x000000010000780c */ /* 0x000fda0003fc5270 */
[----:B------:R-:W-:Y:S05]  /*e0d0*/  @!P6 BRA `(.L_x_5262) ;  /* 0x000000000010e947 */ /* 0x000fea0003800000 */
[----:B------:R-:W2:Y:S04]  /*e0e0*/  LDL R10, [R3+0x1c] ;  /* 0x00001c00030a7983 */ /* 0x000ea80000100800 */
[----:B------:R-:W3:Y:S01]  /*e0f0*/  LDL R36, [R3+0x20] ;  /* 0x0000200003247983 */ /* 0x000ee20000100800 */
[----:B--2---:R-:W-:-:S05]  /*e100*/  IMAD.HI.U32 R11, R11, R10, RZ ;  /* 0x0000000a0b0b7227 */ /* 0x004fca00078e00ff */
[----:B---3--:R-:W-:-:S07]  /*e110*/  SHF.R.U32.HI R11, RZ, R36, R11 ;  /* 0x00000024ff0b7219 */ /* 0x008fce000001160b */
.L_x_5262:
[----:B------:R-:W-:Y:S05]  /*e120*/  BSYNC B1 ;  /* 0x0000000000017941 */ /* 0x000fea0003800000 */
.L_x_5258:
[----:B------:R-:W-:-:S04]  /*e130*/  IMAD R11, R0, R11, -UR4 ;  /* 0x80000004000b7e24 */ /* 0x000fc8000f8e020b */
[----:B------:R-:W-:-:S05]  /*e140*/  IMAD R11, R38, -0x2, R11 ;  /* 0xfffffffe260b7824 */ /* 0x000fca00078e020b */
[----:B------:R-:W-:Y:S02]  /*e150*/  VIADDMNMX R13, R11, R0, R13, PT ;  /* 0x000000000b0d7246 */ /* 0x000fe4000380010d */
[----:B------:R-:W-:-:S07]  /*e160*/  VIMNMX R12, R12, R11, !PT ;  /* 0x0000000b0c0c7248 */ /* 0x000fce0007fe0100 */
.L_x_5257:
[----:B------:R-:W-:Y:S05]  /*e170*/  BSYNC B0 ;  /* 0x0000000000007941 */ /* 0x000fea0003800000 */
.L_x_5256:
[----:B------:R-:W-:Y:S01]  /*e180*/  ISETP.GT.AND P1, PT, R12, 0x1, !P1 ;  /* 0x000000010c00780c */ /* 0x000fe20004f24270 */
[----:B------:R-:W2:Y:S01]  /*e190*/  LDL R41, [R1+0x430] ;  /* 0x0004300001297983 */ /* 0x000ea20000100800 */
[----:B------:R-:W-:Y:S02]  /*e1a0*/  FMNMX.FTZ R0, R45, R47, !PT ;  /* 0x0000002f2d007209 */ /* 0x000fe40007810000 */
[----:B------:R-:W-:Y:S01]  /*e1b0*/  ISETP.LT.OR P1, PT, R13, 0x2, P1 ;  /* 0x000000020d00780c */ /* 0x000fe20000f21670 */
[----:B------:R-:W3:Y:S01]  /*e1c0*/  LDL.64 R42, [R1+0x138] ;  /* 0x00013800012a7983 */ /* 0x000ee20000100a00 */
[----:B------:R-:W-:Y:S02]  /*e1d0*/  FMNMX.FTZ R0, R61, R0, !PT ;  /* 0x000000003d007209 */ /* 0x000fe40007810000 */
[----:B------:R-:W-:Y:S01]  /*e1e0*/  FSEL R25, R25, -INF , !P1 ;  /* 0xff80000019197808 */ /* 0x000fe20004800000 */
[----:B------:R-:W4:Y:S01]  /*e1f0*/  LDL R117, [R1+0x1e8] ;  /* 0x0001e80001757983 */ /* 0x000f220000100800 */
[----:B------:R-:W-:-:S02]  /*e200*/  ISETP.NE.AND P1, PT, R50, RZ, PT ;  /* 0x000000ff3200720c */ /* 0x000fc40003f25270 */
[----:B------:R-:W-:Y:S01]  /*e210*/  FMNMX.FTZ R0, R51, R0, !PT ;  /* 0x0000000033007209 */ /* 0x000fe20007810000 */
[----:B------:R-:W5:Y:S01]  /*e220*/  LDL R46, [R1+0x228] ;  /* 0x00022800012e7983 */ /* 0x000f620000100800 */
[----:B------:R-:W-:Y:S02]  /*e230*/  ISETP.GT.AND P1, PT, R12, 0x9, !P1 ;  /* 0x000000090c00780c */ /* 0x000fe40004f24270 */
[----:B------:R-:W-:Y:S01]  /*e240*/  FMNMX.FTZ R0, R63, R0, !PT ;  /* 0x000000003f007209 */ /* 0x000fe20007810000 */
[----:B------:R-:W4:Y:S01]  /*e250*/  LDL R50, [R1+0x230] ;  /* 0x0002300001327983 */ /* 0x000f220000100800 */
[----:B------:R-:W-:Y:S02]  /*e260*/  ISETP.LT.OR P1, PT, R13, 0xa, P1 ;  /* 0x0000000a0d00780c */ /* 0x000fe40000f21670 */
[----:B------:R-:W-:Y:S01]  /*e270*/  FMNMX.FTZ R0, R145, R0, !PT ;  /* 0x0000000091007209 */ /* 0x000fe20007810000 */
[----:B------:R-:W4:Y:S01]  /*e280*/  LDL R52, [R1+0x234] ;  /* 0x0002340001347983 */ /* 0x000f220000100800 */
[----:B------:R-:W-:-:S02]  /*e290*/  FSEL R29, R29, -INF , !P1 ;  /* 0xff8000001d1d7808 */ /* 0x000fc40004800000 */
[----:B------:R-:W-:Y:S01]  /*e2a0*/  ISETP.NE.AND P1, PT, R56, RZ, PT ;  /* 0x000000ff3800720c */ /* 0x000fe20003f25270 */
[----:B------:R-:W4:Y:S01]  /*e2b0*/  LDL R70, [R1+0x258] ;  /* 0x0002580001467983 */ /* 0x000f220000100800 */
[C---:B------:R-:W-:Y:S02]  /*e2c0*/  ISETP.GT.AND P2, PT, R12.reuse, 0x8, !P2 ;  /* 0x000000080c00780c */ /* 0x040fe40005744270 */
[----:B------:R-:W-:Y:S01]  /*e2d0*/  ISETP.GT.AND P1, PT, R12, 0x10, !P1 ;  /* 0x000000100c00780c */ /* 0x000fe20004f24270 */
[----:B------:R-:W4:Y:S01]  /*e2e0*/  LDL R56, [R1+0x23c] ;  /* 0x00023c0001387983 */ /* 0x000f220000100800 */
[----:B------:R-:W-:Y:S02]  /*e2f0*/  FMNMX.FTZ R0, R65, R0, !PT ;  /* 0x0000000041007209 */ /* 0x000fe40007810000 */
[C---:B------:R-:W-:Y:S01]  /*e300*/  ISETP.LT.OR P1, PT, R13.reuse, 0x11, P1 ;  /* 0x000000110d00780c */ /* 0x040fe20000f21670 */
[----:B------:R-:W4:Y:S01]  /*e310*/  LDL R72, [R1+0x25c] ;  /* 0x00025c0001487983 */ /* 0x000f220000100800 */
[----:B------:R-:W-:-:S02]  /*e320*/  ISETP.LT.OR P2, PT, R13, 0x9, P2 ;  /* 0x000000090d00780c */ /* 0x000fc40001741670 */
[----:B------:R-:W-:Y:S01]  /*e330*/  FSEL R30, R30, -INF , !P1 ;  /* 0xff8000001e1e7808 */ /* 0x000fe20004800000 */
[----:B------:R-:W4:Y:S01]  /*e340*/  LDL R74, [R1+0x260] ;  /* 0x00026000014a7983 */ /* 0x000f220000100800 */
[----:B------:R-:W-:Y:S02]  /*e350*/  ISETP.NE.AND P1, PT, R58, RZ, PT ;  /* 0x000000ff3a00720c */ /* 0x000fe40003f25270 */
[----:B------:R-:W-:Y:S01]  /*e360*/  FMNMX.FTZ R0, R141, R0, !PT ;  /* 0x000000008d007209 */ /* 0x000fe20007810000 */
[----:B------:R-:W4:Y:S01]  /*e370*/  LDL R58, [R1+0x240] ;  /* 0x00024000013a7983 */ /* 0x000f220000100800 */
[----:B------:R-:W-:Y:S02]  /*e380*/  ISETP.GT.AND P1, PT, R12, 0x11, !P1 ;  /* 0x000000110c00780c */ /* 0x000fe40004f24270 */
[----:B------:R-:W-:Y:S01]  /*e390*/  FSEL R28, R28, -INF , !P2 ;  /* 0xff8000001c1c7808 */ /* 0x000fe20005000000 */
[----:B------:R-:W4:Y:S01]  /*e3a0*/  LDL R76, [R1+0x264] ;  /* 0x00026400014c7983 */ /* 0x000f220000100800 */
[----:B------:R-:W-:-:S02]  /*e3b0*/  ISETP.LT.OR P1, PT, R13, 0x12, P1 ;  /* 0x000000120d00780c */ /* 0x000fc40000f21670 */
[----:B------:R-:W-:Y:S01]  /*e3c0*/  ISETP.NE.AND P2, PT, R66, RZ, PT ;  /* 0x000000ff4200720c */ /* 0x000fe20003f45270 */
[----:B------:R-:W4:Y:S01]  /*e3d0*/  LDL R78, [R1+0x268] ;  /* 0x00026800014e7983 */ /* 0x000f220000100800 */
[----:B------:R-:W-:Y:S02]  /*e3e0*/  FSEL R31, R31, -INF , !P1 ;  /* 0xff8000001f1f7808 */ /* 0x000fe40004800000 */
[----:B------:R-:W-:Y:S01]  /*e3f0*/  ISETP.NE.AND P1, PT, R60, RZ, PT ;  /* 0x000000ff3c00720c */ /* 0x000fe20003f25270 */
[----:B------:R-:W4:Y:S01]  /*e400*/  LDL R66, [R1+0x250] ;  /* 0x0002500001427983 */ /* 0x000f220000100800 */
[----:B------:R-:W-:Y:S02]  /*e410*/  FMNMX.FTZ R0, R67, R0, !PT ;  /* 0x0000000043007209 */ /* 0x000fe40007810000 */
[----:B------:R-:W-:Y:S01]  /*e420*/  ISETP.GT.AND P1, PT, R12, 0x18, !P1 ;  /* 0x000000180c00780c */ /* 0x000fe20004f24270 */
[----:B------:R-:W4:Y:S01]  /*e430*/  LDL R60, [R1+0x244] ;  /* 0x00024400013c7983 */ /* 0x000f220000100800 */
[----:B------:R-:W-:-:S02]  /*e440*/  FMNMX.FTZ R0, R143, R0, !PT ;  /* 0x000000008f007209 */ /* 0x000fc40007810000 */
[----:B------:R-:W-:Y:S01]  /*e450*/  ISETP.LT.OR P1, PT, R13, 0x19, P1 ;  /* 0x000000190d00780c */ /* 0x000fe20000f21670 */
[----:B------:R-:W4:Y:S01]  /*e460*/  LDL R80, [R1+0x26c] ;  /* 0x00026c0001507983 */ /* 0x000f220000100800 */
[----:B------:R-:W-:Y:S02]  /*e470*/  FMNMX.FTZ R0, R55, R0, !PT ;  /* 0x0000000037007209 */ /* 0x000fe40007810000 */
[----:B------:R-:W-:Y:S01]  /*e480*/  FSEL R32, R32, -INF , !P1 ;  /* 0xff80000020207808 */ /* 0x000fe20004800000 */
[----:B------:R-:W4:Y:S01]  /*e490*/  LDL R82, [R1+0x270] ;  /* 0x0002700001527983 */ /* 0x000f220000100800 */
[----:B------:R-:W-:Y:S02]  /*e4a0*/  ISETP.NE.AND P1, PT, R62, RZ, PT ;  /* 0x000000ff3e00720c */ /* 0x000fe40003f25270 */
[----:B------:R-:W-:Y:S01]  /*e4b0*/  ISETP.NE.AND P6, PT, R40, RZ, PT ;  /* 0x000000ff2800720c */ /* 0x000fe20003fc5270 */
[----:B------:R-:W4:Y:S01]  /*e4c0*/  LDL R62, [R1+0x248] ;  /* 0x00024800013e7983 */ /* 0x000f220000100800 */
[----:B------:R-:W-:-:S02]  /*e4d0*/  ISETP.GT.AND P1, PT, R12, 0x19, !P1 ;  /* 0x000000190c00780c */ /* 0x000fc40004f24270 */
[----:B------:R-:W-:Y:S01]  /*e4e0*/  FMNMX.FTZ R0, R139, R0, !PT ;  /* 0x000000008b007209 */ /* 0x000fe20007810000 */
[----:B------:R-:W4:Y:S01]  /*e4f0*/  LDL R84, [R1+0x274] ;  /* 0x0002740001547983 */ /* 0x000f220000100800 */
[----:B------:R-:W-:Y:S02]  /*e500*/  ISETP.LT.OR P1, PT, R13, 0x1a, P1 ;  /* 0x0000001a0d00780c */ /* 0x000fe40000f21670 */
[----:B------:R-:W-:Y:S01]  /*e510*/  FMNMX.FTZ R0, R57, R0, !PT ;  /* 0x0000000039007209 */ /* 0x000fe20007810000 */
[----:B------:R-:W4:Y:S01]  /*e520*/  LDL R86, [R1+0x278] ;  /* 0x0002780001567983 */ /* 0x000f220000100800 */
[----:B------:R-:W-:Y:S02]  /*e530*/  FSEL R33, R33, -INF , !P1 ;  /* 0xff80000021217808 */ /* 0x000fe40004800000 */
[----:B------:R-:W-:Y:S01]  /*e540*/  ISETP.NE.AND P1, PT, R64, RZ, PT ;  /* 0x000000ff4000720c */ /* 0x000fe20003f25270 */
[----:B------:R-:W4:Y:S01]  /*e550*/  LDL R88, [R1+0x27c] ;  /* 0x00027c0001587983 */ /* 0x000f220000100800 */
[----:B------:R-:W-:-:S02]  /*e560*/  FMNMX.FTZ R0, R49, R0, !PT ;  /* 0x0000000031007209 */ /* 0x000fc40007810000 */
[----:B------:R-:W-:Y:S01]  /*e570*/  ISETP.GT.AND P1, PT, R12, 0x20, !P1 ;  /* 0x000000200c00780c */ /* 0x000fe20004f24270 */
[----:B------:R-:W4:Y:S01]  /*e580*/  LDL R64, [R1+0x24c] ;  /* 0x00024c0001407983 */ /* 0x000f220000100800 */
[----:B------:R-:W-:Y:S02]  /*e590*/  FMNMX.FTZ R0, R69, R0, !PT ;  /* 0x0000000045007209 */ /* 0x000fe40007810000 */
[----:B------:R-:W-:Y:S01]  /*e5a0*/  ISETP.LT.OR P1, PT, R13, 0x21, P1 ;  /* 0x000000210d00780c */ /* 0x000fe20000f21670 */
[----:B------:R-:W4:Y:S01]  /*e5b0*/  LDL R90, [R1+0x280] ;  /* 0x00028000015a7983 */ /* 0x000f220000100800 */
[----:B------:R-:W-:Y:S02]  /*e5c0*/  FMNMX.FTZ R10, R53, R0, !PT ;  /* 0x00000000350a7209 */ /* 0x000fe40007810000 */
[----:B------:R-:W-:Y:S01]  /*e5d0*/  FSEL R34, R34, -INF , !P1 ;  /* 0xff80000022227808 */ /* 0x000fe20004800000 */
[----:B------:R-:W4:Y:S01]  /*e5e0*/  LDL R92, [R1+0x284] ;  /* 0x00028400015c7983 */ /* 0x000f220000100800 */
[----:B------:R-:W-:-:S02]  /*e5f0*/  ISETP.GT.AND P1, PT, R12, 0x21, !P2 ;  /* 0x000000210c00780c */ /* 0x000fc40005724270 */
[----:B------:R-:W-:Y:S01]  /*e600*/  ISETP.NE.AND P2, PT, R44, RZ, PT ;  /* 0x000000ff2c00720c */ /* 0x000fe20003f45270 */
[----:B------:R-:W0:Y:S01]  /*e610*/  SHFL.BFLY PT, R15, R10, 0x2, 0x1f ;  /* 0x0c401f000a0f7f89 */ /* 0x000e2200000e0000 */
[----:B------:R-:W-:Y:S02]  /*e620*/  ISETP.LT.OR P1, PT, R13, 0x22, P1 ;  /* 0x000000220d00780c */ /* 0x000fe40000f21670 */
[C---:B------:R-:W-:Y:S01]  /*e630*/  ISETP.GT.AND P2, PT, R12.reuse, 0x29, !P2 ;  /* 0x000000290c00780c */ /* 0x040fe20005744270 */
[----:B------:R-:W5:Y:S01]  /*e640*/  LDL R44, [R1+0x224] ;  /* 0x00022400012c7983 */ /* 0x000f620000100800 */
[----:B------:R-:W-:Y:S02]  /*e650*/  FSEL R35, R35, -INF , !P1 ;  /* 0xff80000023237808 */ /* 0x000fe40004800000 */
[C---:B------:R-:W-:Y:S01]  /*e660*/  ISETP.GT.AND P1, PT, R12.reuse, RZ, !P6 ;  /* 0x000000ff0c00720c */ /* 0x040fe20007724270 */
[----:B------:R-:W4:Y:S01]  /*e670*/  LDL R94, [R1+0x288] ;  /* 0x00028800015e7983 */ /* 0x000f220000100800 */
[----:B------:R-:W-:-:S02]  /*e680*/  ISETP.GT.AND P3, PT, R12, 0x30, !P3 ;  /* 0x000000300c00780c */ /* 0x000fc40005f64270 */
[C---:B------:R-:W-:Y:S01]  /*e690*/  ISETP.LT.OR P1, PT, R13.reuse, 0x1, P1 ;  /* 0x000000010d00780c */ /* 0x040fe20000f21670 */
[----:B------:R-:W4:Y:S01]  /*e6a0*/  LDL R96, [R1+0x28c] ;  /* 0x00028c0001607983 */ /* 0x000f220000100800 */
[----:B------:R-:W-:Y:S02]  /*e6b0*/  ISETP.LT.OR P2, PT, R13, 0x2a, P2 ;  /* 0x0000002a0d00780c */ /* 0x000fe40001741670 */
[----:B------:R-:W-:Y:S01]  /*e6c0*/  FSEL R24, R24, -INF , !P1 ;  /* 0xff80000018187808 */ /* 0x000fe20004800000 */
[----:B------:R-:W4:Y:S01]  /*e6d0*/  LDL R98, [R1+0x290] ;  /* 0x0002900001627983 */ /* 0x000f220000100800 */
[----:B------:R-:W-:Y:S02]  /*e6e0*/  ISETP.NE.AND P1, PT, R68, RZ, PT ;  /* 0x000000ff4400720c */ /* 0x000fe40003f25270 */
[----:B------:R-:W-:Y:S01]  /*e6f0*/  FMNMX.FTZ R11, R24, R25, !PT ;  /* 0x00000019180b7209 */ /* 0x000fe20007810000 */
        /* <DEDUP_REMOVED lines=19> */
[----:B------:R-:W-:-:S02]  /*e830*/  ISETP.NE.AND P6, PT, R48, RZ, PT ;  /* 0x000000ff3000720c */ /* 0x000fc40003fc5270 */
[----:B------:R-:W-:Y:S01]  /*e840*/  FMNMX.FTZ R0, R34, R11, !PT ;  /* 0x0000000b22007209 */ /* 0x000fe20007810000 */
[----:B------:R-:W4:Y:S01]  /*e850*/  LDL R48, [R1+0x22c] ;  /* 0x00022c0001307983 */ /* 0x000f220000100800 */
[----:B------:R-:W-:Y:S02]  /*e860*/  ISETP.GT.AND P5, PT, R12, 0x38, !P5 ;  /* 0x000000380c00780c */ /* 0x000fe40006fa4270 */
[----:B------:R-:W-:Y:S01]  /*e870*/  FMNMX.FTZ R0, R35, R0, !PT ;  /* 0x0000000023007209 */ /* 0x000fe20007810000 */
[----:B------:R-:W4:Y:S01]  /*e880*/  LDL R112, [R1+0x2ac] ;  /* 0x0002ac0001707983 */ /* 0x000f220000100800 */
[----:B------:R-:W-:Y:S02]  /*e890*/  ISETP.LT.OR P4, PT, R13, 0x32, P4 ;  /* 0x000000320d00780c */ /* 0x000fe40002781670 */
[----:B------:R-:W-:Y:S01]  /*e8a0*/  FMNMX.FTZ R11, R27, R0, !PT ;  /* 0x000000001b0b7209 */ /* 0x000fe20007810000 */
[----:B------:R-:W4:Y:S01]  /*e8b0*/  LDL R114, [R1+0x2b0] ;  /* 0x0002b00001727983 */ /* 0x000f220000100800 */
[----:B------:R-:W-:-:S02]  /*e8c0*/  FSEL R36, R14, -INF , !P3 ;  /* 0xff8000000e247808 */ /* 0x000fc40005800000 */
[----:B------:R-:W-:Y:S01]  /*e8d0*/  FMNMX.FTZ R11, R26, R11, !PT ;  /* 0x0000000b1a0b7209 */ /* 0x000fe20007810000 */
[----:B------:R-:W4:Y:S01]  /*e8e0*/  LDL R116, [R1+0x2b4] ;  /* 0x0002b40001747983 */ /* 0x000f220000100800 */
[----:B------:R-:W-:Y:S02]  /*e8f0*/  ISETP.GT.AND P1, PT, R12, 0x39, !P6 ;  /* 0x000000390c00780c */ /* 0x000fe40007724270 */
[----:B------:R-:W-:Y:S01]  /*e900*/  ISETP.LT.OR P5, PT, R13, 0x39, P5 ;  /* 0x000000390d00780c */ /* 0x000fe20002fa1670 */
[----:B------:R-:W4:Y:S01]  /*e910*/  LDL R118, [R1+0x2b8] ;  /* 0x0002b80001767983 */ /* 0x000f220000100800 */
[----:B------:R-:W-:Y:S02]  /*e920*/  FSEL R37, R37, -INF , !P4 ;  /* 0xff80000025257808 */ /* 0x000fe40006000000 */
[----:B------:R-:W-:Y:S01]  /*e930*/  FMNMX.FTZ R0, R36, R11, !PT ;  /* 0x0000000b24007209 */ /* 0x000fe20007810000 */
[----:B------:R-:W4:Y:S01]  /*e940*/  LDL R120, [R1+0x2bc] ;  /* 0x0002bc0001787983 */ /* 0x000f220000100800 */
[----:B------:R-:W-:-:S02]  /*e950*/  ISETP.LT.OR P1, PT, R13, 0x3a, P1 ;  /* 0x0000003a0d00780c */ /* 0x000fc40000f21670 */
[----:B------:R-:W-:Y:S01]  /*e960*/  FSEL R38, R54, -INF , !P5 ;  /* 0xff80000036267808 */ /* 0x000fe20006800000 */
[----:B------:R-:W4:Y:S01]  /*e970*/  LDL R122, [R1+0x2c0] ;  /* 0x0002c000017a7983 */ /* 0x000f220000100800 */
[----:B------:R-:W-:Y:S02]  /*e980*/  FMNMX.FTZ R11, R37, R0, !PT ;  /* 0x00000000250b7209 */ /* 0x000fe40007810000 */
[----:B------:R-:W-:Y:S01]  /*e990*/  FSEL R39, R39, -INF , !P1 ;  /* 0xff80000027277808 */ /* 0x000fe20004800000 */
[----:B------:R-:W4:Y:S01]  /*e9a0*/  LDL R54, [R1+0x238] ;  /* 0x0002380001367983 */ /* 0x000f220000100800 */
[----:B------:R-:W-:Y:S02]  /*e9b0*/  FMNMX.FTZ R0, R38, R11, !PT ;  /* 0x0000000b26007209 */ /* 0x000fe40007810000 */
[----:B0-----:R-:W-:Y:S01]  /*e9c0*/  FMNMX.FTZ R15, R10, R15, !PT ;  /* 0x0000000f0a0f7209 */ /* 0x001fe20007810000 */
[----:B------:R-:W4:Y:S01]  /*e9d0*/  LDL R124, [R1+0x2c4] ;  /* 0x0002c400017c7983 */ /* 0x000f220000100800 */
[----:B------:R-:W-:-:S03]  /*e9e0*/  FMNMX.FTZ R11, R39, R0, !PT ;  /* 0x00000000270b7209 */ /* 0x000fc60007810000 */
[----:B------:R-:W0:Y:S04]  /*e9f0*/  SHFL.BFLY PT, R40, R15, 0x1, 0x1f ;  /* 0x0c201f000f287f89 */ /* 0x000e2800000e0000 */
[----:B------:R-:W-:Y:S04]  /*ea00*/  STL.64 [R1+0x410], R10 ;  /* 0x0004100a01007387 */ /* 0x000fe80000100a00 */
[----:B------:R-:W2:Y:S04]  /*ea10*/  LDL R13, [R1+0x414] ;  /* 0x00041400010d7983 */ /* 0x000ea80000100800 */
[----:B------:R-:W4:Y:S04]  /*ea20*/  LDL R126, [R1+0x2c8] ;  /* 0x0002c800017e7983 */ /* 0x000f280000100800 */
[----:B------:R-:W4:Y:S04]  /*ea30*/  LDL R128, [R1+0x2cc] ;  /* 0x0002cc0001807983 */ /* 0x000f280000100800 */
[----:B------:R-:W4:Y:S01]  /*ea40*/  LDL R130, [R1+0x2d0] ;  /* 0x0002d00001827983 */ /* 0x000f220000100800 */
[----:B0-----:R-:W-:-:S03]  /*ea50*/  FMNMX.FTZ R0, R15, R40, !PT ;  /* 0x000000280f007209 */ /* 0x001fc60007810000 */
[----:B------:R-:W4:Y:S04]  /*ea60*/  LDL R132, [R1+0x2d4] ;  /* 0x0002d40001847983 */ /* 0x000f280000100800 */
[----:B------:R-:W-:Y:S04]  /*ea70*/  STL [R1+0x410], R0 ;  /* 0x0004100001007387 */ /* 0x000fe80000100800 */
[----:B------:R-:W3:Y:S04]  /*ea80*/  LDL R14, [R1+0x410] ;  /* 0x00041000010e7983 */ /* 0x000ee80000100800 */
[----:B------:R-:W5:Y:S04]  /*ea90*/  LDL R40, [R1+0x21c] ;  /* 0x00021c0001287983 */ /* 0x000f680000100800 */
[----:B------:R-:W4:Y:S04]  /*eaa0*/  LDL R134, [R1+0x2d8] ;  /* 0x0002d80001867983 */ /* 0x000f280000100800 */
        /* <DEDUP_REMOVED lines=46> */
[----:B--2---:R-:W0:Y:S02]  /*ed90*/  SHFL.BFLY PT, R10, R13, 0x2, 0x1f ;  /* 0x0c401f000d0a7f89 */ /* 0x004e2400000e0000 */
[----:B0-----:R-:W-:-:S05]  /*eda0*/  FMNMX.FTZ R10, R10, R13, !PT ;  /* 0x0000000d0a0a7209 */ /* 0x001fca0007810000 */
[----:B------:R-:W0:Y:S01]  /*edb0*/  SHFL.BFLY PT, R11, R10, 0x1, 0x1f ;  /* 0x0c201f000a0b7f89 */ /* 0x000e2200000e0000 */
[----:B---3--:R-:W-:Y:S01]  /*edc0*/  FMUL.FTZ R12, R41, R14 ;  /* 0x0000000e290c7220 */ /* 0x008fe20000410000 */
[----:B------:R-:W-:Y:S01]  /*edd0*/  BAR.SYNC.DEFER_BLOCKING 0xf, 0x100 ;  /* 0x03c4000000007b1d */ /* 0x000fe20000010000 */
[----:B------:R-:W-:-:S04]  /*ede0*/  FSETP.NEU.FTZ.AND P1, PT, R14, -INF , PT ;  /* 0xff8000000e00780b */ /* 0x000fc80003f3d000 */
[----:B------:R-:W-:-:S05]  /*edf0*/  FSEL R12, R12, RZ, P1 ;  /* 0x000000ff0c0c7208 */ /* 0x000fca0000800000 */
        /* <DEDUP_REMOVED lines=11> */
[--C-:B------:R-:W-:Y:S01]  /*eeb0*/  FFMA.FTZ R178, R55, R41, -R12.reuse ;  /* 0x0000002937b27223 */ /* 0x100fe2000001080c */
[----:B------:R-:W-:Y:S01]  /*eec0*/  MUFU.EX2 R168, R168 ;  /* 0x000000a800a87308 */ /* 0x000fe20000000800 */
[----:B0-----:R-:W-:Y:S01]  /*eed0*/  FMNMX.FTZ R0, R10, R11, !PT ;  /* 0x0000000b0a007209 */ /* 0x001fe20007810000 */
[-CC-:B------:R-:W-:Y:S01]  /*eee0*/  FFMA.FTZ R139, R139, R41.reuse, -R12.reuse ;  /* 0x000000298b8b7223 */ /* 0x180fe2000001080c */
[-CC-:B------:R-:W-:Y:S01]  /*eef0*/  FFMA.FTZ R180, R57, R41.reuse, -R12.reuse ;  /* 0x0000002939b47223 */ /* 0x180fe2000001080c */
[-CC-:B------:R-:W-:Y:S01]  /*ef00*/  FFMA.FTZ R21, R49, R41.reuse, -R12.reuse ;  /* 0x0000002931157223 */ /* 0x180fe2000001080c */
[C---:B------:R-:W-:Y:S01]  /*ef10*/  FSETP.NEU.FTZ.AND P1, PT, R0.reuse, -INF , PT ;  /* 0xff8000000000780b */ /* 0x040fe20003f3d000 */
[-C--:B------:R-:W-:Y:S01]  /*ef20*/  FMUL.FTZ R10, R0, R41.reuse ;  /* 0x00000029000a7220 */ /* 0x080fe20000410000 */
[-CC-:B------:R-:W-:Y:S01]  /*ef30*/  FFMA.FTZ R182, R69, R41.reuse, -R12.reuse ;  /* 0x0000002945b67223 */ /* 0x180fe2000001080c */
[----:B------:R-:W0:Y:S01]  /*ef40*/  MUFU.EX2 R15, R15 ;  /* 0x0000000f000f7308 */ /* 0x000e220000000800 */
[----:B------:R-:W-:Y:S01]  /*ef50*/  FFMA.FTZ R137, R53, R41, -R12 ;  /* 0x0000002935897223 */ /* 0x000fe2000001080c */
[----:B------:R-:W2:Y:S01]  /*ef60*/  LDL R45, [R1+0x324] ;  /* 0x00032400012d7983 */ /* 0x000ea20000100800 */
[----:B------:R-:W-:-:S03]  /*ef70*/  FSEL R10, R10, RZ, P1 ;  /* 0x000000ff0a0a7208 */ /* 0x000fc60000800000 */
[----:B------:R-:W3:Y:S02]  /*ef80*/  LDL R47, [R1+0x328] ;  /* 0x00032800012f7983 */ /* 0x000ee40000100800 */
        /* <DEDUP_REMOVED lines=8> */
[----:B------:R-:W3:Y:S04]  /*f010*/  LDL R51, [R1+0x330] ;  /* 0x0003300001337983 */ /* 0x000ee80000100800 */
[----:B------:R-:W-:Y:S01]  /*f020*/  MUFU.EX2 R169, R169 ;  /* 0x000000a900a97308 */ /* 0x000fe20000000800 */
[----:B0-----:R-:W-:Y:S01]  /*f030*/  FADD.FTZ R11, R168, R15 ;  /* 0x0000000fa80b7221 */ /* 0x001fe20000010000 */
[-CC-:B------:R-:W-:Y:S01]  /*f040*/  FFMA.FTZ R129, R33, R41.reuse, -R10.reuse ;  /* 0x0000002921817223 */ /* 0x180fe2000001080a */
[----:B------:R-:W3:Y:S04]  /*f050*/  LDL R61, [R1+0x344] ;  /* 0x00034400013d7983 */ /* 0x000ee80000100800 */
[----:B------:R-:W3:Y:S01]  /*f060*/  LDL R63, [R1+0x348] ;  /* 0x00034800013f7983 */ /* 0x000ee20000100800 */
[----:B------:R-:W0:Y:S08]  /*f070*/  MUFU.EX2 R135, R135 ;  /* 0x0000008700877308 */ /* 0x000e300000000800 */
[----:B------:R-:W-:Y:S01]  /*f080*/  MUFU.EX2 R172, R172 ;  /* 0x000000ac00ac7308 */ /* 0x000fe20000000800 */
[----:B------:R-:W-:-:S07]  /*f090*/  FFMA.FTZ R177, R34, R41, -R10 ;  /* 0x0000002922b17223 */ /* 0x000fce000001080a */
[----:B------:R-:W-:Y:S01]  /*f0a0*/  MUFU.EX2 R145, R145 ;  /* 0x0000009100917308 */ /* 0x000fe20000000800 */
[-CC-:B------:R-:W-:Y:S01]  /*f0b0*/  FFMA.FTZ R127, R35, R41.reuse, -R10.reuse ;  /* 0x00000029237f7223 */ /* 0x180fe2000001080a */
[----:B------:R-:W3:Y:S06]  /*f0c0*/  LDL R65, [R1+0x34c] ;  /* 0x00034c0001417983 */ /* 0x000eec0000100800 */
        /* <DEDUP_REMOVED lines=13> */
[----:B------:R-:W-:Y:S01]  /*f1a0*/  FFMA.FTZ R121, R39, R41, -R10 ;  /* 0x0000002927797223 */ /* 0x000fe2000001080a */
[----:B------:R1:W-:Y:S04]  /*f1b0*/  STL [R1+0x414], R0 ;  /* 0x0004140001007387 */ /* 0x0003e80000100800 */
[----:B------:R-:W2:Y:S02]  /*f1c0*/  LDL R28, [R1+0x204] ;  /* 0x00020400011c7983 */ /* 0x000ea40000100800 */
[----:B------:R-:W5:Y:S02]  /*f1d0*/  MUFU.EX2 R171, R171 ;  /* 0x000000ab00ab7308 */ /* 0x000f640000000800 */
[----:B------:R-:W3:Y:S04]  /*f1e0*/  LDL R29, [R1+0x304] ;  /* 0x00030400011d7983 */ /* 0x000ee80000100800 */
[----:B------:R-:W3:Y:S02]  /*f1f0*/  LDL R49, [R1+0x32c] ;  /* 0x00032c0001317983 */ /* 0x000ee40000100800 */
[----:B------:R-:W1:Y:S01]  /*f200*/  MUFU.EX2 R133, R133 ;  /* 0x0000008500857308 */ /* 0x000e620000000800 */
[----:B0-----:R-:W-:Y:S01]  /*f210*/  FADD.FTZ R12, R169, R135 ;  /* 0x00000087a90c7221 */ /* 0x001fe20000010000 */
[----:B------:R-:W3:Y:S04]  /*f220*/  LDL R30, [R1+0x208] ;  /* 0x00020800011e7983 */ /* 0x000ee80000100800 */
[----:B------:R-:W3:Y:S02]  /*f230*/  LDL R53, [R1+0x334] ;  /* 0x0003340001357983 */ /* 0x000ee40000100800 */
[----:B------:R-:W0:Y:S01]  /*f240*/  MUFU.EX2 R173, R173 ;  /* 0x000000ad00ad7308 */ /* 0x000e220000000800 */
[----:B------:R-:W-:Y:S01]  /*f250*/  FADD.FTZ R14, R170, R11 ;  /* 0x0000000baa0e7221 */ /* 0x000fe20000010000 */
[----:B-----5:R-:W-:Y:S01]  /*f260*/  FADD.FTZ R12, R171, R12 ;  /* 0x0000000cab0c7221 */ /* 0x020fe20000010000 */
[----:B------:R-:W5:Y:S04]  /*f270*/  LDL R26, [R1+0x200] ;  /* 0x00020000011a7983 */ /* 0x000f680000100800 */
[----:B------:R-:W5:Y:S01]  /*f280*/  LDL R32, [R1+0x20c] ;  /* 0x00020c0001207983 */ /* 0x000f620000100800 */
[----:B------:R-:W0:Y:S01]  /*f290*/  MUFU.EX2 R131, R131 ;  /* 0x0000008300837308 */ /* 0x000e220000000800 */
[----:B------:R-:W-:Y:S01]  /*f2a0*/  FADD.FTZ R11, R147, R14 ;  /* 0x0000000e930b7221 */ /* 0x000fe20000010000 */
[----:B-1----:R-:W-:Y:S01]  /*f2b0*/  FADD.FTZ R12, R133, R12 ;  /* 0x0000000c850c7221 */ /* 0x002fe20000010000 */
[----:B------:R-:W5:Y:S04]  /*f2c0*/  LDL R34, [R1+0x210] ;  /* 0x0002100001227983 */ /* 0x000f680000100800 */
[----:B------:R-:W5:Y:S01]  /*f2d0*/  LDL R31, [R1+0x308] ;  /* 0x00030800011f7983 */ /* 0x000f620000100800 */
[----:B------:R-:W1:Y:S01]  /*f2e0*/  MUFU.EX2 R175, R175 ;  /* 0x000000af00af7308 */ /* 0x000e620000000800 */
[----:B------:R-:W-:Y:S01]  /*f2f0*/  FADD.FTZ R14, R172, R11 ;  /* 0x0000000bac0e7221 */ /* 0x000fe20000010000 */
[----:B0-----:R-:W-:Y:S01]  /*f300*/  FADD.FTZ R12, R173, R12 ;  /* 0x0000000cad0c7221 */ /* 0x001fe20000010000 */
[----:B------:R-:W5:Y:S04]  /*f310*/  LDL R38, [R1+0x218] ;  /* 0x0002180001267983 */ /* 0x000f680000100800 */
[----:B------:R-:W5:Y:S01]  /*f320*/  LDL R33, [R1+0x30c] ;  /* 0x00030c0001217983 */ /* 0x000f620000100800 */
[----:B------:R-:W0:Y:S01]  /*f330*/  MUFU.EX2 R129, R129 ;  /* 0x0000008100817308 */ /* 0x000e220000000800 */
[----:B------:R-:W-:Y:S01]  /*f340*/  FADD.FTZ R11, R145, R14 ;  /* 0x0000000e910b7221 */ /* 0x000fe20000010000 */
[----:B------:R-:W-:Y:S01]  /*f350*/  FADD.FTZ R12, R131, R12 ;  /* 0x0000000c830c7221 */ /* 0x000fe20000010000 */
[----:B------:R-:W5:Y:S04]  /*f360*/  LDL R27, [R1+0x300] ;  /* 0x00030000011b7983 */ /* 0x000f680000100800 */
[----:B------:R-:W5:Y:S01]  /*f370*/  LDL R35, [R1+0x310] ;  /* 0x0003100001237983 */ /* 0x000f620000100800 */
[----:B------:R-:W4:Y:S01]  /*f380*/  MUFU.EX2 R177, R177 ;  /* 0x000000b100b17308 */ /* 0x000f220000000800 */
        /* <DEDUP_REMOVED lines=11> */
[----:B----4-:R-:W-:-:S06]  /*f440*/  FADD.FTZ R12, R177, R12 ;  /* 0x0000000cb10c7221 */ /* 0x010fcc0000010000 */
[----:B------:R-:W-:Y:S08]  /*f450*/  MUFU.EX2 R180, R180 ;  /* 0x000000b400b47308 */ /* 0x000ff00000000800 */
[----:B------:R-:W4:Y:S01]  /*f460*/  MUFU.EX2 R125, R125 ;  /* 0x0000007d007d7308 */ /* 0x000f220000000800 */
[----:B------:R-:W-:Y:S01]  /*f470*/  FADD.FTZ R11, R143, R14 ;  /* 0x0000000e8f0b7221 */ /* 0x000fe20000010000 */
[----:B-1----:R-:W-:-:S06]  /*f480*/  FADD.FTZ R12, R127, R12 ;  /* 0x0000000c7f0c7221 */ /* 0x002fcc0000010000 */
[----:B------:R-:W-:Y:S08]  /*f490*/  MUFU.EX2 R21, R21 ;  /* 0x0000001500157308 */ /* 0x000ff00000000800 */
[----:B------:R-:W1:Y:S01]  /*f4a0*/  MUFU.EX2 R181, R181 ;  /* 0x000000b500b57308 */ /* 0x000e620000000800 */
[----:B------:R-:W-:Y:S01]  /*f4b0*/  FADD.FTZ R10, R178, R11 ;  /* 0x0000000bb20a7221 */ /* 0x000fe20000010000 */
[----:B0-----:R-:W-:-:S06]  /*f4c0*/  FADD.FTZ R12, R179, R12 ;  /* 0x0000000cb30c7221 */ /* 0x001fcc0000010000 */
[----:B------:R-:W-:Y:S08]  /*f4d0*/  MUFU.EX2 R182, R182 ;  /* 0x000000b600b67308 */ /* 0x000ff00000000800 */
[----:B------:R-:W0:Y:S01]  /*f4e0*/  MUFU.EX2 R123, R123 ;  /* 0x0000007b007b7308 */ /* 0x000e220000000800 */
[----:B------:R-:W-:Y:S01]  /*f4f0*/  FADD.FTZ R11, R139, R10 ;  /* 0x0000000a8b0b7221 */ /* 0x000fe20000010000 */
[----:B----4-:R-:W-:-:S06]  /*f500*/  FADD.FTZ R12, R125, R12 ;  /* 0x0000000c7d0c7221 */ /* 0x010fcc0000010000 */
[----:B------:R-:W-:Y:S08]  /*f510*/  MUFU.EX2 R137, R137 ;  /* 0x0000008900897308 */ /* 0x000ff00000000800 */
[----:B------:R-:W4:Y:S01]  /*f520*/  MUFU.EX2 R183, R183 ;  /* 0x000000b700b77308 */ /* 0x000f220000000800 */
[----:B------:R-:W-:Y:S01]  /*f530*/  FADD.FTZ R10, R180, R11 ;  /* 0x0000000bb40a7221 */ /* 0x000fe20000010000 */
[----:B-1----:R-:W-:Y:S01]  /*f540*/  FADD.FTZ R12, R181, R12 ;  /* 0x0000000cb50c7221 */ /* 0x002fe20000010000 */
[----:B------:R-:W-:Y:S01]  /*f550*/  F2FP.BF16.F32.PACK_AB R168, R15, R168 ;  /* 0x000000a80fa8723e */ /* 0x000fe200000010ff */
[----:B------:R-:W5:Y:S04]  /*f560*/  LDL R14, [R1+0x3c0] ;  /* 0x0003c000010e7983 */ /* 0x000f680000100800 */
[----:B------:R-:W1:Y:S01]  /*f570*/  MUFU.EX2 R121, R121 ;  /* 0x0000007900797308 */ /* 0x000e620000000800 */
[----:B------:R-:W-:Y:S01]  /*f580*/  FADD.FTZ R11, R21, R10 ;  /* 0x0000000a150b7221 */ /* 0x000fe20000010000 */
[----:B0-----:R-:W-:Y:S01]  /*f590*/  FADD.FTZ R12, R123, R12 ;  /* 0x0000000c7b0c7221 */ /* 0x001fe20000010000 */
[----:B------:R-:W-:Y:S01]  /*f5a0*/  F2FP.BF16.F32.PACK_AB R180, R21, R180 ;  /* 0x000000b415b4723e */ /* 0x000fe200000010ff */
[----:B------:R-:W5:Y:S01]  /*f5b0*/  LDL R15, [R1+0x3c4] ;  /* 0x0003c400010f7983 */ /* 0x000f620000100800 */
[----:B------:R-:W-:-:S03]  /*f5c0*/  FADD.FTZ R36, R182, R11 ;  /* 0x0000000bb6247221 */ /* 0x000fc60000010000 */
[----:B------:R-:W5:Y:S01]  /*f5d0*/  LDL.64 R10, [R1+0xa8] ;  /* 0x0000a800010a7983 */ /* 0x000f620000100a00 */
[----:B----4-:R-:W-:Y:S01]  /*f5e0*/  FADD.FTZ R12, R183, R12 ;  /* 0x0000000cb70c7221 */ /* 0x010fe20000010000 */
[----:B------:R-:W-:Y:S02]  /*f5f0*/  FADD.FTZ R36, R137, R36 ;  /* 0x0000002489247221 */ /* 0x000fe40000010000 */
[----:B------:R-:W4:Y:S04]  /*f600*/  LDL R21, [R1+0x3c8] ;  /* 0x0003c80001157983 */ /* 0x000f280000100800 */
[----:B------:R-:W4:Y:S01]  /*f610*/  LDL R0, [R1+0x3f8] ;  /* 0x0003f80001007983 */ /* 0x000f220000100800 */
[----:B-1----:R-:W-:-:S05]  /*f620*/  FADD.FTZ R37, R121, R12 ;  /* 0x0000000c79257221 */ /* 0x002fca0000010000 */
[----:B------:R0:W-:Y:S04]  /*f630*/  STL.64 [R1+0x420], R36 ;  /* 0x0004202401007387 */ /* 0x0001e80000100a00 */
[----:B------:R-:W5:Y:S04]  /*f640*/  LD.E.64 R12, desc[UR46][R42.64+0x8] ;  /* 0x0000082e2a0c7980 */ /* 0x000f68000c101b00 */
[----:B------:R-:W4:Y:S04]  /*f650*/  LD.E.64 R24, desc[UR46][R42.64] ;  /* 0x0000002e2a187980 */ /* 0x000f28000c101b00 */
[----:B0-----:R-:W4:Y:S04]  /*f660*/  LDL R36, [R1+0x214] ;  /* 0x0002140001247983 */ /* 0x001f280000100800 */
[----:B------:R-:W4:Y:S04]  /*f670*/  LDL R37, [R1+0x314] ;  /* 0x0003140001257983 */ /* 0x000f280000100800 */
[----:B------:R-:W4:Y:S04]  /*f680*/  LDL R42, [R1+0x220] ;  /* 0x00022000012a7983 */ /* 0x000f280000100800 */
[----:B------:R-:W4:Y:S01]  /*f690*/  LDL R43, [R1+0x320] ;  /* 0x00032000012b7983 */ /* 0x000f220000100800 */
        /* <DEDUP_REMOVED lines=13> */
[----:B------:R-:W-:Y:S01]  /*f770*/  F2FP.BF16.F32.PACK_AB R181, R123, R181 ;  /* 0x000000b57bb5723e */ /* 0x000fe200000010ff */
        /* <DEDUP_REMOVED lines=25> */
[----:B---3--:R-:W-:Y:S04]  /*f910*/  STL [R1+0x208], R30 ;  /* 0x0002081e01007387 */ /* 0x008fe80000100800 */
[----:B------:R-:W-:Y:S04]  /*f920*/  STL [R1+0x280], R90 ;  /* 0x0002805a01007387 */ /* 0x000fe80000100800 */
[----:B------:R-:W-:Y:S01]  /*f930*/  STL [R1+0x284], R92 ;  /* 0x0002845c01007387 */ /* 0x000fe20000100800 */
[----:B-----5:R-:W-:-:S03]  /*f940*/  MOV R119, R12 ;  /* 0x0000000c00777202 */ /* 0x020fc60000000f00 */
[----:B------:R-:W2:Y:S04]  /*f950*/  LDL R12, [R1+0x3bc] ;  /* 0x0003bc00010c7983 */ /* 0x000ea80000100800 */
[----:B------:R-:W3:Y:S01]  /*f960*/  LDL R13, [R1+0x3fc] ;  /* 0x0003fc00010d7983 */ /* 0x000ee20000100800 */
[----:B------:R-:W-:Y:S02]  /*f970*/  IMAD R10, R117, 0x1000, R10 ;  /* 0x00001000750a7824 */ /* 0x000fe400078e020a */
[--C-:B----4-:R-:W-:Y:S01]  /*f980*/  IMAD R25, R25, 0x2, R119.reuse ;  /* 0x0000000219197824 */ /* 0x110fe200078e0277 */
[----:B------:R-:W-:Y:S01]  /*f990*/  R2UR UR7, R11 ;  /* 0x000000000b0772ca */ /* 0x000fe200000e0000 */
[----:B------:R-:W-:Y:S01]  /*f9a0*/  IMAD R121, R24, 0x2, R119 ;  /* 0x0000000218797824 */ /* 0x000fe200078e0277 */
[----:B------:R-:W-:Y:S01]  /*f9b0*/  R2UR UR6, R10 ;  /* 0x000000000a0672ca */ /* 0x000fe200000e0000 */
[----:B------:R-:W-:Y:S01]  /*f9c0*/  IMAD R24, R24, 0x2, R25 ;  /* 0x0000000218187824 */ /* 0x000fe200078e0219 */
[----:B------:R-:W-:Y:S04]  /*f9d0*/  STSM.16.M88.4 [R119], R168 ;  /* 0x000000a877007844 */ /* 0x000fe80000000200 */
[----:B------:R-:W-:Y:S04]  /*f9e0*/  STSM.16.M88.4 [R121], R172 ;  /* 0x000000ac79007844 */ /* 0x000fe80000000200 */
[----:B------:R-:W-:Y:S04]  /*f9f0*/  STSM.16.M88.4 [R25], R176 ;  /* 0x000000b019007844 */ /* 0x000fe80000000200 */
[----:B------:R-:W-:Y:S04]  /*fa00*/  STSM.16.M88.4 [R24], R180 ;  /* 0x000000b418007844 */ /* 0x000fe80000000200 */
        /* <DEDUP_REMOVED lines=79> */
[----:B------:R0:W-:Y:S02]  /*ff00*/  STL [R1+0x3b8], R115 ;  /* 0x0003b87301007387 */ /* 0x0001e40000100800 */
[----:B0-----:R-:W-:-:S06]  /*ff10*/  WARPGROUP.ARRIVE ;  /* 0x00000000000079c5 */ /* 0x001fcc0000000000 */
[----:B------:R-:W-:Y:S01]  /*ff20*/  HGMMA.64x256x16.F32.BF16 R24, R168, gdesc[UR4].tnspB, RZ, !UPT, gsb0 ;  /* 0x43e00004a8187df0 */ /* 0x000fe2000c0018ff */
[----:B--2---:R0:W-:Y:S04]  /*ff30*/  STL [R1+0x3bc], R12 ;  /* 0x0003bc0c01007387 */ /* 0x0041e80000100800 */
[----:B---3--:R1:W-:Y:S01]  /*ff40*/  STL [R1+0x3fc], R13 ;  /* 0x0003fc0d01007387 */ /* 0x0083e20000100800 */
[----:B0-----:R-:W-:Y:S02]  /*ff50*/  VIADD R12, R10, 0x80 ;  /* 0x000000800a0c7836 */ /* 0x001fe40000000000 */
[----:B-1----:R-:W-:-:S03]  /*ff60*/  IMAD.MOV.U32 R13, RZ, RZ, R11 ;  /* 0x000000ffff0d7224 */ /* 0x002fc600078e000b */
[----:B------:R-:W-:Y:S02]  /*ff70*/  R2UR UR6, R12 ;  /* 0x000000000c0672ca */ /* 0x000fe400000e0000 */
[----:B------:R-:W-:Y:S01]  /*ff80*/  R2UR UR7, R13 ;  /* 0x000000000d0772ca */ /* 0x000fe200000e0000 */
        /* <DEDUP_REMOVED lines=18> */
[----:B------:R-:W-:-:S02]  /*100b0*/  VIADD R12, R10, 0x100 ;  /* 0x000001000a0c7836 */ /* 0x000fc40000000000 */
[----:B------:R-:W-:Y:S01]  /*100c0*/  IMAD.MOV.U32 R13, RZ, RZ, R11 ;  /* 0x000000ffff0d7224 */ /* 0x000fe200078e000b */
        /* <DEDUP_REMOVED lines=34> */
[----:B------:R-:W-:Y:S01]  /*102f0*/  HGMMA.64x256x16.F32.BF16 R24, R172, gdesc[UR4].tnspB, R24, gsb0 ;  /* 0x43e00004ac187df0 */ /* 0x000fe20008001818 */
[----:B------:R-:W-:Y:S02]  /*10300*/  R2UR UR6, R12 ;  /* 0x000000000c0672ca */ /* 0x000fe400000e0000 */
[----:B------:R-:W-:Y:S01]  /*10310*/  R2UR UR7, R13 ;  /* 0x000000000d0772ca */ /* 0x000fe200000e0000 */
[----:B------:R-:W-:Y:S01]  /*10320*/  VIADD R10, R10, 0x180 ;  /* 0x000001800a0a7836 */ /* 0x000fe20000000000 */
        /* <DEDUP_REMOVED lines=71> */
[----:B------:R-:W-:Y:S03]  /*107a0*/  HGMMA.64x256x16.F32.BF16 R24, R180, gdesc[UR4].tnspB, R24, gsb0 ;  /* 0x43e00004b4187df0 */ /* 0x000fe60008001818 */
        /* <DEDUP_REMOVED lines=35> */
[----:B------:R-:W5:Y:S04]  /*109e0*/  LDL R82, [R1+0x208] ;  /* 0x0002080001527983 */ /* 0x000f680000100800 */
[----:B-1----:R-:W5:Y:S04]  /*109f0*/  LDL R84, [R1+0x20c] ;  /* 0x00020c0001547983 */ /* 0x002f680000100800 */
[----:B------:R-:W5:Y:S04]  /*10a00*/  LDL R10, [R1+0x210] ;  /* 0x00021000010a7983 */ /* 0x000f680000100800 */
[----:B------:R-:W5:Y:S04]  /*10a10*/  LDL R86, [R1+0x214] ;  /* 0x0002140001567983 */ /* 0x000f680000100800 */
[----:B--2---:R-:W2:Y:S04]  /*10a20*/  LDL R88, [R1+0x218] ;  /* 0x0002180001587983 */ /* 0x004ea80000100800 */
[----:B------:R-:W2:Y:S04]  /*10a30*/  LDL R90, [R1+0x21c] ;  /* 0x00021c00015a7983 */ /* 0x000ea80000100800 */
[----:B------:R-:W2:Y:S04]  /*10a40*/  LDL R12, [R1+0x220] ;  /* 0x00022000010c7983 */ /* 0x000ea80000100800 */
[----:B---3--:R-:W3:Y:S04]  /*10a50*/  LDL R92, [R1+0x224] ;  /* 0x00022400015c7983 */ /* 0x008ee80000100800 */
        /* <DEDUP_REMOVED lines=118> */
[----:B------:R-:W-:Y:S01]  /*111c0*/  @!PT LDS RZ, [RZ] ;  /* 0x00000000fffff984 */ /* 0x000fe20000000800 */
[----:B------:R-:W-:Y:S01]  /*111d0*/  @!PT LDS RZ, [RZ] ;  /* 0x00000000fffff984 */ /* 0x000fe20000000800 */
[----:B------:R-:W-:Y:S01]  /*111e0*/  @!PT LDS RZ, [RZ] ;  /* 0x00000000fffff984 */ /* 0x000fe20000000800 */
[----:B------:R-:W-:Y:S01]  /*111f0*/  @!PT LDS RZ, [RZ] ;  /* 0x00000000fffff984 */ /* 0x000fe20000000800 */
[----:B------:R0:W-:Y:S06]  /*11200*/  MEMBAR.ALL.CTA ;  /* 0x0000000000007992 */ /* 0x0001ec0000008000 */
[----:B0-----:R-:W0:Y:S04]  /*11210*/  FENCE.VIEW.ASYNC.S ;  /* 0x00000000000073c6 */ /* 0x001e280000000000 */
        /* <DEDUP_REMOVED lines=11> */
[----:B----4-:R-:W-:Y:S04]  /*112d0*/  STL [R1+0x22c], R96 ;  /* 0x00022c6001007387 */ /* 0x010fe80000100800 */
[----:B------:R-:W-:Y:S04]  /*112e0*/  STL [R1+0x230], R14 ;  /* 0x0002300e01007387 */ /* 0x000fe80000100800 */
[----:B------:R-:W-:Y:S04]  /*112f0*/  STL [R1+0x234], R98 ;  /* 0x0002346201007387 */ /* 0x000fe80000100800 */
        /* <DEDUP_REMOVED lines=114> */
[----:B0-----:R-:W-:-:S03]  /*11a20*/  NOP ;  /* 0x0000000000007918 */ /* 0x001fc60000000000 */
[----:B-1----:R-:W3:Y:S04]  /*11a30*/  @!P0 LDL.64 R10, [R1+0x68] ;  /* 0x00006800010a8983 */ /* 0x002ee80000100a00 */
[----:B------:R-:W4:Y:S01]  /*11a40*/  @!P0 LDL R0, [R1+0x1e8] ;  /* 0x0001e80001008983 */ /* 0x000f220000100800 */
[----:B------:R-:W-:Y:S06]  /*11a50*/  BAR.ARV 0xe, 0x100 ;  /* 0x0384000000007b1d */ /* 0x000fec0000002000 */
[----:B---3--:R-:W-:-:S05]  /*11a60*/  @!P0 MOV R11, R10 ;  /* 0x0000000a000b8202 */ /* 0x008fca0000000f00 */
[----:B----4-:R-:W-:-:S05]  /*11a70*/  @!P0 IMAD R0, R0, 0x8, R11 ;  /* 0x0000000800008824 */ /* 0x010fca00078e020b */
[----:B------:R-:W-:-:S04]  /*11a80*/  @!P0 PRMT R0, RZ, 0x654, R0 ;  /* 0x00000654ff008816 */ /* 0x000fc80000000000 */
[----:B------:R0:W-:Y:S02]  /*11a90*/  @!P0 SYNCS.ARRIVE.TRANS64.RED.A1T0 RZ, [R0+URZ], RZ ;  /* 0x000000ff00ff89a7 */ /* 0x0001e4000810043f */
[----:B0-----:R-:W3:Y:S01]  /*11aa0*/  LDL R0, [R1+0x70] ;  /* 0x0000700001007983 */ /* 0x001ee20000100800 */
[----:B------:R-:W-:Y:S01]  /*11ab0*/  ISETP.NE.AND P1, PT, R8, 0x1, PT ;  /* 0x000000010800780c */ /* 0x000fe20003f25270 */
[----:B------:R-:W-:Y:S01]  /*11ac0*/  UIADD3 UR49, UR49, -0x2, URZ ;  /* 0xfffffffe31317890 */ /* 0x000fe2000fffe03f */
[----:B---3--:R-:W-:-:S11]  /*11ad0*/  IMAD.SHL.U32 R8, R0, 0x40, RZ ;  /* 0x0000004000087824 */ /* 0x008fd600078e00ff */
[----:B------:R-:W-:-:S04]  /*11ae0*/  @P1 IMAD.HI.U32 R9, R8, R9, RZ ;  /* 0x0000000908091227 */ /* 0x000fc800078e00ff */
[----:B------:R-:W-:Y:S01]  /*11af0*/  IMAD.MOV.U32 R0, RZ, RZ, R8 ;  /* 0x000000ffff007224 */ /* 0x000fe200078e0008 */
[----:B------:R-:W-:Y:S02]  /*11b00*/  @P1 SHF.R.U32.HI R0, RZ, R210, R9 ;  /* 0x000000d2ff001219 */ /* 0x000fe40000011609 */
[----:B------:R-:W-:-:S03]  /*11b10*/  ISETP.GE.AND P1, PT, R5, 0x1, PT ;  /* 0x000000010500780c */ /* 0x000fc60003f26270 */
[----:B------:R-:W-:Y:S02]  /*11b20*/  VIADD R9, R0, UR48 ;  /* 0x0000003000097c36 */ /* 0x000fe40008000000 */
[----:B------:R-:W-:Y:S02]  /*11b30*/  IMAD.U32 R0, RZ, RZ, UR49 ;  /* 0x00000031ff007e24 */ /* 0x000fe4000f8e00ff */
[----:B------:R-:W-:-:S06]  /*11b40*/  IMAD.IADD R4, R9, 0x1, R4 ;  /* 0x0000000109047824 */ /* 0x000fcc00078e0204 */
[----:B--2---:R-:W-:Y:S05]  /*11b50*/  @!P1 BRA `(.L_x_5263) ;  /* 0x0000000000409947 */ /* 0x004fea0003800000 */
[C---:B------:R-:W-:Y:S01]  /*11b60*/  ISETP.GT.AND P1, PT, R9.reuse, RZ, PT ;  /* 0x000000ff0900720c */ /* 0x040fe20003f24270 */
[----:B------:R-:W-:Y:S01]  /*11b70*/  BSSY B0, `(.L_x_5264) ;  /* 0x000000c000007945 */ /* 0x000fe20003800000 */
[----:B------:R-:W-:-:S11]  /*11b80*/  VIADD R10, R9, 0xffffffff ;  /* 0xffffffff090a7836 */ /* 0x000fd60000000000 */
[----:B------:R-:W-:Y:S05]  /*11b90*/  @P1 BRA `(.L_x_5265) ;  /* 0x0000000000181947 */ /* 0x000fea0003800000 */
[----:B------:R-:W-:Y:S01]  /*11ba0*/  ISETP.NE.AND P1, PT, R5, 0x1, PT ;  /* 0x000000010500780c */ /* 0x000fe20003f25270 */
[----:B------:R-:W-:-:S12]  /*11bb0*/  IMAD.MOV R9, RZ, RZ, -R9 ;  /* 0x000000ffff097224 */ /* 0x000fd800078e0a09 */
[----:B------:R-:W-:-:S05]  /*11bc0*/  @P1 IMAD.HI.U32 R6, R9, R6, RZ ;  /* 0x0000000609061227 */ /* 0x000fca00078e00ff */
[----:B------:R-:W-:-:S04]  /*11bd0*/  @P1 SHF.R.U32.HI R9, RZ, R7, R6 ;  /* 0x00000007ff091219 */ /* 0x000fc80000011606 */
[----:B------:R-:W-:Y:S01]  /*11be0*/  LOP3.LUT R10, RZ, R9, RZ, 0x33, !PT ;  /* 0x00000009ff0a7212 */ /* 0x000fe200078e33ff */
[----:B------:R-:W-:Y:S06]  /*11bf0*/  BRA `(.L_x_5266) ;  /* 0x00000000000c7947 */ /* 0x000fec0003800000 */
.L_x_5265:
[----:B------:R-:W-:-:S13]  /*11c00*/  ISETP.NE.AND P1, PT, R5, 0x1, PT ;  /* 0x000000010500780c */ /* 0x000fda0003f25270 */
[----:B------:R-:W-:-:S05]  /*11c10*/  @P1 IMAD.HI.U32 R6, R10, R6, RZ ;  /* 0x000000060a061227 */ /* 0x000fca00078e00ff */
[----:B------:R-:W-:-:S07]  /*11c20*/  @P1 SHF.R.U32.HI R10, RZ, R7, R6 ;  /* 0x00000007ff0a1219 */ /* 0x000fce0000011606 */
.L_x_5266:
[----:B------:R-:W-:Y:S05]  /*11c30*/  BSYNC B0 ;  /* 0x0000000000007941 */ /* 0x000fea0003800000 */
.L_x_5264:
[----:B------:R-:W-:-:S05]  /*11c40*/  IMAD R5, R10, R5, R5 ;  /* 0x000000050a057224 */ /* 0x000fca00078e0205 */
[----:B------:R-:W-:-:S07]  /*11c50*/  VIMNMX R4, R4, R5, PT ;  /* 0x0000000504047248 */ /* 0x000fce0003fe0100 */
.L_x_5263:
[----:B------:R-:W-:Y:S01]  /*11c60*/  SHF.R.S32.HI R5, RZ, 0x1f, R4 ;  /* 0x0000001fff057819 */ /* 0x000fe20000011404 */
[----:B------:R-:W-:Y:S03]  /*11c70*/  BSSY B2, `(.L_x_5267) ;  /* 0x0000012000027945 */ /* 0x000fe60003800000 */
[----:B------:R-:W-:-:S04]  /*11c80*/  LEA.HI R5, R5, R4, RZ, 0x6 ;  /* 0x0000000405057211 */ /* 0x000fc800078f30ff */
[----:B------:R-:W-:-:S04]  /*11c90*/  SHF.R.S32.HI R5, RZ, 0x6, R5 ;  /* 0x00000006ff057819 */ /* 0x000fc80000011405 */
[----:B------:R-:W-:-:S04]  /*11ca0*/  VIMNMX R7, R5, UR43, !PT ;  /* 0x0000002b05077c48 */ /* 0x000fc8000ffe0100 */
[----:B------:R-:W-:-:S13]  /*11cb0*/  ISETP.GE.AND P1, PT, R0, R7, PT ;  /* 0x000000070000720c */ /* 0x000fda0003f26270 */
[----:B------:R-:W-:Y:S05]  /*11cc0*/  @!P1 BRA `(.L_x_5268) ;  /* 0x0000000000309947 */ /* 0x000fea0003800000 */
[----:B------:R-:W-:Y:S01]  /*11cd0*/  BSSY B1, `(.L_x_5269) ;  /* 0x0000009000017945 */ /* 0x000fe20003800000 */
.L_x_5271:
[----:B------:R-:W-:Y:S01]  /*11ce0*/  BSSY B0, `(.L_x_5270) ;  /* 0x0000004000007945 */ /* 0x000fe20003800000 */
[----:B------:R-:W-:Y:S01]  /*11cf0*/  VIADD R8, R2, 0x148 ;  /* 0x0000014802087836 */ /* 0x000fe20000000000 */
[----:B------:R-:W-:-:S07]  /*11d00*/  MOV R6, 0x11d20 ;  /* 0x00011d2000067802 */ /* 0x000fce0000000f00 */
[----:B------:R-:W-:Y:S05]  /*11d10*/  CALL.REL.NOINC `($_ZN7cutlass13device_kernelIN5flash11enable_sm90INS1_16FlashAttnFwdSm90INS1_25CollectiveMainloopFwdSm90ILi2EN4cute5tupleIJNS5_1CILi1EEES8_S8_EEENS6_IJNS7_ILi64EEESA_SA_EEELi512ENS_10bfloat16_tEfNS_4arch4Sm90ELb0ELb1ELb1ELb0ELb0ELb0ELb1ELb0ELb0ELb1ELb0ELb0EEENS1_21CollectiveEpilogueFwdINS6_IJSA_NS7_ILi512EEESA_EEES9_SC_SE_Li256ELb0ELb1ELb0ELb0EEENS1_30DynamicPersistentTileSchedulerILi256ELi128ELb0ELb1ELb1EEEEEEEEEvNT_6ParamsE$_ZZN5flash25CollectiveMainloopFwdSm90ILi2EN4cute5tupleIJNS1_1CILi1EEES4_S4_EEENS2_IJNS3_ILi64EEES6_S6_EEELi512EN7cutlass10bfloat16_tEfNS8_4arch4Sm90ELb0ELb1ELb1ELb0ELb0ELb0ELb1ELb0ELb0ELb1ELb0ELb0EE3mmaINS_16FlashAttnFwdSm90ISC_NS_21CollectiveEpilogueFwdINS2_IJS6_NS3_ILi512EEES6_EEES5_S9_SB_Li256ELb0ELb1ELb0ELb0EEENS_30DynamicPersistentTileSchedulerILi256ELi128ELb0ELb1ELb1EEEE13SharedStorageENS1_6TensorINS1_11ArrayEngineIfLm128EEENS1_6LayoutINS2_IJNS2_IJNS3_ILi2EEESR_NS3_ILi32EEEEEES4_S4_EEENS2_IJNS2_IJS4_SR_NS3_ILi4EEEEEENS3_ILi0EEESX_EEEEEEENS_7SoftmaxILi2ELi0EEEEEbRKNSC_6ParamsENS8_25PipelineTmaAsyncNoClusterILi2ENS8_16PipelineTmaAsyncILi2EEEEES19_RNS8_13PipelineStateILj2EEERT0_RT1_iRiRKNS_16SeqlenInfoQKNewKILb0ELb0EEENS2_IJiiiiEEERT_ENKUliT_T0_T1_E_clIZSD_ISM_S10_S12_EbS15_S19_S19_S1C_S1E_S1G_iS1H_S1L_S1M_S1O_EUlRS1P_iE1_NS3_ILb0EEENS3_ILb1EEEEEDaiS1P_S1Q_S1R_) ;  /* 0x0000020400dc7944 */ /* 0x000fea0003c00000 */
[----:B------:R-:W-:Y:S05]  /*11d20*/  BSYNC B0 ;  /* 0x0000000000007941 */ /* 0x000fea0003800000 */
.L_x_5270:
[C---:B------:R-:W-:Y:S01]  /*11d30*/  ISETP.GT.AND P1, PT, R0.reuse, R7, PT ;  /* 0x000000070000720c */ /* 0x040fe20003f24270 */
[----:B------:R-:W-:-:S12]  /*11d40*/  VIADD R0, R0, 0xffffffff ;  /* 0xffffffff00007836 */ /* 0x000fd80000000000 */
[----:B------:R-:W-:Y:S05]  /*11d50*/  @P1 BRA `(.L_x_5271) ;  /* 0xfffffffc00e01947 */ /* 0x000fea000383ffff */
[----:B------:R-:W-:Y:S05]  /*11d60*/  BSYNC B1 ;  /* 0x0000000000017941 */ /* 0x000fea0003800000 */
.L_x_5269:
[----:B------:R-:W2:Y:S02]  /*11d70*/  LDL R8, [R1+0x70] ;  /* 0x0000700001087983 */ /* 0x000ea40000100800 */
[----:B--2---:R-:W-:-:S07]  /*11d80*/  IMAD.SHL.U32 R8, R8, 0x40, RZ ;  /* 0x0000004008087824 */ /* 0x004fce00078e00ff */
.L_x_5268:
[----:B------:R-:W-:Y:S05]  /*11d90*/  BSYNC B2 ;  /* 0x0000000000027941 */ /* 0x000fea0003800000 */
.L_x_5267:
[----:B------:R-:W0:Y:S01]  /*11da0*/  LDC R4, c[0x0][0x448] ;  /* 0x00011200ff047b82 */ /* 0x000e220000000800 */
[----:B------:R-:W-:Y:S01]  /*11db0*/  VIADD R8, R8, 0x3f ;  /* 0x0000003f08087836 */ /* 0x000fe20000000000 */
[----:B------:R-:W-:-:S06]  /*11dc0*/  ULDC UR4, c[0x0][0xad4] ;  /* 0x0002b50000047ab9 */ /* 0x000fcc0000000800 */
[----:B------:R-:W1:Y:S01]  /*11dd0*/  LDC R9, c[0x0][0xadc] ;  /* 0x0002b700ff097b82 */ /* 0x000e620000000800 */
[----:B0-----:R-:W-:-:S13]  /*11de0*/  ISETP.NE.AND P1, PT, R4, 0x1, PT ;  /* 0x000000010400780c */ /* 0x001fda0003f25270 */
[----:B------:R-:W0:Y:S08]  /*11df0*/  @P1 LDC R5, c[0x0][0x44c] ;  /* 0x00011300ff051b82 */ /* 0x000e300000000800 */
[----:B------:R-:W2:Y:S01]  /*11e00*/  @P1 LDC R7, c[0x0][0x450] ;  /* 0x00011400ff071b82 */ /* 0x000ea20000000800 */
[----:B0-----:R-:W-:-:S05]  /*11e10*/  @P1 IMAD.HI.U32 R4, R8, R5, RZ ;  /* 0x0000000508041227 */ /* 0x001fca00078e00ff */
[----:B--2---:R-:W-:Y:S02]  /*11e20*/  @P1 SHF.R.U32.HI R8, RZ, R7, R4 ;  /* 0x00000007ff081219 */ /* 0x004fe40000011604 */
[----:B-1----:R-:W-:-:S03]  /*11e30*/  ISETP.GE.AND P1, PT, R9, 0x1, PT ;  /* 0x000000010900780c */ /* 0x002fc60003f26270 */
[----:B------:R-:W-:-:S04]  /*11e40*/  VIADD R8, R8, UR42 ;  /* 0x0000002a08087c36 */ /* 0x000fc80008000000 */
        /* <DEDUP_REMOVED lines=12> */
.L_x_5274:
[----:B------:R-:W-:-:S13]  /*11f10*/  ISETP.NE.AND P1, PT, R9, 0x1, PT ;  /* 0x000000010900780c */ /* 0x000fda0003f25270 */
[----:B------:R-:W0:Y:S02]  /*11f20*/  @P1 LDC.64 R6, c[0x0][0xae0] ;  /* 0x0002b800ff061b82 */ /* 0x000e240000000a00 */
[----:B0-----:R-:W-:-:S05]  /*11f30*/  @P1 IMAD.HI.U32 R6, R8, R6, RZ ;  /* 0x0000000608061227 */ /* 0x001fca00078e00ff */
[----:B------:R-:W-:-:S07]  /*11f40*/  @P1 SHF.R.U32.HI R8, RZ, R7, R6 ;  /* 0x00000007ff081219 */ /* 0x000fce0000011606 */
.L_x_5275:
[----:B------:R-:W-:Y:S05]  /*11f50*/  BSYNC B0 ;  /* 0x0000000000007941 */ /* 0x000fea0003800000 */
.L_x_5273:
[----:B------:R-:W-:-:S05]  /*11f60*/  IMAD R5, R8, R9, RZ ;  /* 0x0000000908057224 */ /* 0x000fca00078e02ff */
[----:B------:R-:W-:-:S07]  /*11f70*/  VIMNMX R4, R4, R5, !PT ;  /* 0x0000000504047248 */ /* 0x000fce0007fe0100 */
.L_x_5272:
[----:B------:R-:W-:-:S05]  /*11f80*/  VIADD R4, R4, 0x3f ;  /* 0x0000003f04047836 */ /* 0x000fca0000000000 */
[----:B------:R-:W-:-:S04]  /*11f90*/  SHF.R.S32.HI R5, RZ, 0x1f, R4 ;  /* 0x0000001fff057819 */ /* 0x000fc80000011404 */
[----:B------:R-:W-:-:S04]  /*11fa0*/  LEA.HI R5, R5, R4, RZ, 0x6 ;  /* 0x0000000405057211 */ /* 0x000fc800078f30ff */
[----:B------:R-:W-:-:S04]  /*11fb0*/  SHF.R.S32.HI R4, RZ, 0x6, R5 ;  /* 0x00000006ff047819 */ /* 0x000fc80000011405 */
[----:B------:R-:W-:-:S04]  /*11fc0*/  VIMNMX R4, R4, UR43, !PT ;  /* 0x0000002b04047c48 */ /* 0x000fc8000ffe0100 */
[----:B------:R-:W-:-:S13]  /*11fd0*/  ISETP.GE.AND P1, PT, R0, R4, PT ;  /* 0x000000040000720c */ /* 0x000fda0003f26270 */
[----:B------:R-:W-:Y:S05]  /*11fe0*/  @!P1 BRA `(.L_x_5276) ;  /* 0x00000098008c9947 */ /* 0x000fea0003800000 */
.L_x_5295:
[----:B01----:R-:W2:Y:S04]  /*11ff0*/  LD.E R5, desc[UR46][R152.64+0x1e8] ;  /* 0x0001e82e98057980 */ /* 0x003ea8000c101900 */
[----:B------:R-:W3:Y:S04]  /*12000*/  LD.E R6, desc[UR46][R152.64+0x1f0] ;  /* 0x0001f02e98067980 */ /* 0x000ee8000c101900 */
[----:B------:R-:W4:Y:S01]  /*12010*/  LD.E R10, desc[UR46][R152.64+0x1c] ;  /* 0x00001c2e980a7980 */ /* 0x000f22000c101900 */
[----:B--2---:R-:W-:-:S05]  /*12020*/  VIADD R9, R5, 0x1 ;  /* 0x0000000105097836 */ /* 0x004fca0000000000 */
[----:B------:R-:W-:-:S13]  /*12030*/  ISETP.NE.AND P2, PT, R9, 0x2, PT ;  /* 0x000000020900780c */ /* 0x000fda0003f45270 */
[----:B------:R0:W5:Y:S04]  /*12040*/  @P2 LD.E R11, desc[UR46][R152.64+0x1ec] ;  /* 0x0001ec2e980b2980 */ /* 0x000168000c101900 */
[----:B------:R-:W2:Y:S01]  /*12050*/  @!P2 LD.E R8, desc[UR46][R152.64+0x1ec] ;  /* 0x0001ec2e9808a980 */ /* 0x000ea2000c101900 */
[----:B---3--:R-:W-:Y:S01]  /*12060*/  VIADD R7, R6, 0x1 ;  /* 0x0000000106077836 */ /* 0x008fe20000000000 */
[----:B----4-:R-:W-:Y:S02]  /*12070*/  LOP3.LUT R10, R10, 0x1, RZ, 0xfc, !PT ;  /* 0x000000010a0a7812 */ /* 0x010fe400078efcff */
[----:B------:R1:W-:Y:S04]  /*12080*/  ST.E desc[UR46][R152.64+0x1e8], R9 ;  /* 0x0001e80998007985 */ /* 0x0003e8000c10192e */
[----:B------:R0:W-:Y:S04]  /*12090*/  ST.E desc[UR46][R152.64+0x1f0], R7 ;  /* 0x0001f00798007985 */ /* 0x0001e8000c10192e */
[----:B------:R0:W-:Y:S01]  /*120a0*/  @!P2 ST.E desc[UR46][R152.64+0x1e8], RZ ;  /* 0x0001e8ff9800a985 */ /* 0x0001e2000c10192e */
[----:B------:R-:W-:Y:S01]  /*120b0*/  ISETP.NE.AND P3, PT, R10, 0x3, PT ;  /* 0x000000030a00780c */ /* 0x000fe20003f65270 */
[----:B------:R-:W-:Y:S01]  /*120c0*/  IMAD.MOV.U32 R13, RZ, RZ, R0 ;  /* 0x000000ffff0d7224 */ /* 0x000fe200078e0000 */
[----:B------:R-:W-:Y:S05]  /*120d0*/  YIELD ;  /* 0x0000000000007946 */ /* 0x000fea0003800000 */
[----:B------:R-:W-:Y:S01]  /*120e0*/  BSSY B0, `(.L_x_5277) ;  /* 0x0000008000007945 */ /* 0x000fe20003800000 */
[----:B------:R-:W-:Y:S01]  /*120f0*/  VIADD R0, R0, 0xffffffff ;  /* 0xffffffff00007836 */ /* 0x000fe20000000000 */
[----:B------:R-:W-:Y:S01]  /*12100*/  ISETP.GT.AND P1, PT, R13, R4, PT ;  /* 0x000000040d00720c */ /* 0x000fe20003f24270 */
[----:B-1----:R-:W-:Y:S01]  /*12110*/  @!P2 IMAD.MOV.U32 R9, RZ, RZ, RZ ;  /* 0x000000ffff09a224 */ /* 0x002fe200078e00ff */
[----:B--2---:R-:W-:-:S05]  /*12120*/  @!P2 LOP3.LUT R11, R8, 0x1, RZ, 0x3c, !PT ;  /* 0x00000001080ba812 */ /* 0x004fca00078e3cff */
[----:B------:R0:W-:Y:S01]  /*12130*/  @!P2 ST.E desc[UR46][R152.64+0x1ec], R11 ;  /* 0x0001ec0b9800a985 */ /* 0x0001e2000c10192e */
[----:B------:R-:W-:Y:S05]  /*12140*/  @!P3 BRA `(.L_x_5278) ;  /* 0x000000000004b947 */ /* 0x000fea0003800000 */
[----:B------:R-:W-:Y:S01]  /*12150*/  BPT.TRAP 0x1 ;  /* 0x000000040000795c */ /* 0x000fe20000300000 */
.L_x_5278:
[----:B------:R-:W-:Y:S05]  /*12160*/  BSYNC B0 ;  /* 0x0000000000007941 */ /* 0x000fea0003800000 */
.L_x_5277:
[----:B0-----:R-:W2:Y:S01]  /*12170*/  LD.E.64 R6, desc[UR46][R152.64+0x8] ;  /* 0x0000082e98067980 */ /* 0x001ea2000c101b00 */
[----:B-----5:R-:W-:Y:S02]  /*12180*/  SHF.L.U32 R12, R11, 0x1f, RZ ;  /* 0x0000001f0b0c7819 */ /* 0x020fe400000006ff */
[----:B--2---:R-:W-:-:S05]  /*12190*/  MOV R6, R6 ;  /* 0x0000000600067202 */ /* 0x004fca0000000f00 */
[----:B------:R-:W-:-:S04]  /*121a0*/  IMAD R9, R9, 0x8, R6 ;  /* 0x0000000809097824 */ /* 0x000fc800078e0206 */
[----:B------:R0:W1:Y:S01]  /*121b0*/  SYNCS.PHASECHK.TRANS64.TRYWAIT P2, [R9+URZ], R12 ;  /* 0x0000000c090075a7 */ /* 0x000062000804017f */
[----:B------:R-:W2:Y:S04]  /*121c0*/  LD.E R6, desc[UR46][R152.64+0x1c] ;  /* 0x00001c2e98067980 */ /* 0x000ea8000c101900 */
[----:B------:R0:W5:Y:S04]  /*121d0*/  LD.E R8, desc[UR46][R152.64+0x1e8] ;  /* 0x0001e82e98087980 */ /* 0x000168000c101900 */
[----:B------:R0:W5:Y:S01]  /*121e0*/  LD.E R10, desc[UR46][R152.64+0x1ec] ;  /* 0x0001ec2e980a7980 */ /* 0x000162000c101900 */
[----:B------:R-:W-:Y:S01]  /*121f0*/  BSSY B0, `(.L_x_5279) ;  /* 0x0000005000007945 */ /* 0x000fe20003800000 */
[----:B--2---:R-:W-:-:S04]  /*12200*/  LOP3.LUT R6, R6, 0x1, RZ, 0xfc, !PT ;  /* 0x0000000106067812 */ /* 0x004fc800078efcff */
[----:B------:R-:W-:-:S13]  /*12210*/  ISETP.NE.AND P3, PT, R6, 0x3, PT ;  /* 0x000000030600780c */ /* 0x000fda0003f65270 */
[----:B01----:R-:W-:Y:S05]  /*12220*/  @!P3 BRA `(.L_x_5280) ;  /* 0x000000000004b947 */ /* 0x003fea0003800000 */
[----:B------:R-:W-:Y:S01]  /*12230*/  BPT.TRAP 0x1 ;  /* 0x000000040000795c */ /* 0x000fe20000300000 */
.L_x_5280:
[----:B------:R-:W-:Y:S05]  /*12240*/  BSYNC B0 ;  /* 0x0000000000007941 */ /* 0x000fea0003800000 */
.L_x_5279:
[----:B------:R-:W-:Y:S04]  /*12250*/  BSSY B0, `(.L_x_5281) ;  /* 0x0000008000007945 */ /* 0x000fe80003800000 */
[----:B------:R-:W-:Y:S05]  /*12260*/  @P2 BRA `(.L_x_5282) ;  /* 0x0000000000182947 */ /* 0x000fea0003800000 */
[----:B------:R-:W2:Y:S01]  /*12270*/  LD.E.64 R6, desc[UR46][R152.64+0x8] ;  /* 0x0000082e98067980 */ /* 0x000ea2000c101b00 */
[----:B-----5:R-:W-:Y:S02]  /*12280*/  SHF.L.U32 R9, R10, 0x1f, RZ ;  /* 0x0000001f0a097819 */ /* 0x020fe400000006ff */
[----:B--2---:R-:W-:-:S05]  /*12290*/  MOV R7, R6 ;  /* 0x0000000600077202 */ /* 0x004fca0000000f00 */
[----:B------:R-:W-:-:S04]  /*122a0*/  IMAD R8, R8, 0x8, R7 ;  /* 0x0000000808087824 */ /* 0x000fc800078e0207 */
[----:B------:R-:W0:Y:S02]  /*122b0*/  SYNCS.PHASECHK.TRANS64.TRYWAIT P2, [R8+URZ], R9 ;  /* 0x00000009080075a7 */ /* 0x000e24000804017f */
[----:B0-----:R-:W-:Y:S05]  /*122c0*/  @!P2 BRA `(.L_x_5283) ;  /* 0x000001e800b8a947 */ /* 0x001fea0003800000 */
.L_x_5282:
[----:B------:R-:W-:Y:S05]  /*122d0*/  BSYNC B0 ;  /* 0x0000000000007941 */ /* 0x000fea0003800000 */
.L_x_5281:
[----:B0-----:R-:W2:Y:S04]  /*122e0*/  LD.E R9, desc[UR46][R152.64+0x1e8] ;  /* 0x0001e82e98097980 */ /* 0x001ea8000c101900 */
[----:B------:R-:W2:Y:S01]  /*122f0*/  LD.E.64 R6, desc[UR46][R152.64+0xa0] ;  /* 0x0000a02e98067980 */ /* 0x000ea2000c101b00 */
[----:B------:R-:W-:Y:S05]  /*12300*/  WARPSYNC.ALL ;  /* 0x0000000000007948 */ /* 0x000fea0003800000 */
[----:B------:R-:W3:Y:S04]  /*12310*/  LD.E.64 R24, desc[UR46][R152.64+0x98] ;  /* 0x0000982e98187980 */ /* 0x000ee8000c101b00 */
[----:B-----5:R-:W4:Y:S04]  /*12320*/  LD.E.64 R10, desc[UR46][R152.64+0x98] ;  /* 0x0000982e980a7980 */ /* 0x020f28000c101b00 */
[----:B------:R-:W4:Y:S04]  /*12330*/  LD.E.64 R12, desc[UR46][R152.64+0x98] ;  /* 0x0000982e980c7980 */ /* 0x000f28000c101b00 */
[----:B------:R-:W4:Y:S01]  /*12340*/  LD.E.64 R14, desc[UR46][R152.64+0x98] ;  /* 0x0000982e980e7980 */ /* 0x000f22000c101b00 */
[----:B--2---:R-:W-:Y:S01]  /*12350*/  IMAD R6, R9, 0x200, R6 ;  /* 0x0000020009067824 */ /* 0x004fe200078e0206 */
[----:B------:R-:W-:-:S02]  /*12360*/  R2UR UR7, R7 ;  /* 0x00000000070772ca */ /* 0x000fc400000e0000 */
[----:B------:R-:W2:Y:S02]  /*12370*/  LD.E R57, desc[UR46][R152.64+0x54] ;  /* 0x0000542e98397980 */ /* 0x000ea4000c101900 */
[----:B------:R-:W-:Y:S02]  /*12380*/  R2UR UR6, R6 ;  /* 0x00000000060672ca */ /* 0x000fe400000e0000 */
[----:B------:R0:W-:Y:S01]  /*12390*/  ST.E desc[UR46][R152.64+0x80], RZ ;  /* 0x000080ff98007985 */ /* 0x0001e2000c10192e */
[----:B---3--:R-:W-:Y:S02]  /*123a0*/  R2UR UR4, R24 ;  /* 0x00000000180472ca */ /* 0x008fe400000e0000 */
[----:B------:R-:W-:Y:S02]  /*123b0*/  R2UR UR5, R25 ;  /* 0x00000000190572ca */ /* 0x000fe400000e0000 */
[----:B------:R-:W-:-:S11]  /*123c0*/  WARPGROUP.ARRIVE ;  /* 0x00000000000079c5 */ /* 0x000fd60000000000 */
[----:B------:R-:W-:Y:S01]  /*123d0*/  HGMMA.64x64x16.F32.BF16 R24, gdesc[UR4], RZ, !UPT, gsb0 ;  /* 0x00e00000041879f0 */ /* 0x000fe2000c0018ff */
[----:B----4-:R-:W-:Y:S02]  /*123e0*/  VIADD R8, R10, 0x2 ;  /* 0x000000020a087836 */ /* 0x010fe40000000000 */
[----:B------:R-:W-:Y:S02]  /*123f0*/  IMAD.MOV.U32 R9, RZ, RZ, R11 ;  /* 0x000000ffff097224 */ /* 0x000fe400078e000b */
[----:B------:R-:W-:Y:S02]  /*12400*/  VIADD R10, R6, 0x2 ;  /* 0x00000002060a7836 */ /* 0x000fe40000000000 */
[----:B------:R-:W-:Y:S01]  /*12410*/  IMAD.MOV.U32 R11, RZ, RZ, R7 ;  /* 0x000000ffff0b7224 */ /* 0x000fe200078e0007 */
[----:B------:R-:W-:Y:S02]  /*12420*/  R2UR UR4, R8 ;  /* 0x00000000080472ca */ /* 0x000fe400000e0000 */
[----:B------:R-:W-:-:S02]  /*12430*/  R2UR UR6, R10 ;  /* 0x000000000a0672ca */ /* 0x000fc400000e0000 */
[----:B------:R-:W-:Y:S02]  /*12440*/  R2UR UR7, R11 ;  /* 0x000000000b0772ca */ /* 0x000fe400000e0000 */
[----:B------:R-:W-:Y:S01]  /*12450*/  R2UR UR5, R9 ;  /* 0x00000000090572ca */ /* 0x000fe200000e0000 */
[----:B------:R-:W-:Y:S01]  /*12460*/  IMAD.MOV.U32 R9, RZ, RZ, 0x1 ;  /* 0x00000001ff097424 */ /* 0x000fe200078e00ff */
[----:B------:R-:W-:Y:S02]  /*12470*/  WARPGROUP.DEPBAR.LE gsb0, 0x0 ;  /* 0x00008000000079c5 */ /* 0x000fe40000010000 */
[----:B------:R0:W5:Y:S04]  /*12480*/  LD.E R21, desc[UR46][R152.64+0x1e8] ;  /* 0x0001e82e98157980 */ /* 0x000168000c101900 */
[----:B------:R0:W5:Y:S04]  /*12490*/  LD.E R56, desc[UR46][R152.64+0x1ec] ;  /* 0x0001ec2e98387980 */ /* 0x000168000c101900 */
[----:B------:R0:W-:Y:S01]  /*124a0*/  ST.E desc[UR46][R152.64+0x80], R9 ;  /* 0x0000800998007985 */ /* 0x0001e2000c10192e */
[----:B------:R-:W-:-:S06]  /*124b0*/  WARPGROUP.ARRIVE ;  /* 0x00000000000079c5 */ /* 0x000fcc0000000000 */
[----:B------:R-:W-:Y:S01]  /*124c0*/  HGMMA.64x64x16.F32.BF16 R24, gdesc[UR4], R24, gsb0 ;  /* 0x00e00000041879f0 */ /* 0x000fe20008001818 */
[----:B------:R-:W-:Y:S02]  /*124d0*/  VIADD R10, R12, 0x4 ;  /* 0x000000040c0a7836 */ /* 0x000fe40000000000 */
[----:B------:R-:W-:Y:S02]  /*124e0*/  IMAD.MOV.U32 R11, RZ, RZ, R13 ;  /* 0x000000ffff0b7224 */ /* 0x000fe400078e000d */
[----:B------:R-:W-:Y:S02]  /*124f0*/  VIADD R12, R6, 0x4 ;  /* 0x00000004060c7836 */ /* 0x000fe40000000000 */
[----:B------:R-:W-:Y:S01]  /*12500*/  IMAD.MOV.U32 R13, RZ, RZ, R7 ;  /* 0x000000ffff0d7224 */ /* 0x000fe200078e0007 */
[----:B------:R-:W-:Y:S02]  /*12510*/  R2UR UR4, R10 ;  /* 0x000000000a0472ca */ /* 0x000fe400000e0000 */
[----:B------:R-:W-:-:S02]  /*12520*/  R2UR UR6, R12 ;  /* 0x000000000c0672ca */ /* 0x000fc400000e0000 */
[----:B------:R-:W-:Y:S02]  /*12530*/  R2UR UR7, R13 ;  /* 0x000000000d0772ca */ /* 0x000fe400000e0000 */
[----:B------:R-:W-:Y:S01]  /*12540*/  R2UR UR5, R11 ;  /* 0x000000000b0572ca */ /* 0x000fe200000e0000 */
[----:B------:R-:W-:Y:S02]  /*12550*/  WARPGROUP.DEPBAR.LE gsb0, 0x0 ;  /* 0x00008000000079c5 */ /* 0x000fe40000010000 */
[----:B------:R0:W-:Y:S01]  /*12560*/  ST.E desc[UR46][R152.64+0x80], R9 ;  /* 0x0000800998007985 */ /* 0x0001e2000c10192e */
[----:B------:R-:W-:-:S09]  /*12570*/  WARPGROUP.ARRIVE ;  /* 0x00000000000079c5 */ /* 0x000fd20000000000 */
        /* <DEDUP_REMOVED lines=13> */
[----:B--2---:R-:W-:-:S04]  /*12650*/  LOP3.LUT R57, R57, 0x1, RZ, 0xfc, !PT ;  /* 0x0000000139397812 */ /* 0x004fc800078efcff */
[----:B------:R-:W-:Y:S01]  /*12660*/  ISETP.NE.AND P2, PT, R57, 0x3, PT ;  /* 0x000000033900780c */ /* 0x000fe20003f45270 */
[----:B------:R-:W-:Y:S01]  /*12670*/  BSSY B0, `(.L_x_5284) ;  /* 0x0000005000007945 */ /* 0x000fe20003800000 */
[----:B------:R-:W-:Y:S02]  /*12680*/  WARPGROUP.DEPBAR.LE gsb0, 0x0 ;  /* 0x00008000000079c5 */ /* 0x000fe40000010000 */
[----:B------:R0:W-:Y:S09]  /*12690*/  ST.E desc[UR46][R152.64+0x80], R9 ;  /* 0x0000800998007985 */ /* 0x0001f2000c10192e */
[----:B------:R-:W-:Y:S05]  /*126a0*/  @!P2 BRA `(.L_x_5285) ;  /* 0x000000000004a947 */ /* 0x000fea0003800000 */
[----:B------:R-:W-:Y:S01]  /*126b0*/  BPT.TRAP 0x1 ;  /* 0x000000040000795c */ /* 0x000fe20000300000 */
.L_x_5285:
[----:B------:R-:W-:Y:S05]  /*126c0*/  BSYNC B0 ;  /* 0x0000000000007941 */ /* 0x000fea0003800000 */
.L_x_5284:
[----:B------:R-:W2:Y:S01]  /*126d0*/  LD.E.64 R6, desc[UR46][R152.64+0x40] ;  /* 0x0000402e98067980 */ /* 0x000ea2000c101b00 */
[----:B-----5:R-:W-:Y:S02]  /*126e0*/  SHF.L.U32 R56, R56, 0x1f, RZ ;  /* 0x0000001f38387819 */ /* 0x020fe400000006ff */
[----:B--2---:R-:W-:-:S05]  /*126f0*/  MOV R6, R6 ;  /* 0x0000000600067202 */ /* 0x004fca0000000f00 */
[----:B------:R-:W-:-:S04]  /*12700*/  IMAD R21, R21, 0x8, R6 ;  /* 0x0000000815157824 */ /* 0x000fc800078e0206 */
[----:B------:R1:W2:Y:S01]  /*12710*/  SYNCS.PHASECHK.TRANS64.TRYWAIT P2, [R21+URZ], R56 ;  /* 0x00000038150075a7 */ /* 0x0002a2000804017f */
[----:B------:R-:W3:Y:S04]  /*12720*/  LD.E R6, desc[UR46][R152.64+0x54] ;  /* 0x0000542e98067980 */ /* 0x000ee8000c101900 */
[----:B------:R1:W5:Y:S04]  /*12730*/  LD.E R8, desc[UR46][R152.64+0x1e8] ;  /* 0x0001e82e98087980 */ /* 0x000368000c101900 */
[----:B------:R1:W5:Y:S01]  /*12740*/  LD.E R10, desc[UR46][R152.64+0x1ec] ;  /* 0x0001ec2e980a7980 */ /* 0x000362000c101900 */
[----:B------:R-:W-:Y:S01]  /*12750*/  BSSY B0, `(.L_x_5286) ;  /* 0x0000005000007945 */ /* 0x000fe20003800000 */
[----:B---3--:R-:W-:-:S04]  /*12760*/  LOP3.LUT R6, R6, 0x1, RZ, 0xfc, !PT ;  /* 0x0000000106067812 */ /* 0x008fc800078efcff */
[----:B------:R-:W-:-:S13]  /*12770*/  ISETP.NE.AND P3, PT, R6, 0x3, PT ;  /* 0x000000030600780c */ /* 0x000fda0003f65270 */
[----:B-12---:R-:W-:Y:S05]  /*12780*/  @!P3 BRA `(.L_x_5287) ;  /* 0x000000000004b947 */ /* 0x006fea0003800000 */
[----:B------:R-:W-:Y:S01]  /*12790*/  BPT.TRAP 0x1 ;  /* 0x000000040000795c */ /* 0x000fe20000300000 */
.L_x_5287:
[----:B------:R-:W-:Y:S05]  /*127a0*/  BSYNC B0 ;  /* 0x0000000000007941 */ /* 0x000fea0003800000 */
.L_x_5286:
[----:B------:R-:W-:Y:S04]  /*127b0*/  BSSY B0, `(.L_x_5288) ;  /* 0x0000008000007945 */ /* 0x000fe80003800000 */
[----:B------:R-:W-:Y:S05]  /*127c0*/  @P2 BRA `(.L_x_5289) ;  /* 0x0000000000182947 */ /* 0x000fea0003800000 */
[----:B------:R-:W2:Y:S01]  /*127d0*/  LD.E.64 R6, desc[UR46][R152.64+0x40] ;  /* 0x0000402e98067980 */ /* 0x000ea2000c101b00 */
[----:B-----5:R-:W-:Y:S02]  /*127e0*/  SHF.L.U32 R11, R10, 0x1f, RZ ;  /* 0x0000001f0a0b7819 */ /* 0x020fe400000006ff */
[----:B--2---:R-:W-:-:S05]  /*127f0*/  MOV R7, R6 ;  /* 0x0000000600077202 */ /* 0x004fca0000000f00 */
[----:B------:R-:W-:-:S04]  /*12800*/  IMAD R8, R8, 0x8, R7 ;  /* 0x0000000808087824 */ /* 0x000fc800078e0207 */
[----:B------:R-:W1:Y:S02]  /*12810*/  SYNCS.PHASECHK.TRANS64.TRYWAIT P2, [R8+URZ], R11 ;  /* 0x0000000b080075a7 */ /* 0x000e64000804017f */
[----:B-1----:R-:W-:Y:S05]  /*12820*/  @!P2 BRA `(.L_x_5290) ;  /* 0x000001e40074a947 */ /* 0x002fea0003800000 */
.L_x_5289:
[----:B------:R-:W-:Y:S05]  /*12830*/  BSYNC B0 ;  /* 0x0000000000007941 */ /* 0x000fea0003800000 */
.L_x_5288:
[----:B------:R-:W2:Y:S04]  /*12840*/  LD.E R13, desc[UR46][R152.64+0x1e8] ;  /* 0x0001e82e980d7980 */ /* 0x000ea8000c101900 */
[----:B------:R-:W2:Y:S01]  /*12850*/  LD.E.64 R6, desc[UR46][R152.64+0xb8] ;  /* 0x0000b82e98067980 */ /* 0x000ea2000c101b00 */
[----:B------:R-:W-:Y:S05]  /*12860*/  WARPSYNC.ALL ;  /* 0x0000000000007948 */ /* 0x000fea0003800000 */
[----:B-1---5:R-:W3:Y:S04]  /*12870*/  LD.E R8, desc[UR46][R152.64+0x88] ;  /* 0x0000882e98087980 */ /* 0x022ee8000c101900 */
[----:B------:R-:W4:Y:S04]  /*12880*/  LD.E.64 R10, desc[UR46][R152.64+0xb0] ;  /* 0x0000b02e980a7980 */ /* 0x000f28000c101b00 */
[----:B------:R-:W4:Y:S04]  /*12890*/  LD.E.64 R14, desc[UR46][R152.64+0xb0] ;  /* 0x0000b02e980e7980 */ /* 0x000f28000c101b00 */
[----:B------:R-:W4:Y:S04]  /*128a0*/  LD.E.64 R56, desc[UR46][R152.64+0xb0] ;  /* 0x0000b02e98387980 */ /* 0x000f28000c101b00 */
[----:B------:R-:W4:Y:S01]  /*128b0*/  LD.E.64 R58, desc[UR46][R152.64+0xb0] ;  /* 0x0000b02e983a7980 */ /* 0x000f22000c101b00 */
[----:B--2---:R-:W-:Y:S01]  /*128c0*/  IMAD R6, R13, 0x1000, R6 ;  /* 0x000010000d067824 */ /* 0x004fe200078e0206 */
[----:B------:R-:W-:-:S02]  /*128d0*/  R2UR UR7, R7 ;  /* 0x00000000070772ca */ /* 0x000fc400000e0000 */
[----:B------:R-:W2:Y:S02]  /*128e0*/  LD.E.64 R60, desc[UR46][R152.64+0xb0] ;  /* 0x0000b02e983c7980 */ /* 0x000ea4000c101b00 */
[C---:B------:R-:W-:Y:S01]  /*128f0*/  R2UR UR6, R6.reuse ;  /* 0x00000000060672ca */ /* 0x040fe200000e0000 */
[----:B------:R-:W-:Y:S01]  /*12900*/  WARPGROUP.ARRIVE ;  /* 0x00000000000079c5 */ /* 0x000fe20000000000 */
[----:B------:R-:W-:Y:S02]  /*12910*/  VIADD R12, R6, 0x2 ;  /* 0x00000002060c7836 */ /* 0x000fe40000000000 */
[----:B------:R-:W-:Y:S01]  /*12920*/  IMAD.MOV.U32 R13, RZ, RZ, R7 ;  /* 0x000000ffff0d7224 */ /* 0x000fe200078e0007 */
[----:B---3--:R-:W-:Y:S02]  /*12930*/  ISETP.NE.U32.AND P2, PT, R8, RZ, PT ;  /* 0x000000ff0800720c */ /* 0x008fe40003f45070 */
[----:B----4-:R-:W-:Y:S02]  /*12940*/  R2UR UR4, R10 ;  /* 0x000000000a0472ca */ /* 0x010fe400000e0000 */
[----:B------:R-:W-:-:S09]  /*12950*/  R2UR UR5, R11 ;  /* 0x000000000b0572ca */ /* 0x000fd200000e0000 */
[----:B------:R-:W-:-:S05]  /*12960*/  VOTEU.ANY UP0, P2 ;  /* 0x00000000003f7886 */ /* 0x000fca0001000100 */
[----:B------:R-:W-:Y:S01]  /*12970*/  HGMMA.64x64x16.F32.BF16 R24, gdesc[UR4], R24, UP0, gsb0 ;  /* 0x00e00000041879f0 */ /* 0x000fe2000b801818 */
[----:B------:R-:W-:Y:S02]  /*12980*/  VIADD R10, R14, 0x2 ;  /* 0x000000020e0a7836 */ /* 0x000fe40000000000 */
[----:B------:R-:W-:Y:S01]  /*12990*/  IMAD.MOV.U32 R11, RZ, RZ, R15 ;  /* 0x000000ffff0b7224 */ /* 0x000fe200078e000f */
[----:B------:R-:W-:Y:S02]  /*129a0*/  R2UR UR6, R12 ;  /* 0x000000000c0672ca */ /* 0x000fe400000e0000 */
[----:B------:R-:W-:Y:S02]  /*129b0*/  R2UR UR7, R13 ;  /* 0x000000000d0772ca */ /* 0x000fe400000e0000 */
[----:B------:R-:W-:Y:S02]  /*129c0*/  R2UR UR4, R10 ;  /* 0x000000000a0472ca */ /* 0x000fe400000e0000 */
[----:B------:R-:W-:Y:S01]  /*129d0*/  R2UR UR5, R11 ;  /* 0x000000000b0572ca */ /* 0x000fe200000e0000 */
[----:B------:R-:W-:-:S02]  /*129e0*/  WARPGROUP.DEPBAR.LE gsb0, 0x0 ;  /* 0x00008000000079c5 */ /* 0x000fc40000010000 */
[----:B------:R-:W3:Y:S04]  /*129f0*/  LD.E.64 R62, desc[UR46][R152.64+0xb0] ;  /* 0x0000b02e983e7980 */ /* 0x000ee8000c101b00 */
[----:B------:R-:W-:Y:S01]  /*12a00*/  ST.E desc[UR46][R152.64+0x88], R9 ;  /* 0x0000880998007985 */ /* 0x000fe2000c10192e */
[----:B------:R-:W-:-:S06]  /*12a10*/  WARPGROUP.ARRIVE ;  /* 0x00000000000079c5 */ /* 0x000fcc0000000000 */
[----:B------:R-:W-:Y:S01]  /*12a20*/  HGMMA.64x64x16.F32.BF16 R24, gdesc[UR4], R24, gsb0 ;  /* 0x00e00000041879f0 */ /* 0x000fe20008001818 */
[----:B------:R-:W-:Y:S02]  /*12a30*/  VIADD R10, R56, 0x4 ;  /* 0x00000004380a7836 */ /* 0x000fe40000000000 */
[----:B------:R-:W-:Y:S02]  /*12a40*/  VIADD R12, R6, 0x4 ;  /* 0x00000004060c7836 */ /* 0x000fe40000000000 */
[----:B------:R-:W-:Y:S02]  /*12a50*/  IMAD.MOV.U32 R11, RZ, RZ, R57 ;  /* 0x000000ffff0b7224 */ /* 0x000fe400078e0039 */
[----:B------:R-:W-:Y:S01]  /*12a60*/  IMAD.MOV.U32 R13, RZ, RZ, R7 ;  /* 0x000000ffff0d7224 */ /* 0x000fe200078e0007 */
[----:B------:R-:W-:Y:S02]  /*12a70*/  R2UR UR6, R12 ;  /* 0x000000000c0672ca */ /* 0x000fe400000e0000 */
[----:B------:R-:W-:-:S02]  /*12a80*/  R2UR UR4, R10 ;  /* 0x000000000a0472ca */ /* 0x000fc400000e0000 */
[----:B------:R-:W-:Y:S02]  /*12a90*/  R2UR UR7, R13 ;  /* 0x000000000d0772ca */ /* 0x000fe400000e0000 */
[----:B------:R-:W-:Y:S01]  /*12aa0*/  R2UR UR5, R11 ;  /* 0x000000000b0572ca */ /* 0x000fe200000e0000 */
[----:B------:R-:W-:Y:S02]  /*12ab0*/  WARPGROUP.DEPBAR.LE gsb0, 0x0 ;  /* 0x00008000000079c5 */ /* 0x000fe40000010000 */
[----:B------:R-:W4:Y:S04]  /*12ac0*/  LD.E.64 R14, desc[UR46][R152.64+0xb0] ;  /* 0x0000b02e980e7980 */ /* 0x000f28000c101b00 */
        /* <DEDUP_REMOVED lines=16> */
[----:B--2---:R-:W-:Y:S02]  /*12bd0*/  VIADD R10, R60, 0x200 ;  /* 0x000002003c0a7836 */ /* 0x004fe40000000000 */
        /* <DEDUP_REMOVED lines=8> */
[----:B------:R-:W2:Y:S04]  /*12c60*/  LD.E.64 R58, desc[UR46][R152.64+0xb0] ;  /* 0x0000b02e983a7980 */ /* 0x000ea8000c101b00 */
[----:B------:R-:W-:Y:S01]  /*12c70*/  ST.E desc[UR46][R152.64+0x88], R9 ;  /* 0x0000880998007985 */ /* 0x000fe2000c10192e */
[----:B------:R-:W-:-:S06]  /*12c80*/  WARPGROUP.ARRIVE ;  /* 0x00000000000079c5 */ /* 0x000fcc0000000000 */
[----:B------:R-:W-:Y:S01]  /*12c90*/  HGMMA.64x64x16.F32.BF16 R24, gdesc[UR4], R24, gsb0 ;  /* 0x00e00000041879f0 */ /* 0x000fe20008001818 */
[----:B------:R-:W-:Y:S02]  /*12ca0*/  VIADD R12, R6, 0x202 ;  /* 0x00000202060c7836 */ /* 0x000fe40000000000 */
[----:B------:R-:W-:-:S03]  /*12cb0*/  IMAD.MOV.U32 R13, RZ, RZ, R7 ;  /* 0x000000ffff0d7224 */ /* 0x000fc600078e0007 */
[----:B------:R-:W-:Y:S02]  /*12cc0*/  R2UR UR6, R12 ;  /* 0x000000000c0672ca */ /* 0x000fe400000e0000 */
[----:B------:R-:W-:Y:S01]  /*12cd0*/  R2UR UR7, R13 ;  /* 0x000000000d0772ca */ /* 0x000fe200000e0000 */
[----:B---3--:R-:W-:Y:S02]  /*12ce0*/  VIADD R10, R62, 0x202 ;  /* 0x000002023e0a7836 */ /* 0x008fe40000000000 */
[----:B------:R-:W-:-:S03]  /*12cf0*/  IMAD.MOV.U32 R11, RZ, RZ, R63 ;  /* 0x000000ffff0b7224 */ /* 0x000fc600078e003f */
[----:B------:R-:W-:Y:S02]  /*12d00*/  R2UR UR4, R10 ;  /* 0x000000000a0472ca */ /* 0x000fe400000e0000 */
[----:B------:R-:W-:Y:S01]  /*12d10*/  R2UR UR5, R11 ;  /* 0x000000000b0572ca */ /* 0x000fe200000e0000 */
[----:B------:R-:W-:Y:S02]  /*12d20*/  WARPGROUP.DEPBAR.LE gsb0, 0x0 ;  /* 0x00008000000079c5 */ /* 0x000fe40000010000 */
[----:B------:R-:W3:Y:S04]  /*12d30*/  LD.E.64 R60, desc[UR46][R152.64+0xb0] ;  /* 0x0000b02e983c7980 */ /* 0x000ee8000c101b00 */
[----:B------:R-:W-:Y:S01]  /*12d40*/  ST.E desc[UR46][R152.64+0x88], R9 ;  /* 0x0000880998007985 */ /* 0x000fe2000c10192e */
[----:B------:R-:W-:-:S06]  /*12d50*/  WARPGROUP.ARRIVE ;  /* 0x00000000000079c5 */ /* 0x000fcc0000000000 */
[----:B------:R-:W-:Y:S01]  /*12d60*/  HGMMA.64x64x16.F32.BF16 R24, gdesc[UR4], R24, gsb0 ;  /* 0x00e00000041879f0 */ /* 0x000fe20008001818 */
[----:B------:R-:W-:Y:S02]  /*12d70*/  VIADD R12, R6, 0x204 ;  /* 0x00000204060c7836 */ /* 0x000fe40000000000 */
[----:B------:R-:W-:-:S03]  /*12d80*/  IMAD.MOV.U32 R13, RZ, RZ, R7 ;  /* 0x000000ffff0d7224 */ /* 0x000fc600078e0007 */
[----:B------:R-:W-:Y:S02]  /*12d90*/  R2UR UR6, R12 ;  /* 0x000000000c0672ca */ /* 0x000fe400000e0000 */
[----:B------:R-:W-:Y:S01]  /*12da0*/  R2UR UR7, R13 ;  /* 0x000000000d0772ca */ /* 0x000fe200000e0000 */
[----:B----4-:R-:W-:Y:S02]  /*12db0*/  VIADD R10, R14, 0x204 ;  /* 0x000002040e0a7836 */ /* 0x010fe40000000000 */
[----:B------:R-:W-:-:S03]  /*12dc0*/  IMAD.MOV.U32 R11, RZ, RZ, R15 ;  /* 0x000000ffff0b7224 */ /* 0x000fc600078e000f */
        /* <DEDUP_REMOVED lines=8> */
[----:B------:R-:W-:-:S03]  /*12e50*/  IMAD.MOV.U32 R13, RZ, RZ, R7 ;  /* 0x000000ffff0d7224 */ /* 0x000fc600078e0007 */
[----:B------:R-:W-:Y:S02]  /*12e60*/  R2UR UR6, R12 ;  /* 0x000000000c0672ca */ /* 0x000fe400000e0000 */
[----:B------:R-:W-:Y:S01]  /*12e70*/  R2UR UR7, R13 ;  /* 0x000000000d0772ca */ /* 0x000fe200000e0000 */
[----:B------:R-:W-:Y:S02]  /*12e80*/  VIADD R10, R56, 0x206 ;  /* 0x00000206380a7836 */ /* 0x000fe40000000000 */
        /* <DEDUP_REMOVED lines=12> */
[----:B--2---:R-:W-:Y:S02]  /*12f50*/  VIADD R10, R58, 0x400 ;  /* 0x000004003a0a7836 */ /* 0x004fe40000000000 */
[----:B------:R-:W-:-:S03]  /*12f60*/  IMAD.MOV.U32 R11, RZ, RZ, R59 ;  /* 0x000000ffff0b7224 */ /* 0x000fc600078e003b */
        /* <DEDUP_REMOVED lines=93> */
[----:B------:R-:W1:Y:S01]  /*13540*/  S2R R21, SR_TID.X ;  /* 0x0000000000157919 */ /* 0x000e620000002100 */
[----:B------:R-:W-:Y:S02]  /*13550*/  WARPGROUP.DEPBAR.LE gsb0, 0x0 ;  /* 0x00008000000079c5 */ /* 0x000fe40000010000 */
[----:B------:R-:W4:Y:S04]  /*13560*/  LD.E.64 R60, desc[UR46][R152.64+0xb0] ;  /* 0x0000b02e983c7980 */ /* 0x000f28000c101b00 */
[----:B------:R-:W-:Y:S01]  /*13570*/  ST.E desc[UR46][R152.64+0x88], R9 ;  /* 0x0000880998007985 */ /* 0x000fe2000c10192e */
[----:B------:R-:W-:-:S06]  /*13580*/  WARPGROUP.ARRIVE ;  /* 0x00000000000079c5 */ /* 0x000fcc0000000000 */
[----:B------:R-:W-:Y:S01]  /*13590*/  HGMMA.64x64x16.F32.BF16 R24, gdesc[UR4], R24, gsb0 ;  /* 0x00e00000041879f0 */ /* 0x000fe20008001818 */
[----:B-1----:R-:W-:-:S05]  /*135a0*/  SHF.R.U32.HI R21, RZ, 0x7, R21 ;  /* 0x00000007ff157819 */ /* 0x002fca0000011615 */
[----:B------:R-:W1:Y:S01]  /*135b0*/  SHFL.IDX PT, R8, R21, RZ, 0x1f ;  /* 0x00001fff15087589 */ /* 0x000e6200000e0000 */
[----:B------:R-:W-:Y:S01]  /*135c0*/  IMAD.MOV.U32 R13, RZ, RZ, R7 ;  /* 0x000000ffff0d7224 */ /* 0x000fe200078e0007 */
[----:B------:R-:W-:Y:S02]  /*135d0*/  UMOV UR4, 0x1 ;  /* 0x0000000100047882 */ /* 0x000fe40000000000 */
[----:B------:R-:W-:Y:S02]  /*135e0*/  UISETP.NE.U32.AND UP0, UPT, UR4, URZ, UPT ;  /* 0x0000003f0400728c */ /* 0x000fe4000bf05070 */
[----:B------:R-:W-:Y:S02]  /*135f0*/  R2UR UR11, R13 ;  /* 0x000000000d0b72ca */ /* 0x000fe400000e0000 */
[----:B-1----:R-:W-:Y:S01]  /*13600*/  ISETP.GT.AND P2, PT, R8, 0x7f, PT ;  /* 0x0000007f0800780c */ /* 0x002fe20003f44270 */
[----:B------:R-:W-:-:S03]  /*13610*/  VIADD R8, R6, 0x800 ;  /* 0x0000080006087836 */ /* 0x000fc60000000000 */
[----:B------:R-:W-:Y:S01]  /*13620*/  SEL R21, RZ, 0x2, !P2 ;  /* 0x00000002ff157807 */ /* 0x000fe20005000000 */
[----:B--2---:R-:W-:-:S03]  /*13630*/  IMAD.MOV.U32 R11, RZ, RZ, R15 ;  /* 0x000000ffff0b7224 */ /* 0x004fc600078e000f */
[----:B------:R-:W-:Y:S01]  /*13640*/  IADD3 R10, R14, 0x800, R21 ;  /* 0x000008000e0a7810 */ /* 0x000fe20007ffe015 */
[----:B------:R-:W-:Y:S01]  /*13650*/  IMAD.IADD R12, R21, 0x1, R8 ;  /* 0x00000001150c7824 */ /* 0x000fe200078e0208 */
[----:B------:R-:W-:Y:S02]  /*13660*/  R2UR UR9, R11 ;  /* 0x000000000b0972ca */ /* 0x000fe400000e0000 */
[----:B------:R-:W-:Y:S02]  /*13670*/  R2UR UR8, R10 ;  /* 0x000000000a0872ca */ /* 0x000fe400000e0000 */
[----:B------:R-:W-:Y:S01]  /*13680*/  R2UR UR10, R12 ;  /* 0x000000000c0a72ca */ /* 0x000fe200000e0000 */
[----:B------:R-:W-:Y:S02]  /*13690*/  WARPGROUP.DEPBAR.LE gsb0, 0x0 ;  /* 0x00008000000079c5 */ /* 0x000fe40000010000 */
[----:B------:R-:W2:Y:S04]  /*136a0*/  LD.E.64 R14, desc[UR46][R152.64+0xb0] ;  /* 0x0000b02e980e7980 */ /* 0x000ea8000c101b00 */
[----:B------:R-:W-:Y:S01]  /*136b0*/  ST.E desc[UR46][R152.64+0x88], R9 ;  /* 0x0000880998007985 */ /* 0x000fe2000c10192e */
[----:B------:R-:W-:-:S06]  /*136c0*/  WARPGROUP.ARRIVE ;  /* 0x00000000000079c5 */ /* 0x000fcc0000000000 */
[----:B------:R-:W-:Y:S01]  /*136d0*/  HGMMA.64x64x16.F32.BF16 R24, gdesc[UR8], R24, UP0, gsb0 ;  /* 0x00e00000081879f0 */ /* 0x000fe2000b801818 */
[----:B------:R-:W-:-:S05]  /*136e0*/  IMAD.MOV.U32 R59, RZ, RZ, 0x4 ;  /* 0x00000004ff3b7424 */ /* 0x000fca00078e00ff */
[----:B------:R-:W-:Y:S01]  /*136f0*/  SEL R57, R59, 0x2, P2 ;  /* 0x000000023b397807 */ /* 0x000fe20001000000 */
[----:B------:R-:W-:-:S04]  /*13700*/  IMAD.MOV.U32 R13, RZ, RZ, R7 ;  /* 0x000000ffff0d7224 */ /* 0x000fc800078e0007 */
[----:B------:R-:W-:Y:S01]  /*13710*/  IMAD.IADD R12, R8, 0x1, R57 ;  /* 0x00000001080c7824 */ /* 0x000fe200078e0239 */
[----:B------:R-:W-:-:S04]  /*13720*/  R2UR UR7, R13 ;  /* 0x000000000d0772ca */ /* 0x000fc800000e0000 */
[----:B------:R-:W-:Y:S01]  /*13730*/  R2UR UR6, R12 ;  /* 0x000000000c0672ca */ /* 0x000fe200000e0000 */
[----:B---3--:R-:W-:Y:S01]  /*13740*/  IMAD.MOV.U32 R11, RZ, RZ, R65 ;  /* 0x000000ffff0b7224 */ /* 0x008fe200078e0041 */
[----:B------:R-:W-:-:S04]  /*13750*/  IADD3 R10, R57, 0x800, R64 ;  /* 0x00000800390a7810 */ /* 0x000fc80007ffe040 */
[----:B------:R-:W-:Y:S02]  /*13760*/  R2UR UR4, R10 ;  /* 0x000000000a0472ca */ /* 0x000fe400000e0000 */
[----:B------:R-:W-:Y:S01]  /*13770*/  R2UR UR5, R11 ;  /* 0x000000000b0572ca */ /* 0x000fe200000e0000 */
[----:B------:R-:W-:Y:S02]  /*13780*/  WARPGROUP.DEPBAR.LE gsb0, 0x0 ;  /* 0x00008000000079c5 */ /* 0x000fe40000010000 */
[----:B------:R-:W3:Y:S04]  /*13790*/  LD.E.64 R62, desc[UR46][R152.64+0xb0] ;  /* 0x0000b02e983e7980 */ /* 0x000ee8000c101b00 */
[----:B------:R-:W-:Y:S01]  /*137a0*/  ST.E desc[UR46][R152.64+0x88], R9 ;  /* 0x0000880998007985 */ /* 0x000fe2000c10192e */
[----:B------:R-:W-:-:S06]  /*137b0*/  WARPGROUP.ARRIVE ;  /* 0x00000000000079c5 */ /* 0x000fcc0000000000 */
[----:B------:R-:W-:Y:S01]  /*137c0*/  HGMMA.64x64x16.F32.BF16 R24, gdesc[UR4], R24, gsb0 ;  /* 0x00e00000041879f0 */ /* 0x000fe20008001818 */
[----:B------:R-:W-:Y:S01]  /*137d0*/  SEL R59, R59, 0x6, !P2 ;  /* 0x000000063b3b7807 */ /* 0x000fe20005000000 */
[----:B------:R-:W-:-:S04]  /*137e0*/  IMAD.MOV.U32 R13, RZ, RZ, R7 ;  /* 0x000000ffff0d7224 */ /* 0x000fc800078e0007 */
[----:B------:R-:W-:Y:S01]  /*137f0*/  IMAD.IADD R12, R8, 0x1, R59 ;  /* 0x00000001080c7824 */ /* 0x000fe200078e023b */
[----:B------:R-:W-:-:S04]  /*13800*/  R2UR UR7, R13 ;  /* 0x000000000d0772ca */ /* 0x000fc800000e0000 */
[----:B------:R-:W-:Y:S01]  /*13810*/  R2UR UR6, R12 ;  /* 0x000000000c0672ca */ /* 0x000fe200000e0000 */
[----:B----4-:R-:W-:Y:S01]  /*13820*/  IMAD.MOV.U32 R11, RZ, RZ, R67 ;  /* 0x000000ffff0b7224 */ /* 0x010fe200078e0043 */
[----:B------:R-:W-:-:S04]  /*13830*/  IADD3 R10, R59, 0x800, R66 ;  /* 0x000008003b0a7810 */ /* 0x000fc80007ffe042 */
[----:B------:R-:W-:Y:S02]  /*13840*/  R2UR UR4, R10 ;  /* 0x000000000a0472ca */ /* 0x000fe400000e0000 */
[----:B------:R-:W-:Y:S01]  /*13850*/  R2UR UR5, R11 ;  /* 0x000000000b0572ca */ /* 0x000fe200000e0000 */
[----:B------:R-:W-:Y:S02]  /*13860*/  WARPGROUP.DEPBAR.LE gsb0, 0x0 ;  /* 0x00008000000079c5 */ /* 0x000fe40000010000 */
[----:B------:R-:W4:Y:S04]  /*13870*/  LD.E.64 R64, desc[UR46][R152.64+0xb0] ;  /* 0x0000b02e98407980 */ /* 0x000f28000c101b00 */
[----:B------:R-:W-:Y:S01]  /*13880*/  ST.E desc[UR46][R152.64+0x88], R9 ;  /* 0x0000880998007985 */ /* 0x000fe2000c10192e */
[----:B------:R-:W-:-:S06]  /*13890*/  WARPGROUP.ARRIVE ;  /* 0x00000000000079c5 */ /* 0x000fcc0000000000 */
[----:B------:R-:W-:Y:S01]  /*138a0*/  HGMMA.64x64x16.F32.BF16 R24, gdesc[UR4], R24, gsb0 ;  /* 0x00e00000041879f0 */ /* 0x000fe20008001818 */
[----:B------:R-:W-:Y:S02]  /*138b0*/  IMAD.MOV.U32 R8, RZ, RZ, 0x28 ;  /* 0x00000028ff087424 */ /* 0x000fe400078e00ff */
[----:B------:R-:W-:-:S03]  /*138c0*/  IMAD.MOV.U32 R11, RZ, RZ, 0xa00 ;  /* 0x00000a00ff0b7424 */ /* 0x000fc600078e00ff */
[----:B------:R-:W-:Y:S02]  /*138d0*/  SEL R8, R8, 0x26, P2 ;  /* 0x0000002608087807 */ /* 0x000fe40001000000 */
[----:B------:R-:W-:-:S05]  /*138e0*/  SEL R11, R11, 0x980, P2 ;  /* 0x000009800b0b7807 */ /* 0x000fca0001000000 */
        /* <DEDUP_REMOVED lines=11> */
[----:B------:R-:W4:Y:S04]  /*139a0*/  LD.E.64 R66, desc[UR46][R152.64+0xb0] ;  /* 0x0000b02e98427980 */ /* 0x000f28000c101b00 */
[----:B------:R-:W-:Y:S01]  /*139b0*/  ST.E desc[UR46][R152.64+0x88], R9 ;  /* 0x0000880998007985 */ /* 0x000fe2000c10192e */
[----:B------:R-:W-:-:S06]  /*139c0*/  WARPGROUP.ARRIVE ;  /* 0x00000000000079c5 */ /* 0x000fcc0000000000 */
[----:B------:R-:W-:Y:S01]  /*139d0*/  HGMMA.64x64x16.F32.BF16 R24, gdesc[UR4], R24, gsb0 ;  /* 0x00e00000041879f0 */ /* 0x000fe20008001818 */
[----:B------:R-:W-:Y:S02]  /*139e0*/  VIADD R8, R6, 0xa00 ;  /* 0x00000a0006087836 */ /* 0x000fe40000000000 */
[----:B------:R-:W-:Y:S02]  /*139f0*/  IMAD.MOV.U32 R13, RZ, RZ, R7 ;  /* 0x000000ffff0d7224 */ /* 0x000fe400078e0007 */
[----:B------:R-:W-:-:S03]  /*13a00*/  IMAD.IADD R12, R21, 0x1, R8 ;  /* 0x00000001150c7824 */ /* 0x000fc600078e0208 */
[----:B------:R-:W-:Y:S02]  /*13a10*/  R2UR UR7, R13 ;  /* 0x000000000d0772ca */ /* 0x000fe400000e0000 */
[----:B------:R-:W-:Y:S01]  /*13a20*/  R2UR UR6, R12 ;  /* 0x000000000c0672ca */ /* 0x000fe200000e0000 */
[----:B--2---:R-:W-:Y:S01]  /*13a30*/  IMAD.MOV.U32 R11, RZ, RZ, R15 ;  /* 0x000000ffff0b7224 */ /* 0x004fe200078e000f */
[----:B------:R-:W-:-:S04]  /*13a40*/  IADD3 R10, R21, 0xa00, R14 ;  /* 0x00000a00150a7810 */ /* 0x000fc80007ffe00e */
[----:B------:R-:W-:Y:S02]  /*13a50*/  R2UR UR4, R10 ;  /* 0x000000000a0472ca */ /* 0x000fe400000e0000 */
[----:B------:R-:W-:Y:S01]  /*13a60*/  R2UR UR5, R11 ;  /* 0x000000000b0572ca */ /* 0x000fe200000e0000 */
[----:B------:R-:W-:Y:S02]  /*13a70*/  WARPGROUP.DEPBAR.LE gsb0, 0x0 ;  /* 0x00008000000079c5 */ /* 0x000fe40000010000 */
[----:B------:R-:W2:Y:S04]  /*13a80*/  LD.E.64 R60, desc[UR46][R152.64+0xb0] ;  /* 0x0000b02e983c7980 */ /* 0x000ea8000c101b00 */
[----:B------:R-:W-:Y:S01]  /*13a90*/  ST.E desc[UR46][R152.64+0x88], R9 ;  /* 0x0000880998007985 */ /* 0x000fe2000c10192e */
[----:B------:R-:W-:-:S06]  /*13aa0*/  WARPGROUP.ARRIVE ;  /* 0x00000000000079c5 */ /* 0x000fcc0000000000 */
[----:B------:R-:W-:Y:S01]  /*13ab0*/  HGMMA.64x64x16.F32.BF16 R24, gdesc[UR4], R24, gsb0 ;  /* 0x00e00000041879f0 */ /* 0x000fe20008001818 */
[----:B------:R-:W-:Y:S02]  /*13ac0*/  IMAD.IADD R12, R57, 0x1, R8 ;  /* 0x00000001390c7824 */ /* 0x000fe400078e0208 */
[----:B------:R-:W-:-:S03]  /*13ad0*/  IMAD.MOV.U32 R13, RZ, RZ, R7 ;  /* 0x000000ffff0d7224 */ /* 0x000fc600078e0007 */
[----:B------:R-:W-:Y:S02]  /*13ae0*/  R2UR UR6, R12 ;  /* 0x000000000c0672ca */ /* 0x000fe400000e0000 */
        /* <DEDUP_REMOVED lines=10> */
[----:B------:R-:W-:Y:S02]  /*13b90*/  IMAD.IADD R12, R59, 0x1, R8 ;  /* 0x000000013b0c7824 */ /* 0x000fe400078e0208 */
[----:B------:R-:W-:-:S03]  /*13ba0*/  IMAD.MOV.U32 R13, RZ, RZ, R7 ;  /* 0x000000ffff0d7224 */ /* 0x000fc600078e0007 */
[----:B------:R-:W-:Y:S02]  /*13bb0*/  R2UR UR6, R12 ;  /* 0x000000000c0672ca */ /* 0x000fe400000e0000 */
        /* <DEDUP_REMOVED lines=85> */
[----:B------:R-:W4:Y:S04]  /*14110*/  @!P0 LD.E.64 R14, desc[UR46][R152.64+0x30] ;  /* 0x0000302e980e8980 */ /* 0x000f28000c101b00 */
[----:B------:R-:W4:Y:S04]  /*14120*/  @!P0 LD.E R56, desc[UR46][R152.64+0x1e8] ;  /* 0x0001e82e98388980 */ /* 0x000f28000c101900 */
[----:B------:R-:W-:Y:S01]  /*14130*/  ST.E desc[UR46][R152.64+0x88], R9 ;  /* 0x0000880998007985 */ /* 0x000fe2000c10192e */
[----:B------:R-:W-:-:S06]  /*14140*/  WARPGROUP.ARRIVE ;  /* 0x00000000000079c5 */ /* 0x000fcc0000000000 */
[----:B------:R-:W-:Y:S01]  /*14150*/  HGMMA.64x64x16.F32.BF16 R24, gdesc[UR4], R24, gsb0 ;  /* 0x00e00000041879f0 */ /* 0x000fe20008001818 */
[----:B------:R-:W-:Y:S02]  /*14160*/  VIADD R8, R6, 0xe00 ;  /* 0x00000e0006087836 */ /* 0x000fe40000000000 */
[----:B------:R-:W-:Y:S02]  /*14170*/  IMAD.MOV.U32 R13, RZ, RZ, R7 ;  /* 0x000000ffff0d7224 */ /* 0x000fe400078e0007 */
[----:B------:R-:W-:-:S03]  /*14180*/  IMAD.IADD R12, R21, 0x1, R8 ;  /* 0x00000001150c7824 */ /* 0x000fc600078e0208 */
[----:B------:R-:W-:Y:S01]  /*14190*/  R2UR UR7, R13 ;  /* 0x000000000d0772ca */ /* 0x000fe200000e0000 */
[----:B--2---:R-:W-:Y:S01]  /*141a0*/  IMAD.MOV.U32 R11, RZ, RZ, R67 ;  /* 0x000000ffff0b7224 */ /* 0x004fe200078e0043 */
[----:B------:R-:W-:Y:S02]  /*141b0*/  IADD3 R10, R21, 0xe00, R66 ;  /* 0x00000e00150a7810 */ /* 0x000fe40007ffe042 */
[----:B------:R-:W-:Y:S02]  /*141c0*/  R2UR UR6, R12 ;  /* 0x000000000c0672ca */ /* 0x000fe400000e0000 */
[----:B------:R-:W-:Y:S02]  /*141d0*/  R2UR UR4, R10 ;  /* 0x000000000a0472ca */ /* 0x000fe400000e0000 */
[----:B------:R-:W-:Y:S01]  /*141e0*/  R2UR UR5, R11 ;  /* 0x000000000b0572ca */ /* 0x000fe200000e0000 */
[----:B------:R-:W-:Y:S02]  /*141f0*/  WARPGROUP.DEPBAR.LE gsb0, 0x0 ;  /* 0x00008000000079c5 */ /* 0x000fe40000010000 */
[----:B------:R-:W-:Y:S01]  /*14200*/  ST.E desc[UR46][R152.64+0x88], R9 ;  /* 0x0000880998007985 */ /* 0x000fe2000c10192e */
[----:B------:R-:W-:-:S09]  /*14210*/  WARPGROUP.ARRIVE ;  /* 0x00000000000079c5 */ /* 0x000fd20000000000 */
        /* <DEDUP_REMOVED lines=22> */
[----:B------:R-:W-:Y:S01]  /*14380*/  ST.E desc[UR46][R152.64+0x88], R9 ;  /* 0x0000880998007985 */ /* 0x000fe2000c10192e */
[----:B------:R-:W-:-:S09]  /*14390*/  WARPGROUP.ARRIVE ;  /* 0x00000000000079c5 */ /* 0x000fd20000000000 */
[----:B------:R-:W-:Y:S01]  /*143a0*/  HGMMA.64x64x16.F32.BF16 R24, gdesc[UR4], R24, gsb0 ;  /* 0x00e00000041879f0 */ /* 0x000fe20008001818 */
[----:B------:R-:W-:Y:S02]  /*143b0*/  IMAD.MOV.U32 R8, RZ, RZ, 0x40 ;  /* 0x00000040ff087424 */ /* 0x000fe400078e00ff */
[----:B------:R-:W-:-:S03]  /*143c0*/  IMAD.MOV.U32 R11, RZ, RZ, 0x1000 ;  /* 0x00001000ff0b7424 */ /* 0x000fc600078e00ff */
[----:B------:R-:W-:Y:S02]  /*143d0*/  SEL R8, R8, 0x3e, P2 ;  /* 0x0000003e08087807 */ /* 0x000fe40001000000 */
[----:B------:R-:W-:-:S05]  /*143e0*/  SEL R11, R11, 0xf80, P2 ;  /* 0x00000f800b0b7807 */ /* 0x000fca0001000000 */
[----:B------:R-:W-:-:S05]  /*143f0*/  IMAD.IADD R8, R8, 0x1, R11 ;  /* 0x0000000108087824 */ /* 0x000fca00078e020b */
[----:B------:R-:W-:-:S05]  /*14400*/  LOP3.LUT R11, R8, 0x1e06, RZ, 0xc0, !PT ;  /* 0x00001e06080b7812 */ /* 0x000fca00078ec0ff */
[----:B------:R-:W-:Y:S02]  /*14410*/  IMAD.IADD R10, R6, 0x1, R11 ;  /* 0x00000001060a7824 */ /* 0x000fe400078e020b */
[----:B------:R-:W-:Y:S02]  /*14420*/  IMAD.IADD R6, R11, 0x1, R62 ;  /* 0x000000010b067824 */ /* 0x000fe400078e023e */
[----:B------:R-:W-:Y:S02]  /*14430*/  IMAD.MOV.U32 R11, RZ, RZ, R7 ;  /* 0x000000ffff0b7224 */ /* 0x000fe400078e0007 */
[----:B------:R-:W-:Y:S01]  /*14440*/  IMAD.MOV.U32 R7, RZ, RZ, R63 ;  /* 0x000000ffff077224 */ /* 0x000fe200078e003f */
[----:B------:R-:W-:Y:S02]  /*14450*/  R2UR UR6, R10 ;  /* 0x000000000a0672ca */ /* 0x000fe400000e0000 */
[----:B------:R-:W-:Y:S02]  /*14460*/  R2UR UR7, R11 ;  /* 0x000000000b0772ca */ /* 0x000fe400000e0000 */
[----:B------:R-:W-:-:S02]  /*14470*/  R2UR UR4, R6 ;  /* 0x00000000060472ca */ /* 0x000fc400000e0000 */
[----:B------:R-:W-:Y:S01]  /*14480*/  R2UR UR5, R7 ;  /* 0x00000000070572ca */ /* 0x000fe200000e0000 */
[----:B------:R-:W-:Y:S02]  /*14490*/  WARPGROUP.DEPBAR.LE gsb0, 0x0 ;  /* 0x00008000000079c5 */ /* 0x000fe40000010000 */
[----:B------:R-:W-:Y:S01]  /*144a0*/  ST.E desc[UR46][R152.64+0x88], R9 ;  /* 0x0000880998007985 */ /* 0x000fe2000c10192e */
[----:B------:R-:W-:-:S09]  /*144b0*/  WARPGROUP.ARRIVE ;  /* 0x00000000000079c5 */ /* 0x000fd20000000000 */
[----:B------:R-:W-:Y:S01]  /*144c0*/  HGMMA.64x64x16.F32.BF16 R24, gdesc[UR4], R24, gsb0 ;  /* 0x00e00000041879f0 */ /* 0x000fe20008001818 */
[----:B------:R-:W-:-:S05]  /*144d0*/  @!P0 MOV R15, R14 ;  /* 0x0000000e000f8202 */ /* 0x000fca0000000f00 */
[----:B------:R-:W-:-:S05]  /*144e0*/  @!P0 IMAD R56, R56, 0x8, R15 ;  /* 0x0000000838388824 */ /* 0x000fca00078e020f */
[----:B------:R-:W-:Y:S01]  /*144f0*/  @!P0 PRMT R56, RZ, 0x654, R56 ;  /* 0x00000654ff388816 */ /* 0x000fe20000000038 */
[----:B------:R-:W-:Y:S02]  /*14500*/  WARPGROUP.DEPBAR.LE gsb0, 0x0 ;  /* 0x00008000000079c5 */ /* 0x000fe40000010000 */
[----:B------:R0:W-:Y:S01]  /*14510*/  ST.E desc[UR46][R152.64+0x88], R9 ;  /* 0x0000880998007985 */ /* 0x0001e2000c10192e */
[----:B------:R1:W-:Y:S03]  /*14520*/  @!P0 SYNCS.ARRIVE.TRANS64.RED.A1T0 RZ, [R56+URZ], RZ ;  /* 0x000000ff38ff89a7 */ /* 0x0003e6000810043f */
[----:B------:R-:W2:Y:S04]  /*14530*/  LD.E.64 R14, desc[UR46][R152.64+0x120] ;  /* 0x0001202e980e7980 */ /* 0x000ea8000c101b00 */
[----:B------:R-:W0:Y:S04]  /*14540*/  LD.E.64 R6, desc[UR46][R152.64+0x410] ;  /* 0x0004102e98067980 */ /* 0x000e28000c101b00 */
[----:B--2---:R-:W2:Y:S02]  /*14550*/  LD.E R8, desc[UR46][R14.64] ;  /* 0x0000002e0e087980 */ /* 0x004ea4000c101900 */
[-C--:B--2---:R-:W-:Y:S01]  /*14560*/  FMUL.FTZ R11, R24, R8.reuse ;  /* 0x00000008180b7220 */ /* 0x084fe20000410000 */
[-C--:B------:R-:W-:Y:S01]  /*14570*/  FMUL.FTZ R10, R25, R8.reuse ;  /* 0x00000008190a7220 */ /* 0x080fe20000410000 */
[----:B------:R-:W-:-:S04]  /*14580*/  FMUL.FTZ R28, R28, R8 ;  /* 0x000000081c1c7220 */ /* 0x000fc80000410000 */
[----:B------:R-:W0:Y:S01]  /*14590*/  MUFU.TANH R11, R11 ;  /* 0x0000000b000b7308 */ /* 0x000e220000002400 */
[-C--:B------:R-:W-:Y:S01]  /*145a0*/  FMUL.FTZ R29, R29, R8.reuse ;  /* 0x000000081d1d7220 */ /* 0x080fe20000410000 */
[----:B-1----:R-:W-:-:S06]  /*145b0*/  FMUL.FTZ R56, R32, R8 ;  /* 0x0000000820387220 */ /* 0x002fcc0000410000 */
[----:B------:R-:W1:Y:S01]  /*145c0*/  MUFU.TANH R10, R10 ;  /* 0x0000000a000a7308 */ /* 0x000e620000002400 */
[----:B------:R-:W-:-:S07]  /*145d0*/  FMUL.FTZ R33, R33, R8 ;  /* 0x0000000821217220 */ /* 0x000fce0000410000 */
[----:B------:R-:W2:Y:S01]  /*145e0*/  MUFU.TANH R28, R28 ;  /* 0x0000001c001c7308 */ /* 0x000ea20000002400 */
[----:B0-----:R-:W-:Y:S01]  /*145f0*/  FMNMX.FTZ R9, R11, R6, !PT ;  /* 0x000000060b097209 */ /* 0x001fe20007810000 */
[----:B------:R-:W-:-:S06]  /*14600*/  FMUL.FTZ R57, R36, R8 ;  /* 0x0000000824397220 */ /* 0x000fcc0000410000 */
[----:B------:R-:W0:Y:S01]  /*14610*/  MUFU.TANH R29, R29 ;  /* 0x0000001d001d7308 */ /* 0x000e220000002400 */
[----:B-1----:R-:W-:Y:S01]  /*14620*/  FMNMX.FTZ R9, R10, R9, !PT ;  /* 0x000000090a097209 */ /* 0x002fe20007810000 */
[----:B------:R-:W-:-:S06]  /*14630*/  FMUL.FTZ R37, R37, R8 ;  /* 0x0000000825257220 */ /* 0x000fcc0000410000 */
[----:B------:R-:W1:Y:S01]  /*14640*/  MUFU.TANH R56, R56 ;  /* 0x0000003800387308 */ /* 0x000e620000002400 */
[----:B------:R-:W-:Y:S01]  /*14650*/  FMUL.FTZ R14, R30, R8 ;  /* 0x000000081e0e7220 */ /* 0x000fe20000410000 */
[----:B--2---:R-:W-:-:S06]  /*14660*/  FMNMX.FTZ R30, R28, R9, !PT ;  /* 0x000000091c1e7209 */ /* 0x004fcc0007810000 */
[----:B------:R-:W2:Y:S01]  /*14670*/  MUFU.TANH R33, R33 ;  /* 0x0000002100217308 */ /* 0x000ea20000002400 */
[----:B------:R-:W-:Y:S01]  /*14680*/  FMUL.FTZ R40, R40, R8 ;  /* 0x0000000828287220 */ /* 0x000fe20000410000 */
[----:B0-----:R-:W-:-:S06]  /*14690*/  FMNMX.FTZ R9, R29, R30, !PT ;  /* 0x0000001e1d097209 */ /* 0x001fcc0007810000 */
[----:B------:R-:W0:Y:S01]  /*146a0*/  MUFU.TANH R57, R57 ;  /* 0x0000003900397308 */ /* 0x000e220000002400 */
[----:B------:R-:W-:Y:S01]  /*146b0*/  FMUL.FTZ R41, R41, R8 ;  /* 0x0000000829297220 */ /* 0x000fe20000410000 */
[----:B-1----:R-:W-:-:S06]  /*146c0*/  FMNMX.FTZ R30, R56, R9, !PT ;  /* 0x00000009381e7209 */ /* 0x002fcc0007810000 */
        /* <DEDUP_REMOVED lines=13> */
[-C--:B------:R-:W-:Y:S01]  /*147a0*/  FMUL.FTZ R52, R52, R8.reuse ;  /* 0x0000000834347220 */ /* 0x080fe20000410000 */
[----:B------:R-:W-:Y:S01]  /*147b0*/  FMUL.FTZ R12, R26, R8 ;  /* 0x000000081a0c7220 */ /* 0x000fe20000410000 */
[----:B0-----:R-:W-:-:S05]  /*147c0*/  FMNMX.FTZ R30, R60, R30, !PT ;  /* 0x0000001e3c1e7209 */ /* 0x001fca0007810000 */
[----:B------:R-:W0:Y:S01]  /*147d0*/  MUFU.TANH R48, R48 ;  /* 0x0000003000307308 */ /* 0x000e220000002400 */
[-C--:B------:R-:W-:Y:S01]  /*147e0*/  FMUL.FTZ R13, R27, R8.reuse ;  /* 0x000000081b0d7220 */ /* 0x080fe20000410000 */
[----:B------:R-:W-:Y:S01]  /*147f0*/  FMUL.FTZ R53, R53, R8 ;  /* 0x0000000835357220 */ /* 0x000fe20000410000 */
[----:B-1----:R-:W-:-:S05]  /*14800*/  FMNMX.FTZ R30, R62, R30, !PT ;  /* 0x0000001e3e1e7209 */ /* 0x002fca0007810000 */
[----:B------:R-:W1:Y:S01]  /*14810*/  MUFU.TANH R66, R49 ;  /* 0x0000003100427308 */ /* 0x000e620000002400 */
[----:B--2---:R-:W-:-:S07]  /*14820*/  FMNMX.FTZ R30, R64, R30, !PT ;  /* 0x0000001e401e7209 */ /* 0x004fce0007810000 */
[----:B------:R-:W2:Y:S01]  /*14830*/  MUFU.TANH R52, R52 ;  /* 0x0000003400347308 */ /* 0x000ea20000002400 */
[----:B------:R-:W-:-:S07]  /*14840*/  FMUL.FTZ R15, R31, R8 ;  /* 0x000000081f0f7220 */ /* 0x000fce0000410000 */
[----:B------:R-:W3:Y:S01]  /*14850*/  MUFU.TANH R12, R12 ;  /* 0x0000000c000c7308 */ /* 0x000ee20000002400 */
[----:B0-----:R-:W-:-:S07]  /*14860*/  FMNMX.FTZ R30, R48, R30, !PT ;  /* 0x0000001e301e7209 */ /* 0x001fce0007810000 */
[----:B------:R-:W0:Y:S01]  /*14870*/  MUFU.TANH R68, R53 ;  /* 0x0000003500447308 */ /* 0x000e220000002400 */
[----:B------:R-:W-:-:S07]  /*14880*/  FMUL.FTZ R21, R34, R8 ;  /* 0x0000000822157220 */ /* 0x000fce0000410000 */
[----:B------:R-:W4:Y:S01]  /*14890*/  MUFU.TANH R13, R13 ;  /* 0x0000000d000d7308 */ /* 0x000f220000002400 */
[----:B-1----:R-:W-:Y:S01]  /*148a0*/  FMNMX.FTZ R9, R66, R30, !PT ;  /* 0x0000001e42097209 */ /* 0x002fe20007810000 */
[----:B------:R-:W-:-:S06]  /*148b0*/  FMUL.FTZ R24, R35, R8 ;  /* 0x0000000823187220 */ /* 0x000fcc0000410000 */
[----:B------:R-:W1:Y:S01]  /*148c0*/  MUFU.TANH R14, R14 ;  /* 0x0000000e000e7308 */ /* 0x000e620000002400 */
[----:B--2---:R-:W-:Y:S01]  /*148d0*/  FMNMX.FTZ R31, R52, R9, !PT ;  /* 0x00000009341f7209 */ /* 0x004fe20007810000 */
[----:B------:R-:W-:Y:S01]  /*148e0*/  FMUL.FTZ R25, R38, R8 ;  /* 0x0000000826197220 */ /* 0x000fe20000410000 */
[----:B---3--:R-:W-:-:S05]  /*148f0*/  FMNMX.FTZ R30, R12, R7, !PT ;  /* 0x000000070c1e7209 */ /* 0x008fca0007810000 */
[----:B------:R-:W2:Y:S01]  /*14900*/  MUFU.TANH R15, R15 ;  /* 0x0000000f000f7308 */ /* 0x000ea20000002400 */
[----:B0-----:R-:W-:Y:S01]  /*14910*/  FMNMX.FTZ R41, R68, R31, !PT ;  /* 0x0000001f44297209 */ /* 0x001fe20007810000 */
[----:B------:R-:W-:Y:S01]  /*14920*/  FMUL.FTZ R26, R39, R8 ;  /* 0x00000008271a7220 */ /* 0x000fe20000410000 */
[----:B----4-:R-:W-:-:S05]  /*14930*/  FMNMX.FTZ R9, R13, R30, !PT ;  /* 0x0000001e0d097209 */ /* 0x010fca0007810000 */
[----:B------:R-:W0:Y:S01]  /*14940*/  MUFU.TANH R21, R21 ;  /* 0x0000001500157308 */ /* 0x000e220000002400 */
[----:B-1----:R-:W-:Y:S01]  /*14950*/  FMNMX.FTZ R30, R14, R9, !PT ;  /* 0x000000090e1e7209 */ /* 0x002fe20007810000 */
[----:B------:R-:W1:Y:S06]  /*14960*/  SHFL.BFLY PT, R40, R41, 0x2, 0x1f ;  /* 0x0c401f0029287f89 */ /* 0x000e6c00000e0000 */
[----:B------:R-:W3:Y:S01]  /*14970*/  MUFU.TANH R24, R24 ;  /* 0x0000001800187308 */ /* 0x000ee20000002400 */
[----:B------:R-:W-:Y:S01]  /*14980*/  FMUL.FTZ R27, R42, R8 ;  /* 0x000000082a1b7220 */ /* 0x000fe20000410000 */
[----:B--2---:R-:W-:-:S06]  /*14990*/  FMNMX.FTZ R30, R15, R30, !PT ;  /* 0x0000001e0f1e7209 */ /* 0x004fcc0007810000 */
[----:B------:R-:W2:Y:S01]  /*149a0*/  MUFU.TANH R25, R25 ;  /* 0x0000001900197308 */ /* 0x000ea20000002400 */
[----:B------:R-:W-:Y:S01]  /*149b0*/  FMUL.FTZ R36, R43, R8 ;  /* 0x000000082b247220 */ /* 0x000fe20000410000 */
[----:B0-----:R-:W-:-:S06]  /*149c0*/  FMNMX.FTZ R9, R21, R30, !PT ;  /* 0x0000001e15097209 */ /* 0x001fcc0007810000 */
[----:B------:R-:W0:Y:S01]  /*149d0*/  MUFU.TANH R26, R26 ;  /* 0x0000001a001a7308 */ /* 0x000e220000002400 */
[----:B------:R-:W-:Y:S01]  /*149e0*/  FMUL.FTZ R39, R46, R8 ;  /* 0x000000082e277220 */ /* 0x000fe20000410000 */
[----:B---3--:R-:W-:-:S06]  /*149f0*/  FMNMX.FTZ R30, R24, R9, !PT ;  /* 0x00000009181e7209 */ /* 0x008fcc0007810000 */
        /* <DEDUP_REMOVED lines=10> */
[----:B-1----:R-:W-:Y:S01]  /*14aa0*/  FMNMX.FTZ R40, R41, R40, !PT ;  /* 0x0000002829287209 */ /* 0x002fe20007810000 */
[----:B------:R-:W-:Y:S01]  /*14ab0*/  FMUL.FTZ R32, R54, R8 ;  /* 0x0000000836207220 */ /* 0x000fe20000410000 */
[----:B--2---:R-:W-:-:S05]  /*14ac0*/  FMNMX.FTZ R30, R36, R9, !PT ;  /* 0x00000009241e7209 */ /* 0x004fca0007810000 */
[----:B------:R-:W1:Y:S01]  /*14ad0*/  MUFU.TANH R35, R35 ;  /* 0x0000002300237308 */ /* 0x000e620000002400 */
[----:B------:R-:W2:Y:S01]  /*14ae0*/  SHFL.BFLY PT, R45, R40, 0x1, 0x1f ;  /* 0x0c201f00282d7f89 */ /* 0x000ea200000e0000 */
[----:B------:R-:W-:Y:S01]  /*14af0*/  FMUL.FTZ R31, R55, R8 ;  /* 0x00000008371f7220 */ /* 0x000fe20000410000 */
[----:B0-----:R-:W-:-:S05]  /*14b00*/  FMNMX.FTZ R9, R39, R30, !PT ;  /* 0x0000001e27097209 */ /* 0x001fca0007810000 */
[----:B------:R-:W0:Y:S01]  /*14b10*/  MUFU.TANH R34, R34 ;  /* 0x0000002200227308 */ /* 0x000e220000002400 */
[----:B---3--:R-:W-:-:S07]  /*14b20*/  FMNMX.FTZ R8, R38, R9, !PT ;  /* 0x0000000926087209 */ /* 0x008fce0007810000 */
[----:B------:R-:W3:Y:S01]  /*14b30*/  MUFU.TANH R32, R32 ;  /* 0x0000002000207308 */ /* 0x000ee20000002400 */
[----:B-1----:R-:W-:-:S07]  /*14b40*/  FMNMX.FTZ R9, R35, R8, !PT ;  /* 0x0000000823097209 */ /* 0x002fce0007810000 */
[----:B------:R-:W1:Y:S01]  /*14b50*/  MUFU.TANH R31, R31 ;  /* 0x0000001f001f7308 */ /* 0x000e620000002400 */
[----:B0-----:R-:W-:Y:S02]  /*14b60*/  FMNMX.FTZ R9, R34, R9, !PT ;  /* 0x0000000922097209 */ /* 0x001fe40007810000 */
[----:B------:R-:W-:Y:S02]  /*14b70*/  IADD3 R8, P2, R2, 0x410, RZ ;  /* 0x0000041002087810 */ /* 0x000fe40007f5e0ff */
[----:B---3--:R-:W-:-:S03]  /*14b80*/  FMNMX.FTZ R30, R32, R9, !PT ;  /* 0x00000009201e7209 */ /* 0x008fc60007810000 */
[----:B------:R-:W-:Y:S01]  /*14b90*/  IMAD.X R9, RZ, RZ, R16, P2 ;  /* 0x000000ffff097224 */ /* 0x000fe200010e0610 */
[----:B------:R-:W-:Y:S02]  /*14ba0*/  LOP3.LUT R8, R8, 0x4, RZ, 0xfc, !PT ;  /* 0x0000000408087812 */ /* 0x000fe400078efcff */
[----:B--2---:R-:W-:Y:S02]  /*14bb0*/  FMNMX.FTZ R45, R40, R45, !PT ;  /* 0x0000002d282d7209 */ /* 0x004fe40007810000 */
[----:B-1----:R-:W-:Y:S01]  /*14bc0*/  FMNMX.FTZ R43, R31, R30, !PT ;  /* 0x0000001e1f2b7209 */ /* 0x002fe20007810000 */
[----:B------:R-:W-:Y:S04]  /*14bd0*/  ST.E desc[UR46][R152.64+0x410], R41 ;  /* 0x0004102998007985 */ /* 0x000fe8000c10192e */
[----:B------:R-:W-:Y:S04]  /*14be0*/  ST.E desc[UR46][R8.64], R43 ;  /* 0x0000002b08007985 */ /* 0x000fe8000c10192e */
[----:B------:R-:W-:Y:S04]  /*14bf0*/  ST.E desc[UR46][R152.64+0x410], R45 ;  /* 0x0004102d98007985 */ /* 0x000fe8000c10192e */
[----:B------:R-:W2:Y:S04]  /*14c00*/  LD.E R30, desc[UR46][R8.64] ;  /* 0x0000002e081e7980 */ /* 0x000ea8000c101900 */
[----:B--2---:R-:W0:Y:S02]  /*14c10*/  SHFL.BFLY PT, R47, R30, 0x2, 0x1f ;  /* 0x0c401f001e2f7f89 */ /* 0x004e2400000e0000 */
[----:B0-----:R-:W-:-:S05]  /*14c20*/  FMNMX.FTZ R47, R30, R47, !PT ;  /* 0x0000002f1e2f7209 */ /* 0x001fca0007810000 */
[----:B------:R-:W0:Y:S02]  /*14c30*/  SHFL.BFLY PT, R40, R47, 0x1, 0x1f ;  /* 0x0c201f002f287f89 */ /* 0x000e2400000e0000 */
[----:B0-----:R-:W-:-:S05]  /*14c40*/  FMNMX.FTZ R42, R47, R40, !PT ;  /* 0x000000282f2a7209 */ /* 0x001fca0007810000 */
[----:B------:R0:W-:Y:S04]  /*14c50*/  ST.E desc[UR46][R8.64], R42 ;  /* 0x0000002a08007985 */ /* 0x0001e8000c10192e */
[----:B------:R-:W2:Y:S04]  /*14c60*/  LD.E R49, desc[UR46][R152.64+0x410] ;  /* 0x0004102e98317980 */ /* 0x000ea8000c101900 */
[----:B------:R-:W3:Y:S04]  /*14c70*/  LD.E R44, desc[UR46][R152.64+0x430] ;  /* 0x0004302e982c7980 */ /* 0x000ee8000c101900 */
[----:B------:R-:W4:Y:S04]  /*14c80*/  LD.E R51, desc[UR46][R152.64+0x424] ;  /* 0x0004242e98337980 */ /* 0x000f28000c101900 */
[----:B------:R-:W4:Y:S04]  /*14c90*/  LD.E R43, desc[UR46][R152.64+0x420] ;  /* 0x0004202e982b7980 */ /* 0x000f28000c101900 */
[----:B------:R-:W0:Y:S01]  /*14ca0*/  LD.E.64 R40, desc[UR46][R152.64+0xd8] ;  /* 0x0000d82e98287980 */ /* 0x000e22000c101b00 */
[----:B------:R-:W-:Y:S01]  /*14cb0*/  FADD.FTZ R7, R7, -R42 ;  /* 0x8000002a07077221 */ /* 0x000fe20000010000 */
[----:B--2---:R-:W-:-:S04]  /*14cc0*/  FADD.FTZ R49, R6, -R49 ;  /* 0x8000003106317221 */ /* 0x004fc80000010000 */
[----:B---3--:R-:W-:Y:S01]  /*14cd0*/  FMUL.FTZ R6, R49, R44 ;  /* 0x0000002c31067220 */ /* 0x008fe20000410000 */
[----:B------:R-:W-:-:S04]  /*14ce0*/  FMUL.FTZ R7, R44, R7 ;  /* 0x000000072c077220 */ /* 0x000fc80000410000 */
[----:B------:R-:W4:Y:S08]  /*14cf0*/  MUFU.EX2 R30, R7 ;  /* 0x00000007001e7308 */ /* 0x000f300000000800 */
[----:B------:R-:W1:Y:S01]  /*14d00*/  MUFU.EX2 R6, R6 ;  /* 0x0000000600067308 */ /* 0x000e620000000800 */
[----:B----4-:R-:W-:Y:S01]  /*14d10*/  FMUL.FTZ R51, R30, R51 ;  /* 0x000000331e337220 */ /* 0x010fe20000410000 */
[----:B-1----:R-:W-:-:S04]  /*14d20*/  FMUL.FTZ R43, R6, R43 ;  /* 0x0000002b062b7220 */ /* 0x002fc80000410000 */
[----:B------:R1:W-:Y:S04]  /*14d30*/  ST.E desc[UR46][R152.64+0x424], R51 ;  /* 0x0004243398007985 */ /* 0x0003e8000c10192e */
[----:B------:R1:W-:Y:S04]  /*14d40*/  ST.E desc[UR46][R152.64+0x420], R43 ;  /* 0x0004202b98007985 */ /* 0x0003e8000c10192e */
[----:B0-----:R-:W2:Y:S01]  /*14d50*/  LD.E R42, desc[UR46][R40.64+0x4] ;  /* 0x0000042e282a7980 */ /* 0x001ea2000c101900 */
[----:B------:R-:W-:Y:S01]  /*14d60*/  BSSY B0, `(.L_x_5291) ;  /* 0x000000c000007945 */ /* 0x000fe20003800000 */
[----:B--2---:R-:W-:-:S13]  /*14d70*/  ISETP.NE.AND P2, PT, R42, RZ, PT ;  /* 0x000000ff2a00720c */ /* 0x004fda0003f45270 */
[----:B-1----:R-:W-:Y:S05]  /*14d80*/  @P2 BRA `(.L_x_5292) ;  /* 0x0000000000242947 */ /* 0x002fea0003800000 */
[----:B------:R-:W2:Y:S04]  /*14d90*/  LD.E.64 R42, desc[UR46][R152.64+0xe0] ;  /* 0x0000e02e982a7980 */ /* 0x000ea8000c101b00 */
[----:B------:R-:W3:Y:S04]  /*14da0*/  LD.E R40, desc[UR46][R40.64] ;  /* 0x0000002e28287980 */ /* 0x000ee8000c101900 */
[----:B--2---:R-:W2:Y:S01]  /*14db0*/  LD.E.64 R42, desc[UR46][R42.64] ;  /* 0x0000002e2a2a7980 */ /* 0x004ea2000c101b00 */
[----:B---3--:R-:W-:-:S04]  /*14dc0*/  IMAD R45, R5, 0x40, R40 ;  /* 0x00000040052d7824 */ /* 0x008fc800078e0228 */
[----:B--2---:R-:W-:-:S05]  /*14dd0*/  IMAD.WIDE R44, R45, 0x4, R42 ;  /* 0x000000042d2c7825 */ /* 0x004fca00078e022a */
[----:B------:R0:W-:Y:S04]  /*14de0*/  ST.E desc[UR46][R44.64], R6 ;  /* 0x000000062c007985 */ /* 0x0001e8000c10192e */
[----:B------:R-:W2:Y:S04]  /*14df0*/  LD.E.64 R40, desc[UR46][R152.64+0xd8] ;  /* 0x0000d82e98287980 */ /* 0x000ea8000c101b00 */
[----:B--2---:R-:W2:Y:S02]  /*14e00*/  LD.E R7, desc[UR46][R40.64+0x4] ;  /* 0x0000042e28077980 */ /* 0x004ea4000c101900 */
[----:B0-2---:R-:W-:-:S13]  /*14e10*/  ISETP.NE.AND P2, PT, R7, RZ, PT ;  /* 0x000000ff0700720c */ /* 0x005fda0003f45270 */
.L_x_5292:
[----:B------:R-:W-:Y:S05]  /*14e20*/  BSYNC B0 ;  /* 0x0000000000007941 */ /* 0x000fea0003800000 */
.L_x_5291:
[----:B------:R-:W2:Y:S04]  /*14e30*/  @!P2 LD.E.64 R42, desc[UR46][R152.64+0xe0] ;  /* 0x0000e02e982aa980 */ /* 0x000ea8000c101b00 */
[----:B------:R-:W3:Y:S04]  /*14e40*/  @!P2 LD.E R40, desc[UR46][R40.64] ;  /* 0x0000002e2828a980 */ /* 0x000ee8000c101900 */
[----:B--2---:R-:W2:Y:S01]  /*14e50*/  @!P2 LD.E.64 R42, desc[UR46][R42.64] ;  /* 0x0000002e2a2aa980 */ /* 0x004ea2000c101b00 */
[----:B---3--:R-:W-:-:S04]  /*14e60*/  @!P2 IMAD R5, R5, 0x40, R40 ;  /* 0x000000400505a824 */ /* 0x008fc800078e0228 */
[----:B------:R-:W-:-:S04]  /*14e70*/  @!P2 VIADD R5, R5, 0x8 ;  /* 0x000000080505a836 */ /* 0x000fc80000000000 */
[----:B--2---:R-:W-:-:S05]  /*14e80*/  @!P2 IMAD.WIDE R44, R5, 0x4, R42 ;  /* 0x00000004052ca825 */ /* 0x004fca00078e022a */
[----:B------:R0:W-:Y:S04]  /*14e90*/  @!P2 ST.E desc[UR46][R44.64], R30 ;  /* 0x0000001e2c00a985 */ /* 0x0001e8000c10192e */
[----:B------:R-:W2:Y:S04]  /*14ea0*/  LD.E R18, desc[UR46][R152.64+0x430] ;  /* 0x0004302e98127980 */ /* 0x000ea8000c101900 */
[----:B------:R-:W2:Y:S04]  /*14eb0*/  LD.E R47, desc[UR46][R8.64] ;  /* 0x0000002e082f7980 */ /* 0x000ea8000c101900 */
[----:B------:R-:W3:Y:S04]  /*14ec0*/  LD.E R5, desc[UR46][R152.64+0x410] ;  /* 0x0004102e98057980 */ /* 0x000ee8000c101900 */
[----:B------:R-:W4:Y:S04]  /*14ed0*/  LD.E R49, desc[UR46][R152.64+0x420] ;  /* 0x0004202e98317980 */ /* 0x000f28000c101900 */
[----:B------:R-:W5:Y:S01]  /*14ee0*/  LD.E R51, desc[UR46][R152.64+0x424] ;  /* 0x0004242e98337980 */ /* 0x000f62000c101900 */
[----:B--2---:R-:W-:Y:S01]  /*14ef0*/  FMUL.FTZ R47, R18, R47 ;  /* 0x0000002f122f7220 */ /* 0x004fe20000410000 */
[----:B---3--:R-:W-:-:S03]  /*14f00*/  FMUL.FTZ R5, R5, R18 ;  /* 0x0000001205057220 */ /* 0x008fc60000410000 */
[-C--:B------:R-:W-:Y:S01]  /*14f10*/  FFMA.FTZ R12, R12, R18.reuse, -R47 ;  /* 0x000000120c0c7223 */ /* 0x080fe2000001082f */
[-C--:B------:R-:W-:Y:S01]  /*14f20*/  FFMA.FTZ R11, R11, R18.reuse, -R5 ;  /* 0x000000120b0b7223 */ /* 0x080fe20000010805 */
[-C--:B------:R-:W-:Y:S01]  /*14f30*/  FFMA.FTZ R13, R13, R18.reuse, -R47 ;  /* 0x000000120d0d7223 */ /* 0x080fe2000001082f */
[----:B------:R-:W-:-:S03]  /*14f40*/  FFMA.FTZ R10, R10, R18, -R5 ;  /* 0x000000120a0a7223 */ /* 0x000fc60000010805 */
[----:B------:R-:W-:Y:S01]  /*14f50*/  MUFU.EX2 R12, R12 ;  /* 0x0000000c000c7308 */ /* 0x000fe20000000800 */
[-C--:B------:R-:W-:Y:S01]  /*14f60*/  FFMA.FTZ R28, R28, R18.reuse, -R5 ;  /* 0x000000121c1c7223 */ /* 0x080fe20000010805 */
[----:B------:R-:W-:-:S06]  /*14f70*/  FFMA.FTZ R14, R14, R18, -R47 ;  /* 0x000000120e0e7223 */ /* 0x000fcc000001082f */
[----:B------:R-:W4:Y:S01]  /*14f80*/  MUFU.EX2 R168, R11 ;  /* 0x0000000b00a87308 */ /* 0x000f220000000800 */
[-CC-:B------:R-:W-:Y:S01]  /*14f90*/  FFMA.FTZ R29, R29, R18.reuse, -R5.reuse ;  /* 0x000000121d1d7223 */ /* 0x180fe20000010805 */
[-C--:B------:R-:W-:Y:S01]  /*14fa0*/  FFMA.FTZ R8, R58, R18.reuse, -R5 ;  /* 0x000000123a087223 */ /* 0x080fe20000010805 */
[----:B------:R-:W-:-:S05]  /*14fb0*/  FFMA.FTZ R15, R15, R18, -R47 ;  /* 0x000000120f0f7223 */ /* 0x000fca000001082f */
[----:B------:R1:W2:Y:S01]  /*14fc0*/  MUFU.EX2 R7, R10 ;  /* 0x0000000a00077308 */ /* 0x0002a20000000800 */
[-C--:B------:R-:W-:Y:S01]  /*14fd0*/  FFMA.FTZ R56, R56, R18.reuse, -R5 ;  /* 0x0000001238387223 */ /* 0x080fe20000010805 */
[----:B------:R-:W-:-:S06]  /*14fe0*/  FFMA.FTZ R21, R21, R18, -R47 ;  /* 0x0000001215157223 */ /* 0x000fcc000001082f */
[----:B------:R-:W3:Y:S01]  /*14ff0*/  MUFU.EX2 R13, R13 ;  /* 0x0000000d000d7308 */ /* 0x000ee20000000800 */
[-CC-:B-1----:R-:W-:Y:S01]  /*15000*/  FFMA.FTZ R10, R62, R18.reuse, -R5.reuse ;  /* 0x000000123e0a7223 */ /* 0x182fe20000010805 */
[----:B------:R-:W-:-:S06]  /*15010*/  FFMA.FTZ R33, R33, R18, -R5 ;  /* 0x0000001221217223 */ /* 0x000fcc0000010805 */
[----:B------:R-:W1:Y:S01]  /*15020*/  MUFU.EX2 R28, R28 ;  /* 0x0000001c001c7308 */ /* 0x000e620000000800 */
[----:B------:R-:W-:-:S07]  /*15030*/  FFMA.FTZ R24, R24, R18, -R47 ;  /* 0x0000001218187223 */ /* 0x000fce000001082f */
[----:B------:R-:W0:Y:S01]  /*15040*/  MUFU.EX2 R14, R14 ;  /* 0x0000000e000e7308 */ /* 0x000e220000000800 */
[-CC-:B------:R-:W-:Y:S01]  /*15050*/  FFMA.FTZ R9, R60, R18.reuse, -R5.reuse ;  /* 0x000000123c097223 */ /* 0x180fe20000010805 */
[----:B------:R-:W-:-:S06]  /*15060*/  FFMA.FTZ R11, R64, R18, -R5 ;  /* 0x00000012400b7223 */ /* 0x000fcc0000010805 */
[----:B------:R5:W-:Y:S01]  /*15070*/  MUFU.EX2 R176, R8 ;  /* 0x0000000800b07308 */ /* 0x000be20000000800 */
[----:B------:R-:W-:-:S07]  /*15080*/  FFMA.FTZ R57, R57, R18, -R5 ;  /* 0x0000001239397223 */ /* 0x000fce0000010805 */
[----:B------:R-:W0:Y:S01]  /*15090*/  MUFU.EX2 R29, R29 ;  /* 0x0000001d001d7308 */ /* 0x000e220000000800 */
[-C--:B-----5:R-:W-:Y:S01]  /*150a0*/  FFMA.FTZ R8, R52, R18.reuse, -R5 ;  /* 0x0000001234087223 */ /* 0x0a0fe20000010805 */
[----:B------:R-:W-:-:S06]  /*150b0*/  FFMA.FTZ R25, R25, R18, -R47 ;  /* 0x0000001219197223 */ /* 0x000fcc000001082f */
[----:B------:R-:W5:Y:S01]  /*150c0*/  MUFU.EX2 R15, R15 ;  /* 0x0000000f000f7308 */ /* 0x000f620000000800 */
[----:B------:R-:W-:-:S07]  /*150d0*/  FFMA.FTZ R26, R26, R18, -R47 ;  /* 0x000000121a1a7223 */ /* 0x000fce000001082f */
[----:B------:R-:W5:Y:S08]  /*150e0*/  MUFU.EX2 R56, R56 ;  /* 0x0000003800387308 */ /* 0x000f700000000800 */
[----:B------:R4:W-:Y:S01]  /*150f0*/  MUFU.EX2 R182, R8 ;  /* 0x0000000800b67308 */ /* 0x0009e20000000800 */
[----:B------:R-:W-:-:S07]  /*15100*/  FFMA.FTZ R37, R37, R18, -R5 ;  /* 0x0000001225257223 */ /* 0x000fce0000010805 */
[----:B------:R2:W-:Y:S01]  /*15110*/  MUFU.EX2 R178, R10 ;  /* 0x0000000a00b27308 */ /* 0x0005e20000000800 */
[----:B----4-:R-:W-:-:S07]  /*15120*/  FADD.FTZ R8, R168, R49 ;  /* 0x00000031a8087221 */ /* 0x010fce0000010000 */
[----:B------:R-:W4:Y:S01]  /*15130*/  MUFU.EX2 R21, R21 ;  /* 0x0000001500157308 */ /* 0x000f220000000800 */
[----:B--2---:R-:W-:-:S07]  /*15140*/  FADD.FTZ R10, R12, R51 ;  /* 0x000000330c0a7221 */ /* 0x004fce0000010000 */
[----:B------:R-:W2:Y:S01]  /*15150*/  MUFU.EX2 R33, R33 ;  /* 0x0000002100217308 */ /* 0x000ea20000000800 */
[----:B------:R-:W-:-:S07]  /*15160*/  FFMA.FTZ R27, R27, R18, -R47 ;  /* 0x000000121b1b7223 */ /* 0x000fce000001082f */
[----:B------:R3:W-:Y:S08]  /*15170*/  MUFU.EX2 R41, R9 ;  /* 0x0000000900297308 */ /* 0x0007f00000000800 */
[----:B------:R1:W-:Y:S01]  /*15180*/  MUFU.EX2 R43, R11 ;  /* 0x0000000b002b7308 */ /* 0x0003e20000000800 */
[----:B---3--:R-:W-:-:S07]  /*15190*/  FADD.FTZ R9, R7, R8 ;  /* 0x0000000807097221 */ /* 0x008fce0000010000 */
[----:B------:R-:W3:Y:S01]  /*151a0*/  MUFU.EX2 R24, R24 ;  /* 0x0000001800187308 */ /* 0x000ee20000000800 */
[----:B-1----:R-:W-:Y:S01]  /*151b0*/  FADD.FTZ R11, R13, R10 ;  /* 0x0000000a0d0b7221 */ /* 0x002fe20000010000 */
[----:B------:R-:W-:-:S03]  /*151c0*/  FADD.FTZ R8, R28, R9 ;  /* 0x000000091c087221 */ /* 0x000fc60000010000 */
[----:B0-----:R-:W-:-:S03]  /*151d0*/  FADD.FTZ R10, R14, R11 ;  /* 0x0000000b0e0a7221 */ /* 0x001fc60000010000 */
[----:B------:R-:W0:Y:S01]  /*151e0*/  MUFU.EX2 R57, R57 ;  /* 0x0000003900397308 */ /* 0x000e220000000800 */
[----:B------:R-:W-:Y:S01]  /*151f0*/  FADD.FTZ R9, R29, R8 ;  /* 0x000000081d097221 */ /* 0x000fe20000010000 */
[----:B-----5:R-:W-:-:S06]  /*15200*/  FADD.FTZ R10, R15, R10 ;  /* 0x0000000a0f0a7221 */ /* 0x020fcc0000010000 */
[----:B------:R-:W1:Y:S01]  /*15210*/  MUFU.EX2 R25, R25 ;  /* 0x0000001900197308 */ /* 0x000e620000000800 */
[----:B------:R-:W-:Y:S01]  /*15220*/  FFMA.FTZ R36, R36, R18, -R47 ;  /* 0x0000001224247223 */ /* 0x000fe2000001082f */
[----:B------:R-:W-:-:S06]  /*15230*/  FADD.FTZ R8, R56, R9 ;  /* 0x0000000938087221 */ /* 0x000fcc0000010000 */
[----:B------:R-:W5:Y:S01]  /*15240*/  MUFU.EX2 R174, R37 ;  /* 0x0000002500ae7308 */ /* 0x000f620000000800 */
[----:B----4-:R-:W-:Y:S01]  /*15250*/  FADD.FTZ R9, R21, R10 ;  /* 0x0000000a15097221 */ /* 0x010fe20000010000 */
[----:B------:R-:W-:-:S06]  /*15260*/  FFMA.FTZ R39, R39, R18, -R47 ;  /* 0x0000001227277223 */ /* 0x000fcc000001082f */
[----:B------:R-:W4:Y:S01]  /*15270*/  MUFU.EX2 R26, R26 ;  /* 0x0000001a001a7308 */ /* 0x000f220000000800 */
[----:B--2---:R-:W-:Y:S01]  /*15280*/  FADD.FTZ R8, R33, R8 ;  /* 0x0000000821087221 */ /* 0x004fe20000010000 */
[----:B---3--:R-:W-:-:S06]  /*15290*/  FADD.FTZ R10, R24, R9 ;  /* 0x00000009180a7221 */ /* 0x008fcc0000010000 */
[----:B------:R-:W2:Y:S01]  /*152a0*/  MUFU.EX2 R27, R27 ;  /* 0x0000001b001b7308 */ /* 0x000ea20000000800 */
[----:B------:R-:W-:Y:S01]  /*152b0*/  FFMA.FTZ R38, R38, R18, -R47 ;  /* 0x0000001226267223 */ /* 0x000fe2000001082f */
[----:B0-----:R-:W-:Y:S01]  /*152c0*/  FADD.FTZ R9, R57, R8 ;  /* 0x0000000839097221 */ /* 0x001fe20000010000 */
[----:B-1----:R-:W-:-:S05]  /*152d0*/  FADD.FTZ R11, R25, R10 ;  /* 0x0000000a190b7221 */ /* 0x002fca0000010000 */
[----:B------:R-:W0:Y:S01]  /*152e0*/  MUFU.EX2 R36, R36 ;  /* 0x0000002400247308 */ /* 0x000e220000000800 */
[-C--:B------:R-:W-:Y:S01]  /*152f0*/  FFMA.FTZ R40, R48, R18.reuse, -R5 ;  /* 0x0000001230287223 */ /* 0x080fe20000010805 */
[----:B------:R-:W-:Y:S01]  /*15300*/  FFMA.FTZ R35, R35, R18, -R47 ;  /* 0x0000001223237223 */ /* 0x000fe2000001082f */
[----:B-----5:R-:W-:-:S05]  /*15310*/  FADD.FTZ R9, R174, R9 ;  /* 0x00000009ae097221 */ /* 0x020fca0000010000 */
[----:B------:R-:W1:Y:S01]  /*15320*/  MUFU.EX2 R39, R39 ;  /* 0x0000002700277308 */ /* 0x000e620000000800 */
[----:B----4-:R-:W-:Y:S01]  /*15330*/  FADD.FTZ R8, R26, R11 ;  /* 0x0000000b1a087221 */ /* 0x010fe20000010000 */
[-C--:B------:R-:W-:Y:S01]  /*15340*/  FFMA.FTZ R37, R66, R18.reuse, -R5 ;  /* 0x0000001242257223 */ /* 0x080fe20000010805 */
[----:B------:R-:W-:Y:S01]  /*15350*/  FFMA.FTZ R34, R34, R18, -R47 ;  /* 0x0000001222227223 */ /* 0x000fe2000001082f */
[----:B------:R-:W-:-:S04]  /*15360*/  FADD.FTZ R10, R176, R9 ;  /* 0x00000009b00a7221 */ /* 0x000fc80000010000 */
[----:B------:R-:W3:Y:S01]  /*15370*/  MUFU.EX2 R38, R38 ;  /* 0x0000002600267308 */ /* 0x000ee20000000800 */
[----:B--2---:R-:W-:Y:S01]  /*15380*/  FADD.FTZ R9, R27, R8 ;  /* 0x000000081b097221 */ /* 0x004fe20000010000 */
[----:B------:R-:W-:Y:S01]  /*15390*/  FFMA.FTZ R32, R32, R18, -R47 ;  /* 0x0000001220207223 */ /* 0x000fe2000001082f */
[----:B------:R-:W-:-:S05]  /*153a0*/  FADD.FTZ R11, R41, R10 ;  /* 0x0000000a290b7221 */ /* 0x000fca0000010000 */
[----:B------:R-:W2:Y:S01]  /*153b0*/  MUFU.EX2 R40, R40 ;  /* 0x0000002800287308 */ /* 0x000ea20000000800 */
[----:B0-----:R-:W-:Y:S01]  /*153c0*/  FADD.FTZ R8, R36, R9 ;  /* 0x0000000924087221 */ /* 0x001fe20000010000 */
[----:B------:R-:W-:-:S06]  /*153d0*/  FFMA.FTZ R5, R68, R18, -R5 ;  /* 0x0000001244057223 */ /* 0x000fcc0000010805 */
[----:B------:R-:W0:Y:S01]  /*153e0*/  MUFU.EX2 R35, R35 ;  /* 0x0000002300237308 */ /* 0x000e220000000800 */
[----:B------:R-:W-:Y:S01]  /*153f0*/  FFMA.FTZ R18, R31, R18, -R47 ;  /* 0x000000121f127223 */ /* 0x000fe2000001082f */
[----:B------:R-:W-:Y:S01]  /*15400*/  FADD.FTZ R10, R178, R11 ;  /* 0x0000000bb20a7221 */ /* 0x000fe20000010000 */
[----:B-1----:R-:W-:-:S05]  /*15410*/  FADD.FTZ R9, R39, R8 ;  /* 0x0000000827097221 */ /* 0x002fca0000010000 */
[----:B------:R-:W1:Y:S08]  /*15420*/  MUFU.EX2 R37, R37 ;  /* 0x0000002500257308 */ /* 0x000e700000000800 */
[----:B------:R-:W4:Y:S01]  /*15430*/  MUFU.EX2 R34, R34 ;  /* 0x0000002200227308 */ /* 0x000f220000000800 */
[----:B------:R-:W-:Y:S01]  /*15440*/  FADD.FTZ R11, R43, R10 ;  /* 0x0000000a2b0b7221 */ /* 0x000fe20000010000 */
[----:B---3--:R-:W-:-:S06]  /*15450*/  FADD.FTZ R8, R38, R9 ;  /* 0x0000000926087221 */ /* 0x008fcc0000010000 */
[----:B------:R-:W3:Y:S01]  /*15460*/  MUFU.EX2 R32, R32 ;  /* 0x0000002000207308 */ /* 0x000ee20000000800 */
[----:B--2---:R-:W-:Y:S01]  /*15470*/  FADD.FTZ R10, R40, R11 ;  /* 0x0000000b280a7221 */ /* 0x004fe20000010000 */
[----:B0-----:R-:W-:-:S06]  /*15480*/  FADD.FTZ R9, R35, R8 ;  /* 0x0000000823097221 */ /* 0x001fcc0000010000 */
[----:B------:R-:W0:Y:S08]  /*15490*/  MUFU.EX2 R5, R5 ;  /* 0x0000000500057308 */ /* 0x000e300000000800 */
[----:B------:R-:W2:Y:S01]  /*154a0*/  MUFU.EX2 R183, R18 ;  /* 0x0000001200b77308 */ /* 0x000ea20000000800 */
[----:B-1----:R-:W-:Y:S01]  /*154b0*/  FADD.FTZ R11, R37, R10 ;  /* 0x0000000a250b7221 */ /* 0x002fe20000010000 */
[----:B----4-:R-:W-:-:S03]  /*154c0*/  FADD.FTZ R9, R34, R9 ;  /* 0x0000000922097221 */ /* 0x010fc60000010000 */
[----:B------:R-:W-:Y:S01]  /*154d0*/  FADD.FTZ R8, R182, R11 ;  /* 0x0000000bb6087221 */ /* 0x000fe20000010000 */
[----:B---3--:R-:W-:-:S03]  /*154e0*/  FADD.FTZ R10, R32, R9 ;  /* 0x00000009200a7221 */ /* 0x008fc60000010000 */
[----:B0-----:R-:W-:Y:S01]  /*154f0*/  FADD.FTZ R31, R5, R8 ;  /* 0x00000008051f7221 */ /* 0x001fe20000010000 */
[----:B--2---:R-:W-:-:S04]  /*15500*/  FADD.FTZ R45, R183, R10 ;  /* 0x0000000ab72d7221 */ /* 0x004fc80000010000 */
[----:B------:R-:W-:Y:S04]  /*15510*/  ST.E desc[UR46][R152.64+0x420], R31 ;  /* 0x0004201f98007985 */ /* 0x000fe8000c10192e */
[----:B------:R-:W-:Y:S01]  /*15520*/  ST.E desc[UR46][R152.64+0x424], R45 ;  /* 0x0004242d98007985 */ /* 0x000fe2000c10192e */
[----:B------:R-:W-:Y:S06]  /*15530*/  BAR.SYNC.DEFER_BLOCKING 0xf, 0x100 ;  /* 0x03c4000000007b1d */ /* 0x000fec0000010000 */
[----:B------:R-:W2:Y:S04]  /*15540*/  LD.E.64 R8, desc[UR46][R152.64+0x138] ;  /* 0x0001382e98087980 */ /* 0x000ea8000c101b00 */
[----:B--2---:R-:W2:Y:S04]  /*15550*/  LD.E.64 R10, desc[UR46][R8.64+0x8] ;  /* 0x0000082e080a7980 */ /* 0x004ea8000c101b00 */
[----:B------:R-:W3:Y:S01]  /*15560*/  LD.E.64 R46, desc[UR46][R8.64] ;  /* 0x0000002e082e7980 */ /* 0x000ee2000c101b00 */
        /* <DEDUP_REMOVED lines=16> */
[----:B--2---:R-:W-:-:S05]  /*15670*/  MOV R10, R10 ;  /* 0x0000000a000a7202 */ /* 0x004fca0000000f00 */
[--C-:B---3--:R-:W-:Y:S02]  /*15680*/  IMAD R47, R47, 0x2, R10.reuse ;  /* 0x000000022f2f7824 */ /* 0x108fe400078e020a */
[C---:B------:R-:W-:Y:S02]  /*15690*/  IMAD R7, R46.reuse, 0x2, R10 ;  /* 0x000000022e077824 */ /* 0x040fe400078e020a */
[----:B------:R-:W-:Y:S01]  /*156a0*/  IMAD R46, R46, 0x2, R47 ;  /* 0x000000022e2e7824 */ /* 0x000fe200078e022f */
[----:B------:R-:W-:Y:S04]  /*156b0*/  STSM.16.M88.4 [R10], R168 ;  /* 0x000000a80a007844 */ /* 0x000fe80000000200 */
[----:B------:R0:W-:Y:S04]  /*156c0*/  STSM.16.M88.4 [R7], R172 ;  /* 0x000000ac07007844 */ /* 0x0001e80000000200 */
[----:B------:R-:W-:Y:S04]  /*156d0*/  STSM.16.M88.4 [R47], R176 ;  /* 0x000000b02f007844 */ /* 0x000fe80000000200 */
[----:B------:R-:W-:Y:S04]  /*156e0*/  STSM.16.M88.4 [R46], R180 ;  /* 0x000000b42e007844 */ /* 0x000fe80000000200 */
[----:B------:R-:W2:Y:S01]  /*156f0*/  LD.E R5, desc[UR46][R152.64+0x200] ;  /* 0x0002002e98057980 */ /* 0x000ea2000c101900 */
[----:B------:R-:W-:Y:S01]  /*15700*/  LOP3.LUT R18, R22, 0x4, RZ, 0xfc, !PT ;  /* 0x0000000416127812 */ /* 0x000fe200078efcff */
[----:B--2---:R-:W-:-:S05]  /*15710*/  FMUL.FTZ R5, R6, R5 ;  /* 0x0000000506057220 */ /* 0x004fca0000410000 */
[----:B------:R1:W-:Y:S04]  /*15720*/  ST.E desc[UR46][R152.64+0x200], R5 ;  /* 0x0002000598007985 */ /* 0x0003e8000c10192e */
[----:B------:R-:W2:Y:S02]  /*15730*/  LD.E R9, desc[UR46][R18.64] ;  /* 0x0000002e12097980 */ /* 0x000ea4000c101900 */
[----:B--2---:R-:W-:-:S05]  /*15740*/  FMUL.FTZ R9, R6, R9 ;  /* 0x0000000906097220 */ /* 0x004fca0000410000 */
[----:B------:R2:W-:Y:S04]  /*15750*/  ST.E desc[UR46][R18.64], R9 ;  /* 0x0000000912007985 */ /* 0x0005e8000c10192e */
[----:B0-----:R-:W3:Y:S04]  /*15760*/  LD.E R7, desc[UR46][R152.64+0x210] ;  /* 0x0002102e98077980 */ /* 0x001ee8000c101900 */
[----:B------:R-:W4:Y:S04]  /*15770*/  LD.E R133, desc[UR46][R152.64+0x3f4] ;  /* 0x0003f42e98857980 */ /* 0x000f28000c101900 */
[----:B------:R-:W5:Y:S04]  /*15780*/  LD.E R11, desc[UR46][R152.64+0x214] ;  /* 0x0002142e980b7980 */ /* 0x000f68000c101900 */
[----:B------:R-:W5:Y:S04]  /*15790*/  LD.E R13, desc[UR46][R152.64+0x220] ;  /* 0x0002202e980d7980 */ /* 0x000f68000c101900 */
[----:B------:R-:W5:Y:S04]  /*157a0*/  LD.E R15, desc[UR46][R152.64+0x224] ;  /* 0x0002242e980f7980 */ /* 0x000f68000c101900 */
[----:B------:R-:W5:Y:S04]  /*157b0*/  LD.E R21, desc[UR46][R152.64+0x230] ;  /* 0x0002302e98157980 */ /* 0x000f68000c101900 */
[----:B------:R-:W5:Y:S04]  /*157c0*/  LD.E R25, desc[UR46][R152.64+0x234] ;  /* 0x0002342e98197980 */ /* 0x000f68000c101900 */
[----:B-1----:R-:W5:Y:S04]  /*157d0*/  LD.E R5, desc[UR46][R152.64+0x240] ;  /* 0x0002402e98057980 */ /* 0x002f68000c101900 */
[----:B------:R-:W5:Y:S04]  /*157e0*/  LD.E R27, desc[UR46][R152.64+0x244] ;  /* 0x0002442e981b7980 */ /* 0x000f68000c101900 */
[----:B------:R-:W5:Y:S04]  /*157f0*/  LD.E R29, desc[UR46][R152.64+0x250] ;  /* 0x0002502e981d7980 */ /* 0x000f68000c101900 */
[----:B--2---:R-:W2:Y:S04]  /*15800*/  LD.E R9, desc[UR46][R152.64+0x254] ;  /* 0x0002542e98097980 */ /* 0x004ea8000c101900 */
[----:B------:R-:W2:Y:S04]  /*15810*/  LD.E R31, desc[UR46][R152.64+0x260] ;  /* 0x0002602e981f7980 */ /* 0x000ea8000c101900 */
        /* <DEDUP_REMOVED lines=49> */
[----:B------:R-:W2:Y:S01]  /*15b30*/  LD.E R131, desc[UR46][R152.64+0x3f0] ;  /* 0x0003f02e98837980 */ /* 0x000ea2000c101900 */
[C---:B---3--:R-:W-:Y:S01]  /*15b40*/  FMUL.FTZ R7, R6.reuse, R7 ;  /* 0x0000000706077220 */ /* 0x048fe20000410000 */
[----:B----4-:R-:W-:-:S04]  /*15b50*/  FMUL.FTZ R133, R6, R133 ;  /* 0x0000008506857220 */ /* 0x010fc80000410000 */
[----:B------:R0:W-:Y:S01]  /*15b60*/  ST.E desc[UR46][R152.64+0x210], R7 ;  /* 0x0002100798007985 */ /* 0x0001e2000c10192e */
[C---:B-----5:R-:W-:Y:S01]  /*15b70*/  FMUL.FTZ R11, R6.reuse, R11 ;  /* 0x0000000b060b7220 */ /* 0x060fe20000410000 */
[C---:B------:R-:W-:Y:S01]  /*15b80*/  FMUL.FTZ R13, R6.reuse, R13 ;  /* 0x0000000d060d7220 */ /* 0x040fe20000410000 */
[C---:B------:R-:W-:Y:S01]  /*15b90*/  FMUL.FTZ R15, R6.reuse, R15 ;  /* 0x0000000f060f7220 */ /* 0x040fe20000410000 */
[--C-:B0-----:R-:W-:Y:S02]  /*15ba0*/  IMAD.MOV.U32 R7, RZ, RZ, R19.reuse ;  /* 0x000000ffff077224 */ /* 0x101fe400078e0013 */
[C---:B------:R-:W-:Y:S01]  /*15bb0*/  FMUL.FTZ R21, R6.reuse, R21 ;  /* 0x0000001506157220 */ /* 0x040fe20000410000 */
[C---:B------:R-:W-:Y:S01]  /*15bc0*/  FMUL.FTZ R25, R6.reuse, R25 ;  /* 0x0000001906197220 */ /* 0x040fe20000410000 */
[C---:B------:R-:W-:Y:S01]  /*15bd0*/  FMUL.FTZ R5, R6.reuse, R5 ;  /* 0x0000000506057220 */ /* 0x040fe20000410000 */
[C---:B------:R-:W-:Y:S01]  /*15be0*/  FMUL.FTZ R27, R6.reuse, R27 ;  /* 0x0000001b061b7220 */ /* 0x040fe20000410000 */
[C---:B------:R-:W-:Y:S01]  /*15bf0*/  FMUL.FTZ R29, R6.reuse, R29 ;  /* 0x0000001d061d7220 */ /* 0x040fe20000410000 */
[C---:B--2---:R-:W-:Y:S01]  /*15c00*/  FMUL.FTZ R9, R6.reuse, R9 ;  /* 0x0000000906097220 */ /* 0x044fe20000410000 */
        /* <DEDUP_REMOVED lines=51> */
[C---:B------:R-:W-:Y:S01]  /*15f40*/  LOP3.LUT R6, R22.reuse, 0x8, RZ, 0xfc, !PT ;  /* 0x0000000816067812 */ /* 0x040fe200078efcff */
[----:B------:R-:W-:Y:S04]  /*15f50*/  ST.E desc[UR46][R152.64+0x3f4], R133 ;  /* 0x0003f48598007985 */ /* 0x000fe8000c10192e */
[----:B------:R-:W-:Y:S04]  /*15f60*/  ST.E desc[UR46][R152.64+0x214], R11 ;  /* 0x0002140b98007985 */ /* 0x000fe8000c10192e */
[----:B------:R-:W-:Y:S04]  /*15f70*/  ST.E desc[UR46][R152.64+0x220], R13 ;  /* 0x0002200d98007985 */ /* 0x000fe8000c10192e */
[----:B------:R-:W-:Y:S04]  /*15f80*/  ST.E desc[UR46][R152.64+0x224], R15 ;  /* 0x0002240f98007985 */ /* 0x000fe8000c10192e */
[----:B------:R-:W-:Y:S04]  /*15f90*/  ST.E desc[UR46][R152.64+0x230], R21 ;  /* 0x0002301598007985 */ /* 0x000fe8000c10192e */
[----:B------:R-:W-:Y:S04]  /*15fa0*/  ST.E desc[UR46][R152.64+0x234], R25 ;  /* 0x0002341998007985 */ /* 0x000fe8000c10192e */
[----:B------:R0:W-:Y:S04]  /*15fb0*/  ST.E desc[UR46][R152.64+0x240], R5 ;  /* 0x0002400598007985 */ /* 0x0001e8000c10192e */
[----:B------:R-:W-:Y:S04]  /*15fc0*/  ST.E desc[UR46][R152.64+0x244], R27 ;  /* 0x0002441b98007985 */ /* 0x000fe8000c10192e */
[----:B------:R-:W-:Y:S04]  /*15fd0*/  ST.E desc[UR46][R152.64+0x250], R29 ;  /* 0x0002501d98007985 */ /* 0x000fe8000c10192e */
[----:B------:R1:W-:Y:S04]  /*15fe0*/  ST.E desc[UR46][R152.64+0x254], R9 ;  /* 0x0002540998007985 */ /* 0x0003e8000c10192e */
[----:B------:R-:W-:Y:S04]  /*15ff0*/  ST.E desc[UR46][R152.64+0x260], R31 ;  /* 0x0002601f98007985 */ /* 0x000fe8000c10192e */
        /* <DEDUP_REMOVED lines=50> */
[----:B0-----:R-:W2:Y:S01]  /*16320*/  LD.E R5, desc[UR46][R6.64] ;  /* 0x0000002e06057980 */ /* 0x001ea2000c101900 */
[----:B------:R-:W-:Y:S01]  /*16330*/  LOP3.LUT R8, R22, 0xc, RZ, 0xfc, !PT ;  /* 0x0000000c16087812 */ /* 0x000fe200078efcff */
[----:B-1----:R-:W-:-:S02]  /*16340*/  IMAD.MOV.U32 R9, RZ, RZ, R19 ;  /* 0x000000ffff097224 */ /* 0x002fc400078e0013 */
[----:B--2---:R-:W-:-:S05]  /*16350*/  FMUL.FTZ R5, R30, R5 ;  /* 0x000000051e057220 */ /* 0x004fca0000410000 */
[----:B------:R0:W-:Y:S04]  /*16360*/  ST.E desc[UR46][R6.64], R5 ;  /* 0x0000000506007985 */ /* 0x0001e8000c10192e */
[----:B------:R-:W2:Y:S02]  /*16370*/  LD.E R11, desc[UR46][R8.64] ;  /* 0x0000002e080b7980 */ /* 0x000ea4000c101900 */
[----:B--2---:R-:W-:-:S05]  /*16380*/  FMUL.FTZ R11, R30, R11 ;  /* 0x0000000b1e0b7220 */ /* 0x004fca0000410000 */
[----:B------:R1:W-:Y:S04]  /*16390*/  ST.E desc[UR46][R8.64], R11 ;  /* 0x0000000b08007985 */ /* 0x0003e8000c10192e */
[----:B------:R-:W2:Y:S04]  /*163a0*/  LD.E R137, desc[UR46][R152.64+0x3fc] ;  /* 0x0003fc2e98897980 */ /* 0x000ea8000c101900 */
[----:B------:R-:W3:Y:S04]  /*163b0*/  LD.E R13, desc[UR46][R152.64+0x218] ;  /* 0x0002182e980d7980 */ /* 0x000ee8000c101900 */
[----:B------:R-:W4:Y:S04]  /*163c0*/  LD.E R15, desc[UR46][R152.64+0x21c] ;  /* 0x00021c2e980f7980 */ /* 0x000f28000c101900 */
[----:B------:R-:W5:Y:S04]  /*163d0*/  LD.E R21, desc[UR46][R152.64+0x228] ;  /* 0x0002282e98157980 */ /* 0x000f68000c101900 */
[----:B------:R-:W5:Y:S04]  /*163e0*/  LD.E R25, desc[UR46][R152.64+0x22c] ;  /* 0x00022c2e98197980 */ /* 0x000f68000c101900 */
[----:B------:R-:W5:Y:S04]  /*163f0*/  LD.E R27, desc[UR46][R152.64+0x238] ;  /* 0x0002382e981b7980 */ /* 0x000f68000c101900 */
[----:B------:R-:W5:Y:S04]  /*16400*/  LD.E R29, desc[UR46][R152.64+0x23c] ;  /* 0x00023c2e981d7980 */ /* 0x000f68000c101900 */
[----:B0-----:R-:W5:Y:S04]  /*16410*/  LD.E R5, desc[UR46][R152.64+0x248] ;  /* 0x0002482e98057980 */ /* 0x001f68000c101900 */
[----:B------:R-:W5:Y:S04]  /*16420*/  LD.E R31, desc[UR46][R152.64+0x24c] ;  /* 0x00024c2e981f7980 */ /* 0x000f68000c101900 */
[----:B------:R-:W5:Y:S04]  /*16430*/  LD.E R33, desc[UR46][R152.64+0x258] ;  /* 0x0002582e98217980 */ /* 0x000f68000c101900 */
[----:B-1----:R-:W5:Y:S04]  /*16440*/  LD.E R11, desc[UR46][R152.64+0x25c] ;  /* 0x00025c2e980b7980 */ /* 0x002f68000c101900 */
[----:B------:R-:W5:Y:S04]  /*16450*/  LD.E R35, desc[UR46][R152.64+0x268] ;  /* 0x0002682e98237980 */ /* 0x000f68000c101900 */
        /* <DEDUP_REMOVED lines=50> */
[----:B------:R-:W5:Y:S01]  /*16780*/  LD.E R139, desc[UR46][R152.64+0x200] ;  /* 0x0002002e988b7980 */ /* 0x000f62000c101900 */
[C---:B--2---:R-:W-:Y:S01]  /*16790*/  FMUL.FTZ R137, R30.reuse, R137 ;  /* 0x000000891e897220 */ /* 0x044fe20000410000 */
[C---:B---3--:R-:W-:Y:S01]  /*167a0*/  FMUL.FTZ R13, R30.reuse, R13 ;  /* 0x0000000d1e0d7220 */ /* 0x048fe20000410000 */
[C---:B----4-:R-:W-:Y:S01]  /*167b0*/  FMUL.FTZ R15, R30.reuse, R15 ;  /* 0x0000000f1e0f7220 */ /* 0x050fe20000410000 */
        /* <DEDUP_REMOVED lines=59> */
[----:B------:R-:W-:Y:S04]  /*16b70*/  ST.E desc[UR46][R152.64+0x3fc], R137 ;  /* 0x0003fc8998007985 */ /* 0x000fe8000c10192e */
[----:B------:R0:W-:Y:S04]  /*16b80*/  ST.E desc[UR46][R152.64+0x218], R13 ;  /* 0x0002180d98007985 */ /* 0x0001e8000c10192e */
        /* <DEDUP_REMOVED lines=61> */
[----:B0-----:R-:W4:Y:S04]  /*16f60*/  LD.E R13, desc[UR46][R18.64] ;  /* 0x0000002e120d7980 */ /* 0x001f28000c101900 */
[----:B-1----:R-:W5:Y:S04]  /*16f70*/  LD.E R5, desc[UR46][R152.64+0x1e8] ;  /* 0x0001e82e98057980 */ /* 0x002f68000c101900 */
[----:B--2---:R-:W5:Y:S04]  /*16f80*/  LD.E.64 R10, desc[UR46][R152.64+0xa8] ;  /* 0x0000a82e980a7980 */ /* 0x004f68000c101b00 */
[----:B----4-:R0:W-:Y:S04]  /*16f90*/  ST.E desc[UR46][R18.64], R13 ;  /* 0x0000000d12007985 */ /* 0x0101e8000c10192e */
[----:B------:R-:W2:Y:S04]  /*16fa0*/  LD.E R15, desc[UR46][R6.64] ;  /* 0x0000002e060f7980 */ /* 0x000ea8000c101900 */
[----:B--2---:R1:W-:Y:S04]  /*16fb0*/  ST.E desc[UR46][R6.64], R15 ;  /* 0x0000000f06007985 */ /* 0x0043e8000c10192e */
[----:B------:R-:W2:Y:S04]  /*16fc0*/  LD.E R21, desc[UR46][R8.64] ;  /* 0x0000002e08157980 */ /* 0x000ea8000c101900 */
[----:B--2---:R2:W-:Y:S04]  /*16fd0*/  ST.E desc[UR46][R8.64], R21 ;  /* 0x0000001508007985 */ /* 0x0045e8000c10192e */
[----:B------:R-:W4:Y:S04]  /*16fe0*/  LD.E R25, desc[UR46][R152.64+0x210] ;  /* 0x0002102e98197980 */ /* 0x000f28000c101900 */
[----:B------:R-:W5:Y:S04]  /*16ff0*/  LD.E R27, desc[UR46][R152.64+0x214] ;  /* 0x0002142e981b7980 */ /* 0x000f68000c101900 */
[----:B------:R-:W5:Y:S04]  /*17000*/  LD.E R29, desc[UR46][R152.64+0x218] ;  /* 0x0002182e981d7980 */ /* 0x000f68000c101900 */
[----:B------:R-:W5:Y:S04]  /*17010*/  LD.E R31, desc[UR46][R152.64+0x21c] ;  /* 0x00021c2e981f7980 */ /* 0x000f68000c101900 */
[----:B------:R-:W5:Y:S04]  /*17020*/  LD.E R33, desc[UR46][R152.64+0x220] ;  /* 0x0002202e98217980 */ /* 0x000f68000c101900 */
[----:B---3--:R-:W3:Y:S04]  /*17030*/  LD.E R35, desc[UR46][R152.64+0x224] ;  /* 0x0002242e98237980 */ /* 0x008ee8000c101900 */
[----:B0-----:R-:W3:Y:S04]  /*17040*/  LD.E R13, desc[UR46][R152.64+0x228] ;  /* 0x0002282e980d7980 */ /* 0x001ee8000c101900 */
[----:B------:R-:W3:Y:S04]  /*17050*/  LD.E R37, desc[UR46][R152.64+0x22c] ;  /* 0x00022c2e98257980 */ /* 0x000ee8000c101900 */
[----:B-1----:R-:W3:Y:S04]  /*17060*/  LD.E R15, desc[UR46][R152.64+0x230] ;  /* 0x0002302e980f7980 */ /* 0x002ee8000c101900 */
[----:B------:R-:W3:Y:S04]  /*17070*/  LD.E R39, desc[UR46][R152.64+0x234] ;  /* 0x0002342e98277980 */ /* 0x000ee8000c101900 */
        /* <DEDUP_REMOVED lines=114> */
[----:B----4-:R-:W-:Y:S04]  /*177a0*/  ST.E desc[UR46][R152.64+0x210], R25 ;  /* 0x0002101998007985 */ /* 0x010fe8000c10192e */
[----:B-----5:R-:W-:Y:S04]  /*177b0*/  ST.E desc[UR46][R152.64+0x214], R27 ;  /* 0x0002141b98007985 */ /* 0x020fe8000c10192e */
[----:B------:R-:W-:Y:S04]  /*177c0*/  ST.E desc[UR46][R152.64+0x218], R29 ;  /* 0x0002181d98007985 */ /* 0x000fe8000c10192e */
[----:B------:R-:W-:Y:S04]  /*177d0*/  ST.E desc[UR46][R152.64+0x21c], R31 ;  /* 0x00021c1f98007985 */ /* 0x000fe8000c10192e */
[----:B------:R-:W-:Y:S04]  /*177e0*/  ST.E desc[UR46][R152.64+0x220], R33 ;  /* 0x0002202198007985 */ /* 0x000fe8000c10192e */
[----:B---3--:R-:W-:Y:S04]  /*177f0*/  ST.E desc[UR46][R152.64+0x224], R35 ;  /* 0x0002242398007985 */ /* 0x008fe8000c10192e */
[----:B------:R-:W-:Y:S04]  /*17800*/  ST.E desc[UR46][R152.64+0x228], R13 ;  /* 0x0002280d98007985 */ /* 0x000fe8000c10192e */
[----:B------:R-:W-:Y:S04]  /*17810*/  ST.E desc[UR46][R152.64+0x22c], R37 ;  /* 0x00022c2598007985 */ /* 0x000fe8000c10192e */
[----:B------:R-:W-:Y:S04]  /*17820*/  ST.E desc[UR46][R152.64+0x230], R15 ;  /* 0x0002300f98007985 */ /* 0x000fe8000c10192e */
[----:B------:R-:W-:Y:S04]  /*17830*/  ST.E desc[UR46][R152.64+0x234], R39 ;  /* 0x0002342798007985 */ /* 0x000fe8000c10192e */
[----:B--2---:R-:W-:Y:S04]  /*17840*/  ST.E desc[UR46][R152.64+0x238], R21 ;  /* 0x0002381598007985 */ /* 0x004fe8000c10192e */
        /* <DEDUP_REMOVED lines=68> */
[----:B------:R1:W-:Y:S04]  /*17c90*/  ST.E desc[UR46][R152.64+0x34c], R28 ;  /* 0x00034c1c98007985 */ /* 0x0003e8000c10192e */
        /* <DEDUP_REMOVED lines=44> */
[----:B0-----:R-:W5:Y:S04]  /*17f60*/  LD.E R24, desc[UR46][R152.64+0x200] ;  /* 0x0002002e98187980 */ /* 0x001f68000c101900 */
[----:B-1----:R-:W5:Y:S04]  /*17f70*/  LD.E R28, desc[UR46][R152.64+0x210] ;  /* 0x0002102e981c7980 */ /* 0x002f68000c101900 */
[----:B------:R-:W5:Y:S04]  /*17f80*/  LD.E R29, desc[UR46][R152.64+0x214] ;  /* 0x0002142e981d7980 */ /* 0x000f68000c101900 */
[----:B--2---:R-:W2:Y:S04]  /*17f90*/  LD.E R30, desc[UR46][R152.64+0x218] ;  /* 0x0002182e981e7980 */ /* 0x004ea8000c101900 */
[----:B------:R-:W2:Y:S04]  /*17fa0*/  LD.E R31, desc[UR46][R152.64+0x21c] ;  /* 0x00021c2e981f7980 */ /* 0x000ea8000c101900 */
[----:B---3--:R-:W2:Y:S04]  /*17fb0*/  LD.E R32, desc[UR46][R152.64+0x220] ;  /* 0x0002202e98207980 */ /* 0x008ea8000c101900 */
[----:B------:R-:W2:Y:S04]  /*17fc0*/  LD.E R33, desc[UR46][R152.64+0x224] ;  /* 0x0002242e98217980 */ /* 0x000ea8000c101900 */
[----:B----4-:R-:W2:Y:S04]  /*17fd0*/  LD.E R34, desc[UR46][R152.64+0x228] ;  /* 0x0002282e98227980 */ /* 0x010ea8000c101900 */
[----:B------:R-:W2:Y:S04]  /*17fe0*/  LD.E R35, desc[UR46][R152.64+0x22c] ;  /* 0x00022c2e98237980 */ /* 0x000ea8000c101900 */
[----:B-----5:R-:W2:Y:S04]  /*17ff0*/  LD.E R36, desc[UR46][R152.64+0x230] ;  /* 0x0002302e98247980 */ /* 0x020ea8000c101900 */
        /* <DEDUP_REMOVED lines=118> */
[----:B------:R-:W-:Y:S01]  /*18760*/  IMAD R10, R5, 0x1000, R10 ;  /* 0x00001000050a7824 */ /* 0x000fe200078e020a */
[----:B------:R-:W-:-:S04]  /*18770*/  R2UR UR7, R11 ;  /* 0x000000000b0772ca */ /* 0x000fc800000e0000 */
[C---:B------:R-:W-:Y:S01]  /*18780*/  R2UR UR6, R10.reuse ;  /* 0x000000000a0672ca */ /* 0x040fe200000e0000 */
[----:B------:R-:W-:Y:S02]  /*18790*/  VIADD R12, R10, 0x80 ;  /* 0x000000800a0c7836 */ /* 0x000fe40000000000 */
[----:B------:R-:W-:Y:S01]  /*187a0*/  IMAD.MOV.U32 R13, RZ, RZ, R11 ;  /* 0x000000ffff0d7224 */ /* 0x000fe200078e000b */
[----:B--2---:R-:W-:-:S09]  /*187b0*/  WARPGROUP.ARRIVE ;  /* 0x00000000000079c5 */ /* 0x004fd20000000000 */
[----:B------:R-:W-:Y:S01]  /*187c0*/  HGMMA.64x256x16.F32.BF16 R24, R168, gdesc[UR4].tnspB, R24, gsb0 ;  /* 0x43e00004a8187df0 */ /* 0x000fe20008001818 */
[----:B------:R-:W-:Y:S02]  /*187d0*/  R2UR UR6, R12 ;  /* 0x000000000c0672ca */ /* 0x000fe400000e0000 */
[----:B------:R-:W-:Y:S01]  /*187e0*/  R2UR UR7, R13 ;  /* 0x000000000d0772ca */ /* 0x000fe200000e0000 */
[----:B------:R-:W-:Y:S02]  /*187f0*/  VIADD R12, R10, 0x100 ;  /* 0x000001000a0c7836 */ /* 0x000fe40000000000 */
[----:B------:R-:W-:Y:S01]  /*18800*/  IMAD.MOV.U32 R13, RZ, RZ, R11 ;  /* 0x000000ffff0d7224 */ /* 0x000fe200078e000b */
[----:B------:R-:W-:Y:S02]  /*18810*/  WARPGROUP.DEPBAR.LE gsb0, 0x0 ;  /* 0x00008000000079c5 */ /* 0x000fe40000010000 */
        /* <DEDUP_REMOVED lines=127> */
[----:B------:R0:W-:Y:S02]  /*19010*/  ST.E desc[UR46][R152.64+0x3fc], R151 ;  /* 0x0003fc9798007985 */ /* 0x0001e4000c10192e */
[----:B0-----:R-:W-:-:S06]  /*19020*/  WARPGROUP.ARRIVE ;  /* 0x00000000000079c5 */ /* 0x001fcc0000000000 */
[----:B------:R-:W-:Y:S01]  /*19030*/  HGMMA.64x256x16.F32.BF16 R24, R172, gdesc[UR4].tnspB, R24, gsb0 ;  /* 0x43e00004ac187df0 */ /* 0x000fe20008001818 */
[----:B------:R-:W-:Y:S02]  /*19040*/  R2UR UR6, R12 ;  /* 0x000000000c0672ca */ /* 0x000fe400000e0000 */
[----:B------:R-:W-:Y:S01]  /*19050*/  R2UR UR7, R13 ;  /* 0x000000000d0772ca */ /* 0x000fe200000e0000 */
[----:B------:R-:W-:Y:S01]  /*19060*/  VIADD R10, R10, 0x180 ;  /* 0x000001800a0a7836 */ /* 0x000fe20000000000 */
        /* <DEDUP_REMOVED lines=263> */
[----:B------:R-:W-:Y:S03]  /*1a0e0*/  HGMMA.64x256x16.F32.BF16 R24, R180, gdesc[UR4].tnspB, R24, gsb0 ;  /* 0x43e00004b4187df0 */ /* 0x000fe60008001818 */
[----:B------:R-:W-:Y:S02]  /*1a0f0*/  WARPGROUP.DEPBAR.LE gsb0, 0x0 ;  /* 0x00008000000079c5 */ /* 0x000fe40000010000 */
[----:B------:R-:W-:Y:S04]  /*1a100*/  ST.E desc[UR46][R152.64+0x200], R24 ;  /* 0x0002001898007985 */ /* 0x000fe8000c10192e */
[----:B------:R0:W-:Y:S04]  /*1a110*/  ST.E desc[UR46][R18.64], R25 ;  /* 0x0000001912007985 */ /* 0x0001e8000c10192e */
[----:B------:R-:W-:Y:S04]  /*1a120*/  ST.E desc[UR46][R6.64], R26 ;  /* 0x0000001a06007985 */ /* 0x000fe8000c10192e */
[----:B------:R1:W-:Y:S04]  /*1a130*/  ST.E desc[UR46][R8.64], R27 ;  /* 0x0000001b08007985 */ /* 0x0003e8000c10192e */
[----:B------:R-:W2:Y:S04]  /*1a140*/  LD.E R5, desc[UR46][R152.64+0x200] ;  /* 0x0002002e98057980 */ /* 0x000ea8000c101900 */
        /* <DEDUP_REMOVED lines=124> */
[----:B--2---:R2:W-:Y:S04]  /*1a910*/  ST.E desc[UR46][R152.64+0x200], R5 ;  /* 0x0002000598007985 */ /* 0x0045e8000c10192e */
[----:B------:R-:W4:Y:S04]  /*1a920*/  LD.E R11, desc[UR46][R18.64] ;  /* 0x0000002e120b7980 */ /* 0x000f28000c101900 */
[----:B----4-:R4:W-:Y:S04]  /*1a930*/  ST.E desc[UR46][R18.64], R11 ;  /* 0x0000000b12007985 */ /* 0x0109e8000c10192e */
[----:B------:R-:W5:Y:S04]  /*1a940*/  LD.E R13, desc[UR46][R6.64] ;  /* 0x0000002e060d7980 */ /* 0x000f68000c101900 */
[----:B-----5:R5:W-:Y:S04]  /*1a950*/  ST.E desc[UR46][R6.64], R13 ;  /* 0x0000000d06007985 */ /* 0x020be8000c10192e */
[----:B------:R-:W3:Y:S04]  /*1a960*/  LD.E R15, desc[UR46][R8.64] ;  /* 0x0000002e080f7980 */ /* 0x000ee8000c101900 */
[----:B---3--:R3:W-:Y:S04]  /*1a970*/  ST.E desc[UR46][R8.64], R15 ;  /* 0x0000000f08007985 */ /* 0x0087e8000c10192e */
[----:B------:R-:W3:Y:S04]  /*1a980*/  LD.E R21, desc[UR46][R152.64+0x210] ;  /* 0x0002102e98157980 */ /* 0x000ee8000c101900 */
[----:B0-----:R-:W3:Y:S04]  /*1a990*/  LD.E R25, desc[UR46][R152.64+0x214] ;  /* 0x0002142e98197980 */ /* 0x001ee8000c101900 */
[----:B-1----:R-:W3:Y:S04]  /*1a9a0*/  LD.E R27, desc[UR46][R152.64+0x218] ;  /* 0x0002182e981b7980 */ /* 0x002ee8000c101900 */
[----:B------:R-:W3:Y:S04]  /*1a9b0*/  LD.E R29, desc[UR46][R152.64+0x21c] ;  /* 0x00021c2e981d7980 */ /* 0x000ee8000c101900 */
[----:B--2---:R-:W2:Y:S04]  /*1a9c0*/  LD.E R5, desc[UR46][R152.64+0x220] ;  /* 0x0002202e98057980 */ /* 0x004ea8000c101900 */
[----:B------:R-:W2:Y:S04]  /*1a9d0*/  LD.E R31, desc[UR46][R152.64+0x224] ;  /* 0x0002242e981f7980 */ /* 0x000ea8000c101900 */
[----:B----4-:R-:W4:Y:S04]  /*1a9e0*/  LD.E R11, desc[UR46][R152.64+0x228] ;  /* 0x0002282e980b7980 */ /* 0x010f28000c101900 */
[----:B------:R-:W4:Y:S04]  /*1a9f0*/  LD.E R33, desc[UR46][R152.64+0x22c] ;  /* 0x00022c2e98217980 */ /* 0x000f28000c101900 */
[----:B-----5:R-:W5:Y:S04]  /*1aa00*/  LD.E R7, desc[UR46][R152.64+0x230] ;  /* 0x0002302e98077980 */ /* 0x020f68000c101900 */
[----:B------:R-:W5:Y:S04]  /*1aa10*/  LD.E R13, desc[UR46][R152.64+0x234] ;  /* 0x0002342e980d7980 */ /* 0x000f68000c101900 */
[----:B---3--:R-:W3:Y:S04]  /*1aa20*/  LD.E R9, desc[UR46][R152.64+0x238] ;  /* 0x0002382e98097980 */ /* 0x008ee8000c101900 */
[----:B------:R-:W3:Y:S04]  /*1aa30*/  LD.E R15, desc[UR46][R152.64+0x23c] ;  /* 0x00023c2e980f7980 */ /* 0x000ee8000c101900 */
        /* <DEDUP_REMOVED lines=112> */
[----:B------:R0:W-:Y:S04]  /*1b140*/  ST.E desc[UR46][R152.64+0x210], R21 ;  /* 0x0002101598007985 */ /* 0x0001e8000c10192e */
[----:B------:R0:W-:Y:S04]  /*1b150*/  ST.E desc[UR46][R152.64+0x214], R25 ;  /* 0x0002141998007985 */ /* 0x0001e8000c10192e */
[----:B------:R0:W-:Y:S04]  /*1b160*/  ST.E desc[UR46][R152.64+0x218], R27 ;  /* 0x0002181b98007985 */ /* 0x0001e8000c10192e */
[----:B------:R0:W-:Y:S04]  /*1b170*/  ST.E desc[UR46][R152.64+0x21c], R29 ;  /* 0x00021c1d98007985 */ /* 0x0001e8000c10192e */
[----:B--2---:R0:W-:Y:S04]  /*1b180*/  ST.E desc[UR46][R152.64+0x220], R5 ;  /* 0x0002200598007985 */ /* 0x0041e8000c10192e */
[----:B------:R0:W-:Y:S04]  /*1b190*/  ST.E desc[UR46][R152.64+0x224], R31 ;  /* 0x0002241f98007985 */ /* 0x0001e8000c10192e */
[----:B----4-:R0:W-:Y:S04]  /*1b1a0*/  ST.E desc[UR46][R152.64+0x228], R11 ;  /* 0x0002280b98007985 */ /* 0x0101e8000c10192e */
[----:B------:R0:W-:Y:S04]  /*1b1b0*/  ST.E desc[UR46][R152.64+0x22c], R33 ;  /* 0x00022c2198007985 */ /* 0x0001e8000c10192e */
[----:B-----5:R0:W-:Y:S04]  /*1b1c0*/  ST.E desc[UR46][R152.64+0x230], R7 ;  /* 0x0002300798007985 */ /* 0x0201e8000c10192e */
[----:B------:R0:W-:Y:S04]  /*1b1d0*/  ST.E desc[UR46][R152.64+0x234], R13 ;  /* 0x0002340d98007985 */ /* 0x0001e8000c10192e */
[----:B---3--:R0:W-:Y:S04]  /*1b1e0*/  ST.E desc[UR46][R152.64+0x238], R9 ;  /* 0x0002380998007985 */ /* 0x0081e8000c10192e */
        /* <DEDUP_REMOVED lines=112> */
[----:B------:R0:W-:Y:S01]  /*1b8f0*/  ST.E desc[UR46][R152.64+0x3fc], R86 ;  /* 0x0003fc5698007985 */ /* 0x0001e2000c10192e */
[----:B------:R-:W-:Y:S01]  /*1b900*/  @!PT LDS RZ, [RZ] ;  /* 0x00000000fffff984 */ /* 0x000fe20000000800 */
[----:B------:R-:W-:Y:S01]  /*1b910*/  @!PT LDS RZ, [RZ] ;  /* 0x00000000fffff984 */ /* 0x000fe20000000800 */
[----:B------:R-:W-:Y:S01]  /*1b920*/  @!PT LDS RZ, [RZ] ;  /* 0x00000000fffff984 */ /* 0x000fe20000000800 */
[----:B------:R-:W-:Y:S01]  /*1b930*/  @!PT LDS RZ, [RZ] ;  /* 0x00000000fffff984 */ /* 0x000fe20000000800 */
[----:B------:R1:W-:Y:S06]  /*1b940*/  MEMBAR.ALL.CTA ;  /* 0x0000000000007992 */ /* 0x0003ec0000008000 */
[----:B-1----:R-:W1:Y:S01]  /*1b950*/  FENCE.VIEW.ASYNC.S ;  /* 0x00000000000073c6 */ /* 0x002e620000000000 */
[----:B------:R-:W-:Y:S01]  /*1b960*/  BSSY B0, `(.L_x_5293) ;  /* 0x000000a000007945 */ /* 0x000fe20003800000 */
[----:B-1----:R-:W-:Y:S01]  /*1b970*/  NOP ;  /* 0x0000000000007918 */ /* 0x002fe20000000000 */
[----:B------:R-:W-:Y:S06]  /*1b980*/  BAR.ARV 0xe, 0x100 ;  /* 0x0384000000007b1d */ /* 0x000fec0000002000 */
[----:B------:R-:W-:Y:S05]  /*1b990*/  @P0 BRA `(.L_x_5294) ;  /* 0x0000000000180947 */ /* 0x000fea0003800000 */
[----:B0-----:R-:W2:Y:S04]  /*1b9a0*/  LD.E.64 R6, desc[UR46][R152.64+0x68] ;  /* 0x0000682e98067980 */ /* 0x001ea8000c101b00 */
[----:B------:R-:W3:Y:S01]  /*1b9b0*/  LD.E R5, desc[UR46][R152.64+0x1e8] ;  /* 0x0001e82e98057980 */ /* 0x000ee2000c101900 */
[----:B--2---:R-:W-:-:S05]  /*1b9c0*/  MOV R6, R6 ;  /* 0x0000000600067202 */ /* 0x004fca0000000f00 */
[----:B---3--:R-:W-:-:S05]  /*1b9d0*/  IMAD R5, R5, 0x8, R6 ;  /* 0x0000000805057824 */ /* 0x008fca00078e0206 */
[----:B------:R-:W-:-:S04]  /*1b9e0*/  PRMT R5, RZ, 0x654, R5 ;  /* 0x00000654ff057816 */ /* 0x000fc80000000005 */
[----:B------:R1:W-:Y:S03]  /*1b9f0*/  SYNCS.ARRIVE.TRANS64.RED.A1T0 RZ, [R5+URZ], RZ ;  /* 0x000000ff05ff79a7 */ /* 0x0003e6000810043f */
.L_x_5294:
[----:B------:R-:W-:Y:S05]  /*1ba00*/  BSYNC B0 ;  /* 0x0000000000007941 */ /* 0x000fea0003800000 */
.L_x_5293:
[----:B------:R-:W-:Y:S05]  /*1ba10*/  @P1 BRA `(.L_x_5295) ;  /* 0xffffff6400741947 */ /* 0x000fea000383ffff */
.L_x_5276:
[----:B------:R-:W-:-:S13]  /*1ba20*/  ISETP.GE.AND P1, PT, R0, UR43, PT ;  /* 0x0000002b00007c0c */ /* 0x000fda000bf26270 */
[----:B------:R-:W-:Y:S05]  /*1ba30*/  @!P1 BRA `(.L_x_5296) ;  /* 0x000000a800849947 */ /* 0x000fea0003800000 */
.L_x_5329:
[----:B0-----:R-:W2:Y:S04]  /*1ba40*/  LD.E R13, desc[UR46][R152.64+0x1e8] ;  /* 0x0001e82e980d7980 */ /* 0x001ea8000c101900 */
[----:B-1----:R-:W1:Y:S04]  /*1ba50*/  LD.E R4, desc[UR46][R152.64+0x1f0] ;  /* 0x0001f02e98047980 */ /* 0x002e68000c101900 */
[----:B------:R-:W3:Y:S01]  /*1ba60*/  LD.E R8, desc[UR46][R152.64+0x1c] ;  /* 0x00001c2e98087980 */ /* 0x000ee2000c101900 */
[----:B--2---:R-:W-:-:S05]  /*1ba70*/  VIADD R7, R13, 0x1 ;  /* 0x000000010d077836 */ /* 0x004fca0000000000 */
[----:B------:R-:W-:-:S13]  /*1ba80*/  ISETP.NE.AND P1, PT, R7, 0x2, PT ;  /* 0x000000020700780c */ /* 0x000fda0003f25270 */
[----:B------:R0:W5:Y:S04]  /*1ba90*/  @P1 LD.E R9, desc[UR46][R152.64+0x1ec] ;  /* 0x0001ec2e98091980 */ /* 0x000168000c101900 */
[----:B------:R-:W2:Y:S01]  /*1baa0*/  @!P1 LD.E R6, desc[UR46][R152.64+0x1ec] ;  /* 0x0001ec2e98069980 */ /* 0x000ea2000c101900 */
[----:B-1----:R-:W-:Y:S01]  /*1bab0*/  VIADD R5, R4, 0x1 ;  /* 0x0000000104057836 */ /* 0x002fe20000000000 */
[----:B---3--:R-:W-:Y:S02]  /*1bac0*/  LOP3.LUT R8, R8, 0x1, RZ, 0xfc, !PT ;  /* 0x0000000108087812 */ /* 0x008fe400078efcff */
[----:B------:R1:W-:Y:S04]  /*1bad0*/  ST.E desc[UR46][R152.64+0x1e8], R7 ;  /* 0x0001e80798007985 */ /* 0x0003e8000c10192e */
[----:B------:R0:W-:Y:S04]  /*1bae0*/  ST.E desc[UR46][R152.64+0x1f0], R5 ;  /* 0x0001f00598007985 */ /* 0x0001e8000c10192e */
[----:B------:R0:W-:Y:S01]  /*1baf0*/  @!P1 ST.E desc[UR46][R152.64+0x1e8], RZ ;  /* 0x0001e8ff98009985 */ /* 0x0001e2000c10192e */
[----:B------:R-:W-:Y:S01]  /*1bb00*/  ISETP.NE.AND P2, PT, R8, 0x3, PT ;  /* 0x000000030800780c */ /* 0x000fe20003f45270 */
[----:B------:R-:W-:Y:S05]  /*1bb10*/  YIELD ;  /* 0x0000000000007946 */ /* 0x000fea0003800000 */
[----:B------:R-:W-:Y:S01]  /*1bb20*/  BSSY B0, `(.L_x_5297) ;  /* 0x0000006000007945 */ /* 0x000fe20003800000 */
[----:B-1----:R-:W-:Y:S01]  /*1bb30*/  @!P1 IMAD.MOV.U32 R7, RZ, RZ, RZ ;  /* 0x000000ffff079224 */ /* 0x002fe200078e00ff */
[----:B--2---:R-:W-:-:S05]  /*1bb40*/  @!P1 LOP3.LUT R9, R6, 0x1, RZ, 0x3c, !PT ;  /* 0x0000000106099812 */ /* 0x004fca00078e3cff */
[----:B------:R0:W-:Y:S01]  /*1bb50*/  @!P1 ST.E desc[UR46][R152.64+0x1ec], R9 ;  /* 0x0001ec0998009985 */ /* 0x0001e2000c10192e */
[----:B------:R-:W-:Y:S05]  /*1bb60*/  @!P2 BRA `(.L_x_5298) ;  /* 0x000000000004a947 */ /* 0x000fea0003800000 */
[----:B------:R-:W-:Y:S01]  /*1bb70*/  BPT.TRAP 0x1 ;  /* 0x000000040000795c */ /* 0x000fe20000300000 */
.L_x_5298:
[----:B------:R-:W-:Y:S05]  /*1bb80*/  BSYNC B0 ;  /* 0x0000000000007941 */ /* 0x000fea0003800000 */
.L_x_5297:
        /* <DEDUP_REMOVED lines=13> */
.L_x_5300:
[----:B------:R-:W-:Y:S05]  /*1bc60*/  BSYNC B0 ;  /* 0x0000000000007941 */ /* 0x000fea0003800000 */
.L_x_5299:
        /* <DEDUP_REMOVED lines=8> */
.L_x_5302:
[----:B------:R-:W-:Y:S05]  /*1bcf0*/  BSYNC B0 ;  /* 0x0000000000007941 */ /* 0x000fea0003800000 */
.L_x_5301:
        /* <DEDUP_REMOVED lines=62> */
.L_x_5305:
[----:B------:R-:W-:Y:S05]  /*1c0e0*/  BSYNC B0 ;  /* 0x0000000000007941 */ /* 0x000fea0003800000 */
.L_x_5304:
        /* <DEDUP_REMOVED lines=13> */
.L_x_5307:
[----:B------:R-:W-:Y:S05]  /*1c1c0*/  BSYNC B0 ;  /* 0x0000000000007941 */ /* 0x000fea0003800000 */
.L_x_5306:
        /* <DEDUP_REMOVED lines=8> */
.L_x_5309:
[----:B------:R-:W-:Y:S05]  /*1c250*/  BSYNC B0 ;  /* 0x0000000000007941 */ /* 0x000fea0003800000 */
.L_x_5308:
[----:B-1---5:R-:W2:Y:S04]  /*1c260*/  LD.E R6, desc[UR46][R152.64+0x88] ;  /* 0x0000882e98067980 */ /* 0x022ea8000c101900 */
[----:B------:R-:W3:Y:S04]  /*1c270*/  LD.E R11, desc[UR46][R152.64+0x1e8] ;  /* 0x0001e82e980b7980 */ /* 0x000ee8000c101900 */
[----:B------:R-:W3:Y:S04]  /*1c280*/  LD.E.64 R4, desc[UR46][R152.64+0xb8] ;  /* 0x0000b82e98047980 */ /* 0x000ee8000c101b00 */
[----:B------:R-:W4:Y:S04]  /*1c290*/  LD.E.64 R8, desc[UR46][R152.64+0xb0] ;  /* 0x0000b02e98087980 */ /* 0x000f28000c101b00 */
[----:B------:R-:W4:Y:S04]  /*1c2a0*/  LD.E.64 R14, desc[UR46][R152.64+0xb0] ;  /* 0x0000b02e980e7980 */ /* 0x000f28000c101b00 */
[----:B------:R-:W4:Y:S04]  /*1c2b0*/  LD.E.64 R56, desc[UR46][R152.64+0xb0] ;  /* 0x0000b02e98387980 */ /* 0x000f28000c101b00 */
[----:B------:R-:W4:Y:S01]  /*1c2c0*/  LD.E.64 R58, desc[UR46][R152.64+0xb0] ;  /* 0x0000b02e983a7980 */ /* 0x000f22000c101b00 */
[----:B------:R-:W-:Y:S05]  /*1c2d0*/  WARPSYNC.ALL ;  /* 0x0000000000007948 */ /* 0x000fea0003800000 */
[----:B------:R-:W4:Y:S01]  /*1c2e0*/  LD.E.64 R60, desc[UR46][R152.64+0xb0] ;  /* 0x0000b02e983c7980 */ /* 0x000f22000c101b00 */
[----:B------:R-:W-:Y:S01]  /*1c2f0*/  WARPGROUP.ARRIVE ;  /* 0x00000000000079c5 */ /* 0x000fe20000000000 */
[----:B--2---:R-:W-:Y:S01]  /*1c300*/  ISETP.NE.U32.AND P1, PT, R6, RZ, PT ;  /* 0x000000ff0600720c */ /* 0x004fe20003f25070 */
[----:B---3--:R-:W-:Y:S01]  /*1c310*/  IMAD R4, R11, 0x1000, R4 ;  /* 0x000010000b047824 */ /* 0x008fe200078e0204 */
[----:B------:R-:W-:-:S02]  /*1c320*/  R2UR UR7, R5 ;  /* 0x00000000050772ca */ /* 0x000fc400000e0000 */
[----:B----4-:R-:W-:Y:S02]  /*1c330*/  R2UR UR4, R8 ;  /* 0x00000000080472ca */ /* 0x010fe400000e0000 */
[----:B------:R-:W-:Y:S02]  /*1c340*/  R2UR UR6, R4 ;  /* 0x00000000040672ca */ /* 0x000fe400000e0000 */
[----:B------:R-:W-:-:S05]  /*1c350*/  R2UR UR5, R9 ;  /* 0x00000000090572ca */ /* 0x000fca00000e0000 */
[----:B------:R-:W-:-:S08]  /*1c360*/  VOTEU.ANY UP0, P1 ;  /* 0x00000000003f7886 */ /* 0x000fd00000800100 */
[----:B------:R-:W-:Y:S01]  /*1c370*/  HGMMA.64x64x16.F32.BF16 R24, gdesc[UR4], R24, UP0, gsb0 ;  /* 0x00e00000041879f0 */ /* 0x000fe2000b801818 */
        /* <DEDUP_REMOVED lines=205> */
[----:B------:R-:W-:-:S03]  /*1d050*/  IMAD.MOV.U32 R9, RZ, RZ, R15 ;  /* 0x000000ffff097224 */ /* 0x000fc600078e000f */
[----:B------:R-:W-:Y:S01]  /*1d060*/  IADD3 R8, R14, 0x800, R21 ;  /* 0x000008000e087810 */ /* 0x000fe20007ffe015 */
[----:B------:R-:W-:Y:S01]  /*1d070*/  IMAD.IADD R10, R21, 0x1, R6 ;  /* 0x00000001150a7824 */ /* 0x000fe200078e0206 */
[----:B------:R-:W-:Y:S02]  /*1d080*/  R2UR UR9, R9 ;  /* 0x00000000090972ca */ /* 0x000fe400000e0000 */
[----:B------:R-:W-:Y:S02]  /*1d090*/  R2UR UR8, R8 ;  /* 0x00000000080872ca */ /* 0x000fe400000e0000 */
[----:B------:R-:W-:Y:S01]  /*1d0a0*/  R2UR UR10, R10 ;  /* 0x000000000a0a72ca */ /* 0x000fe200000e0000 */
[----:B------:R-:W-:Y:S02]  /*1d0b0*/  WARPGROUP.DEPBAR.LE gsb0, 0x0 ;  /* 0x00008000000079c5 */ /* 0x000fe40000010000 */
[----:B------:R-:W4:Y:S04]  /*1d0c0*/  LD.E.64 R14, desc[UR46][R152.64+0xb0] ;  /* 0x0000b02e980e7980 */ /* 0x000f28000c101b00 */
        /* <DEDUP_REMOVED lines=38> */
[----:B----4-:R-:W-:-:S04]  /*1d330*/  IMAD.MOV.U32 R9, RZ, RZ, R61 ;  /* 0x000000ffff097224 */ /* 0x010fc800078e003d */
        /* <DEDUP_REMOVED lines=17> */
[----:B------:R-:W-:Y:S01]  /*1d450*/  IMAD.MOV.U32 R9, RZ, RZ, R15 ;  /* 0x000000ffff097224 */ /* 0x000fe200078e000f */
        /* <DEDUP_REMOVED lines=8> */
[----:B------:R-:W-:Y:S02]  /*1d4e0*/  IMAD.IADD R10, R57, 0x1, R6 ;  /* 0x00000001390a7824 */ /* 0x000fe400078e0206 */
[----:B------:R-:W-:-:S03]  /*1d4f0*/  IMAD.MOV.U32 R11, RZ, RZ, R5 ;  /* 0x000000ffff0b7224 */ /* 0x000fc600078e0005 */
        /* <DEDUP_REMOVED lines=108> */
[----:B------:R-:W-:Y:S01]  /*1dbc0*/  IMAD.MOV.U32 R9, RZ, RZ, R67 ;  /* 0x000000ffff097224 */ /* 0x000fe200078e0043 */
        /* <DEDUP_REMOVED lines=39> */
[----:B----4-:R-:W-:Y:S02]  /*1de40*/  IMAD.IADD R4, R9, 0x1, R62 ;  /* 0x0000000109047824 */ /* 0x010fe400078e023e */
        /* <DEDUP_REMOVED lines=17> */
[----:B------:R-:W3:Y:S04]  /*1df60*/  LDL R4, [R3+0x24] ;  /* 0x0000240003047983 */ /* 0x000ee80000100800 */
[----:B------:R-:W4:Y:S04]  /*1df70*/  LDL R58, [R3] ;  /* 0x00000000033a7983 */ /* 0x000f280000100800 */
[----:B------:R-:W4:Y:S04]  /*1df80*/  LDL R59, [R1+0x70] ;  /* 0x00007000013b7983 */ /* 0x000f280000100800 */
[----:B------:R-:W4:Y:S04]  /*1df90*/  LDL R6, [R3+0x8] ;  /* 0x0000080003067983 */ /* 0x000f280000100800 */
[----:B------:R-:W4:Y:S04]  /*1dfa0*/  LDL R5, [R3+0x4] ;  /* 0x0000040003057983 */ /* 0x000f280000100800 */
[----:B------:R-:W4:Y:S04]  /*1dfb0*/  LDL R11, [R3+0xc] ;  /* 0x00000c00030b7983 */ /* 0x000f280000100800 */
[----:B------:R-:W4:Y:S04]  /*1dfc0*/  LDL R10, [R3+0x10] ;  /* 0x00001000030a7983 */ /* 0x000f280000100800 */
[----:B-1----:R-:W4:Y:S04]  /*1dfd0*/  LDL R12, [R3+0x14] ;  /* 0x00001400030c7983 */ /* 0x002f280000100800 */
[----:B--2---:R-:W2:Y:S01]  /*1dfe0*/  LD.E R21, desc[UR46][R14.64] ;  /* 0x0000002e0e157980 */ /* 0x004ea2000c101900 */
[----:B---3--:R-:W-:-:S03]  /*1dff0*/  ISETP.NE.AND P1, PT, R4, 0x1, PT ;  /* 0x000000010400780c */ /* 0x008fc60003f25270 */
[----:B------:R-:W3:Y:S10]  /*1e000*/  LDL R4, [R3+0x18] ;  /* 0x0000180003047983 */ /* 0x000ef40000100800 */
[----:B------:R-:W3:Y:S04]  /*1e010*/  @P1 LDL R8, [R3+0x28] ;  /* 0x0000280003081983 */ /* 0x000ee80000100800 */
[----:B------:R-:W3:Y:S01]  /*1e020*/  @P1 LDL R9, [R3+0x2c] ;  /* 0x00002c0003091983 */ /* 0x000ee20000100800 */
[----:B------:R-:W-:Y:S01]  /*1e030*/  BSSY B0, `(.L_x_5311) ;  /* 0x0000082000007945 */ /* 0x000fe20003800000 */
[----:B--2---:R-:W-:-:S04]  /*1e040*/  FMUL.FTZ R29, R29, R21 ;  /* 0x000000151d1d7220 */ /* 0x004fc80000410000 */
[----:B------:R4:W1:Y:S01]  /*1e050*/  MUFU.TANH R62, R29 ;  /* 0x0000001d003e7308 */ /* 0x0008620000002400 */
[-C--:B------:R-:W-:Y:S01]  /*1e060*/  FMUL.FTZ R14, R26, R21.reuse ;  /* 0x000000151a0e7220 */ /* 0x080fe20000410000 */
[-C--:B0-----:R-:W-:Y:S01]  /*1e070*/  FMUL.FTZ R7, R24, R21.reuse ;  /* 0x0000001518077220 */ /* 0x081fe20000410000 */
[-C--:B------:R-:W-:Y:S01]  /*1e080*/  FMUL.FTZ R24, R30, R21.reuse ;  /* 0x000000151e187220 */ /* 0x080fe20000410000 */
[----:B----4-:R-:W-:Y:S01]  /*1e090*/  SHF.R.S32.HI R29, RZ, 0x1f, R58 ;  /* 0x0000001fff1d7819 */ /* 0x010fe2000001143a */
[----:B------:R-:W-:-:S03]  /*1e0a0*/  FMUL.FTZ R30, R31, R21 ;  /* 0x000000151f1e7220 */ /* 0x000fc60000410000 */
[----:B------:R-:W-:-:S04]  /*1e0b0*/  LEA.HI R26, R29, R58, RZ, 0x7 ;  /* 0x0000003a1d1a7211 */ /* 0x000fc800078f38ff */
[----:B------:R-:W-:Y:S01]  /*1e0c0*/  LOP3.LUT R31, R26, 0xffffff80, RZ, 0xc0, !PT ;  /* 0xffffff801a1f7812 */ /* 0x000fe200078ec0ff */
[----:B------:R-:W-:-:S04]  /*1e0d0*/  FMUL.FTZ R32, R32, R21 ;  /* 0x0000001520207220 */ /* 0x000fc80000410000 */
[----:B------:R-:W-:Y:S01]  /*1e0e0*/  IMAD.IADD R31, R58, 0x1, -R31 ;  /* 0x000000013a1f7824 */ /* 0x000fe200078e0a1f */
[----:B------:R0:W2:Y:S01]  /*1e0f0*/  MUFU.TANH R63, R32 ;  /* 0x00000020003f7308 */ /* 0x0000a20000002400 */
[-C--:B------:R-:W-:Y:S01]  /*1e100*/  FMUL.FTZ R33, R33, R21.reuse ;  /* 0x0000001521217220 */ /* 0x080fe20000410000 */
[-C--:B------:R-:W-:Y:S01]  /*1e110*/  FMUL.FTZ R15, R27, R21.reuse ;  /* 0x000000151b0f7220 */ /* 0x080fe20000410000 */
[-C--:B------:R-:W-:Y:S01]  /*1e120*/  FMUL.FTZ R28, R28, R21.reuse ;  /* 0x000000151c1c7220 */ /* 0x080fe20000410000 */
[----:B------:R-:W-:Y:S01]  /*1e130*/  FMUL.FTZ R27, R35, R21 ;  /* 0x00000015231b7220 */ /* 0x000fe20000410000 */
[----:B------:R-:W-:Y:S02]  /*1e140*/  LEA.HI R35, R29, R58, RZ, 0x2 ;  /* 0x0000003a1d237211 */ /* 0x000fe400078f10ff */
[----:B0-----:R-:W-:Y:S01]  /*1e150*/  SHF.R.S32.HI R32, RZ, 0x1f, R31 ;  /* 0x0000001fff207819 */ /* 0x001fe2000001141f */
[----:B------:R0:W4:Y:S01]  /*1e160*/  MUFU.TANH R64, R33 ;  /* 0x0000002100407308 */ /* 0x0001220000002400 */
[----:B------:R-:W-:-:S02]  /*1e170*/  LOP3.LUT R35, R35, 0xfffffffc, RZ, 0xc0, !PT ;  /* 0xfffffffc23237812 */ /* 0x000fc400078ec0ff */
[----:B0-----:R-:W-:-:S05]  /*1e180*/  LEA.HI R33, R32, R31, RZ, 0x2 ;  /* 0x0000001f20217211 */ /* 0x001fca00078f10ff */
[----:B------:R0:W1:Y:S01]  /*1e190*/  MUFU.TANH R61, R28 ;  /* 0x0000001c003d7308 */ /* 0x0000620000002400 */
[--C-:B------:R-:W-:Y:S01]  /*1e1a0*/  SHF.R.S32.HI R29, RZ, 0x2, R33.reuse ;  /* 0x00000002ff1d7819 */ /* 0x100fe20000011421 */
[-C--:B------:R-:W-:Y:S01]  /*1e1b0*/  FMUL.FTZ R36, R36, R21.reuse ;  /* 0x0000001524247220 */ /* 0x080fe20000410000 */
[----:B0-----:R-:W-:Y:S01]  /*1e1c0*/  FMUL.FTZ R28, R34, R21 ;  /* 0x00000015221c7220 */ /* 0x001fe20000410000 */
[----:B------:R-:W-:Y:S01]  /*1e1d0*/  SHF.R.S32.HI R34, RZ, 0x1f, R33 ;  /* 0x0000001fff227819 */ /* 0x000fe20000011421 */
[----:B------:R-:W-:Y:S01]  /*1e1e0*/  IMAD.IADD R35, R58, 0x1, -R35 ;  /* 0x000000013a237824 */ /* 0x000fe200078e0a23 */
[----:B------:R-:W-:Y:S02]  /*1e1f0*/  LEA.HI R32, R32, R31, RZ, 0x5 ;  /* 0x0000001f20207211 */ /* 0x000fe400078f28ff */
[----:B------:R-:W-:Y:S01]  /*1e200*/  LEA.HI R34, R34, R29, RZ, 0x3 ;  /* 0x0000001d22227211 */ /* 0x000fe200078f18ff */
[----:B------:R0:W1:Y:S01]  /*1e210*/  MUFU.TANH R65, R36 ;  /* 0x0000002400417308 */ /* 0x0000620000002400 */
[----:B------:R-:W-:-:S02]  /*1e220*/  SHF.R.S32.HI R32, RZ, 0x5, R32 ;  /* 0x00000005ff207819 */ /* 0x000fc40000011420 */
[----:B------:R-:W-:Y:S02]  /*1e230*/  LOP3.LUT R34, R34, 0xfffffff8, RZ, 0xc0, !PT ;  /* 0xfffffff822227812 */ /* 0x000fe400078ec0ff */
[----:B0-----:R-:W-:-:S03]  /*1e240*/  LEA.HI R36, R35, R35, RZ, 0x1 ;  /* 0x0000002323247211 */ /* 0x001fc600078f08ff */
[----:B------:R-:W-:Y:S02]  /*1e250*/  IMAD.IADD R34, R29, 0x1, -R34 ;  /* 0x000000011d227824 */ /* 0x000fe400078e0a22 */
[----:B------:R-:W-:Y:S01]  /*1e260*/  IMAD R29, R59, 0x4, R32 ;  /* 0x000000043b1d7824 */ /* 0x000fe200078e0220 */
[----:B------:R-:W-:Y:S01]  /*1e270*/  LOP3.LUT R36, R36, 0x1ffffffe, RZ, 0xc0, !PT ;  /* 0x1ffffffe24247812 */ /* 0x000fe200078ec0ff */
[----:B------:R-:W-:Y:S02]  /*1e280*/  FMUL.FTZ R45, R45, R21 ;  /* 0x000000152d2d7220 */ /* 0x000fe40000410000 */
[----:B------:R-:W-:Y:S02]  /*1e290*/  IMAD.U32 R29, R29, 0x10, R34 ;  /* 0x000000101d1d7824 */ /* 0x000fe400078e0022 */
[----:B------:R-:W-:Y:S01]  /*1e2a0*/  IMAD.IADD R36, R35, 0x1, -R36 ;  /* 0x0000000123247824 */ /* 0x000fe200078e0a24 */
[----:B------:R0:W1:Y:S03]  /*1e2b0*/  MUFU.TANH R70, R45 ;  /* 0x0000002d00467308 */ /* 0x0000660000002400 */
[----:B0-----:R-:W-:-:S04]  /*1e2c0*/  IMAD R45, R36, 0x8, R29 ;  /* 0x00000008242d7824 */ /* 0x001fc800078e021d */
[----:B---3--:R-:W-:-:S05]  /*1e2d0*/  @P1 IMAD.HI.U32 R8, R45, R8, RZ ;  /* 0x000000082d081227 */ /* 0x008fca00078e00ff */
[----:B------:R-:W-:Y:S01]  /*1e2e0*/  @P1 SHF.R.U32.HI R45, RZ, R9, R8 ;  /* 0x00000009ff2d1219 */ /* 0x000fe20000011608 */
[----:B------:R-:W-:Y:S02]  /*1e2f0*/  IMAD.SHL.U32 R59, R0, 0x40, RZ ;  /* 0x00000040003b7824 */ /* 0x000fe400078e00ff */
[-C--:B------:R-:W-:Y:S01]  /*1e300*/  FMUL.FTZ R25, R25, R21.reuse ;  /* 0x0000001519197220 */ /* 0x080fe20000410000 */
[-C--:B------:R-:W-:Y:S01]  /*1e310*/  FMUL.FTZ R41, R41, R21.reuse ;  /* 0x0000001529297220 */ /* 0x080fe20000410000 */
[----:B------:R-:W-:Y:S01]  /*1e320*/  LOP3.LUT R8, R33, 0x7ffffffc, RZ, 0xc0, !PT ;  /* 0x7ffffffc21087812 */ /* 0x000fe200078ec0ff */
[----:B------:R-:W0:Y:S01]  /*1e330*/  SHFL.IDX PT, R29, R45, RZ, 0x1c1f ;  /* 0x001c1fff2d1d7589 */ /* 0x000e2200000e0000 */
[-C--:B------:R-:W-:Y:S01]  /*1e340*/  FMUL.FTZ R56, R38, R21.reuse ;  /* 0x0000001526387220 */ /* 0x080fe20000410000 */
[----:B------:R3:W0:Y:S01]  /*1e350*/  MUFU.TANH R60, R25 ;  /* 0x00000019003c7308 */ /* 0x0006220000002400 */
[----:B------:R-:W-:Y:S01]  /*1e360*/  IADD3 R9, -R59, 0x1, RZ ;  /* 0x000000013b097810 */ /* 0x000fe20007ffe1ff */
[-C--:B------:R-:W-:Y:S01]  /*1e370*/  FMUL.FTZ R57, R39, R21.reuse ;  /* 0x0000001527397220 */ /* 0x080fe20000410000 */
[-C--:B------:R-:W-:Y:S01]  /*1e380*/  FMUL.FTZ R40, R40, R21.reuse ;  /* 0x0000001528287220 */ /* 0x080fe20000410000 */
[-C--:B------:R-:W-:Y:S01]  /*1e390*/  FMUL.FTZ R26, R47, R21.reuse ;  /* 0x000000152f1a7220 */ /* 0x080fe20000410000 */
[-C--:B------:R-:W-:Y:S01]  /*1e3a0*/  FMUL.FTZ R48, R48, R21.reuse ;  /* 0x0000001530307220 */ /* 0x080fe20000410000 */
[-C--:B------:R-:W-:Y:S01]  /*1e3b0*/  FMUL.FTZ R49, R49, R21.reuse ;  /* 0x0000001531317220 */ /* 0x080fe20000410000 */
[-C--:B------:R-:W-:Y:S01]  /*1e3c0*/  FMUL.FTZ R52, R52, R21.reuse ;  /* 0x0000001534347220 */ /* 0x080fe20000410000 */
[----:B------:R2:W0:Y:S01]  /*1e3d0*/  MUFU.TANH R38, R41 ;  /* 0x0000002900267308 */ /* 0x0004220000002400 */
[-C--:B---3--:R-:W-:Y:S01]  /*1e3e0*/  FMUL.FTZ R25, R46, R21.reuse ;  /* 0x000000152e197220 */ /* 0x088fe20000410000 */
[----:B------:R-:W-:Y:S01]  /*1e3f0*/  FMUL.FTZ R53, R53, R21 ;  /* 0x0000001535357220 */ /* 0x000fe20000410000 */
[----:B------:R-:W-:-:S02]  /*1e400*/  IMAD.IADD R34, R31, 0x1, -R8 ;  /* 0x000000011f227824 */ /* 0x000fc400078e0a08 */
[-C--:B------:R-:W-:Y:S01]  /*1e410*/  FMUL.FTZ R54, R54, R21.reuse ;  /* 0x0000001536367220 */ /* 0x080fe20000410000 */
[-C--:B------:R-:W-:Y:S01]  /*1e420*/  FMUL.FTZ R37, R37, R21.reuse ;  /* 0x0000001525257220 */ /* 0x080fe20000410000 */
[-C--:B------:R-:W-:Y:S01]  /*1e430*/  FMUL.FTZ R42, R42, R21.reuse ;  /* 0x000000152a2a7220 */ /* 0x080fe20000410000 */
[-C--:B------:R-:W-:Y:S01]  /*1e440*/  FMUL.FTZ R43, R43, R21.reuse ;  /* 0x000000152b2b7220 */ /* 0x080fe20000410000 */
[-C--:B------:R-:W-:Y:S01]  /*1e450*/  FMUL.FTZ R44, R44, R21.reuse ;  /* 0x000000152c2c7220 */ /* 0x080fe20000410000 */
[-C--:B--2---:R-:W-:Y:S01]  /*1e460*/  FMUL.FTZ R41, R50, R21.reuse ;  /* 0x0000001532297220 */ /* 0x084fe20000410000 */
[-C--:B------:R-:W-:Y:S01]  /*1e470*/  FMUL.FTZ R51, R51, R21.reuse ;  /* 0x0000001533337220 */ /* 0x080fe20000410000 */
[----:B------:R-:W-:Y:S01]  /*1e480*/  FMUL.FTZ R21, R55, R21 ;  /* 0x0000001537157220 */ /* 0x000fe20000410000 */
[----:B------:R-:W-:Y:S01]  /*1e490*/  ISETP.GE.AND P2, PT, R4, 0x1, PT ;  /* 0x000000010400780c */ /* 0x000fe20003f46270 */
[----:B------:R-:W-:Y:S01]  /*1e4a0*/  IMAD R9, R34, -0x2, R9 ;  /* 0xfffffffe22097824 */ /* 0x000fe200078e0209 */
[----:B------:R-:W2:Y:S01]  /*1e4b0*/  MUFU.TANH R7, R7 ;  /* 0x0000000700077308 */ /* 0x000ea20000002400 */
[----:B------:R-:W-:-:S03]  /*1e4c0*/  LOP3.LUT R8, RZ, R11, RZ, 0x33, !PT ;  /* 0x0000000bff087212 */ /* 0x000fc600078e33ff */
[----:B------:R-:W-:-:S04]  /*1e4d0*/  IADD3 R9, -R5, R9, R6 ;  /* 0x0000000905097210 */ /* 0x000fc80007ffe106 */
        /* <DEDUP_REMOVED lines=22> */
[----:B------:R-:W-:-:S02]  /*1e640*/  IMAD.IADD R46, R9, 0x1, R10 ;  /* 0x00000001092e7824 */ /* 0x000fc400078e020a */
[----:B------:R-:W-:-:S05]  /*1e650*/  IMAD.IADD R12, R12, 0x1, -R59 ;  /* 0x000000010c0c7824 */ /* 0x000fca00078e0a3b */
[----:B------:R4:W1:Y:S02]  /*1e660*/  MUFU.TANH R50, R51 ;  /* 0x0000003300327308 */ /* 0x0008640000002400 */
[----:B----4-:R-:W-:Y:S02]  /*1e670*/  IMAD.IADD R51, R9, 0x1, R8 ;  /* 0x0000000109337824 */ /* 0x010fe400078e0208 */
[--C-:B0-----:R-:W-:Y:S02]  /*1e680*/  IMAD.IADD R9, R46, 0x1, R29.reuse ;  /* 0x000000012e097824 */ /* 0x101fe400078e021d */
[----:B------:R-:W-:Y:S01]  /*1e690*/  IMAD.IADD R11, R51, 0x1, R29 ;  /* 0x00000001330b7824 */ /* 0x000fe200078e021d */
[----:B--23--:R-:W-:Y:S06]  /*1e6a0*/  @!P2 BRA `(.L_x_5312) ;  /* 0x000000000068a947 */ /* 0x00cfec0003800000 */
        /* <DEDUP_REMOVED lines=12> */
.L_x_5316:
[----:B------:R-:W-:Y:S05]  /*1e770*/  BSYNC B2 ;  /* 0x0000000000027941 */ /* 0x000fea0003800000 */
.L_x_5315:
[----:B------:R-:W-:Y:S01]  /*1e780*/  LOP3.LUT R21, RZ, R21, RZ, 0x33, !PT ;  /* 0x00000015ff157212 */ /* 0x000fe200078e33ff */
[----:B------:R-:W-:Y:S06]  /*1e790*/  BRA `(.L_x_5317) ;  /* 0x0000000000187947 */ /* 0x000fec0003800000 */
.L_x_5314:
[----:B------:R-:W-:-:S13]  /*1e7a0*/  ISETP.NE.AND P1, PT, R4, 0x1, PT ;  /* 0x000000010400780c */ /* 0x000fda0003f25270 */
[----:B------:R-:W-:Y:S05]  /*1e7b0*/  @!P1 BRA `(.L_x_5317) ;  /* 0x0000000000109947 */ /* 0x000fea0003800000 */
[----:B------:R-:W2:Y:S04]  /*1e7c0*/  LDL R8, [R3+0x1c] ;  /* 0x00001c0003087983 */ /* 0x000ea80000100800 */
[----:B------:R-:W3:Y:S01]  /*1e7d0*/  LDL R10, [R3+0x20] ;  /* 0x00002000030a7983 */ /* 0x000ee20000100800 */
[----:B--2---:R-:W-:-:S05]  /*1e7e0*/  IMAD.HI.U32 R21, R21, R8, RZ ;  /* 0x0000000815157227 */ /* 0x004fca00078e00ff */
[----:B---3--:R-:W-:-:S07]  /*1e7f0*/  SHF.R.U32.HI R21, RZ, R10, R21 ;  /* 0x0000000aff157219 */ /* 0x008fce0000011615 */
.L_x_5317:
[----:B------:R-:W-:Y:S05]  /*1e800*/  BSYNC B1 ;  /* 0x0000000000017941 */ /* 0x000fea0003800000 */
.L_x_5313:
[----:B------:R-:W-:-:S04]  /*1e810*/  IMAD R21, R4, R21, -R59 ;  /* 0x0000001504157224 */ /* 0x000fc800078e0a3b */
[----:B------:R-:W-:-:S05]  /*1e820*/  IMAD R8, R34, -0x2, R21 ;  /* 0xfffffffe22087824 */ /* 0x000fca00078e0215 */
[----:B------:R-:W-:Y:S02]  /*1e830*/  VIMNMX R11, R11, R8, !PT ;  /* 0x000000080b0b7248 */ /* 0x000fe40007fe0100 */
[----:B------:R-:W-:-:S07]  /*1e840*/  VIADDMNMX R9, R8, R4, R9, PT ;  /* 0x0000000408097246 */ /* 0x000fce0003800109 */
.L_x_5312:
[----:B------:R-:W-:Y:S05]  /*1e850*/  BSYNC B0 ;  /* 0x0000000000007941 */ /* 0x000fea0003800000 */
.L_x_5311:
[C---:B------:R-:W-:Y:S01]  /*1e860*/  ISETP.GE.AND P1, PT, R12.reuse, 0x2, PT ;  /* 0x000000020c00780c */ /* 0x040fe20003f26270 */
[----:B------:R-:W0:Y:S01]  /*1e870*/  SHFL.IDX PT, R45, R45, 0x1, 0x1c1f ;  /* 0x003c1f002d2d7f89 */ /* 0x000e2200000e0000 */
[C---:B------:R-:W-:Y:S01]  /*1e880*/  ISETP.GE.AND P3, PT, R12.reuse, 0xa, PT ;  /* 0x0000000a0c00780c */ /* 0x040fe20003f66270 */
[----:B------:R-:W-:Y:S01]  /*1e890*/  BSSY B0, `(.L_x_5318) ;  /* 0x0000068000007945 */ /* 0x000fe20003800000 */
[----:B------:R-:W-:Y:S02]  /*1e8a0*/  P2R R58, PR, RZ, 0x2 ;  /* 0x00000002ff3a7803 */ /* 0x000fe40000000000 */
[----:B------:R-:W-:Y:S02]  /*1e8b0*/  ISETP.GT.AND P1, PT, R11, 0x1, !P1 ;  /* 0x000000010b00780c */ /* 0x000fe40004f24270 */
[----:B------:R-:W-:Y:S02]  /*1e8c0*/  ISETP.GE.AND P2, PT, R12, 0x9, PT ;  /* 0x000000090c00780c */ /* 0x000fe40003f46270 */
[----:B------:R-:W-:-:S02]  /*1e8d0*/  ISETP.LT.OR P1, PT, R9, 0x2, P1 ;  /* 0x000000020900780c */ /* 0x000fc40000f21670 */
[----:B------:R-:W-:Y:S02]  /*1e8e0*/  P2R R71, PR, RZ, 0x4 ;  /* 0x00000004ff477803 */ /* 0x000fe40000000000 */
[----:B------:R-:W-:Y:S02]  /*1e8f0*/  FSEL R44, R60, -INF , !P1 ;  /* 0xff8000003c2c7808 */ /* 0x000fe40004800000 */
[----:B------:R-:W-:Y:S02]  /*1e900*/  ISETP.GT.AND P1, PT, R11, 0x9, !P3 ;  /* 0x000000090b00780c */ /* 0x000fe40005f24270 */
[----:B------:R-:W-:Y:S02]  /*1e910*/  P2R R60, PR, RZ, 0x8 ;  /* 0x00000008ff3c7803 */ /* 0x000fe40000000000 */
[----:B------:R-:W-:Y:S02]  /*1e920*/  ISETP.LT.OR P1, PT, R9, 0xa, P1 ;  /* 0x0000000a0900780c */ /* 0x000fe40000f21670 */
[----:B------:R-:W-:-:S02]  /*1e930*/  ISETP.GT.AND P2, PT, R11, 0x8, !P2 ;  /* 0x000000080b00780c */ /* 0x000fc40005744270 */
[----:B------:R-:W-:Y:S02]  /*1e940*/  ISETP.GE.AND P3, PT, R12, 0x11, PT ;  /* 0x000000110c00780c */ /* 0x000fe40003f66270 */
[----:B-1----:R-:W-:Y:S02]  /*1e950*/  FSEL R42, R62, -INF , !P1 ;  /* 0xff8000003e2a7808 */ /* 0x002fe40004800000 */
[----:B------:R-:W-:Y:S02]  /*1e960*/  ISETP.LT.OR P2, PT, R9, 0x9, P2 ;  /* 0x000000090900780c */ /* 0x000fe40001741670 */
[----:B------:R-:W-:Y:S02]  /*1e970*/  ISETP.GT.AND P1, PT, R11, 0x10, !P3 ;  /* 0x000000100b00780c */ /* 0x000fe40005f24270 */
[----:B------:R-:W-:Y:S02]  /*1e980*/  FSEL R43, R61, -INF , !P2 ;  /* 0xff8000003d2b7808 */ /* 0x000fe40005000000 */
[----:B------:R-:W-:-:S02]  /*1e990*/  ISETP.LT.OR P1, PT, R9, 0x11, P1 ;  /* 0x000000110900780c */ /* 0x000fc40000f21670 */
[C---:B------:R-:W-:Y:S02]  /*1e9a0*/  ISETP.GE.AND P2, PT, R12.reuse, 0x12, PT ;  /* 0x000000120c00780c */ /* 0x040fe40003f46270 */
        /* <DEDUP_REMOVED lines=29> */
[----:B------:R-:W-:Y:S02]  /*1eb80*/  P2R R61, PR, RZ, 0x8 ;  /* 0x00000008ff3d7803 */ /* 0x000fe40000000000 */
        /* <DEDUP_REMOVED lines=20> */
[----:B------:R-:W-:Y:S01]  /*1ecd0*/  FSEL R47, R7, -INF , !P6 ;  /* 0xff800000072f7808 */ /* 0x000fe20007000000 */
[--C-:B0-----:R-:W-:Y:S01]  /*1ece0*/  IMAD.IADD R7, R46, 0x1, R45.reuse ;  /* 0x000000012e077824 */ /* 0x101fe200078e022d */
[----:B------:R-:W-:Y:S01]  /*1ecf0*/  ISETP.GE.AND P6, PT, R12, 0x3a, PT ;  /* 0x0000003a0c00780c */ /* 0x000fe20003fc6270 */
[----:B------:R-:W-:-:S03]  /*1ed00*/  IMAD.IADD R46, R51, 0x1, R45 ;  /* 0x00000001332e7824 */ /* 0x000fc600078e022d */
        /* <DEDUP_REMOVED lines=18> */
.L_x_5323:
[----:B------:R-:W-:Y:S05]  /*1ee30*/  BSYNC B2 ;  /* 0x0000000000027941 */ /* 0x000fea0003800000 */
.L_x_5322:
[----:B------:R-:W-:Y:S01]  /*1ee40*/  LOP3.LUT R5, RZ, R5, RZ, 0x33, !PT ;  /* 0x00000005ff057212 */ /* 0x000fe200078e33ff */
[----:B------:R-:W-:Y:S06]  /*1ee50*/  BRA `(.L_x_5324) ;  /* 0x0000000000187947 */ /* 0x000fec0003800000 */
.L_x_5321:
[----:B------:R-:W-:-:S13]  /*1ee60*/  ISETP.NE.AND P6, PT, R4, 0x1, PT ;  /* 0x000000010400780c */ /* 0x000fda0003fc5270 */
[----:B------:R-:W-:Y:S05]  /*1ee70*/  @!P6 BRA `(.L_x_5324) ;  /* 0x000000000010e947 */ /* 0x000fea0003800000 */
[----:B------:R-:W2:Y:S04]  /*1ee80*/  LDL R6, [R3+0x1c] ;  /* 0x00001c0003067983 */ /* 0x000ea80000100800 */
[----:B------:R-:W3:Y:S01]  /*1ee90*/  LDL R12, [R3+0x20] ;  /* 0x00002000030c7983 */ /* 0x000ee20000100800 */
[----:B--2---:R-:W-:-:S05]  /*1eea0*/  IMAD.HI.U32 R5, R5, R6, RZ ;  /* 0x0000000605057227 */ /* 0x004fca00078e00ff */
[----:B---3--:R-:W-:-:S07]  /*1eeb0*/  SHF.R.U32.HI R5, RZ, R12, R5 ;  /* 0x0000000cff057219 */ /* 0x008fce0000011605 */
.L_x_5324:
[----:B------:R-:W-:Y:S05]  /*1eec0*/  BSYNC B1 ;  /* 0x0000000000017941 */ /* 0x000fea0003800000 */
.L_x_5320:
[----:B------:R-:W-:-:S04]  /*1eed0*/  IMAD R5, R4, R5, -R59 ;  /* 0x0000000504057224 */ /* 0x000fc800078e0a3b */
[----:B------:R-:W-:-:S05]  /*1eee0*/  IMAD R5, R34, -0x2, R5 ;  /* 0xfffffffe22057824 */ /* 0x000fca00078e0205 */
[----:B------:R-:W-:Y:S02]  /*1eef0*/  VIADDMNMX R7, R5, R4, R7, PT ;  /* 0x0000000405077246 */ /* 0x000fe40003800107 */
[----:B------:R-:W-:-:S07]  /*1ef00*/  VIMNMX R46, R46, R5, !PT ;  /* 0x000000052e2e7248 */ /* 0x000fce0007fe0100 */
.L_x_5319:
[----:B------:R-:W-:Y:S05]  /*1ef10*/  BSYNC B0 ;  /* 0x0000000000007941 */ /* 0x000fea0003800000 */
.L_x_5318:
[----:B------:R-:W2:Y:S01]  /*1ef20*/  LD.E.64 R4, desc[UR46][R152.64+0x410] ;  /* 0x0004102e98047980 */ /* 0x000ea2000c101b00 */
[----:B------:R-:W-:Y:S02]  /*1ef30*/  ISETP.GT.AND P5, PT, R46, RZ, !P5 ;  /* 0x000000ff2e00720c */ /* 0x000fe40006fa4270 */
        /* <DEDUP_REMOVED lines=39> */
[----:B------:R-:W-:-:S04]  /*1f1b0*/  ISETP.NE.AND P5, PT, R66, RZ, PT ;  /* 0x000000ff4200720c */ /* 0x000fc80003fa5270 */
[C---:B------:R-:W-:Y:S02]  /*1f1c0*/  ISETP.GT.AND P5, PT, R46.reuse, 0x28, !P5 ;  /* 0x000000282e00780c */ /* 0x040fe40006fa4270 */
[C---:B------:R-:W-:Y:S02]  /*1f1d0*/  ISETP.GT.AND P1, PT, R46.reuse, 0x29, !P1 ;  /* 0x000000292e00780c */ /* 0x040fe40004f24270 */
[C---:B------:R-:W-:Y:S02]  /*1f1e0*/  ISETP.LT.OR P5, PT, R7.reuse, 0x29, P5 ;  /* 0x000000290700780c */ /* 0x040fe40002fa1670 */
[----:B------:R-:W-:Y:S02]  /*1f1f0*/  ISETP.GT.AND P2, PT, R46, 0x30, !P2 ;  /* 0x000000302e00780c */ /* 0x000fe40005744270 */
[----:B------:R-:W-:Y:S02]  /*1f200*/  ISETP.LT.OR P1, PT, R7, 0x2a, P1 ;  /* 0x0000002a0700780c */ /* 0x000fe40000f21670 */
[----:B------:R-:W-:-:S02]  /*1f210*/  FSEL R56, R25, -INF , !P5 ;  /* 0xff80000019387808 */ /* 0x000fc40006800000 */
[----:B------:R-:W-:Y:S02]  /*1f220*/  ISETP.GT.AND P3, PT, R46, 0x31, !P3 ;  /* 0x000000312e00780c */ /* 0x000fe40005f64270 */
[C---:B------:R-:W-:Y:S02]  /*1f230*/  ISETP.LT.OR P2, PT, R7.reuse, 0x31, P2 ;  /* 0x000000310700780c */ /* 0x040fe40001741670 */
[----:B------:R-:W-:Y:S02]  /*1f240*/  FSEL R58, R26, -INF , !P1 ;  /* 0xff8000001a3a7808 */ /* 0x000fe40004800000 */
[----:B------:R-:W-:Y:S02]  /*1f250*/  ISETP.GT.AND P4, PT, R46, 0x38, !P4 ;  /* 0x000000382e00780c */ /* 0x000fe40006784270 */
[----:B------:R-:W-:Y:S02]  /*1f260*/  ISETP.LT.OR P3, PT, R7, 0x32, P3 ;  /* 0x000000320700780c */ /* 0x000fe40001f61670 */
[----:B------:R-:W-:-:S02]  /*1f270*/  FSEL R60, R41, -INF , !P2 ;  /* 0xff800000293c7808 */ /* 0x000fc40005000000 */
[----:B------:R-:W-:Y:S02]  /*1f280*/  ISETP.GT.AND P1, PT, R46, 0x39, !P6 ;  /* 0x000000392e00780c */ /* 0x000fe40007724270 */
[C---:B------:R-:W-:Y:S02]  /*1f290*/  ISETP.LT.OR P4, PT, R7.reuse, 0x39, P4 ;  /* 0x000000390700780c */ /* 0x040fe40002781670 */
[----:B------:R-:W-:Y:S02]  /*1f2a0*/  ISETP.LT.OR P1, PT, R7, 0x3a, P1 ;  /* 0x0000003a0700780c */ /* 0x000fe40000f21670 */
[----:B------:R-:W-:Y:S02]  /*1f2b0*/  FSEL R41, R54, -INF , !P4 ;  /* 0xff80000036297808 */ /* 0x000fe40006000000 */
[----:B------:R-:W-:Y:S02]  /*1f2c0*/  IADD3 R7, P2, R2, 0x410, RZ ;  /* 0x0000041002077810 */ /* 0x000fe40007f5e0ff */
[----:B--2---:R-:W-:-:S04]  /*1f2d0*/  FMNMX.FTZ R27, R47, R4, !PT ;  /* 0x000000042f1b7209 */ /* 0x004fc80007810000 */
        /* <DEDUP_REMOVED lines=26> */
[----:B------:R-:W-:-:S03]  /*1f480*/  FMNMX.FTZ R27, R12, R27, !PT ;  /* 0x0000001b0c1b7209 */ /* 0x000fc60007810000 */
[----:B------:R-:W0:Y:S01]  /*1f490*/  SHFL.BFLY PT, R51, R48, 0x1, 0x1f ;  /* 0x0c201f0030337f89 */ /* 0x000e2200000e0000 */
[----:B------:R-:W-:-:S04]  /*1f4a0*/  FMNMX.FTZ R27, R56, R27, !PT ;  /* 0x0000001b381b7209 */ /* 0x000fc80007810000 */
[----:B------:R-:W-:Y:S02]  /*1f4b0*/  FMNMX.FTZ R27, R58, R27, !PT ;  /* 0x0000001b3a1b7209 */ /* 0x000fe40007810000 */
[----:B------:R-:W-:Y:S02]  /*1f4c0*/  FSEL R45, R50, -INF , !P3 ;  /* 0xff800000322d7808 */ /* 0x000fe40005800000 */
[----:B------:R-:W-:-:S04]  /*1f4d0*/  FMNMX.FTZ R6, R60, R27, !PT ;  /* 0x0000001b3c067209 */ /* 0x000fc80007810000 */
[----:B------:R-:W-:Y:S02]  /*1f4e0*/  FMNMX.FTZ R6, R45, R6, !PT ;  /* 0x000000062d067209 */ /* 0x000fe40007810000 */
[----:B------:R-:W-:Y:S02]  /*1f4f0*/  FSEL R27, R55, -INF , !P1 ;  /* 0xff800000371b7808 */ /* 0x000fe40004800000 */
[----:B------:R-:W-:Y:S02]  /*1f500*/  FMNMX.FTZ R26, R41, R6, !PT ;  /* 0x00000006291a7209 */ /* 0x000fe40007810000 */
[----:B------:R-:W-:Y:S01]  /*1f510*/  LOP3.LUT R6, R7, 0x4, RZ, 0xfc, !PT ;  /* 0x0000000407067812 */ /* 0x000fe200078efcff */
[----:B------:R-:W-:Y:S01]  /*1f520*/  IMAD.X R7, RZ, RZ, R16, P2 ;  /* 0x000000ffff077224 */ /* 0x000fe200010e0610 */
[----:B------:R-:W-:Y:S02]  /*1f530*/  FMNMX.FTZ R25, R27, R26, !PT ;  /* 0x0000001a1b197209 */ /* 0x000fe40007810000 */
[----:B0-----:R-:W-:Y:S01]  /*1f540*/  FMNMX.FTZ R51, R48, R51, !PT ;  /* 0x0000003330337209 */ /* 0x001fe20007810000 */
        /* <DEDUP_REMOVED lines=12> */
[----:B------:R-:W5:Y:S04]  /*1f610*/  LD.E R57, desc[UR46][R152.64+0x420] ;  /* 0x0004202e98397980 */ /* 0x000f68000c101900 */
[----:B------:R-:W5:Y:S01]  /*1f620*/  LD.E.64 R48, desc[UR46][R152.64+0xd8] ;  /* 0x0000d82e98307980 */ /* 0x000f62000c101b00 */
[----:B------:R-:W-:-:S04]  /*1f630*/  FSETP.NEU.FTZ.AND P1, PT, R55, -INF , PT ;  /* 0xff8000003700780b */ /* 0x000fc80003f3d000 */
[----:B------:R-:W-:-:S05]  /*1f640*/  FSEL R26, R55, RZ, P1 ;  /* 0x000000ff371a7208 */ /* 0x000fca0000800000 */
[----:B------:R-:W-:Y:S01]  /*1f650*/  FADD.FTZ R25, R5, -R26 ;  /* 0x8000001a05197221 */ /* 0x000fe20000010000 */
[----:B--2---:R-:W-:-:S04]  /*1f660*/  FSETP.NEU.FTZ.AND P1, PT, R46, -INF , PT ;  /* 0xff8000002e00780b */ /* 0x004fc80003f3d000 */
[----:B------:R-:W-:Y:S01]  /*1f670*/  FSEL R5, R46, RZ, P1 ;  /* 0x000000ff2e057208 */ /* 0x000fe20000800000 */
[----:B---3--:R-:W-:-:S04]  /*1f680*/  FMUL.FTZ R25, R50, R25 ;  /* 0x0000001932197220 */ /* 0x008fc80000410000 */
[----:B------:R-:W-:-:S04]  /*1f690*/  FADD.FTZ R5, R4, -R5 ;  /* 0x8000000504057221 */ /* 0x000fc80000010000 */
[----:B------:R-:W-:Y:S01]  /*1f6a0*/  FMUL.FTZ R5, R5, R50 ;  /* 0x0000003205057220 */ /* 0x000fe20000410000 */
[----:B------:R-:W4:Y:S08]  /*1f6b0*/  MUFU.EX2 R25, R25 ;  /* 0x0000001900197308 */ /* 0x000f300000000800 */
[----:B------:R-:W5:Y:S01]  /*1f6c0*/  MUFU.EX2 R26, R5 ;  /* 0x00000005001a7308 */ /* 0x000f620000000800 */
[----:B----4-:R-:W-:Y:S01]  /*1f6d0*/  FMUL.FTZ R51, R25, R52 ;  /* 0x0000003419337220 */ /* 0x010fe20000410000 */
[----:B-----5:R-:W-:-:S04]  /*1f6e0*/  FMUL.FTZ R57, R26, R57 ;  /* 0x000000391a397220 */ /* 0x020fc80000410000 */
[----:B------:R0:W-:Y:S04]  /*1f6f0*/  ST.E desc[UR46][R152.64+0x424], R51 ;  /* 0x0004243398007985 */ /* 0x0001e8000c10192e */
[----:B------:R0:W-:Y:S04]  /*1f700*/  ST.E desc[UR46][R152.64+0x420], R57 ;  /* 0x0004203998007985 */ /* 0x0001e8000c10192e */
[----:B------:R-:W2:Y:S01]  /*1f710*/  LD.E R4, desc[UR46][R48.64+0x4] ;  /* 0x0000042e30047980 */ /* 0x000ea2000c101900 */
[----:B------:R-:W-:Y:S01]  /*1f720*/  BSSY B0, `(.L_x_5325) ;  /* 0x000000c000007945 */ /* 0x000fe20003800000 */
[----:B--2---:R-:W-:-:S13]  /*1f730*/  ISETP.NE.AND P1, PT, R4, RZ, PT ;  /* 0x000000ff0400720c */ /* 0x004fda0003f25270 */
[----:B0-----:R-:W-:Y:S05]  /*1f740*/  @P1 BRA `(.L_x_5326) ;  /* 0x0000000000241947 */ /* 0x001fea0003800000 */
        /* <DEDUP_REMOVED lines=9> */
.L_x_5326:
[----:B------:R-:W-:Y:S05]  /*1f7e0*/  BSYNC B0 ;  /* 0x0000000000007941 */ /* 0x000fea0003800000 */
.L_x_5325:
[----:B------:R-:W2:Y:S04]  /*1f7f0*/  @!P1 LD.E.64 R4, desc[UR46][R152.64+0xe0] ;  /* 0x0000e02e98049980 */ /* 0x000ea8000c101b00 */
[----:B------:R-:W3:Y:S04]  /*1f800*/  @!P1 LD.E R48, desc[UR46][R48.64] ;  /* 0x0000002e30309980 */ /* 0x000ee8000c101900 */
[----:B--2---:R-:W2:Y:S01]  /*1f810*/  @!P1 LD.E.64 R4, desc[UR46][R4.64] ;  /* 0x0000002e04049980 */ /* 0x004ea2000c101b00 */
[----:B---3--:R-:W-:-:S04]  /*1f820*/  @!P1 IMAD R13, R13, 0x40, R48 ;  /* 0x000000400d0d9824 */ /* 0x008fc800078e0230 */
[----:B------:R-:W-:-:S04]  /*1f830*/  @!P1 VIADD R13, R13, 0x8 ;  /* 0x000000080d0d9836 */ /* 0x000fc80000000000 */
[----:B--2---:R-:W-:-:S05]  /*1f840*/  @!P1 IMAD.WIDE R50, R13, 0x4, R4 ;  /* 0x000000040d329825 */ /* 0x004fca00078e0204 */
[----:B------:R-:W-:Y:S04]  /*1f850*/  @!P1 ST.E desc[UR46][R50.64], R25 ;  /* 0x0000001932009985 */ /* 0x000fe8000c10192e */
[----:B------:R-:W2:Y:S04]  /*1f860*/  LD.E R13, desc[UR46][R152.64+0x410] ;  /* 0x0004102e980d7980 */ /* 0x000ea8000c101900 */
[----:B------:R-:W3:Y:S04]  /*1f870*/  LD.E R46, desc[UR46][R152.64+0x430] ;  /* 0x0004302e982e7980 */ /* 0x000ee8000c101900 */
[----:B------:R-:W4:Y:S04]  /*1f880*/  LD.E R7, desc[UR46][R6.64] ;  /* 0x0000002e06077980 */ /* 0x000f28000c101900 */
[----:B------:R-:W5:Y:S04]  /*1f890*/  LD.E R52, desc[UR46][R152.64+0x420] ;  /* 0x0004202e98347980 */ /* 0x000f68000c101900 */
[----:B------:R-:W5:Y:S01]  /*1f8a0*/  LD.E R53, desc[UR46][R152.64+0x424] ;  /* 0x0004242e98357980 */ /* 0x000f62000c101900 */
[C---:B--2---:R-:W-:Y:S01]  /*1f8b0*/  FSETP.NEU.FTZ.AND P1, PT, R13.reuse, -INF , PT ;  /* 0xff8000000d00780b */ /* 0x044fe20003f3d000 */
[----:B---3--:R-:W-:Y:S01]  /*1f8c0*/  FMUL.FTZ R48, R13, R46 ;  /* 0x0000002e0d307220 */ /* 0x008fe20000410000 */
[----:B----4-:R-:W-:-:S04]  /*1f8d0*/  FMUL.FTZ R4, R46, R7 ;  /* 0x000000072e047220 */ /* 0x010fc80000410000 */
[----:B------:R-:W-:Y:S02]  /*1f8e0*/  FSEL R5, R48, RZ, P1 ;  /* 0x000000ff30057208 */ /* 0x000fe40000800000 */
[----:B------:R-:W-:-:S03]  /*1f8f0*/  FSETP.NEU.FTZ.AND P1, PT, R7, -INF , PT ;  /* 0xff8000000700780b */ /* 0x000fc60003f3d000 */
[-CC-:B------:R-:W-:Y:S01]  /*1f900*/  FFMA.FTZ R47, R47, R46.reuse, -R5.reuse ;  /* 0x0000002e2f2f7223 */ /* 0x180fe20000010805 */
[----:B------:R-:W-:Y:S01]  /*1f910*/  FSEL R7, R4, RZ, P1 ;  /* 0x000000ff04077208 */ /* 0x000fe20000800000 */
[-CC-:B------:R-:W-:Y:S01]  /*1f920*/  FFMA.FTZ R44, R44, R46.reuse, -R5.reuse ;  /* 0x0000002e2c2c7223 */ /* 0x180fe20000010805 */
[-CC-:B------:R-:W-:Y:S01]  /*1f930*/  FFMA.FTZ R43, R43, R46.reuse, -R5.reuse ;  /* 0x0000002e2b2b7223 */ /* 0x180fe20000010805 */
[-CC-:B------:R-:W-:Y:S01]  /*1f940*/  FFMA.FTZ R42, R42, R46.reuse, -R5.reuse ;  /* 0x0000002e2a2a7223 */ /* 0x180fe20000010805 */
[-C--:B------:R-:W-:Y:S01]  /*1f950*/  FFMA.FTZ R39, R39, R46.reuse, -R5 ;  /* 0x0000002e27277223 */ /* 0x080fe20000010805 */
[-CC-:B------:R-:W-:Y:S01]  /*1f960*/  FFMA.FTZ R40, R40, R46.reuse, -R7.reuse ;  /* 0x0000002e28287223 */ /* 0x180fe20000010807 */
[----:B------:R-:W-:Y:S01]  /*1f970*/  MUFU.EX2 R47, R47 ;  /* 0x0000002f002f7308 */ /* 0x000fe20000000800 */
[-CC-:B------:R-:W-:Y:S01]  /*1f980*/  FFMA.FTZ R38, R38, R46.reuse, -R7.reuse ;  /* 0x0000002e26267223 */ /* 0x180fe20000010807 */
[-CC-:B------:R-:W-:Y:S01]  /*1f990*/  FFMA.FTZ R34, R34, R46.reuse, -R7.reuse ;  /* 0x0000002e22227223 */ /* 0x180fe20000010807 */
[-C--:B------:R-:W-:Y:S01]  /*1f9a0*/  FFMA.FTZ R30, R30, R46.reuse, -R7 ;  /* 0x0000002e1e1e7223 */ /* 0x080fe20000010807 */
[-CC-:B------:R-:W-:Y:S01]  /*1f9b0*/  FFMA.FTZ R37, R37, R46.reuse, -R5.reuse ;  /* 0x0000002e25257223 */ /* 0x180fe20000010805 */
[-CC-:B------:R-:W-:Y:S01]  /*1f9c0*/  FFMA.FTZ R36, R36, R46.reuse, -R5.reuse ;  /* 0x0000002e24247223 */ /* 0x180fe20000010805 */
[-CC-:B------:R-:W-:Y:S01]  /*1f9d0*/  FFMA.FTZ R35, R35, R46.reuse, -R5.reuse ;  /* 0x0000002e23237223 */ /* 0x180fe20000010805 */
[-CC-:B------:R-:W-:Y:S01]  /*1f9e0*/  FFMA.FTZ R33, R33, R46.reuse, -R5.reuse ;  /* 0x0000002e21217223 */ /* 0x180fe20000010805 */
[----:B------:R-:W5:Y:S01]  /*1f9f0*/  MUFU.EX2 R40, R40 ;  /* 0x0000002800287308 */ /* 0x000f620000000800 */
[-CC-:B------:R-:W-:Y:S01]  /*1fa00*/  FFMA.FTZ R32, R32, R46.reuse, -R5.reuse ;  /* 0x0000002e20207223 */ /* 0x180fe20000010805 */
[-CC-:B------:R-:W-:Y:S01]  /*1fa10*/  FFMA.FTZ R31, R31, R46.reuse, -R5.reuse ;  /* 0x0000002e1f1f7223 */ /* 0x180fe20000010805 */
[-CC-:B------:R-:W-:Y:S01]  /*1fa20*/  FFMA.FTZ R29, R29, R46.reuse, -R5.reuse ;  /* 0x0000002e1d1d7223 */ /* 0x180fe20000010805 */
[-CC-:B------:R-:W-:Y:S01]  /*1fa30*/  FFMA.FTZ R21, R21, R46.reuse, -R5.reuse ;  /* 0x0000002e15157223 */ /* 0x180fe20000010805 */
[-CC-:B------:R-:W-:Y:S01]  /*1fa40*/  FFMA.FTZ R10, R10, R46.reuse, -R5.reuse ;  /* 0x0000002e0a0a7223 */ /* 0x180fe20000010805 */
[-C--:B------:R-:W-:Y:S01]  /*1fa50*/  FFMA.FTZ R8, R8, R46.reuse, -R5 ;  /* 0x0000002e08087223 */ /* 0x080fe20000010805 */
[-C--:B------:R-:W-:Y:S01]  /*1fa60*/  FFMA.FTZ R28, R28, R46.reuse, -R7 ;  /* 0x0000002e1c1c7223 */ /* 0x080fe20000010807 */
[----:B------:R-:W-:Y:S01]  /*1fa70*/  MUFU.EX2 R44, R44 ;  /* 0x0000002c002c7308 */ /* 0x000fe20000000800 */
[-C--:B------:R-:W-:Y:S01]  /*1fa80*/  FFMA.FTZ R5, R9, R46.reuse, -R5 ;  /* 0x0000002e09057223 */ /* 0x080fe20000010805 */
[-CC-:B------:R-:W-:Y:S01]  /*1fa90*/  FFMA.FTZ R24, R24, R46.reuse, -R7.reuse ;  /* 0x0000002e18187223 */ /* 0x180fe20000010807 */
[-CC-:B------:R-:W-:Y:S01]  /*1faa0*/  FFMA.FTZ R15, R15, R46.reuse, -R7.reuse ;  /* 0x0000002e0f0f7223 */ /* 0x180fe20000010807 */
[-CC-:B------:R-:W-:Y:S01]  /*1fab0*/  FFMA.FTZ R14, R14, R46.reuse, -R7.reuse ;  /* 0x0000002e0e0e7223 */ /* 0x180fe20000010807 */
[-CC-:B------:R-:W-:Y:S01]  /*1fac0*/  FFMA.FTZ R11, R11, R46.reuse, -R7.reuse ;  /* 0x0000002e0b0b7223 */ /* 0x180fe20000010807 */
[-CC-:B------:R-:W-:Y:S01]  /*1fad0*/  FFMA.FTZ R4, R56, R46.reuse, -R7.reuse ;  /* 0x0000002e38047223 */ /* 0x180fe20000010807 */
[-C--:B------:R-:W-:Y:S01]  /*1fae0*/  FFMA.FTZ R12, R12, R46.reuse, -R7 ;  /* 0x0000002e0c0c7223 */ /* 0x080fe20000010807 */
[----:B------:R-:W0:Y:S01]  /*1faf0*/  MUFU.EX2 R169, R38 ;  /* 0x0000002600a97308 */ /* 0x000e220000000800 */
[----:B-----5:R-:W-:Y:S01]  /*1fb00*/  FADD.FTZ R6, R40, R53 ;  /* 0x0000003528067221 */ /* 0x020fe20000010000 */
[-CC-:B------:R-:W-:Y:S01]  /*1fb10*/  FFMA.FTZ R45, R45, R46.reuse, -R7.reuse ;  /* 0x0000002e2d2d7223 */ /* 0x180fe20000010807 */
[----:B------:R-:W-:-:S05]  /*1fb20*/  FFMA.FTZ R41, R41, R46, -R7 ;  /* 0x0000002e29297223 */ /* 0x000fca0000010807 */
[----:B------:R-:W-:Y:S08]  /*1fb30*/  MUFU.EX2 R43, R43 ;  /* 0x0000002b002b7308 */ /* 0x000ff00000000800 */
[----:B------:R-:W1:Y:S01]  /*1fb40*/  MUFU.EX2 R34, R34 ;  /* 0x0000002200227308 */ /* 0x000e620000000800 */
[----:B0-----:R-:W-:-:S07]  /*1fb50*/  FADD.FTZ R13, R169, R6 ;  /* 0x00000006a90d7221 */ /* 0x001fce0000010000 */
[----:B------:R-:W-:Y:S08]  /*1fb60*/  MUFU.EX2 R42, R42 ;  /* 0x0000002a002a7308 */ /* 0x000ff00000000800 */
[----:B------:R-:W0:Y:S01]  /*1fb70*/  MUFU.EX2 R171, R30 ;  /* 0x0000001e00ab7308 */ /* 0x000e220000000800 */
[----:B-1----:R-:W-:-:S07]  /*1fb80*/  FADD.FTZ R6, R34, R13 ;  /* 0x0000000d22067221 */ /* 0x002fce0000010000 */
[----:B------:R-:W1:Y:S08]  /*1fb90*/  MUFU.EX2 R39, R39 ;  /* 0x0000002700277308 */ /* 0x000e700000000800 */
[----:B------:R2:W-:Y:S01]  /*1fba0*/  MUFU.EX2 R9, R5 ;  /* 0x0000000500097308 */ /* 0x0005e20000000800 */
[----:B0-----:R-:W-:Y:S01]  /*1fbb0*/  FADD.FTZ R13, R171, R6 ;  /* 0x00000006ab0d7221 */ /* 0x001fe20000010000 */
[----:B------:R-:W-:-:S06]  /*1fbc0*/  FFMA.FTZ R6, R60, R46, -R7 ;  /* 0x0000002e3c067223 */ /* 0x000fcc0000010807 */
[----:B------:R-:W-:Y:S01]  /*1fbd0*/  MUFU.EX2 R28, R28 ;  /* 0x0000001c001c7308 */ /* 0x000fe20000000800 */
[----:B--2---:R-:W-:-:S07]  /*1fbe0*/  FADD.FTZ R5, R47, R52 ;  /* 0x000000342f057221 */ /* 0x004fce0000010000 */
[----:B------:R-:W0:Y:S08]  /*1fbf0*/  MUFU.EX2 R172, R37 ;  /* 0x0000002500ac7308 */ /* 0x000e300000000800 */
[----:B------:R2:W-:Y:S08]  /*1fc00*/  MUFU.EX2 R173, R24 ;  /* 0x0000001800ad7308 */ /* 0x0005f00000000800 */
[----:B------:R-:W3:Y:S01]  /*1fc10*/  MUFU.EX2 R36, R36 ;  /* 0x0000002400247308 */ /* 0x000ee20000000800 */
[----:B--2---:R-:W-:Y:S01]  /*1fc20*/  FADD.FTZ R24, R44, R5 ;  /* 0x000000052c187221 */ /* 0x004fe20000010000 */
[-CC-:B------:R-:W-:Y:S01]  /*1fc30*/  FFMA.FTZ R5, R58, R46.reuse, -R7.reuse ;  /* 0x0000002e3a057223 */ /* 0x180fe20000010807 */
[----:B------:R-:W-:-:S05]  /*1fc40*/  FFMA.FTZ R7, R27, R46, -R7 ;  /* 0x0000002e1b077223 */ /* 0x000fca0000010807 */
[----:B------:R2:W-:Y:S08]  /*1fc50*/  MUFU.EX2 R178, R29 ;  /* 0x0000001d00b27308 */ /* 0x0005f00000000800 */
[----:B------:R-:W-:Y:S01]  /*1fc60*/  MUFU.EX2 R15, R15 ;  /* 0x0000000f000f7308 */ /* 0x000fe20000000800 */
[----:B--2---:R-:W-:-:S04]  /*1fc70*/  FADD.FTZ R29, R43, R24 ;  /* 0x000000182b1d7221 */ /* 0x004fc80000010000 */
[----:B------:R-:W-:-:S03]  /*1fc80*/  FADD.FTZ R30, R42, R29 ;  /* 0x0000001d2a1e7221 */ /* 0x000fc60000010000 */
[----:B------:R-:W2:Y:S01]  /*1fc90*/  MUFU.EX2 R35, R35 ;  /* 0x0000002300237308 */ /* 0x000ea20000000800 */
[----:B-1----:R-:W-:-:S04]  /*1fca0*/  FADD.FTZ R29, R39, R30 ;  /* 0x0000001e271d7221 */ /* 0x002fc80000010000 */
[----:B0-----:R-:W-:-:S03]  /*1fcb0*/  FADD.FTZ R29, R172, R29 ;  /* 0x0000001dac1d7221 */ /* 0x001fc60000010000 */
[----:B------:R-:W0:Y:S01]  /*1fcc0*/  MUFU.EX2 R14, R14 ;  /* 0x0000000e000e7308 */ /* 0x000e220000000800 */
[----:B---3--:R-:W-:-:S07]  /*1fcd0*/  FADD.FTZ R38, R36, R29 ;  /* 0x0000001d24267221 */ /* 0x008fce0000010000 */
[----:B------:R-:W1:Y:S01]  /*1fce0*/  MUFU.EX2 R33, R33 ;  /* 0x0000002100217308 */ /* 0x000e620000000800 */
[----:B--2---:R-:W-:-:S07]  /*1fcf0*/  FADD.FTZ R38, R35, R38 ;  /* 0x0000002623267221 */ /* 0x004fce0000010000 */
[----:B------:R-:W2:Y:S08]  /*1fd00*/  MUFU.EX2 R11, R11 ;  /* 0x0000000b000b7308 */ /* 0x000eb00000000800 */
[----:B------:R3:W-:Y:S08]  /*1fd10*/  MUFU.EX2 R179, R4 ;  /* 0x0000000400b37308 */ /* 0x0007f00000000800 */
[----:B------:R-:W4:Y:S01]  /*1fd20*/  MUFU.EX2 R32, R32 ;  /* 0x0000002000207308 */ /* 0x000f220000000800 */
[----:B---3--:R-:W-:-:S04]  /*1fd30*/  FADD.FTZ R4, R28, R13 ;  /* 0x0000000d1c047221 */ /* 0x008fc80000010000 */
[----:B------:R-:W-:-:S03]  /*1fd40*/  FADD.FTZ R4, R173, R4 ;  /* 0x00000004ad047221 */ /* 0x000fc60000010000 */
[----:B------:R-:W-:Y:S08]  /*1fd50*/  MUFU.EX2 R12, R12 ;  /* 0x0000000c000c7308 */ /* 0x000ff00000000800 */
[----:B------:R-:W3:Y:S08]  /*1fd60*/  MUFU.EX2 R31, R31 ;  /* 0x0000001f001f7308 */ /* 0x000ef00000000800 */
[----:B------:R5:W-:Y:S08]  /*1fd70*/  MUFU.EX2 R24, R5 ;  /* 0x0000000500187308 */ /* 0x000bf00000000800 */
[----:B------:R-:W3:Y:S01]  /*1fd80*/  MUFU.EX2 R21, R21 ;  /* 0x0000001500157308 */ /* 0x000ee20000000800 */
[----:B-----5:R-:W-:-:S04]  /*1fd90*/  FADD.FTZ R5, R15, R4 ;  /* 0x000000040f057221 */ /* 0x020fc80000010000 */
[----:B0-----:R-:W-:Y:S01]  /*1fda0*/  FADD.FTZ R4, R14, R5 ;  /* 0x000000050e047221 */ /* 0x001fe20000010000 */
[----:B-1----:R-:W-:Y:S02]  /*1fdb0*/  FADD.FTZ R5, R33, R38 ;  /* 0x0000002621057221 */ /* 0x002fe40000010000 */
[----:B------:R0:W1:Y:S01]  /*1fdc0*/  MUFU.EX2 R181, R6 ;  /* 0x0000000600b57308 */ /* 0x0000620000000800 */
[----:B--2---:R-:W-:Y:S01]  /*1fdd0*/  FADD.FTZ R13, R11, R4 ;  /* 0x000000040b0d7221 */ /* 0x004fe20000010000 */
[----:B----4-:R-:W-:-:S04]  /*1fde0*/  FADD.FTZ R4, R32, R5 ;  /* 0x0000000520047221 */ /* 0x010fc80000010000 */
[----:B---3--:R-:W-:Y:S02]  /*1fdf0*/  FADD.FTZ R5, R31, R4 ;  /* 0x000000041f057221 */ /* 0x008fe40000010000 */
[----:B------:R-:W2:Y:S01]  /*1fe00*/  MUFU.EX2 R10, R10 ;  /* 0x0000000a000a7308 */ /* 0x000ea20000000800 */
[----:B0-----:R-:W-:Y:S01]  /*1fe10*/  FADD.FTZ R6, R12, R13 ;  /* 0x0000000d0c067221 */ /* 0x001fe20000010000 */
[----:B------:R-:W-:-:S03]  /*1fe20*/  FADD.FTZ R4, R178, R5 ;  /* 0x00000005b2047221 */ /* 0x000fc60000010000 */
[----:B------:R-:W-:Y:S01]  /*1fe30*/  FADD.FTZ R13, R179, R6 ;  /* 0x00000006b30d7221 */ /* 0x000fe20000010000 */
[----:B------:R-:W-:Y:S02]  /*1fe40*/  FADD.FTZ R5, R21, R4 ;  /* 0x0000000415057221 */ /* 0x000fe40000010000 */
[----:B------:R-:W0:Y:S01]  /*1fe50*/  MUFU.EX2 R30, R45 ;  /* 0x0000002d001e7308 */ /* 0x000e220000000800 */
[----:B------:R-:W-:-:S04]  /*1fe60*/  FADD.FTZ R6, R24, R13 ;  /* 0x0000000d18067221 */ /* 0x000fc80000010000 */
[----:B-1----:R-:W-:-:S03]  /*1fe70*/  FADD.FTZ R13, R181, R6 ;  /* 0x00000006b50d7221 */ /* 0x002fc60000010000 */
[----:B------:R-:W1:Y:S01]  /*1fe80*/  MUFU.EX2 R8, R8 ;  /* 0x0000000800087308 */ /* 0x000e620000000800 */
[----:B--2---:R-:W-:-:S07]  /*1fe90*/  FADD.FTZ R5, R10, R5 ;  /* 0x000000050a057221 */ /* 0x004fce0000010000 */
[----:B------:R-:W2:Y:S01]  /*1fea0*/  MUFU.EX2 R41, R41 ;  /* 0x0000002900297308 */ /* 0x000ea20000000800 */
[----:B0-----:R-:W-:-:S07]  /*1feb0*/  FADD.FTZ R4, R30, R13 ;  /* 0x0000000d1e047221 */ /* 0x001fce0000010000 */
[----:B------:R-:W0:Y:S01]  /*1fec0*/  MUFU.EX2 R38, R7 ;  /* 0x0000000700267308 */ /* 0x000e220000000800 */
[----:B-1----:R-:W-:-:S04]  /*1fed0*/  FADD.FTZ R6, R8, R5 ;  /* 0x0000000508067221 */ /* 0x002fc80000010000 */
[----:B------:R-:W-:Y:S01]  /*1fee0*/  FADD.FTZ R13, R9, R6 ;  /* 0x00000006090d7221 */ /* 0x000fe20000010000 */
[----:B--2---:R-:W-:-:S04]  /*1fef0*/  FADD.FTZ R5, R41, R4 ;  /* 0x0000000429057221 */ /* 0x004fc80000010000 */
[----:B------:R-:W-:Y:S01]  /*1ff00*/  ST.E desc[UR46][R152.64+0x420], R13 ;  /* 0x0004200d98007985 */ /* 0x000fe2000c10192e */
[----:B0-----:R-:W-:-:S05]  /*1ff10*/  FADD.FTZ R27, R38, R5 ;  /* 0x00000005261b7221 */ /* 0x001fca0000010000 */
        /* <DEDUP_REMOVED lines=22> */
[--C-:B---3--:R-:W-:Y:S01]  /*20080*/  IMAD R49, R49, 0x2, R29.reuse ;  /* 0x0000000231317824 */ /* 0x108fe200078e021d */
[----:B------:R-:W-:Y:S01]  /*20090*/  STSM.16.M88.4 [R29], R168 ;  /* 0x000000a81d007844 */ /* 0x000fe20000000200 */
[C---:B------:R-:W-:Y:S02]  /*200a0*/  IMAD R6, R48.reuse, 0x2, R29 ;  /* 0x0000000230067824 */ /* 0x040fe400078e021d */
[----:B------:R-:W-:-:S03]  /*200b0*/  IMAD R48, R48, 0x2, R49 ;  /* 0x0000000230307824 */ /* 0x000fc600078e0231 */
[----:B------:R-:W-:Y:S04]  /*200c0*/  STSM.16.M88.4 [R6], R172 ;  /* 0x000000ac06007844 */ /* 0x000fe80000000200 */
[----:B------:R-:W-:Y:S04]  /*200d0*/  STSM.16.M88.4 [R49], R176 ;  /* 0x000000b031007844 */ /* 0x000fe80000000200 */
[----:B------:R-:W-:Y:S04]  /*200e0*/  STSM.16.M88.4 [R48], R180 ;  /* 0x000000b430007844 */ /* 0x000fe80000000200 */
[----:B------:R-:W2:Y:S01]  /*200f0*/  LD.E R5, desc[UR46][R152.64+0x200] ;  /* 0x0002002e98057980 */ /* 0x000ea2000c101900 */
[----:B------:R-:W-:Y:S01]  /*20100*/  LOP3.LUT R4, R22, 0x4, RZ, 0xfc, !PT ;  /* 0x0000000416047812 */ /* 0x000fe200078efcff */
[----:B--2---:R-:W-:Y:S01]  /*20110*/  FMUL.FTZ R7, R26, R5 ;  /* 0x000000051a077220 */ /* 0x004fe20000410000 */
[----:B------:R-:W-:-:S04]  /*20120*/  IMAD.MOV.U32 R5, RZ, RZ, R19 ;  /* 0x000000ffff057224 */ /* 0x000fc800078e0013 */
[----:B------:R0:W-:Y:S04]  /*20130*/  ST.E desc[UR46][R152.64+0x200], R7 ;  /* 0x0002000798007985 */ /* 0x0001e8000c10192e */
[----:B------:R-:W2:Y:S02]  /*20140*/  LD.E R9, desc[UR46][R4.64] ;  /* 0x0000002e04097980 */ /* 0x000ea4000c101900 */
[----:B--2---:R-:W-:-:S05]  /*20150*/  FMUL.FTZ R9, R26, R9 ;  /* 0x000000091a097220 */ /* 0x004fca0000410000 */
[----:B------:R1:W-:Y:S04]  /*20160*/  ST.E desc[UR46][R4.64], R9 ;  /* 0x0000000904007985 */ /* 0x0003e8000c10192e */
[----:B0-----:R-:W2:Y:S04]  /*20170*/  LD.E R7, desc[UR46][R152.64+0x240] ;  /* 0x0002402e98077980 */ /* 0x001ea8000c101900 */
[----:B------:R-:W3:Y:S04]  /*20180*/  LD.E R137, desc[UR46][R152.64+0x3f4] ;  /* 0x0003f42e98897980 */ /* 0x000ee8000c101900 */
[----:B------:R-:W4:Y:S04]  /*20190*/  LD.E R11, desc[UR46][R152.64+0x210] ;  /* 0x0002102e980b7980 */ /* 0x000f28000c101900 */
[----:B------:R-:W5:Y:S04]  /*201a0*/  LD.E R13, desc[UR46][R152.64+0x214] ;  /* 0x0002142e980d7980 */ /* 0x000f68000c101900 */
[----:B------:R-:W5:Y:S04]  /*201b0*/  LD.E R15, desc[UR46][R152.64+0x220] ;  /* 0x0002202e980f7980 */ /* 0x000f68000c101900 */
        /* <DEDUP_REMOVED lines=57> */
[----:B------:R-:W-:Y:S01]  /*20550*/  LOP3.LUT R6, R22, 0x8, RZ, 0xfc, !PT ;  /* 0x0000000816067812 */ /* 0x000fe200078efcff */
[C---:B--2---:R-:W-:Y:S01]  /*20560*/  FMUL.FTZ R7, R26.reuse, R7 ;  /* 0x000000071a077220 */ /* 0x044fe20000410000 */
[----:B---3--:R-:W-:-:S04]  /*20570*/  FMUL.FTZ R137, R26, R137 ;  /* 0x000000891a897220 */ /* 0x008fc80000410000 */
[----:B------:R0:W-:Y:S01]  /*20580*/  ST.E desc[UR46][R152.64+0x240], R7 ;  /* 0x0002400798007985 */ /* 0x0001e2000c10192e */
[C---:B----4-:R-:W-:Y:S01]  /*20590*/  FMUL.FTZ R11, R26.reuse, R11 ;  /* 0x0000000b1a0b7220 */ /* 0x050fe20000410000 */
[C---:B-----5:R-:W-:Y:S01]  /*205a0*/  FMUL.FTZ R13, R26.reuse, R13 ;  /* 0x0000000d1a0d7220 */ /* 0x060fe20000410000 */
[C---:B------:R-:W-:Y:S01]  /*205b0*/  FMUL.FTZ R15, R26.reuse, R15 ;  /* 0x0000000f1a0f7220 */ /* 0x040fe20000410000 */
[--C-:B0-----:R-:W-:Y:S02]  /*205c0*/  IMAD.MOV.U32 R7, RZ, RZ, R19.reuse ;  /* 0x000000ffff077224 */ /* 0x101fe400078e0013 */
        /* <DEDUP_REMOVED lines=118> */
[----:B------:R-:W2:Y:S01]  /*20d30*/  LD.E R10, desc[UR46][R6.64] ;  /* 0x0000002e060a7980 */ /* 0x000ea2000c101900 */
[----:B------:R-:W-:Y:S01]  /*20d40*/  LOP3.LUT R8, R22, 0xc, RZ, 0xfc, !PT ;  /* 0x0000000c16087812 */ /* 0x000fe200078efcff */
[----:B0-----:R-:W-:-:S02]  /*20d50*/  IMAD.MOV.U32 R9, RZ, RZ, R19 ;  /* 0x000000ffff097224 */ /* 0x001fc400078e0013 */
[----:B--2---:R-:W-:-:S05]  /*20d60*/  FMUL.FTZ R11, R25, R10 ;  /* 0x0000000a190b7220 */ /* 0x004fca0000410000 */
[----:B------:R0:W-:Y:S04]  /*20d70*/  ST.E desc[UR46][R6.64], R11 ;  /* 0x0000000b06007985 */ /* 0x0001e8000c10192e */
[----:B------:R-:W2:Y:S02]  /*20d80*/  LD.E R10, desc[UR46][R8.64] ;  /* 0x0000002e080a7980 */ /* 0x000ea4000c101900 */
[----:B--2---:R-:W-:-:S05]  /*20d90*/  FMUL.FTZ R13, R25, R10 ;  /* 0x0000000a190d7220 */ /* 0x004fca0000410000 */
[----:B------:R2:W-:Y:S04]  /*20da0*/  ST.E desc[UR46][R8.64], R13 ;  /* 0x0000000d08007985 */ /* 0x0005e8000c10192e */
[----:B------:R-:W3:Y:S04]  /*20db0*/  LD.E R140, desc[UR46][R152.64+0x3fc] ;  /* 0x0003fc2e988c7980 */ /* 0x000ee8000c101900 */
[----:B------:R-:W0:Y:S04]  /*20dc0*/  LD.E R10, desc[UR46][R152.64+0x218] ;  /* 0x0002182e980a7980 */ /* 0x000e28000c101900 */
[----:B------:R-:W2:Y:S04]  /*20dd0*/  LD.E R12, desc[UR46][R152.64+0x21c] ;  /* 0x00021c2e980c7980 */ /* 0x000ea8000c101900 */
        /* <DEDUP_REMOVED lines=59> */
[----:B-1----:R-:W5:Y:S01]  /*21190*/  LD.E R39, desc[UR46][R152.64+0x200] ;  /* 0x0002002e98277980 */ /* 0x002f62000c101900 */
[C---:B---3--:R-:W-:Y:S01]  /*211a0*/  FMUL.FTZ R31, R25.reuse, R140 ;  /* 0x0000008c191f7220 */ /* 0x048fe20000410000 */
[----:B0-----:R-:W-:-:S04]  /*211b0*/  FMUL.FTZ R11, R25, R10 ;  /* 0x0000000a190b7220 */ /* 0x001fc80000410000 */
[----:B------:R0:W-:Y:S01]  /*211c0*/  ST.E desc[UR46][R152.64+0x3fc], R31 ;  /* 0x0003fc1f98007985 */ /* 0x0001e2000c10192e */
[C---:B--2---:R-:W-:Y:S01]  /*211d0*/  FMUL.FTZ R13, R25.reuse, R12 ;  /* 0x0000000c190d7220 */ /* 0x044fe20000410000 */
[C---:B----4-:R-:W-:Y:S01]  /*211e0*/  FMUL.FTZ R15, R25.reuse, R14 ;  /* 0x0000000e190f7220 */ /* 0x050fe20000410000 */
[C---:B-----5:R-:W-:Y:S01]  /*211f0*/  FMUL.FTZ R21, R25.reuse, R24 ;  /* 0x0000001819157220 */ /* 0x060fe20000410000 */
[C---:B------:R-:W-:Y:S01]  /*21200*/  FMUL.FTZ R27, R25.reuse, R26 ;  /* 0x0000001a191b7220 */ /* 0x040fe20000410000 */
[C---:B------:R-:W-:Y:S01]  /*21210*/  FMUL.FTZ R29, R25.reuse, R28 ;  /* 0x0000001c191d7220 */ /* 0x040fe20000410000 */
[C---:B0-----:R-:W-:Y:S01]  /*21220*/  FMUL.FTZ R31, R25.reuse, R32 ;  /* 0x00000020191f7220 */ /* 0x041fe20000410000 */
[C---:B------:R-:W-:Y:S01]  /*21230*/  FMUL.FTZ R33, R25.reuse, R34 ;  /* 0x0000002219217220 */ /* 0x040fe20000410000 */
[C---:B------:R-:W-:Y:S01]  /*21240*/  FMUL.FTZ R35, R25.reuse, R36 ;  /* 0x0000002419237220 */ /* 0x040fe20000410000 */
[C---:B------:R-:W-:Y:S01]  /*21250*/  FMUL.FTZ R37, R25.reuse, R38 ;  /* 0x0000002619257220 */ /* 0x040fe20000410000 */
[----:B------:R0:W-:Y:S04]  /*21260*/  ST.E desc[UR46][R152.64+0x218], R11 ;  /* 0x0002180b98007985 */ /* 0x0001e8000c10192e */
[----:B------:R1:W-:Y:S04]  /*21270*/  ST.E desc[UR46][R152.64+0x21c], R13 ;  /* 0x00021c0d98007985 */ /* 0x0003e8000c10192e */
[----:B------:R2:W-:Y:S04]  /*21280*/  ST.E desc[UR46][R152.64+0x228], R15 ;  /* 0x0002280f98007985 */ /* 0x0005e8000c10192e */
[----:B------:R3:W-:Y:S01]  /*21290*/  ST.E desc[UR46][R152.64+0x22c], R21 ;  /* 0x00022c1598007985 */ /* 0x0007e2000c10192e */
[----:B0-----:R-:W-:-:S03]  /*212a0*/  FMUL.FTZ R11, R25, R30 ;  /* 0x0000001e190b7220 */ /* 0x001fc60000410000 */
[----:B------:R0:W-:Y:S01]  /*212b0*/  ST.E desc[UR46][R152.64+0x238], R27 ;  /* 0x0002381b98007985 */ /* 0x0001e2000c10192e */
[----:B-1----:R-:W-:-:S03]  /*212c0*/  FMUL.FTZ R13, R25, R40 ;  /* 0x00000028190d7220 */ /* 0x002fc60000410000 */
[----:B------:R1:W-:Y:S01]  /*212d0*/  ST.E desc[UR46][R152.64+0x23c], R29 ;  /* 0x00023c1d98007985 */ /* 0x0003e2000c10192e */
[----:B--2---:R-:W-:-:S03]  /*212e0*/  FMUL.FTZ R15, R25, R42 ;  /* 0x0000002a190f7220 */ /* 0x004fc60000410000 */
[----:B------:R2:W-:Y:S01]  /*212f0*/  ST.E desc[UR46][R152.64+0x24c], R31 ;  /* 0x00024c1f98007985 */ /* 0x0005e2000c10192e */
[----:B---3--:R-:W-:-:S03]  /*21300*/  FMUL.FTZ R21, R25, R44 ;  /* 0x0000002c19157220 */ /* 0x008fc60000410000 */
[----:B------:R3:W-:Y:S01]  /*21310*/  ST.E desc[UR46][R152.64+0x258], R33 ;  /* 0x0002582198007985 */ /* 0x0007e2000c10192e */
[----:B0-----:R-:W-:-:S03]  /*21320*/  FMUL.FTZ R27, R25, R46 ;  /* 0x0000002e191b7220 */ /* 0x001fc60000410000 */
[----:B------:R0:W-:Y:S01]  /*21330*/  ST.E desc[UR46][R152.64+0x25c], R35 ;  /* 0x00025c2398007985 */ /* 0x0001e2000c10192e */
[----:B-1----:R-:W-:-:S03]  /*21340*/  FMUL.FTZ R29, R25, R48 ;  /* 0x00000030191d7220 */ /* 0x002fc60000410000 */
[----:B------:R1:W-:Y:S01]  /*21350*/  ST.E desc[UR46][R152.64+0x268], R37 ;  /* 0x0002682598007985 */ /* 0x0003e2000c10192e */
[C---:B--2---:R-:W-:Y:S01]  /*21360*/  FMUL.FTZ R31, R25.reuse, R52 ;  /* 0x00000034191f7220 */ /* 0x044fe20000410000 */
[C---:B---3--:R-:W-:Y:S01]  /*21370*/  FMUL.FTZ R33, R25.reuse, R54 ;  /* 0x0000003619217220 */ /* 0x048fe20000410000 */
[C---:B0-----:R-:W-:Y:S01]  /*21380*/  FMUL.FTZ R35, R25.reuse, R56 ;  /* 0x0000003819237220 */ /* 0x041fe20000410000 */
[C---:B-1----:R-:W-:Y:S01]  /*21390*/  FMUL.FTZ R37, R25.reuse, R58 ;  /* 0x0000003a19257220 */ /* 0x042fe20000410000 */
        /* <DEDUP_REMOVED lines=80> */
[----:B------:R-:W-:Y:S01]  /*218a0*/  FMUL.FTZ R25, R25, R138 ;  /* 0x0000008a19197220 */ /* 0x000fe20000410000 */
[----:B------:R-:W-:Y:S04]  /*218b0*/  ST.E desc[UR46][R152.64+0x388], R11 ;  /* 0x0003880b98007985 */ /* 0x000fe8000c10192e */
[----:B------:R-:W-:Y:S04]  /*218c0*/  ST.E desc[UR46][R152.64+0x3ac], R13 ;  /* 0x0003ac0d98007985 */ /* 0x000fe8000c10192e */
[----:B------:R0:W-:Y:S04]  /*218d0*/  ST.E desc[UR46][R152.64+0x3b8], R15 ;  /* 0x0003b80f98007985 */ /* 0x0001e8000c10192e */
[----:B------:R1:W-:Y:S04]  /*218e0*/  ST.E desc[UR46][R152.64+0x3bc], R21 ;  /* 0x0003bc1598007985 */ /* 0x0003e8000c10192e */
[----:B------:R2:W-:Y:S04]  /*218f0*/  ST.E desc[UR46][R152.64+0x3c8], R27 ;  /* 0x0003c81b98007985 */ /* 0x0005e8000c10192e */
[----:B------:R3:W-:Y:S04]  /*21900*/  ST.E desc[UR46][R152.64+0x3cc], R29 ;  /* 0x0003cc1d98007985 */ /* 0x0007e8000c10192e */
[----:B------:R-:W-:Y:S04]  /*21910*/  ST.E desc[UR46][R152.64+0x3d8], R31 ;  /* 0x0003d81f98007985 */ /* 0x000fe8000c10192e */
[----:B------:R-:W-:Y:S04]  /*21920*/  ST.E desc[UR46][R152.64+0x3dc], R33 ;  /* 0x0003dc2198007985 */ /* 0x000fe8000c10192e */
[----:B------:R-:W-:Y:S04]  /*21930*/  ST.E desc[UR46][R152.64+0x3e8], R35 ;  /* 0x0003e82398007985 */ /* 0x000fe8000c10192e */
[----:B------:R-:W-:Y:S04]  /*21940*/  ST.E desc[UR46][R152.64+0x3ec], R37 ;  /* 0x0003ec2598007985 */ /* 0x000fe8000c10192e */
[----:B------:R4:W-:Y:S04]  /*21950*/  ST.E desc[UR46][R152.64+0x3f8], R25 ;  /* 0x0003f81998007985 */ /* 0x0009e8000c10192e */
[----:B------:R-:W-:Y:S04]  /*21960*/  ST.E desc[UR46][R152.64+0x200], R39 ;  /* 0x0002002798007985 */ /* 0x000fe8000c10192e */
[----:B0-----:R-:W5:Y:S04]  /*21970*/  LD.E R15, desc[UR46][R4.64] ;  /* 0x0000002e040f7980 */ /* 0x001f68000c101900 */
[----:B------:R-:W4:Y:S04]  /*21980*/  LD.E R13, desc[UR46][R152.64+0x1e8] ;  /* 0x0001e82e980d7980 */ /* 0x000f28000c101900 */
[----:B------:R-:W4:Y:S04]  /*21990*/  LD.E.64 R10, desc[UR46][R152.64+0xa8] ;  /* 0x0000a82e980a7980 */ /* 0x000f28000c101b00 */
[----:B-----5:R0:W-:Y:S04]  /*219a0*/  ST.E desc[UR46][R4.64], R15 ;  /* 0x0000000f04007985 */ /* 0x0201e8000c10192e */
[----:B-1----:R-:W5:Y:S04]  /*219b0*/  LD.E R21, desc[UR46][R6.64] ;  /* 0x0000002e06157980 */ /* 0x002f68000c101900 */
[----:B-----5:R1:W-:Y:S04]  /*219c0*/  ST.E desc[UR46][R6.64], R21 ;  /* 0x0000001506007985 */ /* 0x0203e8000c10192e */
[----:B--2---:R-:W2:Y:S04]  /*219d0*/  LD.E R27, desc[UR46][R8.64] ;  /* 0x0000002e081b7980 */ /* 0x004ea8000c101900 */
[----:B--2---:R2:W-:Y:S04]  /*219e0*/  ST.E desc[UR46][R8.64], R27 ;  /* 0x0000001b08007985 */ /* 0x0045e8000c10192e */
[----:B---3--:R-:W3:Y:S04]  /*219f0*/  LD.E R29, desc[UR46][R152.64+0x210] ;  /* 0x0002102e981d7980 */ /* 0x008ee8000c101900 */
[----:B----4-:R-:W4:Y:S04]  /*21a00*/  LD.E R25, desc[UR46][R152.64+0x214] ;  /* 0x0002142e98197980 */ /* 0x010f28000c101900 */
[----:B------:R-:W5:Y:S04]  /*21a10*/  LD.E R31, desc[UR46][R152.64+0x218] ;  /* 0x0002182e981f7980 */ /* 0x000f68000c101900 */
[----:B------:R-:W5:Y:S04]  /*21a20*/  LD.E R33, desc[UR46][R152.64+0x21c] ;  /* 0x00021c2e98217980 */ /* 0x000f68000c101900 */
[----:B------:R-:W5:Y:S04]  /*21a30*/  LD.E R35, desc[UR46][R152.64+0x220] ;  /* 0x0002202e98237980 */ /* 0x000f68000c101900 */
[----:B------:R-:W5:Y:S04]  /*21a40*/  LD.E R37, desc[UR46][R152.64+0x224] ;  /* 0x0002242e98257980 */ /* 0x000f68000c101900 */
[----:B0-----:R-:W5:Y:S04]  /*21a50*/  LD.E R15, desc[UR46][R152.64+0x228] ;  /* 0x0002282e980f7980 */ /* 0x001f68000c101900 */
[----:B------:R-:W5:Y:S04]  /*21a60*/  LD.E R39, desc[UR46][R152.64+0x22c] ;  /* 0x00022c2e98277980 */ /* 0x000f68000c101900 */
[----:B-1----:R-:W5:Y:S04]  /*21a70*/  LD.E R21, desc[UR46][R152.64+0x230] ;  /* 0x0002302e98157980 */ /* 0x002f68000c101900 */
        /* <DEDUP_REMOVED lines=115> */
[----:B---3--:R-:W-:Y:S04]  /*221b0*/  ST.E desc[UR46][R152.64+0x210], R29 ;  /* 0x0002101d98007985 */ /* 0x008fe8000c10192e */
[----:B----4-:R-:W-:Y:S04]  /*221c0*/  ST.E desc[UR46][R152.64+0x214], R25 ;  /* 0x0002141998007985 */ /* 0x010fe8000c10192e */
[----:B-----5:R-:W-:Y:S04]  /*221d0*/  ST.E desc[UR46][R152.64+0x218], R31 ;  /* 0x0002181f98007985 */ /* 0x020fe8000c10192e */
[----:B------:R-:W-:Y:S04]  /*221e0*/  ST.E desc[UR46][R152.64+0x21c], R33 ;  /* 0x00021c2198007985 */ /* 0x000fe8000c10192e */
[----:B------:R-:W-:Y:S04]  /*221f0*/  ST.E desc[UR46][R152.64+0x220], R35 ;  /* 0x0002202398007985 */ /* 0x000fe8000c10192e */
[----:B------:R-:W-:Y:S04]  /*22200*/  ST.E desc[UR46][R152.64+0x224], R37 ;  /* 0x0002242598007985 */ /* 0x000fe8000c10192e */
        /* <DEDUP_REMOVED lines=786> */
[----:B------:R-:W5:Y:S04]  /*25330*/  LD.E R13, desc[UR46][R4.64] ;  /* 0x0000002e040d7980 */ /* 0x000f68000c101900 */
[----:B-----5:R5:W-:Y:S04]  /*25340*/  ST.E desc[UR46][R4.64], R13 ;  /* 0x0000000d04007985 */ /* 0x020be8000c10192e */
[----:B------:R-:W3:Y:S04]  /*25350*/  LD.E R15, desc[UR46][R6.64] ;  /* 0x0000002e060f7980 */ /* 0x000ee8000c101900 */
[----:B---3--:R3:W-:Y:S04]  /*25360*/  ST.E desc[UR46][R6.64], R15 ;  /* 0x0000000f06007985 */ /* 0x0087e8000c10192e */
[----:B------:R-:W4:Y:S04]  /*25370*/  LD.E R21, desc[UR46][R8.64] ;  /* 0x0000002e08157980 */ /* 0x000f28000c101900 */
[----:B----4-:R4:W-:Y:S04]  /*25380*/  ST.E desc[UR46][R8.64], R21 ;  /* 0x0000001508007985 */ /* 0x0109e8000c10192e */
[----:B0-----:R-:W4:Y:S04]  /*25390*/  LD.E R25, desc[UR46][R152.64+0x210] ;  /* 0x0002102e98197980 */ /* 0x001f28000c101900 */
[----:B-1----:R-:W4:Y:S04]  /*253a0*/  LD.E R27, desc[UR46][R152.64+0x214] ;  /* 0x0002142e981b7980 */ /* 0x002f28000c101900 */
[----:B------:R-:W4:Y:S04]  /*253b0*/  LD.E R29, desc[UR46][R152.64+0x218] ;  /* 0x0002182e981d7980 */ /* 0x000f28000c101900 */
[----:B------:R-:W4:Y:S04]  /*253c0*/  LD.E R31, desc[UR46][R152.64+0x21c] ;  /* 0x00021c2e981f7980 */ /* 0x000f28000c101900 */
[----:B--2---:R-:W2:Y:S04]  /*253d0*/  LD.E R11, desc[UR46][R152.64+0x220] ;  /* 0x0002202e980b7980 */ /* 0x004ea8000c101900 */
[----:B------:R-:W2:Y:S04]  /*253e0*/  LD.E R33, desc[UR46][R152.64+0x224] ;  /* 0x0002242e98217980 */ /* 0x000ea8000c101900 */
[----:B-----5:R-:W5:Y:S04]  /*253f0*/  LD.E R5, desc[UR46][R152.64+0x228] ;  /* 0x0002282e98057980 */ /* 0x020f68000c101900 */
[----:B------:R-:W5:Y:S04]  /*25400*/  LD.E R13, desc[UR46][R152.64+0x22c] ;  /* 0x00022c2e980d7980 */ /* 0x000f68000c101900 */
[----:B---3--:R-:W3:Y:S04]  /*25410*/  LD.E R7, desc[UR46][R152.64+0x230] ;  /* 0x0002302e98077980 */ /* 0x008ee8000c101900 */
[----:B------:R-:W3:Y:S04]  /*25420*/  LD.E R15, desc[UR46][R152.64+0x234] ;  /* 0x0002342e980f7980 */ /* 0x000ee8000c101900 */
[----:B----4-:R-:W4:Y:S04]  /*25430*/  LD.E R9, desc[UR46][R152.64+0x238] ;  /* 0x0002382e98097980 */ /* 0x010f28000c101900 */
[----:B------:R-:W4:Y:S04]  /*25440*/  LD.E R21, desc[UR46][R152.64+0x23c] ;  /* 0x00023c2e98157980 */ /* 0x000f28000c101900 */
        /* <DEDUP_REMOVED lines=112> */
[----:B------:R0:W-:Y:S04]  /*25b50*/  ST.E desc[UR46][R152.64+0x210], R25 ;  /* 0x0002101998007985 */ /* 0x0001e8000c10192e */
[----:B------:R0:W-:Y:S04]  /*25b60*/  ST.E desc[UR46][R152.64+0x214], R27 ;  /* 0x0002141b98007985 */ /* 0x0001e8000c10192e */
[----:B------:R0:W-:Y:S04]  /*25b70*/  ST.E desc[UR46][R152.64+0x218], R29 ;  /* 0x0002181d98007985 */ /* 0x0001e8000c10192e */
[----:B------:R0:W-:Y:S04]  /*25b80*/  ST.E desc[UR46][R152.64+0x21c], R31 ;  /* 0x00021c1f98007985 */ /* 0x0001e8000c10192e */
[----:B--2---:R0:W-:Y:S04]  /*25b90*/  ST.E desc[UR46][R152.64+0x220], R11 ;  /* 0x0002200b98007985 */ /* 0x0041e8000c10192e */
[----:B------:R0:W-:Y:S04]  /*25ba0*/  ST.E desc[UR46][R152.64+0x224], R33 ;  /* 0x0002242198007985 */ /* 0x0001e8000c10192e */
[----:B-----5:R0:W-:Y:S04]  /*25bb0*/  ST.E desc[UR46][R152.64+0x228], R5 ;  /* 0x0002280598007985 */ /* 0x0201e8000c10192e */
[----:B------:R0:W-:Y:S04]  /*25bc0*/  ST.E desc[UR46][R152.64+0x22c], R13 ;  /* 0x00022c0d98007985 */ /* 0x0001e8000c10192e */
[----:B---3--:R0:W-:Y:S04]  /*25bd0*/  ST.E desc[UR46][R152.64+0x230], R7 ;  /* 0x0002300798007985 */ /* 0x0081e8000c10192e */
[----:B------:R0:W-:Y:S04]  /*25be0*/  ST.E desc[UR46][R152.64+0x234], R15 ;  /* 0x0002340f98007985 */ /* 0x0001e8000c10192e */
[----:B----4-:R0:W-:Y:S04]  /*25bf0*/  ST.E desc[UR46][R152.64+0x238], R9 ;  /* 0x0002380998007985 */ /* 0x0101e8000c10192e */
        /* <DEDUP_REMOVED lines=129> */
.L_x_5328:
[----:B------:R-:W-:Y:S05]  /*26410*/  BSYNC B0 ;  /* 0x0000000000007941 */ /* 0x000fea0003800000 */
.L_x_5327:
[C---:B------:R-:W-:Y:S01]  /*26420*/  ISETP.GT.AND P1, PT, R0.reuse, UR43, PT ;  /* 0x0000002b00007c0c */ /* 0x040fe2000bf24270 */
[----:B------:R-:W-:-:S12]  /*26430*/  VIADD R0, R0, 0xffffffff ;  /* 0xffffffff00007836 */ /* 0x000fd80000000000 */
[----:B------:R-:W-:Y:S05]  /*26440*/  @P1 BRA `(.L_x_5329) ;  /* 0xffffff54007c1947 */ /* 0x000fea000383ffff */
.L_x_5296:
[----:B------:R-:W-:Y:S05]  /*26450*/  WARPSYNC.ALL ;  /* 0x0000000000007948 */ /* 0x000fea0003800000 */
[----:B01----:R-:W2:Y:S04]  /*26460*/  LDL R5, [R1+0x420] ;  /* 0x0004200001057983 */ /* 0x003ea80000100800 */
[----:B------:R-:W3:Y:S04]  /*26470*/  LDL R8, [R1+0x424] ;  /* 0x0004240001087983 */ /* 0x000ee80000100800 */
[----:B------:R-:W4:Y:S01]  /*26480*/  LDL.64 R14, [R1+0xd8] ;  /* 0x0000d800010e7983 */ /* 0x000f220000100a00 */
[----:B------:R-:W-:Y:S08]  /*26490*/  BAR.ARV 0x8, 0x100 ;  /* 0x0204000000007b1d */ /* 0x000ff00000002000 */
[----:B------:R-:W-:Y:S06]  /*264a0*/  BAR.SYNC.DEFER_BLOCKING 0xf, 0x100 ;  /* 0x03c4000000007b1d */ /* 0x000fec0000010000 */
[----:B--2---:R-:W0:Y:S02]  /*264b0*/  SHFL.BFLY PT, R0, R5, 0x2, 0x1f ;  /* 0x0c401f0005007f89 */ /* 0x004e2400000e0000 */
[----:B0-----:R-:W-:-:S05]  /*264c0*/  FADD.FTZ R0, R5, R0 ;  /* 0x0000000005007221 */ /* 0x001fca0000010000 */
[----:B------:R-:W0:Y:S02]  /*264d0*/  SHFL.BFLY PT, R3, R0, 0x1, 0x1f ;  /* 0x0c201f0000037f89 */ /* 0x000e2400000e0000 */
[----:B0-----:R-:W-:-:S05]  /*264e0*/  FADD.FTZ R4, R0, R3 ;  /* 0x0000000300047221 */ /* 0x001fca0000010000 */
[----:B------:R-:W-:Y:S04]  /*264f0*/  STL [R1+0x420], R4 ;  /* 0x0004200401007387 */ /* 0x000fe80000100800 */
[----:B------:R-:W2:Y:S04]  /*26500*/  LDL R21, [R1+0x420] ;  /* 0x0004200001157983 */ /* 0x000ea80000100800 */
[----:B---3--:R-:W0:Y:S02]  /*26510*/  SHFL.BFLY PT, R3, R8, 0x2, 0x1f ;  /* 0x0c401f0008037f89 */ /* 0x008e2400000e0000 */
[----:B0-----:R-:W-:-:S05]  /*26520*/  FADD.FTZ R3, R3, R8 ;  /* 0x0000000803037221 */ /* 0x001fca0000010000 */
[----:B------:R-:W0:Y:S02]  /*26530*/  SHFL.BFLY PT, R6, R3, 0x1, 0x1f ;  /* 0x0c201f0003067f89 */ /* 0x000e2400000e0000 */
[----:B0-----:R-:W-:-:S05]  /*26540*/  FADD.FTZ R6, R3, R6 ;  /* 0x0000000603067221 */ /* 0x001fca0000010000 */
[----:B------:R-:W-:-:S13]  /*26550*/  FSETP.NE.FTZ.AND P2, PT, R6, RZ, PT ;  /* 0x000000ff0600720b */ /* 0x000fda0003f55000 */
[----:B------:R-:W3:Y:S04]  /*26560*/  @P2 LDL R9, [R1+0x430] ;  /* 0x0004300001092983 */ /* 0x000ee80000100800 */
[----:B------:R-:W5:Y:S01]  /*26570*/  @P2 LDL R10, [R1+0x414] ;  /* 0x00041400010a2983 */ /* 0x000f620000100800 */
[----:B--2---:R-:W-:-:S13]  /*26580*/  FSETP.NE.FTZ.AND P1, PT, R21, RZ, PT ;  /* 0x000000ff1500720b */ /* 0x004fda0003f35000 */
[----:B------:R-:W2:Y:S04]  /*26590*/  @P1 LDL R0, [R1+0x430] ;  /* 0x0004300001001983 */ /* 0x000ea80000100800 */
[----:B------:R-:W4:Y:S01]  /*265a0*/  @P1 LDL R5, [R1+0x410] ;  /* 0x0004100001051983 */ /* 0x000f220000100800 */
[----:B------:R-:W0:Y:S08]  /*265b0*/  @P2 MUFU.LG2 R11, R6 ;  /* 0x00000006000b2308 */ /* 0x000e300000000c00 */
[----:B------:R-:W1:Y:S01]  /*265c0*/  @P1 MUFU.LG2 R7, R21 ;  /* 0x0000001500071308 */ /* 0x000e620000000c00 */
[----:B------:R-:W-:-:S02]  /*265d0*/  IMAD.MOV.U32 R4, RZ, RZ, -0x800000 ;  /* 0xff800000ff047424 */ /* 0x000fc400078e00ff */
[----:B------:R-:W-:Y:S02]  /*265e0*/  IMAD.MOV.U32 R8, RZ, RZ, -0x800000 ;  /* 0xff800000ff087424 */ /* 0x000fe400078e00ff */
[----:B0-----:R-:W-:Y:S01]  /*265f0*/  @P2 FMUL.FTZ R12, R11, 0.69314718246459960938 ;  /* 0x3f3172180b0c2820 */ /* 0x001fe20000410000 */
[----:B-1----:R-:W-:Y:S01]  /*26600*/  @P1 FMUL.FTZ R7, R7, 0.69314718246459960938 ;  /* 0x3f31721807071820 */ /* 0x002fe20000410000 */
[----:B------:R-:W-:Y:S01]  /*26610*/  STL [R1+0x424], R6 ;  /* 0x0004240601007387 */ /* 0x000fe20000100800 */
[----:B---3--:R-:W-:-:S04]  /*26620*/  @P2 FMUL.FTZ R9, R9, 0.69314718246459960938 ;  /* 0x3f31721809092820 */ /* 0x008fc80000410000 */
[----:B-----5:R-:W-:-:S05]  /*26630*/  @P2 FFMA.FTZ R8, R9, R10, R12 ;  /* 0x0000000a09082223 */ /* 0x020fca000001000c */
[----:B------:R0:W-:Y:S01]  /*26640*/  STL [R1+0x424], R8 ;  /* 0x0004240801007387 */ /* 0x0001e20000100800 */
[----:B--2---:R-:W-:-:S04]  /*26650*/  @P1 FMUL.FTZ R0, R0, 0.69314718246459960938 ;  /* 0x3f31721800001820 */ /* 0x004fc80000410000 */
[----:B----4-:R-:W-:Y:S02]  /*26660*/  @P1 FFMA.FTZ R4, R0, R5, R7 ;  /* 0x0000000500041223 */ /* 0x010fe40000010007 */
[----:B------:R-:W2:Y:S04]  /*26670*/  LDL R5, [R1+0x1e8] ;  /* 0x0001e80001057983 */ /* 0x000ea80000100800 */
[----:B------:R1:W-:Y:S04]  /*26680*/  STL [R1+0x420], R4 ;  /* 0x0004200401007387 */ /* 0x0003e80000100800 */
[----:B------:R-:W3:Y:S02]  /*26690*/  LD.E R0, desc[UR46][R14.64+0x4] ;  /* 0x0000042e0e007980 */ /* 0x000ee4000c101900 */
[----:B---3--:R-:W-:-:S13]  /*266a0*/  ISETP.NE.AND P0, PT, R0, RZ, PT ;  /* 0x000000ff0000720c */ /* 0x008fda0003f05270 */
[----:B------:R-:W3:Y:S04]  /*266b0*/  @!P0 LDL.64 R12, [R1+0xe0] ;  /* 0x0000e000010c8983 */ /* 0x000ee80000100a00 */
[----:B------:R-:W2:Y:S01]  /*266c0*/  @!P0 LD.E R10, desc[UR46][R14.64] ;  /* 0x0000002e0e0a8980 */ /* 0x000ea2000c101900 */
[----:B------:R-:W-:-:S06]  /*266d0*/  IMAD.MOV.U32 R0, RZ, RZ, RZ ;  /* 0x000000ffff007224 */ /* 0x000fcc00078e00ff */
[----:B------:R-:W4:Y:S01]  /*266e0*/  @P1 MUFU.RCP R0, R21 ;  /* 0x0000001500001308 */ /* 0x000f220000001000 */
[----:B---3--:R-:W3:Y:S01]  /*266f0*/  @!P0 LD.E.64 R12, desc[UR46][R12.64] ;  /* 0x0000002e0c0c8980 */ /* 0x008ee2000c101b00 */
[----:B--2---:R-:W-:-:S04]  /*26700*/  @!P0 IMAD R10, R5, 0x40, R10 ;  /* 0x00000040050a8824 */ /* 0x004fc800078e020a */
[----:B---3--:R-:W-:-:S05]  /*26710*/  @!P0 IMAD.WIDE R10, R10, 0x4, R12 ;  /* 0x000000040a0a8825 */ /* 0x008fca00078e020c */
[----:B----4-:R2:W-:Y:S04]  /*26720*/  @!P0 ST.E desc[UR46][R10.64], R0 ;  /* 0x000000000a008985 */ /* 0x0105e8000c10192e */
[----:B------:R-:W3:Y:S04]  /*26730*/  @!P0 LDL.64 R14, [R1+0xd8] ;  /* 0x0000d800010e8983 */ /* 0x000ee80000100a00 */
[----:B---3--:R-:W3:Y:S02]  /*26740*/  @!P0 LD.E R3, desc[UR46][R14.64+0x4] ;  /* 0x0000042e0e038980 */ /* 0x008ee4000c101900 */
[----:B---3--:R-:W-:-:S13]  /*26750*/  @!P0 ISETP.NE.AND P0, PT, R3, RZ, PT ;  /* 0x000000ff0300820c */ /* 0x008fda0003f05270 */
[----:B0-----:R-:W3:Y:S04]  /*26760*/  @!P0 LDL.64 R8, [R1+0xe0] ;  /* 0x0000e00001088983 */ /* 0x001ee80000100a00 */
[----:B-1----:R-:W4:Y:S01]  /*26770*/  @!P0 LD.E R4, desc[UR46][R14.64] ;  /* 0x0000002e0e048980 */ /* 0x002f22000c101900 */
[----:B------:R-:W-:-:S06]  /*26780*/  IMAD.MOV.U32 R3, RZ, RZ, RZ ;  /* 0x000000ffff037224 */ /* 0x000fcc00078e00ff */
[----:B------:R-:W0:Y:S01]  /*26790*/  @P2 MUFU.RCP R3, R6 ;  /* 0x0000000600032308 */ /* 0x000e220000001000 */
[----:B---3--:R-:W3:Y:S01]  /*267a0*/  @!P0 LD.E.64 R8, desc[UR46][R8.64] ;  /* 0x0000002e08088980 */ /* 0x008ee2000c101b00 */
[----:B----4-:R-:W-:-:S04]  /*267b0*/  @!P0 IMAD R4, R5, 0x40, R4 ;  /* 0x0000004005048824 */ /* 0x010fc800078e0204 */
[----:B------:R-:W-:-:S04]  /*267c0*/  @!P0 VIADD R4, R4, 0x8 ;  /* 0x0000000804048836 */ /* 0x000fc80000000000 */
[----:B---3--:R-:W-:-:S05]  /*267d0*/  @!P0 IMAD.WIDE R4, R4, 0x4, R8 ;  /* 0x0000000404048825 */ /* 0x008fca00078e0208 */
[----:B0-----:R0:W-:Y:S04]  /*267e0*/  @!P0 ST.E desc[UR46][R4.64], R3 ;  /* 0x0000000304008985 */ /* 0x0011e8000c10192e */
[----:B------:R-:W3:Y:S04]  /*267f0*/  LDL R142, [R1+0x1e8] ;  /* 0x0001e800018e7983 */ /* 0x000ee80000100800 */
        /* <DEDUP_REMOVED lines=59> */
[----:B--2---:R-:W2:Y:S04]  /*26bb0*/  LDL.64 R10, [R1+0x3a8] ;  /* 0x0003a800010a7983 */ /* 0x004ea80000100a00 */
[----:B------:R-:W2:Y:S04]  /*26bc0*/  LDL.64 R6, [R1+0x3b8] ;  /* 0x0003b80001067983 */ /* 0x000ea80000100a00 */
[----:B------:R-:W2:Y:S04]  /*26bd0*/  LDL.64 R12, [R1+0x3c8] ;  /* 0x0003c800010c7983 */ /* 0x000ea80000100a00 */
[----:B0-----:R-:W2:Y:S04]  /*26be0*/  LDL.64 R4, [R1+0x3d8] ;  /* 0x0003d80001047983 */ /* 0x001ea80000100a00 */
[----:B------:R-:W2:Y:S04]  /*26bf0*/  LDL.64 R8, [R1+0x3e8] ;  /* 0x0003e80001087983 */ /* 0x000ea80000100a00 */
[----:B------:R-:W2:Y:S04]  /*26c00*/  LDL R141, [R1+0x1f0] ;  /* 0x0001f000018d7983 */ /* 0x000ea80000100800 */
[----:B------:R-:W2:Y:S01]  /*26c10*/  LDL R21, [R1+0x1f4] ;  /* 0x0001f40001157983 */ /* 0x000ea20000100800 */
[----:B---3--:R-:W-:-:S05]  /*26c20*/  VIADD R142, R142, 0x1 ;  /* 0x000000018e8e7836 */ /* 0x008fca0000000000 */
[----:B------:R-:W-:-:S13]  /*26c30*/  ISETP.NE.AND P0, PT, R142, 0x2, PT ;  /* 0x000000028e00780c */ /* 0x000fda0003f05270 */
[----:B------:R-:W3:Y:S01]  /*26c40*/  @!P0 LDL R140, [R1+0x1ec] ;  /* 0x0001ec00018c8983 */ /* 0x000ee20000100800 */
[-C--:B----4-:R-:W-:Y:S01]  /*26c50*/  FMUL.FTZ R15, R15, R3.reuse ;  /* 0x000000030f0f7220 */ /* 0x090fe20000410000 */
[-C--:B------:R-:W-:Y:S01]  /*26c60*/  FMUL.FTZ R14, R14, R3.reuse ;  /* 0x000000030e0e7220 */ /* 0x080fe20000410000 */
[-C--:B-----5:R-:W-:Y:S01]  /*26c70*/  FMUL.FTZ R25, R25, R3.reuse ;  /* 0x0000000319197220 */ /* 0x0a0fe20000410000 */
[-C--:B------:R-:W-:Y:S01]  /*26c80*/  FMUL.FTZ R24, R24, R3.reuse ;  /* 0x0000000318187220 */ /* 0x080fe20000410000 */
[-C--:B------:R-:W-:Y:S01]  /*26c90*/  FMUL.FTZ R135, R135, R0.reuse ;  /* 0x0000000087877220 */ /* 0x080fe20000410000 */
[-C--:B------:R-:W-:Y:S01]  /*26ca0*/  FMUL.FTZ R134, R134, R0.reuse ;  /* 0x0000000086867220 */ /* 0x080fe20000410000 */
[----:B------:R0:W-:Y:S01]  /*26cb0*/  STL.64 [R1+0x358], R14 ;  /* 0x0003580e01007387 */ /* 0x0001e20000100a00 */
[-C--:B------:R-:W-:Y:S01]  /*26cc0*/  FMUL.FTZ R139, R139, R3.reuse ;  /* 0x000000038b8b7220 */ /* 0x080fe20000410000 */
[-C--:B------:R-:W-:Y:S01]  /*26cd0*/  FMUL.FTZ R138, R138, R3.reuse ;  /* 0x000000038a8a7220 */ /* 0x080fe20000410000 */
[-C--:B------:R-:W-:Y:S01]  /*26ce0*/  FMUL.FTZ R137, R137, R0.reuse ;  /* 0x0000000089897220 */ /* 0x080fe20000410000 */
[----:B------:R1:W-:Y:S01]  /*26cf0*/  STL.64 [R1+0x398], R24 ;  /* 0x0003981801007387 */ /* 0x0003e20000100a00 */
        /* <DEDUP_REMOVED lines=119> */
[----:B0-----:R-:W-:-:S02]  /*27470*/  VIADD R14, R141, 0x1 ;  /* 0x000000018d0e7836 */ /* 0x001fc40000000000 */
[----:B-1----:R-:W-:Y:S01]  /*27480*/  VIADD R24, R21, 0x1 ;  /* 0x0000000115187836 */ /* 0x002fe20000000000 */
[----:B------:R1:W-:Y:S04]  /*27490*/  STL [R1+0x1e8], R142 ;  /* 0x0001e88e01007387 */ /* 0x0003e80000100800 */
        /* <DEDUP_REMOVED lines=11> */
[----:B------:R1:W-:Y:S01]  /*27550*/  STL.64 [R1+0x290], R118 ;  /* 0x0002907601007387 */ /* 0x0003e20000100a00 */
[----:B---3--:R-:W-:-:S03]  /*27560*/  @!P0 LOP3.LUT R140, R140, 0x1, RZ, 0x3c, !PT ;  /* 0x000000018c8c8812 */ /* 0x008fc600078e3cff */
        /* <DEDUP_REMOVED lines=51> */
[----:B------:R1:W-:Y:S04]  /*278a0*/  @!P0 STL [R1+0x1ec], R140 ;  /* 0x0001ec8c01008387 */ /* 0x0003e80000100800 */
[----:B------:R1:W-:Y:S04]  /*278b0*/  STL [R1+0x1f4], R24 ;  /* 0x0001f41801007387 */ /* 0x0003e80000100800 */
[----:B------:R1:W-:Y:S01]  /*278c0*/  @!P0 STL [R1+0x1e8], RZ ;  /* 0x0001e8ff01008387 */ /* 0x0003e20000100800 */
[----:B------:R-:W-:Y:S01]  /*278d0*/  IMAD.MOV.U32 R0, RZ, RZ, 0x1 ;  /* 0x00000001ff007424 */ /* 0x000fe200078e00ff */
[----:B------:R-:W-:Y:S06]  /*278e0*/  BAR.ARV 0xe, 0x100 ;  /* 0x0384000000007b1d */ /* 0x000fec0000002000 */
.L_x_5214:
[----:B------:R-:W2:Y:S08]  /*278f0*/  S2UR UR4, SR_CgaCtaId ;  /* 0x00000000000479c3 */ /* 0x000eb00000008800 */
[----:B------:R-:W-:Y:S01]  /*27900*/  BAR.SYNC.DEFER_BLOCKING 0x5, 0x180 ;  /* 0x0146000000007b1d */ /* 0x000fe20000010000 */
[----:B------:R-:W-:-:S04]  /*27910*/  PRMT R0, R0, 0x9910, RZ ;  /* 0x0000991000007816 */ /* 0x000fc800000000ff */
[----:B------:R-:W-:Y:S01]  /*27920*/  ISETP.NE.AND P0, PT, R0, RZ, PT ;  /* 0x000000ff0000720c */ /* 0x000fe20003f05270 */
[----:B------:R-:W-:Y:S01]  /*27930*/  UMOV UR44, 0x400 ;  /* 0x00000400002c7882 */ /* 0x000fe20000000000 */
[----:B------:R-:W-:Y:S01]  /*27940*/  BSSY B0, `(.L_x_5330) ;  /* 0x00002a3000007945 */ /* 0x000fe20003800000 */
[----:B--2---:R-:W-:-:S09]  /*27950*/  ULEA UR44, UR4, UR44, 0x18 ;  /* 0x0000002c042c7291 */ /* 0x004fd2000f8ec03f */
[----:B------:R-:W2:Y:S02]  /*27960*/  LDS R3, [UR44+0x388d0] ;  /* 0x0388d02cff037984 */ /* 0x000ea40008000800 */
[----:B--2---:R-:W-:Y:S01]  /*27970*/  R2UR UR4, R3 ;  /* 0x00000000030472ca */ /* 0x004fe200000e0000 */
[----:B------:R-:W-:Y:S06]  /*27980*/  BAR.ARV 0x4, 0x180 ;  /* 0x0106000000007b1d */ /* 0x000fec0000002000 */
[----:B------:R-:W-:Y:S08]  /*27990*/  @!P0 BRA `(.L_x_5331) ;  /* 0x0000001c00688947 */ /* 0x000ff00003800000 */
[----:B-1----:R-:W2:Y:S04]  /*279a0*/  LDL.128 R136, [R1+0x200] ;  /* 0x0002000001887983 */ /* 0x002ea80000100c00 */
[----:B------:R-:W3:Y:S04]  /*279b0*/  LDL.128 R128, [R1+0x220] ;  /* 0x0002200001807983 */ /* 0x000ee80000100c00 */
[----:B------:R-:W4:Y:S04]  /*279c0*/  LDL.128 R132, [R1+0x210] ;  /* 0x0002100001847983 */ /* 0x000f280000100c00 */
[----:B------:R-:W5:Y:S04]  /*279d0*/  LDL.128 R120, [R1+0x240] ;  /* 0x0002400001787983 */ /* 0x000f680000100c00 */
        /* <DEDUP_REMOVED lines=24> */
[----:B0-----:R-:W5:Y:S04]  /*27b60*/  LDL.128 R8, [R1+0x3e0] ;  /* 0x0003e00001087983 */ /* 0x001f680000100c00 */
[----:B------:R-:W5:Y:S04]  /*27b70*/  LDL.128 R28, [R1+0x3b0] ;  /* 0x0003b000011c7983 */ /* 0x000f680000100c00 */
[----:B------:R-:W5:Y:S04]  /*27b80*/  LDL.128 R12, [R1+0x3d0] ;  /* 0x0003d000010c7983 */ /* 0x000f680000100c00 */
[----:B------:R-:W5:Y:S01]  /*27b90*/  LDL.128 R4, [R1+0x3f0] ;  /* 0x0003f00001047983 */ /* 0x000f620000100c00 */
[----:B------:R-:W-:-:S04]  /*27ba0*/  IADD3 R208, P2, R156, 0x2000, RZ ;  /* 0x000020009cd07810 */ /* 0x000fc80007f5e0ff */
[----:B------:R-:W-:Y:S02]  /*27bb0*/  LOP3.LUT R209, R208, 0x380, RZ, 0xc0, !PT ;  /* 0x00000380d0d17812 */ /* 0x000fe400078ec0ff */
[C---:B------:R-:W-:Y:S02]  /*27bc0*/  IADD3 R212, P0, R156.reuse, 0x40, RZ ;  /* 0x000000409cd47810 */ /* 0x040fe40007f1e0ff */
[----:B------:R-:W-:Y:S02]  /*27bd0*/  SHF.R.U64 R209, R209, 0x3, RZ ;  /* 0x00000003d1d17819 */ /* 0x000fe400000012ff */
[----:B------:R-:W-:Y:S02]  /*27be0*/  IADD3 R210, P1, R156, 0x60, RZ ;  /* 0x000000609cd27810 */ /* 0x000fe40007f3e0ff */
[----:B------:R-:W-:Y:S01]  /*27bf0*/  LOP3.LUT R208, R209, R208, RZ, 0x3c, !PT ;  /* 0x000000d0d1d07212 */ /* 0x000fe200078e3cff */
[----:B------:R-:W-:Y:S01]  /*27c00*/  IMAD.X R209, RZ, RZ, R157, P2 ;  /* 0x000000ffffd17224 */ /* 0x000fe200010e069d */
[----:B------:R-:W-:-:S02]  /*27c10*/  LOP3.LUT R0, R212, 0x380, RZ, 0xc0, !PT ;  /* 0x00000380d4007812 */ /* 0x000fc400078ec0ff */
[C---:B------:R-:W-:Y:S01]  /*27c20*/  IADD3 R179, P2, R156.reuse, 0x4060, RZ ;  /* 0x000040609cb37810 */ /* 0x040fe20007f5e0ff */
[----:B------:R-:W-:Y:S01]  /*27c30*/  IMAD.X R211, RZ, RZ, R157, P1 ;  /* 0x000000ffffd37224 */ /* 0x000fe200008e069d */
[----:B------:R-:W-:Y:S02]  /*27c40*/  IADD3 R170, P3, R156, 0x2020, RZ ;  /* 0x000020209caa7810 */ /* 0x000fe40007f7e0ff */
[----:B------:R-:W-:Y:S02]  /*27c50*/  SHF.R.U64 R213, R0, 0x3, RZ ;  /* 0x0000000300d57819 */ /* 0x000fe400000012ff */
[C---:B------:R-:W-:Y:S02]  /*27c60*/  IADD3 R181, P1, R156.reuse, 0x4040, RZ ;  /* 0x000040409cb57810 */ /* 0x040fe40007f3e0ff */
[----:B------:R-:W-:Y:S02]  /*27c70*/  IADD3 R207, P4, R156, 0x2040, RZ ;  /* 0x000020409ccf7810 */ /* 0x000fe40007f9e0ff */
[----:B------:R-:W-:-:S02]  /*27c80*/  LOP3.LUT R178, R179, 0x380, RZ, 0xc0, !PT ;  /* 0x00000380b3b27812 */ /* 0x000fc400078ec0ff */
[----:B------:R-:W-:Y:S02]  /*27c90*/  IADD3 R205, P5, R156, 0x2060, RZ ;  /* 0x000020609ccd7810 */ /* 0x000fe40007fbe0ff */
[----:B------:R-:W-:Y:S02]  /*27ca0*/  LOP3.LUT R171, R170, 0x380, RZ, 0xc0, !PT ;  /* 0x00000380aaab7812 */ /* 0x000fe400078ec0ff */
[----:B------:R-:W-:Y:S01]  /*27cb0*/  LOP3.LUT R212, R213, R212, RZ, 0x3c, !PT ;  /* 0x000000d4d5d47212 */ /* 0x000fe200078e3cff */
[----:B------:R-:W-:Y:S01]  /*27cc0*/  IMAD.X R213, RZ, RZ, R157, P0 ;  /* 0x000000ffffd57224 */ /* 0x000fe200000e069d */
[----:B------:R-:W-:Y:S02]  /*27cd0*/  LOP3.LUT R180, R181, 0x380, RZ, 0xc0, !PT ;  /* 0x00000380b5b47812 */ /* 0x000fe400078ec0ff */
[----:B------:R-:W-:Y:S02]  /*27ce0*/  LOP3.LUT R206, R207, 0x380, RZ, 0xc0, !PT ;  /* 0x00000380cfce7812 */ /* 0x000fe400078ec0ff */
[----:B------:R-:W-:-:S02]  /*27cf0*/  SHF.R.U64 R178, R178, 0x3, RZ ;  /* 0x00000003b2b27819 */ /* 0x000fc400000012ff */
[C---:B------:R-:W-:Y:S02]  /*27d00*/  IADD3 R141, P6, R156.reuse, 0x20, RZ ;  /* 0x000000209c8d7810 */ /* 0x040fe40007fde0ff */
[----:B------:R-:W-:Y:S02]  /*27d10*/  IADD3 R183, P0, R156, 0x4020, RZ ;  /* 0x000040209cb77810 */ /* 0x000fe40007f1e0ff */
[----:B------:R-:W-:Y:S02]  /*27d20*/  LOP3.LUT R204, R205, 0x380, RZ, 0xc0, !PT ;  /* 0x00000380cdcc7812 */ /* 0x000fe400078ec0ff */
[----:B------:R-:W-:Y:S02]  /*27d30*/  SHF.R.U64 R171, R171, 0x3, RZ ;  /* 0x00000003abab7819 */ /* 0x000fe400000012ff */
[----:B------:R-:W-:Y:S02]  /*27d40*/  SHF.R.U64 R180, R180, 0x3, RZ ;  /* 0x00000003b4b47819 */ /* 0x000fe400000012ff */
[----:B------:R-:W-:-:S02]  /*27d50*/  SHF.R.U64 R206, R206, 0x3, RZ ;  /* 0x00000003cece7819 */ /* 0x000fc400000012ff */
[----:B------:R-:W-:Y:S01]  /*27d60*/  LOP3.LUT R178, R178, R179, RZ, 0x3c, !PT ;  /* 0x000000b3b2b27212 */ /* 0x000fe200078e3cff */
[--C-:B------:R-:W-:Y:S01]  /*27d70*/  IMAD.X R179, RZ, RZ, R157.reuse, P2 ;  /* 0x000000ffffb37224 */ /* 0x100fe200010e069d */
[----:B------:R-:W-:Y:S02]  /*27d80*/  LOP3.LUT R140, R141, 0x380, RZ, 0xc0, !PT ;  /* 0x000003808d8c7812 */ /* 0x000fe400078ec0ff */
[----:B------:R-:W-:Y:S02]  /*27d90*/  LOP3.LUT R182, R183, 0x380, RZ, 0xc0, !PT ;  /* 0x00000380b7b67812 */ /* 0x000fe400078ec0ff */
[----:B------:R-:W-:Y:S02]  /*27da0*/  SHF.R.U64 R204, R204, 0x3, RZ ;  /* 0x00000003cccc7819 */ /* 0x000fe400000012ff */
[----:B------:R-:W-:Y:S02]  /*27db0*/  IADD3 R147, P2, R158, 0x3000, RZ ;  /* 0x000030009e937810 */ /* 0x000fe40007f5e0ff */
[----:B------:R-:W-:Y:S01]  /*27dc0*/  LOP3.LUT R170, R171, R170, RZ, 0x3c, !PT ;  /* 0x000000aaabaa7212 */ /* 0x000fe200078e3cff */
[--C-:B------:R-:W-:Y:S01]  /*27dd0*/  IMAD.X R171, RZ, RZ, R157.reuse, P3 ;  /* 0x000000ffffab7224 */ /* 0x100fe200018e069d */
[----:B------:R-:W-:Y:S01]  /*27de0*/  LOP3.LUT R180, R180, R181, RZ, 0x3c, !PT ;  /* 0x000000b5b4b47212 */ /* 0x000fe200078e3cff */
[--C-:B------:R-:W-:Y:S01]  /*27df0*/  IMAD.X R181, RZ, RZ, R157.reuse, P1 ;  /* 0x000000ffffb57224 */ /* 0x100fe200008e069d */
[----:B------:R-:W-:Y:S01]  /*27e00*/  LOP3.LUT R206, R206, R207, RZ, 0x3c, !PT ;  /* 0x000000cfcece7212 */ /* 0x000fe200078e3cff */
[----:B------:R-:W-:Y:S01]  /*27e10*/  IMAD.X R207, RZ, RZ, R157, P4 ;  /* 0x000000ffffcf7224 */ /* 0x000fe200020e069d */
[----:B------:R-:W-:-:S02]  /*27e20*/  SHF.R.U64 R140, R140, 0x3, RZ ;  /* 0x000000038c8c7819 */ /* 0x000fc400000012ff */
[----:B------:R-:W-:Y:S02]  /*27e30*/  SHF.R.U64 R182, R182, 0x3, RZ ;  /* 0x00000003b6b67819 */ /* 0x000fe400000012ff */
[----:B------:R-:W-:Y:S01]  /*27e40*/  LOP3.LUT R204, R204, R205, RZ, 0x3c, !PT ;  /* 0x000000cdcccc7212 */ /* 0x000fe200078e3cff */
[----:B------:R-:W-:Y:S01]  /*27e50*/  IMAD.X R205, RZ, RZ, R157, P5 ;  /* 0x000000ffffcd7224 */ /* 0x000fe200028e069d */
[----:B------:R-:W-:Y:S02]  /*27e60*/  IADD3 R177, P3, R156, 0x6000, RZ ;  /* 0x000060009cb17810 */ /* 0x000fe40007f7e0ff */
[----:B------:R-:W-:Y:S02]  /*27e70*/  IADD3 R145, P1, R158, 0x2000, RZ ;  /* 0x000020009e917810 */ /* 0x000fe40007f3e0ff */
[----:B------:R-:W-:Y:S02]  /*27e80*/  IADD3 R175, P4, R156, 0x6020, RZ ;  /* 0x000060209caf7810 */ /* 0x000fe40007f9e0ff */
[----:B------:R-:W-:-:S02]  /*27e90*/  LOP3.LUT R146, R147, 0x380, RZ, 0xc0, !PT ;  /* 0x0000038093927812 */ /* 0x000fc400078ec0ff */
[----:B------:R-:W-:Y:S02]  /*27ea0*/  IADD3 R173, P5, R156, 0x6040, RZ ;  /* 0x000060409cad7810 */ /* 0x000fe40007fbe0ff */
[----:B------:R-:W-:Y:S01]  /*27eb0*/  LOP3.LUT R140, R140, R141, RZ, 0x3c, !PT ;  /* 0x0000008d8c8c7212 */ /* 0x000fe200078e3cff */
[--C-:B------:R-:W-:Y:S01]  /*27ec0*/  IMAD.X R141, RZ, RZ, R157.reuse, P6 ;  /* 0x000000ffff8d7224 */ /* 0x100fe200030e069d */
[----:B------:R-:W-:Y:S01]  /*27ed0*/  LOP3.LUT R182, R182, R183, RZ, 0x3c, !PT ;  /* 0x000000b7b6b67212 */ /* 0x000fe200078e3cff */
[----:B------:R-:W-:Y:S01]  /*27ee0*/  IMAD.X R183, RZ, RZ, R157, P0 ;  /* 0x000000ffffb77224 */ /* 0x000fe200000e069d */
[----:B------:R-:W-:Y:S02]  /*27ef0*/  LOP3.LUT R176, R177, 0x380, RZ, 0xc0, !PT ;  /* 0x00000380b1b07812 */ /* 0x000fe400078ec0ff */
[----:B------:R-:W-:Y:S02]  /*27f00*/  LOP3.LUT R144, R145, 0x380, RZ, 0xc0, !PT ;  /* 0x0000038091907812 */ /* 0x000fe400078ec0ff */
[----:B------:R-:W-:-:S02]  /*27f10*/  LOP3.LUT R174, R175, 0x380, RZ, 0xc0, !PT ;  /* 0x00000380afae7812 */ /* 0x000fc400078ec0ff */
[----:B------:R-:W-:Y:S02]  /*27f20*/  SHF.R.U64 R146, R146, 0x3, RZ ;  /* 0x0000000392927819 */ /* 0x000fe400000012ff */
[----:B------:R-:W-:Y:S02]  /*27f30*/  IADD3 R203, P6, R156, 0x4000, RZ ;  /* 0x000040009ccb7810 */ /* 0x000fe40007fde0ff */
[----:B------:R-:W-:Y:S02]  /*27f40*/  LOP3.LUT R172, R173, 0x380, RZ, 0xc0, !PT ;  /* 0x00000380adac7812 */ /* 0x000fe400078ec0ff */
[----:B------:R-:W-:Y:S02]  /*27f50*/  IADD3 R143, P0, R158, 0x1000, RZ ;  /* 0x000010009e8f7810 */ /* 0x000fe40007f1e0ff */
[----:B------:R-:W-:Y:S02]  /*27f60*/  SHF.R.U64 R176, R176, 0x3, RZ ;  /* 0x00000003b0b07819 */ /* 0x000fe400000012ff */
[----:B------:R-:W-:-:S02]  /*27f70*/  SHF.R.U64 R144, R144, 0x3, RZ ;  /* 0x0000000390907819 */ /* 0x000fc400000012ff */
[----:B------:R-:W-:Y:S02]  /*27f80*/  SHF.R.U64 R174, R174, 0x3, RZ ;  /* 0x00000003aeae7819 */ /* 0x000fe400000012ff */
[----:B------:R-:W-:Y:S02]  /*27f90*/  LOP3.LUT R146, R146, R147, RZ, 0x3c, !PT ;  /* 0x0000009392927212 */ /* 0x000fe400078e3cff */
[----:B------:R-:W-:Y:S01]  /*27fa0*/  LOP3.LUT R202, R203, 0x380, RZ, 0xc0, !PT ;  /* 0x00000380cbca7812 */ /* 0x000fe200078ec0ff */
[----:B------:R-:W0:Y:S01]  /*27fb0*/  SHFL.IDX PT, R147, R197, RZ, 0x1f ;  /* 0x00001fffc5937589 */ /* 0x000e2200000e0000 */
[----:B------:R-:W-:Y:S02]  /*27fc0*/  SHF.R.U64 R172, R172, 0x3, RZ ;  /* 0x00000003acac7819 */ /* 0x000fe400000012ff */
[----:B------:R-:W-:Y:S02]  /*27fd0*/  LOP3.LUT R142, R143, 0x380, RZ, 0xc0, !PT ;  /* 0x000003808f8e7812 */ /* 0x000fe400078ec0ff */
[----:B------:R-:W-:Y:S01]  /*27fe0*/  LOP3.LUT R176, R176, R177, RZ, 0x3c, !PT ;  /* 0x000000b1b0b07212 */ /* 0x000fe200078e3cff */
[----:B------:R-:W-:Y:S01]  /*27ff0*/  IMAD.X R177, RZ, RZ, R157, P3 ;  /* 0x000000ffffb17224 */ /* 0x000fe200018e069d */
[----:B------:R-:W-:-:S02]  /*28000*/  LOP3.LUT R144, R144, R145, RZ, 0x3c, !PT ;  /* 0x0000009190907212 */ /* 0x000fc400078e3cff */
[----:B------:R-:W-:Y:S01]  /*28010*/  LOP3.LUT R174, R174, R175, RZ, 0x3c, !PT ;  /* 0x000000afaeae7212 */ /* 0x000fe200078e3cff */
[--C-:B------:R-:W-:Y:S01]  /*28020*/  IMAD.X R175, RZ, RZ, R157.reuse, P4 ;  /* 0x000000ffffaf7224 */ /* 0x100fe200020e069d */
[----:B------:R-:W-:Y:S02]  /*28030*/  LOP3.LUT R145, R156, 0x380, RZ, 0xc0, !PT ;  /* 0x000003809c917812 */ /* 0x000fe400078ec0ff */
[----:B------:R-:W-:Y:S02]  /*28040*/  SHF.R.U64 R202, R202, 0x3, RZ ;  /* 0x00000003caca7819 */ /* 0x000fe400000012ff */
[----:B------:R-:W-:Y:S01]  /*28050*/  LOP3.LUT R172, R172, R173, RZ, 0x3c, !PT ;  /* 0x000000adacac7212 */ /* 0x000fe200078e3cff */
[----:B------:R-:W-:Y:S01]  /*28060*/  IMAD.X R173, RZ, RZ, R157, P5 ;  /* 0x000000ffffad7224 */ /* 0x000fe200028e069d */
[----:B------:R-:W-:Y:S02]  /*28070*/  SHF.R.U64 R142, R142, 0x3, RZ ;  /* 0x000000038e8e7819 */ /* 0x000fe400000012ff */
[----:B------:R-:W-:-:S02]  /*28080*/  IADD3 R148, P3, R158, 0x4000, RZ ;  /* 0x000040009e947810 */ /* 0x000fc40007f7e0ff */
[----:B------:R-:W-:Y:S02]  /*28090*/  IADD3 R150, P4, R158, 0x5000, RZ ;  /* 0x000050009e967810 */ /* 0x000fe40007f9e0ff */
[----:B------:R-:W-:Y:S02]  /*280a0*/  LOP3.LUT R3, R210, 0x380, RZ, 0xc0, !PT ;  /* 0x00000380d2037812 */ /* 0x000fe400078ec0ff */
[----:B------:R-:W-:Y:S02]  /*280b0*/  IADD3 R154, P5, R158, 0x6000, RZ ;  /* 0x000060009e9a7810 */ /* 0x000fe40007fbe0ff */
[----:B------:R-:W-:Y:S02]  /*280c0*/  SHF.R.U64 R145, R145, 0x3, RZ ;  /* 0x0000000391917819 */ /* 0x000fe400000012ff */
[----:B------:R-:W-:Y:S01]  /*280d0*/  LOP3.LUT R202, R202, R203, RZ, 0x3c, !PT ;  /* 0x000000cbcaca7212 */ /* 0x000fe200078e3cff */
[----:B------:R-:W-:Y:S01]  /*280e0*/  IMAD.X R203, RZ, RZ, R157, P6 ;  /* 0x000000ffffcb7224 */ /* 0x000fe200030e069d */
[----:B------:R-:W-:-:S02]  /*280f0*/  LOP3.LUT R142, R142, R143, RZ, 0x3c, !PT ;  /* 0x0000008f8e8e7212 */ /* 0x000fc400078e3cff */
[----:B------:R-:W-:Y:S02]  /*28100*/  LOP3.LUT R149, R148, 0x380, RZ, 0xc0, !PT ;  /* 0x0000038094957812 */ /* 0x000fe400078ec0ff */
[----:B------:R-:W-:Y:S02]  /*28110*/  LOP3.LUT R151, R150, 0x380, RZ, 0xc0, !PT ;  /* 0x0000038096977812 */ /* 0x000fe400078ec0ff */
[----:B------:R-:W-:Y:S01]  /*28120*/  MOV R143, R176 ;  /* 0x000000b0008f7202 */ /* 0x000fe20000000f00 */
[----:B------:R-:W-:Y:S01]  /*28130*/  IMAD.MOV.U32 R177, RZ, RZ, R157 ;  /* 0x000000ffffb17224 */ /* 0x000fe200078e009d */
[----:B------:R-:W-:Y:S02]  /*28140*/  SHF.R.U64 R3, R3, 0x3, RZ ;  /* 0x0000000303037819 */ /* 0x000fe400000012ff */
[----:B------:R-:W-:Y:S02]  /*28150*/  IADD3 R169, P6, R156, 0x6060, RZ ;  /* 0x000060609ca97810 */ /* 0x000fe40007fde0ff */
[----:B------:R-:W-:-:S02]  /*28160*/  LOP3.LUT R155, R154, 0x380, RZ, 0xc0, !PT ;  /* 0x000003809a9b7812 */ /* 0x000fc400078ec0ff */
[----:B------:R-:W-:Y:S02]  /*28170*/  LOP3.LUT R176, R145, R156, RZ, 0x3c, !PT ;  /* 0x0000009c91b07212 */ /* 0x000fe400078e3cff */
[----:B------:R-:W-:Y:S02]  /*28180*/  SHF.R.U64 R149, R149, 0x3, RZ ;  /* 0x0000000395957819 */ /* 0x000fe400000012ff */
[----:B------:R-:W-:Y:S02]  /*28190*/  SHF.R.U64 R151, R151, 0x3, RZ ;  /* 0x0000000397977819 */ /* 0x000fe400000012ff */
[----:B------:R-:W-:Y:S02]  /*281a0*/  LOP3.LUT R210, R3, R210, RZ, 0x3c, !PT ;  /* 0x000000d203d27212 */ /* 0x000fe400078e3cff */
[----:B------:R-:W-:Y:S02]  /*281b0*/  LOP3.LUT R168, R169, 0x380, RZ, 0xc0, !PT ;  /* 0x00000380a9a87812 */ /* 0x000fe400078ec0ff */
[----:B------:R-:W-:-:S02]  /*281c0*/  SHF.R.U64 R155, R155, 0x3, RZ ;  /* 0x000000039b9b7819 */ /* 0x000fc400000012ff */
[----:B------:R-:W-:Y:S02]  /*281d0*/  MOV R176, R176 ;  /* 0x000000b000b07202 */ /* 0x000fe40000000f00 */
[----:B------:R-:W-:Y:S02]  /*281e0*/  LOP3.LUT R148, R149, R148, RZ, 0x3c, !PT ;  /* 0x0000009495947212 */ /* 0x000fe400078e3cff */
[----:B------:R-:W-:Y:S02]  /*281f0*/  MOV R199, R140 ;  /* 0x0000008c00c77202 */ /* 0x000fe40000000f00 */
[----:B--2---:R-:W-:Y:S02]  /*28200*/  F2FP.BF16.F32.PACK_AB R136, R137, R136 ;  /* 0x000000888988723e */ /* 0x004fe400000010ff */
[----:B------:R-:W-:Y:S02]  /*28210*/  F2FP.BF16.F32.PACK_AB R137, R139, R138 ;  /* 0x0000008a8b89723e */ /* 0x000fe400000010ff */
[----:B---3--:R-:W-:-:S02]  /*28220*/  F2FP.BF16.F32.PACK_AB R128, R129, R128 ;  /* 0x000000808180723e */ /* 0x008fc400000010ff */
[----:B------:R-:W-:Y:S02]  /*28230*/  F2FP.BF16.F32.PACK_AB R129, R131, R130 ;  /* 0x000000828381723e */ /* 0x000fe400000010ff */
[----:B----4-:R-:W-:Y:S02]  /*28240*/  F2FP.BF16.F32.PACK_AB R138, R133, R132 ;  /* 0x00000084858a723e */ /* 0x010fe400000010ff */
[----:B------:R-:W-:Y:S01]  /*28250*/  F2FP.BF16.F32.PACK_AB R139, R135, R134 ;  /* 0x00000086878b723e */ /* 0x000fe200000010ff */
[----:B------:R-:W-:Y:S01]  /*28260*/  BAR.SYNC.DEFER_BLOCKING 0x1, 0x100 ;  /* 0x0044000000007b1d */ /* 0x000fe20000010000 */
[----:B-----5:R-:W-:Y:S02]  /*28270*/  F2FP.BF16.F32.PACK_AB R120, R121, R120 ;  /* 0x000000787978723e */ /* 0x020fe400000010ff */
[----:B------:R-:W-:Y:S02]  /*28280*/  F2FP.BF16.F32.PACK_AB R121, R123, R122 ;  /* 0x0000007a7b79723e */ /* 0x000fe400000010ff */
[----:B------:R-:W-:-:S02]  /*28290*/  F2FP.BF16.F32.PACK_AB R130, R125, R124 ;  /* 0x0000007c7d82723e */ /* 0x000fc400000010ff */
[----:B------:R-:W-:Y:S02]  /*282a0*/  F2FP.BF16.F32.PACK_AB R131, R127, R126 ;  /* 0x0000007e7f83723e */ /* 0x000fe400000010ff */
[----:B------:R-:W-:Y:S02]  /*282b0*/  F2FP.BF16.F32.PACK_AB R112, R113, R112 ;  /* 0x000000707170723e */ /* 0x000fe400000010ff */
[----:B------:R-:W-:Y:S02]  /*282c0*/  LOP3.LUT R150, R151, R150, RZ, 0x3c, !PT ;  /* 0x0000009697967212 */ /* 0x000fe400078e3cff */
[----:B------:R-:W-:Y:S02]  /*282d0*/  MOV R149, R212 ;  /* 0x000000d400957202 */ /* 0x000fe40000000f00 */
[----:B------:R-:W-:Y:S02]  /*282e0*/  F2FP.BF16.F32.PACK_AB R122, R117, R116 ;  /* 0x00000074757a723e */ /* 0x000fe400000010ff */
[----:B------:R-:W-:-:S02]  /*282f0*/  F2FP.BF16.F32.PACK_AB R123, R119, R118 ;  /* 0x00000076777b723e */ /* 0x000fc400000010ff */
[----:B------:R-:W-:Y:S02]  /*28300*/  F2FP.BF16.F32.PACK_AB R113, R115, R114 ;  /* 0x000000727371723e */ /* 0x000fe400000010ff */
[----:B------:R-:W-:Y:S02]  /*28310*/  F2FP.BF16.F32.PACK_AB R104, R105, R104 ;  /* 0x000000686968723e */ /* 0x000fe400000010ff */
[----:B------:R-:W-:Y:S02]  /*28320*/  SHF.R.U64 R168, R168, 0x3, RZ ;  /* 0x00000003a8a87819 */ /* 0x000fe400000012ff */
[----:B------:R-:W-:Y:S02]  /*28330*/  LOP3.LUT R154, R155, R154, RZ, 0x3c, !PT ;  /* 0x0000009a9b9a7212 */ /* 0x000fe400078e3cff */
        /* <DEDUP_REMOVED lines=17> */
[----:B------:R1:W-:Y:S01]  /*28450*/  STSM.16.M88.4 [R149], R120 ;  /* 0x0000007895007844 */ /* 0x0003e20000000200 */
[----:B------:R-:W-:Y:S02]  /*28460*/  MOV R171, R206 ;  /* 0x000000ce00ab7202 */ /* 0x000fe40000000f00 */
[----:B------:R-:W-:Y:S02]  /*28470*/  F2FP.BF16.F32.PACK_AB R90, R85, R84 ;  /* 0x00000054555a723e */ /* 0x000fe400000010ff */
[----:B------:R-:W-:Y:S02]  /*28480*/  F2FP.BF16.F32.PACK_AB R91, R87, R86 ;  /* 0x00000056575b723e */ /* 0x000fe400000010ff */
[----:B------:R-:W-:Y:S02]  /*28490*/  F2FP.BF16.F32.PACK_AB R81, R83, R82 ;  /* 0x000000525351723e */ /* 0x000fe400000010ff */
[----:B------:R-:W-:Y:S01]  /*284a0*/  F2FP.BF16.F32.PACK_AB R72, R73, R72 ;  /* 0x000000484948723e */ /* 0x000fe200000010ff */
[----:B------:R2:W-:Y:S01]  /*284b0*/  STSM.16.M88.4 [R151], R112 ;  /* 0x0000007097007844 */ /* 0x0005e20000000200 */
[----:B------:R-:W-:Y:S01]  /*284c0*/  LOP3.LUT R168, R168, R169, RZ, 0x3c, !PT ;  /* 0x000000a9a8a87212 */ /* 0x000fe200078e3cff */
[----:B------:R-:W-:Y:S01]  /*284d0*/  IMAD.X R169, RZ, RZ, R157, P6 ;  /* 0x000000ffffa97224 */ /* 0x000fe200030e069d */
        /* <DEDUP_REMOVED lines=13> */
[----:B0-----:R-:W-:Y:S02]  /*285b0*/  ISETP.NE.AND P6, PT, R147, RZ, PT ;  /* 0x000000ff9300720c */ /* 0x001fe40003fc5270 */
        /* <DEDUP_REMOVED lines=32> */
[----:B------:R-:W-:Y:S01]  /*287c0*/  F2FP.BF16.F32.PACK_AB R11, R7, R6 ;  /* 0x00000006070b723e */ /* 0x000fe200000010ff */
[----:B------:R-:W-:Y:S01]  /*287d0*/  STSM.16.M88.4 [R141], R48 ;  /* 0x000000308d007844 */ /* 0x000fe20000000200 */
[----:B------:R-:W-:Y:S02]  /*287e0*/  MOV R168, R168 ;  /* 0x000000a800a87202 */ /* 0x000fe40000000f00 */
[----:B------:R-:W-:Y:S02]  /*287f0*/  F2FP.BF16.F32.PACK_AB R10, R5, R4 ;  /* 0x00000004050a723e */ /* 0x000fe400000010ff */
[----:B------:R-:W-:Y:S01]  /*28800*/  LOP3.LUT R7, R158, 0x380, RZ, 0xc0, !PT ;  /* 0x000003809e077812 */ /* 0x000fe200078ec0ff */
[----:B------:R0:W-:Y:S01]  /*28810*/  STSM.16.M88.4 [R143], R40 ;  /* 0x000000288f007844 */ /* 0x0001e20000000200 */
[----:B------:R-:W-:-:S02]  /*28820*/  USHF.R.S32.HI UR12, URZ, 0x1f, UR41 ;  /* 0x0000001f3f0c7899 */ /* 0x000fc40008011429 */
[----:B------:R-:W-:Y:S01]  /*28830*/  SHF.R.U64 R7, R7, 0x3, RZ ;  /* 0x0000000307077819 */ /* 0x000fe200000012ff */
[----:B------:R3:W-:Y:S01]  /*28840*/  STSM.16.M88.4 [R145], R32 ;  /* 0x0000002091007844 */ /* 0x0007e20000000200 */
[----:B------:R-:W-:-:S03]  /*28850*/  USHF.R.S32.HI UR13, URZ, 0x1f, UR40 ;  /* 0x0000001f3f0d7899 */ /* 0x000fc60008011428 */
[----:B------:R4:W-:Y:S01]  /*28860*/  STSM.16.M88.4 [R147], R24 ;  /* 0x0000001893007844 */ /* 0x0009e20000000200 */
[----:B------:R-:W-:-:S03]  /*28870*/  LOP3.LUT R6, R7, R158, RZ, 0x3c, !PT ;  /* 0x0000009e07067212 */ /* 0x000fc600078e3cff */
[----:B------:R4:W-:Y:S01]  /*28880*/  STSM.16.M88.4 [R168], R8 ;  /* 0x00000008a8007844 */ /* 0x0009e20000000200 */
[--C-:B-1----:R-:W-:Y:S02]  /*28890*/  IMAD.X R149, RZ, RZ, R159.reuse, P3 ;  /* 0x000000ffff957224 */ /* 0x102fe400018e069f */
[--C-:B--2---:R-:W-:Y:S02]  /*288a0*/  IMAD.X R151, RZ, RZ, R159.reuse, P4 ;  /* 0x000000ffff977224 */ /* 0x104fe400020e069f */
[--C-:B0-----:R-:W-:Y:S02]  /*288b0*/  IMAD.X R143, RZ, RZ, R159.reuse, P0 ;  /* 0x000000ffff8f7224 */ /* 0x101fe400000e069f */
[--C-:B------:R-:W-:Y:S02]  /*288c0*/  IMAD.X R155, RZ, RZ, R159.reuse, P5 ;  /* 0x000000ffff9b7224 */ /* 0x100fe400028e069f */
[--C-:B---3--:R-:W-:Y:S02]  /*288d0*/  IMAD.X R145, RZ, RZ, R159.reuse, P1 ;  /* 0x000000ffff917224 */ /* 0x108fe400008e069f */
[----:B------:R-:W-:-:S02]  /*288e0*/  IMAD.MOV.U32 R7, RZ, RZ, R159 ;  /* 0x000000ffff077224 */ /* 0x000fc400078e009f */
[----:B----4-:R-:W-:Y:S01]  /*288f0*/  IMAD.X R147, RZ, RZ, R159, P2 ;  /* 0x000000ffff937224 */ /* 0x010fe200010e069f */
[----:B------:R-:W-:Y:S06]  /*28900*/  BAR.SYNC.DEFER_BLOCKING 0x1, 0x100 ;  /* 0x0044000000007b1d */ /* 0x000fec0000010000 */
[----:B------:R-:W-:Y:S05]  /*28910*/  @P6 BRA `(.L_x_5332) ;  /* 0x0000000000cc6947 */ /* 0x000fea0003800000 */
[----:B------:R-:W2:Y:S01]  /*28920*/  LDL R213, [R1+0x448] ;  /* 0x0004480001d57983 */ /* 0x000ea20000100800 */
[----:B------:R-:W0:Y:S01]  /*28930*/  LDC R8, c[0x0][0xce8] ;  /* 0x00033a00ff087b82 */ /* 0x000e220000000800 */
[----:B------:R-:W-:Y:S01]  /*28940*/  IMAD.MOV R0, RZ, RZ, -R234 ;  /* 0x000000ffff007224 */ /* 0x000fe200078e0aea */
[----:B------:R-:W-:Y:S01]  /*28950*/  ULDC UR5, c[0x0][0xb88] ;  /* 0x0002e20000057ab9 */ /* 0x000fe20000000800 */
[----:B------:R-:W-:Y:S01]  /*28960*/  IMAD.U32 R13, RZ, RZ, UR39 ;  /* 0x00000027ff0d7e24 */ /* 0x000fe2000f8e00ff */
[----:B------:R-:W-:Y:S01]  /*28970*/  ULDC.64 UR8, c[0x0][0xc90] ;  /* 0x0003240000087ab9 */ /* 0x000fe20000000a00 */
[----:B------:R-:W-:Y:S01]  /*28980*/  IMAD.U32 R5, RZ, RZ, UR39 ;  /* 0x00000027ff057e24 */ /* 0x000fe2000f8e00ff */
[----:B------:R-:W-:Y:S01]  /*28990*/  ISETP.NE.AND P0, PT, R237, R0, PT ;  /* 0x00000000ed00720c */ /* 0x000fe20003f05270 */
[----:B------:R-:W-:Y:S01]  /*289a0*/  IMAD R13, R13, 0x40, R160 ;  /* 0x000000400d0d7824 */ /* 0x000fe200078e02a0 */
[----:B------:R-:W-:Y:S01]  /*289b0*/  ULDC.64 UR10, c[0x0][0xc98] ;  /* 0x00032600000a7ab9 */ /* 0x000fe20000000a00 */
[----:B0-----:R-:W-:-:S05]  /*289c0*/  IMAD R10, R8, UR5, RZ ;  /* 0x00000005080a7c24 */ /* 0x001fca000f8e02ff */
[----:B------:R-:W-:-:S13]  /*289d0*/  ISETP.GE.OR P1, PT, R13, R10, P0 ;  /* 0x0000000a0d00720c */ /* 0x000fda0000726670 */
[----:B------:R-:W3:Y:S01]  /*289e0*/  @!P1 LDL R11, [R1+0x420] ;  /* 0x00042000010b9983 */ /* 0x000ee20000100800 */
[----:B------:R-:W-:Y:S01]  /*289f0*/  ISETP.NE.AND P2, PT, R8, 0x1, PT ;  /* 0x000000010800780c */ /* 0x000fe20003f45270 */
[----:B------:R-:W-:Y:S02]  /*28a00*/  UIMAD UR5, UR12, UR8, URZ ;  /* 0x000000080c0572a4 */ /* 0x000fe4000f8e023f */
[----:B------:R-:W-:Y:S02]  /*28a10*/  UIMAD.WIDE.U32 UR6, UR41, UR8, URZ ;  /* 0x00000008290672a5 */ /* 0x000fe4000f8e003f */
[----:B------:R-:W-:Y:S02]  /*28a20*/  UIMAD UR5, UR41, UR9, UR5 ;  /* 0x00000009290572a4 */ /* 0x000fe4000f8e0205 */
[----:B------:R-:W-:Y:S02]  /*28a30*/  UIMAD UR8, UR13, UR10, URZ ;  /* 0x0000000a0d0872a4 */ /* 0x000fe4000f8e023f */
[----:B------:R-:W-:-:S02]  /*28a40*/  UIADD3 UR7, UR7, UR5, URZ ;  /* 0x0000000507077290 */ /* 0x000fc4000fffe03f */
[----:B------:R-:W-:Y:S02]  /*28a50*/  UIMAD UR8, UR40, UR11, UR8 ;  /* 0x0000000b280872a4 */ /* 0x000fe4000f8e0208 */
[----:B------:R-:W0:Y:S01]  /*28a60*/  @P2 LDC R0, c[0x0][0xcec] ;  /* 0x00033b00ff002b82 */ /* 0x000e220000000800 */
[----:B------:R-:W-:-:S07]  /*28a70*/  UIMAD.WIDE.U32 UR6, UR40, UR10, UR6 ;  /* 0x0000000a280672a5 */ /* 0x000fce000f8e0006 */
[----:B------:R-:W1:Y:S01]  /*28a80*/  @P2 LDC R3, c[0x0][0xcf0] ;  /* 0x00033c00ff032b82 */ /* 0x000e620000000800 */
[----:B--2---:R-:W-:-:S04]  /*28a90*/  IMAD R5, R5, 0x40, R213 ;  /* 0x0000004005057824 */ /* 0x004fc800078e02d5 */
[----:B0-----:R-:W-:-:S04]  /*28aa0*/  @P2 IMAD.HI.U32 R0, R5, R0, RZ ;  /* 0x0000000005002227 */ /* 0x001fc800078e00ff */
[----:B------:R-:W-:Y:S01]  /*28ab0*/  IMAD.MOV.U32 R4, RZ, RZ, R5 ;  /* 0x000000ffff047224 */ /* 0x000fe200078e0005 */
[----:B-1----:R-:W-:-:S05]  /*28ac0*/  @P2 SHF.R.U32.HI R4, RZ, R3, R0 ;  /* 0x00000003ff042219 */ /* 0x002fca0000011600 */
        /* <DEDUP_REMOVED lines=14> */
[----:B------:R-:W-:Y:S01]  /*28bb0*/  SHFL.IDX PT, R8, R0, RZ, 0x1c1f ;  /* 0x001c1fff00087589 */ /* 0x000fe200000e0000 */
[----:B------:R-:W-:Y:S01]  /*28bc0*/  LEA.HI.X R12, R4, UR7, R3, 0x2, P2 ;  /* 0x00000007040c7c11 */ /* 0x000fe200090f1403 */
[----:B------:R-:W-:-:S04]  /*28bd0*/  VIADD R3, R13, 0x8 ;  /* 0x000000080d037836 */ /* 0x000fc80000000000 */
[----:B------:R-:W3:Y:S01]  /*28be0*/  SHFL.IDX PT, R9, R12, RZ, 0x1c1f ;  /* 0x001c1fff0c097589 */ /* 0x000ee200000e0000 */
[----:B------:R-:W-:-:S03]  /*28bf0*/  ISETP.GE.OR P0, PT, R3, R10, P0 ;  /* 0x0000000a0300720c */ /* 0x000fc60000706670 */
[----:B---3--:R-:W-:Y:S10]  /*28c00*/  @!P1 ST.E desc[UR46][R8.64], R11 ;  /* 0x0000000b08009985 */ /* 0x008ff4000c10192e */
[----:B------:R-:W2:Y:S04]  /*28c10*/  @!P0 LDL R3, [R1+0x424] ;  /* 0x0004240001038983 */ /* 0x000ea80000100800 */
[----:B------:R-:W-:Y:S04]  /*28c20*/  SHFL.IDX PT, R4, R0, 0x1, 0x1c1f ;  /* 0x003c1f0000047f89 */ /* 0x000fe800000e0000 */
[----:B------:R-:W2:Y:S04]  /*28c30*/  SHFL.IDX PT, R5, R12, 0x1, 0x1c1f ;  /* 0x003c1f000c057f89 */ /* 0x000ea800000e0000 */
[----:B--2---:R0:W-:Y:S02]  /*28c40*/  @!P0 ST.E desc[UR46][R4.64], R3 ;  /* 0x0000000304008985 */ /* 0x0041e4000c10192e */
.L_x_5332:
[----:B------:R-:W1:Y:S01]  /*28c50*/  LDC R69, c[0x0][0xce8] ;  /* 0x00033a00ff457b82 */ /* 0x000e620000000800 */
[----:B------:R-:W-:Y:S01]  /*28c60*/  ULDC UR10, c[0x0][0xbc8] ;  /* 0x0002f200000a7ab9 */ /* 0x000fe20000000800 */
[----:B------:R-:W-:Y:S01]  /*28c70*/  IMAD R0, R198, 0x20, R188 ;  /* 0x00000020c6007824 */ /* 0x000fe200078e02bc */
[----:B------:R-:W-:Y:S01]  /*28c80*/  ISETP.GE.AND P1, PT, R184, UR10, PT ;  /* 0x0000000ab8007c0c */ /* 0x000fe2000bf26270 */
[----:B------:R-:W-:Y:S01]  /*28c90*/  IMAD.U32 R71, RZ, RZ, UR39 ;  /* 0x00000027ff477e24 */ /* 0x000fe2000f8e00ff */
[----:B------:R-:W-:Y:S01]  /*28ca0*/  ULDC.64 UR8, c[0x0][0xbe8] ;  /* 0x0002fa0000087ab9 */ /* 0x000fe20000000a00 */
[----:B------:R2:W5:Y:S04]  /*28cb0*/  LD.E.128 R8, desc[UR46][R144.64] ;  /* 0x0000002e90087980 */ /* 0x000568000c101d00 */
[----:B------:R2:W5:Y:S04]  /*28cc0*/  LD.E.128 R12, desc[UR46][R148.64] ;  /* 0x0000002e940c7980 */ /* 0x000568000c101d00 */
[----:B0-----:R-:W5:Y:S04]  /*28cd0*/  LD.E.128 R4, desc[UR46][R6.64] ;  /* 0x0000002e06047980 */ /* 0x001f68000c101d00 */
[----:B------:R-:W5:Y:S04]  /*28ce0*/  LD.E.128 R140, desc[UR46][R142.64] ;  /* 0x0000002e8e8c7980 */ /* 0x000f68000c101d00 */
[----:B------:R2:W5:Y:S01]  /*28cf0*/  LD.E.128 R24, desc[UR46][R154.64] ;  /* 0x0000002e9a187980 */ /* 0x000562000c101d00 */
[----:B-1----:R-:W-:-:S02]  /*28d00*/  ISETP.NE.AND P3, PT, R69, 0x1, PT ;  /* 0x000000014500780c */ /* 0x002fc40003f65270 */
[----:B------:R-:W-:Y:S01]  /*28d10*/  SEL R21, RZ, 0xffffffff, P1 ;  /* 0xffffffffff157807 */ /* 0x000fe20000800000 */
[----:B------:R2:W5:Y:S01]  /*28d20*/  LD.E.128 R28, desc[UR46][R228.64] ;  /* 0x0000002ee41c7980 */ /* 0x000562000c101d00 */
[----:B------:R-:W-:Y:S02]  /*28d30*/  ISETP.GE.AND P2, PT, R164, UR10, PT ;  /* 0x0000000aa4007c0c */ /* 0x000fe4000bf46270 */
[----:B------:R-:W-:Y:S01]  /*28d40*/  ISETP.GE.AND P0, PT, R185, UR10, PT ;  /* 0x0000000ab9007c0c */ /* 0x000fe2000bf06270 */
[----:B------:R-:W-:Y:S01]  /*28d50*/  IMAD R70, R71, 0x40, R0 ;  /* 0x0000004047467824 */ /* 0x000fe200078e0200 */
[----:B------:R-:W-:Y:S01]  /*28d60*/  UIMAD UR5, UR12, UR8, URZ ;  /* 0x000000080c0572a4 */ /* 0x000fe2000f8e023f */
[----:B------:R-:W5:Y:S04]  /*28d70*/  LD.E.128 R144, desc[UR46][R146.64] ;  /* 0x0000002e92907980 */ /* 0x000f68000c101d00 */
[----:B------:R-:W0:Y:S01]  /*28d80*/  @P3 LDC R65, c[0x0][0xcec] ;  /* 0x00033b00ff413b82 */ /* 0x000e220000000800 */
[----:B------:R-:W-:Y:S01]  /*28d90*/  IMAD.SHL.U32 R64, R21, 0x2, RZ ;  /* 0x0000000215407824 */ /* 0x000fe200078e00ff */
[----:B------:R-:W-:Y:S01]  /*28da0*/  SEL R3, RZ, 0x1, P2 ;  /* 0x00000001ff037807 */ /* 0x000fe20001000000 */
[----:B------:R-:W-:Y:S01]  /*28db0*/  UIMAD.WIDE.U32 UR6, UR41, UR8, URZ ;  /* 0x00000008290672a5 */ /* 0x000fe2000f8e003f */
[----:B------:R-:W5:Y:S04]  /*28dc0*/  LD.E.128 R148, desc[UR46][R150.64] ;  /* 0x0000002e96947980 */ /* 0x000f68000c101d00 */
[----:B------:R-:W1:Y:S01]  /*28dd0*/  @P3 LDC R67, c[0x0][0xcf0] ;  /* 0x00033c00ff433b82 */ /* 0x000e620000000800 */
[----:B------:R-:W-:Y:S01]  /*28de0*/  SEL R21, RZ, 0xffffffff, P0 ;  /* 0xffffffffff157807 */ /* 0x000fe20000000000 */
[----:B------:R2:W5:Y:S01]  /*28df0*/  LD.E.128 R32, desc[UR46][R226.64] ;  /* 0x0000002ee2207980 */ /* 0x000562000c101d00 */
[----:B------:R-:W-:-:S02]  /*28e00*/  ISETP.GE.AND P1, PT, R167, UR10, PT ;  /* 0x0000000aa7007c0c */ /* 0x000fc4000bf26270 */
[----:B------:R-:W-:Y:S01]  /*28e10*/  LOP3.LUT R3, R64, 0x2, R3, 0xe2, !PT ;  /* 0x0000000240037812 */ /* 0x000fe200078ee203 */
[----:B------:R-:W-:Y:S01]  /*28e20*/  IMAD.SHL.U32 R64, R21, 0x4, RZ ;  /* 0x0000000415407824 */ /* 0x000fe200078e00ff */
[----:B------:R-:W-:Y:S01]  /*28e30*/  ISETP.GE.AND P0, PT, R166, UR10, PT ;  /* 0x0000000aa6007c0c */ /* 0x000fe2000bf06270 */
[----:B------:R2:W5:Y:S01]  /*28e40*/  LD.E.128 R36, desc[UR46][R224.64] ;  /* 0x0000002ee0247980 */ /* 0x000562000c101d00 */
[----:B------:R-:W-:Y:S01]  /*28e50*/  SEL R0, RZ, 0xffffffff, P1 ;  /* 0xffffffffff007807 */ /* 0x000fe20000800000 */
[----:B------:R-:W-:Y:S01]  /*28e60*/  UIMAD UR5, UR41, UR9, UR5 ;  /* 0x00000009290572a4 */ /* 0x000fe2000f8e0205 */
[----:B------:R-:W-:Y:S01]  /*28e70*/  LOP3.LUT R21, R64, 0x4, R3, 0xe2, !PT ;  /* 0x0000000440157812 */ /* 0x000fe200078ee203 */
[----:B------:R2:W5:Y:S01]  /*28e80*/  LD.E.128 R40, desc[UR46][R222.64] ;  /* 0x0000002ede287980 */ /* 0x000562000c101d00 */
[----:B------:R-:W-:Y:S01]  /*28e90*/  SEL R64, RZ, 0xffffffff, P0 ;  /* 0xffffffffff407807 */ /* 0x000fe20000000000 */
[----:B------:R-:W-:Y:S01]  /*28ea0*/  IMAD.SHL.U32 R66, R0, 0x8, RZ ;  /* 0x0000000800427824 */ /* 0x000fe200078e00ff */
[----:B------:R-:W-:Y:S01]  /*28eb0*/  ULDC.64 UR8, c[0x0][0xbf0] ;  /* 0x0002fc0000087ab9 */ /* 0x000fe20000000a00 */
[----:B0-----:R-:W-:Y:S01]  /*28ec0*/  @P3 IMAD.HI.U32 R0, R70, R65, RZ ;  /* 0x0000004146003227 */ /* 0x001fe200078e00ff */
[----:B------:R-:W-:Y:S01]  /*28ed0*/  UIADD3 UR7, UR7, UR5, URZ ;  /* 0x0000000507077290 */ /* 0x000fe2000fffe03f */
[----:B------:R2:W5:Y:S01]  /*28ee0*/  LD.E.128 R44, desc[UR46][R220.64] ;  /* 0x0000002edc2c7980 */ /* 0x000562000c101d00 */
[----:B------:R-:W-:Y:S01]  /*28ef0*/  UIMAD UR5, UR13, UR8, URZ ;  /* 0x000000080d0572a4 */ /* 0x000fe2000f8e023f */
[----:B------:R-:W-:Y:S01]  /*28f00*/  IMAD.SHL.U32 R64, R64, 0x10, RZ ;  /* 0x0000001040407824 */ /* 0x000fe200078e00ff */
[----:B------:R-:W-:Y:S01]  /*28f10*/  LOP3.LUT R21, R66, 0x8, R21, 0xe2, !PT ;  /* 0x0000000842157812 */ /* 0x000fe200078ee215 */
[----:B------:R-:W-:Y:S01]  /*28f20*/  IMAD.MOV.U32 R3, RZ, RZ, R70 ;  /* 0x000000ffff037224 */ /* 0x000fe200078e0046 */
[----:B------:R-:W-:Y:S01]  /*28f30*/  UIMAD UR5, UR40, UR9, UR5 ;  /* 0x00000009280572a4 */ /* 0x000fe2000f8e0205 */
[----:B-1----:R-:W-:Y:S01]  /*28f40*/  @P3 SHF.R.U32.HI R3, RZ, R67, R0 ;  /* 0x00000043ff033219 */ /* 0x002fe20000011600 */
[----:B------:R-:W-:Y:S01]  /*28f50*/  UIMAD.WIDE.U32 UR40, UR40, UR8, UR6 ;  /* 0x00000008282872a5 */ /* 0x000fe2000f8e0006 */
[----:B------:R-:W-:Y:S01]  /*28f60*/  LOP3.LUT R0, R64, 0x10, R21, 0xe2, !PT ;  /* 0x0000001040007812 */ /* 0x000fe200078ee215 */
[----:B------:R2:W5:Y:S01]  /*28f70*/  LD.E.128 R48, desc[UR46][R218.64] ;  /* 0x0000002eda307980 */ /* 0x000562000c101d00 */
[--C-:B------:R-:W-:Y:S01]  /*28f80*/  SHF.R.S32.HI R21, RZ, 0x1f, R3.reuse ;  /* 0x0000001fff157819 */ /* 0x100fe20000011403 */
[----:B------:R-:W-:Y:S01]  /*28f90*/  UIADD3 UR5, UR41, UR5, URZ ;  /* 0x0000000529057290 */ /* 0x000fe2000fffe03f */
[----:B------:R-:W-:Y:S01]  /*28fa0*/  ISETP.GE.AND P0, PT, R165, UR10, PT ;  /* 0x0000000aa5007c0c */ /* 0x000fe2000bf06270 */
[----:B------:R-:W-:Y:S01]  /*28fb0*/  IMAD.MOV R67, RZ, RZ, -R3 ;  /* 0x000000ffff437224 */ /* 0x000fe200078e0a03 */
[----:B------:R-:W-:Y:S01]  /*28fc0*/  ULDC.64 UR6, c[0x0][0xbe0] ;  /* 0x0002f80000067ab9 */ /* 0x000fe20000000a00 */
[----:B------:R2:W5:Y:S01]  /*28fd0*/  LD.E.128 R52, desc[UR46][R216.64] ;  /* 0x0000002ed8347980 */ /* 0x000562000c101d00 */
[----:B------:R-:W-:Y:S01]  /*28fe0*/  SEL R66, RZ, 0xffffffff, P0 ;  /* 0xffffffffff427807 */ /* 0x000fe20000000000 */
[----:B------:R-:W-:Y:S01]  /*28ff0*/  IMAD R68, R21, UR6, RZ ;  /* 0x0000000615447c24 */ /* 0x000fe2000f8e02ff */
[----:B------:R-:W-:Y:S01]  /*29000*/  ULDC UR8, c[0x0][0xb88] ;  /* 0x0002e20000087ab9 */ /* 0x000fe20000000800 */
[----:B------:R-:W-:Y:S01]  /*29010*/  IMAD R21, R69, R67, R70 ;  /* 0x0000004345157224 */ /* 0x000fe200078e0246 */
[----:B------:R2:W5:Y:S01]  /*29020*/  LD.E.128 R56, desc[UR46][R214.64] ;  /* 0x0000002ed6387980 */ /* 0x000562000c101d00 */
[----:B------:R-:W-:-:S02]  /*29030*/  IMAD.U32 R65, RZ, RZ, UR41 ;  /* 0x00000029ff417e24 */ /* 0x000fc4000f8e00ff */
[----:B------:R-:W-:Y:S01]  /*29040*/  IMAD.U32 R64, RZ, RZ, UR40 ;  /* 0x00000028ff407e24 */ /* 0x000fe2000f8e00ff */
[----:B------:R2:W5:Y:S01]  /*29050*/  LD.E.128 R60, desc[UR46][R200.64] ;  /* 0x0000002ec83c7980 */ /* 0x000562000c101d00 */
[----:B------:R-:W-:Y:S02]  /*29060*/  IMAD.U32 R65, RZ, RZ, UR5 ;  /* 0x00000005ff417e24 */ /* 0x000fe4000f8e00ff */
[----:B------:R-:W-:Y:S01]  /*29070*/  IMAD.SHL.U32 R71, R66, 0x20, RZ ;  /* 0x0000002042477824 */ /* 0x000fe200078e00ff */
[----:B------:R-:W-:Y:S01]  /*29080*/  @!PT LDS RZ, [RZ] ;  /* 0x00000000fffff984 */ /* 0x000fe20000000800 */
[----:B------:R-:W-:Y:S01]  /*29090*/  @!PT LDS RZ, [RZ] ;  /* 0x00000000fffff984 */ /* 0x000fe20000000800 */
[----:B------:R-:W-:Y:S01]  /*290a0*/  @!PT LDS RZ, [RZ] ;  /* 0x00000000fffff984 */ /* 0x000fe20000000800 */
[----:B------:R-:W-:Y:S01]  /*290b0*/  @!PT LDS RZ, [RZ] ;  /* 0x00000000fffff984 */ /* 0x000fe20000000800 */
[----:B------:R0:W-:Y:S06]  /*290c0*/  MEMBAR.ALL.CTA ;  /* 0x0000000000007992 */ /* 0x0001ec0000008000 */
[----:B0-----:R-:W0:Y:S01]  /*290d0*/  FENCE.VIEW.ASYNC.S ;  /* 0x00000000000073c6 */ /* 0x001e220000000000 */
[----:B------:R-:W-:Y:S01]  /*290e0*/  SHF.R.S32.HI R66, RZ, 0x1f, R21 ;  /* 0x0000001fff427819 */ /* 0x000fe20000011415 */
[----:B------:R-:W-:Y:S01]  /*290f0*/  IMAD R67, R3, UR7, R68 ;  /* 0x0000000703437c24 */ /* 0x000fe2000f8e0244 */
[----:B------:R-:W-:Y:S01]  /*29100*/  ISETP.GE.AND P0, PT, R187, UR10, PT ;  /* 0x0000000abb007c0c */ /* 0x000fe2000bf06270 */
[----:B------:R-:W-:Y:S01]  /*29110*/  IMAD.WIDE.U32 R64, R3, UR6, R64 ;  /* 0x0000000603407c25 */ /* 0x000fe2000f8e0040 */
[----:B------:R-:W-:-:S03]  /*29120*/  ULDC.64 UR6, c[0x0][0xbd8] ;  /* 0x0002f60000067ab9 */ /* 0x000fc60000000a00 */
[----:B------:R-:W-:Y:S01]  /*29130*/  IMAD.U32 R75, RZ, RZ, UR39 ;  /* 0x00000027ff4b7e24 */ /* 0x000fe2000f8e00ff */
[----:B------:R-:W-:Y:S01]  /*29140*/  LOP3.LUT R0, R71, 0x20, R0, 0xe2, !PT ;  /* 0x0000002047007812 */ /* 0x000fe200078ee200 */
[----:B------:R-:W-:Y:S01]  /*29150*/  IMAD.IADD R65, R65, 0x1, R67 ;  /* 0x0000000141417824 */ /* 0x000fe200078e0243 */
[----:B------:R-:W-:Y:S01]  /*29160*/  SEL R3, RZ, 0x40, P0 ;  /* 0x00000040ff037807 */ /* 0x000fe20000000000 */
[----:B------:R-:W-:Y:S01]  /*29170*/  IMAD R66, R66, UR6, RZ ;  /* 0x0000000642427c24 */ /* 0x000fe2000f8e02ff */
[----:B------:R-:W-:Y:S01]  /*29180*/  ISETP.GE.AND P0, PT, R186, UR10, PT ;  /* 0x0000000aba007c0c */ /* 0x000fe2000bf06270 */
[----:B------:R-:W-:Y:S02]  /*29190*/  IMAD R75, R75, 0x40, R188 ;  /* 0x000000404b4b7824 */ /* 0x000fe400078e02bc */
[----:B------:R-:W-:Y:S01]  /*291a0*/  IMAD R76, R69, UR8, RZ ;  /* 0x00000008454c7c24 */ /* 0x000fe2000f8e02ff */
[----:B------:R-:W-:Y:S01]  /*291b0*/  LOP3.LUT R0, R0, R3, RZ, 0xfc, !PT ;  /* 0x0000000300007212 */ /* 0x000fe200078efcff */
[C---:B------:R-:W-:Y:S01]  /*291c0*/  IMAD R67, R21.reuse, UR7, R66 ;  /* 0x0000000715437c24 */ /* 0x040fe2000f8e0242 */
[----:B------:R-:W-:Y:S01]  /*291d0*/  UIADD3 UR5, UR44, 0x38820, URZ ;  /* 0x000388202c057890 */ /* 0x000fe2000fffe03f */
[----:B------:R-:W-:Y:S01]  /*291e0*/  IMAD.WIDE.U32 R64, R21, UR6, R64 ;  /* 0x0000000615407c25 */ /* 0x000fe2000f8e0040 */
[----:B------:R-:W-:Y:S01]  /*291f0*/  SEL R3, RZ, 0x80, P0 ;  /* 0x00000080ff037807 */ /* 0x000fe20000000000 */
[----:B------:R-:W-:Y:S01]  /*29200*/  ULDC.64 UR6, c[0x0][0xb80] ;  /* 0x0002e00000067ab9 */ /* 0x000fe20000000a00 */
[----:B------:R-:W-:Y:S01]  /*29210*/  ISETP.GE.AND P0, PT, R75, R76, PT ;  /* 0x0000004c4b00720c */ /* 0x000fe20003f06270 */
[----:B------:R-:W-:Y:S01]  /*29220*/  IMAD.IADD R21, R65, 0x1, R67 ;  /* 0x0000000141157824 */ /* 0x000fe200078e0243 */
[----:B------:R-:W-:Y:S01]  /*29230*/  UPRMT UR5, URZ, 0x654, UR5 ;  /* 0x000006543f057896 */ /* 0x000fe20008000005 */
[----:B------:R-:W-:-:S04]  /*29240*/  LEA R72, P1, R64, UR6, 0x1 ;  /* 0x0000000640487c11 */ /* 0x000fc8000f8208ff */
[----:B------:R-:W-:Y:S01]  /*29250*/  LEA.HI.X R21, R64, UR7, R21, 0x1, P1 ;  /* 0x0000000740157c11 */ /* 0x000fe200088f0c15 */
[----:B0-----:R2:W0:Y:S01]  /*29260*/  SHFL.IDX PT, R74, R72, RZ, 0x181f ;  /* 0x00181fff484a7589 */ /* 0x00142200000e0000 */
[----:B------:R-:W-:Y:S02]  /*29270*/  BSSY B1, `(.L_x_5333) ;  /* 0x0000025000017945 */ /* 0x000fe40003800000 */
[----:B------:R-:W-:Y:S01]  /*29280*/  SYNCS.ARRIVE.TRANS64.RED.A1T0 RZ, [UR5], RZ ;  /* 0x000000ffffff79a7 */ /* 0x000fe20008100405 */
[----:B------:R2:W1:Y:S01]  /*29290*/  SHFL.IDX PT, R73, R21, RZ, 0x181f ;  /* 0x00181fff15497589 */ /* 0x00046200000e0000 */
[----:B------:R-:W-:Y:S01]  /*292a0*/  LOP3.LUT R3, R0, R3, RZ, 0xfc, !PT ;  /* 0x0000000300037212 */ /* 0x000fe200078efcff */
[----:B------:R-:W-:Y:S06]  /*292b0*/  @P0 BRA `(.L_x_5334) ;  /* 0x0000000000800947 */ /* 0x000fec0003800000 */
[----:B------:R-:W-:Y:S02]  /*292c0*/  ISETP.GE.AND P0, PT, R164, UR10, PT ;  /* 0x0000000aa4007c0c */ /* 0x000fe4000bf06270 */
[----:B------:R-:W-:Y:S02]  /*292d0*/  ISETP.GE.AND P1, PT, R184, UR10, PT ;  /* 0x0000000ab8007c0c */ /* 0x000fe4000bf26270 */
[----:B------:R-:W-:Y:S02]  /*292e0*/  ISETP.GE.AND P5, PT, R185, UR10, PT ;  /* 0x0000000ab9007c0c */ /* 0x000fe4000bfa6270 */
[----:B------:R-:W-:-:S07]  /*292f0*/  ISETP.GE.AND P3, PT, R167, UR10, PT ;  /* 0x0000000aa7007c0c */ /* 0x000fce000bf66270 */
[-C--:B0-----:R-:W-:Y:S02]  /*29300*/  @!P0 LEA R64, P2, R164, R74.reuse, 0x1 ;  /* 0x0000004aa4408211 */ /* 0x081fe400078408ff */
[-C--:B------:R-:W-:Y:S02]  /*29310*/  @!P1 LEA R66, P4, R184, R74.reuse, 0x1 ;  /* 0x0000004ab8429211 */ /* 0x080fe400078808ff */
[-C--:B-1----:R-:W-:Y:S02]  /*29320*/  @!P0 LEA.HI.X R65, R164, R73.reuse, R196, 0x1, P2 ;  /* 0x00000049a4418211 */ /* 0x082fe400010f0cc4 */
[----:B------:R-:W-:Y:S02]  /*29330*/  @!P1 LEA.HI.X R67, R184, R73, R195, 0x1, P4 ;  /* 0x00000049b8439211 */ /* 0x000fe400020f0cc3 */
[----:B------:R-:W-:Y:S01]  /*29340*/  ISETP.GE.AND P2, PT, R166, UR10, PT ;  /* 0x0000000aa6007c0c */ /* 0x000fe2000bf46270 */
[----:B-----5:R0:W-:Y:S01]  /*29350*/  @!P0 ST.E.128 desc[UR46][R64.64], R4 ;  /* 0x0000000440008985 */ /* 0x0201e2000c101d2e */
[----:B------:R-:W-:-:S02]  /*29360*/  @!P5 LEA R68, P4, R185, R74, 0x1 ;  /* 0x0000004ab944d211 */ /* 0x000fc400078808ff */
[----:B------:R-:W-:Y:S01]  /*29370*/  LOP3.LUT P0, RZ, R0, 0x40, RZ, 0xc0, !PT ;  /* 0x0000004000ff7812 */ /* 0x000fe2000780c0ff */
[----:B------:R1:W-:Y:S01]  /*29380*/  @!P1 ST.E.128 desc[UR46][R66.64], R8 ;  /* 0x0000000842009985 */ /* 0x0003e2000c101d2e */
[----:B------:R-:W-:Y:S02]  /*29390*/  ISETP.GE.AND P1, PT, R165, UR10, PT ;  /* 0x0000000aa5007c0c */ /* 0x000fe4000bf26270 */
[-C--:B------:R-:W-:Y:S02]  /*293a0*/  @!P5 LEA.HI.X R69, R185, R73.reuse, R194, 0x1, P4 ;  /* 0x00000049b945d211 */ /* 0x080fe400020f0cc2 */
[----:B------:R-:W-:Y:S02]  /*293b0*/  LOP3.LUT P4, RZ, R3, 0x80, RZ, 0xc0, !PT ;  /* 0x0000008003ff7812 */ /* 0x000fe4000788c0ff */
[C---:B------:R-:W-:Y:S01]  /*293c0*/  @!P3 LEA R70, P6, R167.reuse, R74, 0x1 ;  /* 0x0000004aa746b211 */ /* 0x040fe200078c08ff */
[----:B------:R3:W-:Y:S03]  /*293d0*/  @!P5 ST.E.128 desc[UR46][R68.64], R12 ;  /* 0x0000000c4400d985 */ /* 0x0007e6000c101d2e */
[----:B------:R-:W-:-:S02]  /*293e0*/  @!P3 LEA.HI.X R71, R167, R73, R193, 0x1, P6 ;  /* 0x00000049a747b211 */ /* 0x000fc400030f0cc1 */
[----:B0-----:R-:W-:-:S03]  /*293f0*/  @!P2 LEA R4, P5, R166, R74, 0x1 ;  /* 0x0000004aa604a211 */ /* 0x001fc600078a08ff */
[----:B------:R3:W-:Y:S01]  /*29400*/  @!P3 ST.E.128 desc[UR46][R70.64], R24 ;  /* 0x000000184600b985 */ /* 0x0007e2000c101d2e */
[-C--:B------:R-:W-:Y:S02]  /*29410*/  @!P1 LEA R6, P6, R165, R74.reuse, 0x1 ;  /* 0x0000004aa5069211 */ /* 0x080fe400078c08ff */
[-C--:B-1----:R-:W-:Y:S02]  /*29420*/  @P0 LEA R8, P3, R187, R74.reuse, 0x1 ;  /* 0x0000004abb080211 */ /* 0x082fe400078608ff */
        /* <DEDUP_REMOVED lines=9> */
.L_x_5334:
[----:B------:R-:W-:Y:S05]  /*294c0*/  BSYNC B1 ;  /* 0x0000000000017941 */ /* 0x000fea0003800000 */
.L_x_5333:
[----:B---3-5:R-:W-:Y:S01]  /*294d0*/  VIADD R4, R75, 0x20 ;  /* 0x000000204b047836 */ /* 0x028fe20000000000 */
[----:B--2---:R-:W2:Y:S04]  /*294e0*/  SHFL.IDX PT, R21, R21, 0x1, 0x181f ;  /* 0x00381f0015157f89 */ /* 0x004ea800000e0000 */
[----:B------:R-:W-:Y:S01]  /*294f0*/  ISETP.GE.AND P0, PT, R4, R76, PT ;  /* 0x0000004c0400720c */ /* 0x000fe20003f06270 */
[----:B------:R-:W3:-:S12]  /*29500*/  SHFL.IDX PT, R72, R72, 0x1, 0x181f ;  /* 0x00381f0048487f89 */ /* 0x000ed800000e0000 */
[----:B------:R-:W-:Y:S05]  /*29510*/  @P0 BRA `(.L_x_5335) ;  /* 0x0000000c00940947 */ /* 0x000fea0003800000 */
[----:B------:R-:W-:Y:S02]  /*29520*/  ISETP.GE.AND P1, PT, R164, UR10, PT ;  /* 0x0000000aa4007c0c */ /* 0x000fe4000bf26270 */
[----:B------:R-:W-:Y:S02]  /*29530*/  ISETP.GE.AND P5, PT, R184, UR10, PT ;  /* 0x0000000ab8007c0c */ /* 0x000fe4000bfa6270 */
[----:B------:R-:W-:Y:S02]  /*29540*/  ISETP.GE.AND P3, PT, R185, UR10, PT ;  /* 0x0000000ab9007c0c */ /* 0x000fe4000bf66270 */
[----:B------:R-:W-:-:S07]  /*29550*/  ISETP.GE.AND P2, PT, R167, UR10, PT ;  /* 0x0000000aa7007c0c */ /* 0x000fce000bf46270 */
[-C--:B---3--:R-:W-:Y:S02]  /*29560*/  @!P1 LEA R4, P0, R164, R72.reuse, 0x1 ;  /* 0x00000048a4049211 */ /* 0x088fe400078008ff */
[----:B------:R-:W-:Y:S02]  /*29570*/  @!P5 LEA R6, P4, R184, R72, 0x1 ;  /* 0x00000048b806d211 */ /* 0x000fe400078808ff */
[-C--:B--2---:R-:W-:Y:S02]  /*29580*/  @!P1 LEA.HI.X R5, R164, R21.reuse, R196, 0x1, P0 ;  /* 0x00000015a4059211 */ /* 0x084fe400000f0cc4 */
[----:B------:R-:W-:Y:S02]  /*29590*/  ISETP.GE.AND P0, PT, R165, UR10, PT ;  /* 0x0000000aa5007c0c */ /* 0x000fe4000bf06270 */
[----:B------:R-:W-:Y:S01]  /*295a0*/  @!P5 LEA.HI.X R7, R184, R21, R195, 0x1, P4 ;  /* 0x00000015b807d211 */ /* 0x000fe200020f0cc3 */
[----:B------:R2:W-:Y:S01]  /*295b0*/  @!P1 ST.E.128 desc[UR46][R4.64], R140 ;  /* 0x0000008c04009985 */ /* 0x0005e2000c101d2e */
[----:B------:R-:W-:-:S02]  /*295c0*/  ISETP.GE.AND P1, PT, R166, UR10, PT ;  /* 0x0000000aa6007c0c */ /* 0x000fc4000bf26270 */
[----:B------:R-:W-:Y:S01]  /*295d0*/  LOP3.LUT P4, RZ, R0, 0x40, RZ, 0xc0, !PT ;  /* 0x0000004000ff7812 */ /* 0x000fe2000788c0ff */
[----:B------:R3:W-:Y:S01]  /*295e0*/  @!P5 ST.E.128 desc[UR46][R6.64], R144 ;  /* 0x000000900600d985 */ /* 0x0007e2000c101d2e */
[-C--:B------:R-:W-:Y:S02]  /*295f0*/  @!P3 LEA R8, P6, R185, R72.reuse, 0x1 ;  /* 0x00000048b908b211 */ /* 0x080fe400078c08ff */
[----:B------:R-:W-:Y:S02]  /*29600*/  @!P2 LEA R10, P5, R167, R72, 0x1 ;  /* 0x00000048a70aa211 */ /* 0x000fe400078a08ff */
[-C--:B------:R-:W-:Y:S02]  /*29610*/  @!P3 LEA.HI.X R9, R185, R21.reuse, R194, 0x1, P6 ;  /* 0x00000015b909b211 */ /* 0x080fe400030f0cc2 */
[----:B------:R-:W-:-:S03]  /*29620*/  @!P2 LEA.HI.X R11, R167, R21, R193, 0x1, P5 ;  /* 0x00000015a70ba211 */ /* 0x000fc600028f0cc1 */
[----:B------:R3:W-:Y:S01]  /*29630*/  @!P3 ST.E.128 desc[UR46][R8.64], R148 ;  /* 0x000000940800b985 */ /* 0x0007e2000c101d2e */
[-C--:B------:R-:W-:Y:S02]  /*29640*/  @!P0 LEA R12, P3, R165, R72.reuse, 0x1 ;  /* 0x00000048a50c8211 */ /* 0x080fe400078608ff */
[-C--:B------:R-:W-:Y:S01]  /*29650*/  @P4 LEA R14, P5, R187, R72.reuse, 0x1 ;  /* 0x00000048bb0e4211 */ /* 0x080fe200078a08ff */
[----:B------:R3:W-:Y:S01]  /*29660*/  @!P2 ST.E.128 desc[UR46][R10.64], R28 ;  /* 0x0000001c0a00a985 */ /* 0x0007e2000c101d2e */
[C---:B--2---:R-:W-:Y:S02]  /*29670*/  @!P1 LEA R4, P6, R166.reuse, R72, 0x1 ;  /* 0x00000048a6049211 */ /* 0x044fe400078c08ff */
[-C--:B------:R-:W-:Y:S02]  /*29680*/  @!P0 LEA.HI.X R13, R165, R21.reuse, R191, 0x1, P3 ;  /* 0x00000015a50d8211 */ /* 0x080fe400018f0cbf */
[-C--:B------:R-:W-:Y:S02]  /*29690*/  @!P1 LEA.HI.X R5, R166, R21.reuse, R192, 0x1, P6 ;  /* 0x00000015a6059211 */ /* 0x080fe400030f0cc0 */
[----:B------:R-:W-:-:S03]  /*296a0*/  @P4 LEA.HI.X R15, R187, R21, R190, 0x1, P5 ;  /* 0x00000015bb0f4211 */ /* 0x000fc600028f0cbe */
[----:B------:R3:W-:Y:S04]  /*296b0*/  @!P1 ST.E.128 desc[UR46][R4.64], R36 ;  /* 0x0000002404009985 */ /* 0x0007e8000c101d2e */
[----:B------:R3:W-:Y:S01]  /*296c0*/  @!P0 ST.E.128 desc[UR46][R12.64], R44 ;  /* 0x0000002c0c008985 */ /* 0x0007e2000c101d2e */
[----:B------:R-:W-:-:S03]  /*296d0*/  LOP3.LUT P0, RZ, R3, 0x80, RZ, 0xc0, !PT ;  /* 0x0000008003ff7812 */ /* 0x000fc6000780c0ff */
[----:B------:R3:W-:Y:S10]  /*296e0*/  @P4 ST.E.128 desc[UR46][R14.64], R52 ;  /* 0x000000340e004985 */ /* 0x0007f4000c101d2e */
[----:B------:R-:W-:Y:S05]  /*296f0*/  @!P0 BRA `(.L_x_5335) ;  /* 0x0000000c001c8947 */ /* 0x000fea0003800000 */
[----:B---3--:R-:W-:-:S04]  /*29700*/  LEA R4, P0, R186, R72, 0x1 ;  /* 0x00000048ba047211 */ /* 0x008fc800078008ff */
[----:B------:R-:W-:-:S05]  /*29710*/  LEA.HI.X R5, R186, R21, R189, 0x1, P0 ;  /* 0x00000015ba057211 */ /* 0x000fca00000f0cbd */
[----:B------:R2:W-:Y:S01]  /*29720*/  ST.E.128 desc[UR46][R4.64], R60 ;  /* 0x0000003c04007985 */ /* 0x0005e2000c101d2e */
[----:B------:R-:W-:Y:S05]  /*29730*/  BRA `(.L_x_5335) ;  /* 0x0000000c000c7947 */ /* 0x000fea0003800000 */
.L_x_5331:
[----:B-1----:R-:W1:Y:S01]  /*29740*/  LDC R10, c[0x0][0xce8] ;  /* 0x00033a00ff0a7b82 */ /* 0x002e620000000800 */
[----:B------:R-:W-:Y:S01]  /*29750*/  ISETP.GE.AND P2, PT, R20, 0x40, PT ;  /* 0x000000401400780c */ /* 0x000fe20003f46270 */
[----:B------:R-:W-:Y:S01]  /*29760*/  ULDC UR12, c[0x0][0xbc8] ;  /* 0x0002f200000c7ab9 */ /* 0x000fe20000000800 */
[----:B------:R-:W-:Y:S01]  /*29770*/  IMAD R0, R198, 0x20, R188 ;  /* 0x00000020c6007824 */ /* 0x000fe200078e02bc */
[----:B------:R-:W-:Y:S01]  /*29780*/  ISETP.GE.AND P4, PT, R164, UR12, PT ;  /* 0x0000000ca4007c0c */ /* 0x000fe2000bf86270 */
[----:B------:R-:W-:Y:S01]  /*29790*/  IMAD.U32 R3, RZ, RZ, UR39 ;  /* 0x00000027ff037e24 */ /* 0x000fe2000f8e00ff */
[----:B------:R-:W-:Y:S01]  /*297a0*/  ISETP.GE.AND P3, PT, R184, UR12, PT ;  /* 0x0000000cb8007c0c */ /* 0x000fe2000bf66270 */
[----:B------:R-:W-:Y:S01]  /*297b0*/  USHF.R.S32.HI UR8, URZ, 0x1f, UR41 ;  /* 0x0000001f3f087899 */ /* 0x000fe20008011429 */
[----:B------:R-:W-:Y:S01]  /*297c0*/  BSSY B1, `(.L_x_5336) ;  /* 0x0000033000017945 */ /* 0x000fe20003800000 */
[----:B------:R-:W-:Y:S01]  /*297d0*/  USHF.R.S32.HI UR9, URZ, 0x1f, UR40 ;  /* 0x0000001f3f097899 */ /* 0x000fe20008011428 */
[----:B------:R-:W-:Y:S01]  /*297e0*/  ISETP.GE.AND P1, PT, R185, UR12, PT ;  /* 0x0000000cb9007c0c */ /* 0x000fe2000bf26270 */
[----:B0-----:R-:W-:Y:S01]  /*297f0*/  IMAD R8, R3, 0x40, R0 ;  /* 0x0000004003087824 */ /* 0x001fe200078e0200 */
[----:B------:R-:W-:-:S02]  /*29800*/  SEL R12, RZ, 0x1, P4 ;  /* 0x00000001ff0c7807 */ /* 0x000fc40002000000 */
[----:B------:R-:W-:Y:S02]  /*29810*/  SEL R13, RZ, 0xffffffff, P3 ;  /* 0xffffffffff0d7807 */ /* 0x000fe40001800000 */
[----:B-1----:R-:W-:-:S13]  /*29820*/  ISETP.NE.AND P0, PT, R10, 0x1, PT ;  /* 0x000000010a00780c */ /* 0x002fda0003f05270 */
        /* <DEDUP_REMOVED lines=8> */
[----:B--2---:R-:W-:-:S04]  /*298b0*/  IMAD R0, R0, 0x40, R4 ;  /* 0x0000004000007824 */ /* 0x004fc800078e0204 */
[----:B------:R-:W-:-:S05]  /*298c0*/  VIADD R6, R0, 0xffffff80 ;  /* 0xffffff8000067836 */ /* 0x000fca0000000000 */
        /* <DEDUP_REMOVED lines=34> */
.L_x_5337:
[----:B------:R-:W-:Y:S05]  /*29af0*/  BSYNC B1 ;  /* 0x0000000000017941 */ /* 0x000fea0003800000 */
.L_x_5336:
[----:B------:R-:W-:Y:S01]  /*29b00*/  ULDC.64 UR10, c[0x0][0xbe8] ;  /* 0x0002fa00000a7ab9 */ /* 0x000fe20000000a00 */
[----:B------:R-:W-:Y:S01]  /*29b10*/  SEL R0, RZ, 0xffffffff, P1 ;  /* 0xffffffffff007807 */ /* 0x000fe20000800000 */
[----:B------:R-:W-:Y:S01]  /*29b20*/  UIMAD UR5, UR8, UR10, URZ ;  /* 0x0000000a080572a4 */ /* 0x000fe2000f8e023f */
[----:B------:R-:W-:Y:S01]  /*29b30*/  IMAD.SHL.U32 R13, R13, 0x2, RZ ;  /* 0x000000020d0d7824 */ /* 0x000fe200078e00ff */
[----:B------:R-:W-:Y:S01]  /*29b40*/  UIMAD.WIDE.U32 UR6, UR41, UR10, URZ ;  /* 0x0000000a290672a5 */ /* 0x000fe2000f8e003f */
[----:B------:R-:W-:Y:S01]  /*29b50*/  ISETP.GE.AND P1, PT, R167, UR12, PT ;  /* 0x0000000ca7007c0c */ /* 0x000fe2000bf26270 */
[----:B------:R-:W-:Y:S01]  /*29b60*/  UIMAD UR5, UR41, UR11, UR5 ;  /* 0x0000000b290572a4 */ /* 0x000fe2000f8e0205 */
[----:B------:R-:W-:Y:S01]  /*29b70*/  IMAD.SHL.U32 R5, R0, 0x4, RZ ;  /* 0x0000000400057824 */ /* 0x000fe200078e00ff */
[----:B------:R-:W-:Y:S01]  /*29b80*/  LOP3.LUT R12, R13, 0x2, R12, 0xe2, !PT ;  /* 0x000000020d0c7812 */ /* 0x000fe200078ee20c */
[----:B0-----:R-:W-:Y:S01]  /*29b90*/  @P0 IMAD.HI.U32 R0, R8, R9, RZ ;  /* 0x0000000908000227 */ /* 0x001fe200078e00ff */
[----:B------:R-:W-:Y:S01]  /*29ba0*/  ULDC.64 UR10, c[0x0][0xbf0] ;  /* 0x0002fc00000a7ab9 */ /* 0x000fe20000000a00 */
[----:B------:R-:W-:Y:S01]  /*29bb0*/  UIADD3 UR7, UR7, UR5, URZ ;  /* 0x0000000507077290 */ /* 0x000fe2000fffe03f */
[----:B------:R-:W-:Y:S01]  /*29bc0*/  LOP3.LUT R12, R5, 0x4, R12, 0xe2, !PT ;  /* 0x00000004050c7812 */ /* 0x000fe200078ee20c */
[----:B--2---:R-:W-:Y:S01]  /*29bd0*/  IMAD.MOV.U32 R3, RZ, RZ, R8 ;  /* 0x000000ffff037224 */ /* 0x004fe200078e0008 */
[----:B------:R-:W-:Y:S01]  /*29be0*/  UIMAD UR5, UR9, UR10, URZ ;  /* 0x0000000a090572a4 */ /* 0x000fe2000f8e023f */
[----:B-1----:R-:W-:Y:S01]  /*29bf0*/  @P0 SHF.R.U32.HI R3, RZ, R11, R0 ;  /* 0x0000000bff030219 */ /* 0x002fe20000011600 */
[----:B------:R-:W-:Y:S01]  /*29c00*/  BSSY B1, `(.L_x_5338) ;  /* 0x0000051000017945 */ /* 0x000fe20003800000 */
[----:B------:R-:W-:Y:S01]  /*29c10*/  SEL R0, RZ, 0xffffffff, P1 ;  /* 0xffffffffff007807 */ /* 0x000fe20000800000 */
[----:B------:R-:W-:Y:S01]  /*29c20*/  UIMAD UR5, UR40, UR11, UR5 ;  /* 0x0000000b280572a4 */ /* 0x000fe2000f8e0205 */
[----:B------:R-:W-:Y:S01]  /*29c30*/  ISETP.GE.AND P1, PT, R166, UR12, PT ;  /* 0x0000000ca6007c0c */ /* 0x000fe2000bf26270 */
[----:B------:R-:W-:Y:S01]  /*29c40*/  UIMAD.WIDE.U32 UR40, UR40, UR10, UR6 ;  /* 0x0000000a282872a5 */ /* 0x000fe2000f8e0006 */
[--C-:B------:R-:W-:Y:S01]  /*29c50*/  IMAD.MOV R7, RZ, RZ, -R3.reuse ;  /* 0x000000ffff077224 */ /* 0x100fe200078e0a03 */
[----:B------:R-:W-:Y:S01]  /*29c60*/  ISETP.GE.AND P0, PT, R165, UR12, PT ;  /* 0x0000000ca5007c0c */ /* 0x000fe2000bf06270 */
[----:B------:R-:W-:Y:S01]  /*29c70*/  IMAD.SHL.U32 R5, R0, 0x8, RZ ;  /* 0x0000000800057824 */ /* 0x000fe200078e00ff */
[----:B------:R-:W-:Y:S01]  /*29c80*/  SHF.R.S32.HI R0, RZ, 0x1f, R3 ;  /* 0x0000001fff007819 */ /* 0x000fe20000011403 */
[----:B------:R-:W-:Y:S01]  /*29c90*/  UIADD3 UR5, UR41, UR5, URZ ;  /* 0x0000000529057290 */ /* 0x000fe2000fffe03f */
[----:B------:R-:W-:Y:S01]  /*29ca0*/  SEL R6, RZ, 0xffffffff, P1 ;  /* 0xffffffffff067807 */ /* 0x000fe20000800000 */
[----:B------:R-:W-:Y:S01]  /*29cb0*/  ULDC.64 UR6, c[0x0][0xbe0] ;  /* 0x0002f80000067ab9 */ /* 0x000fe20000000a00 */
[----:B------:R-:W-:Y:S01]  /*29cc0*/  LOP3.LUT R12, R5, 0x8, R12, 0xe2, !PT ;  /* 0x00000008050c7812 */ /* 0x000fe200078ee20c */
[----:B------:R-:W-:Y:S01]  /*29cd0*/  IMAD R7, R10, R7, R8 ;  /* 0x000000070a077224 */ /* 0x000fe200078e0208 */
[----:B------:R-:W-:Y:S01]  /*29ce0*/  SEL R8, RZ, 0xffffffff, P0 ;  /* 0xffffffffff087807 */ /* 0x000fe20000000000 */
[----:B------:R-:W-:Y:S01]  /*29cf0*/  IMAD R0, R0, UR6, RZ ;  /* 0x0000000600007c24 */ /* 0x000fe2000f8e02ff */
[----:B------:R-:W-:Y:S01]  /*29d00*/  ISETP.GE.AND P0, PT, R187, UR12, PT ;  /* 0x0000000cbb007c0c */ /* 0x000fe2000bf06270 */
[----:B------:R-:W-:Y:S01]  /*29d10*/  IMAD.U32 R5, RZ, RZ, UR41 ;  /* 0x00000029ff057e24 */ /* 0x000fe2000f8e00ff */
[----:B------:R-:W-:Y:S01]  /*29d20*/  ISETP.GE.AND P2, PT, R186, UR12, PT ;  /* 0x0000000cba007c0c */ /* 0x000fe2000bf46270 */
[----:B------:R-:W-:-:S02]  /*29d30*/  IMAD.U32 R4, RZ, RZ, UR40 ;  /* 0x00000028ff047e24 */ /* 0x000fc4000f8e00ff */
[----:B------:R-:W-:Y:S01]  /*29d40*/  IMAD.U32 R5, RZ, RZ, UR5 ;  /* 0x00000005ff057e24 */ /* 0x000fe2000f8e00ff */
[----:B------:R-:W-:Y:S01]  /*29d50*/  ULDC UR5, c[0x0][0xb88] ;  /* 0x0002e20000057ab9 */ /* 0x000fe20000000800 */
[----:B------:R-:W-:Y:S02]  /*29d60*/  IMAD.SHL.U32 R11, R6, 0x10, RZ ;  /* 0x00000010060b7824 */ /* 0x000fe400078e00ff */
[C---:B------:R-:W-:Y:S01]  /*29d70*/  IMAD R9, R3.reuse, UR7, R0 ;  /* 0x0000000703097c24 */ /* 0x040fe2000f8e0200 */
[----:B------:R-:W-:Y:S01]  /*29d80*/  SHF.R.S32.HI R0, RZ, 0x1f, R7 ;  /* 0x0000001fff007819 */ /* 0x000fe20000011407 */
[----:B------:R-:W-:Y:S01]  /*29d90*/  IMAD.WIDE.U32 R4, R3, UR6, R4 ;  /* 0x0000000603047c25 */ /* 0x000fe2000f8e0004 */
[----:B------:R-:W-:Y:S01]  /*29da0*/  ULDC.64 UR6, c[0x0][0xbd8] ;  /* 0x0002f60000067ab9 */ /* 0x000fe20000000a00 */
[----:B------:R-:W-:Y:S02]  /*29db0*/  LOP3.LUT R12, R11, 0x10, R12, 0xe2, !PT ;  /* 0x000000100b0c7812 */ /* 0x000fe400078ee20c */
[----:B------:R-:W-:-:S02]  /*29dc0*/  IMAD.SHL.U32 R3, R8, 0x20, RZ ;  /* 0x0000002008037824 */ /* 0x000fc400078e00ff */
[----:B------:R-:W-:Y:S02]  /*29dd0*/  IMAD R0, R0, UR6, RZ ;  /* 0x0000000600007c24 */ /* 0x000fe4000f8e02ff */
[----:B------:R-:W-:Y:S01]  /*29de0*/  IMAD.IADD R5, R5, 0x1, R9 ;  /* 0x0000000105057824 */ /* 0x000fe200078e0209 */
[----:B------:R-:W-:Y:S01]  /*29df0*/  LOP3.LUT R12, R3, 0x20, R12, 0xe2, !PT ;  /* 0x00000020030c7812 */ /* 0x000fe200078ee20c */
[C---:B------:R-:W-:Y:S01]  /*29e00*/  IMAD R3, R7.reuse, UR7, R0 ;  /* 0x0000000707037c24 */ /* 0x040fe2000f8e0200 */
[----:B------:R-:W-:Y:S01]  /*29e10*/  SEL R0, RZ, 0x80, P2 ;  /* 0x00000080ff007807 */ /* 0x000fe20001000000 */
[----:B------:R-:W-:Y:S01]  /*29e20*/  IMAD.WIDE.U32 R4, R7, UR6, R4 ;  /* 0x0000000607047c25 */ /* 0x000fe2000f8e0004 */
[----:B------:R-:W-:-:S03]  /*29e30*/  ULDC.64 UR6, c[0x0][0xb80] ;  /* 0x0002e00000067ab9 */ /* 0x000fc60000000a00 */
[----:B------:R-:W-:Y:S01]  /*29e40*/  IMAD.U32 R7, RZ, RZ, UR39 ;  /* 0x00000027ff077e24 */ /* 0x000fe2000f8e00ff */
[----:B------:R-:W-:Y:S01]  /*29e50*/  LEA R21, P1, R4, UR6, 0x1 ;  /* 0x0000000604157c11 */ /* 0x000fe2000f8208ff */
[----:B------:R-:W-:Y:S02]  /*29e60*/  IMAD R27, R10, UR5, RZ ;  /* 0x000000050a1b7c24 */ /* 0x000fe4000f8e02ff */
[----:B------:R-:W-:Y:S01]  /*29e70*/  IMAD R28, R7, 0x40, R188 ;  /* 0x00000040071c7824 */ /* 0x000fe200078e02bc */
[----:B------:R-:W-:Y:S01]  /*29e80*/  SEL R7, RZ, 0x40, P0 ;  /* 0x00000040ff077807 */ /* 0x000fe20000000000 */
[----:B------:R-:W-:Y:S01]  /*29e90*/  IMAD.IADD R3, R5, 0x1, R3 ;  /* 0x0000000105037824 */ /* 0x000fe200078e0203 */
[----:B------:R0:W1:Y:S02]  /*29ea0*/  SHFL.IDX PT, R14, R21, RZ, 0x181f ;  /* 0x00181fff150e7589 */ /* 0x00006400000e0000 */
[----:B------:R-:W-:Y:S02]  /*29eb0*/  ISETP.GE.AND P0, PT, R28, R27, PT ;  /* 0x0000001b1c00720c */ /* 0x000fe40003f06270 */
[----:B------:R-:W-:-:S02]  /*29ec0*/  LOP3.LUT R25, R12, R7, RZ, 0xfc, !PT ;  /* 0x000000070c197212 */ /* 0x000fc400078efcff */
[----:B------:R-:W-:Y:S02]  /*29ed0*/  LEA.HI.X R24, R4, UR7, R3, 0x1, P1 ;  /* 0x0000000704187c11 */ /* 0x000fe400088f0c03 */
[----:B------:R-:W-:-:S03]  /*29ee0*/  LOP3.LUT R26, R25, R0, RZ, 0xfc, !PT ;  /* 0x00000000191a7212 */ /* 0x000fc600078efcff */
[----:B------:R0:W2:Y:S04]  /*29ef0*/  SHFL.IDX PT, R0, R24, RZ, 0x181f ;  /* 0x00181fff18007589 */ /* 0x0000a800000e0000 */
[----:B------:R-:W-:Y:S05]  /*29f00*/  @P0 BRA `(.L_x_5339) ;  /* 0x0000000000800947 */ /* 0x000fea0003800000 */
[----:B------:R-:W-:Y:S02]  /*29f10*/  ISETP.GE.AND P2, PT, R164, UR12, PT ;  /* 0x0000000ca4007c0c */ /* 0x000fe4000bf46270 */
[----:B------:R-:W-:Y:S02]  /*29f20*/  ISETP.GE.AND P4, PT, R184, UR12, PT ;  /* 0x0000000cb8007c0c */ /* 0x000fe4000bf86270 */
[----:B------:R-:W-:Y:S02]  /*29f30*/  ISETP.GE.AND P5, PT, R185, UR12, PT ;  /* 0x0000000cb9007c0c */ /* 0x000fe4000bfa6270 */
[----:B------:R-:W-:-:S07]  /*29f40*/  ISETP.GE.AND P3, PT, R167, UR12, PT ;  /* 0x0000000ca7007c0c */ /* 0x000fce000bf66270 */
[-C--:B-1----:R-:W-:Y:S02]  /*29f50*/  @!P2 LEA R4, P0, R164, R14.reuse, 0x1 ;  /* 0x0000000ea404a211 */ /* 0x082fe400078008ff */
[----:B------:R-:W-:Y:S02]  /*29f60*/  @!P4 LEA R6, P1, R184, R14, 0x1 ;  /* 0x0000000eb806c211 */ /* 0x000fe400078208ff */
[-C--:B--2---:R-:W-:Y:S02]  /*29f70*/  @!P2 LEA.HI.X R5, R164, R0.reuse, R196, 0x1, P0 ;  /* 0x00000000a405a211 */ /* 0x084fe400000f0cc4 */
[----:B------:R-:W-:Y:S02]  /*29f80*/  @!P4 LEA.HI.X R7, R184, R0, R195, 0x1, P1 ;  /* 0x00000000b807c211 */ /* 0x000fe400008f0cc3 */
[----:B------:R-:W-:Y:S01]  /*29f90*/  ISETP.GE.AND P1, PT, R165, UR12, PT ;  /* 0x0000000ca5007c0c */ /* 0x000fe2000bf26270 */
[----:B------:R1:W-:Y:S01]  /*29fa0*/  @!P2 ST.E.128 desc[UR46][R4.64], RZ ;  /* 0x000000ff0400a985 */ /* 0x0003e2000c101d2e */
[----:B------:R-:W-:-:S02]  /*29fb0*/  ISETP.GE.AND P2, PT, R166, UR12, PT ;  /* 0x0000000ca6007c0c */ /* 0x000fc4000bf46270 */
[----:B------:R-:W-:Y:S01]  /*29fc0*/  LOP3.LUT P0, RZ, R25, 0x40, RZ, 0xc0, !PT ;  /* 0x0000004019ff7812 */ /* 0x000fe2000780c0ff */
[----:B------:R2:W-:Y:S01]  /*29fd0*/  @!P4 ST.E.128 desc[UR46][R6.64], RZ ;  /* 0x000000ff0600c985 */ /* 0x0005e2000c101d2e */
[-C--:B------:R-:W-:Y:S02]  /*29fe0*/  @!P5 LEA R8, P4, R185, R14.reuse, 0x1 ;  /* 0x0000000eb908d211 */ /* 0x080fe400078808ff */
[----:B------:R-:W-:Y:S02]  /*29ff0*/  @!P3 LEA R10, P6, R167, R14, 0x1 ;  /* 0x0000000ea70ab211 */ /* 0x000fe400078c08ff */
[-C--:B------:R-:W-:Y:S02]  /*2a000*/  @!P5 LEA.HI.X R9, R185, R0.reuse, R194, 0x1, P4 ;  /* 0x00000000b909d211 */ /* 0x080fe400020f0cc2 */
[----:B------:R-:W-:Y:S02]  /*2a010*/  LOP3.LUT P4, RZ, R26, 0x80, RZ, 0xc0, !PT ;  /* 0x000000801aff7812 */ /* 0x000fe4000788c0ff */
[----:B------:R-:W-:Y:S01]  /*2a020*/  @!P3 LEA.HI.X R11, R167, R0, R193, 0x1, P6 ;  /* 0x00000000a70bb211 */ /* 0x000fe200030f0cc1 */
[----:B------:R3:W-:Y:S01]  /*2a030*/  @!P5 ST.E.128 desc[UR46][R8.64], RZ ;  /* 0x000000ff0800d985 */ /* 0x0007e2000c101d2e */
[----:B-1----:R-:W-:-:S02]  /*2a040*/  @!P2 LEA R4, P5, R166, R14, 0x1 ;  /* 0x0000000ea604a211 */ /* 0x002fc400078a08ff */
[-C--:B--2---:R-:W-:Y:S01]  /*2a050*/  @!P1 LEA R6, P6, R165, R14.reuse, 0x1 ;  /* 0x0000000ea5069211 */ /* 0x084fe200078c08ff */
[----:B------:R3:W-:Y:S01]  /*2a060*/  @!P3 ST.E.128 desc[UR46][R10.64], RZ ;  /* 0x000000ff0a00b985 */ /* 0x0007e2000c101d2e */
[----:B------:R-:W-:Y:S02]  /*2a070*/  @P0 LEA R12, P3, R187, R14, 0x1 ;  /* 0x0000000ebb0c0211 */ /* 0x000fe400078608ff */
[-C--:B------:R-:W-:Y:S02]  /*2a080*/  @!P2 LEA.HI.X R5, R166, R0.reuse, R192, 0x1, P5 ;  /* 0x00000000a605a211 */ /* 0x080fe400028f0cc0 */
[----:B------:R-:W-:Y:S02]  /*2a090*/  @!P1 LEA.HI.X R7, R165, R0, R191, 0x1, P6 ;  /* 0x00000000a5079211 */ /* 0x000fe400030f0cbf */
[----:B------:R-:W-:Y:S01]  /*2a0a0*/  @P4 LEA R14, P5, R186, R14, 0x1 ;  /* 0x0000000eba0e4211 */ /* 0x000fe200078a08ff */
[----:B------:R3:W-:Y:S01]  /*2a0b0*/  @!P2 ST.E.128 desc[UR46][R4.64], RZ ;  /* 0x000000ff0400a985 */ /* 0x0007e2000c101d2e */
[----:B------:R-:W-:-:S02]  /*2a0c0*/  @P0 LEA.HI.X R13, R187, R0, R190, 0x1, P3 ;  /* 0x00000000bb0d0211 */ /* 0x000fc400018f0cbe */
[----:B------:R-:W-:Y:S01]  /*2a0d0*/  @P4 LEA.HI.X R15, R186, R0, R189, 0x1, P5 ;  /* 0x00000000ba0f4211 */ /* 0x000fe200028f0cbd */
[----:B------:R3:W-:Y:S04]  /*2a0e0*/  @!P1 ST.E.128 desc[UR46][R6.64], RZ ;  /* 0x000000ff06009985 */ /* 0x0007e8000c101d2e */
[----:B------:R3:W-:Y:S04]  /*2a0f0*/  @P0 ST.E.128 desc[UR46][R12.64], RZ ;  /* 0x000000ff0c000985 */ /* 0x0007e8000c101d2e */
[----:B------:R3:W-:Y:S02]  /*2a100*/  @P4 ST.E.128 desc[UR46][R14.64], RZ ;  /* 0x000000ff0e004985 */ /* 0x0007e4000c101d2e */
.L_x_5339:
[----:B------:R-:W-:Y:S05]  /*2a110*/  BSYNC B1 ;  /* 0x0000000000017941 */ /* 0x000fea0003800000 */
.L_x_5338:
[----:B---3--:R-:W-:Y:S01]  /*2a120*/  VIADD R4, R28, 0x20 ;  /* 0x000000201c047836 */ /* 0x008fe20000000000 */
[----:B--2---:R2:W3:Y:S04]  /*2a130*/  SHFL.IDX PT, R0, R24, 0x1, 0x181f ;  /* 0x00381f0018007f89 */ /* 0x0044e800000e0000 */
[----:B------:R-:W-:Y:S01]  /*2a140*/  ISETP.GE.AND P0, PT, R4, R27, PT ;  /* 0x0000001b0400720c */ /* 0x000fe20003f06270 */
[----:B------:R2:W4:-:S12]  /*2a150*/  SHFL.IDX PT, R3, R21, 0x1, 0x181f ;  /* 0x00381f0015037f89 */ /* 0x00051800000e0000 */
[----:B--2---:R-:W-:Y:S05]  /*2a160*/  @P0 BRA `(.L_x_5335) ;  /* 0x0000000000800947 */ /* 0x004fea0003800000 */
[----:B------:R-:W-:Y:S02]  /*2a170*/  ISETP.GE.AND P5, PT, R164, UR12, PT ;  /* 0x0000000ca4007c0c */ /* 0x000fe4000bfa6270 */
[----:B------:R-:W-:Y:S02]  /*2a180*/  ISETP.GE.AND P4, PT, R184, UR12, PT ;  /* 0x0000000cb8007c0c */ /* 0x000fe4000bf86270 */
[----:B------:R-:W-:Y:S02]  /*2a190*/  ISETP.GE.AND P1, PT, R185, UR12, PT ;  /* 0x0000000cb9007c0c */ /* 0x000fe4000bf26270 */
[----:B------:R-:W-:-:S07]  /*2a1a0*/  ISETP.GE.AND P3, PT, R167, UR12, PT ;  /* 0x0000000ca7007c0c */ /* 0x000fce000bf66270 */
[-C--:B----4-:R-:W-:Y:S02]  /*2a1b0*/  @!P5 LEA R4, P0, R164, R3.reuse, 0x1 ;  /* 0x00000003a404d211 */ /* 0x090fe400078008ff */
[-C--:B------:R-:W-:Y:S02]  /*2a1c0*/  @!P4 LEA R6, P2, R184, R3.reuse, 0x1 ;  /* 0x00000003b806c211 */ /* 0x080fe400078408ff */
[-C--:B---3--:R-:W-:Y:S02]  /*2a1d0*/  @!P5 LEA.HI.X R5, R164, R0.reuse, R196, 0x1, P0 ;  /* 0x00000000a405d211 */ /* 0x088fe400000f0cc4 */
[----:B------:R-:W-:Y:S02]  /*2a1e0*/  @!P4 LEA.HI.X R7, R184, R0, R195, 0x1, P2 ;  /* 0x00000000b807c211 */ /* 0x000fe400010f0cc3 */
[----:B------:R-:W-:Y:S01]  /*2a1f0*/  ISETP.GE.AND P2, PT, R166, UR12, PT ;  /* 0x0000000ca6007c0c */ /* 0x000fe2000bf46270 */
[----:B------:R2:W-:Y:S01]  /*2a200*/  @!P5 ST.E.128 desc[UR46][R4.64], RZ ;  /* 0x000000ff0400d985 */ /* 0x0005e2000c101d2e */
[----:B------:R-:W-:-:S02]  /*2a210*/  @!P1 LEA R8, P6, R185, R3, 0x1 ;  /* 0x00000003b9089211 */ /* 0x000fc400078c08ff */
[----:B------:R-:W-:Y:S01]  /*2a220*/  LOP3.LUT P0, RZ, R25, 0x40, RZ, 0xc0, !PT ;  /* 0x0000004019ff7812 */ /* 0x000fe2000780c0ff */
[----:B------:R3:W-:Y:S01]  /*2a230*/  @!P4 ST.E.128 desc[UR46][R6.64], RZ ;  /* 0x000000ff0600c985 */ /* 0x0007e2000c101d2e */
[----:B------:R-:W-:Y:S02]  /*2a240*/  ISETP.GE.AND P4, PT, R165, UR12, PT ;  /* 0x0000000ca5007c0c */ /* 0x000fe4000bf86270 */
[----:B------:R-:W-:Y:S02]  /*2a250*/  @!P1 LEA.HI.X R9, R185, R0, R194, 0x1, P6 ;  /* 0x00000000b9099211 */ /* 0x000fe400030f0cc2 */
[----:B------:R-:W-:Y:S02]  /*2a260*/  LOP3.LUT P6, RZ, R26, 0x80, RZ, 0xc0, !PT ;  /* 0x000000801aff7812 */ /* 0x000fe400078cc0ff */
[-C--:B------:R-:W-:Y:S01]  /*2a270*/  @!P3 LEA R10, P5, R167, R3.reuse, 0x1 ;  /* 0x00000003a70ab211 */ /* 0x080fe200078a08ff */
[----:B------:R4:W-:Y:S01]  /*2a280*/  @!P1 ST.E.128 desc[UR46][R8.64], RZ ;  /* 0x000000ff08009985 */ /* 0x0009e2000c101d2e */
[----:B------:R-:W-:-:S02]  /*2a290*/  @!P2 LEA R12, P1, R166, R3, 0x1 ;  /* 0x00000003a60ca211 */ /* 0x000fc400078208ff */
[-C--:B------:R-:W-:Y:S02]  /*2a2a0*/  @!P3 LEA.HI.X R11, R167, R0.reuse, R193, 0x1, P5 ;  /* 0x00000000a70bb211 */ /* 0x080fe400028f0cc1 */
[-C--:B------:R-:W-:Y:S02]  /*2a2b0*/  @!P2 LEA.HI.X R13, R166, R0.reuse, R192, 0x1, P1 ;  /* 0x00000000a60da211 */ /* 0x080fe400008f0cc0 */
[-C--:B--2---:R-:W-:Y:S01]  /*2a2c0*/  @!P4 LEA R4, P5, R165, R3.reuse, 0x1 ;  /* 0x00000003a504c211 */ /* 0x084fe200078a08ff */
[----:B------:R4:W-:Y:S01]  /*2a2d0*/  @!P3 ST.E.128 desc[UR46][R10.64], RZ ;  /* 0x000000ff0a00b985 */ /* 0x0009e2000c101d2e */
[-C--:B-1----:R-:W-:Y:S02]  /*2a2e0*/  @P0 LEA R14, P3, R187, R3.reuse, 0x1 ;  /* 0x00000003bb0e0211 */ /* 0x082fe400078608ff */
[----:B---3--:R-:W-:Y:S01]  /*2a2f0*/  @P6 LEA R6, P1, R186, R3, 0x1 ;  /* 0x00000003ba066211 */ /* 0x008fe200078208ff */
[----:B------:R4:W-:Y:S01]  /*2a300*/  @!P2 ST.E.128 desc[UR46][R12.64], RZ ;  /* 0x000000ff0c00a985 */ /* 0x0009e2000c101d2e */
[----:B------:R-:W-:-:S02]  /*2a310*/  @!P4 LEA.HI.X R5, R165, R0, R191, 0x1, P5 ;  /* 0x00000000a505c211 */ /* 0x000fc400028f0cbf */
[-C--:B------:R-:W-:Y:S02]  /*2a320*/  @P0 LEA.HI.X R15, R187, R0.reuse, R190, 0x1, P3 ;  /* 0x00000000bb0f0211 */ /* 0x080fe400018f0cbe */
[----:B------:R-:W-:Y:S01]  /*2a330*/  @P6 LEA.HI.X R7, R186, R0, R189, 0x1, P1 ;  /* 0x00000000ba076211 */ /* 0x000fe200008f0cbd */
[----:B------:R4:W-:Y:S04]  /*2a340*/  @!P4 ST.E.128 desc[UR46][R4.64], RZ ;  /* 0x000000ff0400c985 */ /* 0x0009e8000c101d2e */
[----:B------:R4:W-:Y:S04]  /*2a350*/  @P0 ST.E.128 desc[UR46][R14.64], RZ ;  /* 0x000000ff0e000985 */ /* 0x0009e8000c101d2e */
[----:B------:R4:W-:Y:S02]  /*2a360*/  @P6 ST.E.128 desc[UR46][R6.64], RZ ;  /* 0x000000ff06006985 */ /* 0x0009e4000c101d2e */
.L_x_5335:
[----:B------:R-:W-:Y:S05]  /*2a370*/  BSYNC B0 ;  /* 0x0000000000007941 */ /* 0x000fea0003800000 */
.L_x_5330:
[----:B------:R-:W-:Y:S02]  /*2a380*/  ULDC UR5, c[0x0][0xd38] ;  /* 0x00034e0000057ab9 */ /* 0x000fe40000000800 */
[----:B------:R-:W-:-:S06]  /*2a390*/  UISETP.GE.AND UP0, UPT, UR4, UR5, UPT ;  /* 0x000000050400728c */ /* 0x000fcc000bf06270 */
[----:B------:R-:W-:-:S13]  /*2a3a0*/  PLOP3.LUT P0, PT, PT, PT, UP0, 0x80, 0x0 ;  /* 0x000000000000781c */ /* 0x000fda0003f0f008 */
[----:B------:R-:W-:Y:S05]  /*2a3b0*/  @!P0 BRA `(.L_x_5340) ;  /* 0xfffffd6c00e48947 */ /* 0x000fea000383ffff */
[----:B------:R-:W-:Y:S05]  /*2a3c0*/  EXIT ;  /* 0x000000000000794d */ /* 0x000fea0003800000 */
.L_x_5203:
[----:B------:R-:W-:-:S08]  /*2a3d0*/  NOP ;  /* 0x0000000000007918 */ /* 0x000fd00000000000 */
[----:B------:R-:W0:-:S00]  /*2a3e0*/  USETMAXREG.DEALLOC.CTAPOOL 0x18 ;  /* 0x00000018000079c8 */ /* 0x000e0000080e0500 */
[----:B0-----:R-:W-:-:S06]  /*2a3f0*/  LOP3.LUT R0, R0, 0x3, RZ, 0xc0, !PT ;  /* 0x0000000300007812 */ /* 0x001fcc00078ec0ff */
[----:B------:R-:W0:Y:S01]  /*2a400*/  S2UR UR6, SR_CTAID.X ;  /* 0x00000000000679c3 */ /* 0x000e220000002500 */
[----:B------:R-:W-:Y:S01]  /*2a410*/  LOP3.LUT R18, R18, 0xffffff7f, RZ, 0xc0, !PT ;  /* 0xffffff7f12127812 */ /* 0x000fe200078ec0ff */
[----:B------:R-:W-:Y:S01]  /*2a420*/  STL [R1+0x468], RZ ;  /* 0x000468ff01007387 */ /* 0x000fe20000100800 */
[----:B------:R-:W-:-:S03]  /*2a430*/  IMAD.MOV.U32 R19, RZ, RZ, RZ ;  /* 0x000000ffff137224 */ /* 0x000fc600078e00ff */
[----:B------:R-:W1:Y:S02]  /*2a440*/  SHFL.IDX PT, R0, R0, RZ, 0x1f ;  /* 0x00001fff00007589 */ /* 0x000e6400000e0000 */
[----:B-1----:R-:W-:Y:S02]  /*2a450*/  ISETP.NE.AND P0, PT, R0, RZ, PT ;  /* 0x000000ff0000720c */ /* 0x002fe40003f05270 */
[----:B------:R-:W0:Y:S11]  /*2a460*/  LDC R0, c[0x0][0xd38] ;  /* 0x00034e00ff007b82 */ /* 0x000e360000000800 */
[----:B------:R-:W-:Y:S01]  /*2a470*/  @P0 LOP3.LUT R18, R18, 0x80, RZ, 0xfc, !PT ;  /* 0x0000008012120812 */ /* 0x000fe200078efcff */
[----:B------:R-:W-:Y:S06]  /*2a480*/  @P0 BAR.ARV 0x4, 0x180 ;  /* 0x0106000000000b1d */ /* 0x000fec0000002000 */
[----:B0-----:R-:W-:Y:S01]  /*2a490*/  ISETP.LE.AND P0, PT, R0, UR6, PT ;  /* 0x0000000600007c0c */ /* 0x001fe2000bf03270 */
[----:B------:R-:W-:-:S05]  /*2a4a0*/  IMAD.MOV.U32 R0, RZ, RZ, 0x1 ;  /* 0x00000001ff007424 */ /* 0x000fca00078e00ff */
[----:B------:R0:W-:Y:S07]  /*2a4b0*/  STL [R1+0x448], R0 ;  /* 0x0004480001007387 */ /* 0x0001ee0000100800 */
[----:B------:R-:W-:Y:S05]  /*2a4c0*/  @P0 BRA `(.L_x_5341) ;  /* 0x0000006400100947 */ /* 0x000fea0003800000 */
[----:B------:R-:W1:Y:S01]  /*2a4d0*/  S2R R5, SR_TID.X ;  /* 0x0000000000057919 */ /* 0x000e620000002100 */
[----:B------:R-:W2:Y:S01]  /*2a4e0*/  S2UR UR5, SR_CgaCtaId ;  /* 0x00000000000579c3 */ /* 0x000ea20000008800 */
[----:B------:R-:W-:Y:S01]  /*2a4f0*/  UMOV UR4, 0x400 ;  /* 0x0000040000047882 */ /* 0x000fe20000000000 */
[----:B------:R-:W-:Y:S01]  /*2a500*/  IMAD.MOV.U32 R19, RZ, RZ, RZ ;  /* 0x000000ffff137224 */ /* 0x000fe200078e00ff */
[----:B------:R-:W-:Y:S01]  /*2a510*/  STL [R1+0x468], RZ ;  /* 0x000468ff01007387 */ /* 0x000fe20000100800 */
        /* <DEDUP_REMOVED lines=9> */
[----:B------:R-:W-:Y:S01]  /*2a5b0*/  IMAD.SHL.U32 R2, R4, 0x8, RZ ;  /* 0x0000000804027824 */ /* 0x000fe200078e00ff */
[----:B------:R-:W-:-:S04]  /*2a5c0*/  SHF.R.U32.HI R4, RZ, 0x3, R4 ;  /* 0x00000003ff047819 */ /* 0x000fc80000011604 */
[----:B------:R-:W-:Y:S01]  /*2a5d0*/  LOP3.LUT R2, R3, 0x200, R2, 0xf8, !PT ;  /* 0x0000020003027812 */ /* 0x000fe200078ef802 */
[----:B------:R-:W-:-:S05]  /*2a5e0*/  IMAD.SHL.U32 R3, R5, 0x10, RZ ;  /* 0x0000001005037824 */ /* 0x000fca00078e00ff */
[----:B------:R-:W-:Y:S01]  /*2a5f0*/  LOP3.LUT R5, R4, 0x70, R3, 0xf8, !PT ;  /* 0x0000007004057812 */ /* 0x000fe200078ef803 */
[----:B------:R-:W-:Y:S02]  /*2a600*/  IMAD R4, R2, 0x2, R17 ;  /* 0x0000000202047824 */ /* 0x000fe400078e0211 */
[----:B------:R-:W-:Y:S02]  /*2a610*/  IMAD.U32 R3, RZ, RZ, UR6 ;  /* 0x00000006ff037e24 */ /* 0x000fe4000f8e00ff */
[----:B------:R-:W-:Y:S01]  /*2a620*/  IMAD.MOV.U32 R2, RZ, RZ, 0x1 ;  /* 0x00000001ff027424 */ /* 0x000fe200078e00ff */
[----:B------:R0:W-:Y:S04]  /*2a630*/  STL [R1+0x444], R4 ;  /* 0x0004440401007387 */ /* 0x0001e80000100800 */
[----:B------:R1:W-:Y:S04]  /*2a640*/  STL [R1+0x450], R3 ;  /* 0x0004500301007387 */ /* 0x0003e80000100800 */
[----:B------:R2:W-:Y:S01]  /*2a650*/  STL [R1+0x448], R2 ;  /* 0x0004480201007387 */ /* 0x0005e20000100800 */
[----:B0-----:R-:W-:-:S02]  /*2a660*/  LOP3.LUT R4, R0, 0x40, RZ, 0xfc, !PT ;  /* 0x0000004000047812 */ /* 0x001fc400078efcff */
[C---:B------:R-:W-:Y:S02]  /*2a670*/  LOP3.LUT R4, R0.reuse, 0x100, RZ, 0xfc, !PT ;  /* 0x0000010000047812 */ /* 0x040fe400078efcff */
[C---:B-1----:R-:W-:Y:S02]  /*2a680*/  LOP3.LUT R3, R0.reuse, 0x80, RZ, 0xfc, !PT ;  /* 0x0000008000037812 */ /* 0x042fe400078efcff */
[C---:B------:R-:W-:Y:S02]  /*2a690*/  LOP3.LUT R3, R0.reuse, 0x140, RZ, 0xfc, !PT ;  /* 0x0000014000037812 */ /* 0x040fe400078efcff */
[C---:B--2---:R-:W-:Y:S02]  /*2a6a0*/  LOP3.LUT R2, R0.reuse, 0xc0, RZ, 0xfc, !PT ;  /* 0x000000c000027812 */ /* 0x044fe400078efcff */
[C---:B------:R-:W-:Y:S02]  /*2a6b0*/  LOP3.LUT R2, R0.reuse, 0x180, RZ, 0xfc, !PT ;  /* 0x0000018000027812 */ /* 0x040fe400078efcff */
[----:B------:R-:W-:-:S07]  /*2a6c0*/  LOP3.LUT R0, R0, 0x1c0, RZ, 0xfc, !PT ;  /* 0x000001c000007812 */ /* 0x000fce00078efcff */
.L_x_5459:
[----:B------:R-:W2:Y:S01]  /*2a6d0*/  LDL R0, [R1+0x450] ;  /* 0x0004500001007983 */ /* 0x000ea20000100800 */
        /* <DEDUP_REMOVED lines=13> */
[----:B01--4-:R-:W-:Y:S05]  /*2a7b0*/  @!P0 BRA `(.L_x_5342) ;  /* 0x0000000000208947 */ /* 0x013fea0003800000 */
        /* <DEDUP_REMOVED lines=8> */
.L_x_5342:
[----:B------:R-:W-:Y:S01]  /*2a840*/  ULDC UR9, c[0x0][0xd54] ;  /* 0x0003550000097ab9 */ /* 0x000fe20000000800 */
[----:B------:R-:W-:Y:S01]  /*2a850*/  UMOV UR6, UR8 ;  /* 0x0000000800067c82 */ /* 0x000fe20008000000 */
[----:B------:R-:W-:-:S11]  /*2a860*/  UISETP.NE.AND UP0, UPT, UR9, 0x1, UPT ;  /* 0x000000010900788c */ /* 0x000fd6000bf05270 */
[----:B------:R-:W-:Y:S02]  /*2a870*/  @UP0 ULDC.64 UR10, c[0x0][0xd58] ;  /* 0x00035600000a0ab9 */ /* 0x000fe40000000a00 */
[----:B------:R-:W-:-:S04]  /*2a880*/  UIMAD.WIDE.U32 UR4, UR8, UR10, URZ ;  /* 0x0000000a080472a5 */ /* 0x000fc8000f8e003f */
[----:B------:R-:W-:-:S04]  /*2a890*/  @UP0 USHF.R.U32.HI UR6, URZ, UR11, UR5 ;  /* 0x0000000b3f060299 */ /* 0x000fc80008011605 */
[----:B------:R-:W-:-:S12]  /*2a8a0*/  UIMAD UR4, UR6, UR9, URZ ;  /* 0x00000009060472a4 */ /* 0x000fd8000f8e023f */
.L_x_5343:
        /* <DEDUP_REMOVED lines=48> */
.L_x_5345:
[----:B------:R-:W-:-:S11]  /*2abb0*/  UISETP.NE.AND UP0, UPT, UR5, 0x1, UPT ;  /* 0x000000010500788c */ /* 0x000fd6000bf05270 */
[----:B------:R-:W-:Y:S02]  /*2abc0*/  @UP0 ULDC.64 UR12, c[0x0][0xae0] ;  /* 0x0002b800000c0ab9 */ /* 0x000fe40000000a00 */
[----:B------:R-:W-:-:S04]  /*2abd0*/  UIMAD.WIDE.U32 UR8, UR10, UR12, URZ ;  /* 0x0000000c0a0872a5 */ /* 0x000fc8000f8e003f */
[----:B------:R-:W-:-:S12]  /*2abe0*/  @UP0 USHF.R.U32.HI UR10, URZ, UR13, UR9 ;  /* 0x0000000d3f0a0299 */ /* 0x000fd80008011609 */
.L_x_5346:
[----:B------:R-:W-:-:S04]  /*2abf0*/  UIMAD UR10, UR10, UR5, UR5 ;  /* 0x000000050a0a72a4 */ /* 0x000fc8000f8e0205 */
[----:B------:R-:W-:-:S04]  /*2ac00*/  UISETP.LT.AND UP0, UPT, UR4, UR10, UPT ;  /* 0x0000000a0400728c */ /* 0x000fc8000bf01270 */
[----:B------:R-:W-:-:S12]  /*2ac10*/  USEL UR4, UR4, UR10, UP0 ;  /* 0x0000000a04047287 */ /* 0x000fd80008000000 */
.L_x_5344:
        /* <DEDUP_REMOVED lines=31> */
.L_x_5348:
[----:B------:R-:W-:-:S11]  /*2ae10*/  UISETP.NE.AND UP0, UPT, UR5, 0x1, UPT ;  /* 0x000000010500788c */ /* 0x000fd6000bf05270 */
[----:B------:R-:W-:Y:S02]  /*2ae20*/  @UP0 ULDC.64 UR10, c[0x0][0xae0] ;  /* 0x0002b800000a0ab9 */ /* 0x000fe40000000a00 */
[----:B------:R-:W-:-:S04]  /*2ae30*/  UIMAD.WIDE.U32 UR6, UR4, UR10, URZ ;  /* 0x0000000a040672a5 */ /* 0x000fc8000f8e003f */
[----:B------:R-:W-:-:S12]  /*2ae40*/  @UP0 USHF.R.U32.HI UR4, URZ, UR11, UR7 ;  /* 0x0000000b3f040299 */ /* 0x000fd80008011607 */
.L_x_5349:
[----:B------:R-:W-:-:S04]  /*2ae50*/  UIMAD UR4, UR4, UR5, URZ ;  /* 0x00000005040472a4 */ /* 0x000fc8000f8e023f */
[----:B------:R-:W-:-:S04]  /*2ae60*/  UISETP.LT.AND UP0, UPT, UR8, UR4, UPT ;  /* 0x000000040800728c */ /* 0x000fc8000bf01270 */
[----:B------:R-:W-:-:S12]  /*2ae70*/  USEL UR8, UR8, UR4, !UP0 ;  /* 0x0000000408087287 */ /* 0x000fd8000c000000 */
.L_x_5347:
        /* <DEDUP_REMOVED lines=24> */
[----:B0-----:R-:W-:-:S05]  /*2b000*/  IADD3 R0, R0, UR41, R3 ;  /* 0x0000002900007c10 */ /* 0x001fca000fffe003 */
[----:B------:R3:W-:Y:S01]  /*2b010*/  STL [R1+0x450], R0 ;  /* 0x0004500001007387 */ /* 0x0007e20000100800 */
[----:B------:R-:W-:Y:S05]  /*2b020*/  BRA `(.L_x_5352) ;  /* 0x0000005400c47947 */ /* 0x000fea0003800000 */
.L_x_5351:
        /* <DEDUP_REMOVED lines=20> */
.L_x_5354:
[----:B------:R-:W-:Y:S05]  /*2b170*/  BSYNC B6 ;  /* 0x0000000000067941 */ /* 0x000fea0003800000 */
.L_x_5353:
        /* <DEDUP_REMOVED lines=20> */
.L_x_5357:
        /* <DEDUP_REMOVED lines=15> */
.L_x_5356:
[----:B------:R-:W-:Y:S05]  /*2b3b0*/  BSYNC B6 ;  /* 0x0000000000067941 */ /* 0x000fea0003800000 */
.L_x_5355:
        /* <DEDUP_REMOVED lines=12> */
[----:B------:R-:W-:Y:S01]  /*2b480*/  LOP3.LUT R18, R18, 0xfffffffe, RZ, 0xc0, !PT ;  /* 0xfffffffe12127812 */ /* 0x000fe200078ec0ff */
[----:B------:R-:W1:Y:S02]  /*2b490*/  S2R R4, SR_TID.X ;  /* 0x0000000000047919 */ /* 0x000e640000002100 */
[----:B------:R-:W-:Y:S01]  /*2b4a0*/  VIADD R0, R0, 0xffffffff ;  /* 0xffffffff00007836 */ /* 0x000fe20000000000 */
[----:B0-----:R-:W0:Y:S02]  /*2b4b0*/  LDC.64 R2, c[0x0][0x418] ;  /* 0x00010600ff027b82 */ /* 0x001e240000000a00 */
[----:B0-----:R-:W-:Y:S02]  /*2b4c0*/  ISETP.NE.U32.AND P0, PT, R2, RZ, PT ;  /* 0x000000ff0200720c */ /* 0x001fe40003f05070 */
[----:B-1----:R-:W-:-:S02]  /*2b4d0*/  SHF.R.U32.HI R4, RZ, 0x5, R4 ;  /* 0x00000005ff047819 */ /* 0x002fc40000011604 */
[----:B------:R-:W-:Y:S02]  /*2b4e0*/  ISETP.NE.AND.EX P1, PT, R3, RZ, PT, P0 ;  /* 0x000000ff0300720c */ /* 0x000fe40003f25300 */
[----:B------:R-:W-:-:S11]  /*2b4f0*/  LOP3.LUT R4, R4, 0x3, RZ, 0xc0, !PT ;  /* 0x0000000304047812 */ /* 0x000fd600078ec0ff */
[----:B------:R-:W-:Y:S02]  /*2b500*/  @P1 LOP3.LUT R18, R18, 0x1, RZ, 0xfc, !PT ;  /* 0x0000000112121812 */ /* 0x000fe400078efcff */
[----:B--2---:R-:W-:Y:S01]  /*2b510*/  SHF.R.S32.HI R8, RZ, 0x1f, R7 ;  /* 0x0000001fff087819 */ /* 0x004fe20000011407 */
[----:B------:R0:W-:Y:S01]  /*2b520*/  STL [R1+0x440], R7 ;  /* 0x0004400701007387 */ /* 0x0001e20000100800 */
[----:B------:R-:W-:-:S03]  /*2b530*/  SEL R16, R7, RZ, !P1 ;  /* 0x000000ff07107207 */ /* 0x000fc60004800000 */
[----:B------:R0:W-:Y:S01]  /*2b540*/  STL [R1+0x44c], R8 ;  /* 0x00044c0801007387 */ /* 0x0001e20000100800 */
[----:B------:R-:W-:Y:S05]  /*2b550*/  BRA.DIV UR4, `(.L_x_5358) ;  /* 0x0000005a04647947 */ /* 0x000fea000b800000 */
[----:B------:R1:W2:Y:S02]  /*2b560*/  SHFL.IDX PT, R14, R4, RZ, 0x1f ;  /* 0x00001fff040e7589 */ /* 0x0002a400000e0000 */
.L_x_5473:
[----:B------:R3:W-:Y:S01]  /*2b570*/  STL [R1+0x45c], R0 ;  /* 0x00045c0001007387 */ /* 0x0007e20000100800 */
[----:B--2---:R-:W-:Y:S02]  /*2b580*/  ISETP.NE.AND P0, PT, R14, RZ, PT ;  /* 0x000000ff0e00720c */ /* 0x004fe40003f05270 */
[----:B------:R-:W-:Y:S02]  /*2b590*/  PLOP3.LUT P2, PT, PT, PT, PT, 0x8, 0x0 ;  /* 0x000000000000781c */ /* 0x000fe40003f4e170 */
[----:B------:R-:W-:-:S11]  /*2b5a0*/  LOP3.LUT R18, R18, 0xfffffffd, RZ, 0xc0, !PT ;  /* 0xfffffffd12127812 */ /* 0x000fd600078ec0ff */
[----:B------:R-:W-:Y:S01]  /*2b5b0*/  @P2 LOP3.LUT R18, R18, 0x2, RZ, 0xfc, !PT ;  /* 0x0000000212122812 */ /* 0x000fe200078efcff */
[----:B---3--:R-:W-:Y:S06]  /*2b5c0*/  @P0 BRA `(.L_x_5359) ;  /* 0x0000000000f00947 */ /* 0x008fec0003800000 */
[----:B------:R-:W-:-:S03]  /*2b5d0*/  UMOV UR4, 0xffffffff ;  /* 0xffffffff00047882 */ /* 0x000fc60000000000 */
[----:B------:R-:W-:Y:S05]  /*2b5e0*/  BRA.DIV UR4, `(.L_x_5360) ;  /* 0x0000005a04607947 */ /* 0x000fea000b800000 */
[----:B------:R-:W-:-:S13]  /*2b5f0*/  ELECT P6, URZ, PT ;  /* 0x00000000003f782f */ /* 0x000fda00038c0000 */
.L_x_5476:
[----:B------:R-:W-:Y:S05]  /*2b600*/  @!P6 BRA `(.L_x_5359) ;  /* 0x0000000000e0e947 */ /* 0x000fea0003800000 */
[----:B------:R-:W-:Y:S01]  /*2b610*/  IMAD.MOV.U32 R16, RZ, RZ, R7 ;  /* 0x000000ffff107224 */ /* 0x000fe200078e0007 */
[----:B------:R-:W-:Y:S06]  /*2b620*/  @!P1 BRA `(.L_x_5361) ;  /* 0x00000000004c9947 */ /* 0x000fec0003800000 */
[----:B------:R-:W2:Y:S01]  /*2b630*/  LDC R6, c[0x0][0x43c] ;  /* 0x00010f00ff067b82 */ /* 0x000ea20000000800 */
[----:B------:R-:W-:Y:S01]  /*2b640*/  IMAD.MOV.U32 R9, RZ, RZ, R0 ;  /* 0x000000ffff097224 */ /* 0x000fe200078e0000 */
[----:B------:R-:W-:Y:S01]  /*2b650*/  ULDC.64 UR4, c[0x0][0x428] ;  /* 0x00010a0000047ab9 */ /* 0x000fe20000000a00 */
[----:B--2---:R-:W-:-:S13]  /*2b660*/  ISETP.NE.AND P0, PT, R6, 0x1, PT ;  /* 0x000000010600780c */ /* 0x004fda0003f05270 */
[----:B-1----:R-:W1:Y:S02]  /*2b670*/  @P0 LDC.64 R4, c[0x0][0x440] ;  /* 0x00011000ff040b82 */ /* 0x002e640000000a00 */
[----:B-1----:R-:W-:-:S04]  /*2b680*/  @P0 IMAD.HI.U32 R0, R9, R4, RZ ;  /* 0x0000000409000227 */ /* 0x002fc800078e00ff */
        /* <DEDUP_REMOVED lines=13> */
.L_x_5361:
[----:B--2---:R-:W2:Y:S01]  /*2b760*/  LDL R2, [R1+0x448] ;  /* 0x0004480001027983 */ /* 0x004ea20000100800 */
[----:B------:R-:W-:Y:S01]  /*2b770*/  IMAD R0, R19, 0x8, R17 ;  /* 0x0000000813007824 */ /* 0x000fe200078e0211 */
[----:B--2---:R-:W-:-:S04]  /*2b780*/  SHF.L.U32 R2, R2, 0x1f, RZ ;  /* 0x0000001f02027819 */ /* 0x004fc800000006ff */
[----:B------:R-:W2:Y:S02]  /*2b790*/  SYNCS.PHASECHK.TRANS64.TRYWAIT P0, [R0+URZ+0x38840], R2 ;  /* 0x03884002000075a7 */ /* 0x000ea4000800017f */
[----:B--2---:R-:W-:Y:S05]  /*2b7a0*/  @!P0 BRA `(.L_x_5362) ;  /* 0x0000005800108947 */ /* 0x004fea0003800000 */
.L_x_5477:
        /* <DEDUP_REMOVED lines=11> */
.L_x_5363:
[----:B--2---:R-:W2:Y:S01]  /*2b860*/  LDL R2, [R1+0x45c] ;  /* 0x00045c0001027983 */ /* 0x004ea20000100800 */
[----:B------:R-:W-:Y:S01]  /*2b870*/  R2UR UR33, R0 ;  /* 0x00000000002172ca */ /* 0x000fe200000e0000 */
[----:B------:R-:W-:Y:S01]  /*2b880*/  IMAD R0, R19, 0x2000, R17 ;  /* 0x0000200013007824 */ /* 0x000fe200078e0211 */
[----:B------:R-:W-:Y:S01]  /*2b890*/  UIADD3 UR4, UP0, UR44, 0x370, URZ ;  /* 0x000003702c047890 */ /* 0x000fe2000ff1e03f */
[----:B-----5:R-:W-:Y:S01]  /*2b8a0*/  R2UR UR37, R16 ;  /* 0x00000000102572ca */ /* 0x020fe200000e0000 */
[----:B------:R-:W-:Y:S01]  /*2b8b0*/  UMOV UR6, 0x0 ;  /* 0x0000000000067882 */ /* 0x000fe20000000000 */
[----:B------:R-:W-:Y:S01]  /*2b8c0*/  UMOV UR7, 0x14f00000 ;  /* 0x14f0000000077882 */ /* 0x000fe20000000000 */
[----:B------:R-:W-:Y:S01]  /*2b8d0*/  R2UR UR32, R0 ;  /* 0x00000000002072ca */ /* 0x000fe200000e0000 */
[----:B------:R-:W-:Y:S01]  /*2b8e0*/  UIADD3.X UR5, URZ, UR45, URZ, UP0, !UPT ;  /* 0x0000002d3f057290 */ /* 0x000fe200087fe43f */
[----:B------:R-:W-:Y:S01]  /*2b8f0*/  PLOP3.LUT P0, PT, PT, PT, PT, 0x80, 0x0 ;  /* 0x000000000000781c */ /* 0x000fe20003f0f070 */
[----:B------:R-:W-:Y:S01]  /*2b900*/  UMOV UR34, URZ ;  /* 0x0000003f00227c82 */ /* 0x000fe20008000000 */
[----:B------:R-:W-:-:S03]  /*2b910*/  LOP3.LUT R18, R18, 0xfffffffd, RZ, 0xc0, !PT ;  /* 0xfffffffd12127812 */ /* 0x000fc600078ec0ff */
[----:B------:R-:W-:-:S06]  /*2b920*/  UIADD3 UR33, UR33, 0x38830, URZ ;  /* 0x0003883021217890 */ /* 0x000fcc000fffe03f */
[----:B------:R-:W-:Y:S02]  /*2b930*/  UIADD3 UR32, UR32, 0x22400, URZ ;  /* 0x0002240020207890 */ /* 0x000fe4000fffe03f */
[----:B------:R-:W-:Y:S02]  /*2b940*/  @P0 LOP3.LUT R18, R18, 0x2, RZ, 0xfc, !PT ;  /* 0x0000000212120812 */ /* 0x000fe400078efcff */
[----:B--2---:R-:W-:-:S13]  /*2b950*/  R2UR UR35, R2 ;  /* 0x00000000022372ca */ /* 0x004fda00000e0000 */
[----:B------:R-:W-:-:S09]  /*2b960*/  USHF.L.U32 UR35, UR35, 0x6, URZ ;  /* 0x0000000623237899 */ /* 0x000fd2000800063f */
[----:B------:R2:W-:Y:S02]  /*2b970*/  UTMALDG.4D [UR32], [UR4], desc[UR6] ;  /* 0x00000620040075b4 */ /* 0x0005e40008019000 */
[----:B--2---:R-:W-:Y:S01]  /*2b980*/  NOP ;  /* 0x0000000000007918 */ /* 0x004fe20000000000 */
.L_x_5359:
[----:B------:R-:W-:Y:S05]  /*2b990*/  WARPSYNC.ALL ;  /* 0x0000000000007948 */ /* 0x000fea0003800000 */
[----:B------:R-:W-:Y:S01]  /*2b9a0*/  VIADD R0, R17, 0x20400 ;  /* 0x0002040011007836 */ /* 0x000fe20000000000 */
[----:B------:R-:W-:Y:S01]  /*2b9b0*/  BAR.SYNC.DEFER_BLOCKING 0x8, 0x100 ;  /* 0x0204000000007b1d */ /* 0x000fe20000010000 */
[----:B------:R-:W-:Y:S02]  /*2b9c0*/  USHF.R.S32.HI UR43, URZ, 0x1f, UR36 ;  /* 0x0000001f3f2b7899 */ /* 0x000fe40008011424 */
[----:B------:R-:W-:Y:S01]  /*2b9d0*/  USHF.R.S32.HI UR37, URZ, 0x1f, UR42 ;  /* 0x0000001f3f257899 */ /* 0x000fe2000801142a */
[----:B------:R-:W-:-:S02]  /*2b9e0*/  LOP3.LUT P0, RZ, R0, 0x3ff, RZ, 0xc0, !PT ;  /* 0x000003ff00ff7812 */ /* 0x000fc4000780c0ff */
[----:B------:R-:W-:Y:S11]  /*2b9f0*/  BSSY B6, `(.L_x_5364) ;  /* 0x0000012000067945 */ /* 0x000ff60003800000 */
[----:B------:R-:W-:Y:S05]  /*2ba00*/  @!P0 BRA `(.L_x_5365) ;  /* 0x0000000000408947 */ /* 0x000fea0003800000 */
[----:B------:R-:W-:Y:S01]  /*2ba10*/  MOV R2, 0x0 ;  /* 0x0000000000027802 */ /* 0x000fe20000000f00 */
[----:B------:R-:W-:Y:S01]  /*2ba20*/  ULDC.64 UR4, c[0x4][0x118] ;  /* 0x0100460000047ab9 */ /* 0x000fe20000000a00 */
[----:B------:R-:W-:Y:S01]  /*2ba30*/  ULDC.64 UR6, c[0x4][0x120] ;  /* 0x0100480000067ab9 */ /* 0x000fe20000000a00 */
[----:B------:R-:W-:Y:S01]  /*2ba40*/  ULDC.64 UR8, c[0x4][0x58] ;  /* 0x0100160000087ab9 */ /* 0x000fe20000000a00 */
[----:B-1----:R-:W-:Y:S02]  /*2ba50*/  IMAD.U32 R4, RZ, RZ, UR4 ;  /* 0x00000004ff047e24 */ /* 0x002fe4000f8e00ff */
        /* <DEDUP_REMOVED lines=10> */
[----:B-1----:R-:W-:Y:S05]  /*2bb00*/  CALL.ABS.NOINC R2 ;  /* 0x0000000002007343 */ /* 0x002fea0003c00000 */
.L_x_5365:
[----:B------:R-:W-:Y:S05]  /*2bb10*/  BSYNC B6 ;  /* 0x0000000000067941 */ /* 0x000fea0003800000 */
.L_x_5364:
[----:B------:R-:W2:Y:S01]  /*2bb20*/  LDC R6, c[0x0][0x448] ;  /* 0x00011200ff067b82 */ /* 0x000ea20000000800 */
[----:B------:R-:W1:Y:S01]  /*2bb30*/  S2R R2, SR_TID.X ;  /* 0x0000000000027919 */ /* 0x000e620000002100 */
[----:B------:R-:W-:Y:S02]  /*2bb40*/  ULDC.64 UR8, c[0x0][0x2d8] ;  /* 0x0000b60000087ab9 */ /* 0x000fe40000000a00 */
[----:B------:R-:W-:Y:S01]  /*2bb50*/  UIMAD UR6, UR43, UR8, URZ ;  /* 0x000000082b0672a4 */ /* 0x000fe2000f8e023f */
[----:B------:R-:W3:Y:S01]  /*2bb60*/  S2R R0, SR_TID.X ;  /* 0x0000000000007919 */ /* 0x000ee20000002100 */
[----:B------:R-:W-:Y:S02]  /*2bb70*/  UIMAD.WIDE.U32 UR4, UR36, UR8, URZ ;  /* 0x00000008240472a5 */ /* 0x000fe4000f8e003f */
[----:B------:R-:W-:-:S03]  /*2bb80*/  UIMAD UR6, UR36, UR9, UR6 ;  /* 0x00000009240672a4 */ /* 0x000fc6000f8e0206 */
[----:B------:R-:W-:Y:S01]  /*2bb90*/  ULDC.64 UR8, c[0x0][0x2e0] ;  /* 0x0000b80000087ab9 */ /* 0x000fe20000000a00 */
[----:B------:R-:W-:Y:S02]  /*2bba0*/  UIADD3 UR5, UR5, UR6, URZ ;  /* 0x0000000605057290 */ /* 0x000fe4000fffe03f */
[----:B------:R-:W-:Y:S02]  /*2bbb0*/  UIMAD UR6, UR37, UR8, URZ ;  /* 0x00000008250672a4 */ /* 0x000fe4000f8e023f */
[----:B------:R-:W-:Y:S02]  /*2bbc0*/  UIMAD.WIDE.U32 UR4, UR42, UR8, UR4 ;  /* 0x000000082a0472a5 */ /* 0x000fe4000f8e0004 */
[----:B------:R-:W-:-:S04]  /*2bbd0*/  UIMAD UR6, UR42, UR9, UR6 ;  /* 0x000000092a0672a4 */ /* 0x000fc8000f8e0206 */
[----:B------:R-:W-:Y:S02]  /*2bbe0*/  UIADD3 UR6, UR5, UR6, URZ ;  /* 0x0000000605067290 */ /* 0x000fe4000fffe03f */
[----:B------:R-:W-:Y:S01]  /*2bbf0*/  IMAD.U32 R5, RZ, RZ, UR5 ;  /* 0x00000005ff057e24 */ /* 0x000fe2000f8e00ff */
[----:B--2---:R-:W-:Y:S02]  /*2bc00*/  ISETP.NE.AND P0, PT, R6, 0x1, PT ;  /* 0x000000010600780c */ /* 0x004fe40003f05270 */
[----:B-1----:R-:W-:-:S11]  /*2bc10*/  LOP3.LUT R4, R2, 0x7f, RZ, 0xc0, !PT ;  /* 0x0000007f02047812 */ /* 0x002fd600078ec0ff */
[----:B------:R-:W1:Y:S01]  /*2bc20*/  @P0 LDC R3, c[0x0][0x44c] ;  /* 0x00011300ff030b82 */ /* 0x000e620000000800 */
[----:B---3--:R-:W-:Y:S01]  /*2bc30*/  IMAD.SHL.U32 R0, R0, 0x10, RZ ;  /* 0x0000001000007824 */ /* 0x008fe200078e00ff */
[----:B------:R-:W-:-:S04]  /*2bc40*/  SHF.R.U32.HI R4, RZ, 0x3, R4 ;  /* 0x00000003ff047819 */ /* 0x000fc80000011604 */
[----:B------:R-:W-:Y:S01]  /*2bc50*/  LOP3.LUT R0, R4, 0x70, R0, 0xf8, !PT ;  /* 0x0000007004007812 */ /* 0x000fe200078ef800 */
[----:B------:R-:W-:Y:S01]  /*2bc60*/  IMAD.U32 R4, RZ, RZ, UR4 ;  /* 0x00000004ff047e24 */ /* 0x000fe2000f8e00ff */
[----:B------:R-:W2:Y:S01]  /*2bc70*/  @P0 LDC R2, c[0x0][0x450] ;  /* 0x00011400ff020b82 */ /* 0x000ea20000000800 */
[----:B------:R-:W-:Y:S02]  /*2bc80*/  ULDC.64 UR4, c[0x0][0x2d0] ;  /* 0x0000b40000047ab9 */ /* 0x000fe40000000a00 */
[----:B0-----:R-:W-:-:S04]  /*2bc90*/  VIADD R7, R0, UR40 ;  /* 0x0000002800077c36 */ /* 0x001fc80008000000 */
[----:B------:R-:W-:Y:S01]  /*2bca0*/  IMAD.MOV.U32 R0, RZ, RZ, R7 ;  /* 0x000000ffff007224 */ /* 0x000fe200078e0007 */
[----:B------:R0:W-:Y:S01]  /*2bcb0*/  STL [R1+0x458], R7 ;  /* 0x0004580701007387 */ /* 0x0001e20000100800 */
[----:B-1----:R-:W-:-:S05]  /*2bcc0*/  @P0 IMAD.HI.U32 R3, R7, R3, RZ ;  /* 0x0000000307030227 */ /* 0x002fca00078e00ff */
[----:B--2---:R-:W-:Y:S01]  /*2bcd0*/  @P0 SHF.R.U32.HI R0, RZ, R2, R3 ;  /* 0x00000002ff000219 */ /* 0x004fe20000011603 */
[----:B------:R-:W-:Y:S02]  /*2bce0*/  IMAD.MOV.U32 R2, RZ, RZ, R4 ;  /* 0x000000ffff027224 */ /* 0x000fe400078e0004 */
[----:B------:R-:W-:Y:S01]  /*2bcf0*/  IMAD.U32 R3, RZ, RZ, UR6 ;  /* 0x00000006ff037e24 */ /* 0x000fe2000f8e00ff */
[----:B------:R-:W-:Y:S01]  /*2bd00*/  SHF.R.S32.HI R4, RZ, 0x1f, R0 ;  /* 0x0000001fff047819 */ /* 0x000fe20000011400 */
[----:B------:R-:W1:Y:S01]  /*2bd10*/  S2R R9, SR_TID.X ;  /* 0x0000000000097919 */ /* 0x000e620000002100 */
[----:B------:R-:W-:Y:S01]  /*2bd20*/  ULDC.64 UR6, c[0x0][0x280] ;  /* 0x0000a00000067ab9 */ /* 0x000fe20000000a00 */
[----:B------:R-:W-:-:S04]  /*2bd30*/  IMAD.WIDE.U32 R2, R0, UR4, R2 ;  /* 0x0000000400027c25 */ /* 0x000fc8000f8e0002 */
[----:B------:R-:W-:-:S04]  /*2bd40*/  IMAD R4, R4, UR4, RZ ;  /* 0x0000000404047c24 */ /* 0x000fc8000f8e02ff */
[----:B------:R-:W-:Y:S01]  /*2bd50*/  IMAD R4, R0, UR5, R4 ;  /* 0x0000000500047c24 */ /* 0x000fe2000f8e0204 */
[----:B------:R-:W-:Y:S01]  /*2bd60*/  ULDC.64 UR4, c[0x0][0x2c8] ;  /* 0x0000b20000047ab9 */ /* 0x000fe20000000a00 */
[----:B------:R-:W-:Y:S02]  /*2bd70*/  IMAD.MOV R0, RZ, RZ, -R0 ;  /* 0x000000ffff007224 */ /* 0x000fe400078e0a00 */
[----:B------:R-:W-:Y:S02]  /*2bd80*/  IMAD.IADD R3, R3, 0x1, R4 ;  /* 0x0000000103037824 */ /* 0x000fe400078e0204 */
[----:B------:R-:W-:Y:S02]  /*2bd90*/  IMAD R0, R6, R0, R7 ;  /* 0x0000000006007224 */ /* 0x000fe400078e0207 */
[----:B0-----:R0:W5:Y:S02]  /*2bda0*/  LDL R7, [R1+0x444] ;  /* 0x0004440001077983 */ /* 0x0011640000100800 */
[----:B------:R-:W-:Y:S01]  /*2bdb0*/  IMAD.WIDE.U32 R2, R0, UR4, R2 ;  /* 0x0000000400027c25 */ /* 0x000fe2000f8e0002 */
[----:B------:R-:W-:-:S05]  /*2bdc0*/  SHF.R.S32.HI R4, RZ, 0x1f, R0 ;  /* 0x0000001fff047819 */ /* 0x000fca0000011400 */
[----:B------:R-:W-:Y:S01]  /*2bdd0*/  IMAD R4, R4, UR4, RZ ;  /* 0x0000000404047c24 */ /* 0x000fe2000f8e02ff */
[----:B------:R-:W-:-:S03]  /*2bde0*/  ULDC UR4, c[0x0][0x2b8] ;  /* 0x0000ae0000047ab9 */ /* 0x000fc60000000800 */
[----:B------:R-:W-:Y:S01]  /*2bdf0*/  IMAD R4, R0, UR5, R4 ;  /* 0x0000000500047c24 */ /* 0x000fe2000f8e0204 */
[----:B------:R-:W-:Y:S01]  /*2be00*/  LEA R0, P1, R2, UR6, 0x1 ;  /* 0x0000000602007c11 */ /* 0x000fe2000f8208ff */
[C---:B-1----:R-:W-:Y:S01]  /*2be10*/  IMAD.SHL.U32 R8, R9.reuse, 0x8, RZ ;  /* 0x0000000809087824 */ /* 0x042fe200078e00ff */
[----:B------:R-:W-:Y:S01]  /*2be20*/  LOP3.LUT R9, R9, 0x7f, RZ, 0xc0, !PT ;  /* 0x0000007f09097812 */ /* 0x000fe200078ec0ff */
[----:B------:R-:W-:-:S03]  /*2be30*/  IMAD.IADD R3, R3, 0x1, R4 ;  /* 0x0000000103037824 */ /* 0x000fc600078e0204 */
[----:B------:R-:W-:Y:S02]  /*2be40*/  LOP3.LUT R8, R8, 0x38, RZ, 0xc0, !PT ;  /* 0x0000003808087812 */ /* 0x000fe400078ec0ff */
[----:B------:R-:W-:Y:S02]  /*2be50*/  LEA.HI.X R3, R2, UR7, R3, 0x1, P1 ;  /* 0x0000000702037c11 */ /* 0x000fe400088f0c03 */
[----:B------:R-:W-:Y:S01]  /*2be60*/  ISETP.GE.AND P0, PT, R8, UR4, PT ;  /* 0x0000000408007c0c */ /* 0x000fe2000bf06270 */
[----:B------:R-:W-:Y:S01]  /*2be70*/  UMOV UR4, 0xffffffff ;  /* 0xffffffff00047882 */ /* 0x000fe20000000000 */
[----:B------:R-:W-:Y:S02]  /*2be80*/  SHF.R.U32.HI R9, RZ, 0x3, R9 ;  /* 0x00000003ff097819 */ /* 0x000fe40000011609 */
[----:B0-----:R-:W-:Y:S09]  /*2be90*/  BRA.DIV UR4, `(.L_x_5366) ;  /* 0x0000005204687947 */ /* 0x001ff2000b800000 */
[----:B------:R-:W0:Y:S01]  /*2bea0*/  SHFL.IDX PT, R5, R0, RZ, 0x181f ;  /* 0x00181fff00057589 */ /* 0x000e2200000e0000 */
[----:B------:R-:W-:Y:S01]  /*2beb0*/  ULDC UR4, c[0x0][0x288] ;  /* 0x0000a20000047ab9 */ /* 0x000fe20000000800 */
[----:B------:R-:W-:Y:S02]  /*2bec0*/  VIADD R9, R9, UR40 ;  /* 0x0000002809097c36 */ /* 0x000fe40008000000 */
[----:B------:R-:W1:Y:S01]  /*2bed0*/  SHFL.IDX PT, R4, R3, RZ, 0x181f ;  /* 0x00181fff03047589 */ /* 0x000e6200000e0000 */
[----:B------:R-:W-:Y:S02]  /*2bee0*/  IMAD R2, R6, UR4, RZ ;  /* 0x0000000406027c24 */ /* 0x000fe4000f8e02ff */
[C---:B------:R-:W-:Y:S01]  /*2bef0*/  VIADD R6, R9.reuse, 0x10 ;  /* 0x0000001009067836 */ /* 0x040fe20000000000 */
[----:B------:R-:W-:Y:S02]  /*2bf00*/  STL [R1+0x454], R9 ;  /* 0x0004540901007387 */ /* 0x000fe40000100800 */
[----:B------:R-:W-:-:S02]  /*2bf10*/  ISETP.GE.AND P1, PT, R9, R2, PT ;  /* 0x000000020900720c */ /* 0x000fc40003f26270 */
[----:B------:R2:W-:Y:S11]  /*2bf20*/  STL [R1+0x460], R6 ;  /* 0x0004600601007387 */ /* 0x0005f60000100800 */
[----:B0-----:R-:W-:-:S05]  /*2bf30*/  @!P1 LEA R5, P2, R8, R5, 0x1 ;  /* 0x0000000508059211 */ /* 0x001fca00078408ff */
[----:B-1----:R-:W-:-:S05]  /*2bf40*/  @!P1 IMAD.X R4, RZ, RZ, R4, P2 ;  /* 0x000000ffff049224 */ /* 0x002fca00010e0604 */
[----:B------:R-:W-:-:S04]  /*2bf50*/  @!P1 LOP3.LUT R5, R5, R4, RZ, 0x3c, !PT ;  /* 0x0000000405059212 */ /* 0x000fc800078e3cff */
[----:B------:R-:W-:-:S04]  /*2bf60*/  @!P1 LOP3.LUT R4, R5, R4, RZ, 0x3c, !PT ;  /* 0x0000000405049212 */ /* 0x000fc800078e3cff */
[----:B------:R-:W-:-:S05]  /*2bf70*/  @!P1 LOP3.LUT R5, R5, R4, RZ, 0x3c, !PT ;  /* 0x0000000405059212 */ /* 0x000fca00078e3cff */
[----:B------:R-:W-:Y:S01]  /*2bf80*/  @!PT LDS RZ, [RZ] ;  /* 0x00000000fffff984 */ /* 0x000fe20000000800 */
[----:B-----5:R0:W-:Y:S01]  /*2bf90*/  @!P1 LDGSTS.E.BYPASS.LTC128B.128 [R7+0x20400], desc[UR46][R4.64], !P0 ;  /* 0x2040000004079fae */ /* 0x0201e2000c101d6e */
[----:B------:R-:W-:Y:S01]  /*2bfa0*/  ISETP.GE.AND P1, PT, R6, R2, PT ;  /* 0x000000020600720c */ /* 0x000fe20003f26270 */
[----:B--2---:R-:W-:-:S05]  /*2bfb0*/  VIADD R6, R9, 0x20 ;  /* 0x0000002009067836 */ /* 0x004fca0000000000 */
[----:B------:R-:W-:Y:S04]  /*2bfc0*/  STL [R1+0x464], R6 ;  /* 0x0004640601007387 */ /* 0x000fe80000100800 */
[----:B0-----:R-:W0:Y:S04]  /*2bfd0*/  SHFL.IDX PT, R5, R0, 0x1, 0x181f ;  /* 0x00381f0000057f89 */ /* 0x001e2800000e0000 */
[----:B------:R-:W1:Y:S01]  /*2bfe0*/  SHFL.IDX PT, R4, R3, 0x1, 0x181f ;  /* 0x00381f0003047f89 */ /* 0x000e6200000e0000 */
[----:B0-----:R-:W-:-:S05]  /*2bff0*/  @!P1 LEA R5, P2, R8, R5, 0x1 ;  /* 0x0000000508059211 */ /* 0x001fca00078408ff */
[----:B-1----:R-:W-:-:S05]  /*2c000*/  @!P1 IMAD.X R4, RZ, RZ, R4, P2 ;  /* 0x000000ffff049224 */ /* 0x002fca00010e0604 */
[----:B------:R-:W-:-:S04]  /*2c010*/  @!P1 LOP3.LUT R5, R5, R4, RZ, 0x3c, !PT ;  /* 0x0000000405059212 */ /* 0x000fc800078e3cff */
[----:B------:R-:W-:-:S04]  /*2c020*/  @!P1 LOP3.LUT R4, R5, R4, RZ, 0x3c, !PT ;  /* 0x0000000405049212 */ /* 0x000fc800078e3cff */
[----:B------:R-:W-:-:S05]  /*2c030*/  @!P1 LOP3.LUT R5, R5, R4, RZ, 0x3c, !PT ;  /* 0x0000000405059212 */ /* 0x000fca00078e3cff */
[----:B------:R0:W-:Y:S01]  /*2c040*/  @!P1 LDGSTS.E.BYPASS.LTC128B.128 [R7+0x20c00], desc[UR46][R4.64], !P0 ;  /* 0x20c0000004079fae */ /* 0x0001e2000c101d6e */
[----:B------:R-:W-:-:S03]  /*2c050*/  ISETP.GE.AND P1, PT, R6, R2, PT ;  /* 0x000000020600720c */ /* 0x000fc60003f26270 */
[----:B0-----:R-:W0:Y:S04]  /*2c060*/  SHFL.IDX PT, R5, R0, 0x2, 0x181f ;  /* 0x00581f0000057f89 */ /* 0x001e2800000e0000 */
[----:B------:R-:W1:Y:S04]  /*2c070*/  SHFL.IDX PT, R4, R3, 0x2, 0x181f ;  /* 0x00581f0003047f89 */ /* 0x000e6800000e0000 */
[----:B------:R-:W2:Y:S04]  /*2c080*/  SHFL.IDX PT, R0, R0, 0x3, 0x181f ;  /* 0x00781f0000007f89 */ /* 0x000ea800000e0000 */
[----:B------:R-:W3:Y:S01]  /*2c090*/  SHFL.IDX PT, R3, R3, 0x3, 0x181f ;  /* 0x00781f0003037f89 */ /* 0x000ee200000e0000 */
[----:B0-----:R-:W-:-:S05]  /*2c0a0*/  @!P1 LEA R5, P2, R8, R5, 0x1 ;  /* 0x0000000508059211 */ /* 0x001fca00078408ff */
[----:B-1----:R-:W-:-:S05]  /*2c0b0*/  @!P1 IMAD.X R4, RZ, RZ, R4, P2 ;  /* 0x000000ffff049224 */ /* 0x002fca00010e0604 */
[----:B------:R-:W-:-:S04]  /*2c0c0*/  @!P1 LOP3.LUT R5, R5, R4, RZ, 0x3c, !PT ;  /* 0x0000000405059212 */ /* 0x000fc800078e3cff */
[----:B------:R-:W-:-:S04]  /*2c0d0*/  @!P1 LOP3.LUT R4, R5, R4, RZ, 0x3c, !PT ;  /* 0x0000000405049212 */ /* 0x000fc800078e3cff */
[----:B------:R-:W-:-:S05]  /*2c0e0*/  @!P1 LOP3.LUT R5, R5, R4, RZ, 0x3c, !PT ;  /* 0x0000000405059212 */ /* 0x000fca00078e3cff */
[----:B--23--:R1:W-:Y:S02]  /*2c0f0*/  @!P1 LDGSTS.E.BYPASS.LTC128B.128 [R7+0x21400], desc[UR46][R4.64], !P0 ;  /* 0x2140000004079fae */ /* 0x00c3e4000c101d6e */
.L_x_5486:
[----:B01----:R-:W2:Y:S02]  /*2c100*/  LDL R4, [R1+0x454] ;  /* 0x0004540001047983 */ /* 0x003ea40000100800 */
[----:B--2---:R-:W-:-:S05]  /*2c110*/  VIADD R4, R4, 0x30 ;  /* 0x0000003004047836 */ /* 0x004fca0000000000 */
[----:B------:R-:W-:Y:S01]  /*2c120*/  ISETP.GE.AND P1, PT, R4, R2, PT ;  /* 0x000000020400720c */ /* 0x000fe20003f26270 */
[----:B------:R0:W-:-:S12]  /*2c130*/  STL [R1+0x478], R4 ;  /* 0x0004780401007387 */ /* 0x0001d80000100800 */
[----:B------:R-:W-:-:S05]  /*2c140*/  @!P1 LEA R2, P2, R8, R0, 0x1 ;  /* 0x0000000008029211 */ /* 0x000fca00078408ff */
[----:B------:R-:W-:-:S05]  /*2c150*/  @!P1 IMAD.X R3, RZ, RZ, R3, P2 ;  /* 0x000000ffff039224 */ /* 0x000fca00010e0603 */
[----:B------:R-:W-:Y:S01]  /*2c160*/  @!PT LDS RZ, [RZ] ;  /* 0x00000000fffff984 */ /* 0x000fe20000000800 */
[----:B------:R-:W-:Y:S01]  /*2c170*/  @!PT LDS RZ, [RZ] ;  /* 0x00000000fffff984 */ /* 0x000fe20000000800 */
[----:B------:R-:W-:Y:S01]  /*2c180*/  @!PT LDS RZ, [RZ] ;  /* 0x00000000fffff984 */ /* 0x000fe20000000800 */
[----:B------:R0:W-:Y:S01]  /*2c190*/  @!P1 LDGSTS.E.BYPASS.LTC128B.128 [R7+0x21c00], desc[UR46][R2.64], !P0 ;  /* 0x21c0000002079fae */ /* 0x0001e2000c101d6e */
[----:B------:R-:W-:Y:S01]  /*2c1a0*/  PLOP3.LUT P0, PT, PT, PT, PT, 0x80, 0x0 ;  /* 0x000000000000781c */ /* 0x000fe20003f0f070 */
[----:B------:R-:W-:-:S12]  /*2c1b0*/  NOP ;  /* 0x0000000000007918 */ /* 0x000fd80000000000 */
.L_x_5367:
[----:B------:R-:W-:Y:S02]  /*2c1c0*/  PLOP3.LUT P1, PT, P1, P0, PT, 0xa2, 0x0 ;  /* 0x000000000000781c */ /* 0x000fe40000f21472 */
[----:B------:R-:W-:-:S08]  /*2c1d0*/  @P0 R2UR P1, UR4, R17 ;  /* 0x00000000110402ca */ /* 0x000fd00000020000 */
[----:B------:R-:W-:-:S05]  /*2c1e0*/  @P0 PLOP3.LUT P0, PT, P1, PT, PT, 0x80, 0x0 ;  /* 0x000000000000081c */ /* 0x000fca0000f0f070 */
[----:B------:R-:W-:Y:S01]  /*2c1f0*/  @!P1 SYNCS.ARRIVE.TRANS64.RED.A0T1 RZ, [UR4+0x38800], RZ ;  /* 0x038800ffffff99a7 */ /* 0x000fe20008200404 */
[----:B------:R-:W-:Y:S07]  /*2c200*/  @!P1 ARRIVES.LDGSTSBAR.64.TRANSCNT [UR4+0x38800] ;  /* 0x03880000ff0099b0 */ /* 0x000fee0008000a84 */
[----:B------:R-:W-:Y:S05]  /*2c210*/  @P0 BRA.U.ANY `(.L_x_5367) ;  /* 0xfffffffd00e80947 */ /* 0x000fea000393ffff */
[----:B0-----:R-:W0:Y:S01]  /*2c220*/  LDC.64 R2, c[0x0][0x3d8] ;  /* 0x0000f600ff027b82 */ /* 0x001e220000000a00 */
[----:B------:R-:W-:Y:S01]  /*2c230*/  NOP ;  /* 0x0000000000007918 */ /* 0x000fe20000000000 */
[C---:B0-----:R-:W-:Y:S01]  /*2c240*/  IMAD R0, R2.reuse, UR43, RZ ;  /* 0x0000002b02007c24 */ /* 0x041fe2000f8e02ff */
[----:B------:R0:W-:Y:S01]  /*2c250*/  SYNCS.ARRIVE.TRANS64.A1T0 RZ, [R17+URZ+0x38800], RZ ;  /* 0x038800ff11ff79a7 */ /* 0x0001e2000810003f */
[----:B------:R-:W-:Y:S01]  /*2c260*/  IMAD.WIDE.U32 R4, R2, UR36, RZ ;  /* 0x0000002402047c25 */ /* 0x000fe2000f8e00ff */
[----:B------:R-:W-:Y:S03]  /*2c270*/  BSSY B6, `(.L_x_5368) ;  /* 0x0000018000067945 */ /* 0x000fe60003800000 */
[----:B------:R-:W-:Y:S01]  /*2c280*/  IMAD R3, R3, UR36, R0 ;  /* 0x0000002403037c24 */ /* 0x000fe2000f8e0200 */
[----:B------:R0:W-:Y:S01]  /*2c290*/  STL.64 [R1+0x470], R4 ;  /* 0x0004700401007387 */ /* 0x0001e20000100a00 */
[----:B------:R-:W-:-:S05]  /*2c2a0*/  VIADD R0, R17, 0x26400 ;  /* 0x0002640011007836 */ /* 0x000fca0000000000 */
[----:B------:R-:W-:Y:S01]  /*2c2b0*/  LOP3.LUT P0, RZ, R0, 0x3ff, RZ, 0xc0, !PT ;  /* 0x000003ff00ff7812 */ /* 0x000fe2000780c0ff */
[----:B------:R-:W-:-:S05]  /*2c2c0*/  IMAD.IADD R0, R5, 0x1, R3 ;  /* 0x0000000105007824 */ /* 0x000fca00078e0203 */
[----:B------:R0:W-:Y:S07]  /*2c2d0*/  STL [R1+0x47c], R0 ;  /* 0x00047c0001007387 */ /* 0x0001ee0000100800 */
        /* <DEDUP_REMOVED lines=17> */
.L_x_5369:
[----:B------:R-:W-:Y:S05]  /*2c3f0*/  BSYNC B6 ;  /* 0x0000000000067941 */ /* 0x000fea0003800000 */
.L_x_5368:
[----:B0-----:R-:W2:Y:S01]  /*2c400*/  LDL.LU.64 R4, [R1+0x470] ;  /* 0x0004700001047983 */ /* 0x001ea20000300a00 */
[----:B------:R-:W0:Y:S01]  /*2c410*/  LDC R8, c[0x0][0x448] ;  /* 0x00011200ff087b82 */ /* 0x000e220000000800 */
[----:B------:R-:W-:Y:S02]  /*2c420*/  ULDC.64 UR8, c[0x0][0x3e0] ;  /* 0x0000f80000087ab9 */ /* 0x000fe40000000a00 */
[----:B------:R-:W3:Y:S04]  /*2c430*/  LDL.LU R2, [R1+0x47c] ;  /* 0x00047c0001027983 */ /* 0x000ee80000300800 */
[----:B------:R-:W4:Y:S01]  /*2c440*/  LDL.LU R3, [R1+0x458] ;  /* 0x0004580001037983 */ /* 0x000f220000300800 */
[----:B------:R-:W-:Y:S01]  /*2c450*/  UIMAD UR6, UR37, UR8, URZ ;  /* 0x00000008250672a4 */ /* 0x000fe2000f8e023f */
[----:B------:R-:W-:Y:S01]  /*2c460*/  LOP3.LUT R18, R18, 0xffffffef, RZ, 0xc0, !PT ;  /* 0xffffffef12127812 */ /* 0x000fe200078ec0ff */
[----:B------:R-:W1:Y:S02]  /*2c470*/  S2R R10, SR_TID.X ;  /* 0x00000000000a7919 */ /* 0x000e640000002100 */
[----:B------:R-:W-:Y:S01]  /*2c480*/  UIMAD UR6, UR42, UR9, UR6 ;  /* 0x000000092a0672a4 */ /* 0x000fe2000f8e0206 */
[----:B------:R-:W5:Y:S01]  /*2c490*/  S2R R11, SR_TID.X ;  /* 0x00000000000b7919 */ /* 0x000f620000002100 */
[----:B0-----:R-:W-:-:S13]  /*2c4a0*/  ISETP.NE.AND P0, PT, R8, 0x1, PT ;  /* 0x000000010800780c */ /* 0x001fda0003f05270 */
[----:B------:R-:W0:Y:S01]  /*2c4b0*/  @P0 LDC R0, c[0x0][0x450] ;  /* 0x00011400ff000b82 */ /* 0x000e220000000800 */
[----:B-1----:R-:W-:Y:S02]  /*2c4c0*/  IMAD.SHL.U32 R10, R10, 0x8, RZ ;  /* 0x000000080a0a7824 */ /* 0x002fe400078e00ff */
[----:B-----5:R-:W-:-:S03]  /*2c4d0*/  IMAD.SHL.U32 R9, R11, 0x8, RZ ;  /* 0x000000080b097824 */ /* 0x020fc600078e00ff */
[----:B------:R-:W-:-:S04]  /*2c4e0*/  LOP3.LUT R10, R10, 0x38, RZ, 0xc0, !PT ;  /* 0x000000380a0a7812 */ /* 0x000fc800078ec0ff */
[C---:B------:R-:W-:Y:S02]  /*2c4f0*/  LOP3.LUT R12, R10.reuse, 0x80, RZ, 0xfc, !PT ;  /* 0x000000800a0c7812 */ /* 0x040fe400078efcff */
[----:B------:R-:W-:Y:S02]  /*2c500*/  LOP3.LUT R10, R10, 0x40, RZ, 0xfc, !PT ;  /* 0x000000400a0a7812 */ /* 0x000fe400078efcff */
[----:B------:R-:W-:Y:S02]  /*2c510*/  LOP3.LUT R9, R9, 0x38, RZ, 0xc0, !PT ;  /* 0x0000003809097812 */ /* 0x000fe400078ec0ff */
[----:B--2---:R-:W-:Y:S02]  /*2c520*/  R2UR UR5, R5 ;  /* 0x00000000050572ca */ /* 0x004fe400000e0000 */
[----:B------:R-:W-:Y:S02]  /*2c530*/  R2UR UR4, R4 ;  /* 0x00000000040472ca */ /* 0x000fe400000e0000 */
[----:B---3--:R-:W-:-:S02]  /*2c540*/  R2UR UR5, R2 ;  /* 0x00000000020572ca */ /* 0x008fc400000e0000 */
[----:B------:R-:W1:Y:S01]  /*2c550*/  @P0 LDC R2, c[0x0][0x44c] ;  /* 0x00011300ff020b82 */ /* 0x000e620000000800 */
[----:B----4-:R-:W-:-:S10]  /*2c560*/  IMAD.MOV.U32 R4, RZ, RZ, R3 ;  /* 0x000000ffff047224 */ /* 0x010fd400078e0003 */
[----:B------:R-:W-:-:S04]  /*2c570*/  UIMAD.WIDE.U32 UR4, UR42, UR8, UR4 ;  /* 0x000000082a0472a5 */ /* 0x000fc8000f8e0004 */
[----:B------:R-:W-:Y:S02]  /*2c580*/  UIADD3 UR6, UR5, UR6, URZ ;  /* 0x0000000605067290 */ /* 0x000fe4000fffe03f */
[----:B------:R-:W-:Y:S02]  /*2c590*/  IMAD.U32 R6, RZ, RZ, UR4 ;  /* 0x00000004ff067e24 */ /* 0x000fe4000f8e00ff */
[----:B------:R-:W-:Y:S01]  /*2c5a0*/  IMAD.U32 R7, RZ, RZ, UR5 ;  /* 0x00000005ff077e24 */ /* 0x000fe2000f8e00ff */
[----:B------:R-:W-:Y:S01]  /*2c5b0*/  ULDC.64 UR4, c[0x0][0x3d0] ;  /* 0x0000f40000047ab9 */ /* 0x000fe20000000a00 */
[----:B-1----:R-:W-:-:S05]  /*2c5c0*/  @P0 IMAD.HI.U32 R2, R3, R2, RZ ;  /* 0x0000000203020227 */ /* 0x002fca00078e00ff */
[----:B0-----:R-:W-:Y:S01]  /*2c5d0*/  @P0 SHF.R.U32.HI R4, RZ, R0, R2 ;  /* 0x00000000ff040219 */ /* 0x001fe20000011602 */
[----:B------:R-:W-:-:S03]  /*2c5e0*/  IMAD.MOV.U32 R2, RZ, RZ, R6 ;  /* 0x000000ffff027224 */ /* 0x000fc600078e0006 */
[--C-:B------:R-:W-:Y:S01]  /*2c5f0*/  SHF.R.S32.HI R5, RZ, 0x1f, R4.reuse ;  /* 0x0000001fff057819 */ /* 0x100fe20000011404 */
[----:B------:R-:W-:-:S04]  /*2c600*/  IMAD.MOV R0, RZ, RZ, -R4 ;  /* 0x000000ffff007224 */ /* 0x000fc800078e0a04 */
[----:B------:R-:W-:Y:S02]  /*2c610*/  IMAD R0, R8, R0, R3 ;  /* 0x0000000008007224 */ /* 0x000fe400078e0203 */
[----:B------:R-:W-:Y:S02]  /*2c620*/  IMAD.U32 R3, RZ, RZ, UR6 ;  /* 0x00000006ff037e24 */ /* 0x000fe4000f8e00ff */
[----:B------:R-:W-:Y:S02]  /*2c630*/  IMAD R5, R5, UR4, RZ ;  /* 0x0000000405057c24 */ /* 0x000fe4000f8e02ff */
[----:B------:R-:W-:-:S04]  /*2c640*/  IMAD.WIDE.U32 R2, R4, UR4, R2 ;  /* 0x0000000404027c25 */ /* 0x000fc8000f8e0002 */
        /* <DEDUP_REMOVED lines=14> */
[----:B------:R-:W-:Y:S01]  /*2c730*/  ISETP.GE.AND P3, PT, R9, UR4, PT ;  /* 0x0000000409007c0c */ /* 0x000fe2000bf66270 */
[----:B------:R-:W1:Y:S01]  /*2c740*/  S2R R12, SR_TID.X ;  /* 0x00000000000c7919 */ /* 0x000e620000002100 */
[----:B------:R-:W-:-:S02]  /*2c750*/  LEA.HI.X R6, R2, UR5, R6, 0x1, P0 ;  /* 0x0000000502067c11 */ /* 0x000fc400080f0c06 */
[----:B------:R-:W-:Y:S02]  /*2c760*/  SEL R2, RZ, 0x1, P3 ;  /* 0x00000001ff027807 */ /* 0x000fe40001800000 */
[----:B------:R-:W-:Y:S02]  /*2c770*/  SEL R3, RZ, 0x4, P2 ;  /* 0x00000004ff037807 */ /* 0x000fe40001000000 */
[----:B------:R-:W-:-:S04]  /*2c780*/  SEL R4, RZ, 0x2, P1 ;  /* 0x00000002ff047807 */ /* 0x000fc80000800000 */
[----:B------:R-:W-:Y:S02]  /*2c790*/  IADD3 R2, R3, R4, R2 ;  /* 0x0000000403027210 */ /* 0x000fe40007ffe002 */
[----:B------:R-:W-:-:S04]  /*2c7a0*/  @P3 LOP3.LUT R18, R18, 0x10, RZ, 0xfc, !PT ;  /* 0x0000001012123812 */ /* 0x000fc800078efcff */
[----:B------:R-:W-:-:S04]  /*2c7b0*/  LOP3.LUT R18, R18, 0xfffffffb, RZ, 0xc0, !PT ;  /* 0xfffffffb12127812 */ /* 0x000fc800078ec0ff */
[----:B------:R-:W-:-:S04]  /*2c7c0*/  @P2 LOP3.LUT R18, R18, 0x4, RZ, 0xfc, !PT ;  /* 0x0000000412122812 */ /* 0x000fc800078efcff */
[----:B------:R-:W-:Y:S01]  /*2c7d0*/  LOP3.LUT R18, R18, 0xfffffff7, RZ, 0xc0, !PT ;  /* 0xfffffff712127812 */ /* 0x000fe200078ec0ff */
[----:B0-----:R-:W-:-:S03]  /*2c7e0*/  IMAD.SHL.U32 R10, R10, 0x8, RZ ;  /* 0x000000080a0a7824 */ /* 0x001fc600078e00ff */
[----:B------:R-:W-:Y:S01]  /*2c7f0*/  @P1 LOP3.LUT R18, R18, 0x8, RZ, 0xfc, !PT ;  /* 0x0000000812121812 */ /* 0x000fe200078efcff */
[----:B-1----:R-:W-:Y:S01]  /*2c800*/  IMAD.SHL.U32 R12, R12, 0x8, RZ ;  /* 0x000000080c0c7824 */ /* 0x002fe200078e00ff */
[----:B------:R-:W-:-:S04]  /*2c810*/  LOP3.LUT R10, R10, 0x38, RZ, 0xc0, !PT ;  /* 0x000000380a0a7812 */ /* 0x000fc800078ec0ff */
[----:B------:R-:W-:Y:S02]  /*2c820*/  LOP3.LUT R10, R10, 0x100, RZ, 0xfc, !PT ;  /* 0x000001000a0a7812 */ /* 0x000fe400078efcff */
[----:B------:R-:W-:Y:S02]  /*2c830*/  LOP3.LUT R12, R12, 0x38, RZ, 0xc0, !PT ;  /* 0x000000380c0c7812 */ /* 0x000fe400078ec0ff */
[----:B------:R-:W-:Y:S01]  /*2c840*/  ISETP.GE.AND P0, PT, R10, UR4, PT ;  /* 0x000000040a007c0c */ /* 0x000fe2000bf06270 */
[C---:B------:R-:W-:Y:S01]  /*2c850*/  IMAD.SHL.U32 R10, R11.reuse, 0x8, RZ ;  /* 0x000000080b0a7824 */ /* 0x040fe200078e00ff */
[----:B------:R-:W-:Y:S01]  /*2c860*/  LOP3.LUT R12, R12, 0xc0, RZ, 0xfc, !PT ;  /* 0x000000c00c0c7812 */ /* 0x000fe200078efcff */
[----:B------:R-:W-:Y:S01]  /*2c870*/  IMAD.SHL.U32 R11, R11, 0x8, RZ ;  /* 0x000000080b0b7824 */ /* 0x000fe200078e00ff */
[----:B------:R-:W-:Y:S02]  /*2c880*/  SEL R3, RZ, 0x10, P0 ;  /* 0x00000010ff037807 */ /* 0x000fe40000000000 */
[----:B------:R-:W-:-:S02]  /*2c890*/  LOP3.LUT R10, R10, 0x38, RZ, 0xc0, !PT ;  /* 0x000000380a0a7812 */ /* 0x000fc400078ec0ff */
[----:B------:R-:W-:Y:S02]  /*2c8a0*/  ISETP.GE.AND P5, PT, R12, UR4, PT ;  /* 0x000000040c007c0c */ /* 0x000fe4000bfa6270 */
[----:B------:R-:W-:Y:S02]  /*2c8b0*/  LOP3.LUT R12, R10, 0x180, RZ, 0xfc, !PT ;  /* 0x000001800a0c7812 */ /* 0x000fe400078efcff */
[----:B------:R-:W-:Y:S02]  /*2c8c0*/  LOP3.LUT R11, R11, 0x38, RZ, 0xc0, !PT ;  /* 0x000000380b0b7812 */ /* 0x000fe400078ec0ff */
[----:B------:R-:W-:Y:S02]  /*2c8d0*/  ISETP.GE.AND P1, PT, R12, UR4, PT ;  /* 0x000000040c007c0c */ /* 0x000fe4000bf26270 */
[----:B------:R-:W-:Y:S02]  /*2c8e0*/  LOP3.LUT R10, R11, 0x140, RZ, 0xfc, !PT ;  /* 0x000001400b0a7812 */ /* 0x000fe400078efcff */
[----:B------:R-:W-:-:S02]  /*2c8f0*/  SEL R4, RZ, 0x8, P5 ;  /* 0x00000008ff047807 */ /* 0x000fc40002800000 */
[----:B------:R-:W-:Y:S02]  /*2c900*/  SEL R5, RZ, 0x40, P1 ;  /* 0x00000040ff057807 */ /* 0x000fe40000800000 */
[----:B------:R-:W-:Y:S02]  /*2c910*/  LOP3.LUT R7, R11, 0x1c0, RZ, 0xfc, !PT ;  /* 0x000001c00b077812 */ /* 0x000fe400078efcff */
[----:B------:R-:W-:Y:S02]  /*2c920*/  ISETP.GE.AND P1, PT, R10, UR4, PT ;  /* 0x000000040a007c0c */ /* 0x000fe4000bf26270 */
[----:B------:R-:W-:Y:S02]  /*2c930*/  IADD3 R2, R3, R2, R4 ;  /* 0x0000000203027210 */ /* 0x000fe40007ffe004 */
[----:B------:R-:W-:Y:S02]  /*2c940*/  SEL R3, RZ, 0x20, P1 ;  /* 0x00000020ff037807 */ /* 0x000fe40000800000 */
[----:B------:R-:W-:Y:S01]  /*2c950*/  ISETP.GE.AND P2, PT, R7, UR4, PT ;  /* 0x0000000407007c0c */ /* 0x000fe2000bf46270 */
[----:B------:R-:W-:Y:S01]  /*2c960*/  UMOV UR4, 0xffffffff ;  /* 0xffffffff00047882 */ /* 0x000fe20000000000 */
[----:B------:R-:W-:-:S02]  /*2c970*/  IADD3 R5, R5, R2, R3 ;  /* 0x0000000205057210 */ /* 0x000fc40007ffe003 */
[----:B------:R-:W-:-:S05]  /*2c980*/  SEL R7, RZ, 0x80, P2 ;  /* 0x00000080ff077807 */ /* 0x000fca0001000000 */
[----:B------:R-:W-:Y:S01]  /*2c990*/  IMAD.IADD R7, R5, 0x1, R7 ;  /* 0x0000000105077824 */ /* 0x000fe200078e0207 */
[----:B------:R-:W-:Y:S06]  /*2c9a0*/  BRA.DIV UR4, `(.L_x_5370) ;  /* 0x0000004a04f87947 */ /* 0x000fec000b800000 */
[----:B------:R-:W2:Y:S01]  /*2c9b0*/  LDL.LU R2, [R1+0x460] ;  /* 0x0004600001027983 */ /* 0x000ea20000300800 */
[----:B------:R-:W-:-:S03]  /*2c9c0*/  ULDC UR4, c[0x0][0x288] ;  /* 0x0000a20000047ab9 */ /* 0x000fc60000000800 */
[----:B------:R-:W3:Y:S04]  /*2c9d0*/  LDL.LU R3, [R1+0x454] ;  /* 0x0004540001037983 */ /* 0x000ee80000300800 */
[----:B------:R-:W4:Y:S04]  /*2c9e0*/  LDL R11, [R1+0x444] ;  /* 0x00044400010b7983 */ /* 0x000f280000100800 */
[----:B------:R-:W5:Y:S01]  /*2c9f0*/  LDL.LU R13, [R1+0x464] ;  /* 0x00046400010d7983 */ /* 0x000f620000300800 */
[----:B------:R-:W-:Y:S01]  /*2ca00*/  IMAD R4, R8, UR4, RZ ;  /* 0x0000000408047c24 */ /* 0x000fe2000f8e02ff */
[----:B------:R-:W-:-:S04]  /*2ca10*/  LOP3.LUT R18, R18, 0xffff7fff, RZ, 0xc0, !PT ;  /* 0xffff7fff12127812 */ /* 0x000fc800078ec0ff */
[----:B------:R-:W-:-:S04]  /*2ca20*/  @P0 LOP3.LUT R18, R18, 0x8000, RZ, 0xfc, !PT ;  /* 0x0000800012120812 */ /* 0x000fc800078efcff */
[C---:B------:R-:W-:Y:S02]  /*2ca30*/  LOP3.LUT P0, RZ, R18.reuse, 0x10, RZ, 0xc0, !PT ;  /* 0x0000001012ff7812 */ /* 0x040fe4000780c0ff */
[----:B------:R-:W-:-:S04]  /*2ca40*/  LOP3.LUT R18, R18, 0xffffbfff, RZ, 0xc0, !PT ;  /* 0xffffbfff12127812 */ /* 0x000fc800078ec0ff */
[----:B------:R-:W-:-:S04]  /*2ca50*/  @P1 LOP3.LUT R18, R18, 0x4000, RZ, 0xfc, !PT ;  /* 0x0000400012121812 */ /* 0x000fc800078efcff */
[C---:B------:R-:W-:Y:S02]  /*2ca60*/  LOP3.LUT P1, RZ, R18.reuse, 0x8, RZ, 0xc0, !PT ;  /* 0x0000000812ff7812 */ /* 0x040fe4000782c0ff */
[----:B------:R-:W-:Y:S01]  /*2ca70*/  LOP3.LUT R18, R18, 0xffffdfff, RZ, 0xc0, !PT ;  /* 0xffffdfff12127812 */ /* 0x000fe200078ec0ff */
[----:B------:R-:W-:Y:S01]  /*2ca80*/  SHFL.IDX PT, R14, R0, 0x1, 0x181f ;  /* 0x00381f00000e7f89 */ /* 0x000fe200000e0000 */
[-C--:B--2---:R-:W-:Y:S02]  /*2ca90*/  ISETP.GE.AND P3, PT, R2, R4.reuse, PT ;  /* 0x000000040200720c */ /* 0x084fe40003f66270 */
[----:B------:R-:W0:Y:S01]  /*2caa0*/  S2R R2, SR_TID.X ;  /* 0x0000000000027919 */ /* 0x000e220000002100 */
[----:B---3--:R-:W-:Y:S02]  /*2cab0*/  ISETP.GE.AND P2, PT, R3, R4, PT ;  /* 0x000000040300720c */ /* 0x008fe40003f46270 */
[----:B------:R-:W1:Y:S01]  /*2cac0*/  SHFL.IDX PT, R3, R0, RZ, 0x181f ;  /* 0x00181fff00037589 */ /* 0x000e6200000e0000 */
[----:B0-----:R-:W-:-:S03]  /*2cad0*/  IMAD.SHL.U32 R12, R2, 0x8, RZ ;  /* 0x00000008020c7824 */ /* 0x001fc600078e00ff */
[----:B------:R-:W0:Y:S02]  /*2cae0*/  SHFL.IDX PT, R2, R6, RZ, 0x181f ;  /* 0x00181fff06027589 */ /* 0x000e2400000e0000 */
[----:B------:R-:W-:-:S05]  /*2caf0*/  LOP3.LUT R12, R12, 0x38, RZ, 0xc0, !PT ;  /* 0x000000380c0c7812 */ /* 0x000fca00078ec0ff */
[----:B-1----:R-:W-:Y:S02]  /*2cb00*/  @!P2 LEA R3, P6, R12, R3, 0x1 ;  /* 0x000000030c03a211 */ /* 0x002fe400078c08ff */
[----:B------:R-:W-:Y:S02]  /*2cb10*/  @!P2 LOP3.LUT R8, R5, 0x40, RZ, 0xc0, !PT ;  /* 0x000000400508a812 */ /* 0x000fe400078ec0ff */
[----:B------:R-:W-:Y:S01]  /*2cb20*/  @P3 LOP3.LUT R18, R18, 0x2000, RZ, 0xfc, !PT ;  /* 0x0000200012123812 */ /* 0x000fe200078efcff */
[----:B0-----:R-:W-:-:S05]  /*2cb30*/  @!P2 IMAD.X R2, RZ, RZ, R2, P6 ;  /* 0x000000ffff02a224 */ /* 0x001fca00030e0602 */
[----:B------:R-:W-:-:S04]  /*2cb40*/  @!P2 LOP3.LUT R3, R3, R2, RZ, 0x3c, !PT ;  /* 0x000000020303a212 */ /* 0x000fc800078e3cff */
[C---:B------:R-:W-:Y:S02]  /*2cb50*/  @!P2 LOP3.LUT R2, R3.reuse, R2, RZ, 0x3c, !PT ;  /* 0x000000020302a212 */ /* 0x040fe400078e3cff */
[----:B------:R-:W-:Y:S02]  /*2cb60*/  @!P2 SHF.R.U32.HI R8, RZ, 0x2, R8 ;  /* 0x00000002ff08a819 */ /* 0x000fe40000011608 */
[----:B------:R-:W-:Y:S02]  /*2cb70*/  @!P2 LOP3.LUT R3, R3, R2, RZ, 0x3c, !PT ;  /* 0x000000020303a212 */ /* 0x000fe400078e3cff */
[----:B------:R-:W-:Y:S02]  /*2cb80*/  LOP3.LUT P6, RZ, R18, 0x4, RZ, 0xc0, !PT ;  /* 0x0000000412ff7812 */ /* 0x000fe400078cc0ff */
[----:B------:R-:W-:Y:S01]  /*2cb90*/  @!P2 ISETP.NE.U32.AND P3, PT, R8, RZ, PT ;  /* 0x000000ff0800a20c */ /* 0x000fe20003f65070 */
[----:B----4-:R-:W-:Y:S01]  /*2cba0*/  @!P2 LDGSTS.E.BYPASS.LTC128B.128 [R11+0x26400], desc[UR46][R2.64], !P0 ;  /* 0x26400000020bafae */ /* 0x010fe2000c101d6e */
[----:B------:R-:W-:-:S02]  /*2cbb0*/  @!P2 LOP3.LUT R8, R7, 0x80, RZ, 0xc0, !PT ;  /* 0x000000800708a812 */ /* 0x000fc400078ec0ff */
[C---:B------:R-:W-:Y:S01]  /*2cbc0*/  LOP3.LUT P0, RZ, R18.reuse, 0x8000, RZ, 0xc0, !PT ;  /* 0x0000800012ff7812 */ /* 0x040fe2000780c0ff */
[----:B------:R-:W-:Y:S01]  /*2cbd0*/  @!P2 LDGSTS.E.BYPASS.LTC128B.128 [R11+0x28400], desc[UR46][R2.64+0x80], !P1 ;  /* 0x28400080020bafae */ /* 0x000fe2000c901d6e */
        /* <DEDUP_REMOVED lines=57> */
.L_x_5496:
        /* <DEDUP_REMOVED lines=15> */
[----:B--2---:R-:W-:Y:S01]  /*2d060*/  LEA R2, P2, R2, R0, 0x1 ;  /* 0x0000000002027211 */ /* 0x004fe200078408ff */
[----:B---3--:R-:W-:-:S04]  /*2d070*/  IMAD.MOV.U32 R8, RZ, RZ, R3 ;  /* 0x000000ffff087224 */ /* 0x008fc800078e0003 */
[----:B-1----:R-:W-:Y:S01]  /*2d080*/  IMAD.X R3, RZ, RZ, R6, P2 ;  /* 0x000000ffff037224 */ /* 0x002fe200010e0606 */
[----:B------:R-:W-:-:S04]  /*2d090*/  ISETP.NE.U32.AND P2, PT, R5, RZ, PT ;  /* 0x000000ff0500720c */ /* 0x000fc80003f45070 */
[----:B------:R-:W-:Y:S01]  /*2d0a0*/  @!PT LDS RZ, [RZ] ;  /* 0x00000000fffff984 */ /* 0x000fe20000000800 */
[----:B------:R-:W-:Y:S01]  /*2d0b0*/  @!PT LDS RZ, [RZ] ;  /* 0x00000000fffff984 */ /* 0x000fe20000000800 */
[----:B------:R-:W-:Y:S01]  /*2d0c0*/  @!PT LDS RZ, [RZ] ;  /* 0x00000000fffff984 */ /* 0x000fe20000000800 */
[----:B------:R0:W-:Y:S04]  /*2d0d0*/  LDGSTS.E.BYPASS.LTC128B.128 [R8+0x27c00], desc[UR46][R2.64], !P6 ;  /* 0x27c0000002087fae */ /* 0x0001e8000f101d6e */
        /* <DEDUP_REMOVED lines=8> */
.L_x_5372:
[----:B------:R-:W-:Y:S05]  /*2d160*/  BSYNC B0 ;  /* 0x0000000000007941 */ /* 0x000fea0003800000 */
.L_x_5371:
[----:B------:R-:W-:Y:S01]  /*2d170*/  NOP ;  /* 0x0000000000007918 */ /* 0x000fe20000000000 */
[----:B------:R-:W-:-:S13]  /*2d180*/  PLOP3.LUT P0, PT, PT, PT, PT, 0x80, 0x0 ;  /* 0x000000000000781c */ /* 0x000fda0003f0f070 */
.L_x_5373:
[----:B------:R-:W-:Y:S02]  /*2d190*/  PLOP3.LUT P1, PT, P1, P0, PT, 0xa2, 0x0 ;  /* 0x000000000000781c */ /* 0x000fe40000f21472 */
[----:B------:R-:W-:-:S08]  /*2d1a0*/  @P0 R2UR P1, UR4, R17 ;  /* 0x00000000110402ca */ /* 0x000fd00000020000 */
[----:B------:R-:W-:-:S05]  /*2d1b0*/  @P0 PLOP3.LUT P0, PT, P1, PT, PT, 0x80, 0x0 ;  /* 0x000000000000081c */ /* 0x000fca0000f0f070 */
[----:B------:R-:W-:Y:S01]  /*2d1c0*/  @!P1 SYNCS.ARRIVE.TRANS64.RED.A0T1 RZ, [UR4+0x38810], RZ ;  /* 0x038810ffffff99a7 */ /* 0x000fe20008200404 */
[----:B------:R-:W-:Y:S07]  /*2d1d0*/  @!P1 ARRIVES.LDGSTSBAR.64.TRANSCNT [UR4+0x38810] ;  /* 0x03881000ff0099b0 */ /* 0x000fee0008000a84 */
[----:B------:R-:W-:Y:S05]  /*2d1e0*/  @P0 BRA.U.ANY `(.L_x_5373) ;  /* 0xfffffffd00e80947 */ /* 0x000fea000393ffff */
[----:B0-----:R-:W3:Y:S02]  /*2d1f0*/  LDL.LU R2, [R1+0x468] ;  /* 0x0004680001027983 */ /* 0x001ee40000300800 */
[----:B---3--:R-:W-:-:S05]  /*2d200*/  VIADD R2, R2, 0x1 ;  /* 0x0000000102027836 */ /* 0x008fca0000000000 */
[----:B------:R0:W-:Y:S01]  /*2d210*/  STL [R1+0x468], R2 ;  /* 0x0004680201007387 */ /* 0x0001e20000100800 */
[----:B--2---:R-:W-:-:S04]  /*2d220*/  LEA.HI R0, R2, R2, RZ, 0x1 ;  /* 0x0000000202007211 */ /* 0x004fc800078f08ff */
        /* <DEDUP_REMOVED lines=8> */
.L_x_5497:
[----:B------:R-:W-:Y:S05]  /*2d2b0*/  BSYNC B0 ;  /* 0x0000000000007941 */ /* 0x000fea0003800000 */
.L_x_5374:
[----:B------:R-:W-:Y:S01]  /*2d2c0*/  LOP3.LUT P0, RZ, R18, 0x2, RZ, 0xc0, !PT ;  /* 0x0000000212ff7812 */ /* 0x000fe2000780c0ff */
[----:B------:R-:W-:-:S12]  /*2d2d0*/  BSSY B0, `(.L_x_5376) ;  /* 0x0000094000007945 */ /* 0x000fd80003800000 */
[----:B------:R-:W-:Y:S05]  /*2d2e0*/  @!P0 BRA `(.L_x_5377) ;  /* 0x0000000800488947 */ /* 0x000fea0003800000 */
[----:B------:R-:W2:Y:S01]  /*2d2f0*/  LDL R2, [R1+0x448] ;  /* 0x0004480001027983 */ /* 0x000ea20000100800 */
[----:B0-----:R-:W-:Y:S01]  /*2d300*/  IMAD R0, R19, 0x8, R17 ;  /* 0x0000000813007824 */ /* 0x001fe200078e0211 */
[----:B------:R-:W0:Y:S01]  /*2d310*/  S2R R3, SR_TID.X ;  /* 0x0000000000037919 */ /* 0x000e220000002100 */
[----:B------:R-:W-:Y:S01]  /*2d320*/  BSSY B1, `(.L_x_5378) ;  /* 0x0000006000017945 */ /* 0x000fe20003800000 */
[----:B0-----:R-:W-:-:S04]  /*2d330*/  LOP3.LUT R3, R3, 0x7f, RZ, 0xc0, !PT ;  /* 0x0000007f03037812 */ /* 0x001fc800078ec0ff */
[----:B------:R-:W-:Y:S02]  /*2d340*/  ISETP.NE.AND P1, PT, R3, RZ, PT ;  /* 0x000000ff0300720c */ /* 0x000fe40003f25270 */
[----:B--2---:R-:W-:-:S04]  /*2d350*/  SHF.L.U32 R2, R2, 0x1f, RZ ;  /* 0x0000001f02027819 */ /* 0x004fc800000006ff */
[----:B------:R-:W0:Y:S02]  /*2d360*/  SYNCS.PHASECHK.TRANS64.TRYWAIT P0, [R0+URZ+0x38860], R2 ;  /* 0x03886002000075a7 */ /* 0x000e24000800017f */
[----:B0-----:R-:W-:Y:S05]  /*2d370*/  @!P0 BRA `(.L_x_5379) ;  /* 0x0000004800ec8947 */ /* 0x001fea0003800000 */
.L_x_5498:
[----:B------:R-:W-:Y:S05]  /*2d380*/  BSYNC B1 ;  /* 0x0000000000017941 */ /* 0x000fea0003800000 */
.L_x_5378:
        /* <DEDUP_REMOVED lines=9> */
.L_x_5381:
[----:B------:R-:W-:Y:S05]  /*2d420*/  BSYNC B1 ;  /* 0x0000000000017941 */ /* 0x000fea0003800000 */
.L_x_5380:
[----:B0-----:R-:W2:Y:S01]  /*2d430*/  LDL.LU R2, [R1+0x45c] ;  /* 0x00045c0001027983 */ /* 0x001ea20000300800 */
[----:B------:R-:W-:Y:S01]  /*2d440*/  UIADD3 UR4, UP0, UR44, 0x470, URZ ;  /* 0x000004702c047890 */ /* 0x000fe2000ff1e03f */
[----:B------:R-:W-:Y:S01]  /*2d450*/  PLOP3.LUT P0, PT, PT, PT, PT, 0x80, 0x0 ;  /* 0x000000000000781c */ /* 0x000fe20003f0f070 */
[----:B------:R-:W-:Y:S01]  /*2d460*/  VIADD R0, R0, 0x38850 ;  /* 0x0003885000007836 */ /* 0x000fe20000000000 */
[----:B------:R-:W-:Y:S01]  /*2d470*/  UMOV UR6, 0x0 ;  /* 0x0000000000067882 */ /* 0x000fe20000000000 */
[----:B------:R-:W-:Y:S01]  /*2d480*/  UIADD3.X UR5, URZ, UR45, URZ, UP0, !UPT ;  /* 0x0000002d3f057290 */ /* 0x000fe200087fe43f */
[----:B------:R-:W-:Y:S01]  /*2d490*/  UMOV UR7, 0x14f00000 ;  /* 0x14f0000000077882 */ /* 0x000fe20000000000 */
[----:B------:R-:W-:Y:S01]  /*2d4a0*/  UMOV UR10, URZ ;  /* 0x0000003f000a7c82 */ /* 0x000fe20008000000 */
[----:B--2---:R-:W-:Y:S02]  /*2d4b0*/  IMAD.SHL.U32 R3, R2, 0x40, RZ ;  /* 0x0000004002037824 */ /* 0x004fe400078e00ff */
[----:B------:R-:W-:-:S04]  /*2d4c0*/  IMAD R2, R19, 0x10000, R17 ;  /* 0x0001000013027824 */ /* 0x000fc800078e0211 */
[----:B------:R-:W-:-:S07]  /*2d4d0*/  VIADD R4, R2, 0x400 ;  /* 0x0000040002047836 */ /* 0x000fce0000000000 */
.L_x_5382:
        /* <DEDUP_REMOVED lines=15> */
.L_x_5383:
        /* <DEDUP_REMOVED lines=15> */
.L_x_5384:
        /* <DEDUP_REMOVED lines=15> */
.L_x_5385:
        /* <DEDUP_REMOVED lines=15> */
.L_x_5386:
        /* <DEDUP_REMOVED lines=15> */
.L_x_5387:
        /* <DEDUP_REMOVED lines=15> */
.L_x_5388:
        /* <DEDUP_REMOVED lines=15> */
.L_x_5389:
        /* <DEDUP_REMOVED lines=10> */
.L_x_5377:
[----:B------:R-:W-:Y:S05]  /*2dc10*/  BSYNC B0 ;  /* 0x0000000000007941 */ /* 0x000fea0003800000 */
.L_x_5376:
[----:B------:R-:W-:-:S04]  /*2dc20*/  UIADD3 UR4, UR39, -0x2, URZ ;  /* 0xfffffffe27047890 */ /* 0x000fc8000fffe03f */
[----:B------:R-:W-:-:S06]  /*2dc30*/  UISETP.GE.AND UP0, UPT, UR4, UR38, UPT ;  /* 0x000000260400728c */ /* 0x000fcc000bf06270 */
[----:B------:R-:W-:-:S13]  /*2dc40*/  PLOP3.LUT P0, PT, PT, PT, UP0, 0x80, 0x0 ;  /* 0x000000000000781c */ /* 0x000fda0003f0f008 */
[----:B------:R-:W-:Y:S05]  /*2dc50*/  @!P0 BRA `(.L_x_5390) ;  /* 0x0000002800508947 */ /* 0x000fea0003800000 */
[----:B0-----:R-:W-:Y:S01]  /*2dc60*/  IMAD R0, RZ, RZ, -UR39 ;  /* 0x80000027ff007e24 */ /* 0x001fe2000f8e02ff */
[----:B-1----:R-:W-:-:S04]  /*2dc70*/  LOP3.LUT R6, RZ, UR38, RZ, 0x33, !PT ;  /* 0x00000026ff067c12 */ /* 0x002fc8000f8e33ff */
[----:B------:R-:W-:-:S05]  /*2dc80*/  VIADDMNMX R6, R0, 0x1, R6, !PT ;  /* 0x0000000100067846 */ /* 0x000fca0007800106 */
[----:B------:R-:W-:-:S05]  /*2dc90*/  VIADD R0, R6, UR39 ;  /* 0x0000002706007c36 */ /* 0x000fca0008000000 */
[----:B------:R-:W-:-:S04]  /*2dca0*/  LOP3.LUT R0, R0, 0x1, RZ, 0xc0, !PT ;  /* 0x0000000100007812 */ /* 0x000fc800078ec0ff */
[----:B------:R-:W-:Y:S01]  /*2dcb0*/  ISETP.NE.U32.AND P0, PT, R0, 0x1, PT ;  /* 0x000000010000780c */ /* 0x000fe20003f05070 */
[----:B------:R-:W-:-:S12]  /*2dcc0*/  IMAD.U32 R0, RZ, RZ, UR4 ;  /* 0x00000004ff007e24 */ /* 0x000fd8000f8e00ff */
[----:B------:R-:W-:Y:S05]  /*2dcd0*/  @P0 BRA `(.L_x_5391) ;  /* 0x0000000c005c0947 */ /* 0x000fea0003800000 */
[----:B------:R-:W2:Y:S01]  /*2dce0*/  LDL.LU R8, [R1+0x448] ;  /* 0x0004480001087983 */ /* 0x000ea20000300800 */
[----:B------:R-:W-:Y:S01]  /*2dcf0*/  VIADD R19, R19, 0x1 ;  /* 0x0000000113137836 */ /* 0x000fe20000000000 */
[----:B------:R-:W-:Y:S01]  /*2dd00*/  LOP3.LUT P2, RZ, R18, 0x2, RZ, 0xc0, !PT ;  /* 0x0000000212ff7812 */ /* 0x000fe2000784c0ff */
[----:B------:R-:W-:Y:S03]  /*2dd10*/  BSSY B0, `(.L_x_5392) ;  /* 0x00000d1000007945 */ /* 0x000fe60003800000 */
[----:B------:R-:W-:-:S04]  /*2dd20*/  ISETP.NE.AND P0, PT, R19, 0x2, PT ;  /* 0x000000021300780c */ /* 0x000fc80003f05270 */
[----:B------:R-:W-:Y:S02]  /*2dd30*/  SEL R2, RZ, 0x1, P0 ;  /* 0x00000001ff027807 */ /* 0x000fe40000000000 */
[----:B------:R-:W-:Y:S02]  /*2dd40*/  SEL R19, R19, RZ, P0 ;  /* 0x000000ff13137207 */ /* 0x000fe40000000000 */
[----:B--2---:R-:W-:-:S05]  /*2dd50*/  LOP3.LUT R8, R8, R2, RZ, 0x3c, !PT ;  /* 0x0000000208087212 */ /* 0x004fca00078e3cff */
[----:B------:R0:W-:Y:S01]  /*2dd60*/  STL [R1+0x448], R8 ;  /* 0x0004480801007387 */ /* 0x0001e20000100800 */
[----:B------:R-:W-:Y:S05]  /*2dd70*/  @!P2 BRA `(.L_x_5393) ;  /* 0x0000000c0028a947 */ /* 0x000fea0003800000 */
[----:B------:R-:W-:-:S13]  /*2dd80*/  LOP3.LUT P2, RZ, R18, 0x1, RZ, 0xc0, !PT ;  /* 0x0000000112ff7812 */ /* 0x000fda000784c0ff */
[----:B------:R-:W-:Y:S05]  /*2dd90*/  @!P2 BRA `(.L_x_5394) ;  /* 0x000000000050a947 */ /* 0x000fea0003800000 */
[----:B------:R-:W2:Y:S01]  /*2dda0*/  LDL R7, [R1+0x44c] ;  /* 0x00044c0001077983 */ /* 0x000ea20000100800 */
[----:B------:R-:W1:Y:S03]  /*2ddb0*/  LDC R5, c[0x0][0x43c] ;  /* 0x00010f00ff057b82 */ /* 0x000e660000000800 */
[----:B------:R-:W3:Y:S01]  /*2ddc0*/  LDL R9, [R1+0x440] ;  /* 0x0004400001097983 */ /* 0x000ee20000100800 */
        /* <DEDUP_REMOVED lines=8> */
[----:B------:R-:W-:Y:S01]  /*2de50*/  SHF.R.S32.HI R5, RZ, 0x1f, R4 ;  /* 0x0000001fff057819 */ /* 0x000fe20000011404 */
[----:B------:R-:W1:Y:S01]  /*2de60*/  LDC.64 R2, c[0x0][0x418] ;  /* 0x00010600ff027b82 */ /* 0x000e620000000a00 */
[----:B--2---:R-:W-:-:S04]  /*2de70*/  IMAD R7, R7, UR4, RZ ;  /* 0x0000000407077c24 */ /* 0x004fc8000f8e02ff */
[C---:B---3--:R-:W-:Y:S02]  /*2de80*/  IMAD R7, R9.reuse, UR5, R7 ;  /* 0x0000000509077c24 */ /* 0x048fe4000f8e0207 */
[----:B------:R-:W-:-:S04]  /*2de90*/  IMAD.WIDE.U32 R4, R9, UR4, R4 ;  /* 0x0000000409047c25 */ /* 0x000fc8000f8e0004 */
[----:B------:R-:W-:Y:S01]  /*2dea0*/  IMAD.IADD R7, R7, 0x1, R5 ;  /* 0x0000000107077824 */ /* 0x000fe200078e0205 */
[----:B-1----:R-:W-:-:S04]  /*2deb0*/  LEA R2, P0, R4, R2, 0x2 ;  /* 0x0000000204027211 */ /* 0x002fc800078010ff */
[----:B------:R-:W-:-:S05]  /*2dec0*/  LEA.HI.X R3, R4, R3, R7, 0x2, P0 ;  /* 0x0000000304037211 */ /* 0x000fca00000f1407 */
[----:B------:R1:W5:Y:S04]  /*2ded0*/  LDG.E R16, desc[UR46][R2.64] ;  /* 0x0000002e02107981 */ /* 0x000368000c1e1900 */
.L_x_5394:
[----:B-1----:R-:W1:Y:S01]  /*2dee0*/  S2R R2, SR_TID.X ;  /* 0x0000000000027919 */ /* 0x002e620000002100 */
[----:B------:R-:W-:Y:S01]  /*2def0*/  IMAD R3, R19, 0x8, R17 ;  /* 0x0000000813037824 */ /* 0x000fe200078e0211 */
[----:B------:R-:W-:Y:S01]  /*2df00*/  BSSY B1, `(.L_x_5395) ;  /* 0x0000006000017945 */ /* 0x000fe20003800000 */
[----:B-1----:R-:W-:Y:S02]  /*2df10*/  LOP3.LUT R4, R2, 0x7f, RZ, 0xc0, !PT ;  /* 0x0000007f02047812 */ /* 0x002fe400078ec0ff */
[----:B------:R-:W-:Y:S02]  /*2df20*/  SHF.L.U32 R2, R8, 0x1f, RZ ;  /* 0x0000001f08027819 */ /* 0x000fe400000006ff */
[----:B------:R-:W-:Y:S02]  /*2df30*/  ISETP.NE.AND P1, PT, R4, RZ, PT ;  /* 0x000000ff0400720c */ /* 0x000fe40003f25270 */
[----:B------:R-:W1:Y:S02]  /*2df40*/  SYNCS.PHASECHK.TRANS64.TRYWAIT P0, [R3+URZ+0x38840], R2 ;  /* 0x03884002030075a7 */ /* 0x000e64000800017f */
[----:B-1----:R-:W-:Y:S09]  /*2df50*/  @!P0 BRA `(.L_x_5396) ;  /* 0x0000004000088947 */ /* 0x002ff20003800000 */
.L_x_5499:
[----:B------:R-:W-:Y:S05]  /*2df60*/  BSYNC B1 ;  /* 0x0000000000017941 */ /* 0x000fea0003800000 */
.L_x_5395:
        /* <DEDUP_REMOVED lines=9> */
.L_x_5398:
[----:B------:R-:W-:Y:S05]  /*2e000*/  BSYNC B1 ;  /* 0x0000000000017941 */ /* 0x000fea0003800000 */
.L_x_5397:
        /* <DEDUP_REMOVED lines=11> */
.L_x_5399:
        /* <DEDUP_REMOVED lines=13> */
.L_x_5500:
[----:B------:R-:W-:Y:S05]  /*2e190*/  BSYNC B1 ;  /* 0x0000000000017941 */ /* 0x000fea0003800000 */
.L_x_5400:
[----:B------:R-:W-:Y:S01]  /*2e1a0*/  BSSY B1, `(.L_x_5402) ;  /* 0x000000b000017945 */ /* 0x000fe20003800000 */
[----:B0-----:R-:W-:Y:S02]  /*2e1b0*/  IMAD.MOV.U32 R8, RZ, RZ, 0x0 ;  /* 0x00000000ff087424 */ /* 0x001fe400078e00ff */
[----:B------:R-:W-:Y:S01]  /*2e1c0*/  IMAD.MOV.U32 R9, RZ, RZ, 0x14f00000 ;  /* 0x14f00000ff097424 */ /* 0x000fe200078e00ff */
        /* <DEDUP_REMOVED lines=8> */
.L_x_5403:
[----:B------:R-:W-:Y:S05]  /*2e250*/  BSYNC B1 ;  /* 0x0000000000017941 */ /* 0x000fea0003800000 */
.L_x_5402:
[----:B------:R-:W-:Y:S01]  /*2e260*/  R2UR UR10, R7 ;  /* 0x00000000070a72ca */ /* 0x000fe200000e0000 */
[----:B-12---:R-:W-:Y:S01]  /*2e270*/  IMAD R2, R19, 0x10000, R17 ;  /* 0x0001000013027824 */ /* 0x006fe200078e0211 */
[----:B------:R-:W-:Y:S01]  /*2e280*/  R2UR UR6, R8 ;  /* 0x00000000080672ca */ /* 0x000fe200000e0000 */
[----:B------:R-:W-:Y:S01]  /*2e290*/  UIADD3 UR4, UP0, UR44, 0x470, URZ ;  /* 0x000004702c047890 */ /* 0x000fe2000ff1e03f */
[----:B------:R-:W-:Y:S01]  /*2e2a0*/  R2UR UR7, R9 ;  /* 0x00000000090772ca */ /* 0x000fe200000e0000 */
[----:B------:R-:W-:Y:S01]  /*2e2b0*/  VIADD R3, R3, 0x38850 ;  /* 0x0003885003037836 */ /* 0x000fe20000000000 */
[----:B------:R-:W-:Y:S01]  /*2e2c0*/  PLOP3.LUT P0, PT, PT, PT, PT, 0x80, 0x0 ;  /* 0x000000000000781c */ /* 0x000fe20003f0f070 */
[----:B------:R-:W-:Y:S01]  /*2e2d0*/  VIADD R4, R2, 0x400 ;  /* 0x0000040002047836 */ /* 0x000fe20000000000 */
[----:B------:R-:W-:-:S12]  /*2e2e0*/  UIADD3.X UR5, URZ, UR45, URZ, UP0, !UPT ;  /* 0x0000002d3f057290 */ /* 0x000fd800087fe43f */
.L_x_5404:
        /* <DEDUP_REMOVED lines=15> */
.L_x_5405:
        /* <DEDUP_REMOVED lines=15> */
.L_x_5406:
        /* <DEDUP_REMOVED lines=15> */
.L_x_5407:
        /* <DEDUP_REMOVED lines=15> */
.L_x_5408:
        /* <DEDUP_REMOVED lines=15> */
.L_x_5409:
        /* <DEDUP_REMOVED lines=15> */
.L_x_5410:
        /* <DEDUP_REMOVED lines=15> */
.L_x_5411:
        /* <DEDUP_REMOVED lines=10> */
.L_x_5393:
[----:B------:R-:W-:Y:S05]  /*2ea20*/  BSYNC B0 ;  /* 0x0000000000007941 */ /* 0x000fea0003800000 */
.L_x_5392:
[----:B------:R-:W-:-:S06]  /*2ea30*/  UIADD3 UR4, UR39, -0x3, URZ ;  /* 0xfffffffd27047890 */ /* 0x000fcc000fffe03f */
[----:B------:R-:W-:-:S07]  /*2ea40*/  IMAD.U32 R0, RZ, RZ, UR4 ;  /* 0x00000004ff007e24 */ /* 0x000fce000f8e00ff */
.L_x_5391:
[----:B------:R-:W-:Y:S01]  /*2ea50*/  ULOP3.LUT UR4, URZ, UR39, URZ, 0x33, !UPT ;  /* 0x000000273f047292 */ /* 0x000fe2000f8e333f */
[----:B------:R-:W-:Y:S01]  /*2ea60*/  VIADD R6, R6, 0xfffffffe ;  /* 0xfffffffe06067836 */ /* 0x000fe20000000000 */
[----:B------:R-:W-:Y:S04]  /*2ea70*/  BSSY B0, `(.L_x_5390) ;  /* 0x00001b2000007945 */ /* 0x000fe80003800000 */
[----:B------:R-:W-:-:S13]  /*2ea80*/  ISETP.NE.AND P0, PT, R6, UR4, PT ;  /* 0x0000000406007c0c */ /* 0x000fda000bf05270 */
[----:B------:R-:W-:Y:S05]  /*2ea90*/  @!P0 BRA `(.L_x_5412) ;  /* 0x0000001800bc8947 */ /* 0x000fea0003800000 */
.L_x_5453:
[----:B------:R-:W2:Y:S01]  /*2eaa0*/  LDL.LU R2, [R1+0x448] ;  /* 0x0004480001027983 */ /* 0x000ea20000300800 */
[----:B------:R-:W-:Y:S01]  /*2eab0*/  LOP3.LUT P1, RZ, R18, 0x2, RZ, 0xc0, !PT ;  /* 0x0000000212ff7812 */ /* 0x000fe2000782c0ff */
[----:B------:R-:W-:Y:S01]  /*2eac0*/  VIADD R7, R19, 0x1 ;  /* 0x0000000113077836 */ /* 0x000fe20000000000 */
[----:B------:R-:W-:Y:S05]  /*2ead0*/  YIELD ;  /* 0x0000000000007946 */ /* 0x000fea0003800000 */
[----:B------:R-:W-:Y:S01]  /*2eae0*/  ISETP.NE.AND P0, PT, R7, 0x2, PT ;  /* 0x000000020700780c */ /* 0x000fe20003f05270 */
[----:B------:R-:W-:Y:S03]  /*2eaf0*/  BSSY B1, `(.L_x_5413) ;  /* 0x00000d0000017945 */ /* 0x000fe60003800000 */
[----:B------:R-:W-:-:S02]  /*2eb00*/  SEL R6, RZ, 0x1, P0 ;  /* 0x00000001ff067807 */ /* 0x000fc40000000000 */
[----:B------:R-:W-:Y:S02]  /*2eb10*/  SEL R7, R7, RZ, P0 ;  /* 0x000000ff07077207 */ /* 0x000fe40000000000 */
[----:B--2---:R-:W-:Y:S01]  /*2eb20*/  LOP3.LUT R6, R2, R6, RZ, 0x3c, !PT ;  /* 0x0000000602067212 */ /* 0x004fe200078e3cff */
[----:B------:R-:W-:Y:S06]  /*2eb30*/  @!P1 BRA `(.L_x_5414) ;  /* 0x0000000c002c9947 */ /* 0x000fec0003800000 */
[----:B------:R-:W-:Y:S01]  /*2eb40*/  LOP3.LUT P1, RZ, R18, 0x1, RZ, 0xc0, !PT ;  /* 0x0000000112ff7812 */ /* 0x000fe2000782c0ff */
[----:B0-----:R-:W-:-:S12]  /*2eb50*/  IMAD.MOV.U32 R8, RZ, RZ, R0 ;  /* 0x000000ffff087224 */ /* 0x001fd800078e0000 */
        /* <DEDUP_REMOVED lines=21> */
.L_x_5415:
[----:B------:R-:W1:Y:S01]  /*2ecb0*/  S2R R2, SR_TID.X ;  /* 0x0000000000027919 */ /* 0x000e620000002100 */
[----:B0-----:R-:W-:Y:S01]  /*2ecc0*/  IMAD R4, R7, 0x8, R17 ;  /* 0x0000000807047824 */ /* 0x001fe200078e0211 */
[----:B------:R-:W-:Y:S01]  /*2ecd0*/  BSSY B2, `(.L_x_5416) ;  /* 0x0000006000027945 */ /* 0x000fe20003800000 */
[----:B-1----:R-:W-:Y:S02]  /*2ece0*/  LOP3.LUT R3, R2, 0x7f, RZ, 0xc0, !PT ;  /* 0x0000007f02037812 */ /* 0x002fe400078ec0ff */
[----:B------:R-:W-:Y:S02]  /*2ecf0*/  SHF.L.U32 R2, R6, 0x1f, RZ ;  /* 0x0000001f06027819 */ /* 0x000fe400000006ff */
[----:B------:R-:W-:Y:S02]  /*2ed00*/  ISETP.NE.AND P1, PT, R3, RZ, PT ;  /* 0x000000ff0300720c */ /* 0x000fe40003f25270 */
[----:B------:R-:W0:Y:S02]  /*2ed10*/  SYNCS.PHASECHK.TRANS64.TRYWAIT P0, [R4+URZ+0x38840], R2 ;  /* 0x03884002040075a7 */ /* 0x000e24000800017f */
[----:B0-----:R-:W-:Y:S09]  /*2ed20*/  @!P0 BRA `(.L_x_5417) ;  /* 0x0000003000bc8947 */ /* 0x001ff20003800000 */
.L_x_5501:
[----:B------:R-:W-:Y:S05]  /*2ed30*/  BSYNC B2 ;  /* 0x0000000000027941 */ /* 0x000fea0003800000 */
.L_x_5416:
        /* <DEDUP_REMOVED lines=9> */
.L_x_5419:
[----:B------:R-:W-:Y:S05]  /*2edd0*/  BSYNC B2 ;  /* 0x0000000000027941 */ /* 0x000fea0003800000 */
.L_x_5418:
        /* <DEDUP_REMOVED lines=11> */
.L_x_5420:
        /* <DEDUP_REMOVED lines=13> */
.L_x_5502:
[----:B------:R-:W-:Y:S05]  /*2ef60*/  BSYNC B2 ;  /* 0x0000000000027941 */ /* 0x000fea0003800000 */
.L_x_5421:
        /* <DEDUP_REMOVED lines=11> */
.L_x_5424:
[----:B------:R-:W-:Y:S05]  /*2f020*/  BSYNC B2 ;  /* 0x0000000000027941 */ /* 0x000fea0003800000 */
.L_x_5423:
        /* <DEDUP_REMOVED lines=9> */
.L_x_5425:
        /* <DEDUP_REMOVED lines=15> */
.L_x_5426:
        /* <DEDUP_REMOVED lines=15> */
.L_x_5427:
        /* <DEDUP_REMOVED lines=15> */
.L_x_5428:
        /* <DEDUP_REMOVED lines=15> */
.L_x_5429:
        /* <DEDUP_REMOVED lines=15> */
.L_x_5430:
        /* <DEDUP_REMOVED lines=15> */
.L_x_5431:
        /* <DEDUP_REMOVED lines=15> */
.L_x_5432:
        /* <DEDUP_REMOVED lines=10> */
.L_x_5414:
[----:B------:R-:W-:Y:S05]  /*2f7f0*/  BSYNC B1 ;  /* 0x0000000000017941 */ /* 0x000fea0003800000 */
.L_x_5413:
[----:B------:R-:W-:Y:S01]  /*2f800*/  VIADD R7, R7, 0x1 ;  /* 0x0000000107077836 */ /* 0x000fe20000000000 */
[----:B------:R-:W-:Y:S01]  /*2f810*/  LOP3.LUT P2, RZ, R18, 0x2, RZ, 0xc0, !PT ;  /* 0x0000000212ff7812 */ /* 0x000fe2000784c0ff */
[----:B------:R-:W-:Y:S03]  /*2f820*/  BSSY B1, `(.L_x_5433) ;  /* 0x00000d3000017945 */ /* 0x000fe60003800000 */
[----:B------:R-:W-:-:S04]  /*2f830*/  ISETP.NE.AND P0, PT, R7, 0x2, PT ;  /* 0x000000020700780c */ /* 0x000fc80003f05270 */
[----:B------:R-:W-:Y:S02]  /*2f840*/  SEL R2, RZ, 0x1, P0 ;  /* 0x00000001ff027807 */ /* 0x000fe40000000000 */
[----:B------:R-:W-:Y:S02]  /*2f850*/  SEL R19, R7, RZ, P0 ;  /* 0x000000ff07137207 */ /* 0x000fe40000000000 */
[----:B0-----:R-:W-:Y:S01]  /*2f860*/  LOP3.LUT R8, R6, R2, RZ, 0x3c, !PT ;  /* 0x0000000206087212 */ /* 0x001fe200078e3cff */
[----:B------:R-:W-:-:S04]  /*2f870*/  VIADD R6, R0, 0xffffffff ;  /* 0xffffffff00067836 */ /* 0x000fc80000000000 */
[----:B------:R0:W-:Y:S01]  /*2f880*/  STL [R1+0x448], R8 ;  /* 0x0004480801007387 */ /* 0x0001e20000100800 */
[----:B------:R-:W-:Y:S05]  /*2f890*/  @!P2 BRA `(.L_x_5434) ;  /* 0x0000000c002ca947 */ /* 0x000fea0003800000 */
[----:B------:R-:W-:Y:S01]  /*2f8a0*/  LOP3.LUT P2, RZ, R18, 0x1, RZ, 0xc0, !PT ;  /* 0x0000000112ff7812 */ /* 0x000fe2000784c0ff */
[----:B------:R-:W-:-:S12]  /*2f8b0*/  IMAD.MOV.U32 R7, RZ, RZ, R6 ;  /* 0x000000ffff077224 */ /* 0x000fd800078e0006 */
        /* <DEDUP_REMOVED lines=21> */
.L_x_5435:
[----:B------:R-:W2:Y:S01]  /*2fa10*/  S2R R2, SR_TID.X ;  /* 0x0000000000027919 */ /* 0x000ea20000002100 */
[----:B-1----:R-:W-:Y:S01]  /*2fa20*/  IMAD R4, R19, 0x8, R17 ;  /* 0x0000000813047824 */ /* 0x002fe200078e0211 */
[----:B------:R-:W-:Y:S01]  /*2fa30*/  BSSY B2, `(.L_x_5436) ;  /* 0x0000006000027945 */ /* 0x000fe20003800000 */
[----:B--2---:R-:W-:Y:S02]  /*2fa40*/  LOP3.LUT R3, R2, 0x7f, RZ, 0xc0, !PT ;  /* 0x0000007f02037812 */ /* 0x004fe400078ec0ff */
[----:B------:R-:W-:Y:S02]  /*2fa50*/  SHF.L.U32 R2, R8, 0x1f, RZ ;  /* 0x0000001f08027819 */ /* 0x000fe400000006ff */
[----:B------:R-:W-:Y:S02]  /*2fa60*/  ISETP.NE.AND P1, PT, R3, RZ, PT ;  /* 0x000000ff0300720c */ /* 0x000fe40003f25270 */
[----:B------:R-:W1:Y:S02]  /*2fa70*/  SYNCS.PHASECHK.TRANS64.TRYWAIT P0, [R4+URZ+0x38840], R2 ;  /* 0x03884002040075a7 */ /* 0x000e64000800017f */
[----:B-1----:R-:W-:Y:S09]  /*2fa80*/  @!P0 BRA `(.L_x_5437) ;  /* 0x00000024008c8947 */ /* 0x002ff20003800000 */
.L_x_5503:
[----:B------:R-:W-:Y:S05]  /*2fa90*/  BSYNC B2 ;  /* 0x0000000000027941 */ /* 0x000fea0003800000 */
.L_x_5436:
        /* <DEDUP_REMOVED lines=9> */
.L_x_5439:
[----:B------:R-:W-:Y:S05]  /*2fb30*/  BSYNC B2 ;  /* 0x0000000000027941 */ /* 0x000fea0003800000 */
.L_x_5438:
        /* <DEDUP_REMOVED lines=11> */
.L_x_5440:
        /* <DEDUP_REMOVED lines=10> */
[----:B------:R-:W0:Y:S01]  /*2fc90*/  SYNCS.PHASECHK.TRANS64.TRYWAIT P0, [R4+URZ+0x38860], R2 ;  /* 0x03886002040075a7 */ /* 0x000e22000800017f */
[----:B------:R-:W-:Y:S04]  /*2fca0*/  BSSY B2, `(.L_x_5441) ;  /* 0x0000002000027945 */ /* 0x000fe80003800000 */
[----:B0-----:R-:W-:Y:S05]  /*2fcb0*/  @!P0 BRA `(.L_x_5442) ;  /* 0x0000002400148947 */ /* 0x001fea0003800000 */
.L_x_5504:
[----:B------:R-:W-:Y:S05]  /*2fcc0*/  BSYNC B2 ;  /* 0x0000000000027941 */ /* 0x000fea0003800000 */
.L_x_5441:
        /* <DEDUP_REMOVED lines=11> */
.L_x_5444:
[----:B------:R-:W-:Y:S05]  /*2fd80*/  BSYNC B2 ;  /* 0x0000000000027941 */ /* 0x000fea0003800000 */
.L_x_5443:
        /* <DEDUP_REMOVED lines=9> */
.L_x_5445:
        /* <DEDUP_REMOVED lines=15> */
.L_x_5446:
        /* <DEDUP_REMOVED lines=15> */
.L_x_5447:
        /* <DEDUP_REMOVED lines=15> */
.L_x_5448:
        /* <DEDUP_REMOVED lines=15> */
.L_x_5449:
        /* <DEDUP_REMOVED lines=15> */
.L_x_5450:
        /* <DEDUP_REMOVED lines=15> */
.L_x_5451:
        /* <DEDUP_REMOVED lines=15> */
.L_x_5452:
        /* <DEDUP_REMOVED lines=10> */
.L_x_5434:
[----:B------:R-:W-:Y:S05]  /*30550*/  BSYNC B1 ;  /* 0x0000000000017941 */ /* 0x000fea0003800000 */
.L_x_5433:
[----:B------:R-:W-:Y:S01]  /*30560*/  ISETP.GT.AND P0, PT, R6, UR38, PT ;  /* 0x0000002606007c0c */ /* 0x000fe2000bf04270 */
[----:B------:R-:W-:-:S12]  /*30570*/  VIADD R0, R0, 0xfffffffe ;  /* 0xfffffffe00007836 */ /* 0x000fd80000000000 */
[----:B------:R-:W-:Y:S05]  /*30580*/  @P0 BRA `(.L_x_5453) ;  /* 0xffffffe400440947 */ /* 0x000fea000383ffff */
.L_x_5412:
[----:B------:R-:W-:Y:S05]  /*30590*/  BSYNC B0 ;  /* 0x0000000000007941 */ /* 0x000fea0003800000 */
.L_x_5390:
[----:B------:R-:W2:Y:S01]  /*305a0*/  LDL.LU R2, [R1+0x448] ;  /* 0x0004480001027983 */ /* 0x000ea20000300800 */
        /* <DEDUP_REMOVED lines=8> */
[----:B------:R0:W-:Y:S02]  /*30630*/  STL [R1+0x448], R2 ;  /* 0x0004480201007387 */ /* 0x0001e40000100800 */
[----:B------:R-:W-:Y:S05]  /*30640*/  @P2 BRA `(.L_x_5455) ;  /* 0x0000000000342947 */ /* 0x000fea0003800000 */
[----:B------:R-:W2:Y:S01]  /*30650*/  S2R R3, SR_LANEID ;  /* 0x0000000000037919 */ /* 0x000ea20000000000 */
[----:B------:R-:W-:Y:S01]  /*30660*/  VOTEU.ANY UR4, UPT, PT ;  /* 0x0000000000047886 */ /* 0x000fe200038e0100 */
[----:B------:R-:W3:Y:S01]  /*30670*/  LDC.64 R4, c[0x0][0xd80] ;  /* 0x00036000ff047b82 */ /* 0x000ee20000000a00 */
[----:B------:R-:W2:Y:S08]  /*30680*/  FLO.U32 R0, UR4 ;  /* 0x0000000400007d00 */ /* 0x000eb000080e0000 */
[----:B0-----:R-:W3:Y:S01]  /*30690*/  POPC R2, UR4 ;  /* 0x0000000400027d09 */ /* 0x001ee20008000000 */
[----:B--2---:R-:W-:-:S13]  /*306a0*/  ISETP.EQ.U32.AND P1, PT, R0, R3, PT ;  /* 0x000000030000720c */ /* 0x004fda0003f22070 */
[----:B---3--:R-:W2:Y:S01]  /*306b0*/  @P1 ATOMG.E.ADD.STRONG.GPU PT, R5, desc[UR46][R4.64], R2 ;  /* 0x00000002040519a8 */ /* 0x008ea200081ee1ee */
[----:B------:R-:W0:Y:S02]  /*306c0*/  S2R R3, SR_LTMASK ;  /* 0x0000000000037919 */ /* 0x000e240000003900 */
[----:B0-----:R-:W-:-:S06]  /*306d0*/  LOP3.LUT R3, R3, UR4, RZ, 0xc0, !PT ;  /* 0x0000000403037c12 */ /* 0x001fcc000f8ec0ff */
[----:B------:R-:W0:Y:S01]  /*306e0*/  POPC R3, R3 ;  /* 0x0000000300037309 */ /* 0x000e220000000000 */
[----:B--2---:R-:W0:Y:S02]  /*306f0*/  SHFL.IDX PT, R0, R5, R0, 0x1f ;  /* 0x00001f0005007589 */ /* 0x004e2400000e0000 */
[----:B0-----:R-:W-:-:S05]  /*30700*/  IADD3 R0, R0, UR41, R3 ;  /* 0x0000002900007c10 */ /* 0x001fca000fffe003 */
[----:B------:R2:W-:Y:S02]  /*30710*/  STL [R1+0x450], R0 ;  /* 0x0004500001007387 */ /* 0x0005e40000100800 */
.L_x_5455:
[----:B------:R-:W-:Y:S05]  /*30720*/  BSYNC B0 ;  /* 0x0000000000007941 */ /* 0x000fea0003800000 */
.L_x_5454:
[----:B------:R-:W-:-:S07]  /*30730*/  SEL R19, R19, RZ, P0 ;  /* 0x000000ff13137207 */ /* 0x000fce0000000000 */
.L_x_5352:
[----:B------:R-:W-:Y:S05]  /*30740*/  BSYNC B7 ;  /* 0x0000000000077941 */ /* 0x000fea0003800000 */
.L_x_5350:
[----:B------:R4:W5:Y:S01]  /*30750*/  LDL R3, [R1+0x450] ;  /* 0x0004500001037983 */ /* 0x0009620000100800 */
[----:B------:R-:W-:-:S13]  /*30760*/  LOP3.LUT P0, RZ, R18, 0x80, RZ, 0xc0, !PT ;  /* 0x0000008012ff7812 */ /* 0x000fda000780c0ff */
[----:B----4-:R-:W-:Y:S05]  /*30770*/  @!P0 BRA `(.L_x_5456) ;  /* 0x0000000000288947 */ /* 0x010fea0003800000 */
[----:B------:R-:W-:Y:S05]  /*30780*/  WARPSYNC.ALL ;  /* 0x0000000000007948 */ /* 0x000fea0003800000 */
[----:B------:R-:W4:Y:S08]  /*30790*/  S2UR UR5, SR_CgaCtaId ;  /* 0x00000000000579c3 */ /* 0x000f300000008800 */
[----:B------:R-:W-:Y:S06]  /*307a0*/  BAR.SYNC.DEFER_BLOCKING 0x5, 0x180 ;  /* 0x0146000000007b1d */ /* 0x000fec0000010000 */
[----:B------:R-:W-:-:S02]  /*307b0*/  UMOV UR4, 0x400 ;  /* 0x0000040000047882 */ /* 0x000fc40000000000 */
[----:B----4-:R-:W-:-:S06]  /*307c0*/  ULEA UR4, UR5, UR4, 0x18 ;  /* 0x0000000405047291 */ /* 0x010fcc000f8ec03f */
[----:B------:R-:W-:-:S05]  /*307d0*/  IMAD.U32 R17, RZ, RZ, UR4 ;  /* 0x00000004ff117e24 */ /* 0x000fca000f8e00ff */
[----:B-----5:R-:W4:Y:S04]  /*307e0*/  LDS R3, [R17+0x388d0] ;  /* 0x0388d00011037984 */ /* 0x020f280000000800 */
[----:B----4-:R4:W-:Y:S01]  /*307f0*/  STL [R1+0x450], R3 ;  /* 0x0004500301007387 */ /* 0x0109e20000100800 */
[----:B------:R-:W-:Y:S06]  /*30800*/  BAR.ARV 0x4, 0x180 ;  /* 0x0106000000007b1d */ /* 0x000fec0000002000 */
[----:B------:R-:W-:Y:S05]  /*30810*/  BRA `(.L_x_5457) ;  /* 0x00000000002c7947 */ /* 0x000fea0003800000 */
.L_x_5456:
[----:B------:R-:W-:-:S03]  /*30820*/  UMOV UR4, 0xffffffff ;  /* 0xffffffff00047882 */ /* 0x000fc60000000000 */
[----:B------:R-:W-:Y:S05]  /*30830*/  BRA.DIV UR4, `(.L_x_5458) ;  /* 0x0000001a04487947 */ /* 0x000fea000b800000 */
[----:B-----5:R4:W0:Y:S02]  /*30840*/  SHFL.IDX PT, R14, R3, RZ, 0x1f ;  /* 0x00001fff030e7589 */ /* 0x02082400000e0000 */
.L_x_5507:
[----:B--23--:R-:W2:Y:S01]  /*30850*/  @!P2 S2R R0, SR_CgaCtaId ;  /* 0x000000000000a919 */ /* 0x00cea20000008800 */
[----:B------:R-:W-:Y:S05]  /*30860*/  WARPSYNC.ALL ;  /* 0x0000000000007948 */ /* 0x000fea0003800000 */
[----:B------:R-:W-:Y:S01]  /*30870*/  BAR.SYNC.DEFER_BLOCKING 0x4, 0x180 ;  /* 0x0106000000007b1d */ /* 0x000fe20000010000 */
[----:B0-----:R-:W-:-:S05]  /*30880*/  @!P2 MOV R2, 0x400 ;  /* 0x000004000002a802 */ /* 0x001fca0000000f00 */
[----:B------:R0:W-:Y:S01]  /*30890*/  STL [R1+0x450], R14 ;  /* 0x0004500e01007387 */ /* 0x0001e20000100800 */
[----:B--2---:R-:W-:-:S05]  /*308a0*/  @!P2 LEA R17, R0, R2, 0x18 ;  /* 0x000000020011a211 */ /* 0x004fca00078ec0ff */
[----:B------:R0:W-:Y:S01]  /*308b0*/  @!P2 STS [R17+0x388d0], R3 ;  /* 0x0388d0031100a388 */ /* 0x0001e20000000800 */
[----:B------:R-:W-:Y:S06]  /*308c0*/  BAR.ARV 0x5, 0x180 ;  /* 0x0146000000007b1d */ /* 0x000fec0000002000 */
.L_x_5457:
[----:B--23--:R-:W2:Y:S01]  /*308d0*/  LDL R0, [R1+0x450] ;  /* 0x0004500001007983 */ /* 0x00cea20000100800 */
[----:B------:R-:W-:Y:S02]  /*308e0*/  ULDC UR4, c[0x0][0xd38] ;  /* 0x00034e0000047ab9 */ /* 0x000fe40000000800 */
[----:B--2---:R-:W-:-:S13]  /*308f0*/  ISETP.GE.AND P0, PT, R0, UR4, PT ;  /* 0x0000000400007c0c */ /* 0x004fda000bf06270 */
[----:B------:R-:W-:Y:S05]  /*30900*/  @!P0 BRA `(.L_x_5459) ;  /* 0xffffff9c00708947 */ /* 0x000fea000383ffff */
.L_x_5341:
[----:B0-----:R-:W2:Y:S01]  /*30910*/  LDL.LU R0, [R1+0x468] ;  /* 0x0004680001007983 */ /* 0x001ea20000300800 */
[----:B------:R-:W-:Y:S01]  /*30920*/  BSSY B0, `(.L_x_5460) ;  /* 0x000000b000007945 */ /* 0x000fe20003800000 */
[----:B------:R-:W0:Y:S01]  /*30930*/  S2R R5, SR_CgaCtaId ;  /* 0x0000000000057919 */ /* 0x000e220000008800 */
[----:B--2---:R-:W-:-:S05]  /*30940*/  VIADD R0, R0, 0x1 ;  /* 0x0000000100007836 */ /* 0x004fca0000000000 */
[----:B------:R-:W-:-:S04]  /*30950*/  LEA.HI R2, R0, R0, RZ, 0x1 ;  /* 0x0000000000027211 */ /* 0x000fc800078f08ff */
[----:B----4-:R-:W-:Y:S02]  /*30960*/  LOP3.LUT R3, R2, 0xfffffffe, RZ, 0xc0, !PT ;  /* 0xfffffffe02037812 */ /* 0x010fe400078ec0ff */
[----:B------:R-:W-:-:S03]  /*30970*/  MOV R2, 0x400 ;  /* 0x0000040000027802 */ /* 0x000fc60000000f00 */
[----:B------:R-:W-:Y:S01]  /*30980*/  IMAD.IADD R0, R0, 0x1, -R3 ;  /* 0x0000000100007824 */ /* 0x000fe200078e0a03 */
[----:B0-----:R-:W-:-:S04]  /*30990*/  LEA R9, R5, R2, 0x18 ;  /* 0x0000000205097211 */ /* 0x001fc800078ec0ff */
[----:B------:R-:W-:-:S04]  /*309a0*/  SHF.L.U32 R0, R0, 0x1f, RZ ;  /* 0x0000001f00007819 */ /* 0x000fc800000006ff */
[----:B------:R-:W0:Y:S02]  /*309b0*/  SYNCS.PHASECHK.TRANS64.TRYWAIT P0, [R9+URZ+0x38820], R0 ;  /* 0x03882000090075a7 */ /* 0x000e24000800017f */
[----:B0-----:R-:W-:Y:S05]  /*309c0*/  @!P0 BRA `(.L_x_5461) ;  /* 0x00000018000c8947 */ /* 0x001fea0003800000 */
.L_x_5508:
[----:B------:R-:W-:Y:S05]  /*309d0*/  BSYNC B0 ;  /* 0x0000000000007941 */ /* 0x000fea0003800000 */
.L_x_5460:
[----:B------:R-:W-:-:S03]  /*309e0*/  UMOV UR4, 0xffffffff ;  /* 0xffffffff00047882 */ /* 0x000fc60000000000 */
[----:B------:R-:W-:Y:S05]  /*309f0*/  BRA.DIV UR4, `(.L_x_5462) ;  /* 0x0000001a04147947 */ /* 0x000fea000b800000 */
[----:B0-----:R-:W0:Y:S02]  /*30a00*/  S2R R0, SR_TID.X ;  /* 0x0000000000007919 */ /* 0x001e240000002100 */
[----:B0-----:R-:W-:-:S04]  /*30a10*/  SHF.R.U32.HI R0, RZ, 0x5, R0 ;  /* 0x00000005ff007819 */ /* 0x001fc80000011600 */
[----:B------:R-:W-:-:S05]  /*30a20*/  LOP3.LUT R0, R0, 0x3, RZ, 0xc0, !PT ;  /* 0x0000000300007812 */ /* 0x000fca00078ec0ff */
[----:B------:R0:W2:Y:S02]  /*30a30*/  SHFL.IDX PT, R14, R0, RZ, 0x1f ;  /* 0x00001fff000e7589 */ /* 0x0000a400000e0000 */
.L_x_5511:
[----:B--2---:R-:W-:Y:S01]  /*30a40*/  ISETP.NE.AND P0, PT, R14, RZ, PT ;  /* 0x000000ff0e00720c */ /* 0x004fe20003f05270 */
[----:B------:R-:W-:-:S12]  /*30a50*/  BSSY B0, `(.L_x_5463) ;  /* 0x000001e000007945 */ /* 0x000fd80003800000 */
[----:B------:R-:W-:Y:S05]  /*30a60*/  @P0 BRA `(.L_x_5464) ;  /* 0x0000000000700947 */ /* 0x000fea0003800000 */
[----:B------:R-:W-:-:S03]  /*30a70*/  UMOV UR4, 0xffffffff ;  /* 0xffffffff00047882 */ /* 0x000fc60000000000 */
[----:B------:R-:W-:Y:S05]  /*30a80*/  BRA.DIV UR4, `(.L_x_5465) ;  /* 0x0000001a04247947 */ /* 0x000fea000b800000 */
[----:B------:R-:W-:-:S13]  /*30a90*/  ELECT P6, URZ, PT ;  /* 0x00000000003f782f */ /* 0x000fda00038c0000 */
.L_x_5514:
[----:B------:R-:W-:Y:S05]  /*30aa0*/  @!P6 BRA `(.L_x_5464) ;  /* 0x000000000060e947 */ /* 0x000fea0003800000 */
[----:B-1----:R-:W2:Y:S01]  /*30ab0*/  LDL.LU R6, [R1+0x448] ;  /* 0x0004480001067983 */ /* 0x002ea20000300800 */
        /* <DEDUP_REMOVED lines=12> */
.L_x_5515:
[----:B------:R-:W1:Y:S01]  /*30b80*/  SYNCS.PHASECHK.TRANS64.TRYWAIT P0, [R7+URZ], R2 ;  /* 0x00000002070075a7 */ /* 0x000e62000800017f */
[----:B------:R-:W-:-:S04]  /*30b90*/  VIADD R0, R9, 0x38860 ;  /* 0x0003886009007836 */ /* 0x000fc80000000000 */
[----:B------:R-:W-:Y:S01]  /*30ba0*/  IMAD R19, R19, 0x8, R0 ;  /* 0x0000000813137824 */ /* 0x000fe200078e0200 */
[----:B-1----:R-:W-:Y:S06]  /*30bb0*/  @!P0 BRA `(.L_x_5467) ;  /* 0x00000018000c8947 */ /* 0x002fec0003800000 */
.L_x_5516:
[----:B------:R-:W2:Y:S02]  /*30bc0*/  SYNCS.PHASECHK.TRANS64.TRYWAIT P0, [R19+URZ], R4 ;  /* 0x00000004130075a7 */ /* 0x000ea4000800017f */
[----:B--2---:R-:W-:Y:S05]  /*30bd0*/  @!P0 BRA `(.L_x_5468) ;  /* 0x0000001800188947 */ /* 0x004fea0003800000 */
.L_x_5517:
[----:B------:R-:W-:-:S07]  /*30be0*/  IMAD R3, R3, 0x8, R0 ;  /* 0x0000000803037824 */ /* 0x000fce00078e0200 */
.L_x_5469:
[----:B---3--:R3:W4:Y:S02]  /*30bf0*/  SYNCS.PHASECHK.TRANS64.TRYWAIT P0, [R3+URZ], R2 ;  /* 0x00000002030075a7 */ /* 0x008724000800017f */
[----:B----4-:R-:W-:Y:S05]  /*30c00*/  @!P0 NANOSLEEP.SYNCS 0x989680 ;  /* 0x009896800000895d */ /* 0x010fea0003900000 */
[----:B------:R-:W4:Y:S02]  /*30c10*/  @!P0 SYNCS.PHASECHK.TRANS64 P0, [R3+URZ], R2 ;  /* 0x00000002030085a7 */ /* 0x000f24000800007f */
[----:B----4-:R-:W-:Y:S05]  /*30c20*/  @!P0 BRA `(.L_x_5469) ;  /* 0xfffffffc00f08947 */ /* 0x010fea000383ffff */
.L_x_5464:
[----:B------:R-:W-:Y:S05]  /*30c30*/  BSYNC B0 ;  /* 0x0000000000007941 */ /* 0x000fea0003800000 */
.L_x_5463:
[----:B------:R-:W-:Y:S05]  /*30c40*/  EXIT ;  /* 0x000000000000794d */ /* 0x000fea0003800000 */
.L_x_5232:
[----:B0-----:R-:W-:-:S04]  /*30c50*/  IMAD.U32 R11, RZ, RZ, UR44 ;  /* 0x0000002cff0b7e24 */ /* 0x001fc8000f8e00ff */
[----:B------:R0:W1:Y:S03]  /*30c60*/  SYNCS.PHASECHK.TRANS64.TRYWAIT P0, [R11+URZ+0x38800], R0 ;  /* 0x038800000b0075a7 */ /* 0x000066000800017f */
[----:B-1----:R-:W-:Y:S05]  /*30c70*/  @!P0 NANOSLEEP.SYNCS 0x989680 ;  /* 0x009896800000895d */ /* 0x002fea0003900000 */
[----:B------:R-:W1:Y:S02]  /*30c80*/  @!P0 SYNCS.PHASECHK.TRANS64 P0, [R11+URZ+0x38800], R0 ;  /* 0x038800000b0085a7 */ /* 0x000e64000800007f */
[----:B-1----:R-:W-:Y:S05]  /*30c90*/  @!P0 BRA `(.L_x_5232) ;  /* 0xfffffffc00ec8947 */ /* 0x002fea000383ffff */
[----:B------:R-:W-:Y:S05]  /*30ca0*/  BRA `(.L_x_5470) ;  /* 0xfffffd9c00ec7947 */ /* 0x000fea000383ffff */
.L_x_5239:
[----:B-1----:R1:W2:Y:S02]  /*30cb0*/  SYNCS.PHASECHK.TRANS64.TRYWAIT P0, [R10+URZ], R11 ;  /* 0x0000000b0a0075a7 */ /* 0x0022a4000800017f */
[----:B--2---:R-:W-:Y:S05]  /*30cc0*/  @!P0 NANOSLEEP.SYNCS 0x989680 ;  /* 0x009896800000895d */ /* 0x004fea0003900000 */
[----:B------:R-:W2:Y:S02]  /*30cd0*/  @!P0 SYNCS.PHASECHK.TRANS64 P0, [R10+URZ], R11 ;  /* 0x0000000b0a0085a7 */ /* 0x000ea4000800007f */
[----:B--2---:R-:W-:Y:S05]  /*30ce0*/  @!P0 BRA `(.L_x_5239) ;  /* 0xfffffffc00f08947 */ /* 0x004fea000383ffff */
[----:B------:R-:W-:Y:S05]  /*30cf0*/  BRA `(.L_x_5238) ;  /* 0xfffffda000fc7947 */ /* 0x000fea000383ffff */
.L_x_5241:
[----:B0-----:R-:W-:-:S04]  /*30d00*/  IMAD.U32 R11, RZ, RZ, UR44 ;  /* 0x0000002cff0b7e24 */ /* 0x001fc8000f8e00ff */
[----:B------:R0:W1:Y:S03]  /*30d10*/  SYNCS.PHASECHK.TRANS64.TRYWAIT P0, [R11+URZ+0x38810], R10 ;  /* 0x0388100a0b0075a7 */ /* 0x000066000800017f */
[----:B-1----:R-:W-:Y:S05]  /*30d20*/  @!P0 NANOSLEEP.SYNCS 0x989680 ;  /* 0x009896800000895d */ /* 0x002fea0003900000 */
[----:B------:R-:W1:Y:S02]  /*30d30*/  @!P0 SYNCS.PHASECHK.TRANS64 P0, [R11+URZ+0x38810], R10 ;  /* 0x0388100a0b0085a7 */ /* 0x000e64000800007f */
[----:B-1----:R-:W-:Y:S05]  /*30d40*/  @!P0 BRA `(.L_x_5241) ;  /* 0xfffffffc00ec8947 */ /* 0x002fea000383ffff */
[----:B------:R-:W-:Y:S05]  /*30d50*/  BRA `(.L_x_5471) ;  /* 0xfffffda400d07947 */ /* 0x000fea000383ffff */
.L_x_5248:
[----:B-1----:R1:W2:Y:S02]  /*30d60*/  SYNCS.PHASECHK.TRANS64.TRYWAIT P0, [R10+URZ], R11 ;  /* 0x0000000b0a0075a7 */ /* 0x0022a4000800017f */
[----:B--2---:R-:W-:Y:S05]  /*30d70*/  @!P0 NANOSLEEP.SYNCS 0x989680 ;  /* 0x009896800000895d */ /* 0x004fea0003900000 */
[----:B------:R-:W2:Y:S02]  /*30d80*/  @!P0 SYNCS.PHASECHK.TRANS64 P0, [R10+URZ], R11 ;  /* 0x0000000b0a0085a7 */ /* 0x000ea4000800007f */
[----:B--2---:R-:W-:Y:S05]  /*30d90*/  @!P0 BRA `(.L_x_5248) ;  /* 0xfffffffc00f08947 */ /* 0x004fea000383ffff */
[----:B------:R-:W-:Y:S05]  /*30da0*/  BRA `(.L_x_5247) ;  /* 0xfffffda800147947 */ /* 0x000fea000383ffff */
.L_x_5283:
[----:B0-----:R0:W1:Y:S02]  /*30db0*/  SYNCS.PHASECHK.TRANS64.TRYWAIT P2, [R8+URZ], R9 ;  /* 0x00000009080075a7 */ /* 0x001064000804017f */
[----:B-1----:R-:W-:Y:S05]  /*30dc0*/  @!P2 NANOSLEEP.SYNCS 0x989680 ;  /* 0x009896800000a95d */ /* 0x002fea0003900000 */
[----:B------:R-:W1:Y:S02]  /*30dd0*/  @!P2 SYNCS.PHASECHK.TRANS64 P2, [R8+URZ], R9 ;  /* 0x000000090800a5a7 */ /* 0x000e64000804007f */
[----:B-1----:R-:W-:Y:S05]  /*30de0*/  @!P2 BRA `(.L_x_5283) ;  /* 0xfffffffc00f0a947 */ /* 0x002fea000383ffff */
[----:B------:R-:W-:Y:S05]  /*30df0*/  BRA `(.L_x_5282) ;  /* 0xfffffe1400347947 */ /* 0x000fea000383ffff */
.L_x_5290:
[----:B-1----:R1:W2:Y:S02]  /*30e00*/  SYNCS.PHASECHK.TRANS64.TRYWAIT P2, [R8+URZ], R11 ;  /* 0x0000000b080075a7 */ /* 0x0022a4000804017f */
[----:B--2---:R-:W-:Y:S05]  /*30e10*/  @!P2 NANOSLEEP.SYNCS 0x989680 ;  /* 0x009896800000a95d */ /* 0x004fea0003900000 */
[----:B------:R-:W2:Y:S02]  /*30e20*/  @!P2 SYNCS.PHASECHK.TRANS64 P2, [R8+URZ], R11 ;  /* 0x0000000b0800a5a7 */ /* 0x000ea4000804007f */
[----:B--2---:R-:W-:Y:S05]  /*30e30*/  @!P2 BRA `(.L_x_5290) ;  /* 0xfffffffc00f0a947 */ /* 0x004fea000383ffff */
[----:B------:R-:W-:Y:S05]  /*30e40*/  BRA `(.L_x_5289) ;  /* 0xfffffe1800787947 */ /* 0x000fea000383ffff */
.L_x_5303:
[----:B0-----:R0:W1:Y:S02]  /*30e50*/  SYNCS.PHASECHK.TRANS64.TRYWAIT P1, [R6+URZ], R7 ;  /* 0x00000007060075a7 */ /* 0x001064000802017f */
[----:B-1----:R-:W-:Y:S05]  /*30e60*/  @!P1 NANOSLEEP.SYNCS 0x989680 ;  /* 0x009896800000995d */ /* 0x002fea0003900000 */
[----:B------:R-:W1:Y:S02]  /*30e70*/  @!P1 SYNCS.PHASECHK.TRANS64 P1, [R6+URZ], R7 ;  /* 0x00000007060095a7 */ /* 0x000e64000802007f */
[----:B-1----:R-:W-:Y:S05]  /*30e80*/  @!P1 BRA `(.L_x_5303) ;  /* 0xfffffffc00f09947 */ /* 0x002fea000383ffff */
[----:B------:R-:W-:Y:S05]  /*30e90*/  BRA `(.L_x_5302) ;  /* 0xfffffeac00947947 */ /* 0x000fea000383ffff */
.L_x_5310:
[----:B-1----:R1:W2:Y:S02]  /*30ea0*/  SYNCS.PHASECHK.TRANS64.TRYWAIT P1, [R6+URZ], R9 ;  /* 0x00000009060075a7 */ /* 0x0022a4000802017f */
[----:B--2---:R-:W-:Y:S05]  /*30eb0*/  @!P1 NANOSLEEP.SYNCS 0x989680 ;  /* 0x009896800000995d */ /* 0x004fea0003900000 */
[----:B------:R-:W2:Y:S02]  /*30ec0*/  @!P1 SYNCS.PHASECHK.TRANS64 P1, [R6+URZ], R9 ;  /* 0x00000009060095a7 */ /* 0x000ea4000802007f */
[----:B--2---:R-:W-:Y:S05]  /*30ed0*/  @!P1 BRA `(.L_x_5310) ;  /* 0xfffffffc00f09947 */ /* 0x004fea000383ffff */
[----:B------:R-:W-:Y:S05]  /*30ee0*/  BRA `(.L_x_5309) ;  /* 0xfffffeb000d87947 */ /* 0x000fea000383ffff */
.L_x_5358:
[----:B------:R-:W-:Y:S02]  /*30ef0*/  IMAD.MOV.U32 R13, RZ, RZ, R4 ;  /* 0x000000ffff0d7224 */ /* 0x000fe400078e0004 */
[----:B------:R-:W-:Y:S02]  /*30f00*/  IMAD.MOV.U32 R12, RZ, RZ, RZ ;  /* 0x000000ffff0c7224 */ /* 0x000fe400078e00ff */
[----:B------:R-:W-:Y:S02]  /*30f10*/  IMAD.MOV.U32 R11, RZ, RZ, 0x1f ;  /* 0x0000001fff0b7424 */ /* 0x000fe400078e00ff */
[----:B------:R-:W-:-:S07]  /*30f20*/  IMAD.MOV.U32 R15, RZ, RZ, -0x1 ;  /* 0xffffffffff0f7424 */ /* 0x000fce00078e00ff */
[----:B0-----:R-:W-:Y:S05]  /*30f30*/  WARPSYNC.COLLECTIVE R15, `(.L_x_5472) ;  /* 0x000000000f087348 */ /* 0x001fea0003c00000 */
[----:B------:R1:W2:Y:S02]  /*30f40*/  SHFL.IDX P6, R14, R13, R12, R11 ;  /* 0x0000000c0d0e7389 */ /* 0x0002a400000c000b */
[----:B012---:R-:W-:Y:S01]  /*30f50*/  ENDCOLLECTIVE ;  /* 0x000000000000791b */ /* 0x007fe20003800000 */
.L_x_5472:
[----:B------:R-:W-:Y:S05]  /*30f60*/  BRA `(.L_x_5473) ;  /* 0xffffffa400807947 */ /* 0x000fea000383ffff */
.L_x_5360:
[----:B------:R-:W-:Y:S01]  /*30f70*/  BSSY B0, `(.L_x_5474) ;  /* 0x0000006000007945 */ /* 0x000fe20003800000 */
[----:B------:R-:W-:-:S07]  /*30f80*/  IMAD.MOV.U32 R15, RZ, RZ, -0x1 ;  /* 0xffffffffff0f7424 */ /* 0x000fce00078e00ff */
[----:B01----:R-:W-:Y:S05]  /*30f90*/  WARPSYNC.COLLECTIVE R15, `(.L_x_5475) ;  /* 0x000000000f0c7348 */ /* 0x003fea0003c00000 */
[----:B------:R-:W-:Y:S02]  /*30fa0*/  ELECT P6, UR62, PT ;  /* 0x00000000003e782f */ /* 0x000fe400038c0000 */
[----:B------:R-:W-:Y:S01]  /*30fb0*/  MOV R14, UR62 ;  /* 0x0000003e000e7c02 */ /* 0x000fe20008000f00 */
[----:B01----:R-:W-:Y:S10]  /*30fc0*/  ENDCOLLECTIVE ;  /* 0x000000000000791b */ /* 0x003ff40003800000 */
.L_x_5475:
[----:B------:R-:W-:Y:S05]  /*30fd0*/  BSYNC B0 ;  /* 0x0000000000007941 */ /* 0x000fea0003800000 */
.L_x_5474:
[----:B------:R-:W-:Y:S05]  /*30fe0*/  BRA `(.L_x_5476) ;  /* 0xffffffa400847947 */ /* 0x000fea000383ffff */
.L_x_5362:
[----:B--2---:R2:W3:Y:S02]  /*30ff0*/  SYNCS.PHASECHK.TRANS64.TRYWAIT P0, [R0+URZ+0x38840], R2 ;  /* 0x03884002000075a7 */ /* 0x0044e4000800017f */
[----:B---3--:R-:W-:Y:S05]  /*31000*/  @!P0 NANOSLEEP.SYNCS 0x989680 ;  /* 0x009896800000895d */ /* 0x008fea0003900000 */
[----:B------:R-:W3:Y:S02]  /*31010*/  @!P0 SYNCS.PHASECHK.TRANS64 P0, [R0+URZ+0x38840], R2 ;  /* 0x03884002000085a7 */ /* 0x000ee4000800007f */
[----:B---3--:R-:W-:Y:S05]  /*31020*/  @!P0 BRA `(.L_x_5362) ;  /* 0xfffffffc00f08947 */ /* 0x008fea000383ffff */
[----:B------:R-:W-:Y:S05]  /*31030*/  BRA `(.L_x_5477) ;  /* 0xffffffa400dc7947 */ /* 0x000fea000383ffff */
.L_x_5366:
[----:B------:R-:W-:Y:S02]  /*31040*/  IMAD.MOV.U32 R13, RZ, RZ, R3 ;  /* 0x000000ffff0d7224 */ /* 0x000fe400078e0003 */
[----:B------:R-:W-:Y:S02]  /*31050*/  IMAD.MOV.U32 R12, RZ, RZ, RZ ;  /* 0x000000ffff0c7224 */ /* 0x000fe400078e00ff */
[----:B------:R-:W-:Y:S02]  /*31060*/  IMAD.MOV.U32 R11, RZ, RZ, 0x181f ;  /* 0x0000181fff0b7424 */ /* 0x000fe400078e00ff */
[----:B------:R-:W-:Y:S02]  /*31070*/  IMAD.MOV.U32 R15, RZ, RZ, -0x1 ;  /* 0xffffffffff0f7424 */ /* 0x000fe400078e00ff */
[----:B------:R-:W-:-:S07]  /*31080*/  VIADD R9, R9, UR40 ;  /* 0x0000002809097c36 */ /* 0x000fce0008000000 */
[----:B-----5:R-:W-:Y:S05]  /*31090*/  WARPSYNC.COLLECTIVE R15, `(.L_x_5478) ;  /* 0x000000000f087348 */ /* 0x020fea0003c00000 */
[----:B------:R0:W1:Y:S02]  /*310a0*/  SHFL.IDX P6, R14, R13, R12, R11 ;  /* 0x0000000c0d0e7389 */ /* 0x00006400000c000b */
[----:B01---5:R-:W-:Y:S01]  /*310b0*/  ENDCOLLECTIVE ;  /* 0x000000000000791b */ /* 0x023fe20003800000 */
.L_x_5478:
[----:B------:R-:W-:Y:S01]  /*310c0*/  VIADD R10, R9, 0x10 ;  /* 0x00000010090a7836 */ /* 0x000fe20000000000 */
[----:B------:R0:W-:Y:S04]  /*310d0*/  STL [R1+0x454], R9 ;  /* 0x0004540901007387 */ /* 0x0001e80000100800 */
[----:B------:R0:W-:Y:S01]  /*310e0*/  STL [R1+0x460], R10 ;  /* 0x0004600a01007387 */ /* 0x0001e20000100800 */
[----:B------:R-:W-:Y:S02]  /*310f0*/  IMAD.MOV.U32 R13, RZ, RZ, R0 ;  /* 0x000000ffff0d7224 */ /* 0x000fe400078e0000 */
[----:B------:R-:W-:-:S07]  /*31100*/  IMAD.MOV.U32 R4, RZ, RZ, R14 ;  /* 0x000000ffff047224 */ /* 0x000fce00078e000e */
[----:B0-----:R-:W-:Y:S05]  /*31110*/  WARPSYNC.COLLECTIVE R15, `(.L_x_5479) ;  /* 0x000000000f087348 */ /* 0x001fea0003c00000 */
[----:B------:R1:W2:Y:S02]  /*31120*/  SHFL.IDX P6, R14, R13, R12, R11 ;  /* 0x0000000c0d0e7389 */ /* 0x0002a400000c000b */
[----:B012---:R-:W-:Y:S01]  /*31130*/  ENDCOLLECTIVE ;  /* 0x000000000000791b */ /* 0x007fe20003800000 */
.L_x_5479:
[----:B------:R-:W-:Y:S02]  /*31140*/  ULDC UR4, c[0x0][0x288] ;  /* 0x0000a20000047ab9 */ /* 0x000fe40000000800 */
[----:B------:R-:W-:Y:S02]  /*31150*/  IMAD R2, R6, UR4, RZ ;  /* 0x0000000406027c24 */ /* 0x000fe4000f8e02ff */
[----:B------:R-:W-:-:S03]  /*31160*/  VIADD R6, R9, 0x20 ;  /* 0x0000002009067836 */ /* 0x000fc60000000000 */
[----:B------:R-:W-:Y:S02]  /*31170*/  ISETP.GE.AND P1, PT, R9, R2, PT ;  /* 0x000000020900720c */ /* 0x000fe40003f26270 */
[----:B------:R0:W-:Y:S01]  /*31180*/  STL [R1+0x464], R6 ;  /* 0x0004640601007387 */ /* 0x0001e20000100800 */
[----:B------:R-:W-:Y:S02]  /*31190*/  IMAD.MOV.U32 R13, RZ, RZ, R3 ;  /* 0x000000ffff0d7224 */ /* 0x000fe400078e0003 */
[----:B------:R-:W-:Y:S02]  /*311a0*/  IMAD.MOV.U32 R12, RZ, RZ, 0x1 ;  /* 0x00000001ff0c7424 */ /* 0x000fe400078e00ff */
[----:B------:R-:W-:-:S07]  /*311b0*/  IMAD.MOV.U32 R5, RZ, RZ, R14 ;  /* 0x000000ffff057224 */ /* 0x000fce00078e000e */
[----:B0-----:R-:W-:Y:S05]  /*311c0*/  WARPSYNC.COLLECTIVE R15, `(.L_x_5480) ;  /* 0x000000000f087348 */ /* 0x001fea0003c00000 */
[----:B------:R1:W2:Y:S02]  /*311d0*/  SHFL.IDX P6, R14, R13, R12, R11 ;  /* 0x0000000c0d0e7389 */ /* 0x0002a400000c000b */
[----:B012---:R-:W-:Y:S01]  /*311e0*/  ENDCOLLECTIVE ;  /* 0x000000000000791b */ /* 0x007fe20003800000 */
.L_x_5480:
        /* <DEDUP_REMOVED lines=15> */
.L_x_5481:
[----:B------:R-:W-:Y:S02]  /*312e0*/  IMAD.MOV.U32 R13, RZ, RZ, R3 ;  /* 0x000000ffff0d7224 */ /* 0x000fe400078e0003 */
[----:B------:R-:W-:Y:S02]  /*312f0*/  IMAD.MOV.U32 R12, RZ, RZ, 0x2 ;  /* 0x00000002ff0c7424 */ /* 0x000fe400078e00ff */
[----:B------:R-:W-:-:S07]  /*31300*/  IMAD.MOV.U32 R5, RZ, RZ, R14 ;  /* 0x000000ffff057224 */ /* 0x000fce00078e000e */
[----:B------:R-:W-:Y:S05]  /*31310*/  WARPSYNC.COLLECTIVE R15, `(.L_x_5482) ;  /* 0x000000000f087348 */ /* 0x000fea0003c00000 */
[----:B------:R0:W1:Y:S02]  /*31320*/  SHFL.IDX P6, R14, R13, R12, R11 ;  /* 0x0000000c0d0e7389 */ /* 0x00006400000c000b */
[----:B01----:R-:W-:Y:S01]  /*31330*/  ENDCOLLECTIVE ;  /* 0x000000000000791b */ /* 0x003fe20003800000 */
.L_x_5482:
        /* <DEDUP_REMOVED lines=15> */
.L_x_5483:
[----:B------:R-:W-:Y:S02]  /*31430*/  IMAD.MOV.U32 R13, RZ, RZ, R3 ;  /* 0x000000ffff0d7224 */ /* 0x000fe400078e0003 */
[----:B------:R-:W-:Y:S02]  /*31440*/  IMAD.MOV.U32 R12, RZ, RZ, 0x3 ;  /* 0x00000003ff0c7424 */ /* 0x000fe400078e00ff */
[----:B------:R-:W-:-:S07]  /*31450*/  IMAD.MOV.U32 R5, RZ, RZ, R14 ;  /* 0x000000ffff057224 */ /* 0x000fce00078e000e */
[----:B------:R-:W-:Y:S05]  /*31460*/  WARPSYNC.COLLECTIVE R15, `(.L_x_5484) ;  /* 0x000000000f087348 */ /* 0x000fea0003c00000 */
[----:B------:R0:W1:Y:S02]  /*31470*/  SHFL.IDX P6, R14, R13, R12, R11 ;  /* 0x0000000c0d0e7389 */ /* 0x00006400000c000b */
[----:B01----:R-:W-:Y:S01]  /*31480*/  ENDCOLLECTIVE ;  /* 0x000000000000791b */ /* 0x003fe20003800000 */
.L_x_5484:
        /* <DEDUP_REMOVED lines=10> */
.L_x_5485:
[----:B------:R-:W-:Y:S01]  /*31530*/  @!PT LDS RZ, [RZ] ;  /* 0x00000000fffff984 */ /* 0x000fe20000000800 */
[----:B------:R-:W-:Y:S01]  /*31540*/  @!PT LDS RZ, [RZ] ;  /* 0x00000000fffff984 */ /* 0x000fe20000000800 */
[----:B------:R-:W-:Y:S01]  /*31550*/  @!PT LDS RZ, [RZ] ;  /* 0x00000000fffff984 */ /* 0x000fe20000000800 */
[----:B------:R0:W-:Y:S01]  /*31560*/  @!P1 LDGSTS.E.BYPASS.LTC128B.128 [R7+0x21400], desc[UR46][R4.64], !P0 ;  /* 0x2140000004079fae */ /* 0x0001e2000c101d6e */
[----:B------:R-:W-:Y:S01]  /*31570*/  IMAD.MOV.U32 R0, RZ, RZ, R14 ;  /* 0x000000ffff007224 */ /* 0x000fe200078e000e */
[----:B------:R-:W-:Y:S06]  /*31580*/  BRA `(.L_x_5486) ;  /* 0xffffffa800dc7947 */ /* 0x000fec000383ffff */
.L_x_5370:
        /* <DEDUP_REMOVED lines=8> */
.L_x_5488:
[----:B------:R-:W-:Y:S05]  /*31610*/  BSYNC B0 ;  /* 0x0000000000007941 */ /* 0x000fea0003800000 */
.L_x_5487:
        /* <DEDUP_REMOVED lines=10> */
.L_x_5489:
[----:B------:R-:W-:Y:S01]  /*316c0*/  ULDC UR4, c[0x0][0x288] ;  /* 0x0000a20000047ab9 */ /* 0x000fe20000000800 */
[----:B------:R-:W2:Y:S01]  /*316d0*/  LDL R16, [R1+0x444] ;  /* 0x0004440001107983 */ /* 0x000ea20000100800 */
[----:B------:R-:W-:-:S03]  /*316e0*/  LOP3.LUT R18, R18, 0xffffbfff, RZ, 0xc0, !PT ;  /* 0xffffbfff12127812 */ /* 0x000fc600078ec0ff */
[----:B------:R-:W3:Y:S04]  /*316f0*/  LDL.LU R11, [R1+0x454] ;  /* 0x00045400010b7983 */ /* 0x000ee80000300800 */
[----:B------:R-:W4:Y:S01]  /*31700*/  LDL.LU R15, [R1+0x460] ;  /* 0x00046000010f7983 */ /* 0x000f220000300800 */
[----:B------:R-:W-:Y:S01]  /*31710*/  IMAD R4, R8, UR4, RZ ;  /* 0x0000000408047c24 */ /* 0x000fe2000f8e02ff */
[----:B------:R-:W-:Y:S01]  /*31720*/  @P1 LOP3.LUT R18, R18, 0x4000, RZ, 0xfc, !PT ;  /* 0x0000400012121812 */ /* 0x000fe200078efcff */
[----:B------:R-:W-:-:S03]  /*31730*/  IMAD.MOV.U32 R3, RZ, RZ, R14 ;  /* 0x000000ffff037224 */ /* 0x000fc600078e000e */
[C---:B------:R-:W-:Y:S02]  /*31740*/  LOP3.LUT P1, RZ, R18.reuse, 0x10, RZ, 0xc0, !PT ;  /* 0x0000001012ff7812 */ /* 0x040fe4000782c0ff */
[----:B------:R-:W-:Y:S01]  /*31750*/  LOP3.LUT R18, R18, 0xffffdfff, RZ, 0xc0, !PT ;  /* 0xffffdfff12127812 */ /* 0x000fe200078ec0ff */
[----:B------:R-:W-:Y:S02]  /*31760*/  IMAD.MOV.U32 R13, RZ, RZ, R6 ;  /* 0x000000ffff0d7224 */ /* 0x000fe400078e0006 */
[----:B------:R-:W-:Y:S01]  /*31770*/  IMAD.MOV.U32 R12, RZ, RZ, 0x1 ;  /* 0x00000001ff0c7424 */ /* 0x000fe200078e00ff */
[-C--:B------:R-:W-:Y:S02]  /*31780*/  ISETP.GE.AND P3, PT, R10, R4.reuse, PT ;  /* 0x000000040a00720c */ /* 0x080fe40003f66270 */
[----:B---3--:R-:W-:-:S11]  /*31790*/  ISETP.GE.AND P4, PT, R11, R4, PT ;  /* 0x000000040b00720c */ /* 0x008fd60003f86270 */
[----:B------:R-:W-:Y:S02]  /*317a0*/  @P3 LOP3.LUT R18, R18, 0x2000, RZ, 0xfc, !PT ;  /* 0x0000200012123812 */ /* 0x000fe400078efcff */
[----:B------:R-:W-:-:S05]  /*317b0*/  @!P4 LEA R3, P6, R9, R3, 0x1 ;  /* 0x000000030903c211 */ /* 0x000fca00078c08ff */
[----:B------:R-:W-:Y:S01]  /*317c0*/  @!P4 IMAD.X R2, RZ, RZ, R2, P6 ;  /* 0x000000ffff02c224 */ /* 0x000fe200030e0602 */
[----:B------:R-:W-:-:S04]  /*317d0*/  LOP3.LUT P6, RZ, R18, 0x8, RZ, 0xc0, !PT ;  /* 0x0000000812ff7812 */ /* 0x000fc800078cc0ff */
[----:B------:R-:W-:-:S04]  /*317e0*/  @!P4 LOP3.LUT R3, R3, R2, RZ, 0x3c, !PT ;  /* 0x000000020303c212 */ /* 0x000fc800078e3cff */
[----:B------:R-:W-:Y:S02]  /*317f0*/  @!P4 LOP3.LUT R2, R3, R2, RZ, 0x3c, !PT ;  /* 0x000000020302c212 */ /* 0x000fe400078e3cff */
[----:B------:R-:W-:Y:S02]  /*31800*/  @!P4 LOP3.LUT R8, R5, 0x40, RZ, 0xc0, !PT ;  /* 0x000000400508c812 */ /* 0x000fe400078ec0ff */
[----:B------:R-:W-:Y:S02]  /*31810*/  @!P4 LOP3.LUT R3, R3, R2, RZ, 0x3c, !PT ;  /* 0x000000020303c212 */ /* 0x000fe400078e3cff */
[C---:B------:R-:W-:Y:S02]  /*31820*/  LOP3.LUT P3, RZ, R18.reuse, 0x4, RZ, 0xc0, !PT ;  /* 0x0000000412ff7812 */ /* 0x040fe4000786c0ff */
[----:B------:R-:W-:Y:S01]  /*31830*/  @!P4 SHF.R.U32.HI R8, RZ, 0x2, R8 ;  /* 0x00000002ff08c819 */ /* 0x000fe20000011608 */
[----:B------:R-:W-:Y:S01]  /*31840*/  @!PT LDS RZ, [RZ] ;  /* 0x00000000fffff984 */ /* 0x000fe20000000800 */
[----:B------:R-:W-:Y:S01]  /*31850*/  @!PT LDS RZ, [RZ] ;  /* 0x00000000fffff984 */ /* 0x000fe20000000800 */
[----:B------:R-:W-:Y:S01]  /*31860*/  @!PT LDS RZ, [RZ] ;  /* 0x00000000fffff984 */ /* 0x000fe20000000800 */
[----:B--2---:R0:W-:Y:S01]  /*31870*/  @!P4 LDGSTS.E.BYPASS.LTC128B.128 [R16+0x26400], desc[UR46][R2.64], !P1 ;  /* 0x264000000210cfae */ /* 0x0041e2000c901d6e */
[----:B------:R-:W-:-:S03]  /*31880*/  LOP3.LUT P1, RZ, R18, 0x4000, RZ, 0xc0, !PT ;  /* 0x0000400012ff7812 */ /* 0x000fc6000782c0ff */
        /* <DEDUP_REMOVED lines=8> */
[----:B------:R0:W-:Y:S01]  /*31910*/  @!P4 LDGSTS.E.BYPASS.LTC128B.128 [R16+0x32400], desc[UR46][R2.64+0x300], P6 ;  /* 0x324003000210cfae */ /* 0x0001e2000b101d6e */
[----:B------:R-:W-:Y:S01]  /*31920*/  @!P4 ISETP.NE.U32.AND P6, PT, R8, RZ, PT ;  /* 0x000000ff0800c20c */ /* 0x000fe20003fc5070 */
[----:B------:R-:W-:Y:S01]  /*31930*/  IMAD.MOV.U32 R11, RZ, RZ, 0x181f ;  /* 0x0000181fff0b7424 */ /* 0x000fe200078e00ff */
[----:B----4-:R-:W-:Y:S01]  /*31940*/  ISETP.GE.AND P2, PT, R15, R4, PT ;  /* 0x000000040f00720c */ /* 0x010fe20003f46270 */
[----:B------:R-:W-:-:S10]  /*31950*/  IMAD.MOV.U32 R15, RZ, RZ, -0x1 ;  /* 0xffffffffff0f7424 */ /* 0x000fd400078e00ff */
[----:B------:R0:W-:Y:S02]  /*31960*/  @!P4 LDGSTS.E.BYPASS.LTC128B.128 [R16+0x34400], desc[UR46][R2.64+0x380], P6 ;  /* 0x344003800210cfae */ /* 0x0001e4000b101d6e */
[----:B0-----:R-:W-:Y:S05]  /*31970*/  WARPSYNC.COLLECTIVE R15, `(.L_x_5490) ;  /* 0x000000000f087348 */ /* 0x001fea0003c00000 */
[----:B------:R1:W2:Y:S02]  /*31980*/  SHFL.IDX P6, R14, R13, R12, R11 ;  /* 0x0000000c0d0e7389 */ /* 0x0002a400000c000b */
[----:B012---:R-:W-:Y:S01]  /*31990*/  ENDCOLLECTIVE ;  /* 0x000000000000791b */ /* 0x007fe20003800000 */
.L_x_5490:
[----:B------:R-:W-:Y:S02]  /*319a0*/  IMAD.MOV.U32 R13, RZ, RZ, R0 ;  /* 0x000000ffff0d7224 */ /* 0x000fe400078e0000 */
[----:B------:R-:W-:-:S07]  /*319b0*/  IMAD.MOV.U32 R8, RZ, RZ, R14 ;  /* 0x000000ffff087224 */ /* 0x000fce00078e000e */
[----:B------:R-:W-:Y:S05]  /*319c0*/  WARPSYNC.COLLECTIVE R15, `(.L_x_5491) ;  /* 0x000000000f087348 */ /* 0x000fea0003c00000 */
[----:B------:R0:W1:Y:S02]  /*319d0*/  SHFL.IDX P6, R14, R13, R12, R11 ;  /* 0x0000000c0d0e7389 */ /* 0x00006400000c000b */
[----:B01----:R-:W-:Y:S01]  /*319e0*/  ENDCOLLECTIVE ;  /* 0x000000000000791b */ /* 0x003fe20003800000 */
.L_x_5491:
[----:B------:R-:W-:-:S05]  /*319f0*/  @!P2 LEA R9, P4, R9, R14, 0x1 ;  /* 0x0000000e0909a211 */ /* 0x000fca00078808ff */
[----:B------:R-:W-:Y:S01]  /*31a00*/  @!P2 IMAD.X R10, RZ, RZ, R8, P4 ;  /* 0x000000ffff0aa224 */ /* 0x000fe200020e0608 */
[C---:B------:R-:W-:Y:S02]  /*31a10*/  LOP3.LUT P4, RZ, R18.reuse, 0x10, RZ, 0xc0, !PT ;  /* 0x0000001012ff7812 */ /* 0x040fe4000788c0ff */
[----:B------:R-:W-:Y:S02]  /*31a20*/  LOP3.LUT P6, RZ, R18, 0x8, RZ, 0xc0, !PT ;  /* 0x0000000812ff7812 */ /* 0x000fe400078cc0ff */
[----:B------:R-:W-:Y:S01]  /*31a30*/  @!P2 LOP3.LUT R8, R5, 0x40, RZ, 0xc0, !PT ;  /* 0x000000400508a812 */ /* 0x000fe200078ec0ff */
[----:B------:R-:W-:Y:S02]  /*31a40*/  @!P2 IMAD.MOV.U32 R2, RZ, RZ, R9 ;  /* 0x000000ffff02a224 */ /* 0x000fe400078e0009 */
[----:B------:R-:W-:Y:S01]  /*31a50*/  @!P2 IMAD.MOV.U32 R3, RZ, RZ, R10 ;  /* 0x000000ffff03a224 */ /* 0x000fe200078e000a */
[----:B------:R-:W-:Y:S01]  /*31a60*/  @!P2 SHF.R.U32.HI R8, RZ, 0x2, R8 ;  /* 0x00000002ff08a819 */ /* 0x000fe20000011608 */
[----:B------:R-:W-:-:S02]  /*31a70*/  IMAD.MOV.U32 R13, RZ, RZ, R6 ;  /* 0x000000ffff0d7224 */ /* 0x000fc400078e0006 */
[----:B------:R-:W-:Y:S02]  /*31a80*/  IMAD.MOV.U32 R12, RZ, RZ, 0x2 ;  /* 0x00000002ff0c7424 */ /* 0x000fe400078e00ff */
[----:B------:R-:W-:Y:S01]  /*31a90*/  @!PT LDS RZ, [RZ] ;  /* 0x00000000fffff984 */ /* 0x000fe20000000800 */
[----:B------:R-:W-:Y:S01]  /*31aa0*/  @!PT LDS RZ, [RZ] ;  /* 0x00000000fffff984 */ /* 0x000fe20000000800 */
[----:B------:R-:W-:Y:S01]  /*31ab0*/  @!PT LDS RZ, [RZ] ;  /* 0x00000000fffff984 */ /* 0x000fe20000000800 */
[----:B------:R0:W-:Y:S01]  /*31ac0*/  @!P2 LDGSTS.E.BYPASS.LTC128B.128 [R16+0x26c00], desc[UR46][R2.64], !P4 ;  /* 0x26c000000210afae */ /* 0x0001e2000e101d6e */
[----:B------:R-:W-:-:S03]  /*31ad0*/  @!P2 ISETP.NE.U32.AND P4, PT, R8, RZ, PT ;  /* 0x000000ff0800a20c */ /* 0x000fc60003f85070 */
[----:B------:R0:W-:Y:S01]  /*31ae0*/  @!P2 LDGSTS.E.BYPASS.LTC128B.128 [R16+0x28c00], desc[UR46][R2.64+0x80], !P6 ;  /* 0x28c000800210afae */ /* 0x0001e2000f101d6e */
[----:B------:R-:W-:-:S09]  /*31af0*/  @!P2 LOP3.LUT R8, R7, 0x80, RZ, 0xc0, !PT ;  /* 0x000000800708a812 */ /* 0x000fd200078ec0ff */
[----:B0-----:R-:W-:Y:S05]  /*31b00*/  WARPSYNC.COLLECTIVE R15, `(.L_x_5492) ;  /* 0x000000000f087348 */ /* 0x001fea0003c00000 */
[----:B------:R1:W2:Y:S02]  /*31b10*/  SHFL.IDX P6, R14, R13, R12, R11 ;  /* 0x0000000c0d0e7389 */ /* 0x0002a400000c000b */
[----:B012---:R-:W-:Y:S01]  /*31b20*/  ENDCOLLECTIVE ;  /* 0x000000000000791b */ /* 0x007fe20003800000 */
.L_x_5492:
[----:B------:R-:W-:Y:S01]  /*31b30*/  @!P2 SHF.R.U32.HI R8, RZ, 0x3, R8 ;  /* 0x00000003ff08a819 */ /* 0x000fe20000011608 */
[----:B------:R-:W-:Y:S01]  /*31b40*/  @!PT LDS RZ, [RZ] ;  /* 0x00000000fffff984 */ /* 0x000fe20000000800 */
[----:B------:R-:W-:Y:S01]  /*31b50*/  @!PT LDS RZ, [RZ] ;  /* 0x00000000fffff984 */ /* 0x000fe20000000800 */
[----:B------:R-:W-:Y:S01]  /*31b60*/  @!PT LDS RZ, [RZ] ;  /* 0x00000000fffff984 */ /* 0x000fe20000000800 */
[----:B------:R-:W-:Y:S04]  /*31b70*/  @!P2 LDGSTS.E.BYPASS.LTC128B.128 [R16+0x2ac00], desc[UR46][R2.64+0x100], !P3 ;  /* 0x2ac001000210afae */ /* 0x000fe8000d901d6e */
[----:B------:R-:W-:Y:S04]  /*31b80*/  @!P2 LDGSTS.E.BYPASS.LTC128B.128 [R16+0x2cc00], desc[UR46][R2.64+0x180], !P5 ;  /* 0x2cc001800210afae */ /* 0x000fe8000e901d6e */
[----:B------:R-:W-:Y:S04]  /*31b90*/  @!P2 LDGSTS.E.BYPASS.LTC128B.128 [R16+0x2ec00], desc[UR46][R2.64+0x200], !P0 ;  /* 0x2ec002000210afae */ /* 0x000fe8000c101d6e */
[----:B------:R-:W-:Y:S04]  /*31ba0*/  @!P2 LDGSTS.E.BYPASS.LTC128B.128 [R16+0x30c00], desc[UR46][R2.64+0x280], !P1 ;  /* 0x30c002800210afae */ /* 0x000fe8000c901d6e */
[----:B------:R-:W-:Y:S01]  /*31bb0*/  @!P2 LDGSTS.E.BYPASS.LTC128B.128 [R16+0x32c00], desc[UR46][R2.64+0x300], P4 ;  /* 0x32c003000210afae */ /* 0x000fe2000a101d6e */
[----:B------:R-:W-:Y:S01]  /*31bc0*/  @!P2 ISETP.NE.U32.AND P4, PT, R8, RZ, PT ;  /* 0x000000ff0800a20c */ /* 0x000fe20003f85070 */
[----:B------:R-:W0:Y:S01]  /*31bd0*/  S2R R10, SR_TID.X ;  /* 0x00000000000a7919 */ /* 0x000e220000002100 */
[----:B------:R-:W-:-:S11]  /*31be0*/  IMAD.MOV.U32 R13, RZ, RZ, R0 ;  /* 0x000000ffff0d7224 */ /* 0x000fd600078e0000 */
[----:B------:R1:W-:Y:S02]  /*31bf0*/  @!P2 LDGSTS.E.BYPASS.LTC128B.128 [R16+0x34c00], desc[UR46][R2.64+0x380], P4 ;  /* 0x34c003800210afae */ /* 0x0003e4000a101d6e */
[----:B-1----:R-:W-:-:S07]  /*31c00*/  IMAD.MOV.U32 R2, RZ, RZ, R14 ;  /* 0x000000ffff027224 */ /* 0x002fce00078e000e */
[----:B0-----:R-:W-:Y:S05]  /*31c10*/  WARPSYNC.COLLECTIVE R15, `(.L_x_5493) ;  /* 0x000000000f087348 */ /* 0x001fea0003c00000 */
[----:B------:R1:W2:Y:S02]  /*31c20*/  SHFL.IDX P6, R14, R13, R12, R11 ;  /* 0x0000000c0d0e7389 */ /* 0x0002a400000c000b */
[----:B012---:R-:W-:Y:S01]  /*31c30*/  ENDCOLLECTIVE ;  /* 0x000000000000791b */ /* 0x007fe20003800000 */
.L_x_5493:
[----:B------:R-:W-:Y:S01]  /*31c40*/  LOP3.LUT P3, RZ, R18, 0x2000, RZ, 0xc0, !PT ;  /* 0x0000200012ff7812 */ /* 0x000fe2000786c0ff */
[----:B------:R-:W-:-:S05]  /*31c50*/  IMAD.SHL.U32 R10, R10, 0x8, RZ ;  /* 0x000000080a0a7824 */ /* 0x000fca00078e00ff */
[----:B------:R-:W-:Y:S01]  /*31c60*/  LOP3.LUT R10, R10, 0x38, RZ, 0xc0, !PT ;  /* 0x000000380a0a7812 */ /* 0x000fe200078ec0ff */
[----:B------:R-:W-:-:S06]  /*31c70*/  IMAD.MOV.U32 R3, RZ, RZ, R14 ;  /* 0x000000ffff037224 */ /* 0x000fcc00078e000e */
[----:B------:R-:W-:-:S05]  /*31c80*/  @!P3 LEA R3, P4, R10, R3, 0x1 ;  /* 0x000000030a03b211 */ /* 0x000fca00078808ff */
[----:B------:R-:W-:Y:S01]  /*31c90*/  @!P3 IMAD.X R2, RZ, RZ, R2, P4 ;  /* 0x000000ffff02b224 */ /* 0x000fe200020e0602 */
[----:B------:R-:W-:-:S04]  /*31ca0*/  LOP3.LUT P4, RZ, R18, 0x10, RZ, 0xc0, !PT ;  /* 0x0000001012ff7812 */ /* 0x000fc8000788c0ff */
[-C--:B------:R-:W-:Y:S02]  /*31cb0*/  @!P3 LOP3.LUT R3, R3, R2.reuse, RZ, 0x3c, !PT ;  /* 0x000000020303b212 */ /* 0x080fe400078e3cff */
[----:B------:R-:W-:Y:S02]  /*31cc0*/  @!P3 LOP3.LUT R8, R5, 0x40, RZ, 0xc0, !PT ;  /* 0x000000400508b812 */ /* 0x000fe400078ec0ff */
[C---:B------:R-:W-:Y:S02]  /*31cd0*/  @!P3 LOP3.LUT R2, R3.reuse, R2, RZ, 0x3c, !PT ;  /* 0x000000020302b212 */ /* 0x040fe400078e3cff */
[C---:B------:R-:W-:Y:S02]  /*31ce0*/  LOP3.LUT P6, RZ, R18.reuse, 0x8, RZ, 0xc0, !PT ;  /* 0x0000000812ff7812 */ /* 0x040fe400078cc0ff */
[----:B------:R-:W-:Y:S02]  /*31cf0*/  @!P3 LOP3.LUT R3, R3, R2, RZ, 0x3c, !PT ;  /* 0x000000020303b212 */ /* 0x000fe400078e3cff */
[----:B------:R-:W-:-:S02]  /*31d00*/  LOP3.LUT P2, RZ, R18, 0x4, RZ, 0xc0, !PT ;  /* 0x0000000412ff7812 */ /* 0x000fc4000784c0ff */
[----:B------:R-:W-:Y:S01]  /*31d10*/  @!P3 SHF.R.U32.HI R8, RZ, 0x2, R8 ;  /* 0x00000002ff08b819 */ /* 0x000fe20000011608 */
[----:B------:R-:W-:Y:S01]  /*31d20*/  @!PT LDS RZ, [RZ] ;  /* 0x00000000fffff984 */ /* 0x000fe20000000800 */
[----:B------:R-:W-:Y:S01]  /*31d30*/  @!PT LDS RZ, [RZ] ;  /* 0x00000000fffff984 */ /* 0x000fe20000000800 */
[----:B------:R-:W-:Y:S01]  /*31d40*/  @!PT LDS RZ, [RZ] ;  /* 0x00000000fffff984 */ /* 0x000fe20000000800 */
[----:B------:R0:W-:Y:S03]  /*31d50*/  @!P3 LDGSTS.E.BYPASS.LTC128B.128 [R16+0x27400], desc[UR46][R2.64], !P4 ;  /* 0x274000000210bfae */ /* 0x0001e6000e101d6e */
        /* <DEDUP_REMOVED lines=17> */
.L_x_5494:
[----:B------:R-:W-:Y:S02]  /*31e70*/  IMAD.MOV.U32 R13, RZ, RZ, R0 ;  /* 0x000000ffff0d7224 */ /* 0x000fe400078e0000 */
[----:B------:R-:W-:-:S07]  /*31e80*/  IMAD.MOV.U32 R6, RZ, RZ, R14 ;  /* 0x000000ffff067224 */ /* 0x000fce00078e000e */
[----:B------:R-:W-:Y:S05]  /*31e90*/  WARPSYNC.COLLECTIVE R15, `(.L_x_5495) ;  /* 0x000000000f087348 */ /* 0x000fea0003c00000 */
[----:B------:R0:W1:Y:S02]  /*31ea0*/  SHFL.IDX P6, R14, R13, R12, R11 ;  /* 0x0000000c0d0e7389 */ /* 0x00006400000c000b */
[----:B01----:R-:W-:Y:S01]  /*31eb0*/  ENDCOLLECTIVE ;  /* 0x000000000000791b */ /* 0x003fe20003800000 */
.L_x_5495:
[----:B------:R-:W-:Y:S01]  /*31ec0*/  IMAD.MOV.U32 R0, RZ, RZ, R14 ;  /* 0x000000ffff007224 */ /* 0x000fe200078e000e */
[----:B------:R-:W-:Y:S06]  /*31ed0*/  BRA `(.L_x_5496) ;  /* 0xffffffb000247947 */ /* 0x000fec000383ffff */
.L_x_5375:
[----:B0-----:R0:W2:Y:S02]  /*31ee0*/  SYNCS.PHASECHK.TRANS64.TRYWAIT P0, [R17+URZ+0x38820], R0 ;  /* 0x03882000110075a7 */ /* 0x0010a4000800017f */
[----:B--2---:R-:W-:Y:S05]  /*31ef0*/  @!P0 NANOSLEEP.SYNCS 0x989680 ;  /* 0x009896800000895d */ /* 0x004fea0003900000 */
[----:B------:R-:W2:Y:S02]  /*31f00*/  @!P0 SYNCS.PHASECHK.TRANS64 P0, [R17+URZ+0x38820], R0 ;  /* 0x03882000110085a7 */ /* 0x000ea4000800007f */
[----:B--2---:R-:W-:Y:S05]  /*31f10*/  @!P0 BRA `(.L_x_5375) ;  /* 0xfffffffc00f08947 */ /* 0x004fea000383ffff */
[----:B------:R-:W-:Y:S05]  /*31f20*/  BRA `(.L_x_5497) ;  /* 0xffffffb000e07947 */ /* 0x000fea000383ffff */
.L_x_5379:
[----:B0-----:R0:W2:Y:S02]  /*31f30*/  SYNCS.PHASECHK.TRANS64.TRYWAIT P0, [R0+URZ+0x38860], R2 ;  /* 0x03886002000075a7 */ /* 0x0010a4000800017f */
[----:B--2---:R-:W-:Y:S05]  /*31f40*/  @!P0 NANOSLEEP.SYNCS 0x989680 ;  /* 0x009896800000895d */ /* 0x004fea0003900000 */
[----:B------:R-:W2:Y:S02]  /*31f50*/  @!P0 SYNCS.PHASECHK.TRANS64 P0, [R0+URZ+0x38860], R2 ;  /* 0x03886002000085a7 */ /* 0x000ea4000800007f */
[----:B--2---:R-:W-:Y:S05]  /*31f60*/  @!P0 BRA `(.L_x_5379) ;  /* 0xfffffffc00f08947 */ /* 0x004fea000383ffff */
[----:B------:R-:W-:Y:S05]  /*31f70*/  BRA `(.L_x_5498) ;  /* 0xffffffb400007947 */ /* 0x000fea000383ffff */
.L_x_5396:
[----:B-1----:R1:W2:Y:S02]  /*31f80*/  SYNCS.PHASECHK.TRANS64.TRYWAIT P0, [R3+URZ+0x38840], R2 ;  /* 0x03884002030075a7 */ /* 0x0022a4000800017f */
[----:B--2---:R-:W-:Y:S05]  /*31f90*/  @!P0 NANOSLEEP.SYNCS 0x989680 ;  /* 0x009896800000895d */ /* 0x004fea0003900000 */
[----:B------:R-:W2:Y:S02]  /*31fa0*/  @!P0 SYNCS.PHASECHK.TRANS64 P0, [R3+URZ+0x38840], R2 ;  /* 0x03884002030085a7 */ /* 0x000ea4000800007f */
[----:B--2---:R-:W-:Y:S05]  /*31fb0*/  @!P0 BRA `(.L_x_5396) ;  /* 0xfffffffc00f08947 */ /* 0x004fea000383ffff */
[----:B------:R-:W-:Y:S05]  /*31fc0*/  BRA `(.L_x_5499) ;  /* 0xffffffbc00e47947 */ /* 0x000fea000383ffff */
.L_x_5401:
[----:B--2---:R2:W3:Y:S02]  /*31fd0*/  SYNCS.PHASECHK.TRANS64.TRYWAIT P0, [R3+URZ+0x38860], R2 ;  /* 0x03886002030075a7 */ /* 0x0044e4000800017f */
[----:B---3--:R-:W-:Y:S05]  /*31fe0*/  @!P0 NANOSLEEP.SYNCS 0x989680 ;  /* 0x009896800000895d */ /* 0x008fea0003900000 */
[----:B------:R-:W3:Y:S02]  /*31ff0*/  @!P0 SYNCS.PHASECHK.TRANS64 P0, [R3+URZ+0x38860], R2 ;  /* 0x03886002030085a7 */ /* 0x000ee4000800007f */
[----:B---3--:R-:W-:Y:S05]  /*32000*/  @!P0 BRA `(.L_x_5401) ;  /* 0xfffffffc00f08947 */ /* 0x008fea000383ffff */
[----:B------:R-:W-:Y:S05]  /*32010*/  BRA `(.L_x_5500) ;  /* 0xffffffc0005c7947 */ /* 0x000fea000383ffff */
.L_x_5417:
[----:B0-----:R0:W1:Y:S02]  /*32020*/  SYNCS.PHASECHK.TRANS64.TRYWAIT P0, [R4+URZ+0x38840], R2 ;  /* 0x03884002040075a7 */ /* 0x001064000800017f */
[----:B-1----:R-:W-:Y:S05]  /*32030*/  @!P0 NANOSLEEP.SYNCS 0x989680 ;  /* 0x009896800000895d */ /* 0x002fea0003900000 */
[----:B------:R-:W1:Y:S02]  /*32040*/  @!P0 SYNCS.PHASECHK.TRANS64 P0, [R4+URZ+0x38840], R2 ;  /* 0x03884002040085a7 */ /* 0x000e64000800007f */
[----:B-1----:R-:W-:Y:S05]  /*32050*/  @!P0 BRA `(.L_x_5417) ;  /* 0xfffffffc00f08947 */ /* 0x002fea000383ffff */
[----:B------:R-:W-:Y:S05]  /*32060*/  BRA `(.L_x_5501) ;  /* 0xffffffcc00307947 */ /* 0x000fea000383ffff */
.L_x_5422:
[----:B-1----:R1:W2:Y:S02]  /*32070*/  SYNCS.PHASECHK.TRANS64.TRYWAIT P0, [R4+URZ+0x38860], R2 ;  /* 0x03886002040075a7 */ /* 0x0022a4000800017f */
[----:B--2---:R-:W-:Y:S05]  /*32080*/  @!P0 NANOSLEEP.SYNCS 0x989680 ;  /* 0x009896800000895d */ /* 0x004fea0003900000 */
[----:B------:R-:W2:Y:S02]  /*32090*/  @!P0 SYNCS.PHASECHK.TRANS64 P0, [R4+URZ+0x38860], R2 ;  /* 0x03886002040085a7 */ /* 0x000ea4000800007f */
[----:B--2---:R-:W-:Y:S05]  /*320a0*/  @!P0 BRA `(.L_x_5422) ;  /* 0xfffffffc00f08947 */ /* 0x004fea000383ffff */
[----:B------:R-:W-:Y:S05]  /*320b0*/  BRA `(.L_x_5502) ;  /* 0xffffffcc00a87947 */ /* 0x000fea000383ffff */
.L_x_5437:
[----:B-1----:R1:W2:Y:S02]  /*320c0*/  SYNCS.PHASECHK.TRANS64.TRYWAIT P0, [R4+URZ+0x38840], R2 ;  /* 0x03884002040075a7 */ /* 0x0022a4000800017f */
[----:B--2---:R-:W-:Y:S05]  /*320d0*/  @!P0 NANOSLEEP.SYNCS 0x989680 ;  /* 0x009896800000895d */ /* 0x004fea0003900000 */
[----:B------:R-:W2:Y:S02]  /*320e0*/  @!P0 SYNCS.PHASECHK.TRANS64 P0, [R4+URZ+0x38840], R2 ;  /* 0x03884002040085a7 */ /* 0x000ea4000800007f */
[----:B--2---:R-:W-:Y:S05]  /*320f0*/  @!P0 BRA `(.L_x_5437) ;  /* 0xfffffffc00f08947 */ /* 0x004fea000383ffff */
[----:B------:R-:W-:Y:S05]  /*32100*/  BRA `(.L_x_5503) ;  /* 0xffffffd800607947 */ /* 0x000fea000383ffff */
.L_x_5442:
[----:B0-----:R0:W2:Y:S02]  /*32110*/  SYNCS.PHASECHK.TRANS64.TRYWAIT P0, [R4+URZ+0x38860], R2 ;  /* 0x03886002040075a7 */ /* 0x0010a4000800017f */
[----:B--2---:R-:W-:Y:S05]  /*32120*/  @!P0 NANOSLEEP.SYNCS 0x989680 ;  /* 0x009896800000895d */ /* 0x004fea0003900000 */
[----:B------:R-:W2:Y:S02]  /*32130*/  @!P0 SYNCS.PHASECHK.TRANS64 P0, [R4+URZ+0x38860], R2 ;  /* 0x03886002040085a7 */ /* 0x000ea4000800007f */
[----:B--2---:R-:W-:Y:S05]  /*32140*/  @!P0 BRA `(.L_x_5442) ;  /* 0xfffffffc00f08947 */ /* 0x004fea000383ffff */
[----:B------:R-:W-:Y:S05]  /*32150*/  BRA `(.L_x_5504) ;  /* 0xffffffd800d87947 */ /* 0x000fea000383ffff */
.L_x_5458:
[----:B------:R-:W-:Y:S01]  /*32160*/  BSSY B0, `(.L_x_5505) ;  /* 0x0000008000007945 */ /* 0x000fe20003800000 */
[----:B-----5:R-:W-:Y:S02]  /*32170*/  IMAD.MOV.U32 R13, RZ, RZ, R3 ;  /* 0x000000ffff0d7224 */ /* 0x020fe400078e0003 */
[----:B------:R-:W-:Y:S02]  /*32180*/  IMAD.MOV.U32 R12, RZ, RZ, RZ ;  /* 0x000000ffff0c7224 */ /* 0x000fe400078e00ff */
[----:B------:R-:W-:Y:S02]  /*32190*/  IMAD.MOV.U32 R11, RZ, RZ, 0x1f ;  /* 0x0000001fff0b7424 */ /* 0x000fe400078e00ff */
[----:B------:R-:W-:-:S07]  /*321a0*/  IMAD.MOV.U32 R15, RZ, RZ, -0x1 ;  /* 0xffffffffff0f7424 */ /* 0x000fce00078e00ff */
[----:B0123--:R-:W-:Y:S05]  /*321b0*/  WARPSYNC.COLLECTIVE R15, `(.L_x_5506) ;  /* 0x000000000f087348 */ /* 0x00ffea0003c00000 */
[----:B------:R4:W0:Y:S02]  /*321c0*/  SHFL.IDX P6, R14, R13, R12, R11 ;  /* 0x0000000c0d0e7389 */ /* 0x00082400000c000b */
[----:B01234-:R-:W-:Y:S01]  /*321d0*/  ENDCOLLECTIVE ;  /* 0x000000000000791b */ /* 0x01ffe20003800000 */
.L_x_5506:
[----:B------:R-:W-:Y:S05]  /*321e0*/  BSYNC B0 ;  /* 0x0000000000007941 */ /* 0x000fea0003800000 */
.L_x_5505:
[----:B------:R-:W-:Y:S05]  /*321f0*/  BRA `(.L_x_5507) ;  /* 0xffffffe400947947 */ /* 0x000fea000383ffff */
.L_x_5461:
[----:B0-----:R0:W2:Y:S02]  /*32200*/  SYNCS.PHASECHK.TRANS64.TRYWAIT P0, [R9+URZ+0x38820], R0 ;  /* 0x03882000090075a7 */ /* 0x0010a4000800017f */
[----:B--2---:R-:W-:Y:S05]  /*32210*/  @!P0 NANOSLEEP.SYNCS 0x989680 ;  /* 0x009896800000895d */ /* 0x004fea0003900000 */
[----:B------:R-:W2:Y:S02]  /*32220*/  @!P0 SYNCS.PHASECHK.TRANS64 P0, [R9+URZ+0x38820], R0 ;  /* 0x03882000090085a7 */ /* 0x000ea4000800007f */
[----:B--2---:R-:W-:Y:S05]  /*32230*/  @!P0 BRA `(.L_x_5461) ;  /* 0xfffffffc00f08947 */ /* 0x004fea000383ffff */
[----:B------:R-:W-:Y:S05]  /*32240*/  BRA `(.L_x_5508) ;  /* 0xffffffe400e07947 */ /* 0x000fea000383ffff */
.L_x_5462:
        /* <DEDUP_REMOVED lines=11> */
.L_x_5510:
[----:B------:R-:W-:Y:S05]  /*32300*/  BSYNC B0 ;  /* 0x0000000000007941 */ /* 0x000fea0003800000 */
.L_x_5509:
[----:B------:R-:W-:Y:S05]  /*32310*/  BRA `(.L_x_5511) ;  /* 0xffffffe400c87947 */ /* 0x000fea000383ffff */
.L_x_5465:
[----:B------:R-:W-:Y:S01]  /*32320*/  BSSY B1, `(.L_x_5512) ;  /* 0x0000006000017945 */ /* 0x000fe20003800000 */
[----:B------:R-:W-:-:S07]  /*32330*/  IMAD.MOV.U32 R15, RZ, RZ, -0x1 ;  /* 0xffffffffff0f7424 */ /* 0x000fce00078e00ff */
[----:B01----:R-:W-:Y:S05]  /*32340*/  WARPSYNC.COLLECTIVE R15, `(.L_x_5513) ;  /* 0x000000000f0c7348 */ /* 0x003fea0003c00000 */
[----:B------:R-:W-:Y:S02]  /*32350*/  ELECT P6, UR62, PT ;  /* 0x00000000003e782f */ /* 0x000fe400038c0000 */
[----:B------:R-:W-:Y:S01]  /*32360*/  MOV R14, UR62 ;  /* 0x0000003e000e7c02 */ /* 0x000fe20008000f00 */
[----:B01----:R-:W-:Y:S10]  /*32370*/  ENDCOLLECTIVE ;  /* 0x000000000000791b */ /* 0x003ff40003800000 */
.L_x_5513:
[----:B------:R-:W-:Y:S05]  /*32380*/  BSYNC B1 ;  /* 0x0000000000017941 */ /* 0x000fea0003800000 */
.L_x_5512:
[----:B------:R-:W-:Y:S05]  /*32390*/  BRA `(.L_x_5514) ;  /* 0xffffffe400c07947 */ /* 0x000fea000383ffff */
.L_x_5466:
[----:B0-----:R0:W1:Y:S02]  /*323a0*/  SYNCS.PHASECHK.TRANS64.TRYWAIT P0, [R5+URZ], R4 ;  /* 0x00000004050075a7 */ /* 0x001064000800017f */
[----:B-1----:R-:W-:Y:S05]  /*323b0*/  @!P0 NANOSLEEP.SYNCS 0x989680 ;  /* 0x009896800000895d */ /* 0x002fea0003900000 */
[----:B------:R-:W1:Y:S02]  /*323c0*/  @!P0 SYNCS.PHASECHK.TRANS64 P0, [R5+URZ], R4 ;  /* 0x00000004050085a7 */ /* 0x000e64000800007f */
[----:B-1----:R-:W-:Y:S05]  /*323d0*/  @!P0 BRA `(.L_x_5466) ;  /* 0xfffffffc00f08947 */ /* 0x002fea000383ffff */
[----:B------:R-:W-:Y:S05]  /*323e0*/  BRA `(.L_x_5515) ;  /* 0xffffffe400e47947 */ /* 0x000fea000383ffff */
.L_x_5467:
[----:B-1----:R1:W2:Y:S02]  /*323f0*/  SYNCS.PHASECHK.TRANS64.TRYWAIT P0, [R7+URZ], R2 ;  /* 0x00000002070075a7 */ /* 0x0022a4000800017f */
[----:B--2---:R-:W-:Y:S05]  /*32400*/  @!P0 NANOSLEEP.SYNCS 0x989680 ;  /* 0x009896800000895d */ /* 0x004fea0003900000 */
[----:B------:R-:W2:Y:S02]  /*32410*/  @!P0 SYNCS.PHASECHK.TRANS64 P0, [R7+URZ], R2 ;  /* 0x00000002070085a7 */ /* 0x000ea4000800007f */
[----:B--2---:R-:W-:Y:S05]  /*32420*/  @!P0 BRA `(.L_x_5467) ;  /* 0xfffffffc00f08947 */ /* 0x004fea000383ffff */
[----:B------:R-:W-:Y:S05]  /*32430*/  BRA `(.L_x_5516) ;  /* 0xffffffe400e07947 */ /* 0x000fea000383ffff */
.L_x_5468:
[----:B--2---:R2:W3:Y:S02]  /*32440*/  SYNCS.PHASECHK.TRANS64.TRYWAIT P0, [R19+URZ], R4 ;  /* 0x00000004130075a7 */ /* 0x0044e4000800017f */
[----:B---3--:R-:W-:Y:S05]  /*32450*/  @!P0 NANOSLEEP.SYNCS 0x989680 ;  /* 0x009896800000895d */ /* 0x008fea0003900000 */
[----:B------:R-:W3:Y:S02]  /*32460*/  @!P0 SYNCS.PHASECHK.TRANS64 P0, [R19+URZ], R4 ;  /* 0x00000004130085a7 */ /* 0x000ee4000800007f */
[----:B---3--:R-:W-:Y:S05]  /*32470*/  @!P0 BRA `(.L_x_5468) ;  /* 0xfffffffc00f08947 */ /* 0x008fea000383ffff */
[----:B------:R-:W-:Y:S05]  /*32480*/  BRA `(.L_x_5517) ;  /* 0xffffffe400d47947 */ /* 0x000fea000383ffff */
        .type           $_ZN7cutlass13device_kernelIN5flash11enable_sm90INS1_16FlashAttnFwdSm90INS1_25CollectiveMainloopFwdSm90ILi2EN4cute5tupleIJNS5_1CILi1EEES8_S8_EEENS6_IJNS7_ILi64EEESA_SA_EEELi512ENS_10bfloat16_tEfNS_4arch4Sm90ELb0ELb1ELb1ELb0ELb0ELb0ELb1ELb0ELb0ELb1ELb0ELb0EEENS1_21CollectiveEpilogueFwdINS6_IJSA_NS7_ILi512EEESA_EEES9_SC_SE_Li256ELb0ELb1ELb0ELb0EEENS1_30DynamicPersistentTileSchedulerILi256ELi128ELb0ELb1ELb1EEEEEEEEEvNT_6ParamsE$_ZZN5flash25CollectiveMainloopFwdSm90ILi2EN4cute5tupleIJNS1_1CILi1EEES4_S4_EEENS2_IJNS3_ILi64EEES6_S6_EEELi512EN7cutlass10bfloat16_tEfNS8_4arch4Sm90ELb0ELb1ELb1ELb0ELb0ELb0ELb1ELb0ELb0ELb1ELb0ELb0EE3mmaINS_16FlashAttnFwdSm90ISC_NS_21CollectiveEpilogueFwdINS2_IJS6_NS3_ILi512EEES6_EEES5_S9_SB_Li256ELb0ELb1ELb0ELb0EEENS_30DynamicPersistentTileSchedulerILi256ELi128ELb0ELb1ELb1EEEE13SharedStorageENS1_6TensorINS1_11ArrayEngineIfLm128EEENS1_6LayoutINS2_IJNS2_IJNS3_ILi2EEESR_NS3_ILi32EEEEEES4_S4_EEENS2_IJNS2_IJS4_SR_NS3_ILi4EEEEEENS3_ILi0EEESX_EEEEEEENS_7SoftmaxILi2ELi0EEEEEbRKNSC_6ParamsENS8_25PipelineTmaAsyncNoClusterILi2ENS8_16PipelineTmaAsyncILi2EEEEES19_RNS8_13PipelineStateILj2EEERT0_RT1_iRiRKNS_16SeqlenInfoQKNewKILb0ELb0EEENS2_IJiiiiEEERT_ENKUliT_T0_T1_E_clIZSD_ISM_S10_S12_EbS15_S19_S19_S1C_S1E_S1G_iS1H_S1L_S1M_S1O_EUlRS1P_iE1_NS3_ILb0EEENS3_ILb1EEEEEDaiS1P_S1Q_S1R_,@function
        .size           $_ZN7cutlass13device_kernelIN5flash11enable_sm90INS1_16FlashAttnFwdSm90INS1_25CollectiveMainloopFwdSm90ILi2EN4cute5tupleIJNS5_1CILi1EEES8_S8_EEENS6_IJNS7_ILi64EEESA_SA_EEELi512ENS_10bfloat16_tEfNS_4arch4Sm90ELb0ELb1ELb1ELb0ELb0ELb0ELb1ELb0ELb0ELb1ELb0ELb0EEENS1_21CollectiveEpilogueFwdINS6_IJSA_NS7_ILi512EEESA_EEES9_SC_SE_Li256ELb0ELb1ELb0ELb0EEENS1_30DynamicPersistentTileSchedulerILi256ELi128ELb0ELb1ELb1EEEEEEEEEvNT_6ParamsE$_ZZN5flash25CollectiveMainloopFwdSm90ILi2EN4cute5tupleIJNS1_1CILi1EEES4_S4_EEENS2_IJNS3_ILi64EEES6_S6_EEELi512EN7cutlass10bfloat16_tEfNS8_4arch4Sm90ELb0ELb1ELb1ELb0ELb0ELb0ELb1ELb0ELb0ELb1ELb0ELb0EE3mmaINS_16FlashAttnFwdSm90ISC_NS_21CollectiveEpilogueFwdINS2_IJS6_NS3_ILi512EEES6_EEES5_S9_SB_Li256ELb0ELb1ELb0ELb0EEENS_30DynamicPersistentTileSchedulerILi256ELi128ELb0ELb1ELb1EEEE13SharedStorageENS1_6TensorINS1_11ArrayEngineIfLm128EEENS1_6LayoutINS2_IJNS2_IJNS3_ILi2EEESR_NS3_ILi32EEEEEES4_S4_EEENS2_IJNS2_IJS4_SR_NS3_ILi4EEEEEENS3_ILi0EEESX_EEEEEEENS_7SoftmaxILi2ELi0EEEEEbRKNSC_6ParamsENS8_25PipelineTmaAsyncNoClusterILi2ENS8_16PipelineTmaAsyncILi2EEEEES19_RNS8_13PipelineStateILj2EEERT0_RT1_iRiRKNS_16SeqlenInfoQKNewKILb0ELb0EEENS2_IJiiiiEEERT_ENKUliT_T0_T1_E_clIZSD_ISM_S10_S12_EbS15_S19_S19_S1C_S1E_S1G_iS1H_S1L_S1M_S1O_EUlRS1P_iE1_NS3_ILb0EEENS3_ILb1EEEEEDaiS1P_S1Q_S1R_,(.L_x_15291 - $_ZN7cutlass13device_kernelIN5flash11enable_sm90INS1_16FlashAttnFwdSm90INS1_25CollectiveMainloopFwdSm90ILi2EN4cute5tupleIJNS5_1CILi1EEES8_S8_EEENS6_IJNS7_ILi64EEESA_SA_EEELi512ENS_10bfloat16_tEfNS_4arch4Sm90ELb0ELb1ELb1ELb0ELb0ELb0ELb1ELb0ELb0ELb1ELb0ELb0EEENS1_21CollectiveEpilogueFwdINS6_IJSA_NS7_ILi512EEESA_EEES9_SC_SE_Li256ELb0ELb1ELb0ELb0EEENS1_30DynamicPersistentTileSchedulerILi256ELi128ELb0ELb1ELb1EEEEEEEEEvNT_6ParamsE$_ZZN5flash25CollectiveMainloopFwdSm90ILi2EN4cute5tupleIJNS1_1CILi1EEES4_S4_EEENS2_IJNS3_ILi64EEES6_S6_EEELi512EN7cutlass10bfloat16_tEfNS8_4arch4Sm90ELb0ELb1ELb1ELb0ELb0ELb0ELb1ELb0ELb0ELb1ELb0ELb0EE3mmaINS_16FlashAttnFwdSm90ISC_NS_21CollectiveEpilogueFwdINS2_IJS6_NS3_ILi512EEES6_EEES5_S9_SB_Li256ELb0ELb1ELb0ELb0EEENS_30DynamicPersistentTileSchedulerILi256ELi128ELb0ELb1ELb1EEEE13SharedStorageENS1_6TensorINS1_11ArrayEngineIfLm128EEENS1_6LayoutINS2_IJNS2_IJNS3_ILi2EEESR_NS3_ILi32EEEEEES4_S4_EEENS2_IJNS2_IJS4_SR_NS3_ILi4EEEEEENS3_ILi0EEESX_EEEEEEENS_7SoftmaxILi2ELi0EEEEEbRKNSC_6ParamsENS8_25PipelineTmaAsyncNoClusterILi2ENS8_16PipelineTmaAsyncILi2EEEEES19_RNS8_13PipelineStateILj2EEERT0_RT1_iRiRKNS_16SeqlenInfoQKNewKILb0ELb0EEENS2_IJiiiiEEERT_ENKUliT_T0_T1_E_clIZSD_ISM_S10_S12_EbS15_S19_S19_S1C_S1E_S1G_iS1H_S1L_S1M_S1O_EUlRS1P_iE1_NS3_ILb0EEENS3_ILb1EEEEEDaiS1P_S1Q_S1R_)
$_ZN7cutlass13device_kernelIN5flash11enable_sm90INS1_16FlashAttnFwdSm90INS1_25CollectiveMainloopFwdSm90ILi2EN4cute5tupleIJNS5_1CILi1EEES8_S8_EEENS6_IJNS7_ILi64EEESA_SA_EEELi512ENS_10bfloat16_tEfNS_4arch4Sm90ELb0ELb1ELb1ELb0ELb0ELb0ELb1ELb0ELb0ELb1ELb0ELb0EEENS1_21CollectiveEpilogueFwdINS6_IJSA_NS7_ILi512EEESA_EEES9_SC_SE_Li256ELb0ELb1ELb0ELb0EEENS1_30DynamicPersistentTileSchedulerILi256ELi128ELb0ELb1ELb1EEEEEEEEEvNT_6ParamsE$_ZZN5flash25CollectiveMainloopFwdSm90ILi2EN4cute5tupleIJNS1_1CILi1EEES4_S4_EEENS2_IJNS3_ILi64EEES6_S6_EEELi512EN7cutlass10bfloat16_tEfNS8_4arch4Sm90ELb0ELb1ELb1ELb0ELb0ELb0ELb1ELb0ELb0ELb1ELb0ELb0EE3mmaINS_16FlashAttnFwdSm90ISC_NS_21CollectiveEpilogueFwdINS2_IJS6_NS3_ILi512EEES6_EEES5_S9_SB_Li256ELb0ELb1ELb0ELb0EEENS_30DynamicPersistentTileSchedulerILi256ELi128ELb0ELb1ELb1EEEE13SharedStorageENS1_6TensorINS1_11ArrayEngineIfLm128EEENS1_6LayoutINS2_IJNS2_IJNS3_ILi2EEESR_NS3_ILi32EEEEEES4_S4_EEENS2_IJNS2_IJS4_SR_NS3_ILi4EEEEEENS3_ILi0EEESX_EEEEEEENS_7SoftmaxILi2ELi0EEEEEbRKNSC_6ParamsENS8_25PipelineTmaAsyncNoClusterILi2ENS8_16PipelineTmaAsyncILi2EEEEES19_RNS8_13PipelineStateILj2EEERT0_RT1_iRiRKNS_16SeqlenInfoQKNewKILb0ELb0EEENS2_IJiiiiEEERT_ENKUliT_T0_T1_E_clIZSD_ISM_S10_S12_EbS15_S19_S19_S1C_S1E_S1G_iS1H_S1L_S1M_S1O_EUlRS1P_iE1_NS3_ILb0EEENS3_ILb1EEEEEDaiS1P_S1Q_S1R_:
[----:B------:R-:W-:Y:S05]  /*32490*/  YIELD ;  /* 0x0000000000007946 */ /* 0x000fea0003800000 */
[----:B------:R-:W-:Y:S02]  /*324a0*/  ULDC UR4, c[0x0][0x20] ;  /* 0x0000080000047ab9 */ /* 0x000fe40000000800 */
[----:B------:R-:W-:-:S05]  /*324b0*/  VIADD R8, R8, -UR4 ;  /* 0x8000000408087c36 */ /* 0x000fca0008000000 */
[----:B------:R-:W2:Y:S01]  /*324c0*/  LDL.64 R10, [R8] ;  /* 0x00000000080a7983 */ /* 0x000ea20000100a00 */
[----:B------:R-:W0:Y:S02]  /*324d0*/  LDC.64 R4, c[0x0][0x208] ;  /* 0x00008200ff047b82 */ /* 0x000e240000000a00 */
[----:B0-----:R-:W-:Y:S02]  /*324e0*/  R2UR UR4, R4 ;  /* 0x00000000040472ca */ /* 0x001fe400000e0000 */
[----:B------:R-:W-:-:S13]  /*324f0*/  R2UR UR5, R5 ;  /* 0x00000000050572ca */ /* 0x000fda00000e0000 */
[----:B--2---:R-:W2:Y:S01]  /*32500*/  LD.E R9, desc[UR4][R10.64] ;  /* 0x000000040a097980 */ /* 0x004ea2000c101900 */
[----:B------:R-:W-:Y:S02]  /*32510*/  R2UR UR4, R4 ;  /* 0x00000000040472ca */ /* 0x000fe400000e0000 */
[----:B------:R-:W-:-:S13]  /*32520*/  R2UR UR5, R5 ;  /* 0x00000000050572ca */ /* 0x000fda00000e0000 */
[----:B------:R-:W3:Y:S01]  /*32530*/  LD.E R12, desc[UR4][R10.64+0x8] ;  /* 0x000008040a0c7980 */ /* 0x000ee2000c101900 */
[----:B--2---:R-:W-:-:S05]  /*32540*/  VIADD R21, R9, 0x1 ;  /* 0x0000000109157836 */ /* 0x004fca0000000000 */
[----:B------:R-:W-:-:S13]  /*32550*/  ISETP.NE.AND P1, PT, R21, 0x2, PT ;  /* 0x000000021500780c */ /* 0x000fda0003f25270 */
[----:B------:R-:W-:Y:S02]  /*32560*/  @!P1 R2UR UR6, R4 ;  /* 0x00000000040692ca */ /* 0x000fe400000e0000 */
[----:B------:R-:W-:-:S13]  /*32570*/  @!P1 R2UR UR7, R5 ;  /* 0x00000000050792ca */ /* 0x000fda00000e0000 */
[----:B------:R-:W2:Y:S01]  /*32580*/  @!P1 LD.E R13, desc[UR6][R10.64+0x4] ;  /* 0x000004060a0d9980 */ /* 0x000ea2000c101900 */
[C---:B------:R-:W-:Y:S02]  /*32590*/  R2UR UR4, R4.reuse ;  /* 0x00000000040472ca */ /* 0x040fe400000e0000 */
[C---:B------:R-:W-:Y:S02]  /*325a0*/  R2UR UR5, R5.reuse ;  /* 0x00000000050572ca */ /* 0x040fe400000e0000 */
[C---:B------:R-:W-:Y:S02]  /*325b0*/  R2UR UR6, R4.reuse ;  /* 0x00000000040672ca */ /* 0x040fe400000e0000 */
[C---:B------:R-:W-:Y:S02]  /*325c0*/  R2UR UR7, R5.reuse ;  /* 0x00000000050772ca */ /* 0x040fe400000e0000 */
[----:B------:R-:W-:Y:S02]  /*325d0*/  @!P1 R2UR UR8, R4 ;  /* 0x00000000040892ca */ /* 0x000fe400000e0000 */
[----:B------:R-:W-:-:S02]  /*325e0*/  @!P1 R2UR UR9, R5 ;  /* 0x00000000050992ca */ /* 0x000fc400000e0000 */
[----:B------:R-:W-:Y:S02]  /*325f0*/  @!P1 R2UR UR10, R4 ;  /* 0x00000000040a92ca */ /* 0x000fe400000e0000 */
[----:B------:R-:W-:Y:S01]  /*32600*/  @!P1 R2UR UR11, R5 ;  /* 0x00000000050b92ca */ /* 0x000fe200000e0000 */
[----:B---3--:R-:W-:Y:S01]  /*32610*/  VIADD R25, R12, 0x1 ;  /* 0x000000010c197836 */ /* 0x008fe20000000000 */
[----:B------:R-:W-:Y:S04]  /*32620*/  ST.E desc[UR4][R10.64], R21 ;  /* 0x000000150a007985 */ /* 0x000fe8000c101904 */
[----:B------:R-:W-:Y:S04]  /*32630*/  ST.E desc[UR6][R10.64+0x8], R25 ;  /* 0x000008190a007985 */ /* 0x000fe8000c101906 */
[----:B------:R-:W-:Y:S01]  /*32640*/  @!P1 ST.E desc[UR8][R10.64], RZ ;  /* 0x000000ff0a009985 */ /* 0x000fe2000c101908 */
[----:B--2---:R-:W-:-:S05]  /*32650*/  @!P1 LOP3.LUT R27, R13, 0x1, RZ, 0x3c, !PT ;  /* 0x000000010d1b9812 */ /* 0x004fca00078e3cff */
[----:B------:R0:W-:Y:S04]  /*32660*/  @!P1 ST.E desc[UR10][R10.64+0x4], R27 ;  /* 0x0000041b0a009985 */ /* 0x0001e8000c10190a */
[----:B------:R-:W2:Y:S01]  /*32670*/  LDL.64 R14, [R8+0x18] ;  /* 0x00001800080e7983 */ /* 0x000ea20000100a00 */
[----:B------:R-:W-:Y:S02]  /*32680*/  R2UR UR4, R4 ;  /* 0x00000000040472ca */ /* 0x000fe400000e0000 */
[----:B------:R-:W-:Y:S01]  /*32690*/  R2UR UR5, R5 ;  /* 0x00000000050572ca */ /* 0x000fe200000e0000 */
[----:B------:R-:W3:-:S12]  /*326a0*/  LDL.64 R12, [R8] ;  /* 0x00000000080c7983 */ /* 0x000ed80000100a00 */
[----:B--2---:R-:W2:Y:S01]  /*326b0*/  LD.E R24, desc[UR4][R14.64+0x1c] ;  /* 0x00001c040e187980 */ /* 0x004ea2000c101900 */
[C---:B------:R-:W-:Y:S02]  /*326c0*/  R2UR UR4, R4.reuse ;  /* 0x00000000040472ca */ /* 0x040fe400000e0000 */
[C---:B------:R-:W-:Y:S02]  /*326d0*/  R2UR UR5, R5.reuse ;  /* 0x00000000050572ca */ /* 0x040fe400000e0000 */
[----:B------:R-:W-:Y:S02]  /*326e0*/  R2UR UR6, R4 ;  /* 0x00000000040672ca */ /* 0x000fe400000e0000 */
[----:B------:R-:W-:Y:S01]  /*326f0*/  R2UR UR7, R5 ;  /* 0x00000000050772ca */ /* 0x000fe200000e0000 */
[----:B------:R-:W-:Y:S01]  /*32700*/  BSSY B3, `(.L_x_5518) ;  /* 0x0000009000037945 */ /* 0x000fe20003800000 */
[----:B0-----:R-:W-:Y:S02]  /*32710*/  IMAD.MOV.U32 R10, RZ, RZ, R17 ;  /* 0x000000ffff0a7224 */ /* 0x001fe400078e0011 */
[----:B------:R-:W-:-:S05]  /*32720*/  IMAD.MOV.U32 R11, RZ, RZ, R23 ;  /* 0x000000ffff0b7224 */ /* 0x000fca00078e0017 */
[----:B---3--:R0:W5:Y:S04]  /*32730*/  LD.E R26, desc[UR4][R12.64] ;  /* 0x000000040c1a7980 */ /* 0x008168000c101900 */
[----:B------:R0:W5:Y:S01]  /*32740*/  LD.E R21, desc[UR6][R12.64+0x4] ;  /* 0x000004060c157980 */ /* 0x000162000c101900 */
[----:B--2---:R-:W-:-:S04]  /*32750*/  LOP3.LUT R24, R24, 0x1, RZ, 0xfc, !PT ;  /* 0x0000000118187812 */ /* 0x004fc800078efcff */
[----:B------:R-:W-:-:S13]  /*32760*/  ISETP.NE.AND P1, PT, R24, 0x3, PT ;  /* 0x000000031800780c */ /* 0x000fda0003f25270 */
[----:B0-----:R-:W-:Y:S05]  /*32770*/  @!P1 BRA `(.L_x_5519) ;  /* 0x0000000000049947 */ /* 0x001fea0003800000 */
[----:B------:R-:W-:Y:S01]  /*32780*/  BPT.TRAP 0x1 ;  /* 0x000000040000795c */ /* 0x000fe20000300000 */
.L_x_5519:
[----:B------:R-:W-:Y:S05]  /*32790*/  BSYNC B3 ;  /* 0x0000000000037941 */ /* 0x000fea0003800000 */
.L_x_5518:
[----:B------:R-:W-:Y:S02]  /*327a0*/  R2UR UR4, R4 ;  /* 0x00000000040472ca */ /* 0x000fe400000e0000 */
[----:B------:R-:W-:-:S13]  /*327b0*/  R2UR UR5, R5 ;  /* 0x00000000050572ca */ /* 0x000fda00000e0000 */
[----:B------:R-:W2:Y:S01]  /*327c0*/  LD.E.64 R24, desc[UR4][R14.64+0x8] ;  /* 0x000008040e187980 */ /* 0x000ea2000c101b00 */
[----:B-----5:R-:W-:Y:S02]  /*327d0*/  SHF.L.U32 R27, R21, 0x1f, RZ ;  /* 0x0000001f151b7819 */ /* 0x020fe400000006ff */
[----:B--2---:R-:W-:-:S05]  /*327e0*/  MOV R25, R24 ;  /* 0x0000001800197202 */ /* 0x004fca0000000f00 */
[----:B------:R-:W-:-:S04]  /*327f0*/  IMAD R26, R26, 0x8, R25 ;  /* 0x000000081a1a7824 */ /* 0x000fc800078e0219 */
[----:B------:R0:W1:Y:S01]  /*32800*/  SYNCS.PHASECHK.TRANS64.TRYWAIT P1, [R26+URZ], R27 ;  /* 0x0000001b1a0075a7 */ /* 0x000062000802017f */
[----:B------:R-:W2:Y:S01]  /*32810*/  LD.E R25, desc[UR4][R14.64+0x1c] ;  /* 0x00001c040e197980 */ /* 0x000ea2000c101900 */
[----:B------:R-:W-:Y:S02]  /*32820*/  R2UR UR6, R4 ;  /* 0x00000000040672ca */ /* 0x000fe400000e0000 */
[----:B------:R-:W-:Y:S01]  /*32830*/  R2UR UR7, R5 ;  /* 0x00000000050772ca */ /* 0x000fe200000e0000 */
[----:B------:R0:W5:Y:S01]  /*32840*/  LD.E R21, desc[UR4][R12.64] ;  /* 0x000000040c157980 */ /* 0x000162000c101900 */
[----:B------:R-:W-:Y:S11]  /*32850*/  BSSY B3, `(.L_x_5520) ;  /* 0x0000006000037945 */ /* 0x000ff60003800000 */
[----:B------:R0:W5:Y:S01]  /*32860*/  LD.E R24, desc[UR6][R12.64+0x4] ;  /* 0x000004060c187980 */ /* 0x000162000c101900 */
[----:B--2---:R-:W-:-:S04]  /*32870*/  LOP3.LUT R25, R25, 0x1, RZ, 0xfc, !PT ;  /* 0x0000000119197812 */ /* 0x004fc800078efcff */
[----:B------:R-:W-:-:S13]  /*32880*/  ISETP.NE.AND P2, PT, R25, 0x3, PT ;  /* 0x000000031900780c */ /* 0x000fda0003f45270 */
[----:B01----:R-:W-:Y:S05]  /*32890*/  @!P2 BRA `(.L_x_5521) ;  /* 0x000000000004a947 */ /* 0x003fea0003800000 */
[----:B------:R-:W-:Y:S01]  /*328a0*/  BPT.TRAP 0x1 ;  /* 0x000000040000795c */ /* 0x000fe20000300000 */
.L_x_5521:
[----:B------:R-:W-:Y:S05]  /*328b0*/  BSYNC B3 ;  /* 0x0000000000037941 */ /* 0x000fea0003800000 */
.L_x_5520:
[----:B------:R-:W-:Y:S04]  /*328c0*/  BSSY B3, `(.L_x_5522) ;  /* 0x000000a000037945 */ /* 0x000fe80003800000 */
[----:B------:R-:W-:Y:S05]  /*328d0*/  @P1 BRA `(.L_x_5523) ;  /* 0x0000000000201947 */ /* 0x000fea0003800000 */
[----:B------:R-:W-:Y:S02]  /*328e0*/  R2UR UR4, R4 ;  /* 0x00000000040472ca */ /* 0x000fe400000e0000 */
[----:B------:R-:W-:-:S13]  /*328f0*/  R2UR UR5, R5 ;  /* 0x00000000050572ca */ /* 0x000fda00000e0000 */
[----:B------:R-:W2:Y:S01]  /*32900*/  LD.E.64 R14, desc[UR4][R14.64+0x8] ;  /* 0x000008040e0e7980 */ /* 0x000ea2000c101b00 */
[----:B-----5:R-:W-:Y:S02]  /*32910*/  SHF.L.U32 R24, R24, 0x1f, RZ ;  /* 0x0000001f18187819 */ /* 0x020fe400000006ff */
[----:B--2---:R-:W-:-:S05]  /*32920*/  MOV R12, R14 ;  /* 0x0000000e000c7202 */ /* 0x004fca0000000f00 */
[----:B------:R-:W-:-:S04]  /*32930*/  IMAD R21, R21, 0x8, R12 ;  /* 0x0000000815157824 */ /* 0x000fc800078e020c */
[----:B------:R-:W0:Y:S02]  /*32940*/  SYNCS.PHASECHK.TRANS64.TRYWAIT P1, [R21+URZ], R24 ;  /* 0x00000018150075a7 */ /* 0x000e24000802017f */
[----:B0-----:R-:W-:Y:S05]  /*32950*/  @!P1 BRA `(.L_x_5524) ;  /* 0x0000011800089947 */ /* 0x001fea0003800000 */
.L_x_5523:
[----:B------:R-:W-:Y:S05]  /*32960*/  BSYNC B3 ;  /* 0x0000000000037941 */ /* 0x000fea0003800000 */
.L_x_5522:
[----:B0----5:R-:W2:Y:S04]  /*32970*/  LDL.64 R24, [R8] ;  /* 0x0000000008187983 */ /* 0x021ea80000100a00 */
[----:B------:R-:W3:Y:S01]  /*32980*/  LDL.64 R14, [R8+0x28] ;  /* 0x00002800080e7983 */ /* 0x000ee20000100a00 */
[C---:B------:R-:W-:Y:S02]  /*32990*/  R2UR UR6, R4.reuse ;  /* 0x00000000040672ca */ /* 0x040fe400000e0000 */
[C---:B------:R-:W-:Y:S01]  /*329a0*/  R2UR UR7, R5.reuse ;  /* 0x00000000050772ca */ /* 0x040fe200000e0000 */
[----:B------:R-:W4:Y:S01]  /*329b0*/  LDL.64 R12, [R8+0x20] ;  /* 0x00002000080c7983 */ /* 0x000f220000100a00 */
[C---:B------:R-:W-:Y:S02]  /*329c0*/  R2UR UR4, R4.reuse ;  /* 0x00000000040472ca */ /* 0x040fe400000e0000 */
[----:B------:R-:W-:Y:S01]  /*329d0*/  R2UR UR5, R5 ;  /* 0x00000000050572ca */ /* 0x000fe200000e0000 */
[----:B------:R-:W4:Y:S08]  /*329e0*/  LDL.64 R56, [R8+0x8] ;  /* 0x0000080008387983 */ /* 0x000f300000100a00 */
[----:B--2---:R-:W2:Y:S04]  /*329f0*/  LD.E R25, desc[UR6][R24.64] ;  /* 0x0000000618197980 */ /* 0x004ea8000c101900 */
[----:B---3--:R-:W2:Y:S01]  /*32a00*/  LD.E.64 R58, desc[UR4][R14.64] ;  /* 0x000000040e3a7980 */ /* 0x008ea2000c101b00 */
[----:B------:R-:W-:Y:S05]  /*32a10*/  WARPSYNC.ALL ;  /* 0x0000000000007948 */ /* 0x000fea0003800000 */
[----:B------:R-:W-:-:S02]  /*32a20*/  R2UR UR4, R4 ;  /* 0x00000000040472ca */ /* 0x000fc400000e0000 */
[C---:B------:R-:W-:Y:S02]  /*32a30*/  R2UR UR5, R5.reuse ;  /* 0x00000000050572ca */ /* 0x040fe400000e0000 */
[----:B------:R-:W-:Y:S02]  /*32a40*/  R2UR UR6, R4 ;  /* 0x00000000040672ca */ /* 0x000fe400000e0000 */
[----:B------:R-:W-:-:S09]  /*32a50*/  R2UR UR7, R5 ;  /* 0x00000000050772ca */ /* 0x000fd200000e0000 */
[----:B----4-:R0:W-:Y:S04]  /*32a60*/  ST.E desc[UR4][R56.64], RZ ;  /* 0x000000ff38007985 */ /* 0x0101e8000c101904 */
[----:B------:R-:W3:Y:S01]  /*32a70*/  LD.E.64 R14, desc[UR6][R12.64] ;  /* 0x000000060c0e7980 */ /* 0x000ee2000c101b00 */
[----:B--2---:R-:W-:Y:S01]  /*32a80*/  IMAD R58, R25, 0x200, R58 ;  /* 0x00000200193a7824 */ /* 0x004fe200078e023a */
[----:B------:R-:W-:Y:S01]  /*32a90*/  R2UR UR7, R59 ;  /* 0x000000003b0772ca */ /* 0x000fe200000e0000 */
[----:B------:R-:W-:Y:S01]  /*32aa0*/  WARPGROUP.ARRIVE ;  /* 0x00000000000079c5 */ /* 0x000fe20000000000 */
[----:B------:R-:W-:Y:S01]  /*32ab0*/  R2UR UR8, R4 ;  /* 0x00000000040872ca */ /* 0x000fe200000e0000 */
[----:B------:R-:W-:Y:S01]  /*32ac0*/  IMAD.MOV.U32 R21, RZ, RZ, 0x1 ;  /* 0x00000001ff157424 */ /* 0x000fe200078e00ff */
[----:B------:R-:W-:-:S02]  /*32ad0*/  R2UR UR6, R58 ;  /* 0x000000003a0672ca */ /* 0x000fc400000e0000 */
[C---:B------:R-:W-:Y:S02]  /*32ae0*/  R2UR UR9, R5.reuse ;  /* 0x00000000050972ca */ /* 0x040fe400000e0000 */
[----:B------:R-:W-:Y:S02]  /*32af0*/  R2UR UR10, R4 ;  /* 0x00000000040a72ca */ /* 0x000fe400000e0000 */
[----:B------:R-:W-:Y:S02]  /*32b00*/  R2UR UR11, R5 ;  /* 0x00000000050b72ca */ /* 0x000fe400000e0000 */
[----:B---3--:R-:W-:Y:S02]  /*32b10*/  R2UR UR4, R14 ;  /* 0x000000000e0472ca */ /* 0x008fe400000e0000 */
[----:B------:R-:W-:-:S13]  /*32b20*/  R2UR UR5, R15 ;  /* 0x000000000f0572ca */ /* 0x000fda00000e0000 */
[----:B------:R-:W-:Y:S03]  /*32b30*/  HGMMA.64x64x16.F32.BF16 R24, gdesc[UR4], RZ, !UPT, gsb0 ;  /* 0x00e00000041879f0 */ /* 0x000fe6000c0018ff */
[----:B------:R-:W-:Y:S02]  /*32b40*/  WARPGROUP.DEPBAR.LE gsb0, 0x0 ;  /* 0x00008000000079c5 */ /* 0x000fe40000010000 */
[----:B------:R0:W-:Y:S04]  /*32b50*/  ST.E desc[UR8][R56.64], R21 ;  /* 0x0000001538007985 */ /* 0x0001e8000c101908 */
[----:B------:R-:W2:Y:S01]  /*32b60*/  LD.E.64 R14, desc[UR10][R12.64] ;  /* 0x0000000a0c0e7980 */ /* 0x000ea2000c101b00 */
[----:B------:R-:W-:Y:S01]  /*32b70*/  VIADD R60, R58, 0x2 ;  /* 0x000000023a3c7836 */ /* 0x000fe20000000000 */
[----:B------:R-:W-:Y:S01]  /*32b80*/  WARPGROUP.ARRIVE ;  /* 0x00000000000079c5 */ /* 0x000fe20000000000 */
[----:B------:R-:W-:Y:S01]  /*32b90*/  IMAD.MOV.U32 R61, RZ, RZ, R59 ;  /* 0x000000ffff3d7224 */ /* 0x000fe200078e003b */
[----:B------:R-:W-:-:S02]  /*32ba0*/  R2UR UR8, R4 ;  /* 0x00000000040872ca */ /* 0x000fc400000e0000 */
[----:B------:R-:W-:Y:S02]  /*32bb0*/  R2UR UR6, R60 ;  /* 0x000000003c0672ca */ /* 0x000fe400000e0000 */
[----:B------:R-:W-:Y:S02]  /*32bc0*/  R2UR UR7, R61 ;  /* 0x000000003d0772ca */ /* 0x000fe400000e0000 */
[C---:B------:R-:W-:Y:S02]  /*32bd0*/  R2UR UR9, R5.reuse ;  /* 0x00000000050972ca */ /* 0x040fe400000e0000 */
[----:B------:R-:W-:Y:S02]  /*32be0*/  R2UR UR10, R4 ;  /* 0x00000000040a72ca */ /* 0x000fe400000e0000 */
[----:B------:R-:W-:Y:S01]  /*32bf0*/  R2UR UR11, R5 ;  /* 0x00000000050b72ca */ /* 0x000fe200000e0000 */
[----:B--2---:R-:W-:Y:S01]  /*32c00*/  VIADD R14, R14, 0x2 ;  /* 0x000000020e0e7836 */ /* 0x004fe20000000000 */
[----:B------:R-:W-:-:S04]  /*32c10*/  R2UR UR5, R15 ;  /* 0x000000000f0572ca */ /* 0x000fc800000e0000 */
[----:B------:R-:W-:-:S13]  /*32c20*/  R2UR UR4, R14 ;  /* 0x000000000e0472ca */ /* 0x000fda00000e0000 */
[----:B------:R-:W-:Y:S03]  /*32c30*/  HGMMA.64x64x16.F32.BF16 R24, gdesc[UR4], R24, gsb0 ;  /* 0x00e00000041879f0 */ /* 0x000fe60008001818 */
        /* <DEDUP_REMOVED lines=20> */
[----:B------:R-:W-:Y:S01]  /*32d80*/  R2UR UR7, R59 ;  /* 0x000000003b0772ca */ /* 0x000fe200000e0000 */
[----:B------:R-:W-:Y:S01]  /*32d90*/  WARPGROUP.ARRIVE ;  /* 0x00000000000079c5 */ /* 0x000fe20000000000 */
[----:B------:R-:W-:-:S02]  /*32da0*/  R2UR UR8, R4 ;  /* 0x00000000040872ca */ /* 0x000fc400000e0000 */
        /* <DEDUP_REMOVED lines=8> */
[----:B------:R-:W2:Y:S01]  /*32e30*/  LDL.64 R14, [R8+0x40] ;  /* 0x00004000080e7983 */ /* 0x000ea20000100a00 */
[----:B------:R-:W-:-:S02]  /*32e40*/  R2UR UR4, R4 ;  /* 0x00000000040472ca */ /* 0x000fc400000e0000 */
[----:B------:R-:W-:Y:S01]  /*32e50*/  R2UR UR5, R5 ;  /* 0x00000000050572ca */ /* 0x000fe200000e0000 */
[----:B------:R-:W3:-:S12]  /*32e60*/  LDL.64 R12, [R8] ;  /* 0x00000000080c7983 */ /* 0x000ed80000100a00 */
[----:B--2---:R-:W2:Y:S01]  /*32e70*/  LD.E R60, desc[UR4][R14.64+0x1c] ;  /* 0x00001c040e3c7980 */ /* 0x004ea2000c101900 */
[C---:B------:R-:W-:Y:S02]  /*32e80*/  R2UR UR4, R4.reuse ;  /* 0x00000000040472ca */ /* 0x040fe400000e0000 */
[C---:B------:R-:W-:Y:S02]  /*32e90*/  R2UR UR5, R5.reuse ;  /* 0x00000000050572ca */ /* 0x040fe400000e0000 */
[----:B------:R-:W-:Y:S02]  /*32ea0*/  R2UR UR6, R4 ;  /* 0x00000000040672ca */ /* 0x000fe400000e0000 */
[----:B------:R-:W-:Y:S01]  /*32eb0*/  R2UR UR7, R5 ;  /* 0x00000000050772ca */ /* 0x000fe200000e0000 */
[----:B------:R-:W-:Y:S08]  /*32ec0*/  BSSY B3, `(.L_x_5525) ;  /* 0x0000007000037945 */ /* 0x000ff00003800000 */
[----:B---3--:R0:W5:Y:S04]  /*32ed0*/  LD.E R58, desc[UR4][R12.64] ;  /* 0x000000040c3a7980 */ /* 0x008168000c101900 */
[----:B------:R0:W5:Y:S01]  /*32ee0*/  LD.E R59, desc[UR6][R12.64+0x4] ;  /* 0x000004060c3b7980 */ /* 0x000162000c101900 */
[----:B--2---:R-:W-:-:S04]  /*32ef0*/  LOP3.LUT R60, R60, 0x1, RZ, 0xfc, !PT ;  /* 0x000000013c3c7812 */ /* 0x004fc800078efcff */
[----:B------:R-:W-:-:S13]  /*32f00*/  ISETP.NE.AND P1, PT, R60, 0x3, PT ;  /* 0x000000033c00780c */ /* 0x000fda0003f25270 */
[----:B0-----:R-:W-:Y:S05]  /*32f10*/  @!P1 BRA `(.L_x_5526) ;  /* 0x0000000000049947 */ /* 0x001fea0003800000 */
[----:B------:R-:W-:Y:S01]  /*32f20*/  BPT.TRAP 0x1 ;  /* 0x000000040000795c */ /* 0x000fe20000300000 */
.L_x_5526:
[----:B------:R-:W-:Y:S05]  /*32f30*/  BSYNC B3 ;  /* 0x0000000000037941 */ /* 0x000fea0003800000 */
.L_x_5525:
        /* <DEDUP_REMOVED lines=17> */
.L_x_5528:
[----:B------:R-:W-:Y:S05]  /*33050*/  BSYNC B3 ;  /* 0x0000000000037941 */ /* 0x000fea0003800000 */
.L_x_5527:
        /* <DEDUP_REMOVED lines=10> */
.L_x_5530:
[----:B------:R-:W-:Y:S05]  /*33100*/  BSYNC B3 ;  /* 0x0000000000037941 */ /* 0x000fea0003800000 */
.L_x_5529:
[----:B------:R-:W2:Y:S04]  /*33110*/  LDL.64 R60, [R8] ;  /* 0x00000000083c7983 */ /* 0x000ea80000100a00 */
[----:B------:R-:W0:Y:S04]  /*33120*/  LDL.64 R58, [R8+0x58] ;  /* 0x00005800083a7983 */ /* 0x000e280000100a00 */
[----:B------:R-:W3:Y:S04]  /*33130*/  LDL.64 R12, [R8+0x48] ;  /* 0x00004800080c7983 */ /* 0x000ee80000100a00 */
[----:B------:R-:W4:Y:S01]  /*33140*/  LDL.64 R14, [R8+0x50] ;  /* 0x00005000080e7983 */ /* 0x000f220000100a00 */
[----:B------:R-:W-:-:S02]  /*33150*/  R2UR UR6, R4 ;  /* 0x00000000040672ca */ /* 0x000fc400000e0000 */
[C---:B------:R-:W-:Y:S02]  /*33160*/  R2UR UR7, R5.reuse ;  /* 0x00000000050772ca */ /* 0x040fe400000e0000 */
[----:B------:R-:W-:Y:S02]  /*33170*/  R2UR UR4, R4 ;  /* 0x00000000040472ca */ /* 0x000fe400000e0000 */
[----:B------:R-:W-:-:S09]  /*33180*/  R2UR UR5, R5 ;  /* 0x00000000050572ca */ /* 0x000fd200000e0000 */
[----:B--2---:R-:W2:Y:S04]  /*33190*/  LD.E R61, desc[UR6][R60.64] ;  /* 0x000000063c3d7980 */ /* 0x004ea8000c101900 */
[----:B0----5:R-:W2:Y:S01]  /*331a0*/  LD.E.64 R56, desc[UR4][R58.64] ;  /* 0x000000043a387980 */ /* 0x021ea2000c101b00 */
[----:B------:R-:W-:Y:S05]  /*331b0*/  WARPSYNC.ALL ;  /* 0x0000000000007948 */ /* 0x000fea0003800000 */
[----:B------:R-:W-:-:S02]  /*331c0*/  R2UR UR6, R4 ;  /* 0x00000000040672ca */ /* 0x000fc400000e0000 */
[C---:B------:R-:W-:Y:S02]  /*331d0*/  R2UR UR7, R5.reuse ;  /* 0x00000000050772ca */ /* 0x040fe400000e0000 */
[----:B------:R-:W-:Y:S02]  /*331e0*/  R2UR UR4, R4 ;  /* 0x00000000040472ca */ /* 0x000fe400000e0000 */
[----:B------:R-:W-:-:S09]  /*331f0*/  R2UR UR5, R5 ;  /* 0x00000000050572ca */ /* 0x000fd200000e0000 */
[----:B---3--:R-:W3:Y:S04]  /*33200*/  LD.E R64, desc[UR6][R12.64] ;  /* 0x000000060c407980 */ /* 0x008ee8000c101900 */
[----:B----4-:R-:W4:Y:S01]  /*33210*/  LD.E.64 R62, desc[UR4][R14.64] ;  /* 0x000000040e3e7980 */ /* 0x010f22000c101b00 */
[----:B------:R-:W-:Y:S01]  /*33220*/  WARPGROUP.ARRIVE ;  /* 0x00000000000079c5 */ /* 0x000fe20000000000 */
[C---:B------:R-:W-:Y:S02]  /*33230*/  R2UR UR8, R4.reuse ;  /* 0x00000000040872ca */ /* 0x040fe400000e0000 */
[----:B------:R-:W-:Y:S02]  /*33240*/  R2UR UR9, R5 ;  /* 0x00000000050972ca */ /* 0x000fe400000e0000 */
[----:B------:R-:W-:-:S02]  /*33250*/  R2UR UR10, R4 ;  /* 0x00000000040a72ca */ /* 0x000fc400000e0000 */
[----:B------:R-:W-:Y:S01]  /*33260*/  R2UR UR11, R5 ;  /* 0x00000000050b72ca */ /* 0x000fe200000e0000 */
[----:B--2---:R-:W-:Y:S01]  /*33270*/  IMAD R56, R61, 0x1000, R56 ;  /* 0x000010003d387824 */ /* 0x004fe200078e0238 */
[----:B------:R-:W-:-:S04]  /*33280*/  R2UR UR7, R57 ;  /* 0x00000000390772ca */ /* 0x000fc800000e0000 */
[----:B------:R-:W-:Y:S02]  /*33290*/  R2UR UR6, R56 ;  /* 0x00000000380672ca */ /* 0x000fe400000e0000 */
[----:B---3--:R-:W-:Y:S02]  /*332a0*/  ISETP.NE.U32.AND P1, PT, R64, RZ, PT ;  /* 0x000000ff4000720c */ /* 0x008fe40003f25070 */
[----:B----4-:R-:W-:Y:S02]  /*332b0*/  R2UR UR4, R62 ;  /* 0x000000003e0472ca */ /* 0x010fe400000e0000 */
[----:B------:R-:W-:-:S09]  /*332c0*/  R2UR UR5, R63 ;  /* 0x000000003f0572ca */ /* 0x000fd200000e0000 */
[----:B------:R-:W-:-:S05]  /*332d0*/  VOTEU.ANY UP0, P1 ;  /* 0x00000000003f7886 */ /* 0x000fca0000800100 */
[----:B------:R-:W-:Y:S03]  /*332e0*/  HGMMA.64x64x16.F32.BF16 R24, gdesc[UR4], R24, UP0, gsb0 ;  /* 0x00e00000041879f0 */ /* 0x000fe6000b801818 */
[----:B------:R-:W-:Y:S02]  /*332f0*/  WARPGROUP.DEPBAR.LE gsb0, 0x0 ;  /* 0x00008000000079c5 */ /* 0x000fe40000010000 */
[----:B------:R-:W-:Y:S04]  /*33300*/  ST.E desc[UR8][R12.64], R21 ;  /* 0x000000150c007985 */ /* 0x000fe8000c101908 */
        /* <DEDUP_REMOVED lines=242> */
[----:B------:R-:W-:Y:S01]  /*34230*/  UMOV UR4, 0x1 ;  /* 0x0000000100047882 */ /* 0x000fe20000000000 */
[----:B------:R-:W-:Y:S01]  /*34240*/  IMAD.MOV.U32 R63, RZ, RZ, R57 ;  /* 0x000000ffff3f7224 */ /* 0x000fe200078e0039 */
[----:B------:R-:W0:Y:S01]  /*34250*/  S2R R58, SR_TID.X ;  /* 0x00000000003a7919 */ /* 0x000e220000002100 */
[----:B------:R-:W-:Y:S01]  /*34260*/  UISETP.NE.U32.AND UP0, UPT, UR4, URZ, UPT ;  /* 0x0000003f0400728c */ /* 0x000fe2000bf05070 */
[----:B------:R-:W-:Y:S01]  /*34270*/  WARPGROUP.ARRIVE ;  /* 0x00000000000079c5 */ /* 0x000fe20000000000 */
[----:B------:R-:W-:-:S02]  /*34280*/  R2UR UR6, R4 ;  /* 0x00000000040672ca */ /* 0x000fc400000e0000 */
[----:B------:R-:W-:Y:S02]  /*34290*/  R2UR UR11, R63 ;  /* 0x000000003f0b72ca */ /* 0x000fe400000e0000 */
[C---:B------:R-:W-:Y:S02]  /*342a0*/  R2UR UR7, R5.reuse ;  /* 0x00000000050772ca */ /* 0x040fe400000e0000 */
[----:B------:R-:W-:Y:S02]  /*342b0*/  R2UR UR12, R4 ;  /* 0x00000000040c72ca */ /* 0x000fe400000e0000 */
[----:B------:R-:W-:Y:S02]  /*342c0*/  R2UR UR13, R5 ;  /* 0x00000000050d72ca */ /* 0x000fe400000e0000 */
[----:B0-----:R-:W-:-:S06]  /*342d0*/  SHF.R.U32.HI R59, RZ, 0x7, R58 ;  /* 0x00000007ff3b7819 */ /* 0x001fcc000001163a */
[----:B------:R-:W0:Y:S02]  /*342e0*/  SHFL.IDX PT, R59, R59, RZ, 0x1f ;  /* 0x00001fff3b3b7589 */ /* 0x000e2400000e0000 */
[----:B0-----:R-:W-:-:S04]  /*342f0*/  ISETP.GT.AND P1, PT, R59, 0x7f, PT ;  /* 0x0000007f3b00780c */ /* 0x001fc80003f24270 */
[----:B------:R-:W-:-:S05]  /*34300*/  SEL R65, RZ, 0x2, !P1 ;  /* 0x00000002ff417807 */ /* 0x000fca0004800000 */
[----:B------:R-:W-:-:S05]  /*34310*/  IMAD.IADD R62, R65, 0x1, R64 ;  /* 0x00000001413e7824 */ /* 0x000fca00078e0240 */
[----:B------:R-:W-:Y:S02]  /*34320*/  R2UR UR10, R62 ;  /* 0x000000003e0a72ca */ /* 0x000fe400000e0000 */
[----:B--2---:R-:W-:Y:S02]  /*34330*/  IADD3 R60, R65, 0x800, R60 ;  /* 0x00000800413c7810 */ /* 0x004fe40007ffe03c */
[----:B------:R-:W-:Y:S02]  /*34340*/  R2UR UR9, R61 ;  /* 0x000000003d0972ca */ /* 0x000fe400000e0000 */
[----:B------:R-:W-:-:S13]  /*34350*/  R2UR UR8, R60 ;  /* 0x000000003c0872ca */ /* 0x000fda00000e0000 */
[----:B------:R-:W-:Y:S03]  /*34360*/  HGMMA.64x64x16.F32.BF16 R24, gdesc[UR8], R24, UP0, gsb0 ;  /* 0x00e00000081879f0 */ /* 0x000fe6000b801818 */
[----:B------:R-:W-:Y:S02]  /*34370*/  WARPGROUP.DEPBAR.LE gsb0, 0x0 ;  /* 0x00008000000079c5 */ /* 0x000fe40000010000 */
[----:B------:R-:W-:Y:S04]  /*34380*/  ST.E desc[UR6][R12.64], R21 ;  /* 0x000000150c007985 */ /* 0x000fe8000c101906 */
[----:B------:R-:W2:Y:S01]  /*34390*/  LD.E.64 R60, desc[UR12][R14.64] ;  /* 0x0000000c0e3c7980 */ /* 0x000ea2000c101b00 */
[----:B------:R-:W-:Y:S01]  /*343a0*/  IMAD.MOV.U32 R67, RZ, RZ, 0x4 ;  /* 0x00000004ff437424 */ /* 0x000fe200078e00ff */
[----:B------:R-:W-:Y:S01]  /*343b0*/  WARPGROUP.ARRIVE ;  /* 0x00000000000079c5 */ /* 0x000fe20000000000 */
[----:B------:R-:W-:Y:S01]  /*343c0*/  IMAD.MOV.U32 R63, RZ, RZ, R57 ;  /* 0x000000ffff3f7224 */ /* 0x000fe200078e0039 */
[----:B------:R-:W-:-:S02]  /*343d0*/  R2UR UR8, R4 ;  /* 0x00000000040872ca */ /* 0x000fc400000e0000 */
[----:B------:R-:W-:Y:S02]  /*343e0*/  SEL R59, R67, 0x2, P1 ;  /* 0x00000002433b7807 */ /* 0x000fe40000800000 */
[----:B------:R-:W-:Y:S02]  /*343f0*/  R2UR UR7, R63 ;  /* 0x000000003f0772ca */ /* 0x000fe400000e0000 */
[C---:B------:R-:W-:Y:S01]  /*34400*/  R2UR UR9, R5.reuse ;  /* 0x00000000050972ca */ /* 0x040fe200000e0000 */
[----:B------:R-:W-:Y:S01]  /*34410*/  IMAD.IADD R62, R64, 0x1, R59 ;  /* 0x00000001403e7824 */ /* 0x000fe200078e023b */
[----:B------:R-:W-:Y:S02]  /*34420*/  R2UR UR10, R4 ;  /* 0x00000000040a72ca */ /* 0x000fe400000e0000 */
[----:B------:R-:W-:Y:S02]  /*34430*/  R2UR UR11, R5 ;  /* 0x00000000050b72ca */ /* 0x000fe400000e0000 */
[----:B------:R-:W-:-:S02]  /*34440*/  R2UR UR6, R62 ;  /* 0x000000003e0672ca */ /* 0x000fc400000e0000 */
[----:B--2---:R-:W-:Y:S02]  /*34450*/  IADD3 R60, R59, 0x800, R60 ;  /* 0x000008003b3c7810 */ /* 0x004fe40007ffe03c */
[----:B------:R-:W-:Y:S02]  /*34460*/  R2UR UR5, R61 ;  /* 0x000000003d0572ca */ /* 0x000fe400000e0000 */
[----:B------:R-:W-:-:S13]  /*34470*/  R2UR UR4, R60 ;  /* 0x000000003c0472ca */ /* 0x000fda00000e0000 */
[----:B------:R-:W-:Y:S03]  /*34480*/  HGMMA.64x64x16.F32.BF16 R24, gdesc[UR4], R24, gsb0 ;  /* 0x00e00000041879f0 */ /* 0x000fe60008001818 */
[----:B------:R-:W-:Y:S02]  /*34490*/  WARPGROUP.DEPBAR.LE gsb0, 0x0 ;  /* 0x00008000000079c5 */ /* 0x000fe40000010000 */
[----:B------:R-:W-:Y:S04]  /*344a0*/  ST.E desc[UR8][R12.64], R21 ;  /* 0x000000150c007985 */ /* 0x000fe8000c101908 */
[----:B------:R-:W2:Y:S01]  /*344b0*/  LD.E.64 R60, desc[UR10][R14.64] ;  /* 0x0000000a0e3c7980 */ /* 0x000ea2000c101b00 */
[----:B------:R-:W-:Y:S01]  /*344c0*/  SEL R67, R67, 0x6, !P1 ;  /* 0x0000000643437807 */ /* 0x000fe20004800000 */
[----:B------:R-:W-:Y:S01]  /*344d0*/  IMAD.MOV.U32 R63, RZ, RZ, R57 ;  /* 0x000000ffff3f7224 */ /* 0x000fe200078e0039 */
[----:B------:R-:W-:Y:S01]  /*344e0*/  WARPGROUP.ARRIVE ;  /* 0x00000000000079c5 */ /* 0x000fe20000000000 */
[----:B------:R-:W-:-:S02]  /*344f0*/  R2UR UR8, R4 ;  /* 0x00000000040872ca */ /* 0x000fc400000e0000 */
[----:B------:R-:W-:Y:S01]  /*34500*/  IMAD.IADD R62, R64, 0x1, R67 ;  /* 0x00000001403e7824 */ /* 0x000fe200078e0243 */
[----:B------:R-:W-:Y:S02]  /*34510*/  R2UR UR7, R63 ;  /* 0x000000003f0772ca */ /* 0x000fe400000e0000 */
[C---:B------:R-:W-:Y:S02]  /*34520*/  R2UR UR9, R5.reuse ;  /* 0x00000000050972ca */ /* 0x040fe400000e0000 */
[----:B------:R-:W-:Y:S02]  /*34530*/  R2UR UR6, R62 ;  /* 0x000000003e0672ca */ /* 0x000fe400000e0000 */
[----:B------:R-:W-:Y:S02]  /*34540*/  R2UR UR10, R4 ;  /* 0x00000000040a72ca */ /* 0x000fe400000e0000 */
[----:B------:R-:W-:Y:S02]  /*34550*/  R2UR UR11, R5 ;  /* 0x00000000050b72ca */ /* 0x000fe400000e0000 */
[----:B--2---:R-:W-:-:S02]  /*34560*/  IADD3 R60, R67, 0x800, R60 ;  /* 0x00000800433c7810 */ /* 0x004fc40007ffe03c */
[----:B------:R-:W-:Y:S02]  /*34570*/  R2UR UR5, R61 ;  /* 0x000000003d0572ca */ /* 0x000fe400000e0000 */
[----:B------:R-:W-:-:S13]  /*34580*/  R2UR UR4, R60 ;  /* 0x000000003c0472ca */ /* 0x000fda00000e0000 */
[----:B------:R-:W-:Y:S03]  /*34590*/  HGMMA.64x64x16.F32.BF16 R24, gdesc[UR4], R24, gsb0 ;  /* 0x00e00000041879f0 */ /* 0x000fe60008001818 */
[----:B------:R-:W-:Y:S02]  /*345a0*/  WARPGROUP.DEPBAR.LE gsb0, 0x0 ;  /* 0x00008000000079c5 */ /* 0x000fe40000010000 */
[----:B------:R-:W-:Y:S04]  /*345b0*/  ST.E desc[UR8][R12.64], R21 ;  /* 0x000000150c007985 */ /* 0x000fe8000c101908 */
[----:B------:R-:W2:Y:S01]  /*345c0*/  LD.E.64 R68, desc[UR10][R14.64] ;  /* 0x0000000a0e447980 */ /* 0x000ea2000c101b00 */
[----:B------:R-:W-:Y:S01]  /*345d0*/  IMAD.MOV.U32 R60, RZ, RZ, 0x28 ;  /* 0x00000028ff3c7424 */ /* 0x000fe200078e00ff */
[----:B------:R-:W-:Y:S01]  /*345e0*/  WARPGROUP.ARRIVE ;  /* 0x00000000000079c5 */ /* 0x000fe20000000000 */
[----:B------:R-:W-:Y:S01]  /*345f0*/  IMAD.MOV.U32 R61, RZ, RZ, 0xa00 ;  /* 0x00000a00ff3d7424 */ /* 0x000fe200078e00ff */
[----:B------:R-:W-:Y:S01]  /*34600*/  R2UR UR8, R4 ;  /* 0x00000000040872ca */ /* 0x000fe200000e0000 */
[----:B------:R-:W-:Y:S01]  /*34610*/  IMAD.MOV.U32 R63, RZ, RZ, R57 ;  /* 0x000000ffff3f7224 */ /* 0x000fe200078e0039 */
[----:B------:R-:W-:-:S02]  /*34620*/  SEL R60, R60, 0x26, P1 ;  /* 0x000000263c3c7807 */ /* 0x000fc40000800000 */
[----:B------:R-:W-:Y:S02]  /*34630*/  SEL R61, R61, 0x980, P1 ;  /* 0x000009803d3d7807 */ /* 0x000fe40000800000 */
[----:B------:R-:W-:Y:S02]  /*34640*/  R2UR UR7, R63 ;  /* 0x000000003f0772ca */ /* 0x000fe400000e0000 */
[C---:B------:R-:W-:Y:S01]  /*34650*/  R2UR UR9, R5.reuse ;  /* 0x00000000050972ca */ /* 0x040fe200000e0000 */
[----:B------:R-:W-:Y:S01]  /*34660*/  IMAD.IADD R60, R60, 0x1, R61 ;  /* 0x000000013c3c7824 */ /* 0x000fe200078e023d */
[----:B------:R-:W-:Y:S02]  /*34670*/  R2UR UR10, R4 ;  /* 0x00000000040a72ca */ /* 0x000fe400000e0000 */
[----:B------:R-:W-:Y:S02]  /*34680*/  R2UR UR11, R5 ;  /* 0x00000000050b72ca */ /* 0x000fe400000e0000 */
[----:B------:R-:W-:-:S05]  /*34690*/  LOP3.LUT R61, R60, 0xa06, RZ, 0xc0, !PT ;  /* 0x00000a063c3d7812 */ /* 0x000fca00078ec0ff */
[----:B------:R-:W-:-:S05]  /*346a0*/  IMAD.IADD R62, R56, 0x1, R61 ;  /* 0x00000001383e7824 */ /* 0x000fca00078e023d */
[----:B------:R-:W-:Y:S01]  /*346b0*/  R2UR UR6, R62 ;  /* 0x000000003e0672ca */ /* 0x000fe200000e0000 */
[----:B--2---:R-:W-:Y:S02]  /*346c0*/  IMAD.IADD R60, R61, 0x1, R68 ;  /* 0x000000013d3c7824 */ /* 0x004fe400078e0244 */
[----:B------:R-:W-:-:S03]  /*346d0*/  IMAD.MOV.U32 R61, RZ, RZ, R69 ;  /* 0x000000ffff3d7224 */ /* 0x000fc600078e0045 */
[----:B------:R-:W-:Y:S02]  /*346e0*/  R2UR UR4, R60 ;  /* 0x000000003c0472ca */ /* 0x000fe400000e0000 */
        /* <DEDUP_REMOVED lines=8> */
[----:B------:R-:W-:Y:S01]  /*34770*/  R2UR UR8, R4 ;  /* 0x00000000040872ca */ /* 0x000fe200000e0000 */
[----:B------:R-:W-:Y:S01]  /*34780*/  IMAD.IADD R62, R65, 0x1, R64 ;  /* 0x00000001413e7824 */ /* 0x000fe200078e0240 */
[----:B------:R-:W-:-:S02]  /*34790*/  R2UR UR9, R5 ;  /* 0x00000000050972ca */ /* 0x000fc400000e0000 */
[----:B------:R-:W-:Y:S02]  /*347a0*/  R2UR UR7, R63 ;  /* 0x000000003f0772ca */ /* 0x000fe400000e0000 */
[----:B------:R-:W-:Y:S02]  /*347b0*/  R2UR UR6, R62 ;  /* 0x000000003e0672ca */ /* 0x000fe400000e0000 */
[----:B------:R-:W-:Y:S02]  /*347c0*/  R2UR UR10, R4 ;  /* 0x00000000040a72ca */ /* 0x000fe400000e0000 */
[----:B------:R-:W-:Y:S02]  /*347d0*/  R2UR UR11, R5 ;  /* 0x00000000050b72ca */ /* 0x000fe400000e0000 */
[----:B--2---:R-:W-:Y:S02]  /*347e0*/  IADD3 R60, R65, 0xa00, R60 ;  /* 0x00000a00413c7810 */ /* 0x004fe40007ffe03c */
[----:B------:R-:W-:-:S02]  /*347f0*/  R2UR UR5, R61 ;  /* 0x000000003d0572ca */ /* 0x000fc400000e0000 */
[----:B------:R-:W-:-:S13]  /*34800*/  R2UR UR4, R60 ;  /* 0x000000003c0472ca */ /* 0x000fda00000e0000 */
[----:B------:R-:W-:Y:S03]  /*34810*/  HGMMA.64x64x16.F32.BF16 R24, gdesc[UR4], R24, gsb0 ;  /* 0x00e00000041879f0 */ /* 0x000fe60008001818 */
[----:B------:R-:W-:Y:S02]  /*34820*/  WARPGROUP.DEPBAR.LE gsb0, 0x0 ;  /* 0x00008000000079c5 */ /* 0x000fe40000010000 */
[----:B------:R-:W-:Y:S04]  /*34830*/  ST.E desc[UR8][R12.64], R21 ;  /* 0x000000150c007985 */ /* 0x000fe8000c101908 */
[----:B------:R-:W2:Y:S01]  /*34840*/  LD.E.64 R60, desc[UR10][R14.64] ;  /* 0x0000000a0e3c7980 */ /* 0x000ea2000c101b00 */
[----:B------:R-:W-:Y:S01]  /*34850*/  IMAD.IADD R62, R59, 0x1, R64 ;  /* 0x000000013b3e7824 */ /* 0x000fe200078e0240 */
[----:B------:R-:W-:Y:S01]  /*34860*/  WARPGROUP.ARRIVE ;  /* 0x00000000000079c5 */ /* 0x000fe20000000000 */
[----:B------:R-:W-:Y:S01]  /*34870*/  IMAD.MOV.U32 R63, RZ, RZ, R57 ;  /* 0x000000ffff3f7224 */ /* 0x000fe200078e0039 */
[----:B------:R-:W-:-:S02]  /*34880*/  R2UR UR8, R4 ;  /* 0x00000000040872ca */ /* 0x000fc400000e0000 */
[----:B------:R-:W-:Y:S02]  /*34890*/  R2UR UR6, R62 ;  /* 0x000000003e0672ca */ /* 0x000fe400000e0000 */
[----:B------:R-:W-:Y:S02]  /*348a0*/  R2UR UR7, R63 ;  /* 0x000000003f0772ca */ /* 0x000fe400000e0000 */
[C---:B------:R-:W-:Y:S02]  /*348b0*/  R2UR UR9, R5.reuse ;  /* 0x00000000050972ca */ /* 0x040fe400000e0000 */
        /* <DEDUP_REMOVED lines=177> */
[----:B------:R-:W-:Y:S01]  /*353d0*/  R2UR UR9, R5 ;  /* 0x00000000050972ca */ /* 0x000fe200000e0000 */
[----:B------:R-:W-:Y:S01]  /*353e0*/  IMAD.IADD R59, R59, 0x1, R60 ;  /* 0x000000013b3b7824 */ /* 0x000fe200078e023c */
[----:B------:R-:W-:-:S04]  /*353f0*/  LOP3.LUT P1, RZ, R58, 0x7f, RZ, 0xc0, !PT ;  /* 0x0000007f3aff7812 */ /* 0x000fc8000782c0ff */
        /* <DEDUP_REMOVED lines=9> */
[----:B------:R0:W-:Y:S04]  /*35490*/  ST.E desc[UR8][R12.64], R21 ;  /* 0x000000150c007985 */ /* 0x0001e8000c101908 */
[----:B------:R-:W2:Y:S04]  /*354a0*/  @!P1 LDL.64 R14, [R8+0x18] ;  /* 0x00001800080e9983 */ /* 0x000ea80000100a00 */
[----:B------:R-:W3:Y:S01]  /*354b0*/  @!P1 LDL.64 R56, [R8] ;  /* 0x0000000008389983 */ /* 0x000ee20000100a00 */
[----:B------:R-:W-:-:S02]  /*354c0*/  @!P1 R2UR UR4, R4 ;  /* 0x00000000040492ca */ /* 0x000fc400000e0000 */
[C---:B------:R-:W-:Y:S02]  /*354d0*/  @!P1 R2UR UR5, R5.reuse ;  /* 0x00000000050592ca */ /* 0x040fe400000e0000 */
[----:B------:R-:W-:Y:S02]  /*354e0*/  @!P1 R2UR UR6, R4 ;  /* 0x00000000040692ca */ /* 0x000fe400000e0000 */
[----:B------:R-:W-:-:S09]  /*354f0*/  @!P1 R2UR UR7, R5 ;  /* 0x00000000050792ca */ /* 0x000fd200000e0000 */
[----:B--2---:R-:W2:Y:S04]  /*35500*/  @!P1 LD.E.64 R14, desc[UR4][R14.64+0x30] ;  /* 0x000030040e0e9980 */ /* 0x004ea8000c101b00 */
[----:B---3--:R-:W3:Y:S01]  /*35510*/  @!P1 LD.E R56, desc[UR6][R56.64] ;  /* 0x0000000638389980 */ /* 0x008ee2000c101900 */
[----:B--2---:R-:W-:-:S05]  /*35520*/  @!P1 MOV R59, R14 ;  /* 0x0000000e003b9202 */ /* 0x004fca0000000f00 */
[----:B---3--:R-:W-:-:S05]  /*35530*/  @!P1 IMAD R58, R56, 0x8, R59 ;  /* 0x00000008383a9824 */ /* 0x008fca00078e023b */
[----:B------:R-:W-:-:S04]  /*35540*/  @!P1 PRMT R58, RZ, 0x654, R58 ;  /* 0x00000654ff3a9816 */ /* 0x000fc8000000003a */
[----:B------:R1:W-:Y:S01]  /*35550*/  @!P1 SYNCS.ARRIVE.TRANS64.RED.A1T0 RZ, [R58+URZ], RZ ;  /* 0x000000ff3aff99a7 */ /* 0x0003e2000810043f */
[----:B0-----:R-:W2:Y:S01]  /*35560*/  LDL.64 R12, [R8+0x68] ;  /* 0x00006800080c7983 */ /* 0x001ea20000100a00 */
[----:B------:R-:W-:Y:S02]  /*35570*/  R2UR UR4, R4 ;  /* 0x00000000040472ca */ /* 0x000fe400000e0000 */
[----:B------:R-:W-:-:S13]  /*35580*/  R2UR UR5, R5 ;  /* 0x00000000050572ca */ /* 0x000fda00000e0000 */
[----:B--2---:R-:W2:Y:S01]  /*35590*/  LD.E.64 R12, desc[UR4][R12.64] ;  /* 0x000000040c0c7980 */ /* 0x004ea2000c101b00 */
[----:B------:R-:W-:Y:S02]  /*355a0*/  R2UR UR4, R4 ;  /* 0x00000000040472ca */ /* 0x000fe400000e0000 */
[----:B------:R-:W-:-:S13]  /*355b0*/  R2UR UR5, R5 ;  /* 0x00000000050572ca */ /* 0x000fda00000e0000 */
[----:B------:R-:W3:Y:S01]  /*355c0*/  LD.E R21, desc[UR4][R10.64+0x24] ;  /* 0x000024040a157980 */ /* 0x000ee2000c101900 */
[C---:B------:R-:W-:Y:S02]  /*355d0*/  R2UR UR4, R4.reuse ;  /* 0x00000000040472ca */ /* 0x040fe400000e0000 */
[C---:B------:R-:W-:Y:S02]  /*355e0*/  R2UR UR5, R5.reuse ;  /* 0x00000000050572ca */ /* 0x040fe400000e0000 */
[C---:B------:R-:W-:Y:S02]  /*355f0*/  R2UR UR14, R4.reuse ;  /* 0x00000000040e72ca */ /* 0x040fe400000e0000 */
[C---:B------:R-:W-:Y:S02]  /*35600*/  R2UR UR15, R5.reuse ;  /* 0x00000000050f72ca */ /* 0x040fe400000e0000 */
[----:B------:R-:W-:Y:S02]  /*35610*/  R2UR UR10, R4 ;  /* 0x00000000040a72ca */ /* 0x000fe400000e0000 */
[----:B------:R-:W-:-:S02]  /*35620*/  R2UR UR11, R5 ;  /* 0x00000000050b72ca */ /* 0x000fc400000e0000 */
[C---:B------:R-:W-:Y:S02]  /*35630*/  R2UR UR8, R4.reuse ;  /* 0x00000000040872ca */ /* 0x040fe400000e0000 */
[C---:B------:R-:W-:Y:S02]  /*35640*/  R2UR UR9, R5.reuse ;  /* 0x00000000050972ca */ /* 0x040fe400000e0000 */
[----:B------:R-:W-:Y:S02]  /*35650*/  R2UR UR12, R4 ;  /* 0x00000000040c72ca */ /* 0x000fe400000e0000 */
[----:B------:R-:W-:-:S05]  /*35660*/  R2UR UR13, R5 ;  /* 0x00000000050d72ca */ /* 0x000fca00000e0000 */
[----:B------:R-:W4:Y:S04]  /*35670*/  LD.E R68, desc[UR10][R10.64+0xc] ;  /* 0x00000c0a0a447980 */ /* 0x000f28000c101900 */
[----:B------:R-:W4:Y:S04]  /*35680*/  LD.E R69, desc[UR8][R10.64+0x10] ;  /* 0x000010080a457980 */ /* 0x000f28000c101900 */
[----:B------:R-:W4:Y:S04]  /*35690*/  LD.E R70, desc[UR12][R10.64+0x14] ;  /* 0x0000140c0a467980 */ /* 0x000f28000c101900 */
[----:B--2---:R0:W2:Y:S01]  /*356a0*/  LD.E R63, desc[UR4][R12.64] ;  /* 0x000000040c3f7980 */ /* 0x0040a2000c101900 */
[----:B------:R-:W-:-:S02]  /*356b0*/  R2UR UR4, R4 ;  /* 0x00000000040472ca */ /* 0x000fc400000e0000 */
[----:B------:R-:W-:-:S13]  /*356c0*/  R2UR UR5, R5 ;  /* 0x00000000050572ca */ /* 0x000fda00000e0000 */
[----:B------:R-:W4:Y:S01]  /*356d0*/  LD.E R64, desc[UR4][R10.64] ;  /* 0x000000040a407980 */ /* 0x000f22000c101900 */
[----:B------:R-:W-:Y:S01]  /*356e0*/  R2UR UR4, R4 ;  /* 0x00000000040472ca */ /* 0x000fe200000e0000 */
[----:B0-----:R-:W-:Y:S01]  /*356f0*/  IMAD.MOV.U32 R12, RZ, RZ, R163 ;  /* 0x000000ffff0c7224 */ /* 0x001fe200078e00a3 */
[----:B------:R-:W-:Y:S01]  /*35700*/  R2UR UR5, R5 ;  /* 0x00000000050572ca */ /* 0x000fe200000e0000 */
[----:B------:R-:W-:Y:S01]  /*35710*/  IMAD.MOV.U32 R13, RZ, RZ, R162 ;  /* 0x000000ffff0d7224 */ /* 0x000fe200078e00a2 */
[----:B---3--:R-:W-:-:S11]  /*35720*/  ISETP.NE.AND P2, PT, R21, 0x1, PT ;  /* 0x000000011500780c */ /* 0x008fd60003f45270 */
[----:B------:R0:W3:Y:S02]  /*35730*/  LD.E R65, desc[UR4][R12.64] ;  /* 0x000000040c417980 */ /* 0x0000e4000c101900 */
[C---:B------:R-:W-:Y:S02]  /*35740*/  @P2 R2UR UR4, R4.reuse ;  /* 0x00000000040422ca */ /* 0x040fe400000e0000 */
[C---:B------:R-:W-:Y:S02]  /*35750*/  @P2 R2UR UR5, R5.reuse ;  /* 0x00000000050522ca */ /* 0x040fe400000e0000 */
[C---:B------:R-:W-:Y:S02]  /*35760*/  @P2 R2UR UR6, R4.reuse ;  /* 0x00000000040622ca */ /* 0x040fe400000e0000 */
[----:B------:R-:W-:Y:S01]  /*35770*/  @P2 R2UR UR7, R5 ;  /* 0x00000000050722ca */ /* 0x000fe200000e0000 */
[----:B------:R-:W3:Y:S08]  /*35780*/  LD.E R13, desc[UR14][R10.64+0x18] ;  /* 0x0000180e0a0d7980 */ /* 0x000ef0000c101900 */
[----:B------:R-:W3:Y:S04]  /*35790*/  @P2 LD.E R67, desc[UR4][R10.64+0x28] ;  /* 0x000028040a432980 */ /* 0x000ee8000c101900 */
[----:B------:R-:W3:Y:S01]  /*357a0*/  @P2 LD.E R66, desc[UR6][R10.64+0x2c] ;  /* 0x00002c060a422980 */ /* 0x000ee2000c101900 */
[----:B------:R-:W-:-:S02]  /*357b0*/  R2UR UR4, R4 ;  /* 0x00000000040472ca */ /* 0x000fc400000e0000 */
[C---:B------:R-:W-:Y:S02]  /*357c0*/  R2UR UR5, R5.reuse ;  /* 0x00000000050572ca */ /* 0x040fe400000e0000 */
[----:B------:R-:W-:Y:S02]  /*357d0*/  R2UR UR6, R4 ;  /* 0x00000000040672ca */ /* 0x000fe400000e0000 */
[----:B------:R-:W-:-:S09]  /*357e0*/  R2UR UR7, R5 ;  /* 0x00000000050772ca */ /* 0x000fd200000e0000 */
[----:B------:R-:W3:Y:S04]  /*357f0*/  LD.E R15, desc[UR4][R10.64+0x8] ;  /* 0x000008040a0f7980 */ /* 0x000ee8000c101900 */
[----:B------:R-:W3:Y:S01]  /*35800*/  LD.E R14, desc[UR6][R10.64+0x4] ;  /* 0x000004060a0e7980 */ /* 0x000ee2000c101900 */
[----:B------:R-:W-:Y:S01]  /*35810*/  BSSY B3, `(.L_x_5532) ;  /* 0x000008a000037945 */ /* 0x000fe20003800000 */
[-C--:B--2---:R-:W-:Y:S01]  /*35820*/  FMUL.FTZ R25, R25, R63.reuse ;  /* 0x0000003f19197220 */ /* 0x084fe20000410000 */
[-C--:B------:R-:W-:Y:S01]  /*35830*/  FMUL.FTZ R56, R24, R63.reuse ;  /* 0x0000003f18387220 */ /* 0x080fe20000410000 */
[-C--:B------:R-:W-:Y:S02]  /*35840*/  FMUL.FTZ R24, R40, R63.reuse ;  /* 0x0000003f28187220 */ /* 0x080fe40000410000 */
[----:B------:R4:W2:Y:S01]  /*35850*/  MUFU.TANH R71, R25 ;  /* 0x0000001900477308 */ /* 0x0008a20000002400 */
[-C--:B------:R-:W-:Y:S01]  /*35860*/  FMUL.FTZ R59, R34, R63.reuse ;  /* 0x0000003f223b7220 */ /* 0x080fe20000410000 */
[----:B------:R-:W-:-:S06]  /*35870*/  FMUL.FTZ R21, R27, R63 ;  /* 0x0000003f1b157220 */ /* 0x000fcc0000410000 */
[----:B------:R1:W0:Y:S01]  /*35880*/  MUFU.TANH R34, R24 ;  /* 0x0000001800227308 */ /* 0x0002220000002400 */
[----:B----4-:R-:W-:-:S04]  /*35890*/  SHF.R.S32.HI R25, RZ, 0x1f, R64 ;  /* 0x0000001fff197819 */ /* 0x010fc80000011440 */
[----:B-1----:R-:W-:-:S04]  /*358a0*/  LEA.HI R24, R25, R64, RZ, 0x7 ;  /* 0x0000004019187211 */ /* 0x002fc800078f38ff */
[----:B------:R-:W-:-:S05]  /*358b0*/  LOP3.LUT R27, R24, 0xffffff80, RZ, 0xc0, !PT ;  /* 0xffffff80181b7812 */ /* 0x000fca00078ec0ff */
[----:B------:R-:W-:Y:S02]  /*358c0*/  IMAD.IADD R27, R64, 0x1, -R27 ;  /* 0x00000001401b7824 */ /* 0x000fe400078e0a1b */
[-C--:B0-----:R-:W-:Y:S01]  /*358d0*/  FMUL.FTZ R12, R26, R63.reuse ;  /* 0x0000003f1a0c7220 */ /* 0x081fe20000410000 */
[----:B------:R-:W-:Y:S02]  /*358e0*/  LEA.HI R26, R25, R64, RZ, 0x2 ;  /* 0x00000040191a7211 */ /* 0x000fe400078f10ff */
[----:B------:R-:W-:Y:S01]  /*358f0*/  SHF.R.S32.HI R24, RZ, 0x1f, R27 ;  /* 0x0000001fff187819 */ /* 0x000fe2000001141b */
[-C--:B------:R-:W-:Y:S01]  /*35900*/  FMUL.FTZ R29, R29, R63.reuse ;  /* 0x0000003f1d1d7220 */ /* 0x080fe20000410000 */
[----:B------:R-:W-:Y:S02]  /*35910*/  FMUL.FTZ R58, R31, R63 ;  /* 0x0000003f1f3a7220 */ /* 0x000fe40000410000 */
[----:B------:R-:W-:Y:S01]  /*35920*/  LEA.HI R25, R24, R27, RZ, 0x2 ;  /* 0x0000001b18197211 */ /* 0x000fe200078f10ff */
[----:B------:R0:W1:Y:S01]  /*35930*/  MUFU.TANH R73, R29 ;  /* 0x0000001d00497308 */ /* 0x0000620000002400 */
[----:B------:R-:W-:-:S02]  /*35940*/  LOP3.LUT R31, R26, 0xfffffffc, RZ, 0xc0, !PT ;  /* 0xfffffffc1a1f7812 */ /* 0x000fc400078ec0ff */
[----:B------:R-:W-:Y:S01]  /*35950*/  SHF.R.S32.HI R26, RZ, 0x2, R25 ;  /* 0x00000002ff1a7819 */ /* 0x000fe20000011419 */
[----:B------:R-:W-:Y:S01]  /*35960*/  FMUL.FTZ R28, R28, R63 ;  /* 0x0000003f1c1c7220 */ /* 0x000fe20000410000 */
[----:B------:R-:W-:Y:S01]  /*35970*/  LEA.HI R24, R24, R27, RZ, 0x5 ;  /* 0x0000001b18187211 */ /* 0x000fe200078f28ff */
[----:B------:R-:W-:Y:S01]  /*35980*/  IMAD.IADD R31, R64, 0x1, -R31 ;  /* 0x00000001401f7824 */ /* 0x000fe200078e0a1f */
[----:B0-----:R-:W-:Y:S01]  /*35990*/  SHF.R.S32.HI R29, RZ, 0x1f, R25 ;  /* 0x0000001fff1d7819 */ /* 0x001fe20000011419 */
[----:B------:R0:W4:Y:S03]  /*359a0*/  MUFU.TANH R72, R28 ;  /* 0x0000001c00487308 */ /* 0x0001260000002400 */
[----:B------:R-:W-:Y:S02]  /*359b0*/  LEA.HI R29, R29, R26, RZ, 0x3 ;  /* 0x0000001a1d1d7211 */ /* 0x000fe400078f18ff */
[----:B------:R-:W-:-:S02]  /*359c0*/  SHF.R.S32.HI R24, RZ, 0x5, R24 ;  /* 0x00000005ff187819 */ /* 0x000fc40000011418 */
[----:B------:R-:W-:Y:S02]  /*359d0*/  LOP3.LUT R29, R29, 0xfffffff8, RZ, 0xc0, !PT ;  /* 0xfffffff81d1d7812 */ /* 0x000fe400078ec0ff */
[----:B0-----:R-:W-:Y:S01]  /*359e0*/  LEA.HI R28, R31, R31, RZ, 0x1 ;  /* 0x0000001f1f1c7211 */ /* 0x001fe200078f08ff */
[----:B---3--:R-:W-:Y:S02]  /*359f0*/  IMAD R24, R65, 0x4, R24 ;  /* 0x0000000441187824 */ /* 0x008fe400078e0218 */
[----:B------:R-:W-:Y:S01]  /*35a00*/  IMAD.IADD R29, R26, 0x1, -R29 ;  /* 0x000000011a1d7824 */ /* 0x000fe200078e0a1d */
[----:B------:R-:W-:Y:S01]  /*35a10*/  LOP3.LUT R28, R28, 0x1ffffffe, RZ, 0xc0, !PT ;  /* 0x1ffffffe1c1c7812 */ /* 0x000fe200078ec0ff */
[-C--:B------:R-:W-:Y:S02]  /*35a20*/  FMUL.FTZ R46, R46, R63.reuse ;  /* 0x0000003f2e2e7220 */ /* 0x080fe40000410000 */
[----:B------:R-:W-:Y:S02]  /*35a30*/  IMAD.U32 R29, R24, 0x10, R29 ;  /* 0x00000010181d7824 */ /* 0x000fe400078e001d */
[----:B------:R-:W-:Y:S01]  /*35a40*/  IMAD.IADD R28, R31, 0x1, -R28 ;  /* 0x000000011f1c7824 */ /* 0x000fe200078e0a1c */
[----:B------:R0:W3:Y:S01]  /*35a50*/  MUFU.TANH R74, R46 ;  /* 0x0000002e004a7308 */ /* 0x0000e20000002400 */
[----:B------:R-:W-:-:S02]  /*35a60*/  FMUL.FTZ R44, R44, R63 ;  /* 0x0000003f2c2c7220 */ /* 0x000fc40000410000 */
[----:B0-----:R-:W-:-:S04]  /*35a70*/  IMAD R46, R28, 0x8, R29 ;  /* 0x000000081c2e7824 */ /* 0x001fc800078e021d */
[----:B------:R-:W-:-:S04]  /*35a80*/  @P2 IMAD.HI.U32 R67, R46, R67, RZ ;  /* 0x000000432e432227 */ /* 0x000fc800078e00ff */
[-C--:B------:R-:W-:Y:S01]  /*35a90*/  FMUL.FTZ R60, R35, R63.reuse ;  /* 0x0000003f233c7220 */ /* 0x080fe20000410000 */
[-C--:B------:R-:W-:Y:S01]  /*35aa0*/  FMUL.FTZ R37, R37, R63.reuse ;  /* 0x0000003f25257220 */ /* 0x080fe20000410000 */
[----:B------:R-:W-:Y:S01]  /*35ab0*/  @P2 SHF.R.U32.HI R46, RZ, R66, R67 ;  /* 0x00000042ff2e2219 */ /* 0x000fe20000011643 */
[----:B------:R0:W1:Y:S01]  /*35ac0*/  MUFU.TANH R35, R44 ;  /* 0x0000002c00237308 */ /* 0x0000620000002400 */
[-C--:B------:R-:W-:Y:S01]  /*35ad0*/  FMUL.FTZ R45, R45, R63.reuse ;  /* 0x0000003f2d2d7220 */ /* 0x080fe20000410000 */
[----:B------:R-:W-:Y:S01]  /*35ae0*/  LOP3.LUT R24, R25, 0x7ffffffc, RZ, 0xc0, !PT ;  /* 0x7ffffffc19187812 */ /* 0x000fe200078ec0ff */
[-C--:B------:R-:W-:Y:S01]  /*35af0*/  FMUL.FTZ R57, R30, R63.reuse ;  /* 0x0000003f1e397220 */ /* 0x080fe20000410000 */
[----:B------:R-:W2:Y:S01]  /*35b00*/  SHFL.IDX PT, R26, R46, RZ, 0x1c1f ;  /* 0x001c1fff2e1a7589 */ /* 0x000ea200000e0000 */
[-C--:B0-----:R-:W-:Y:S01]  /*35b10*/  FMUL.FTZ R44, R51, R63.reuse ;  /* 0x0000003f332c7220 */ /* 0x081fe20000410000 */
[----:B------:R-:W-:Y:S02]  /*35b20*/  IMAD.SHL.U32 R51, R0, 0x40, RZ ;  /* 0x0000004000337824 */ /* 0x000fe400078e00ff */
[----:B------:R-:W0:Y:S01]  /*35b30*/  MUFU.TANH R30, R37 ;  /* 0x00000025001e7308 */ /* 0x000e220000002400 */
[-C--:B------:R-:W-:Y:S01]  /*35b40*/  FMUL.FTZ R62, R39, R63.reuse ;  /* 0x0000003f273e7220 */ /* 0x080fe20000410000 */
[-C--:B------:R-:W-:Y:S01]  /*35b50*/  FMUL.FTZ R40, R42, R63.reuse ;  /* 0x0000003f2a287220 */ /* 0x080fe20000410000 */
[-C--:B------:R-:W-:Y:S01]  /*35b60*/  FMUL.FTZ R32, R32, R63.reuse ;  /* 0x0000003f20207220 */ /* 0x080fe20000410000 */
[-C--:B------:R-:W-:Y:S01]  /*35b70*/  FMUL.FTZ R33, R33, R63.reuse ;  /* 0x0000003f21217220 */ /* 0x080fe20000410000 */
[----:B------:R-:W-:-:S03]  /*35b80*/  FMUL.FTZ R36, R36, R63 ;  /* 0x0000003f24247220 */ /* 0x000fc60000410000 */
        /* <DEDUP_REMOVED lines=8> */
[----:B----4-:R-:W-:Y:S01]  /*35c10*/  IMAD.IADD R45, R27, 0x1, -R24 ;  /* 0x000000011b2d7824 */ /* 0x010fe200078e0a18 */
[----:B------:R-:W-:Y:S01]  /*35c20*/  IADD3 R24, -R51, 0x1, RZ ;  /* 0x0000000133187810 */ /* 0x000fe20007ffe1ff */
[-C--:B------:R-:W-:Y:S01]  /*35c30*/  FMUL.FTZ R52, R52, R63.reuse ;  /* 0x0000003f34347220 */ /* 0x080fe20000410000 */
[-C--:B------:R-:W-:Y:S01]  /*35c40*/  FMUL.FTZ R53, R53, R63.reuse ;  /* 0x0000003f35357220 */ /* 0x080fe20000410000 */
[-C--:B------:R-:W-:Y:S01]  /*35c50*/  FMUL.FTZ R54, R54, R63.reuse ;  /* 0x0000003f36367220 */ /* 0x080fe20000410000 */
[----:B------:R-:W-:Y:S01]  /*35c60*/  FMUL.FTZ R55, R55, R63 ;  /* 0x0000003f37377220 */ /* 0x000fe20000410000 */
[----:B------:R-:W-:Y:S01]  /*35c70*/  ISETP.GE.AND P3, PT, R13, 0x1, PT ;  /* 0x000000010d00780c */ /* 0x000fe20003f66270 */
[----:B------:R-:W-:Y:S01]  /*35c80*/  IMAD R24, R45, -0x2, R24 ;  /* 0xfffffffe2d187824 */ /* 0x000fe200078e0218 */
[----:B------:R-:W4:Y:S01]  /*35c90*/  MUFU.TANH R56, R56 ;  /* 0x0000003800387308 */ /* 0x000f220000002400 */
[----:B------:R-:W-:-:S03]  /*35ca0*/  LOP3.LUT R25, RZ, R68, RZ, 0x33, !PT ;  /* 0x00000044ff197212 */ /* 0x000fc600078e33ff */
[----:B------:R-:W-:-:S04]  /*35cb0*/  IADD3 R24, -R14, R24, R15 ;  /* 0x000000180e187210 */ /* 0x000fc80007ffe10f */
        /* <DEDUP_REMOVED lines=24> */
[----:B------:R-:W-:Y:S02]  /*35e40*/  IMAD.IADD R50, R24, 0x1, R25 ;  /* 0x0000000118327824 */ /* 0x000fe400078e0219 */
[----:B------:R-:W-:Y:S02]  /*35e50*/  IMAD.IADD R70, R70, 0x1, -R51 ;  /* 0x0000000146467824 */ /* 0x000fe400078e0a33 */
[--C-:B--2---:R-:W-:Y:S02]  /*35e60*/  IMAD.IADD R38, R69, 0x1, R26.reuse ;  /* 0x0000000145267824 */ /* 0x104fe400078e021a */
[----:B------:R-:W-:Y:S01]  /*35e70*/  IMAD.IADD R47, R50, 0x1, R26 ;  /* 0x00000001322f7824 */ /* 0x000fe200078e021a */
[----:B-1-34-:R-:W-:Y:S06]  /*35e80*/  @!P3 BRA `(.L_x_5533) ;  /* 0x000000000088b947 */ /* 0x01afec0003800000 */
        /* <DEDUP_REMOVED lines=8> */
[C---:B------:R-:W-:Y:S02]  /*35f10*/  R2UR UR4, R4.reuse ;  /* 0x00000000040472ca */ /* 0x040fe400000e0000 */
[C---:B------:R-:W-:Y:S02]  /*35f20*/  R2UR UR5, R5.reuse ;  /* 0x00000000050572ca */ /* 0x040fe400000e0000 */
[----:B------:R-:W-:Y:S02]  /*35f30*/  R2UR UR6, R4 ;  /* 0x00000000040672ca */ /* 0x000fe400000e0000 */
[----:B------:R-:W-:-:S09]  /*35f40*/  R2UR UR7, R5 ;  /* 0x00000000050772ca */ /* 0x000fd200000e0000 */
[----:B------:R-:W2:Y:S04]  /*35f50*/  LD.E R25, desc[UR4][R10.64+0x1c] ;  /* 0x00001c040a197980 */ /* 0x000ea8000c101900 */
[----:B------:R-:W3:Y:S01]  /*35f60*/  LD.E R27, desc[UR6][R10.64+0x20] ;  /* 0x000020060a1b7980 */ /* 0x000ee2000c101900 */
[----:B--2---:R-:W-:-:S05]  /*35f70*/  IMAD.HI.U32 R24, R24, R25, RZ ;  /* 0x0000001918187227 */ /* 0x004fca00078e00ff */
[----:B---3--:R-:W-:-:S07]  /*35f80*/  SHF.R.U32.HI R24, RZ, R27, R24 ;  /* 0x0000001bff187219 */ /* 0x008fce0000011618 */
.L_x_5537:
[----:B------:R-:W-:Y:S05]  /*35f90*/  BSYNC B5 ;  /* 0x0000000000057941 */ /* 0x000fea0003800000 */
.L_x_5536:
[----:B------:R-:W-:Y:S01]  /*35fa0*/  LOP3.LUT R24, RZ, R24, RZ, 0x33, !PT ;  /* 0x00000018ff187212 */ /* 0x000fe200078e33ff */
[----:B------:R-:W-:Y:S06]  /*35fb0*/  BRA `(.L_x_5538) ;  /* 0x0000000000287947 */ /* 0x000fec0003800000 */
.L_x_5535:
[----:B------:R-:W-:-:S13]  /*35fc0*/  ISETP.NE.AND P2, PT, R13, 0x1, PT ;  /* 0x000000010d00780c */ /* 0x000fda0003f45270 */
        /* <DEDUP_REMOVED lines=9> */
.L_x_5538:
[----:B------:R-:W-:Y:S05]  /*36060*/  BSYNC B4 ;  /* 0x0000000000047941 */ /* 0x000fea0003800000 */
.L_x_5534:
[----:B------:R-:W-:-:S04]  /*36070*/  IMAD R24, R13, R24, -R51 ;  /* 0x000000180d187224 */ /* 0x000fc800078e0a33 */
[----:B------:R-:W-:-:S05]  /*36080*/  IMAD R24, R45, -0x2, R24 ;  /* 0xfffffffe2d187824 */ /* 0x000fca00078e0218 */
[----:B------:R-:W-:Y:S02]  /*36090*/  VIMNMX R47, R47, R24, !PT ;  /* 0x000000182f2f7248 */ /* 0x000fe40007fe0100 */
[----:B------:R-:W-:-:S07]  /*360a0*/  VIADDMNMX R38, R24, R13, R38, PT ;  /* 0x0000000d18267246 */ /* 0x000fce0003800126 */
.L_x_5533:
[----:B------:R-:W-:Y:S05]  /*360b0*/  BSYNC B3 ;  /* 0x0000000000037941 */ /* 0x000fea0003800000 */
.L_x_5532:
[C---:B------:R-:W-:Y:S01]  /*360c0*/  ISETP.GE.AND P3, PT, R70.reuse, 0x9, PT ;  /* 0x000000094600780c */ /* 0x040fe20003f66270 */
[----:B------:R-:W1:Y:S01]  /*360d0*/  SHFL.IDX PT, R46, R46, 0x1, 0x1c1f ;  /* 0x003c1f002e2e7f89 */ /* 0x000e6200000e0000 */
[----:B------:R-:W-:Y:S01]  /*360e0*/  ISETP.GE.AND P2, PT, R70, 0x2, PT ;  /* 0x000000024600780c */ /* 0x000fe20003f46270 */
[----:B------:R-:W-:Y:S01]  /*360f0*/  BSSY B3, `(.L_x_5539) ;  /* 0x0000071000037945 */ /* 0x000fe20003800000 */
[C---:B------:R-:W-:Y:S02]  /*36100*/  ISETP.GT.AND P4, PT, R47.reuse, 0x8, !P3 ;  /* 0x000000082f00780c */ /* 0x040fe40005f84270 */
[----:B------:R-:W-:Y:S02]  /*36110*/  ISETP.GT.AND P5, PT, R47, 0x1, !P2 ;  /* 0x000000012f00780c */ /* 0x000fe400057a4270 */
[----:B------:R-:W-:Y:S02]  /*36120*/  ISETP.LT.OR P4, PT, R38, 0x9, P4 ;  /* 0x000000092600780c */ /* 0x000fe40002781670 */
[----:B------:R-:W-:-:S02]  /*36130*/  ISETP.GE.AND P6, PT, R70, 0xa, PT ;  /* 0x0000000a4600780c */ /* 0x000fc40003fc6270 */
[----:B------:R-:W-:Y:S02]  /*36140*/  FSEL R25, R72, -INF , !P4 ;  /* 0xff80000048197808 */ /* 0x000fe40006000000 */
[C---:B------:R-:W-:Y:S02]  /*36150*/  ISETP.LT.OR P5, PT, R38.reuse, 0x2, P5 ;  /* 0x000000022600780c */ /* 0x040fe40002fa1670 */
[----:B------:R-:W-:Y:S02]  /*36160*/  ISETP.GT.AND P4, PT, R47, 0x9, !P6 ;  /* 0x000000092f00780c */ /* 0x000fe40007784270 */
[----:B------:R-:W-:Y:S02]  /*36170*/  FSEL R24, R71, -INF , !P5 ;  /* 0xff80000047187808 */ /* 0x000fe40006800000 */
[----:B------:R-:W-:Y:S02]  /*36180*/  ISETP.LT.OR P4, PT, R38, 0xa, P4 ;  /* 0x0000000a2600780c */ /* 0x000fe40002781670 */
[----:B------:R-:W-:-:S02]  /*36190*/  ISETP.GE.AND P5, PT, R70, 0x11, PT ;  /* 0x000000114600780c */ /* 0x000fc40003fa6270 */
[----:B------:R-:W-:Y:S02]  /*361a0*/  FSEL R26, R73, -INF , !P4 ;  /* 0xff800000491a7808 */ /* 0x000fe40006000000 */
[----:B------:R-:W-:Y:S02]  /*361b0*/  ISETP.GT.AND P4, PT, R47, 0x10, !P5 ;  /* 0x000000102f00780c */ /* 0x000fe40006f84270 */
[----:B------:R-:W-:Y:S02]  /*361c0*/  P2R R64, PR, RZ, 0x20 ;  /* 0x00000020ff407803 */ /* 0x000fe40000000000 */
[----:B------:R-:W-:Y:S02]  /*361d0*/  ISETP.LT.OR P4, PT, R38, 0x11, P4 ;  /* 0x000000112600780c */ /* 0x000fe40002781670 */
[----:B------:R-:W-:Y:S02]  /*361e0*/  ISETP.GE.AND P5, PT, R70, 0x12, PT ;  /* 0x000000124600780c */ /* 0x000fe40003fa6270 */
[----:B0-----:R-:W-:-:S02]  /*361f0*/  FSEL R27, R32, -INF , !P4 ;  /* 0xff800000201b7808 */ /* 0x001fc40006000000 */
        /* <DEDUP_REMOVED lines=38> */
[----:B------:R-:W-:Y:S02]  /*36460*/  P2R R63, PR, RZ, 0x40 ;  /* 0x00000040ff3f7803 */ /* 0x000fe40000000000 */
[----:B------:R-:W-:Y:S01]  /*36470*/  FSEL R35, R48, -INF , !P4 ;  /* 0xff80000030237808 */ /* 0x000fe20006000000 */
[----:B-1----:R-:W-:Y:S01]  /*36480*/  IMAD.IADD R48, R69, 0x1, R46 ;  /* 0x0000000145307824 */ /* 0x002fe200078e022e */
        /* <DEDUP_REMOVED lines=37> */
.L_x_5544:
[----:B------:R-:W-:Y:S05]  /*366e0*/  BSYNC B5 ;  /* 0x0000000000057941 */ /* 0x000fea0003800000 */
.L_x_5543:
[----:B------:R-:W-:Y:S01]  /*366f0*/  LOP3.LUT R14, RZ, R14, RZ, 0x33, !PT ;  /* 0x0000000eff0e7212 */ /* 0x000fe200078e33ff */
[----:B------:R-:W-:Y:S06]  /*36700*/  BRA `(.L_x_5545) ;  /* 0x0000000000287947 */ /* 0x000fec0003800000 */
.L_x_5542:
        /* <DEDUP_REMOVED lines=10> */
.L_x_5545:
[----:B------:R-:W-:Y:S05]  /*367b0*/  BSYNC B4 ;  /* 0x0000000000047941 */ /* 0x000fea0003800000 */
.L_x_5541:
[----:B------:R-:W-:-:S04]  /*367c0*/  IMAD R14, R13, R14, -R51 ;  /* 0x0000000e0d0e7224 */ /* 0x000fc800078e0a33 */
[----:B------:R-:W-:-:S05]  /*367d0*/  IMAD R14, R45, -0x2, R14 ;  /* 0xfffffffe2d0e7824 */ /* 0x000fca00078e020e */
[----:B------:R-:W-:Y:S02]  /*367e0*/  VIADDMNMX R48, R14, R13, R48, PT ;  /* 0x0000000d0e307246 */ /* 0x000fe40003800130 */
[----:B------:R-:W-:-:S07]  /*367f0*/  VIMNMX R47, R47, R14, !PT ;  /* 0x0000000e2f2f7248 */ /* 0x000fce0007fe0100 */
.L_x_5540:
[----:B------:R-:W-:Y:S05]  /*36800*/  BSYNC B3 ;  /* 0x0000000000037941 */ /* 0x000fea0003800000 */
.L_x_5539:
[----:B------:R-:W2:Y:S01]  /*36810*/  LDL.64 R10, [R8+0x70] ;  /* 0x00007000080a7983 */ /* 0x000ea20000100a00 */
[C---:B------:R-:W-:Y:S02]  /*36820*/  ISETP.GT.AND P2, PT, R47.reuse, 0x1, !P2 ;  /* 0x000000012f00780c */ /* 0x040fe40005744270 */
        /* <DEDUP_REMOVED lines=24> */
[----:B------:R-:W-:Y:S02]  /*369b0*/  R2UR UR4, R4 ;  /* 0x00000000040472ca */ /* 0x000fe400000e0000 */
[----:B------:R-:W-:Y:S02]  /*369c0*/  ISETP.LT.OR P2, PT, R48, 0x1a, P2 ;  /* 0x0000001a3000780c */ /* 0x000fe40001741670 */
[----:B------:R-:W-:Y:S02]  /*369d0*/  R2UR UR5, R5 ;  /* 0x00000000050572ca */ /* 0x000fe400000e0000 */
[----:B------:R-:W-:-:S02]  /*369e0*/  FSEL R62, R62, -INF , !P2 ;  /* 0xff8000003e3e7808 */ /* 0x000fc40005000000 */
[----:B------:R-:W-:Y:S02]  /*369f0*/  ISETP.NE.AND P2, PT, R68, RZ, PT ;  /* 0x000000ff4400720c */ /* 0x000fe40003f45270 */
[----:B------:R-:W-:Y:S02]  /*36a00*/  ISETP.NE.AND P3, PT, R75, RZ, PT ;  /* 0x000000ff4b00720c */ /* 0x000fe40003f65270 */
        /* <DEDUP_REMOVED lines=12> */
[----:B------:R-:W-:-:S04]  /*36ad0*/  ISETP.GT.AND P2, PT, R47, RZ, !P2 ;  /* 0x000000ff2f00720c */ /* 0x000fc80005744270 */
[----:B------:R-:W-:-:S04]  /*36ae0*/  ISETP.LT.OR P2, PT, R48, 0x1, P2 ;  /* 0x000000013000780c */ /* 0x000fc80001741670 */
[----:B------:R-:W-:Y:S02]  /*36af0*/  FSEL R52, R12, -INF , !P2 ;  /* 0xff8000000c347808 */ /* 0x000fe40005000000 */
[----:B------:R-:W-:Y:S01]  /*36b00*/  ISETP.NE.AND P2, PT, R73, RZ, PT ;  /* 0x000000ff4900720c */ /* 0x000fe20003f45270 */
[----:B--2---:R-:W2:Y:S03]  /*36b10*/  LD.E.64 R12, desc[UR4][R10.64] ;  /* 0x000000040a0c7980 */ /* 0x004ea6000c101b00 */
[C---:B------:R-:W-:Y:S02]  /*36b20*/  ISETP.GT.AND P2, PT, R47.reuse, 0x29, !P2 ;  /* 0x000000292f00780c */ /* 0x040fe40005744270 */
[----:B------:R-:W-:Y:S02]  /*36b30*/  ISETP.GT.AND P3, PT, R47, 0x30, !P3 ;  /* 0x000000302f00780c */ /* 0x000fe40005f64270 */
[----:B------:R-:W-:-:S02]  /*36b40*/  ISETP.LT.OR P2, PT, R48, 0x2a, P2 ;  /* 0x0000002a3000780c */ /* 0x000fc40001741670 */
[C---:B------:R-:W-:Y:S02]  /*36b50*/  ISETP.GT.AND P4, PT, R47.reuse, 0x31, !P4 ;  /* 0x000000312f00780c */ /* 0x040fe40006784270 */
[C---:B------:R-:W-:Y:S02]  /*36b60*/  ISETP.GT.AND P5, PT, R47.reuse, 0x38, !P5 ;  /* 0x000000382f00780c */ /* 0x040fe40006fa4270 */
[----:B------:R-:W-:Y:S02]  /*36b70*/  ISETP.GT.AND P6, PT, R47, 0x39, !P6 ;  /* 0x000000392f00780c */ /* 0x000fe400077c4270 */
[C---:B------:R-:W-:Y:S02]  /*36b80*/  ISETP.LT.OR P3, PT, R48.reuse, 0x31, P3 ;  /* 0x000000313000780c */ /* 0x040fe40001f61670 */
[----:B------:R-:W-:Y:S02]  /*36b90*/  FSEL R56, R39, -INF , !P2 ;  /* 0xff80000027387808 */ /* 0x000fe40005000000 */
[----:B------:R-:W-:-:S02]  /*36ba0*/  ISETP.LT.OR P4, PT, R48, 0x32, P4 ;  /* 0x000000323000780c */ /* 0x000fc40002781670 */
[C---:B------:R-:W-:Y:S02]  /*36bb0*/  ISETP.LT.OR P5, PT, R48.reuse, 0x39, P5 ;  /* 0x000000393000780c */ /* 0x040fe40002fa1670 */
[----:B------:R-:W-:Y:S02]  /*36bc0*/  ISETP.LT.OR P6, PT, R48, 0x3a, P6 ;  /* 0x0000003a3000780c */ /* 0x000fe400037c1670 */
[----:B------:R-:W-:Y:S02]  /*36bd0*/  FSEL R48, R42, -INF , !P3 ;  /* 0xff8000002a307808 */ /* 0x000fe40005800000 */
[----:B------:R-:W-:Y:S02]  /*36be0*/  FSEL R64, R44, -INF , !P4 ;  /* 0xff8000002c407808 */ /* 0x000fe40006000000 */
[----:B------:R-:W-:Y:S02]  /*36bf0*/  FSEL R54, R54, -INF , !P5 ;  /* 0xff80000036367808 */ /* 0x000fe40006800000 */
[----:B------:R-:W-:-:S02]  /*36c00*/  R2UR UR6, R4 ;  /* 0x00000000040672ca */ /* 0x000fc400000e0000 */
[----:B------:R-:W-:Y:S02]  /*36c10*/  R2UR UR7, R5 ;  /* 0x00000000050772ca */ /* 0x000fe400000e0000 */
[----:B------:R-:W-:-:S11]  /*36c20*/  FSEL R66, R55, -INF , !P6 ;  /* 0xff80000037427808 */ /* 0x000fd60007000000 */
[----:B------:R-:W3:Y:S01]  /*36c30*/  LD.E R50, desc[UR6][R10.64+0x14] ;  /* 0x000014060a327980 */ /* 0x000ee2000c101900 */
[----:B--2---:R-:W-:Y:S02]  /*36c40*/  FMNMX.FTZ R15, R41, R12, !PT ;  /* 0x0000000c290f7209 */ /* 0x004fe40007810000 */
        /* <DEDUP_REMOVED lines=28> */
[----:B------:R-:W-:Y:S01]  /*36e10*/  FMNMX.FTZ R14, R54, R14, !PT ;  /* 0x0000000e360e7209 */ /* 0x000fe20007810000 */
[----:B------:R-:W2:Y:S01]  /*36e20*/  LD.E R42, desc[UR4][R10.64+0x20] ;  /* 0x000020040a2a7980 */ /* 0x000ea2000c101900 */
[----:B------:R-:W-:-:S02]  /*36e30*/  FMNMX.FTZ R44, R38, R15, !PT ;  /* 0x0000000f262c7209 */ /* 0x000fc40007810000 */
[----:B------:R-:W-:-:S03]  /*36e40*/  FMNMX.FTZ R45, R66, R14, !PT ;  /* 0x0000000e422d7209 */ /* 0x000fc60007810000 */
[----:B------:R-:W0:Y:S04]  /*36e50*/  SHFL.BFLY PT, R15, R44, 0x2, 0x1f ;  /* 0x0c401f002c0f7f89 */ /* 0x000e2800000e0000 */
[----:B------:R1:W-:Y:S04]  /*36e60*/  ST.E.64 desc[UR4][R10.64], R44 ;  /* 0x0000002c0a007985 */ /* 0x0003e8000c101b04 */
[----:B------:R-:W4:Y:S04]  /*36e70*/  LD.E R47, desc[UR6][R10.64+0x4] ;  /* 0x000004060a2f7980 */ /* 0x000f28000c101900 */
[----:B-1----:R-:W5:Y:S01]  /*36e80*/  LD.E R45, desc[UR4][R10.64+0x10] ;  /* 0x000010040a2d7980 */ /* 0x002f62000c101900 */
[----:B0-----:R-:W-:-:S05]  /*36e90*/  FMNMX.FTZ R15, R44, R15, !PT ;  /* 0x0000000f2c0f7209 */ /* 0x001fca0007810000 */
[----:B------:R-:W0:Y:S02]  /*36ea0*/  SHFL.BFLY PT, R14, R15, 0x1, 0x1f ;  /* 0x0c201f000f0e7f89 */ /* 0x000e2400000e0000 */
[----:B0-----:R-:W-:-:S05]  /*36eb0*/  FMNMX.FTZ R39, R15, R14, !PT ;  /* 0x0000000e0f277209 */ /* 0x001fca0007810000 */
[----:B------:R-:W-:Y:S04]  /*36ec0*/  ST.E desc[UR4][R10.64], R39 ;  /* 0x000000270a007985 */ /* 0x000fe8000c101904 */
[----:B------:R-:W3:Y:S01]  /*36ed0*/  LD.E R46, desc[UR6][R10.64] ;  /* 0x000000060a2e7980 */ /* 0x000ee2000c101900 */
[----:B------:R-:W-:Y:S02]  /*36ee0*/  R2UR UR8, R4 ;  /* 0x00000000040872ca */ /* 0x000fe400000e0000 */
[----:B------:R-:W-:Y:S01]  /*36ef0*/  R2UR UR9, R5 ;  /* 0x00000000050972ca */ /* 0x000fe200000e0000 */
[----:B----4-:R-:W0:Y:S02]  /*36f00*/  SHFL.BFLY PT, R14, R47, 0x2, 0x1f ;  /* 0x0c401f002f0e7f89 */ /* 0x010e2400000e0000 */
[----:B0-----:R-:W-:-:S05]  /*36f10*/  FMNMX.FTZ R14, R14, R47, !PT ;  /* 0x0000002f0e0e7209 */ /* 0x001fca0007810000 */
[----:B------:R-:W0:Y:S02]  /*36f20*/  SHFL.BFLY PT, R15, R14, 0x1, 0x1f ;  /* 0x0c201f000e0f7f89 */ /* 0x000e2400000e0000 */
[----:B0-----:R-:W-:Y:S02]  /*36f30*/  FMNMX.FTZ R39, R14, R15, !PT ;  /* 0x0000000f0e277209 */ /* 0x001fe40007810000 */
[C---:B---3--:R-:W-:Y:S02]  /*36f40*/  FSETP.NEU.FTZ.AND P2, PT, R46.reuse, -INF , PT ;  /* 0xff8000002e00780b */ /* 0x048fe40003f5d000 */
[C---:B------:R-:W-:Y:S02]  /*36f50*/  FSETP.NEU.FTZ.AND P3, PT, R39.reuse, -INF , PT ;  /* 0xff8000002700780b */ /* 0x040fe40003f7d000 */
[----:B------:R-:W-:Y:S02]  /*36f60*/  FSEL R15, R46, RZ, P2 ;  /* 0x000000ff2e0f7208 */ /* 0x000fe40001000000 */
[----:B------:R-:W-:-:S03]  /*36f70*/  FSEL R44, R39, RZ, P3 ;  /* 0x000000ff272c7208 */ /* 0x000fc60001800000 */
[----:B------:R-:W-:Y:S02]  /*36f80*/  FADD.FTZ R15, R12, -R15 ;  /* 0x8000000f0c0f7221 */ /* 0x000fe40000010000 */
[----:B------:R-:W-:Y:S02]  /*36f90*/  FADD.FTZ R13, R13, -R44 ;  /* 0x8000002c0d0d7221 */ /* 0x000fe40000010000 */
[----:B--2---:R-:W-:Y:S02]  /*36fa0*/  FMUL.FTZ R12, R15, R42 ;  /* 0x0000002a0f0c7220 */ /* 0x004fe40000410000 */
[----:B------:R-:W-:-:S04]  /*36fb0*/  FMUL.FTZ R13, R42, R13 ;  /* 0x0000000d2a0d7220 */ /* 0x000fc80000410000 */
[----:B------:R-:W5:Y:S08]  /*36fc0*/  MUFU.EX2 R12, R12 ;  /* 0x0000000c000c7308 */ /* 0x000f700000000800 */
[----:B------:R-:W0:Y:S01]  /*36fd0*/  MUFU.EX2 R13, R13 ;  /* 0x0000000d000d7308 */ /* 0x000e220000000800 */
[----:B------:R1:W-:Y:S01]  /*36fe0*/  ST.E desc[UR4][R10.64+0x4], R39 ;  /* 0x000004270a007985 */ /* 0x0003e2000c101904 */
[----:B-----5:R-:W-:Y:S01]  /*36ff0*/  FMUL.FTZ R47, R12, R45 ;  /* 0x0000002d0c2f7220 */ /* 0x020fe20000410000 */
[----:B0-----:R-:W-:-:S04]  /*37000*/  FMUL.FTZ R49, R13, R50 ;  /* 0x000000320d317220 */ /* 0x001fc80000410000 */
[----:B------:R1:W-:Y:S04]  /*37010*/  ST.E desc[UR6][R10.64+0x10], R47 ;  /* 0x0000102f0a007985 */ /* 0x0003e8000c101906 */
[----:B------:R1:W-:Y:S04]  /*37020*/  ST.E desc[UR8][R10.64+0x14], R49 ;  /* 0x000014310a007985 */ /* 0x0003e8000c101908 */
[----:B------:R-:W2:Y:S04]  /*37030*/  LDL.64 R14, [R8+0x78] ;  /* 0x00007800080e7983 */ /* 0x000ea80000100a00 */
[----:B--2---:R-:W2:Y:S04]  /*37040*/  LD.E.64 R44, desc[UR4][R14.64] ;  /* 0x000000040e2c7980 */ /* 0x004ea8000c101b00 */
[----:B--2---:R-:W2:Y:S01]  /*37050*/  LD.E R42, desc[UR4][R44.64+0x4] ;  /* 0x000004042c2a7980 */ /* 0x004ea2000c101900 */
[----:B------:R-:W-:Y:S01]  /*37060*/  BSSY B3, `(.L_x_5546) ;  /* 0x0000010000037945 */ /* 0x000fe20003800000 */
[----:B--2---:R-:W-:-:S13]  /*37070*/  ISETP.NE.AND P2, PT, R42, RZ, PT ;  /* 0x000000ff2a00720c */ /* 0x004fda0003f45270 */
[----:B-1----:R-:W-:Y:S05]  /*37080*/  @P2 BRA `(.L_x_5547) ;  /* 0x0000000000342947 */ /* 0x002fea0003800000 */
[----:B------:R-:W-:Y:S02]  /*37090*/  R2UR UR4, R4 ;  /* 0x00000000040472ca */ /* 0x000fe400000e0000 */
[----:B------:R-:W-:-:S13]  /*370a0*/  R2UR UR5, R5 ;  /* 0x00000000050572ca */ /* 0x000fda00000e0000 */
[----:B------:R-:W2:Y:S01]  /*370b0*/  LD.E.64 R10, desc[UR4][R14.64+0x8] ;  /* 0x000008040e0a7980 */ /* 0x000ea2000c101b00 */
[----:B------:R-:W-:Y:S02]  /*370c0*/  R2UR UR6, R4 ;  /* 0x00000000040672ca */ /* 0x000fe400000e0000 */
[----:B------:R-:W-:Y:S01]  /*370d0*/  R2UR UR7, R5 ;  /* 0x00000000050772ca */ /* 0x000fe200000e0000 */
[----:B------:R-:W3:-:S12]  /*370e0*/  LD.E R44, desc[UR4][R44.64] ;  /* 0x000000042c2c7980 */ /* 0x000ed8000c101900 */
[----:B--2---:R-:W2:Y:S01]  /*370f0*/  LD.E.64 R10, desc[UR6][R10.64] ;  /* 0x000000060a0a7980 */ /* 0x004ea2000c101b00 */
[----:B---3--:R-:W-:-:S04]  /*37100*/  IMAD R47, R9, 0x40, R44 ;  /* 0x00000040092f7824 */ /* 0x008fc800078e022c */
[----:B--2---:R-:W-:-:S05]  /*37110*/  IMAD.WIDE R46, R47, 0x4, R10 ;  /* 0x000000042f2e7825 */ /* 0x004fca00078e020a */
[----:B------:R0:W-:Y:S04]  /*37120*/  ST.E desc[UR4][R46.64], R12 ;  /* 0x0000000c2e007985 */ /* 0x0001e8000c101904 */
[----:B------:R-:W2:Y:S04]  /*37130*/  LD.E.64 R44, desc[UR6][R14.64] ;  /* 0x000000060e2c7980 */ /* 0x000ea8000c101b00 */
[----:B--2---:R-:W2:Y:S02]  /*37140*/  LD.E R39, desc[UR4][R44.64+0x4] ;  /* 0x000004042c277980 */ /* 0x004ea4000c101900 */
[----:B0-2---:R-:W-:-:S13]  /*37150*/  ISETP.NE.AND P2, PT, R39, RZ, PT ;  /* 0x000000ff2700720c */ /* 0x005fda0003f45270 */
.L_x_5547:
[----:B------:R-:W-:Y:S05]  /*37160*/  BSYNC B3 ;  /* 0x0000000000037941 */ /* 0x000fea0003800000 */
.L_x_5546:
[----:B------:R-:W-:Y:S04]  /*37170*/  BSSY B3, `(.L_x_5548) ;  /* 0x000000d000037945 */ /* 0x000fe80003800000 */
[----:B------:R-:W-:Y:S05]  /*37180*/  @P2 BRA `(.L_x_5549) ;  /* 0x00000000002c2947 */ /* 0x000fea0003800000 */
        /* <DEDUP_REMOVED lines=8> */
[----:B------:R-:W-:-:S04]  /*37210*/  VIADD R9, R9, 0x8 ;  /* 0x0000000809097836 */ /* 0x000fc80000000000 */
[----:B--2---:R-:W-:-:S05]  /*37220*/  IMAD.WIDE R10, R9, 0x4, R10 ;  /* 0x00000004090a7825 */ /* 0x004fca00078e020a */
[----:B------:R0:W-:Y:S02]  /*37230*/  ST.E desc[UR4][R10.64], R13 ;  /* 0x0000000d0a007985 */ /* 0x0001e4000c101904 */
.L_x_5549:
[----:B------:R-:W-:Y:S05]  /*37240*/  BSYNC B3 ;  /* 0x0000000000037941 */ /* 0x000fea0003800000 */
.L_x_5548:
[----:B0-----:R-:W2:Y:S01]  /*37250*/  LDL.64 R10, [R8+0x70] ;  /* 0x00007000080a7983 */ /* 0x001ea20000100a00 */
[C---:B------:R-:W-:Y:S02]  /*37260*/  R2UR UR4, R4.reuse ;  /* 0x00000000040472ca */ /* 0x040fe400000e0000 */
[C---:B------:R-:W-:Y:S02]  /*37270*/  R2UR UR5, R5.reuse ;  /* 0x00000000050572ca */ /* 0x040fe400000e0000 */
[C---:B------:R-:W-:Y:S02]  /*37280*/  R2UR UR6, R4.reuse ;  /* 0x00000000040672ca */ /* 0x040fe400000e0000 */
[C---:B------:R-:W-:Y:S02]  /*37290*/  R2UR UR7, R5.reuse ;  /* 0x00000000050772ca */ /* 0x040fe400000e0000 */
[----:B------:R-:W-:Y:S02]  /*372a0*/  R2UR UR8, R4 ;  /* 0x00000000040872ca */ /* 0x000fe400000e0000 */
[----:B------:R-:W-:-:S05]  /*372b0*/  R2UR UR9, R5 ;  /* 0x00000000050972ca */ /* 0x000fca00000e0000 */
[----:B--2---:R-:W2:Y:S04]  /*372c0*/  LD.E R9, desc[UR4][R10.64] ;  /* 0x000000040a097980 */ /* 0x004ea8000c101900 */
[----:B------:R-:W3:Y:S04]  /*372d0*/  LD.E R14, desc[UR6][R10.64+0x20] ;  /* 0x000020060a0e7980 */ /* 0x000ee8000c101900 */
[----:B------:R-:W4:Y:S04]  /*372e0*/  LD.E R39, desc[UR8][R10.64+0x4] ;  /* 0x000004080a277980 */ /* 0x000f28000c101900 */
[----:B------:R-:W5:Y:S04]  /*372f0*/  LD.E R50, desc[UR4][R10.64+0x10] ;  /* 0x000010040a327980 */ /* 0x000f68000c101900 */
[----:B------:R-:W5:Y:S01]  /*37300*/  LD.E R49, desc[UR6][R10.64+0x14] ;  /* 0x000014060a317980 */ /* 0x000f62000c101900 */
[C---:B--2---:R-:W-:Y:S01]  /*37310*/  FSETP.NEU.FTZ.AND P2, PT, R9.reuse, -INF , PT ;  /* 0xff8000000900780b */ /* 0x044fe20003f5d000 */
[----:B---3--:R-:W-:Y:S01]  /*37320*/  FMUL.FTZ R15, R9, R14 ;  /* 0x0000000e090f7220 */ /* 0x008fe20000410000 */
[----:B----4-:R-:W-:Y:S01]  /*37330*/  FSETP.NEU.FTZ.AND P3, PT, R39, -INF , PT ;  /* 0xff8000002700780b */ /* 0x010fe20003f7d000 */
[----:B------:R-:W-:-:S03]  /*37340*/  FMUL.FTZ R39, R14, R39 ;  /* 0x000000270e277220 */ /* 0x000fc60000410000 */
[----:B------:R-:W-:Y:S02]  /*37350*/  FSEL R15, R15, RZ, P2 ;  /* 0x000000ff0f0f7208 */ /* 0x000fe40001000000 */
[----:B------:R-:W-:-:S03]  /*37360*/  FSEL R39, R39, RZ, P3 ;  /* 0x000000ff27277208 */ /* 0x000fc60001800000 */
        /* <DEDUP_REMOVED lines=34> */
[----:B------:R-:W-:-:S07]  /*37590*/  FFMA.FTZ R14, R66, R14, -R39 ;  /* 0x0000000e420e7223 */ /* 0x000fce0000010827 */
[----:B------:R-:W0:Y:S01]  /*375a0*/  MUFU.EX2 R169, R42 ;  /* 0x0000002a00a97308 */ /* 0x000e220000000800 */
[----:B-----5:R-:W-:-:S07]  /*375b0*/  FADD.FTZ R24, R38, R49 ;  /* 0x0000003126187221 */ /* 0x020fce0000010000 */
[----:B------:R1:W2:Y:S08]  /*375c0*/  MUFU.EX2 R170, R25 ;  /* 0x0000001900aa7308 */ /* 0x0002b00000000800 */
[----:B------:R-:W-:Y:S01]  /*375d0*/  MUFU.EX2 R57, R57 ;  /* 0x0000003900397308 */ /* 0x000fe20000000800 */
[----:B-1----:R-:W-:Y:S01]  /*375e0*/  FADD.FTZ R25, R41, R50 ;  /* 0x0000003229197221 */ /* 0x002fe20000010000 */
[----:B0-----:R-:W-:-:S03]  /*375f0*/  FADD.FTZ R24, R169, R24 ;  /* 0x00000018a9187221 */ /* 0x001fc60000010000 */
[----:B------:R-:W-:-:S03]  /*37600*/  FADD.FTZ R25, R168, R25 ;  /* 0x00000019a8197221 */ /* 0x000fc60000010000 */
[----:B------:R2:W0:Y:S08]  /*37610*/  MUFU.EX2 R9, R26 ;  /* 0x0000001a00097308 */ /* 0x0004300000000800 */
[----:B------:R-:W-:Y:S01]  /*37620*/  MUFU.EX2 R58, R58 ;  /* 0x0000003a003a7308 */ /* 0x000fe20000000800 */
[----:B--2---:R-:W-:-:S07]  /*37630*/  FADD.FTZ R26, R170, R25 ;  /* 0x00000019aa1a7221 */ /* 0x004fce0000010000 */
[----:B------:R-:W1:Y:S01]  /*37640*/  MUFU.EX2 R172, R27 ;  /* 0x0000001b00ac7308 */ /* 0x000e620000000800 */
[----:B0-----:R-:W-:-:S07]  /*37650*/  FADD.FTZ R25, R9, R26 ;  /* 0x0000001a09197221 */ /* 0x001fce0000010000 */
[----:B------:R-:W-:Y:S08]  /*37660*/  MUFU.EX2 R59, R59 ;  /* 0x0000003b003b7308 */ /* 0x000ff00000000800 */
[----:B------:R-:W0:Y:S01]  /*37670*/  MUFU.EX2 R21, R28 ;  /* 0x0000001c00157308 */ /* 0x000e220000000800 */
[----:B-1----:R-:W-:-:S07]  /*37680*/  FADD.FTZ R26, R172, R25 ;  /* 0x00000019ac1a7221 */ /* 0x002fce0000010000 */
[----:B------:R-:W1:Y:S08]  /*37690*/  MUFU.EX2 R60, R60 ;  /* 0x0000003c003c7308 */ /* 0x000e700000000800 */
[----:B------:R-:W2:Y:S01]  /*376a0*/  MUFU.EX2 R29, R29 ;  /* 0x0000001d001d7308 */ /* 0x000ea20000000800 */
[----:B0-----:R-:W-:-:S07]  /*376b0*/  FADD.FTZ R26, R21, R26 ;  /* 0x0000001a151a7221 */ /* 0x001fce0000010000 */
[----:B------:R0:W-:Y:S08]  /*376c0*/  MUFU.EX2 R182, R15 ;  /* 0x0000000f00b67308 */ /* 0x0001f00000000800 */
[----:B------:R-:W3:Y:S01]  /*376d0*/  MUFU.EX2 R61, R61 ;  /* 0x0000003d003d7308 */ /* 0x000ee20000000800 */
[----:B0-----:R-:W-:-:S04]  /*376e0*/  FADD.FTZ R15, R57, R24 ;  /* 0x00000018390f7221 */ /* 0x001fc80000010000 */
[----:B------:R-:W-:-:S03]  /*376f0*/  FADD.FTZ R24, R58, R15 ;  /* 0x0000000f3a187221 */ /* 0x000fc60000010000 */
[----:B------:R-:W0:Y:S01]  /*37700*/  MUFU.EX2 R30, R30 ;  /* 0x0000001e001e7308 */ /* 0x000e220000000800 */
[----:B------:R-:W-:-:S04]  /*37710*/  FADD.FTZ R15, R59, R24 ;  /* 0x000000183b0f7221 */ /* 0x000fc80000010000 */
[----:B-1----:R-:W-:Y:S01]  /*37720*/  FADD.FTZ R24, R60, R15 ;  /* 0x0000000f3c187221 */ /* 0x002fe20000010000 */
[----:B--2---:R-:W-:Y:S02]  /*37730*/  FADD.FTZ R15, R29, R26 ;  /* 0x0000001a1d0f7221 */ /* 0x004fe40000010000 */
[----:B------:R-:W1:Y:S01]  /*37740*/  MUFU.EX2 R62, R62 ;  /* 0x0000003e003e7308 */ /* 0x000e620000000800 */
[----:B---3--:R-:W-:-:S07]  /*37750*/  FADD.FTZ R25, R61, R24 ;  /* 0x000000183d197221 */ /* 0x008fce0000010000 */
[----:B------:R-:W2:Y:S01]  /*37760*/  MUFU.EX2 R31, R31 ;  /* 0x0000001f001f7308 */ /* 0x000ea20000000800 */
[----:B0-----:R-:W-:-:S07]  /*37770*/  FADD.FTZ R24, R30, R15 ;  /* 0x0000000f1e187221 */ /* 0x001fce0000010000 */
[----:B------:R-:W0:Y:S01]  /*37780*/  MUFU.EX2 R40, R40 ;  /* 0x0000002800287308 */ /* 0x000e220000000800 */
[----:B-1----:R-:W-:-:S07]  /*37790*/  FADD.FTZ R25, R62, R25 ;  /* 0x000000193e197221 */ /* 0x002fce0000010000 */
[----:B------:R-:W1:Y:S01]  /*377a0*/  MUFU.EX2 R32, R32 ;  /* 0x0000002000207308 */ /* 0x000e620000000800 */
[----:B--2---:R-:W-:-:S07]  /*377b0*/  FADD.FTZ R15, R31, R24 ;  /* 0x000000181f0f7221 */ /* 0x004fce0000010000 */
        /* <DEDUP_REMOVED lines=23> */
[----:B--2---:R-:W-:-:S04]  /*37930*/  FADD.FTZ R25, R37, R26 ;  /* 0x0000001a25197221 */ /* 0x004fc80000010000 */
[----:B------:R-:W-:Y:S01]  /*37940*/  FADD.FTZ R39, R182, R25 ;  /* 0x00000019b6277221 */ /* 0x000fe20000010000 */
[----:B0-----:R-:W-:-:S04]  /*37950*/  FADD.FTZ R24, R48, R15 ;  /* 0x0000000f30187221 */ /* 0x001fc80000010000 */
[----:B------:R-:W-:Y:S01]  /*37960*/  ST.E desc[UR4][R10.64+0x10], R39 ;  /* 0x000010270a007985 */ /* 0x000fe2000c101904 */
[----:B-1----:R-:W-:-:S05]  /*37970*/  FADD.FTZ R49, R183, R24 ;  /* 0x00000018b7317221 */ /* 0x002fca0000010000 */
[----:B------:R0:W-:Y:S04]  /*37980*/  ST.E desc[UR6][R10.64+0x14], R49 ;  /* 0x000014310a007985 */ /* 0x0001e8000c101906 */
[----:B------:R-:W2:Y:S01]  /*37990*/  LDL.64 R24, [R8+0x80] ;  /* 0x0000800008187983 */ /* 0x000ea20000100a00 */
[----:B------:R-:W-:Y:S06]  /*379a0*/  BAR.SYNC.DEFER_BLOCKING 0xf, 0x100 ;  /* 0x03c4000000007b1d */ /* 0x000fec0000010000 */
[----:B------:R-:W0:Y:S04]  /*379b0*/  LDL.64 R14, [R8+0x88] ;  /* 0x00008800080e7983 */ /* 0x000e280000100a00 */
[----:B--2---:R-:W2:Y:S04]  /*379c0*/  LD.E.64 R24, desc[UR4][R24.64+0x10] ;  /* 0x0000100418187980 */ /* 0x004ea8000c101b00 */
        /* <DEDUP_REMOVED lines=24> */
[----:B------:R2:W-:Y:S04]  /*37b50*/  STSM.16.M88.4 [R51], R176 ;  /* 0x000000b033007844 */ /* 0x0005e80000000200 */
[----:B------:R-:W-:Y:S04]  /*37b60*/  STSM.16.M88.4 [R50], R180 ;  /* 0x000000b432007844 */ /* 0x000fe80000000200 */
[----:B0-----:R-:W3:Y:S04]  /*37b70*/  LD.E R11, desc[UR4][R14.64] ;  /* 0x000000040e0b7980 */ /* 0x001ee8000c101900 */
[----:B-1----:R-:W4:Y:S04]  /*37b80*/  LD.E R9, desc[UR4][R14.64+0x14] ;  /* 0x000014040e097980 */ /* 0x002f28000c101900 */
[----:B------:R-:W5:Y:S01]  /*37b90*/  LD.E R21, desc[UR6][R14.64+0x4] ;  /* 0x000004060e157980 */ /* 0x000f62000c101900 */
[----:B------:R-:W-:-:S02]  /*37ba0*/  R2UR UR18, R4 ;  /* 0x00000000041272ca */ /* 0x000fc400000e0000 */
[C---:B------:R-:W-:Y:S01]  /*37bb0*/  R2UR UR19, R5.reuse ;  /* 0x00000000051372ca */ /* 0x040fe200000e0000 */
[----:B------:R-:W5:Y:S01]  /*37bc0*/  LD.E R10, desc[UR6][R14.64+0x8] ;  /* 0x000008060e0a7980 */ /* 0x000f62000c101900 */
[C---:B------:R-:W-:Y:S02]  /*37bd0*/  R2UR UR10, R4.reuse ;  /* 0x00000000040a72ca */ /* 0x040fe400000e0000 */
[C---:B------:R-:W-:Y:S01]  /*37be0*/  R2UR UR11, R5.reuse ;  /* 0x00000000050b72ca */ /* 0x040fe200000e0000 */
[----:B------:R-:W5:Y:S01]  /*37bf0*/  LD.E R25, desc[UR8][R14.64+0x10] ;  /* 0x000010080e197980 */ /* 0x000f62000c101900 */
[C---:B------:R-:W-:Y:S02]  /*37c00*/  R2UR UR12, R4.reuse ;  /* 0x00000000040c72ca */ /* 0x040fe400000e0000 */
[----:B------:R-:W-:Y:S01]  /*37c10*/  R2UR UR13, R5 ;  /* 0x00000000050d72ca */ /* 0x000fe200000e0000 */
[----:B------:R-:W5:Y:S01]  /*37c20*/  LD.E R35, desc[UR6][R14.64+0x40] ;  /* 0x000040060e237980 */ /* 0x000f62000c101900 */
[----:B------:R-:W-:-:S02]  /*37c30*/  R2UR UR14, R4 ;  /* 0x00000000040e72ca */ /* 0x000fc400000e0000 */
[C---:B------:R-:W-:Y:S01]  /*37c40*/  R2UR UR15, R5.reuse ;  /* 0x00000000050f72ca */ /* 0x040fe200000e0000 */
[----:B------:R-:W5:Y:S01]  /*37c50*/  LD.E R37, desc[UR4][R14.64+0x44] ;  /* 0x000044040e257980 */ /* 0x000f62000c101900 */
[----:B------:R-:W-:Y:S02]  /*37c60*/  R2UR UR16, R4 ;  /* 0x00000000041072ca */ /* 0x000fe400000e0000 */
[----:B------:R-:W-:Y:S01]  /*37c70*/  R2UR UR17, R5 ;  /* 0x00000000051172ca */ /* 0x000fe200000e0000 */
        /* <DEDUP_REMOVED lines=33> */
[----:B---3--:R-:W-:-:S05]  /*37e90*/  FMUL.FTZ R11, R12, R11 ;  /* 0x0000000b0c0b7220 */ /* 0x008fca0000410000 */
[----:B------:R0:W-:Y:S04]  /*37ea0*/  ST.E desc[UR4][R14.64], R11 ;  /* 0x0000000b0e007985 */ /* 0x0001e8000c101904 */
[----:B0-----:R-:W3:Y:S01]  /*37eb0*/  LD.E R11, desc[UR6][R14.64+0x140] ;  /* 0x000140060e0b7980 */ /* 0x001ee2000c101900 */
[C---:B----4-:R-:W-:Y:S01]  /*37ec0*/  FMUL.FTZ R9, R12.reuse, R9 ;  /* 0x000000090c097220 */ /* 0x050fe20000410000 */
[----:B-----5:R-:W-:-:S04]  /*37ed0*/  FMUL.FTZ R21, R12, R21 ;  /* 0x000000150c157220 */ /* 0x020fc80000410000 */
[----:B------:R0:W-:Y:S04]  /*37ee0*/  ST.E desc[UR4][R14.64+0x14], R9 ;  /* 0x000014090e007985 */ /* 0x0001e8000c101904 */
[----:B------:R1:W-:Y:S04]  /*37ef0*/  ST.E desc[UR6][R14.64+0x4], R21 ;  /* 0x000004150e007985 */ /* 0x0003e8000c101906 */
[----:B0-----:R-:W4:Y:S04]  /*37f00*/  LD.E R9, desc[UR18][R14.64+0x134] ;  /* 0x000134120e097980 */ /* 0x001f28000c101900 */
[----:B-1----:R-:W5:Y:S01]  /*37f10*/  LD.E R21, desc[UR6][R14.64+0x144] ;  /* 0x000144060e157980 */ /* 0x002f62000c101900 */
        /* <DEDUP_REMOVED lines=64> */
[----:B------:R0:W-:Y:S02]  /*38320*/  ST.E desc[UR4][R14.64+0x1e4], R11 ;  /* 0x0001e40b0e007985 */ /* 0x0001e4000c101904 */
[----:B0-----:R-:W-:Y:S02]  /*38330*/  FMUL.FTZ R11, R13, R10 ;  /* 0x0000000a0d0b7220 */ /* 0x001fe40000410000 */
[----:B------:R-:W3:Y:S01]  /*38340*/  LD.E R10, desc[UR6][R14.64+0xc] ;  /* 0x00000c060e0a7980 */ /* 0x000ee2000c101900 */
[C---:B----4-:R-:W-:Y:S01]  /*38350*/  FMUL.FTZ R9, R12.reuse, R9 ;  /* 0x000000090c097220 */ /* 0x050fe20000410000 */
[----:B-----5:R-:W-:-:S04]  /*38360*/  FMUL.FTZ R21, R12, R21 ;  /* 0x000000150c157220 */ /* 0x020fc80000410000 */
[----:B------:R0:W-:Y:S04]  /*38370*/  ST.E desc[UR4][R14.64+0x1e0], R9 ;  /* 0x0001e0090e007985 */ /* 0x0001e8000c101904 */
[----:B------:R3:W-:Y:S04]  /*38380*/  ST.E desc[UR4][R14.64+0x1f0], R21 ;  /* 0x0001f0150e007985 */ /* 0x0007e8000c101904 */
[----:B0-----:R-:W4:Y:S01]  /*38390*/  LD.E R9, desc[UR6][R14.64+0x1f4] ;  /* 0x0001f4060e097980 */ /* 0x001f22000c101900 */
[----:B---3--:R-:W-:-:S03]  /*383a0*/  FMUL.FTZ R21, R13, R10 ;  /* 0x0000000a0d157220 */ /* 0x008fc60000410000 */
[----:B------:R-:W3:Y:S01]  /*383b0*/  LD.E R10, desc[UR6][R14.64+0x18] ;  /* 0x000018060e0a7980 */ /* 0x000ee2000c101900 */
[----:B----4-:R-:W-:-:S05]  /*383c0*/  FMUL.FTZ R9, R12, R9 ;  /* 0x000000090c097220 */ /* 0x010fca0000410000 */
[----:B------:R3:W-:Y:S02]  /*383d0*/  ST.E desc[UR4][R14.64+0x1f4], R9 ;  /* 0x0001f4090e007985 */ /* 0x0007e4000c101904 */
[C---:B---3--:R-:W-:Y:S02]  /*383e0*/  FMUL.FTZ R9, R13.reuse, R10 ;  /* 0x0000000a0d097220 */ /* 0x048fe40000410000 */
[----:B------:R-:W3:Y:S04]  /*383f0*/  LD.E R10, desc[UR6][R14.64+0x1c] ;  /* 0x00001c060e0a7980 */ /* 0x000ee8000c101900 */
[----:B------:R3:W-:Y:S02]  /*38400*/  ST.E desc[UR4][R14.64+0x8], R11 ;  /* 0x0000080b0e007985 */ /* 0x0007e4000c101904 */
[----:B---3--:R-:W-:-:S02]  /*38410*/  FMUL.FTZ R11, R13, R10 ;  /* 0x0000000a0d0b7220 */ /* 0x008fc40000410000 */
[----:B------:R-:W3:Y:S04]  /*38420*/  LD.E R10, desc[UR6][R14.64+0x28] ;  /* 0x000028060e0a7980 */ /* 0x000ee8000c101900 */
        /* <DEDUP_REMOVED lines=56> */
[----:B------:R-:W3:Y:S01]  /*387b0*/  LD.E R10, desc[UR6][R14.64+0xbc] ;  /* 0x0000bc060e0a7980 */ /* 0x000ee2000c101900 */
        /* <DEDUP_REMOVED lines=74> */
[----:B------:R1:W-:Y:S01]  /*38c60*/  ST.E desc[UR4][R14.64+0xb8], R21 ;  /* 0x0000b8150e007985 */ /* 0x0003e2000c101904 */
[----:B---3--:R-:W-:-:S05]  /*38c70*/  FMUL.FTZ R9, R13, R10 ;  /* 0x0000000a0d097220 */ /* 0x008fca0000410000 */
[----:B------:R2:W-:Y:S04]  /*38c80*/  ST.E desc[UR4][R14.64+0xbc], R9 ;  /* 0x0000bc090e007985 */ /* 0x0005e8000c101904 */
[----:B------:R-:W0:Y:S02]  /*38c90*/  LD.E R10, desc[UR6][R14.64+0xc8] ;  /* 0x0000c8060e0a7980 */ /* 0x000e24000c101900 */
[----:B0-----:R-:W-:-:S05]  /*38ca0*/  FMUL.FTZ R11, R13, R10 ;  /* 0x0000000a0d0b7220 */ /* 0x001fca0000410000 */
[----:B------:R0:W-:Y:S04]  /*38cb0*/  ST.E desc[UR4][R14.64+0xc8], R11 ;  /* 0x0000c80b0e007985 */ /* 0x0001e8000c101904 */
[----:B------:R-:W1:Y:S02]  /*38cc0*/  LD.E R10, desc[UR6][R14.64+0xcc] ;  /* 0x0000cc060e0a7980 */ /* 0x000e64000c101900 */
[----:B-1----:R-:W-:-:S05]  /*38cd0*/  FMUL.FTZ R21, R13, R10 ;  /* 0x0000000a0d157220 */ /* 0x002fca0000410000 */
[----:B------:R1:W-:Y:S04]  /*38ce0*/  ST.E desc[UR4][R14.64+0xcc], R21 ;  /* 0x0000cc150e007985 */ /* 0x0003e8000c101904 */
[----:B------:R-:W2:Y:S02]  /*38cf0*/  LD.E R10, desc[UR6][R14.64+0xd8] ;  /* 0x0000d8060e0a7980 */ /* 0x000ea4000c101900 */
[----:B--2---:R-:W-:-:S05]  /*38d00*/  FMUL.FTZ R9, R13, R10 ;  /* 0x0000000a0d097220 */ /* 0x004fca0000410000 */
        /* <DEDUP_REMOVED lines=109> */
[----:B------:R-:W3:Y:S02]  /*393e0*/  LD.E R10, desc[UR6][R14.64+0x1fc] ;  /* 0x0001fc060e0a7980 */ /* 0x000ee4000c101900 */
[----:B---3--:R-:W-:-:S05]  /*393f0*/  FMUL.FTZ R27, R13, R10 ;  /* 0x0000000a0d1b7220 */ /* 0x008fca0000410000 */
[----:B------:R3:W-:Y:S04]  /*39400*/  ST.E desc[UR4][R14.64+0x1fc], R27 ;  /* 0x0001fc1b0e007985 */ /* 0x0007e8000c101904 */
[----:B0-----:R-:W1:Y:S04]  /*39410*/  LDL.64 R10, [R8+0x88] ;  /* 0x00008800080a7983 */ /* 0x001e680000100a00 */
[----:B------:R-:W2:Y:S04]  /*39420*/  LDL.64 R24, [R8] ;  /* 0x0000000008187983 */ /* 0x000ea80000100a00 */
[----:B------:R-:W4:Y:S04]  /*39430*/  LDL.64 R12, [R8+0x90] ;  /* 0x00009000080c7983 */ /* 0x000f280000100a00 */
[----:B-1----:R-:W5:Y:S04]  /*39440*/  LD.E R21, desc[UR4][R10.64] ;  /* 0x000000040a157980 */ /* 0x002f68000c101900 */
[----:B--2---:R-:W2:Y:S04]  /*39450*/  LD.E R9, desc[UR6][R24.64] ;  /* 0x0000000618097980 */ /* 0x004ea8000c101900 */
[----:B----4-:R-:W2:Y:S04]  /*39460*/  LD.E.64 R12, desc[UR4][R12.64] ;  /* 0x000000040c0c7980 */ /* 0x010ea8000c101b00 */
[----:B-----5:R0:W-:Y:S04]  /*39470*/  ST.E desc[UR8][R10.64], R21 ;  /* 0x000000150a007985 */ /* 0x0201e8000c101908 */
[----:B---3--:R-:W3:Y:S04]  /*39480*/  LD.E R15, desc[UR10][R10.64+0x4] ;  /* 0x0000040a0a0f7980 */ /* 0x008ee8000c101900 */
[----:B---3--:R1:W-:Y:S04]  /*39490*/  ST.E desc[UR4][R10.64+0x4], R15 ;  /* 0x0000040f0a007985 */ /* 0x0083e8000c101904 */
[----:B------:R-:W3:Y:S04]  /*394a0*/  LD.E R27, desc[UR6][R10.64+0x8] ;  /* 0x000008060a1b7980 */ /* 0x000ee8000c101900 */
[----:B---3--:R3:W-:Y:S04]  /*394b0*/  ST.E desc[UR4][R10.64+0x8], R27 ;  /* 0x0000081b0a007985 */ /* 0x0087e8000c101904 */
[----:B------:R-:W4:Y:S04]  /*394c0*/  LD.E R25, desc[UR6][R10.64+0xc] ;  /* 0x00000c060a197980 */ /* 0x000f28000c101900 */
[----:B----4-:R4:W-:Y:S04]  /*394d0*/  ST.E desc[UR4][R10.64+0xc], R25 ;  /* 0x00000c190a007985 */ /* 0x0109e8000c101904 */
[----:B0-----:R-:W5:Y:S04]  /*394e0*/  LD.E R21, desc[UR6][R10.64+0x10] ;  /* 0x000010060a157980 */ /* 0x001f68000c101900 */
[----:B-----5:R0:W-:Y:S04]  /*394f0*/  ST.E desc[UR4][R10.64+0x10], R21 ;  /* 0x000010150a007985 */ /* 0x0201e8000c101904 */
[----:B-1----:R-:W5:Y:S04]  /*39500*/  LD.E R15, desc[UR6][R10.64+0x14] ;  /* 0x000014060a0f7980 */ /* 0x002f68000c101900 */
[----:B-----5:R1:W-:Y:S04]  /*39510*/  ST.E desc[UR4][R10.64+0x14], R15 ;  /* 0x0000140f0a007985 */ /* 0x0203e8000c101904 */
[----:B---3--:R-:W3:Y:S04]  /*39520*/  LD.E R27, desc[UR6][R10.64+0x18] ;  /* 0x000018060a1b7980 */ /* 0x008ee8000c101900 */
[----:B---3--:R3:W-:Y:S04]  /*39530*/  ST.E desc[UR4][R10.64+0x18], R27 ;  /* 0x0000181b0a007985 */ /* 0x0087e8000c101904 */
[----:B----4-:R-:W4:Y:S04]  /*39540*/  LD.E R25, desc[UR6][R10.64+0x1c] ;  /* 0x00001c060a197980 */ /* 0x010f28000c101900 */
        /* <DEDUP_REMOVED lines=234> */
[----:B-----5:R-:W-:Y:S04]  /*3a3f0*/  ST.E desc[UR4][R10.64+0x1f0], R21 ;  /* 0x0001f0150a007985 */ /* 0x020fe8000c101904 */
[----:B-1----:R-:W5:Y:S04]  /*3a400*/  LD.E R15, desc[UR6][R10.64+0x1f4] ;  /* 0x0001f4060a0f7980 */ /* 0x002f68000c101900 */
[----:B-----5:R-:W-:Y:S04]  /*3a410*/  ST.E desc[UR4][R10.64+0x1f4], R15 ;  /* 0x0001f40f0a007985 */ /* 0x020fe8000c101904 */
[----:B---3--:R-:W3:Y:S01]  /*3a420*/  LD.E R27, desc[UR6][R10.64+0x1f8] ;  /* 0x0001f8060a1b7980 */ /* 0x008ee2000c101900 */
[----:B------:R-:W-:-:S02]  /*3a430*/  R2UR UR30, R4 ;  /* 0x00000000041e72ca */ /* 0x000fc400000e0000 */
[C---:B------:R-:W-:Y:S02]  /*3a440*/  R2UR UR31, R5.reuse ;  /* 0x00000000051f72ca */ /* 0x040fe400000e0000 */
[C---:B------:R-:W-:Y:S02]  /*3a450*/  R2UR UR32, R4.reuse ;  /* 0x00000000042072ca */ /* 0x040fe400000e0000 */
[C---:B------:R-:W-:Y:S02]  /*3a460*/  R2UR UR33, R5.reuse ;  /* 0x00000000052172ca */ /* 0x040fe400000e0000 */
[C---:B------:R-:W-:Y:S02]  /*3a470*/  R2UR UR34, R4.reuse ;  /* 0x00000000042272ca */ /* 0x040fe400000e0000 */
[----:B------:R-:W-:Y:S01]  /*3a480*/  R2UR UR35, R5 ;  /* 0x00000000052372ca */ /* 0x000fe200000e0000 */
[----:B---3--:R-:W-:Y:S04]  /*3a490*/  ST.E desc[UR4][R10.64+0x1f8], R27 ;  /* 0x0001f81b0a007985 */ /* 0x008fe8000c101904 */
[----:B----4-:R-:W3:Y:S01]  /*3a4a0*/  LD.E R25, desc[UR6][R10.64+0x1fc] ;  /* 0x0001fc060a197980 */ /* 0x010ee2000c101900 */
[----:B------:R-:W-:-:S02]  /*3a4b0*/  R2UR UR44, R4 ;  /* 0x00000000042c72ca */ /* 0x000fc400000e0000 */
        /* <DEDUP_REMOVED lines=24> */
[----:B------:R-:W-:Y:S01]  /*3a640*/  R2UR UR29, R5 ;  /* 0x00000000051d72ca */ /* 0x000fe200000e0000 */
[----:B---3--:R0:W-:Y:S04]  /*3a650*/  ST.E desc[UR4][R10.64+0x1fc], R25 ;  /* 0x0001fc190a007985 */ /* 0x0081e8000c101904 */
[----:B------:R-:W3:Y:S04]  /*3a660*/  LD.E R24, desc[UR30][R10.64] ;  /* 0x0000001e0a187980 */ /* 0x000ee8000c101900 */
[----:B------:R-:W3:Y:S04]  /*3a670*/  LD.E R26, desc[UR34][R10.64+0x8] ;  /* 0x000008220a1a7980 */ /* 0x000ee8000c101900 */
[----:B0-----:R-:W3:Y:S04]  /*3a680*/  LD.E R25, desc[UR32][R10.64+0x4] ;  /* 0x000004200a197980 */ /* 0x001ee8000c101900 */
        /* <DEDUP_REMOVED lines=124> */
[----:B------:R-:W3:Y:S01]  /*3ae50*/  LD.E R151, desc[UR54][R10.64+0x1fc] ;  /* 0x0001fc360a977980 */ /* 0x000ee2000c101900 */
[----:B--2---:R-:W-:Y:S01]  /*3ae60*/  IMAD R12, R9, 0x1000, R12 ;  /* 0x00001000090c7824 */ /* 0x004fe200078e020c */
[----:B------:R-:W-:-:S04]  /*3ae70*/  R2UR UR7, R13 ;  /* 0x000000000d0772ca */ /* 0x000fc800000e0000 */
[----:B------:R-:W-:Y:S02]  /*3ae80*/  R2UR UR6, R12 ;  /* 0x000000000c0672ca */ /* 0x000fe400000e0000 */
        /* <DEDUP_REMOVED lines=44> */
[----:B------:R-:W-:Y:S02]  /*3b150*/  R2UR UR18, R4 ;  /* 0x00000000041272ca */ /* 0x000fe400000e0000 */
[----:B------:R-:W-:Y:S01]  /*3b160*/  R2UR UR19, R5 ;  /* 0x00000000051372ca */ /* 0x000fe200000e0000 */
[----:B---3--:R-:W-:-:S06]  /*3b170*/  WARPGROUP.ARRIVE ;  /* 0x00000000000079c5 */ /* 0x008fcc0000000000 */
[----:B------:R-:W-:Y:S01]  /*3b180*/  HGMMA.64x256x16.F32.BF16 R24, R168, gdesc[UR4].tnspB, R24, gsb0 ;  /* 0x43e00004a8187df0 */ /* 0x000fe20008001818 */
[----:B------:R-:W-:Y:S02]  /*3b190*/  VIADD R14, R12, 0x80 ;  /* 0x000000800c0e7836 */ /* 0x000fe40000000000 */
[----:B------:R-:W-:-:S03]  /*3b1a0*/  IMAD.MOV.U32 R15, RZ, RZ, R13 ;  /* 0x000000ffff0f7224 */ /* 0x000fc600078e000d */
        /* <DEDUP_REMOVED lines=9> */
[----:B------:R-:W-:Y:S01]  /*3b240*/  ST.E desc[UR32][R10.64+0x18], R30 ;  /* 0x0000181e0a007985 */ /* 0x000fe2000c101920 */
[----:B------:R-:W-:-:S03]  /*3b250*/  R2UR UR20, R4 ;  /* 0x00000000041472ca */ /* 0x000fc600000e0000 */
[----:B------:R-:W-:Y:S01]  /*3b260*/  ST.E desc[UR34][R10.64+0x1c], R31 ;  /* 0x00001c1f0a007985 */ /* 0x000fe2000c101922 */
[----:B------:R-:W-:-:S03]  /*3b270*/  R2UR UR21, R5 ;  /* 0x00000000051572ca */ /* 0x000fc600000e0000 */
[----:B------:R-:W-:Y:S01]  /*3b280*/  ST.E desc[UR44][R10.64+0x20], R32 ;  /* 0x000020200a007985 */ /* 0x000fe2000c10192c */
[----:B------:R-:W-:-:S03]  /*3b290*/  R2UR UR22, R4 ;  /* 0x00000000041672ca */ /* 0x000fc600000e0000 */
[----:B------:R-:W-:Y:S01]  /*3b2a0*/  ST.E desc[UR48][R10.64+0x24], R33 ;  /* 0x000024210a007985 */ /* 0x000fe2000c101930 */
[----:B------:R-:W-:-:S03]  /*3b2b0*/  R2UR UR23, R5 ;  /* 0x00000000051772ca */ /* 0x000fc600000e0000 */
[----:B------:R-:W-:Y:S01]  /*3b2c0*/  ST.E desc[UR50][R10.64+0x28], R34 ;  /* 0x000028220a007985 */ /* 0x000fe2000c101932 */
[C---:B------:R-:W-:Y:S02]  /*3b2d0*/  R2UR UR24, R4.reuse ;  /* 0x00000000041872ca */ /* 0x040fe400000e0000 */
[C---:B------:R-:W-:Y:S01]  /*3b2e0*/  R2UR UR25, R5.reuse ;  /* 0x00000000051972ca */ /* 0x040fe200000e0000 */
[----:B------:R-:W-:Y:S01]  /*3b2f0*/  ST.E desc[UR52][R10.64+0x2c], R35 ;  /* 0x00002c230a007985 */ /* 0x000fe2000c101934 */
[C---:B------:R-:W-:Y:S02]  /*3b300*/  R2UR UR26, R4.reuse ;  /* 0x00000000041a72ca */ /* 0x040fe400000e0000 */
[C---:B------:R-:W-:Y:S01]  /*3b310*/  R2UR UR27, R5.reuse ;  /* 0x00000000051b72ca */ /* 0x040fe200000e0000 */
[----:B------:R-:W-:Y:S01]  /*3b320*/  ST.E desc[UR54][R10.64+0x30], R36 ;  /* 0x000030240a007985 */ /* 0x000fe2000c101936 */
[C---:B------:R-:W-:Y:S02]  /*3b330*/  R2UR UR28, R4.reuse ;  /* 0x00000000041c72ca */ /* 0x040fe400000e0000 */
[----:B------:R-:W-:Y:S01]  /*3b340*/  R2UR UR29, R5 ;  /* 0x00000000051d72ca */ /* 0x000fe200000e0000 */
[----:B------:R-:W-:Y:S01]  /*3b350*/  ST.E desc[UR60][R10.64+0x34], R37 ;  /* 0x000034250a007985 */ /* 0x000fe2000c10193c */
[----:B------:R-:W-:-:S02]  /*3b360*/  R2UR UR30, R4 ;  /* 0x00000000041e72ca */ /* 0x000fc400000e0000 */
        /* <DEDUP_REMOVED lines=297> */
[----:B------:R-:W-:Y:S01]  /*3c600*/  R2UR UR55, R5 ;  /* 0x00000000053772ca */ /* 0x000fe200000e0000 */
        /* <DEDUP_REMOVED lines=62> */
[----:B------:R-:W-:Y:S01]  /*3c9f0*/  R2UR UR19, R5 ;  /* 0x00000000051372ca */ /* 0x000fe200000e0000 */
        /* <DEDUP_REMOVED lines=391> */
[----:B------:R-:W-:Y:S01]  /*3e270*/  VIADD R12, R12, 0x180 ;  /* 0x000001800c0c7836 */ /* 0x000fe20000000000 */
[----:B------:R-:W-:-:S04]  /*3e280*/  R2UR UR7, R13 ;  /* 0x000000000d0772ca */ /* 0x000fc800000e0000 */
        /* <DEDUP_REMOVED lines=363> */
[----:B------:R-:W-:Y:S01]  /*3f940*/  R2UR UR25, R5 ;  /* 0x00000000051972ca */ /* 0x000fe200000e0000 */
[----:B------:R-:W-:Y:S02]  /*3f950*/  WARPGROUP.DEPBAR.LE gsb0, 0x0 ;  /* 0x00008000000079c5 */ /* 0x000fe40000010000 */
[----:B------:R-:W-:Y:S01]  /*3f960*/  ST.E desc[UR4][R10.64], R24 ;  /* 0x000000180a007985 */ /* 0x000fe2000c101904 */
[----:B------:R-:W-:-:S02]  /*3f970*/  R2UR UR4, R4 ;  /* 0x00000000040472ca */ /* 0x000fc400000e0000 */
[----:B------:R-:W-:Y:S01]  /*3f980*/  R2UR UR5, R5 ;  /* 0x00000000050572ca */ /* 0x000fe200000e0000 */
[----:B------:R-:W-:Y:S04]  /*3f990*/  ST.E desc[UR6][R10.64+0x4], R25 ;  /* 0x000004190a007985 */ /* 0x000fe8000c101906 */
[----:B------:R-:W-:Y:S04]  /*3f9a0*/  ST.E desc[UR8][R10.64+0x8], R26 ;  /* 0x0000081a0a007985 */ /* 0x000fe8000c101908 */
[----:B------:R-:W-:Y:S01]  /*3f9b0*/  ST.E desc[UR10][R10.64+0xc], R27 ;  /* 0x00000c1b0a007985 */ /* 0x000fe2000c10190a */
[----:B------:R-:W-:-:S03]  /*3f9c0*/  R2UR UR6, R4 ;  /* 0x00000000040672ca */ /* 0x000fc600000e0000 */
[----:B------:R-:W-:Y:S01]  /*3f9d0*/  ST.E desc[UR12][R10.64+0x10], R28 ;  /* 0x0000101c0a007985 */ /* 0x000fe2000c10190c */
[----:B------:R-:W-:-:S03]  /*3f9e0*/  R2UR UR7, R5 ;  /* 0x00000000050772ca */ /* 0x000fc600000e0000 */
        /* <DEDUP_REMOVED lines=21> */
[C---:B------:R-:W-:Y:S02]  /*3fb40*/  R2UR UR20, R4.reuse ;  /* 0x00000000041472ca */ /* 0x040fe400000e0000 */
[----:B------:R-:W-:Y:S01]  /*3fb50*/  R2UR UR21, R5 ;  /* 0x00000000051572ca */ /* 0x000fe200000e0000 */
[----:B------:R-:W-:Y:S01]  /*3fb60*/  ST.E desc[UR6][R10.64+0x30], R36 ;  /* 0x000030240a007985 */ /* 0x000fe2000c101906 */
[----:B------:R-:W-:-:S02]  /*3fb70*/  R2UR UR22, R4 ;  /* 0x00000000041672ca */ /* 0x000fc400000e0000 */
[C---:B------:R-:W-:Y:S02]  /*3fb80*/  R2UR UR23, R5.reuse ;  /* 0x00000000051772ca */ /* 0x040fe400000e0000 */
[C---:B------:R-:W-:Y:S02]  /*3fb90*/  R2UR UR24, R4.reuse ;  /* 0x00000000041872ca */ /* 0x040fe400000e0000 */
[C---:B------:R-:W-:Y:S02]  /*3fba0*/  R2UR UR25, R5.reuse ;  /* 0x00000000051972ca */ /* 0x040fe400000e0000 */
        /* <DEDUP_REMOVED lines=33> */
[C---:B------:R-:W-:Y:S01]  /*3fdc0*/  R2UR UR21, R5.reuse ;  /* 0x00000000051572ca */ /* 0x040fe200000e0000 */
[----:B------:R-:W-:Y:S01]  /*3fdd0*/  ST.E desc[UR4][R10.64+0x64], R49 ;  /* 0x000064310a007985 */ /* 0x000fe2000c101904 */
[C---:B------:R-:W-:Y:S02]  /*3fde0*/  R2UR UR22, R4.reuse ;  /* 0x00000000041672ca */ /* 0x040fe400000e0000 */
[C---:B------:R-:W-:Y:S01]  /*3fdf0*/  R2UR UR23, R5.reuse ;  /* 0x00000000051772ca */ /* 0x040fe200000e0000 */
[----:B------:R-:W-:Y:S01]  /*3fe00*/  ST.E desc[UR6][R10.64+0x68], R50 ;  /* 0x000068320a007985 */ /* 0x000fe2000c101906 */
[C---:B------:R-:W-:Y:S02]  /*3fe10*/  R2UR UR24, R4.reuse ;  /* 0x00000000041872ca */ /* 0x040fe400000e0000 */
[----:B------:R-:W-:Y:S02]  /*3fe20*/  R2UR UR25, R5 ;  /* 0x00000000051972ca */ /* 0x000fe400000e0000 */
[----:B------:R-:W-:-:S02]  /*3fe30*/  R2UR UR4, R4 ;  /* 0x00000000040472ca */ /* 0x000fc400000e0000 */
[C---:B------:R-:W-:Y:S02]  /*3fe40*/  R2UR UR5, R5.reuse ;  /* 0x00000000050572ca */ /* 0x040fe400000e0000 */
[C---:B------:R-:W-:Y:S02]  /*3fe50*/  R2UR UR6, R4.reuse ;  /* 0x00000000040672ca */ /* 0x040fe400000e0000 */
        /* <DEDUP_REMOVED lines=9> */
[----:B------:R-:W-:Y:S04]  /*3fef0*/  ST.E desc[UR20][R10.64+0x84], R57 ;  /* 0x000084390a007985 */ /* 0x000fe8000c101914 */
[----:B------:R-:W-:Y:S04]  /*3ff00*/  ST.E desc[UR22][R10.64+0x88], R58 ;  /* 0x0000883a0a007985 */ /* 0x000fe8000c101916 */
[----:B------:R-:W-:Y:S01]  /*3ff10*/  ST.E desc[UR24][R10.64+0x8c], R59 ;  /* 0x00008c3b0a007985 */ /* 0x000fe2000c101918 */
[----:B------:R-:W-:-:S03]  /*3ff20*/  R2UR UR10, R4 ;  /* 0x00000000040a72ca */ /* 0x000fc600000e0000 */
[----:B------:R-:W-:Y:S01]  /*3ff30*/  ST.E desc[UR4][R10.64+0x90], R60 ;  /* 0x0000903c0a007985 */ /* 0x000fe2000c101904 */
[C---:B------:R-:W-:Y:S02]  /*3ff40*/  R2UR UR4, R4.reuse ;  /* 0x00000000040472ca */ /* 0x040fe400000e0000 */
[C---:B------:R-:W-:Y:S01]  /*3ff50*/  R2UR UR5, R5.reuse ;  /* 0x00000000050572ca */ /* 0x040fe200000e0000 */
[----:B------:R-:W-:Y:S01]  /*3ff60*/  ST.E desc[UR6][R10.64+0x94], R61 ;  /* 0x0000943d0a007985 */ /* 0x000fe2000c101906 */
        /* <DEDUP_REMOVED lines=268> */
[----:B------:R-:W-:-:S02]  /*41030*/  R2UR UR6, R4 ;  /* 0x00000000040672ca */ /* 0x000fc400000e0000 */
[C---:B------:R-:W-:Y:S02]  /*41040*/  R2UR UR7, R5.reuse ;  /* 0x00000000050772ca */ /* 0x040fe400000e0000 */
[----:B------:R-:W-:Y:S02]  /*41050*/  R2UR UR4, R4 ;  /* 0x00000000040472ca */ /* 0x000fe400000e0000 */
[----:B------:R-:W-:-:S09]  /*41060*/  R2UR UR5, R5 ;  /* 0x00000000050572ca */ /* 0x000fd200000e0000 */
[----:B--2---:R0:W-:Y:S04]  /*41070*/  ST.E desc[UR6][R10.64+0x1fc], R21 ;  /* 0x0001fc150a007985 */ /* 0x0041e8000c101906 */
[----:B------:R-:W2:Y:S01]  /*41080*/  LD.E R9, desc[UR4][R10.64] ;  /* 0x000000040a097980 */ /* 0x000ea2000c101900 */
[C---:B------:R-:W-:Y:S02]  /*41090*/  R2UR UR4, R4.reuse ;  /* 0x00000000040472ca */ /* 0x040fe400000e0000 */
        /* <DEDUP_REMOVED lines=10> */
[----:B------:R-:W3:Y:S01]  /*41140*/  LD.E R15, desc[UR6][R10.64+0x8] ;  /* 0x000008060a0f7980 */ /* 0x000ee2000c101900 */
[C---:B------:R-:W-:Y:S02]  /*41150*/  R2UR UR4, R4.reuse ;  /* 0x00000000040472ca */ /* 0x040fe400000e0000 */
[C---:B------:R-:W-:Y:S02]  /*41160*/  R2UR UR5, R5.reuse ;  /* 0x00000000050572ca */ /* 0x040fe400000e0000 */
[----:B------:R-:W-:Y:S02]  /*41170*/  R2UR UR6, R4 ;  /* 0x00000000040672ca */ /* 0x000fe400000e0000 */
[----:B------:R-:W-:-:S09]  /*41180*/  R2UR UR7, R5 ;  /* 0x00000000050772ca */ /* 0x000fd200000e0000 */
[----:B---3--:R3:W-:Y:S04]  /*41190*/  ST.E desc[UR4][R10.64+0x8], R15 ;  /* 0x0000080f0a007985 */ /* 0x0087e8000c101904 */
[----:B0-----:R-:W4:Y:S01]  /*411a0*/  LD.E R21, desc[UR6][R10.64+0xc] ;  /* 0x00000c060a157980 */ /* 0x001f22000c101900 */
[C---:B------:R-:W-:Y:S02]  /*411b0*/  R2UR UR4, R4.reuse ;  /* 0x00000000040472ca */ /* 0x040fe400000e0000 */
[C---:B------:R-:W-:Y:S02]  /*411c0*/  R2UR UR5, R5.reuse ;  /* 0x00000000050572ca */ /* 0x040fe400000e0000 */
[----:B------:R-:W-:Y:S02]  /*411d0*/  R2UR UR6, R4 ;  /* 0x00000000040672ca */ /* 0x000fe400000e0000 */
[----:B------:R-:W-:-:S09]  /*411e0*/  R2UR UR7, R5 ;  /* 0x00000000050772ca */ /* 0x000fd200000e0000 */
[----:B----4-:R0:W-:Y:S04]  /*411f0*/  ST.E desc[UR4][R10.64+0xc], R21 ;  /* 0x00000c150a007985 */ /* 0x0101e8000c101904 */
[----:B-1----:R-:W4:Y:S01]  /*41200*/  LD.E R9, desc[UR6][R10.64+0x10] ;  /* 0x000010060a097980 */ /* 0x002f22000c101900 */
[C---:B------:R-:W-:Y:S02]  /*41210*/  R2UR UR4, R4.reuse ;  /* 0x00000000040472ca */ /* 0x040fe400000e0000 */
[C---:B------:R-:W-:Y:S02]  /*41220*/  R2UR UR5, R5.reuse ;  /* 0x00000000050572ca */ /* 0x040fe400000e0000 */
[----:B------:R-:W-:Y:S02]  /*41230*/  R2UR UR6, R4 ;  /* 0x00000000040672ca */ /* 0x000fe400000e0000 */
[----:B------:R-:W-:-:S09]  /*41240*/  R2UR UR7, R5 ;  /* 0x00000000050772ca */ /* 0x000fd200000e0000 */
[----:B----4-:R1:W-:Y:S04]  /*41250*/  ST.E desc[UR4][R10.64+0x10], R9 ;  /* 0x000010090a007985 */ /* 0x0103e8000c101904 */
[----:B--2---:R-:W2:Y:S01]  /*41260*/  LD.E R13, desc[UR6][R10.64+0x14] ;  /* 0x000014060a0d7980 */ /* 0x004ea2000c101900 */
[C---:B------:R-:W-:Y:S02]  /*41270*/  R2UR UR4, R4.reuse ;  /* 0x00000000040472ca */ /* 0x040fe400000e0000 */
[C---:B------:R-:W-:Y:S02]  /*41280*/  R2UR UR5, R5.reuse ;  /* 0x00000000050572ca */ /* 0x040fe400000e0000 */
[----:B------:R-:W-:Y:S02]  /*41290*/  R2UR UR6, R4 ;  /* 0x00000000040672ca */ /* 0x000fe400000e0000 */
[----:B------:R-:W-:-:S09]  /*412a0*/  R2UR UR7, R5 ;  /* 0x00000000050772ca */ /* 0x000fd200000e0000 */
[----:B--2---:R2:W-:Y:S04]  /*412b0*/  ST.E desc[UR4][R10.64+0x14], R13 ;  /* 0x0000140d0a007985 */ /* 0x0045e8000c101904 */
[----:B---3--:R-:W3:Y:S01]  /*412c0*/  LD.E R15, desc[UR6][R10.64+0x18] ;  /* 0x000018060a0f7980 */ /* 0x008ee2000c101900 */
        /* <DEDUP_REMOVED lines=719> */
[----:B---3--:R-:W2:Y:S01]  /*43fc0*/  LD.E R15, desc[UR6][R10.64+0x1f8] ;  /* 0x0001f8060a0f7980 */ /* 0x008ea2000c101900 */
[----:B------:R-:W-:Y:S02]  /*43fd0*/  R2UR UR4, R4 ;  /* 0x00000000040472ca */ /* 0x000fe400000e0000 */
[----:B------:R-:W-:-:S13]  /*43fe0*/  R2UR UR5, R5 ;  /* 0x00000000050572ca */ /* 0x000fda00000e0000 */
[----:B--2---:R0:W-:Y:S01]  /*43ff0*/  ST.E desc[UR4][R10.64+0x1f8], R15 ;  /* 0x0001f80f0a007985 */ /* 0x0041e2000c101904 */
        /* <DEDUP_REMOVED lines=8> */
[----:B------:R-:W-:Y:S05]  /*44080*/  @P1 BRA `(.L_x_5550) ;  /* 0x0000000000301947 */ /* 0x000fea0003800000 */
[----:B0-----:R-:W2:Y:S04]  /*44090*/  LDL.64 R10, [R8+0x40] ;  /* 0x00004000080a7983 */ /* 0x001ea80000100a00 */
[----:B------:R-:W3:Y:S01]  /*440a0*/  LDL.64 R12, [R8] ;  /* 0x00000000080c7983 */ /* 0x000ee20000100a00 */
[C---:B------:R-:W-:Y:S02]  /*440b0*/  R2UR UR4, R4.reuse ;  /* 0x00000000040472ca */ /* 0x040fe400000e0000 */
[C---:B------:R-:W-:Y:S02]  /*440c0*/  R2UR UR5, R5.reuse ;  /* 0x00000000050572ca */ /* 0x040fe400000e0000 */
[----:B------:R-:W-:Y:S02]  /*440d0*/  R2UR UR6, R4 ;  /* 0x00000000040672ca */ /* 0x000fe400000e0000 */
[----:B------:R-:W-:-:S09]  /*440e0*/  R2UR UR7, R5 ;  /* 0x00000000050772ca */ /* 0x000fd200000e0000 */
[----:B--2---:R-:W2:Y:S04]  /*440f0*/  LD.E.64 R10, desc[UR4][R10.64+0x30] ;  /* 0x000030040a0a7980 */ /* 0x004ea8000c101b00 */
[----:B---3--:R-:W3:Y:S01]  /*44100*/  LD.E R12, desc[UR6][R12.64] ;  /* 0x000000060c0c7980 */ /* 0x008ee2000c101900 */
[----:B--2---:R-:W-:-:S05]  /*44110*/  MOV R5, R10 ;  /* 0x0000000a00057202 */ /* 0x004fca0000000f00 */
[----:B---3--:R-:W-:-:S05]  /*44120*/  IMAD R4, R12, 0x8, R5 ;  /* 0x000000080c047824 */ /* 0x008fca00078e0205 */
[----:B------:R-:W-:-:S04]  /*44130*/  PRMT R4, RZ, 0x654, R4 ;  /* 0x00000654ff047816 */ /* 0x000fc80000000004 */
[----:B------:R1:W-:Y:S03]  /*44140*/  SYNCS.ARRIVE.TRANS64.RED.A1T0 RZ, [R4+URZ], RZ ;  /* 0x000000ff04ff79a7 */ /* 0x0003e6000810043f */
.L_x_5550:
[----:B-1----:R-:W-:Y:S02]  /*44150*/  IMAD.MOV.U32 R4, RZ, RZ, R6 ;  /* 0x000000ffff047224 */ /* 0x002fe400078e0006 */
[----:B------:R-:W-:-:S04]  /*44160*/  IMAD.MOV.U32 R5, RZ, RZ, 0x0 ;  /* 0x00000000ff057424 */ /* 0x000fc800078e00ff */
[----:B0-----:R-:W-:Y:S05]  /*44170*/  RET.REL.NODEC R4 `(_ZN7cutlass13device_kernelIN5flash11enable_sm90INS1_16FlashAttnFwdSm90INS1_25CollectiveMainloopFwdSm90ILi2EN4cute5tupleIJNS5_1CILi1EEES8_S8_EEENS6_IJNS7_ILi64EEESA_SA_EEELi512ENS_10bfloat16_tEfNS_4arch4Sm90ELb0ELb1ELb1ELb0ELb0ELb0ELb1ELb0ELb0ELb1ELb0ELb0EEENS1_21CollectiveEpilogueFwdINS6_IJSA_NS7_ILi512EEESA_EEES9_SC_SE_Li256ELb0ELb1ELb0ELb0EEENS1_30DynamicPersistentTileSchedulerILi256ELi128ELb0ELb1ELb1EEEEEEEEEvNT_6ParamsE) ;  /* 0xfffffbbc04a07950 */ /* 0x001fea0003c3ffff */
.L_x_5524:
[----:B0-----:R0:W1:Y:S02]  /*44180*/  SYNCS.PHASECHK.TRANS64.TRYWAIT P1, [R21+URZ], R24 ;  /* 0x00000018150075a7 */ /* 0x001064000802017f */
[----:B-1----:R-:W-:Y:S05]  /*44190*/  @!P1 NANOSLEEP.SYNCS 0x989680 ;  /* 0x009896800000995d */ /* 0x002fea0003900000 */
[----:B------:R-:W1:Y:S02]  /*441a0*/  @!P1 SYNCS.PHASECHK.TRANS64 P1, [R21+URZ], R24 ;  /* 0x00000018150095a7 */ /* 0x000e64000802007f */
[----:B-1----:R-:W-:Y:S05]  /*441b0*/  @!P1 BRA `(.L_x_5524) ;  /* 0xfffffffc00f09947 */ /* 0x002fea000383ffff */
[----:B------:R-:W-:Y:S05]  /*441c0*/  BRA `(.L_x_5523) ;  /* 0xfffffee400e47947 */ /* 0x000fea000383ffff */
.L_x_5531:
[----:B0-----:R0:W1:Y:S02]  /*441d0*/  SYNCS.PHASECHK.TRANS64.TRYWAIT P1, [R56+URZ], R57 ;  /* 0x00000039380075a7 */ /* 0x001064000802017f */
[----:B-1----:R-:W-:Y:S05]  /*441e0*/  @!P1 NANOSLEEP.SYNCS 0x989680 ;  /* 0x009896800000995d */ /* 0x002fea0003900000 */
[----:B------:R-:W1:Y:S02]  /*441f0*/  @!P1 SYNCS.PHASECHK.TRANS64 P1, [R56+URZ], R57 ;  /* 0x00000039380095a7 */ /* 0x000e64000802007f */
[----:B-1----:R-:W-:Y:S05]  /*44200*/  @!P1 BRA `(.L_x_5531) ;  /* 0xfffffffc00f09947 */ /* 0x002fea000383ffff */
[----:B------:R-:W-:Y:S05]  /*44210*/  BRA `(.L_x_5530) ;  /* 0xfffffeec00b87947 */ /* 0x000fea000383ffff */
.L_x_5551:
        /* <DEDUP_REMOVED lines=14> */
.L_x_15291:


//--------------------- .text._ZN7cutlass13device_kernelIN5flash11enable_sm90INS1_16FlashAttnFwdSm90INS1_25CollectiveMainloopFwdSm90ILi2EN4cute5tupleIJNS5_1CILi1EEES8_S8_EEENS6_IJNS7_ILi64EEESA_SA_EEELi512ENS_10bfloat16_tEfNS_4arch4Sm90ELb0ELb1ELb1ELb1ELb0ELb0ELb0ELb0ELb0ELb1ELb0ELb0EEENS1_21CollectiveEpilogueFwdINS6_IJSA_NS7_ILi512EEESA_EEES9_SC_SE_Li256ELb1ELb1ELb0ELb0EEENS1_36VarlenDynamicPersistentTileSchedulerILi64ELi64ELi256ELi128ELb0ELb1ELb1ELb1ELb0ELb1EEEEEEEEEvNT_6ParamsE --------------------------
	.section	.text._ZN7cutlass13device_kernelIN5flash11enable_sm90INS1_16FlashAttnFwdSm90INS1_25CollectiveMainloopFwdSm90ILi2EN4cute5tupleIJNS5_1CILi1EEES8_S8_EEENS6_IJNS7_ILi64EEESA_SA_EEELi512ENS_10bfloat16_tEfNS_4arch4Sm90ELb0ELb1ELb1ELb1ELb0ELb0ELb0ELb0ELb0ELb1ELb0ELb0EEENS1_21CollectiveEpilogueFwdINS6_IJSA_NS7_ILi512EEESA_EEES9_SC_SE_Li256ELb1ELb1ELb0ELb0EEENS1_36VarlenDynamicPersistentTileSchedulerILi64ELi64ELi256ELi128ELb0ELb1ELb1ELb1ELb0ELb1EEEEEEEEEvNT_6ParamsE,"ax",@progbits
	.align	128
.text._ZN7cutlass13device_kernelIN5flash11enable_sm90INS1_16FlashAttnFwdSm90INS1_25CollectiveMainloopFwdSm90ILi2EN4cute5tupleIJNS5_1CILi1EEES8_S8_EEENS6_IJNS7_ILi64EEESA_SA_EEELi512ENS_10bfloat16_tEfNS_4arch4Sm90ELb0ELb1ELb1ELb1ELb0ELb0ELb0ELb0ELb0ELb1ELb0ELb0EEENS1_21CollectiveEpilogueFwdINS6_IJSA_NS7_ILi512EEESA_EEES9_SC_SE_Li256ELb1ELb1ELb0ELb0EEENS1_36VarlenDynamicPersistentTileSchedulerILi64ELi64ELi256ELi128ELb0ELb1ELb1ELb1ELb0ELb1EEEEEEEEEvNT_6ParamsE:
        .type           _ZN7cutlass13device_kernelIN5flash11enable_sm90INS1_16FlashAttnFwdSm90INS1_25CollectiveMainloopFwdSm90ILi2EN4cute5tupleIJNS5_1CILi1EEES8_S8_EEENS6_IJNS7_ILi64EEESA_SA_EEELi512ENS_10bfloat16_tEfNS_4arch4Sm90ELb0ELb1ELb1ELb1ELb0ELb0ELb0ELb0ELb0ELb1ELb0ELb0EEENS1_21CollectiveEpilogueFwdINS6_IJSA_NS7_ILi512EEESA_EEES9_SC_SE_Li256ELb1ELb1ELb0ELb0EEENS1_36VarlenDynamicPersistentTileSchedulerILi64ELi64ELi256ELi128ELb0ELb1ELb1ELb1ELb0ELb1EEEEEEEEEvNT_6ParamsE,@function
        .size           _ZN7cutlass13device_kernelIN5flash11enable_sm90INS1_16FlashAttnFwdSm90INS1_25CollectiveMainloopFwdSm90ILi2EN4cute5tupleIJNS5_1CILi1EEES8_S8_EEENS6_IJNS7_ILi64EEESA_SA_EEELi512ENS_10bfloat16_tEfNS_4arch4Sm90ELb0ELb1ELb1ELb1ELb0ELb0ELb0ELb0ELb0ELb1ELb0ELb0EEENS1_21CollectiveEpilogueFwdINS6_IJSA_NS7_ILi512EEESA_EEES9_SC_SE_Li256ELb1ELb1ELb0ELb0EEENS1_36VarlenDynamicPersistentTileSchedulerILi64ELi64ELi256ELi128ELb0ELb1ELb1ELb1ELb0ELb1EEEEEEEEEvNT_6ParamsE,(.L_x_15293 - _ZN7cutlass13device_kernelIN5flash11enable_sm90INS1_16FlashAttnFwdSm90INS1_25CollectiveMainloopFwdSm90ILi2EN4cute5tupleIJNS5_1CILi1EEES8_S8_EEENS6_IJNS7_ILi64EEESA_SA_EEELi512ENS_10bfloat16_tEfNS_4arch4Sm90ELb0ELb1ELb1ELb1ELb0ELb0ELb0ELb0ELb0ELb1ELb0ELb0EEENS1_21CollectiveEpilogueFwdINS6_IJSA_NS7_ILi512EEESA_EEES9_SC_SE_Li256ELb1ELb1ELb0ELb0EEENS1_36VarlenDynamicPersistentTileSchedulerILi64ELi64ELi256ELi128ELb0ELb1ELb1ELb1ELb0ELb1EEEEEEEEEvNT_6ParamsE)
        .other          _ZN7cutlass13device_kernelIN5flash11enable_sm90INS1_16FlashAttnFwdSm90INS1_25CollectiveMainloopFwdSm90ILi2EN4cute5tupleIJNS5_1CILi1EEES8_S8_EEENS6_IJNS7_ILi64EEESA_SA_EEELi512ENS_10bfloat16_tEfNS_4arch4Sm90ELb0ELb1ELb1ELb1ELb0ELb0ELb0ELb0ELb0ELb1ELb0ELb0EEENS1_21CollectiveEpilogueFwdINS6_IJSA_NS7_ILi512EEESA_EEES9_SC_SE_Li256ELb1ELb1ELb0ELb0EEENS1_36VarlenDynamicPersistentTileSchedulerILi64ELi64ELi256ELi128ELb0ELb1ELb1ELb1ELb0ELb1EEEEEEEEEvNT_6ParamsE,@"STO_CUDA_ENTRY STV_DEFAULT"
_ZN7cutlass13device_kernelIN5flash11enable_sm90INS1_16FlashAttnFwdSm90INS1_25CollectiveMainloopFwdSm90ILi2EN4cute5tupleIJNS5_1CILi1EEES8_S8_EEENS6_IJNS7_ILi64EEESA_SA_EEELi512ENS_10bfloat16_tEfNS_4arch4Sm90ELb0ELb1ELb1ELb1ELb0ELb0ELb0ELb0ELb0ELb1ELb0ELb0EEENS1_21CollectiveEpilogueFwdINS6_IJSA_NS7_ILi512EEESA_EEES9_SC_SE_Li256ELb1ELb1ELb0ELb0EEENS1_36VarlenDynamicPersistentTileSchedulerILi64ELi64ELi256ELi128ELb0ELb1ELb1ELb1ELb0ELb1EEEEEEEEEvNT_6ParamsE:
        /* <DEDUP_REMOVED lines=18> */
.L_x_5553:
[----:B------:R-:W-:Y:S05]  /*0120*/  BSYNC B0 ;  /* 0x0000000000007941 */ /* 0x000fea0003800000 */
.L_x_5552:
        /* <DEDUP_REMOVED lines=37> */
.L_x_5554:
        /* <DEDUP_REMOVED lines=22> */
.L_x_5555:
        /* <DEDUP_REMOVED lines=18> */
.L_x_5556:
        /* <DEDUP_REMOVED lines=22> */
.L_x_5557:
        /* <DEDUP_REMOVED lines=22> */
.L_x_5558:
[----:B------:R-:W-:Y:S01]  /*08c0*/  PLOP3.LUT P0, PT, PT, PT, UP0, 0x80, 0x0 ;  /* 0x000000000000781c */ /* 0x000fe20003f0f008 */
[----:B------:R-:W-:Y:S01]  /*08d0*/  UMOV UR36, 0x1 ;  /* 0x0000000100247882 */ /* 0x000fe20000000000 */
[----:B------:R-:W-:Y:S01]  /*08e0*/  NOP ;  /* 0x0000000000007918 */ /* 0x000fe20000000000 */
[----:B------:R-:W-:Y:S01]  /*08f0*/  USEL UR36, UR36, 0x2, !UP0 ;  /* 0x0000000224247887 */ /* 0x000fe2000c000000 */
[----:B------:R-:W-:Y:S01]  /*0900*/  ULDC.64 UR40, c[0x0][0x208] ;  /* 0x0000820000287ab9 */ /* 0x000fe20000000a00 */
[----:B012-4-:R-:W-:Y:S08]  /*0910*/  BAR.SYNC.DEFER_BLOCKING 0x0 ;  /* 0x0000000000007b1d */ /* 0x017ff00000010000 */
[----:B------:R-:W-:Y:S05]  /*0920*/  @!P0 BRA `(.L_x_5559) ;  /* 0x00000104002c8947 */ /* 0x000fea0003800000 */
.L_x_5560:
[----:B------:R-:W-:-:S08]  /*0930*/  NOP ;  /* 0x0000000000007918 */ /* 0x000fd00000000000 */
[----:B------:R-:W0:Y:S02]  /*0940*/  USETMAXREG.TRY_ALLOC.CTAPOOL UP0, 0xf0 ;  /* 0x000000f0000079c8 */ /* 0x000e240008000600 */
[----:B0-----:R-:W-:-:S13]  /*0950*/  PLOP3.LUT P0, PT, PT, PT, UP0, 0x80, 0x0 ;  /* 0x000000000000781c */ /* 0x001fda0003f0f008 */
[----:B------:R-:W-:Y:S05]  /*0960*/  @!P0 BRA `(.L_x_5560) ;  /* 0xfffffffc00f08947 */ /* 0x000fea000383ffff */
[----:B------:R-:W-:Y:S01]  /*0970*/  LOP3.LUT R0, R4, 0xffffff80, RZ, 0xc0, !PT ;  /* 0xffffff8004007812 */ /* 0x000fe200078ec0ff */
[----:B------:R-:W0:Y:S01]  /*0980*/  S2UR UR4, SR_CgaCtaId ;  /* 0x00000000000479c3 */ /* 0x000e220000008800 */
[----:B------:R-:W-:Y:S02]  /*0990*/  UMOV UR46, 0x400 ;  /* 0x00000400002e7882 */ /* 0x000fe40000000000 */
[----:B------:R-:W-:-:S13]  /*09a0*/  ISETP.NE.AND P0, PT, R0, 0x80, PT ;  /* 0x000000800000780c */ /* 0x000fda0003f05270 */
[----:B------:R-:W-:Y:S06]  /*09b0*/  @!P0 BAR.ARV 0x8, 0x100 ;  /* 0x0204000000008b1d */ /* 0x000fec0000002000 */
[----:B------:R-:W-:Y:S01]  /*09c0*/  ISETP.GE.U32.AND P0, PT, R4, 0x100, PT ;  /* 0x000001000400780c */ /* 0x000fe20003f06070 */
[----:B0-----:R-:W-:-:S03]  /*09d0*/  ULEA UR46, UR4, UR46, 0x18 ;  /* 0x0000002e042e7291 */ /* 0x001fc6000f8ec03f */
[----:B------:R-:W-:-:S09]  /*09e0*/  ULDC UR4, c[0x0][0xc3c] ;  /* 0x00030f0000047ab9 */ /* 0x000fd20000000800 */
        /* <DEDUP_REMOVED lines=13> */
[----:B------:R-:W-:Y:S01]  /*0ac0*/  R2UR UR5, R9 ;  /* 0x00000000090572ca */ /* 0x000fe200000e0000 */
[----:B------:R-:W-:Y:S01]  /*0ad0*/  UMOV UR38, URZ ;  /* 0x0000003f00267c82 */ /* 0x000fe20008000000 */
[CC--:B------:R-:W-:Y:S01]  /*0ae0*/  LEA.HI R2, R0.reuse, R197.reuse, RZ, 0x4 ;  /* 0x000000c500027211 */ /* 0x0c0fe200078f20ff */
[----:B------:R-:W-:Y:S01]  /*0af0*/  UMOV UR37, URZ ;  /* 0x0000003f00257c82 */ /* 0x000fe20008000000 */
[----:B------:R-:W-:-:S02]  /*0b00*/  LEA.HI R7, R0, R197, RZ, 0x2 ;  /* 0x000000c500077211 */ /* 0x000fc400078f10ff */
[----:B------:R-:W-:Y:S02]  /*0b10*/  SHF.R.S32.HI R5, RZ, 0x4, R2 ;  /* 0x00000004ff057819 */ /* 0x000fe40000011402 */
[----:B------:R-:W-:Y:S02]  /*0b20*/  LEA.HI R6, R0, R197, RZ, 0x7 ;  /* 0x000000c500067211 */ /* 0x000fe400078f38ff */
[C---:B------:R-:W-:Y:S02]  /*0b30*/  LEA.HI R3, R2.reuse, R5, RZ, 0x1 ;  /* 0x0000000502037211 */ /* 0x040fe400078f08ff */
[----:B------:R-:W-:Y:S02]  /*0b40*/  LOP3.LUT R2, R2, 0xfffffff0, RZ, 0xc0, !PT ;  /* 0xfffffff002027812 */ /* 0x000fe400078ec0ff */
[----:B------:R-:W-:Y:S02]  /*0b50*/  LOP3.LUT R4, R3, 0x1ffffffe, RZ, 0xc0, !PT ;  /* 0x1ffffffe03047812 */ /* 0x000fe400078ec0ff */
[----:B------:R-:W-:Y:S01]  /*0b60*/  LEA.HI R3, R0, R197, RZ, 0x5 ;  /* 0x000000c500037211 */ /* 0x000fe200078f28ff */
[----:B------:R-:W-:Y:S01]  /*0b70*/  IMAD.IADD R2, R197, 0x1, -R2 ;  /* 0x00000001c5027824 */ /* 0x000fe200078e0a02 */
[----:B------:R-:W-:Y:S01]  /*0b80*/  LOP3.LUT R10, R7, 0xfffffffc, RZ, 0xc0, !PT ;  /* 0xfffffffc070a7812 */ /* 0x000fe200078ec0ff */
[----:B------:R-:W-:Y:S01]  /*0b90*/  IMAD.IADD R5, R5, 0x1, -R4 ;  /* 0x0000000105057824 */ /* 0x000fe200078e0a04 */
[----:B------:R-:W-:-:S02]  /*0ba0*/  SHF.R.S32.HI R4, RZ, 0x5, R3 ;  /* 0x00000005ff047819 */ /* 0x000fc40000011403 */
[----:B------:R-:W-:Y:S01]  /*0bb0*/  SHF.R.S32.HI R3, RZ, 0x1f, R3 ;  /* 0x0000001fff037819 */ /* 0x000fe20000011403 */
[----:B------:R-:W-:Y:S01]  /*0bc0*/  IMAD.IADD R10, R197, 0x1, -R10 ;  /* 0x00000001c50a7824 */ /* 0x000fe200078e0a0a */
[----:B------:R-:W-:Y:S01]  /*0bd0*/  LOP3.LUT R8, R6, 0xffffff80, RZ, 0xc0, !PT ;  /* 0xffffff8006087812 */ /* 0x000fe200078ec0ff */
[----:B------:R-:W-:Y:S01]  /*0be0*/  IMAD.SHL.U32 R5, R5, 0x8, RZ ;  /* 0x0000000805057824 */ /* 0x000fe200078e00ff */
[----:B------:R-:W-:Y:S02]  /*0bf0*/  LEA.HI R3, R3, R4, RZ, 0x2 ;  /* 0x0000000403037211 */ /* 0x000fe400078f10ff */
[----:B------:R-:W-:Y:S01]  /*0c00*/  SHF.R.S32.HI R193, RZ, 0x7, R6 ;  /* 0x00000007ffc17819 */ /* 0x000fe20000011406 */
[----:B------:R-:W-:Y:S01]  /*0c10*/  IMAD.IADD R8, R197, 0x1, -R8 ;  /* 0x00000001c5087824 */ /* 0x000fe200078e0a08 */
[----:B------:R-:W-:Y:S02]  /*0c20*/  LOP3.LUT R3, R3, 0x3ffffc, RZ, 0xc0, !PT ;  /* 0x003ffffc03037812 */ /* 0x000fe400078ec0ff */
[--C-:B------:R-:W-:Y:S01]  /*0c30*/  SHF.R.S32.HI R7, RZ, 0x1f, R2.reuse ;  /* 0x0000001fff077819 */ /* 0x100fe20000011402 */
[----:B------:R-:W-:Y:S01]  /*0c40*/  IMAD R12, R193, 0x100, R2 ;  /* 0x00000100c10c7824 */ /* 0x000fe200078e0202 */
[----:B------:R-:W-:Y:S01]  /*0c50*/  LEA.HI R11, R10, R10, RZ, 0x1 ;  /* 0x0000000a0a0b7211 */ /* 0x000fe200078f08ff */
[----:B------:R-:W-:Y:S01]  /*0c60*/  IMAD.IADD R3, R4, 0x1, -R3 ;  /* 0x0000000104037824 */ /* 0x000fe200078e0a03 */
[----:B------:R-:W-:-:S02]  /*0c70*/  LEA.HI R9, R7, R2, RZ, 0x3 ;  /* 0x0000000207097211 */ /* 0x000fc400078f18ff */
[----:B------:R-:W-:Y:S01]  /*0c80*/  SHF.R.S32.HI R7, RZ, 0x1f, R8 ;  /* 0x0000001fff077819 */ /* 0x000fe20000011408 */
[----:B------:R-:W-:Y:S01]  /*0c90*/  IMAD R12, R3, 0x10, R12 ;  /* 0x00000010030c7824 */ /* 0x000fe200078e020c */
[----:B------:R-:W-:Y:S02]  /*0ca0*/  LOP3.LUT R13, R11, 0x1ffffffe, RZ, 0xc0, !PT ;  /* 0x1ffffffe0b0d7812 */ /* 0x000fe400078ec0ff */
[-C--:B------:R-:W-:Y:S01]  /*0cb0*/  LEA.HI R3, R7, R8.reuse, RZ, 0x2 ;  /* 0x0000000807037211 */ /* 0x080fe200078f10ff */
[----:B------:R-:W-:Y:S01]  /*0cc0*/  IMAD.U32 R196, R12, 0x40, R5 ;  /* 0x000000400cc47824 */ /* 0x000fe200078e0005 */
[----:B------:R-:W-:Y:S01]  /*0cd0*/  LOP3.LUT R11, R9, 0xfffffff8, RZ, 0xc0, !PT ;  /* 0xfffffff8090b7812 */ /* 0x000fe200078ec0ff */
[----:B------:R-:W-:Y:S01]  /*0ce0*/  IMAD.IADD R185, R10, 0x1, -R13 ;  /* 0x000000010ab97824 */ /* 0x000fe200078e0a0d */
[----:B------:R-:W-:Y:S01]  /*0cf0*/  LOP3.LUT R13, R3, 0x7ffffffc, RZ, 0xc0, !PT ;  /* 0x7ffffffc030d7812 */ /* 0x000fe200078ec0ff */
[----:B------:R-:W-:Y:S01]  /*0d00*/  IMAD.SHL.U32 R9, R9, 0x40, RZ ;  /* 0x0000004009097824 */ /* 0x000fe200078e00ff */
[----:B------:R-:W-:Y:S01]  /*0d10*/  LEA.HI R7, R7, R8, RZ, 0x5 ;  /* 0x0000000807077211 */ /* 0x000fe200078f28ff */
[----:B------:R-:W-:Y:S01]  /*0d20*/  IMAD.IADD R11, R2, 0x1, -R11 ;  /* 0x00000001020b7824 */ /* 0x000fe200078e0a0b */
[----:B------:R-:W-:Y:S01]  /*0d30*/  SHF.R.S32.HI R2, RZ, 0x2, R3 ;  /* 0x00000002ff027819 */ /* 0x000fe20000011403 */
[----:B------:R-:W-:Y:S01]  /*0d40*/  IMAD.IADD R13, R8, 0x1, -R13 ;  /* 0x00000001080d7824 */ /* 0x000fe200078e0a0d */
[----:B------:R-:W-:Y:S01]  /*0d50*/  SHF.R.S32.HI R3, RZ, 0x1f, R3 ;  /* 0x0000001fff037819 */ /* 0x000fe20000011403 */
[----:B------:R-:W-:Y:S01]  /*0d60*/  IMAD.SHL.U32 R8, R11, 0x40, RZ ;  /* 0x000000400b087824 */ /* 0x000fe200078e00ff */
[----:B------:R-:W-:-:S02]  /*0d70*/  LOP3.LUT R9, R9, 0x7ffffe00, RZ, 0xc0, !PT ;  /* 0x7ffffe0009097812 */ /* 0x000fc400078ec0ff */
[----:B------:R-:W-:Y:S02]  /*0d80*/  LEA.HI R3, R3, R2, RZ, 0x3 ;  /* 0x0000000203037211 */ /* 0x000fe400078f18ff */
[----:B------:R-:W-:Y:S01]  /*0d90*/  LOP3.LUT R8, R8, 0x1c0, RZ, 0xc0, !PT ;  /* 0x000001c008087812 */ /* 0x000fe200078ec0ff */
[----:B------:R-:W-:Y:S01]  /*0da0*/  IMAD R9, R4, 0x400, R9 ;  /* 0x0000040004097824 */ /* 0x000fe200078e0209 */
[----:B------:R-:W-:Y:S02]  /*0db0*/  LOP3.LUT R3, R3, 0xfffffff8, RZ, 0xc0, !PT ;  /* 0xfffffff803037812 */ /* 0x000fe400078ec0ff */
[----:B------:R-:W-:Y:S02]  /*0dc0*/  LOP3.LUT R5, R8, 0x8, R5, 0xf8, !PT ;  /* 0x0000000808057812 */ /* 0x000fe400078ef805 */
[----:B------:R-:W-:Y:S01]  /*0dd0*/  SHF.R.U32.HI R8, RZ, 0x3, R8 ;  /* 0x00000003ff087819 */ /* 0x000fe20000011608 */
[----:B------:R-:W-:Y:S01]  /*0de0*/  IMAD.IADD R16, R2, 0x1, -R3 ;  /* 0x0000000102107824 */ /* 0x000fe200078e0a03 */
[----:B------:R-:W-:-:S02]  /*0df0*/  LEA.HI R0, R0, R197, RZ, 0x3 ;  /* 0x000000c500007211 */ /* 0x000fc400078f18ff */
[----:B------:R-:W-:Y:S02]  /*0e00*/  LOP3.LUT R8, R5, R8, RZ, 0x3c, !PT ;  /* 0x0000000805087212 */ /* 0x000fe400078e3cff */
[----:B------:R-:W-:Y:S02]  /*0e10*/  LOP3.LUT R2, R0, 0xfffffff8, RZ, 0xc0, !PT ;  /* 0xfffffff800027812 */ /* 0x000fe400078ec0ff */
[----:B------:R-:W-:Y:S01]  /*0e20*/  R2P PR, R11, 0x6 ;  /* 0x000000060b007804 */ /* 0x000fe20000000000 */
[----:B------:R-:W-:Y:S01]  /*0e30*/  IMAD.IADD R8, R9, 0x1, R8 ;  /* 0x0000000109087824 */ /* 0x000fe200078e0208 */
[----:B------:R-:W-:Y:S01]  /*0e40*/  LEA.HI R6, R6, R193, RZ, 0x1 ;  /* 0x000000c106067211 */ /* 0x000fe200078f08ff */
[----:B------:R-:W-:Y:S01]  /*0e50*/  IMAD.IADD R191, R197, 0x1, -R2 ;  /* 0x00000001c5bf7824 */ /* 0x000fe200078e0a02 */
[----:B------:R-:W-:Y:S01]  /*0e60*/  SHF.R.S32.HI R7, RZ, 0x5, R7 ;  /* 0x00000005ff077819 */ /* 0x000fe20000011407 */
[----:B------:R-:W-:Y:S01]  /*0e70*/  IMAD.SHL.U32 R2, R13, 0x2, RZ ;  /* 0x000000020d027824 */ /* 0x000fe200078e00ff */
        /* <DEDUP_REMOVED lines=28> */
.L_x_5668:
[----:B------:R-:W-:Y:S01]  /*1040*/  ULDC.64 UR8, c[0x0][0xa28] ;  /* 0x00028a0000087ab9 */ /* 0x000fe20000000a00 */
[----:B------:R-:W-:Y:S01]  /*1050*/  ULDC UR4, c[0x0][0x424] ;  /* 0x0001090000047ab9 */ /* 0x000fe20000000800 */
[----:B------:R-:W-:-:S04]  /*1060*/  UISETP.NE.U32.AND UP0, UPT, UR8, URZ, UPT ;  /* 0x0000003f0800728c */ /* 0x000fc8000bf05070 */
[----:B------:R-:W-:-:S03]  /*1070*/  UISETP.NE.AND.EX UP0, UPT, UR9, URZ, UPT, UP0 ;  /* 0x0000003f0900728c */ /* 0x000fc6000bf05300 */
[----:B------:R-:W-:Y:S02]  /*1080*/  ULDC.64 UR8, c[0x0][0xa18] ;  /* 0x0002860000087ab9 */ /* 0x000fe40000000a00 */
[----:B------:R-:W-:Y:S01]  /*1090*/  UISETP.NE.U32.AND UP1, UPT, UR8, URZ, UPT ;  /* 0x0000003f0800728c */ /* 0x000fe2000bf25070 */
[----:B------:R-:W-:-:S03]  /*10a0*/  PLOP3.LUT P0, PT, PT, PT, UP0, 0x80, 0x0 ;  /* 0x000000000000781c */ /* 0x000fc60003f0f008 */
[----:B------:R-:W-:-:S03]  /*10b0*/  UISETP.NE.AND.EX UP1, UPT, UR9, URZ, UPT, UP1 ;  /* 0x0000003f0900728c */ /* 0x000fc6000bf25310 */
[----:B------:R-:W-:Y:S02]  /*10c0*/  @UP0 ULDC.64 UR8, c[0x0][0xa28] ;  /* 0x00028a0000080ab9 */ /* 0x000fe40000000a00 */
[----:B------:R-:W-:Y:S01]  /*10d0*/  @UP0 UIMAD.WIDE UR8, UR6, 0x4, UR8 ;  /* 0x00000004060808a5 */ /* 0x000fe2000f8e0208 */
[----:B------:R-:W-:-:S05]  /*10e0*/  PLOP3.LUT P2, PT, PT, PT, UP1, 0x80, 0x0 ;  /* 0x000000000000781c */ /* 0x000fca0003f4f018 */
[----:B------:R-:W-:Y:S01]  /*10f0*/  @UP1 ULDC.64 UR10, c[0x0][0xa18] ;  /* 0x00028600000a1ab9 */ /* 0x000fe20000000a00 */
[----:B0-23--:R-:W-:Y:S02]  /*1100*/  IMAD.U32 R4, RZ, RZ, UR8 ;  /* 0x00000008ff047e24 */ /* 0x00dfe4000f8e00ff */
[----:B------:R-:W-:Y:S01]  /*1110*/  IMAD.U32 R5, RZ, RZ, UR9 ;  /* 0x00000009ff057e24 */ /* 0x000fe2000f8e00ff */
[----:B------:R-:W-:-:S04]  /*1120*/  @UP1 UIMAD.WIDE UR8, UR6, 0x4, UR10 ;  /* 0x00000004060818a5 */ /* 0x000fc8000f8e020a */
[----:B------:R-:W2:Y:S02]  /*1130*/  @P0 LDG.E R4, desc[UR40][R4.64] ;  /* 0x0000002804040981 */ /* 0x000ea4000c1e1900 */
[----:B-1----:R-:W-:Y:S02]  /*1140*/  IMAD.U32 R6, RZ, RZ, UR8 ;  /* 0x00000008ff067e24 */ /* 0x002fe4000f8e00ff */
[----:B----4-:R-:W-:Y:S01]  /*1150*/  IMAD.U32 R7, RZ, RZ, UR9 ;  /* 0x00000009ff077e24 */ /* 0x010fe2000f8e00ff */
[----:B------:R-:W-:-:S04]  /*1160*/  ULDC.64 UR8, c[0x0][0x418] ;  /* 0x0001060000087ab9 */ /* 0x000fc80000000a00 */
[----:B------:R-:W3:Y:S01]  /*1170*/  @P2 LDG.E R6, desc[UR40][R6.64] ;  /* 0x0000002806062981 */ /* 0x000ee2000c1e1900 */
[----:B------:R-:W-:Y:S01]  /*1180*/  UISETP.NE.U32.AND UP0, UPT, UR8, URZ, UPT ;  /* 0x0000003f0800728c */ /* 0x000fe2000bf05070 */
[----:B------:R-:W-:Y:S01]  /*1190*/  UMOV UR49, URZ ;  /* 0x0000003f00317c82 */ /* 0x000fe20008000000 */
[----:B------:R-:W-:Y:S02]  /*11a0*/  ULDC UR51, c[0x0][0x288] ;  /* 0x0000a20000337ab9 */ /* 0x000fe40000000800 */
[----:B------:R-:W-:Y:S01]  /*11b0*/  UISETP.NE.AND.EX UP0, UPT, UR9, URZ, UPT, UP0 ;  /* 0x0000003f0900728c */ /* 0x000fe2000bf05300 */
[----:B------:R-:W-:Y:S02]  /*11c0*/  UMOV UR44, UR7 ;  /* 0x00000007002c7c82 */ /* 0x000fe40008000000 */
[----:B------:R-:W-:Y:S01]  /*11d0*/  ULDC.64 UR8, c[0x0][0xa20] ;  /* 0x0002880000087ab9 */ /* 0x000fe20000000a00 */
[----:B------:R-:W-:Y:S01]  /*11e0*/  USEL UR4, UR4, 0x1, UP0 ;  /* 0x0000000104047887 */ /* 0x000fe20008000000 */
[----:B------:R-:W-:Y:S01]  /*11f0*/  ISETP.NE.U32.AND P1, PT, RZ, UR8, PT ;  /* 0x00000008ff007c0c */ /* 0x000fe2000bf25070 */
[----:B------:R-:W-:-:S02]  /*1200*/  ULDC UR8, c[0x0][0x2f0] ;  /* 0x0000bc0000087ab9 */ /* 0x000fc40000000800 */
[----:B------:R-:W-:Y:S01]  /*1210*/  UIMAD UR4, UR4, UR8, URZ ;  /* 0x00000008040472a4 */ /* 0x000fe2000f8e023f */
[----:B------:R-:W-:Y:S02]  /*1220*/  ISETP.NE.AND.EX P1, PT, RZ, UR9, PT, P1 ;  /* 0x00000009ff007c0c */ /* 0x000fe4000bf25310 */
[----:B--2---:R-:W-:Y:S02]  /*1230*/  @P0 R2UR UR49, R4 ;  /* 0x00000000043102ca */ /* 0x004fe400000e0000 */
[----:B---3--:R-:W-:Y:S01]  /*1240*/  @P2 R2UR UR51, R6 ;  /* 0x00000000063322ca */ /* 0x008fe200000e0000 */
[----:B------:R-:W-:-:S14]  /*1250*/  @P2 BRA `(.L_x_5561) ;  /* 0x0000000000342947 */ /* 0x000fdc0003800000 */
[----:B------:R-:W-:Y:S02]  /*1260*/  ULDC.64 UR8, c[0x0][0xa00] ;  /* 0x0002800000087ab9 */ /* 0x000fe40000000a00 */
[----:B------:R-:W-:-:S04]  /*1270*/  ISETP.NE.U32.AND P0, PT, RZ, UR8, PT ;  /* 0x00000008ff007c0c */ /* 0x000fc8000bf05070 */
[----:B------:R-:W-:-:S13]  /*1280*/  ISETP.NE.AND.EX P0, PT, RZ, UR9, PT, P0 ;  /* 0x00000009ff007c0c */ /* 0x000fda000bf05300 */
[----:B------:R-:W-:Y:S05]  /*1290*/  @!P0 BRA `(.L_x_5561) ;  /* 0x0000000000248947 */ /* 0x000fea0003800000 */
[----:B------:R-:W-:Y:S02]  /*12a0*/  ULDC.64 UR8, c[0x0][0xa00] ;  /* 0x0002800000087ab9 */ /* 0x000fe40000000a00 */
        /* <DEDUP_REMOVED lines=8> */
.L_x_5561:
[----:B------:R-:W-:Y:S01]  /*1330*/  UMOV UR43, UR6 ;  /* 0x00000006002b7c82 */ /* 0x000fe20008000000 */
[----:B------:R-:W-:Y:S05]  /*1340*/  @!P1 BRA `(.L_x_5562) ;  /* 0x00000000001c9947 */ /* 0x000fea0003800000 */
[----:B------:R-:W-:Y:S02]  /*1350*/  ULDC.64 UR8, c[0x0][0xa20] ;  /* 0x0002880000087ab9 */ /* 0x000fe40000000a00 */
[----:B------:R-:W-:-:S06]  /*1360*/  UIMAD.WIDE UR6, UR6, 0x4, UR8 ;  /* 0x00000004060678a5 */ /* 0x000fcc000f8e0208 */
[----:B------:R-:W-:Y:S02]  /*1370*/  IMAD.U32 R4, RZ, RZ, UR6 ;  /* 0x00000006ff047e24 */ /* 0x000fe4000f8e00ff */
[----:B------:R-:W-:-:S05]  /*1380*/  IMAD.U32 R5, RZ, RZ, UR7 ;  /* 0x00000007ff057e24 */ /* 0x000fca000f8e00ff */
[----:B------:R-:W2:Y:S02]  /*1390*/  LDG.E R4, desc[UR40][R4.64] ;  /* 0x0000002804047981 */ /* 0x000ea4000c1e1900 */
[----:B--2---:R-:W-:Y:S01]  /*13a0*/  R2UR UR4, R4 ;  /* 0x00000000040472ca */ /* 0x004fe200000e0000 */
[----:B------:R-:W-:-:S14]  /*13b0*/  BRA `(.L_x_5563) ;  /* 0x0000000000347947 */ /* 0x000fdc0003800000 */
.L_x_5562:
        /* <DEDUP_REMOVED lines=13> */
.L_x_5563:
[----:B------:R-:W-:Y:S02]  /*1490*/  UISETP.NE.AND UP0, UPT, UR47, 0x1, UPT ;  /* 0x000000012f00788c */ /* 0x000fe4000bf05270 */
[----:B------:R-:W-:Y:S02]  /*14a0*/  UIADD3 UR49, -UR49, UR4, URZ ;  /* 0x0000000431317290 */ /* 0x000fe4000fffe13f */
[----:B------:R-:W-:Y:S02]  /*14b0*/  USHF.L.U32 UR42, UR5, 0x6, URZ ;  /* 0x00000006052a7899 */ /* 0x000fe4000800063f */
[----:B------:R-:W-:Y:S01]  /*14c0*/  UIADD3 UR4, UR49, 0x3f, URZ ;  /* 0x0000003f31047890 */ /* 0x000fe2000fffe03f */
[----:B------:R-:W-:-:S03]  /*14d0*/  PLOP3.LUT P0, PT, PT, PT, UP0, 0x80, 0x0 ;  /* 0x000000000000781c */ /* 0x000fc60003f0f008 */
[----:B------:R-:W-:-:S04]  /*14e0*/  USHF.R.S32.HI UR6, URZ, 0x1f, UR4 ;  /* 0x0000001f3f067899 */ /* 0x000fc80008011404 */
[----:B------:R-:W-:-:S04]  /*14f0*/  ULEA.HI UR6, UR6, UR4, URZ, 0x6 ;  /* 0x0000000406067291 */ /* 0x000fc8000f8f303f */
[----:B------:R-:W-:Y:S02]  /*1500*/  USHF.R.S32.HI UR6, URZ, 0x6, UR6 ;  /* 0x000000063f067899 */ /* 0x000fe40008011406 */
[----:B------:R-:W-:Y:S10]  /*1510*/  @!P0 BRA `(.L_x_5564) ;  /* 0x0000002000348947 */ /* 0x000ff40003800000 */
[----:B------:R-:W0:Y:S01]  /*1520*/  LDC.64 R8, c[0x0][0x9e0] ;  /* 0x00027800ff087b82 */ /* 0x000e220000000a00 */
[----:B------:R-:W-:Y:S01]  /*1530*/  ULDC UR4, c[0x0][0x448] ;  /* 0x0001120000047ab9 */ /* 0x000fe20000000800 */
[----:B------:R-:W-:Y:S02]  /*1540*/  UIADD3 UR7, UR42, 0x3f, URZ ;  /* 0x0000003f2a077890 */ /* 0x000fe4000fffe03f */
[----:B------:R-:W-:Y:S02]  /*1550*/  UISETP.NE.AND UP0, UPT, UR4, 0x1, UPT ;  /* 0x000000010400788c */ /* 0x000fe4000bf05270 */
[----:B------:R-:W-:-:S09]  /*1560*/  UIADD3 UR8, UR49, 0x1, -UR51 ;  /* 0x0000000131087890 */ /* 0x000fd2000fffe833 */
[----:B------:R-:W-:Y:S01]  /*1570*/  @UP0 ULDC UR4, c[0x0][0x44c] ;  /* 0x0001130000040ab9 */ /* 0x000fe20000000800 */
[----:B------:R-:W-:Y:S01]  /*1580*/  @UP0 ULDC UR9, c[0x0][0x450] ;  /* 0x0001140000090ab9 */ /* 0x000fe20000000800 */
[----:B------:R-:W-:-:S04]  /*1590*/  UIMAD.WIDE.U32 UR4, UR7, UR4, URZ ;  /* 0x00000004070472a5 */ /* 0x000fc8000f8e003f */
[----:B------:R-:W-:Y:S01]  /*15a0*/  @UP0 USHF.R.U32.HI UR7, URZ, UR9, UR5 ;  /* 0x000000093f070299 */ /* 0x000fe20008011605 */
[----:B0-----:R-:W-:-:S03]  /*15b0*/  ISETP.GE.AND P1, PT, R9, 0x1, PT ;  /* 0x000000010900780c */ /* 0x001fc60003f26270 */
[----:B------:R-:W-:-:S06]  /*15c0*/  UIADD3 UR7, UR8, UR7, URZ ;  /* 0x0000000708077290 */ /* 0x000fcc000fffe03f */
[----:B------:R-:W-:-:S04]  /*15d0*/  VIADD R0, R8, UR7 ;  /* 0x0000000708007c36 */ /* 0x000fc80008000000 */
[----:B------:R-:W-:Y:S05]  /*15e0*/  @!P1 BRA `(.L_x_5565) ;  /* 0x0000000000449947 */ /* 0x000fea0003800000 */
[----:B------:R-:W-:Y:S01]  /*15f0*/  ISETP.LT.AND P0, PT, RZ, UR7, PT ;  /* 0x00000007ff007c0c */ /* 0x000fe2000bf01270 */
[----:B------:R-:W-:-:S06]  /*1600*/  UIADD3 UR4, UR7, -0x1, URZ ;  /* 0xffffffff07047890 */ /* 0x000fcc000fffe03f */
[----:B------:R-:W-:-:S06]  /*1610*/  IMAD.U32 R3, RZ, RZ, UR4 ;  /* 0x00000004ff037e24 */ /* 0x000fcc000f8e00ff */
[----:B------:R-:W-:Y:S05]  /*1620*/  @P0 BRA `(.L_x_5566) ;  /* 0x00000000001c0947 */ /* 0x000fea0003800000 */
[----:B------:R-:W-:Y:S01]  /*1630*/  ISETP.NE.AND P0, PT, R9, 0x1, PT ;  /* 0x000000010900780c */ /* 0x000fe20003f05270 */
[----:B------:R-:W-:-:S12]  /*1640*/  IMAD R3, RZ, RZ, -UR7 ;  /* 0x80000007ff037e24 */ /* 0x000fd8000f8e02ff */
[----:B------:R-:W0:Y:S02]  /*1650*/  @P0 LDC.64 R4, c[0x0][0x9e8] ;  /* 0x00027a00ff040b82 */ /* 0x000e240000000a00 */
[----:B0-----:R-:W-:-:S05]  /*1660*/  @P0 IMAD.HI.U32 R4, R3, R4, RZ ;  /* 0x0000000403040227 */ /* 0x001fca00078e00ff */
[----:B------:R-:W-:-:S04]  /*1670*/  @P0 SHF.R.U32.HI R3, RZ, R5, R4 ;  /* 0x00000005ff030219 */ /* 0x000fc80000011604 */
[----:B------:R-:W-:Y:S01]  /*1680*/  LOP3.LUT R3, RZ, R3, RZ, 0x33, !PT ;  /* 0x00000003ff037212 */ /* 0x000fe200078e33ff */
[----:B------:R-:W-:Y:S06]  /*1690*/  BRA `(.L_x_5567) ;  /* 0x0000000000107947 */ /* 0x000fec0003800000 */
.L_x_5566:
[----:B------:R-:W-:-:S13]  /*16a0*/  ISETP.NE.AND P0, PT, R9, 0x1, PT ;  /* 0x000000010900780c */ /* 0x000fda0003f05270 */
[----:B------:R-:W0:Y:S02]  /*16b0*/  @P0 LDC.64 R4, c[0x0][0x9e8] ;  /* 0x00027a00ff040b82 */ /* 0x000e240000000a00 */
[----:B0-----:R-:W-:-:S05]  /*16c0*/  @P0 IMAD.HI.U32 R4, R3, R4, RZ ;  /* 0x0000000403040227 */ /* 0x001fca00078e00ff */
[----:B------:R-:W-:-:S07]  /*16d0*/  @P0 SHF.R.U32.HI R3, RZ, R5, R4 ;  /* 0x00000005ff030219 */ /* 0x000fce0000011604 */
.L_x_5567:
[----:B------:R-:W-:-:S05]  /*16e0*/  IMAD R3, R3, R9, R9 ;  /* 0x0000000903037224 */ /* 0x000fca00078e0209 */
[----:B------:R-:W-:-:S07]  /*16f0*/  VIMNMX R0, R0, R3, PT ;  /* 0x0000000300007248 */ /* 0x000fce0003fe0100 */
.L_x_5565:
[----:B------:R-:W-:Y:S01]  /*1700*/  @UP0 ULDC UR4, c[0x0][0x44c] ;  /* 0x0001130000040ab9 */ /* 0x000fe20000000800 */
[----:B------:R-:W-:Y:S01]  /*1710*/  VIADD R0, R0, 0x3f ;  /* 0x0000003f00007836 */ /* 0x000fe20000000000 */
[----:B------:R-:W-:Y:S01]  /*1720*/  UIMAD.WIDE.U32 UR4, UR42, UR4, URZ ;  /* 0x000000042a0472a5 */ /* 0x000fe2000f8e003f */
[----:B------:R-:W-:Y:S01]  /*1730*/  @UP0 ULDC UR8, c[0x0][0x450] ;  /* 0x0001140000080ab9 */ /* 0x000fe20000000800 */
[----:B------:R-:W-:Y:S02]  /*1740*/  UMOV UR7, UR42 ;  /* 0x0000002a00077c82 */ /* 0x000fe40008000000 */
[----:B------:R-:W-:Y:S01]  /*1750*/  @UP0 USHF.R.U32.HI UR7, URZ, UR8, UR5 ;  /* 0x000000083f070299 */ /* 0x000fe20008011605 */
[----:B------:R-:W-:Y:S02]  /*1760*/  SHF.R.S32.HI R3, RZ, 0x1f, R0 ;  /* 0x0000001fff037819 */ /* 0x000fe40000011400 */
[----:B------:R-:W-:Y:S01]  /*1770*/  ULDC UR4, c[0x0][0x9dc] ;  /* 0x0002770000047ab9 */ /* 0x000fe20000000800 */
[----:B------:R-:W-:Y:S01]  /*1780*/  UIADD3 UR49, UR7, UR49, -UR51 ;  /* 0x0000003107317290 */ /* 0x000fe2000fffe833 */
[----:B------:R-:W-:-:S03]  /*1790*/  LEA.HI R3, R3, R0, RZ, 0x6 ;  /* 0x0000000003037211 */ /* 0x000fc600078f30ff */
[----:B------:R-:W-:Y:S01]  /*17a0*/  UIADD3 UR4, UR49, -UR4, URZ ;  /* 0x8000000431047290 */ /* 0x000fe2000fffe03f */
[----:B------:R-:W-:-:S04]  /*17b0*/  SHF.R.S32.HI R3, RZ, 0x6, R3 ;  /* 0x00000006ff037819 */ /* 0x000fc80000011403 */
[----:B------:R-:W-:Y:S01]  /*17c0*/  VIMNMX R5, R3, UR6, PT ;  /* 0x0000000603057c48 */ /* 0x000fe2000bfe0100 */
[----:B------:R-:W-:Y:S01]  /*17d0*/  IMAD.U32 R3, RZ, RZ, UR4 ;  /* 0x00000004ff037e24 */ /* 0x000fe2000f8e00ff */
[----:B------:R-:W-:Y:S06]  /*17e0*/  @!P1 BRA `(.L_x_5568) ;  /* 0x0000000000409947 */ /* 0x000fec0003800000 */
[----:B------:R-:W-:-:S05]  /*17f0*/  IMAD.U32 R0, RZ, RZ, UR49 ;  /* 0x00000031ff007e24 */ /* 0x000fca000f8e00ff */
        /* <DEDUP_REMOVED lines=9> */
.L_x_5569:
[----:B------:R-:W-:-:S13]  /*1890*/  ISETP.NE.AND P0, PT, R9, 0x1, PT ;  /* 0x000000010900780c */ /* 0x000fda0003f05270 */
[----:B------:R-:W0:Y:S02]  /*18a0*/  @P0 LDC.64 R6, c[0x0][0x9e8] ;  /* 0x00027a00ff060b82 */ /* 0x000e240000000a00 */
[----:B0-----:R-:W-:-:S05]  /*18b0*/  @P0 IMAD.HI.U32 R4, R0, R6, RZ ;  /* 0x0000000600040227 */ /* 0x001fca00078e00ff */
[----:B------:R-:W-:-:S07]  /*18c0*/  @P0 SHF.R.U32.HI R0, RZ, R7, R4 ;  /* 0x00000007ff000219 */ /* 0x000fce0000011604 */
.L_x_5570:
[----:B------:R-:W-:-:S05]  /*18d0*/  IMAD R0, R0, R9, RZ ;  /* 0x0000000900007224 */ /* 0x000fca00078e02ff */
[----:B------:R-:W-:-:S07]  /*18e0*/  VIMNMX R3, R3, R0, !PT ;  /* 0x0000000003037248 */ /* 0x000fce0007fe0100 */
.L_x_5568:
        /* <DEDUP_REMOVED lines=69> */
[----:B------:R-:W-:Y:S01]  /*1d40*/  IMAD.MOV.U32 R12, RZ, RZ, RZ ;  /* 0x000000ffff0c7224 */ /* 0x000fe200078e00ff */
[----:B------:R-:W-:Y:S01]  /*1d50*/  CS2R R26, SRZ ;  /* 0x00000000001a7805 */ /* 0x000fe2000001ff00 */
[----:B------:R-:W-:Y:S02]  /*1d60*/  IMAD.MOV.U32 R169, RZ, RZ, RZ ;  /* 0x000000ffffa97224 */ /* 0x000fe400078e00ff */
[----:B------:R-:W-:Y:S02]  /*1d70*/  IMAD.MOV.U32 R14, RZ, RZ, RZ ;  /* 0x000000ffff0e7224 */ /* 0x000fe400078e00ff */
        /* <DEDUP_REMOVED lines=16> */
.L_x_5572:
[----:B------:R-:W-:Y:S01]  /*1e80*/  ULEA UR21, UR37, UR46, 0x3 ;  /* 0x0000002e25157291 */ /* 0x000fe2000f8e183f */
[----:B------:R-:W-:-:S05]  /*1e90*/  IMAD.U32 R0, RZ, RZ, UR38 ;  /* 0x00000026ff007e24 */ /* 0x000fca000f8e00ff */
[----:B------:R-:W-:-:S04]  /*1ea0*/  SHF.L.U32 R0, R0, 0x1f, RZ ;  /* 0x0000001f00007819 */ /* 0x000fc800000006ff */
[----:B------:R-:W0:Y:S02]  /*1eb0*/  SYNCS.PHASECHK.TRANS64.TRYWAIT P1, [UR21+0x28c50], R0 ;  /* 0x028c5000ff0075a7 */ /* 0x000e240008020155 */
[----:B0-----:R-:W-:Y:S05]  /*1ec0*/  @!P1 BRA `(.L_x_5573) ;  /* 0x00000160003c9947 */ /* 0x001fea0003800000 */
.L_x_5817:
        /* <DEDUP_REMOVED lines=45> */
.L_x_5579:
        /* <DEDUP_REMOVED lines=143> */
.L_x_5575:
[----:B------:R-:W-:Y:S01]  /*2a90*/  ULEA UR21, UR37, UR46, 0x3 ;  /* 0x0000002e25157291 */ /* 0x000fe2000f8e183f */
[----:B------:R-:W-:-:S05]  /*2aa0*/  IMAD.U32 R0, RZ, RZ, UR38 ;  /* 0x00000026ff007e24 */ /* 0x000fca000f8e00ff */
[----:B------:R-:W-:-:S04]  /*2ab0*/  SHF.L.U32 R0, R0, 0x1f, RZ ;  /* 0x0000001f00007819 */ /* 0x000fc800000006ff */
[----:B------:R0:W1:Y:S01]  /*2ac0*/  SYNCS.PHASECHK.TRANS64.TRYWAIT P1, [UR21+0x28c50], R0 ;  /* 0x028c5000ff0075a7 */ /* 0x0000620008020155 */
[----:B------:R-:W-:Y:S05]  /*2ad0*/  @!P0 BRA `(.L_x_5576) ;  /* 0x0000000000048947 */ /* 0x000fea0003800000 */
[----:B------:R-:W-:Y:S01]  /*2ae0*/  BPT.TRAP 0x1 ;  /* 0x000000040000795c */ /* 0x000fe20000300000 */
.L_x_5576:
[----:B-1----:R-:W-:Y:S05]  /*2af0*/  @P1 BRA `(.L_x_5577) ;  /* 0x0000000000081947 */ /* 0x002fea0003800000 */
[----:B------:R-:W1:Y:S02]  /*2b00*/  SYNCS.PHASECHK.TRANS64.TRYWAIT P1, [UR21+0x28c50], R0 ;  /* 0x028c5000ff0075a7 */ /* 0x000e640008020155 */
[----:B-1----:R-:W-:Y:S05]  /*2b10*/  @!P1 BRA `(.L_x_5578) ;  /* 0x0000015400409947 */ /* 0x002fea0003800000 */
.L_x_5577:
        /* <DEDUP_REMOVED lines=29> */
.L_x_5574:
        /* <DEDUP_REMOVED lines=144> */
.L_x_5564:
[----:B------:R-:W-:Y:S01]  /*35f0*/  ULDC UR4, c[0x0][0x448] ;  /* 0x0001120000047ab9 */ /* 0x000fe20000000800 */
[----:B------:R-:W-:Y:S02]  /*3600*/  UIADD3 UR7, UR42, 0x3f, URZ ;  /* 0x0000003f2a077890 */ /* 0x000fe4000fffe03f */
[----:B------:R-:W-:Y:S02]  /*3610*/  UISETP.NE.AND UP0, UPT, UR4, 0x1, UPT ;  /* 0x000000010400788c */ /* 0x000fe4000bf05270 */
[----:B------:R-:W-:Y:S01]  /*3620*/  UIADD3 UR10, UR49, 0x1, -UR51 ;  /* 0x00000001310a7890 */ /* 0x000fe2000fffe833 */
[----:B------:R-:W-:Y:S02]  /*3630*/  ULDC.64 UR4, c[0x0][0x9e0] ;  /* 0x0002780000047ab9 */ /* 0x000fe40000000a00 */
[----:B------:R-:W-:-:S06]  /*3640*/  UISETP.GE.AND UP1, UPT, UR5, 0x1, UPT ;  /* 0x000000010500788c */ /* 0x000fcc000bf26270 */
[----:B------:R-:W-:Y:S01]  /*3650*/  @UP0 ULDC UR8, c[0x0][0x44c] ;  /* 0x0001130000080ab9 */ /* 0x000fe20000000800 */
[----:B------:R-:W-:Y:S01]  /*3660*/  @UP0 ULDC UR11, c[0x0][0x450] ;  /* 0x00011400000b0ab9 */ /* 0x000fe20000000800 */
[----:B------:R-:W-:Y:S01]  /*3670*/  UIMAD.WIDE.U32 UR8, UR7, UR8, URZ ;  /* 0x00000008070872a5 */ /* 0x000fe2000f8e003f */
[----:B------:R-:W-:-:S03]  /*3680*/  PLOP3.LUT P1, PT, PT, PT, UP1, 0x80, 0x0 ;  /* 0x000000000000781c */ /* 0x000fc60003f2f018 */
[----:B------:R-:W-:-:S04]  /*3690*/  @UP0 USHF.R.U32.HI UR7, URZ, UR11, UR9 ;  /* 0x0000000b3f070299 */ /* 0x000fc80008011609 */
[----:B------:R-:W-:-:S04]  /*36a0*/  UIADD3 UR7, UR10, UR7, URZ ;  /* 0x000000070a077290 */ /* 0x000fc8000fffe03f */
[----:B------:R-:W-:-:S06]  /*36b0*/  UIADD3 UR4, UR7, UR4, URZ ;  /* 0x0000000407047290 */ /* 0x000fcc000fffe03f */
[----:B------:R-:W-:Y:S01]  /*36c0*/  IMAD.U32 R0, RZ, RZ, UR4 ;  /* 0x00000004ff007e24 */ /* 0x000fe2000f8e00ff */
[----:B------:R-:W-:Y:S06]  /*36d0*/  @!P1 BRA `(.L_x_5580) ;  /* 0x0000000000409947 */ /* 0x000fec0003800000 */
        /* <DEDUP_REMOVED lines=10> */
.L_x_5581:
[----:B------:R-:W-:-:S11]  /*3780*/  UISETP.NE.AND UP1, UPT, UR5, 0x1, UPT ;  /* 0x000000010500788c */ /* 0x000fd6000bf25270 */
[----:B------:R-:W-:Y:S02]  /*3790*/  @UP1 ULDC.64 UR10, c[0x0][0x9e8] ;  /* 0x00027a00000a1ab9 */ /* 0x000fe40000000a00 */
[----:B------:R-:W-:-:S04]  /*37a0*/  UIMAD.WIDE.U32 UR8, UR4, UR10, URZ ;  /* 0x0000000a040872a5 */ /* 0x000fc8000f8e003f */
[----:B------:R-:W-:-:S12]  /*37b0*/  @UP1 USHF.R.U32.HI UR4, URZ, UR11, UR9 ;  /* 0x0000000b3f041299 */ /* 0x000fd80008011609 */
.L_x_5582:
[----:B------:R-:W-:-:S06]  /*37c0*/  UIMAD UR4, UR4, UR5, UR5 ;  /* 0x00000005040472a4 */ /* 0x000fcc000f8e0205 */
[----:B------:R-:W-:-:S07]  /*37d0*/  VIMNMX R0, R0, UR4, PT ;  /* 0x0000000400007c48 */ /* 0x000fce000bfe0100 */
.L_x_5580:
[----:B------:R-:W-:Y:S01]  /*37e0*/  VIADD R0, R0, 0x3f ;  /* 0x0000003f00007836 */ /* 0x000fe20000000000 */
[----:B------:R-:W-:Y:S01]  /*37f0*/  @UP0 ULDC UR8, c[0x0][0x44c] ;  /* 0x0001130000080ab9 */ /* 0x000fe20000000800 */
[----:B------:R-:W-:Y:S01]  /*3800*/  @UP0 ULDC UR7, c[0x0][0x450] ;  /* 0x0001140000070ab9 */ /* 0x000fe20000000800 */
[----:B------:R-:W-:Y:S02]  /*3810*/  UIMAD.WIDE.U32 UR8, UR42, UR8, URZ ;  /* 0x000000082a0872a5 */ /* 0x000fe4000f8e003f */
[----:B------:R-:W-:Y:S01]  /*3820*/  SHF.R.S32.HI R3, RZ, 0x1f, R0 ;  /* 0x0000001fff037819 */ /* 0x000fe20000011400 */
[----:B------:R-:W-:Y:S01]  /*3830*/  UMOV UR4, UR42 ;  /* 0x0000002a00047c82 */ /* 0x000fe20008000000 */
[----:B------:R-:W-:Y:S02]  /*3840*/  @UP0 USHF.R.U32.HI UR4, URZ, UR7, UR9 ;  /* 0x000000073f040299 */ /* 0x000fe40008011609 */
[----:B------:R-:W-:Y:S01]  /*3850*/  LEA.HI R3, R3, R0, RZ, 0x6 ;  /* 0x0000000003037211 */ /* 0x000fe200078f30ff */
[----:B------:R-:W-:Y:S01]  /*3860*/  ULDC UR8, c[0x0][0x9dc] ;  /* 0x0002770000087ab9 */ /* 0x000fe20000000800 */
[----:B------:R-:W-:-:S02]  /*3870*/  UIADD3 UR4, UR4, UR49, -UR51 ;  /* 0x0000003104047290 */ /* 0x000fc4000fffe833 */
[----:B------:R-:W-:Y:S02]  /*3880*/  SHF.R.S32.HI R3, RZ, 0x6, R3 ;  /* 0x00000006ff037819 */ /* 0x000fe40000011403 */
[----:B------:R-:W-:Y:S02]  /*3890*/  UIADD3 UR8, UR4, -UR8, URZ ;  /* 0x8000000804087290 */ /* 0x000fe4000fffe03f */
[----:B------:R-:W-:Y:S01]  /*38a0*/  VIMNMX R168, R3, UR6, PT ;  /* 0x0000000603a87c48 */ /* 0x000fe2000bfe0100 */
[----:B------:R-:W-:Y:S09]  /*38b0*/  @!P1 BRA `(.L_x_5583) ;  /* 0x0000000000449947 */ /* 0x000ff20003800000 */
        /* <DEDUP_REMOVED lines=10> */
.L_x_5584:
[----:B------:R-:W-:-:S11]  /*3960*/  UISETP.NE.AND UP0, UPT, UR5, 0x1, UPT ;  /* 0x000000010500788c */ /* 0x000fd6000bf05270 */
[----:B------:R-:W-:Y:S02]  /*3970*/  @UP0 ULDC.64 UR10, c[0x0][0x9e8] ;  /* 0x00027a00000a0ab9 */ /* 0x000fe40000000a00 */
[----:B------:R-:W-:-:S04]  /*3980*/  UIMAD.WIDE.U32 UR6, UR4, UR10, URZ ;  /* 0x0000000a040672a5 */ /* 0x000fc8000f8e003f */
[----:B------:R-:W-:-:S12]  /*3990*/  @UP0 USHF.R.U32.HI UR4, URZ, UR11, UR7 ;  /* 0x0000000b3f040299 */ /* 0x000fd80008011607 */
.L_x_5585:
[----:B------:R-:W-:-:S04]  /*39a0*/  UIMAD UR4, UR4, UR5, URZ ;  /* 0x00000005040472a4 */ /* 0x000fc8000f8e023f */
[----:B------:R-:W-:-:S04]  /*39b0*/  UISETP.LT.AND UP0, UPT, UR8, UR4, UPT ;  /* 0x000000040800728c */ /* 0x000fc8000bf01270 */
[----:B------:R-:W-:-:S12]  /*39c0*/  USEL UR8, UR8, UR4, !UP0 ;  /* 0x0000000408087287 */ /* 0x000fd8000c000000 */
.L_x_5583:
[----:B------:R-:W-:Y:S01]  /*39d0*/  USHF.R.S32.HI UR4, URZ, 0x1f, UR8 ;  /* 0x0000001f3f047899 */ /* 0x000fe20008011408 */
[----:B------:R-:W-:Y:S01]  /*39e0*/  PLOP3.LUT P0, PT, PT, PT, PT, 0x80, 0x0 ;  /* 0x000000000000781c */ /* 0x000fe20003f0f070 */
[----:B------:R-:W-:Y:S01]  /*39f0*/  IMAD.MOV.U32 R0, RZ, RZ, RZ ;  /* 0x000000ffff007224 */ /* 0x000fe200078e00ff */
[----:B------:R-:W-:Y:S01]  /*3a00*/  CS2R R150, SRZ ;  /* 0x0000000000967805 */ /* 0x000fe2000001ff00 */
[----:B------:R-:W-:Y:S01]  /*3a10*/  ULEA.HI UR4, UR4, UR8, URZ, 0x6 ;  /* 0x0000000804047291 */ /* 0x000fe2000f8f303f */
[----:B------:R-:W-:Y:S01]  /*3a20*/  IMAD.MOV.U32 R3, RZ, RZ, RZ ;  /* 0x000000ffff037224 */ /* 0x000fe200078e00ff */
[----:B------:R-:W-:Y:S02]  /*3a30*/  CS2R R148, SRZ ;  /* 0x0000000000947805 */ /* 0x000fe4000001ff00 */
[----:B------:R-:W-:Y:S01]  /*3a40*/  CS2R R146, SRZ ;  /* 0x0000000000927805 */ /* 0x000fe2000001ff00 */
[----:B------:R-:W-:Y:S01]  /*3a50*/  USHF.R.S32.HI UR4, URZ, 0x6, UR4 ;  /* 0x000000063f047899 */ /* 0x000fe20008011404 */
[----:B------:R-:W-:-:S02]  /*3a60*/  CS2R R144, SRZ ;  /* 0x0000000000907805 */ /* 0x000fc4000001ff00 */
[----:B------:R-:W-:Y:S02]  /*3a70*/  CS2R R142, SRZ ;  /* 0x00000000008e7805 */ /* 0x000fe4000001ff00 */
[----:B------:R-:W-:Y:S01]  /*3a80*/  CS2R R140, SRZ ;  /* 0x00000000008c7805 */ /* 0x000fe2000001ff00 */
[----:B------:R-:W-:Y:S01]  /*3a90*/  UISETP.LT.AND UP0, UPT, URZ, UR4, UPT ;  /* 0x000000043f00728c */ /* 0x000fe2000bf01270 */
[----:B------:R-:W-:Y:S02]  /*3aa0*/  CS2R R138, SRZ ;  /* 0x00000000008a7805 */ /* 0x000fe4000001ff00 */
[----:B------:R-:W-:Y:S02]  /*3ab0*/  CS2R R136, SRZ ;  /* 0x0000000000887805 */ /* 0x000fe4000001ff00 */
[----:B------:R-:W-:Y:S01]  /*3ac0*/  CS2R R134, SRZ ;  /* 0x0000000000867805 */ /* 0x000fe2000001ff00 */
[----:B------:R-:W-:Y:S01]  /*3ad0*/  USEL UR48, URZ, UR4, !UP0 ;  /* 0x000000043f307287 */ /* 0x000fe2000c000000 */
[----:B------:R-:W-:-:S02]  /*3ae0*/  CS2R R132, SRZ ;  /* 0x0000000000847805 */ /* 0x000fc4000001ff00 */
[----:B------:R-:W-:Y:S02]  /*3af0*/  CS2R R130, SRZ ;  /* 0x0000000000827805 */ /* 0x000fe4000001ff00 */
[----:B------:R-:W-:Y:S02]  /*3b00*/  CS2R R128, SRZ ;  /* 0x0000000000807805 */ /* 0x000fe4000001ff00 */
[----:B------:R-:W-:Y:S02]  /*3b10*/  CS2R R126, SRZ ;  /* 0x00000000007e7805 */ /* 0x000fe4000001ff00 */
[----:B------:R-:W-:Y:S02]  /*3b20*/  CS2R R124, SRZ ;  /* 0x00000000007c7805 */ /* 0x000fe4000001ff00 */
[----:B------:R-:W-:Y:S02]  /*3b30*/  ISETP.GT.AND P1, PT, R168, UR48, PT ;  /* 0x00000030a8007c0c */ /* 0x000fe4000bf24270 */
        /* <DEDUP_REMOVED lines=49> */
[----:B------:R-:W-:Y:S02]  /*3e50*/  IMAD.MOV.U32 R169, RZ, RZ, RZ ;  /* 0x000000ffffa97224 */ /* 0x000fe400078e00ff */
[----:B------:R-:W-:-:S02]  /*3e60*/  IMAD.MOV.U32 R14, RZ, RZ, RZ ;  /* 0x000000ffff0e7224 */ /* 0x000fc400078e00ff */
        /* <DEDUP_REMOVED lines=32> */
.L_x_5586:
        /* <DEDUP_REMOVED lines=9> */
.L_x_5818:
[----:B------:R-:W-:Y:S05]  /*4100*/  @!P0 BRA `(.L_x_5588) ;  /* 0x0000000000048947 */ /* 0x000fea0003800000 */
[----:B------:R-:W-:Y:S01]  /*4110*/  BPT.TRAP 0x1 ;  /* 0x000000040000795c */ /* 0x000fe20000300000 */
.L_x_5588:
[----:B------:R-:W-:Y:S02]  /*4120*/  IMAD.U32 R7, RZ, RZ, UR37 ;  /* 0x00000025ff077e24 */ /* 0x000fe4000f8e00ff */
[----:B------:R-:W-:-:S03]  /*4130*/  IMAD.U32 R8, RZ, RZ, UR38 ;  /* 0x00000026ff087e24 */ /* 0x000fc6000f8e00ff */
[----:B------:R-:W-:Y:S02]  /*4140*/  LEA R7, R7, UR46, 0x3 ;  /* 0x0000002e07077c11 */ /* 0x000fe4000f8e18ff */
[----:B------:R-:W-:-:S04]  /*4150*/  SHF.L.U32 R8, R8, 0x1f, RZ ;  /* 0x0000001f08087819 */ /* 0x000fc800000006ff */
[----:B------:R1:W2:Y:S01]  /*4160*/  SYNCS.PHASECHK.TRANS64.TRYWAIT P1, [R7+URZ+0x28c30], R8 ;  /* 0x028c3008070075a7 */ /* 0x0002a2000802017f */
[----:B------:R-:W-:Y:S05]  /*4170*/  @!P0 BRA `(.L_x_5589) ;  /* 0x0000000000048947 */ /* 0x000fea0003800000 */
[----:B------:R-:W-:Y:S01]  /*4180*/  BPT.TRAP 0x1 ;  /* 0x000000040000795c */ /* 0x000fe20000300000 */
.L_x_5589:
[----:B--2---:R-:W-:Y:S05]  /*4190*/  @P1 BRA `(.L_x_5590) ;  /* 0x0000000000081947 */ /* 0x004fea0003800000 */
[----:B------:R-:W2:Y:S02]  /*41a0*/  SYNCS.PHASECHK.TRANS64.TRYWAIT P1, [R7+URZ+0x28c30], R8 ;  /* 0x028c3008070075a7 */ /* 0x000ea4000802017f */
[----:B--2---:R-:W-:Y:S05]  /*41b0*/  @!P1 BRA `(.L_x_5591) ;  /* 0x0000013c00c89947 */ /* 0x004fea0003800000 */
.L_x_5590:
        /* <DEDUP_REMOVED lines=15> */
[----:B------:R-:W-:Y:S01]  /*42b0*/  VIADD R3, R185, UR42 ;  /* 0x0000002ab9037c36 */ /* 0x000fe20008000000 */
[----:B------:R-:W-:Y:S01]  /*42c0*/  UMOV UR7, 0x40000040 ;  /* 0x4000004000077882 */ /* 0x000fe20000000000 */
[----:B------:R-:W-:Y:S01]  /*42d0*/  UMOV UR5, 0x40000040 ;  /* 0x4000004000057882 */ /* 0x000fe20000000000 */
[----:B------:R-:W-:Y:S01]  /*42e0*/  ULOP3.LUT UR4, UR4, 0x3fff, URZ, 0xc0, !UPT ;  /* 0x00003fff04047892 */ /* 0x000fe2000f8ec03f */
[----:B------:R-:W-:Y:S01]  /*42f0*/  IMAD.MOV.U32 R4, RZ, RZ, R3 ;  /* 0x000000ffff047224 */ /* 0x000fe200078e0003 */
[----:B------:R-:W-:Y:S01]  /*4300*/  UMOV UR11, 0x40000040 ;  /* 0x40000040000b7882 */ /* 0x000fe20000000000 */
[----:B------:R-:W-:Y:S01]  /*4310*/  UMOV UR9, 0x40000040 ;  /* 0x4000004000097882 */ /* 0x000fe20000000000 */
[----:B------:R-:W-:-:S02]  /*4320*/  ULEA UR18, UR37, UR18, 0x9 ;  /* 0x0000001225127291 */ /* 0x000fc4000f8e483f */
[----:B------:R-:W-:Y:S02]  /*4330*/  ULOP3.LUT UR16, UR4, 0x10000, URZ, 0xfc, !UPT ;  /* 0x0001000004107892 */ /* 0x000fe4000f8efc3f */
[----:B------:R-:W-:Y:S02]  /*4340*/  UIADD3 UR6, UR18, 0x2, URZ ;  /* 0x0000000212067890 */ /* 0x000fe4000fffe03f */
[----:B------:R-:W-:Y:S02]  /*4350*/  UIADD3 UR4, UR16, 0x2, URZ ;  /* 0x0000000210047890 */ /* 0x000fe4000fffe03f */
[----:B------:R-:W-:Y:S02]  /*4360*/  UIADD3 UR10, UR18, 0x4, URZ ;  /* 0x00000004120a7890 */ /* 0x000fe4000fffe03f */
[----:B------:R-:W-:Y:S02]  /*4370*/  UIADD3 UR8, UR16, 0x4, URZ ;  /* 0x0000000410087890 */ /* 0x000fe4000fffe03f */
[----:B------:R-:W-:Y:S01]  /*4380*/  HGMMA.64x64x16.F32.BF16 R24, gdesc[UR16], RZ, !UPT, gsb0 ;  /* 0x00e00000101879f0 */ /* 0x000fe2000c0018ff */
[----:B------:R-:W-:-:S02]  /*4390*/  UIADD3 UR14, UR18, 0x6, URZ ;  /* 0x00000006120e7890 */ /* 0x000fc4000fffe03f */
[----:B------:R-:W-:Y:S01]  /*43a0*/  UIADD3 UR12, UR16, 0x6, URZ ;  /* 0x00000006100c7890 */ /* 0x000fe2000fffe03f */
[----:B------:R-:W-:Y:S01]  /*43b0*/  UMOV UR15, 0x40000040 ;  /* 0x40000040000f7882 */ /* 0x000fe20000000000 */
[----:B------:R-:W-:Y:S01]  /*43c0*/  UMOV UR13, 0x40000040 ;  /* 0x40000040000d7882 */ /* 0x000fe20000000000 */
[----:B------:R-:W-:Y:S02]  /*43d0*/  ULDC UR20, c[0x0][0x9dc] ;  /* 0x0002770000147ab9 */ /* 0x000fe40000000800 */
[----:B------:R-:W-:Y:S01]  /*43e0*/  ULOP3.LUT UR20, URZ, UR20, URZ, 0x33, !UPT ;  /* 0x000000143f147292 */ /* 0x000fe2000f8e333f */
[----:B------:R-:W-:Y:S02]  /*43f0*/  WARPGROUP.DEPBAR.LE gsb0, 0x0 ;  /* 0x00008000000079c5 */ /* 0x000fe40000010000 */
[----:B------:R-:W-:-:S06]  /*4400*/  WARPGROUP.ARRIVE ;  /* 0x00000000000079c5 */ /* 0x000fcc0000000000 */
[----:B------:R-:W-:Y:S01]  /*4410*/  HGMMA.64x64x16.F32.BF16 R24, gdesc[UR4], R24, gsb0 ;  /* 0x00e00000041879f0 */ /* 0x000fe20008001818 */
[----:B------:R-:W-:Y:S01]  /*4420*/  ULDC UR7, c[0x0][0x448] ;  /* 0x0001120000077ab9 */ /* 0x000fe20000000800 */
[----:B------:R-:W-:Y:S01]  /*4430*/  ULDC UR6, c[0x0][0x9d8] ;  /* 0x0002760000067ab9 */ /* 0x000fe20000000800 */
[----:B------:R-:W-:-:S06]  /*4440*/  UISETP.NE.AND UP0, UPT, UR7, 0x1, UPT ;  /* 0x000000010700788c */ /* 0x000fcc000bf05270 */
[----:B------:R-:W-:Y:S02]  /*4450*/  PLOP3.LUT P2, PT, PT, PT, UP0, 0x80, 0x0 ;  /* 0x000000000000781c */ /* 0x000fe40003f4f008 */
[----:B------:R-:W-:-:S03]  /*4460*/  PLOP3.LUT P3, PT, PT, PT, UP0, 0x80, 0x0 ;  /* 0x000000000000781c */ /* 0x000fc60003f6f008 */
[----:B------:R-:W-:-:S08]  /*4470*/  @UP0 ULDC UR7, c[0x0][0x44c] ;  /* 0x0001130000070ab9 */ /* 0x000fd00000000800 */
[----:B------:R-:W-:Y:S01]  /*4480*/  @P2 IMAD.HI.U32 R5, R3, UR7, RZ ;  /* 0x0000000703052c27 */ /* 0x000fe2000f8e00ff */
[----:B------:R-:W-:-:S03]  /*4490*/  @UP0 ULDC UR7, c[0x0][0x450] ;  /* 0x0001140000070ab9 */ /* 0x000fc60000000800 */
[----:B------:R-:W-:Y:S01]  /*44a0*/  @!P1 VIADD R3, R7, 0x28c40 ;  /* 0x00028c4007039836 */ /* 0x000fe20000000000 */
[----:B------:R-:W-:Y:S01]  /*44b0*/  @P3 SHF.R.U32.HI R4, RZ, UR7, R5 ;  /* 0x00000007ff043c19 */ /* 0x000fe20008011605 */
[----:B------:R-:W-:-:S03]  /*44c0*/  IMAD.MOV.U32 R5, RZ, RZ, -0x40 ;  /* 0xffffffc0ff057424 */ /* 0x000fc600078e00ff */
[----:B------:R-:W-:Y:S01]  /*44d0*/  @!P1 PRMT R3, RZ, 0x654, R3 ;  /* 0x00000654ff039816 */ /* 0x000fe20000000003 */
[----:B------:R-:W0:Y:S01]  /*44e0*/  SHFL.IDX PT, R9, R4, RZ, 0x1c1f ;  /* 0x001c1fff04097589 */ /* 0x000e2200000e0000 */
[----:B------:R-:W-:Y:S02]  /*44f0*/  WARPGROUP.DEPBAR.LE gsb0, 0x0 ;  /* 0x00008000000079c5 */ /* 0x000fe40000010000 */
[----:B------:R-:W-:-:S06]  /*4500*/  WARPGROUP.ARRIVE ;  /* 0x00000000000079c5 */ /* 0x000fcc0000000000 */
[----:B------:R-:W-:Y:S03]  /*4510*/  HGMMA.64x64x16.F32.BF16 R24, gdesc[UR8], R24, gsb0 ;  /* 0x00e00000081879f0 */ /* 0x000fe60008001818 */
[----:B------:R-:W-:Y:S02]  /*4520*/  WARPGROUP.DEPBAR.LE gsb0, 0x0 ;  /* 0x00008000000079c5 */ /* 0x000fe40000010000 */
[----:B------:R-:W-:-:S06]  /*4530*/  WARPGROUP.ARRIVE ;  /* 0x00000000000079c5 */ /* 0x000fcc0000000000 */
[----:B------:R-:W-:Y:S01]  /*4540*/  HGMMA.64x64x16.F32.BF16 R24, gdesc[UR12], R24, gsb0 ;  /* 0x00e000000c1879f0 */ /* 0x000fe20008001818 */
[----:B------:R-:W-:Y:S02]  /*4550*/  ULDC.64 UR14, c[0x0][0x9e0] ;  /* 0x00027800000e7ab9 */ /* 0x000fe40000000a00 */
[----:B------:R-:W-:-:S06]  /*4560*/  UISETP.GE.AND UP1, UPT, UR15, 0x1, UPT ;  /* 0x000000010f00788c */ /* 0x000fcc000bf26270 */
[----:B------:R-:W-:Y:S01]  /*4570*/  PLOP3.LUT P2, PT, PT, PT, UP1, 0x40, 0x0 ;  /* 0x000000000000781c */ /* 0x000fe20003f4e818 */
[----:B------:R-:W-:Y:S02]  /*4580*/  WARPGROUP.DEPBAR.LE gsb0, 0x0 ;  /* 0x00008000000079c5 */ /* 0x000fe40000010000 */
        /* <DEDUP_REMOVED lines=8> */
[----:B---3--:R-:W-:-:S02]  /*4610*/  IMAD R3, R168, R5, 0x41 ;  /* 0x00000041a8037424 */ /* 0x008fc400078e0205 */
        /* <DEDUP_REMOVED lines=20> */
[----:B------:R-:W-:Y:S01]  /*4760*/  IADD3 R5, -R2, UR49, R3 ;  /* 0x0000003102057c10 */ /* 0x000fe2000fffe103 */
[----:B------:R-:W-:Y:S01]  /*4770*/  FMUL.FTZ R31, R31, UR6 ;  /* 0x000000061f1f7c20 */ /* 0x000fe20008410000 */
[----:B------:R-:W3:Y:S01]  /*4780*/  MUFU.TANH R24, R24 ;  /* 0x0000001800187308 */ /* 0x000ee20000002400 */
[----:B------:R-:W-:Y:S01]  /*4790*/  FMUL.FTZ R35, R35, UR6 ;  /* 0x0000000623237c20 */ /* 0x000fe20008410000 */
[----:B------:R-:W-:Y:S01]  /*47a0*/  FMUL.FTZ R30, R30, UR6 ;  /* 0x000000061e1e7c20 */ /* 0x000fe20008410000 */
[----:B------:R-:W-:Y:S01]  /*47b0*/  FMUL.FTZ R34, R34, UR6 ;  /* 0x0000000622227c20 */ /* 0x000fe20008410000 */
[----:B------:R-:W-:-:S02]  /*47c0*/  VIADD R5, R5, -UR51 ;  /* 0x8000003305057c36 */ /* 0x000fc40008000000 */
[----:B------:R-:W-:Y:S02]  /*47d0*/  FMUL.FTZ R38, R38, UR6 ;  /* 0x0000000626267c20 */ /* 0x000fe40008410000 */
        /* <DEDUP_REMOVED lines=28> */
[----:B-----5:R-:W-:-:S07]  /*49a0*/  LEA R31, R168, 0xffffffc0, 0x6 ;  /* 0xffffffc0a81f7811 */ /* 0x020fce00078e30ff */
[----:B------:R5:W0:Y:S01]  /*49b0*/  MUFU.TANH R10, R30 ;  /* 0x0000001e000a7308 */ /* 0x000a220000002400 */
[----:B-1----:R-:W-:-:S07]  /*49c0*/  VIADD R35, R5, UR14 ;  /* 0x0000000e05237c36 */ /* 0x002fce0008000000 */
[----:B------:R1:W2:Y:S01]  /*49d0*/  MUFU.TANH R12, R34 ;  /* 0x00000022000c7308 */ /* 0x0002a20000002400 */
[----:B-----5:R-:W-:-:S07]  /*49e0*/  IADD3 R30, -R2, UR49, -R31 ;  /* 0x00000031021e7c10 */ /* 0x020fce000fffe91f */
[----:B------:R5:W2:Y:S01]  /*49f0*/  MUFU.TANH R14, R38 ;  /* 0x00000026000e7308 */ /* 0x000aa20000002400 */
[----:B-1----:R-:W-:-:S04]  /*4a00*/  VIADD R34, R5, UR20 ;  /* 0x0000001405227c36 */ /* 0x002fc80008000000 */
[----:B0-----:R-:W-:Y:S02]  /*4a10*/  IMAD.IADD R5, R34, 0x1, R9 ;  /* 0x0000000122057824 */ /* 0x001fe400078e0209 */
[----:B-----5:R-:W-:Y:S01]  /*4a20*/  VIADD R38, R3, 0xffffffff ;  /* 0xffffffff03267836 */ /* 0x020fe20000000000 */
[----:B------:R-:W-:Y:S01]  /*4a30*/  VIADDMNMX R3, R9, R35, R30, PT ;  /* 0x0000002309037246 */ /* 0x000fe2000380011e */
[----:B---34-:R-:W-:Y:S06]  /*4a40*/  @P2 BRA `(.L_x_5592) ;  /* 0x00000000005c2947 */ /* 0x018fec0003800000 */
[----:B------:R-:W-:Y:S01]  /*4a50*/  IMAD.U32 R6, RZ, RZ, UR51 ;  /* 0x00000033ff067e24 */ /* 0x000fe2000f8e00ff */
[----:B------:R-:W-:Y:S04]  /*4a60*/  BSSY B0, `(.L_x_5593) ;  /* 0x0000011000007945 */ /* 0x000fe80003800000 */
[----:B------:R-:W-:-:S04]  /*4a70*/  IADD3 R6, -R6, UR49, R9 ;  /* 0x0000003106067c10 */ /* 0x000fc8000fffe109 */
[----:B------:R-:W-:-:S13]  /*4a80*/  ISETP.GT.AND P2, PT, R6, -0x1, PT ;  /* 0xffffffff0600780c */ /* 0x000fda0003f44270 */
[----:B------:R-:W-:Y:S05]  /*4a90*/  @P2 BRA `(.L_x_5594) ;  /* 0x0000000000202947 */ /* 0x000fea0003800000 */
[----:B------:R-:W-:Y:S01]  /*4aa0*/  UISETP.NE.AND UP2, UPT, UR15, 0x1, UPT ;  /* 0x000000010f00788c */ /* 0x000fe2000bf45270 */
[----:B------:R-:W-:-:S05]  /*4ab0*/  LOP3.LUT R6, RZ, R6, RZ, 0x33, !PT ;  /* 0x00000006ff067212 */ /* 0x000fca00078e33ff */
[----:B------:R-:W-:-:S05]  /*4ac0*/  PLOP3.LUT P2, PT, PT, PT, UP2, 0x80, 0x0 ;  /* 0x000000000000781c */ /* 0x000fca0003f4f028 */
[----:B------:R-:W-:-:S08]  /*4ad0*/  @UP2 ULDC.64 UR6, c[0x0][0x9e8] ;  /* 0x00027a0000062ab9 */ /* 0x000fd00000000a00 */
[----:B------:R-:W-:-:S05]  /*4ae0*/  @P2 IMAD.HI.U32 R9, R6, UR6, RZ ;  /* 0x0000000606092c27 */ /* 0x000fca000f8e00ff */
[----:B------:R-:W-:-:S04]  /*4af0*/  @P2 SHF.R.U32.HI R6, RZ, UR7, R9 ;  /* 0x00000007ff062c19 */ /* 0x000fc80008011609 */
[----:B------:R-:W-:Y:S01]  /*4b00*/  LOP3.LUT R6, RZ, R6, RZ, 0x33, !PT ;  /* 0x00000006ff067212 */ /* 0x000fe200078e33ff */
[----:B------:R-:W-:Y:S06]  /*4b10*/  BRA `(.L_x_5595) ;  /* 0x0000000000147947 */ /* 0x000fec0003800000 */
.L_x_5594:
[----:B------:R-:W-:-:S06]  /*4b20*/  UISETP.NE.AND UP2, UPT, UR15, 0x1, UPT ;  /* 0x000000010f00788c */ /* 0x000fcc000bf45270 */
[----:B------:R-:W-:-:S05]  /*4b30*/  PLOP3.LUT P2, PT, PT, PT, UP2, 0x80, 0x0 ;  /* 0x000000000000781c */ /* 0x000fca0003f4f028 */
[----:B------:R-:W-:-:S08]  /*4b40*/  @UP2 ULDC.64 UR6, c[0x0][0x9e8] ;  /* 0x00027a0000062ab9 */ /* 0x000fd00000000a00 */
[----:B------:R-:W-:-:S05]  /*4b50*/  @P2 IMAD.HI.U32 R9, R6, UR6, RZ ;  /* 0x0000000606092c27 */ /* 0x000fca000f8e00ff */
[----:B------:R-:W-:-:S07]  /*4b60*/  @P2 SHF.R.U32.HI R6, RZ, UR7, R9 ;  /* 0x00000007ff062c19 */ /* 0x000fce0008011609 */
.L_x_5595:
[----:B------:R-:W-:Y:S05]  /*4b70*/  BSYNC B0 ;  /* 0x0000000000007941 */ /* 0x000fea0003800000 */
.L_x_5593:
[----:B------:R-:W-:-:S04]  /*4b80*/  IMAD R9, R6, UR15, -R31 ;  /* 0x0000000f06097c24 */ /* 0x000fc8000f8e0a1f */
[----:B------:R-:W-:-:S05]  /*4b90*/  IMAD.IADD R6, R9, 0x1, -R2 ;  /* 0x0000000109067824 */ /* 0x000fca00078e0a02 */
[----:B------:R-:W-:Y:S02]  /*4ba0*/  VIMNMX R5, R5, R6, !PT ;  /* 0x0000000605057248 */ /* 0x000fe40007fe0100 */
[----:B------:R-:W-:-:S07]  /*4bb0*/  VIADDMNMX R3, R6, UR15, R3, PT ;  /* 0x0000000f06037c46 */ /* 0x000fce000b800103 */
.L_x_5592:
[C---:B------:R-:W-:Y:S02]  /*4bc0*/  ISETP.GE.AND P2, PT, R38.reuse, 0x2, PT ;  /* 0x000000022600780c */ /* 0x040fe40003f46270 */
[C---:B------:R-:W-:Y:S02]  /*4bd0*/  ISETP.GE.AND P6, PT, R38.reuse, 0xa, PT ;  /* 0x0000000a2600780c */ /* 0x040fe40003fc6270 */
[----:B------:R-:W-:Y:S02]  /*4be0*/  ISETP.GT.AND P4, PT, R5, 0x1, !P2 ;  /* 0x000000010500780c */ /* 0x000fe40005784270 */
[----:B------:R-:W-:Y:S02]  /*4bf0*/  ISETP.GE.AND P3, PT, R38, 0x9, PT ;  /* 0x000000092600780c */ /* 0x000fe40003f66270 */
[----:B------:R-:W-:Y:S02]  /*4c00*/  ISETP.LT.OR P4, PT, R3, 0x2, P4 ;  /* 0x000000020300780c */ /* 0x000fe40002781670 */
[----:B------:R-:W-:-:S02]  /*4c10*/  ISETP.GT.AND P5, PT, R5, 0x8, !P3 ;  /* 0x000000080500780c */ /* 0x000fc40005fa4270 */
[----:B------:R-:W-:Y:S02]  /*4c20*/  FSEL R42, R25, -INF , !P4 ;  /* 0xff800000192a7808 */ /* 0x000fe40006000000 */
[----:B------:R-:W-:Y:S02]  /*4c30*/  ISETP.GT.AND P4, PT, R5, 0x9, !P6 ;  /* 0x000000090500780c */ /* 0x000fe40007784270 */
[----:B------:R-:W-:Y:S02]  /*4c40*/  P2R R25, PR, RZ, 0x40 ;  /* 0x00000040ff197803 */ /* 0x000fe40000000000 */
        /* <DEDUP_REMOVED lines=68> */
[----:B------:R-:W-:Y:S02]  /*5090*/  PLOP3.LUT P6, PT, PT, PT, UP1, 0x40, 0x0 ;  /* 0x000000000000781c */ /* 0x000fe40003fce818 */
[----:B0-----:R-:W-:Y:S01]  /*50a0*/  VIADDMNMX R3, R5, R35, R30, PT ;  /* 0x0000002305037246 */ /* 0x001fe2000380011e */
[----:B------:R-:W-:-:S10]  /*50b0*/  IMAD.IADD R6, R34, 0x1, R5 ;  /* 0x0000000122067824 */ /* 0x000fd400078e0205 */
[----:B------:R-:W-:Y:S05]  /*50c0*/  @P6 BRA `(.L_x_5596) ;  /* 0x0000000000646947 */ /* 0x000fea0003800000 */
        /* <DEDUP_REMOVED lines=9> */
[----:B------:R-:W-:Y:S01]  /*5160*/  @P6 IMAD.HI.U32 R5, R4, UR6, RZ ;  /* 0x0000000604056c27 */ /* 0x000fe2000f8e00ff */
[----:B------:R-:W-:-:S13]  /*5170*/  PLOP3.LUT P6, PT, PT, PT, UP2, 0x80, 0x0 ;  /* 0x000000000000781c */ /* 0x000fda0003fcf028 */
[----:B------:R-:W-:-:S04]  /*5180*/  @P6 SHF.R.U32.HI R4, RZ, UR7, R5 ;  /* 0x00000007ff046c19 */ /* 0x000fc80008011605 */
[----:B------:R-:W-:Y:S01]  /*5190*/  LOP3.LUT R4, RZ, R4, RZ, 0x33, !PT ;  /* 0x00000004ff047212 */ /* 0x000fe200078e33ff */
[----:B------:R-:W-:Y:S06]  /*51a0*/  BRA `(.L_x_5599) ;  /* 0x0000000000187947 */ /* 0x000fec0003800000 */
.L_x_5598:
[----:B------:R-:W-:-:S06]  /*51b0*/  UISETP.NE.AND UP2, UPT, UR15, 0x1, UPT ;  /* 0x000000010f00788c */ /* 0x000fcc000bf45270 */
[----:B------:R-:W-:-:S05]  /*51c0*/  PLOP3.LUT P6, PT, PT, PT, UP2, 0x80, 0x0 ;  /* 0x000000000000781c */ /* 0x000fca0003fcf028 */
[----:B------:R-:W-:-:S08]  /*51d0*/  @UP2 ULDC.64 UR6, c[0x0][0x9e8] ;  /* 0x00027a0000062ab9 */ /* 0x000fd00000000a00 */
[----:B------:R-:W-:Y:S01]  /*51e0*/  @P6 IMAD.HI.U32 R5, R4, UR6, RZ ;  /* 0x0000000604056c27 */ /* 0x000fe2000f8e00ff */
[----:B------:R-:W-:-:S13]  /*51f0*/  PLOP3.LUT P6, PT, PT, PT, UP2, 0x80, 0x0 ;  /* 0x000000000000781c */ /* 0x000fda0003fcf028 */
[----:B------:R-:W-:-:S07]  /*5200*/  @P6 SHF.R.U32.HI R4, RZ, UR7, R5 ;  /* 0x00000007ff046c19 */ /* 0x000fce0008011605 */
.L_x_5599:
[----:B------:R-:W-:Y:S05]  /*5210*/  BSYNC B0 ;  /* 0x0000000000007941 */ /* 0x000fea0003800000 */
.L_x_5597:
[----:B------:R-:W-:-:S04]  /*5220*/  IMAD R5, R4, UR15, -R31 ;  /* 0x0000000f04057c24 */ /* 0x000fc8000f8e0a1f */
[----:B------:R-:W-:-:S05]  /*5230*/  IMAD.IADD R5, R5, 0x1, -R2 ;  /* 0x0000000105057824 */ /* 0x000fca00078e0a02 */
[----:B------:R-:W-:Y:S02]  /*5240*/  VIMNMX R6, R6, R5, !PT ;  /* 0x0000000506067248 */ /* 0x000fe40007fe0100 */
[----:B------:R-:W-:-:S07]  /*5250*/  VIADDMNMX R3, R5, UR15, R3, PT ;  /* 0x0000000f05037c46 */ /* 0x000fce000b800103 */
.L_x_5596:
[----:B------:R-:W-:Y:S01]  /*5260*/  BAR.SYNC.DEFER_BLOCKING 0xf, 0x100 ;  /* 0x03c4000000007b1d */ /* 0x000fe20000010000 */
[----:B------:R-:W-:Y:S02]  /*5270*/  ISETP.GT.AND P2, PT, R6, 0x1, !P2 ;  /* 0x000000010600780c */ /* 0x000fe40005744270 */
[----:B------:R-:W-:Y:S02]  /*5280*/  ISETP.NE.AND P6, PT, R9, RZ, PT ;  /* 0x000000ff0900720c */ /* 0x000fe40003fc5270 */
[----:B------:R-:W-:Y:S01]  /*5290*/  ISETP.LT.OR P2, PT, R3, 0x2, P2 ;  /* 0x000000020300780c */ /* 0x000fe20001741670 */
[----:B------:R-:W-:Y:S01]  /*52a0*/  ULDC UR10, c[0x0][0x988] ;  /* 0x00026200000a7ab9 */ /* 0x000fe20000000800 */
        /* <DEDUP_REMOVED lines=15> */
[----:B--2---:R-:W-:Y:S02]  /*53a0*/  FSEL R12, R12, -INF , !P2 ;  /* 0xff8000000c0c7808 */ /* 0x004fe40005000000 */
[----:B------:R-:W-:Y:S02]  /*53b0*/  ISETP.NE.AND P2, PT, R29, RZ, PT ;  /* 0x000000ff1d00720c */ /* 0x000fe40003f45270 */
[----:B------:R-:W-:Y:S02]  /*53c0*/  FMNMX.FTZ R5, R40, R5, !PT ;  /* 0x0000000528057209 */ /* 0x000fe40007810000 */
[C---:B------:R-:W-:Y:S02]  /*53d0*/  ISETP.GT.AND P2, PT, R6.reuse, 0x11, !P2 ;  /* 0x000000110600780c */ /* 0x040fe40005744270 */
[----:B------:R-:W-:Y:S02]  /*53e0*/  ISETP.GT.AND P3, PT, R6, 0x8, !P3 ;  /* 0x000000080600780c */ /* 0x000fe40005f64270 */
[----:B------:R-:W-:-:S02]  /*53f0*/  ISETP.LT.OR P2, PT, R3, 0x12, P2 ;  /* 0x000000120300780c */ /* 0x000fc40001741670 */
[----:B------:R-:W-:Y:S02]  /*5400*/  FMNMX.FTZ R5, R68, R5, !PT ;  /* 0x0000000544057209 */ /* 0x000fe40007810000 */
[----:B------:R-:W-:Y:S02]  /*5410*/  FSEL R13, R13, -INF , !P2 ;  /* 0xff8000000d0d7808 */ /* 0x000fe40005000000 */
[----:B------:R-:W-:Y:S02]  /*5420*/  ISETP.NE.AND P2, PT, R33, RZ, PT ;  /* 0x000000ff2100720c */ /* 0x000fe40003f45270 */
[----:B------:R-:W-:Y:S02]  /*5430*/  ISETP.LT.OR P3, PT, R3, 0x9, P3 ;  /* 0x000000090300780c */ /* 0x000fe40001f61670 */
[----:B------:R-:W-:Y:S02]  /*5440*/  ISETP.GT.AND P2, PT, R6, 0x18, !P2 ;  /* 0x000000180600780c */ /* 0x000fe40005744270 */
[----:B------:R-:W-:-:S02]  /*5450*/  FMNMX.FTZ R5, R44, R5, !PT ;  /* 0x000000052c057209 */ /* 0x000fc40007810000 */
[----:B------:R-:W-:Y:S02]  /*5460*/  ISETP.LT.OR P2, PT, R3, 0x19, P2 ;  /* 0x000000190300780c */ /* 0x000fe40001741670 */
[----:B------:R-:W-:Y:S02]  /*5470*/  FSEL R10, R10, -INF , !P3 ;  /* 0xff8000000a0a7808 */ /* 0x000fe40005800000 */
[----:B------:R-:W-:Y:S02]  /*5480*/  FSEL R14, R14, -INF , !P2 ;  /* 0xff8000000e0e7808 */ /* 0x000fe40005000000 */
[----:B------:R-:W-:Y:S02]  /*5490*/  ISETP.NE.AND P2, PT, R36, RZ, PT ;  /* 0x000000ff2400720c */ /* 0x000fe40003f45270 */
[----:B------:R-:W-:Y:S02]  /*54a0*/  ISETP.NE.AND P3, PT, R41, RZ, PT ;  /* 0x000000ff2900720c */ /* 0x000fe40003f65270 */
        /* <DEDUP_REMOVED lines=13> */
[C---:B------:R-:W-:Y:S02]  /*5580*/  ISETP.GT.AND P4, PT, R6.reuse, 0x31, !P4 ;  /* 0x000000310600780c */ /* 0x040fe40006784270 */
[C---:B------:R-:W-:Y:S02]  /*5590*/  ISETP.GT.AND P2, PT, R6.reuse, 0x21, !P2 ;  /* 0x000000210600780c */ /* 0x040fe40005744270 */
[----:B------:R-:W-:Y:S02]  /*55a0*/  ISETP.GT.AND P5, PT, R6, 0x38, !P5 ;  /* 0x000000380600780c */ /* 0x000fe40006fa4270 */
[C---:B------:R-:W-:Y:S02]  /*55b0*/  ISETP.LT.OR P2, PT, R3.reuse, 0x22, P2 ;  /* 0x000000220300780c */ /* 0x040fe40001741670 */
[----:B------:R-:W-:Y:S02]  /*55c0*/  ISETP.LT.OR P4, PT, R3, 0x32, P4 ;  /* 0x000000320300780c */ /* 0x000fe40002781670 */
[----:B------:R-:W-:-:S02]  /*55d0*/  FSEL R21, R21, -INF , !P2 ;  /* 0xff80000015157808 */ /* 0x000fc40005000000 */
[C---:B------:R-:W-:Y:S02]  /*55e0*/  ISETP.GT.AND P2, PT, R6.reuse, 0x28, !P3 ;  /* 0x000000280600780c */ /* 0x040fe40005f44270 */
[----:B------:R-:W-:Y:S02]  /*55f0*/  ISETP.NE.AND P3, PT, R45, RZ, PT ;  /* 0x000000ff2d00720c */ /* 0x000fe40003f65270 */
[----:B------:R-:W-:Y:S02]  /*5600*/  ISETP.LT.OR P2, PT, R3, 0x29, P2 ;  /* 0x000000290300780c */ /* 0x000fe40001741670 */
[----:B------:R-:W-:Y:S02]  /*5610*/  ISETP.GT.AND P3, PT, R6, 0x30, !P3 ;  /* 0x000000300600780c */ /* 0x000fe40005f64270 */
[----:B------:R-:W-:Y:S02]  /*5620*/  FSEL R24, R46, -INF , !P2 ;  /* 0xff8000002e187808 */ /* 0x000fe40005000000 */
[----:B------:R-:W-:-:S02]  /*5630*/  ISETP.GT.AND P2, PT, R6, RZ, !P6 ;  /* 0x000000ff0600720c */ /* 0x000fc40007744270 */
[----:B------:R-:W-:Y:S02]  /*5640*/  ISETP.NE.AND P6, PT, R38, RZ, PT ;  /* 0x000000ff2600720c */ /* 0x000fe40003fc5270 */
[C---:B------:R-:W-:Y:S02]  /*5650*/  ISETP.LT.OR P2, PT, R3.reuse, 0x1, P2 ;  /* 0x000000010300780c */ /* 0x040fe40001741670 */
[----:B------:R-:W-:Y:S02]  /*5660*/  ISETP.LT.OR P3, PT, R3, 0x31, P3 ;  /* 0x000000310300780c */ /* 0x000fe40001f61670 */
[----:B------:R-:W-:Y:S02]  /*5670*/  FSEL R4, R26, -INF , !P2 ;  /* 0xff8000001a047808 */ /* 0x000fe40005000000 */
[----:B------:R-:W0:Y:S01]  /*5680*/  SHFL.BFLY PT, R26, R27, 0x2, 0x1f ;  /* 0x0c401f001b1a7f89 */ /* 0x000e2200000e0000 */
[----:B------:R-:W-:Y:S02]  /*5690*/  ISETP.NE.AND P2, PT, R43, RZ, PT ;  /* 0x000000ff2b00720c */ /* 0x000fe40003f45270 */
[----:B------:R-:W-:-:S02]  /*56a0*/  FMNMX.FTZ R5, R4, R9, !PT ;  /* 0x0000000904057209 */ /* 0x000fc40007810000 */
[----:B------:R-:W-:Y:S02]  /*56b0*/  ISETP.GT.AND P2, PT, R6, 0x29, !P2 ;  /* 0x000000290600780c */ /* 0x000fe40005744270 */
[C---:B------:R-:W-:Y:S02]  /*56c0*/  ISETP.LT.OR P5, PT, R3.reuse, 0x39, P5 ;  /* 0x000000390300780c */ /* 0x040fe40002fa1670 */
[----:B------:R-:W-:Y:S02]  /*56d0*/  ISETP.LT.OR P2, PT, R3, 0x2a, P2 ;  /* 0x0000002a0300780c */ /* 0x000fe40001741670 */
[----:B0-----:R-:W-:Y:S02]  /*56e0*/  FMNMX.FTZ R28, R27, R26, !PT ;  /* 0x0000001a1b1c7209 */ /* 0x001fe40007810000 */
[----:B------:R-:W-:-:S03]  /*56f0*/  FMNMX.FTZ R26, R10, R5, !PT ;  /* 0x000000050a1a7209 */ /* 0x000fc60007810000 */
[----:B------:R-:W0:Y:S01]  /*5700*/  SHFL.BFLY PT, R29, R28, 0x1, 0x1f ;  /* 0x0c201f001c1d7f89 */ /* 0x000e2200000e0000 */
[----:B------:R-:W-:-:S04]  /*5710*/  FMNMX.FTZ R5, R11, R26, !PT ;  /* 0x0000001a0b057209 */ /* 0x000fc80007810000 */
[----:B------:R-:W-:-:S04]  /*5720*/  FMNMX.FTZ R26, R12, R5, !PT ;  /* 0x000000050c1a7209 */ /* 0x000fc80007810000 */
[----:B------:R-:W-:-:S04]  /*5730*/  FMNMX.FTZ R25, R13, R26, !PT ;  /* 0x0000001a0d197209 */ /* 0x000fc80007810000 */
[----:B------:R-:W-:Y:S02]  /*5740*/  FMNMX.FTZ R26, R14, R25, !PT ;  /* 0x000000190e1a7209 */ /* 0x000fe40007810000 */
[----:B------:R-:W-:Y:S02]  /*5750*/  FSEL R25, R47, -INF , !P2 ;  /* 0xff8000002f197808 */ /* 0x000fe40005000000 */
[----:B------:R-:W-:-:S04]  /*5760*/  FMNMX.FTZ R27, R15, R26, !PT ;  /* 0x0000001a0f1b7209 */ /* 0x000fc80007810000 */
[----:B------:R-:W-:Y:S02]  /*5770*/  FMNMX.FTZ R26, R20, R27, !PT ;  /* 0x0000001b141a7209 */ /* 0x000fe40007810000 */
[----:B0-----:R-:W-:Y:S02]  /*5780*/  FMNMX.FTZ R5, R28, R29, !PT ;  /* 0x0000001d1c057209 */ /* 0x001fe40007810000 */
[----:B------:R-:W-:Y:S02]  /*5790*/  FMNMX.FTZ R27, R21, R26, !PT ;  /* 0x0000001a151b7209 */ /* 0x000fe40007810000 */
[C---:B------:R-:W-:Y:S01]  /*57a0*/  FSETP.NEU.FTZ.AND P2, PT, R5.reuse, -INF , PT ;  /* 0xff8000000500780b */ /* 0x040fe20003f5d000 */
[----:B------:R-:W-:Y:S01]  /*57b0*/  FMUL.FTZ R28, R5, UR10 ;  /* 0x0000000a051c7c20 */ /* 0x000fe20008410000 */
[----:B------:R-:W-:-:S04]  /*57c0*/  FSEL R26, R50, -INF , !P3 ;  /* 0xff800000321a7808 */ /* 0x000fc80005800000 */
[----:B------:R-:W-:Y:S02]  /*57d0*/  FSEL R31, R28, RZ, P2 ;  /* 0x000000ff1c1f7208 */ /* 0x000fe40001000000 */
[----:B------:R-:W-:Y:S02]  /*57e0*/  ISETP.GT.AND P2, PT, R6, 0x39, !P6 ;  /* 0x000000390600780c */ /* 0x000fe40007744270 */
[----:B------:R-:W-:Y:S01]  /*57f0*/  FMNMX.FTZ R6, R24, R27, !PT ;  /* 0x0000001b18067209 */ /* 0x000fe20007810000 */
[--C-:B------:R-:W-:Y:S01]  /*5800*/  FFMA.FTZ R30, R32, UR10, -R31.reuse ;  /* 0x0000000a201e7c23 */ /* 0x100fe2000801081f */
[----:B------:R-:W-:Y:S01]  /*5810*/  FSEL R27, R51, -INF , !P4 ;  /* 0xff800000331b7808 */ /* 0x000fe20006000000 */
[--C-:B------:R-:W-:Y:S01]  /*5820*/  FFMA.FTZ R34, R58, UR10, -R31.reuse ;  /* 0x0000000a3a227c23 */ /* 0x100fe2000801081f */
[----:B------:R-:W-:Y:S01]  /*5830*/  FMNMX.FTZ R29, R25, R6, !PT ;  /* 0x00000006191d7209 */ /* 0x000fe20007810000 */
[----:B------:R0:W-:Y:S01]  /*5840*/  MUFU.EX2 R152, R30 ;  /* 0x0000001e00987308 */ /* 0x0001e20000000800 */
[----:B------:R-:W-:Y:S01]  /*5850*/  ISETP.LT.OR P2, PT, R3, 0x3a, P2 ;  /* 0x0000003a0300780c */ /* 0x000fe20001741670 */
[--C-:B------:R-:W-:Y:S01]  /*5860*/  FFMA.FTZ R32, R42, UR10, -R31.reuse ;  /* 0x0000000a2a207c23 */ /* 0x100fe2000801081f */
[----:B------:R-:W-:Y:S01]  /*5870*/  FMNMX.FTZ R6, R26, R29, !PT ;  /* 0x0000001d1a067209 */ /* 0x000fe20007810000 */
[--C-:B------:R-:W-:Y:S01]  /*5880*/  FFMA.FTZ R36, R60, UR10, -R31.reuse ;  /* 0x0000000a3c247c23 */ /* 0x100fe2000801081f */
[----:B------:R-:W-:Y:S01]  /*5890*/  FSEL R3, R54, -INF , !P5 ;  /* 0xff80000036037808 */ /* 0x000fe20006800000 */
[--C-:B------:R-:W-:Y:S01]  /*58a0*/  FFMA.FTZ R38, R64, UR10, -R31.reuse ;  /* 0x0000000a40267c23 */ /* 0x100fe2000801081f */
[----:B------:R-:W-:Y:S01]  /*58b0*/  FMNMX.FTZ R6, R27, R6, !PT ;  /* 0x000000061b067209 */ /* 0x000fe20007810000 */
[----:B------:R1:W-:Y:S01]  /*58c0*/  MUFU.EX2 R35, R34 ;  /* 0x0000002200237308 */ /* 0x0003e20000000800 */
[----:B------:R-:W-:Y:S01]  /*58d0*/  FSEL R28, R55, -INF , !P2 ;  /* 0xff800000371c7808 */ /* 0x000fe20005000000 */
[--C-:B0-----:R-:W-:Y:S01]  /*58e0*/  FFMA.FTZ R30, R56, UR10, -R31.reuse ;  /* 0x0000000a381e7c23 */ /* 0x101fe2000801081f */
[----:B------:R-:W-:Y:S01]  /*58f0*/  FMNMX.FTZ R29, R3, R6, !PT ;  /* 0x00000006031d7209 */ /* 0x000fe20007810000 */
[--C-:B------:R-:W-:Y:S01]  /*5900*/  FFMA.FTZ R39, R66, UR10, -R31.reuse ;  /* 0x0000000a42277c23 */ /* 0x100fe2000801081f */
[--C-:B------:R-:W-:Y:S01]  /*5910*/  FFMA.FTZ R40, R40, UR10, -R31.reuse ;  /* 0x0000000a28287c23 */ /* 0x100fe2000801081f */
[--C-:B------:R-:W-:Y:S01]  /*5920*/  FFMA.FTZ R42, R70, UR10, -R31.reuse ;  /* 0x0000000a462a7c23 */ /* 0x100fe2000801081f */
[----:B------:R-:W-:Y:S01]  /*5930*/  FMNMX.FTZ R29, R28, R29, !PT ;  /* 0x0000001d1c1d7209 */ /* 0x000fe20007810000 */
[----:B------:R-:W-:Y:S01]  /*5940*/  MUFU.EX2 R154, R30 ;  /* 0x0000001e009a7308 */ /* 0x000fe20000000800 */
[--C-:B-1----:R-:W-:Y:S01]  /*5950*/  FFMA.FTZ R34, R68, UR10, -R31.reuse ;  /* 0x0000000a44227c23 */ /* 0x102fe2000801081f */
[----:B------:R-:W-:-:S02]  /*5960*/  FFMA.FTZ R45, R72, UR10, -R31 ;  /* 0x0000000a482d7c23 */ /* 0x000fc4000801081f */
[----:B------:R-:W0:Y:S04]  /*5970*/  SHFL.BFLY PT, R6, R29, 0x2, 0x1f ;  /* 0x0c401f001d067f89 */ /* 0x000e2800000e0000 */
[----:B------:R-:W-:Y:S08]  /*5980*/  MUFU.EX2 R41, R34 ;  /* 0x0000002200297308 */ /* 0x000ff00000000800 */
[----:B------:R1:W-:Y:S08]  /*5990*/  MUFU.EX2 R33, R32 ;  /* 0x0000002000217308 */ /* 0x0003f00000000800 */
[----:B------:R-:W-:Y:S01]  /*59a0*/  MUFU.EX2 R36, R36 ;  /* 0x0000002400247308 */ /* 0x000fe20000000800 */
[----:B-1----:R-:W-:Y:S01]  /*59b0*/  FFMA.FTZ R32, R62, UR10, -R31 ;  /* 0x0000000a3e207c23 */ /* 0x002fe2000801081f */
[----:B0-----:R-:W-:-:S06]  /*59c0*/  FMNMX.FTZ R30, R29, R6, !PT ;  /* 0x000000061d1e7209 */ /* 0x001fcc0007810000 */
[----:B------:R0:W1:Y:S01]  /*59d0*/  MUFU.EX2 R37, R32 ;  /* 0x0000002000257308 */ /* 0x0000620000000800 */
[----:B------:R-:W2:Y:S07]  /*59e0*/  SHFL.BFLY PT, R29, R30, 0x1, 0x1f ;  /* 0x0c201f001e1d7f89 */ /* 0x000eae00000e0000 */
[----:B------:R-:W-:Y:S01]  /*59f0*/  MUFU.EX2 R43, R42 ;  /* 0x0000002a002b7308 */ /* 0x000fe20000000800 */
[--C-:B0-----:R-:W-:Y:S01]  /*5a00*/  FFMA.FTZ R32, R44, UR10, -R31.reuse ;  /* 0x0000000a2c207c23 */ /* 0x101fe2000801081f */
[----:B------:R-:W-:-:S06]  /*5a10*/  FFMA.FTZ R44, R48, UR10, -R31 ;  /* 0x0000000a302c7c23 */ /* 0x000fcc000801081f */
[----:B------:R-:W-:Y:S01]  /*5a20*/  MUFU.EX2 R38, R38 ;  /* 0x0000002600267308 */ /* 0x000fe20000000800 */
[----:B-1----:R-:W-:-:S07]  /*5a30*/  F2FP.BF16.F32.PACK_AB R156, R37, R36 ;  /* 0x00000024259c723e */ /* 0x002fce00000010ff */
[----:B------:R-:W0:Y:S01]  /*5a40*/  MUFU.EX2 R39, R39 ;  /* 0x0000002700277308 */ /* 0x000e220000000800 */
[----:B--2---:R-:W-:Y:S01]  /*5a50*/  FMNMX.FTZ R6, R30, R29, !PT ;  /* 0x0000001d1e067209 */ /* 0x004fe20007810000 */
[--C-:B------:R-:W-:Y:S01]  /*5a60*/  FFMA.FTZ R29, R52, UR10, -R31.reuse ;  /* 0x0000000a341d7c23 */ /* 0x100fe2000801081f */
[----:B------:R-:W-:Y:S02]  /*5a70*/  FFMA.FTZ R31, R74, UR10, -R31 ;  /* 0x0000000a4a1f7c23 */ /* 0x000fe4000801081f */
[C---:B------:R-:W-:Y:S01]  /*5a80*/  FSETP.NEU.FTZ.AND P2, PT, R6.reuse, -INF , PT ;  /* 0xff8000000600780b */ /* 0x040fe20003f5d000 */
[----:B------:R-:W-:Y:S02]  /*5a90*/  FMUL.FTZ R30, R6, UR10 ;  /* 0x0000000a061e7c20 */ /* 0x000fe40008410000 */
[----:B------:R-:W1:Y:S03]  /*5aa0*/  MUFU.EX2 R40, R40 ;  /* 0x0000002800287308 */ /* 0x000e660000000800 */
        /* <DEDUP_REMOVED lines=15> */
[----:B------:R-:W2:Y:S01]  /*5ba0*/  MUFU.EX2 R9, R9 ;  /* 0x0000000900097308 */ /* 0x000ea20000000800 */
[--C-:B------:R-:W-:Y:S01]  /*5bb0*/  FFMA.FTZ R27, R27, UR10, -R34.reuse ;  /* 0x0000000a1b1b7c23 */ /* 0x100fe20008010822 */
[--C-:B------:R-:W-:Y:S01]  /*5bc0*/  FFMA.FTZ R3, R3, UR10, -R34.reuse ;  /* 0x0000000a03037c23 */ /* 0x100fe20008010822 */
[----:B------:R-:W-:Y:S01]  /*5bd0*/  FFMA.FTZ R28, R28, UR10, -R34 ;  /* 0x0000000a1c1c7c23 */ /* 0x000fe20008010822 */
[----:B0-----:R-:W-:-:S02]  /*5be0*/  F2FP.BF16.F32.PACK_AB R158, R39, R38 ;  /* 0x00000026279e723e */ /* 0x001fc400000010ff */
[----:B-1----:R-:W-:Y:S02]  /*5bf0*/  F2FP.BF16.F32.PACK_AB R160, R41, R40 ;  /* 0x0000002829a0723e */ /* 0x002fe400000010ff */
[----:B------:R-:W-:Y:S08]  /*5c00*/  MUFU.EX2 R10, R10 ;  /* 0x0000000a000a7308 */ /* 0x000ff00000000800 */
[----:B------:R-:W0:Y:S01]  /*5c10*/  MUFU.EX2 R11, R11 ;  /* 0x0000000b000b7308 */ /* 0x000e220000000800 */
[----:B--2---:R-:W-:-:S07]  /*5c20*/  F2FP.BF16.F32.PACK_AB R153, R9, R4 ;  /* 0x000000040999723e */ /* 0x004fce00000010ff */
[----:B------:R1:W-:Y:S08]  /*5c30*/  MUFU.EX2 R30, R31 ;  /* 0x0000001f001e7308 */ /* 0x0003f00000000800 */
[----:B------:R-:W2:Y:S01]  /*5c40*/  MUFU.EX2 R12, R12 ;  /* 0x0000000c000c7308 */ /* 0x000ea20000000800 */
[----:B-1----:R-:W-:Y:S01]  /*5c50*/  FADD.FTZ R31, R152, R33 ;  /* 0x00000021981f7221 */ /* 0x002fe20000010000 */
[----:B------:R-:W-:-:S02]  /*5c60*/  F2FP.BF16.F32.PACK_AB R152, R33, R152 ;  /* 0x000000982198723e */ /* 0x000fc400000010ff */
[----:B0-----:R-:W-:Y:S01]  /*5c70*/  F2FP.BF16.F32.PACK_AB R155, R11, R10 ;  /* 0x0000000a0b9b723e */ /* 0x001fe200000010ff */
[----:B------:R-:W-:Y:S01]  /*5c80*/  FADD.FTZ R42, R154, R31 ;  /* 0x0000001f9a2a7221 */ /* 0x000fe20000010000 */
[----:B------:R-:W-:Y:S01]  /*5c90*/  FADD.FTZ R31, R4, R9 ;  /* 0x00000009041f7221 */ /* 0x000fe20000010000 */
[C---:B------:R-:W-:Y:S01]  /*5ca0*/  F2FP.BF16.F32.PACK_AB R154, R35.reuse, R154 ;  /* 0x0000009a239a723e */ /* 0x040fe200000010ff */
[----:B------:R-:W0:Y:S01]  /*5cb0*/  MUFU.EX2 R13, R13 ;  /* 0x0000000d000d7308 */ /* 0x000e220000000800 */
[----:B------:R-:W-:Y:S01]  /*5cc0*/  FADD.FTZ R47, R35, R42 ;  /* 0x0000002a232f7221 */ /* 0x000fe20000010000 */
[----:B------:R-:W-:Y:S02]  /*5cd0*/  FADD.FTZ R42, R10, R31 ;  /* 0x0000001f0a2a7221 */ /* 0x000fe40000010000 */
[----:B------:R1:W-:Y:S01]  /*5ce0*/  STSM.16.M88.4 [R18+0x26800], R152 ;  /* 0x0268009812007844 */ /* 0x0003e20000000200 */
[----:B------:R-:W-:Y:S01]  /*5cf0*/  FADD.FTZ R46, R36, R47 ;  /* 0x0000002f242e7221 */ /* 0x000fe20000010000 */
[----:B------:R-:W-:-:S02]  /*5d00*/  FADD.FTZ R31, R11, R42 ;  /* 0x0000002a0b1f7221 */ /* 0x000fc40000010000 */
[----:B------:R-:W3:Y:S01]  /*5d10*/  MUFU.EX2 R14, R14 ;  /* 0x0000000e000e7308 */ /* 0x000ee20000000800 */
[----:B------:R-:W-:Y:S01]  /*5d20*/  FADD.FTZ R47, R37, R46 ;  /* 0x0000002e252f7221 */ /* 0x000fe20000010000 */
[----:B--2---:R-:W-:-:S03]  /*5d30*/  FADD.FTZ R34, R12, R31 ;  /* 0x0000001f0c227221 */ /* 0x004fc60000010000 */
[----:B------:R-:W-:-:S03]  /*5d40*/  FADD.FTZ R42, R38, R47 ;  /* 0x0000002f262a7221 */ /* 0x000fc60000010000 */
[----:B------:R-:W2:Y:S01]  /*5d50*/  MUFU.EX2 R15, R15 ;  /* 0x0000000f000f7308 */ /* 0x000ea20000000800 */
[----:B0-----:R-:W-:Y:S01]  /*5d60*/  FADD.FTZ R31, R13, R34 ;  /* 0x000000220d1f7221 */ /* 0x001fe20000010000 */
[----:B------:R-:W-:Y:S01]  /*5d70*/  FADD.FTZ R33, R39, R42 ;  /* 0x0000002a27217221 */ /* 0x000fe20000010000 */
[----:B------:R-:W-:-:S03]  /*5d80*/  F2FP.BF16.F32.PACK_AB R157, R13, R12 ;  /* 0x0000000c0d9d723e */ /* 0x000fc600000010ff */
[----:B------:R-:W-:Y:S02]  /*5d90*/  FADD.FTZ R36, R40, R33 ;  /* 0x0000002128247221 */ /* 0x000fe40000010000 */
[----:B------:R-:W0:Y:S01]  /*5da0*/  MUFU.EX2 R20, R20 ;  /* 0x0000001400147308 */ /* 0x000e220000000800 */
[----:B---3--:R-:W-:Y:S01]  /*5db0*/  FADD.FTZ R34, R14, R31 ;  /* 0x0000001f0e227221 */ /* 0x008fe20000010000 */
[----:B------:R-:W-:-:S06]  /*5dc0*/  FADD.FTZ R33, R41, R36 ;  /* 0x0000002429217221 */ /* 0x000fcc0000010000 */
[----:B------:R-:W3:Y:S01]  /*5dd0*/  MUFU.EX2 R21, R21 ;  /* 0x0000001500157308 */ /* 0x000ee20000000800 */
[C---:B--2---:R-:W-:Y:S01]  /*5de0*/  FADD.FTZ R31, R15.reuse, R34 ;  /* 0x000000220f1f7221 */ /* 0x044fe20000010000 */
[----:B------:R-:W-:-:S05]  /*5df0*/  F2FP.BF16.F32.PACK_AB R159, R15, R14 ;  /* 0x0000000e0f9f723e */ /* 0x000fca00000010ff */
[----:B------:R1:W-:Y:S01]  /*5e00*/  STSM.16.M88.4 [R23], R156 ;  /* 0x0000009c17007844 */ /* 0x0003e20000000200 */
[----:B------:R-:W2:Y:S01]  /*5e10*/  MUFU.EX2 R32, R32 ;  /* 0x0000002000207308 */ /* 0x000ea20000000800 */
[----:B0-----:R-:W-:-:S07]  /*5e20*/  FADD.FTZ R4, R20, R31 ;  /* 0x0000001f14047221 */ /* 0x001fce0000010000 */
[----:B------:R-:W0:Y:S01]  /*5e30*/  MUFU.EX2 R24, R24 ;  /* 0x0000001800187308 */ /* 0x000e220000000800 */
[C---:B---3--:R-:W-:Y:S01]  /*5e40*/  FADD.FTZ R9, R21.reuse, R4 ;  /* 0x0000000415097221 */ /* 0x048fe20000010000 */
[----:B------:R-:W-:-:S06]  /*5e50*/  F2FP.BF16.F32.PACK_AB R161, R21, R20 ;  /* 0x0000001415a1723e */ /* 0x000fcc00000010ff */
[----:B------:R-:W3:Y:S01]  /*5e60*/  MUFU.EX2 R25, R25 ;  /* 0x0000001900197308 */ /* 0x000ee20000000800 */
[----:B--2---:R-:W-:Y:S01]  /*5e70*/  FADD.FTZ R4, R32, R33 ;  /* 0x0000002120047221 */ /* 0x004fe20000010000 */
[----:B------:R-:W-:-:S03]  /*5e80*/  F2FP.BF16.F32.PACK_AB R162, R43, R32 ;  /* 0x000000202ba2723e */ /* 0x000fc600000010ff */
[----:B------:R-:W-:-:S03]  /*5e90*/  FADD.FTZ R43, R43, R4 ;  /* 0x000000042b2b7221 */ /* 0x000fc60000010000 */
[----:B------:R-:W-:Y:S01]  /*5ea0*/  MUFU.EX2 R44, R44 ;  /* 0x0000002c002c7308 */ /* 0x000fe20000000800 */
[----:B0-----:R-:W-:-:S07]  /*5eb0*/  FADD.FTZ R10, R24, R9 ;  /* 0x00000009180a7221 */ /* 0x001fce0000010000 */
[----:B------:R-:W0:Y:S01]  /*5ec0*/  MUFU.EX2 R45, R45 ;  /* 0x0000002d002d7308 */ /* 0x000e220000000800 */
[C---:B---3--:R-:W-:Y:S01]  /*5ed0*/  F2FP.BF16.F32.PACK_AB R163, R25.reuse, R24 ;  /* 0x0000001819a3723e */ /* 0x048fe200000010ff */
[----:B------:R-:W-:-:S04]  /*5ee0*/  FADD.FTZ R25, R25, R10 ;  /* 0x0000000a19197221 */ /* 0x000fc80000010000 */
[----:B------:R1:W-:Y:S02]  /*5ef0*/  STSM.16.M88.4 [R19], R160 ;  /* 0x000000a013007844 */ /* 0x0003e40000000200 */
[----:B------:R-:W-:Y:S08]  /*5f00*/  MUFU.EX2 R26, R26 ;  /* 0x0000001a001a7308 */ /* 0x000ff00000000800 */
[----:B------:R-:W2:Y:S01]  /*5f10*/  MUFU.EX2 R27, R27 ;  /* 0x0000001b001b7308 */ /* 0x000ea20000000800 */
[----:B0-----:R-:W-:Y:S01]  /*5f20*/  F2FP.BF16.F32.PACK_AB R164, R45, R44 ;  /* 0x0000002c2da4723e */ /* 0x001fe200000010ff */
[----:B------:R-:W-:-:S04]  /*5f30*/  FADD.FTZ R44, R44, R43 ;  /* 0x0000002b2c2c7221 */ /* 0x000fc80000010000 */
[----:B------:R-:W-:Y:S02]  /*5f40*/  FADD.FTZ R44, R45, R44 ;  /* 0x0000002c2d2c7221 */ /* 0x000fe40000010000 */
[----:B------:R-:W0:Y:S08]  /*5f50*/  MUFU.EX2 R29, R29 ;  /* 0x0000001d001d7308 */ /* 0x000e300000000800 */
[----:B------:R-:W3:Y:S01]  /*5f60*/  MUFU.EX2 R3, R3 ;  /* 0x0000000300037308 */ /* 0x000ee20000000800 */
[----:B--2---:R-:W-:Y:S01]  /*5f70*/  F2FP.BF16.F32.PACK_AB R165, R27, R26 ;  /* 0x0000001a1ba5723e */ /* 0x004fe200000010ff */
[----:B------:R-:W-:-:S04]  /*5f80*/  FADD.FTZ R26, R26, R25 ;  /* 0x000000191a1a7221 */ /* 0x000fc80000010000 */
[----:B------:R-:W-:Y:S02]  /*5f90*/  FADD.FTZ R26, R27, R26 ;  /* 0x0000001a1b1a7221 */ /* 0x000fe40000010000 */
[----:B------:R-:W2:Y:S01]  /*5fa0*/  MUFU.EX2 R28, R28 ;  /* 0x0000001c001c7308 */ /* 0x000ea20000000800 */
[----:B0-----:R-:W-:Y:S01]  /*5fb0*/  F2FP.BF16.F32.PACK_AB R166, R30, R29 ;  /* 0x0000001d1ea6723e */ /* 0x001fe200000010ff */
[----:B------:R-:W-:Y:S01]  /*5fc0*/  FADD.FTZ R29, R29, R44 ;  /* 0x0000002c1d1d7221 */ /* 0x000fe20000010000 */
[----:B---3--:R-:W-:Y:S01]  /*5fd0*/  FADD.FTZ R9, R3, R26 ;  /* 0x0000001a03097221 */ /* 0x008fe20000010000 */
[----:B--2---:R-:W-:Y:S02]  /*5fe0*/  F2FP.BF16.F32.PACK_AB R167, R28, R3 ;  /* 0x000000031ca7723e */ /* 0x004fe400000010ff */
[----:B------:R-:W-:Y:S01]  /*5ff0*/  FADD.FTZ R3, R30, R29 ;  /* 0x0000001d1e037221 */ /* 0x000fe20000010000 */
[----:B------:R-:W-:Y:S02]  /*6000*/  FADD.FTZ R4, R28, R9 ;  /* 0x000000091c047221 */ /* 0x000fe40000010000 */
[----:B------:R1:W-:Y:S01]  /*6010*/  STSM.16.M88.4 [R22], R164 ;  /* 0x000000a416007844 */ /* 0x0003e20000000200 */
[----:B------:R-:W-:Y:S05]  /*6020*/  @!P0 BRA `(.L_x_5600) ;  /* 0x0000000000048947 */ /* 0x000fea0003800000 */
[----:B------:R-:W-:Y:S01]  /*6030*/  BPT.TRAP 0x1 ;  /* 0x000000040000795c */ /* 0x000fe20000300000 */
.L_x_5600:
[----:B------:R0:W2:Y:S01]  /*6040*/  SYNCS.PHASECHK.TRANS64.TRYWAIT P2, [R7+URZ+0x28c50], R8 ;  /* 0x028c5008070075a7 */ /* 0x0000a2000804017f */
[----:B------:R-:W-:Y:S05]  /*6050*/  @!P0 BRA `(.L_x_5601) ;  /* 0x0000000000048947 */ /* 0x000fea0003800000 */
[----:B------:R-:W-:Y:S01]  /*6060*/  BPT.TRAP 0x1 ;  /* 0x000000040000795c */ /* 0x000fe20000300000 */
.L_x_5601:
[----:B--2---:R-:W-:Y:S05]  /*6070*/  @P2 BRA `(.L_x_5602) ;  /* 0x0000000000082947 */ /* 0x004fea0003800000 */
[----:B------:R-:W2:Y:S02]  /*6080*/  SYNCS.PHASECHK.TRANS64.TRYWAIT P2, [R7+URZ+0x28c50], R8 ;  /* 0x028c5008070075a7 */ /* 0x000ea4000804017f */
[----:B--2---:R-:W-:Y:S05]  /*6090*/  @!P2 BRA `(.L_x_5603) ;  /* 0x000001200024a947 */ /* 0x004fea0003800000 */
.L_x_5602:
[----:B------:R-:W-:Y:S01]  /*60a0*/  ULEA UR11, UR37, UR50, 0xc ;  /* 0x00000032250b7291 */ /* 0x000fe2000f8e603f */
[----:B------:R-:W-:Y:S01]  /*60b0*/  WARPGROUP.ARRIVE ;  /* 0x00000000000079c5 */ /* 0x000fe20000000000 */
[----:B------:R-:W-:Y:S01]  /*60c0*/  UMOV UR7, 0x40000040 ;  /* 0x4000004000077882 */ /* 0x000fe20000000000 */
[----:B------:R-:W-:Y:S01]  /*60d0*/  PLOP3.LUT P2, PT, PT, PT, UP1, 0x40, 0x0 ;  /* 0x000000000000781c */ /* 0x000fe20003f4e818 */
[----:B------:R-:W-:Y:S01]  /*60e0*/  @UP0 ULDC UR18, c[0x0][0x450] ;  /* 0x0001140000120ab9 */ /* 0x000fe20000000800 */
[----:B0-2---:R-:W-:Y:S02]  /*60f0*/  @!P1 VIADD R7, R7, 0x28c60 ;  /* 0x00028c6007079836 */ /* 0x005fe40000000000 */
        /* <DEDUP_REMOVED lines=16> */
[----:B------:R-:W-:Y:S02]  /*6200*/  UMOV UR7, 0x40000040 ;  /* 0x4000004000077882 */ /* 0x000fe40000000000 */
[----:B------:R-:W-:Y:S01]  /*6210*/  UMOV UR11, UR42 ;  /* 0x0000002a000b7c82 */ /* 0x000fe20008000000 */
[----:B------:R-:W-:Y:S02]  /*6220*/  WARPGROUP.DEPBAR.LE gsb0, 0x0 ;  /* 0x00008000000079c5 */ /* 0x000fe40000010000 */
[----:B------:R-:W-:-:S15]  /*6230*/  WARPGROUP.ARRIVE ;  /* 0x00000000000079c5 */ /* 0x000fde0000000000 */
[----:B------:R-:W-:-:S06]  /*6240*/  NOP ;  /* 0x0000000000007918 */ /* 0x000fcc0000000000 */
[----:B------:R-:W-:Y:S01]  /*6250*/  HGMMA.64x256x16.F32.BF16 R24, R164, gdesc[UR4].tnspB, R24, gsb0 ;  /* 0x43e00004a4187df0 */ /* 0x000fe20008001818 */
[----:B------:R-:W-:Y:S02]  /*6260*/  @UP0 ULDC UR6, c[0x0][0x44c] ;  /* 0x0001130000060ab9 */ /* 0x000fe40000000800 */
[----:B------:R-:W-:-:S04]  /*6270*/  UIMAD.WIDE.U32 UR6, UR42, UR6, URZ ;  /* 0x000000062a0672a5 */ /* 0x000fc8000f8e003f */
[----:B------:R-:W-:-:S04]  /*6280*/  @UP0 USHF.R.U32.HI UR11, URZ, UR18, UR7 ;  /* 0x000000123f0b0299 */ /* 0x000fc80008011607 */
[----:B------:R-:W-:-:S04]  /*6290*/  UIADD3 UR6, UR11, UR49, -UR51 ;  /* 0x000000310b067290 */ /* 0x000fc8000fffe833 */
[----:B------:R-:W-:Y:S01]  /*62a0*/  UIADD3 UR14, UR6, UR14, URZ ;  /* 0x0000000e060e7290 */ /* 0x000fe2000fffe03f */
        /* <DEDUP_REMOVED lines=10> */
[----:B0-----:R-:W-:Y:S01]  /*6350*/  VIADD R7, R168, 0xfffffffe ;  /* 0xfffffffea8077836 */ /* 0x001fe20000000000 */
[----:B------:R-:W-:Y:S06]  /*6360*/  @P2 BRA `(.L_x_5604) ;  /* 0x0000000000442947 */ /* 0x000fec0003800000 */
        /* <DEDUP_REMOVED lines=10> */
.L_x_5605:
[----:B------:R-:W-:-:S11]  /*6410*/  UISETP.NE.AND UP2, UPT, UR15, 0x1, UPT ;  /* 0x000000010f00788c */ /* 0x000fd6000bf45270 */
[----:B------:R-:W-:Y:S02]  /*6420*/  @UP2 ULDC.64 UR18, c[0x0][0x9e8] ;  /* 0x00027a0000122ab9 */ /* 0x000fe40000000a00 */
[----:B------:R-:W-:-:S04]  /*6430*/  UIMAD.WIDE.U32 UR6, UR11, UR18, URZ ;  /* 0x000000120b0672a5 */ /* 0x000fc8000f8e003f */
[----:B------:R-:W-:-:S12]  /*6440*/  @UP2 USHF.R.U32.HI UR11, URZ, UR19, UR7 ;  /* 0x000000133f0b2299 */ /* 0x000fd80008011607 */
.L_x_5606:
[----:B------:R-:W-:-:S04]  /*6450*/  UIMAD UR11, UR11, UR15, UR15 ;  /* 0x0000000f0b0b72a4 */ /* 0x000fc8000f8e020f */
[----:B------:R-:W-:-:S04]  /*6460*/  UISETP.LT.AND UP2, UPT, UR14, UR11, UPT ;  /* 0x0000000b0e00728c */ /* 0x000fc8000bf41270 */
[----:B------:R-:W-:-:S12]  /*6470*/  USEL UR14, UR14, UR11, UP2 ;  /* 0x0000000b0e0e7287 */ /* 0x000fd80009000000 */
.L_x_5604:
[----:B------:R-:W-:Y:S01]  /*6480*/  USHF.R.S32.HI UR6, URZ, 0x1f, UR14 ;  /* 0x0000001f3f067899 */ /* 0x000fe2000801140e */
[----:B------:R-:W-:Y:S01]  /*6490*/  ULDC UR24, c[0x0][0x9e4] ;  /* 0x0002790000187ab9 */ /* 0x000fe20000000800 */
[----:B------:R-:W-:Y:S02]  /*64a0*/  ULDC UR25, c[0x0][0x9d8] ;  /* 0x0002760000197ab9 */ /* 0x000fe40000000800 */
[----:B------:R-:W-:Y:S01]  /*64b0*/  ULEA.HI UR6, UR6, UR14, URZ, 0x6 ;  /* 0x0000000e06067291 */ /* 0x000fe2000f8f303f */
[----:B------:R-:W-:Y:S01]  /*64c0*/  ULDC UR22, c[0x0][0x988] ;  /* 0x0002620000167ab9 */ /* 0x000fe20000000800 */
[----:B------:R-:W-:Y:S02]  /*64d0*/  ULDC UR26, c[0x0][0x9e0] ;  /* 0x00027800001a7ab9 */ /* 0x000fe40000000800 */
[----:B------:R-:W-:-:S04]  /*64e0*/  USHF.R.S32.HI UR6, URZ, 0x6, UR6 ;  /* 0x000000063f067899 */ /* 0x000fc80008011406 */
[----:B------:R-:W-:-:S04]  /*64f0*/  UISETP.LT.AND UP2, UPT, UR48, UR6, UPT ;  /* 0x000000063000728c */ /* 0x000fc8000bf41270 */
[----:B------:R-:W-:-:S06]  /*6500*/  USEL UR21, UR48, UR6, !UP2 ;  /* 0x0000000630157287 */ /* 0x000fcc000d000000 */
[----:B------:R-:W-:-:S13]  /*6510*/  ISETP.GE.AND P2, PT, R7, UR21, PT ;  /* 0x0000001507007c0c */ /* 0x000fda000bf46270 */
[----:B------:R-:W-:Y:S05]  /*6520*/  @!P2 BRA `(.L_x_5607) ;  /* 0x0000002400d8a947 */ /* 0x000fea0003800000 */
.L_x_5624:
[----:B------:R-:W-:-:S04]  /*6530*/  UIADD3 UR23, UR37, 0x1, URZ ;  /* 0x0000000125177890 */ /* 0x000fc8000fffe03f */
[----:B------:R-:W-:-:S04]  /*6540*/  UISETP.NE.AND UP2, UPT, UR23, 0x2, UPT ;  /* 0x000000021700788c */ /* 0x000fc8000bf45270 */
[----:B------:R-:W-:Y:S02]  /*6550*/  USEL UR6, URZ, 0x1, UP2 ;  /* 0x000000013f067887 */ /* 0x000fe40009000000 */
[----:B------:R-:W-:Y:S02]  /*6560*/  USEL UR23, UR23, URZ, UP2 ;  /* 0x0000003f17177287 */ /* 0x000fe40009000000 */
[----:B------:R-:W-:Y:S01]  /*6570*/  ULOP3.LUT UR38, UR38, UR6, URZ, 0x3c, !UPT ;  /* 0x0000000626267292 */ /* 0x000fe2000f8e3c3f */
[----:B012---:R-:W-:Y:S11]  /*6580*/  @!P0 BRA `(.L_x_5608) ;  /* 0x0000000000048947 */ /* 0x007ff60003800000 */
[----:B------:R-:W-:Y:S01]  /*6590*/  BPT.TRAP 0x1 ;  /* 0x000000040000795c */ /* 0x000fe20000300000 */
.L_x_5608:
[----:B------:R-:W-:Y:S01]  /*65a0*/  ULEA UR27, UR23, UR46, 0x3 ;  /* 0x0000002e171b7291 */ /* 0x000fe2000f8e183f */
[----:B------:R-:W-:-:S05]  /*65b0*/  IMAD.U32 R8, RZ, RZ, UR38 ;  /* 0x00000026ff087e24 */ /* 0x000fca000f8e00ff */
[----:B------:R-:W-:-:S04]  /*65c0*/  SHF.L.U32 R8, R8, 0x1f, RZ ;  /* 0x0000001f08087819 */ /* 0x000fc800000006ff */
[----:B------:R0:W2:Y:S01]  /*65d0*/  SYNCS.PHASECHK.TRANS64.TRYWAIT P2, [UR27+0x28c30], R8 ;  /* 0x028c3008ff0075a7 */ /* 0x0000a2000804015b */
[----:B------:R-:W-:Y:S05]  /*65e0*/  @!P0 BRA `(.L_x_5609) ;  /* 0x0000000000048947 */ /* 0x000fea0003800000 */
[----:B------:R-:W-:Y:S01]  /*65f0*/  BPT.TRAP 0x1 ;  /* 0x000000040000795c */ /* 0x000fe20000300000 */
.L_x_5609:
[----:B--2---:R-:W-:Y:S05]  /*6600*/  @P2 BRA `(.L_x_5610) ;  /* 0x0000000000082947 */ /* 0x004fea0003800000 */
[----:B------:R-:W2:Y:S02]  /*6610*/  SYNCS.PHASECHK.TRANS64.TRYWAIT P2, [UR27+0x28c30], R8 ;  /* 0x028c3008ff0075a7 */ /* 0x000ea4000804015b */
[----:B--2---:R-:W-:Y:S05]  /*6620*/  @!P2 BRA `(.L_x_5611) ;  /* 0x0000011800d4a947 */ /* 0x004fea0003800000 */
.L_x_5610:
[----:B------:R-:W-:Y:S01]  /*6630*/  R2UR UR18, R0 ;  /* 0x00000000001272ca */ /* 0x000fe200000e0000 */
[----:B-1----:R-:W-:Y:S01]  /*6640*/  WARPGROUP.ARRIVE ;  /* 0x00000000000079c5 */ /* 0x002fe20000000000 */
[----:B------:R-:W-:Y:S01]  /*6650*/  UMOV UR19, 0x40000040 ;  /* 0x4000004000137882 */ /* 0x000fe20000000000 */
[----:B------:R-:W-:Y:S01]  /*6660*/  UMOV UR7, 0x40000040 ;  /* 0x4000004000077882 */ /* 0x000fe20000000000 */
[----:B------:R-:W-:Y:S01]  /*6670*/  UMOV UR11, 0x40000040 ;  /* 0x40000040000b7882 */ /* 0x000fe20000000000 */
[----:B------:R-:W-:Y:S01]  /*6680*/  UMOV UR15, 0x40000040 ;  /* 0x40000040000f7882 */ /* 0x000fe20000000000 */
[----:B------:R-:W-:Y:S01]  /*6690*/  PLOP3.LUT P2, PT, PT, PT, UP0, 0x80, 0x0 ;  /* 0x000000000000781c */ /* 0x000fe20003f4f008 */
[----:B------:R-:W-:Y:S01]  /*66a0*/  IMAD.U32 R21, RZ, RZ, UR27 ;  /* 0x0000001bff157e24 */ /* 0x000fe2000f8e00ff */
[----:B------:R-:W-:Y:S01]  /*66b0*/  PLOP3.LUT P3, PT, PT, PT, UP0, 0x80, 0x0 ;  /* 0x000000000000781c */ /* 0x000fe20003f6f008 */
[----:B------:R-:W-:-:S04]  /*66c0*/  IMAD.U32 R11, RZ, RZ, UR51 ;  /* 0x00000033ff0b7e24 */ /* 0x000fc8000f8e00ff */
[----:B------:R-:W-:-:S04]  /*66d0*/  ULEA UR18, UR23, UR18, 0x9 ;  /* 0x0000001217127291 */ /* 0x000fc8000f8e483f */
[----:B------:R-:W-:Y:S02]  /*66e0*/  UIADD3 UR6, UR18, 0x2, URZ ;  /* 0x0000000212067890 */ /* 0x000fe4000fffe03f */
[----:B------:R-:W-:Y:S02]  /*66f0*/  UIADD3 UR10, UR18, 0x4, URZ ;  /* 0x00000004120a7890 */ /* 0x000fe4000fffe03f */
[----:B------:R-:W-:Y:S02]  /*6700*/  UIADD3 UR14, UR18, 0x6, URZ ;  /* 0x00000006120e7890 */ /* 0x000fe4000fffe03f */
[----:B------:R-:W-:Y:S03]  /*6710*/  HGMMA.64x64x16.F32.BF16 R152, gdesc[UR16], RZ, !UPT, gsb0 ;  /* 0x00e00000109879f0 */ /* 0x000fe6000c0018ff */
[----:B------:R-:W-:Y:S02]  /*6720*/  WARPGROUP.DEPBAR.LE gsb0, 0x0 ;  /* 0x00008000000079c5 */ /* 0x000fe40000010000 */
[----:B------:R-:W-:-:S06]  /*6730*/  WARPGROUP.ARRIVE ;  /* 0x00000000000079c5 */ /* 0x000fcc0000000000 */
[----:B------:R-:W-:Y:S01]  /*6740*/  HGMMA.64x64x16.F32.BF16 R152, gdesc[UR4], R152, gsb0 ;  /* 0x00e00000049879f0 */ /* 0x000fe20008001898 */
[----:B------:R-:W-:Y:S02]  /*6750*/  @UP0 ULDC UR6, c[0x0][0x44c] ;  /* 0x0001130000060ab9 */ /* 0x000fe40000000800 */
        /* <DEDUP_REMOVED lines=14> */
[----:B------:R-:W-:Y:S01]  /*6840*/  @P2 IMAD.HI.U32 R10, R168, UR6, RZ ;  /* 0x00000006a80a2c27 */ /* 0x000fe2000f8e00ff */
[----:B------:R-:W-:-:S03]  /*6850*/  @UP0 ULDC UR6, c[0x0][0x450] ;  /* 0x0001140000060ab9 */ /* 0x000fc60000000800 */
[----:B------:R-:W-:Y:S01]  /*6860*/  FMUL.FTZ R205, R152, UR25 ;  /* 0x0000001998cd7c20 */ /* 0x000fe20008410000 */
[----:B------:R-:W-:Y:S01]  /*6870*/  FMUL.FTZ R206, R153, UR25 ;  /* 0x0000001999ce7c20 */ /* 0x000fe20008410000 */
[----:B------:R-:W-:Y:S01]  /*6880*/  FMUL.FTZ R152, R166, UR25 ;  /* 0x00000019a6987c20 */ /* 0x000fe20008410000 */
[----:B------:R-:W-:Y:S01]  /*6890*/  @P3 SHF.R.U32.HI R168, RZ, UR6, R10 ;  /* 0x00000006ffa83c19 */ /* 0x000fe2000801160a */
[----:B------:R-:W-:Y:S02]  /*68a0*/  @!P1 VIADD R10, R21, 0x28c40 ;  /* 0x00028c40150a9836 */ /* 0x000fe40000000000 */
[----:B------:R-:W-:Y:S01]  /*68b0*/  FMUL.FTZ R208, R157, UR25 ;  /* 0x000000199dd07c20 */ /* 0x000fe20008410000 */
[----:B------:R-:W-:Y:S01]  /*68c0*/  FMUL.FTZ R13, R158, UR25 ;  /* 0x000000199e0d7c20 */ /* 0x000fe20008410000 */
[----:B------:R-:W-:Y:S01]  /*68d0*/  FMUL.FTZ R153, R167, UR25 ;  /* 0x00000019a7997c20 */ /* 0x000fe20008410000 */
[----:B------:R-:W1:Y:S01]  /*68e0*/  SHFL.IDX PT, R169, R168, RZ, 0x1c1f ;  /* 0x001c1fffa8a97589 */ /* 0x000e6200000e0000 */
        /* <DEDUP_REMOVED lines=18> */
[----:B------:R-:W-:Y:S01]  /*6a10*/  @!P1 PRMT R10, RZ, 0x654, R10 ;  /* 0x00000654ff0a9816 */ /* 0x000fe2000000000a */
[----:B------:R-:W-:Y:S01]  /*6a20*/  FMUL.FTZ R160, R182, UR25 ;  /* 0x00000019b6a07c20 */ /* 0x000fe20008410000 */
[----:B------:R-:W-:-:S02]  /*6a30*/  IMAD.SHL.U32 R175, R7, 0x40, RZ ;  /* 0x0000004007af7824 */ /* 0x000fc400078e00ff */
[----:B------:R-:W-:Y:S01]  /*6a40*/  FMUL.FTZ R161, R183, UR25 ;  /* 0x00000019b7a17c20 */ /* 0x000fe20008410000 */
[----:B------:R-:W-:Y:S01]  /*6a50*/  PLOP3.LUT P2, PT, PT, PT, UP1, 0x40, 0x0 ;  /* 0x000000000000781c */ /* 0x000fe20003f4e818 */
[----:B------:R2:W-:Y:S01]  /*6a60*/  @!P1 SYNCS.ARRIVE.TRANS64.RED.A1T0 RZ, [R10+URZ], RZ ;  /* 0x000000ff0aff99a7 */ /* 0x0005e2000810043f */
[----:B------:R-:W3:Y:S01]  /*6a70*/  MUFU.TANH R205, R205 ;  /* 0x000000cd00cd7308 */ /* 0x000ee20000002400 */
[----:B--2---:R-:W-:-:S07]  /*6a80*/  IADD3 R10, -R2, 0x1, -R175 ;  /* 0x00000001020a7810 */ /* 0x004fce0007ffe9af */
[----:B------:R-:W2:Y:S01]  /*6a90*/  MUFU.TANH R206, R206 ;  /* 0x000000ce00ce7308 */ /* 0x000ea20000002400 */
[----:B------:R-:W-:-:S07]  /*6aa0*/  IADD3 R10, -R11, UR49, R10 ;  /* 0x000000310b0a7c10 */ /* 0x000fce000fffe10a */
[----:B------:R-:W4:Y:S01]  /*6ab0*/  MUFU.TANH R9, R9 ;  /* 0x0000000900097308 */ /* 0x000f220000002400 */
[C---:B------:R-:W-:Y:S02]  /*6ac0*/  VIADD R180, R10.reuse, UR26 ;  /* 0x0000001a0ab47c36 */ /* 0x040fe40008000000 */
[----:B------:R-:W-:Y:S02]  /*6ad0*/  VIADD R182, R10, UR20 ;  /* 0x000000140ab67c36 */ /* 0x000fe40008000000 */
[C---:B-1----:R-:W-:Y:S02]  /*6ae0*/  IMAD.IADD R176, R169.reuse, 0x1, R180 ;  /* 0x00000001a9b07824 */ /* 0x042fe400078e02b4 */
[----:B------:R-:W-:Y:S01]  /*6af0*/  IMAD.IADD R179, R169, 0x1, R182 ;  /* 0x00000001a9b37824 */ /* 0x000fe200078e02b6 */
[----:B------:R-:W1:Y:S08]  /*6b00*/  MUFU.TANH R12, R12 ;  /* 0x0000000c000c7308 */ /* 0x000e700000002400 */
        /* <DEDUP_REMOVED lines=28> */
[----:B-1234-:R-:W-:Y:S05]  /*6cd0*/  @P2 BRA `(.L_x_5612) ;  /* 0x00000000005c2947 */ /* 0x01efea0003800000 */
[----:B------:R-:W-:Y:S01]  /*6ce0*/  IMAD.U32 R10, RZ, RZ, UR51 ;  /* 0x00000033ff0a7e24 */ /* 0x000fe2000f8e00ff */
[----:B------:R-:W-:Y:S04]  /*6cf0*/  BSSY B0, `(.L_x_5613) ;  /* 0x0000011000007945 */ /* 0x000fe80003800000 */
[----:B------:R-:W-:-:S04]  /*6d00*/  IADD3 R169, -R10, UR49, R169 ;  /* 0x000000310aa97c10 */ /* 0x000fc8000fffe1a9 */
        /* <DEDUP_REMOVED lines=10> */
.L_x_5614:
[----:B------:R-:W-:-:S05]  /*6db0*/  IMAD.U32 R170, RZ, RZ, UR24 ;  /* 0x00000018ffaa7e24 */ /* 0x000fca000f8e00ff */
[----:B------:R-:W-:-:S13]  /*6dc0*/  ISETP.NE.AND P2, PT, R170, 0x1, PT ;  /* 0x00000001aa00780c */ /* 0x000fda0003f45270 */
[----:B------:R-:W1:Y:S02]  /*6dd0*/  @P2 LDC.64 R10, c[0x0][0x9e8] ;  /* 0x00027a00ff0a2b82 */ /* 0x000e640000000a00 */
[----:B-1----:R-:W-:-:S05]  /*6de0*/  @P2 IMAD.HI.U32 R10, R169, R10, RZ ;  /* 0x0000000aa90a2227 */ /* 0x002fca00078e00ff */
[----:B------:R-:W-:-:S07]  /*6df0*/  @P2 SHF.R.U32.HI R169, RZ, R11, R10 ;  /* 0x0000000bffa92219 */ /* 0x000fce000001160a */
.L_x_5615:
[----:B------:R-:W-:Y:S05]  /*6e00*/  BSYNC B0 ;  /* 0x0000000000007941 */ /* 0x000fea0003800000 */
.L_x_5613:
[----:B------:R-:W-:-:S04]  /*6e10*/  IMAD R169, R169, R170, -R175 ;  /* 0x000000aaa9a97224 */ /* 0x000fc800078e0aaf */
[----:B------:R-:W-:-:S05]  /*6e20*/  IMAD.IADD R169, R169, 0x1, -R2 ;  /* 0x00000001a9a97824 */ /* 0x000fca00078e0a02 */
[----:B------:R-:W-:Y:S02]  /*6e30*/  VIADDMNMX R176, R169, R170, R176, PT ;  /* 0x000000aaa9b07246 */ /* 0x000fe400038001b0 */
[----:B------:R-:W-:-:S07]  /*6e40*/  VIMNMX R179, R179, R169, !PT ;  /* 0x000000a9b3b37248 */ /* 0x000fce0007fe0100 */
.L_x_5612:
[----:B------:R-:W-:Y:S01]  /*6e50*/  ISETP.GT.AND P2, PT, R7, -0x1, PT ;  /* 0xffffffff0700780c */ /* 0x000fe20003f44270 */
[----:B------:R1:W2:Y:S03]  /*6e60*/  SHFL.IDX PT, R11, R168, 0x1, 0x1c1f ;  /* 0x003c1f00a80b7f89 */ /* 0x0002a600000e0000 */
[C---:B------:R-:W-:Y:S02]  /*6e70*/  ISETP.GT.AND P5, PT, R179.reuse, RZ, P2 ;  /* 0x000000ffb300720c */ /* 0x040fe400017a4270 */
[C---:B------:R-:W-:Y:S02]  /*6e80*/  ISETP.GT.AND P4, PT, R179.reuse, 0x1, P2 ;  /* 0x00000001b300780c */ /* 0x040fe40001784270 */
[----:B------:R-:W-:Y:S02]  /*6e90*/  ISETP.LT.OR P5, PT, R176, 0x1, P5 ;  /* 0x00000001b000780c */ /* 0x000fe40002fa1670 */
[----:B------:R-:W-:-:S02]  /*6ea0*/  ISETP.GT.AND P6, PT, R179, 0x8, P2 ;  /* 0x00000008b300780c */ /* 0x000fc400017c4270 */
[----:B------:R-:W-:Y:S02]  /*6eb0*/  FSEL R174, R205, -INF , !P5 ;  /* 0xff800000cdae7808 */ /* 0x000fe40006800000 */
[C---:B------:R-:W-:Y:S02]  /*6ec0*/  ISETP.GT.AND P5, PT, R179.reuse, 0x10, P2 ;  /* 0x00000010b300780c */ /* 0x040fe400017a4270 */
[----:B------:R-:W-:Y:S02]  /*6ed0*/  ISETP.GT.AND P3, PT, R179, 0x9, P2 ;  /* 0x00000009b300780c */ /* 0x000fe40001764270 */
[C---:B------:R-:W-:Y:S02]  /*6ee0*/  ISETP.LT.OR P5, PT, R176.reuse, 0x11, P5 ;  /* 0x00000011b000780c */ /* 0x040fe40002fa1670 */
[----:B------:R-:W-:Y:S02]  /*6ef0*/  ISETP.LT.OR P4, PT, R176, 0x2, P4 ;  /* 0x00000002b000780c */ /* 0x000fe40002781670 */
[----:B0-----:R-:W-:-:S02]  /*6f00*/  FSEL R209, R209, -INF , !P5 ;  /* 0xff800000d1d17808 */ /* 0x001fc40006800000 */
[----:B------:R-:W-:Y:S02]  /*6f10*/  ISETP.GT.AND P5, PT, R179, 0x20, P2 ;  /* 0x00000020b300780c */ /* 0x000fe400017a4270 */
[C---:B------:R-:W-:Y:S02]  /*6f20*/  ISETP.LT.OR P6, PT, R176.reuse, 0x9, P6 ;  /* 0x00000009b000780c */ /* 0x040fe400037c1670 */
[C---:B------:R-:W-:Y:S02]  /*6f30*/  ISETP.LT.OR P3, PT, R176.reuse, 0xa, P3 ;  /* 0x0000000ab000780c */ /* 0x040fe40001f61670 */
[----:B------:R-:W-:Y:S02]  /*6f40*/  ISETP.LT.OR P5, PT, R176, 0x21, P5 ;  /* 0x00000021b000780c */ /* 0x000fe40002fa1670 */
[----:B------:R-:W-:Y:S02]  /*6f50*/  FSEL R206, R206, -INF , !P4 ;  /* 0xff800000cece7808 */ /* 0x000fe40006000000 */
[----:B------:R-:W-:-:S02]  /*6f60*/  FSEL R207, R207, -INF , !P6 ;  /* 0xff800000cfcf7808 */ /* 0x000fc40007000000 */
[----:B------:R-:W-:Y:S02]  /*6f70*/  FSEL R208, R208, -INF , !P3 ;  /* 0xff800000d0d07808 */ /* 0x000fe40005800000 */
[C---:B------:R-:W-:Y:S02]  /*6f80*/  ISETP.GT.AND P4, PT, R179.reuse, 0x11, P2 ;  /* 0x00000011b300780c */ /* 0x040fe40001784270 */
[C---:B------:R-:W-:Y:S02]  /*6f90*/  ISETP.GT.AND P6, PT, R179.reuse, 0x18, P2 ;  /* 0x00000018b300780c */ /* 0x040fe400017c4270 */
[C---:B------:R-:W-:Y:S02]  /*6fa0*/  ISETP.GT.AND P3, PT, R179.reuse, 0x19, P2 ;  /* 0x00000019b300780c */ /* 0x040fe40001764270 */
[----:B------:R-:W-:Y:S02]  /*6fb0*/  FSEL R170, R164, -INF , !P5 ;  /* 0xff800000a4aa7808 */ /* 0x000fe40006800000 */
[----:B------:R-:W-:-:S02]  /*6fc0*/  ISETP.GT.AND P5, PT, R179, 0x30, P2 ;  /* 0x00000030b300780c */ /* 0x000fc400017a4270 */
[C---:B------:R-:W-:Y:S02]  /*6fd0*/  ISETP.LT.OR P4, PT, R176.reuse, 0x12, P4 ;  /* 0x00000012b000780c */ /* 0x040fe40002781670 */
[C---:B------:R-:W-:Y:S02]  /*6fe0*/  ISETP.LT.OR P6, PT, R176.reuse, 0x19, P6 ;  /* 0x00000019b000780c */ /* 0x040fe400037c1670 */
[C---:B------:R-:W-:Y:S02]  /*6ff0*/  ISETP.LT.OR P3, PT, R176.reuse, 0x1a, P3 ;  /* 0x0000001ab000780c */ /* 0x040fe40001f61670 */
[----:B------:R-:W-:Y:S02]  /*7000*/  ISETP.LT.OR P5, PT, R176, 0x31, P5 ;  /* 0x00000031b000780c */ /* 0x000fe40002fa1670 */
[----:B------:R-:W-:Y:S02]  /*7010*/  FSEL R210, R210, -INF , !P4 ;  /* 0xff800000d2d27808 */ /* 0x000fe40006000000 */
[----:B-1----:R-:W-:-:S02]  /*7020*/  FSEL R168, R162, -INF , !P6 ;  /* 0xff800000a2a87808 */ /* 0x002fc40007000000 */
[----:B------:R-:W-:Y:S02]  /*7030*/  FSEL R169, R163, -INF , !P3 ;  /* 0xff800000a3a97808 */ /* 0x000fe40005800000 */
[C---:B------:R-:W-:Y:S02]  /*7040*/  ISETP.GT.AND P4, PT, R179.reuse, 0x21, P2 ;  /* 0x00000021b300780c */ /* 0x040fe40001784270 */
[C---:B------:R-:W-:Y:S02]  /*7050*/  ISETP.GT.AND P6, PT, R179.reuse, 0x28, P2 ;  /* 0x00000028b300780c */ /* 0x040fe400017c4270 */
[----:B------:R-:W-:Y:S02]  /*7060*/  ISETP.GT.AND P3, PT, R179, 0x29, P2 ;  /* 0x00000029b300780c */ /* 0x000fe40001764270 */
[----:B------:R-:W-:Y:S01]  /*7070*/  FSEL R163, R173, -INF , !P5 ;  /* 0xff800000ada37808 */ /* 0x000fe20006800000 */
[----:B--2---:R-:W-:Y:S01]  /*7080*/  IMAD.IADD R173, R180, 0x1, R11 ;  /* 0x00000001b4ad7824 */ /* 0x004fe200078e020b */
[----:B------:R-:W-:-:S02]  /*7090*/  PLOP3.LUT P5, PT, PT, PT, UP1, 0x40, 0x0 ;  /* 0x000000000000781c */ /* 0x000fc40003fae818 */
[C---:B------:R-:W-:Y:S02]  /*70a0*/  ISETP.LT.OR P4, PT, R176.reuse, 0x22, P4 ;  /* 0x00000022b000780c */ /* 0x040fe40002781670 */
[C---:B------:R-:W-:Y:S02]  /*70b0*/  ISETP.LT.OR P6, PT, R176.reuse, 0x29, P6 ;  /* 0x00000029b000780c */ /* 0x040fe400037c1670 */
[----:B------:R-:W-:Y:S02]  /*70c0*/  ISETP.LT.OR P3, PT, R176, 0x2a, P3 ;  /* 0x0000002ab000780c */ /* 0x000fe40001f61670 */
[----:B------:R-:W-:Y:S02]  /*70d0*/  FSEL R171, R165, -INF , !P4 ;  /* 0xff800000a5ab7808 */ /* 0x000fe40006000000 */
[----:B------:R-:W-:Y:S02]  /*70e0*/  FSEL R166, R166, -INF , !P6 ;  /* 0xff800000a6a67808 */ /* 0x000fe40007000000 */
[----:B------:R-:W-:-:S02]  /*70f0*/  FSEL R167, R167, -INF , !P3 ;  /* 0xff800000a7a77808 */ /* 0x000fc40005800000 */
[C---:B------:R-:W-:Y:S02]  /*7100*/  ISETP.GT.AND P4, PT, R179.reuse, 0x31, P2 ;  /* 0x00000031b300780c */ /* 0x040fe40001784270 */
[C---:B------:R-:W-:Y:S02]  /*7110*/  ISETP.GT.AND P6, PT, R179.reuse, 0x38, P2 ;  /* 0x00000038b300780c */ /* 0x040fe400017c4270 */
[----:B------:R-:W-:Y:S02]  /*7120*/  ISETP.GT.AND P3, PT, R179, 0x39, P2 ;  /* 0x00000039b300780c */ /* 0x000fe40001764270 */
[C---:B------:R-:W-:Y:S02]  /*7130*/  ISETP.LT.OR P4, PT, R176.reuse, 0x32, P4 ;  /* 0x00000032b000780c */ /* 0x040fe40002781670 */
[C---:B------:R-:W-:Y:S02]  /*7140*/  ISETP.LT.OR P6, PT, R176.reuse, 0x39, P6 ;  /* 0x00000039b000780c */ /* 0x040fe400037c1670 */
[----:B------:R-:W-:Y:S01]  /*7150*/  ISETP.LT.OR P3, PT, R176, 0x3a, P3 ;  /* 0x0000003ab000780c */ /* 0x000fe20001f61670 */
[----:B------:R-:W-:Y:S01]  /*7160*/  IMAD.IADD R176, R182, 0x1, R11 ;  /* 0x00000001b6b07824 */ /* 0x000fe200078e020b */
[----:B------:R-:W-:-:S02]  /*7170*/  FSEL R164, R172, -INF , !P4 ;  /* 0xff800000aca47808 */ /* 0x000fc40006000000 */
[----:B------:R-:W-:Y:S02]  /*7180*/  FSEL R165, R177, -INF , !P6 ;  /* 0xff800000b1a57808 */ /* 0x000fe40007000000 */
[----:B------:R-:W-:Y:S01]  /*7190*/  FSEL R162, R178, -INF , !P3 ;  /* 0xff800000b2a27808 */ /* 0x000fe20005800000 */
[----:B------:R-:W-:Y:S06]  /*71a0*/  @P5 BRA `(.L_x_5616) ;  /* 0x00000000005c5947 */ /* 0x000fec0003800000 */
        /* <DEDUP_REMOVED lines=13> */
.L_x_5618:
[----:B------:R-:W-:-:S05]  /*7280*/  IMAD.U32 R178, RZ, RZ, UR24 ;  /* 0x00000018ffb27e24 */ /* 0x000fca000f8e00ff */
[----:B------:R-:W-:-:S13]  /*7290*/  ISETP.NE.AND P3, PT, R178, 0x1, PT ;  /* 0x00000001b200780c */ /* 0x000fda0003f65270 */
[----:B------:R-:W0:Y:S02]  /*72a0*/  @P3 LDC.64 R10, c[0x0][0x9e8] ;  /* 0x00027a00ff0a3b82 */ /* 0x000e240000000a00 */
[----:B0-----:R-:W-:-:S05]  /*72b0*/  @P3 IMAD.HI.U32 R10, R172, R10, RZ ;  /* 0x0000000aac0a3227 */ /* 0x001fca00078e00ff */
[----:B------:R-:W-:-:S07]  /*72c0*/  @P3 SHF.R.U32.HI R172, RZ, R11, R10 ;  /* 0x0000000bffac3219 */ /* 0x000fce000001160a */
.L_x_5619:
[----:B------:R-:W-:Y:S05]  /*72d0*/  BSYNC B0 ;  /* 0x0000000000007941 */ /* 0x000fea0003800000 */
.L_x_5617:
[----:B------:R-:W-:-:S04]  /*72e0*/  IMAD R175, R172, R178, -R175 ;  /* 0x000000b2acaf7224 */ /* 0x000fc800078e0aaf */
[----:B------:R-:W-:-:S05]  /*72f0*/  IMAD.IADD R175, R175, 0x1, -R2 ;  /* 0x00000001afaf7824 */ /* 0x000fca00078e0a02 */
[----:B------:R-:W-:Y:S02]  /*7300*/  VIADDMNMX R173, R175, R178, R173, PT ;  /* 0x000000b2afad7246 */ /* 0x000fe400038001ad */
[----:B------:R-:W-:-:S07]  /*7310*/  VIMNMX R176, R176, R175, !PT ;  /* 0x000000afb0b07248 */ /* 0x000fce0007fe0100 */
.L_x_5616:
[----:B------:R-:W-:Y:S01]  /*7320*/  FMNMX.FTZ R11, R174, R5, !PT ;  /* 0x00000005ae0b7209 */ /* 0x000fe20007810000 */
[----:B------:R-:W-:Y:S01]  /*7330*/  UMOV UR10, UR22 ;  /* 0x00000016000a7c82 */ /* 0x000fe20008000000 */
[----:B------:R-:W-:Y:S01]  /*7340*/  ISETP.GT.AND P4, PT, R176, RZ, P2 ;  /* 0x000000ffb000720c */ /* 0x000fe20001784270 */
[----:B------:R-:W-:Y:S01]  /*7350*/  IMAD.MOV R179, RZ, RZ, -R17 ;  /* 0x000000ffffb37224 */ /* 0x000fe200078e0a11 */
[----:B------:R-:W-:Y:S02]  /*7360*/  FMNMX.FTZ R10, R206, R11, !PT ;  /* 0x0000000bce0a7209 */ /* 0x000fe40007810000 */
[----:B------:R-:W-:Y:S02]  /*7370*/  ISETP.GT.AND P3, PT, R176, 0x1, P2 ;  /* 0x00000001b000780c */ /* 0x000fe40001764270 */
[----:B------:R-:W-:Y:S02]  /*7380*/  FMNMX.FTZ R11, R207, R10, !PT ;  /* 0x0000000acf0b7209 */ /* 0x000fe40007810000 */
[----:B------:R-:W-:-:S02]  /*7390*/  ISETP.LT.OR P4, PT, R173, 0x1, P4 ;  /* 0x00000001ad00780c */ /* 0x000fc40002781670 */
[----:B------:R-:W-:Y:S02]  /*73a0*/  FMNMX.FTZ R10, R208, R11, !PT ;  /* 0x0000000bd00a7209 */ /* 0x000fe40007810000 */
[----:B------:R-:W-:Y:S02]  /*73b0*/  ISETP.GT.AND P5, PT, R176, 0x8, P2 ;  /* 0x00000008b000780c */ /* 0x000fe400017a4270 */
[----:B------:R-:W-:Y:S02]  /*73c0*/  FMNMX.FTZ R11, R209, R10, !PT ;  /* 0x0000000ad10b7209 */ /* 0x000fe40007810000 */
[----:B------:R-:W-:Y:S02]  /*73d0*/  ISETP.LT.OR P3, PT, R173, 0x2, P3 ;  /* 0x00000002ad00780c */ /* 0x000fe40001f61670 */
[----:B------:R-:W-:Y:S02]  /*73e0*/  FMNMX.FTZ R11, R210, R11, !PT ;  /* 0x0000000bd20b7209 */ /* 0x000fe40007810000 */
[----:B------:R-:W-:-:S02]  /*73f0*/  FSEL R9, R9, -INF , !P4 ;  /* 0xff80000009097808 */ /* 0x000fc40006000000 */
        /* <DEDUP_REMOVED lines=15> */
[----:B------:R-:W-:Y:S02]  /*74f0*/  FSEL R14, R14, -INF , !P6 ;  /* 0xff8000000e0e7808 */ /* 0x000fe40007000000 */
[----:B------:R-:W-:Y:S02]  /*7500*/  FMNMX.FTZ R11, R165, R10, !PT ;  /* 0x0000000aa50b7209 */ /* 0x000fe40007810000 */
[----:B------:R-:W-:-:S02]  /*7510*/  ISETP.LT.OR P3, PT, R173, 0x11, P3 ;  /* 0x00000011ad00780c */ /* 0x000fc40001f61670 */
[----:B------:R-:W-:Y:S02]  /*7520*/  FMNMX.FTZ R11, R162, R11, !PT ;  /* 0x0000000ba20b7209 */ /* 0x000fe40007810000 */
[C---:B------:R-:W-:Y:S02]  /*7530*/  ISETP.GT.AND P4, PT, R176.reuse, 0x19, P2 ;  /* 0x00000019b000780c */ /* 0x040fe40001784270 */
[----:B------:R-:W-:Y:S01]  /*7540*/  ISETP.GT.AND P6, PT, R176, 0x18, P2 ;  /* 0x00000018b000780c */ /* 0x000fe200017c4270 */
[----:B------:R-:W0:Y:S01]  /*7550*/  SHFL.BFLY PT, R10, R11, 0x2, 0x1f ;  /* 0x0c401f000b0a7f89 */ /* 0x000e2200000e0000 */
[----:B------:R-:W-:Y:S02]  /*7560*/  ISETP.LT.OR P5, PT, R173, 0x12, P5 ;  /* 0x00000012ad00780c */ /* 0x000fe40002fa1670 */
[----:B------:R-:W-:Y:S02]  /*7570*/  FSEL R15, R15, -INF , !P3 ;  /* 0xff8000000f0f7808 */ /* 0x000fe40005800000 */
[----:B------:R-:W-:-:S02]  /*7580*/  ISETP.LT.OR P4, PT, R173, 0x1a, P4 ;  /* 0x0000001aad00780c */ /* 0x000fc40002781670 */
[----:B------:R-:W-:Y:S02]  /*7590*/  ISETP.LT.OR P6, PT, R173, 0x19, P6 ;  /* 0x00000019ad00780c */ /* 0x000fe400037c1670 */
[----:B------:R-:W-:Y:S02]  /*75a0*/  FSEL R20, R20, -INF , !P5 ;  /* 0xff80000014147808 */ /* 0x000fe40006800000 */
[----:B------:R-:W-:Y:S02]  /*75b0*/  FSEL R153, R153, -INF , !P4 ;  /* 0xff80000099997808 */ /* 0x000fe40006000000 */
[----:B------:R-:W-:Y:S02]  /*75c0*/  ISETP.GT.AND P3, PT, R176, 0x20, P2 ;  /* 0x00000020b000780c */ /* 0x000fe40001764270 */
[----:B------:R-:W-:Y:S02]  /*75d0*/  FSEL R152, R152, -INF , !P6 ;  /* 0xff80000098987808 */ /* 0x000fe40007000000 */
[----:B------:R-:W-:-:S02]  /*75e0*/  ISETP.GT.AND P5, PT, R176, 0x21, P2 ;  /* 0x00000021b000780c */ /* 0x000fc400017a4270 */
[C---:B------:R-:W-:Y:S02]  /*75f0*/  ISETP.LT.OR P3, PT, R173.reuse, 0x21, P3 ;  /* 0x00000021ad00780c */ /* 0x040fe40001f61670 */
[----:B------:R-:W-:Y:S02]  /*7600*/  ISETP.GT.AND P6, PT, R176, 0x28, P2 ;  /* 0x00000028b000780c */ /* 0x000fe400017c4270 */
[----:B------:R-:W-:Y:S02]  /*7610*/  ISETP.LT.OR P5, PT, R173, 0x22, P5 ;  /* 0x00000022ad00780c */ /* 0x000fe40002fa1670 */
[----:B0-----:R-:W-:Y:S02]  /*7620*/  FMNMX.FTZ R172, R11, R10, !PT ;  /* 0x0000000a0bac7209 */ /* 0x001fe40007810000 */
[----:B------:R-:W-:Y:S02]  /*7630*/  FMNMX.FTZ R11, R9, R6, !PT ;  /* 0x00000006090b7209 */ /* 0x000fe40007810000 */
[----:B------:R-:W-:Y:S01]  /*7640*/  FSEL R154, R154, -INF , !P3 ;  /* 0xff8000009a9a7808 */ /* 0x000fe20005800000 */
[----:B------:R-:W0:Y:S01]  /*7650*/  SHFL.BFLY PT, R175, R172, 0x1, 0x1f ;  /* 0x0c201f00acaf7f89 */ /* 0x000e2200000e0000 */
[----:B------:R-:W-:-:S02]  /*7660*/  ISETP.GT.AND P3, PT, R176, 0x29, P2 ;  /* 0x00000029b000780c */ /* 0x000fc40001764270 */
[----:B------:R-:W-:Y:S02]  /*7670*/  FSEL R155, R155, -INF , !P5 ;  /* 0xff8000009b9b7808 */ /* 0x000fe40006800000 */
[C---:B------:R-:W-:Y:S02]  /*7680*/  ISETP.LT.OR P6, PT, R173.reuse, 0x29, P6 ;  /* 0x00000029ad00780c */ /* 0x040fe400037c1670 */
[----:B------:R-:W-:Y:S02]  /*7690*/  ISETP.GT.AND P5, PT, R176, 0x30, P2 ;  /* 0x00000030b000780c */ /* 0x000fe400017a4270 */
[C---:B------:R-:W-:Y:S02]  /*76a0*/  ISETP.LT.OR P3, PT, R173.reuse, 0x2a, P3 ;  /* 0x0000002aad00780c */ /* 0x040fe40001f61670 */
[----:B------:R-:W-:Y:S02]  /*76b0*/  ISETP.LT.OR P5, PT, R173, 0x31, P5 ;  /* 0x00000031ad00780c */ /* 0x000fe40002fa1670 */
[----:B------:R-:W-:-:S02]  /*76c0*/  FSEL R157, R157, -INF , !P3 ;  /* 0xff8000009d9d7808 */ /* 0x000fc40005800000 */
[----:B------:R-:W-:Y:S02]  /*76d0*/  ISETP.GT.AND P3, PT, R176, 0x38, P2 ;  /* 0x00000038b000780c */ /* 0x000fe40001764270 */
[----:B------:R-:W-:Y:S02]  /*76e0*/  FSEL R158, R158, -INF , !P5 ;  /* 0xff8000009e9e7808 */ /* 0x000fe40006800000 */
[----:B------:R-:W-:-:S04]  /*76f0*/  ISETP.LT.OR P3, PT, R173, 0x39, P3 ;  /* 0x00000039ad00780c */ /* 0x000fc80001f61670 */
[----:B------:R-:W-:Y:S02]  /*7700*/  FSEL R160, R160, -INF , !P3 ;  /* 0xff800000a0a07808 */ /* 0x000fe40005800000 */
[----:B0-----:R-:W-:Y:S02]  /*7710*/  FMNMX.FTZ R10, R172, R175, !PT ;  /* 0x000000afac0a7209 */ /* 0x001fe40007810000 */
[----:B------:R-:W-:Y:S02]  /*7720*/  FMNMX.FTZ R172, R12, R11, !PT ;  /* 0x0000000b0cac7209 */ /* 0x000fe40007810000 */
[C---:B------:R-:W-:Y:S02]  /*7730*/  FSETP.NEU.FTZ.AND P4, PT, R10.reuse, -INF , PT ;  /* 0xff8000000a00780b */ /* 0x040fe40003f9d000 */
[----:B------:R-:W-:Y:S02]  /*7740*/  FMNMX.FTZ R11, R13, R172, !PT ;  /* 0x000000ac0d0b7209 */ /* 0x000fe40007810000 */
[----:B------:R-:W-:-:S02]  /*7750*/  FSEL R182, R10, RZ, P4 ;  /* 0x000000ff0ab67208 */ /* 0x000fc40002000000 */
[----:B------:R-:W-:-:S03]  /*7760*/  FMNMX.FTZ R172, R14, R11, !PT ;  /* 0x0000000b0eac7209 */ /* 0x000fc60007810000 */
[----:B------:R-:W-:Y:S01]  /*7770*/  FADD.FTZ R182, -R182, R5 ;  /* 0x00000005b6b67221 */ /* 0x000fe20000010100 */
[----:B------:R-:W-:Y:S01]  /*7780*/  FMNMX.FTZ R11, R15, R172, !PT ;  /* 0x000000ac0f0b7209 */ /* 0x000fe20007810000 */
[----:B------:R-:W-:Y:S02]  /*7790*/  FMUL.FTZ R172, R10, UR10 ;  /* 0x0000000a0aac7c20 */ /* 0x000fe40008410000 */
[----:B------:R-:W-:Y:S01]  /*77a0*/  FMUL.FTZ R5, R182, UR10 ;  /* 0x0000000ab6057c20 */ /* 0x000fe20008410000 */
[----:B------:R-:W-:Y:S02]  /*77b0*/  FMNMX.FTZ R175, R20, R11, !PT ;  /* 0x0000000b14af7209 */ /* 0x000fe40007810000 */
[----:B------:R-:W-:Y:S02]  /*77c0*/  FSEL R11, R172, RZ, P4 ;  /* 0x000000ffac0b7208 */ /* 0x000fe40002000000 */
[----:B------:R-:W-:Y:S01]  /*77d0*/  FMNMX.FTZ R172, R152, R175, !PT ;  /* 0x000000af98ac7209 */ /* 0x000fe20007810000 */
[----:B------:R-:W-:Y:S02]  /*77e0*/  MUFU.EX2 R5, R5 ;  /* 0x0000000500057308 */ /* 0x000fe40000000800 */
[--C-:B------:R-:W-:Y:S01]  /*77f0*/  FFMA.FTZ R178, R174, UR10, -R11.reuse ;  /* 0x0000000aaeb27c23 */ /* 0x100fe2000801080b */
[----:B------:R-:W-:Y:S01]  /*7800*/  FMNMX.FTZ R175, R153, R172, !PT ;  /* 0x000000ac99af7209 */ /* 0x000fe20007810000 */
[--C-:B------:R-:W-:Y:S01]  /*7810*/  FFMA.FTZ R207, R207, UR10, -R11.reuse ;  /* 0x0000000acfcf7c23 */ /* 0x100fe2000801080b */
[----:B------:R-:W-:Y:S01]  /*7820*/  FSEL R172, R156, -INF , !P6 ;  /* 0xff8000009cac7808 */ /* 0x000fe20007000000 */
[--C-:B------:R-:W-:Y:S01]  /*7830*/  FFMA.FTZ R168, R168, UR10, -R11.reuse ;  /* 0x0000000aa8a87c23 */ /* 0x100fe2000801080b */
[----:B------:R-:W-:Y:S01]  /*7840*/  FMNMX.FTZ R174, R154, R175, !PT ;  /* 0x000000af9aae7209 */ /* 0x000fe20007810000 */
[----:B------:R-:W0:Y:S01]  /*7850*/  MUFU.EX2 R156, R178 ;  /* 0x000000b2009c7308 */ /* 0x000e220000000800 */
[----:B------:R-:W-:Y:S01]  /*7860*/  ISETP.GT.AND P6, PT, R176, 0x31, P2 ;  /* 0x00000031b000780c */ /* 0x000fe200017c4270 */
[--C-:B------:R-:W-:Y:S01]  /*7870*/  FFMA.FTZ R175, R206, UR10, -R11.reuse ;  /* 0x0000000aceaf7c23 */ /* 0x100fe2000801080b */
[----:B------:R-:W-:Y:S01]  /*7880*/  FMNMX.FTZ R177, R155, R174, !PT ;  /* 0x000000ae9bb17209 */ /* 0x000fe20007810000 */
[--C-:B------:R-:W-:Y:S01]  /*7890*/  FFMA.FTZ R169, R169, UR10, -R11.reuse ;  /* 0x0000000aa9a97c23 */ /* 0x100fe2000801080b */
[----:B------:R-:W-:Y:S01]  /*78a0*/  ISETP.LT.OR P6, PT, R173, 0x32, P6 ;  /* 0x00000032ad00780c */ /* 0x000fe200037c1670 */
[--C-:B------:R-:W-:Y:S01]  /*78b0*/  FFMA.FTZ R170, R170, UR10, -R11.reuse ;  /* 0x0000000aaaaa7c23 */ /* 0x100fe2000801080b */
[----:B------:R-:W-:Y:S01]  /*78c0*/  FMNMX.FTZ R174, R172, R177, !PT ;  /* 0x000000b1acae7209 */ /* 0x000fe20007810000 */
[----:B------:R-:W1:Y:S01]  /*78d0*/  MUFU.EX2 R175, R175 ;  /* 0x000000af00af7308 */ /* 0x000e620000000800 */
[----:B------:R-:W-:Y:S01]  /*78e0*/  ISETP.GT.AND P2, PT, R176, 0x39, P2 ;  /* 0x00000039b000780c */ /* 0x000fe20001744270 */
[--C-:B------:R-:W-:Y:S01]  /*78f0*/  FFMA.FTZ R176, R208, UR10, -R11.reuse ;  /* 0x0000000ad0b07c23 */ /* 0x100fe2000801080b */
[----:B------:R-:W-:Y:S01]  /*7900*/  FMNMX.FTZ R177, R157, R174, !PT ;  /* 0x000000ae9db17209 */ /* 0x000fe20007810000 */
[--C-:B------:R-:W-:Y:S01]  /*7910*/  FFMA.FTZ R171, R171, UR10, -R11.reuse ;  /* 0x0000000aabab7c23 */ /* 0x100fe2000801080b */
[----:B------:R-:W-:Y:S01]  /*7920*/  FSEL R174, R159, -INF , !P6 ;  /* 0xff8000009fae7808 */ /* 0x000fe20007000000 */
[--C-:B------:R-:W-:Y:S01]  /*7930*/  FFMA.FTZ R166, R166, UR10, -R11.reuse ;  /* 0x0000000aa6a67c23 */ /* 0x100fe2000801080b */
[----:B------:R-:W-:Y:S01]  /*7940*/  FMNMX.FTZ R177, R158, R177, !PT ;  /* 0x000000b19eb17209 */ /* 0x000fe20007810000 */
[----:B------:R-:W2:Y:S01]  /*7950*/  MUFU.EX2 R159, R207 ;  /* 0x000000cf009f7308 */ /* 0x000ea20000000800 */
[----:B------:R-:W-:Y:S01]  /*7960*/  ISETP.LT.OR P2, PT, R173, 0x3a, P2 ;  /* 0x0000003aad00780c */ /* 0x000fe20001741670 */
[--C-:B------:R-:W-:Y:S01]  /*7970*/  FFMA.FTZ R173, R209, UR10, -R11.reuse ;  /* 0x0000000ad1ad7c23 */ /* 0x100fe2000801080b */
[----:B------:R-:W-:Y:S01]  /*7980*/  FMNMX.FTZ R177, R174, R177, !PT ;  /* 0x000000b1aeb17209 */ /* 0x000fe20007810000 */
[----:B0-----:R-:W-:Y:S01]  /*7990*/  FFMA.FTZ R182, R5, R3, R156 ;  /* 0x0000000305b67223 */ /* 0x001fe2000001009c */
[----:B------:R-:W-:Y:S01]  /*79a0*/  FSEL R161, R161, -INF , !P2 ;  /* 0xff800000a1a17808 */ /* 0x000fe20005000000 */
[--C-:B------:R-:W-:Y:S01]  /*79b0*/  FFMA.FTZ R167, R167, UR10, -R11.reuse ;  /* 0x0000000aa7a77c23 */ /* 0x100fe2000801080b */
[----:B------:R-:W-:Y:S01]  /*79c0*/  FMNMX.FTZ R178, R160, R177, !PT ;  /* 0x000000b1a0b27209 */ /* 0x000fe20007810000 */
[----:B------:R-:W0:Y:S01]  /*79d0*/  MUFU.EX2 R176, R176 ;  /* 0x000000b000b07308 */ /* 0x000e220000000800 */
[----:B-1----:R-:W-:Y:S01]  /*79e0*/  FADD.FTZ R182, R175, R182 ;  /* 0x000000b6afb67221 */ /* 0x002fe20000010000 */
[----:B------:R-:W-:Y:S01]  /*79f0*/  ISETP.NE.AND P2, PT, R2, R179, PT ;  /* 0x000000b30200720c */ /* 0x000fe20003f45270 */
[--C-:B------:R-:W-:Y:S01]  /*7a00*/  FFMA.FTZ R163, R163, UR10, -R11.reuse ;  /* 0x0000000aa3a37c23 */ /* 0x100fe2000801080b */
[----:B------:R-:W-:Y:S01]  /*7a10*/  FMNMX.FTZ R177, R161, R178, !PT ;  /* 0x000000b2a1b17209 */ /* 0x000fe20007810000 */
[--C-:B------:R-:W-:Y:S01]  /*7a20*/  FFMA.FTZ R178, R210, UR10, -R11.reuse ;  /* 0x0000000ad2b27c23 */ /* 0x100fe2000801080b */
[--C-:B------:R-:W-:Y:S01]  /*7a30*/  FFMA.FTZ R164, R164, UR10, -R11.reuse ;  /* 0x0000000aa4a47c23 */ /* 0x100fe2000801080b */
[--C-:B------:R-:W-:Y:S01]  /*7a40*/  FFMA.FTZ R165, R165, UR10, -R11.reuse ;  /* 0x0000000aa5a57c23 */ /* 0x100fe2000801080b */
[----:B------:R-:W1:Y:S01]  /*7a50*/  MUFU.EX2 R173, R173 ;  /* 0x000000ad00ad7308 */ /* 0x000e620000000800 */
[----:B------:R-:W3:Y:S01]  /*7a60*/  SHFL.BFLY PT, R180, R177, 0x2, 0x1f ;  /* 0x0c401f00b1b47f89 */ /* 0x000ee200000e0000 */
[-C--:B------:R-:W-:Y:S01]  /*7a70*/  FMUL.FTZ R24, R24, R5.reuse ;  /* 0x0000000518187220 */ /* 0x080fe20000410000 */
[-C--:B------:R-:W-:Y:S01]  /*7a80*/  FMUL.FTZ R25, R25, R5.reuse ;  /* 0x0000000519197220 */ /* 0x080fe20000410000 */
[-C--:B------:R-:W-:Y:S01]  /*7a90*/  FMUL.FTZ R28, R28, R5.reuse ;  /* 0x000000051c1c7220 */ /* 0x080fe20000410000 */
[-C--:B------:R-:W-:Y:S01]  /*7aa0*/  FMUL.FTZ R29, R29, R5.reuse ;  /* 0x000000051d1d7220 */ /* 0x080fe20000410000 */
[-C--:B------:R-:W-:Y:S01]  /*7ab0*/  FMUL.FTZ R32, R32, R5.reuse ;  /* 0x0000000520207220 */ /* 0x080fe20000410000 */
[-C--:B------:R-:W-:Y:S01]  /*7ac0*/  FMUL.FTZ R33, R33, R5.reuse ;  /* 0x0000000521217220 */ /* 0x080fe20000410000 */
[----:B------:R-:W4:Y:S01]  /*7ad0*/  MUFU.EX2 R178, R178 ;  /* 0x000000b200b27308 */ /* 0x000f220000000800 */
[-C--:B------:R-:W-:Y:S01]  /*7ae0*/  FMUL.FTZ R36, R36, R5.reuse ;  /* 0x0000000524247220 */ /* 0x080fe20000410000 */
[-C--:B------:R-:W-:Y:S01]  /*7af0*/  FMUL.FTZ R37, R37, R5.reuse ;  /* 0x0000000525257220 */ /* 0x080fe20000410000 */
[-C--:B------:R-:W-:Y:S01]  /*7b00*/  FMUL.FTZ R40, R40, R5.reuse ;  /* 0x0000000528287220 */ /* 0x080fe20000410000 */
[-C--:B------:R-:W-:Y:S01]  /*7b10*/  FMUL.FTZ R41, R41, R5.reuse ;  /* 0x0000000529297220 */ /* 0x080fe20000410000 */
[-C--:B------:R-:W-:Y:S01]  /*7b20*/  FMUL.FTZ R44, R44, R5.reuse ;  /* 0x000000052c2c7220 */ /* 0x080fe20000410000 */
[-C--:B------:R-:W-:Y:S01]  /*7b30*/  FMUL.FTZ R45, R45, R5.reuse ;  /* 0x000000052d2d7220 */ /* 0x080fe20000410000 */
[-C--:B------:R-:W-:Y:S01]  /*7b40*/  FMUL.FTZ R48, R48, R5.reuse ;  /* 0x0000000530307220 */ /* 0x080fe20000410000 */
[----:B------:R-:W5:Y:S01]  /*7b50*/  MUFU.EX2 R168, R168 ;  /* 0x000000a800a87308 */ /* 0x000f620000000800 */
        /* <DEDUP_REMOVED lines=8> */
[----:B---3--:R-:W-:Y:S01]  /*7be0*/  FMNMX.FTZ R180, R177, R180, !PT ;  /* 0x000000b4b1b47209 */ /* 0x008fe20007810000 */
[-C--:B------:R-:W-:Y:S01]  /*7bf0*/  FMUL.FTZ R64, R64, R5.reuse ;  /* 0x0000000540407220 */ /* 0x080fe20000410000 */
[-C--:B------:R-:W-:Y:S01]  /*7c00*/  FMUL.FTZ R65, R65, R5.reuse ;  /* 0x0000000541417220 */ /* 0x080fe20000410000 */
[-C--:B------:R-:W-:Y:S01]  /*7c10*/  FMUL.FTZ R68, R68, R5.reuse ;  /* 0x0000000544447220 */ /* 0x080fe20000410000 */
[-C--:B------:R-:W-:Y:S01]  /*7c20*/  FMUL.FTZ R69, R69, R5.reuse ;  /* 0x0000000545457220 */ /* 0x080fe20000410000 */
[----:B------:R-:W3:Y:S01]  /*7c30*/  SHFL.BFLY PT, R177, R180, 0x1, 0x1f ;  /* 0x0c201f00b4b17f89 */ /* 0x000ee200000e0000 */
        /* <DEDUP_REMOVED lines=22> */
[----:B------:R-:W-:Y:S01]  /*7da0*/  FMUL.FTZ R109, R109, R5 ;  /* 0x000000056d6d7220 */ /* 0x000fe20000410000 */
[----:B---3--:R-:W-:Y:S01]  /*7db0*/  FMNMX.FTZ R177, R180, R177, !PT ;  /* 0x000000b1b4b17209 */ /* 0x008fe20007810000 */
[----:B------:R-:W-:Y:S01]  /*7dc0*/  FFMA.FTZ R180, R162, UR10, -R11 ;  /* 0x0000000aa2b47c23 */ /* 0x000fe2000801080b */
[----:B------:R-:W-:Y:S01]  /*7dd0*/  IMAD.U32 R11, RZ, RZ, UR37 ;  /* 0x00000025ff0b7e24 */ /* 0x000fe2000f8e00ff */
[----:B------:R-:W3:Y:S01]  /*7de0*/  MUFU.EX2 R167, R167 ;  /* 0x000000a700a77308 */ /* 0x000ee20000000800 */
[C---:B------:R-:W-:Y:S01]  /*7df0*/  FSETP.NEU.FTZ.AND P3, PT, R177.reuse, -INF , PT ;  /* 0xff800000b100780b */ /* 0x040fe20003f7d000 */
[----:B------:R-:W-:Y:S01]  /*7e00*/  FMUL.FTZ R3, R177, UR10 ;  /* 0x0000000ab1037c20 */ /* 0x000fe20008410000 */
[----:B------:R-:W-:-:S02]  /*7e10*/  @!P2 IMAD R11, R11, 0x40, R16 ;  /* 0x000000400b0ba824 */ /* 0x000fc400078e0210 */
[-C--:B------:R-:W-:Y:S01]  /*7e20*/  FMUL.FTZ R112, R112, R5.reuse ;  /* 0x0000000570707220 */ /* 0x080fe20000410000 */
[-C--:B------:R-:W-:Y:S01]  /*7e30*/  FMUL.FTZ R113, R113, R5.reuse ;  /* 0x0000000571717220 */ /* 0x080fe20000410000 */
[-C--:B------:R-:W-:Y:S01]  /*7e40*/  FMUL.FTZ R116, R116, R5.reuse ;  /* 0x0000000574747220 */ /* 0x080fe20000410000 */
[----:B------:R-:W-:Y:S01]  /*7e50*/  FSEL R179, R3, RZ, P3 ;  /* 0x000000ff03b37208 */ /* 0x000fe20001800000 */
[----:B--2---:R-:W-:Y:S01]  /*7e60*/  FADD.FTZ R3, R159, R182 ;  /* 0x000000b69f037221 */ /* 0x004fe20000010000 */
[----:B------:R-:W2:Y:S01]  /*7e70*/  MUFU.EX2 R163, R163 ;  /* 0x000000a300a37308 */ /* 0x000ea20000000800 */
[----:B------:R-:W-:Y:S01]  /*7e80*/  @!P2 LEA R11, R11, UR46, 0x2 ;  /* 0x0000002e0b0bac11 */ /* 0x000fe2000f8e10ff */
[----:B------:R-:W-:Y:S01]  /*7e90*/  FMUL.FTZ R117, R117, R5 ;  /* 0x0000000575757220 */ /* 0x000fe20000410000 */
[----:B0-----:R-:W-:Y:S01]  /*7ea0*/  FADD.FTZ R162, R176, R3 ;  /* 0x00000003b0a27221 */ /* 0x001fe20000010000 */
[----:B------:R-:W-:Y:S01]  /*7eb0*/  FSEL R3, R177, RZ, P3 ;  /* 0x000000ffb1037208 */ /* 0x000fe20001800000 */
[--C-:B------:R-:W-:Y:S01]  /*7ec0*/  FFMA.FTZ R9, R9, UR10, -R179.reuse ;  /* 0x0000000a09097c23 */ /* 0x100fe200080108b3 */
[--C-:B------:R-:W-:Y:S01]  /*7ed0*/  FFMA.FTZ R12, R12, UR10, -R179.reuse ;  /* 0x0000000a0c0c7c23 */ /* 0x100fe200080108b3 */
[----:B-1----:R-:W-:Y:S01]  /*7ee0*/  FADD.FTZ R181, R173, R162 ;  /* 0x000000a2adb57221 */ /* 0x002fe20000010000 */
[--C-:B------:R-:W-:Y:S01]  /*7ef0*/  FFMA.FTZ R13, R13, UR10, -R179.reuse ;  /* 0x0000000a0d0d7c23 */ /* 0x100fe200080108b3 */
[----:B------:R-:W-:Y:S01]  /*7f00*/  FADD.FTZ R3, -R3, R6 ;  /* 0x0000000603037221 */ /* 0x000fe20000010100 */
[----:B------:R-:W-:Y:S01]  /*7f10*/  FFMA.FTZ R14, R14, UR10, -R179 ;  /* 0x0000000a0e0e7c23 */ /* 0x000fe200080108b3 */
[----:B----4-:R-:W-:Y:S01]  /*7f20*/  FADD.FTZ R181, R178, R181 ;  /* 0x000000b5b2b57221 */ /* 0x010fe20000010000 */
[----:B------:R-:W-:Y:S01]  /*7f30*/  MUFU.EX2 R9, R9 ;  /* 0x0000000900097308 */ /* 0x000fe20000000800 */
[----:B------:R-:W-:Y:S01]  /*7f40*/  FMUL.FTZ R3, R3, UR10 ;  /* 0x0000000a03037c20 */ /* 0x000fe20008410000 */
[----:B------:R-:W-:Y:S01]  /*7f50*/  FFMA.FTZ R15, R15, UR10, -R179 ;  /* 0x0000000a0f0f7c23 */ /* 0x000fe200080108b3 */
[----:B-----5:R-:W-:Y:S01]  /*7f60*/  FADD.FTZ R6, R168, R181 ;  /* 0x000000b5a8067221 */ /* 0x020fe20000010000 */
[--C-:B------:R-:W-:Y:S01]  /*7f70*/  FFMA.FTZ R181, R152, UR10, -R179.reuse ;  /* 0x0000000a98b57c23 */ /* 0x100fe200080108b3 */
[--C-:B------:R-:W-:Y:S01]  /*7f80*/  FFMA.FTZ R20, R20, UR10, -R179.reuse ;  /* 0x0000000a14147c23 */ /* 0x100fe200080108b3 */
[----:B------:R-:W-:Y:S01]  /*7f90*/  @!P2 STS [R11+0x28800], R5 ;  /* 0x028800050b00a388 */ /* 0x000fe20000000800 */
[----:B------:R-:W-:Y:S01]  /*7fa0*/  FADD.FTZ R183, R169, R6 ;  /* 0x00000006a9b77221 */ /* 0x000fe20000010000 */
[----:B------:R-:W-:Y:S01]  /*7fb0*/  MUFU.EX2 R12, R12 ;  /* 0x0000000c000c7308 */ /* 0x000fe20000000800 */
[----:B------:R-:W-:Y:S01]  /*7fc0*/  FFMA.FTZ R182, R154, UR10, -R179 ;  /* 0x0000000a9ab67c23 */ /* 0x000fe200080108b3 */
[----:B------:R-:W-:Y:S01]  /*7fd0*/  F2FP.BF16.F32.PACK_AB R154, R176, R159 ;  /* 0x0000009fb09a723e */ /* 0x000fe200000010ff */
[----:B------:R-:W-:Y:S01]  /*7fe0*/  FADD.FTZ R152, R170, R183 ;  /* 0x000000b7aa987221 */ /* 0x000fe20000010000 */
[--C-:B------:R-:W-:Y:S01]  /*7ff0*/  FFMA.FTZ R183, R155, UR10, -R179.reuse ;  /* 0x0000000a9bb77c23 */ /* 0x100fe200080108b3 */
[--C-:B------:R-:W-:Y:S01]  /*8000*/  FFMA.FTZ R153, R153, UR10, -R179.reuse ;  /* 0x0000000a99997c23 */ /* 0x100fe200080108b3 */
[--C-:B------:R-:W-:Y:S01]  /*8010*/  FFMA.FTZ R206, R160, UR10, -R179.reuse ;  /* 0x0000000aa0ce7c23 */ /* 0x100fe200080108b3 */
[----:B------:R-:W-:Y:S01]  /*8020*/  FADD.FTZ R205, R171, R152 ;  /* 0x00000098abcd7221 */ /* 0x000fe20000010000 */
[----:B------:R2:W0:Y:S01]  /*8030*/  MUFU.EX2 R6, R3 ;  /* 0x0000000300067308 */ /* 0x0004220000000800 */
[--C-:B------:R-:W-:Y:S01]  /*8040*/  FFMA.FTZ R172, R172, UR10, -R179.reuse ;  /* 0x0000000aacac7c23 */ /* 0x100fe200080108b3 */
[----:B------:R-:W-:Y:S01]  /*8050*/  FFMA.FTZ R157, R157, UR10, -R179 ;  /* 0x0000000a9d9d7c23 */ /* 0x000fe200080108b3 */
[----:B------:R-:W-:Y:S01]  /*8060*/  FADD.FTZ R152, R166, R205 ;  /* 0x000000cda6987221 */ /* 0x000fe20000010000 */
[--C-:B------:R-:W-:Y:S01]  /*8070*/  FFMA.FTZ R205, R158, UR10, -R179.reuse ;  /* 0x0000000a9ecd7c23 */ /* 0x100fe200080108b3 */
[----:B------:R-:W-:Y:S01]  /*8080*/  F2FP.BF16.F32.PACK_AB R158, R169, R168 ;  /* 0x000000a8a99e723e */ /* 0x000fe200000010ff */
[--C-:B------:R-:W-:Y:S01]  /*8090*/  FFMA.FTZ R174, R174, UR10, -R179.reuse ;  /* 0x0000000aaeae7c23 */ /* 0x100fe200080108b3 */
[----:B---3--:R-:W-:Y:S01]  /*80a0*/  FADD.FTZ R152, R167, R152 ;  /* 0x00000098a7987221 */ /* 0x008fe20000010000 */
[----:B------:R-:W1:Y:S01]  /*80b0*/  MUFU.EX2 R155, R13 ;  /* 0x0000000d009b7308 */ /* 0x000e620000000800 */
[----:B------:R-:W-:Y:S01]  /*80c0*/  FFMA.FTZ R179, R161, UR10, -R179 ;  /* 0x0000000aa1b37c23 */ /* 0x000fe200080108b3 */
[----:B------:R-:W-:Y:S01]  /*80d0*/  F2FP.BF16.F32.PACK_AB R162, R167, R166 ;  /* 0x000000a6a7a2723e */ /* 0x000fe200000010ff */
[----:B--2---:R-:W-:Y:S01]  /*80e0*/  FADD.FTZ R3, R163, R152 ;  /* 0x00000098a3037221 */ /* 0x004fe20000010000 */
[----:B------:R-:W-:Y:S01]  /*80f0*/  F2FP.BF16.F32.PACK_AB R152, R175, R156 ;  /* 0x0000009caf98723e */ /* 0x000fe200000010ff */
[----:B------:R-:W-:Y:S01]  /*8100*/  FMUL.FTZ R120, R120, R5 ;  /* 0x0000000578787220 */ /* 0x000fe20000410000 */
[----:B------:R-:W-:Y:S01]  /*8110*/  F2FP.BF16.F32.PACK_AB R156, R178, R173 ;  /* 0x000000adb29c723e */ /* 0x000fe200000010ff */
[-C--:B------:R-:W-:Y:S01]  /*8120*/  FMUL.FTZ R121, R121, R5.reuse ;  /* 0x0000000579797220 */ /* 0x080fe20000410000 */
[----:B------:R-:W2:Y:S01]  /*8130*/  MUFU.EX2 R14, R14 ;  /* 0x0000000e000e7308 */ /* 0x000ea20000000800 */
[----:B0-----:R0:W-:Y:S01]  /*8140*/  @!P2 STS [R11+0x28820], R6 ;  /* 0x028820060b00a388 */ /* 0x0011e20000000800 */
[-C--:B------:R-:W-:Y:S01]  /*8150*/  FMUL.FTZ R124, R124, R5.reuse ;  /* 0x000000057c7c7220 */ /* 0x080fe20000410000 */
[-C--:B------:R-:W-:Y:S01]  /*8160*/  FMUL.FTZ R125, R125, R5.reuse ;  /* 0x000000057d7d7220 */ /* 0x080fe20000410000 */
[-C--:B------:R-:W-:Y:S01]  /*8170*/  FMUL.FTZ R128, R128, R5.reuse ;  /* 0x0000000580807220 */ /* 0x080fe20000410000 */
[-C--:B------:R-:W-:Y:S01]  /*8180*/  FMUL.FTZ R129, R129, R5.reuse ;  /* 0x0000000581817220 */ /* 0x080fe20000410000 */
[-C--:B------:R-:W-:Y:S01]  /*8190*/  FMUL.FTZ R132, R132, R5.reuse ;  /* 0x0000000584847220 */ /* 0x080fe20000410000 */
[-C--:B------:R-:W-:Y:S01]  /*81a0*/  FMUL.FTZ R133, R133, R5.reuse ;  /* 0x0000000585857220 */ /* 0x080fe20000410000 */
[----:B------:R-:W3:Y:S01]  /*81b0*/  MUFU.EX2 R164, R164 ;  /* 0x000000a400a47308 */ /* 0x000ee20000000800 */
[-C--:B------:R-:W-:Y:S01]  /*81c0*/  FMUL.FTZ R136, R136, R5.reuse ;  /* 0x0000000588887220 */ /* 0x080fe20000410000 */
[-C--:B------:R-:W-:Y:S01]  /*81d0*/  FMUL.FTZ R137, R137, R5.reuse ;  /* 0x0000000589897220 */ /* 0x080fe20000410000 */
[----:B0-----:R-:W-:Y:S01]  /*81e0*/  FFMA.FTZ R11, R6, R4, R9 ;  /* 0x00000004060b7223 */ /* 0x001fe20000010009 */
[-C--:B------:R-:W-:Y:S01]  /*81f0*/  FMUL.FTZ R140, R140, R5.reuse ;  /* 0x000000058c8c7220 */ /* 0x080fe20000410000 */
[-C--:B------:R-:W-:Y:S01]  /*8200*/  FMUL.FTZ R141, R141, R5.reuse ;  /* 0x000000058d8d7220 */ /* 0x080fe20000410000 */
[-C--:B------:R-:W-:Y:S01]  /*8210*/  FMUL.FTZ R144, R144, R5.reuse ;  /* 0x0000000590907220 */ /* 0x080fe20000410000 */
[----:B------:R-:W-:Y:S01]  /*8220*/  FADD.FTZ R4, R12, R11 ;  /* 0x0000000b0c047221 */ /* 0x000fe20000010000 */
[----:B------:R-:W0:Y:S01]  /*8230*/  MUFU.EX2 R15, R15 ;  /* 0x0000000f000f7308 */ /* 0x000e220000000800 */
[-C--:B------:R-:W-:Y:S01]  /*8240*/  FMUL.FTZ R145, R145, R5.reuse ;  /* 0x0000000591917220 */ /* 0x080fe20000410000 */
[----:B------:R-:W-:Y:S01]  /*8250*/  FMUL.FTZ R148, R148, R5 ;  /* 0x0000000594947220 */ /* 0x000fe20000410000 */
[----:B-1----:R-:W-:Y:S01]  /*8260*/  FADD.FTZ R11, R155, R4 ;  /* 0x000000049b0b7221 */ /* 0x002fe20000010000 */
[----:B--2---:R-:W-:Y:S01]  /*8270*/  F2FP.BF16.F32.PACK_AB R155, R14, R155 ;  /* 0x0000009b0e9b723e */ /* 0x004fe200000010ff */
[----:B------:R-:W-:Y:S01]  /*8280*/  FMUL.FTZ R149, R149, R5 ;  /* 0x0000000595957220 */ /* 0x000fe20000410000 */
[-C--:B------:R-:W-:Y:S01]  /*8290*/  FMUL.FTZ R26, R26, R6.reuse ;  /* 0x000000061a1a7220 */ /* 0x080fe20000410000 */
[----:B------:R-:W-:Y:S01]  /*82a0*/  FADD.FTZ R176, R14, R11 ;  /* 0x0000000b0eb07221 */ /* 0x000fe20000010000 */
[----:B------:R-:W1:Y:S01]  /*82b0*/  MUFU.EX2 R165, R165 ;  /* 0x000000a500a57308 */ /* 0x000e620000000800 */
[C---:B---3--:R-:W-:Y:S01]  /*82c0*/  FADD.FTZ R160, R164.reuse, R3 ;  /* 0x00000003a4a07221 */ /* 0x048fe20000010000 */
[----:B------:R-:W-:Y:S01]  /*82d0*/  F2FP.BF16.F32.PACK_AB R164, R164, R163 ;  /* 0x000000a3a4a4723e */ /* 0x000fe200000010ff */
[-C--:B------:R-:W-:Y:S01]  /*82e0*/  FMUL.FTZ R27, R27, R6.reuse ;  /* 0x000000061b1b7220 */ /* 0x080fe20000410000 */
[-C--:B------:R-:W-:Y:S01]  /*82f0*/  FMUL.FTZ R30, R30, R6.reuse ;  /* 0x000000061e1e7220 */ /* 0x080fe20000410000 */
[-C--:B------:R-:W-:Y:S01]  /*8300*/  FMUL.FTZ R31, R31, R6.reuse ;  /* 0x000000061f1f7220 */ /* 0x080fe20000410000 */
[-C--:B------:R-:W-:Y:S01]  /*8310*/  FMUL.FTZ R34, R34, R6.reuse ;  /* 0x0000000622227220 */ /* 0x080fe20000410000 */
[-C--:B------:R-:W-:Y:S01]  /*8320*/  FMUL.FTZ R35, R35, R6.reuse ;  /* 0x0000000623237220 */ /* 0x080fe20000410000 */
[----:B------:R-:W-:Y:S01]  /*8330*/  MUFU.EX2 R20, R20 ;  /* 0x0000001400147308 */ /* 0x000fe20000000800 */
[----:B0-----:R-:W-:Y:S01]  /*8340*/  FADD.FTZ R11, R15, R176 ;  /* 0x000000b00f0b7221 */ /* 0x001fe20000010000 */
[-C--:B------:R-:W-:Y:S01]  /*8350*/  FMUL.FTZ R38, R38, R6.reuse ;  /* 0x0000000626267220 */ /* 0x080fe20000410000 */
[-C--:B------:R-:W-:Y:S01]  /*8360*/  FMUL.FTZ R39, R39, R6.reuse ;  /* 0x0000000627277220 */ /* 0x080fe20000410000 */
[-C--:B------:R-:W-:Y:S01]  /*8370*/  FMUL.FTZ R42, R42, R6.reuse ;  /* 0x000000062a2a7220 */ /* 0x080fe20000410000 */
[-C--:B------:R-:W-:Y:S01]  /*8380*/  FMUL.FTZ R43, R43, R6.reuse ;  /* 0x000000062b2b7220 */ /* 0x080fe20000410000 */
[-C--:B------:R-:W-:Y:S01]  /*8390*/  FMUL.FTZ R46, R46, R6.reuse ;  /* 0x000000062e2e7220 */ /* 0x080fe20000410000 */
[----:B------:R-:W-:Y:S01]  /*83a0*/  FMUL.FTZ R47, R47, R6 ;  /* 0x000000062f2f7220 */ /* 0x000fe20000410000 */
[----:B------:R-:W-:Y:S01]  /*83b0*/  MUFU.EX2 R159, R181 ;  /* 0x000000b5009f7308 */ /* 0x000fe20000000800 */
[----:B-1----:R-:W-:Y:S01]  /*83c0*/  FADD.FTZ R3, R165, R160 ;  /* 0x000000a0a5037221 */ /* 0x002fe20000010000 */
[----:B------:R-:W-:Y:S01]  /*83d0*/  F2FP.BF16.F32.PACK_AB R160, R171, R170 ;  /* 0x000000aaaba0723e */ /* 0x000fe200000010ff */
[-C--:B------:R-:W-:Y:S01]  /*83e0*/  FMUL.FTZ R50, R50, R6.reuse ;  /* 0x0000000632327220 */ /* 0x080fe20000410000 */
[-C--:B------:R-:W-:Y:S01]  /*83f0*/  FMUL.FTZ R51, R51, R6.reuse ;  /* 0x0000000633337220 */ /* 0x080fe20000410000 */
[-C--:B------:R-:W-:Y:S01]  /*8400*/  FMUL.FTZ R54, R54, R6.reuse ;  /* 0x0000000636367220 */ /* 0x080fe20000410000 */
[-C--:B------:R-:W-:Y:S01]  /*8410*/  FMUL.FTZ R55, R55, R6.reuse ;  /* 0x0000000637377220 */ /* 0x080fe20000410000 */
[-C--:B------:R-:W-:Y:S01]  /*8420*/  FMUL.FTZ R58, R58, R6.reuse ;  /* 0x000000063a3a7220 */ /* 0x080fe20000410000 */
[----:B------:R0:W-:Y:S01]  /*8430*/  MUFU.EX2 R168, R153 ;  /* 0x0000009900a87308 */ /* 0x0001e20000000800 */
        /* <DEDUP_REMOVED lines=24> */
[C---:B-1----:R-:W-:Y:S01]  /*85c0*/  F2FP.BF16.F32.PACK_AB R166, R180.reuse, R165 ;  /* 0x000000a5b4a6723e */ /* 0x042fe200000010ff */
[----:B------:R-:W-:Y:S01]  /*85d0*/  FADD.FTZ R3, R180, R3 ;  /* 0x00000003b4037221 */ /* 0x000fe20000010000 */
[-C--:B------:R-:W-:Y:S01]  /*85e0*/  FMUL.FTZ R98, R98, R6.reuse ;  /* 0x0000000662627220 */ /* 0x080fe20000410000 */
[-C--:B------:R-:W-:Y:S01]  /*85f0*/  FMUL.FTZ R99, R99, R6.reuse ;  /* 0x0000000663637220 */ /* 0x080fe20000410000 */
[-C--:B------:R-:W-:Y:S01]  /*8600*/  FMUL.FTZ R102, R102, R6.reuse ;  /* 0x0000000666667220 */ /* 0x080fe20000410000 */
[-C--:B------:R-:W-:Y:S01]  /*8610*/  FMUL.FTZ R103, R103, R6.reuse ;  /* 0x0000000667677220 */ /* 0x080fe20000410000 */
[-C--:B------:R-:W-:Y:S01]  /*8620*/  FMUL.FTZ R106, R106, R6.reuse ;  /* 0x000000066a6a7220 */ /* 0x080fe20000410000 */
[----:B------:R1:W3:Y:S01]  /*8630*/  MUFU.EX2 R163, R172 ;  /* 0x000000ac00a37308 */ /* 0x0002e20000000800 */
[-C--:B------:R-:W-:Y:S01]  /*8640*/  FMUL.FTZ R107, R107, R6.reuse ;  /* 0x000000066b6b7220 */ /* 0x080fe20000410000 */
[----:B------:R4:W-:Y:S01]  /*8650*/  STSM.16.M88.4 [R18+0x26800], R152 ;  /* 0x0268009812007844 */ /* 0x0009e20000000200 */
[-C--:B------:R-:W-:Y:S01]  /*8660*/  FMUL.FTZ R110, R110, R6.reuse ;  /* 0x000000066e6e7220 */ /* 0x080fe20000410000 */
[-C--:B------:R-:W-:Y:S01]  /*8670*/  FMUL.FTZ R111, R111, R6.reuse ;  /* 0x000000066f6f7220 */ /* 0x080fe20000410000 */
[-C--:B------:R-:W-:Y:S01]  /*8680*/  FMUL.FTZ R114, R114, R6.reuse ;  /* 0x0000000672727220 */ /* 0x080fe20000410000 */
[-C--:B------:R-:W-:Y:S01]  /*8690*/  FMUL.FTZ R115, R115, R6.reuse ;  /* 0x0000000673737220 */ /* 0x080fe20000410000 */
[-C--:B------:R-:W-:Y:S01]  /*86a0*/  FMUL.FTZ R118, R118, R6.reuse ;  /* 0x0000000676767220 */ /* 0x080fe20000410000 */
[----:B------:R5:W4:Y:S01]  /*86b0*/  MUFU.EX2 R4, R157 ;  /* 0x0000009d00047308 */ /* 0x000b220000000800 */
[----:B-1----:R-:W-:Y:S01]  /*86c0*/  FADD.FTZ R172, R20, R11 ;  /* 0x0000000b14ac7221 */ /* 0x002fe20000010000 */
[-C--:B------:R-:W-:Y:S01]  /*86d0*/  FMUL.FTZ R119, R119, R6.reuse ;  /* 0x0000000677777220 */ /* 0x080fe20000410000 */
[-C--:B------:R-:W-:Y:S01]  /*86e0*/  FMUL.FTZ R122, R122, R6.reuse ;  /* 0x000000067a7a7220 */ /* 0x080fe20000410000 */
[-C--:B------:R-:W-:Y:S01]  /*86f0*/  FMUL.FTZ R123, R123, R6.reuse ;  /* 0x000000067b7b7220 */ /* 0x080fe20000410000 */
[----:B------:R-:W-:Y:S01]  /*8700*/  FADD.FTZ R11, R159, R172 ;  /* 0x000000ac9f0b7221 */ /* 0x000fe20000010000 */
[----:B------:R-:W-:Y:S01]  /*8710*/  F2FP.BF16.F32.PACK_AB R159, R168, R159 ;  /* 0x0000009fa89f723e */ /* 0x000fe200000010ff */
[-C--:B------:R-:W-:Y:S01]  /*8720*/  FMUL.FTZ R126, R126, R6.reuse ;  /* 0x000000067e7e7220 */ /* 0x080fe20000410000 */
[----:B------:R-:W1:Y:S01]  /*8730*/  MUFU.EX2 R165, R205 ;  /* 0x000000cd00a57308 */ /* 0x000e620000000800 */
[----:B------:R-:W-:Y:S01]  /*8740*/  FADD.FTZ R172, R168, R11 ;  /* 0x0000000ba8ac7221 */ /* 0x000fe20000010000 */
[----:B-----5:R-:W-:Y:S01]  /*8750*/  F2FP.BF16.F32.PACK_AB R157, R20, R15 ;  /* 0x0000000f149d723e */ /* 0x020fe200000010ff */
[-C--:B------:R-:W-:Y:S01]  /*8760*/  FMUL.FTZ R127, R127, R6.reuse ;  /* 0x000000067f7f7220 */ /* 0x080fe20000410000 */
[-C--:B------:R-:W-:Y:S01]  /*8770*/  FMUL.FTZ R130, R130, R6.reuse ;  /* 0x0000000682827220 */ /* 0x080fe20000410000 */
[----:B0-----:R-:W-:Y:S01]  /*8780*/  FADD.FTZ R11, R161, R172 ;  /* 0x000000aca10b7221 */ /* 0x001fe20000010000 */
[C---:B--2---:R-:W-:Y:S01]  /*8790*/  F2FP.BF16.F32.PACK_AB R161, R170.reuse, R161 ;  /* 0x000000a1aaa1723e */ /* 0x044fe200000010ff */
[----:B------:R0:W-:Y:S01]  /*87a0*/  STSM.16.M88.4 [R23], R156 ;  /* 0x0000009c17007844 */ /* 0x0001e20000000200 */
[----:B------:R-:W2:Y:S01]  /*87b0*/  MUFU.EX2 R174, R174 ;  /* 0x000000ae00ae7308 */ /* 0x000ea20000000800 */
[----:B------:R-:W-:Y:S01]  /*87c0*/  FADD.FTZ R172, R170, R11 ;  /* 0x0000000baaac7221 */ /* 0x000fe20000010000 */
[-C--:B------:R-:W-:Y:S01]  /*87d0*/  FMUL.FTZ R131, R131, R6.reuse ;  /* 0x0000000683837220 */ /* 0x080fe20000410000 */
[-C--:B------:R-:W-:Y:S01]  /*87e0*/  FMUL.FTZ R134, R134, R6.reuse ;  /* 0x0000000686867220 */ /* 0x080fe20000410000 */
[-C--:B------:R-:W-:Y:S01]  /*87f0*/  FMUL.FTZ R135, R135, R6.reuse ;  /* 0x0000000687877220 */ /* 0x080fe20000410000 */
[----:B---3--:R-:W-:Y:S01]  /*8800*/  FADD.FTZ R11, R163, R172 ;  /* 0x000000aca30b7221 */ /* 0x008fe20000010000 */
[----:B----4-:R-:W-:Y:S01]  /*8810*/  F2FP.BF16.F32.PACK_AB R163, R4, R163 ;  /* 0x000000a304a3723e */ /* 0x010fe200000010ff */
[-C--:B------:R-:W-:Y:S01]  /*8820*/  FMUL.FTZ R138, R138, R6.reuse ;  /* 0x000000068a8a7220 */ /* 0x080fe20000410000 */
[----:B------:R-:W3:Y:S01]  /*8830*/  MUFU.EX2 R167, R206 ;  /* 0x000000ce00a77308 */ /* 0x000ee20000000800 */
[----:B------:R-:W-:Y:S01]  /*8840*/  FADD.FTZ R176, R4, R11 ;  /* 0x0000000b04b07221 */ /* 0x000fe20000010000 */
[-C--:B------:R-:W-:Y:S01]  /*8850*/  FMUL.FTZ R139, R139, R6.reuse ;  /* 0x000000068b8b7220 */ /* 0x080fe20000410000 */
[----:B------:R0:W-:Y:S01]  /*8860*/  STSM.16.M88.4 [R19], R160 ;  /* 0x000000a013007844 */ /* 0x0001e20000000200 */
[-C--:B------:R-:W-:Y:S01]  /*8870*/  FMUL.FTZ R142, R142, R6.reuse ;  /* 0x000000068e8e7220 */ /* 0x080fe20000410000 */
[----:B-1----:R-:W-:Y:S01]  /*8880*/  FADD.FTZ R11, R165, R176 ;  /* 0x000000b0a50b7221 */ /* 0x002fe20000010000 */
[-C--:B------:R-:W-:Y:S01]  /*8890*/  FMUL.FTZ R143, R143, R6.reuse ;  /* 0x000000068f8f7220 */ /* 0x080fe20000410000 */
[-C--:B------:R-:W-:Y:S01]  /*88a0*/  FMUL.FTZ R146, R146, R6.reuse ;  /* 0x0000000692927220 */ /* 0x080fe20000410000 */
[----:B------:R-:W1:Y:S01]  /*88b0*/  MUFU.EX2 R172, R179 ;  /* 0x000000b300ac7308 */ /* 0x000e620000000800 */
[C---:B--2---:R-:W-:Y:S01]  /*88c0*/  FADD.FTZ R12, R174.reuse, R11 ;  /* 0x0000000bae0c7221 */ /* 0x044fe20000010000 */
[----:B------:R-:W-:Y:S01]  /*88d0*/  F2FP.BF16.F32.PACK_AB R165, R174, R165 ;  /* 0x000000a5aea5723e */ /* 0x000fe200000010ff */
[-C--:B------:R-:W-:Y:S01]  /*88e0*/  FMUL.FTZ R147, R147, R6.reuse ;  /* 0x0000000693937220 */ /* 0x080fe20000410000 */
[-C--:B------:R-:W-:Y:S01]  /*88f0*/  FMUL.FTZ R150, R150, R6.reuse ;  /* 0x0000000696967220 */ /* 0x080fe20000410000 */
[----:B------:R-:W-:Y:S01]  /*8900*/  FMUL.FTZ R151, R151, R6 ;  /* 0x0000000697977220 */ /* 0x000fe20000410000 */
[----:B---3--:R-:W-:Y:S01]  /*8910*/  FADD.FTZ R5, R167, R12 ;  /* 0x0000000ca7057221 */ /* 0x008fe20000010000 */
[----:B-1----:R-:W-:-:S03]  /*8920*/  F2FP.BF16.F32.PACK_AB R167, R172, R167 ;  /* 0x000000a7aca7723e */ /* 0x002fc600000010ff */
[----:B------:R-:W-:Y:S02]  /*8930*/  FADD.FTZ R4, R172, R5 ;  /* 0x00000005ac047221 */ /* 0x000fe40000010000 */
[----:B------:R0:W-:Y:S01]  /*8940*/  STSM.16.M88.4 [R22], R164 ;  /* 0x000000a416007844 */ /* 0x0001e20000000200 */
[----:B------:R-:W-:Y:S05]  /*8950*/  @!P0 BRA `(.L_x_5620) ;  /* 0x0000000000048947 */ /* 0x000fea0003800000 */
[----:B------:R-:W-:Y:S01]  /*8960*/  BPT.TRAP 0x1 ;  /* 0x000000040000795c */ /* 0x000fe20000300000 */
.L_x_5620:
[----:B------:R1:W2:Y:S01]  /*8970*/  SYNCS.PHASECHK.TRANS64.TRYWAIT P2, [UR27+0x28c50], R8 ;  /* 0x028c5008ff0075a7 */ /* 0x0002a2000804015b */
[----:B------:R-:W-:Y:S05]  /*8980*/  @!P0 BRA `(.L_x_5621) ;  /* 0x0000000000048947 */ /* 0x000fea0003800000 */
[----:B------:R-:W-:Y:S01]  /*8990*/  BPT.TRAP 0x1 ;  /* 0x000000040000795c */ /* 0x000fe20000300000 */
.L_x_5621:
[----:B--2---:R-:W-:Y:S05]  /*89a0*/  @P2 BRA `(.L_x_5622) ;  /* 0x0000000000082947 */ /* 0x004fea0003800000 */
[----:B------:R-:W2:Y:S02]  /*89b0*/  SYNCS.PHASECHK.TRANS64.TRYWAIT P2, [UR27+0x28c50], R8 ;  /* 0x028c5008ff0075a7 */ /* 0x000ea4000804015b */
[----:B--2---:R-:W-:Y:S05]  /*89c0*/  @!P2 BRA `(.L_x_5623) ;  /* 0x000000f80004a947 */ /* 0x004fea0003800000 */
.L_x_5622:
[----:B------:R-:W-:Y:S01]  /*89d0*/  ULEA UR11, UR23, UR50, 0xc ;  /* 0x00000032170b7291 */ /* 0x000fe2000f8e603f */
[----:B------:R-:W-:Y:S01]  /*89e0*/  WARPGROUP.ARRIVE ;  /* 0x00000000000079c5 */ /* 0x000fe20000000000 */
[----:B------:R-:W-:Y:S01]  /*89f0*/  UMOV UR7, 0x40000040 ;  /* 0x4000004000077882 */ /* 0x000fe20000000000 */
[----:B------:R-:W-:Y:S01]  /*8a00*/  ISETP.GT.AND P2, PT, R7, UR21, PT ;  /* 0x0000001507007c0c */ /* 0x000fe2000bf44270 */
[----:B--2---:R-:W-:Y:S01]  /*8a10*/  @!P1 VIADD R21, R21, 0x28c60 ;  /* 0x00028c6015159836 */ /* 0x004fe20000000000 */
[----:B------:R-:W-:Y:S01]  /*8a20*/  UMOV UR37, UR23 ;  /* 0x0000001700257c82 */ /* 0x000fe20008000000 */
[----:B------:R-:W-:Y:S01]  /*8a30*/  VIADD R7, R7, 0xffffffff ;  /* 0xffffffff07077836 */ /* 0x000fe20000000000 */
[----:B------:R-:W-:Y:S01]  /*8a40*/  UMOV UR6, UR11 ;  /* 0x0000000b00067c82 */ /* 0x000fe20008000000 */
[----:B------:R-:W-:Y:S01]  /*8a50*/  IMAD.MOV.U32 R6, RZ, RZ, R177 ;  /* 0x000000ffff067224 */ /* 0x000fe200078e00b1 */
        /* <DEDUP_REMOVED lines=32> */
[----:B------:R-:W-:Y:S01]  /*8c60*/  IMAD.MOV.U32 R6, RZ, RZ, R177 ;  /* 0x000000ffff067224 */ /* 0x000fe200078e00b1 */
[----:B------:R-:W-:Y:S01]  /*8c70*/  UMOV UR37, UR23 ;  /* 0x0000001700257c82 */ /* 0x000fe20008000000 */
[----:B------:R-:W-:-:S07]  /*8c80*/  IMAD.MOV.U32 R5, RZ, RZ, R10 ;  /* 0x000000ffff057224 */ /* 0x000fce00078e000a */
.L_x_5607:
[----:B------:R-:W-:Y:S01]  /*8c90*/  ULDC UR6, c[0x0][0x448] ;  /* 0x0001120000067ab9 */ /* 0x000fe20000000800 */
[----:B------:R-:W-:Y:S01]  /*8ca0*/  ULDC UR15, c[0x0][0x9e4] ;  /* 0x00027900000f7ab9 */ /* 0x000fe20000000800 */
[----:B------:R-:W-:Y:S02]  /*8cb0*/  UISETP.NE.AND UP0, UPT, UR6, 0x1, UPT ;  /* 0x000000010600788c */ /* 0x000fe4000bf05270 */
[----:B------:R-:W-:Y:S02]  /*8cc0*/  UISETP.GE.AND UP1, UPT, UR15, 0x1, UPT ;  /* 0x000000010f00788c */ /* 0x000fe4000bf26270 */
[----:B------:R-:W-:Y:S02]  /*8cd0*/  UIADD3 UR11, UR42, 0x3f, URZ ;  /* 0x0000003f2a0b7890 */ /* 0x000fe4000fffe03f */
[----:B------:R-:W-:Y:S02]  /*8ce0*/  UIADD3 UR14, UR49, 0x1, -UR51 ;  /* 0x00000001310e7890 */ /* 0x000fe4000fffe833 */
[----:B------:R-:W-:-:S03]  /*8cf0*/  PLOP3.LUT P6, PT, PT, PT, UP1, 0x80, 0x0 ;  /* 0x000000000000781c */ /* 0x000fc60003fcf018 */
[----:B------:R-:W-:Y:S01]  /*8d00*/  @UP0 ULDC UR6, c[0x0][0x44c] ;  /* 0x0001130000060ab9 */ /* 0x000fe20000000800 */
[----:B------:R-:W-:Y:S01]  /*8d10*/  @UP0 ULDC UR18, c[0x0][0x450] ;  /* 0x0001140000120ab9 */ /* 0x000fe20000000800 */
[----:B------:R-:W-:-:S04]  /*8d20*/  UIMAD.WIDE.U32 UR6, UR11, UR6, URZ ;  /* 0x000000060b0672a5 */ /* 0x000fc8000f8e003f */
[----:B------:R-:W-:-:S04]  /*8d30*/  @UP0 USHF.R.U32.HI UR11, URZ, UR18, UR7 ;  /* 0x000000123f0b0299 */ /* 0x000fc80008011607 */
[----:B------:R-:W-:-:S03]  /*8d40*/  UIADD3 UR11, UR14, UR11, URZ ;  /* 0x0000000b0e0b7290 */ /* 0x000fc6000fffe03f */
[----:B------:R-:W-:Y:S02]  /*8d50*/  ULDC UR14, c[0x0][0x9dc] ;  /* 0x00027700000e7ab9 */ /* 0x000fe40000000800 */
        /* <DEDUP_REMOVED lines=12> */
.L_x_5626:
[----:B------:R-:W-:-:S11]  /*8e20*/  UISETP.NE.AND UP1, UPT, UR15, 0x1, UPT ;  /* 0x000000010f00788c */ /* 0x000fd6000bf25270 */
[----:B------:R-:W-:Y:S02]  /*8e30*/  @UP1 ULDC.64 UR18, c[0x0][0x9e8] ;  /* 0x00027a0000121ab9 */ /* 0x000fe40000000a00 */
[----:B------:R-:W-:-:S04]  /*8e40*/  UIMAD.WIDE.U32 UR6, UR11, UR18, URZ ;  /* 0x000000120b0672a5 */ /* 0x000fc8000f8e003f */
[----:B------:R-:W-:-:S12]  /*8e50*/  @UP1 USHF.R.U32.HI UR11, URZ, UR19, UR7 ;  /* 0x000000133f0b1299 */ /* 0x000fd80008011607 */
.L_x_5627:
[----:B------:R-:W-:-:S04]  /*8e60*/  UIMAD UR11, UR11, UR15, URZ ;  /* 0x0000000f0b0b72a4 */ /* 0x000fc8000f8e023f */
[----:B------:R-:W-:-:S04]  /*8e70*/  UISETP.LT.AND UP1, UPT, UR14, UR11, UPT ;  /* 0x0000000b0e00728c */ /* 0x000fc8000bf21270 */
[----:B------:R-:W-:-:S12]  /*8e80*/  USEL UR14, UR14, UR11, !UP1 ;  /* 0x0000000b0e0e7287 */ /* 0x000fd8000c800000 */
.L_x_5625:
[----:B------:R-:W-:-:S04]  /*8e90*/  UIADD3 UR14, UR14, 0x3f, URZ ;  /* 0x0000003f0e0e7890 */ /* 0x000fc8000fffe03f */
[----:B------:R-:W-:-:S04]  /*8ea0*/  USHF.R.S32.HI UR6, URZ, 0x1f, UR14 ;  /* 0x0000001f3f067899 */ /* 0x000fc8000801140e */
[----:B------:R-:W-:-:S04]  /*8eb0*/  ULEA.HI UR6, UR6, UR14, URZ, 0x6 ;  /* 0x0000000e06067291 */ /* 0x000fc8000f8f303f */
[----:B------:R-:W-:-:S04]  /*8ec0*/  USHF.R.S32.HI UR6, URZ, 0x6, UR6 ;  /* 0x000000063f067899 */ /* 0x000fc80008011406 */
[----:B------:R-:W-:-:S04]  /*8ed0*/  UISETP.LT.AND UP1, UPT, UR48, UR6, UPT ;  /* 0x000000063000728c */ /* 0x000fc8000bf21270 */
[----:B------:R-:W-:-:S06]  /*8ee0*/  USEL UR21, UR48, UR6, !UP1 ;  /* 0x0000000630157287 */ /* 0x000fcc000c800000 */
[----:B------:R-:W-:-:S13]  /*8ef0*/  ISETP.GE.AND P2, PT, R7, UR21, PT ;  /* 0x0000001507007c0c */ /* 0x000fda000bf46270 */
[----:B------:R-:W-:Y:S05]  /*8f00*/  @!P2 BRA `(.L_x_5628) ;  /* 0x0000001c0038a947 */ /* 0x000fea0003800000 */
[----:B------:R-:W-:Y:S01]  /*8f10*/  IMAD.MOV.U32 R9, RZ, RZ, R6 ;  /* 0x000000ffff097224 */ /* 0x000fe200078e0006 */
[----:B------:R-:W-:Y:S01]  /*8f20*/  UMOV UR23, UR37 ;  /* 0x0000002500177c82 */ /* 0x000fe20008000000 */
[----:B------:R-:W-:Y:S01]  /*8f30*/  IMAD.MOV.U32 R14, RZ, RZ, R5 ;  /* 0x000000ffff0e7224 */ /* 0x000fe200078e0005 */
[----:B------:R-:W-:Y:S01]  /*8f40*/  ULDC UR24, c[0x0][0x9d8] ;  /* 0x0002760000187ab9 */ /* 0x000fe20000000800 */
[----:B-1----:R-:W-:Y:S01]  /*8f50*/  IMAD.MOV.U32 R8, RZ, RZ, R7 ;  /* 0x000000ffff087224 */ /* 0x002fe200078e0007 */
[----:B------:R-:W-:-:S06]  /*8f60*/  ULDC UR22, c[0x0][0x988] ;  /* 0x0002620000167ab9 */ /* 0x000fcc0000000800 */
.L_x_5637:
[----:B------:R-:W-:Y:S01]  /*8f70*/  UIADD3 UR37, UR23, 0x1, URZ ;  /* 0x0000000117257890 */ /* 0x000fe2000fffe03f */
[C---:B------:R-:W-:Y:S01]  /*8f80*/  ISETP.GT.AND P2, PT, R8.reuse, UR21, PT ;  /* 0x0000001508007c0c */ /* 0x040fe2000bf44270 */
[----:B------:R-:W-:Y:S02]  /*8f90*/  VIADD R8, R8, 0xffffffff ;  /* 0xffffffff08087836 */ /* 0x000fe40000000000 */
[----:B------:R-:W-:-:S04]  /*8fa0*/  UISETP.NE.AND UP1, UPT, UR37, 0x2, UPT ;  /* 0x000000022500788c */ /* 0x000fc8000bf25270 */
[----:B------:R-:W-:Y:S02]  /*8fb0*/  USEL UR6, URZ, 0x1, UP1 ;  /* 0x000000013f067887 */ /* 0x000fe40008800000 */
[----:B------:R-:W-:Y:S02]  /*8fc0*/  USEL UR37, UR37, URZ, UP1 ;  /* 0x0000003f25257287 */ /* 0x000fe40008800000 */
[----:B------:R-:W-:Y:S01]  /*8fd0*/  ULOP3.LUT UR38, UR38, UR6, URZ, 0x3c, !UPT ;  /* 0x0000000626267292 */ /* 0x000fe2000f8e3c3f */
[----:B0123--:R-:W-:Y:S11]  /*8fe0*/  @!P0 BRA `(.L_x_5629) ;  /* 0x0000000000048947 */ /* 0x00fff60003800000 */
[----:B------:R-:W-:Y:S01]  /*8ff0*/  BPT.TRAP 0x1 ;  /* 0x000000040000795c */ /* 0x000fe20000300000 */
.L_x_5629:
[----:B------:R-:W-:Y:S01]  /*9000*/  ULEA UR25, UR37, UR46, 0x3 ;  /* 0x0000002e25197291 */ /* 0x000fe2000f8e183f */
[----:B------:R-:W-:-:S05]  /*9010*/  IMAD.U32 R7, RZ, RZ, UR38 ;  /* 0x00000026ff077e24 */ /* 0x000fca000f8e00ff */
[----:B------:R-:W-:-:S04]  /*9020*/  SHF.L.U32 R7, R7, 0x1f, RZ ;  /* 0x0000001f07077819 */ /* 0x000fc800000006ff */
[----:B------:R1:W3:Y:S01]  /*9030*/  SYNCS.PHASECHK.TRANS64.TRYWAIT P3, [UR25+0x28c30], R7 ;  /* 0x028c3007ff0075a7 */ /* 0x0002e20008060159 */
[----:B------:R-:W-:Y:S05]  /*9040*/  @!P0 BRA `(.L_x_5630) ;  /* 0x0000000000048947 */ /* 0x000fea0003800000 */
[----:B------:R-:W-:Y:S01]  /*9050*/  BPT.TRAP 0x1 ;  /* 0x000000040000795c */ /* 0x000fe20000300000 */
.L_x_5630:
[----:B---3--:R-:W-:Y:S05]  /*9060*/  @P3 BRA `(.L_x_5631) ;  /* 0x0000000000083947 */ /* 0x008fea0003800000 */
[----:B------:R-:W3:Y:S02]  /*9070*/  SYNCS.PHASECHK.TRANS64.TRYWAIT P3, [UR25+0x28c30], R7 ;  /* 0x028c3007ff0075a7 */ /* 0x000ee40008060159 */
[----:B---3--:R-:W-:Y:S05]  /*9080*/  @!P3 BRA `(.L_x_5632) ;  /* 0x000000f00068b947 */ /* 0x008fea0003800000 */
.L_x_5631:
[----:B------:R-:W-:Y:S01]  /*9090*/  R2UR UR18, R0 ;  /* 0x00000000001272ca */ /* 0x000fe200000e0000 */
[----:B0-----:R-:W-:Y:S01]  /*90a0*/  WARPGROUP.ARRIVE ;  /* 0x00000000000079c5 */ /* 0x001fe20000000000 */
        /* <DEDUP_REMOVED lines=21> */
[----:B---3--:R-:W-:Y:S01]  /*9200*/  FMUL.FTZ R6, R153, UR24 ;  /* 0x0000001899067c20 */ /* 0x008fe20008410000 */
[----:B------:R-:W-:Y:S01]  /*9210*/  FMUL.FTZ R20, R156, UR24 ;  /* 0x000000189c147c20 */ /* 0x000fe20008410000 */
[----:B--2---:R-:W-:Y:S01]  /*9220*/  FMUL.FTZ R21, R157, UR24 ;  /* 0x000000189d157c20 */ /* 0x004fe20008410000 */
        /* <DEDUP_REMOVED lines=27> */
[----:B--2---:R-:W-:-:S07]  /*93e0*/  FMNMX.FTZ R5, R6, R5, !PT ;  /* 0x0000000506057209 */ /* 0x004fce0007810000 */
[----:B------:R-:W2:Y:S01]  /*93f0*/  MUFU.TANH R152, R152 ;  /* 0x0000009800987308 */ /* 0x000ea20000002400 */
[----:B---3--:R-:W-:-:S07]  /*9400*/  FMNMX.FTZ R156, R20, R5, !PT ;  /* 0x00000005149c7209 */ /* 0x008fce0007810000 */
[----:B------:R-:W3:Y:S01]  /*9410*/  MUFU.TANH R154, R154 ;  /* 0x0000009a009a7308 */ /* 0x000ee20000002400 */
[----:B0-----:R-:W-:-:S07]  /*9420*/  FMNMX.FTZ R5, R21, R156, !PT ;  /* 0x0000009c15057209 */ /* 0x001fce0007810000 */
        /* <DEDUP_REMOVED lines=17> */
[----:B0-----:R-:W-:Y:S01]  /*9540*/  FMNMX.FTZ R162, R165, R156, !PT ;  /* 0x0000009ca5a27209 */ /* 0x001fe20007810000 */
[----:B------:R-:W-:Y:S01]  /*9550*/  FMUL.FTZ R156, R163, UR24 ;  /* 0x00000018a39c7c20 */ /* 0x000fe20008410000 */
[----:B------:R-:W-:Y:S01]  /*9560*/  FMUL.FTZ R163, R170, UR24 ;  /* 0x00000018aaa37c20 */ /* 0x000fe20008410000 */
[----:B------:R-:W-:-:S04]  /*9570*/  FMUL.FTZ R170, R174, UR24 ;  /* 0x00000018aeaa7c20 */ /* 0x000fc80008410000 */
[----:B------:R-:W0:Y:S01]  /*9580*/  MUFU.TANH R168, R168 ;  /* 0x000000a800a87308 */ /* 0x000e220000002400 */
[----:B--2---:R-:W-:Y:S01]  /*9590*/  FMNMX.FTZ R5, R169, R162, !PT ;  /* 0x000000a2a9057209 */ /* 0x004fe20007810000 */
[----:B------:R-:W-:Y:S01]  /*95a0*/  FMUL.FTZ R162, R167, UR24 ;  /* 0x00000018a7a27c20 */ /* 0x000fe20008410000 */
[----:B------:R-:W-:-:S05]  /*95b0*/  FMUL.FTZ R167, R179, UR24 ;  /* 0x00000018b3a77c20 */ /* 0x000fca0008410000 */
[----:B------:R-:W2:Y:S01]  /*95c0*/  MUFU.TANH R10, R10 ;  /* 0x0000000a000a7308 */ /* 0x000ea20000002400 */
[----:B---3--:R-:W-:-:S07]  /*95d0*/  FMNMX.FTZ R5, R172, R5, !PT ;  /* 0x00000005ac057209 */ /* 0x008fce0007810000 */
[----:B------:R-:W3:Y:S01]  /*95e0*/  MUFU.TANH R11, R11 ;  /* 0x0000000b000b7308 */ /* 0x000ee20000002400 */
[----:B0-----:R-:W-:-:S05]  /*95f0*/  FMNMX.FTZ R5, R168, R5, !PT ;  /* 0x00000005a8057209 */ /* 0x001fca0007810000 */
[----:B------:R-:W0:Y:S02]  /*9600*/  SHFL.BFLY PT, R176, R5, 0x2, 0x1f ;  /* 0x0c401f0005b07f89 */ /* 0x000e2400000e0000 */
[----:B------:R-:W4:Y:S01]  /*9610*/  MUFU.TANH R12, R12 ;  /* 0x0000000c000c7308 */ /* 0x000f220000002400 */
[----:B--2---:R-:W-:-:S07]  /*9620*/  FMNMX.FTZ R174, R10, R9, !PT ;  /* 0x000000090aae7209 */ /* 0x004fce0007810000 */
[----:B------:R-:W2:Y:S08]  /*9630*/  MUFU.TANH R13, R13 ;  /* 0x0000000d000d7308 */ /* 0x000eb00000002400 */
[----:B------:R-:W5:Y:S01]  /*9640*/  MUFU.TANH R153, R153 ;  /* 0x0000009900997308 */ /* 0x000f620000002400 */
[----:B0-----:R-:W-:-:S07]  /*9650*/  FMNMX.FTZ R180, R5, R176, !PT ;  /* 0x000000b005b47209 */ /* 0x001fce0007810000 */
[----:B------:R-:W0:Y:S01]  /*9660*/  MUFU.TANH R156, R156 ;  /* 0x0000009c009c7308 */ /* 0x000e220000002400 */
[----:B---3--:R-:W-:Y:S01]  /*9670*/  FMNMX.FTZ R5, R11, R174, !PT ;  /* 0x000000ae0b057209 */ /* 0x008fe20007810000 */
[----:B------:R-:W-:Y:S01]  /*9680*/  FMUL.FTZ R174, R182, UR24 ;  /* 0x00000018b6ae7c20 */ /* 0x000fe20008410000 */
[----:B------:R-:W3:Y:S02]  /*9690*/  SHFL.BFLY PT, R181, R180, 0x1, 0x1f ;  /* 0x0c201f00b4b57f89 */ /* 0x000ee400000e0000 */
[----:B----4-:R-:W-:-:S03]  /*96a0*/  FMNMX.FTZ R176, R12, R5, !PT ;  /* 0x000000050cb07209 */ /* 0x010fc60007810000 */
[----:B------:R-:W4:Y:S01]  /*96b0*/  MUFU.TANH R159, R159 ;  /* 0x0000009f009f7308 */ /* 0x000f220000002400 */
[----:B--2---:R-:W-:-:S04]  /*96c0*/  FMNMX.FTZ R176, R13, R176, !PT ;  /* 0x000000b00db07209 */ /* 0x004fc80007810000 */
[----:B-----5:R-:W-:-:S03]  /*96d0*/  FMNMX.FTZ R177, R153, R176, !PT ;  /* 0x000000b099b17209 */ /* 0x020fc60007810000 */
[----:B------:R-:W2:Y:S01]  /*96e0*/  MUFU.TANH R162, R162 ;  /* 0x000000a200a27308 */ /* 0x000ea20000002400 */
[----:B0-----:R-:W-:-:S07]  /*96f0*/  FMNMX.FTZ R176, R156, R177, !PT ;  /* 0x000000b19cb07209 */ /* 0x001fce0007810000 */
[----:B------:R-:W0:Y:S01]  /*9700*/  MUFU.TANH R163, R163 ;  /* 0x000000a300a37308 */ /* 0x000e220000002400 */
[----:B----4-:R-:W-:Y:S02]  /*9710*/  FMNMX.FTZ R177, R159, R176, !PT ;  /* 0x000000b09fb17209 */ /* 0x010fe40007810000 */
[----:B---3--:R-:W-:-:S05]  /*9720*/  FMNMX.FTZ R5, R180, R181, !PT ;  /* 0x000000b5b4057209 */ /* 0x008fca0007810000 */
[----:B------:R-:W3:Y:S01]  /*9730*/  MUFU.TANH R166, R166 ;  /* 0x000000a600a67308 */ /* 0x000ee20000002400 */
[----:B--2---:R-:W-:Y:S01]  /*9740*/  FMNMX.FTZ R176, R162, R177, !PT ;  /* 0x000000b1a2b07209 */ /* 0x004fe20007810000 */
[C---:B------:R-:W-:Y:S01]  /*9750*/  FMUL.FTZ R179, R5.reuse, UR10 ;  /* 0x0000000a05b37c20 */ /* 0x040fe20008410000 */
[----:B------:R-:W-:-:S03]  /*9760*/  FADD.FTZ R14, -R5, R14 ;  /* 0x0000000e050e7221 */ /* 0x000fc60000010100 */
[--C-:B------:R-:W-:Y:S01]  /*9770*/  FFMA.FTZ R178, R6, UR10, -R179.reuse ;  /* 0x0000000a06b27c23 */ /* 0x100fe200080108b3 */
[----:B------:R-:W-:Y:S01]  /*9780*/  FMUL.FTZ R14, R14, UR10 ;  /* 0x0000000a0e0e7c20 */ /* 0x000fe20008410000 */
[----:B------:R-:W2:Y:S01]  /*9790*/  MUFU.TANH R170, R170 ;  /* 0x000000aa00aa7308 */ /* 0x000ea20000002400 */
        /* <DEDUP_REMOVED lines=16> */
[----:B--2---:R-:W-:Y:S01]  /*98a0*/  FMNMX.FTZ R176, R170, R177, !PT ;  /* 0x000000b1aab07209 */ /* 0x004fe20007810000 */
[----:B------:R-:W-:-:S06]  /*98b0*/  FFMA.FTZ R168, R168, UR10, -R179 ;  /* 0x0000000aa8a87c23 */ /* 0x000fcc00080108b3 */
[----:B------:R-:W2:Y:S01]  /*98c0*/  MUFU.TANH R167, R167 ;  /* 0x000000a700a77308 */ /* 0x000ea20000002400 */
[----:B0-----:R-:W-:-:S07]  /*98d0*/  FMNMX.FTZ R6, R173, R176, !PT ;  /* 0x000000b0ad067209 */ /* 0x001fce0007810000 */
[----:B------:R-:W0:Y:S01]  /*98e0*/  MUFU.TANH R174, R174 ;  /* 0x000000ae00ae7308 */ /* 0x000e220000002400 */
[----:B---3--:R-:W-:-:S07]  /*98f0*/  FMNMX.FTZ R6, R171, R6, !PT ;  /* 0x00000006ab067209 */ /* 0x008fce0007810000 */
[----:B------:R-:W3:Y:S01]  /*9900*/  MUFU.TANH R175, R175 ;  /* 0x000000af00af7308 */ /* 0x000ee20000002400 */
[----:B--2---:R-:W-:-:S07]  /*9910*/  FMNMX.FTZ R177, R167, R6, !PT ;  /* 0x00000006a7b17209 */ /* 0x004fce0007810000 */
[----:B------:R2:W-:Y:S01]  /*9920*/  MUFU.EX2 R176, R178 ;  /* 0x000000b200b07308 */ /* 0x0005e20000000800 */
[----:B0-----:R-:W-:Y:S01]  /*9930*/  FMNMX.FTZ R6, R174, R177, !PT ;  /* 0x000000b1ae067209 */ /* 0x001fe20007810000 */
[----:B------:R-:W-:-:S06]  /*9940*/  FFMA.FTZ R177, R152, UR10, -R179 ;  /* 0x0000000a98b17c23 */ /* 0x000fcc00080108b3 */
[----:B------:R-:W0:Y:S01]  /*9950*/  MUFU.EX2 R14, R14 ;  /* 0x0000000e000e7308 */ /* 0x000e220000000800 */
[----:B---3--:R-:W-:Y:S01]  /*9960*/  FMNMX.FTZ R6, R175, R6, !PT ;  /* 0x00000006af067209 */ /* 0x008fe20007810000 */
[----:B--2---:R-:W-:-:S04]  /*9970*/  FFMA.FTZ R178, R154, UR10, -R179 ;  /* 0x0000000a9ab27c23 */ /* 0x004fc800080108b3 */
[----:B------:R-:W2:Y:S02]  /*9980*/  SHFL.BFLY PT, R181, R6, 0x2, 0x1f ;  /* 0x0c401f0006b57f89 */ /* 0x000ea400000e0000 */
[----:B------:R-:W3:Y:S08]  /*9990*/  MUFU.EX2 R15, R15 ;  /* 0x0000000f000f7308 */ /* 0x000ef00000000800 */
[----:B------:R-:W4:Y:S01]  /*99a0*/  MUFU.EX2 R20, R20 ;  /* 0x0000001400147308 */ /* 0x000f220000000800 */
[-C--:B0-----:R-:W-:Y:S01]  /*99b0*/  FMUL.FTZ R24, R24, R14.reuse ;  /* 0x0000000e18187220 */ /* 0x081fe20000410000 */
        /* <DEDUP_REMOVED lines=12> */
[----:B--2---:R-:W-:Y:S01]  /*9a80*/  FMNMX.FTZ R181, R6, R181, !PT ;  /* 0x000000b506b57209 */ /* 0x004fe20007810000 */
        /* <DEDUP_REMOVED lines=33> */
[C---:B------:R-:W-:Y:S01]  /*9ca0*/  FMUL.FTZ R154, R6.reuse, UR10 ;  /* 0x0000000a069a7c20 */ /* 0x040fe20008410000 */
[----:B------:R-:W-:Y:S01]  /*9cb0*/  FADD.FTZ R9, -R6, R9 ;  /* 0x0000000906097221 */ /* 0x000fe20000010100 */
[----:B------:R-:W-:Y:S01]  /*9cc0*/  MUFU.EX2 R157, R157 ;  /* 0x0000009d009d7308 */ /* 0x000fe20000000800 */
[----:B------:R-:W-:Y:S01]  /*9cd0*/  FMUL.FTZ R97, R97, R14 ;  /* 0x0000000e61617220 */ /* 0x000fe20000410000 */
[--C-:B------:R-:W-:Y:S01]  /*9ce0*/  FFMA.FTZ R172, R153, UR10, -R154.reuse ;  /* 0x0000000a99ac7c23 */ /* 0x100fe2000801089a */
[----:B------:R-:W-:Y:S01]  /*9cf0*/  FMUL.FTZ R9, R9, UR10 ;  /* 0x0000000a09097c20 */ /* 0x000fe20008410000 */
[----:B------:R-:W-:Y:S01]  /*9d00*/  FFMA.FTZ R10, R10, UR10, -R154 ;  /* 0x0000000a0a0a7c23 */ /* 0x000fe2000801089a */
[----:B------:R-:W-:-:S02]  /*9d10*/  IMAD.MOV R153, RZ, RZ, -R17 ;  /* 0x000000ffff997224 */ /* 0x000fc400078e0a11 */
[--C-:B------:R-:W-:Y:S01]  /*9d20*/  FFMA.FTZ R11, R11, UR10, -R154.reuse ;  /* 0x0000000a0b0b7c23 */ /* 0x100fe2000801089a */
[--C-:B------:R-:W-:Y:S01]  /*9d30*/  FFMA.FTZ R181, R170, UR10, -R154.reuse ;  /* 0x0000000aaab57c23 */ /* 0x100fe2000801089a */
[----:B------:R-:W-:Y:S01]  /*9d40*/  IMAD.U32 R170, RZ, RZ, UR25 ;  /* 0x00000019ffaa7e24 */ /* 0x000fe2000f8e00ff */
[----:B------:R-:W-:Y:S01]  /*9d50*/  MUFU.EX2 R9, R9 ;  /* 0x0000000900097308 */ /* 0x000fe20000000800 */
[----:B------:R-:W-:Y:S01]  /*9d60*/  ISETP.NE.AND P3, PT, R2, R153, PT ;  /* 0x000000990200720c */ /* 0x000fe20003f65270 */
[--C-:B------:R-:W-:Y:S01]  /*9d70*/  FFMA.FTZ R12, R12, UR10, -R154.reuse ;  /* 0x0000000a0c0c7c23 */ /* 0x100fe2000801089a */
[----:B------:R-:W-:Y:S02]  /*9d80*/  @!P1 VIADD R152, R170, 0x28c40 ;  /* 0x00028c40aa989836 */ /* 0x000fe40000000000 */
[--C-:B------:R-:W-:Y:S01]  /*9d90*/  FFMA.FTZ R13, R13, UR10, -R154.reuse ;  /* 0x0000000a0d0d7c23 */ /* 0x100fe2000801089a */
[----:B------:R-:W-:Y:S02]  /*9da0*/  IMAD.U32 R153, RZ, RZ, UR23 ;  /* 0x00000017ff997e24 */ /* 0x000fe4000f8e00ff */
[--C-:B------:R-:W-:Y:S01]  /*9db0*/  FFMA.FTZ R179, R156, UR10, -R154.reuse ;  /* 0x0000000a9cb37c23 */ /* 0x100fe2000801089a */
[----:B------:R-:W-:Y:S01]  /*9dc0*/  FFMA.FTZ R159, R159, UR10, -R154 ;  /* 0x0000000a9f9f7c23 */ /* 0x000fe2000801089a */
[----:B------:R-:W0:Y:S01]  /*9dd0*/  MUFU.EX2 R10, R10 ;  /* 0x0000000a000a7308 */ /* 0x000e220000000800 */
[----:B------:R-:W-:Y:S01]  /*9de0*/  @!P1 PRMT R152, RZ, 0x654, R152 ;  /* 0x00000654ff989816 */ /* 0x000fe20000000098 */
[--C-:B------:R-:W-:Y:S01]  /*9df0*/  FFMA.FTZ R206, R162, UR10, -R154.reuse ;  /* 0x0000000aa2ce7c23 */ /* 0x100fe2000801089a */
[--C-:B------:R-:W-:Y:S01]  /*9e00*/  FFMA.FTZ R163, R163, UR10, -R154.reuse ;  /* 0x0000000aa3a37c23 */ /* 0x100fe2000801089a */
[----:B------:R-:W-:Y:S01]  /*9e10*/  FFMA.FTZ R208, R166, UR10, -R154 ;  /* 0x0000000aa6d07c23 */ /* 0x000fe2000801089a */
[----:B------:R4:W-:Y:S01]  /*9e20*/  @!P1 SYNCS.ARRIVE.TRANS64.RED.A1T0 RZ, [R152+URZ], RZ ;  /* 0x000000ff98ff99a7 */ /* 0x0009e2000810043f */
[----:B------:R-:W-:-:S02]  /*9e30*/  @!P3 IMAD R153, R153, 0x40, R16 ;  /* 0x000000409999b824 */ /* 0x000fc400078e0210 */
[--C-:B------:R-:W-:Y:S01]  /*9e40*/  FFMA.FTZ R210, R173, UR10, -R154.reuse ;  /* 0x0000000aadd27c23 */ /* 0x100fe2000801089a */
[----:B------:R-:W2:Y:S01]  /*9e50*/  MUFU.EX2 R11, R11 ;  /* 0x0000000b000b7308 */ /* 0x000ea20000000800 */
[--C-:B------:R-:W-:Y:S01]  /*9e60*/  FFMA.FTZ R171, R171, UR10, -R154.reuse ;  /* 0x0000000aabab7c23 */ /* 0x100fe2000801089a */
[----:B------:R-:W-:Y:S01]  /*9e70*/  FFMA.FTZ R167, R167, UR10, -R154 ;  /* 0x0000000aa7a77c23 */ /* 0x000fe2000801089a */
[----:B------:R-:W-:Y:S01]  /*9e80*/  @!P3 LEA R153, R153, UR46, 0x2 ;  /* 0x0000002e9999bc11 */ /* 0x000fe2000f8e10ff */
[-C--:B------:R-:W-:Y:S01]  /*9e90*/  FMUL.FTZ R100, R100, R14.reuse ;  /* 0x0000000e64647220 */ /* 0x080fe20000410000 */
[----:B----4-:R-:W-:Y:S01]  /*9ea0*/  FADD.FTZ R152, R20, R3 ;  /* 0x0000000314987221 */ /* 0x010fe20000010000 */
[-C--:B------:R-:W-:Y:S01]  /*9eb0*/  FMUL.FTZ R101, R101, R14.reuse ;  /* 0x0000000e65657220 */ /* 0x080fe20000410000 */
[----:B------:R-:W-:Y:S01]  /*9ec0*/  FMUL.FTZ R104, R104, R14 ;  /* 0x0000000e68687220 */ /* 0x000fe20000410000 */
[----:B------:R-:W3:Y:S01]  /*9ed0*/  MUFU.EX2 R12, R12 ;  /* 0x0000000c000c7308 */ /* 0x000ee20000000800 */
[----:B0-----:R-:W-:Y:S01]  /*9ee0*/  FFMA.FTZ R4, R9, R4, R10 ;  /* 0x0000000409047223 */ /* 0x001fe2000001000a */
[----:B------:R-:W-:Y:S01]  /*9ef0*/  FADD.FTZ R152, R21, R152 ;  /* 0x0000009815987221 */ /* 0x000fe20000010000 */
[----:B------:R-:W-:Y:S01]  /*9f00*/  @!P3 STS [R153+0x28800], R14 ;  /* 0x0288000e9900b388 */ /* 0x000fe20000000800 */
[-C--:B------:R-:W-:Y:S01]  /*9f10*/  FMUL.FTZ R105, R105, R14.reuse ;  /* 0x0000000e69697220 */ /* 0x080fe20000410000 */
[-C--:B------:R-:W-:Y:S01]  /*9f20*/  FMUL.FTZ R108, R108, R14.reuse ;  /* 0x0000000e6c6c7220 */ /* 0x080fe20000410000 */
        /* <DEDUP_REMOVED lines=12> */
[----:B---3--:R-:W-:Y:S01]  /*9ff0*/  FADD.FTZ R4, R12, R3 ;  /* 0x000000030c047221 */ /* 0x008fe20000010000 */
[-C--:B------:R-:W-:Y:S01]  /*a000*/  FMUL.FTZ R124, R124, R14.reuse ;  /* 0x0000000e7c7c7220 */ /* 0x080fe20000410000 */
[-C--:B------:R-:W-:Y:S01]  /*a010*/  FMUL.FTZ R125, R125, R14.reuse ;  /* 0x0000000e7d7d7220 */ /* 0x080fe20000410000 */
[----:B------:R-:W-:Y:S01]  /*a020*/  FADD.FTZ R152, R178, R153 ;  /* 0x00000099b2987221 */ /* 0x000fe20000010000 */
[-C--:B------:R-:W-:Y:S01]  /*a030*/  FMUL.FTZ R128, R128, R14.reuse ;  /* 0x0000000e80807220 */ /* 0x080fe20000410000 */
[-C--:B------:R-:W-:Y:S01]  /*a040*/  FMUL.FTZ R129, R129, R14.reuse ;  /* 0x0000000e81817220 */ /* 0x080fe20000410000 */
[----:B------:R-:W0:Y:S01]  /*a050*/  MUFU.EX2 R179, R179 ;  /* 0x000000b300b37308 */ /* 0x000e220000000800 */
        /* <DEDUP_REMOVED lines=16> */
[----:B0-----:R-:W-:Y:S01]  /*a160*/  FADD.FTZ R4, R179, R4 ;  /* 0x00000004b3047221 */ /* 0x001fe20000010000 */
[----:B------:R-:W-:Y:S01]  /*a170*/  FMUL.FTZ R149, R149, R14 ;  /* 0x0000000e95957220 */ /* 0x000fe20000410000 */
[--C-:B------:R-:W-:Y:S01]  /*a180*/  FFMA.FTZ R162, R174, UR10, -R154.reuse ;  /* 0x0000000aaea27c23 */ /* 0x100fe2000801089a */
[----:B------:R-:W-:Y:S01]  /*a190*/  FFMA.FTZ R175, R175, UR10, -R154 ;  /* 0x0000000aafaf7c23 */ /* 0x000fe2000801089a */
[----:B------:R-:W-:Y:S01]  /*a1a0*/  F2FP.BF16.F32.PACK_AB R154, R21, R20 ;  /* 0x00000014159a723e */ /* 0x000fe200000010ff */
[----:B------:R-:W-:Y:S01]  /*a1b0*/  FMUL.FTZ R26, R26, R9 ;  /* 0x000000091a1a7220 */ /* 0x000fe20000410000 */
[----:B------:R-:W-:Y:S01]  /*a1c0*/  F2FP.BF16.F32.PACK_AB R158, R180, R155 ;  /* 0x0000009bb49e723e */ /* 0x000fe200000010ff */
[----:B------:R-:W0:Y:S01]  /*a1d0*/  MUFU.EX2 R206, R206 ;  /* 0x000000ce00ce7308 */ /* 0x000e220000000800 */
        /* <DEDUP_REMOVED lines=16> */
[C---:B0-----:R-:W-:Y:S01]  /*a2e0*/  FADD.FTZ R4, R206.reuse, R3 ;  /* 0x00000003ce047221 */ /* 0x041fe20000010000 */
[----:B------:R-:W-:Y:S01]  /*a2f0*/  F2FP.BF16.F32.PACK_AB R159, R206, R159 ;  /* 0x0000009fce9f723e */ /* 0x000fe200000010ff */
[-C--:B------:R-:W-:Y:S01]  /*a300*/  FMUL.FTZ R43, R43, R9.reuse ;  /* 0x000000092b2b7220 */ /* 0x080fe20000410000 */
[-C--:B------:R-:W-:Y:S01]  /*a310*/  FMUL.FTZ R46, R46, R9.reuse ;  /* 0x000000092e2e7220 */ /* 0x080fe20000410000 */
[-C--:B------:R-:W-:Y:S01]  /*a320*/  FMUL.FTZ R47, R47, R9.reuse ;  /* 0x000000092f2f7220 */ /* 0x080fe20000410000 */
[-C--:B------:R-:W-:Y:S01]  /*a330*/  FMUL.FTZ R50, R50, R9.reuse ;  /* 0x0000000932327220 */ /* 0x080fe20000410000 */
[----:B------:R-:W-:Y:S01]  /*a340*/  FMUL.FTZ R51, R51, R9 ;  /* 0x0000000933337220 */ /* 0x000fe20000410000 */
[----:B------:R-:W0:Y:S01]  /*a350*/  MUFU.EX2 R164, R164 ;  /* 0x000000a400a47308 */ /* 0x000e220000000800 */
        /* <DEDUP_REMOVED lines=17> */
[----:B------:R-:W-:Y:S01]  /*a470*/  F2FP.BF16.F32.PACK_AB R153, R11, R10 ;  /* 0x0000000a0b99723e */ /* 0x000fe200000010ff */
        /* <DEDUP_REMOVED lines=56> */
[----:B--2---:R-:W-:-:S02]  /*a800*/  F2FP.BF16.F32.PACK_AB R162, R164, R161 ;  /* 0x000000a1a4a2723e */ /* 0x004fc400000010ff */
[----:B------:R-:W-:Y:S02]  /*a810*/  F2FP.BF16.F32.PACK_AB R161, R208, R163 ;  /* 0x000000a3d0a1723e */ /* 0x000fe400000010ff */
        /* <DEDUP_REMOVED lines=15> */
.L_x_5633:
[----:B------:R2:W3:Y:S01]  /*a910*/  SYNCS.PHASECHK.TRANS64.TRYWAIT P3, [UR25+0x28c50], R7 ;  /* 0x028c5007ff0075a7 */ /* 0x0004e20008060159 */
[----:B------:R-:W-:Y:S05]  /*a920*/  @!P0 BRA `(.L_x_5634) ;  /* 0x0000000000048947 */ /* 0x000fea0003800000 */
[----:B------:R-:W-:Y:S01]  /*a930*/  BPT.TRAP 0x1 ;  /* 0x000000040000795c */ /* 0x000fe20000300000 */
.L_x_5634:
[----:B---3--:R-:W-:Y:S05]  /*a940*/  @P3 BRA `(.L_x_5635) ;  /* 0x0000000000083947 */ /* 0x008fea0003800000 */
[----:B------:R-:W3:Y:S02]  /*a950*/  SYNCS.PHASECHK.TRANS64.TRYWAIT P3, [UR25+0x28c50], R7 ;  /* 0x028c5007ff0075a7 */ /* 0x000ee40008060159 */
[----:B---3--:R-:W-:Y:S05]  /*a960*/  @!P3 BRA `(.L_x_5636) ;  /* 0x000000d80048b947 */ /* 0x008fea0003800000 */
.L_x_5635:
        /* <DEDUP_REMOVED lines=39> */
[----:B-12---:R-:W-:-:S07]  /*abe0*/  IMAD.MOV.U32 R7, RZ, RZ, R8 ;  /* 0x000000ffff077224 */ /* 0x006fce00078e0008 */
.L_x_5628:
[----:B------:R-:W-:-:S13]  /*abf0*/  ISETP.GE.AND P2, PT, R7, UR48, PT ;  /* 0x0000003007007c0c */ /* 0x000fda000bf46270 */
[----:B------:R-:W-:Y:S05]  /*ac00*/  @!P2 BRA `(.L_x_5638) ;  /* 0x0000002400dca947 */ /* 0x000fea0003800000 */
[----:B------:R-:W-:Y:S01]  /*ac10*/  IMAD.MOV.U32 R12, RZ, RZ, R6 ;  /* 0x000000ffff0c7224 */ /* 0x000fe200078e0006 */
[----:B------:R-:W-:Y:S01]  /*ac20*/  UMOV UR22, UR37 ;  /* 0x0000002500167c82 */ /* 0x000fe20008000000 */
[----:B------:R-:W-:Y:S01]  /*ac30*/  IMAD.MOV.U32 R9, RZ, RZ, R5 ;  /* 0x000000ffff097224 */ /* 0x000fe200078e0005 */
[----:B------:R-:W-:Y:S01]  /*ac40*/  ULDC UR23, c[0x0][0x9e4] ;  /* 0x0002790000177ab9 */ /* 0x000fe20000000800 */
[----:B------:R-:W-:Y:S01]  /*ac50*/  ULDC UR24, c[0x0][0x9d8] ;  /* 0x0002760000187ab9 */ /* 0x000fe20000000800 */
[----:B------:R-:W-:Y:S01]  /*ac60*/  ULDC UR21, c[0x0][0x988] ;  /* 0x0002620000157ab9 */ /* 0x000fe20000000800 */
[----:B------:R-:W-:-:S05]  /*ac70*/  ULDC UR25, c[0x0][0x9e0] ;  /* 0x0002780000197ab9 */ /* 0x000fca0000000800 */
.L_x_5655:
[----:B------:R-:W-:-:S04]  /*ac80*/  UIADD3 UR37, UR22, 0x1, URZ ;  /* 0x0000000116257890 */ /* 0x000fc8000fffe03f */
[----:B------:R-:W-:-:S04]  /*ac90*/  UISETP.NE.AND UP1, UPT, UR37, 0x2, UPT ;  /* 0x000000022500788c */ /* 0x000fc8000bf25270 */
[----:B------:R-:W-:Y:S02]  /*aca0*/  USEL UR6, URZ, 0x1, UP1 ;  /* 0x000000013f067887 */ /* 0x000fe40008800000 */
[----:B------:R-:W-:Y:S02]  /*acb0*/  USEL UR37, UR37, URZ, UP1 ;  /* 0x0000003f25257287 */ /* 0x000fe40008800000 */
[----:B------:R-:W-:Y:S01]  /*acc0*/  ULOP3.LUT UR38, UR38, UR6, URZ, 0x3c, !UPT ;  /* 0x0000000626267292 */ /* 0x000fe2000f8e3c3f */
[----:B0---4-:R-:W-:Y:S11]  /*acd0*/  @!P0 BRA `(.L_x_5639) ;  /* 0x0000000000048947 */ /* 0x011ff60003800000 */
[----:B------:R-:W-:Y:S01]  /*ace0*/  BPT.TRAP 0x1 ;  /* 0x000000040000795c */ /* 0x000fe20000300000 */
.L_x_5639:
[----:B------:R-:W-:Y:S01]  /*acf0*/  ULEA UR26, UR37, UR46, 0x3 ;  /* 0x0000002e251a7291 */ /* 0x000fe2000f8e183f */
[----:B-1----:R-:W-:-:S05]  /*ad00*/  IMAD.U32 R8, RZ, RZ, UR38 ;  /* 0x00000026ff087e24 */ /* 0x002fca000f8e00ff */
[----:B------:R-:W-:-:S04]  /*ad10*/  SHF.L.U32 R8, R8, 0x1f, RZ ;  /* 0x0000001f08087819 */ /* 0x000fc800000006ff */
[----:B------:R1:W4:Y:S01]  /*ad20*/  SYNCS.PHASECHK.TRANS64.TRYWAIT P2, [UR26+0x28c30], R8 ;  /* 0x028c3008ff0075a7 */ /* 0x000322000804015a */
[----:B------:R-:W-:Y:S05]  /*ad30*/  @!P0 BRA `(.L_x_5640) ;  /* 0x0000000000048947 */ /* 0x000fea0003800000 */
[----:B------:R-:W-:Y:S01]  /*ad40*/  BPT.TRAP 0x1 ;  /* 0x000000040000795c */ /* 0x000fe20000300000 */
.L_x_5640:
[----:B----4-:R-:W-:Y:S05]  /*ad50*/  @P2 BRA `(.L_x_5641) ;  /* 0x0000000000082947 */ /* 0x010fea0003800000 */
[----:B------:R-:W4:Y:S02]  /*ad60*/  SYNCS.PHASECHK.TRANS64.TRYWAIT P2, [UR26+0x28c30], R8 ;  /* 0x028c3008ff0075a7 */ /* 0x000f24000804015a */
[----:B----4-:R-:W-:Y:S05]  /*ad70*/  @!P2 BRA `(.L_x_5642) ;  /* 0x000000d40058a947 */ /* 0x010fea0003800000 */
.L_x_5641:
[----:B------:R-:W-:Y:S01]  /*ad80*/  R2UR UR18, R0 ;  /* 0x00000000001272ca */ /* 0x000fe200000e0000 */
[----:B0--3--:R-:W-:Y:S01]  /*ad90*/  WARPGROUP.ARRIVE ;  /* 0x00000000000079c5 */ /* 0x009fe20000000000 */
[----:B------:R-:W-:Y:S01]  /*ada0*/  UMOV UR19, 0x40000040 ;  /* 0x4000004000137882 */ /* 0x000fe20000000000 */
[----:B------:R-:W-:Y:S01]  /*adb0*/  UMOV UR7, 0x40000040 ;  /* 0x4000004000077882 */ /* 0x000fe20000000000 */
[----:B------:R-:W-:Y:S01]  /*adc0*/  UMOV UR11, 0x40000040 ;  /* 0x40000040000b7882 */ /* 0x000fe20000000000 */
[----:B------:R-:W-:Y:S01]  /*add0*/  UMOV UR15, 0x40000040 ;  /* 0x40000040000f7882 */ /* 0x000fe20000000000 */
[----:B------:R-:W-:Y:S01]  /*ade0*/  PLOP3.LUT P2, PT, PT, PT, UP0, 0x80, 0x0 ;  /* 0x000000000000781c */ /* 0x000fe20003f4f008 */
[----:B--2---:R-:W-:Y:S02]  /*adf0*/  IMAD.U32 R21, RZ, RZ, UR26 ;  /* 0x0000001aff157e24 */ /* 0x004fe4000f8e00ff */
        /* <DEDUP_REMOVED lines=25> */
[----:B----4-:R-:W-:Y:S01]  /*af90*/  FMUL.FTZ R5, R152, UR24 ;  /* 0x0000001898057c20 */ /* 0x010fe20008410000 */
        /* <DEDUP_REMOVED lines=39> */
[--C-:B0-----:R-:W-:Y:S02]  /*b210*/  IMAD.IADD R180, R182, 0x1, R167.reuse ;  /* 0x00000001b6b47824 */ /* 0x101fe400078e02a7 */
[----:B------:R-:W-:Y:S01]  /*b220*/  IMAD.IADD R181, R183, 0x1, R167 ;  /* 0x00000001b7b57824 */ /* 0x000fe200078e02a7 */
        /* <DEDUP_REMOVED lines=29> */
[----:B--234-:R-:W-:Y:S05]  /*b400*/  @!P6 BRA `(.L_x_5643) ;  /* 0x00000000005ce947 */ /* 0x01cfea0003800000 */
        /* <DEDUP_REMOVED lines=13> */
.L_x_5645:
[----:B------:R-:W-:-:S05]  /*b4e0*/  IMAD.U32 R170, RZ, RZ, UR23 ;  /* 0x00000017ffaa7e24 */ /* 0x000fca000f8e00ff */
[----:B------:R-:W-:-:S13]  /*b4f0*/  ISETP.NE.AND P2, PT, R170, 0x1, PT ;  /* 0x00000001aa00780c */ /* 0x000fda0003f45270 */
[----:B------:R-:W2:Y:S02]  /*b500*/  @P2 LDC.64 R10, c[0x0][0x9e8] ;  /* 0x00027a00ff0a2b82 */ /* 0x000ea40000000a00 */
[----:B--2---:R-:W-:-:S05]  /*b510*/  @P2 IMAD.HI.U32 R10, R167, R10, RZ ;  /* 0x0000000aa70a2227 */ /* 0x004fca00078e00ff */
[----:B------:R-:W-:-:S07]  /*b520*/  @P2 SHF.R.U32.HI R167, RZ, R11, R10 ;  /* 0x0000000bffa72219 */ /* 0x000fce000001160a */
.L_x_5646:
[----:B------:R-:W-:Y:S05]  /*b530*/  BSYNC B0 ;  /* 0x0000000000007941 */ /* 0x000fea0003800000 */
.L_x_5644:
[----:B------:R-:W-:-:S04]  /*b540*/  IMAD R167, R167, R170, -R175 ;  /* 0x000000aaa7a77224 */ /* 0x000fc800078e0aaf */
[----:B------:R-:W-:-:S05]  /*b550*/  IMAD.IADD R167, R167, 0x1, -R2 ;  /* 0x00000001a7a77824 */ /* 0x000fca00078e0a02 */
[----:B------:R-:W-:Y:S02]  /*b560*/  VIADDMNMX R180, R167, R170, R180, PT ;  /* 0x000000aaa7b47246 */ /* 0x000fe400038001b4 */
[----:B------:R-:W-:-:S07]  /*b570*/  VIMNMX R181, R181, R167, !PT ;  /* 0x000000a7b5b57248 */ /* 0x000fce0007fe0100 */
.L_x_5643:
[----:B------:R-:W-:-:S04]  /*b580*/  ISETP.GT.AND P2, PT, R7, -0x1, PT ;  /* 0xffffffff0700780c */ /* 0x000fc80003f44270 */
[C---:B------:R-:W-:Y:S02]  /*b590*/  ISETP.GT.AND P3, PT, R181.reuse, RZ, P2 ;  /* 0x000000ffb500720c */ /* 0x040fe40001764270 */
[C---:B------:R-:W-:Y:S02]  /*b5a0*/  ISETP.GT.AND P5, PT, R181.reuse, 0x1, P2 ;  /* 0x00000001b500780c */ /* 0x040fe400017a4270 */
[C---:B------:R-:W-:Y:S02]  /*b5b0*/  ISETP.LT.OR P4, PT, R180.reuse, 0x1, P3 ;  /* 0x00000001b400780c */ /* 0x040fe40001f81670 */
[----:B------:R-:W-:Y:S02]  /*b5c0*/  ISETP.GT.AND P3, PT, R181, 0x8, P2 ;  /* 0x00000008b500780c */ /* 0x000fe40001764270 */
[----:B------:R-:W-:Y:S02]  /*b5d0*/  FSEL R176, R5, -INF , !P4 ;  /* 0xff80000005b07808 */ /* 0x000fe40006000000 */
[----:B------:R-:W-:Y:S01]  /*b5e0*/  ISETP.GT.AND P4, PT, R181, 0x9, P2 ;  /* 0x00000009b500780c */ /* 0x000fe20001784270 */
[----:B------:R-:W2:Y:S01]  /*b5f0*/  SHFL.IDX PT, R5, R177, 0x1, 0x1c1f ;  /* 0x003c1f00b1057f89 */ /* 0x000ea200000e0000 */
[----:B------:R-:W-:-:S02]  /*b600*/  ISETP.LT.OR P5, PT, R180, 0x2, P5 ;  /* 0x00000002b400780c */ /* 0x000fc40002fa1670 */
[C---:B------:R-:W-:Y:S02]  /*b610*/  ISETP.LT.OR P3, PT, R180.reuse, 0x9, P3 ;  /* 0x00000009b400780c */ /* 0x040fe40001f61670 */
[----:B------:R-:W-:Y:S02]  /*b620*/  ISETP.LT.OR P4, PT, R180, 0xa, P4 ;  /* 0x0000000ab400780c */ /* 0x000fe40002781670 */
[----:B------:R-:W-:Y:S02]  /*b630*/  FSEL R205, R205, -INF , !P5 ;  /* 0xff800000cdcd7808 */ /* 0x000fe40006800000 */
[----:B0-----:R-:W-:Y:S02]  /*b640*/  FSEL R206, R206, -INF , !P3 ;  /* 0xff800000cece7808 */ /* 0x001fe40005800000 */
[----:B------:R-:W-:Y:S02]  /*b650*/  FSEL R207, R207, -INF , !P4 ;  /* 0xff800000cfcf7808 */ /* 0x000fe40006000000 */
[----:B------:R-:W-:-:S02]  /*b660*/  ISETP.GT.AND P5, PT, R181, 0x10, P2 ;  /* 0x00000010b500780c */ /* 0x000fc400017a4270 */
[C---:B------:R-:W-:Y:S02]  /*b670*/  ISETP.GT.AND P3, PT, R181.reuse, 0x11, P2 ;  /* 0x00000011b500780c */ /* 0x040fe40001764270 */
[----:B------:R-:W-:Y:S02]  /*b680*/  ISETP.GT.AND P4, PT, R181, 0x18, P2 ;  /* 0x00000018b500780c */ /* 0x000fe40001784270 */
[C---:B------:R-:W-:Y:S02]  /*b690*/  ISETP.LT.OR P5, PT, R180.reuse, 0x11, P5 ;  /* 0x00000011b400780c */ /* 0x040fe40002fa1670 */
[C---:B------:R-:W-:Y:S02]  /*b6a0*/  ISETP.LT.OR P3, PT, R180.reuse, 0x12, P3 ;  /* 0x00000012b400780c */ /* 0x040fe40001f61670 */
[----:B------:R-:W-:Y:S01]  /*b6b0*/  ISETP.LT.OR P4, PT, R180, 0x19, P4 ;  /* 0x00000019b400780c */ /* 0x000fe20002781670 */
[----:B--2---:R-:W-:Y:S01]  /*b6c0*/  IMAD.IADD R177, R183, 0x1, R5 ;  /* 0x00000001b7b17824 */ /* 0x004fe200078e0205 */
[----:B------:R-:W-:-:S02]  /*b6d0*/  FSEL R208, R208, -INF , !P5 ;  /* 0xff800000d0d07808 */ /* 0x000fc40006800000 */
[----:B------:R-:W-:Y:S02]  /*b6e0*/  FSEL R209, R209, -INF , !P3 ;  /* 0xff800000d1d17808 */ /* 0x000fe40005800000 */
[----:B------:R-:W-:Y:S02]  /*b6f0*/  FSEL R167, R163, -INF , !P4 ;  /* 0xff800000a3a77808 */ /* 0x000fe40006000000 */
        /* <DEDUP_REMOVED lines=9> */
[----:B------:R-:W-:-:S02]  /*b790*/  ISETP.GT.AND P5, PT, R181, 0x28, P2 ;  /* 0x00000028b500780c */ /* 0x000fc400017a4270 */
[C---:B------:R-:W-:Y:S02]  /*b7a0*/  ISETP.GT.AND P3, PT, R181.reuse, 0x29, P2 ;  /* 0x00000029b500780c */ /* 0x040fe40001764270 */
[----:B------:R-:W-:Y:S02]  /*b7b0*/  ISETP.GT.AND P4, PT, R181, 0x30, P2 ;  /* 0x00000030b500780c */ /* 0x000fe40001784270 */
[C---:B------:R-:W-:Y:S02]  /*b7c0*/  ISETP.LT.OR P5, PT, R180.reuse, 0x29, P5 ;  /* 0x00000029b400780c */ /* 0x040fe40002fa1670 */
[C---:B------:R-:W-:Y:S02]  /*b7d0*/  ISETP.LT.OR P3, PT, R180.reuse, 0x2a, P3 ;  /* 0x0000002ab400780c */ /* 0x040fe40001f61670 */
[----:B------:R-:W-:Y:S02]  /*b7e0*/  ISETP.LT.OR P4, PT, R180, 0x31, P4 ;  /* 0x00000031b400780c */ /* 0x000fe40002781670 */
[----:B------:R-:W-:-:S02]  /*b7f0*/  FSEL R168, R168, -INF , !P5 ;  /* 0xff800000a8a87808 */ /* 0x000fc40006800000 */
[----:B------:R-:W-:Y:S02]  /*b800*/  FSEL R169, R169, -INF , !P3 ;  /* 0xff800000a9a97808 */ /* 0x000fe40005800000 */
[----:B------:R-:W-:Y:S01]  /*b810*/  FSEL R164, R174, -INF , !P4 ;  /* 0xff800000aea47808 */ /* 0x000fe20006000000 */
[----:B------:R-:W-:Y:S01]  /*b820*/  IMAD.IADD R174, R182, 0x1, R5 ;  /* 0x00000001b6ae7824 */ /* 0x000fe200078e0205 */
        /* <DEDUP_REMOVED lines=8> */
[----:B------:R-:W-:Y:S01]  /*b8b0*/  FSEL R163, R179, -INF , !P4 ;  /* 0xff800000b3a37808 */ /* 0x000fe20006000000 */
[----:B------:R-:W-:Y:S06]  /*b8c0*/  @!P6 BRA `(.L_x_5647) ;  /* 0x00000000005ce947 */ /* 0x000fec0003800000 */
        /* <DEDUP_REMOVED lines=13> */
.L_x_5649:
[----:B------:R-:W-:-:S05]  /*b9a0*/  IMAD.U32 R178, RZ, RZ, UR23 ;  /* 0x00000017ffb27e24 */ /* 0x000fca000f8e00ff */
[----:B------:R-:W-:-:S13]  /*b9b0*/  ISETP.NE.AND P3, PT, R178, 0x1, PT ;  /* 0x00000001b200780c */ /* 0x000fda0003f65270 */
[----:B------:R-:W0:Y:S02]  /*b9c0*/  @P3 LDC.64 R10, c[0x0][0x9e8] ;  /* 0x00027a00ff0a3b82 */ /* 0x000e240000000a00 */
[----:B0-----:R-:W-:-:S05]  /*b9d0*/  @P3 IMAD.HI.U32 R10, R5, R10, RZ ;  /* 0x0000000a050a3227 */ /* 0x001fca00078e00ff */
[----:B------:R-:W-:-:S07]  /*b9e0*/  @P3 SHF.R.U32.HI R5, RZ, R11, R10 ;  /* 0x0000000bff053219 */ /* 0x000fce000001160a */
.L_x_5650:
[----:B------:R-:W-:Y:S05]  /*b9f0*/  BSYNC B0 ;  /* 0x0000000000007941 */ /* 0x000fea0003800000 */
.L_x_5648:
[----:B------:R-:W-:-:S04]  /*ba00*/  IMAD R5, R5, R178, -R175 ;  /* 0x000000b205057224 */ /* 0x000fc800078e0aaf */
[----:B------:R-:W-:-:S05]  /*ba10*/  IMAD.IADD R5, R5, 0x1, -R2 ;  /* 0x0000000105057824 */ /* 0x000fca00078e0a02 */
[----:B------:R-:W-:Y:S02]  /*ba20*/  VIADDMNMX R174, R5, R178, R174, PT ;  /* 0x000000b205ae7246 */ /* 0x000fe400038001ae */
[----:B------:R-:W-:-:S07]  /*ba30*/  VIMNMX R177, R177, R5, !PT ;  /* 0x00000005b1b17248 */ /* 0x000fce0007fe0100 */
.L_x_5647:
        /* <DEDUP_REMOVED lines=9> */
[----:B------:R-:W-:Y:S02]  /*bad0*/  ISETP.GT.AND P3, PT, R177, RZ, P2 ;  /* 0x000000ffb100720c */ /* 0x000fe40001764270 */
[----:B------:R-:W-:Y:S02]  /*bae0*/  FMNMX.FTZ R10, R208, R5, !PT ;  /* 0x00000005d00a7209 */ /* 0x000fe40007810000 */
[----:B------:R-:W-:Y:S02]  /*baf0*/  ISETP.LT.OR P3, PT, R174, 0x1, P3 ;  /* 0x00000001ae00780c */ /* 0x000fe40001f61670 */
[----:B------:R-:W-:Y:S02]  /*bb00*/  FMNMX.FTZ R10, R209, R10, !PT ;  /* 0x0000000ad10a7209 */ /* 0x000fe40007810000 */
[----:B------:R-:W-:-:S02]  /*bb10*/  ISETP.GT.AND P4, PT, R177, 0x8, P2 ;  /* 0x00000008b100780c */ /* 0x000fc40001784270 */
[----:B------:R-:W-:Y:S02]  /*bb20*/  FMNMX.FTZ R5, R167, R10, !PT ;  /* 0x0000000aa7057209 */ /* 0x000fe40007810000 */
[----:B------:R-:W-:Y:S02]  /*bb30*/  ISETP.LT.OR P4, PT, R174, 0x9, P4 ;  /* 0x00000009ae00780c */ /* 0x000fe40002781670 */
[----:B------:R-:W-:Y:S02]  /*bb40*/  FMNMX.FTZ R10, R170, R5, !PT ;  /* 0x00000005aa0a7209 */ /* 0x000fe40007810000 */
[----:B------:R-:W-:Y:S02]  /*bb50*/  ISETP.GT.AND P5, PT, R177, 0x9, P2 ;  /* 0x00000009b100780c */ /* 0x000fe400017a4270 */
[----:B------:R-:W-:Y:S02]  /*bb60*/  FMNMX.FTZ R5, R171, R10, !PT ;  /* 0x0000000aab057209 */ /* 0x000fe40007810000 */
[----:B------:R-:W-:-:S02]  /*bb70*/  FSEL R14, R14, -INF , !P4 ;  /* 0xff8000000e0e7808 */ /* 0x000fc40006000000 */
        /* <DEDUP_REMOVED lines=14> */
[C---:B------:R-:W-:Y:S01]  /*bc60*/  ISETP.GT.AND P4, PT, R177.reuse, 0x19, P2 ;  /* 0x00000019b100780c */ /* 0x040fe20001784270 */
[----:B------:R-:W0:Y:S01]  /*bc70*/  SHFL.BFLY PT, R5, R10, 0x2, 0x1f ;  /* 0x0c401f000a057f89 */ /* 0x000e2200000e0000 */
[----:B------:R-:W-:Y:S02]  /*bc80*/  FSEL R152, R152, -INF , !P5 ;  /* 0xff80000098987808 */ /* 0x000fe40006800000 */
[----:B------:R-:W-:Y:S02]  /*bc90*/  ISETP.GT.AND P5, PT, R177, 0x20, P2 ;  /* 0x00000020b100780c */ /* 0x000fe400017a4270 */
[----:B------:R-:W-:-:S02]  /*bca0*/  ISETP.LT.OR P4, PT, R174, 0x1a, P4 ;  /* 0x0000001aae00780c */ /* 0x000fc40002781670 */
[----:B------:R-:W-:Y:S02]  /*bcb0*/  ISETP.LT.OR P5, PT, R174, 0x21, P5 ;  /* 0x00000021ae00780c */ /* 0x000fe40002fa1670 */
[----:B------:R-:W-:Y:S02]  /*bcc0*/  FSEL R154, R154, -INF , !P4 ;  /* 0xff8000009a9a7808 */ /* 0x000fe40006000000 */
[----:B------:R-:W-:Y:S02]  /*bcd0*/  ISETP.GT.AND P4, PT, R177, 0x28, P2 ;  /* 0x00000028b100780c */ /* 0x000fe40001784270 */
[----:B------:R-:W-:Y:S02]  /*bce0*/  FSEL R155, R155, -INF , !P5 ;  /* 0xff8000009b9b7808 */ /* 0x000fe40006800000 */
[----:B------:R-:W-:-:S04]  /*bcf0*/  ISETP.LT.OR P4, PT, R174, 0x29, P4 ;  /* 0x00000029ae00780c */ /* 0x000fc80002781670 */
[----:B------:R-:W-:Y:S02]  /*bd00*/  FSEL R157, R157, -INF , !P4 ;  /* 0xff8000009d9d7808 */ /* 0x000fe40006000000 */
[----:B------:R-:W-:Y:S02]  /*bd10*/  ISETP.GT.AND P4, PT, R177, 0x30, P2 ;  /* 0x00000030b100780c */ /* 0x000fe40001784270 */
[----:B0-----:R-:W-:Y:S02]  /*bd20*/  FMNMX.FTZ R11, R10, R5, !PT ;  /* 0x000000050a0b7209 */ /* 0x001fe40007810000 */
[----:B------:R-:W-:-:S03]  /*bd30*/  ISETP.LT.OR P4, PT, R174, 0x31, P4 ;  /* 0x00000031ae00780c */ /* 0x000fc60002781670 */
[----:B------:R-:W0:Y:S02]  /*bd40*/  SHFL.BFLY PT, R178, R11, 0x1, 0x1f ;  /* 0x0c201f000bb27f89 */ /* 0x000e2400000e0000 */
[----:B0-----:R-:W-:Y:S02]  /*bd50*/  FMNMX.FTZ R5, R11, R178, !PT ;  /* 0x000000b20b057209 */ /* 0x001fe40007810000 */
[----:B------:R-:W-:Y:S02]  /*bd60*/  FSEL R11, R6, -INF , !P3 ;  /* 0xff800000060b7808 */ /* 0x000fe40005800000 */
[----:B------:R-:W-:Y:S01]  /*bd70*/  ISETP.GT.AND P3, PT, R177, 0x18, P2 ;  /* 0x00000018b100780c */ /* 0x000fe20001764270 */
[----:B------:R-:W-:Y:S01]  /*bd80*/  FMUL.FTZ R10, R5, UR10 ;  /* 0x0000000a050a7c20 */ /* 0x000fe20008410000 */
[----:B------:R-:W-:Y:S02]  /*bd90*/  FMNMX.FTZ R6, R11, R12, !PT ;  /* 0x0000000c0b067209 */ /* 0x000fe40007810000 */
[----:B------:R-:W-:-:S02]  /*bda0*/  ISETP.LT.OR P3, PT, R174, 0x19, P3 ;  /* 0x00000019ae00780c */ /* 0x000fc40001f61670 */
[----:B------:R-:W-:Y:S02]  /*bdb0*/  FMNMX.FTZ R173, R13, R6, !PT ;  /* 0x000000060dad7209 */ /* 0x000fe40007810000 */
[----:B------:R-:W-:Y:S02]  /*bdc0*/  FSEL R153, R153, -INF , !P3 ;  /* 0xff80000099997808 */ /* 0x000fe40005800000 */
[----:B------:R-:W-:Y:S02]  /*bdd0*/  FMNMX.FTZ R6, R14, R173, !PT ;  /* 0x000000ad0e067209 */ /* 0x000fe40007810000 */
[----:B------:R-:W-:Y:S02]  /*bde0*/  ISETP.GT.AND P3, PT, R177, 0x21, P2 ;  /* 0x00000021b100780c */ /* 0x000fe40001764270 */
        /* <DEDUP_REMOVED lines=9> */
[----:B------:R-:W-:Y:S02]  /*be80*/  FSETP.NEU.FTZ.AND P5, PT, R5, -INF , PT ;  /* 0xff8000000500780b */ /* 0x000fe40003fbd000 */
[----:B------:R-:W-:Y:S02]  /*be90*/  FMNMX.FTZ R175, R155, R6, !PT ;  /* 0x000000069baf7209 */ /* 0x000fe40007810000 */
[----:B------:R-:W-:Y:S02]  /*bea0*/  FSEL R158, R158, -INF , !P3 ;  /* 0xff8000009e9e7808 */ /* 0x000fe40005800000 */
[----:B------:R-:W-:Y:S02]  /*beb0*/  FMNMX.FTZ R6, R156, R175, !PT ;  /* 0x000000af9c067209 */ /* 0x000fe40007810000 */
[----:B------:R-:W-:-:S02]  /*bec0*/  ISETP.GT.AND P3, PT, R177, 0x31, P2 ;  /* 0x00000031b100780c */ /* 0x000fc40001764270 */
[----:B------:R-:W-:Y:S02]  /*bed0*/  FMNMX.FTZ R179, R157, R6, !PT ;  /* 0x000000069db37209 */ /* 0x000fe40007810000 */
[----:B------:R-:W-:Y:S02]  /*bee0*/  FSEL R173, R10, RZ, P5 ;  /* 0x000000ff0aad7208 */ /* 0x000fe40002800000 */
[----:B------:R-:W-:Y:S02]  /*bef0*/  FSEL R175, R159, -INF , !P4 ;  /* 0xff8000009faf7808 */ /* 0x000fe40006000000 */
[----:B------:R-:W-:Y:S01]  /*bf00*/  ISETP.GT.AND P4, PT, R177, 0x38, P2 ;  /* 0x00000038b100780c */ /* 0x000fe20001784270 */
[--C-:B------:R-:W-:Y:S01]  /*bf10*/  FFMA.FTZ R10, R176, UR10, -R173.reuse ;  /* 0x0000000ab00a7c23 */ /* 0x100fe200080108ad */
[----:B------:R-:W-:Y:S01]  /*bf20*/  ISETP.LT.OR P3, PT, R174, 0x32, P3 ;  /* 0x00000032ae00780c */ /* 0x000fe20001f61670 */
[--C-:B------:R-:W-:Y:S01]  /*bf30*/  FFMA.FTZ R205, R205, UR10, -R173.reuse ;  /* 0x0000000acdcd7c23 */ /* 0x100fe200080108ad */
[----:B------:R-:W-:Y:S01]  /*bf40*/  FMNMX.FTZ R6, R158, R179, !PT ;  /* 0x000000b39e067209 */ /* 0x000fe20007810000 */
[--C-:B------:R-:W-:Y:S01]  /*bf50*/  FFMA.FTZ R206, R206, UR10, -R173.reuse ;  /* 0x0000000acece7c23 */ /* 0x100fe200080108ad */
[----:B------:R-:W-:Y:S01]  /*bf60*/  ISETP.GT.AND P2, PT, R177, 0x39, P2 ;  /* 0x00000039b100780c */ /* 0x000fe20001744270 */
[----:B------:R-:W-:Y:S01]  /*bf70*/  MUFU.EX2 R10, R10 ;  /* 0x0000000a000a7308 */ /* 0x000fe20000000800 */
[----:B------:R-:W-:Y:S01]  /*bf80*/  ISETP.LT.OR P4, PT, R174, 0x39, P4 ;  /* 0x00000039ae00780c */ /* 0x000fe20002781670 */
[--C-:B------:R-:W-:Y:S01]  /*bf90*/  FFMA.FTZ R207, R207, UR10, -R173.reuse ;  /* 0x0000000acfcf7c23 */ /* 0x100fe200080108ad */
[----:B------:R-:W-:Y:S01]  /*bfa0*/  FSEL R176, R160, -INF , !P3 ;  /* 0xff800000a0b07808 */ /* 0x000fe20005800000 */
[--C-:B------:R-:W-:Y:S01]  /*bfb0*/  FFMA.FTZ R167, R167, UR10, -R173.reuse ;  /* 0x0000000aa7a77c23 */ /* 0x100fe200080108ad */
[----:B------:R-:W-:Y:S01]  /*bfc0*/  FMNMX.FTZ R177, R175, R6, !PT ;  /* 0x00000006afb17209 */ /* 0x000fe20007810000 */
[--C-:B------:R-:W-:Y:S01]  /*bfd0*/  FFMA.FTZ R170, R170, UR10, -R173.reuse ;  /* 0x0000000aaaaa7c23 */ /* 0x100fe200080108ad */
[----:B------:R-:W-:Y:S01]  /*bfe0*/  ISETP.LT.OR P2, PT, R174, 0x3a, P2 ;  /* 0x0000003aae00780c */ /* 0x000fe20001741670 */
[----:B------:R-:W-:Y:S01]  /*bff0*/  MUFU.EX2 R159, R205 ;  /* 0x000000cd009f7308 */ /* 0x000fe20000000800 */
[----:B------:R-:W-:Y:S01]  /*c000*/  FSEL R161, R161, -INF , !P4 ;  /* 0xff800000a1a17808 */ /* 0x000fe20006000000 */
[--C-:B------:R-:W-:Y:S01]  /*c010*/  FFMA.FTZ R174, R208, UR10, -R173.reuse ;  /* 0x0000000ad0ae7c23 */ /* 0x100fe200080108ad */
[----:B------:R-:W-:Y:S01]  /*c020*/  FMNMX.FTZ R6, R176, R177, !PT ;  /* 0x000000b1b0067209 */ /* 0x000fe20007810000 */
[--C-:B------:R-:W-:Y:S01]  /*c030*/  FFMA.FTZ R171, R171, UR10, -R173.reuse ;  /* 0x0000000aabab7c23 */ /* 0x100fe200080108ad */
[----:B------:R-:W-:Y:S01]  /*c040*/  FSEL R162, R162, -INF , !P2 ;  /* 0xff800000a2a27808 */ /* 0x000fe20005000000 */
[--C-:B------:R-:W-:Y:S01]  /*c050*/  FFMA.FTZ R172, R172, UR10, -R173.reuse ;  /* 0x0000000aacac7c23 */ /* 0x100fe200080108ad */
[----:B------:R-:W-:Y:S01]  /*c060*/  FMNMX.FTZ R179, R161, R6, !PT ;  /* 0x00000006a1b37209 */ /* 0x000fe20007810000 */
[----:B------:R-:W-:Y:S01]  /*c070*/  MUFU.EX2 R160, R206 ;  /* 0x000000ce00a07308 */ /* 0x000fe20000000800 */
[----:B------:R-:W-:Y:S01]  /*c080*/  FSEL R178, R5, RZ, P5 ;  /* 0x000000ff05b27208 */ /* 0x000fe20002800000 */
[--C-:B------:R-:W-:Y:S01]  /*c090*/  FFMA.FTZ R168, R168, UR10, -R173.reuse ;  /* 0x0000000aa8a87c23 */ /* 0x100fe200080108ad */
[----:B------:R-:W-:Y:S01]  /*c0a0*/  FMNMX.FTZ R6, R162, R179, !PT ;  /* 0x000000b3a2067209 */ /* 0x000fe20007810000 */
[----:B------:R-:W-:Y:S01]  /*c0b0*/  FFMA.FTZ R179, R209, UR10, -R173 ;  /* 0x0000000ad1b37c23 */ /* 0x000fe200080108ad */
[----:B------:R-:W-:Y:S01]  /*c0c0*/  ISETP.NE.AND P3, PT, R2, R183, PT ;  /* 0x000000b70200720c */ /* 0x000fe20003f65270 */
[----:B------:R-:W-:Y:S01]  /*c0d0*/  FADD.FTZ R178, -R178, R9 ;  /* 0x00000009b2b27221 */ /* 0x000fe20000010100 */
[--C-:B------:R-:W-:Y:S01]  /*c0e0*/  FFMA.FTZ R169, R169, UR10, -R173.reuse ;  /* 0x0000000aa9a97c23 */ /* 0x100fe200080108ad */
[----:B------:R-:W0:Y:S01]  /*c0f0*/  SHFL.BFLY PT, R181, R6, 0x2, 0x1f ;  /* 0x0c401f0006b57f89 */ /* 0x000e2200000e0000 */
[----:B------:R-:W-:Y:S01]  /*c100*/  MUFU.EX2 R177, R207 ;  /* 0x000000cf00b17308 */ /* 0x000fe20000000800 */
[----:B------:R-:W-:Y:S01]  /*c110*/  FMUL.FTZ R9, R178, UR10 ;  /* 0x0000000ab2097c20 */ /* 0x000fe20008410000 */
[--C-:B------:R-:W-:Y:S01]  /*c120*/  FFMA.FTZ R164, R164, UR10, -R173.reuse ;  /* 0x0000000aa4a47c23 */ /* 0x100fe200080108ad */
[--C-:B------:R-:W-:Y:S01]  /*c130*/  FFMA.FTZ R165, R165, UR10, -R173.reuse ;  /* 0x0000000aa5a57c23 */ /* 0x100fe200080108ad */
[--C-:B------:R-:W-:Y:S01]  /*c140*/  FFMA.FTZ R166, R166, UR10, -R173.reuse ;  /* 0x0000000aa6a67c23 */ /* 0x100fe200080108ad */
[----:B------:R-:W-:-:S03]  /*c150*/  FFMA.FTZ R163, R163, UR10, -R173 ;  /* 0x0000000aa3a37c23 */ /* 0x000fc600080108ad */
[----:B------:R-:W2:Y:S08]  /*c160*/  MUFU.EX2 R9, R9 ;  /* 0x0000000900097308 */ /* 0x000eb00000000800 */
[----:B------:R-:W3:Y:S01]  /*c170*/  MUFU.EX2 R174, R174 ;  /* 0x000000ae00ae7308 */ /* 0x000ee20000000800 */
[----:B0-----:R-:W-:-:S07]  /*c180*/  FMNMX.FTZ R181, R6, R181, !PT ;  /* 0x000000b506b57209 */ /* 0x001fce0007810000 */
[----:B------:R-:W0:Y:S01]  /*c190*/  MUFU.EX2 R179, R179 ;  /* 0x000000b300b37308 */ /* 0x000e220000000800 */
[----:B--2---:R-:W-:Y:S01]  /*c1a0*/  FFMA.FTZ R178, R9, R3, R10 ;  /* 0x0000000309b27223 */ /* 0x004fe2000001000a */
[-C--:B------:R-:W-:Y:S01]  /*c1b0*/  FMUL.FTZ R24, R24, R9.reuse ;  /* 0x0000000918187220 */ /* 0x080fe20000410000 */
[-C--:B------:R-:W-:Y:S01]  /*c1c0*/  FMUL.FTZ R25, R25, R9.reuse ;  /* 0x0000000919197220 */ /* 0x080fe20000410000 */
[----:B------:R-:W2:Y:S01]  /*c1d0*/  SHFL.BFLY PT, R6, R181, 0x1, 0x1f ;  /* 0x0c201f00b5067f89 */ /* 0x000ea200000e0000 */
[----:B------:R-:W-:Y:S01]  /*c1e0*/  FADD.FTZ R3, R159, R178 ;  /* 0x000000b29f037221 */ /* 0x000fe20000010000 */
[-C--:B------:R-:W-:Y:S01]  /*c1f0*/  FMUL.FTZ R28, R28, R9.reuse ;  /* 0x000000091c1c7220 */ /* 0x080fe20000410000 */
[-C--:B------:R-:W-:Y:S01]  /*c200*/  FMUL.FTZ R29, R29, R9.reuse ;  /* 0x000000091d1d7220 */ /* 0x080fe20000410000 */
[----:B------:R-:W4:Y:S01]  /*c210*/  MUFU.EX2 R167, R167 ;  /* 0x000000a700a77308 */ /* 0x000f220000000800 */
[----:B------:R-:W-:Y:S01]  /*c220*/  FADD.FTZ R178, R160, R3 ;  /* 0x00000003a0b27221 */ /* 0x000fe20000010000 */
[-C--:B------:R-:W-:Y:S01]  /*c230*/  FMUL.FTZ R32, R32, R9.reuse ;  /* 0x0000000920207220 */ /* 0x080fe20000410000 */
[-C--:B------:R-:W-:Y:S01]  /*c240*/  FMUL.FTZ R33, R33, R9.reuse ;  /* 0x0000000921217220 */ /* 0x080fe20000410000 */
[-C--:B------:R-:W-:Y:S01]  /*c250*/  FMUL.FTZ R36, R36, R9.reuse ;  /* 0x0000000924247220 */ /* 0x080fe20000410000 */
[----:B------:R-:W-:Y:S01]  /*c260*/  FADD.FTZ R173, R177, R178 ;  /* 0x000000b2b1ad7221 */ /* 0x000fe20000010000 */
[-C--:B------:R-:W-:Y:S01]  /*c270*/  FMUL.FTZ R37, R37, R9.reuse ;  /* 0x0000000925257220 */ /* 0x080fe20000410000 */
[-C--:B------:R-:W-:Y:S01]  /*c280*/  FMUL.FTZ R40, R40, R9.reuse ;  /* 0x0000000928287220 */ /* 0x080fe20000410000 */
[----:B------:R-:W5:Y:S01]  /*c290*/  MUFU.EX2 R170, R170 ;  /* 0x000000aa00aa7308 */ /* 0x000f620000000800 */
[----:B---3--:R-:W-:Y:S01]  /*c2a0*/  FADD.FTZ R182, R174, R173 ;  /* 0x000000adaeb67221 */ /* 0x008fe20000010000 */
[-C--:B------:R-:W-:Y:S01]  /*c2b0*/  FMUL.FTZ R41, R41, R9.reuse ;  /* 0x0000000929297220 */ /* 0x080fe20000410000 */
[-C--:B------:R-:W-:Y:S01]  /*c2c0*/  FMUL.FTZ R44, R44, R9.reuse ;  /* 0x000000092c2c7220 */ /* 0x080fe20000410000 */
[-C--:B------:R-:W-:Y:S01]  /*c2d0*/  FMUL.FTZ R45, R45, R9.reuse ;  /* 0x000000092d2d7220 */ /* 0x080fe20000410000 */
[----:B0-----:R-:W-:Y:S01]  /*c2e0*/  FADD.FTZ R182, R179, R182 ;  /* 0x000000b6b3b67221 */ /* 0x001fe20000010000 */
[-C--:B------:R-:W-:Y:S01]  /*c2f0*/  FMUL.FTZ R48, R48, R9.reuse ;  /* 0x0000000930307220 */ /* 0x080fe20000410000 */
[-C--:B------:R-:W-:Y:S01]  /*c300*/  FMUL.FTZ R49, R49, R9.reuse ;  /* 0x0000000931317220 */ /* 0x080fe20000410000 */
[----:B------:R-:W0:Y:S01]  /*c310*/  MUFU.EX2 R171, R171 ;  /* 0x000000ab00ab7308 */ /* 0x000e220000000800 */
[-C--:B------:R-:W-:Y:S01]  /*c320*/  FMUL.FTZ R52, R52, R9.reuse ;  /* 0x0000000934347220 */ /* 0x080fe20000410000 */
[-C--:B------:R-:W-:Y:S01]  /*c330*/  FMUL.FTZ R53, R53, R9.reuse ;  /* 0x0000000935357220 */ /* 0x080fe20000410000 */
[----:B------:R-:W-:Y:S01]  /*c340*/  FMUL.FTZ R56, R56, R9 ;  /* 0x0000000938387220 */ /* 0x000fe20000410000 */
[----:B--2---:R-:W-:Y:S01]  /*c350*/  FMNMX.FTZ R6, R181, R6, !PT ;  /* 0x00000006b5067209 */ /* 0x004fe20007810000 */
[----:B------:R-:W-:-:S02]  /*c360*/  IMAD.U32 R181, RZ, RZ, UR22 ;  /* 0x00000016ffb57e24 */ /* 0x000fc4000f8e00ff */
[-C--:B------:R-:W-:Y:S01]  /*c370*/  FMUL.FTZ R57, R57, R9.reuse ;  /* 0x0000000939397220 */ /* 0x080fe20000410000 */
[-C--:B------:R-:W-:Y:S01]  /*c380*/  FMUL.FTZ R60, R60, R9.reuse ;  /* 0x000000093c3c7220 */ /* 0x080fe20000410000 */
[C---:B------:R-:W-:Y:S01]  /*c390*/  FSETP.NEU.FTZ.AND P2, PT, R6.reuse, -INF , PT ;  /* 0xff8000000600780b */ /* 0x040fe20003f5d000 */
[C---:B------:R-:W-:Y:S01]  /*c3a0*/  FMUL.FTZ R180, R6.reuse, UR10 ;  /* 0x0000000a06b47c20 */ /* 0x040fe20008410000 */
[----:B------:R-:W2:Y:S01]  /*c3b0*/  MUFU.EX2 R172, R172 ;  /* 0x000000ac00ac7308 */ /* 0x000ea20000000800 */
[----:B------:R-:W-:Y:S01]  /*c3c0*/  @!P3 IMAD R173, R181, 0x40, R16 ;  /* 0x00000040b5adb824 */ /* 0x000fe200078e0210 */
[----:B------:R-:W-:Y:S01]  /*c3d0*/  FSEL R3, R6, RZ, P2 ;  /* 0x000000ff06037208 */ /* 0x000fe20001000000 */
[----:B----4-:R-:W-:Y:S01]  /*c3e0*/  FADD.FTZ R181, R167, R182 ;  /* 0x000000b6a7b57221 */ /* 0x010fe20000010000 */
[----:B------:R-:W-:Y:S01]  /*c3f0*/  FSEL R180, R180, RZ, P2 ;  /* 0x000000ffb4b47208 */ /* 0x000fe20001000000 */
[----:B------:R-:W-:Y:S01]  /*c400*/  FMUL.FTZ R61, R61, R9 ;  /* 0x000000093d3d7220 */ /* 0x000fe20000410000 */
[----:B------:R-:W-:Y:S01]  /*c410*/  @!P3 LEA R173, R173, UR46, 0x2 ;  /* 0x0000002eadadbc11 */ /* 0x000fe2000f8e10ff */
[----:B------:R-:W-:Y:S01]  /*c420*/  FADD.FTZ R3, -R3, R12 ;  /* 0x0000000c03037221 */ /* 0x000fe20000010100 */
[----:B------:R-:W3:Y:S01]  /*c430*/  MUFU.EX2 R168, R168 ;  /* 0x000000a800a87308 */ /* 0x000ee20000000800 */
[--C-:B------:R-:W-:Y:S01]  /*c440*/  FFMA.FTZ R11, R11, UR10, -R180.reuse ;  /* 0x0000000a0b0b7c23 */ /* 0x100fe200080108b4 */
[----:B-----5:R-:W-:Y:S01]  /*c450*/  FADD.FTZ R182, R170, R181 ;  /* 0x000000b5aab67221 */ /* 0x020fe20000010000 */
[----:B------:R-:W-:Y:S01]  /*c460*/  FMUL.FTZ R3, R3, UR10 ;  /* 0x0000000a03037c20 */ /* 0x000fe20008410000 */
[--C-:B------:R-:W-:Y:S01]  /*c470*/  FFMA.FTZ R178, R13, UR10, -R180.reuse ;  /* 0x0000000a0db27c23 */ /* 0x100fe200080108b4 */
[----:B------:R-:W-:Y:S01]  /*c480*/  FFMA.FTZ R13, R14, UR10, -R180 ;  /* 0x0000000a0e0d7c23 */ /* 0x000fe200080108b4 */
[----:B0-----:R-:W-:Y:S01]  /*c490*/  FADD.FTZ R205, R171, R182 ;  /* 0x000000b6abcd7221 */ /* 0x001fe20000010000 */
[--C-:B------:R-:W-:Y:S01]  /*c4a0*/  FFMA.FTZ R14, R15, UR10, -R180.reuse ;  /* 0x0000000a0f0e7c23 */ /* 0x100fe200080108b4 */
[----:B------:R-:W0:Y:S01]  /*c4b0*/  MUFU.EX2 R169, R169 ;  /* 0x000000a900a97308 */ /* 0x000e220000000800 */
[--C-:B------:R-:W-:Y:S01]  /*c4c0*/  FFMA.FTZ R15, R152, UR10, -R180.reuse ;  /* 0x0000000a980f7c23 */ /* 0x100fe200080108b4 */
[----:B--2---:R-:W-:Y:S01]  /*c4d0*/  FADD.FTZ R207, R172, R205 ;  /* 0x000000cdaccf7221 */ /* 0x004fe20000010000 */
[--C-:B------:R-:W-:Y:S01]  /*c4e0*/  FFMA.FTZ R182, R155, UR10, -R180.reuse ;  /* 0x0000000a9bb67c23 */ /* 0x100fe200080108b4 */
[--C-:B------:R-:W-:Y:S01]  /*c4f0*/  FFMA.FTZ R20, R20, UR10, -R180.reuse ;  /* 0x0000000a14147c23 */ /* 0x100fe200080108b4 */
[--C-:B------:R-:W-:Y:S01]  /*c500*/  FFMA.FTZ R183, R156, UR10, -R180.reuse ;  /* 0x0000000a9cb77c23 */ /* 0x100fe200080108b4 */
[--C-:B------:R-:W-:Y:S01]  /*c510*/  FFMA.FTZ R153, R153, UR10, -R180.reuse ;  /* 0x0000000a99997c23 */ /* 0x100fe200080108b4 */
[--C-:B------:R-:W-:Y:S01]  /*c520*/  FFMA.FTZ R181, R154, UR10, -R180.reuse ;  /* 0x0000000a9ab57c23 */ /* 0x100fe200080108b4 */
[----:B------:R-:W2:Y:S01]  /*c530*/  MUFU.EX2 R164, R164 ;  /* 0x000000a400a47308 */ /* 0x000ea20000000800 */
[----:B---3--:R-:W-:Y:S01]  /*c540*/  FADD.FTZ R152, R168, R207 ;  /* 0x000000cfa8987221 */ /* 0x008fe20000010000 */
[--C-:B------:R-:W-:Y:S01]  /*c550*/  FFMA.FTZ R205, R158, UR10, -R180.reuse ;  /* 0x0000000a9ecd7c23 */ /* 0x100fe200080108b4 */
[--C-:B------:R-:W-:Y:S01]  /*c560*/  FFMA.FTZ R206, R161, UR10, -R180.reuse ;  /* 0x0000000aa1ce7c23 */ /* 0x100fe200080108b4 */
[----:B------:R-:W-:Y:S01]  /*c570*/  F2FP.BF16.F32.PACK_AB R158, R170, R167 ;  /* 0x000000a7aa9e723e */ /* 0x000fe200000010ff */
[--C-:B------:R-:W-:Y:S01]  /*c580*/  FFMA.FTZ R157, R157, UR10, -R180.reuse ;  /* 0x0000000a9d9d7c23 */ /* 0x100fe200080108b4 */
[--C-:B------:R-:W-:Y:S01]  /*c590*/  FFMA.FTZ R175, R175, UR10, -R180.reuse ;  /* 0x0000000aafaf7c23 */ /* 0x100fe200080108b4 */
[--C-:B------:R-:W-:Y:S01]  /*c5a0*/  FFMA.FTZ R176, R176, UR10, -R180.reuse ;  /* 0x0000000ab0b07c23 */ /* 0x100fe200080108b4 */
[----:B------:R-:W-:Y:S01]  /*c5b0*/  MUFU.EX2 R11, R11 ;  /* 0x0000000b000b7308 */ /* 0x000fe20000000800 */
[----:B------:R-:W-:Y:S01]  /*c5c0*/  FFMA.FTZ R180, R162, UR10, -R180 ;  /* 0x0000000aa2b47c23 */ /* 0x000fe200080108b4 */
[----:B0-----:R-:W-:Y:S01]  /*c5d0*/  F2FP.BF16.F32.PACK_AB R162, R169, R168 ;  /* 0x000000a8a9a2723e */ /* 0x001fe200000010ff */
[----:B------:R0:W-:Y:S01]  /*c5e0*/  @!P3 STS [R173+0x28800], R9 ;  /* 0x02880009ad00b388 */ /* 0x0001e20000000800 */
[----:B------:R-:W-:Y:S01]  /*c5f0*/  F2FP.BF16.F32.PACK_AB R154, R177, R160 ;  /* 0x000000a0b19a723e */ /* 0x000fe200000010ff */
[-C--:B------:R-:W-:Y:S01]  /*c600*/  FMUL.FTZ R64, R64, R9.reuse ;  /* 0x0000000940407220 */ /* 0x080fe20000410000 */
[-C--:B------:R-:W-:Y:S01]  /*c610*/  FMUL.FTZ R65, R65, R9.reuse ;  /* 0x0000000941417220 */ /* 0x080fe20000410000 */
[-C--:B------:R-:W-:Y:S01]  /*c620*/  FMUL.FTZ R68, R68, R9.reuse ;  /* 0x0000000944447220 */ /* 0x080fe20000410000 */
[----:B------:R3:W4:Y:S01]  /*c630*/  MUFU.EX2 R12, R3 ;  /* 0x00000003000c7308 */ /* 0x0007220000000800 */
        /* <DEDUP_REMOVED lines=8> */
[----:B---3--:R-:W-:Y:S01]  /*c6c0*/  FADD.FTZ R3, R169, R152 ;  /* 0x00000098a9037221 */ /* 0x008fe20000010000 */
[----:B------:R-:W-:Y:S01]  /*c6d0*/  F2FP.BF16.F32.PACK_AB R152, R159, R10 ;  /* 0x0000000a9f98723e */ /* 0x000fe200000010ff */
[-C--:B------:R-:W-:Y:S01]  /*c6e0*/  FMUL.FTZ R84, R84, R9.reuse ;  /* 0x0000000954547220 */ /* 0x080fe20000410000 */
[-C--:B------:R-:W-:Y:S01]  /*c6f0*/  FMUL.FTZ R85, R85, R9.reuse ;  /* 0x0000000955557220 */ /* 0x080fe20000410000 */
[----:B--2---:R-:W-:Y:S01]  /*c700*/  FADD.FTZ R156, R164, R3 ;  /* 0x00000003a49c7221 */ /* 0x004fe20000010000 */
[-C--:B------:R-:W-:Y:S01]  /*c710*/  FMUL.FTZ R88, R88, R9.reuse ;  /* 0x0000000958587220 */ /* 0x080fe20000410000 */
[-C--:B------:R-:W-:Y:S01]  /*c720*/  FMUL.FTZ R89, R89, R9.reuse ;  /* 0x0000000959597220 */ /* 0x080fe20000410000 */
[----:B------:R-:W-:Y:S01]  /*c730*/  MUFU.EX2 R178, R178 ;  /* 0x000000b200b27308 */ /* 0x000fe20000000800 */
[----:B----4-:R2:W-:Y:S01]  /*c740*/  @!P3 STS [R173+0x28820], R12 ;  /* 0x0288200cad00b388 */ /* 0x0105e20000000800 */
[-C--:B------:R-:W-:Y:S01]  /*c750*/  FMUL.FTZ R92, R92, R9.reuse ;  /* 0x000000095c5c7220 */ /* 0x080fe20000410000 */
[-C--:B------:R-:W-:Y:S01]  /*c760*/  FMUL.FTZ R93, R93, R9.reuse ;  /* 0x000000095d5d7220 */ /* 0x080fe20000410000 */
[-C--:B------:R-:W-:Y:S01]  /*c770*/  FMUL.FTZ R96, R96, R9.reuse ;  /* 0x0000000960607220 */ /* 0x080fe20000410000 */
[-C--:B------:R-:W-:Y:S01]  /*c780*/  FMUL.FTZ R97, R97, R9.reuse ;  /* 0x0000000961617220 */ /* 0x080fe20000410000 */
[-C--:B------:R-:W-:Y:S01]  /*c790*/  FMUL.FTZ R100, R100, R9.reuse ;  /* 0x0000000964647220 */ /* 0x080fe20000410000 */
[-C--:B------:R-:W-:Y:S01]  /*c7a0*/  FMUL.FTZ R101, R101, R9.reuse ;  /* 0x0000000965657220 */ /* 0x080fe20000410000 */
[----:B------:R-:W3:Y:S01]  /*c7b0*/  MUFU.EX2 R166, R166 ;  /* 0x000000a600a67308 */ /* 0x000ee20000000800 */
[C---:B-----5:R-:W-:Y:S01]  /*c7c0*/  FADD.FTZ R3, R165.reuse, R156 ;  /* 0x0000009ca5037221 */ /* 0x060fe20000010000 */
[----:B------:R-:W-:Y:S01]  /*c7d0*/  F2FP.BF16.F32.PACK_AB R164, R165, R164 ;  /* 0x000000a4a5a4723e */ /* 0x000fe200000010ff */
[-C--:B------:R-:W-:Y:S01]  /*c7e0*/  FMUL.FTZ R104, R104, R9.reuse ;  /* 0x0000000968687220 */ /* 0x080fe20000410000 */
[----:B------:R-:W-:Y:S01]  /*c7f0*/  F2FP.BF16.F32.PACK_AB R156, R179, R174 ;  /* 0x000000aeb39c723e */ /* 0x000fe200000010ff */
[-C--:B------:R-:W-:Y:S01]  /*c800*/  FMUL.FTZ R105, R105, R9.reuse ;  /* 0x0000000969697220 */ /* 0x080fe20000410000 */
[-C--:B------:R-:W-:Y:S01]  /*c810*/  FMUL.FTZ R108, R108, R9.reuse ;  /* 0x000000096c6c7220 */ /* 0x080fe20000410000 */
[-C--:B------:R-:W-:Y:S01]  /*c820*/  FMUL.FTZ R109, R109, R9.reuse ;  /* 0x000000096d6d7220 */ /* 0x080fe20000410000 */
[----:B------:R4:W5:Y:S01]  /*c830*/  MUFU.EX2 R155, R13 ;  /* 0x0000000d009b7308 */ /* 0x0009620000000800 */
        /* <DEDUP_REMOVED lines=8> */
[----:B----4-:R-:W-:Y:S01]  /*c8c0*/  FFMA.FTZ R13, R12, R4, R11 ;  /* 0x000000040c0d7223 */ /* 0x010fe2000001000b */
[----:B---3--:R-:W-:Y:S01]  /*c8d0*/  FADD.FTZ R10, R166, R3 ;  /* 0x00000003a60a7221 */ /* 0x008fe20000010000 */
[-C--:B------:R-:W-:Y:S01]  /*c8e0*/  FMUL.FTZ R125, R125, R9.reuse ;  /* 0x000000097d7d7220 */ /* 0x080fe20000410000 */
[-C--:B------:R-:W-:Y:S01]  /*c8f0*/  FMUL.FTZ R128, R128, R9.reuse ;  /* 0x0000000980807220 */ /* 0x080fe20000410000 */
[----:B------:R-:W-:Y:S01]  /*c900*/  FADD.FTZ R4, R178, R13 ;  /* 0x0000000db2047221 */ /* 0x000fe20000010000 */
[-C--:B------:R-:W-:Y:S01]  /*c910*/  FMUL.FTZ R129, R129, R9.reuse ;  /* 0x0000000981817220 */ /* 0x080fe20000410000 */
[-C--:B------:R-:W-:Y:S01]  /*c920*/  FMUL.FTZ R132, R132, R9.reuse ;  /* 0x0000000984847220 */ /* 0x080fe20000410000 */
[----:B------:R-:W3:Y:S01]  /*c930*/  MUFU.EX2 R14, R14 ;  /* 0x0000000e000e7308 */ /* 0x000ee20000000800 */
        /* <DEDUP_REMOVED lines=8> */
[C---:B-1----:R-:W-:Y:S01]  /*c9c0*/  FADD.FTZ R3, R163.reuse, R10 ;  /* 0x0000000aa3037221 */ /* 0x042fe20000010000 */
[----:B------:R-:W-:Y:S01]  /*c9d0*/  F2FP.BF16.F32.PACK_AB R166, R163, R166 ;  /* 0x000000a6a3a6723e */ /* 0x000fe200000010ff */
[-C--:B------:R-:W-:Y:S01]  /*c9e0*/  FMUL.FTZ R145, R145, R9.reuse ;  /* 0x0000000991917220 */ /* 0x080fe20000410000 */
[-C--:B------:R-:W-:Y:S01]  /*c9f0*/  FMUL.FTZ R148, R148, R9.reuse ;  /* 0x0000000994947220 */ /* 0x080fe20000410000 */
[----:B------:R-:W-:Y:S01]  /*ca00*/  FMUL.FTZ R149, R149, R9 ;  /* 0x0000000995957220 */ /* 0x000fe20000410000 */
[----:B------:R-:W-:Y:S01]  /*ca10*/  F2FP.BF16.F32.PACK_AB R160, R172, R171 ;  /* 0x000000abaca0723e */ /* 0x000fe200000010ff */
[-C--:B------:R-:W-:Y:S01]  /*ca20*/  FMUL.FTZ R26, R26, R12.reuse ;  /* 0x0000000c1a1a7220 */ /* 0x080fe20000410000 */
        /* <DEDUP_REMOVED lines=17> */
[----:B-1----:R-:W-:Y:S01]  /*cb40*/  FADD.FTZ R170, R15, R170 ;  /* 0x000000aa0faa7221 */ /* 0x002fe20000010000 */
[----:B---3--:R-:W-:Y:S01]  /*cb50*/  F2FP.BF16.F32.PACK_AB R153, R178, R11 ;  /* 0x0000000bb299723e */ /* 0x008fe200000010ff */
[----:B------:R-:W-:Y:S01]  /*cb60*/  BAR.SYNC.DEFER_BLOCKING 0xf, 0x100 ;  /* 0x03c4000000007b1d */ /* 0x000fe20000010000 */
[-C--:B------:R-:W-:Y:S01]  /*cb70*/  FMUL.FTZ R50, R50, R12.reuse ;  /* 0x0000000c32327220 */ /* 0x080fe20000410000 */
[-C--:B------:R-:W-:Y:S01]  /*cb80*/  FMUL.FTZ R51, R51, R12.reuse ;  /* 0x0000000c33337220 */ /* 0x080fe20000410000 */
[-C--:B------:R-:W-:Y:S01]  /*cb90*/  FMUL.FTZ R54, R54, R12.reuse ;  /* 0x0000000c36367220 */ /* 0x080fe20000410000 */
[-C--:B------:R-:W-:Y:S01]  /*cba0*/  FMUL.FTZ R55, R55, R12.reuse ;  /* 0x0000000c37377220 */ /* 0x080fe20000410000 */
[-C--:B------:R-:W-:Y:S01]  /*cbb0*/  FMUL.FTZ R58, R58, R12.reuse ;  /* 0x0000000c3a3a7220 */ /* 0x080fe20000410000 */
[----:B------:R-:W1:Y:S01]  /*cbc0*/  MUFU.EX2 R161, R182 ;  /* 0x000000b600a17308 */ /* 0x000e620000000800 */
[----:B-----5:R-:W-:Y:S01]  /*cbd0*/  FADD.FTZ R13, R159, R170 ;  /* 0x000000aa9f0d7221 */ /* 0x020fe20000010000 */
[-C--:B------:R-:W-:Y:S01]  /*cbe0*/  FMUL.FTZ R59, R59, R12.reuse ;  /* 0x0000000c3b3b7220 */ /* 0x080fe20000410000 */
[-C--:B------:R-:W-:Y:S01]  /*cbf0*/  FMUL.FTZ R62, R62, R12.reuse ;  /* 0x0000000c3e3e7220 */ /* 0x080fe20000410000 */
[-C--:B------:R-:W-:Y:S01]  /*cc00*/  FMUL.FTZ R63, R63, R12.reuse ;  /* 0x0000000c3f3f7220 */ /* 0x080fe20000410000 */
[-C--:B------:R-:W-:Y:S01]  /*cc10*/  FMUL.FTZ R66, R66, R12.reuse ;  /* 0x0000000c42427220 */ /* 0x080fe20000410000 */
[-C--:B------:R-:W-:Y:S01]  /*cc20*/  FMUL.FTZ R67, R67, R12.reuse ;  /* 0x0000000c43437220 */ /* 0x080fe20000410000 */
[-C--:B------:R-:W-:Y:S01]  /*cc30*/  FMUL.FTZ R70, R70, R12.reuse ;  /* 0x0000000c46467220 */ /* 0x080fe20000410000 */
[----:B------:R-:W3:Y:S01]  /*cc40*/  MUFU.EX2 R168, R183 ;  /* 0x000000b700a87308 */ /* 0x000ee20000000800 */
[C---:B----4-:R-:W-:Y:S01]  /*cc50*/  FADD.FTZ R170, R10.reuse, R13 ;  /* 0x0000000d0aaa7221 */ /* 0x050fe20000010000 */
[----:B------:R-:W-:Y:S01]  /*cc60*/  F2FP.BF16.F32.PACK_AB R159, R10, R159 ;  /* 0x0000009f0a9f723e */ /* 0x000fe200000010ff */
[-C--:B------:R-:W-:Y:S01]  /*cc70*/  FMUL.FTZ R71, R71, R12.reuse ;  /* 0x0000000c47477220 */ /* 0x080fe20000410000 */
[-C--:B------:R-:W-:Y:S01]  /*cc80*/  FMUL.FTZ R74, R74, R12.reuse ;  /* 0x0000000c4a4a7220 */ /* 0x080fe20000410000 */
[-C--:B------:R-:W-:Y:S01]  /*cc90*/  FMUL.FTZ R75, R75, R12.reuse ;  /* 0x0000000c4b4b7220 */ /* 0x080fe20000410000 */
[-C--:B------:R-:W-:Y:S01]  /*cca0*/  FMUL.FTZ R78, R78, R12.reuse ;  /* 0x0000000c4e4e7220 */ /* 0x080fe20000410000 */
[-C--:B------:R-:W-:Y:S01]  /*ccb0*/  FMUL.FTZ R79, R79, R12.reuse ;  /* 0x0000000c4f4f7220 */ /* 0x080fe20000410000 */
[----:B------:R4:W5:Y:S01]  /*ccc0*/  MUFU.EX2 R163, R157 ;  /* 0x0000009d00a37308 */ /* 0x0009620000000800 */
[----:B-1----:R-:W-:Y:S01]  /*ccd0*/  FADD.FTZ R13, R161, R170 ;  /* 0x000000aaa10d7221 */ /* 0x002fe20000010000 */
[----:B------:R2:W-:Y:S01]  /*cce0*/  STSM.16.M88.4 [R18+0x26800], R152 ;  /* 0x0268009812007844 */ /* 0x0005e20000000200 */
[-C--:B------:R-:W-:Y:S01]  /*ccf0*/  FMUL.FTZ R82, R82, R12.reuse ;  /* 0x0000000c52527220 */ /* 0x080fe20000410000 */
[-C--:B------:R-:W-:Y:S01]  /*cd00*/  FMUL.FTZ R83, R83, R12.reuse ;  /* 0x0000000c53537220 */ /* 0x080fe20000410000 */
[-C--:B------:R-:W-:Y:S01]  /*cd10*/  FMUL.FTZ R86, R86, R12.reuse ;  /* 0x0000000c56567220 */ /* 0x080fe20000410000 */
[-C--:B------:R-:W-:Y:S01]  /*cd20*/  FMUL.FTZ R87, R87, R12.reuse ;  /* 0x0000000c57577220 */ /* 0x080fe20000410000 */
[----:B------:R-:W-:Y:S01]  /*cd30*/  FMUL.FTZ R90, R90, R12 ;  /* 0x0000000c5a5a7220 */ /* 0x000fe20000410000 */
[----:B------:R-:W1:Y:S01]  /*cd40*/  MUFU.EX2 R4, R205 ;  /* 0x000000cd00047308 */ /* 0x000e620000000800 */
[C---:B---3--:R-:W-:Y:S01]  /*cd50*/  FADD.FTZ R170, R168.reuse, R13 ;  /* 0x0000000da8aa7221 */ /* 0x048fe20000010000 */
[----:B----4-:R-:W-:Y:S01]  /*cd60*/  F2FP.BF16.F32.PACK_AB R157, R15, R20 ;  /* 0x000000140f9d723e */ /* 0x010fe200000010ff */
[-C--:B------:R-:W-:Y:S01]  /*cd70*/  FMUL.FTZ R91, R91, R12.reuse ;  /* 0x0000000c5b5b7220 */ /* 0x080fe20000410000 */
[----:B------:R-:W-:Y:S01]  /*cd80*/  F2FP.BF16.F32.PACK_AB R161, R168, R161 ;  /* 0x000000a1a8a1723e */ /* 0x000fe200000010ff */
[-C--:B------:R-:W-:Y:S01]  /*cd90*/  FMUL.FTZ R94, R94, R12.reuse ;  /* 0x0000000c5e5e7220 */ /* 0x080fe20000410000 */
[-C--:B------:R-:W-:Y:S01]  /*cda0*/  FMUL.FTZ R95, R95, R12.reuse ;  /* 0x0000000c5f5f7220 */ /* 0x080fe20000410000 */
[----:B------:R2:W-:Y:S01]  /*cdb0*/  STSM.16.M88.4 [R23], R156 ;  /* 0x0000009c17007844 */ /* 0x0005e20000000200 */
        /* <DEDUP_REMOVED lines=13> */
[-C--:B------:R-:W-:Y:S01]  /*ce90*/  FMUL.FTZ R114, R114, R12.reuse ;  /* 0x0000000c72727220 */ /* 0x080fe20000410000 */
[-C--:B------:R-:W-:Y:S01]  /*cea0*/  FMUL.FTZ R115, R115, R12.reuse ;  /* 0x0000000c73737220 */ /* 0x080fe20000410000 */
[----:B------:R2:W-:Y:S01]  /*ceb0*/  STSM.16.M88.4 [R19], R160 ;  /* 0x000000a013007844 */ /* 0x0005e20000000200 */
        /* <DEDUP_REMOVED lines=9> */
[C---:B----4-:R-:W-:Y:S01]  /*cf50*/  FADD.FTZ R170, R176.reuse, R13 ;  /* 0x0000000db0aa7221 */ /* 0x050fe20000010000 */
[----:B------:R-:W-:Y:S01]  /*cf60*/  F2FP.BF16.F32.PACK_AB R165, R176, R165 ;  /* 0x000000a5b0a5723e */ /* 0x000fe200000010ff */
[-C--:B------:R-:W-:Y:S01]  /*cf70*/  FMUL.FTZ R130, R130, R12.reuse ;  /* 0x0000000c82827220 */ /* 0x080fe20000410000 */
[-C--:B------:R-:W-:Y:S01]  /*cf80*/  FMUL.FTZ R131, R131, R12.reuse ;  /* 0x0000000c83837220 */ /* 0x080fe20000410000 */
[-C--:B------:R-:W-:Y:S01]  /*cf90*/  FMUL.FTZ R134, R134, R12.reuse ;  /* 0x0000000c86867220 */ /* 0x080fe20000410000 */
[-C--:B------:R-:W-:Y:S01]  /*cfa0*/  FMUL.FTZ R135, R135, R12.reuse ;  /* 0x0000000c87877220 */ /* 0x080fe20000410000 */
[-C--:B------:R-:W-:Y:S01]  /*cfb0*/  FMUL.FTZ R138, R138, R12.reuse ;  /* 0x0000000c8a8a7220 */ /* 0x080fe20000410000 */
[-C--:B------:R-:W-:Y:S01]  /*cfc0*/  FMUL.FTZ R139, R139, R12.reuse ;  /* 0x0000000c8b8b7220 */ /* 0x080fe20000410000 */
[----:B0-----:R-:W-:Y:S01]  /*cfd0*/  FADD.FTZ R9, R167, R170 ;  /* 0x000000aaa7097221 */ /* 0x001fe20000010000 */
[-C--:B------:R-:W-:Y:S01]  /*cfe0*/  FMUL.FTZ R142, R142, R12.reuse ;  /* 0x0000000c8e8e7220 */ /* 0x080fe20000410000 */
[-C--:B------:R-:W-:Y:S01]  /*cff0*/  FMUL.FTZ R143, R143, R12.reuse ;  /* 0x0000000c8f8f7220 */ /* 0x080fe20000410000 */
[-C--:B------:R-:W-:Y:S01]  /*d000*/  FMUL.FTZ R146, R146, R12.reuse ;  /* 0x0000000c92927220 */ /* 0x080fe20000410000 */
[-C--:B------:R-:W-:Y:S01]  /*d010*/  FMUL.FTZ R147, R147, R12.reuse ;  /* 0x0000000c93937220 */ /* 0x080fe20000410000 */
[-C--:B------:R-:W-:Y:S01]  /*d020*/  FMUL.FTZ R150, R150, R12.reuse ;  /* 0x0000000c96967220 */ /* 0x080fe20000410000 */
[----:B------:R-:W-:Y:S01]  /*d030*/  FMUL.FTZ R151, R151, R12 ;  /* 0x0000000c97977220 */ /* 0x000fe20000410000 */
[C---:B-1----:R-:W-:Y:S01]  /*d040*/  F2FP.BF16.F32.PACK_AB R167, R180.reuse, R167 ;  /* 0x000000a7b4a7723e */ /* 0x042fe200000010ff */
[----:B------:R-:W-:-:S04]  /*d050*/  FADD.FTZ R4, R180, R9 ;  /* 0x00000009b4047221 */ /* 0x000fc80000010000 */
[----:B------:R2:W-:Y:S01]  /*d060*/  STSM.16.M88.4 [R22], R164 ;  /* 0x000000a416007844 */ /* 0x0005e20000000200 */
[----:B------:R-:W-:Y:S05]  /*d070*/  @!P0 BRA `(.L_x_5651) ;  /* 0x0000000000048947 */ /* 0x000fea0003800000 */
[----:B------:R-:W-:Y:S01]  /*d080*/  BPT.TRAP 0x1 ;  /* 0x000000040000795c */ /* 0x000fe20000300000 */
.L_x_5651:
[----:B------:R0:W1:Y:S01]  /*d090*/  SYNCS.PHASECHK.TRANS64.TRYWAIT P2, [UR26+0x28c50], R8 ;  /* 0x028c5008ff0075a7 */ /* 0x000062000804015a */
[----:B------:R-:W-:Y:S05]  /*d0a0*/  @!P0 BRA `(.L_x_5652) ;  /* 0x0000000000048947 */ /* 0x000fea0003800000 */
[----:B------:R-:W-:Y:S01]  /*d0b0*/  BPT.TRAP 0x1 ;  /* 0x000000040000795c */ /* 0x000fe20000300000 */
.L_x_5652:
[----:B-1----:R-:W-:Y:S05]  /*d0c0*/  @P2 BRA `(.L_x_5653) ;  /* 0x0000000000082947 */ /* 0x002fea0003800000 */
[----:B------:R-:W1:Y:S02]  /*d0d0*/  SYNCS.PHASECHK.TRANS64.TRYWAIT P2, [UR26+0x28c50], R8 ;  /* 0x028c5008ff0075a7 */ /* 0x000e64000804015a */
[----:B-1----:R-:W-:Y:S05]  /*d0e0*/  @!P2 BRA `(.L_x_5654) ;  /* 0x000000b00094a947 */ /* 0x002fea0003800000 */
.L_x_5653:
[----:B------:R-:W-:Y:S01]  /*d0f0*/  ULEA UR11, UR37, UR50, 0xc ;  /* 0x00000032250b7291 */ /* 0x000fe2000f8e603f */
[----:B------:R-:W-:Y:S01]  /*d100*/  WARPGROUP.ARRIVE ;  /* 0x00000000000079c5 */ /* 0x000fe20000000000 */
[----:B------:R-:W-:Y:S01]  /*d110*/  UMOV UR7, 0x40000040 ;  /* 0x4000004000077882 */ /* 0x000fe20000000000 */
[----:B------:R-:W-:Y:S01]  /*d120*/  ISETP.GT.AND P2, PT, R7, UR48, PT ;  /* 0x0000003007007c0c */ /* 0x000fe2000bf44270 */
[----:B-1----:R-:W-:Y:S01]  /*d130*/  @!P1 VIADD R21, R21, 0x28c60 ;  /* 0x00028c6015159836 */ /* 0x002fe20000000000 */
[----:B------:R-:W-:Y:S01]  /*d140*/  UMOV UR22, UR37 ;  /* 0x0000002500167c82 */ /* 0x000fe20008000000 */
[----:B------:R-:W-:Y:S01]  /*d150*/  VIADD R7, R7, 0xffffffff ;  /* 0xffffffff07077836 */ /* 0x000fe20000000000 */
[----:B------:R-:W-:Y:S01]  /*d160*/  UMOV UR6, UR11 ;  /* 0x0000000b00067c82 */ /* 0x000fe20008000000 */
[----:B--2---:R-:W-:Y:S01]  /*d170*/  IMAD.MOV.U32 R12, RZ, RZ, R6 ;  /* 0x000000ffff0c7224 */ /* 0x004fe200078e0006 */
        /* <DEDUP_REMOVED lines=32> */
.L_x_5638:
[----:B------:R-:W5:Y:S01]  /*d380*/  SHFL.BFLY PT, R0, R3, 0x2, 0x1f ;  /* 0x0c401f0003007f89 */ /* 0x000f6200000e0000 */
[----:B------:R-:W-:Y:S01]  /*d390*/  IMAD.U32 R20, RZ, RZ, UR10 ;  /* 0x0000000aff147e24 */ /* 0x000fe2000f8e00ff */
[----:B------:R-:W-:Y:S02]  /*d3a0*/  UIADD3 UR39, UR39, 0x1, URZ ;  /* 0x0000000127277890 */ /* 0x000fe4000fffe03f */
[----:B------:R-:W0:Y:S01]  /*d3b0*/  SHFL.BFLY PT, R9, R4, 0x2, 0x1f ;  /* 0x0c401f0004097f89 */ /* 0x000e2200000e0000 */
[----:B------:R-:W-:Y:S08]  /*d3c0*/  BAR.ARV 0x8, 0x100 ;  /* 0x0204000000007b1d */ /* 0x000ff00000002000 */
[----:B------:R-:W-:Y:S01]  /*d3d0*/  BAR.SYNC.DEFER_BLOCKING 0xf, 0x100 ;  /* 0x03c4000000007b1d */ /* 0x000fe20000010000 */
[----:B-----5:R-:W-:Y:S01]  /*d3e0*/  FADD.FTZ R0, R0, R3 ;  /* 0x0000000300007221 */ /* 0x020fe20000010000 */
[----:B------:R-:W-:Y:S01]  /*d3f0*/  IMAD.U32 R3, RZ, RZ, UR37 ;  /* 0x00000025ff037e24 */ /* 0x000fe2000f8e00ff */
[----:B------:R-:W-:Y:S01]  /*d400*/  UIADD3 UR37, UR37, 0x1, URZ ;  /* 0x0000000125257890 */ /* 0x000fe2000fffe03f */
[----:B0-----:R-:W-:-:S02]  /*d410*/  FADD.FTZ R9, R9, R4 ;  /* 0x0000000409097221 */ /* 0x001fc40000010000 */
[----:B------:R-:W0:Y:S01]  /*d420*/  SHFL.BFLY PT, R7, R0, 0x1, 0x1f ;  /* 0x0c201f0000077f89 */ /* 0x000e2200000e0000 */
[----:B------:R-:W-:Y:S01]  /*d430*/  IMAD.MOV.U32 R4, RZ, RZ, RZ ;  /* 0x000000ffff047224 */ /* 0x000fe200078e00ff */
[----:B------:R-:W-:Y:S02]  /*d440*/  UISETP.NE.AND UP0, UPT, UR37, 0x2, UPT ;  /* 0x000000022500788c */ /* 0x000fe4000bf05270 */
[----:B-1----:R-:W1:Y:S02]  /*d450*/  SHFL.BFLY PT, R8, R9, 0x1, 0x1f ;  /* 0x0c201f0009087f89 */ /* 0x002e6400000e0000 */
[----:B------:R-:W-:Y:S02]  /*d460*/  USEL UR4, URZ, 0x1, UP0 ;  /* 0x000000013f047887 */ /* 0x000fe40008000000 */
[----:B------:R-:W-:Y:S02]  /*d470*/  USEL UR37, UR37, URZ, UP0 ;  /* 0x0000003f25257287 */ /* 0x000fe40008000000 */
[----:B------:R-:W-:Y:S01]  /*d480*/  ULOP3.LUT UR38, UR38, UR4, URZ, 0x3c, !UPT ;  /* 0x0000000426267292 */ /* 0x000fe2000f8e3c3f */
[----:B0-----:R-:W-:Y:S01]  /*d490*/  FADD.FTZ R13, R0, R7 ;  /* 0x00000007000d7221 */ /* 0x001fe20000010000 */
[----:B------:R-:W-:-:S02]  /*d4a0*/  IMAD.MOV R7, RZ, RZ, -R17 ;  /* 0x000000ffff077224 */ /* 0x000fc400078e0a11 */
[----:B-1----:R-:W-:Y:S02]  /*d4b0*/  FADD.FTZ R11, R9, R8 ;  /* 0x00000008090b7221 */ /* 0x002fe40000010000 */
[----:B------:R-:W-:Y:S02]  /*d4c0*/  FSETP.NE.FTZ.AND P1, PT, R13, RZ, PT ;  /* 0x000000ff0d00720b */ /* 0x000fe40003f35000 */
[----:B------:R-:W-:Y:S01]  /*d4d0*/  ISETP.NE.AND P0, PT, R2, R7, PT ;  /* 0x000000070200720c */ /* 0x000fe20003f05270 */
[----:B------:R-:W-:Y:S01]  /*d4e0*/  IMAD.MOV.U32 R7, RZ, RZ, RZ ;  /* 0x000000ffff077224 */ /* 0x000fe200078e00ff */
[----:B------:R-:W-:-:S09]  /*d4f0*/  FSETP.NE.FTZ.AND P2, PT, R11, RZ, PT ;  /* 0x000000ff0b00720b */ /* 0x000fd20003f55000 */
[----:B------:R-:W3:Y:S01]  /*d500*/  @P1 MUFU.RCP R7, R13 ;  /* 0x0000000d00071308 */ /* 0x000ee20000001000 */
[----:B------:R-:W-:Y:S01]  /*d510*/  @P1 FMUL.FTZ R20, R20, 0.69314718246459960938 ;  /* 0x3f31721814141820 */ /* 0x000fe20000410000 */
[----:B------:R-:W-:Y:S02]  /*d520*/  @!P0 IMAD R0, R3, 0x40, R16 ;  /* 0x0000004003008824 */ /* 0x000fe400078e0210 */
[----:B------:R-:W-:-:S03]  /*d530*/  IMAD.MOV.U32 R3, RZ, RZ, -0x800000 ;  /* 0xff800000ff037424 */ /* 0x000fc600078e00ff */
[----:B------:R-:W-:Y:S01]  /*d540*/  @!P0 LEA R9, R0, UR46, 0x2 ;  /* 0x0000002e00098c11 */ /* 0x000fe2000f8e10ff */
[----:B------:R-:W-:Y:S01]  /*d550*/  @P2 MUFU.RCP R4, R11 ;  /* 0x0000000b00042308 */ /* 0x000fe20000001000 */
[----:B------:R-:W-:-:S07]  /*d560*/  IMAD.MOV.U32 R0, RZ, RZ, -0x800000 ;  /* 0xff800000ff007424 */ /* 0x000fce00078e00ff */
[----:B------:R-:W0:Y:S01]  /*d570*/  @P1 MUFU.LG2 R13, R13 ;  /* 0x0000000d000d1308 */ /* 0x000e220000000c00 */
        /* <DEDUP_REMOVED lines=65> */
[----:B------:R-:W-:-:S02]  /*d990*/  IMAD.U32 R24, RZ, RZ, UR10 ;  /* 0x0000000aff187e24 */ /* 0x000fc4000f8e00ff */
[----:B0-----:R-:W-:Y:S01]  /*d9a0*/  @P1 FMUL.FTZ R13, R13, 0.69314718246459960938 ;  /* 0x3f3172180d0d1820 */ /* 0x001fe20000410000 */
[-C--:B------:R-:W-:Y:S01]  /*d9b0*/  FMUL.FTZ R26, R26, R4.reuse ;  /* 0x000000041a1a7220 */ /* 0x080fe20000410000 */
[----:B------:R0:W-:Y:S01]  /*d9c0*/  @!P0 STS [R9+0x28820], R4 ;  /* 0x0288200409008388 */ /* 0x0001e20000000800 */
[----:B------:R-:W-:Y:S01]  /*d9d0*/  @P2 FMUL.FTZ R24, R24, 0.69314718246459960938 ;  /* 0x3f31721818182820 */ /* 0x000fe20000410000 */
[----:B------:R-:W-:Y:S01]  /*d9e0*/  PLOP3.LUT P0, PT, PT, PT, PT, 0x8, 0x0 ;  /* 0x000000000000781c */ /* 0x000fe20003f0e170 */
[-C--:B------:R-:W-:Y:S01]  /*d9f0*/  FMUL.FTZ R27, R27, R4.reuse ;  /* 0x000000041b1b7220 */ /* 0x080fe20000410000 */
[-C--:B------:R-:W-:Y:S01]  /*da00*/  FMUL.FTZ R30, R30, R4.reuse ;  /* 0x000000041e1e7220 */ /* 0x080fe20000410000 */
[-C--:B------:R-:W-:Y:S01]  /*da10*/  FMUL.FTZ R31, R31, R4.reuse ;  /* 0x000000041f1f7220 */ /* 0x080fe20000410000 */
[----:B-1----:R1:W3:Y:S01]  /*da20*/  @P2 MUFU.LG2 R7, R11 ;  /* 0x0000000b00072308 */ /* 0x0022e20000000c00 */
        /* <DEDUP_REMOVED lines=64> */
.L_x_5571:
[----:B------:R-:W0:Y:S08]  /*de30*/  S2UR UR4, SR_CgaCtaId ;  /* 0x00000000000479c3 */ /* 0x000e300000008800 */
[----:B------:R-:W-:Y:S06]  /*de40*/  BAR.SYNC.DEFER_BLOCKING 0x5, 0x180 ;  /* 0x0146000000007b1d */ /* 0x000fec0000010000 */
[----:B------:R-:W-:Y:S01]  /*de50*/  UMOV UR46, 0x400 ;  /* 0x00000400002e7882 */ /* 0x000fe20000000000 */
[----:B------:R-:W-:Y:S01]  /*de60*/  BSSY B0, `(.L_x_5656) ;  /* 0x00002f2000007945 */ /* 0x000fe20003800000 */
[----:B0-----:R-:W-:-:S09]  /*de70*/  ULEA UR46, UR4, UR46, 0x18 ;  /* 0x0000002e042e7291 */ /* 0x001fd2000f8ec03f */
[----:B------:R-:W0:Y:S02]  /*de80*/  LDS.128 R4, [UR46+0x28cd0] ;  /* 0x028cd02eff047984 */ /* 0x000e240008000c00 */
[----:B0-----:R-:W-:Y:S02]  /*de90*/  R2UR UR5, R5 ;  /* 0x00000000050572ca */ /* 0x001fe400000e0000 */
[----:B------:R-:W-:Y:S02]  /*dea0*/  R2UR UR7, R6 ;  /* 0x00000000060772ca */ /* 0x000fe400000e0000 */
        /* <DEDUP_REMOVED lines=31> */
[C---:B------:R-:W-:Y:S02]  /*e0a0*/  LOP3.LUT R7, R4.reuse, 0x380, RZ, 0xc0, !PT ;  /* 0x0000038004077812 */ /* 0x040fe400078ec0ff */
[C---:B------:R-:W-:Y:S01]  /*e0b0*/  IADD3 R24, P0, R4.reuse, 0x40, RZ ;  /* 0x0000004004187810 */ /* 0x040fe20007f1e0ff */
[--C-:B--2-4-:R-:W-:Y:S01]  /*e0c0*/  IMAD.X R21, RZ, RZ, R5.reuse, P1 ;  /* 0x000000ffff157224 */ /* 0x114fe200008e0605 */
        /* <DEDUP_REMOVED lines=12> */
[----:B------:R-:W-:Y:S01]  /*e190*/  SHF.R.U64 R7, R7, 0x3, RZ ;  /* 0x0000000307077819 */ /* 0x000fe200000012ff */
[--C-:B------:R-:W-:Y:S01]  /*e1a0*/  IMAD.X R91, RZ, RZ, R5.reuse, P2 ;  /* 0x000000ffff5b7224 */ /* 0x100fe200010e0605 */
[C---:B------:R-:W-:Y:S01]  /*e1b0*/  IADD3 R207, P0, R4.reuse, 0x4020, RZ ;  /* 0x0000402004cf7810 */ /* 0x040fe20007f1e0ff */
[--C-:B------:R-:W-:Y:S01]  /*e1c0*/  IMAD.X R95, RZ, RZ, R5.reuse, P1 ;  /* 0x000000ffff5f7224 */ /* 0x100fe200008e0605 */
[C---:B------:R-:W-:Y:S01]  /*e1d0*/  IADD3 R102, P4, R4.reuse, 0x4040, RZ ;  /* 0x0000404004667810 */ /* 0x040fe20007f9e0ff */
[----:B------:R-:W-:Y:S01]  /*e1e0*/  UIMAD.WIDE UR8, UR43, 0x4, UR8 ;  /* 0x000000042b0878a5 */ /* 0x000fe2000f8e0208 */
        /* <DEDUP_REMOVED lines=14> */
[----:B------:R-:W-:-:S02]  /*e2d0*/  LOP3.LUT R6, R175, 0x380, RZ, 0xc0, !PT ;  /* 0x00000380af067812 */ /* 0x000fc400078ec0ff */
[----:B------:R-:W-:Y:S02]  /*e2e0*/  SHF.R.U64 R7, R7, 0x3, RZ ;  /* 0x0000000307077819 */ /* 0x000fe400000012ff */
[----:B------:R-:W-:Y:S02]  /*e2f0*/  SHF.R.U64 R6, R6, 0x3, RZ ;  /* 0x0000000306067819 */ /* 0x000fe400000012ff */
[----:B------:R-:W-:Y:S02]  /*e300*/  LOP3.LUT R24, R7, R24, RZ, 0x3c, !PT ;  /* 0x0000001807187212 */ /* 0x000fe400078e3cff */
[----:B------:R-:W-:Y:S02]  /*e310*/  LOP3.LUT R7, R40, 0x380, RZ, 0xc0, !PT ;  /* 0x0000038028077812 */ /* 0x000fe400078ec0ff */
[----:B------:R-:W-:Y:S02]  /*e320*/  LOP3.LUT R20, R6, R175, RZ, 0x3c, !PT ;  /* 0x000000af06147212 */ /* 0x000fe400078e3cff */
        /* <DEDUP_REMOVED lines=10> */
[----:B------:R-:W-:Y:S02]  /*e3d0*/  MOV R174, R4 ;  /* 0x0000000400ae7202 */ /* 0x000fe40000000f00 */
[----:B------:R-:W-:Y:S02]  /*e3e0*/  LOP3.LUT R7, R168, 0x380, RZ, 0xc0, !PT ;  /* 0x00000380a8077812 */ /* 0x000fe400078ec0ff */
[----:B------:R-:W-:-:S02]  /*e3f0*/  LOP3.LUT R28, R177, 0x380, RZ, 0xc0, !PT ;  /* 0x00000380b11c7812 */ /* 0x000fc400078ec0ff */
[----:B------:R-:W-:Y:S02]  /*e400*/  F2FP.BF16.F32.PACK_AB R5, R27, R26 ;  /* 0x0000001a1b05723e */ /* 0x000fe400000010ff */
[----:B------:R-:W-:Y:S02]  /*e410*/  LOP3.LUT R32, R179, 0x380, RZ, 0xc0, !PT ;  /* 0x00000380b3207812 */ /* 0x000fe400078ec0ff */
[----:B------:R-:W-:Y:S02]  /*e420*/  LOP3.LUT R98, R6, R207, RZ, 0x3c, !PT ;  /* 0x000000cf06627212 */ /* 0x000fe400078e3cff */
[----:B------:R-:W-:Y:S02]  /*e430*/  LOP3.LUT R27, R114, 0x380, RZ, 0xc0, !PT ;  /* 0x00000380721b7812 */ /* 0x000fe400078ec0ff */
[----:B------:R-:W-:Y:S02]  /*e440*/  F2FP.BF16.F32.PACK_AB R6, R12, R169 ;  /* 0x000000a90c06723e */ /* 0x000fe400000010ff */
[----:B------:R-:W-:-:S02]  /*e450*/  SHF.R.U64 R169, R7, 0x3, RZ ;  /* 0x0000000307a97819 */ /* 0x000fc400000012ff */
[----:B------:R-:W-:Y:S02]  /*e460*/  SHF.R.U64 R28, R28, 0x3, RZ ;  /* 0x000000031c1c7819 */ /* 0x000fe400000012ff */
[----:B------:R-:W-:Y:S02]  /*e470*/  LOP3.LUT R90, R183, 0x380, RZ, 0xc0, !PT ;  /* 0x00000380b75a7812 */ /* 0x000fe400078ec0ff */
[----:B------:R-:W-:Y:S02]  /*e480*/  F2FP.BF16.F32.PACK_AB R4, R14, R170 ;  /* 0x000000aa0e04723e */ /* 0x000fe400000010ff */
[----:B------:R-:W-:Y:S02]  /*e490*/  F2FP.BF16.F32.PACK_AB R7, R31, R30 ;  /* 0x0000001e1f07723e */ /* 0x000fe400000010ff */
[----:B------:R-:W-:Y:S02]  /*e4a0*/  SHF.R.U64 R32, R32, 0x3, RZ ;  /* 0x0000000320207819 */ /* 0x000fe400000012ff */
[----:B------:R-:W-:Y:S01]  /*e4b0*/  LOP3.LUT R94, R205, 0x380, RZ, 0xc0, !PT ;  /* 0x00000380cd5e7812 */ /* 0x000fe200078ec0ff */
[----:B------:R0:W-:Y:S01]  /*e4c0*/  STSM.16.M88.4 [R174], R4 ;  /* 0x00000004ae007844 */ /* 0x0001e20000000200 */
[----:B------:R-:W-:-:S02]  /*e4d0*/  SHF.R.U64 R27, R27, 0x3, RZ ;  /* 0x000000031b1b7819 */ /* 0x000fc400000012ff */
[----:B------:R-:W-:Y:S02]  /*e4e0*/  LOP3.LUT R106, R209, 0x380, RZ, 0xc0, !PT ;  /* 0x00000380d16a7812 */ /* 0x000fe400078ec0ff */
[----:B------:R-:W-:Y:S02]  /*e4f0*/  LOP3.LUT R28, R28, R177, RZ, 0x3c, !PT ;  /* 0x000000b11c1c7212 */ /* 0x000fe400078e3cff */
[----:B------:R-:W-:Y:S02]  /*e500*/  SHF.R.U64 R90, R90, 0x3, RZ ;  /* 0x000000035a5a7819 */ /* 0x000fe400000012ff */
[----:B------:R-:W-:Y:S02]  /*e510*/  LOP3.LUT R32, R32, R179, RZ, 0x3c, !PT ;  /* 0x000000b320207212 */ /* 0x000fe400078e3cff */
[----:B------:R-:W-:Y:S02]  /*e520*/  SHF.R.U64 R94, R94, 0x3, RZ ;  /* 0x000000035e5e7819 */ /* 0x000fe400000012ff */
[----:B------:R-:W-:-:S02]  /*e530*/  LOP3.LUT R110, R211, 0x380, RZ, 0xc0, !PT ;  /* 0x00000380d36e7812 */ /* 0x000fc400078ec0ff */
[----:B------:R-:W-:Y:S02]  /*e540*/  LOP3.LUT R114, R27, R114, RZ, 0x3c, !PT ;  /* 0x000000721b727212 */ /* 0x000fe400078e3cff */
[----:B------:R-:W-:Y:S02]  /*e550*/  SHF.R.U64 R106, R106, 0x3, RZ ;  /* 0x000000036a6a7819 */ /* 0x000fe400000012ff */
[----:B------:R-:W-:Y:S02]  /*e560*/  MOV R27, R20 ;  /* 0x00000014001b7202 */ /* 0x000fe40000000f00 */
[----:B0-----:R-:W-:Y:S02]  /*e570*/  F2FP.BF16.F32.PACK_AB R4, R163, R167 ;  /* 0x000000a7a304723e */ /* 0x001fe400000010ff */
[----:B------:R-:W-:Y:S02]  /*e580*/  F2FP.BF16.F32.PACK_AB R5, R35, R34 ;  /* 0x000000222305723e */ /* 0x000fe400000010ff */
[----:B------:R-:W-:-:S02]  /*e590*/  F2FP.BF16.F32.PACK_AB R6, R154, R165 ;  /* 0x000000a59a06723e */ /* 0x000fc400000010ff */
[----:B------:R-:W-:Y:S02]  /*e5a0*/  F2FP.BF16.F32.PACK_AB R7, R39, R38 ;  /* 0x000000262707723e */ /* 0x000fe400000010ff */
[----:B------:R-:W-:Y:S02]  /*e5b0*/  MOV R26, R24 ;  /* 0x00000018001a7202 */ /* 0x000fe40000000f00 */
[----:B------:R-:W-:Y:S01]  /*e5c0*/  LOP3.LUT R90, R90, R183, RZ, 0x3c, !PT ;  /* 0x000000b75a5a7212 */ /* 0x000fe200078e3cff */
[----:B------:R0:W-:Y:S01]  /*e5d0*/  STSM.16.M88.4 [R27], R4 ;  /* 0x000000041b007844 */ /* 0x0001e20000000200 */
[----:B------:R-:W-:Y:S02]  /*e5e0*/  LOP3.LUT R14, R171, 0x380, RZ, 0xc0, !PT ;  /* 0x00000380ab0e7812 */ /* 0x000fe400078ec0ff */
[----:B------:R-:W-:Y:S01]  /*e5f0*/  MOV R28, R28 ;  /* 0x0000001c001c7202 */ /* 0x000fe20000000f00 */
[----:B------:R-:W-:Y:S01]  /*e600*/  STSM.16.M88.4 [R26], R8 ;  /* 0x000000081a007844 */ /* 0x000fe20000000200 */
[----:B------:R-:W-:-:S02]  /*e610*/  LOP3.LUT R94, R94, R205, RZ, 0x3c, !PT ;  /* 0x000000cd5e5e7212 */ /* 0x000fc400078e3cff */
[----:B------:R-:W-:Y:S01]  /*e620*/  SHF.R.U64 R110, R110, 0x3, RZ ;  /* 0x000000036e6e7819 */ /* 0x000fe200000012ff */
[----:B------:R-:W-:Y:S01]  /*e630*/  STSM.16.M88.4 [R28], R48 ;  /* 0x000000301c007844 */ /* 0x000fe20000000200 */
[----:B------:R-:W-:Y:S02]  /*e640*/  MOV R32, R32 ;  /* 0x0000002000207202 */ /* 0x000fe40000000f00 */
[----:B------:R-:W-:Y:S02]  /*e650*/  LOP3.LUT R106, R106, R209, RZ, 0x3c, !PT ;  /* 0x000000d16a6a7212 */ /* 0x000fe400078e3cff */
[----:B------:R-:W-:Y:S01]  /*e660*/  MOV R36, R36 ;  /* 0x0000002400247202 */ /* 0x000fe20000000f00 */
[----:B------:R-:W-:Y:S01]  /*e670*/  STSM.16.M88.4 [R32], R56 ;  /* 0x0000003820007844 */ /* 0x000fe20000000200 */
[----:B------:R-:W-:Y:S01]  /*e680*/  F2FP.BF16.F32.PACK_AB R73, R75, R74 ;  /* 0x0000004a4b49723e */ /* 0x000fe200000010ff */
[----:B0-----:R-:W-:Y:S01]  /*e690*/  IMAD.U32 R4, RZ, RZ, UR8 ;  /* 0x00000008ff047e24 */ /* 0x001fe2000f8e00ff */
[----:B------:R-:W-:Y:S01]  /*e6a0*/  F2FP.BF16.F32.PACK_AB R80, R81, R80 ;  /* 0x000000505150723e */ /* 0x000fe200000010ff */
[----:B------:R-:W-:Y:S01]  /*e6b0*/  STSM.16.M88.4 [R36], R64 ;  /* 0x0000004024007844 */ /* 0x000fe20000000200 */
[----:B------:R-:W-:Y:S01]  /*e6c0*/  MOV R40, R40 ;  /* 0x0000002800287202 */ /* 0x000fe20000000f00 */
[----:B------:R-:W-:Y:S01]  /*e6d0*/  IMAD.U32 R5, RZ, RZ, UR9 ;  /* 0x00000009ff057e24 */ /* 0x000fe2000f8e00ff */
[----:B------:R-:W-:Y:S01]  /*e6e0*/  F2FP.BF16.F32.PACK_AB R74, R77, R76 ;  /* 0x0000004c4d4a723e */ /* 0x000fe200000010ff */
[----:B------:R-:W-:Y:S01]  /*e6f0*/  ULDC.64 UR8, c[0x0][0xc08] ;  /* 0x0003020000087ab9 */ /* 0x000fe20000000a00 */
[----:B------:R-:W-:-:S02]  /*e700*/  F2FP.BF16.F32.PACK_AB R75, R79, R78 ;  /* 0x0000004e4f4b723e */ /* 0x000fc400000010ff */
[----:B------:R-:W-:Y:S02]  /*e710*/  F2FP.BF16.F32.PACK_AB R81, R83, R82 ;  /* 0x000000525351723e */ /* 0x000fe400000010ff */
[----:B------:R-:W-:Y:S01]  /*e720*/  SHF.R.U64 R14, R14, 0x3, RZ ;  /* 0x000000030e0e7819 */ /* 0x000fe200000012ff */
[----:B------:R-:W-:Y:S01]  /*e730*/  STSM.16.M88.4 [R40], R72 ;  /* 0x0000004828007844 */ /* 0x000fe20000000200 */
[----:B------:R-:W-:Y:S02]  /*e740*/  MOV R25, R90 ;  /* 0x0000005a00197202 */ /* 0x000fe40000000f00 */
[----:B------:R-:W-:Y:S02]  /*e750*/  F2FP.BF16.F32.PACK_AB R82, R85, R84 ;  /* 0x000000545552723e */ /* 0x000fe400000010ff */
[----:B------:R-:W-:Y:S02]  /*e760*/  F2FP.BF16.F32.PACK_AB R83, R87, R86 ;  /* 0x000000565753723e */ /* 0x000fe400000010ff */
[----:B------:R-:W-:-:S02]  /*e770*/  F2FP.BF16.F32.PACK_AB R88, R89, R88 ;  /* 0x000000585958723e */ /* 0x000fc400000010ff */
[----:B------:R-:W-:Y:S01]  /*e780*/  LOP3.LUT R110, R110, R211, RZ, 0x3c, !PT ;  /* 0x000000d36e6e7212 */ /* 0x000fe200078e3cff */
[----:B------:R-:W-:Y:S01]  /*e790*/  STSM.16.M88.4 [R25], R80 ;  /* 0x0000005019007844 */ /* 0x000fe20000000200 */
[----:B------:R-:W-:Y:S02]  /*e7a0*/  MOV R94, R94 ;  /* 0x0000005e005e7202 */ /* 0x000fe40000000f00 */
[----:B------:R-:W-:Y:S02]  /*e7b0*/  MOV R24, R98 ;  /* 0x0000006200187202 */ /* 0x000fe40000000f00 */
[----:B------:R-:W-:Y:S02]  /*e7c0*/  F2FP.BF16.F32.PACK_AB R89, R44, R42 ;  /* 0x0000002a2c59723e */ /* 0x000fe400000010ff */
[----:B------:R-:W-:Y:S02]  /*e7d0*/  F2FP.BF16.F32.PACK_AB R90, R93, R92 ;  /* 0x0000005c5d5a723e */ /* 0x000fe400000010ff */
[----:B------:R-:W-:-:S02]  /*e7e0*/  F2FP.BF16.F32.PACK_AB R91, R152, R46 ;  /* 0x0000002e985b723e */ /* 0x000fc400000010ff */
[----:B------:R-:W-:Y:S02]  /*e7f0*/  F2FP.BF16.F32.PACK_AB R96, R97, R96 ;  /* 0x000000606160723e */ /* 0x000fe400000010ff */
[----:B------:R-:W-:Y:S01]  /*e800*/  MOV R21, R106 ;  /* 0x0000006a00157202 */ /* 0x000fe20000000f00 */
[----:B------:R-:W-:Y:S01]  /*e810*/  STSM.16.M88.4 [R94], R88 ;  /* 0x000000585e007844 */ /* 0x000fe20000000200 */
[----:B------:R-:W-:Y:S02]  /*e820*/  F2FP.BF16.F32.PACK_AB R97, R155, R153 ;  /* 0x000000999b61723e */ /* 0x000fe400000010ff */
        /* <DEDUP_REMOVED lines=11> */
[----:B------:R-:W-:Y:S01]  /*e8e0*/  F2FP.BF16.F32.PACK_AB R120, R121, R120 ;  /* 0x000000787978723e */ /* 0x000fe200000010ff */
[----:B------:R-:W-:Y:S01]  /*e8f0*/  STSM.16.M88.4 [R102], R104 ;  /* 0x0000006866007844 */ /* 0x000fe20000000200 */
[----:B------:R-:W-:Y:S02]  /*e900*/  LOP3.LUT R14, R14, R171, RZ, 0x3c, !PT ;  /* 0x000000ab0e0e7212 */ /* 0x000fe400078e3cff */
        /* <DEDUP_REMOVED lines=29> */
[----:B------:R-:W-:-:S06]  /*eae0*/  UISETP.NE.AND.EX UP1, UPT, UR9, URZ, UPT, UP1 ;  /* 0x0000003f0900728c */ /* 0x000fcc000bf25310 */
[----:B------:R-:W-:-:S05]  /*eaf0*/  PLOP3.LUT P6, PT, PT, PT, UP1, 0x80, 0x0 ;  /* 0x000000000000781c */ /* 0x000fca0003fcf018 */
[----:B------:R-:W-:Y:S02]  /*eb00*/  @UP1 ULDC.64 UR8, c[0x0][0xc08] ;  /* 0x0003020000081ab9 */ /* 0x000fe40000000a00 */
[----:B------:R-:W-:Y:S01]  /*eb10*/  @UP1 UIMAD.WIDE UR8, UR43, 0x4, UR8 ;  /* 0x000000042b0818a5 */ /* 0x000fe2000f8e0208 */
[----:B------:R-:W-:Y:S02]  /*eb20*/  ULDC UR4, c[0x0][0xa88] ;  /* 0x0002a20000047ab9 */ /* 0x000fe40000000800 */
[----:B------:R-:W-:-:S03]  /*eb30*/  IMAD.U32 R76, RZ, RZ, UR4 ;  /* 0x00000004ff4c7e24 */ /* 0x000fc6000f8e00ff */
[----:B0-----:R-:W-:Y:S02]  /*eb40*/  IMAD.U32 R14, RZ, RZ, UR8 ;  /* 0x00000008ff0e7e24 */ /* 0x001fe4000f8e00ff */
[----:B------:R-:W-:Y:S01]  /*eb50*/  IMAD.U32 R15, RZ, RZ, UR9 ;  /* 0x00000009ff0f7e24 */ /* 0x000fe2000f8e00ff */
[----:B------:R-:W2:Y:S01]  /*eb60*/  @P0 LDG.E R6, desc[UR40][R4.64] ;  /* 0x0000002804060981 */ /* 0x000ea2000c1e1900 */
[----:B------:R-:W-:-:S03]  /*eb70*/  IMAD R7, R192, 0x40, R184 ;  /* 0x00000040c0077824 */ /* 0x000fc600078e02b8 */
[----:B------:R0:W5:Y:S01]  /*eb80*/  @P6 LDG.E R76, desc[UR40][R14.64] ;  /* 0x000000280e4c6981 */ /* 0x000162000c1e1900 */
[----:B------:R-:W-:-:S03]  /*eb90*/  IMAD.WIDE R172, R7, 0x2, R172 ;  /* 0x0000000207ac7825 */ /* 0x000fc600078e02ac */
[C---:B------:R-:W-:Y:S02]  /*eba0*/  IADD3 R9, P2, R172.reuse, 0x1000, RZ ;  /* 0x00001000ac097810 */ /* 0x040fe40007f5e0ff */
[C---:B------:R-:W-:Y:S02]  /*ebb0*/  IADD3 R13, P1, R172.reuse, 0x2000, RZ ;  /* 0x00002000ac0d7810 */ /* 0x040fe40007f3e0ff */
[----:B------:R-:W-:Y:S02]  /*ebc0*/  P2R R10, PR, RZ, 0x4 ;  /* 0x00000004ff0a7803 */ /* 0x000fe40000000000 */
[C---:B------:R-:W-:Y:S02]  /*ebd0*/  IADD3 R25, P2, R172.reuse, 0x3000, RZ ;  /* 0x00003000ac197810 */ /* 0x040fe40007f5e0ff */
[C---:B------:R-:W-:Y:S02]  /*ebe0*/  IADD3 R29, P3, R172.reuse, 0x4000, RZ ;  /* 0x00004000ac1d7810 */ /* 0x040fe40007f7e0ff */
[----:B------:R-:W-:-:S02]  /*ebf0*/  IADD3 R33, P4, R172, 0x5000, RZ ;  /* 0x00005000ac217810 */ /* 0x000fc40007f9e0ff */
[----:B------:R-:W-:Y:S02]  /*ec00*/  IADD3 R37, P5, R172, 0x6000, RZ ;  /* 0x00006000ac257810 */ /* 0x000fe40007fbe0ff */
[----:B------:R-:W-:Y:S02]  /*ec10*/  LOP3.LUT R8, R9, 0x380, RZ, 0xc0, !PT ;  /* 0x0000038009087812 */ /* 0x000fe400078ec0ff */
[----:B------:R-:W-:Y:S02]  /*ec20*/  LOP3.LUT R12, R13, 0x380, RZ, 0xc0, !PT ;  /* 0x000003800d0c7812 */ /* 0x000fe400078ec0ff */
[----:B------:R-:W-:Y:S02]  /*ec30*/  LOP3.LUT R24, R25, 0x380, RZ, 0xc0, !PT ;  /* 0x0000038019187812 */ /* 0x000fe400078ec0ff */
[----:B------:R-:W-:Y:S02]  /*ec40*/  LOP3.LUT R28, R29, 0x380, RZ, 0xc0, !PT ;  /* 0x000003801d1c7812 */ /* 0x000fe400078ec0ff */
[----:B------:R-:W-:-:S02]  /*ec50*/  LOP3.LUT R32, R33, 0x380, RZ, 0xc0, !PT ;  /* 0x0000038021207812 */ /* 0x000fc400078ec0ff */
[----:B------:R-:W-:Y:S01]  /*ec60*/  LOP3.LUT R36, R37, 0x380, RZ, 0xc0, !PT ;  /* 0x0000038025247812 */ /* 0x000fe200078ec0ff */
[----:B------:R-:W-:Y:S01]  /*ec70*/  UMOV UR4, URZ ;  /* 0x0000003f00047c82 */ /* 0x000fe20008000000 */
[----:B------:R-:W-:Y:S02]  /*ec80*/  SHF.R.U64 R8, R8, 0x3, RZ ;  /* 0x0000000308087819 */ /* 0x000fe400000012ff */
[----:B------:R-:W-:Y:S02]  /*ec90*/  SHF.R.U64 R12, R12, 0x3, RZ ;  /* 0x000000030c0c7819 */ /* 0x000fe400000012ff */
[----:B------:R-:W-:Y:S02]  /*eca0*/  SHF.R.U64 R24, R24, 0x3, RZ ;  /* 0x0000000318187819 */ /* 0x000fe400000012ff */
[----:B------:R-:W-:Y:S02]  /*ecb0*/  SHF.R.U64 R28, R28, 0x3, RZ ;  /* 0x000000031c1c7819 */ /* 0x000fe400000012ff */
[----:B------:R-:W-:-:S02]  /*ecc0*/  SHF.R.U64 R32, R32, 0x3, RZ ;  /* 0x0000000320207819 */ /* 0x000fc400000012ff */
[----:B------:R-:W-:Y:S02]  /*ecd0*/  SHF.R.U64 R36, R36, 0x3, RZ ;  /* 0x0000000324247819 */ /* 0x000fe400000012ff */
[----:B------:R-:W-:Y:S02]  /*ece0*/  LOP3.LUT R8, R8, R9, RZ, 0x3c, !PT ;  /* 0x0000000908087212 */ /* 0x000fe400078e3cff */
[----:B------:R-:W-:Y:S02]  /*ecf0*/  LOP3.LUT R12, R12, R13, RZ, 0x3c, !PT ;  /* 0x0000000d0c0c7212 */ /* 0x000fe400078e3cff */
[----:B------:R-:W-:Y:S02]  /*ed00*/  LOP3.LUT R24, R24, R25, RZ, 0x3c, !PT ;  /* 0x0000001918187212 */ /* 0x000fe400078e3cff */
[----:B------:R-:W-:Y:S02]  /*ed10*/  LOP3.LUT R28, R28, R29, RZ, 0x3c, !PT ;  /* 0x0000001d1c1c7212 */ /* 0x000fe400078e3cff */
[----:B------:R-:W-:-:S02]  /*ed20*/  LOP3.LUT R32, R32, R33, RZ, 0x3c, !PT ;  /* 0x0000002120207212 */ /* 0x000fc400078e3cff */
[----:B------:R-:W-:Y:S02]  /*ed30*/  LOP3.LUT R36, R36, R37, RZ, 0x3c, !PT ;  /* 0x0000002524247212 */ /* 0x000fe400078e3cff */
[----:B--2---:R-:W-:Y:S01]  /*ed40*/  @P0 R2UR UR4, R6 ;  /* 0x00000000060402ca */ /* 0x004fe200000e0000 */
[----:B0-----:R-:W-:-:S14]  /*ed50*/  @P6 BRA `(.L_x_5658) ;  /* 0x0000000000106947 */ /* 0x001fdc0003800000 */
[----:B------:R-:W-:Y:S05]  /*ed60*/  @!P0 BRA `(.L_x_5658) ;  /* 0x00000000000c8947 */ /* 0x000fea0003800000 */
[----:B------:R-:W2:Y:S04]  /*ed70*/  LDG.E R7, desc[UR40][R4.64] ;  /* 0x0000002804077981 */ /* 0x000ea8000c1e1900 */
[----:B-----5:R-:W2:Y:S02]  /*ed80*/  LDG.E R76, desc[UR40][R4.64+0x4] ;  /* 0x00000428044c7981 */ /* 0x020ea4000c1e1900 */
[----:B--2---:R-:W-:-:S07]  /*ed90*/  IMAD.IADD R76, R76, 0x1, -R7 ;  /* 0x000000014c4c7824 */ /* 0x004fce00078e0a07 */
.L_x_5658:
        /* <DEDUP_REMOVED lines=18> */
[----:B------:R-:W-:Y:S01]  /*eec0*/  USHF.R.S32.HI UR17, URZ, 0x1f, UR44 ;  /* 0x0000001f3f117899 */ /* 0x000fe2000801142c */
[----:B------:R-:W-:Y:S01]  /*eed0*/  SHF.R.U64 R44, R44, 0x3, RZ ;  /* 0x000000032c2c7819 */ /* 0x000fe200000012ff */
[----:B------:R-:W-:Y:S01]  /*eee0*/  USEL UR8, UR43, URZ, !UP0 ;  /* 0x0000003f2b087287 */ /* 0x000fe2000c000000 */
[----:B------:R-:W-:Y:S01]  /*eef0*/  LOP3.LUT R48, R48, R49, RZ, 0x3c, !PT ;  /* 0x0000003130307212 */ /* 0x000fe200078e3cff */
[--C-:B------:R-:W-:Y:S01]  /*ef00*/  IMAD.X R49, RZ, RZ, R173.reuse, P6 ;  /* 0x000000ffff317224 */ /* 0x100fe200030e06ad */
[----:B------:R-:W-:Y:S01]  /*ef10*/  LOP3.LUT R40, R40, R41, RZ, 0x3c, !PT ;  /* 0x0000002928287212 */ /* 0x000fe200078e3cff */
[--C-:B------:R-:W-:Y:S01]  /*ef20*/  IMAD.X R41, RZ, RZ, R173.reuse, P0 ;  /* 0x000000ffff297224 */ /* 0x100fe200000e06ad */
[----:B0-----:R-:W-:Y:S01]  /*ef30*/  ISETP.NE.AND P6, PT, R4, RZ, PT ;  /* 0x000000ff0400720c */ /* 0x001fe20003fc5270 */
[----:B------:R-:W-:Y:S01]  /*ef40*/  USEL UR18, UR9, URZ, !UP0 ;  /* 0x0000003f09127287 */ /* 0x000fe2000c000000 */
[----:B------:R-:W-:Y:S01]  /*ef50*/  LOP3.LUT R44, R44, R45, RZ, 0x3c, !PT ;  /* 0x0000002d2c2c7212 */ /* 0x000fe200078e3cff */
[----:B------:R-:W-:Y:S01]  /*ef60*/  IMAD.X R45, RZ, RZ, R173, P1 ;  /* 0x000000ffff2d7224 */ /* 0x000fe200008e06ad */
[----:B------:R-:W-:-:S02]  /*ef70*/  IADD3 R57, P2, R172, 0xa000, RZ ;  /* 0x0000a000ac397810 */ /* 0x000fc40007f5e0ff */
[C---:B------:R-:W-:Y:S02]  /*ef80*/  IADD3 R53, P3, R172.reuse, 0xb000, RZ ;  /* 0x0000b000ac357810 */ /* 0x040fe40007f7e0ff */
[C---:B------:R-:W-:Y:S02]  /*ef90*/  IADD3 R65, P4, R172.reuse, 0xc000, RZ ;  /* 0x0000c000ac417810 */ /* 0x040fe40007f9e0ff */
[C---:B------:R-:W-:Y:S02]  /*efa0*/  IADD3 R61, P5, R172.reuse, 0xd000, RZ ;  /* 0x0000d000ac3d7810 */ /* 0x040fe40007fbe0ff */
[C---:B------:R-:W-:Y:S02]  /*efb0*/  IADD3 R73, P0, R172.reuse, 0xe000, RZ ;  /* 0x0000e000ac497810 */ /* 0x040fe40007f1e0ff */
[----:B------:R-:W-:Y:S02]  /*efc0*/  IADD3 R5, P1, R172, 0xf000, RZ ;  /* 0x0000f000ac057810 */ /* 0x000fe40007f3e0ff */
[----:B------:R-:W-:-:S02]  /*efd0*/  LOP3.LUT R56, R57, 0x380, RZ, 0xc0, !PT ;  /* 0x0000038039387812 */ /* 0x000fc400078ec0ff */
[----:B------:R-:W-:Y:S01]  /*efe0*/  LOP3.LUT R52, R53, 0x380, RZ, 0xc0, !PT ;  /* 0x0000038035347812 */ /* 0x000fe200078ec0ff */
[----:B------:R-:W-:Y:S01]  /*eff0*/  IMAD.X R69, RZ, RZ, R173, P1 ;  /* 0x000000ffff457224 */ /* 0x000fe200008e06ad */
[----:B------:R-:W-:Y:S02]  /*f000*/  LOP3.LUT R64, R65, 0x380, RZ, 0xc0, !PT ;  /* 0x0000038041407812 */ /* 0x000fe400078ec0ff */
[----:B------:R-:W-:Y:S02]  /*f010*/  LOP3.LUT R60, R61, 0x380, RZ, 0xc0, !PT ;  /* 0x000003803d3c7812 */ /* 0x000fe400078ec0ff */
[----:B------:R-:W-:Y:S02]  /*f020*/  LOP3.LUT R72, R73, 0x380, RZ, 0xc0, !PT ;  /* 0x0000038049487812 */ /* 0x000fe400078ec0ff */
[----:B------:R-:W-:Y:S02]  /*f030*/  LOP3.LUT R7, R172, 0x380, RZ, 0xc0, !PT ;  /* 0x00000380ac077812 */ /* 0x000fe400078ec0ff */
[----:B------:R-:W-:-:S02]  /*f040*/  LOP3.LUT R4, R5, 0x380, RZ, 0xc0, !PT ;  /* 0x0000038005047812 */ /* 0x000fc400078ec0ff */
[----:B------:R-:W-:Y:S02]  /*f050*/  SHF.R.U64 R56, R56, 0x3, RZ ;  /* 0x0000000338387819 */ /* 0x000fe400000012ff */
[----:B------:R-:W-:Y:S02]  /*f060*/  SHF.R.U64 R52, R52, 0x3, RZ ;  /* 0x0000000334347819 */ /* 0x000fe400000012ff */
[----:B------:R-:W-:Y:S02]  /*f070*/  SHF.R.U64 R64, R64, 0x3, RZ ;  /* 0x0000000340407819 */ /* 0x000fe400000012ff */
[----:B------:R-:W-:Y:S02]  /*f080*/  SHF.R.U64 R60, R60, 0x3, RZ ;  /* 0x000000033c3c7819 */ /* 0x000fe400000012ff */
        /* <DEDUP_REMOVED lines=17> */
[----:B------:R-:W-:Y:S01]  /*f1a0*/  VIADD R10, R185, UR42 ;  /* 0x0000002ab90a7c36 */ /* 0x000fe20008000000 */
[----:B------:R-:W-:Y:S01]  /*f1b0*/  ULDC.64 UR12, c[0x0][0xb90] ;  /* 0x0002e400000c7ab9 */ /* 0x000fe20000000a00 */
[----:B------:R-:W-:Y:S01]  /*f1c0*/  UMOV UR10, UR4 ;  /* 0x00000004000a7c82 */ /* 0x000fe20008000000 */
[----:B------:R-:W-:Y:S01]  /*f1d0*/  UIMAD UR9, UR17, UR12, URZ ;  /* 0x0000000c110972a4 */ /* 0x000fe2000f8e023f */
[----:B------:R-:W-:Y:S01]  /*f1e0*/  IMAD.MOV.U32 R4, RZ, RZ, R10 ;  /* 0x000000ffff047224 */ /* 0x000fe200078e000a */
[----:B------:R-:W-:Y:S01]  /*f1f0*/  UMOV UR11, UR16 ;  /* 0x00000010000b7c82 */ /* 0x000fe20008000000 */
[----:B------:R-:W-:Y:S01]  /*f200*/  ULDC.64 UR14, c[0x0][0xb98] ;  /* 0x0002e600000e7ab9 */ /* 0x000fe20000000a00 */
[----:B------:R-:W-:Y:S01]  /*f210*/  UIMAD.WIDE.U32 UR10, UR44, UR12, UR10 ;  /* 0x0000000c2c0a72a5 */ /* 0x000fe2000f8e000a */
[----:B------:R-:W-:Y:S01]  /*f220*/  IMAD.MOV R21, RZ, RZ, -R17 ;  /* 0x000000ffff157224 */ /* 0x000fe200078e0a11 */
[----:B------:R-:W-:Y:S01]  /*f230*/  UIMAD UR9, UR44, UR13, UR9 ;  /* 0x0000000d2c0972a4 */ /* 0x000fe2000f8e0209 */
[----:B------:R-:W-:Y:S01]  /*f240*/  VIADD R20, R16, UR42 ;  /* 0x0000002a10147c36 */ /* 0x000fe20008000000 */
[----:B------:R-:W-:-:S02]  /*f250*/  UIMAD UR12, UR18, UR14, URZ ;  /* 0x0000000e120c72a4 */ /* 0x000fc4000f8e023f */
[----:B------:R-:W-:Y:S02]  /*f260*/  UIADD3 UR11, UR11, UR9, URZ ;  /* 0x000000090b0b7290 */ /* 0x000fe4000fffe03f */
[----:B------:R-:W-:Y:S02]  /*f270*/  UIMAD UR12, UR8, UR15, UR12 ;  /* 0x0000000f080c72a4 */ /* 0x000fe4000f8e020c */
[----:B------:R-:W-:Y:S01]  /*f280*/  UIMAD.WIDE.U32 UR10, UR8, UR14, UR10 ;  /* 0x0000000e080a72a5 */ /* 0x000fe2000f8e000a */
        /* <DEDUP_REMOVED lines=9> */
[----:B------:R-:W-:Y:S02]  /*f320*/  IMAD.U32 R10, RZ, RZ, UR12 ;  /* 0x0000000cff0a7e24 */ /* 0x000fe4000f8e00ff */
[----:B-----5:R-:W-:Y:S01]  /*f330*/  IMAD R11, R76, R11, RZ ;  /* 0x0000000b4c0b7224 */ /* 0x020fe200078e02ff */
[----:B------:R-:W-:Y:S02]  /*f340*/  SHF.R.S32.HI R6, RZ, 0x1f, R7 ;  /* 0x0000001fff067819 */ /* 0x000fe40000011407 */
[----:B------:R-:W-:Y:S01]  /*f350*/  IADD3.X R5, R5, UR11, R10, P0, !PT ;  /* 0x0000000b05057c10 */ /* 0x000fe200087fe40a */
[----:B------:R-:W-:Y:S01]  /*f360*/  ULDC.64 UR10, c[0x0][0xb88] ;  /* 0x0002e200000a7ab9 */ /* 0x000fe20000000a00 */
[----:B------:R-:W-:Y:S02]  /*f370*/  VIADD R10, R20, 0x8 ;  /* 0x00000008140a7836 */ /* 0x000fe40000000000 */
        /* <DEDUP_REMOVED lines=16> */
.L_x_5659:
        /* <DEDUP_REMOVED lines=8> */
[----:B------:R-:W-:-:S03]  /*f500*/  SEL R0, RZ, 0x1, P1 ;  /* 0x00000001ff007807 */ /* 0x000fc60000800000 */
[----:B------:R-:W-:Y:S01]  /*f510*/  IMAD.SHL.U32 R3, R3, 0x2, RZ ;  /* 0x0000000203037824 */ /* 0x000fe200078e00ff */
[----:B------:R-:W-:Y:S01]  /*f520*/  ISETP.GE.AND P0, PT, R189, UR14, PT ;  /* 0x0000000ebd007c0c */ /* 0x000fe2000bf06270 */
[----:B------:R-:W5:Y:S04]  /*f530*/  LD.E.128 R12, desc[UR40][R12.64] ;  /* 0x000000280c0c7980 */ /* 0x000f68000c101d00 */
[----:B------:R-:W5:Y:S04]  /*f540*/  LD.E.128 R24, desc[UR40][R24.64] ;  /* 0x0000002818187980 */ /* 0x000f68000c101d00 */
[----:B------:R-:W5:Y:S01]  /*f550*/  LD.E.128 R28, desc[UR40][R28.64] ;  /* 0x000000281c1c7980 */ /* 0x000f62000c101d00 */
[----:B-1----:R-:W-:-:S02]  /*f560*/  ISETP.NE.AND P2, PT, R81, 0x1, PT ;  /* 0x000000015100780c */ /* 0x002fc40003f45270 */
[----:B------:R-:W-:Y:S01]  /*f570*/  LOP3.LUT R0, R3, 0x2, R0, 0xe2, !PT ;  /* 0x0000000203007812 */ /* 0x000fe200078ee200 */
[----:B------:R-:W5:Y:S01]  /*f580*/  LD.E.128 R32, desc[UR40][R32.64] ;  /* 0x0000002820207980 */ /* 0x000f62000c101d00 */
[----:B------:R-:W-:Y:S01]  /*f590*/  SEL R3, RZ, 0xffffffff, P0 ;  /* 0xffffffffff037807 */ /* 0x000fe20000000000 */
[----:B------:R-:W-:Y:S02]  /*f5a0*/  UIMAD UR9, UR16, UR12, URZ ;  /* 0x0000000c100972a4 */ /* 0x000fe4000f8e023f */
[----:B------:R-:W5:Y:S04]  /*f5b0*/  LD.E.128 R36, desc[UR40][R36.64] ;  /* 0x0000002824247980 */ /* 0x000f68000c101d00 */
[----:B------:R-:W5:Y:S02]  /*f5c0*/  LD.E.128 R40, desc[UR40][R40.64] ;  /* 0x0000002828287980 */ /* 0x000f64000c101d00 */
[----:B------:R-:W1:Y:S01]  /*f5d0*/  @P2 LDC R21, c[0x0][0xbec] ;  /* 0x0002fb00ff152b82 */ /* 0x000e620000000800 */
[----:B------:R-:W-:Y:S01]  /*f5e0*/  IMAD.SHL.U32 R3, R3, 0x4, RZ ;  /* 0x0000000403037824 */ /* 0x000fe200078e00ff */
[----:B------:R-:W-:Y:S01]  /*f5f0*/  ISETP.GE.AND P0, PT, R188, UR14, PT ;  /* 0x0000000ebc007c0c */ /* 0x000fe2000bf06270 */
[----:B------:R-:W5:Y:S04]  /*f600*/  LD.E.128 R48, desc[UR40][R48.64] ;  /* 0x0000002830307980 */ /* 0x000f68000c101d00 */
[----:B------:R-:W5:Y:S01]  /*f610*/  LD.E.128 R44, desc[UR40][R44.64] ;  /* 0x000000282c2c7980 */ /* 0x000f62000c101d00 */
[----:B------:R-:W2:Y:S01]  /*f620*/  @P2 LDC R77, c[0x0][0xbf0] ;  /* 0x0002fc00ff4d2b82 */ /* 0x000ea20000000800 */
[----:B------:R-:W-:Y:S01]  /*f630*/  UIMAD.WIDE.U32 UR10, UR4, UR12, URZ ;  /* 0x0000000c040a72a5 */ /* 0x000fe2000f8e003f */
[----:B------:R-:W-:Y:S01]  /*f640*/  LOP3.LUT R3, R3, 0x4, R0, 0xe2, !PT ;  /* 0x0000000403037812 */ /* 0x000fe200078ee200 */
[----:B------:R-:W-:Y:S01]  /*f650*/  UIMAD UR9, UR4, UR13, UR9 ;  /* 0x0000000d040972a4 */ /* 0x000fe2000f8e0209 */
[----:B------:R-:W-:Y:S01]  /*f660*/  SEL R20, RZ, 0xffffffff, P0 ;  /* 0xffffffffff147807 */ /* 0x000fe20000000000 */
[----:B------:R-:W-:Y:S01]  /*f670*/  IMAD R0, R191, 0x20, R192 ;  /* 0x00000020bf007824 */ /* 0x000fe200078e02c0 */
[----:B------:R-:W-:Y:S01]  /*f680*/  ULDC.64 UR12, c[0x0][0xae8] ;  /* 0x0002ba00000c7ab9 */ /* 0x000fe20000000a00 */
[----:B------:R-:W-:Y:S01]  /*f690*/  ISETP.GE.AND P0, PT, R187, UR14, PT ;  /* 0x0000000ebb007c0c */ /* 0x000fe2000bf06270 */
[----:B------:R-:W-:Y:S01]  /*f6a0*/  UIADD3 UR11, UR11, UR9, URZ ;  /* 0x000000090b0b7290 */ /* 0x000fe2000fffe03f */
[----:B------:R-:W5:Y:S01]  /*f6b0*/  LD.E.128 R56, desc[UR40][R56.64] ;  /* 0x0000002838387980 */ /* 0x000f62000c101d00 */
[----:B------:R-:W-:Y:S01]  /*f6c0*/  UIMAD UR4, UR17, UR12, URZ ;  /* 0x0000000c110472a4 */ /* 0x000fe2000f8e023f */
[----:B------:R-:W-:Y:S01]  /*f6d0*/  VIADD R82, R0, UR42 ;  /* 0x0000002a00527c36 */ /* 0x000fe20008000000 */
[----:B------:R-:W-:Y:S01]  /*f6e0*/  SEL R0, RZ, 0xffffffff, P0 ;  /* 0xffffffffff007807 */ /* 0x000fe20000000000 */
[----:B------:R-:W-:Y:S01]  /*f6f0*/  UIMAD.WIDE.U32 UR10, UR44, UR12, UR10 ;  /* 0x0000000c2c0a72a5 */ /* 0x000fe2000f8e000a */
[----:B------:R-:W5:Y:S01]  /*f700*/  LD.E.128 R52, desc[UR40][R52.64] ;  /* 0x0000002834347980 */ /* 0x000f62000c101d00 */
[----:B------:R-:W-:Y:S01]  /*f710*/  UIMAD UR4, UR44, UR13, UR4 ;  /* 0x0000000d2c0472a4 */ /* 0x000fe2000f8e0204 */
[----:B------:R-:W-:-:S02]  /*f720*/  IMAD.SHL.U32 R20, R20, 0x8, RZ ;  /* 0x0000000814147824 */ /* 0x000fc400078e00ff */
[----:B------:R-:W-:Y:S01]  /*f730*/  ULDC.64 UR12, c[0x0][0xaf0] ;  /* 0x0002bc00000c7ab9 */ /* 0x000fe20000000a00 */
[----:B------:R-:W-:Y:S01]  /*f740*/  UIADD3 UR11, UR11, UR4, URZ ;  /* 0x000000040b0b7290 */ /* 0x000fe2000fffe03f */
[----:B------:R-:W-:Y:S01]  /*f750*/  IMAD.SHL.U32 R79, R0, 0x10, RZ ;  /* 0x00000010004f7824 */ /* 0x000fe200078e00ff */
[----:B------:R-:W-:Y:S01]  /*f760*/  UIMAD UR4, UR18, UR12, URZ ;  /* 0x0000000c120472a4 */ /* 0x000fe2000f8e023f */
[----:B-1----:R-:W-:Y:S01]  /*f770*/  @P2 IMAD.HI.U32 R0, R82, R21, RZ ;  /* 0x0000001552002227 */ /* 0x002fe200078e00ff */
[----:B------:R-:W-:Y:S01]  /*f780*/  LOP3.LUT R20, R20, 0x8, R3, 0xe2, !PT ;  /* 0x0000000814147812 */ /* 0x000fe200078ee203 */
[----:B------:R-:W5:Y:S01]  /*f790*/  LD.E.128 R64, desc[UR40][R64.64] ;  /* 0x0000002840407980 */ /* 0x000f62000c101d00 */
[----:B------:R-:W-:Y:S01]  /*f7a0*/  UIMAD UR4, UR8, UR13, UR4 ;  /* 0x0000000d080472a4 */ /* 0x000fe2000f8e0204 */
[----:B------:R-:W-:Y:S01]  /*f7b0*/  IMAD.MOV.U32 R3, RZ, RZ, R82 ;  /* 0x000000ffff037224 */ /* 0x000fe200078e0052 */
[----:B------:R-:W-:Y:S01]  /*f7c0*/  UIMAD.WIDE.U32 UR8, UR8, UR12, UR10 ;  /* 0x0000000c080872a5 */ /* 0x000fe2000f8e000a */
[----:B--2---:R-:W-:Y:S01]  /*f7d0*/  @P2 SHF.R.U32.HI R3, RZ, R77, R0 ;  /* 0x0000004dff032219 */ /* 0x004fe20000011600 */
[----:B------:R-:W5:Y:S01]  /*f7e0*/  LD.E.128 R60, desc[UR40][R60.64] ;  /* 0x000000283c3c7980 */ /* 0x000f62000c101d00 */
[----:B------:R-:W-:-:S02]  /*f7f0*/  LOP3.LUT R78, R79, 0x10, R20, 0xe2, !PT ;  /* 0x000000104f4e7812 */ /* 0x000fc400078ee214 */
        /* <DEDUP_REMOVED lines=11> */
[----:B------:R-:W-:Y:S01]  /*f8b0*/  IMAD R77, R81, R79, R82 ;  /* 0x0000004f514d7224 */ /* 0x000fe200078e0252 */
[----:B------:R-:W-:Y:S01]  /*f8c0*/  ISETP.GE.AND P0, PT, R195, UR14, PT ;  /* 0x0000000ec3007c0c */ /* 0x000fe2000bf06270 */
[----:B------:R-:W-:Y:S01]  /*f8d0*/  IMAD.U32 R21, RZ, RZ, UR4 ;  /* 0x00000004ff157e24 */ /* 0x000fe2000f8e00ff */
[----:B------:R-:W-:Y:S01]  /*f8e0*/  @!PT LDS RZ, [RZ] ;  /* 0x00000000fffff984 */ /* 0x000fe20000000800 */
[----:B------:R-:W-:Y:S01]  /*f8f0*/  @!PT LDS RZ, [RZ] ;  /* 0x00000000fffff984 */ /* 0x000fe20000000800 */
[----:B------:R-:W-:Y:S01]  /*f900*/  @!PT LDS RZ, [RZ] ;  /* 0x00000000fffff984 */ /* 0x000fe20000000800 */
[----:B------:R-:W-:Y:S01]  /*f910*/  @!PT LDS RZ, [RZ] ;  /* 0x00000000fffff984 */ /* 0x000fe20000000800 */
[----:B------:R1:W-:Y:S06]  /*f920*/  MEMBAR.ALL.CTA ;  /* 0x0000000000007992 */ /* 0x0003ec0000008000 */
[----:B-1----:R-:W1:Y:S01]  /*f930*/  FENCE.VIEW.ASYNC.S ;  /* 0x00000000000073c6 */ /* 0x002e620000000000 */
[----:B------:R-:W-:Y:S01]  /*f940*/  IMAD.SHL.U32 R83, R0, 0x20, RZ ;  /* 0x0000002000537824 */ /* 0x000fe200078e00ff */
        /* <DEDUP_REMOVED lines=11> */
[----:B-----5:R-:W-:Y:S01]  /*fa00*/  IMAD R87, R76, R81, RZ ;  /* 0x000000514c577224 */ /* 0x020fe200078e02ff */
[----:B------:R-:W-:Y:S01]  /*fa10*/  BSSY B1, `(.L_x_5660) ;  /* 0x000002f000017945 */ /* 0x000fe20003800000 */
[----:B------:R-:W-:Y:S01]  /*fa20*/  VIADD R86, R192, UR42 ;  /* 0x0000002ac0567c36 */ /* 0x000fe20008000000 */
[----:B------:R-:W-:Y:S01]  /*fa30*/  LOP3.LUT R3, R78, R3, RZ, 0xfc, !PT ;  /* 0x000000034e037212 */ /* 0x000fe200078efcff */
        /* <DEDUP_REMOVED lines=44> */
.L_x_5661:
[----:B------:R-:W-:Y:S05]  /*fd00*/  BSYNC B1 ;  /* 0x0000000000017941 */ /* 0x000fea0003800000 */
.L_x_5660:
[----:B---3--:R-:W-:Y:S01]  /*fd10*/  VIADD R4, R86, 0x20 ;  /* 0x0000002056047836 */ /* 0x008fe20000000000 */
[----:B------:R3:W4:Y:S04]  /*fd20*/  SHFL.IDX PT, R7, R85, 0x1, 0x181f ;  /* 0x00381f0055077f89 */ /* 0x00072800000e0000 */
        /* <DEDUP_REMOVED lines=10> */
[----:B------:R-:W-:Y:S01]  /*fdd0*/  @!P3 LEA R14, P6, R189, R6, 0x1 ;  /* 0x00000006bd0eb211 */ /* 0x000fe200078c08ff */
[----:B------:R0:W-:Y:S01]  /*fde0*/  @!P0 ST.E.128 desc[UR40][R4.64], R8 ;  /* 0x0000000804008985 */ /* 0x0001e2000c101d28 */
[----:B------:R-:W-:Y:S02]  /*fdf0*/  ISETP.GE.AND P0, PT, R186, UR14, PT ;  /* 0x0000000eba007c0c */ /* 0x000fe4000bf06270 */
[----:B------:R-:W-:Y:S02]  /*fe00*/  @!P5 LEA.HI.X R13, R190, R7, R204, 0x1, P4 ;  /* 0x00000007be0dd211 */ /* 0x000fe400020f0ccc */
[----:B------:R-:W-:-:S02]  /*fe10*/  LOP3.LUT P4, RZ, R3, 0x40, RZ, 0xc0, !PT ;  /* 0x0000004003ff7812 */ /* 0x000fc4000788c0ff */
[----:B------:R-:W-:Y:S01]  /*fe20*/  @!P3 LEA.HI.X R15, R189, R7, R203, 0x1, P6 ;  /* 0x00000007bd0fb211 */ /* 0x000fe200030f0ccb */
        /* <DEDUP_REMOVED lines=20> */
.L_x_5657:
[----:B------:R-:W-:Y:S01]  /*ff70*/  ULDC.64 UR8, c[0x0][0xc00] ;  /* 0x0003000000087ab9 */ /* 0x000fe20000000a00 */
[----:B------:R-:W-:Y:S01]  /*ff80*/  ULDC UR4, c[0x0][0xa88] ;  /* 0x0002a20000047ab9 */ /* 0x000fe20000000800 */
[----:B------:R-:W-:Y:S01]  /*ff90*/  UISETP.NE.U32.AND UP0, UPT, UR8, URZ, UPT ;  /* 0x0000003f0800728c */ /* 0x000fe2000bf05070 */
[----:B------:R-:W0:Y:S03]  /*ffa0*/  LDC R11, c[0x0][0xbe8] ;  /* 0x0002fa00ff0b7b82 */ /* 0x000e260000000800 */
[----:B------:R-:W-:-:S03]  /*ffb0*/  UISETP.NE.AND.EX UP0, UPT, UR9, URZ, UPT, UP0 ;  /* 0x0000003f0900728c */ /* 0x000fc6000bf05300 */
[----:B------:R-:W-:Y:S02]  /*ffc0*/  ULDC.64 UR8, c[0x0][0xc00] ;  /* 0x0003000000087ab9 */ /* 0x000fe40000000a00 */
[----:B------:R-:W-:Y:S01]  /*ffd0*/  UIMAD.WIDE UR8, UR43, 0x4, UR8 ;  /* 0x000000042b0878a5 */ /* 0x000fe2000f8e0208 */
[----:B------:R-:W-:-:S05]  /*ffe0*/  PLOP3.LUT P1, PT, PT, PT, UP0, 0x80, 0x0 ;  /* 0x000000000000781c */ /* 0x000fca0003f2f008 */
[----:B------:R-:W-:Y:S02]  /*fff0*/  IMAD.U32 R4, RZ, RZ, UR8 ;  /* 0x00000008ff047e24 */ /* 0x000fe4000f8e00ff */
[----:B------:R-:W-:Y:S01]  /*10000*/  IMAD.U32 R5, RZ, RZ, UR9 ;  /* 0x00000009ff057e24 */ /* 0x000fe2000f8e00ff */
[----:B------:R-:W-:Y:S02]  /*10010*/  ULDC.64 UR8, c[0x0][0xc08] ;  /* 0x0003020000087ab9 */ /* 0x000fe40000000a00 */
[----:B------:R-:W-:Y:S01]  /*10020*/  UISETP.NE.U32.AND UP1, UPT, UR8, URZ, UPT ;  /* 0x0000003f0800728c */ /* 0x000fe2000bf25070 */
[----:B------:R-:W-:Y:S02]  /*10030*/  IMAD.U32 R0, RZ, RZ, UR4 ;  /* 0x00000004ff007e24 */ /* 0x000fe4000f8e00ff */
[----:B------:R-:W3:Y:S01]  /*10040*/  @P1 LDG.E R3, desc[UR40][R4.64] ;  /* 0x0000002804031981 */ /* 0x000ee2000c1e1900 */
[----:B------:R-:W-:-:S06]  /*10050*/  UISETP.NE.AND.EX UP1, UPT, UR9, URZ, UPT, UP1 ;  /* 0x0000003f0900728c */ /* 0x000fcc000bf25310 */
[----:B------:R-:W-:-:S05]  /*10060*/  PLOP3.LUT P2, PT, PT, PT, UP1, 0x80, 0x0 ;  /* 0x000000000000781c */ /* 0x000fca0003f4f018 */
[----:B------:R-:W-:Y:S02]  /*10070*/  @UP1 ULDC.64 UR8, c[0x0][0xc08] ;  /* 0x0003020000081ab9 */ /* 0x000fe40000000a00 */
[----:B------:R-:W-:-:S06]  /*10080*/  @UP1 UIMAD.WIDE UR8, UR43, 0x4, UR8 ;  /* 0x000000042b0818a5 */ /* 0x000fcc000f8e0208 */
[----:B------:R-:W-:Y:S02]  /*10090*/  IMAD.U32 R6, RZ, RZ, UR8 ;  /* 0x00000008ff067e24 */ /* 0x000fe4000f8e00ff */
[----:B------:R-:W-:-:S05]  /*100a0*/  IMAD.U32 R7, RZ, RZ, UR9 ;  /* 0x00000009ff077e24 */ /* 0x000fca000f8e00ff */
[----:B------:R1:W5:Y:S01]  /*100b0*/  @P2 LDG.E R0, desc[UR40][R6.64] ;  /* 0x0000002806002981 */ /* 0x000362000c1e1900 */
[----:B------:R-:W-:Y:S01]  /*100c0*/  UMOV UR4, URZ ;  /* 0x0000003f00047c82 */ /* 0x000fe20008000000 */
[----:B------:R-:W-:Y:S01]  /*100d0*/  USHF.R.S32.HI UR13, URZ, 0x1f, UR44 ;  /* 0x0000001f3f0d7899 */ /* 0x000fe2000801142c */
[----:B------:R-:W-:Y:S02]  /*100e0*/  ISETP.GE.AND P0, PT, R197, 0x40, PT ;  /* 0x00000040c500780c */ /* 0x000fe40003f06270 */
[----:B---3--:R-:W-:Y:S01]  /*100f0*/  @P1 R2UR UR4, R3 ;  /* 0x00000000030412ca */ /* 0x008fe200000e0000 */
[----:B01----:R-:W-:-:S14]  /*10100*/  @P2 BRA `(.L_x_5663) ;  /* 0x0000000000102947 */ /* 0x003fdc0003800000 */
[----:B------:R-:W-:Y:S05]  /*10110*/  @!P1 BRA `(.L_x_5663) ;  /* 0x00000000000c9947 */ /* 0x000fea0003800000 */
[----:B------:R-:W3:Y:S04]  /*10120*/  LDG.E R3, desc[UR40][R4.64] ;  /* 0x0000002804037981 */ /* 0x000ee8000c1e1900 */
[----:B-----5:R-:W3:Y:S02]  /*10130*/  LDG.E R0, desc[UR40][R4.64+0x4] ;  /* 0x0000042804007981 */ /* 0x020ee4000c1e1900 */
[----:B---3--:R-:W-:-:S07]  /*10140*/  IMAD.IADD R0, R0, 0x1, -R3 ;  /* 0x0000000100007824 */ /* 0x008fce00078e0a03 */
.L_x_5663:
[----:B------:R-:W-:Y:S01]  /*10150*/  USHF.R.S32.HI UR9, URZ, 0x1f, UR43 ;  /* 0x0000001f3f097899 */ /* 0x000fe2000801142b */
[----:B------:R-:W-:Y:S01]  /*10160*/  BSSY B1, `(.L_x_5664) ;  /* 0x000002e000017945 */ /* 0x000fe20003800000 */
[----:B------:R-:W-:Y:S02]  /*10170*/  USHF.R.S32.HI UR12, URZ, 0x1f, UR4 ;  /* 0x0000001f3f0c7899 */ /* 0x000fe40008011404 */
[----:B------:R-:W-:Y:S02]  /*10180*/  USEL UR8, UR43, URZ, !UP0 ;  /* 0x0000003f2b087287 */ /* 0x000fe4000c000000 */
[----:B------:R-:W-:Y:S01]  /*10190*/  USEL UR14, UR9, URZ, !UP0 ;  /* 0x0000003f090e7287 */ /* 0x000fe2000c000000 */
[----:B------:R-:W-:Y:S11]  /*101a0*/  @P0 BRA `(.L_x_5665) ;  /* 0x0000000000a40947 */ /* 0x000ff60003800000 */
[----:B------:R-:W0:Y:S01]  /*101b0*/  S2R R6, SR_TID.X ;  /* 0x0000000000067919 */ /* 0x000e220000002100 */
[----:B------:R-:W1:Y:S01]  /*101c0*/  LDC R5, c[0x0][0xbe8] ;  /* 0x0002fa00ff057b82 */ /* 0x000e620000000800 */
[----:B------:R-:W-:Y:S02]  /*101d0*/  IMAD.U32 R7, RZ, RZ, UR42 ;  /* 0x0000002aff077e24 */ /* 0x000fe4000f8e00ff */
[----:B-1---5:R-:W-:-:S03]  /*101e0*/  IMAD R3, R0, R5, RZ ;  /* 0x0000000500037224 */ /* 0x022fc600078e02ff */
[----:B0-----:R-:W-:-:S04]  /*101f0*/  IADD3 R6, R7, -0x80, R6 ;  /* 0xffffff8007067810 */ /* 0x001fc80007ffe006 */
[----:B------:R-:W-:-:S13]  /*10200*/  ISETP.GE.AND P0, PT, R6, R3, PT ;  /* 0x000000030600720c */ /* 0x000fda0003f06270 */
[----:B------:R-:W-:Y:S05]  /*10210*/  @P0 BRA `(.L_x_5665) ;  /* 0x0000000000880947 */ /* 0x000fea0003800000 */
[----:B------:R-:W-:Y:S01]  /*10220*/  ISETP.NE.AND P0, PT, R5, 0x1, PT ;  /* 0x000000010500780c */ /* 0x000fe20003f05270 */
[----:B------:R-:W-:Y:S01]  /*10230*/  ULDC.64 UR16, c[0x0][0xb90] ;  /* 0x0002e40000107ab9 */ /* 0x000fe20000000a00 */
[----:B------:R-:W-:Y:S01]  /*10240*/  UMOV UR10, UR4 ;  /* 0x00000004000a7c82 */ /* 0x000fe20008000000 */
[----:B------:R-:W-:Y:S01]  /*10250*/  UIMAD UR9, UR13, UR16, URZ ;  /* 0x000000100d0972a4 */ /* 0x000fe2000f8e023f */
[----:B------:R-:W-:Y:S01]  /*10260*/  IMAD.MOV.U32 R4, RZ, RZ, R6 ;  /* 0x000000ffff047224 */ /* 0x000fe200078e0006 */
[----:B------:R-:W-:Y:S02]  /*10270*/  UMOV UR11, UR12 ;  /* 0x0000000c000b7c82 */ /* 0x000fe40008000000 */
[----:B------:R-:W-:Y:S02]  /*10280*/  UIMAD.WIDE.U32 UR10, UR44, UR16, UR10 ;  /* 0x000000102c0a72a5 */ /* 0x000fe4000f8e000a */
[----:B------:R-:W-:-:S03]  /*10290*/  UIMAD UR9, UR44, UR17, UR9 ;  /* 0x000000112c0972a4 */ /* 0x000fc6000f8e0209 */
[----:B------:R-:W-:Y:S01]  /*102a0*/  ULDC.64 UR16, c[0x0][0xb98] ;  /* 0x0002e60000107ab9 */ /* 0x000fe20000000a00 */
[----:B------:R-:W0:Y:S01]  /*102b0*/  @P0 LDC R3, c[0x0][0xbec] ;  /* 0x0002fb00ff030b82 */ /* 0x000e220000000800 */
[----:B------:R-:W-:Y:S02]  /*102c0*/  UIADD3 UR11, UR11, UR9, URZ ;  /* 0x000000090b0b7290 */ /* 0x000fe4000fffe03f */
[----:B------:R-:W-:Y:S02]  /*102d0*/  UIMAD UR9, UR14, UR16, URZ ;  /* 0x000000100e0972a4 */ /* 0x000fe4000f8e023f */
[----:B------:R-:W-:Y:S02]  /*102e0*/  UIMAD.WIDE.U32 UR10, UR8, UR16, UR10 ;  /* 0x00000010080a72a5 */ /* 0x000fe4000f8e000a */
[----:B------:R-:W-:Y:S01]  /*102f0*/  UIMAD UR9, UR8, UR17, UR9 ;  /* 0x00000011080972a4 */ /* 0x000fe2000f8e0209 */
[----:B------:R-:W1:Y:S02]  /*10300*/  @P0 LDC R8, c[0x0][0xbf0] ;  /* 0x0002fc00ff080b82 */ /* 0x000e640000000800 */
[----:B------:R-:W-:Y:S01]  /*10310*/  ULDC.64 UR16, c[0x0][0xb88] ;  /* 0x0002e20000107ab9 */ /* 0x000fe20000000a00 */
[----:B0-----:R-:W-:-:S05]  /*10320*/  @P0 IMAD.HI.U32 R3, R6, R3, RZ ;  /* 0x0000000306030227 */ /* 0x001fca00078e00ff */
        /* <DEDUP_REMOVED lines=17> */
.L_x_5665:
[----:B------:R-:W-:Y:S05]  /*10440*/  BSYNC B1 ;  /* 0x0000000000017941 */ /* 0x000fea0003800000 */
.L_x_5664:
        /* <DEDUP_REMOVED lines=10> */
[----:B-----5:R-:W-:Y:S01]  /*104f0*/  IMAD R25, R0, R11, RZ ;  /* 0x0000000b00197224 */ /* 0x020fe200078e02ff */
[----:B------:R-:W-:Y:S01]  /*10500*/  ULDC.64 UR16, c[0x0][0xae8] ;  /* 0x0002ba0000107ab9 */ /* 0x000fe20000000a00 */
[----:B------:R-:W-:Y:S01]  /*10510*/  IMAD.SHL.U32 R4, R4, 0x2, RZ ;  /* 0x0000000204047824 */ /* 0x000fe200078e00ff */
[----:B------:R-:W0:Y:S01]  /*10520*/  @P0 LDC R5, c[0x0][0xbec] ;  /* 0x0002fb00ff050b82 */ /* 0x000e220000000800 */
[----:B------:R-:W-:Y:S01]  /*10530*/  UIADD3 UR11, UR11, UR9, URZ ;  /* 0x000000090b0b7290 */ /* 0x000fe2000fffe03f */
[----:B------:R-:W-:Y:S01]  /*10540*/  ISETP.GE.AND P2, PT, R189, UR15, PT ;  /* 0x0000000fbd007c0c */ /* 0x000fe2000bf46270 */
[----:B------:R-:W-:Y:S01]  /*10550*/  UIMAD UR4, UR13, UR16, URZ ;  /* 0x000000100d0472a4 */ /* 0x000fe2000f8e023f */
[----:B------:R-:W-:Y:S01]  /*10560*/  LOP3.LUT R4, R4, 0x2, R3, 0xe2, !PT ;  /* 0x0000000204047812 */ /* 0x000fe200078ee203 */
[----:B------:R-:W-:Y:S01]  /*10570*/  IMAD R3, R191, 0x20, R192 ;  /* 0x00000020bf037824 */ /* 0x000fe200078e02c0 */
[----:B------:R-:W-:Y:S01]  /*10580*/  UIMAD.WIDE.U32 UR10, UR44, UR16, UR10 ;  /* 0x000000102c0a72a5 */ /* 0x000fe2000f8e000a */
[----:B------:R-:W-:Y:S01]  /*10590*/  SEL R6, RZ, 0xffffffff, P2 ;  /* 0xffffffffff067807 */ /* 0x000fe20001000000 */
[----:B------:R-:W1:Y:S01]  /*105a0*/  @P0 LDC R7, c[0x0][0xbf0] ;  /* 0x0002fc00ff070b82 */ /* 0x000e620000000800 */
[----:B------:R-:W-:Y:S01]  /*105b0*/  UIMAD UR4, UR44, UR17, UR4 ;  /* 0x000000112c0472a4 */ /* 0x000fe2000f8e0204 */
[----:B------:R-:W-:Y:S01]  /*105c0*/  VIADD R8, R3, UR42 ;  /* 0x0000002a03087c36 */ /* 0x000fe20008000000 */
[----:B------:R-:W-:Y:S01]  /*105d0*/  ULDC.64 UR12, c[0x0][0xaf0] ;  /* 0x0002bc00000c7ab9 */ /* 0x000fe20000000a00 */
[----:B------:R-:W-:Y:S01]  /*105e0*/  ISETP.GE.AND P1, PT, R188, UR15, PT ;  /* 0x0000000fbc007c0c */ /* 0x000fe2000bf26270 */
[----:B------:R-:W-:Y:S01]  /*105f0*/  UIADD3 UR11, UR11, UR4, URZ ;  /* 0x000000040b0b7290 */ /* 0x000fe2000fffe03f */
[----:B------:R-:W-:Y:S01]  /*10600*/  IMAD.SHL.U32 R9, R6, 0x4, RZ ;  /* 0x0000000406097824 */ /* 0x000fe200078e00ff */
[----:B------:R-:W-:Y:S01]  /*10610*/  UIMAD UR4, UR14, UR12, URZ ;  /* 0x0000000c0e0472a4 */ /* 0x000fe2000f8e023f */
[----:B------:R-:W-:Y:S01]  /*10620*/  SEL R10, RZ, 0xffffffff, P1 ;  /* 0xffffffffff0a7807 */ /* 0x000fe20000800000 */
[----:B------:R-:W-:Y:S01]  /*10630*/  IMAD.MOV.U32 R3, RZ, RZ, R8 ;  /* 0x000000ffff037224 */ /* 0x000fe200078e0008 */
[----:B------:R-:W-:Y:S01]  /*10640*/  ISETP.GE.AND P2, PT, R194, UR15, PT ;  /* 0x0000000fc2007c0c */ /* 0x000fe2000bf46270 */
[----:B------:R-:W-:Y:S01]  /*10650*/  UIMAD UR4, UR8, UR13, UR4 ;  /* 0x0000000d080472a4 */ /* 0x000fe2000f8e0204 */
[----:B------:R-:W-:Y:S01]  /*10660*/  LOP3.LUT R9, R9, 0x4, R4, 0xe2, !PT ;  /* 0x0000000409097812 */ /* 0x000fe200078ee204 */
[----:B------:R-:W-:Y:S01]  /*10670*/  UIMAD.WIDE.U32 UR8, UR8, UR12, UR10 ;  /* 0x0000000c080872a5 */ /* 0x000fe2000f8e000a */
[----:B------:R-:W-:Y:S01]  /*10680*/  IMAD.SHL.U32 R10, R10, 0x8, RZ ;  /* 0x000000080a0a7824 */ /* 0x000fe200078e00ff */
[----:B------:R-:W-:Y:S01]  /*10690*/  SEL R0, RZ, 0x80, P2 ;  /* 0x00000080ff007807 */ /* 0x000fe20001000000 */
[----:B0-----:R-:W-:Y:S01]  /*106a0*/  @P0 IMAD.HI.U32 R6, R8, R5, RZ ;  /* 0x0000000508060227 */ /* 0x001fe200078e00ff */
[----:B------:R-:W-:Y:S01]  /*106b0*/  UIADD3 UR4, UR9, UR4, URZ ;  /* 0x0000000409047290 */ /* 0x000fe2000fffe03f */
[----:B------:R-:W-:Y:S01]  /*106c0*/  BSSY B1, `(.L_x_5666) ;  /* 0x0000047000017945 */ /* 0x000fe20003800000 */
[----:B------:R-:W-:Y:S01]  /*106d0*/  LOP3.LUT R10, R10, 0x8, R9, 0xe2, !PT ;  /* 0x000000080a0a7812 */ /* 0x000fe200078ee209 */
[----:B------:R-:W-:-:S02]  /*106e0*/  IMAD.U32 R4, RZ, RZ, UR8 ;  /* 0x00000008ff047e24 */ /* 0x000fc4000f8e00ff */
[----:B------:R-:W-:Y:S01]  /*106f0*/  IMAD.U32 R5, RZ, RZ, UR9 ;  /* 0x00000009ff057e24 */ /* 0x000fe2000f8e00ff */
[----:B------:R-:W-:Y:S01]  /*10700*/  ULDC.64 UR8, c[0x0][0xae0] ;  /* 0x0002b80000087ab9 */ /* 0x000fe20000000a00 */
[----:B-1----:R-:W-:Y:S01]  /*10710*/  @P0 SHF.R.U32.HI R3, RZ, R7, R6 ;  /* 0x00000007ff030219 */ /* 0x002fe20000011606 */
[----:B------:R-:W-:Y:S01]  /*10720*/  IMAD.U32 R5, RZ, RZ, UR4 ;  /* 0x00000004ff057e24 */ /* 0x000fe2000f8e00ff */
[----:B------:R-:W-:Y:S01]  /*10730*/  ISETP.GE.AND P0, PT, R187, UR15, PT ;  /* 0x0000000fbb007c0c */ /* 0x000fe2000bf06270 */
[----:B------:R-:W-:Y:S01]  /*10740*/  VIADD R26, R192, UR42 ;  /* 0x0000002ac01a7c36 */ /* 0x000fe20008000000 */
        /* <DEDUP_REMOVED lines=16> */
[----:B------:R-:W-:-:S04]  /*10850*/  IMAD.WIDE.U32 R4, R7, UR8, R4 ;  /* 0x0000000807047c25 */ /* 0x000fc8000f8e0004 */
[----:B------:R-:W-:Y:S01]  /*10860*/  IMAD R3, R7, UR9, R6 ;  /* 0x0000000907037c24 */ /* 0x000fe2000f8e0206 */
[----:B------:R-:W-:Y:S01]  /*10870*/  SEL R7, RZ, 0x40, P0 ;  /* 0x00000040ff077807 */ /* 0x000fe20000000000 */
[----:B------:R-:W-:Y:S01]  /*10880*/  ULDC.64 UR8, c[0x0][0xa80] ;  /* 0x0002a00000087ab9 */ /* 0x000fe20000000a00 */
[----:B------:R-:W-:Y:S01]  /*10890*/  ISETP.GE.AND P0, PT, R26, R25, PT ;  /* 0x000000191a00720c */ /* 0x000fe20003f06270 */
[----:B------:R-:W-:Y:S01]  /*108a0*/  IMAD.SHL.U32 R13, R8, 0x20, RZ ;  /* 0x00000020080d7824 */ /* 0x000fe200078e00ff */
[----:B------:R-:W-:Y:S01]  /*108b0*/  LEA R20, P1, R4, UR8, 0x1 ;  /* 0x0000000804147c11 */ /* 0x000fe2000f8208ff */
[----:B------:R-:W-:-:S03]  /*108c0*/  IMAD.IADD R3, R5, 0x1, R3 ;  /* 0x0000000105037824 */ /* 0x000fc600078e0203 */
[----:B------:R-:W-:Y:S01]  /*108d0*/  LOP3.LUT R10, R13, 0x20, R10, 0xe2, !PT ;  /* 0x000000200d0a7812 */ /* 0x000fe200078ee20a */
[----:B------:R0:W1:Y:S01]  /*108e0*/  SHFL.IDX PT, R6, R20, RZ, 0x181f ;  /* 0x00181fff14067589 */ /* 0x00006200000e0000 */
[----:B------:R-:W-:Y:S02]  /*108f0*/  LEA.HI.X R3, R4, UR9, R3, 0x1, P1 ;  /* 0x0000000904037c11 */ /* 0x000fe400088f0c03 */
[----:B--2-4-:R-:W-:-:S03]  /*10900*/  LOP3.LUT R21, R10, R7, RZ, 0xfc, !PT ;  /* 0x000000070a157212 */ /* 0x014fc600078efcff */
        /* <DEDUP_REMOVED lines=34> */
.L_x_5667:
[----:B------:R-:W-:Y:S05]  /*10b30*/  BSYNC B1 ;  /* 0x0000000000017941 */ /* 0x000fea0003800000 */
.L_x_5666:
        /* <DEDUP_REMOVED lines=36> */
.L_x_5662:
[----:B------:R-:W-:Y:S05]  /*10d80*/  BSYNC B0 ;  /* 0x0000000000007941 */ /* 0x000fea0003800000 */
.L_x_5656:
[----:B------:R-:W-:Y:S02]  /*10d90*/  ULDC UR4, c[0x0][0xc3c] ;  /* 0x00030f0000047ab9 */ /* 0x000fe40000000800 */
[----:B------:R-:W-:-:S06]  /*10da0*/  UISETP.GE.AND UP0, UPT, UR6, UR4, UPT ;  /* 0x000000040600728c */ /* 0x000fcc000bf06270 */
[----:B------:R-:W-:-:S13]  /*10db0*/  PLOP3.LUT P0, PT, PT, PT, UP0, 0x80, 0x0 ;  /* 0x000000000000781c */ /* 0x000fda0003f0f008 */
[----:B------:R-:W-:Y:S05]  /*10dc0*/  @!P0 BRA `(.L_x_5668) ;  /* 0xffffff00009c8947 */ /* 0x000fea000383ffff */
[----:B------:R-:W-:Y:S05]  /*10dd0*/  EXIT ;  /* 0x000000000000794d */ /* 0x000fea0003800000 */
.L_x_5559:
        /* <DEDUP_REMOVED lines=18> */
.L_x_5669:
        /* <DEDUP_REMOVED lines=41> */
.L_x_5675:
        /* <DEDUP_REMOVED lines=12> */
.L_x_5674:
[----:B------:R-:W-:Y:S05]  /*11250*/  BSYNC B0 ;  /* 0x0000000000007941 */ /* 0x000fea0003800000 */
.L_x_5673:
        /* <DEDUP_REMOVED lines=21> */
.L_x_5671:
        /* <DEDUP_REMOVED lines=20> */
.L_x_5676:
        /* <DEDUP_REMOVED lines=57> */
.L_x_5672:
[----:B------:R-:W-:Y:S02]  /*11880*/  IMAD.MOV.U32 R17, RZ, RZ, RZ ;  /* 0x000000ffff117224 */ /* 0x000fe400078e00ff */
[----:B------:R-:W-:Y:S02]  /*11890*/  IMAD.U32 R16, RZ, RZ, UR6 ;  /* 0x00000006ff107e24 */ /* 0x000fe4000f8e00ff */
[----:B------:R-:W-:-:S07]  /*118a0*/  IMAD.MOV.U32 R18, RZ, RZ, RZ ;  /* 0x000000ffff127224 */ /* 0x000fce00078e00ff */
.L_x_5677:
[----:B------:R-:W-:-:S13]  /*118b0*/  ISETP.NE.AND P0, PT, R0, RZ, PT ;  /* 0x000000ff0000720c */ /* 0x000fda0003f05270 */
[----:B------:R-:W1:Y:S01]  /*118c0*/  @!P0 S2R R3, SR_CgaCtaId ;  /* 0x0000000000038919 */ /* 0x000e620000008800 */
[----:B------:R-:W-:-:S04]  /*118d0*/  @!P0 MOV R0, 0x400 ;  /* 0x0000040000008802 */ /* 0x000fc80000000f00 */
[----:B-1----:R-:W-:-:S05]  /*118e0*/  @!P0 LEA R0, R3, R0, 0x18 ;  /* 0x0000000003008211 */ /* 0x002fca00078ec0ff */
[----:B------:R1:W-:Y:S01]  /*118f0*/  @!P0 STS.128 [R0+0x28cd0], R16 ;  /* 0x028cd01000008388 */ /* 0x0003e20000000c00 */
[----:B------:R-:W-:Y:S06]  /*11900*/  BAR.ARV 0x5, 0x180 ;  /* 0x0146000000007b1d */ /* 0x000fec0000002000 */
.L_x_5670:
[----:B-1----:R-:W-:Y:S01]  /*11910*/  IMAD.MOV.U32 R0, RZ, RZ, 0x1 ;  /* 0x00000001ff007424 */ /* 0x002fe200078e00ff */
[----:B------:R1:W-:Y:S01]  /*11920*/  STL [R1+0x4], RZ ;  /* 0x000004ff01007387 */ /* 0x0003e20000100800 */
[----:B------:R-:W-:Y:S02]  /*11930*/  ULDC UR4, c[0x0][0xc3c] ;  /* 0x00030f0000047ab9 */ /* 0x000fe40000000800 */
[----:B--2---:R-:W-:Y:S01]  /*11940*/  ISETP.GE.AND P0, PT, R19, UR4, PT ;  /* 0x0000000413007c0c */ /* 0x004fe2000bf06270 */
[----:B------:R1:W-:Y:S04]  /*11950*/  STL [R1+0xc], R0 ;  /* 0x00000c0001007387 */ /* 0x0003e80000100800 */
[----:B------:R1:W-:Y:S08]  /*11960*/  STL [R1+0x40], RZ ;  /* 0x000040ff01007387 */ /* 0x0003f00000100800 */
[----:B-1----:R-:W-:Y:S05]  /*11970*/  @P0 BRA `(.L_x_5678) ;  /* 0x00000060009c0947 */ /* 0x002fea0003800000 */
[----:B------:R-:W1:Y:S01]  /*11980*/  S2UR UR5, SR_CgaCtaId ;  /* 0x00000000000579c3 */ /* 0x000e620000008800 */
[C---:B------:R-:W-:Y:S01]  /*11990*/  IMAD.SHL.U32 R0, R4.reuse, 0x8, RZ ;  /* 0x0000000804007824 */ /* 0x040fe200078e00ff */
[----:B------:R-:W-:Y:S01]  /*119a0*/  LOP3.LUT R5, R4, 0x7f, RZ, 0xc0, !PT ;  /* 0x0000007f04057812 */ /* 0x000fe200078ec0ff */
[----:B------:R-:W-:Y:S01]  /*119b0*/  UMOV UR4, 0x400 ;  /* 0x0000040000047882 */ /* 0x000fe20000000000 */
[----:B------:R-:W-:Y:S01]  /*119c0*/  BSSY B8, `(.L_x_5678) ;  /* 0x0000622000087945 */ /* 0x000fe20003800000 */
[----:B------:R-:W-:Y:S01]  /*119d0*/  ULDC UR37, c[0x0][0xc] ;  /* 0x0000030000257ab9 */ /* 0x000fe20000000800 */
[----:B------:R-:W-:Y:S01]  /*119e0*/  LOP3.LUT R3, R0, 0x1f8, RZ, 0xc0, !PT ;  /* 0x000001f800037812 */ /* 0x000fe200078ec0ff */
[----:B0-----:R-:W-:Y:S01]  /*119f0*/  IMAD.SHL.U32 R2, R5, 0x8, RZ ;  /* 0x0000000805027824 */ /* 0x001fe200078e00ff */
[----:B------:R-:W-:Y:S01]  /*11a00*/  SHF.R.U32.HI R5, RZ, 0x3, R5 ;  /* 0x00000003ff057819 */ /* 0x000fe20000011605 */
[----:B------:R-:W-:Y:S01]  /*11a10*/  ULDC.64 UR38, c[0x0][0x198] ;  /* 0x0000660000267ab9 */ /* 0x000fe20000000a00 */
[----:B------:R-:W-:Y:S01]  /*11a20*/  LOP3.LUT R3, R3, 0x38, R4, 0x78, !PT ;  /* 0x0000003803037812 */ /* 0x000fe200078e7804 */
[----:B------:R-:W-:-:S03]  /*11a30*/  IMAD.SHL.U32 R4, R4, 0x10, RZ ;  /* 0x0000001004047824 */ /* 0x000fc600078e00ff */
[----:B------:R-:W-:Y:S02]  /*11a40*/  LOP3.LUT R2, R3, 0x200, R2, 0xf8, !PT ;  /* 0x0000020003027812 */ /* 0x000fe400078ef802 */
[----:B------:R-:W-:Y:S01]  /*11a50*/  LOP3.LUT R0, R5, 0x70, R4, 0xf8, !PT ;  /* 0x0000007005007812 */ /* 0x000fe200078ef804 */
[----:B------:R-:W-:Y:S01]  /*11a60*/  IMAD.MOV.U32 R0, RZ, RZ, 0x1 ;  /* 0x00000001ff007424 */ /* 0x000fe200078e00ff */
[----:B-1----:R-:W-:-:S06]  /*11a70*/  ULEA UR4, UR5, UR4, 0x18 ;  /* 0x0000000405047291 */ /* 0x002fcc000f8ec03f */
[----:B------:R-:W-:-:S04]  /*11a80*/  IMAD.U32 R3, RZ, RZ, UR4 ;  /* 0x00000004ff037e24 */ /* 0x000fc8000f8e00ff */
[----:B------:R-:W-:Y:S01]  /*11a90*/  IMAD R2, R2, 0x2, R3 ;  /* 0x0000000202027824 */ /* 0x000fe200078e0203 */
[----:B------:R0:W-:Y:S04]  /*11aa0*/  STL [R1], R3 ;  /* 0x0000000301007387 */ /* 0x0001e80000100800 */
[----:B------:R0:W-:Y:S04]  /*11ab0*/  STL [R1+0x44], R2 ;  /* 0x0000440201007387 */ /* 0x0001e80000100800 */
[----:B------:R0:W-:Y:S04]  /*11ac0*/  STL [R1+0x40], RZ ;  /* 0x000040ff01007387 */ /* 0x0001e80000100800 */
[----:B------:R0:W-:Y:S04]  /*11ad0*/  STL [R1+0xc], R0 ;  /* 0x00000c0001007387 */ /* 0x0001e80000100800 */
[----:B------:R0:W-:Y:S02]  /*11ae0*/  STL [R1+0x4], RZ ;  /* 0x000004ff01007387 */ /* 0x0001e40000100800 */
.L_x_5804:
[----:B------:R-:W-:Y:S05]  /*11af0*/  YIELD ;  /* 0x0000000000007946 */ /* 0x000fea0003800000 */
[----:B------:R-:W-:Y:S01]  /*11b00*/  ULDC.64 UR4, c[0x0][0xa28] ;  /* 0x00028a0000047ab9 */ /* 0x000fe20000000a00 */
[----:B0--3--:R-:W-:Y:S01]  /*11b10*/  IMAD.MOV.U32 R0, RZ, RZ, RZ ;  /* 0x000000ffff007224 */ /* 0x009fe200078e00ff */
[----:B------:R-:W-:Y:S01]  /*11b20*/  ISETP.NE.U32.AND P0, PT, RZ, UR4, PT ;  /* 0x00000004ff007c0c */ /* 0x000fe2000bf05070 */
[----:B------:R-:W0:Y:S01]  /*11b30*/  LDC.64 R4, c[0x0][0xa00] ;  /* 0x00028000ff047b82 */ /* 0x000e220000000a00 */
[----:B-1---5:R-:W-:Y:S01]  /*11b40*/  CS2R R8, SRZ ;  /* 0x0000000000087805 */ /* 0x022fe2000001ff00 */
[----:B------:R-:W-:Y:S01]  /*11b50*/  ULDC.64 UR6, c[0x0][0xa08] ;  /* 0x0002820000067ab9 */ /* 0x000fe20000000a00 */
[----:B------:R-:W-:Y:S01]  /*11b60*/  ISETP.NE.AND.EX P0, PT, RZ, UR5, PT, P0 ;  /* 0x00000005ff007c0c */ /* 0x000fe2000bf05300 */
[----:B------:R-:W-:-:S12]  /*11b70*/  ULDC.64 UR4, c[0x0][0xa18] ;  /* 0x0002860000047ab9 */ /* 0x000fd80000000a00 */
[----:B--2---:R-:W1:Y:S02]  /*11b80*/  @P0 LDC.64 R2, c[0x0][0xa28] ;  /* 0x00028a00ff020b82 */ /* 0x004e640000000a00 */
        /* <DEDUP_REMOVED lines=11> */
[----:B------:R-:W1:Y:S08]  /*11c40*/  @P2 LDC.64 R6, c[0x0][0xa18] ;  /* 0x00028600ff062b82 */ /* 0x000e700000000a00 */
        /* <DEDUP_REMOVED lines=23> */
.L_x_5679:
[----:B-----5:R-:W-:Y:S01]  /*11dc0*/  IMAD.IADD R4, R8, 0x1, R0 ;  /* 0x0000000108047824 */ /* 0x020fe200078e0200 */
[----:B------:R-:W-:Y:S02]  /*11dd0*/  ULDC.64 UR4, c[0x0][0xa20] ;  /* 0x0002880000047ab9 */ /* 0x000fe40000000a00 */
[----:B------:R-:W-:Y:S02]  /*11de0*/  ISETP.NE.U32.AND P0, PT, RZ, UR4, PT ;  /* 0x00000004ff007c0c */ /* 0x000fe4000bf05070 */
[----:B------:R2:W-:Y:S02]  /*11df0*/  STL [R1+0x18], R4 ;  /* 0x0000180401007387 */ /* 0x0005e40000100800 */
[----:B------:R-:W-:-:S13]  /*11e00*/  ISETP.NE.AND.EX P0, PT, RZ, UR5, PT, P0 ;  /* 0x00000005ff007c0c */ /* 0x000fda000bf05300 */
[----:B--2---:R-:W-:Y:S05]  /*11e10*/  @!P0 BRA `(.L_x_5680) ;  /* 0x0000000000108947 */ /* 0x004fea0003800000 */
[----:B------:R-:W2:Y:S02]  /*11e20*/  LDC.64 R2, c[0x0][0xa20] ;  /* 0x00028800ff027b82 */ /* 0x000ea40000000a00 */
[----:B--2---:R-:W-:-:S05]  /*11e30*/  IMAD.WIDE R2, R19, 0x4, R2 ;  /* 0x0000000413027825 */ /* 0x004fca00078e0202 */
[----:B------:R2:W5:Y:S01]  /*11e40*/  LDG.E R6, desc[UR40][R2.64] ;  /* 0x0000002802067981 */ /* 0x000562000c1e1900 */
[----:B------:R-:W-:Y:S05]  /*11e50*/  BRA `(.L_x_5681) ;  /* 0x0000000000107947 */ /* 0x000fea0003800000 */
.L_x_5680:
[----:B------:R-:W-:Y:S05]  /*11e60*/  @!P1 BRA `(.L_x_5681) ;  /* 0x00000000000c9947 */ /* 0x000fea0003800000 */
[----:B------:R-:W2:Y:S04]  /*11e70*/  LDG.E R6, desc[UR40][R2.64] ;  /* 0x0000002802067981 */ /* 0x000ea8000c1e1900 */
[----:B------:R-:W2:Y:S02]  /*11e80*/  LDG.E R2, desc[UR40][R2.64+0x4] ;  /* 0x0000042802027981 */ /* 0x000ea4000c1e1900 */
[----:B--2---:R-:W-:-:S07]  /*11e90*/  IMAD.IADD R6, R2, 0x1, -R6 ;  /* 0x0000000102067824 */ /* 0x004fce00078e0a06 */
.L_x_5681:
        /* <DEDUP_REMOVED lines=28> */
.L_x_5684:
[----:B------:R-:W-:-:S13]  /*12060*/  ISETP.NE.AND P0, PT, R3, 0x1, PT ;  /* 0x000000010300780c */ /* 0x000fda0003f05270 */
[----:B------:R-:W2:Y:S02]  /*12070*/  @P0 LDC.64 R4, c[0x0][0x9e8] ;  /* 0x00027a00ff040b82 */ /* 0x000ea40000000a00 */
[----:B--2---:R-:W-:-:S05]  /*12080*/  @P0 IMAD.HI.U32 R4, R7, R4, RZ ;  /* 0x0000000407040227 */ /* 0x004fca00078e00ff */
[----:B------:R-:W-:-:S07]  /*12090*/  @P0 SHF.R.U32.HI R7, RZ, R5, R4 ;  /* 0x00000005ff070219 */ /* 0x000fce0000011604 */
.L_x_5685:
[----:B------:R-:W-:Y:S05]  /*120a0*/  BSYNC B0 ;  /* 0x0000000000007941 */ /* 0x000fea0003800000 */
.L_x_5683:
[----:B------:R-:W-:-:S05]  /*120b0*/  IMAD R7, R7, R3, R3 ;  /* 0x0000000307077224 */ /* 0x000fca00078e0203 */
[----:B------:R-:W-:-:S07]  /*120c0*/  VIMNMX R2, R2, R7, PT ;  /* 0x0000000702027248 */ /* 0x000fce0003fe0100 */
.L_x_5682:
[----:B------:R-:W2:Y:S01]  /*120d0*/  @P1 LDC R5, c[0x0][0x44c] ;  /* 0x00011300ff051b82 */ /* 0x000ea20000000800 */
[----:B------:R-:W-:Y:S01]  /*120e0*/  IMAD.MOV.U32 R6, RZ, RZ, R8 ;  /* 0x000000ffff067224 */ /* 0x000fe200078e0008 */
[----:B------:R-:W-:-:S06]  /*120f0*/  ULDC UR4, c[0x0][0x9dc] ;  /* 0x0002770000047ab9 */ /* 0x000fcc0000000800 */
[----:B------:R-:W3:Y:S01]  /*12100*/  @P1 LDC R4, c[0x0][0x450] ;  /* 0x00011400ff041b82 */ /* 0x000ee20000000800 */
[----:B--2---:R-:W-:-:S05]  /*12110*/  @P1 IMAD.HI.U32 R5, R8, R5, RZ ;  /* 0x0000000508051227 */ /* 0x004fca00078e00ff */
[----:B---3--:R-:W-:Y:S01]  /*12120*/  @P1 SHF.R.U32.HI R6, RZ, R4, R5 ;  /* 0x00000004ff061219 */ /* 0x008fe20000011605 */
[----:B------:R-:W-:-:S03]  /*12130*/  VIADD R4, R2, 0x3f ;  /* 0x0000003f02047836 */ /* 0x000fc60000000000 */
[----:B------:R-:W-:Y:S01]  /*12140*/  IADD3 R2, R6, R0, -R9 ;  /* 0x0000000006027210 */ /* 0x000fe20007ffe809 */
[----:B------:R-:W-:Y:S01]  /*12150*/  VIADD R0, R0, 0x3f ;  /* 0x0000003f00007836 */ /* 0x000fe20000000000 */
[----:B------:R-:W-:-:S04]  /*12160*/  SHF.R.S32.HI R5, RZ, 0x1f, R4 ;  /* 0x0000001fff057819 */ /* 0x000fc80000011404 */
[----:B------:R-:W-:Y:S02]  /*12170*/  LEA.HI R5, R5, R4, RZ, 0x6 ;  /* 0x0000000405057211 */ /* 0x000fe400078f30ff */
[----:B------:R-:W-:Y:S02]  /*12180*/  SHF.R.S32.HI R4, RZ, 0x1f, R0 ;  /* 0x0000001fff047819 */ /* 0x000fe40000011400 */
[----:B------:R-:W-:Y:S02]  /*12190*/  SHF.R.S32.HI R5, RZ, 0x6, R5 ;  /* 0x00000006ff057819 */ /* 0x000fe40000011405 */
[----:B------:R-:W-:Y:S01]  /*121a0*/  LEA.HI R4, R4, R0, RZ, 0x6 ;  /* 0x0000000004047211 */ /* 0x000fe200078f30ff */
[----:B------:R-:W-:-:S03]  /*121b0*/  VIADD R0, R2, -UR4 ;  /* 0x8000000402007c36 */ /* 0x000fc60008000000 */
[----:B------:R-:W-:-:S04]  /*121c0*/  SHF.R.S32.HI R4, RZ, 0x6, R4 ;  /* 0x00000006ff047819 */ /* 0x000fc80000011404 */
[----:B------:R-:W-:-:S05]  /*121d0*/  VIMNMX R7, R4, R5, PT ;  /* 0x0000000504077248 */ /* 0x000fca0003fe0100 */
        /* <DEDUP_REMOVED lines=12> */
.L_x_5688:
[----:B------:R-:W-:-:S13]  /*122a0*/  ISETP.NE.AND P0, PT, R3, 0x1, PT ;  /* 0x000000010300780c */ /* 0x000fda0003f05270 */
[----:B------:R-:W3:Y:S02]  /*122b0*/  @P0 LDC.64 R4, c[0x0][0x9e8] ;  /* 0x00027a00ff040b82 */ /* 0x000ee40000000a00 */
[----:B---3--:R-:W-:-:S05]  /*122c0*/  @P0 IMAD.HI.U32 R4, R2, R4, RZ ;  /* 0x0000000402040227 */ /* 0x008fca00078e00ff */
[----:B------:R-:W-:-:S07]  /*122d0*/  @P0 SHF.R.U32.HI R2, RZ, R5, R4 ;  /* 0x00000005ff020219 */ /* 0x000fce0000011604 */
.L_x_5689:
[----:B------:R-:W-:Y:S05]  /*122e0*/  BSYNC B0 ;  /* 0x0000000000007941 */ /* 0x000fea0003800000 */
.L_x_5687:
[----:B------:R-:W-:-:S05]  /*122f0*/  IMAD R2, R2, R3, RZ ;  /* 0x0000000302027224 */ /* 0x000fca00078e02ff */
[----:B------:R-:W-:-:S07]  /*12300*/  VIMNMX R0, R0, R2, !PT ;  /* 0x0000000200007248 */ /* 0x000fce0007fe0100 */
.L_x_5686:
[----:B------:R-:W-:Y:S01]  /*12310*/  SHF.R.S32.HI R2, RZ, 0x1f, R0 ;  /* 0x0000001fff027819 */ /* 0x000fe20000011400 */
[----:B------:R-:W-:Y:S03]  /*12320*/  BSSY B7, `(.L_x_5690) ;  /* 0x00004c6000077945 */ /* 0x000fe60003800000 */
[----:B------:R-:W-:-:S04]  /*12330*/  LEA.HI R2, R2, R0, RZ, 0x6 ;  /* 0x0000000002027211 */ /* 0x000fc800078f30ff */
[----:B------:R-:W-:-:S04]  /*12340*/  SHF.R.S32.HI R2, RZ, 0x6, R2 ;  /* 0x00000006ff027819 */ /* 0x000fc80000011402 */
        /* <DEDUP_REMOVED lines=11> */
[----:B------:R-:W3:Y:S02]  /*12400*/  FLO.U32 R0, UR4 ;  /* 0x0000000400007d00 */ /* 0x000ee400080e0000 */
        /* <DEDUP_REMOVED lines=9> */
.L_x_5691:
        /* <DEDUP_REMOVED lines=21> */
.L_x_5694:
[----:B------:R-:W-:Y:S05]  /*125f0*/  BSYNC B6 ;  /* 0x0000000000067941 */ /* 0x000fea0003800000 */
.L_x_5693:
        /* <DEDUP_REMOVED lines=20> */
.L_x_5697:
        /* <DEDUP_REMOVED lines=15> */
.L_x_5696:
[----:B------:R-:W-:Y:S05]  /*12830*/  BSYNC B6 ;  /* 0x0000000000067941 */ /* 0x000fea0003800000 */
.L_x_5695:
[----:B------:R-:W-:Y:S01]  /*12840*/  ULDC.64 UR4, c[0x0][0x9f8] ;  /* 0x00027e0000047ab9 */ /* 0x000fe20000000a00 */
[----:B------:R-:W3:Y:S01]  /*12850*/  LDL R17, [R1+0x20] ;  /* 0x0000200001117983 */ /* 0x000ee20000100800 */
[----:B------:R-:W-:Y:S01]  /*12860*/  ISETP.NE.U32.AND P0, PT, RZ, UR4, PT ;  /* 0x00000004ff007c0c */ /* 0x000fe2000bf05070 */
[----:B--2---:R-:W-:-:S03]  /*12870*/  IMAD.MOV.U32 R7, RZ, RZ, R19 ;  /* 0x000000ffff077224 */ /* 0x004fc600078e0013 */
        /* <DEDUP_REMOVED lines=19> */
.L_x_5821:
        /* <DEDUP_REMOVED lines=11> */
.L_x_5824:
[----:B------:R-:W-:Y:S05]  /*12a60*/  @!P6 BRA `(.L_x_5699) ;  /* 0x00000004000ce947 */ /* 0x000fea0003800000 */
[----:B------:R-:W-:-:S04]  /*12a70*/  ISETP.NE.U32.AND P0, PT, R2, RZ, PT ;  /* 0x000000ff0200720c */ /* 0x000fc80003f05070 */
[----:B------:R-:W-:-:S13]  /*12a80*/  ISETP.NE.AND.EX P0, PT, R3, RZ, PT, P0 ;  /* 0x000000ff0300720c */ /* 0x000fda0003f05300 */
[----:B------:R-:W-:Y:S05]  /*12a90*/  @!P0 BRA `(.L_x_5701) ;  /* 0x0000000000508947 */ /* 0x000fea0003800000 */
[----:B------:R-:W3:Y:S01]  /*12aa0*/  LDC R6, c[0x0][0x43c] ;  /* 0x00010f00ff067b82 */ /* 0x000ee20000000800 */
[----:B01----:R-:W-:Y:S01]  /*12ab0*/  IMAD.MOV.U32 R9, RZ, RZ, R0 ;  /* 0x000000ffff097224 */ /* 0x003fe200078e0000 */
[----:B------:R-:W-:-:S03]  /*12ac0*/  ULDC.64 UR4, c[0x0][0x428] ;  /* 0x00010a0000047ab9 */ /* 0x000fc60000000a00 */
        /* <DEDUP_REMOVED lines=17> */
.L_x_5701:
[----:B--2---:R-:W2:Y:S04]  /*12be0*/  LDL R7, [R1] ;  /* 0x0000000001077983 */ /* 0x004ea80000100800 */
[----:B----4-:R-:W2:Y:S04]  /*12bf0*/  LDL R0, [R1+0x4] ;  /* 0x0000040001007983 */ /* 0x010ea80000100800 */
[----:B---3--:R-:W3:Y:S01]  /*12c00*/  LDL R2, [R1+0xc] ;  /* 0x00000c0001027983 */ /* 0x008ee20000100800 */
[----:B--2---:R-:W-:Y:S01]  /*12c10*/  IMAD R0, R0, 0x8, R7 ;  /* 0x0000000800007824 */ /* 0x004fe200078e0207 */
[----:B---3--:R-:W-:-:S04]  /*12c20*/  SHF.L.U32 R2, R2, 0x1f, RZ ;  /* 0x0000001f02027819 */ /* 0x008fc800000006ff */
[----:B------:R-:W2:Y:S02]  /*12c30*/  SYNCS.PHASECHK.TRANS64.TRYWAIT P0, [R0+URZ+0x28c40], R2 ;  /* 0x028c4002000075a7 */ /* 0x000ea4000800017f */
[----:B--2---:R-:W-:Y:S05]  /*12c40*/  @!P0 BRA `(.L_x_5702) ;  /* 0x0000005800248947 */ /* 0x004fea0003800000 */
.L_x_5825:
        /* <DEDUP_REMOVED lines=11> */
.L_x_5703:
[----:B------:R-:W3:Y:S04]  /*12d00*/  LDL R5, [R1] ;  /* 0x0000000001057983 */ /* 0x000ee80000100800 */
[----:B------:R-:W3:Y:S04]  /*12d10*/  LDL R4, [R1+0x4] ;  /* 0x0000040001047983 */ /* 0x000ee80000100800 */
[----:B------:R-:W4:Y:S04]  /*12d20*/  LDL R6, [R1+0x24] ;  /* 0x0000240001067983 */ /* 0x000f280000100800 */
[----:B------:R-:W4:Y:S04]  /*12d30*/  LDL R3, [R1+0x18] ;  /* 0x0000180001037983 */ /* 0x000f280000100800 */
[----:B--2---:R-:W2:Y:S01]  /*12d40*/  LDL.LU R2, [R1+0x10] ;  /* 0x0000100001027983 */ /* 0x004ea20000300800 */
[----:B------:R-:W-:-:S02]  /*12d50*/  R2UR UR9, R0 ;  /* 0x00000000000972ca */ /* 0x000fc400000e0000 */
[----:B------:R-:W-:Y:S01]  /*12d60*/  PLOP3.LUT P0, PT, PT, PT, PT, 0x80, 0x0 ;  /* 0x000000000000781c */ /* 0x000fe20003f0f070 */
[----:B------:R-:W-:Y:S01]  /*12d70*/  UIADD3 UR6, UP0, UR38, 0x370, URZ ;  /* 0x0000037026067890 */ /* 0x000fe2000ff1e03f */
[----:B------:R-:W-:Y:S02]  /*12d80*/  R2UR UR12, R18 ;  /* 0x00000000120c72ca */ /* 0x000fe400000e0000 */
[----:B-----5:R-:W-:Y:S01]  /*12d90*/  R2UR UR13, R17 ;  /* 0x00000000110d72ca */ /* 0x020fe200000e0000 */
[----:B------:R-:W-:-:S06]  /*12da0*/  UIADD3.X UR7, URZ, UR39, URZ, UP0, !UPT ;  /* 0x000000273f077290 */ /* 0x000fcc00087fe43f */
[----:B------:R-:W-:Y:S01]  /*12db0*/  UIADD3 UR9, UR9, 0x28c30, URZ ;  /* 0x00028c3009097890 */ /* 0x000fe2000fffe03f */
[----:B------:R-:W-:Y:S01]  /*12dc0*/  UMOV UR5, 0x14f00000 ;  /* 0x14f0000000057882 */ /* 0x000fe20000000000 */
[----:B------:R-:W-:Y:S01]  /*12dd0*/  UMOV UR10, URZ ;  /* 0x0000003f000a7c82 */ /* 0x000fe20008000000 */
[----:B---3--:R-:W-:Y:S01]  /*12de0*/  IMAD R0, R4, 0x2000, R5 ;  /* 0x0000200004007824 */ /* 0x008fe200078e0205 */
[----:B----4-:R-:W-:-:S04]  /*12df0*/  R2UR UR11, R6 ;  /* 0x00000000060b72ca */ /* 0x010fc800000e0000 */
[----:B------:R-:W-:Y:S02]  /*12e00*/  R2UR UR8, R0 ;  /* 0x00000000000872ca */ /* 0x000fe400000e0000 */
[----:B------:R-:W-:Y:S02]  /*12e10*/  R2UR UR4, R3 ;  /* 0x00000000030472ca */ /* 0x000fe400000e0000 */
[----:B--2---:R-:W-:-:S09]  /*12e20*/  LOP3.LUT R2, R2, 0xfffffffe, RZ, 0xc0, !PT ;  /* 0xfffffffe02027812 */ /* 0x004fd200078ec0ff */
[----:B------:R-:W-:Y:S02]  /*12e30*/  UIADD3 UR8, UR8, 0x22400, URZ ;  /* 0x0002240008087890 */ /* 0x000fe4000fffe03f */
[----:B------:R-:W-:Y:S01]  /*12e40*/  ULEA UR11, UR11, UR4, 0x6 ;  /* 0x000000040b0b7291 */ /* 0x000fe2000f8e303f */
[----:B------:R-:W-:Y:S02]  /*12e50*/  @P0 LOP3.LUT R2, R2, 0x1, RZ, 0xfc, !PT ;  /* 0x0000000102020812 */ /* 0x000fe400078efcff */
[----:B------:R-:W-:-:S03]  /*12e60*/  UMOV UR4, 0x0 ;  /* 0x0000000000047882 */ /* 0x000fc60000000000 */
[----:B------:R3:W-:Y:S03]  /*12e70*/  STL [R1+0x10], R2 ;  /* 0x0000100201007387 */ /* 0x0007e60000100800 */
[----:B------:R3:W-:Y:S01]  /*12e80*/  UTMALDG.4D [UR8], [UR6], desc[UR4] ;  /* 0x00000408060075b4 */ /* 0x0007e20008019000 */
[----:B------:R-:W-:Y:S02]  /*12e90*/  NOP ;  /* 0x0000000000007918 */ /* 0x000fe40000000000 */
.L_x_5699:
[----:B----4-:R-:W4:Y:S04]  /*12ea0*/  LDL R0, [R1] ;  /* 0x0000000001007983 */ /* 0x010f280000100800 */
[----:B------:R-:W5:Y:S01]  /*12eb0*/  LDL.LU R3, [R1+0x34] ;  /* 0x0000340001037983 */ /* 0x000f620000300800 */
[----:B------:R-:W-:Y:S05]  /*12ec0*/  WARPSYNC.ALL ;  /* 0x0000000000007948 */ /* 0x000fea0003800000 */
[----:B---3--:R-:W-:Y:S01]  /*12ed0*/  ULDC.64 UR4, c[0x0][0x298] ;  /* 0x0000a60000047ab9 */ /* 0x008fe20000000a00 */
[----:B------:R-:W-:Y:S01]  /*12ee0*/  BSSY B6, `(.L_x_5704) ;  /* 0x000001c000067945 */ /* 0x000fe20003800000 */
[----:B------:R-:W-:Y:S01]  /*12ef0*/  BAR.SYNC.DEFER_BLOCKING 0x8, 0x100 ;  /* 0x0204000000007b1d */ /* 0x000fe20000010000 */
[----:B----4-:R-:W-:Y:S01]  /*12f00*/  VIADD R0, R0, 0x20400 ;  /* 0x0002040000007836 */ /* 0x010fe20000000000 */
[----:B-----5:R-:W-:Y:S01]  /*12f10*/  SHF.R.S32.HI R2, RZ, 0x1f, R3 ;  /* 0x0000001fff027819 */ /* 0x020fe20000011403 */
        /* <DEDUP_REMOVED lines=24> */
.L_x_5705:
[----:B------:R-:W-:Y:S05]  /*130a0*/  BSYNC B6 ;  /* 0x0000000000067941 */ /* 0x000fea0003800000 */
.L_x_5704:
[----:B---3--:R-:W3:Y:S01]  /*130b0*/  LDL.LU R0, [R1+0x34] ;  /* 0x0000340001007983 */ /* 0x008ee20000300800 */
[----:B--2---:R-:W2:Y:S01]  /*130c0*/  LDC R7, c[0x0][0x448] ;  /* 0x00011200ff077b82 */ /* 0x004ea20000000800 */
[----:B------:R-:W-:Y:S01]  /*130d0*/  ULDC.64 UR4, c[0x0][0x2d8] ;  /* 0x0000b60000047ab9 */ /* 0x000fe20000000a00 */
[----:B------:R-:W-:Y:S01]  /*130e0*/  ULDC UR6, c[0x0][0x2b8] ;  /* 0x0000ae0000067ab9 */ /* 0x000fe20000000800 */
[----:B------:R-:W3:Y:S04]  /*130f0*/  LDL.LU.64 R2, [R1+0x38] ;  /* 0x0000380001027983 */ /* 0x000ee80000300a00 */
[----:B------:R-:W4:Y:S04]  /*13100*/  LDL R12, [R1+0x28] ;  /* 0x00002800010c7983 */ /* 0x000f280000100800 */
[----:B01----:R0:W5:Y:S01]  /*13110*/  LDL R9, [R1+0x44] ;  /* 0x0000440001097983 */ /* 0x0031620000100800 */
[----:B------:R-:W1:Y:S01]  /*13120*/  S2R R5, SR_TID.X ;  /* 0x0000000000057919 */ /* 0x000e620000002100 */
[----:B------:R-:W0:Y:S01]  /*13130*/  S2R R8, SR_TID.X ;  /* 0x0000000000087919 */ /* 0x000e220000002100 */
[----:B-1----:R-:W-:-:S04]  /*13140*/  LOP3.LUT R5, R5, 0x7f, RZ, 0xc0, !PT ;  /* 0x0000007f05057812 */ /* 0x002fc800078ec0ff */
[----:B------:R-:W-:Y:S01]  /*13150*/  SHF.R.U32.HI R5, RZ, 0x3, R5 ;  /* 0x00000003ff057819 */ /* 0x000fe20000011605 */
[----:B0-----:R-:W-:-:S05]  /*13160*/  IMAD.SHL.U32 R8, R8, 0x10, RZ ;  /* 0x0000001008087824 */ /* 0x001fca00078e00ff */
[----:B------:R-:W-:Y:S01]  /*13170*/  LOP3.LUT R8, R5, 0x70, R8, 0xf8, !PT ;  /* 0x0000007005087812 */ /* 0x000fe200078ef808 */
[----:B------:R-:W0:Y:S02]  /*13180*/  S2R R10, SR_TID.X ;  /* 0x00000000000a7919 */ /* 0x000e240000002100 */
[----:B0-----:R-:W-:-:S05]  /*13190*/  IMAD.SHL.U32 R10, R10, 0x8, RZ ;  /* 0x000000080a0a7824 */ /* 0x001fca00078e00ff */
        /* <DEDUP_REMOVED lines=43> */
[----:B0-----:R-:W-:Y:S02]  /*13450*/  LOP3.LUT R8, R8, 0x7f, RZ, 0xc0, !PT ;  /* 0x0000007f08087812 */ /* 0x001fe400078ec0ff */
[----:B------:R-:W-:Y:S02]  /*13460*/  ISETP.GE.AND P0, PT, R10, UR6, PT ;  /* 0x000000060a007c0c */ /* 0x000fe4000bf06270 */
[----:B------:R-:W-:-:S02]  /*13470*/  LEA.HI.X R3, R2, UR5, R0, 0x1, P1 ;  /* 0x0000000502037c11 */ /* 0x000fc400088f0c00 */
[----:B------:R-:W-:Y:S01]  /*13480*/  SHF.R.U32.HI R8, RZ, 0x3, R8 ;  /* 0x00000003ff087819 */ /* 0x000fe20000011608 */
[----:B------:R-:W-:Y:S08]  /*13490*/  BRA.DIV UR4, `(.L_x_5706) ;  /* 0x0000005204247947 */ /* 0x000ff0000b800000 */
[----:B------:R-:W2:Y:S04]  /*134a0*/  LDL.LU R6, [R1+0x2c] ;  /* 0x00002c0001067983 */ /* 0x000ea80000300800 */
[----:B------:R-:W3:Y:S01]  /*134b0*/  LDL.LU R5, [R1+0x28] ;  /* 0x0000280001057983 */ /* 0x000ee20000300800 */
[----:B--2---:R-:W-:-:S03]  /*134c0*/  IMAD R0, R6, R7, RZ ;  /* 0x0000000706007224 */ /* 0x004fc600078e02ff */
        /* <DEDUP_REMOVED lines=11> */
[----:B-----5:R0:W-:Y:S01]  /*13580*/  @!P1 LDGSTS.E.BYPASS.LTC128B.128 [R9+0x20400], desc[UR40][R6.64], !P0 ;  /* 0x2040000006099fae */ /* 0x0201e2000c101d68 */
        /* <DEDUP_REMOVED lines=8> */
[----:B------:R0:W-:Y:S02]  /*13610*/  @!P1 LDGSTS.E.BYPASS.LTC128B.128 [R9+0x20c00], desc[UR40][R6.64], !P0 ;  /* 0x20c0000006099fae */ /* 0x0001e4000c101d68 */
[----:B------:R-:W-:Y:S02]  /*13620*/  ISETP.GE.AND P1, PT, R5, R0, PT ;  /* 0x000000000500720c */ /* 0x000fe40003f26270 */
[----:B------:R-:W1:Y:S04]  /*13630*/  SHFL.IDX PT, R5, R4, 0x2, 0x181f ;  /* 0x00581f0004057f89 */ /* 0x000e6800000e0000 */
[----:B------:R-:W-:Y:S04]  /*13640*/  SHFL.IDX PT, R4, R4, 0x3, 0x181f ;  /* 0x00781f0004047f89 */ /* 0x000fe800000e0000 */
[----:B0-----:R-:W0:Y:S04]  /*13650*/  SHFL.IDX PT, R6, R3, 0x2, 0x181f ;  /* 0x00581f0003067f89 */ /* 0x001e2800000e0000 */
[----:B------:R-:W2:Y:S01]  /*13660*/  SHFL.IDX PT, R3, R3, 0x3, 0x181f ;  /* 0x00781f0003037f89 */ /* 0x000ea200000e0000 */
[----:B-1----:R-:W-:-:S05]  /*13670*/  @!P1 LEA R5, P2, R10, R5, 0x1 ;  /* 0x000000050a059211 */ /* 0x002fca00078408ff */
[----:B0-----:R-:W-:-:S04]  /*13680*/  @!P1 IMAD.X R6, RZ, RZ, R6, P2 ;  /* 0x000000ffff069224 */ /* 0x001fc800010e0606 */
[----:B------:R-:W-:Y:S02]  /*13690*/  @!P1 IMAD.MOV.U32 R7, RZ, RZ, R6 ;  /* 0x000000ffff079224 */ /* 0x000fe400078e0006 */
[----:B------:R-:W-:-:S05]  /*136a0*/  @!P1 IMAD.MOV.U32 R6, RZ, RZ, R5 ;  /* 0x000000ffff069224 */ /* 0x000fca00078e0005 */
[----:B--2---:R0:W-:Y:S02]  /*136b0*/  @!P1 LDGSTS.E.BYPASS.LTC128B.128 [R9+0x21400], desc[UR40][R6.64], !P0 ;  /* 0x2140000006099fae */ /* 0x0041e4000c101d68 */
.L_x_5834:
[----:B------:R1:W5:Y:S01]  /*136c0*/  LDL R8, [R1] ;  /* 0x0000000001087983 */ /* 0x0003620000100800 */
        /* <DEDUP_REMOVED lines=10> */
.L_x_5707:
[----:B-1----:R-:W2:Y:S01]  /*13770*/  LDL R2, [R1] ;  /* 0x0000000001027983 */ /* 0x002ea20000100800 */
        /* <DEDUP_REMOVED lines=17> */
[----:B-12---:R-:W-:Y:S05]  /*13890*/  @!P0 BRA `(.L_x_5709) ;  /* 0x0000005000688947 */ /* 0x006fea0003800000 */
.L_x_5835:
[----:B------:R-:W-:Y:S05]  /*138a0*/  BSYNC B0 ;  /* 0x0000000000007941 */ /* 0x000fea0003800000 */
.L_x_5708:
[----:B-1----:R-:W2:Y:S01]  /*138b0*/  LDL R2, [R1+0x10] ;  /* 0x0000100001027983 */ /* 0x002ea20000100800 */
[----:B------:R-:W-:Y:S01]  /*138c0*/  BSSY B0, `(.L_x_5710) ;  /* 0x000009a000007945 */ /* 0x000fe20003800000 */
[----:B--2---:R-:W-:-:S13]  /*138d0*/  LOP3.LUT P0, RZ, R2, 0x1, RZ, 0xc0, !PT ;  /* 0x0000000102ff7812 */ /* 0x004fda000780c0ff */
[----:B------:R-:W-:Y:S05]  /*138e0*/  @!P0 BRA `(.L_x_5711) ;  /* 0x00000008005c8947 */ /* 0x000fea0003800000 */
[----:B------:R-:W2:Y:S04]  /*138f0*/  LDL R5, [R1] ;  /* 0x0000000001057983 */ /* 0x000ea80000100800 */
        /* <DEDUP_REMOVED lines=10> */
.L_x_5836:
[----:B------:R-:W-:Y:S05]  /*139a0*/  BSYNC B1 ;  /* 0x0000000000017941 */ /* 0x000fea0003800000 */
.L_x_5712:
[----:B------:R-:W-:Y:S04]  /*139b0*/  BSSY B1, `(.L_x_5714) ;  /* 0x0000009000017945 */ /* 0x000fe80003800000 */
        /* <DEDUP_REMOVED lines=8> */
.L_x_5715:
[----:B------:R-:W-:Y:S05]  /*13a40*/  BSYNC B1 ;  /* 0x0000000000017941 */ /* 0x000fea0003800000 */
.L_x_5714:
[----:B------:R-:W2:Y:S04]  /*13a50*/  LDL R5, [R1+0x18] ;  /* 0x0000180001057983 */ /* 0x000ea80000100800 */
[----:B------:R-:W2:Y:S04]  /*13a60*/  LDL.LU R3, [R1+0x24] ;  /* 0x0000240001037983 */ /* 0x000ea80000300800 */
[----:B------:R-:W3:Y:S04]  /*13a70*/  LDL R4, [R1] ;  /* 0x0000000001047983 */ /* 0x000ee80000100800 */
[----:B-1----:R-:W3:Y:S01]  /*13a80*/  LDL R2, [R1+0x4] ;  /* 0x0000040001027983 */ /* 0x002ee20000100800 */
        /* <DEDUP_REMOVED lines=10> */
.L_x_5716:
        /* <DEDUP_REMOVED lines=15> */
.L_x_5717:
        /* <DEDUP_REMOVED lines=15> */
.L_x_5718:
        /* <DEDUP_REMOVED lines=15> */
.L_x_5719:
        /* <DEDUP_REMOVED lines=15> */
.L_x_5720:
        /* <DEDUP_REMOVED lines=15> */
.L_x_5721:
        /* <DEDUP_REMOVED lines=15> */
.L_x_5722:
        /* <DEDUP_REMOVED lines=15> */
.L_x_5723:
        /* <DEDUP_REMOVED lines=10> */
.L_x_5711:
[----:B------:R-:W-:Y:S05]  /*14260*/  BSYNC B0 ;  /* 0x0000000000007941 */ /* 0x000fea0003800000 */
.L_x_5710:
[----:B------:R-:W2:Y:S04]  /*14270*/  LDL R4, [R1+0x20] ;  /* 0x0000200001047983 */ /* 0x000ea80000100800 */
[----:B------:R-:W3:Y:S01]  /*14280*/  LDL R5, [R1+0x1c] ;  /* 0x00001c0001057983 */ /* 0x000ee20000100800 */
[----:B------:R-:W-:Y:S01]  /*14290*/  BSSY B0, `(.L_x_5724) ;  /* 0x00002b3000007945 */ /* 0x000fe20003800000 */
[----:B--2---:R-:W-:-:S05]  /*142a0*/  VIADD R0, R4, 0xfffffffe ;  /* 0xfffffffe04007836 */ /* 0x004fca0000000000 */
[----:B---3--:R-:W-:-:S13]  /*142b0*/  ISETP.GE.AND P0, PT, R0, R5, PT ;  /* 0x000000050000720c */ /* 0x008fda0003f06270 */
[----:B------:R-:W-:Y:S05]  /*142c0*/  @!P0 BRA `(.L_x_5725) ;  /* 0x0000002800bc8947 */ /* 0x000fea0003800000 */
[----:B------:R-:W-:Y:S01]  /*142d0*/  IMAD.MOV R2, RZ, RZ, -R4 ;  /* 0x000000ffff027224 */ /* 0x000fe200078e0a04 */
[----:B0-----:R-:W-:Y:S01]  /*142e0*/  LOP3.LUT R6, RZ, R5, RZ, 0x33, !PT ;  /* 0x00000005ff067212 */ /* 0x001fe200078e33ff */
[----:B------:R-:W-:Y:S03]  /*142f0*/  BSSY B2, `(.L_x_5726) ;  /* 0x00000e7000027945 */ /* 0x000fe60003800000 */
[----:B------:R-:W-:-:S05]  /*14300*/  VIADDMNMX R6, R2, 0x1, R6, !PT ;  /* 0x0000000102067846 */ /* 0x000fca0007800106 */
[----:B------:R-:W-:-:S05]  /*14310*/  IMAD.IADD R2, R4, 0x1, R6 ;  /* 0x0000000104027824 */ /* 0x000fca00078e0206 */
[----:B------:R-:W-:-:S04]  /*14320*/  LOP3.LUT R2, R2, 0x1, RZ, 0xc0, !PT ;  /* 0x0000000102027812 */ /* 0x000fc800078ec0ff */
[----:B------:R-:W-:-:S13]  /*14330*/  ISETP.NE.U32.AND P0, PT, R2, 0x1, PT ;  /* 0x000000010200780c */ /* 0x000fda0003f05070 */
        /* <DEDUP_REMOVED lines=37> */
.L_x_5730:
[----:B------:R-:W2:Y:S01]  /*14590*/  LDL R2, [R1] ;  /* 0x0000000001027983 */ /* 0x000ea20000100800 */
[----:B------:R-:W-:Y:S01]  /*145a0*/  BSSY B3, `(.L_x_5731) ;  /* 0x0000008000037945 */ /* 0x000fe20003800000 */
[----:B-1----:R-:W1:Y:S02]  /*145b0*/  S2R R4, SR_TID.X ;  /* 0x0000000000047919 */ /* 0x002e640000002100 */
[----:B-1----:R-:W-:-:S04]  /*145c0*/  LOP3.LUT R4, R4, 0x7f, RZ, 0xc0, !PT ;  /* 0x0000007f04047812 */ /* 0x002fc800078ec0ff */
[----:B------:R-:W-:Y:S01]  /*145d0*/  ISETP.NE.AND P1, PT, R4, RZ, PT ;  /* 0x000000ff0400720c */ /* 0x000fe20003f25270 */
[----:B--2---:R-:W-:Y:S01]  /*145e0*/  IMAD R3, R8, 0x8, R2 ;  /* 0x0000000808037824 */ /* 0x004fe200078e0202 */
[----:B------:R-:W-:-:S04]  /*145f0*/  SHF.L.U32 R2, R7, 0x1f, RZ ;  /* 0x0000001f07027819 */ /* 0x000fc800000006ff */
[----:B------:R-:W1:Y:S02]  /*14600*/  SYNCS.PHASECHK.TRANS64.TRYWAIT P0, [R3+URZ+0x28c40], R2 ;  /* 0x028c4002030075a7 */ /* 0x000e64000800017f */
[----:B-1----:R-:W-:Y:S05]  /*14610*/  @!P0 BRA `(.L_x_5732) ;  /* 0x0000004400348947 */ /* 0x002fea0003800000 */
.L_x_5837:
[----:B------:R-:W-:Y:S05]  /*14620*/  BSYNC B3 ;  /* 0x0000000000037941 */ /* 0x000fea0003800000 */
.L_x_5731:
        /* <DEDUP_REMOVED lines=9> */
.L_x_5734:
[----:B------:R-:W-:Y:S05]  /*146c0*/  BSYNC B3 ;  /* 0x0000000000037941 */ /* 0x000fea0003800000 */
.L_x_5733:
[----:B0-----:R-:W2:Y:S04]  /*146d0*/  LDL R8, [R1] ;  /* 0x0000000001087983 */ /* 0x001ea80000100800 */
        /* <DEDUP_REMOVED lines=13> */
.L_x_5735:
        /* <DEDUP_REMOVED lines=13> */
.L_x_5838:
[----:B------:R-:W-:Y:S05]  /*14880*/  BSYNC B3 ;  /* 0x0000000000037941 */ /* 0x000fea0003800000 */
.L_x_5736:
        /* <DEDUP_REMOVED lines=11> */
.L_x_5739:
[----:B------:R-:W-:Y:S05]  /*14940*/  BSYNC B3 ;  /* 0x0000000000037941 */ /* 0x000fea0003800000 */
.L_x_5738:
[----:B------:R-:W2:Y:S04]  /*14950*/  LDL R4, [R1] ;  /* 0x0000000001047983 */ /* 0x000ea80000100800 */
        /* <DEDUP_REMOVED lines=10> */
.L_x_5740:
        /* <DEDUP_REMOVED lines=15> */
.L_x_5741:
        /* <DEDUP_REMOVED lines=15> */
.L_x_5742:
        /* <DEDUP_REMOVED lines=15> */
.L_x_5743:
        /* <DEDUP_REMOVED lines=15> */
.L_x_5744:
        /* <DEDUP_REMOVED lines=15> */
.L_x_5745:
        /* <DEDUP_REMOVED lines=15> */
.L_x_5746:
        /* <DEDUP_REMOVED lines=15> */
.L_x_5747:
        /* <DEDUP_REMOVED lines=10> */
.L_x_5729:
[----:B------:R-:W-:Y:S05]  /*15130*/  BSYNC B1 ;  /* 0x0000000000017941 */ /* 0x000fea0003800000 */
.L_x_5728:
[----:B------:R-:W2:Y:S02]  /*15140*/  LDL R4, [R1+0x20] ;  /* 0x0000200001047983 */ /* 0x000ea40000100800 */
[----:B--2---:R-:W-:-:S07]  /*15150*/  VIADD R0, R4, 0xfffffffd ;  /* 0xfffffffd04007836 */ /* 0x004fce0000000000 */
.L_x_5727:
[----:B------:R-:W-:Y:S05]  /*15160*/  BSYNC B2 ;  /* 0x0000000000027941 */ /* 0x000fea0003800000 */
.L_x_5726:
[----:B------:R-:W2:Y:S01]  /*15170*/  LDL.LU R2, [R1+0x20] ;  /* 0x0000200001027983 */ /* 0x000ea20000300800 */
[----:B------:R-:W-:Y:S01]  /*15180*/  VIADD R6, R6, 0xfffffffe ;  /* 0xfffffffe06067836 */ /* 0x000fe20000000000 */
[----:B--2---:R-:W-:-:S04]  /*15190*/  LOP3.LUT R2, RZ, R2, RZ, 0x33, !PT ;  /* 0x00000002ff027212 */ /* 0x004fc800078e33ff */
[----:B------:R-:W-:-:S13]  /*151a0*/  ISETP.NE.AND P0, PT, R6, R2, PT ;  /* 0x000000020600720c */ /* 0x000fda0003f05270 */
[----:B------:R-:W-:Y:S05]  /*151b0*/  @!P0 BRA `(.L_x_5725) ;  /* 0x0000001c00008947 */ /* 0x000fea0003800000 */
.L_x_5788:
        /* <DEDUP_REMOVED lines=36> */
.L_x_5750:
[----:B------:R-:W0:Y:S01]  /*15400*/  LDL R2, [R1] ;  /* 0x0000000001027983 */ /* 0x000e220000100800 */
[----:B------:R-:W-:Y:S01]  /*15410*/  BSSY B2, `(.L_x_5751) ;  /* 0x0000008000027945 */ /* 0x000fe20003800000 */
[----:B------:R-:W1:Y:S02]  /*15420*/  S2R R3, SR_TID.X ;  /* 0x0000000000037919 */ /* 0x000e640000002100 */
[----:B-1----:R-:W-:-:S04]  /*15430*/  LOP3.LUT R3, R3, 0x7f, RZ, 0xc0, !PT ;  /* 0x0000007f03037812 */ /* 0x002fc800078ec0ff */
[----:B------:R-:W-:Y:S01]  /*15440*/  ISETP.NE.AND P1, PT, R3, RZ, PT ;  /* 0x000000ff0300720c */ /* 0x000fe20003f25270 */
[----:B0-----:R-:W-:Y:S01]  /*15450*/  IMAD R4, R7, 0x8, R2 ;  /* 0x0000000807047824 */ /* 0x001fe200078e0202 */
[----:B------:R-:W-:-:S04]  /*15460*/  SHF.L.U32 R2, R6, 0x1f, RZ ;  /* 0x0000001f06027819 */ /* 0x000fc800000006ff */
[----:B------:R-:W0:Y:S02]  /*15470*/  SYNCS.PHASECHK.TRANS64.TRYWAIT P0, [R4+URZ+0x28c40], R2 ;  /* 0x028c4002040075a7 */ /* 0x000e24000800017f */
[----:B0-----:R-:W-:Y:S05]  /*15480*/  @!P0 BRA `(.L_x_5752) ;  /* 0x0000003400c08947 */ /* 0x001fea0003800000 */
.L_x_5839:
[----:B------:R-:W-:Y:S05]  /*15490*/  BSYNC B2 ;  /* 0x0000000000027941 */ /* 0x000fea0003800000 */
.L_x_5751:
        /* <DEDUP_REMOVED lines=9> */
.L_x_5754:
[----:B------:R-:W-:Y:S05]  /*15530*/  BSYNC B2 ;  /* 0x0000000000027941 */ /* 0x000fea0003800000 */
.L_x_5753:
[----:B------:R-:W2:Y:S04]  /*15540*/  LDL R3, [R1] ;  /* 0x0000000001037983 */ /* 0x000ea80000100800 */
        /* <DEDUP_REMOVED lines=12> */
.L_x_5755:
        /* <DEDUP_REMOVED lines=13> */
.L_x_5840:
[----:B------:R-:W-:Y:S05]  /*156e0*/  BSYNC B2 ;  /* 0x0000000000027941 */ /* 0x000fea0003800000 */
.L_x_5756:
        /* <DEDUP_REMOVED lines=11> */
.L_x_5759:
[----:B------:R-:W-:Y:S05]  /*157a0*/  BSYNC B2 ;  /* 0x0000000000027941 */ /* 0x000fea0003800000 */
.L_x_5758:
[----:B------:R-:W2:Y:S01]  /*157b0*/  LDL R5, [R1] ;  /* 0x0000000001057983 */ /* 0x000ea20000100800 */
        /* <DEDUP_REMOVED lines=9> */
.L_x_5760:
        /* <DEDUP_REMOVED lines=15> */
.L_x_5761:
        /* <DEDUP_REMOVED lines=15> */
.L_x_5762:
        /* <DEDUP_REMOVED lines=15> */
.L_x_5763:
        /* <DEDUP_REMOVED lines=15> */
.L_x_5764:
        /* <DEDUP_REMOVED lines=15> */
.L_x_5765:
        /* <DEDUP_REMOVED lines=15> */
.L_x_5766:
        /* <DEDUP_REMOVED lines=15> */
.L_x_5767:
        /* <DEDUP_REMOVED lines=10> */
.L_x_5749:
[----:B------:R-:W-:Y:S05]  /*15f80*/  BSYNC B1 ;  /* 0x0000000000017941 */ /* 0x000fea0003800000 */
.L_x_5748:
[----:B------:R-:W2:Y:S01]  /*15f90*/  LDL R2, [R1+0x10] ;  /* 0x0000100001027983 */ /* 0x000ea20000100800 */
[----:B------:R-:W-:Y:S01]  /*15fa0*/  VIADD R7, R7, 0x1 ;  /* 0x0000000107077836 */ /* 0x000fe20000000000 */
[----:B------:R-:W-:Y:S04]  /*15fb0*/  BSSY B1, `(.L_x_5768) ;  /* 0x00000dc000017945 */ /* 0x000fe80003800000 */
[----:B------:R-:W-:-:S04]  /*15fc0*/  ISETP.NE.AND P0, PT, R7, 0x2, PT ;  /* 0x000000020700780c */ /* 0x000fc80003f05270 */
[----:B------:R-:W-:Y:S02]  /*15fd0*/  SEL R9, R7, RZ, P0 ;  /* 0x000000ff07097207 */ /* 0x000fe40000000000 */
[----:B--2---:R-:W-:Y:S02]  /*15fe0*/  LOP3.LUT P2, RZ, R2, 0x1, RZ, 0xc0, !PT ;  /* 0x0000000102ff7812 */ /* 0x004fe4000784c0ff */
[----:B------:R-:W-:-:S04]  /*15ff0*/  SEL R2, RZ, 0x1, P0 ;  /* 0x00000001ff027807 */ /* 0x000fc80000000000 */
[----:B-----5:R-:W-:Y:S01]  /*16000*/  LOP3.LUT R8, R6, R2, RZ, 0x3c, !PT ;  /* 0x0000000206087212 */ /* 0x020fe200078e3cff */
[----:B------:R-:W-:-:S04]  /*16010*/  VIADD R6, R0, 0xffffffff ;  /* 0xffffffff00067836 */ /* 0x000fc80000000000 */
        /* <DEDUP_REMOVED lines=27> */
.L_x_5770:
[----:B------:R-:W1:Y:S01]  /*161d0*/  LDL R2, [R1] ;  /* 0x0000000001027983 */ /* 0x000e620000100800 */
[----:B------:R-:W-:Y:S01]  /*161e0*/  BSSY B2, `(.L_x_5771) ;  /* 0x0000008000027945 */ /* 0x000fe20003800000 */
[----:B------:R-:W2:Y:S02]  /*161f0*/  S2R R3, SR_TID.X ;  /* 0x0000000000037919 */ /* 0x000ea40000002100 */
[----:B--2---:R-:W-:-:S04]  /*16200*/  LOP3.LUT R3, R3, 0x7f, RZ, 0xc0, !PT ;  /* 0x0000007f03037812 */ /* 0x004fc800078ec0ff */
[----:B------:R-:W-:Y:S01]  /*16210*/  ISETP.NE.AND P1, PT, R3, RZ, PT ;  /* 0x000000ff0300720c */ /* 0x000fe20003f25270 */
[----:B-1----:R-:W-:Y:S01]  /*16220*/  IMAD R4, R9, 0x8, R2 ;  /* 0x0000000809047824 */ /* 0x002fe200078e0202 */
[----:B------:R-:W-:-:S04]  /*16230*/  SHF.L.U32 R2, R8, 0x1f, RZ ;  /* 0x0000001f08027819 */ /* 0x000fc800000006ff */
[----:B------:R-:W1:Y:S02]  /*16240*/  SYNCS.PHASECHK.TRANS64.TRYWAIT P0, [R4+URZ+0x28c40], R2 ;  /* 0x028c4002040075a7 */ /* 0x000e64000800017f */
[----:B-1----:R-:W-:Y:S05]  /*16250*/  @!P0 BRA `(.L_x_5772) ;  /* 0x0000002800748947 */ /* 0x002fea0003800000 */
.L_x_5841:
[----:B------:R-:W-:Y:S05]  /*16260*/  BSYNC B2 ;  /* 0x0000000000027941 */ /* 0x000fea0003800000 */
.L_x_5771:
        /* <DEDUP_REMOVED lines=9> */
.L_x_5774:
[----:B------:R-:W-:Y:S05]  /*16300*/  BSYNC B2 ;  /* 0x0000000000027941 */ /* 0x000fea0003800000 */
.L_x_5773:
        /* <DEDUP_REMOVED lines=14> */
.L_x_5775:
        /* <DEDUP_REMOVED lines=13> */
.L_x_5842:
[----:B------:R-:W-:Y:S05]  /*164c0*/  BSYNC B2 ;  /* 0x0000000000027941 */ /* 0x000fea0003800000 */
.L_x_5776:
        /* <DEDUP_REMOVED lines=11> */
.L_x_5779:
[----:B------:R-:W-:Y:S05]  /*16580*/  BSYNC B2 ;  /* 0x0000000000027941 */ /* 0x000fea0003800000 */
.L_x_5778:
[----:B------:R-:W2:Y:S04]  /*16590*/  LDL R9, [R1] ;  /* 0x0000000001097983 */ /* 0x000ea80000100800 */
        /* <DEDUP_REMOVED lines=10> */
.L_x_5780:
        /* <DEDUP_REMOVED lines=15> */
.L_x_5781:
        /* <DEDUP_REMOVED lines=15> */
.L_x_5782:
        /* <DEDUP_REMOVED lines=15> */
.L_x_5783:
        /* <DEDUP_REMOVED lines=15> */
.L_x_5784:
        /* <DEDUP_REMOVED lines=15> */
.L_x_5785:
        /* <DEDUP_REMOVED lines=15> */
.L_x_5786:
        /* <DEDUP_REMOVED lines=15> */
.L_x_5787:
        /* <DEDUP_REMOVED lines=10> */
.L_x_5769:
[----:B------:R-:W-:Y:S05]  /*16d70*/  BSYNC B1 ;  /* 0x0000000000017941 */ /* 0x000fea0003800000 */
.L_x_5768:
[----:B------:R-:W2:Y:S01]  /*16d80*/  LDL R2, [R1+0x1c] ;  /* 0x00001c0001027983 */ /* 0x000ea20000100800 */
[----:B------:R-:W-:Y:S01]  /*16d90*/  VIADD R0, R0, 0xfffffffe ;  /* 0xfffffffe00007836 */ /* 0x000fe20000000000 */
[----:B--2---:R-:W-:-:S13]  /*16da0*/  ISETP.GT.AND P0, PT, R6, R2, PT ;  /* 0x000000020600720c */ /* 0x004fda0003f04270 */
[----:B------:R-:W-:Y:S05]  /*16db0*/  @P0 BRA `(.L_x_5788) ;  /* 0xffffffe400000947 */ /* 0x000fea000383ffff */
.L_x_5725:
[----:B------:R-:W-:Y:S05]  /*16dc0*/  BSYNC B0 ;  /* 0x0000000000007941 */ /* 0x000fea0003800000 */
.L_x_5724:
        /* <DEDUP_REMOVED lines=19> */
[----:B0-----:R-:W0:Y:S02]  /*16f00*/  S2R R6, SR_LTMASK ;  /* 0x0000000000067919 */ /* 0x001e240000003900 */
[----:B0-----:R-:W-:-:S04]  /*16f10*/  LOP3.LUT R6, R6, UR4, RZ, 0xc0, !PT ;  /* 0x0000000406067c12 */ /* 0x001fc8000f8ec0ff */
[----:B------:R-:W0:Y:S01]  /*16f20*/  POPC R7, R6 ;  /* 0x0000000600077309 */ /* 0x000e220000000000 */
[----:B--2---:R-:W0:Y:S02]  /*16f30*/  SHFL.IDX PT, R4, R3, R4, 0x1f ;  /* 0x00001f0403047589 */ /* 0x004e2400000e0000 */
[----:B0-----:R-:W-:-:S07]  /*16f40*/  IADD3 R16, R4, UR37, R7 ;  /* 0x0000002504107c10 */ /* 0x001fce000fffe007 */
.L_x_5790:
[----:B------:R-:W-:Y:S05]  /*16f50*/  BSYNC B0 ;  /* 0x0000000000007941 */ /* 0x000fea0003800000 */
.L_x_5789:
[----:B------:R-:W-:-:S05]  /*16f60*/  SEL R0, R0, RZ, P0 ;  /* 0x000000ff00007207 */ /* 0x000fca0000000000 */
[----:B------:R2:W-:Y:S02]  /*16f70*/  STL [R1+0x4], R0 ;  /* 0x0000040001007387 */ /* 0x0005e40000100800 */
.L_x_5692:
[----:B------:R-:W-:Y:S05]  /*16f80*/  BSYNC B7 ;  /* 0x0000000000077941 */ /* 0x000fea0003800000 */
.L_x_5690:
        /* <DEDUP_REMOVED lines=10> */
[----:B------:R3:W-:Y:S01]  /*17030*/  STL [R1], R0 ;  /* 0x0000000001007387 */ /* 0x0007e20000100800 */
[----:B------:R-:W-:Y:S06]  /*17040*/  BAR.ARV 0x4, 0x180 ;  /* 0x0106000000007b1d */ /* 0x000fec0000002000 */
[----:B------:R-:W-:Y:S05]  /*17050*/  BRA `(.L_x_5792) ;  /* 0x0000000800d47947 */ /* 0x000fea0003800000 */
.L_x_5791:
        /* <DEDUP_REMOVED lines=36> */
.L_x_5852:
[----:B------:R-:W-:Y:S02]  /*172a0*/  ULDC UR4, c[0x0][0xc38] ;  /* 0x00030e0000047ab9 */ /* 0x000fe40000000800 */
[----:B------:R-:W-:-:S04]  /*172b0*/  IMAD.U32 R4, RZ, RZ, UR4 ;  /* 0x00000004ff047e24 */ /* 0x000fc8000f8e00ff */
[----:B--2---:R-:W-:-:S04]  /*172c0*/  IMAD R5, R14, R4, RZ ;  /* 0x000000040e057224 */ /* 0x004fc800078e02ff */
[----:B------:R-:W-:-:S05]  /*172d0*/  IMAD.IADD R16, R16, 0x1, R5 ;  /* 0x0000000110107824 */ /* 0x000fca00078e0205 */
[----:B------:R-:W-:-:S13]  /*172e0*/  ISETP.GT.AND P6, PT, R16, R0, PT ;  /* 0x000000001000720c */ /* 0x000fda0003fc4270 */
[----:B------:R-:W-:Y:S05]  /*172f0*/  @P6 BRA `(.L_x_5794) ;  /* 0x00000000009c6947 */ /* 0x000fea0003800000 */
.L_x_5799:
[----:B------:R-:W2:Y:S01]  /*17300*/  LDC R4, c[0x0][0xc3c] ;  /* 0x00030f00ff047b82 */ /* 0x000ea20000000800 */
[----:B------:R-:W-:-:S05]  /*17310*/  VIADD R19, R19, 0x1f ;  /* 0x0000001f13137836 */ /* 0x000fca0000000000 */
[----:B--2---:R-:W-:-:S13]  /*17320*/  ISETP.GE.AND P6, PT, R19, R4, PT ;  /* 0x000000041300720c */ /* 0x004fda0003fc6270 */
[----:B0-----:R-:W-:Y:S05]  /*17330*/  @P6 BRA `(.L_x_5795) ;  /* 0x0000000400d06947 */ /* 0x001fea0003800000 */
        /* <DEDUP_REMOVED lines=10> */
.L_x_5797:
[----:B------:R-:W-:Y:S05]  /*173e0*/  BSYNC B0 ;  /* 0x0000000000007941 */ /* 0x000fea0003800000 */
.L_x_5796:
[----:B------:R-:W-:-:S03]  /*173f0*/  UMOV UR4, 0xffffffff ;  /* 0xffffffff00047882 */ /* 0x000fc60000000000 */
[----:B------:R-:W-:Y:S05]  /*17400*/  BRA.DIV UR4, `(.L_x_5798) ;  /* 0x0000001e04547947 */ /* 0x000fea000b800000 */
[----:B-----5:R-:W3:Y:S02]  /*17410*/  SHFL.UP PT, R14, R2, 0x1, RZ ;  /* 0x04200000020e7989 */ /* 0x020ee400000e00ff */
[----:B---3--:R-:W-:-:S05]  /*17420*/  SEL R13, R14, RZ, P1 ;  /* 0x000000ff0e0d7207 */ /* 0x008fca0000800000 */
[----:B------:R-:W-:-:S05]  /*17430*/  IMAD.IADD R13, R2, 0x1, R13 ;  /* 0x00000001020d7824 */ /* 0x000fca00078e020d */
[----:B------:R-:W3:Y:S02]  /*17440*/  SHFL.UP PT, R14, R13, 0x2, RZ ;  /* 0x044000000d0e7989 */ /* 0x000ee400000e00ff */
[----:B---3--:R-:W-:-:S05]  /*17450*/  SEL R4, R14, RZ, P2 ;  /* 0x000000ff0e047207 */ /* 0x008fca0001000000 */
[----:B------:R-:W-:-:S05]  /*17460*/  IMAD.IADD R4, R13, 0x1, R4 ;  /* 0x000000010d047824 */ /* 0x000fca00078e0204 */
[----:B------:R-:W3:Y:S02]  /*17470*/  SHFL.UP PT, R14, R4, 0x4, RZ ;  /* 0x04800000040e7989 */ /* 0x000ee400000e00ff */
[----:B---3--:R-:W-:-:S05]  /*17480*/  SEL R5, R14, RZ, P3 ;  /* 0x000000ff0e057207 */ /* 0x008fca0001800000 */
[----:B------:R-:W-:-:S05]  /*17490*/  IMAD.IADD R5, R4, 0x1, R5 ;  /* 0x0000000104057824 */ /* 0x000fca00078e0205 */
[----:B------:R-:W0:Y:S02]  /*174a0*/  SHFL.UP PT, R14, R5, 0x8, RZ ;  /* 0x05000000050e7989 */ /* 0x000e2400000e00ff */
[----:B0-----:R-:W-:-:S05]  /*174b0*/  SEL R6, R14, RZ, P4 ;  /* 0x000000ff0e067207 */ /* 0x001fca0002000000 */
[----:B------:R-:W-:-:S05]  /*174c0*/  IMAD.IADD R6, R5, 0x1, R6 ;  /* 0x0000000105067824 */ /* 0x000fca00078e0206 */
[----:B------:R-:W1:Y:S02]  /*174d0*/  SHFL.UP PT, R14, R6, 0x10, RZ ;  /* 0x06000000060e7989 */ /* 0x000e6400000e00ff */
[----:B-12---:R-:W-:-:S05]  /*174e0*/  SEL R3, R14, RZ, P5 ;  /* 0x000000ff0e037207 */ /* 0x006fca0002800000 */
[----:B------:R-:W-:-:S05]  /*174f0*/  IMAD.IADD R3, R6, 0x1, R3 ;  /* 0x0000000106037824 */ /* 0x000fca00078e0203 */
[----:B------:R0:W1:Y:S02]  /*17500*/  SHFL.IDX PT, R14, R3, 0x1f, 0x1f ;  /* 0x03e01f00030e7f89 */ /* 0x00006400000e0000 */
.L_x_5860:
[----:B------:R-:W-:Y:S02]  /*17510*/  ULDC UR4, c[0x0][0xc38] ;  /* 0x00030e0000047ab9 */ /* 0x000fe40000000800 */
[----:B------:R-:W-:-:S04]  /*17520*/  IMAD.U32 R4, RZ, RZ, UR4 ;  /* 0x00000004ff047e24 */ /* 0x000fc8000f8e00ff */
[----:B-1----:R-:W-:-:S04]  /*17530*/  IMAD R5, R14, R4, RZ ;  /* 0x000000040e057224 */ /* 0x002fc800078e02ff */
[----:B------:R-:W-:-:S05]  /*17540*/  IMAD.IADD R16, R5, 0x1, R16 ;  /* 0x0000000105107824 */ /* 0x000fca00078e0210 */
[----:B------:R-:W-:-:S13]  /*17550*/  ISETP.GT.AND P6, PT, R16, R0, PT ;  /* 0x000000001000720c */ /* 0x000fda0003fc4270 */
[----:B------:R-:W-:Y:S05]  /*17560*/  @!P6 BRA `(.L_x_5799) ;  /* 0xfffffffc0064e947 */ /* 0x000fea000383ffff */
.L_x_5794:
[----:B------:R-:W-:Y:S01]  /*17570*/  IMAD.IADD R16, R16, 0x1, -R5 ;  /* 0x0000000110107824 */ /* 0x000fe200078e0a05 */
[----:B------:R-:W-:-:S03]  /*17580*/  UMOV UR4, 0xffffffff ;  /* 0xffffffff00047882 */ /* 0x000fc60000000000 */
[----:B------:R-:W-:-:S05]  /*17590*/  IMAD R5, R3, R4, R16 ;  /* 0x0000000403057224 */ /* 0x000fca00078e0210 */
[----:B------:R-:W-:Y:S01]  /*175a0*/  ISETP.GT.AND P6, PT, R5, R0, PT ;  /* 0x000000000500720c */ /* 0x000fe20003fc4270 */
[----:B------:R-:W-:-:S12]  /*175b0*/  BRA.DIV UR4, `(.L_x_5800) ;  /* 0x0000001e04a47947 */ /* 0x000fd8000b800000 */
[----:B------:R-:W-:-:S04]  /*175c0*/  VOTE.ANY R5, PT, !P6 ;  /* 0x0000000000057806 */ /* 0x000fc800070e0100 */
[----:B0-----:R-:W0:Y:S02]  /*175d0*/  POPC R6, R5 ;  /* 0x0000000500067309 */ /* 0x001e240000000000 */
[----:B0-----:R0:W2:Y:S02]  /*175e0*/  SHFL.IDX PT, R17, R2, R6, 0x1f ;  /* 0x00001f0602117589 */ /* 0x0010a400000e0000 */
.L_x_5864:
[----:B------:R-:W-:Y:S01]  /*175f0*/  ISETP.NE.AND P0, PT, R5, RZ, PT ;  /* 0x000000ff0500720c */ /* 0x000fe20003f05270 */
[----:B------:R-:W-:-:S12]  /*17600*/  IMAD.MOV.U32 R5, RZ, RZ, RZ ;  /* 0x000000ffff057224 */ /* 0x000fd800078e00ff */
[----:B------:R-:W-:Y:S05]  /*17610*/  @!P0 BRA `(.L_x_5801) ;  /* 0x0000000000108947 */ /* 0x000fea0003800000 */
[----:B------:R-:W-:Y:S01]  /*17620*/  UMOV UR4, 0xffffffff ;  /* 0xffffffff00047882 */ /* 0x000fe20000000000 */
[----:B------:R-:W-:Y:S02]  /*17630*/  VIADD R12, R6, 0xffffffff ;  /* 0xffffffff060c7836 */ /* 0x000fe40000000000 */
[----:B------:R-:W-:Y:S05]  /*17640*/  BRA.DIV UR4, `(.L_x_5802) ;  /* 0x0000001e04c87947 */ /* 0x000fea000b800000 */
[----:B------:R3:W4:Y:S02]  /*17650*/  SHFL.IDX PT, R5, R3, R12, 0x1f ;  /* 0x00001f0c03057589 */ /* 0x00072400000e0000 */
.L_x_5801:
[----:B01-3--:R-:W0:Y:S01]  /*17660*/  LDC.64 R2, c[0x0][0xc90] ;  /* 0x00032400ff027b82 */ /* 0x00be220000000a00 */
[----:B------:R-:W-:-:S04]  /*17670*/  IMAD.IADD R19, R6, 0x1, R19 ;  /* 0x0000000106137824 */ /* 0x000fc800078e0213 */
[----:B0-----:R-:W-:-:S05]  /*17680*/  IMAD.WIDE R2, R19, 0x4, R2 ;  /* 0x0000000413027825 */ /* 0x001fca00078e0202 */
[----:B------:R-:W2:Y:S01]  /*17690*/  LDG.E R7, desc[UR40][R2.64] ;  /* 0x0000002802077981 */ /* 0x000ea2000c1e1900 */
[----:B----4-:R-:W-:-:S04]  /*176a0*/  IMAD R16, R5, R4, R16 ;  /* 0x0000000405107224 */ /* 0x010fc800078e0210 */
        /* <DEDUP_REMOVED lines=61> */
.L_x_5795:
[----:B------:R-:W-:Y:S01]  /*17a80*/  UMOV UR4, URZ ;  /* 0x0000003f00047c82 */ /* 0x000fe20008000000 */
[----:B------:R-:W-:Y:S01]  /*17a90*/  UMOV UR5, URZ ;  /* 0x0000003f00057c82 */ /* 0x000fe20008000000 */
[----:B------:R-:W-:Y:S01]  /*17aa0*/  ULDC UR6, c[0x0][0xc3c] ;  /* 0x00030f0000067ab9 */ /* 0x000fe20000000800 */
[----:B------:R-:W-:Y:S02]  /*17ab0*/  IMAD.MOV.U32 R16, RZ, RZ, R0 ;  /* 0x000000ffff107224 */ /* 0x000fe400078e0000 */
[----:B------:R-:W-:Y:S02]  /*17ac0*/  IMAD.U32 R17, RZ, RZ, UR4 ;  /* 0x00000004ff117e24 */ /* 0x000fe4000f8e00ff */
[----:B------:R-:W-:Y:S02]  /*17ad0*/  IMAD.U32 R18, RZ, RZ, UR5 ;  /* 0x00000005ff127e24 */ /* 0x000fe4000f8e00ff */
[----:B------:R-:W-:-:S07]  /*17ae0*/  IMAD.U32 R19, RZ, RZ, UR6 ;  /* 0x00000006ff137e24 */ /* 0x000fce000f8e00ff */
.L_x_5803:
[----:B------:R2:W3:Y:S01]  /*17af0*/  LDL R2, [R1] ;  /* 0x0000000001027983 */ /* 0x0004e20000100800 */
        /* <DEDUP_REMOVED lines=9> */
[----:B------:R2:W-:Y:S01]  /*17b90*/  @!P0 STL [R1], R2 ;  /* 0x0000000201008387 */ /* 0x0005e20000100800 */
[----:B------:R-:W-:Y:S06]  /*17ba0*/  BAR.ARV 0x5, 0x180 ;  /* 0x0146000000007b1d */ /* 0x000fec0000002000 */
.L_x_5792:
[----:B------:R-:W-:Y:S02]  /*17bb0*/  ULDC UR4, c[0x0][0xc3c] ;  /* 0x00030f0000047ab9 */ /* 0x000fe40000000800 */
[----:B----4-:R-:W-:-:S13]  /*17bc0*/  ISETP.GE.AND P0, PT, R19, UR4, PT ;  /* 0x0000000413007c0c */ /* 0x010fda000bf06270 */
[----:B------:R-:W-:Y:S05]  /*17bd0*/  @!P0 BRA `(.L_x_5804) ;  /* 0xffffff9c00c48947 */ /* 0x000fea000383ffff */
[----:B------:R-:W-:Y:S05]  /*17be0*/  BSYNC B8 ;  /* 0x0000000000087941 */ /* 0x000fea0003800000 */
.L_x_5678:
[----:B---3--:R-:W3:Y:S01]  /*17bf0*/  LDL.LU R0, [R1+0x40] ;  /* 0x0000400001007983 */ /* 0x008ee20000300800 */
[----:B------:R-:W-:Y:S01]  /*17c00*/  BSSY B0, `(.L_x_5805) ;  /* 0x000000b000007945 */ /* 0x000fe20003800000 */
[----:B------:R-:W4:Y:S01]  /*17c10*/  S2R R5, SR_CgaCtaId ;  /* 0x0000000000057919 */ /* 0x000f220000008800 */
[----:B---3--:R-:W-:-:S05]  /*17c20*/  VIADD R0, R0, 0x1 ;  /* 0x0000000100007836 */ /* 0x008fca0000000000 */
[----:B0-2---:R-:W-:-:S04]  /*17c30*/  LEA.HI R2, R0, R0, RZ, 0x1 ;  /* 0x0000000000027211 */ /* 0x005fc800078f08ff */
[----:B-1----:R-:W-:-:S05]  /*17c40*/  LOP3.LUT R3, R2, 0xfffffffe, RZ, 0xc0, !PT ;  /* 0xfffffffe02037812 */ /* 0x002fca00078ec0ff */
[----:B------:R-:W-:Y:S01]  /*17c50*/  IMAD.IADD R3, R0, 0x1, -R3 ;  /* 0x0000000100037824 */ /* 0x000fe200078e0a03 */
[----:B------:R-:W-:-:S04]  /*17c60*/  MOV R0, 0x400 ;  /* 0x0000040000007802 */ /* 0x000fc80000000f00 */
[----:B----4-:R-:W-:Y:S02]  /*17c70*/  LEA R0, R5, R0, 0x18 ;  /* 0x0000000005007211 */ /* 0x010fe400078ec0ff */
[----:B------:R-:W-:-:S04]  /*17c80*/  SHF.L.U32 R3, R3, 0x1f, RZ ;  /* 0x0000001f03037819 */ /* 0x000fc800000006ff */
[----:B------:R-:W0:Y:S02]  /*17c90*/  SYNCS.PHASECHK.TRANS64.TRYWAIT P0, [R0+URZ+0x28c20], R3 ;  /* 0x028c2003000075a7 */ /* 0x000e24000800017f */
[----:B0-----:R-:W-:Y:S05]  /*17ca0*/  @!P0 BRA `(.L_x_5806) ;  /* 0x0000001800588947 */ /* 0x001fea0003800000 */
.L_x_5867:
[----:B------:R-:W-:Y:S05]  /*17cb0*/  BSYNC B0 ;  /* 0x0000000000007941 */ /* 0x000fea0003800000 */
.L_x_5805:
[----:B------:R-:W-:-:S03]  /*17cc0*/  UMOV UR4, 0xffffffff ;  /* 0xffffffff00047882 */ /* 0x000fc60000000000 */
[----:B------:R-:W-:Y:S05]  /*17cd0*/  BRA.DIV UR4, `(.L_x_5807) ;  /* 0x0000001a04607947 */ /* 0x000fea000b800000 */
[----:B------:R-:W1:Y:S02]  /*17ce0*/  S2R R2, SR_TID.X ;  /* 0x0000000000027919 */ /* 0x000e640000002100 */
[----:B-1----:R-:W-:-:S04]  /*17cf0*/  SHF.R.U32.HI R2, RZ, 0x5, R2 ;  /* 0x00000005ff027819 */ /* 0x002fc80000011602 */
[----:B------:R-:W-:-:S05]  /*17d00*/  LOP3.LUT R2, R2, 0x3, RZ, 0xc0, !PT ;  /* 0x0000000302027812 */ /* 0x000fca00078ec0ff */
[----:B------:R1:W2:Y:S02]  /*17d10*/  SHFL.IDX PT, R14, R2, RZ, 0x1f ;  /* 0x00001fff020e7589 */ /* 0x0002a400000e0000 */
.L_x_5870:
[----:B--2---:R-:W-:Y:S01]  /*17d20*/  ISETP.NE.AND P0, PT, R14, RZ, PT ;  /* 0x000000ff0e00720c */ /* 0x004fe20003f05270 */
[----:B------:R-:W-:-:S12]  /*17d30*/  BSSY B0, `(.L_x_5808) ;  /* 0x0000027000007945 */ /* 0x000fd80003800000 */
[----:B------:R-:W-:Y:S05]  /*17d40*/  @P0 BRA `(.L_x_5809) ;  /* 0x0000000000940947 */ /* 0x000fea0003800000 */
[----:B------:R-:W-:-:S03]  /*17d50*/  UMOV UR4, 0xffffffff ;  /* 0xffffffff00047882 */ /* 0x000fc60000000000 */
[----:B------:R-:W-:Y:S05]  /*17d60*/  BRA.DIV UR4, `(.L_x_5810) ;  /* 0x0000001a04707947 */ /* 0x000fea000b800000 */
[----:B------:R-:W-:-:S13]  /*17d70*/  ELECT P6, URZ, PT ;  /* 0x00000000003f782f */ /* 0x000fda00038c0000 */
.L_x_5873:
[----:B------:R-:W-:Y:S05]  /*17d80*/  @!P6 BRA `(.L_x_5809) ;  /* 0x000000000084e947 */ /* 0x000fea0003800000 */
[----:B------:R-:W-:-:S06]  /*17d90*/  ULOP3.LUT UR4, UR36, 0x2, URZ, 0xfc, !UPT ;  /* 0x0000000224047892 */ /* 0x000fcc000f8efc3f */
[----:B-1----:R-:W-:-:S05]  /*17da0*/  IMAD.U32 R2, RZ, RZ, UR4 ;  /* 0x00000004ff027e24 */ /* 0x002fca000f8e00ff */
[----:B------:R-:W-:-:S13]  /*17db0*/  ISETP.NE.AND P2, PT, R2, 0x3, PT ;  /* 0x000000030200780c */ /* 0x000fda0003f45270 */
[----:B------:R-:W-:Y:S05]  /*17dc0*/  @!P2 BRA `(.L_x_5811) ;  /* 0x000000000004a947 */ /* 0x000fea0003800000 */
[----:B------:R-:W-:Y:S01]  /*17dd0*/  BPT.TRAP 0x1 ;  /* 0x000000040000795c */ /* 0x000fe20000300000 */
.L_x_5811:
        /* <DEDUP_REMOVED lines=14> */
.L_x_5874:
[----:B------:R-:W1:Y:S02]  /*17ec0*/  SYNCS.PHASECHK.TRANS64.TRYWAIT P0, [R7+URZ], R2 ;  /* 0x00000002070075a7 */ /* 0x000e64000800017f */
[----:B-1----:R-:W-:Y:S05]  /*17ed0*/  @!P0 BRA `(.L_x_5813) ;  /* 0x0000001800488947 */ /* 0x002fea0003800000 */
.L_x_5875:
[----:B------:R-:W-:Y:S05]  /*17ee0*/  @!P2 BRA `(.L_x_5814) ;  /* 0x000000000004a947 */ /* 0x000fea0003800000 */
[----:B------:R-:W-:Y:S01]  /*17ef0*/  BPT.TRAP 0x1 ;  /* 0x000000040000795c */ /* 0x000fe20000300000 */
.L_x_5814:
[----:B------:R-:W2:Y:S01]  /*17f00*/  LDL.LU R4, [R1+0x4] ;  /* 0x0000040001047983 */ /* 0x000ea20000300800 */
[----:B------:R-:W-:-:S04]  /*17f10*/  VIADD R0, R0, 0x28c60 ;  /* 0x00028c6000007836 */ /* 0x000fc80000000000 */
[----:B--2---:R-:W-:-:S04]  /*17f20*/  IMAD R4, R4, 0x8, R0 ;  /* 0x0000000804047824 */ /* 0x004fc800078e0200 */
[----:B------:R-:W2:Y:S02]  /*17f30*/  SYNCS.PHASECHK.TRANS64.TRYWAIT P0, [R4+URZ], R5 ;  /* 0x00000005040075a7 */ /* 0x000ea4000800017f */
[----:B--2---:R-:W-:Y:S05]  /*17f40*/  @!P0 BRA `(.L_x_5815) ;  /* 0x0000001800408947 */ /* 0x004fea0003800000 */
.L_x_5876:
[----:B------:R-:W-:-:S07]  /*17f50*/  IMAD R3, R3, 0x8, R0 ;  /* 0x0000000803037824 */ /* 0x000fce00078e0200 */
.L_x_5816:
[----:B---3--:R3:W4:Y:S02]  /*17f60*/  SYNCS.PHASECHK.TRANS64.TRYWAIT P0, [R3+URZ], R2 ;  /* 0x00000002030075a7 */ /* 0x008724000800017f */
[----:B----4-:R-:W-:Y:S05]  /*17f70*/  @!P0 NANOSLEEP.SYNCS 0x989680 ;  /* 0x009896800000895d */ /* 0x010fea0003900000 */
[----:B------:R-:W4:Y:S02]  /*17f80*/  @!P0 SYNCS.PHASECHK.TRANS64 P0, [R3+URZ], R2 ;  /* 0x00000002030085a7 */ /* 0x000f24000800007f */
[----:B----4-:R-:W-:Y:S05]  /*17f90*/  @!P0 BRA `(.L_x_5816) ;  /* 0xfffffffc00f08947 */ /* 0x010fea000383ffff */
.L_x_5809:
[----:B------:R-:W-:Y:S05]  /*17fa0*/  BSYNC B0 ;  /* 0x0000000000007941 */ /* 0x000fea0003800000 */
.L_x_5808:
[----:B------:R-:W-:Y:S05]  /*17fb0*/  EXIT ;  /* 0x000000000000794d */ /* 0x000fea0003800000 */
.L_x_5573:
[----:B0-----:R-:W-:-:S04]  /*17fc0*/  IMAD.U32 R3, RZ, RZ, UR21 ;  /* 0x00000015ff037e24 */ /* 0x001fc8000f8e00ff */
[----:B------:R0:W1:Y:S03]  /*17fd0*/  SYNCS.PHASECHK.TRANS64.TRYWAIT P1, [R3+URZ+0x28c50], R0 ;  /* 0x028c5000030075a7 */ /* 0x000066000802017f */
[----:B-1----:R-:W-:Y:S05]  /*17fe0*/  @!P1 NANOSLEEP.SYNCS 0x989680 ;  /* 0x009896800000995d */ /* 0x002fea0003900000 */
[----:B------:R-:W1:Y:S02]  /*17ff0*/  @!P1 SYNCS.PHASECHK.TRANS64 P1, [R3+URZ+0x28c50], R0 ;  /* 0x028c5000030095a7 */ /* 0x000e64000802007f */
[----:B-1----:R-:W-:Y:S05]  /*18000*/  @!P1 BRA `(.L_x_5573) ;  /* 0xfffffffc00ec9947 */ /* 0x002fea000383ffff */
[----:B------:R-:W-:Y:S05]  /*18010*/  BRA `(.L_x_5817) ;  /* 0xfffffe9c00ac7947 */ /* 0x000fea000383ffff */
.L_x_5578:
[----:B-1----:R-:W-:-:S04]  /*18020*/  IMAD.U32 R3, RZ, RZ, UR21 ;  /* 0x00000015ff037e24 */ /* 0x002fc8000f8e00ff */
[----:B------:R1:W2:Y:S03]  /*18030*/  SYNCS.PHASECHK.TRANS64.TRYWAIT P1, [R3+URZ+0x28c50], R0 ;  /* 0x028c5000030075a7 */ /* 0x0002a6000802017f */
[----:B--2---:R-:W-:Y:S05]  /*18040*/  @!P1 NANOSLEEP.SYNCS 0x989680 ;  /* 0x009896800000995d */ /* 0x004fea0003900000 */
[----:B------:R-:W2:Y:S02]  /*18050*/  @!P1 SYNCS.PHASECHK.TRANS64 P1, [R3+URZ+0x28c50], R0 ;  /* 0x028c5000030095a7 */ /* 0x000ea4000802007f */
[----:B--2---:R-:W-:Y:S05]  /*18060*/  @!P1 BRA `(.L_x_5578) ;  /* 0xfffffffc00ec9947 */ /* 0x004fea000383ffff */
[----:B------:R-:W-:Y:S05]  /*18070*/  BRA `(.L_x_5577) ;  /* 0xfffffea800a87947 */ /* 0x000fea000383ffff */
.L_x_5587:
[----:B0-----:R-:W-:-:S04]  /*18080*/  IMAD.U32 R3, RZ, RZ, UR46 ;  /* 0x0000002eff037e24 */ /* 0x001fc8000f8e00ff */
[----:B------:R0:W1:Y:S03]  /*18090*/  SYNCS.PHASECHK.TRANS64.TRYWAIT P1, [R3+URZ+0x28c00], R0 ;  /* 0x028c0000030075a7 */ /* 0x000066000802017f */
[----:B-1----:R-:W-:Y:S05]  /*180a0*/  @!P1 NANOSLEEP.SYNCS 0x989680 ;  /* 0x009896800000995d */ /* 0x002fea0003900000 */
[----:B------:R-:W1:Y:S02]  /*180b0*/  @!P1 SYNCS.PHASECHK.TRANS64 P1, [R3+URZ+0x28c00], R0 ;  /* 0x028c0000030095a7 */ /* 0x000e64000802007f */
[----:B-1----:R-:W-:Y:S05]  /*180c0*/  @!P1 BRA `(.L_x_5587) ;  /* 0xfffffffc00ec9947 */ /* 0x002fea000383ffff */
[----:B------:R-:W-:Y:S05]  /*180d0*/  BRA `(.L_x_5818) ;  /* 0xfffffec000087947 */ /* 0x000fea000383ffff */
.L_x_5591:
[----:B--2---:R2:W3:Y:S02]  /*180e0*/  SYNCS.PHASECHK.TRANS64.TRYWAIT P1, [R7+URZ+0x28c30], R8 ;  /* 0x028c3008070075a7 */ /* 0x0044e4000802017f */
[----:B---3--:R-:W-:Y:S05]  /*180f0*/  @!P1 NANOSLEEP.SYNCS 0x989680 ;  /* 0x009896800000995d */ /* 0x008fea0003900000 */
[----:B------:R-:W3:Y:S02]  /*18100*/  @!P1 SYNCS.PHASECHK.TRANS64 P1, [R7+URZ+0x28c30], R8 ;  /* 0x028c3008070095a7 */ /* 0x000ee4000802007f */
[----:B---3--:R-:W-:Y:S05]  /*18110*/  @!P1 BRA `(.L_x_5591) ;  /* 0xfffffffc00f09947 */ /* 0x008fea000383ffff */
[----:B------:R-:W-:Y:S05]  /*18120*/  BRA `(.L_x_5590) ;  /* 0xfffffec000247947 */ /* 0x000fea000383ffff */
.L_x_5603:
[----:B--2---:R2:W3:Y:S02]  /*18130*/  SYNCS.PHASECHK.TRANS64.TRYWAIT P2, [R7+URZ+0x28c50], R8 ;  /* 0x028c5008070075a7 */ /* 0x0044e4000804017f */
[----:B---3--:R-:W-:Y:S05]  /*18140*/  @!P2 NANOSLEEP.SYNCS 0x989680 ;  /* 0x009896800000a95d */ /* 0x008fea0003900000 */
[----:B------:R-:W3:Y:S02]  /*18150*/  @!P2 SYNCS.PHASECHK.TRANS64 P2, [R7+URZ+0x28c50], R8 ;  /* 0x028c50080700a5a7 */ /* 0x000ee4000804007f */
[----:B---3--:R-:W-:Y:S05]  /*18160*/  @!P2 BRA `(.L_x_5603) ;  /* 0xfffffffc00f0a947 */ /* 0x008fea000383ffff */
[----:B------:R-:W-:Y:S05]  /*18170*/  BRA `(.L_x_5602) ;  /* 0xfffffedc00c87947 */ /* 0x000fea000383ffff */
.L_x_5611:
[----:B--2---:R-:W-:-:S04]  /*18180*/  IMAD.U32 R9, RZ, RZ, UR27 ;  /* 0x0000001bff097e24 */ /* 0x004fc8000f8e00ff */
[----:B------:R2:W3:Y:S03]  /*18190*/  SYNCS.PHASECHK.TRANS64.TRYWAIT P2, [R9+URZ+0x28c30], R8 ;  /* 0x028c3008090075a7 */ /* 0x0004e6000804017f */
[----:B---3--:R-:W-:Y:S05]  /*181a0*/  @!P2 NANOSLEEP.SYNCS 0x989680 ;  /* 0x009896800000a95d */ /* 0x008fea0003900000 */
[----:B------:R-:W3:Y:S02]  /*181b0*/  @!P2 SYNCS.PHASECHK.TRANS64 P2, [R9+URZ+0x28c30], R8 ;  /* 0x028c30080900a5a7 */ /* 0x000ee4000804007f */
[----:B---3--:R-:W-:Y:S05]  /*181c0*/  @!P2 BRA `(.L_x_5611) ;  /* 0xfffffffc00eca947 */ /* 0x008fea000383ffff */
[----:B------:R-:W-:Y:S05]  /*181d0*/  BRA `(.L_x_5610) ;  /* 0xfffffee400147947 */ /* 0x000fea000383ffff */
.L_x_5623:
[----:B--2---:R2:W3:Y:S02]  /*181e0*/  SYNCS.PHASECHK.TRANS64.TRYWAIT P2, [R21+URZ+0x28c50], R8 ;  /* 0x028c5008150075a7 */ /* 0x0044e4000804017f */
[----:B---3--:R-:W-:Y:S05]  /*181f0*/  @!P2 NANOSLEEP.SYNCS 0x989680 ;  /* 0x009896800000a95d */ /* 0x008fea0003900000 */
[----:B------:R-:W3:Y:S02]  /*18200*/  @!P2 SYNCS.PHASECHK.TRANS64 P2, [R21+URZ+0x28c50], R8 ;  /* 0x028c50081500a5a7 */ /* 0x000ee4000804007f */
[----:B---3--:R-:W-:Y:S05]  /*18210*/  @!P2 BRA `(.L_x_5623) ;  /* 0xfffffffc00f0a947 */ /* 0x008fea000383ffff */
[----:B------:R-:W-:Y:S05]  /*18220*/  BRA `(.L_x_5622) ;  /* 0xffffff0400e87947 */ /* 0x000fea000383ffff */
.L_x_5632:
[----:B---3--:R-:W-:-:S04]  /*18230*/  IMAD.U32 R6, RZ, RZ, UR25 ;  /* 0x00000019ff067e24 */ /* 0x008fc8000f8e00ff */
[----:B------:R3:W4:Y:S03]  /*18240*/  SYNCS.PHASECHK.TRANS64.TRYWAIT P3, [R6+URZ+0x28c30], R7 ;  /* 0x028c3007060075a7 */ /* 0x000726000806017f */
[----:B----4-:R-:W-:Y:S05]  /*18250*/  @!P3 NANOSLEEP.SYNCS 0x989680 ;  /* 0x009896800000b95d */ /* 0x010fea0003900000 */
[----:B------:R-:W4:Y:S02]  /*18260*/  @!P3 SYNCS.PHASECHK.TRANS64 P3, [R6+URZ+0x28c30], R7 ;  /* 0x028c30070600b5a7 */ /* 0x000f24000806007f */
[----:B----4-:R-:W-:Y:S05]  /*18270*/  @!P3 BRA `(.L_x_5632) ;  /* 0xfffffffc00ecb947 */ /* 0x010fea000383ffff */
[----:B------:R-:W-:Y:S05]  /*18280*/  BRA `(.L_x_5631) ;  /* 0xffffff0c00807947 */ /* 0x000fea000383ffff */
.L_x_5636:
[----:B---3--:R3:W4:Y:S02]  /*18290*/  SYNCS.PHASECHK.TRANS64.TRYWAIT P3, [R170+URZ+0x28c50], R7 ;  /* 0x028c5007aa0075a7 */ /* 0x008724000806017f */
[----:B----4-:R-:W-:Y:S05]  /*182a0*/  @!P3 NANOSLEEP.SYNCS 0x989680 ;  /* 0x009896800000b95d */ /* 0x010fea0003900000 */
[----:B------:R-:W4:Y:S02]  /*182b0*/  @!P3 SYNCS.PHASECHK.TRANS64 P3, [R170+URZ+0x28c50], R7 ;  /* 0x028c5007aa00b5a7 */ /* 0x000f24000806007f */
[----:B----4-:R-:W-:Y:S05]  /*182c0*/  @!P3 BRA `(.L_x_5636) ;  /* 0xfffffffc00f0b947 */ /* 0x010fea000383ffff */
[----:B------:R-:W-:Y:S05]  /*182d0*/  BRA `(.L_x_5635) ;  /* 0xffffff2400a47947 */ /* 0x000fea000383ffff */
.L_x_5642:
[----:B----4-:R-:W-:-:S04]  /*182e0*/  IMAD.U32 R5, RZ, RZ, UR26 ;  /* 0x0000001aff057e24 */ /* 0x010fc8000f8e00ff */
[----:B------:R4:W0:Y:S03]  /*182f0*/  SYNCS.PHASECHK.TRANS64.TRYWAIT P2, [R5+URZ+0x28c30], R8 ;  /* 0x028c3008050075a7 */ /* 0x000826000804017f */
[----:B0-----:R-:W-:Y:S05]  /*18300*/  @!P2 NANOSLEEP.SYNCS 0x989680 ;  /* 0x009896800000a95d */ /* 0x001fea0003900000 */
[----:B------:R-:W0:Y:S02]  /*18310*/  @!P2 SYNCS.PHASECHK.TRANS64 P2, [R5+URZ+0x28c30], R8 ;  /* 0x028c30080500a5a7 */ /* 0x000e24000804007f */
[----:B0-----:R-:W-:Y:S05]  /*18320*/  @!P2 BRA `(.L_x_5642) ;  /* 0xfffffffc00eca947 */ /* 0x001fea000383ffff */
[----:B------:R-:W-:Y:S05]  /*18330*/  BRA `(.L_x_5641) ;  /* 0xffffff2800907947 */ /* 0x000fea000383ffff */
.L_x_5654:
[----:B-1----:R1:W3:Y:S02]  /*18340*/  SYNCS.PHASECHK.TRANS64.TRYWAIT P2, [R21+URZ+0x28c50], R8 ;  /* 0x028c5008150075a7 */ /* 0x0022e4000804017f */
[----:B---3--:R-:W-:Y:S05]  /*18350*/  @!P2 NANOSLEEP.SYNCS 0x989680 ;  /* 0x009896800000a95d */ /* 0x008fea0003900000 */
[----:B------:R-:W3:Y:S02]  /*18360*/  @!P2 SYNCS.PHASECHK.TRANS64 P2, [R21+URZ+0x28c50], R8 ;  /* 0x028c50081500a5a7 */ /* 0x000ee4000804007f */
[----:B---3--:R-:W-:Y:S05]  /*18370*/  @!P2 BRA `(.L_x_5654) ;  /* 0xfffffffc00f0a947 */ /* 0x008fea000383ffff */
[----:B------:R-:W-:Y:S05]  /*18380*/  BRA `(.L_x_5653) ;  /* 0xffffff4c00587947 */ /* 0x000fea000383ffff */
.L_x_5698:
        /* <DEDUP_REMOVED lines=11> */
.L_x_5820:
[----:B------:R-:W-:Y:S05]  /*18440*/  BSYNC B0 ;  /* 0x0000000000007941 */ /* 0x000fea0003800000 */
.L_x_5819:
[----:B------:R-:W-:Y:S05]  /*18450*/  BRA `(.L_x_5821) ;  /* 0xffffffa400547947 */ /* 0x000fea000383ffff */
.L_x_5700:
[----:B------:R-:W-:Y:S01]  /*18460*/  BSSY B0, `(.L_x_5822) ;  /* 0x0000006000007945 */ /* 0x000fe20003800000 */
[----:B------:R-:W-:-:S07]  /*18470*/  IMAD.MOV.U32 R15, RZ, RZ, -0x1 ;  /* 0xffffffffff0f7424 */ /* 0x000fce00078e00ff */
[----:B012-4-:R-:W-:Y:S05]  /*18480*/  WARPSYNC.COLLECTIVE R15, `(.L_x_5823) ;  /* 0x000000000f0c7348 */ /* 0x017fea0003c00000 */
[----:B------:R-:W-:Y:S02]  /*18490*/  ELECT P6, UR62, PT ;  /* 0x00000000003e782f */ /* 0x000fe400038c0000 */
[----:B------:R-:W-:Y:S01]  /*184a0*/  MOV R14, UR62 ;  /* 0x0000003e000e7c02 */ /* 0x000fe20008000f00 */
[----:B012-4-:R-:W-:Y:S10]  /*184b0*/  ENDCOLLECTIVE ;  /* 0x000000000000791b */ /* 0x017ff40003800000 */
.L_x_5823:
[----:B------:R-:W-:Y:S05]  /*184c0*/  BSYNC B0 ;  /* 0x0000000000007941 */ /* 0x000fea0003800000 */
.L_x_5822:
[----:B------:R-:W-:Y:S05]  /*184d0*/  BRA `(.L_x_5824) ;  /* 0xffffffa400607947 */ /* 0x000fea000383ffff */
.L_x_5702:
[----:B--2---:R2:W3:Y:S02]  /*184e0*/  SYNCS.PHASECHK.TRANS64.TRYWAIT P0, [R0+URZ+0x28c40], R2 ;  /* 0x028c4002000075a7 */ /* 0x0044e4000800017f */
[----:B---3--:R-:W-:Y:S05]  /*184f0*/  @!P0 NANOSLEEP.SYNCS 0x989680 ;  /* 0x009896800000895d */ /* 0x008fea0003900000 */
[----:B------:R-:W3:Y:S02]  /*18500*/  @!P0 SYNCS.PHASECHK.TRANS64 P0, [R0+URZ+0x28c40], R2 ;  /* 0x028c4002000085a7 */ /* 0x000ee4000800007f */
[----:B---3--:R-:W-:Y:S05]  /*18510*/  @!P0 BRA `(.L_x_5702) ;  /* 0xfffffffc00f08947 */ /* 0x008fea000383ffff */
[----:B------:R-:W-:Y:S05]  /*18520*/  BRA `(.L_x_5825) ;  /* 0xffffffa400c87947 */ /* 0x000fea000383ffff */
.L_x_5706:
[----:B------:R-:W2:Y:S01]  /*18530*/  LDL.LU R11, [R1+0x2c] ;  /* 0x00002c00010b7983 */ /* 0x000ea20000300800 */
[----:B------:R-:W-:Y:S02]  /*18540*/  IMAD.MOV.U32 R5, RZ, RZ, R12 ;  /* 0x000000ffff057224 */ /* 0x000fe400078e000c */
[----:B------:R-:W-:Y:S02]  /*18550*/  IMAD.MOV.U32 R13, RZ, RZ, R3 ;  /* 0x000000ffff0d7224 */ /* 0x000fe400078e0003 */
[----:B------:R-:W-:Y:S02]  /*18560*/  IMAD.MOV.U32 R12, RZ, RZ, RZ ;  /* 0x000000ffff0c7224 */ /* 0x000fe400078e00ff */
[----:B------:R-:W-:Y:S02]  /*18570*/  IMAD.MOV.U32 R15, RZ, RZ, -0x1 ;  /* 0xffffffffff0f7424 */ /* 0x000fe400078e00ff */
        /* <DEDUP_REMOVED lines=8> */
.L_x_5826:
[----:B------:R-:W-:Y:S02]  /*18600*/  IMAD.MOV.U32 R13, RZ, RZ, R4 ;  /* 0x000000ffff0d7224 */ /* 0x000fe400078e0004 */
[----:B------:R-:W-:-:S07]  /*18610*/  IMAD.MOV.U32 R6, RZ, RZ, R14 ;  /* 0x000000ffff067224 */ /* 0x000fce00078e000e */
[----:B------:R-:W-:Y:S05]  /*18620*/  WARPSYNC.COLLECTIVE R15, `(.L_x_5827) ;  /* 0x000000000f087348 */ /* 0x000fea0003c00000 */
[----:B------:R0:W1:Y:S02]  /*18630*/  SHFL.IDX P6, R14, R13, R12, R11 ;  /* 0x0000000c0d0e7389 */ /* 0x00006400000c000b */
[----:B01----:R-:W-:Y:S01]  /*18640*/  ENDCOLLECTIVE ;  /* 0x000000000000791b */ /* 0x003fe20003800000 */
.L_x_5827:
[----:B------:R-:W-:Y:S02]  /*18650*/  IMAD.MOV.U32 R13, RZ, RZ, R3 ;  /* 0x000000ffff0d7224 */ /* 0x000fe400078e0003 */
[----:B------:R-:W-:Y:S02]  /*18660*/  IMAD.MOV.U32 R12, RZ, RZ, 0x1 ;  /* 0x00000001ff0c7424 */ /* 0x000fe400078e00ff */
[----:B------:R-:W-:-:S07]  /*18670*/  IMAD.MOV.U32 R7, RZ, RZ, R14 ;  /* 0x000000ffff077224 */ /* 0x000fce00078e000e */
[----:B------:R-:W-:Y:S05]  /*18680*/  WARPSYNC.COLLECTIVE R15, `(.L_x_5828) ;  /* 0x000000000f087348 */ /* 0x000fea0003c00000 */
[----:B------:R0:W1:Y:S02]  /*18690*/  SHFL.IDX P6, R14, R13, R12, R11 ;  /* 0x0000000c0d0e7389 */ /* 0x00006400000c000b */
[----:B01----:R-:W-:Y:S01]  /*186a0*/  ENDCOLLECTIVE ;  /* 0x000000000000791b */ /* 0x003fe20003800000 */
.L_x_5828:
        /* <DEDUP_REMOVED lines=15> */
.L_x_5829:
[----:B------:R-:W-:Y:S02]  /*187a0*/  IMAD.MOV.U32 R13, RZ, RZ, R3 ;  /* 0x000000ffff0d7224 */ /* 0x000fe400078e0003 */
[----:B------:R-:W-:Y:S02]  /*187b0*/  IMAD.MOV.U32 R12, RZ, RZ, 0x2 ;  /* 0x00000002ff0c7424 */ /* 0x000fe400078e00ff */
[----:B------:R-:W-:-:S07]  /*187c0*/  IMAD.MOV.U32 R5, RZ, RZ, R14 ;  /* 0x000000ffff057224 */ /* 0x000fce00078e000e */
[----:B------:R-:W-:Y:S05]  /*187d0*/  WARPSYNC.COLLECTIVE R15, `(.L_x_5830) ;  /* 0x000000000f087348 */ /* 0x000fea0003c00000 */
[----:B------:R0:W1:Y:S02]  /*187e0*/  SHFL.IDX P6, R14, R13, R12, R11 ;  /* 0x0000000c0d0e7389 */ /* 0x00006400000c000b */
[----:B01----:R-:W-:Y:S01]  /*187f0*/  ENDCOLLECTIVE ;  /* 0x000000000000791b */ /* 0x003fe20003800000 */
.L_x_5830:
        /* <DEDUP_REMOVED lines=9> */
[----:B------:R0:W-:Y:S04]  /*18890*/  @!P1 LDGSTS.E.BYPASS.LTC128B.128 [R9+0x20c00], desc[UR40][R6.64], !P0 ;  /* 0x20c0000006099fae */ /* 0x0001e8000c101d68 */
[----:B------:R-:W-:Y:S01]  /*188a0*/  ISETP.GE.AND P1, PT, R5, R0, PT ;  /* 0x000000000500720c */ /* 0x000fe20003f26270 */
[----:B0-----:R-:W-:-:S12]  /*188b0*/  IMAD.MOV.U32 R6, RZ, RZ, R14 ;  /* 0x000000ffff067224 */ /* 0x001fd800078e000e */
[----:B------:R-:W-:Y:S05]  /*188c0*/  WARPSYNC.COLLECTIVE R15, `(.L_x_5831) ;  /* 0x000000000f087348 */ /* 0x000fea0003c00000 */
[----:B------:R0:W1:Y:S02]  /*188d0*/  SHFL.IDX P6, R14, R13, R12, R11 ;  /* 0x0000000c0d0e7389 */ /* 0x00006400000c000b */
[----:B01----:R-:W-:Y:S01]  /*188e0*/  ENDCOLLECTIVE ;  /* 0x000000000000791b */ /* 0x003fe20003800000 */
.L_x_5831:
[----:B------:R-:W-:Y:S02]  /*188f0*/  IMAD.MOV.U32 R13, RZ, RZ, R3 ;  /* 0x000000ffff0d7224 */ /* 0x000fe400078e0003 */
[----:B------:R-:W-:Y:S02]  /*18900*/  IMAD.MOV.U32 R12, RZ, RZ, 0x3 ;  /* 0x00000003ff0c7424 */ /* 0x000fe400078e00ff */
[----:B------:R-:W-:-:S07]  /*18910*/  IMAD.MOV.U32 R5, RZ, RZ, R14 ;  /* 0x000000ffff057224 */ /* 0x000fce00078e000e */
[----:B------:R-:W-:Y:S05]  /*18920*/  WARPSYNC.COLLECTIVE R15, `(.L_x_5832) ;  /* 0x000000000f087348 */ /* 0x000fea0003c00000 */
[----:B------:R0:W1:Y:S02]  /*18930*/  SHFL.IDX P6, R14, R13, R12, R11 ;  /* 0x0000000c0d0e7389 */ /* 0x00006400000c000b */
[----:B01----:R-:W-:Y:S01]  /*18940*/  ENDCOLLECTIVE ;  /* 0x000000000000791b */ /* 0x003fe20003800000 */
.L_x_5832:
        /* <DEDUP_REMOVED lines=13> */
.L_x_5833:
[----:B------:R-:W-:Y:S01]  /*18a20*/  IMAD.MOV.U32 R4, RZ, RZ, R14 ;  /* 0x000000ffff047224 */ /* 0x000fe200078e000e */
[----:B------:R-:W-:Y:S06]  /*18a30*/  BRA `(.L_x_5834) ;  /* 0xffffffac00207947 */ /* 0x000fec000383ffff */
.L_x_5709:
[----:B-1----:R-:W2:Y:S02]  /*18a40*/  LDL R2, [R1] ;  /* 0x0000000001027983 */ /* 0x002ea40000100800 */
[----:B--2---:R1:W2:Y:S02]  /*18a50*/  SYNCS.PHASECHK.TRANS64.TRYWAIT P0, [R2+URZ+0x28c20], R0 ;  /* 0x028c2000020075a7 */ /* 0x0042a4000800017f */
[----:B--2---:R-:W-:Y:S05]  /*18a60*/  @!P0 NANOSLEEP.SYNCS 0x989680 ;  /* 0x009896800000895d */ /* 0x004fea0003900000 */
[----:B------:R-:W2:Y:S02]  /*18a70*/  @!P0 SYNCS.PHASECHK.TRANS64 P0, [R2+URZ+0x28c20], R0 ;  /* 0x028c2000020085a7 */ /* 0x000ea4000800007f */
[----:B--2---:R-:W-:Y:S05]  /*18a80*/  @!P0 BRA `(.L_x_5709) ;  /* 0xfffffffc00ec8947 */ /* 0x004fea000383ffff */
[----:B------:R-:W-:Y:S05]  /*18a90*/  BRA `(.L_x_5835) ;  /* 0xffffffac00807947 */ /* 0x000fea000383ffff */
.L_x_5713:
[----:B-1----:R1:W2:Y:S02]  /*18aa0*/  SYNCS.PHASECHK.TRANS64.TRYWAIT P0, [R0+URZ+0x28c60], R2 ;  /* 0x028c6002000075a7 */ /* 0x0022a4000800017f */
[----:B--2---:R-:W-:Y:S05]  /*18ab0*/  @!P0 NANOSLEEP.SYNCS 0x989680 ;  /* 0x009896800000895d */ /* 0x004fea0003900000 */
[----:B------:R-:W2:Y:S02]  /*18ac0*/  @!P0 SYNCS.PHASECHK.TRANS64 P0, [R0+URZ+0x28c60], R2 ;  /* 0x028c6002000085a7 */ /* 0x000ea4000800007f */
[----:B--2---:R-:W-:Y:S05]  /*18ad0*/  @!P0 BRA `(.L_x_5713) ;  /* 0xfffffffc00f08947 */ /* 0x004fea000383ffff */
[----:B------:R-:W-:Y:S05]  /*18ae0*/  BRA `(.L_x_5836) ;  /* 0xffffffac00ac7947 */ /* 0x000fea000383ffff */
.L_x_5732:
[----:B-1----:R1:W2:Y:S02]  /*18af0*/  SYNCS.PHASECHK.TRANS64.TRYWAIT P0, [R3+URZ+0x28c40], R2 ;  /* 0x028c4002030075a7 */ /* 0x0022a4000800017f */
[----:B--2---:R-:W-:Y:S05]  /*18b00*/  @!P0 NANOSLEEP.SYNCS 0x989680 ;  /* 0x009896800000895d */ /* 0x004fea0003900000 */
[----:B------:R-:W2:Y:S02]  /*18b10*/  @!P0 SYNCS.PHASECHK.TRANS64 P0, [R3+URZ+0x28c40], R2 ;  /* 0x028c4002030085a7 */ /* 0x000ea4000800007f */
[----:B--2---:R-:W-:Y:S05]  /*18b20*/  @!P0 BRA `(.L_x_5732) ;  /* 0xfffffffc00f08947 */ /* 0x004fea000383ffff */
[----:B------:R-:W-:Y:S05]  /*18b30*/  BRA `(.L_x_5837) ;  /* 0xffffffb800b87947 */ /* 0x000fea000383ffff */
.L_x_5737:
[----:B0-----:R0:W2:Y:S02]  /*18b40*/  SYNCS.PHASECHK.TRANS64.TRYWAIT P0, [R3+URZ+0x28c60], R2 ;  /* 0x028c6002030075a7 */ /* 0x0010a4000800017f */
[----:B--2---:R-:W-:Y:S05]  /*18b50*/  @!P0 NANOSLEEP.SYNCS 0x989680 ;  /* 0x009896800000895d */ /* 0x004fea0003900000 */
[----:B------:R-:W2:Y:S02]  /*18b60*/  @!P0 SYNCS.PHASECHK.TRANS64 P0, [R3+URZ+0x28c60], R2 ;  /* 0x028c6002030085a7 */ /* 0x000ea4000800007f */
[----:B--2---:R-:W-:Y:S05]  /*18b70*/  @!P0 BRA `(.L_x_5737) ;  /* 0xfffffffc00f08947 */ /* 0x004fea000383ffff */
[----:B------:R-:W-:Y:S05]  /*18b80*/  BRA `(.L_x_5838) ;  /* 0xffffffbc003c7947 */ /* 0x000fea000383ffff */
.L_x_5752:
[----:B0-----:R0:W1:Y:S02]  /*18b90*/  SYNCS.PHASECHK.TRANS64.TRYWAIT P0, [R4+URZ+0x28c40], R2 ;  /* 0x028c4002040075a7 */ /* 0x001064000800017f */
[----:B-1----:R-:W-:Y:S05]  /*18ba0*/  @!P0 NANOSLEEP.SYNCS 0x989680 ;  /* 0x009896800000895d */ /* 0x002fea0003900000 */
[----:B------:R-:W1:Y:S02]  /*18bb0*/  @!P0 SYNCS.PHASECHK.TRANS64 P0, [R4+URZ+0x28c40], R2 ;  /* 0x028c4002040085a7 */ /* 0x000e64000800007f */
[----:B-1----:R-:W-:Y:S05]  /*18bc0*/  @!P0 BRA `(.L_x_5752) ;  /* 0xfffffffc00f08947 */ /* 0x002fea000383ffff */
[----:B------:R-:W-:Y:S05]  /*18bd0*/  BRA `(.L_x_5839) ;  /* 0xffffffc8002c7947 */ /* 0x000fea000383ffff */
.L_x_5757:
[----:B-1----:R1:W2:Y:S02]  /*18be0*/  SYNCS.PHASECHK.TRANS64.TRYWAIT P0, [R4+URZ+0x28c60], R2 ;  /* 0x028c6002040075a7 */ /* 0x0022a4000800017f */
[----:B--2---:R-:W-:Y:S05]  /*18bf0*/  @!P0 NANOSLEEP.SYNCS 0x989680 ;  /* 0x009896800000895d */ /* 0x004fea0003900000 */
[----:B------:R-:W2:Y:S02]  /*18c00*/  @!P0 SYNCS.PHASECHK.TRANS64 P0, [R4+URZ+0x28c60], R2 ;  /* 0x028c6002040085a7 */ /* 0x000ea4000800007f */
[----:B--2---:R-:W-:Y:S05]  /*18c10*/  @!P0 BRA `(.L_x_5757) ;  /* 0xfffffffc00f08947 */ /* 0x004fea000383ffff */
[----:B------:R-:W-:Y:S05]  /*18c20*/  BRA `(.L_x_5840) ;  /* 0xffffffc800ac7947 */ /* 0x000fea000383ffff */
.L_x_5772:
[----:B-1----:R1:W2:Y:S02]  /*18c30*/  SYNCS.PHASECHK.TRANS64.TRYWAIT P0, [R4+URZ+0x28c40], R2 ;  /* 0x028c4002040075a7 */ /* 0x0022a4000800017f */
[----:B--2---:R-:W-:Y:S05]  /*18c40*/  @!P0 NANOSLEEP.SYNCS 0x989680 ;  /* 0x009896800000895d */ /* 0x004fea0003900000 */
[----:B------:R-:W2:Y:S02]  /*18c50*/  @!P0 SYNCS.PHASECHK.TRANS64 P0, [R4+URZ+0x28c40], R2 ;  /* 0x028c4002040085a7 */ /* 0x000ea4000800007f */
[----:B--2---:R-:W-:Y:S05]  /*18c60*/  @!P0 BRA `(.L_x_5772) ;  /* 0xfffffffc00f08947 */ /* 0x004fea000383ffff */
[----:B------:R-:W-:Y:S05]  /*18c70*/  BRA `(.L_x_5841) ;  /* 0xffffffd400787947 */ /* 0x000fea000383ffff */
.L_x_5777:
[----:B0-----:R0:W2:Y:S02]  /*18c80*/  SYNCS.PHASECHK.TRANS64.TRYWAIT P0, [R4+URZ+0x28c60], R2 ;  /* 0x028c6002040075a7 */ /* 0x0010a4000800017f */
[----:B--2---:R-:W-:Y:S05]  /*18c90*/  @!P0 NANOSLEEP.SYNCS 0x989680 ;  /* 0x009896800000895d */ /* 0x004fea0003900000 */
[----:B------:R-:W2:Y:S02]  /*18ca0*/  @!P0 SYNCS.PHASECHK.TRANS64 P0, [R4+URZ+0x28c60], R2 ;  /* 0x028c6002040085a7 */ /* 0x000ea4000800007f */
[----:B--2---:R-:W-:Y:S05]  /*18cb0*/  @!P0 BRA `(.L_x_5777) ;  /* 0xfffffffc00f08947 */ /* 0x004fea000383ffff */
[----:B------:R-:W-:Y:S05]  /*18cc0*/  BRA `(.L_x_5842) ;  /* 0xffffffd400fc7947 */ /* 0x000fea000383ffff */
.L_x_5793:
[----:B------:R-:W-:Y:S01]  /*18cd0*/  BSSY B0, `(.L_x_5843) ;  /* 0x0000008000007945 */ /* 0x000fe20003800000 */
[----:B------:R-:W-:Y:S02]  /*18ce0*/  IMAD.MOV.U32 R13, RZ, RZ, R16 ;  /* 0x000000ffff0d7224 */ /* 0x000fe400078e0010 */
[----:B------:R-:W-:Y:S02]  /*18cf0*/  IMAD.MOV.U32 R12, RZ, RZ, RZ ;  /* 0x000000ffff0c7224 */ /* 0x000fe400078e00ff */
[----:B------:R-:W-:Y:S02]  /*18d00*/  IMAD.MOV.U32 R11, RZ, RZ, 0x1f ;  /* 0x0000001fff0b7424 */ /* 0x000fe400078e00ff */
[----:B------:R-:W-:-:S07]  /*18d10*/  IMAD.MOV.U32 R15, RZ, RZ, -0x1 ;  /* 0xffffffffff0f7424 */ /* 0x000fce00078e00ff */
[----:B01---5:R-:W-:Y:S05]  /*18d20*/  WARPSYNC.COLLECTIVE R15, `(.L_x_5844) ;  /* 0x000000000f087348 */ /* 0x023fea0003c00000 */
[----:B------:R2:W3:Y:S02]  /*18d30*/  SHFL.IDX P6, R14, R13, R12, R11 ;  /* 0x0000000c0d0e7389 */ /* 0x0004e400000c000b */
[----:B0123-5:R-:W-:Y:S01]  /*18d40*/  ENDCOLLECTIVE ;  /* 0x000000000000791b */ /* 0x02ffe20003800000 */
.L_x_5844:
[----:B------:R-:W-:Y:S05]  /*18d50*/  BSYNC B0 ;  /* 0x0000000000007941 */ /* 0x000fea0003800000 */
.L_x_5843:
        /* <DEDUP_REMOVED lines=9> */
.L_x_5845:
        /* <DEDUP_REMOVED lines=18> */
.L_x_5846:
[----:B------:R-:W-:Y:S01]  /*18f10*/  IMAD.MOV.U32 R12, RZ, RZ, 0x2 ;  /* 0x00000002ff0c7424 */ /* 0x000fe200078e00ff */
[----:B------:R-:W-:-:S05]  /*18f20*/  SEL R5, R14, RZ, P1 ;  /* 0x000000ff0e057207 */ /* 0x000fca0000800000 */
[----:B------:R-:W-:-:S04]  /*18f30*/  IMAD.IADD R3, R2, 0x1, R5 ;  /* 0x0000000102037824 */ /* 0x000fc800078e0205 */
[----:B------:R-:W-:-:S07]  /*18f40*/  IMAD.MOV.U32 R13, RZ, RZ, R3 ;  /* 0x000000ffff0d7224 */ /* 0x000fce00078e0003 */
[----:B------:R-:W-:Y:S05]  /*18f50*/  WARPSYNC.COLLECTIVE R15, `(.L_x_5847) ;  /* 0x000000000f087348 */ /* 0x000fea0003c00000 */
[----:B------:R0:W1:Y:S02]  /*18f60*/  SHFL.UP P6, R14, R13, R12, R11 ;  /* 0x0400000c0d0e7389 */ /* 0x00006400000c000b */
[----:B01----:R-:W-:Y:S01]  /*18f70*/  ENDCOLLECTIVE ;  /* 0x000000000000791b */ /* 0x003fe20003800000 */
.L_x_5847:
[----:B------:R-:W-:Y:S01]  /*18f80*/  IMAD.MOV.U32 R12, RZ, RZ, 0x4 ;  /* 0x00000004ff0c7424 */ /* 0x000fe200078e00ff */
[----:B------:R-:W-:-:S05]  /*18f90*/  SEL R14, R14, RZ, P2 ;  /* 0x000000ff0e0e7207 */ /* 0x000fca0001000000 */
[----:B------:R-:W-:-:S04]  /*18fa0*/  IMAD.IADD R3, R3, 0x1, R14 ;  /* 0x0000000103037824 */ /* 0x000fc800078e020e */
[----:B------:R-:W-:-:S07]  /*18fb0*/  IMAD.MOV.U32 R13, RZ, RZ, R3 ;  /* 0x000000ffff0d7224 */ /* 0x000fce00078e0003 */
[----:B------:R-:W-:Y:S05]  /*18fc0*/  WARPSYNC.COLLECTIVE R15, `(.L_x_5848) ;  /* 0x000000000f087348 */ /* 0x000fea0003c00000 */
[----:B------:R0:W1:Y:S02]  /*18fd0*/  SHFL.UP P6, R14, R13, R12, R11 ;  /* 0x0400000c0d0e7389 */ /* 0x00006400000c000b */
[----:B01----:R-:W-:Y:S01]  /*18fe0*/  ENDCOLLECTIVE ;  /* 0x000000000000791b */ /* 0x003fe20003800000 */
.L_x_5848:
[----:B------:R-:W-:Y:S01]  /*18ff0*/  IMAD.MOV.U32 R12, RZ, RZ, 0x8 ;  /* 0x00000008ff0c7424 */ /* 0x000fe200078e00ff */
[----:B------:R-:W-:-:S05]  /*19000*/  SEL R14, R14, RZ, P3 ;  /* 0x000000ff0e0e7207 */ /* 0x000fca0001800000 */
[----:B------:R-:W-:-:S04]  /*19010*/  IMAD.IADD R3, R3, 0x1, R14 ;  /* 0x0000000103037824 */ /* 0x000fc800078e020e */
[----:B------:R-:W-:-:S07]  /*19020*/  IMAD.MOV.U32 R13, RZ, RZ, R3 ;  /* 0x000000ffff0d7224 */ /* 0x000fce00078e0003 */
[----:B------:R-:W-:Y:S05]  /*19030*/  WARPSYNC.COLLECTIVE R15, `(.L_x_5849) ;  /* 0x000000000f087348 */ /* 0x000fea0003c00000 */
[----:B------:R0:W1:Y:S02]  /*19040*/  SHFL.UP P6, R14, R13, R12, R11 ;  /* 0x0400000c0d0e7389 */ /* 0x00006400000c000b */
[----:B01----:R-:W-:Y:S01]  /*19050*/  ENDCOLLECTIVE ;  /* 0x000000000000791b */ /* 0x003fe20003800000 */
.L_x_5849:
[----:B------:R-:W-:Y:S01]  /*19060*/  IMAD.MOV.U32 R12, RZ, RZ, 0x10 ;  /* 0x00000010ff0c7424 */ /* 0x000fe200078e00ff */
[----:B------:R-:W-:-:S05]  /*19070*/  SEL R14, R14, RZ, P4 ;  /* 0x000000ff0e0e7207 */ /* 0x000fca0002000000 */
[----:B------:R-:W-:-:S04]  /*19080*/  IMAD.IADD R3, R3, 0x1, R14 ;  /* 0x0000000103037824 */ /* 0x000fc800078e020e */
[----:B------:R-:W-:-:S07]  /*19090*/  IMAD.MOV.U32 R13, RZ, RZ, R3 ;  /* 0x000000ffff0d7224 */ /* 0x000fce00078e0003 */
[----:B------:R-:W-:Y:S05]  /*190a0*/  WARPSYNC.COLLECTIVE R15, `(.L_x_5850) ;  /* 0x000000000f087348 */ /* 0x000fea0003c00000 */
[----:B------:R0:W1:Y:S02]  /*190b0*/  SHFL.UP P6, R14, R13, R12, R11 ;  /* 0x0400000c0d0e7389 */ /* 0x00006400000c000b */
[----:B01----:R-:W-:Y:S01]  /*190c0*/  ENDCOLLECTIVE ;  /* 0x000000000000791b */ /* 0x003fe20003800000 */
.L_x_5850:
        /* <DEDUP_REMOVED lines=8> */
.L_x_5851:
[----:B------:R-:W-:Y:S05]  /*19150*/  BRA `(.L_x_5852) ;  /* 0xffffffe000507947 */ /* 0x000fea000383ffff */
.L_x_5798:
[----:B------:R-:W-:Y:S01]  /*19160*/  BSSY B0, `(.L_x_5853) ;  /* 0x0000008000007945 */ /* 0x000fe20003800000 */
[----:B-----5:R-:W-:Y:S02]  /*19170*/  IMAD.MOV.U32 R13, RZ, RZ, R2 ;  /* 0x000000ffff0d7224 */ /* 0x020fe400078e0002 */
[----:B------:R-:W-:Y:S02]  /*19180*/  IMAD.MOV.U32 R12, RZ, RZ, 0x1 ;  /* 0x00000001ff0c7424 */ /* 0x000fe400078e00ff */
[----:B------:R-:W-:Y:S02]  /*19190*/  IMAD.MOV.U32 R11, RZ, RZ, RZ ;  /* 0x000000ffff0b7224 */ /* 0x000fe400078e00ff */
[----:B------:R-:W-:-:S07]  /*191a0*/  IMAD.MOV.U32 R15, RZ, RZ, -0x1 ;  /* 0xffffffffff0f7424 */ /* 0x000fce00078e00ff */
[----:B012---:R-:W-:Y:S05]  /*191b0*/  WARPSYNC.COLLECTIVE R15, `(.L_x_5854) ;  /* 0x000000000f087348 */ /* 0x007fea0003c00000 */
[----:B------:R3:W4:Y:S02]  /*191c0*/  SHFL.UP P6, R14, R13, R12, R11 ;  /* 0x0400000c0d0e7389 */ /* 0x00072400000c000b */
[----:B01234-:R-:W-:Y:S01]  /*191d0*/  ENDCOLLECTIVE ;  /* 0x000000000000791b */ /* 0x01ffe20003800000 */
.L_x_5854:
[----:B------:R-:W-:Y:S05]  /*191e0*/  BSYNC B0 ;  /* 0x0000000000007941 */ /* 0x000fea0003800000 */
.L_x_5853:
[----:B------:R-:W-:Y:S01]  /*191f0*/  SEL R13, R14, RZ, P1 ;  /* 0x000000ff0e0d7207 */ /* 0x000fe20000800000 */
[----:B------:R-:W-:Y:S02]  /*19200*/  IMAD.MOV.U32 R12, RZ, RZ, 0x2 ;  /* 0x00000002ff0c7424 */ /* 0x000fe400078e00ff */
[----:B------:R-:W-:Y:S02]  /*19210*/  IMAD.MOV.U32 R11, RZ, RZ, RZ ;  /* 0x000000ffff0b7224 */ /* 0x000fe400078e00ff */
[----:B------:R-:W-:Y:S02]  /*19220*/  IMAD.IADD R13, R2, 0x1, R13 ;  /* 0x00000001020d7824 */ /* 0x000fe400078e020d */
[----:B------:R-:W-:-:S07]  /*19230*/  IMAD.MOV.U32 R15, RZ, RZ, -0x1 ;  /* 0xffffffffff0f7424 */ /* 0x000fce00078e00ff */
[----:B------:R-:W-:Y:S05]  /*19240*/  WARPSYNC.COLLECTIVE R15, `(.L_x_5855) ;  /* 0x000000000f087348 */ /* 0x000fea0003c00000 */
[----:B------:R0:W1:Y:S02]  /*19250*/  SHFL.UP P6, R14, R13, R12, R11 ;  /* 0x0400000c0d0e7389 */ /* 0x00006400000c000b */
[----:B01----:R-:W-:Y:S01]  /*19260*/  ENDCOLLECTIVE ;  /* 0x000000000000791b */ /* 0x003fe20003800000 */
.L_x_5855:
[----:B------:R-:W-:Y:S01]  /*19270*/  IMAD.MOV.U32 R12, RZ, RZ, 0x4 ;  /* 0x00000004ff0c7424 */ /* 0x000fe200078e00ff */
[----:B------:R-:W-:-:S05]  /*19280*/  SEL R4, R14, RZ, P2 ;  /* 0x000000ff0e047207 */ /* 0x000fca0001000000 */
[----:B------:R-:W-:-:S04]  /*19290*/  IMAD.IADD R4, R13, 0x1, R4 ;  /* 0x000000010d047824 */ /* 0x000fc800078e0204 */
[----:B------:R-:W-:-:S07]  /*192a0*/  IMAD.MOV.U32 R13, RZ, RZ, R4 ;  /* 0x000000ffff0d7224 */ /* 0x000fce00078e0004 */
[----:B------:R-:W-:Y:S05]  /*192b0*/  WARPSYNC.COLLECTIVE R15, `(.L_x_5856) ;  /* 0x000000000f087348 */ /* 0x000fea0003c00000 */
[----:B------:R0:W1:Y:S02]  /*192c0*/  SHFL.UP P6, R14, R13, R12, R11 ;  /* 0x0400000c0d0e7389 */ /* 0x00006400000c000b */
[----:B01----:R-:W-:Y:S01]  /*192d0*/  ENDCOLLECTIVE ;  /* 0x000000000000791b */ /* 0x003fe20003800000 */
.L_x_5856:
[----:B------:R-:W-:Y:S01]  /*192e0*/  IMAD.MOV.U32 R12, RZ, RZ, 0x8 ;  /* 0x00000008ff0c7424 */ /* 0x000fe200078e00ff */
[----:B------:R-:W-:-:S05]  /*192f0*/  SEL R5, R14, RZ, P3 ;  /* 0x000000ff0e057207 */ /* 0x000fca0001800000 */
[----:B------:R-:W-:-:S04]  /*19300*/  IMAD.IADD R5, R4, 0x1, R5 ;  /* 0x0000000104057824 */ /* 0x000fc800078e0205 */
[----:B------:R-:W-:-:S07]  /*19310*/  IMAD.MOV.U32 R13, RZ, RZ, R5 ;  /* 0x000000ffff0d7224 */ /* 0x000fce00078e0005 */
[----:B------:R-:W-:Y:S05]  /*19320*/  WARPSYNC.COLLECTIVE R15, `(.L_x_5857) ;  /* 0x000000000f087348 */ /* 0x000fea0003c00000 */
[----:B------:R0:W1:Y:S02]  /*19330*/  SHFL.UP P6, R14, R13, R12, R11 ;  /* 0x0400000c0d0e7389 */ /* 0x00006400000c000b */
[----:B01----:R-:W-:Y:S01]  /*19340*/  ENDCOLLECTIVE ;  /* 0x000000000000791b */ /* 0x003fe20003800000 */
.L_x_5857:
[----:B------:R-:W-:Y:S01]  /*19350*/  IMAD.MOV.U32 R12, RZ, RZ, 0x10 ;  /* 0x00000010ff0c7424 */ /* 0x000fe200078e00ff */
[----:B------:R-:W-:-:S05]  /*19360*/  SEL R6, R14, RZ, P4 ;  /* 0x000000ff0e067207 */ /* 0x000fca0002000000 */
[----:B------:R-:W-:-:S04]  /*19370*/  IMAD.IADD R6, R5, 0x1, R6 ;  /* 0x0000000105067824 */ /* 0x000fc800078e0206 */
[----:B------:R-:W-:-:S07]  /*19380*/  IMAD.MOV.U32 R13, RZ, RZ, R6 ;  /* 0x000000ffff0d7224 */ /* 0x000fce00078e0006 */
[----:B------:R-:W-:Y:S05]  /*19390*/  WARPSYNC.COLLECTIVE R15, `(.L_x_5858) ;  /* 0x000000000f087348 */ /* 0x000fea0003c00000 */
[----:B------:R0:W1:Y:S02]  /*193a0*/  SHFL.UP P6, R14, R13, R12, R11 ;  /* 0x0400000c0d0e7389 */ /* 0x00006400000c000b */
[----:B01----:R-:W-:Y:S01]  /*193b0*/  ENDCOLLECTIVE ;  /* 0x000000000000791b */ /* 0x003fe20003800000 */
.L_x_5858:
        /* <DEDUP_REMOVED lines=8> */
.L_x_5859:
[----:B------:R-:W-:Y:S05]  /*19440*/  BRA `(.L_x_5860) ;  /* 0xffffffe000307947 */ /* 0x000fea000383ffff */
.L_x_5800:
[----:B------:R-:W-:Y:S01]  /*19450*/  BSSY B0, `(.L_x_5861) ;  /* 0x0000006000007945 */ /* 0x000fe20003800000 */
[----:B------:R-:W-:Y:S01]  /*19460*/  PLOP3.LUT P6, PT, P6, PT, PT, 0x8, 0x0 ;  /* 0x000000000000781c */ /* 0x000fe200037ce170 */
[----:B------:R-:W-:-:S12]  /*19470*/  IMAD.MOV.U32 R15, RZ, RZ, -0x1 ;  /* 0xffffffffff0f7424 */ /* 0x000fd800078e00ff */
[----:B01---5:R-:W-:Y:S05]  /*19480*/  WARPSYNC.COLLECTIVE R15, `(.L_x_5862) ;  /* 0x000000000f087348 */ /* 0x023fea0003c00000 */
[----:B------:R-:W-:Y:S01]  /*19490*/  VOTE.ANY R14, PT, P6 ;  /* 0x00000000000e7806 */ /* 0x000fe200030e0100 */
[----:B01---5:R-:W-:Y:S06]  /*194a0*/  ENDCOLLECTIVE ;  /* 0x000000000000791b */ /* 0x023fec0003800000 */
.L_x_5862:
[----:B------:R-:W-:Y:S05]  /*194b0*/  BSYNC B0 ;  /* 0x0000000000007941 */ /* 0x000fea0003800000 */
.L_x_5861:
        /* <DEDUP_REMOVED lines=9> */
.L_x_5863:
[----:B------:R-:W-:Y:S01]  /*19550*/  IMAD.MOV.U32 R17, RZ, RZ, R14 ;  /* 0x000000ffff117224 */ /* 0x000fe200078e000e */
[----:B------:R-:W-:Y:S06]  /*19560*/  BRA `(.L_x_5864) ;  /* 0xffffffe000207947 */ /* 0x000fec000383ffff */
.L_x_5802:
[----:B------:R-:W-:Y:S01]  /*19570*/  BSSY B0, `(.L_x_5865) ;  /* 0x0000007000007945 */ /* 0x000fe20003800000 */
[----:B------:R-:W-:Y:S02]  /*19580*/  IMAD.MOV.U32 R13, RZ, RZ, R3 ;  /* 0x000000ffff0d7224 */ /* 0x000fe400078e0003 */
[----:B------:R-:W-:Y:S02]  /*19590*/  IMAD.MOV.U32 R11, RZ, RZ, 0x1f ;  /* 0x0000001fff0b7424 */ /* 0x000fe400078e00ff */
[----:B------:R-:W-:-:S07]  /*195a0*/  IMAD.MOV.U32 R15, RZ, RZ, -0x1 ;  /* 0xffffffffff0f7424 */ /* 0x000fce00078e00ff */
[----:B012--5:R-:W-:Y:S05]  /*195b0*/  WARPSYNC.COLLECTIVE R15, `(.L_x_5866) ;  /* 0x000000000f087348 */ /* 0x027fea0003c00000 */
[----:B------:R3:W4:Y:S02]  /*195c0*/  SHFL.IDX P6, R14, R13, R12, R11 ;  /* 0x0000000c0d0e7389 */ /* 0x00072400000c000b */
[----:B012345:R-:W-:Y:S01]  /*195d0*/  ENDCOLLECTIVE ;  /* 0x000000000000791b */ /* 0x03ffe20003800000 */
.L_x_5866:
[----:B------:R-:W-:Y:S05]  /*195e0*/  BSYNC B0 ;  /* 0x0000000000007941 */ /* 0x000fea0003800000 */
.L_x_5865:
[----:B------:R-:W-:Y:S01]  /*195f0*/  IMAD.MOV.U32 R5, RZ, RZ, R14 ;  /* 0x000000ffff057224 */ /* 0x000fe200078e000e */
[----:B------:R-:W-:Y:S06]  /*19600*/  BRA `(.L_x_5801) ;  /* 0xffffffe000147947 */ /* 0x000fec000383ffff */
.L_x_5806:
[----:B0-----:R0:W1:Y:S02]  /*19610*/  SYNCS.PHASECHK.TRANS64.TRYWAIT P0, [R0+URZ+0x28c20], R3 ;  /* 0x028c2003000075a7 */ /* 0x001064000800017f */
[----:B-1----:R-:W-:Y:S05]  /*19620*/  @!P0 NANOSLEEP.SYNCS 0x989680 ;  /* 0x009896800000895d */ /* 0x002fea0003900000 */
[----:B------:R-:W1:Y:S02]  /*19630*/  @!P0 SYNCS.PHASECHK.TRANS64 P0, [R0+URZ+0x28c20], R3 ;  /* 0x028c2003000085a7 */ /* 0x000e64000800007f */
[----:B-1----:R-:W-:Y:S05]  /*19640*/  @!P0 BRA `(.L_x_5806) ;  /* 0xfffffffc00f08947 */ /* 0x002fea000383ffff */
[----:B------:R-:W-:Y:S05]  /*19650*/  BRA `(.L_x_5867) ;  /* 0xffffffe400947947 */ /* 0x000fea000383ffff */
.L_x_5807:
        /* <DEDUP_REMOVED lines=11> */
.L_x_5869:
[----:B------:R-:W-:Y:S05]  /*19710*/  BSYNC B0 ;  /* 0x0000000000007941 */ /* 0x000fea0003800000 */
.L_x_5868:
[----:B------:R-:W-:Y:S05]  /*19720*/  BRA `(.L_x_5870) ;  /* 0xffffffe4007c7947 */ /* 0x000fea000383ffff */
.L_x_5810:
[----:B------:R-:W-:Y:S01]  /*19730*/  BSSY B1, `(.L_x_5871) ;  /* 0x0000006000017945 */ /* 0x000fe20003800000 */
[----:B------:R-:W-:-:S07]  /*19740*/  IMAD.MOV.U32 R15, RZ, RZ, -0x1 ;  /* 0xffffffffff0f7424 */ /* 0x000fce00078e00ff */
[----:B01---5:R-:W-:Y:S05]  /*19750*/  WARPSYNC.COLLECTIVE R15, `(.L_x_5872) ;  /* 0x000000000f0c7348 */ /* 0x023fea0003c00000 */
[----:B------:R-:W-:Y:S02]  /*19760*/  ELECT P6, UR62, PT ;  /* 0x00000000003e782f */ /* 0x000fe400038c0000 */
[----:B------:R-:W-:Y:S01]  /*19770*/  MOV R14, UR62 ;  /* 0x0000003e000e7c02 */ /* 0x000fe20008000f00 */
[----:B01---5:R-:W-:Y:S10]  /*19780*/  ENDCOLLECTIVE ;  /* 0x000000000000791b */ /* 0x023ff40003800000 */
.L_x_5872:
[----:B------:R-:W-:Y:S05]  /*19790*/  BSYNC B1 ;  /* 0x0000000000017941 */ /* 0x000fea0003800000 */
.L_x_5871:
[----:B------:R-:W-:Y:S05]  /*197a0*/  BRA `(.L_x_5873) ;  /* 0xffffffe400747947 */ /* 0x000fea000383ffff */
.L_x_5812:
[----:B0-----:R0:W1:Y:S02]  /*197b0*/  SYNCS.PHASECHK.TRANS64.TRYWAIT P0, [R6+URZ], R5 ;  /* 0x00000005060075a7 */ /* 0x001064000800017f */
[----:B-1----:R-:W-:Y:S05]  /*197c0*/  @!P0 NANOSLEEP.SYNCS 0x989680 ;  /* 0x009896800000895d */ /* 0x002fea0003900000 */
[----:B------:R-:W1:Y:S02]  /*197d0*/  @!P0 SYNCS.PHASECHK.TRANS64 P0, [R6+URZ], R5 ;  /* 0x00000005060085a7 */ /* 0x000e64000800007f */
[----:B-1----:R-:W-:Y:S05]  /*197e0*/  @!P0 BRA `(.L_x_5812) ;  /* 0xfffffffc00f08947 */ /* 0x002fea000383ffff */
[----:B------:R-:W-:Y:S05]  /*197f0*/  BRA `(.L_x_5874) ;  /* 0xffffffe400b07947 */ /* 0x000fea000383ffff */
.L_x_5813:
[----:B-1----:R1:W2:Y:S02]  /*19800*/  SYNCS.PHASECHK.TRANS64.TRYWAIT P0, [R7+URZ], R2 ;  /* 0x00000002070075a7 */ /* 0x0022a4000800017f */
[----:B--2---:R-:W-:Y:S05]  /*19810*/  @!P0 NANOSLEEP.SYNCS 0x989680 ;  /* 0x009896800000895d */ /* 0x004fea0003900000 */
[----:B------:R-:W2:Y:S02]  /*19820*/  @!P0 SYNCS.PHASECHK.TRANS64 P0, [R7+URZ], R2 ;  /* 0x00000002070085a7 */ /* 0x000ea4000800007f */
[----:B--2---:R-:W-:Y:S05]  /*19830*/  @!P0 BRA `(.L_x_5813) ;  /* 0xfffffffc00f08947 */ /* 0x004fea000383ffff */
[----:B------:R-:W-:Y:S05]  /*19840*/  BRA `(.L_x_5875) ;  /* 0xffffffe400a47947 */ /* 0x000fea000383ffff */
.L_x_5815:
[----:B--2---:R2:W3:Y:S02]  /*19850*/  SYNCS.PHASECHK.TRANS64.TRYWAIT P0, [R4+URZ], R5 ;  /* 0x00000005040075a7 */ /* 0x0044e4000800017f */
[----:B---3--:R-:W-:Y:S05]  /*19860*/  @!P0 NANOSLEEP.SYNCS 0x989680 ;  /* 0x009896800000895d */ /* 0x008fea0003900000 */
[----:B------:R-:W3:Y:S02]  /*19870*/  @!P0 SYNCS.PHASECHK.TRANS64 P0, [R4+URZ], R5 ;  /* 0x00000005040085a7 */ /* 0x000ee4000800007f */
[----:B---3--:R-:W-:Y:S05]  /*19880*/  @!P0 BRA `(.L_x_5815) ;  /* 0xfffffffc00f08947 */ /* 0x008fea000383ffff */
[----:B------:R-:W-:Y:S05]  /*19890*/  BRA `(.L_x_5876) ;  /* 0xffffffe400ac7947 */ /* 0x000fea000383ffff */
.L_x_5877:
        /* <DEDUP_REMOVED lines=14> */
.L_x_15293:


//--------------------- .text._ZN7cutlass13device_kernelIN5flash11enable_sm90INS1_16FlashAttnFwdSm90INS1_25CollectiveMainloopFwdSm90ILi2EN4cute5tupleIJNS5_1CILi1EEES8_S8_EEENS6_IJNS7_ILi64EEESA_SA_EEELi512ENS_10bfloat16_tEfNS_4arch4Sm90ELb0ELb1ELb1ELb1ELb0ELb1ELb0ELb0ELb0ELb1ELb0ELb0EEENS1_21CollectiveEpilogueFwdINS6_IJSA_NS7_ILi512EEESA_EEES9_SC_SE_Li256ELb1ELb1ELb0ELb0EEENS1_36VarlenDynamicPersistentTileSchedulerILi64ELi64ELi256ELi128ELb0ELb1ELb1ELb1ELb0ELb1EEEEEEEEEvNT_6ParamsE --------------------------
	.section	.text._ZN7cutlass13device_kernelIN5flash11enable_sm90INS1_16FlashAttnFwdSm90INS1_25CollectiveMainloopFwdSm90ILi2EN4cute5tupleIJNS5_1CILi1EEES8_S8_EEENS6_IJNS7_ILi64EEESA_SA_EEELi512ENS_10bfloat16_tEfNS_4arch4Sm90ELb0ELb1ELb1ELb1ELb0ELb1ELb0ELb0ELb0ELb1ELb0ELb0EEENS1_21CollectiveEpilogueFwdINS6_IJSA_NS7_ILi512EEESA_EEES9_SC_SE_Li256ELb1ELb1ELb0ELb0EEENS1_36VarlenDynamicPersistentTileSchedulerILi64ELi64ELi256ELi128ELb0ELb1ELb1ELb1ELb0ELb1EEEEEEEEEvNT_6ParamsE,"ax",@progbits
	.align	128
.text._ZN7cutlass13device_kernelIN5flash11enable_sm90INS1_16FlashAttnFwdSm90INS1_25CollectiveMainloopFwdSm90ILi2EN4cute5tupleIJNS5_1CILi1EEES8_S8_EEENS6_IJNS7_ILi64EEESA_SA_EEELi512ENS_10bfloat16_tEfNS_4arch4Sm90ELb0ELb1ELb1ELb1ELb0ELb1ELb0ELb0ELb0ELb1ELb0ELb0EEENS1_21CollectiveEpilogueFwdINS6_IJSA_NS7_ILi512EEESA_EEES9_SC_SE_Li256ELb1ELb1ELb0ELb0EEENS1_36VarlenDynamicPersistentTileSchedulerILi64ELi64ELi256ELi128ELb0ELb1ELb1ELb1ELb0ELb1EEEEEEEEEvNT_6ParamsE:
        .type           _ZN7cutlass13device_kernelIN5flash11enable_sm90INS1_16FlashAttnFwdSm90INS1_25CollectiveMainloopFwdSm90ILi2EN4cute5tupleIJNS5_1CILi1EEES8_S8_EEENS6_IJNS7_ILi64EEESA_SA_EEELi512ENS_10bfloat16_tEfNS_4arch4Sm90ELb0ELb1ELb1ELb1ELb0ELb1ELb0ELb0ELb0ELb1ELb0ELb0EEENS1_21CollectiveEpilogueFwdINS6_IJSA_NS7_ILi512EEESA_EEES9_SC_SE_Li256ELb1ELb1ELb0ELb0EEENS1_36VarlenDynamicPersistentTileSchedulerILi64ELi64ELi256ELi128ELb0ELb1ELb1ELb1ELb0ELb1EEEEEEEEEvNT_6ParamsE,@function
        .size           _ZN7cutlass13device_kernelIN5flash11enable_sm90INS1_16FlashAttnFwdSm90INS1_25CollectiveMainloopFwdSm90ILi2EN4cute5tupleIJNS5_1CILi1EEES8_S8_EEENS6_IJNS7_ILi64EEESA_SA_EEELi512ENS_10bfloat16_tEfNS_4arch4Sm90ELb0ELb1ELb1ELb1ELb0ELb1ELb0ELb0ELb0ELb1ELb0ELb0EEENS1_21CollectiveEpilogueFwdINS6_IJSA_NS7_ILi512EEESA_EEES9_SC_SE_Li256ELb1ELb1ELb0ELb0EEENS1_36VarlenDynamicPersistentTileSchedulerILi64ELi64ELi256ELi128ELb0ELb1ELb1ELb1ELb0ELb1EEEEEEEEEvNT_6ParamsE,(.L_x_15294 - _ZN7cutlass13device_kernelIN5flash11enable_sm90INS1_16FlashAttnFwdSm90INS1_25CollectiveMainloopFwdSm90ILi2EN4cute5tupleIJNS5_1CILi1EEES8_S8_EEENS6_IJNS7_ILi64EEESA_SA_EEELi512ENS_10bfloat16_tEfNS_4arch4Sm90ELb0ELb1ELb1ELb1ELb0ELb1ELb0ELb0ELb0ELb1ELb0ELb0EEENS1_21CollectiveEpilogueFwdINS6_IJSA_NS7_ILi512EEESA_EEES9_SC_SE_Li256ELb1ELb1ELb0ELb0EEENS1_36VarlenDynamicPersistentTileSchedulerILi64ELi64ELi256ELi128ELb0ELb1ELb1ELb1ELb0ELb1EEEEEEEEEvNT_6ParamsE)
        .other          _ZN7cutlass13device_kernelIN5flash11enable_sm90INS1_16FlashAttnFwdSm90INS1_25CollectiveMainloopFwdSm90ILi2EN4cute5tupleIJNS5_1CILi1EEES8_S8_EEENS6_IJNS7_ILi64EEESA_SA_EEELi512ENS_10bfloat16_tEfNS_4arch4Sm90ELb0ELb1ELb1ELb1ELb0ELb1ELb0ELb0ELb0ELb1ELb0ELb0EEENS1_21CollectiveEpilogueFwdINS6_IJSA_NS7_ILi512EEESA_EEES9_SC_SE_Li256ELb1ELb1ELb0ELb0EEENS1_36VarlenDynamicPersistentTileSchedulerILi64ELi64ELi256ELi128ELb0ELb1ELb1ELb1ELb0ELb1EEEEEEEEEvNT_6ParamsE,@"STO_CUDA_ENTRY STV_DEFAULT"
_ZN7cutlass13device_kernelIN5flash11enable_sm90INS1_16FlashAttnFwdSm90INS1_25CollectiveMainloopFwdSm90ILi2EN4cute5tupleIJNS5_1CILi1EEES8_S8_EEENS6_IJNS7_ILi64EEESA_SA_EEELi512ENS_10bfloat16_tEfNS_4arch4Sm90ELb0ELb1ELb1ELb1ELb0ELb1ELb0ELb0ELb0ELb1ELb0ELb0EEENS1_21CollectiveEpilogueFwdINS6_IJSA_NS7_ILi512EEESA_EEES9_SC_SE_Li256ELb1ELb1ELb0ELb0EEENS1_36VarlenDynamicPersistentTileSchedulerILi64ELi64ELi256ELi128ELb0ELb1ELb1ELb1ELb0ELb1EEEEEEEEEvNT_6ParamsE:
        /* <DEDUP_REMOVED lines=24> */
.L_x_5879:
[----:B------:R-:W-:Y:S05]  /*0180*/  BSYNC B0 ;  /* 0x0000000000007941 */ /* 0x000fea0003800000 */
.L_x_5878:
        /* <DEDUP_REMOVED lines=37> */
.L_x_5880:
        /* <DEDUP_REMOVED lines=22> */
.L_x_5881:
        /* <DEDUP_REMOVED lines=18> */
.L_x_5882:
        /* <DEDUP_REMOVED lines=22> */
.L_x_5883:
        /* <DEDUP_REMOVED lines=22> */
.L_x_5884:
[----:B------:R-:W-:Y:S01]  /*0920*/  PLOP3.LUT P0, PT, PT, PT, UP0, 0x80, 0x0 ;  /* 0x000000000000781c */ /* 0x000fe20003f0f008 */
[----:B------:R-:W-:Y:S01]  /*0930*/  UMOV UR36, 0x1 ;  /* 0x0000000100247882 */ /* 0x000fe20000000000 */
[----:B------:R-:W-:Y:S01]  /*0940*/  NOP ;  /* 0x0000000000007918 */ /* 0x000fe20000000000 */
[----:B------:R-:W-:Y:S01]  /*0950*/  USEL UR36, UR36, 0x2, !UP0 ;  /* 0x0000000224247887 */ /* 0x000fe2000c000000 */
[----:B------:R-:W-:Y:S01]  /*0960*/  BSSY B9, `(.L_x_5885) ;  /* 0x0001fea000097945 */ /* 0x000fe20003800000 */
[----:B------:R-:W-:Y:S01]  /*0970*/  ULDC.64 UR42, c[0x0][0x208] ;  /* 0x00008200002a7ab9 */ /* 0x000fe20000000a00 */
[----:B012-4-:R-:W-:Y:S07]  /*0980*/  BAR.SYNC.DEFER_BLOCKING 0x0 ;  /* 0x0000000000007b1d */ /* 0x017fee0000010000 */
[----:B------:R-:W-:Y:S05]  /*0990*/  @!P0 BRA `(.L_x_5886) ;  /* 0x0000016800e08947 */ /* 0x000fea0003800000 */
.L_x_5887:
[----:B------:R-:W-:-:S08]  /*09a0*/  NOP ;  /* 0x0000000000007918 */ /* 0x000fd00000000000 */
[----:B------:R-:W0:Y:S02]  /*09b0*/  USETMAXREG.TRY_ALLOC.CTAPOOL UP0, 0xf0 ;  /* 0x000000f0000079c8 */ /* 0x000e240008000600 */
[----:B0-----:R-:W-:-:S13]  /*09c0*/  PLOP3.LUT P0, PT, PT, PT, UP0, 0x80, 0x0 ;  /* 0x000000000000781c */ /* 0x001fda0003f0f008 */
[----:B------:R-:W-:Y:S05]  /*09d0*/  @!P0 BRA `(.L_x_5887) ;  /* 0xfffffffc00f08947 */ /* 0x000fea000383ffff */
[----:B------:R-:W-:Y:S01]  /*09e0*/  ISETP.NE.AND P0, PT, R2, 0x1, PT ;  /* 0x000000010200780c */ /* 0x000fe20003f05270 */
[----:B------:R-:W0:Y:S01]  /*09f0*/  S2UR UR5, SR_CgaCtaId ;  /* 0x00000000000579c3 */ /* 0x000e220000008800 */
[----:B------:R-:W-:-:S11]  /*0a00*/  UMOV UR4, 0x400 ;  /* 0x0000040000047882 */ /* 0x000fd60000000000 */
[----:B------:R-:W-:Y:S06]  /*0a10*/  @!P0 BAR.ARV 0x8, 0x100 ;  /* 0x0204000000008b1d */ /* 0x000fec0000002000 */
[----:B------:R-:W-:Y:S01]  /*0a20*/  ISETP.GE.U32.AND P0, PT, R4, 0x100, PT ;  /* 0x000001000400780c */ /* 0x000fe20003f06070 */
[----:B0-----:R-:W-:-:S06]  /*0a30*/  ULEA UR4, UR5, UR4, 0x18 ;  /* 0x0000000405047291 */ /* 0x001fcc000f8ec03f */
[----:B------:R-:W-:-:S06]  /*0a40*/  IMAD.U32 R2, RZ, RZ, UR4 ;  /* 0x00000004ff027e24 */ /* 0x000fcc000f8e00ff */
[----:B------:R-:W-:Y:S06]  /*0a50*/  @P0 BAR.ARV 0xf, 0x100 ;  /* 0x03c4000000000b1d */ /* 0x000fec0000002000 */
[----:B------:R-:W-:Y:S02]  /*0a60*/  ULDC UR4, c[0x0][0xc3c] ;  /* 0x00030f0000047ab9 */ /* 0x000fe40000000800 */
[----:B------:R-:W-:Y:S06]  /*0a70*/  BAR.SYNC.DEFER_BLOCKING 0x5, 0x180 ;  /* 0x0146000000007b1d */ /* 0x000fec0000010000 */
[----:B------:R-:W0:Y:S02]  /*0a80*/  LDS.128 R24, [R2+0x28cd0] ;  /* 0x028cd00002187984 */ /* 0x000e240000000c00 */
[----:B------:R-:W-:Y:S06]  /*0a90*/  BAR.ARV 0x4, 0x180 ;  /* 0x0106000000007b1d */ /* 0x000fec0000002000 */
[----:B0-----:R-:W-:-:S13]  /*0aa0*/  ISETP.GE.AND P0, PT, R27, UR4, PT ;  /* 0x000000041b007c0c */ /* 0x001fda000bf06270 */
[----:B------:R-:W-:Y:S05]  /*0ab0*/  @P0 BRA `(.L_x_5888) ;  /* 0x000001fc00500947 */ /* 0x000fea0003800000 */
[----:B------:R-:W-:Y:S01]  /*0ac0*/  VIADD R15, R4, 0xffffff80 ;  /* 0xffffff80040f7836 */ /* 0x000fe20000000000 */
[----:B------:R-:W-:Y:S01]  /*0ad0*/  CS2R R18, SRZ ;  /* 0x0000000000127805 */ /* 0x000fe2000001ff00 */
[----:B------:R-:W-:Y:S01]  /*0ae0*/  IMAD.MOV.U32 R197, RZ, RZ, 0x20 ;  /* 0x00000020ffc57424 */ /* 0x000fe200078e00ff */
[----:B------:R-:W-:Y:S01]  /*0af0*/  ULOP3.LUT UR37, UR36, 0x1, URZ, 0xfc, !UPT ;  /* 0x0000000124257892 */ /* 0x000fe2000f8efc3f */
[----:B------:R-:W-:Y:S01]  /*0b00*/  IMAD.MOV.U32 R217, RZ, RZ, RZ ;  /* 0x000000ffffd97224 */ /* 0x000fe200078e00ff */
[----:B------:R-:W-:Y:S01]  /*0b10*/  SHF.R.S32.HI R0, RZ, 0x1f, R15 ;  /* 0x0000001fff007819 */ /* 0x000fe2000001140f */
[----:B------:R-:W-:Y:S02]  /*0b20*/  IMAD.MOV.U32 R185, RZ, RZ, RZ ;  /* 0x000000ffffb97224 */ /* 0x000fe400078e00ff */
[----:B------:R-:W-:Y:S01]  /*0b30*/  IMAD.MOV.U32 R187, RZ, RZ, RZ ;  /* 0x000000ffffbb7224 */ /* 0x000fe200078e00ff */
[CC--:B------:R-:W-:Y:S02]  /*0b40*/  LEA.HI R3, R0.reuse, R15.reuse, RZ, 0x4 ;  /* 0x0000000f00037211 */ /* 0x0c0fe400078f20ff */
[----:B------:R-:W-:-:S02]  /*0b50*/  LEA.HI R6, R0, R15, RZ, 0x5 ;  /* 0x0000000f00067211 */ /* 0x000fc400078f28ff */
[----:B------:R-:W-:Y:S02]  /*0b60*/  LOP3.LUT R4, R3, 0xfffffff0, RZ, 0xc0, !PT ;  /* 0xfffffff003047812 */ /* 0x000fe400078ec0ff */
[--C-:B------:R-:W-:Y:S02]  /*0b70*/  SHF.R.S32.HI R203, RZ, 0x5, R6.reuse ;  /* 0x00000005ffcb7819 */ /* 0x100fe40000011406 */
[----:B------:R-:W-:Y:S01]  /*0b80*/  SHF.R.S32.HI R6, RZ, 0x1f, R6 ;  /* 0x0000001fff067819 */ /* 0x000fe20000011406 */
[----:B------:R-:W-:Y:S01]  /*0b90*/  IMAD.IADD R5, R15, 0x1, -R4 ;  /* 0x000000010f057824 */ /* 0x000fe200078e0a04 */
[----:B------:R-:W-:Y:S02]  /*0ba0*/  SHF.R.S32.HI R4, RZ, 0x4, R3 ;  /* 0x00000004ff047819 */ /* 0x000fe40000011403 */
[----:B------:R-:W-:Y:S02]  /*0bb0*/  LEA.HI R7, R0, R15, RZ, 0x7 ;  /* 0x0000000f00077211 */ /* 0x000fe400078f38ff */
[----:B------:R-:W-:-:S02]  /*0bc0*/  SHF.R.S32.HI R10, RZ, 0x1f, R5 ;  /* 0x0000001fff0a7819 */ /* 0x000fc40000011405 */
[----:B------:R-:W-:Y:S02]  /*0bd0*/  LEA.HI R3, R3, R4, RZ, 0x1 ;  /* 0x0000000403037211 */ /* 0x000fe400078f08ff */
[----:B------:R-:W-:Y:S02]  /*0be0*/  LEA.HI R13, R10, R5, RZ, 0x3 ;  /* 0x000000050a0d7211 */ /* 0x000fe400078f18ff */
[----:B------:R-:W-:Y:S02]  /*0bf0*/  LEA.HI R6, R6, R203, RZ, 0x2 ;  /* 0x000000cb06067211 */ /* 0x000fe400078f10ff */
[C---:B------:R-:W-:Y:S01]  /*0c00*/  LOP3.LUT R14, R13.reuse, 0xfffffff8, RZ, 0xc0, !PT ;  /* 0xfffffff80d0e7812 */ /* 0x040fe200078ec0ff */
[----:B------:R-:W-:Y:S01]  /*0c10*/  IMAD.SHL.U32 R13, R13, 0x40, RZ ;  /* 0x000000400d0d7824 */ /* 0x000fe200078e00ff */
[----:B------:R-:W-:Y:S02]  /*0c20*/  LOP3.LUT R3, R3, 0x1ffffffe, RZ, 0xc0, !PT ;  /* 0x1ffffffe03037812 */ /* 0x000fe400078ec0ff */
[----:B------:R-:W-:Y:S01]  /*0c30*/  SHF.R.S32.HI R220, RZ, 0x7, R7 ;  /* 0x00000007ffdc7819 */ /* 0x000fe20000011407 */
[----:B------:R-:W-:Y:S01]  /*0c40*/  IMAD.IADD R14, R5, 0x1, -R14 ;  /* 0x00000001050e7824 */ /* 0x000fe200078e0a0e */
[----:B------:R-:W-:Y:S01]  /*0c50*/  LOP3.LUT R6, R6, 0x3ffffc, RZ, 0xc0, !PT ;  /* 0x003ffffc06067812 */ /* 0x000fe200078ec0ff */
[----:B------:R-:W-:Y:S01]  /*0c60*/  IMAD.IADD R3, R4, 0x1, -R3 ;  /* 0x0000000104037824 */ /* 0x000fe200078e0a03 */
[----:B------:R-:W-:Y:S01]  /*0c70*/  LOP3.LUT R8, R7, 0xffffff80, RZ, 0xc0, !PT ;  /* 0xffffff8007087812 */ /* 0x000fe200078ec0ff */
[----:B------:R-:W-:Y:S01]  /*0c80*/  IMAD R5, R220, 0x100, R5 ;  /* 0x00000100dc057824 */ /* 0x000fe200078e0205 */
[C---:B------:R-:W-:Y:S01]  /*0c90*/  R2P PR, R14.reuse, 0x6 ;  /* 0x000000060e007804 */ /* 0x040fe20000000000 */
[----:B------:R-:W-:Y:S01]  /*0ca0*/  IMAD.IADD R6, R203, 0x1, -R6 ;  /* 0x00000001cb067824 */ /* 0x000fe200078e0a06 */
[----:B------:R-:W-:Y:S01]  /*0cb0*/  LEA.HI R7, R7, R220, RZ, 0x1 ;  /* 0x000000dc07077211 */ /* 0x000fe200078f08ff */
[----:B------:R-:W-:-:S02]  /*0cc0*/  IMAD.SHL.U32 R4, R14, 0x40, RZ ;  /* 0x000000400e047824 */ /* 0x000fc400078e00ff */
[----:B------:R-:W-:Y:S01]  /*0cd0*/  IMAD R6, R6, 0x10, R5 ;  /* 0x0000001006067824 */ /* 0x000fe200078e0205 */
[----:B------:R-:W-:Y:S01]  /*0ce0*/  LOP3.LUT R7, R7, 0xfffffe, RZ, 0xc0, !PT ;  /* 0x00fffffe07077812 */ /* 0x000fe200078ec0ff */
[----:B------:R-:W-:Y:S01]  /*0cf0*/  IMAD.SHL.U32 R3, R3, 0x8, RZ ;  /* 0x0000000803037824 */ /* 0x000fe200078e00ff */
[----:B------:R-:W-:Y:S01]  /*0d00*/  LOP3.LUT R4, R4, 0x1c0, RZ, 0xc0, !PT ;  /* 0x000001c004047812 */ /* 0x000fe200078ec0ff */
[----:B------:R-:W-:Y:S01]  /*0d10*/  IMAD.IADD R8, R15, 0x1, -R8 ;  /* 0x000000010f087824 */ /* 0x000fe200078e0a08 */
[----:B------:R-:W-:Y:S01]  /*0d20*/  SEL R197, R197, 0xffffffe0, !P1 ;  /* 0xffffffe0c5c57807 */ /* 0x000fe20004800000 */
[--C-:B------:R-:W-:Y:S01]  /*0d30*/  IMAD.U32 R228, R6, 0x40, R3.reuse ;  /* 0x0000004006e47824 */ /* 0x100fe200078e0003 */
[----:B------:R-:W-:Y:S01]  /*0d40*/  LOP3.LUT R3, R4, 0x8, R3, 0xf8, !PT ;  /* 0x0000000804037812 */ /* 0x000fe200078ef803 */
[----:B------:R-:W-:Y:S01]  /*0d50*/  IMAD.IADD R7, R220, 0x1, -R7 ;  /* 0x00000001dc077824 */ /* 0x000fe200078e0a07 */
[----:B------:R-:W-:Y:S02]  /*0d60*/  SHF.R.U32.HI R6, RZ, 0x3, R4 ;  /* 0x00000003ff067819 */ /* 0x000fe40000011604 */
[----:B------:R-:W-:Y:S01]  /*0d70*/  LOP3.LUT R4, R13, 0x7ffffe00, RZ, 0xc0, !PT ;  /* 0x7ffffe000d047812 */ /* 0x000fe200078ec0ff */
[----:B------:R-:W-:Y:S01]  /*0d80*/  IMAD.SHL.U32 R194, R7, 0x100, RZ ;  /* 0x0000010007c27824 */ /* 0x000fe200078e00ff */
[----:B------:R-:W-:-:S02]  /*0d90*/  LOP3.LUT R3, R3, R6, RZ, 0x3c, !PT ;  /* 0x0000000603037212 */ /* 0x000fc400078e3cff */
[----:B------:R-:W-:Y:S01]  /*0da0*/  SHF.R.S32.HI R9, RZ, 0x1f, R8 ;  /* 0x0000001fff097819 */ /* 0x000fe20000011408 */
[----:B------:R-:W-:-:S03]  /*0db0*/  IMAD R4, R203, 0x400, R4 ;  /* 0x00000400cb047824 */ /* 0x000fc600078e0204 */
[-C--:B------:R-:W-:Y:S01]  /*0dc0*/  LEA.HI R10, R9, R8.reuse, RZ, 0x2 ;  /* 0x00000008090a7211 */ /* 0x080fe200078f10ff */
[----:B------:R-:W-:Y:S01]  /*0dd0*/  IMAD.IADD R3, R4, 0x1, R3 ;  /* 0x0000000104037824 */ /* 0x000fe200078e0203 */
[CC--:B------:R-:W-:Y:S02]  /*0de0*/  LEA.HI R4, R0.reuse, R15.reuse, RZ, 0x3 ;  /* 0x0000000f00047211 */ /* 0x0c0fe400078f18ff */
[----:B------:R-:W-:Y:S01]  /*0df0*/  LEA.HI R0, R0, R15, RZ, 0x2 ;  /* 0x0000000f00007211 */ /* 0x000fe200078f10ff */
[----:B------:R-:W-:Y:S01]  /*0e00*/  IMAD R195, R3, 0x2, R2 ;  /* 0x0000000203c37824 */ /* 0x000fe200078e0202 */
[----:B------:R-:W-:Y:S02]  /*0e10*/  SHF.R.S32.HI R11, RZ, 0x2, R10 ;  /* 0x00000002ff0b7819 */ /* 0x000fe4000001140a */
[----:B------:R-:W-:Y:S01]  /*0e20*/  SHF.R.S32.HI R186, RZ, 0x2, R0 ;  /* 0x00000002ffba7819 */ /* 0x000fe20000011400 */
[C---:B------:R-:W-:Y:S01]  /*0e30*/  VIADD R198, R195.reuse, 0x26800 ;  /* 0x00026800c3c67836 */ /* 0x040fe20000000000 */
[----:B------:R-:W-:Y:S01]  /*0e40*/  SHF.R.S32.HI R12, RZ, 0x1f, R10 ;  /* 0x0000001fff0c7819 */ /* 0x000fe2000001140a */
[----:B------:R-:W-:Y:S01]  /*0e50*/  VIADD R196, R195, 0x26840 ;  /* 0x00026840c3c47836 */ /* 0x000fe20000000000 */
[----:B------:R-:W-:Y:S01]  /*0e60*/  LEA.HI R9, R9, R8, RZ, 0x5 ;  /* 0x0000000809097211 */ /* 0x000fe200078f28ff */
[----:B------:R-:W-:Y:S01]  /*0e70*/  VIADD R235, R186, 0x20 ;  /* 0x00000020baeb7836 */ /* 0x000fe20000000000 */
[----:B------:R-:W-:Y:S01]  /*0e80*/  LEA.HI R12, R12, R11, RZ, 0x3 ;  /* 0x0000000b0c0c7211 */ /* 0x000fe200078f18ff */
[----:B------:R-:W-:Y:S01]  /*0e90*/  @P2 VIADD R196, R198, 0xffffffc0 ;  /* 0xffffffc0c6c42836 */ /* 0x000fe20000000000 */
[----:B------:R-:W-:Y:S01]  /*0ea0*/  SHF.R.S32.HI R219, RZ, 0x3, R4 ;  /* 0x00000003ffdb7819 */ /* 0x000fe20000011404 */
[----:B------:R-:W-:Y:S01]  /*0eb0*/  IMAD.SHL.U32 R226, R235, 0x40, RZ ;  /* 0x00000040ebe27824 */ /* 0x000fe200078e00ff */
[----:B------:R-:W-:Y:S01]  /*0ec0*/  LOP3.LUT R12, R12, 0xfffffff8, RZ, 0xc0, !PT ;  /* 0xfffffff80c0c7812 */ /* 0x000fe200078ec0ff */
[----:B------:R-:W-:Y:S01]  /*0ed0*/  IMAD.IADD R198, R198, 0x1, R197 ;  /* 0x00000001c6c67824 */ /* 0x000fe200078e02c5 */
[----:B------:R-:W-:Y:S01]  /*0ee0*/  LOP3.LUT R218, R4, 0xfffffff8, RZ, 0xc0, !PT ;  /* 0xfffffff804da7812 */ /* 0x000fe200078ec0ff */
[----:B------:R-:W-:Y:S01]  /*0ef0*/  IMAD.IADD R197, R197, 0x1, R196 ;  /* 0x00000001c5c57824 */ /* 0x000fe200078e02c4 */
[----:B------:R-:W-:Y:S01]  /*0f00*/  LOP3.LUT R223, R0, 0xfffffffc, RZ, 0xc0, !PT ;  /* 0xfffffffc00df7812 */ /* 0x000fe200078ec0ff */
[----:B------:R-:W-:Y:S01]  /*0f10*/  IMAD.IADD R12, R11, 0x1, -R12 ;  /* 0x000000010b0c7824 */ /* 0x000fe200078e0a0c */
[----:B------:R-:W-:Y:S01]  /*0f20*/  SHF.R.S32.HI R4, RZ, 0x1f, R235 ;  /* 0x0000001fff047819 */ /* 0x000fe200000114eb */
[C---:B------:R-:W-:Y:S01]  /*0f30*/  IMAD.IADD R218, R15.reuse, 0x1, -R218 ;  /* 0x000000010fda7824 */ /* 0x040fe200078e0ada */
[----:B------:R-:W-:Y:S01]  /*0f40*/  SHF.R.S32.HI R9, RZ, 0x5, R9 ;  /* 0x00000005ff097819 */ /* 0x000fe20000011409 */
[----:B------:R-:W-:Y:S01]  /*0f50*/  IMAD.IADD R223, R15, 0x1, -R223 ;  /* 0x000000010fdf7824 */ /* 0x000fe200078e0adf */
[----:B------:R-:W-:Y:S01]  /*0f60*/  LEA.HI R4, R4, R235, RZ, 0x3 ;  /* 0x000000eb04047211 */ /* 0x000fe200078f18ff */
[----:B------:R-:W-:Y:S01]  /*0f70*/  IMAD.SHL.U32 R200, R218, 0x8, RZ ;  /* 0x00000008dac87824 */ /* 0x000fe200078e00ff */
[----:B------:R-:W-:Y:S01]  /*0f80*/  LOP3.LUT R226, R226, 0x1c0, RZ, 0xc0, !PT ;  /* 0x000001c0e2e27812 */ /* 0x000fe200078ec0ff */
[----:B------:R-:W-:Y:S01]  /*0f90*/  IMAD R191, R9, 0x10, R12 ;  /* 0x0000001009bf7824 */ /* 0x000fe200078e020c */
[----:B------:R-:W-:Y:S01]  /*0fa0*/  SHF.R.S32.HI R9, RZ, 0x1f, R0 ;  /* 0x0000001fff097819 */ /* 0x000fe20000011400 */
[C---:B------:R-:W-:Y:S01]  /*0fb0*/  IMAD.SHL.U32 R16, R223.reuse, 0x8, RZ ;  /* 0x00000008df107824 */ /* 0x040fe200078e00ff */
[----:B------:R-:W-:Y:S01]  /*0fc0*/  LEA.HI R0, R223, R223, RZ, 0x1 ;  /* 0x000000dfdf007211 */ /* 0x000fe200078f08ff */
[----:B------:R-:W-:Y:S01]  /*0fd0*/  IMAD.SHL.U32 R227, R4, 0x40, RZ ;  /* 0x0000004004e37824 */ /* 0x000fe200078e00ff */
[----:B------:R-:W-:Y:S01]  /*0fe0*/  LEA.HI R9, R9, R186, RZ, 0x3 ;  /* 0x000000ba09097211 */ /* 0x000fe200078f18ff */
[----:B------:R-:W-:Y:S01]  /*0ff0*/  IMAD.SHL.U32 R188, R223, 0x4, RZ ;  /* 0x00000004dfbc7824 */ /* 0x000fe200078e00ff */
[----:B------:R-:W-:Y:S01]  /*1000*/  LOP3.LUT R5, R10, 0x7ffffffc, RZ, 0xc0, !PT ;  /* 0x7ffffffc0a057812 */ /* 0x000fe200078ec0ff */
[----:B------:R-:W-:Y:S01]  /*1010*/  VIADD R211, R200, 0x80 ;  /* 0x00000080c8d37836 */ /* 0x000fe20000000000 */
[----:B------:R-:W-:Y:S01]  /*1020*/  LOP3.LUT R0, R0, 0x1ffffffe, RZ, 0xc0, !PT ;  /* 0x1ffffffe00007812 */ /* 0x000fe200078ec0ff */
[----:B------:R-:W-:Y:S01]  /*1030*/  VIADD R210, R200, 0xc0 ;  /* 0x000000c0c8d27836 */ /* 0x000fe20000000000 */
[----:B------:R-:W-:Y:S01]  /*1040*/  LOP3.LUT R4, R226, 0x38, R16, 0xf8, !PT ;  /* 0x00000038e2047812 */ /* 0x000fe200078ef810 */
[C---:B------:R-:W-:Y:S01]  /*1050*/  VIADD R212, R200.reuse, 0x40 ;  /* 0x00000040c8d47836 */ /* 0x040fe20000000000 */
[----:B------:R-:W-:Y:S01]  /*1060*/  SHF.R.U32.HI R6, RZ, 0x3, R226 ;  /* 0x00000003ff067819 */ /* 0x000fe200000116e2 */
[C---:B------:R-:W-:Y:S01]  /*1070*/  VIADD R209, R200.reuse, 0x100 ;  /* 0x00000100c8d17836 */ /* 0x040fe20000000000 */
[----:B------:R-:W-:Y:S01]  /*1080*/  LOP3.LUT R227, R227, 0xfffffe00, RZ, 0xc0, !PT ;  /* 0xfffffe00e3e37812 */ /* 0x000fe200078ec0ff */
[----:B------:R-:W-:Y:S01]  /*1090*/  VIADD R208, R200, 0x140 ;  /* 0x00000140c8d07836 */ /* 0x000fe20000000000 */
[----:B------:R-:W-:Y:S01]  /*10a0*/  LOP3.LUT R9, R9, 0xfffffff8, RZ, 0xc0, !PT ;  /* 0xfffffff809097812 */ /* 0x000fe200078ec0ff */
[----:B------:R-:W-:Y:S01]  /*10b0*/  VIADD R199, R188, 0x10 ;  /* 0x00000010bcc77836 */ /* 0x000fe20000000000 */
[----:B------:R-:W-:Y:S01]  /*10c0*/  LOP3.LUT R225, R227, R4, R6, 0xf6, !PT ;  /* 0x00000004e3e17212 */ /* 0x000fe200078ef606 */
[C---:B------:R-:W-:Y:S01]  /*10d0*/  VIADD R222, R200.reuse, 0x180 ;  /* 0x00000180c8de7836 */ /* 0x040fe20000000000 */
[----:B------:R-:W-:Y:S01]  /*10e0*/  SHF.R.S32.HI R7, RZ, 0x1f, R210 ;  /* 0x0000001fff077819 */ /* 0x000fe200000114d2 */
[----:B------:R-:W-:Y:S01]  /*10f0*/  VIADD R221, R200, 0x1c0 ;  /* 0x000001c0c8dd7836 */ /* 0x000fe20000000000 */
[----:B------:R-:W-:Y:S01]  /*1100*/  SHF.R.S32.HI R7, RZ, 0x1f, R208 ;  /* 0x0000001fff077819 */ /* 0x000fe200000114d0 */
[----:B------:R-:W-:Y:S01]  /*1110*/  IMAD.IADD R5, R8, 0x1, -R5 ;  /* 0x0000000108057824 */ /* 0x000fe200078e0a05 */
[----:B------:R-:W-:Y:S01]  /*1120*/  SHF.R.S32.HI R8, RZ, 0x1f, R211 ;  /* 0x0000001fff087819 */ /* 0x000fe200000114d3 */
[----:B------:R-:W-:Y:S01]  /*1130*/  IMAD.IADD R0, R223, 0x1, -R0 ;  /* 0x00000001df007824 */ /* 0x000fe200078e0a00 */
[----:B------:R-:W-:Y:S01]  /*1140*/  SHF.R.S32.HI R8, RZ, 0x1f, R209 ;  /* 0x0000001fff087819 */ /* 0x000fe200000114d1 */
[----:B------:R-:W-:Y:S01]  /*1150*/  IMAD.IADD R193, R186, 0x1, -R9 ;  /* 0x00000001bac17824 */ /* 0x000fe200078e0a09 */
[----:B------:R-:W-:Y:S01]  /*1160*/  SHF.R.S32.HI R9, RZ, 0x1f, R212 ;  /* 0x0000001fff097819 */ /* 0x000fe200000114d4 */
[----:B------:R-:W-:Y:S01]  /*1170*/  IMAD.SHL.U32 R184, R5, 0x2, RZ ;  /* 0x0000000205b87824 */ /* 0x000fe200078e00ff */
[----:B------:R-:W-:Y:S01]  /*1180*/  SHF.R.S32.HI R224, RZ, 0x1f, R199 ;  /* 0x0000001fffe07819 */ /* 0x000fe200000114c7 */
[----:B------:R-:W-:Y:S01]  /*1190*/  IMAD R225, R225, 0x2, R2 ;  /* 0x00000002e1e17824 */ /* 0x000fe200078e0202 */
[----:B------:R-:W-:Y:S01]  /*11a0*/  SHF.R.S32.HI R237, RZ, 0x1f, R222 ;  /* 0x0000001fffed7819 */ /* 0x000fe200000114de */
[----:B------:R-:W-:Y:S01]  /*11b0*/  IMAD R201, R0, 0x8, R191 ;  /* 0x0000000800c97824 */ /* 0x000fe200078e02bf */
[----:B------:R-:W-:-:S07]  /*11c0*/  SHF.R.S32.HI R236, RZ, 0x1f, R221 ;  /* 0x0000001fffec7819 */ /* 0x000fce00000114dd */
.L_x_6097:
[----:B------:R-:W-:Y:S01]  /*11d0*/  ULDC.64 UR4, c[0x0][0xa28] ;  /* 0x00028a0000047ab9 */ /* 0x000fe20000000a00 */
[----:B01-34-:R-:W0:Y:S01]  /*11e0*/  LDC.64 R6, c[0x0][0xa08] ;  /* 0x00028200ff067b82 */ /* 0x01be220000000a00 */
        /* <DEDUP_REMOVED lines=10> */
[----:B------:R-:W1:Y:S01]  /*1290*/  @P0 LDC.64 R4, c[0x0][0xa28] ;  /* 0x00028a00ff040b82 */ /* 0x000e620000000a00 */
[----:B------:R-:W-:Y:S01]  /*12a0*/  ISETP.NE.AND.EX P3, PT, RZ, UR5, PT, P3 ;  /* 0x00000005ff007c0c */ /* 0x000fe2000bf65330 */
[----:B0-----:R-:W-:-:S06]  /*12b0*/  IMAD.WIDE R10, R27, 0x4, R6 ;  /* 0x000000041b0a7825 */ /* 0x001fcc00078e0206 */
[----:B------:R-:W0:Y:S01]  /*12c0*/  @P1 LDC.64 R8, c[0x0][0xa18] ;  /* 0x00028600ff081b82 */ /* 0x000e220000000a00 */
[----:B------:R-:W-:Y:S02]  /*12d0*/  ULDC UR4, c[0x0][0x288] ;  /* 0x0000a20000047ab9 */ /* 0x000fe40000000800 */
[----:B------:R-:W-:Y:S01]  /*12e0*/  IMAD.U32 R22, RZ, RZ, UR4 ;  /* 0x00000004ff167e24 */ /* 0x000fe2000f8e00ff */
[----:B------:R-:W-:Y:S02]  /*12f0*/  ULDC.64 UR4, c[0x0][0x418] ;  /* 0x0001060000047ab9 */ /* 0x000fe40000000a00 */
[----:B--2---:R2:W5:Y:S01]  /*1300*/  @P3 LDG.E R29, desc[UR42][R10.64] ;  /* 0x0000002a0a1d3981 */ /* 0x004562000c1e1900 */
[----:B-1----:R-:W-:-:S05]  /*1310*/  @P0 IMAD.WIDE R4, R27, 0x4, R4 ;  /* 0x000000041b040825 */ /* 0x002fca00078e0204 */
[----:B------:R2:W5:Y:S01]  /*1320*/  @P0 LDG.E R3, desc[UR42][R4.64] ;  /* 0x0000002a04030981 */ /* 0x000562000c1e1900 */
[----:B0-----:R-:W-:-:S05]  /*1330*/  @P1 IMAD.WIDE R6, R27, 0x4, R8 ;  /* 0x000000041b061825 */ /* 0x001fca00078e0208 */
        /* <DEDUP_REMOVED lines=12> */
[----:B--2---:R-:W-:Y:S06]  /*1400*/  @P1 BRA `(.L_x_5889) ;  /* 0x0000000000241947 */ /* 0x004fec0003800000 */
        /* <DEDUP_REMOVED lines=9> */
.L_x_5889:
[----:B------:R-:W-:Y:S02]  /*14a0*/  IMAD.U32 R36, RZ, RZ, UR5 ;  /* 0x00000005ff247e24 */ /* 0x000fe4000f8e00ff */
[----:B------:R-:W-:Y:S01]  /*14b0*/  IMAD.U32 R24, RZ, RZ, UR4 ;  /* 0x00000004ff187e24 */ /* 0x000fe2000f8e00ff */
[----:B------:R-:W-:Y:S06]  /*14c0*/  @!P2 BRA `(.L_x_5890) ;  /* 0x000000000010a947 */ /* 0x000fec0003800000 */
[----:B------:R-:W0:Y:S02]  /*14d0*/  LDC.64 R4, c[0x0][0xa20] ;  /* 0x00028800ff047b82 */ /* 0x000e240000000a00 */
[----:B0-----:R-:W-:-:S05]  /*14e0*/  IMAD.WIDE R4, R27, 0x4, R4 ;  /* 0x000000041b047825 */ /* 0x001fca00078e0204 */
[----:B------:R0:W5:Y:S01]  /*14f0*/  LDG.E R24, desc[UR42][R4.64] ;  /* 0x0000002a04187981 */ /* 0x000162000c1e1900 */
[----:B------:R-:W-:Y:S05]  /*1500*/  BRA `(.L_x_5891) ;  /* 0x0000000000107947 */ /* 0x000fea0003800000 */
.L_x_5890:
[----:B------:R-:W-:Y:S05]  /*1510*/  @!P3 BRA `(.L_x_5891) ;  /* 0x00000000000cb947 */ /* 0x000fea0003800000 */
[----:B------:R-:W2:Y:S04]  /*1520*/  LDG.E R5, desc[UR42][R10.64] ;  /* 0x0000002a0a057981 */ /* 0x000ea8000c1e1900 */
[----:B------:R-:W2:Y:S02]  /*1530*/  LDG.E R24, desc[UR42][R10.64+0x4] ;  /* 0x0000042a0a187981 */ /* 0x000ea4000c1e1900 */
[----:B--2---:R-:W-:-:S07]  /*1540*/  IMAD.IADD R24, R24, 0x1, -R5 ;  /* 0x0000000118187824 */ /* 0x004fce00078e0a05 */
.L_x_5891:
[----:B------:R-:W-:Y:S01]  /*1550*/  ULDC.64 UR4, c[0x0][0xa10] ;  /* 0x0002840000047ab9 */ /* 0x000fe20000000a00 */
[----:B------:R-:W1:Y:S01]  /*1560*/  LDC R8, c[0x0][0x448] ;  /* 0x00011200ff087b82 */ /* 0x000e620000000800 */
[----:B------:R-:W-:-:S04]  /*1570*/  ISETP.NE.U32.AND P0, PT, RZ, UR4, PT ;  /* 0x00000004ff007c0c */ /* 0x000fc8000bf05070 */
        /* <DEDUP_REMOVED lines=10> */
[----:B------:R-:W4:Y:S01]  /*1620*/  @P0 LDG.E R9, desc[UR42][R4.64+0x4] ;  /* 0x0000042a04090981 */ /* 0x000f22000c1e1900 */
[----:B---3--:R-:W-:-:S05]  /*1630*/  @P1 IMAD.WIDE R6, R27, 0x4, R6 ;  /* 0x000000041b061825 */ /* 0x008fca00078e0206 */
[----:B------:R0:W5:Y:S01]  /*1640*/  @P1 LDG.E R37, desc[UR42][R6.64] ;  /* 0x0000002a06251981 */ /* 0x000162000c1e1900 */
[----:B-1----:R-:W-:Y:S01]  /*1650*/  ISETP.NE.AND P1, PT, R8, 0x1, PT ;  /* 0x000000010800780c */ /* 0x002fe20003f25270 */
[----:B------:R-:W-:Y:S01]  /*1660*/  IMAD.SHL.U32 R192, R25, 0x40, RZ ;  /* 0x0000004019c07824 */ /* 0x000fe200078e00ff */
[----:B--2---:R-:W-:Y:S01]  /*1670*/  ISETP.GE.AND P2, PT, R13, 0x1, PT ;  /* 0x000000010d00780c */ /* 0x004fe20003f46270 */
[----:B------:R-:W-:-:S10]  /*1680*/  IMAD.IADD R10, R24, 0x1, -R3 ;  /* 0x00000001180a7824 */ /* 0x000fd400078e0a03 */
[----:B------:R-:W1:Y:S08]  /*1690*/  @P1 LDC R11, c[0x0][0x44c] ;  /* 0x00011300ff0b1b82 */ /* 0x000e700000000800 */
[----:B------:R-:W2:Y:S01]  /*16a0*/  @P1 LDC R8, c[0x0][0x450] ;  /* 0x00011400ff081b82 */ /* 0x000ea20000000800 */
[----:B----4-:R-:W-:Y:S02]  /*16b0*/  @P0 IMAD.IADD R36, R9, 0x1, -R0 ;  /* 0x0000000109240824 */ /* 0x010fe400078e0a00 */
[----:B------:R-:W-:-:S02]  /*16c0*/  VIADD R0, R192, 0x3f ;  /* 0x0000003fc0007836 */ /* 0x000fc40000000000 */
[----:B------:R-:W-:Y:S02]  /*16d0*/  IMAD.IADD R23, R10, 0x1, R36 ;  /* 0x000000010a177824 */ /* 0x000fe400078e0224 */
[----:B-1----:R-:W-:-:S03]  /*16e0*/  @P1 IMAD.HI.U32 R3, R0, R11, RZ ;  /* 0x0000000b00031227 */ /* 0x002fc600078e00ff */
[C---:B------:R-:W-:Y:S01]  /*16f0*/  IADD3 R5, R23.reuse, 0x1, -R22 ;  /* 0x0000000117057810 */ /* 0x040fe20007ffe816 */
[----:B------:R-:W-:Y:S01]  /*1700*/  IMAD.MOV.U32 R4, RZ, RZ, R0 ;  /* 0x000000ffff047224 */ /* 0x000fe200078e0000 */
[----:B--2---:R-:W-:Y:S01]  /*1710*/  @P1 SHF.R.U32.HI R4, RZ, R8, R3 ;  /* 0x00000008ff041219 */ /* 0x004fe20000011603 */
[----:B------:R-:W-:-:S04]  /*1720*/  VIADD R0, R23, 0x3f ;  /* 0x0000003f17007836 */ /* 0x000fc80000000000 */
[----:B0-----:R-:W-:Y:S01]  /*1730*/  IMAD.IADD R7, R5, 0x1, R4 ;  /* 0x0000000105077824 */ /* 0x001fe200078e0204 */
[----:B------:R-:W-:-:S04]  /*1740*/  SHF.R.S32.HI R3, RZ, 0x1f, R0 ;  /* 0x0000001fff037819 */ /* 0x000fc80000011400 */
[----:B------:R-:W-:Y:S01]  /*1750*/  LEA.HI R3, R3, R0, RZ, 0x6 ;  /* 0x0000000003037211 */ /* 0x000fe200078f30ff */
[----:B------:R-:W-:-:S03]  /*1760*/  IMAD.IADD R0, R7, 0x1, R12 ;  /* 0x0000000107007824 */ /* 0x000fc600078e020c */
[----:B------:R-:W-:Y:S01]  /*1770*/  SHF.R.S32.HI R168, RZ, 0x6, R3 ;  /* 0x00000006ffa87819 */ /* 0x000fe20000011403 */
        /* <DEDUP_REMOVED lines=12> */
.L_x_5894:
[----:B------:R-:W-:-:S13]  /*1840*/  ISETP.NE.AND P0, PT, R13, 0x1, PT ;  /* 0x000000010d00780c */ /* 0x000fda0003f05270 */
[----:B------:R-:W0:Y:S02]  /*1850*/  @P0 LDC.64 R4, c[0x0][0x9e8] ;  /* 0x00027a00ff040b82 */ /* 0x000e240000000a00 */
[----:B0-----:R-:W-:-:S05]  /*1860*/  @P0 IMAD.HI.U32 R4, R3, R4, RZ ;  /* 0x0000000403040227 */ /* 0x001fca00078e00ff */
[----:B------:R-:W-:-:S07]  /*1870*/  @P0 SHF.R.U32.HI R3, RZ, R5, R4 ;  /* 0x00000005ff030219 */ /* 0x000fce0000011604 */
.L_x_5895:
[----:B------:R-:W-:Y:S05]  /*1880*/  BSYNC B0 ;  /* 0x0000000000007941 */ /* 0x000fea0003800000 */
.L_x_5893:
[----:B------:R-:W-:-:S05]  /*1890*/  IMAD R3, R3, R13, R13 ;  /* 0x0000000d03037224 */ /* 0x000fca00078e020d */
[----:B------:R-:W-:-:S07]  /*18a0*/  VIMNMX R0, R0, R3, PT ;  /* 0x0000000300007248 */ /* 0x000fce0003fe0100 */
.L_x_5892:
[----:B------:R-:W0:Y:S01]  /*18b0*/  @P1 LDC R3, c[0x0][0x44c] ;  /* 0x00011300ff031b82 */ /* 0x000e220000000800 */
[----:B------:R-:W-:-:S07]  /*18c0*/  ULDC UR4, c[0x0][0x9dc] ;  /* 0x0002770000047ab9 */ /* 0x000fce0000000800 */
[----:B------:R-:W1:Y:S01]  /*18d0*/  @P1 LDC R5, c[0x0][0x450] ;  /* 0x00011400ff051b82 */ /* 0x000e620000000800 */
[----:B0-----:R-:W-:-:S04]  /*18e0*/  @P1 IMAD.HI.U32 R4, R192, R3, RZ ;  /* 0x00000003c0041227 */ /* 0x001fc800078e00ff */
[----:B------:R-:W-:Y:S01]  /*18f0*/  IMAD.MOV.U32 R3, RZ, RZ, R192 ;  /* 0x000000ffff037224 */ /* 0x000fe200078e00c0 */
[----:B-1----:R-:W-:-:S04]  /*1900*/  @P1 SHF.R.U32.HI R3, RZ, R5, R4 ;  /* 0x00000005ff031219 */ /* 0x002fc80000011604 */
[----:B------:R-:W-:-:S05]  /*1910*/  IADD3 R3, R3, R23, -R22 ;  /* 0x0000001703037210 */ /* 0x000fca0007ffe816 */
        /* <DEDUP_REMOVED lines=12> */
.L_x_5898:
[----:B------:R-:W-:-:S13]  /*19e0*/  ISETP.NE.AND P0, PT, R13, 0x1, PT ;  /* 0x000000010d00780c */ /* 0x000fda0003f05270 */
[----:B------:R-:W0:Y:S02]  /*19f0*/  @P0 LDC.64 R6, c[0x0][0x9e8] ;  /* 0x00027a00ff060b82 */ /* 0x000e240000000a00 */
[----:B0-----:R-:W-:-:S05]  /*1a00*/  @P0 IMAD.HI.U32 R6, R3, R6, RZ ;  /* 0x0000000603060227 */ /* 0x001fca00078e00ff */
[----:B------:R-:W-:-:S07]  /*1a10*/  @P0 SHF.R.U32.HI R3, RZ, R7, R6 ;  /* 0x00000007ff030219 */ /* 0x000fce0000011606 */
.L_x_5899:
[----:B------:R-:W-:Y:S05]  /*1a20*/  BSYNC B0 ;  /* 0x0000000000007941 */ /* 0x000fea0003800000 */
.L_x_5897:
[----:B------:R-:W-:-:S05]  /*1a30*/  IMAD R3, R3, R13, RZ ;  /* 0x0000000d03037224 */ /* 0x000fca00078e02ff */
[----:B------:R-:W-:-:S07]  /*1a40*/  VIMNMX R4, R4, R3, !PT ;  /* 0x0000000304047248 */ /* 0x000fce0007fe0100 */
.L_x_5896:
[----:B------:R-:W-:Y:S01]  /*1a50*/  VIADD R0, R0, 0x3f ;  /* 0x0000003f00007836 */ /* 0x000fe20000000000 */
[----:B------:R-:W-:-:S04]  /*1a60*/  SHF.R.S32.HI R5, RZ, 0x1f, R4 ;  /* 0x0000001fff057819 */ /* 0x000fc80000011404 */
[----:B------:R-:W-:Y:S02]  /*1a70*/  SHF.R.S32.HI R3, RZ, 0x1f, R0 ;  /* 0x0000001fff037819 */ /* 0x000fe40000011400 */
[----:B------:R-:W-:Y:S02]  /*1a80*/  LEA.HI R5, R5, R4, RZ, 0x6 ;  /* 0x0000000405057211 */ /* 0x000fe400078f30ff */
[----:B------:R-:W-:Y:S02]  /*1a90*/  LEA.HI R3, R3, R0, RZ, 0x6 ;  /* 0x0000000003037211 */ /* 0x000fe400078f30ff */
[----:B------:R-:W-:Y:S02]  /*1aa0*/  SHF.R.S32.HI R5, RZ, 0x6, R5 ;  /* 0x00000006ff057819 */ /* 0x000fe40000011405 */
[----:B------:R-:W-:Y:S02]  /*1ab0*/  SHF.R.S32.HI R3, RZ, 0x6, R3 ;  /* 0x00000006ff037819 */ /* 0x000fe40000011403 */
[----:B------:R-:W-:-:S02]  /*1ac0*/  VIMNMX R5, RZ, R5, !PT ;  /* 0x00000005ff057248 */ /* 0x000fc40007fe0100 */
[----:B------:R-:W-:-:S03]  /*1ad0*/  VIMNMX R3, R168, R3, PT ;  /* 0x00000003a8037248 */ /* 0x000fc60003fe0100 */
[--C-:B------:R-:W-:Y:S02]  /*1ae0*/  IMAD R5, R5, 0x40, -R10.reuse ;  /* 0x0000004005057824 */ /* 0x100fe400078e0a0a */
[----:B------:R-:W-:-:S03]  /*1af0*/  IMAD R3, R3, 0x40, -R10 ;  /* 0x0000004003037824 */ /* 0x000fc600078e0a0a */
[----:B------:R-:W-:Y:S02]  /*1b00*/  VIMNMX R5, RZ, R5, !PT ;  /* 0x00000005ff057248 */ /* 0x000fe40007fe0100 */
[----:B------:R-:W-:Y:S02]  /*1b10*/  VIMNMX R0, R3, R36, PT ;  /* 0x0000002403007248 */ /* 0x000fe40003fe0100 */
[----:B------:R-:W-:Y:S02]  /*1b20*/  SHF.R.U32.HI R44, RZ, 0x6, R5 ;  /* 0x00000006ff2c7819 */ /* 0x000fe40000011605 */
[----:B------:R-:W-:-:S03]  /*1b30*/  ISETP.GT.AND P0, PT, R0, R5, PT ;  /* 0x000000050000720c */ /* 0x000fc60003f04270 */
[----:B------:R-:W-:-:S10]  /*1b40*/  IMAD.MOV.U32 R45, RZ, RZ, R44 ;  /* 0x000000ffff2d7224 */ /* 0x000fd400078e002c */
[----:B------:R-:W-:-:S05]  /*1b50*/  @P0 VIADD R0, R0, 0x3f ;  /* 0x0000003f00000836 */ /* 0x000fca0000000000 */
[----:B------:R-:W-:-:S04]  /*1b60*/  @P0 SHF.R.S32.HI R3, RZ, 0x1f, R0 ;  /* 0x0000001fff030819 */ /* 0x000fc80000011400 */
[----:B------:R-:W-:-:S04]  /*1b70*/  @P0 LEA.HI R3, R3, R0, RZ, 0x6 ;  /* 0x0000000003030211 */ /* 0x000fc800078f30ff */
[----:B------:R-:W-:Y:S02]  /*1b80*/  @P0 SHF.R.S32.HI R45, RZ, 0x6, R3 ;  /* 0x00000006ff2d0819 */ /* 0x000fe40000011403 */
[----:B------:R-:W-:Y:S02]  /*1b90*/  PLOP3.LUT P0, PT, PT, PT, PT, 0x80, 0x0 ;  /* 0x000000000000781c */ /* 0x000fe40003f0f070 */
        /* <DEDUP_REMOVED lines=22> */
.L_x_5902:
[----:B------:R-:W-:Y:S05]  /*1d00*/  BSYNC B6 ;  /* 0x0000000000067941 */ /* 0x000fea0003800000 */
.L_x_5901:
        /* <DEDUP_REMOVED lines=20> */
.L_x_5904:
[----:B------:R-:W-:Y:S05]  /*1e50*/  BSYNC B6 ;  /* 0x0000000000067941 */ /* 0x000fea0003800000 */
.L_x_5903:
[----:B------:R-:W-:Y:S01]  /*1e60*/  ULDC.64 UR4, c[0x0][0x9f8] ;  /* 0x00027e0000047ab9 */ /* 0x000fe20000000a00 */
[----:B------:R-:W0:Y:S01]  /*1e70*/  LDC.64 R50, c[0x0][0x300] ;  /* 0x0000c000ff327b82 */ /* 0x000e220000000a00 */
[----:B------:R-:W-:Y:S01]  /*1e80*/  ISETP.NE.U32.AND P0, PT, RZ, UR4, PT ;  /* 0x00000004ff007c0c */ /* 0x000fe2000bf05070 */
[----:B------:R-:W-:Y:S01]  /*1e90*/  IMAD.IADD R41, R29, 0x1, R24 ;  /* 0x000000011d297824 */ /* 0x000fe200078e0218 */
[----:B------:R-:W-:Y:S01]  /*1ea0*/  ULDC.64 UR8, c[0x0][0xa08] ;  /* 0x0002820000087ab9 */ /* 0x000fe20000000a00 */
[----:B------:R-:W-:Y:S01]  /*1eb0*/  ULDC.64 UR6, c[0x0][0x330] ;  /* 0x0000cc0000067ab9 */ /* 0x000fe20000000a00 */
[----:B------:R-:W-:Y:S01]  /*1ec0*/  ISETP.NE.AND.EX P0, PT, RZ, UR5, PT, P0 ;  /* 0x00000005ff007c0c */ /* 0x000fe2000bf05300 */
[----:B------:R-:W-:Y:S02]  /*1ed0*/  ULDC.64 UR4, c[0x0][0x308] ;  /* 0x0000c20000047ab9 */ /* 0x000fe40000000a00 */
[----:B------:R-:W1:Y:S01]  /*1ee0*/  LDC.64 R52, c[0x0][0x3f8] ;  /* 0x0000fe00ff347b82 */ /* 0x000e620000000a00 */
[----:B------:R-:W-:-:S07]  /*1ef0*/  SHF.R.S32.HI R17, RZ, 0x1f, R16 ;  /* 0x0000001fff117819 */ /* 0x000fce0000011410 */
[----:B------:R-:W2:Y:S08]  /*1f00*/  LDC R43, c[0x0][0x3f4] ;  /* 0x0000fd00ff2b7b82 */ /* 0x000eb00000000800 */
[----:B------:R-:W3:Y:S02]  /*1f10*/  @P0 LDC.64 R4, c[0x0][0x9f8] ;  /* 0x00027e00ff040b82 */ /* 0x000ee40000000a00 */
[----:B---3--:R-:W-:-:S05]  /*1f20*/  @P0 IMAD.WIDE R4, R27, 0x4, R4 ;  /* 0x000000041b040825 */ /* 0x008fca00078e0204 */
[----:B------:R3:W4:Y:S01]  /*1f30*/  @P0 LDG.E R27, desc[UR42][R4.64] ;  /* 0x0000002a041b0981 */ /* 0x000722000c1e1900 */
[----:B------:R-:W-:Y:S01]  /*1f40*/  SHF.R.S32.HI R24, RZ, 0x1f, R41 ;  /* 0x0000001fff187819 */ /* 0x000fe20000011429 */
[CC--:B0-----:R-:W-:Y:S01]  /*1f50*/  IMAD.WIDE.U32 R6, R41.reuse, R50.reuse, RZ ;  /* 0x0000003229067225 */ /* 0x0c1fe200078e00ff */
[----:B------:R-:W-:Y:S01]  /*1f60*/  ISETP.NE.U32.AND P0, PT, RZ, UR8, PT ;  /* 0x00000008ff007c0c */ /* 0x000fe2000bf05070 */
[----:B------:R-:W0:Y:S01]  /*1f70*/  S2R R57, SR_TID.X ;  /* 0x0000000000397919 */ /* 0x000e220000002100 */
[----:B------:R-:W-:Y:S01]  /*1f80*/  SHF.R.S32.HI R189, RZ, 0x1f, R188 ;  /* 0x0000001fffbd7819 */ /* 0x000fe200000114bc */
[----:B------:R-:W-:Y:S01]  /*1f90*/  IMAD R0, R24, R50, RZ ;  /* 0x0000003218007224 */ /* 0x000fe200078e02ff */
[----:B------:R-:W-:Y:S01]  /*1fa0*/  ISETP.NE.AND.EX P0, PT, RZ, UR9, PT, P0 ;  /* 0x00000009ff007c0c */ /* 0x000fe2000bf05300 */
[----:B------:R-:W-:Y:S01]  /*1fb0*/  IMAD.WIDE.U32 R10, R26, UR6, R16 ;  /* 0x000000061a0a7c25 */ /* 0x000fe2000f8e0010 */
[----:B--2---:R-:W-:Y:S02]  /*1fc0*/  ISETP.GE.AND P1, PT, R16, R43, PT ;  /* 0x0000002b1000720c */ /* 0x004fe40003f26270 */
[----:B------:R-:W-:Y:S01]  /*1fd0*/  SHF.L.U64.HI R49, R50, 0x6, R51 ;  /* 0x0000000632317819 */ /* 0x000fe20000010233 */
[----:B------:R-:W-:Y:S01]  /*1fe0*/  IMAD R3, R41, R51, R0 ;  /* 0x0000003329037224 */ /* 0x000fe200078e0200 */
[----:B------:R-:W-:Y:S01]  /*1ff0*/  SHF.R.S32.HI R0, RZ, 0x1f, R26 ;  /* 0x0000001fff007819 */ /* 0x000fe2000001141a */
[----:B------:R-:W-:Y:S01]  /*2000*/  IMAD.SHL.U32 R14, R193, 0x40, RZ ;  /* 0x00000040c10e7824 */ /* 0x000fe200078e00ff */
[----:B------:R-:W-:Y:S01]  /*2010*/  P2R R66, PR, RZ, 0x2 ;  /* 0x00000002ff427803 */ /* 0x000fe20000000000 */
[----:B------:R-:W-:-:S02]  /*2020*/  IMAD.IADD R7, R7, 0x1, R3 ;  /* 0x0000000107077824 */ /* 0x000fc400078e0203 */
[C---:B------:R-:W-:Y:S02]  /*2030*/  IMAD R3, R0.reuse, UR4, RZ ;  /* 0x0000000400037c24 */ /* 0x040fe4000f8e02ff */
[----:B------:R-:W-:Y:S02]  /*2040*/  IMAD R9, R0, UR6, RZ ;  /* 0x0000000600097c24 */ /* 0x000fe4000f8e02ff */
[C---:B---3--:R-:W-:Y:S01]  /*2050*/  IMAD R5, R26.reuse, UR5, R3 ;  /* 0x000000051a057c24 */ /* 0x048fe2000f8e0203 */
[----:B------:R-:W-:Y:S01]  /*2060*/  SHF.R.S32.HI R3, RZ, 0x1f, R186 ;  /* 0x0000001fff037819 */ /* 0x000fe200000114ba */
[----:B------:R-:W-:Y:S01]  /*2070*/  IMAD.WIDE.U32 R6, R26, UR4, R6 ;  /* 0x000000041a067c25 */ /* 0x000fe2000f8e0006 */
[----:B------:R-:W-:-:S03]  /*2080*/  ULDC.64 UR4, c[0x0][0x310] ;  /* 0x0000c40000047ab9 */ /* 0x000fc60000000a00 */
[----:B------:R-:W-:Y:S02]  /*2090*/  IMAD.IADD R7, R7, 0x1, R5 ;  /* 0x0000000107077824 */ /* 0x000fe400078e0205 */
[----:B------:R-:W-:Y:S01]  /*20a0*/  IMAD R15, R26, UR7, R9 ;  /* 0x000000071a0f7c24 */ /* 0x000fe2000f8e0209 */
[----:B------:R-:W2:Y:S01]  /*20b0*/  LDC.64 R4, c[0x0][0x408] ;  /* 0x00010200ff047b82 */ /* 0x000ea20000000a00 */
[----:B-1----:R-:W-:Y:S02]  /*20c0*/  IMAD R9, R3, R52, RZ ;  /* 0x0000003403097224 */ /* 0x002fe400078e02ff */
[----:B------:R-:W-:Y:S01]  /*20d0*/  IMAD.IADD R11, R11, 0x1, R15 ;  /* 0x000000010b0b7824 */ /* 0x000fe200078e020f */
[----:B------:R-:W-:Y:S01]  /*20e0*/  SEL R15, R43, RZ, P1 ;  /* 0x000000ff2b0f7207 */ /* 0x000fe20000800000 */
[----:B------:R-:W-:Y:S01]  /*20f0*/  IMAD R25, R186, R53, R9 ;  /* 0x00000035ba197224 */ /* 0x000fe200078e0209 */
[----:B0-----:R-:W-:Y:S01]  /*2100*/  LEA.HI R57, R57, 0x8, RZ, 0x19 ;  /* 0x0000000839397811 */ /* 0x001fe200078fc8ff */
[----:B------:R-:W-:-:S02]  /*2110*/  VIADD R68, R16, 0x20 ;  /* 0x0000002010447836 */ /* 0x000fc40000000000 */
[----:B------:R-:W-:Y:S02]  /*2120*/  IMAD.IADD R15, R16, 0x1, R15 ;  /* 0x00000001100f7824 */ /* 0x000fe400078e020f */
[----:B------:R-:W-:-:S03]  /*2130*/  IMAD.SHL.U32 R58, R43, 0x2, RZ ;  /* 0x000000022b3a7824 */ /* 0x000fc600078e00ff */
[----:B------:R-:W-:-:S04]  /*2140*/  SHF.R.S32.HI R48, RZ, 0x1f, R15 ;  /* 0x0000001fff307819 */ /* 0x000fc8000001140f */
[----:B------:R-:W-:-:S04]  /*2150*/  LEA.HI R48, R48, R15, RZ, 0x3 ;  /* 0x0000000f30307211 */ /* 0x000fc800078f18ff */
[----:B------:R-:W-:Y:S02]  /*2160*/  LOP3.LUT R63, R48, 0xfffffff8, RZ, 0xc0, !PT ;  /* 0xfffffff8303f7812 */ /* 0x000fe400078ec0ff */
[C---:B--2---:R-:W-:Y:S01]  /*2170*/  SHF.L.U64.HI R54, R4.reuse, 0x6, R5 ;  /* 0x0000000604367819 */ /* 0x044fe20000010205 */
[----:B------:R-:W-:Y:S01]  /*2180*/  IMAD.SHL.U32 R55, R4, 0x40, RZ ;  /* 0x0000004004377824 */ /* 0x000fe200078e00ff */
[----:B------:R-:W-:Y:S02]  /*2190*/  SHF.R.S32.HI R69, RZ, 0x1f, R63 ;  /* 0x0000001fff457819 */ /* 0x000fe4000001143f */
[----:B----4-:R-:W-:Y:S02]  /*21a0*/  SHF.R.S32.HI R0, RZ, 0x1f, R27 ;  /* 0x0000001fff007819 */ /* 0x010fe4000001141b */
[----:B------:R-:W-:Y:S02]  /*21b0*/  SEL R27, R27, RZ, !P0 ;  /* 0x000000ff1b1b7207 */ /* 0x000fe40004000000 */
[----:B------:R-:W-:-:S03]  /*21c0*/  SEL R0, R0, RZ, !P0 ;  /* 0x000000ff00007207 */ /* 0x000fc60004000000 */
[----:B------:R-:W-:-:S04]  /*21d0*/  IMAD.WIDE.U32 R28, R27, UR4, R6 ;  /* 0x000000041b1c7c25 */ /* 0x000fc8000f8e0006 */
[----:B------:R-:W-:Y:S02]  /*21e0*/  IMAD R8, R0, UR4, RZ ;  /* 0x0000000400087c24 */ /* 0x000fe4000f8e02ff */
[----:B------:R-:W-:-:S04]  /*21f0*/  IMAD.WIDE.U32 R6, R186, R52, R188 ;  /* 0x00000034ba067225 */ /* 0x000fc800078e00bc */
[----:B------:R-:W-:Y:S01]  /*2200*/  IMAD R13, R27, UR5, R8 ;  /* 0x000000051b0d7c24 */ /* 0x000fe2000f8e0208 */
[----:B------:R-:W-:Y:S01]  /*2210*/  ULDC.64 UR4, c[0x0][0x338] ;  /* 0x0000ce0000047ab9 */ /* 0x000fe20000000a00 */
[----:B------:R-:W-:Y:S02]  /*2220*/  IMAD.IADD R7, R7, 0x1, R25 ;  /* 0x0000000107077824 */ /* 0x000fe400078e0219 */
[----:B------:R-:W-:-:S04]  /*2230*/  IMAD.WIDE.U32 R20, R27, UR4, R10 ;  /* 0x000000041b147c25 */ /* 0x000fc8000f8e000a */
[----:B------:R-:W-:-:S04]  /*2240*/  IMAD.WIDE.U32 R10, R186, R52, R16 ;  /* 0x00000034ba0a7225 */ /* 0x000fc800078e0010 */
[----:B------:R-:W-:Y:S01]  /*2250*/  IMAD.IADD R11, R25, 0x1, R11 ;  /* 0x00000001190b7824 */ /* 0x000fe200078e020b */
[----:B-----5:R-:W-:Y:S01]  /*2260*/  SHF.R.S32.HI R25, RZ, 0x1f, R37 ;  /* 0x0000001fff197819 */ /* 0x020fe20000011425 */
[----:B------:R-:W-:Y:S02]  /*2270*/  IMAD R8, R3, R50, RZ ;  /* 0x0000003203087224 */ /* 0x000fe400078e02ff */
[----:B------:R-:W-:Y:S01]  /*2280*/  IMAD R12, R0, UR4, RZ ;  /* 0x00000004000c7c24 */ /* 0x000fe2000f8e02ff */
[----:B------:R-:W-:Y:S01]  /*2290*/  ULDC UR4, c[0x0][0x2f4] ;  /* 0x0000bd0000047ab9 */ /* 0x000fe20000000800 */
[----:B------:R-:W-:Y:S01]  /*22a0*/  IMAD R47, R186, R51, R8 ;  /* 0x00000033ba2f7224 */ /* 0x000fe200078e0208 */
[----:B------:R-:W-:Y:S01]  /*22b0*/  SHF.L.U64.HI R51, R52, 0x6, R53 ;  /* 0x0000000634337819 */ /* 0x000fe20000010235 */
[----:B------:R-:W-:Y:S01]  /*22c0*/  IMAD R26, R25, R52, RZ ;  /* 0x00000034191a7224 */ /* 0x000fe200078e02ff */
[----:B------:R-:W-:Y:S01]  /*22d0*/  ISETP.GE.AND P4, PT, R16, UR4, PT ;  /* 0x0000000410007c0c */ /* 0x000fe2000bf86270 */
[----:B------:R-:W-:Y:S01]  /*22e0*/  IMAD.WIDE.U32 R8, R186, R50, R16 ;  /* 0x00000032ba087225 */ /* 0x000fe200078e0010 */
[----:B------:R-:W-:-:S03]  /*22f0*/  ISETP.GE.AND P3, PT, R68, UR4, PT ;  /* 0x0000000444007c0c */ /* 0x000fc6000bf66270 */
[----:B------:R-:W-:Y:S01]  /*2300*/  IMAD R71, R27, UR5, R12 ;  /* 0x000000051b477c24 */ /* 0x000fe2000f8e020c */
[----:B------:R-:W-:Y:S01]  /*2310*/  IADD3 R46, P0, R28, R8, RZ ;  /* 0x000000081c2e7210 */ /* 0x000fe20007f1e0ff */
[----:B------:R-:W-:Y:S01]  /*2320*/  IMAD R61, R37, R53, R26 ;  /* 0x00000035253d7224 */ /* 0x000fe200078e021a */
[----:B------:R-:W-:Y:S01]  /*2330*/  LOP3.LUT R53, R14, 0x1c0, RZ, 0xc0, !PT ;  /* 0x000001c00e357812 */ /* 0x000fe200078ec0ff */
[----:B------:R-:W-:Y:S02]  /*2340*/  IMAD.IADD R0, R29, 0x1, R13 ;  /* 0x000000011d007824 */ /* 0x000fe400078e020d */
[-C--:B------:R-:W-:Y:S01]  /*2350*/  IMAD R12, R3, R4.reuse, RZ ;  /* 0x00000004030c7224 */ /* 0x080fe200078e02ff */
[----:B------:R-:W-:Y:S01]  /*2360*/  SHF.R.U32.HI R56, RZ, 0x3, R53 ;  /* 0x00000003ff387819 */ /* 0x000fe20000011635 */
[-C--:B------:R-:W-:Y:S01]  /*2370*/  IMAD R26, R25, R4.reuse, RZ ;  /* 0x00000004191a7224 */ /* 0x080fe200078e02ff */
[----:B------:R-:W-:Y:S01]  /*2380*/  IADD3.X R47, R0, R9, R47, P0, !PT ;  /* 0x00000009002f7210 */ /* 0x000fe200007fe42f */
[C---:B------:R-:W-:Y:S01]  /*2390*/  IMAD R27, R186.reuse, R5, R12 ;  /* 0x00000005ba1b7224 */ /* 0x040fe200078e020c */
[C---:B------:R-:W-:Y:S01]  /*23a0*/  IADD3 R40, P0, R186.reuse, R41, RZ ;  /* 0x00000029ba287210 */ /* 0x040fe20007f1e0ff */
[----:B------:R-:W-:Y:S01]  /*23b0*/  IMAD R67, R37, R5, R26 ;  /* 0x0000000525437224 */ /* 0x000fe200078e021a */
[----:B------:R-:W-:Y:S01]  /*23c0*/  LOP3.LUT R5, R53, 0x18, R16, 0xf8, !PT ;  /* 0x0000001835057812 */ /* 0x000fe200078ef810 */
[----:B------:R-:W-:-:S03]  /*23d0*/  IMAD.WIDE.U32 R8, R186, R4, R188 ;  /* 0x00000004ba087225 */ /* 0x000fc600078e00bc */
[----:B------:R-:W-:Y:S01]  /*23e0*/  LOP3.LUT R60, R5, R56, RZ, 0x3c, !PT ;  /* 0x00000038053c7212 */ /* 0x000fe200078e3cff */
[----:B------:R-:W-:Y:S01]  /*23f0*/  IMAD.WIDE.U32 R12, R186, R4, R16 ;  /* 0x00000004ba0c7225 */ /* 0x000fe200078e0010 */
[----:B------:R-:W-:-:S03]  /*2400*/  LOP3.LUT R5, R53, 0x38, R48, 0xf8, !PT ;  /* 0x0000003835057812 */ /* 0x000fc600078ef830 */
[----:B------:R-:W-:Y:S01]  /*2410*/  IMAD.IADD R9, R9, 0x1, R27 ;  /* 0x0000000109097824 */ /* 0x000fe200078e021b */
[----:B------:R-:W-:Y:S01]  /*2420*/  LOP3.LUT R62, R5, R56, RZ, 0x3c, !PT ;  /* 0x00000038053e7212 */ /* 0x000fe200078e3cff */
[----:B------:R-:W-:Y:S02]  /*2430*/  IMAD.IADD R13, R27, 0x1, R13 ;  /* 0x000000011b0d7824 */ /* 0x000fe400078e020d */
        /* <DEDUP_REMOVED lines=9> */
[----:B------:R-:W-:-:S02]  /*24d0*/  IMAD R60, R203, 0x200, R60 ;  /* 0x00000200cb3c7824 */ /* 0x000fc400078e023c */
[----:B------:R-:W-:Y:S02]  /*24e0*/  IMAD.IADD R61, R61, 0x1, R33 ;  /* 0x000000013d3d7824 */ /* 0x000fe400078e0221 */
[----:B------:R-:W-:Y:S02]  /*24f0*/  IMAD.IADD R67, R67, 0x1, R39 ;  /* 0x0000000143437824 */ /* 0x000fe400078e0227 */
[----:B------:R-:W-:Y:S02]  /*2500*/  IMAD R62, R203, 0x200, R62 ;  /* 0x00000200cb3e7824 */ /* 0x000fe400078e023e */
[----:B------:R-:W-:-:S07]  /*2510*/  IMAD.IADD R71, R21, 0x1, R71 ;  /* 0x0000000115477824 */ /* 0x000fce00078e0247 */
.L_x_5934:
        /* <DEDUP_REMOVED lines=11> */
[----:B------:R-:W-:Y:S02]  /*25d0*/  IMAD.SHL.U32 R25, R185, 0x1000, RZ ;  /* 0x00001000b9197824 */ /* 0x000fe400078e00ff */
        /* <DEDUP_REMOVED lines=35> */
[C---:B------:R-:W-:Y:S02]  /*2810*/  LEA R6, P0, R7.reuse, UR4, 0x1 ;  /* 0x0000000407067c11 */ /* 0x040fe4000f8008ff */
        /* <DEDUP_REMOVED lines=9> */
.L_x_5909:
[----:B------:R-:W-:Y:S05]  /*28b0*/  BSYNC B1 ;  /* 0x0000000000017941 */ /* 0x000fea0003800000 */
.L_x_5908:
[----:B------:R-:W-:Y:S01]  /*28c0*/  UISETP.NE.AND UP0, UPT, UR37, 0x3, UPT ;  /* 0x000000032500788c */ /* 0x000fe2000bf05270 */
[----:B-----5:R-:W-:Y:S02]  /*28d0*/  IMAD.MOV.U32 R4, RZ, RZ, R8 ;  /* 0x000000ffff047224 */ /* 0x020fe400078e0008 */
[----:B------:R-:W-:Y:S02]  /*28e0*/  IMAD.MOV.U32 R5, RZ, RZ, R9 ;  /* 0x000000ffff057224 */ /* 0x000fe400078e0009 */
[----:B0-----:R-:W-:Y:S01]  /*28f0*/  IMAD.MOV.U32 R6, RZ, RZ, R26 ;  /* 0x000000ffff067224 */ /* 0x001fe200078e001a */
        /* <DEDUP_REMOVED lines=16> */
.L_x_5910:
[----:B------:R-:W-:Y:S01]  /*2a00*/  IMAD R64, R185, 0x8, R2 ;  /* 0x00000008b9407824 */ /* 0x000fe200078e0202 */
[----:B------:R-:W-:Y:S01]  /*2a10*/  SHF.L.U32 R43, R187, 0x1f, RZ ;  /* 0x0000001fbb2b7819 */ /* 0x000fe200000006ff */
[----:B------:R-:W-:Y:S03]  /*2a20*/  BSSY B1, `(.L_x_5911) ;  /* 0x0000003000017945 */ /* 0x000fe60003800000 */
[----:B------:R-:W0:Y:S02]  /*2a30*/  SYNCS.PHASECHK.TRANS64.TRYWAIT P5, [R64+URZ+0x28c90], R43 ;  /* 0x028c902b400075a7 */ /* 0x000e2400080a017f */
[----:B0-----:R-:W-:Y:S05]  /*2a40*/  @!P5 BRA `(.L_x_5912) ;  /* 0x000001dc0074d947 */ /* 0x001fea0003800000 */
.L_x_6298:
[----:B------:R-:W-:Y:S05]  /*2a50*/  BSYNC B1 ;  /* 0x0000000000017941 */ /* 0x000fea0003800000 */
.L_x_5911:
[----:B------:R-:W-:Y:S05]  /*2a60*/  @P1 BRA `(.L_x_5913) ;  /* 0x0000001400141947 */ /* 0x000fea0003800000 */
[----:B------:R-:W-:Y:S04]  /*2a70*/  BSSY B1, `(.L_x_5914) ;  /* 0x0000036000017945 */ /* 0x000fe80003800000 */
[----:B------:R-:W-:Y:S05]  /*2a80*/  @P4 BRA `(.L_x_5915) ;  /* 0x0000000000d04947 */ /* 0x000fea0003800000 */
[----:B------:R1:W2:Y:S01]  /*2a90*/  LDS.128 R4, [R24+0x22400] ;  /* 0x0224000018047984 */ /* 0x0002a20000000c00 */
[----:B------:R-:W-:Y:S01]  /*2aa0*/  ISETP.GE.AND P5, PT, R188, R75, PT ;  /* 0x0000004bbc00720c */ /* 0x000fe20003fa6270 */
[----:B------:R-:W-:-:S12]  /*2ab0*/  BSSY B2, `(.L_x_5916) ;  /* 0x0000030000027945 */ /* 0x000fd80003800000 */
[----:B-1----:R-:W-:Y:S05]  /*2ac0*/  @P5 BRA `(.L_x_5917) ;  /* 0x0000000000b85947 */ /* 0x002fea0003800000 */
[----:B------:R-:W-:Y:S01]  /*2ad0*/  SHF.R.U64 R73, R14, 0x10, R15 ;  /* 0x000000100e497819 */ /* 0x000fe2000000120f */
[----:B--2---:R-:W-:Y:S01]  /*2ae0*/  IMAD.U32 R24, R7, 0x10000, RZ ;  /* 0x0001000007187824 */ /* 0x004fe200078e00ff */
[--C-:B------:R-:W-:Y:S01]  /*2af0*/  SHF.R.U64 R42, R26, 0x10, R27.reuse ;  /* 0x000000101a2a7819 */ /* 0x100fe2000000121b */
[----:B------:R-:W-:Y:S01]  /*2b00*/  IMAD.U32 R14, R6, 0x10000, RZ ;  /* 0x00010000060e7824 */ /* 0x000fe200078e00ff */
[----:B------:R-:W-:Y:S02]  /*2b10*/  SHF.R.U32.HI R70, RZ, 0x10, R27 ;  /* 0x00000010ff467819 */ /* 0x000fe4000001161b */
[----:B------:R-:W-:Y:S02]  /*2b20*/  SHF.R.U32.HI R76, RZ, 0x10, R15 ;  /* 0x00000010ff4c7819 */ /* 0x000fe4000001160f */
[C---:B------:R-:W-:Y:S02]  /*2b30*/  PRMT R73, R72.reuse, 0x5410, R73 ;  /* 0x0000541048497816 */ /* 0x040fe40000000049 */
[----:B------:R-:W-:-:S02]  /*2b40*/  PRMT R27, R72, 0x5432, R42 ;  /* 0x00005432481b7816 */ /* 0x000fc4000000002a */
[----:B------:R-:W-:Y:S02]  /*2b50*/  LOP3.LUT R26, R7, 0xffff0000, RZ, 0xc0, !PT ;  /* 0xffff0000071a7812 */ /* 0x000fe400078ec0ff */
        /* <DEDUP_REMOVED lines=10> */
[----:B------:R-:W-:-:S02]  /*2c00*/  IMAD.U32 R6, R5, 0x10000, RZ ;  /* 0x0001000005067824 */ /* 0x000fc400078e00ff */
[----:B------:R-:W-:Y:S01]  /*2c10*/  FMUL.FTZ R7, R7, R42 ;  /* 0x0000002a07077220 */ /* 0x000fe20000410000 */
[C---:B------:R-:W-:Y:S01]  /*2c20*/  IMAD.U32 R5, R4.reuse, 0x10000, RZ ;  /* 0x0001000004057824 */ /* 0x040fe200078e00ff */
[----:B------:R-:W-:Y:S01]  /*2c30*/  LOP3.LUT R4, R4, 0xffff0000, RZ, 0xc0, !PT ;  /* 0xffff000004047812 */ /* 0x000fe200078ec0ff */
[CC--:B------:R-:W-:Y:S01]  /*2c40*/  FMUL.FTZ R81, R15.reuse, R77.reuse ;  /* 0x0000004d0f517220 */ /* 0x0c0fe20000410000 */
[----:B------:R-:W-:Y:S01]  /*2c50*/  FMUL.FTZ R83, R15, R72 ;  /* 0x000000480f537220 */ /* 0x000fe20000410000 */
[----:B------:R-:W-:Y:S01]  /*2c60*/  FFMA.FTZ R74, R6, R74, R7 ;  /* 0x0000004a064a7223 */ /* 0x000fe20000010007 */
[----:B------:R-:W-:Y:S01]  /*2c70*/  LOP3.LUT R15, R76, 0xffff0000, RZ, 0xc0, !PT ;  /* 0xffff00004c0f7812 */ /* 0x000fe200078ec0ff */
[----:B------:R-:W-:Y:S01]  /*2c80*/  IMAD.U32 R27, R27, 0x10000, RZ ;  /* 0x000100001b1b7824 */ /* 0x000fe200078e00ff */
[----:B------:R-:W-:Y:S01]  /*2c90*/  LOP3.LUT R7, R70, 0xffff0000, RZ, 0xc0, !PT ;  /* 0xffff000046077812 */ /* 0x000fe200078ec0ff */
[----:B------:R-:W-:Y:S01]  /*2ca0*/  FFMA.FTZ R79, R6, R42, -R79 ;  /* 0x0000002a064f7223 */ /* 0x000fe2000001084f */
[C---:B------:R-:W-:Y:S01]  /*2cb0*/  FFMA.FTZ R81, R14.reuse, R72, -R81 ;  /* 0x000000480e517223 */ /* 0x040fe20000010851 */
[----:B------:R-:W-:Y:S01]  /*2cc0*/  FFMA.FTZ R14, R14, R77, R83 ;  /* 0x0000004d0e0e7223 */ /* 0x000fe20000010053 */
[----:B------:R-:W-:Y:S01]  /*2cd0*/  FMUL.FTZ R6, R4, R73 ;  /* 0x0000004904067220 */ /* 0x000fe20000410000 */
        /* <DEDUP_REMOVED lines=13> */
.L_x_5917:
[----:B------:R-:W-:Y:S05]  /*2db0*/  BSYNC B2 ;  /* 0x0000000000027941 */ /* 0x000fea0003800000 */
.L_x_5916:
[----:B--2---:R1:W-:Y:S02]  /*2dc0*/  STG.E.128 desc[UR42][R12.64], R4 ;  /* 0x000000040c007986 */ /* 0x0043e4000c101d2a */
.L_x_5915:
[----:B------:R-:W-:Y:S05]  /*2dd0*/  BSYNC B1 ;  /* 0x0000000000017941 */ /* 0x000fea0003800000 */
.L_x_5914:
        /* <DEDUP_REMOVED lines=56> */
.L_x_5919:
[----:B------:R-:W-:Y:S05]  /*3160*/  BSYNC B1 ;  /* 0x0000000000017941 */ /* 0x000fea0003800000 */
.L_x_5918:
[----:B-1----:R2:W-:Y:S01]  /*3170*/  STG.E.128 desc[UR42][R12.64+0x40], R4 ;  /* 0x000040040c007986 */ /* 0x0025e2000c101d2a */
[----:B------:R-:W-:Y:S05]  /*3180*/  BRA `(.L_x_5913) ;  /* 0x0000000c004c7947 */ /* 0x000fea0003800000 */
.L_x_5907:
[----:B------:R-:W-:-:S05]  /*3190*/  IMAD R4, R45, -0x40, R36 ;  /* 0xffffffc02d047824 */ /* 0x000fca00078e0224 */
[----:B------:R-:W-:-:S04]  /*31a0*/  VIMNMX R5, R4, 0x40, PT ;  /* 0x0000004004057848 */ /* 0x000fc80003fe0100 */
[----:B------:R-:W-:-:S04]  /*31b0*/  ISETP.GE.AND P1, PT, R186, R5, PT ;  /* 0x00000005ba00720c */ /* 0x000fc80003f26270 */
[----:B------:R-:W-:-:S13]  /*31c0*/  ISETP.GE.OR P0, PT, R16, R75, P1 ;  /* 0x0000004b1000720c */ /* 0x000fda0000f06670 */
[----:B------:R-:W0:Y:S01]  /*31d0*/  @!P0 LDC.64 R12, c[0x0][0x3e8] ;  /* 0x0000fa00ff0c8b82 */ /* 0x000e220000000a00 */
[----:B------:R-:W-:Y:S01]  /*31e0*/  @!P0 IMAD R4, R54, R45, RZ ;  /* 0x0000002d36048224 */ /* 0x000fe200078e02ff */
[----:B------:R-:W-:Y:S01]  /*31f0*/  @!P0 IADD3 R6, P5, R32, R6, RZ ;  /* 0x0000000620068210 */ /* 0x000fe20007fbe0ff */
[----:B------:R-:W-:Y:S02]  /*3200*/  @!P0 IMAD.MOV.U32 R5, RZ, RZ, R67 ;  /* 0x000000ffff058224 */ /* 0x000fe400078e0043 */
[-C--:B------:R-:W-:Y:S02]  /*3210*/  @!P0 IMAD R9, R42, R55.reuse, R4 ;  /* 0x000000372a098224 */ /* 0x080fe400078e0204 */
[----:B------:R-:W-:Y:S01]  /*3220*/  @!P0 IMAD.MOV.U32 R4, RZ, RZ, R38 ;  /* 0x000000ffff048224 */ /* 0x000fe200078e0026 */
[----:B------:R-:W1:Y:S01]  /*3230*/  @!P0 LDC.64 R26, c[0x0][0x400] ;  /* 0x00010000ff1a8b82 */ /* 0x000e620000000a00 */
[----:B------:R-:W-:Y:S02]  /*3240*/  @!P0 IMAD.X R7, R74, 0x1, R61, P5 ;  /* 0x000000014a078824 */ /* 0x000fe400028e063d */
        /* <DEDUP_REMOVED lines=11> */
[----:B------:R0:W3:Y:S01]  /*3300*/  @!P0 LDG.E.128 R8, desc[UR42][R26.64] ;  /* 0x0000002a1a088981 */ /* 0x0000e2000c1e1d00 */
[----:B------:R-:W-:Y:S01]  /*3310*/  UISETP.NE.AND UP0, UPT, UR37, 0x3, UPT ;  /* 0x000000032500788c */ /* 0x000fe2000bf05270 */
[----:B------:R-:W-:-:S04]  /*3320*/  ISETP.GE.AND P0, PT, R16, R75, PT ;  /* 0x0000004b1000720c */ /* 0x000fc80003f06270 */
[----:B0-----:R-:W-:Y:S02]  /*3330*/  P2R R27, PR, RZ, 0x1 ;  /* 0x00000001ff1b7803 */ /* 0x001fe40000000000 */
[----:B------:R-:W-:Y:S01]  /*3340*/  PLOP3.LUT P0, PT, PT, PT, UP0, 0x80, 0x0 ;  /* 0x000000000000781c */ /* 0x000fe20003f0f008 */
        /* <DEDUP_REMOVED lines=15> */
.L_x_5920:
[----:B------:R-:W-:Y:S01]  /*3440*/  IMAD R64, R185, 0x8, R2 ;  /* 0x00000008b9407824 */ /* 0x000fe200078e0202 */
[----:B------:R-:W-:Y:S01]  /*3450*/  SHF.L.U32 R43, R187, 0x1f, RZ ;  /* 0x0000001fbb2b7819 */ /* 0x000fe200000006ff */
[----:B------:R-:W0:Y:S01]  /*3460*/  LDC R79, c[0x0][0x2f4] ;  /* 0x0000bd00ff4f7b82 */ /* 0x000e220000000800 */
[----:B------:R-:W-:Y:S02]  /*3470*/  BSSY B1, `(.L_x_5921) ;  /* 0x0000003000017945 */ /* 0x000fe40003800000 */
[----:B------:R-:W1:Y:S02]  /*3480*/  SYNCS.PHASECHK.TRANS64.TRYWAIT P5, [R64+URZ+0x28c90], R43 ;  /* 0x028c902b400075a7 */ /* 0x000e6400080a017f */
[----:B-1----:R-:W-:Y:S05]  /*3490*/  @!P5 BRA `(.L_x_5922) ;  /* 0x000001d000f4d947 */ /* 0x002fea0003800000 */
.L_x_6299:
[----:B------:R-:W-:Y:S05]  /*34a0*/  BSYNC B1 ;  /* 0x0000000000017941 */ /* 0x000fea0003800000 */
.L_x_5921:
        /* <DEDUP_REMOVED lines=12> */
[C---:B------:R-:W-:Y:S02]  /*3570*/  LEA R76, P5, R12.reuse, R72, 0x1 ;  /* 0x000000480c4c7211 */ /* 0x040fe400078a08ff */
        /* <DEDUP_REMOVED lines=11> */
[----:B------:R-:W-:Y:S01]  /*3630*/  LOP3.LUT R12, R13, R56, RZ, 0x3c, !PT ;  /* 0x000000380d0c7212 */ /* 0x000fe200078e3cff */
[----:B------:R-:W-:-:S04]  /*3640*/  IMAD.IADD R13, R62, 0x1, R25 ;  /* 0x000000013e0d7824 */ /* 0x000fc800078e0219 */
[----:B------:R-:W-:Y:S02]  /*3650*/  IMAD R12, R203, 0x200, R12 ;  /* 0x00000200cb0c7824 */ /* 0x000fe400078e020c */
[----:B------:R-:W-:Y:S02]  /*3660*/  IMAD R13, R13, 0x2, R2 ;  /* 0x000000020d0d7824 */ /* 0x000fe400078e0202 */
[----:B------:R-:W-:-:S04]  /*3670*/  IMAD.IADD R25, R25, 0x1, R12 ;  /* 0x0000000119197824 */ /* 0x000fc800078e020c */
[----:B------:R-:W-:Y:S01]  /*3680*/  IMAD R25, R25, 0x2, R2 ;  /* 0x0000000219197824 */ /* 0x000fe200078e0202 */
[----:B------:R-:W0:Y:S05]  /*3690*/  LDS.128 R12, [R13+0x22400] ;  /* 0x022400000d0c7984 */ /* 0x000e2a0000000c00 */
        /* <DEDUP_REMOVED lines=94> */
.L_x_5924:
[----:B------:R-:W-:Y:S05]  /*3c80*/  BSYNC B1 ;  /* 0x0000000000017941 */ /* 0x000fea0003800000 */
.L_x_5923:
        /* <DEDUP_REMOVED lines=10> */
.L_x_5906:
[----:B------:R-:W-:-:S06]  /*3d30*/  UISETP.NE.AND UP0, UPT, UR37, 0x3, UPT ;  /* 0x000000032500788c */ /* 0x000fcc000bf05270 */
[----:B------:R-:W-:-:S13]  /*3d40*/  PLOP3.LUT P0, PT, PT, PT, UP0, 0x80, 0x0 ;  /* 0x000000000000781c */ /* 0x000fda0003f0f008 */
[----:B------:R-:W-:Y:S05]  /*3d50*/  @!P0 BRA `(.L_x_5925) ;  /* 0x0000000000048947 */ /* 0x000fea0003800000 */
[----:B------:R-:W-:Y:S01]  /*3d60*/  BPT.TRAP 0x1 ;  /* 0x000000040000795c */ /* 0x000fe20000300000 */
.L_x_5925:
        /* <DEDUP_REMOVED lines=8> */
.L_x_6300:
[----:B------:R-:W-:Y:S05]  /*3df0*/  BSYNC B1 ;  /* 0x0000000000017941 */ /* 0x000fea0003800000 */
.L_x_5926:
        /* <DEDUP_REMOVED lines=12> */
.L_x_5913:
[----:B------:R-:W-:Y:S05]  /*3ec0*/  BSYNC B0 ;  /* 0x0000000000007941 */ /* 0x000fea0003800000 */
.L_x_5905:
[----:B-12---:R-:W1:Y:S01]  /*3ed0*/  S2R R4, SR_TID.X ;  /* 0x0000000000047919 */ /* 0x006e620000002100 */
        /* <DEDUP_REMOVED lines=8> */
[----:B-1----:R-:W-:Y:S01]  /*3f60*/  LOP3.LUT R4, R4, 0x7f, RZ, 0xc0, !PT ;  /* 0x0000007f04047812 */ /* 0x002fe200078ec0ff */
[----:B--2---:R1:W-:Y:S03]  /*3f70*/  BAR.SYNC.DEFER_BLOCKING R57, 0x80 ;  /* 0x000200390000751d */ /* 0x0043e60000010000 */
[----:B------:R-:W-:-:S13]  /*3f80*/  ISETP.NE.AND P5, PT, R4, RZ, PT ;  /* 0x000000ff0400720c */ /* 0x000fda0003fa5270 */
[----:B------:R-:W-:-:S05]  /*3f90*/  @!P5 VIADD R4, R64, 0x28ca0 ;  /* 0x00028ca04004d836 */ /* 0x000fca0000000000 */
[----:B------:R-:W-:-:S04]  /*3fa0*/  @!P5 PRMT R4, RZ, 0x654, R4 ;  /* 0x00000654ff04d816 */ /* 0x000fc80000000004 */
[----:B------:R1:W-:Y:S01]  /*3fb0*/  @!P5 SYNCS.ARRIVE.TRANS64.RED.A1T0 RZ, [R4+URZ], RZ ;  /* 0x000000ff04ffd9a7 */ /* 0x0003e2000810043f */
[----:B------:R-:W-:Y:S05]  /*3fc0*/  @!P0 BRA `(.L_x_5929) ;  /* 0x0000000000048947 */ /* 0x000fea0003800000 */
[----:B------:R-:W-:Y:S01]  /*3fd0*/  BPT.TRAP 0x1 ;  /* 0x000000040000795c */ /* 0x000fe20000300000 */
.L_x_5929:
[----:B------:R-:W-:Y:S05]  /*3fe0*/  BSYNC B0 ;  /* 0x0000000000007941 */ /* 0x000fea0003800000 */
.L_x_5928:
[----:B------:R-:W2:Y:S01]  /*3ff0*/  SYNCS.PHASECHK.TRANS64.TRYWAIT P0, [R64+URZ+0x28cb0], R43 ;  /* 0x028cb02b400075a7 */ /* 0x000ea2000800017f */
[----:B------:R-:W-:Y:S04]  /*4000*/  BSSY B0, `(.L_x_5930) ;  /* 0x0000002000007945 */ /* 0x000fe80003800000 */
[----:B--2---:R-:W-:Y:S05]  /*4010*/  @!P0 BRA `(.L_x_5931) ;  /* 0x000001c8003c8947 */ /* 0x004fea0003800000 */
.L_x_6301:
[----:B------:R-:W-:Y:S05]  /*4020*/  BSYNC B0 ;  /* 0x0000000000007941 */ /* 0x000fea0003800000 */
.L_x_5930:
[----:B------:R-:W-:Y:S04]  /*4030*/  BSSY B0, `(.L_x_5932) ;  /* 0x0000051000007945 */ /* 0x000fe80003800000 */
[----:B------:R-:W-:Y:S05]  /*4040*/  @P1 BRA `(.L_x_5933) ;  /* 0x00000004003c1947 */ /* 0x000fea0003800000 */
[----:B-1----:R-:W-:Y:S01]  /*4050*/  IMAD.WIDE R4, R45, 0x40, R40 ;  /* 0x000000402d047825 */ /* 0x002fe200078e0228 */
[----:B------:R-:W-:Y:S01]  /*4060*/  ULDC.64 UR4, c[0x0][0x328] ;  /* 0x0000ca0000047ab9 */ /* 0x000fe20000000a00 */
[----:B------:R-:W-:Y:S02]  /*4070*/  LOP3.LUT P0, RZ, R193, 0x4, RZ, 0xc0, !PT ;  /* 0x00000004c1ff7812 */ /* 0x000fe4000780c0ff */
[----:B------:R-:W-:Y:S02]  /*4080*/  IMAD R5, R5, UR4, RZ ;  /* 0x0000000405057c24 */ /* 0x000fe4000f8e02ff */
[----:B------:R-:W-:Y:S02]  /*4090*/  IMAD.MOV.U32 R70, RZ, RZ, R20 ;  /* 0x000000ffff467224 */ /* 0x000fe400078e0014 */
[C---:B------:R-:W-:Y:S02]  /*40a0*/  IMAD R5, R4.reuse, UR5, R5 ;  /* 0x0000000504057c24 */ /* 0x040fe4000f8e0205 */
[----:B------:R-:W-:Y:S01]  /*40b0*/  IMAD.WIDE.U32 R6, R4, UR4, R70 ;  /* 0x0000000404067c25 */ /* 0x000fe2000f8e0046 */
[----:B------:R-:W-:-:S03]  /*40c0*/  ULDC.64 UR4, c[0x0][0x318] ;  /* 0x0000c60000047ab9 */ /* 0x000fc60000000a00 */
[----:B------:R-:W-:Y:S01]  /*40d0*/  IMAD R9, R185, 0x8000, R60 ;  /* 0x00008000b9097824 */ /* 0x000fe200078e023c */
[----:B------:R-:W-:Y:S01]  /*40e0*/  LEA R42, P1, R6, UR4, 0x1 ;  /* 0x00000004062a7c11 */ /* 0x000fe2000f8208ff */
[----:B------:R-:W-:Y:S01]  /*40f0*/  IMAD.IADD R5, R7, 0x1, R5 ;  /* 0x0000000107057824 */ /* 0x000fe200078e0205 */
[----:B------:R-:W-:Y:S01]  /*4100*/  ULDC UR4, c[0x0][0x320] ;  /* 0x0000c80000047ab9 */ /* 0x000fe20000000800 */
[----:B------:R-:W-:Y:S02]  /*4110*/  VIADD R4, R16, 0x40 ;  /* 0x0000004010047836 */ /* 0x000fe40000000000 */
[C---:B----4-:R-:W-:Y:S01]  /*4120*/  VIADD R73, R9.reuse, 0x20 ;  /* 0x0000002009497836 */ /* 0x050fe20000000000 */
[----:B0-2---:R-:W-:Y:S01]  /*4130*/  LEA.HI.X R43, R6, UR5, R5, 0x1, P1 ;  /* 0x00000005062b7c11 */ /* 0x005fe200088f0c05 */
[C---:B------:R-:W-:Y:S01]  /*4140*/  @P0 VIADD R73, R9.reuse, 0xffffffe0 ;  /* 0xffffffe009490836 */ /* 0x040fe20000000000 */
[----:B------:R-:W-:Y:S01]  /*4150*/  ISETP.GE.AND P1, PT, R16, UR4, PT ;  /* 0x0000000410007c0c */ /* 0x000fe2000bf26270 */
[----:B------:R-:W-:Y:S01]  /*4160*/  IMAD R74, R9, 0x2, R2 ;  /* 0x00000002094a7824 */ /* 0x000fe200078e0202 */
[----:B------:R-:W-:Y:S01]  /*4170*/  ISETP.GE.AND P0, PT, R4, UR4, PT ;  /* 0x0000000404007c0c */ /* 0x000fe2000bf06270 */
[----:B---3--:R-:W-:-:S02]  /*4180*/  VIADD R12, R16, 0x80 ;  /* 0x00000080100c7836 */ /* 0x008fc40000000000 */
[C---:B------:R-:W-:Y:S02]  /*4190*/  VIADD R13, R16.reuse, 0xc0 ;  /* 0x000000c0100d7836 */ /* 0x040fe40000000000 */
[C---:B------:R-:W-:Y:S02]  /*41a0*/  VIADD R70, R16.reuse, 0x100 ;  /* 0x0000010010467836 */ /* 0x040fe40000000000 */
[----:B------:R-:W-:Y:S02]  /*41b0*/  VIADD R72, R16, 0x140 ;  /* 0x0000014010487836 */ /* 0x000fe40000000000 */
[----:B------:R-:W-:Y:S02]  /*41c0*/  IMAD R73, R73, 0x2, R2 ;  /* 0x0000000249497824 */ /* 0x000fe400078e0202 */
[----:B------:R-:W0:Y:S04]  /*41d0*/  @!P1 LDS.128 R4, [R74+0x400] ;  /* 0x000400004a049984 */ /* 0x000e280000000c00 */
[----:B------:R-:W1:Y:S04]  /*41e0*/  @!P0 LDS.128 R8, [R74+0x2400] ;  /* 0x002400004a088984 */ /* 0x000e680000000c00 */
[----:B0-----:R-:W-:Y:S01]  /*41f0*/  @!P1 STG.E.128 desc[UR42][R42.64], R4 ;  /* 0x000000042a009986 */ /* 0x001fe2000c101d2a */
[----:B------:R-:W-:-:S03]  /*4200*/  ISETP.GE.AND P1, PT, R12, UR4, PT ;  /* 0x000000040c007c0c */ /* 0x000fc6000bf26270 */
[----:B-1----:R-:W-:Y:S01]  /*4210*/  @!P0 STG.E.128 desc[UR42][R42.64+0x80], R8 ;  /* 0x000080082a008986 */ /* 0x002fe2000c101d2a */
[----:B------:R-:W-:-:S09]  /*4220*/  ISETP.GE.AND P0, PT, R13, UR4, PT ;  /* 0x000000040d007c0c */ /* 0x000fd2000bf06270 */
[----:B------:R-:W0:Y:S04]  /*4230*/  @!P1 LDS.128 R12, [R74+0x4400] ;  /* 0x004400004a0c9984 */ /* 0x000e280000000c00 */
[----:B------:R-:W1:Y:S04]  /*4240*/  @!P0 LDS.128 R24, [R74+0x6400] ;  /* 0x006400004a188984 */ /* 0x000e680000000c00 */
[----:B0-----:R-:W-:Y:S01]  /*4250*/  @!P1 STG.E.128 desc[UR42][R42.64+0x100], R12 ;  /* 0x0001000c2a009986 */ /* 0x001fe2000c101d2a */
[----:B------:R-:W-:Y:S01]  /*4260*/  ISETP.GE.AND P1, PT, R70, UR4, PT ;  /* 0x0000000446007c0c */ /* 0x000fe2000bf26270 */
[----:B------:R-:W-:-:S02]  /*4270*/  VIADD R70, R16, 0x180 ;  /* 0x0000018010467836 */ /* 0x000fc40000000000 */
[----:B-1----:R-:W-:Y:S01]  /*4280*/  @!P0 STG.E.128 desc[UR42][R42.64+0x180], R24 ;  /* 0x000180182a008986 */ /* 0x002fe2000c101d2a */
[----:B------:R-:W-:Y:S01]  /*4290*/  ISETP.GE.AND P0, PT, R72, UR4, PT ;  /* 0x0000000448007c0c */ /* 0x000fe2000bf06270 */
[----:B------:R-:W-:-:S08]  /*42a0*/  VIADD R72, R16, 0x1c0 ;  /* 0x000001c010487836 */ /* 0x000fd00000000000 */
        /* <DEDUP_REMOVED lines=11> */
[----:B------:R-:W-:-:S03]  /*4360*/  ISETP.GE.AND P1, PT, R68, UR4, PT ;  /* 0x0000000444007c0c */ /* 0x000fc6000bf26270 */
        /* <DEDUP_REMOVED lines=29> */
.L_x_5933:
[----:B------:R-:W-:Y:S05]  /*4540*/  BSYNC B0 ;  /* 0x0000000000007941 */ /* 0x000fea0003800000 */
.L_x_5932:
        /* <DEDUP_REMOVED lines=8> */
[----:B0-2---:R-:W-:-:S03]  /*45d0*/  @!P5 VIADD R64, R64, 0x28cc0 ;  /* 0x00028cc04040d836 */ /* 0x005fc60000000000 */
        /* <DEDUP_REMOVED lines=8> */
.L_x_5900:
[----:B------:R-:W-:Y:S04]  /*4660*/  BSSY B0, `(.L_x_5935) ;  /* 0x0000004000007945 */ /* 0x000fe80003800000 */
[----:B------:R-:W-:Y:S05]  /*4670*/  @P0 BRA `(.L_x_5936) ;  /* 0x0000000000080947 */ /* 0x000fea0003800000 */
[----:B------:R-:W1:Y:S02]  /*4680*/  FENCE.VIEW.ASYNC.G ;  /* 0x00000000000073c6 */ /* 0x000e640000000100 */
[----:B-1----:R-:W-:Y:S06]  /*4690*/  BAR.ARV 0xc, 0x180 ;  /* 0x0306000000007b1d */ /* 0x002fec0000002000 */
.L_x_5936:
[----:B------:R-:W-:Y:S05]  /*46a0*/  BSYNC B0 ;  /* 0x0000000000007941 */ /* 0x000fea0003800000 */
.L_x_5935:
[----:B------:R-:W-:Y:S01]  /*46b0*/  UISETP.NE.AND UP0, UPT, UR38, 0x1, UPT ;  /* 0x000000012600788c */ /* 0x000fe2000bf05270 */
[----:B------:R-:W-:Y:S05]  /*46c0*/  BSSY B7, `(.L_x_5937) ;  /* 0x0000ff9000077945 */ /* 0x000fea0003800000 */
[----:B------:R-:W-:-:S13]  /*46d0*/  PLOP3.LUT P0, PT, PT, PT, UP0, 0x80, 0x0 ;  /* 0x000000000000781c */ /* 0x000fda0003f0f008 */
[----:B------:R-:W-:Y:S05]  /*46e0*/  @!P0 BRA `(.L_x_5938) ;  /* 0x0000002000b08947 */ /* 0x000fea0003800000 */
[----:B------:R-:W1:Y:S01]  /*46f0*/  LDC R0, c[0x0][0x448] ;  /* 0x00011200ff007b82 */ /* 0x000e620000000800 */
[----:B------:R-:W-:-:S07]  /*4700*/  IADD3 R5, R23, 0x1, -R22 ;  /* 0x0000000117057810 */ /* 0x000fce0007ffe816 */
[----:B------:R-:W2:Y:S01]  /*4710*/  LDC.64 R6, c[0x0][0x9e0] ;  /* 0x00027800ff067b82 */ /* 0x000ea20000000a00 */
[----:B-1----:R-:W-:Y:S01]  /*4720*/  ISETP.NE.AND P1, PT, R0, 0x1, PT ;  /* 0x000000010000780c */ /* 0x002fe20003f25270 */
[----:B------:R-:W-:Y:S01]  /*4730*/  VIADD R0, R192, 0x3f ;  /* 0x0000003fc0007836 */ /* 0x000fe20000000000 */
[----:B--2---:R-:W-:-:S11]  /*4740*/  ISETP.GE.AND P2, PT, R7, 0x1, PT ;  /* 0x000000010700780c */ /* 0x004fd60003f46270 */
[----:B------:R-:W1:Y:S08]  /*4750*/  @P1 LDC R3, c[0x0][0x44c] ;  /* 0x00011300ff031b82 */ /* 0x000e700000000800 */
[----:B------:R-:W2:Y:S01]  /*4760*/  @P1 LDC R4, c[0x0][0x450] ;  /* 0x00011400ff041b82 */ /* 0x000ea20000000800 */
[----:B-1----:R-:W-:-:S05]  /*4770*/  @P1 IMAD.HI.U32 R3, R0, R3, RZ ;  /* 0x0000000300031227 */ /* 0x002fca00078e00ff */
[----:B--2---:R-:W-:-:S05]  /*4780*/  @P1 SHF.R.U32.HI R0, RZ, R4, R3 ;  /* 0x00000004ff001219 */ /* 0x004fca0000011603 */
[----:B------:R-:W-:-:S04]  /*4790*/  IMAD.IADD R5, R5, 0x1, R0 ;  /* 0x0000000105057824 */ /* 0x000fc800078e0200 */
        /* <DEDUP_REMOVED lines=13> */
.L_x_5941:
[----:B------:R-:W-:-:S13]  /*4870*/  ISETP.NE.AND P0, PT, R7, 0x1, PT ;  /* 0x000000010700780c */ /* 0x000fda0003f05270 */
[----:B------:R-:W1:Y:S02]  /*4880*/  @P0 LDC.64 R4, c[0x0][0x9e8] ;  /* 0x00027a00ff040b82 */ /* 0x000e640000000a00 */
[----:B-1----:R-:W-:-:S05]  /*4890*/  @P0 IMAD.HI.U32 R4, R3, R4, RZ ;  /* 0x0000000403040227 */ /* 0x002fca00078e00ff */
[----:B------:R-:W-:-:S07]  /*48a0*/  @P0 SHF.R.U32.HI R3, RZ, R5, R4 ;  /* 0x00000005ff030219 */ /* 0x000fce0000011604 */
.L_x_5942:
[----:B------:R-:W-:Y:S05]  /*48b0*/  BSYNC B0 ;  /* 0x0000000000007941 */ /* 0x000fea0003800000 */
.L_x_5940:
[----:B------:R-:W-:-:S05]  /*48c0*/  IMAD R3, R3, R7, R7 ;  /* 0x0000000703037224 */ /* 0x000fca00078e0207 */
[----:B------:R-:W-:-:S07]  /*48d0*/  VIMNMX R0, R0, R3, PT ;  /* 0x0000000300007248 */ /* 0x000fce0003fe0100 */
.L_x_5939:
[----:B------:R-:W1:Y:S01]  /*48e0*/  @P1 LDC R5, c[0x0][0x44c] ;  /* 0x00011300ff051b82 */ /* 0x000e620000000800 */
[----:B------:R-:W-:Y:S01]  /*48f0*/  VIADD R0, R0, 0x3f ;  /* 0x0000003f00007836 */ /* 0x000fe20000000000 */
[----:B------:R-:W-:Y:S01]  /*4900*/  ULDC UR4, c[0x0][0x9dc] ;  /* 0x0002770000047ab9 */ /* 0x000fe20000000800 */
[----:B------:R-:W-:-:S03]  /*4910*/  IMAD.MOV.U32 R4, RZ, RZ, R192 ;  /* 0x000000ffff047224 */ /* 0x000fc600078e00c0 */
[----:B------:R-:W-:Y:S02]  /*4920*/  SHF.R.S32.HI R3, RZ, 0x1f, R0 ;  /* 0x0000001fff037819 */ /* 0x000fe40000011400 */
[----:B------:R-:W2:Y:S02]  /*4930*/  @P1 LDC R6, c[0x0][0x450] ;  /* 0x00011400ff061b82 */ /* 0x000ea40000000800 */
[----:B------:R-:W-:-:S04]  /*4940*/  LEA.HI R3, R3, R0, RZ, 0x6 ;  /* 0x0000000003037211 */ /* 0x000fc800078f30ff */
[----:B------:R-:W-:-:S04]  /*4950*/  SHF.R.S32.HI R3, RZ, 0x6, R3 ;  /* 0x00000006ff037819 */ /* 0x000fc80000011403 */
[----:B---3--:R-:W-:Y:S01]  /*4960*/  VIMNMX R14, R168, R3, PT ;  /* 0x00000003a80e7248 */ /* 0x008fe20003fe0100 */
[----:B-1----:R-:W-:-:S05]  /*4970*/  @P1 IMAD.HI.U32 R5, R192, R5, RZ ;  /* 0x00000005c0051227 */ /* 0x002fca00078e00ff */
[----:B--2---:R-:W-:-:S04]  /*4980*/  @P1 SHF.R.U32.HI R4, RZ, R6, R5 ;  /* 0x00000006ff041219 */ /* 0x004fc80000011605 */
        /* <DEDUP_REMOVED lines=13> */
.L_x_5945:
[----:B------:R-:W-:-:S13]  /*4a60*/  ISETP.NE.AND P0, PT, R7, 0x1, PT ;  /* 0x000000010700780c */ /* 0x000fda0003f05270 */
[----:B------:R-:W1:Y:S02]  /*4a70*/  @P0 LDC.64 R4, c[0x0][0x9e8] ;  /* 0x00027a00ff040b82 */ /* 0x000e640000000a00 */
[----:B-1----:R-:W-:-:S05]  /*4a80*/  @P0 IMAD.HI.U32 R4, R22, R4, RZ ;  /* 0x0000000416040227 */ /* 0x002fca00078e00ff */
[----:B------:R-:W-:-:S07]  /*4a90*/  @P0 SHF.R.U32.HI R22, RZ, R5, R4 ;  /* 0x00000005ff160219 */ /* 0x000fce0000011604 */
.L_x_5946:
[----:B------:R-:W-:Y:S05]  /*4aa0*/  BSYNC B0 ;  /* 0x0000000000007941 */ /* 0x000fea0003800000 */
.L_x_5944:
[----:B------:R-:W-:-:S05]  /*4ab0*/  IMAD R3, R22, R7, RZ ;  /* 0x0000000716037224 */ /* 0x000fca00078e02ff */
[----:B------:R-:W-:-:S07]  /*4ac0*/  VIMNMX R0, R0, R3, !PT ;  /* 0x0000000300007248 */ /* 0x000fce0007fe0100 */
.L_x_5943:
[----:B------:R-:W-:Y:S01]  /*4ad0*/  SHF.R.S32.HI R5, RZ, 0x1f, R0 ;  /* 0x0000001fff057819 */ /* 0x000fe20000011400 */
[----:B------:R-:W-:Y:S01]  /*4ae0*/  IMAD.MOV.U32 R3, RZ, RZ, RZ ;  /* 0x000000ffff037224 */ /* 0x000fe200078e00ff */
[----:B------:R-:W-:Y:S02]  /*4af0*/  PLOP3.LUT P0, PT, PT, PT, PT, 0x80, 0x0 ;  /* 0x000000000000781c */ /* 0x000fe40003f0f070 */
[----:B------:R-:W-:Y:S02]  /*4b00*/  CS2R R32, SRZ ;  /* 0x0000000000207805 */ /* 0x000fe4000001ff00 */
[----:B------:R-:W-:Y:S02]  /*4b10*/  LEA.HI R5, R5, R0, RZ, 0x6 ;  /* 0x0000000005057211 */ /* 0x000fe400078f30ff */
[----:B------:R-:W-:Y:S02]  /*4b20*/  CS2R R150, SRZ ;  /* 0x0000000000967805 */ /* 0x000fe4000001ff00 */
[----:B------:R-:W-:-:S02]  /*4b30*/  CS2R R148, SRZ ;  /* 0x0000000000947805 */ /* 0x000fc4000001ff00 */
[----:B------:R-:W-:Y:S02]  /*4b40*/  CS2R R146, SRZ ;  /* 0x0000000000927805 */ /* 0x000fe4000001ff00 */
[----:B------:R-:W-:Y:S02]  /*4b50*/  SHF.R.S32.HI R4, RZ, 0x6, R5 ;  /* 0x00000006ff047819 */ /* 0x000fe40000011405 */
[----:B------:R-:W-:Y:S02]  /*4b60*/  CS2R R144, SRZ ;  /* 0x0000000000907805 */ /* 0x000fe4000001ff00 */
[----:B------:R-:W-:Y:S02]  /*4b70*/  CS2R R142, SRZ ;  /* 0x00000000008e7805 */ /* 0x000fe4000001ff00 */
[----:B------:R-:W-:Y:S02]  /*4b80*/  CS2R R140, SRZ ;  /* 0x00000000008c7805 */ /* 0x000fe4000001ff00 */
[----:B------:R-:W-:-:S02]  /*4b90*/  VIMNMX R4, RZ, R4, !PT ;  /* 0x00000004ff047248 */ /* 0x000fc40007fe0100 */
[----:B------:R-:W-:Y:S02]  /*4ba0*/  CS2R R138, SRZ ;  /* 0x00000000008a7805 */ /* 0x000fe4000001ff00 */
        /* <DEDUP_REMOVED lines=54> */
[----:B------:R-:W-:Y:S01]  /*4f10*/  CS2R R174, SRZ ;  /* 0x0000000000ae7805 */ /* 0x000fe2000001ff00 */
[----:B------:R-:W-:Y:S01]  /*4f20*/  IMAD.MOV.U32 R31, RZ, RZ, RZ ;  /* 0x000000ffff1f7224 */ /* 0x000fe200078e00ff */
[----:B------:R-:W-:-:S02]  /*4f30*/  CS2R R6, SRZ ;  /* 0x0000000000067805 */ /* 0x000fc4000001ff00 */
[----:B------:R-:W-:Y:S01]  /*4f40*/  CS2R R176, SRZ ;  /* 0x0000000000b07805 */ /* 0x000fe2000001ff00 */
[----:B------:R-:W-:Y:S02]  /*4f50*/  IMAD.MOV.U32 R0, RZ, RZ, RZ ;  /* 0x000000ffff007224 */ /* 0x000fe400078e00ff */
[----:B------:R-:W-:Y:S01]  /*4f60*/  IMAD.MOV.U32 R5, RZ, RZ, RZ ;  /* 0x000000ffff057224 */ /* 0x000fe200078e00ff */
[----:B------:R-:W-:Y:S06]  /*4f70*/  @!P1 BRA `(.L_x_5947) ;  /* 0x000000f400b49947 */ /* 0x000fec0003800000 */
[----:B------:R-:W1:Y:S02]  /*4f80*/  SHFL.IDX PT, R0, R220, RZ, 0x1f ;  /* 0x00001fffdc007589 */ /* 0x000e6400000e0000 */
[----:B-1----:R-:W-:-:S04]  /*4f90*/  LEA.HI R3, R0, R0, RZ, 0x1 ;  /* 0x0000000000037211 */ /* 0x002fc800078f08ff */
[----:B------:R-:W-:-:S05]  /*4fa0*/  LOP3.LUT R3, R3, 0x1fffe, RZ, 0xc0, !PT ;  /* 0x0001fffe03037812 */ /* 0x000fca00078ec0ff */
[----:B------:R-:W-:Y:S02]  /*4fb0*/  IMAD.IADD R3, R0, 0x1, -R3 ;  /* 0x0000000100037824 */ /* 0x000fe400078e0a03 */
[----:B------:R-:W-:Y:S02]  /*4fc0*/  IMAD.U32 R0, RZ, RZ, UR37 ;  /* 0x00000025ff007e24 */ /* 0x000fe4000f8e00ff */
[----:B------:R-:W-:-:S03]  /*4fd0*/  IMAD R3, R3, 0x8000, R2 ;  /* 0x0000800003037824 */ /* 0x000fc600078e0202 */
[----:B------:R-:W-:Y:S01]  /*4fe0*/  ISETP.NE.AND P0, PT, R0, 0x3, PT ;  /* 0x000000030000780c */ /* 0x000fe20003f05270 */
[----:B------:R-:W-:-:S05]  /*4ff0*/  VIADD R3, R3, 0x400 ;  /* 0x0000040003037836 */ /* 0x000fca0000000000 */
[----:B------:R-:W-:-:S04]  /*5000*/  SHF.R.U32.HI R3, RZ, 0x4, R3 ;  /* 0x00000004ff037819 */ /* 0x000fc80000011603 */
[----:B------:R-:W-:-:S04]  /*5010*/  LOP3.LUT R3, R3, 0x3fff, RZ, 0xc0, !PT ;  /* 0x00003fff03037812 */ /* 0x000fc800078ec0ff */
[----:B------:R-:W-:Y:S01]  /*5020*/  LOP3.LUT R23, R3, 0x2000000, RZ, 0xfc, !PT ;  /* 0x0200000003177812 */ /* 0x000fe200078efcff */
[----:B------:R-:W-:Y:S06]  /*5030*/  @!P0 BRA `(.L_x_5948) ;  /* 0x0000000000048947 */ /* 0x000fec0003800000 */
[----:B------:R-:W-:Y:S01]  /*5040*/  BPT.TRAP 0x1 ;  /* 0x000000040000795c */ /* 0x000fe20000300000 */
.L_x_5948:
[----:B------:R-:W-:Y:S01]  /*5050*/  IMAD R22, R18, 0x8, R2 ;  /* 0x0000000812167824 */ /* 0x000fe200078e0202 */
[----:B------:R-:W-:Y:S01]  /*5060*/  SHF.L.U32 R3, R19, 0x1f, RZ ;  /* 0x0000001f13037819 */ /* 0x000fe200000006ff */
[----:B------:R-:W-:Y:S01]  /*5070*/  VIADD R0, R2, 0x26800 ;  /* 0x0002680002007836 */ /* 0x000fe20000000000 */
[----:B------:R-:W-:Y:S01]  /*5080*/  BSSY B0, `(.L_x_5949) ;  /* 0x0000008000007945 */ /* 0x000fe20003800000 */
[----:B------:R-:W-:Y:S01]  /*5090*/  IMAD R12, R18, 0x1000, R23 ;  /* 0x00001000120c7824 */ /* 0x000fe200078e0217 */
[----:B------:R-:W1:Y:S01]  /*50a0*/  SYNCS.PHASECHK.TRANS64.TRYWAIT P1, [R22+URZ+0x28c50], R3 ;  /* 0x028c5003160075a7 */ /* 0x000e62000802017f */
[----:B------:R-:W-:Y:S01]  /*50b0*/  IMAD.MOV.U32 R13, RZ, RZ, 0x40000040 ;  /* 0x40000040ff0d7424 */ /* 0x000fe200078e00ff */
[----:B------:R-:W-:-:S04]  /*50c0*/  SHF.R.U32.HI R0, RZ, 0x4, R0 ;  /* 0x00000004ff007819 */ /* 0x000fc80000011600 */
[----:B------:R-:W-:-:S04]  /*50d0*/  LOP3.LUT R0, R0, 0x3fff, RZ, 0xc0, !PT ;  /* 0x00003fff00007812 */ /* 0x000fc800078ec0ff */
[----:B------:R-:W-:Y:S01]  /*50e0*/  LOP3.LUT R10, R0, 0x10000, RZ, 0xfc, !PT ;  /* 0x00010000000a7812 */ /* 0x000fe200078efcff */
[----:B-1----:R-:W-:Y:S06]  /*50f0*/  @!P1 BRA `(.L_x_5950) ;  /* 0x000001b800189947 */ /* 0x002fec0003800000 */
.L_x_6302:
[----:B------:R-:W-:Y:S05]  /*5100*/  BSYNC B0 ;  /* 0x0000000000007941 */ /* 0x000fea0003800000 */
.L_x_5949:
[----:B------:R-:W-:Y:S01]  /*5110*/  BAR.SYNC.DEFER_BLOCKING 0xe, 0x100 ;  /* 0x0384000000007b1d */ /* 0x000fe20000010000 */
[----:B------:R-:W-:Y:S01]  /*5120*/  IMAD.MOV.U32 R11, RZ, RZ, 0x40000040 ;  /* 0x40000040ff0b7424 */ /* 0x000fe200078e00ff */
[C---:B------:R-:W-:Y:S01]  /*5130*/  R2UR UR6, R12.reuse ;  /* 0x000000000c0672ca */ /* 0x040fe200000e0000 */
[----:B------:R-:W-:Y:S01]  /*5140*/  VIADD R6, R12, 0x80 ;  /* 0x000000800c067836 */ /* 0x000fe20000000000 */
[----:B------:R-:W-:Y:S01]  /*5150*/  R2UR UR7, R13 ;  /* 0x000000000d0772ca */ /* 0x000fe200000e0000 */
[C---:B------:R-:W-:Y:S01]  /*5160*/  VIADD R8, R10.reuse, 0x2 ;  /* 0x000000020a087836 */ /* 0x040fe20000000000 */
[----:B------:R-:W-:Y:S01]  /*5170*/  R2UR UR4, R10 ;  /* 0x000000000a0472ca */ /* 0x000fe200000e0000 */
[----:B------:R-:W-:Y:S01]  /*5180*/  IMAD.MOV.U32 R7, RZ, RZ, 0x40000040 ;  /* 0x40000040ff077424 */ /* 0x000fe200078e00ff */
[----:B------:R-:W-:Y:S01]  /*5190*/  R2UR UR5, R11 ;  /* 0x000000000b0572ca */ /* 0x000fe200000e0000 */
[----:B------:R-:W-:Y:S01]  /*51a0*/  IMAD.MOV.U32 R9, RZ, RZ, 0x40000040 ;  /* 0x40000040ff097424 */ /* 0x000fe200078e00ff */
[----:B------:R-:W2:Y:S01]  /*51b0*/  S2R R0, SR_TID.X ;  /* 0x0000000000007919 */ /* 0x000ea20000002100 */
[----:B------:R-:W-:Y:S01]  /*51c0*/  VIADD R20, R12, 0x100 ;  /* 0x000001000c147836 */ /* 0x000fe20000000000 */
[----:B------:R-:W-:Y:S01]  /*51d0*/  BSSY B0, `(.L_x_5951) ;  /* 0x00000ee000007945 */ /* 0x000fe20003800000 */
[----:B------:R-:W-:-:S02]  /*51e0*/  IMAD.MOV.U32 R21, RZ, RZ, 0x40000040 ;  /* 0x40000040ff157424 */ /* 0x000fc400078e00ff */
[----:B------:R-:W-:Y:S02]  /*51f0*/  IMAD.MOV.U32 R13, RZ, RZ, 0x40000040 ;  /* 0x40000040ff0d7424 */ /* 0x000fe400078e00ff */
[----:B-1----:R-:W-:-:S05]  /*5200*/  VIADD R3, R14, 0xfffffffe ;  /* 0xfffffffe0e037836 */ /* 0x002fca0000000000 */
[----:B------:R-:W-:Y:S01]  /*5210*/  ISETP.GE.AND P2, PT, R3, R4, PT ;  /* 0x000000040300720c */ /* 0x000fe20003f46270 */
[----:B0---45:R-:W-:-:S06]  /*5220*/  WARPGROUP.ARRIVE ;  /* 0x00000000000079c5 */ /* 0x031fcc0000000000 */
[----:B------:R-:W-:Y:S01]  /*5230*/  HGMMA.64x256x16.F32.BF16 R24, gdesc[UR4].tnspB, RZ, !UPT, gsb0 ;  /* 0x43e00000041879f0 */ /* 0x000fe2000c0018ff */
[----:B------:R-:W-:Y:S01]  /*5240*/  R2UR UR6, R6 ;  /* 0x00000000060672ca */ /* 0x000fe200000e0000 */
[----:B------:R-:W-:Y:S01]  /*5250*/  VIADD R6, R10, 0x4 ;  /* 0x000000040a067836 */ /* 0x000fe20000000000 */
[----:B------:R-:W-:Y:S01]  /*5260*/  R2UR UR7, R7 ;  /* 0x00000000070772ca */ /* 0x000fe200000e0000 */
[----:B------:R-:W-:Y:S01]  /*5270*/  IMAD.MOV.U32 R7, RZ, RZ, 0x40000040 ;  /* 0x40000040ff077424 */ /* 0x000fe200078e00ff */
[----:B------:R-:W-:Y:S02]  /*5280*/  R2UR UR4, R8 ;  /* 0x00000000080472ca */ /* 0x000fe400000e0000 */
[----:B------:R-:W-:Y:S02]  /*5290*/  R2UR UR5, R9 ;  /* 0x00000000090572ca */ /* 0x000fe400000e0000 */
[----:B--2---:R-:W-:-:S04]  /*52a0*/  LOP3.LUT R0, R0, 0x7f, RZ, 0xc0, !PT ;  /* 0x0000007f00007812 */ /* 0x004fc800078ec0ff */
[----:B------:R-:W-:-:S13]  /*52b0*/  ISETP.NE.AND P1, PT, R0, RZ, PT ;  /* 0x000000ff0000720c */ /* 0x000fda0003f25270 */
[----:B------:R-:W-:-:S05]  /*52c0*/  @!P1 VIADD R0, R22, 0x28c60 ;  /* 0x00028c6016009836 */ /* 0x000fca0000000000 */
[----:B------:R-:W-:Y:S01]  /*52d0*/  @!P1 PRMT R0, RZ, 0x654, R0 ;  /* 0x00000654ff009816 */ /* 0x000fe20000000000 */
[----:B------:R-:W-:Y:S02]  /*52e0*/  WARPGROUP.DEPBAR.LE gsb0, 0x0 ;  /* 0x00008000000079c5 */ /* 0x000fe40000010000 */
[----:B------:R-:W-:-:S06]  /*52f0*/  WARPGROUP.ARRIVE ;  /* 0x00000000000079c5 */ /* 0x000fcc0000000000 */
        /* <DEDUP_REMOVED lines=24> */
.L_x_5958:
[----:B------:R-:W-:Y:S01]  /*5480*/  BAR.SYNC.DEFER_BLOCKING 0xe, 0x100 ;  /* 0x0384000000007b1d */ /* 0x000fe20000010000 */
[C---:B------:R-:W-:Y:S01]  /*5490*/  IMAD R5, R18.reuse, 0x40, R191 ;  /* 0x0000004012057824 */ /* 0x040fe200078e02bf */
[----:B------:R-:W-:Y:S01]  /*54a0*/  ISETP.GT.AND P3, PT, R3, R4, PT ;  /* 0x000000040300720c */ /* 0x000fe20003f64270 */
[----:B------:R-:W-:Y:S02]  /*54b0*/  VIADD R18, R18, 0x1 ;  /* 0x0000000112127836 */ /* 0x000fe40000000000 */
[----:B------:R-:W-:Y:S02]  /*54c0*/  IMAD R5, R5, 0x4, R2 ;  /* 0x0000000405057824 */ /* 0x000fe400078e0202 */
[----:B------:R-:W-:Y:S01]  /*54d0*/  VIADD R3, R3, 0xffffffff ;  /* 0xffffffff03037836 */ /* 0x000fe20000000000 */
[----:B------:R-:W-:-:S04]  /*54e0*/  ISETP.NE.AND P2, PT, R18, 0x2, PT ;  /* 0x000000021200780c */ /* 0x000fc80003f45270 */
[----:B------:R-:W-:Y:S02]  /*54f0*/  SEL R14, RZ, 0x1, P2 ;  /* 0x00000001ff0e7807 */ /* 0x000fe40001000000 */
[----:B------:R-:W-:Y:S02]  /*5500*/  SEL R18, R18, RZ, P2 ;  /* 0x000000ff12127207 */ /* 0x000fe40001000000 */
[----:B------:R-:W-:Y:S01]  /*5510*/  LOP3.LUT R19, R19, R14, RZ, 0x3c, !PT ;  /* 0x0000000e13137212 */ /* 0x000fe200078e3cff */
[----:B01----:R-:W0:Y:S04]  /*5520*/  LDS R0, [R5+0x28800] ;  /* 0x0288000005007984 */ /* 0x003e280000000800 */
        /* <DEDUP_REMOVED lines=131> */
.L_x_5953:
[----:B------:R-:W-:Y:S01]  /*5d60*/  IMAD R0, R18, 0x8, R2 ;  /* 0x0000000812007824 */ /* 0x000fe200078e0202 */
[----:B------:R-:W-:-:S04]  /*5d70*/  SHF.L.U32 R5, R19, 0x1f, RZ ;  /* 0x0000001f13057819 */ /* 0x000fc800000006ff */
[----:B------:R0:W1:Y:S01]  /*5d80*/  SYNCS.PHASECHK.TRANS64.TRYWAIT P2, [R0+URZ+0x28c50], R5 ;  /* 0x028c5005000075a7 */ /* 0x000062000804017f */
[----:B------:R-:W-:Y:S05]  /*5d90*/  @!P0 BRA `(.L_x_5954) ;  /* 0x0000000000048947 */ /* 0x000fea0003800000 */
[----:B------:R-:W-:Y:S01]  /*5da0*/  BPT.TRAP 0x1 ;  /* 0x000000040000795c */ /* 0x000fe20000300000 */
.L_x_5954:
[----:B------:R-:W-:Y:S04]  /*5db0*/  BSSY B1, `(.L_x_5955) ;  /* 0x0000004000017945 */ /* 0x000fe80003800000 */
[----:B-1----:R-:W-:Y:S05]  /*5dc0*/  @P2 BRA `(.L_x_5956) ;  /* 0x0000000000082947 */ /* 0x002fea0003800000 */
[----:B------:R-:W1:Y:S02]  /*5dd0*/  SYNCS.PHASECHK.TRANS64.TRYWAIT P2, [R0+URZ+0x28c50], R5 ;  /* 0x028c5005000075a7 */ /* 0x000e64000804017f */
[----:B-1----:R-:W-:Y:S05]  /*5de0*/  @!P2 BRA `(.L_x_5957) ;  /* 0x000001a800f0a947 */ /* 0x002fea0003800000 */
.L_x_5956:
[----:B------:R-:W-:Y:S05]  /*5df0*/  BSYNC B1 ;  /* 0x0000000000017941 */ /* 0x000fea0003800000 */
.L_x_5955:
[----:B------:R-:W-:Y:S01]  /*5e00*/  IMAD R14, R18, 0x1000, R23 ;  /* 0x00001000120e7824 */ /* 0x000fe200078e0217 */
[----:B------:R-:W-:Y:S01]  /*5e10*/  R2UR UR4, R10 ;  /* 0x000000000a0472ca */ /* 0x000fe200000e0000 */
[----:B------:R-:W-:Y:S01]  /*5e20*/  IMAD.MOV.U32 R15, RZ, RZ, 0x40000040 ;  /* 0x40000040ff0f7424 */ /* 0x000fe200078e00ff */
[----:B------:R-:W-:Y:S01]  /*5e30*/  R2UR UR5, R11 ;  /* 0x000000000b0572ca */ /* 0x000fe200000e0000 */
[----:B------:R-:W-:Y:S01]  /*5e40*/  WARPGROUP.ARRIVE ;  /* 0x00000000000079c5 */ /* 0x000fe20000000000 */
[C---:B------:R-:W-:Y:S01]  /*5e50*/  R2UR UR6, R14.reuse ;  /* 0x000000000e0672ca */ /* 0x040fe200000e0000 */
[----:B------:R-:W-:Y:S01]  /*5e60*/  VIADD R20, R14, 0x80 ;  /* 0x000000800e147836 */ /* 0x000fe20000000000 */
[----:B------:R-:W-:Y:S01]  /*5e70*/  R2UR UR7, R15 ;  /* 0x000000000f0772ca */ /* 0x000fe200000e0000 */
[----:B------:R-:W-:Y:S02]  /*5e80*/  IMAD.MOV.U32 R21, RZ, RZ, 0x40000040 ;  /* 0x40000040ff157424 */ /* 0x000fe400078e00ff */
[----:B------:R-:W-:-:S02]  /*5e90*/  IMAD.MOV.U32 R15, RZ, RZ, 0x40000040 ;  /* 0x40000040ff0f7424 */ /* 0x000fc400078e00ff */
[----:B01----:R-:W-:-:S05]  /*5ea0*/  @!P1 VIADD R0, R0, 0x28c60 ;  /* 0x00028c6000009836 */ /* 0x003fca0000000000 */
[----:B------:R-:W-:-:S03]  /*5eb0*/  @!P1 PRMT R0, RZ, 0x654, R0 ;  /* 0x00000654ff009816 */ /* 0x000fc60000000000 */
[----:B------:R-:W-:Y:S01]  /*5ec0*/  HGMMA.64x256x16.F32.BF16 R24, gdesc[UR4].tnspB, R24, gsb0 ;  /* 0x43e00000041879f0 */ /* 0x000fe20008001818 */
[----:B------:R-:W-:Y:S02]  /*5ed0*/  R2UR UR4, R8 ;  /* 0x00000000080472ca */ /* 0x000fe400000e0000 */
[----:B------:R-:W-:Y:S02]  /*5ee0*/  R2UR UR5, R9 ;  /* 0x00000000090572ca */ /* 0x000fe400000e0000 */
[----:B------:R-:W-:Y:S01]  /*5ef0*/  R2UR UR6, R20 ;  /* 0x00000000140672ca */ /* 0x000fe200000e0000 */
[C---:B------:R-:W-:Y:S01]  /*5f00*/  VIADD R20, R14.reuse, 0x100 ;  /* 0x000001000e147836 */ /* 0x040fe20000000000 */
[----:B------:R-:W-:Y:S01]  /*5f10*/  R2UR UR7, R21 ;  /* 0x00000000150772ca */ /* 0x000fe200000e0000 */
[----:B------:R-:W-:Y:S02]  /*5f20*/  IMAD.MOV.U32 R21, RZ, RZ, 0x40000040 ;  /* 0x40000040ff157424 */ /* 0x000fe400078e00ff */
        /* <DEDUP_REMOVED lines=24> */
.L_x_5952:
[----:B------:R-:W-:Y:S05]  /*60b0*/  BSYNC B0 ;  /* 0x0000000000007941 */ /* 0x000fea0003800000 */
.L_x_5951:
        /* <DEDUP_REMOVED lines=9> */
[----:B01----:R-:W0:Y:S04]  /*6150*/  LDS R0, [R3+0x28800] ;  /* 0x0288000003007984 */ /* 0x003e280000000800 */
[----:B------:R1:W2:Y:S02]  /*6160*/  LDS R2, [R3+0x28820] ;  /* 0x0288200003027984 */ /* 0x0002a40000000800 */
[----:B-1----:R-:W-:-:S02]  /*6170*/  IMAD.MOV.U32 R3, RZ, RZ, RZ ;  /* 0x000000ffff037224 */ /* 0x002fc400078e00ff */
        /* <DEDUP_REMOVED lines=131> */
.L_x_5938:
        /* <DEDUP_REMOVED lines=24> */
.L_x_5961:
[----:B------:R-:W-:-:S13]  /*6b30*/  ISETP.NE.AND P0, PT, R7, 0x1, PT ;  /* 0x000000010700780c */ /* 0x000fda0003f05270 */
[----:B------:R-:W1:Y:S02]  /*6b40*/  @P0 LDC.64 R4, c[0x0][0x9e8] ;  /* 0x00027a00ff040b82 */ /* 0x000e640000000a00 */
[----:B-1----:R-:W-:-:S05]  /*6b50*/  @P0 IMAD.HI.U32 R4, R3, R4, RZ ;  /* 0x0000000403040227 */ /* 0x002fca00078e00ff */
[----:B------:R-:W-:-:S07]  /*6b60*/  @P0 SHF.R.U32.HI R3, RZ, R5, R4 ;  /* 0x00000005ff030219 */ /* 0x000fce0000011604 */
.L_x_5962:
[----:B------:R-:W-:Y:S05]  /*6b70*/  BSYNC B0 ;  /* 0x0000000000007941 */ /* 0x000fea0003800000 */
.L_x_5960:
[----:B------:R-:W-:-:S05]  /*6b80*/  IMAD R3, R3, R7, R7 ;  /* 0x0000000703037224 */ /* 0x000fca00078e0207 */
[----:B------:R-:W-:-:S07]  /*6b90*/  VIMNMX R0, R0, R3, PT ;  /* 0x0000000300007248 */ /* 0x000fce0003fe0100 */
.L_x_5959:
        /* <DEDUP_REMOVED lines=8> */
[----:B------:R-:W-:Y:S01]  /*6c20*/  VIMNMX R168, R168, R3, PT ;  /* 0x00000003a8a87248 */ /* 0x000fe20003fe0100 */
        /* <DEDUP_REMOVED lines=15> */
.L_x_5965:
[----:B------:R-:W-:-:S13]  /*6d20*/  ISETP.NE.AND P0, PT, R7, 0x1, PT ;  /* 0x000000010700780c */ /* 0x000fda0003f05270 */
[----:B------:R-:W1:Y:S02]  /*6d30*/  @P0 LDC.64 R8, c[0x0][0x9e8] ;  /* 0x00027a00ff080b82 */ /* 0x000e640000000a00 */
[----:B-1----:R-:W-:-:S05]  /*6d40*/  @P0 IMAD.HI.U32 R6, R0, R8, RZ ;  /* 0x0000000800060227 */ /* 0x002fca00078e00ff */
[----:B------:R-:W-:-:S07]  /*6d50*/  @P0 SHF.R.U32.HI R0, RZ, R9, R6 ;  /* 0x00000009ff000219 */ /* 0x000fce0000011606 */
.L_x_5966:
[----:B------:R-:W-:Y:S05]  /*6d60*/  BSYNC B0 ;  /* 0x0000000000007941 */ /* 0x000fea0003800000 */
.L_x_5964:
[----:B------:R-:W-:-:S05]  /*6d70*/  IMAD R3, R0, R7, RZ ;  /* 0x0000000700037224 */ /* 0x000fca00078e02ff */
[----:B------:R-:W-:-:S07]  /*6d80*/  VIMNMX R4, R4, R3, !PT ;  /* 0x0000000304047248 */ /* 0x000fce0007fe0100 */
.L_x_5963:
        /* <DEDUP_REMOVED lines=29> */
[----:B---3--:R-:W-:Y:S02]  /*6f60*/  CS2R R76, SRZ ;  /* 0x00000000004c7805 */ /* 0x008fe4000001ff00 */
        /* <DEDUP_REMOVED lines=55> */
[----:B------:R-:W-:-:S04]  /*72e0*/  LOP3.LUT R3, R3, 0x3fff, RZ, 0xc0, !PT ;  /* 0x00003fff03037812 */ /* 0x000fc800078ec0ff */
[----:B------:R-:W-:Y:S01]  /*72f0*/  LOP3.LUT R190, R3, 0x2000000, RZ, 0xfc, !PT ;  /* 0x0200000003be7812 */ /* 0x000fe200078efcff */
        /* <DEDUP_REMOVED lines=16> */
[----:B0-2-45:R-:W-:Y:S05]  /*7400*/  CALL.ABS.NOINC R14 ;  /* 0x000000000e007343 */ /* 0x035fea0003c00000 */
.L_x_5968:
[----:B------:R-:W-:Y:S05]  /*7410*/  BSYNC B6 ;  /* 0x0000000000067941 */ /* 0x000fea0003800000 */
.L_x_5967:
        /* <DEDUP_REMOVED lines=12> */
.L_x_5972:
[----:B--2---:R2:W3:Y:S02]  /*74e0*/  SYNCS.PHASECHK.TRANS64.TRYWAIT P0, [R2+URZ+0x28c00], R3 ;  /* 0x028c0003020075a7 */ /* 0x0044e4000800017f */
[----:B---3--:R-:W-:Y:S05]  /*74f0*/  @!P0 NANOSLEEP.SYNCS 0x989680 ;  /* 0x009896800000895d */ /* 0x008fea0003900000 */
[----:B------:R-:W3:Y:S02]  /*7500*/  @!P0 SYNCS.PHASECHK.TRANS64 P0, [R2+URZ+0x28c00], R3 ;  /* 0x028c0003020085a7 */ /* 0x000ee4000800007f */
[----:B---3--:R-:W-:Y:S05]  /*7510*/  @!P0 BRA `(.L_x_5972) ;  /* 0xfffffffc00f08947 */ /* 0x008fea000383ffff */
.L_x_5971:
[----:B------:R-:W-:Y:S05]  /*7520*/  BSYNC B0 ;  /* 0x0000000000007941 */ /* 0x000fea0003800000 */
.L_x_5970:
[----:B------:R-:W-:Y:S05]  /*7530*/  BRA `(.L_x_5973) ;  /* 0x0000002c00787947 */ /* 0x000fea0003800000 */
.L_x_5969:
[----:B------:R-:W-:Y:S01]  /*7540*/  VIADD R3, R2, 0x20400 ;  /* 0x0002040002037836 */ /* 0x000fe20000000000 */
[----:B-----5:R-:W-:Y:S01]  /*7550*/  SHF.R.S32.HI R0, RZ, 0x1f, R37 ;  /* 0x0000001fff007819 */ /* 0x020fe20000011425 */
[----:B------:R-:W-:Y:S01]  /*7560*/  ULDC.64 UR4, c[0x0][0x3f8] ;  /* 0x0000fe0000047ab9 */ /* 0x000fe20000000a00 */
[----:B------:R-:W-:Y:S01]  /*7570*/  ULDC.64 UR6, c[0x0][0x408] ;  /* 0x0001020000067ab9 */ /* 0x000fe20000000a00 */
[----:B----4-:R-:W-:Y:S01]  /*7580*/  IMAD.WIDE.U32 R24, R37, UR4, RZ ;  /* 0x0000000425187c25 */ /* 0x010fe2000f8e00ff */
[----:B------:R-:W-:Y:S01]  /*7590*/  LOP3.LUT P0, RZ, R3, 0x3ff, RZ, 0xc0, !PT ;  /* 0x000003ff03ff7812 */ /* 0x000fe2000780c0ff */
[----:B------:R-:W-:Y:S02]  /*75a0*/  BSSY B6, `(.L_x_5974) ;  /* 0x0000019000067945 */ /* 0x000fe40003800000 */
[C---:B------:R-:W-:Y:S02]  /*75b0*/  IMAD R4, R0.reuse, UR4, RZ ;  /* 0x0000000400047c24 */ /* 0x040fe4000f8e02ff */
[----:B------:R-:W-:-:S02]  /*75c0*/  IMAD R0, R0, UR6, RZ ;  /* 0x0000000600007c24 */ /* 0x000fc4000f8e02ff */
        /* <DEDUP_REMOVED lines=22> */
.L_x_5975:
[----:B------:R-:W-:Y:S05]  /*7730*/  BSYNC B6 ;  /* 0x0000000000067941 */ /* 0x000fea0003800000 */
.L_x_5974:
[----:B------:R-:W-:Y:S01]  /*7740*/  ULDC.U8 UR4, c[0x0][0x410] ;  /* 0x0001040000047ab9 */ /* 0x000fe20000000000 */
[----:B------:R-:W-:Y:S01]  /*7750*/  BSSY B0, `(.L_x_5976) ;  /* 0x00002b4000007945 */ /* 0x000fe20003800000 */
[----:B------:R-:W-:Y:S01]  /*7760*/  ISETP.NE.AND P0, PT, RZ, UR4, PT ;  /* 0x00000004ff007c0c */ /* 0x000fe2000bf05270 */
[----:B------:R-:W-:-:S12]  /*7770*/  IMAD.IADD R34, R186, 0x1, R192 ;  /* 0x00000001ba227824 */ /* 0x000fd800078e02c0 */
[----:B------:R-:W-:Y:S05]  /*7780*/  @!P0 BRA `(.L_x_5977) ;  /* 0x00000014009c8947 */ /* 0x000fea0003800000 */
[----:B------:R-:W1:Y:S01]  /*7790*/  LDC R37, c[0x0][0x448] ;  /* 0x00011200ff257b82 */ /* 0x000e620000000800 */
[----:B------:R-:W-:Y:S01]  /*77a0*/  IMAD R3, R223, 0x20, R34 ;  /* 0x00000020df037824 */ /* 0x000fe200078e0222 */
[----:B------:R-:W-:Y:S01]  /*77b0*/  ULDC.64 UR4, c[0x0][0x3f8] ;  /* 0x0000fe0000047ab9 */ /* 0x000fe20000000a00 */
[----:B------:R-:W-:Y:S01]  /*77c0*/  ULDC.64 UR6, c[0x0][0x408] ;  /* 0x0001020000067ab9 */ /* 0x000fe20000000a00 */
[----:B------:R-:W-:Y:S02]  /*77d0*/  IMAD.MOV.U32 R6, RZ, RZ, R24 ;  /* 0x000000ffff067224 */ /* 0x000fe400078e0018 */
[----:B------:R-:W-:Y:S02]  /*77e0*/  IMAD.MOV.U32 R7, RZ, RZ, R29 ;  /* 0x000000ffff077224 */ /* 0x000fe400078e001d */
[----:B------:R-:W-:Y:S02]  /*77f0*/  IMAD.MOV.U32 R8, RZ, RZ, R26 ;  /* 0x000000ffff087224 */ /* 0x000fe400078e001a */
[----:B------:R-:W-:Y:S01]  /*7800*/  IMAD.MOV.U32 R9, RZ, RZ, R31 ;  /* 0x000000ffff097224 */ /* 0x000fe200078e001f */
[----:B-1----:R-:W-:-:S13]  /*7810*/  ISETP.NE.AND P0, PT, R37, 0x1, PT ;  /* 0x000000012500780c */ /* 0x002fda0003f05270 */
[----:B------:R-:W1:Y:S08]  /*7820*/  @P0 LDC R0, c[0x0][0x44c] ;  /* 0x00011300ff000b82 */ /* 0x000e700000000800 */
[----:B------:R-:W2:Y:S01]  /*7830*/  @P0 LDC R5, c[0x0][0x450] ;  /* 0x00011400ff050b82 */ /* 0x000ea20000000800 */
[----:B-1----:R-:W-:-:S05]  /*7840*/  @P0 IMAD.HI.U32 R0, R3, R0, RZ ;  /* 0x0000000003000227 */ /* 0x002fca00078e00ff */
[----:B--2---:R-:W-:-:S04]  /*7850*/  @P0 SHF.R.U32.HI R3, RZ, R5, R0 ;  /* 0x00000005ff030219 */ /* 0x004fc80000011600 */
        /* <DEDUP_REMOVED lines=17> */
[----:B------:R1:W2:Y:S04]  /*7970*/  SHFL.IDX PT, R3, R6, RZ, 0x1c1f ;  /* 0x001c1fff06037589 */ /* 0x0002a800000e0000 */
[----:B------:R1:W3:Y:S04]  /*7980*/  SHFL.IDX PT, R0, R4, RZ, 0x1c1f ;  /* 0x001c1fff04007589 */ /* 0x0002e800000e0000 */
[----:B------:R1:W4:Y:S04]  /*7990*/  SHFL.IDX PT, R5, R8, RZ, 0x1c1f ;  /* 0x001c1fff08057589 */ /* 0x00032800000e0000 */
[----:B------:R1:W0:Y:S02]  /*79a0*/  SHFL.IDX PT, R14, R7, RZ, 0x1c1f ;  /* 0x001c1fff070e7589 */ /* 0x00022400000e0000 */
.L_x_6308:
[----:B------:R-:W-:Y:S01]  /*79b0*/  IMAD R37, R22, R37, RZ ;  /* 0x0000002516257224 */ /* 0x000fe200078e02ff */
[----:B------:R-:W-:Y:S01]  /*79c0*/  BSSY B1, `(.L_x_5979) ;  /* 0x000001d000017945 */ /* 0x000fe20003800000 */
[----:B------:R-:W-:Y:S02]  /*79d0*/  CS2R R20, SRZ ;  /* 0x0000000000147805 */ /* 0x000fe4000001ff00 */
[----:B------:R-:W-:Y:S02]  /*79e0*/  CS2R R28, SRZ ;  /* 0x00000000001c7805 */ /* 0x000fe4000001ff00 */
[----:B------:R-:W-:Y:S02]  /*79f0*/  CS2R R24, SRZ ;  /* 0x0000000000187805 */ /* 0x000fe4000001ff00 */
[----:B------:R-:W-:Y:S02]  /*7a00*/  ISETP.GE.AND P0, PT, R34, R37, PT ;  /* 0x000000252200720c */ /* 0x000fe40003f06270 */
[----:B------:R-:W-:-:S11]  /*7a10*/  CS2R R30, SRZ ;  /* 0x00000000001e7805 */ /* 0x000fd6000001ff00 */
        /* <DEDUP_REMOVED lines=8> */
[C---:B------:R-:W-:Y:S01]  /*7aa0*/  @!P3 IMAD.SHL.U32 R33, R199.reuse, 0x2, RZ ;  /* 0x00000002c721b824 */ /* 0x040fe200078e00ff */
[----:B------:R-:W-:Y:S02]  /*7ab0*/  @!P3 SHF.L.U64.HI R24, R199, 0x1, R224 ;  /* 0x00000001c718b819 */ /* 0x000fe400000102e0 */
[----:B------:R-:W-:Y:S02]  /*7ac0*/  CS2R R30, SRZ ;  /* 0x00000000001e7805 */ /* 0x000fe4000001ff00 */
[----:B------:R-:W-:Y:S01]  /*7ad0*/  CS2R R20, SRZ ;  /* 0x0000000000147805 */ /* 0x000fe2000001ff00 */
[----:B------:R-:W-:Y:S01]  /*7ae0*/  @!P2 IMAD.WIDE R10, R188, 0x2, R10 ;  /* 0x00000002bc0aa825 */ /* 0x000fe200078e020a */
[-C--:B------:R-:W-:Y:S02]  /*7af0*/  @!P3 IADD3 R26, P0, R0, R33.reuse, RZ ;  /* 0x00000021001ab210 */ /* 0x080fe40007f1e0ff */
[----:B0-----:R-:W-:Y:S01]  /*7b00*/  @!P3 IADD3 R32, P1, R14, R33, RZ ;  /* 0x000000210e20b210 */ /* 0x001fe20007f3e0ff */
[----:B------:R-:W-:Y:S01]  /*7b10*/  @!P2 IMAD.WIDE R12, R188, 0x2, R14 ;  /* 0x00000002bc0ca825 */ /* 0x000fe200078e020e */
[----:B------:R0:W5:Y:S03]  /*7b20*/  @!P2 LD.E.64 R28, desc[UR42][R10.64] ;  /* 0x0000002a0a1ca980 */ /* 0x000166000c101b00 */
[--C-:B------:R-:W-:Y:S01]  /*7b30*/  @!P3 IMAD.X R27, R3, 0x1, R24.reuse, P0 ;  /* 0x00000001031bb824 */ /* 0x100fe200000e0618 */
[----:B------:R0:W5:Y:S01]  /*7b40*/  @!P2 LD.E.64 R30, desc[UR42][R12.64] ;  /* 0x0000002a0c1ea980 */ /* 0x000162000c101b00 */
[----:B------:R-:W-:Y:S01]  /*7b50*/  @!P3 IMAD.X R33, R5, 0x1, R24, P1 ;  /* 0x000000010521b824 */ /* 0x000fe200008e0618 */
[----:B------:R-:W-:-:S02]  /*7b60*/  CS2R R24, SRZ ;  /* 0x0000000000187805 */ /* 0x000fc4000001ff00 */
[----:B------:R0:W5:Y:S04]  /*7b70*/  @!P3 LD.E.64 R20, desc[UR42][R26.64] ;  /* 0x0000002a1a14b980 */ /* 0x000168000c101b00 */
[----:B------:R0:W5:Y:S02]  /*7b80*/  @!P3 LD.E.64 R24, desc[UR42][R32.64] ;  /* 0x0000002a2018b980 */ /* 0x000164000c101b00 */
.L_x_5980:
[----:B------:R-:W-:Y:S05]  /*7b90*/  BSYNC B1 ;  /* 0x0000000000017941 */ /* 0x000fea0003800000 */
.L_x_5979:
[----:B---3-5:R-:W-:Y:S01]  /*7ba0*/  IMAD.MOV.U32 R0, RZ, RZ, R20 ;  /* 0x000000ffff007224 */ /* 0x028fe200078e0014 */
[----:B------:R-:W-:Y:S01]  /*7bb0*/  UMOV UR4, 0xffffffff ;  /* 0xffffffff00047882 */ /* 0x000fe20000000000 */
[----:B--2---:R-:W-:Y:S01]  /*7bc0*/  IMAD.MOV.U32 R3, RZ, RZ, R21 ;  /* 0x000000ffff037224 */ /* 0x004fe200078e0015 */
[----:B0-----:R-:W-:Y:S01]  /*7bd0*/  CS2R R26, SRZ ;  /* 0x00000000001a7805 */ /* 0x001fe2000001ff00 */
[----:B----4-:R-:W-:Y:S01]  /*7be0*/  IMAD.MOV.U32 R5, RZ, RZ, R28 ;  /* 0x000000ffff057224 */ /* 0x010fe200078e001c */
        /* <DEDUP_REMOVED lines=16> */
[----:B------:R0:W4:Y:S04]  /*7cf0*/  SHFL.IDX PT, R5, R8, 0x1, 0x1c1f ;  /* 0x003c1f0008057f89 */ /* 0x00012800000e0000 */
[----:B------:R0:W0:Y:S02]  /*7d00*/  SHFL.IDX PT, R14, R7, 0x1, 0x1c1f ;  /* 0x003c1f00070e7f89 */ /* 0x00002400000e0000 */
.L_x_6314:
[----:B01----:R-:W-:Y:S01]  /*7d10*/  VIADD R4, R34, 0x20 ;  /* 0x0000002022047836 */ /* 0x003fe20000000000 */
[----:B------:R-:W-:Y:S01]  /*7d20*/  LEA.HI R6, R217, R217, RZ, 0x1 ;  /* 0x000000d9d9067211 */ /* 0x000fe200078f08ff */
[----:B------:R-:W-:Y:S01]  /*7d30*/  BSSY B1, `(.L_x_5982) ;  /* 0x0000020000017945 */ /* 0x000fe20003800000 */
[----:B------:R-:W-:Y:S01]  /*7d40*/  IMAD.SHL.U32 R34, R193, 0x40, RZ ;  /* 0x00000040c1227824 */ /* 0x000fe200078e00ff */
[----:B------:R-:W-:Y:S02]  /*7d50*/  CS2R R10, SRZ ;  /* 0x00000000000a7805 */ /* 0x000fe4000001ff00 */
[----:B------:R-:W-:Y:S02]  /*7d60*/  ISETP.GE.AND P0, PT, R4, R37, PT ;  /* 0x000000250400720c */ /* 0x000fe40003f06270 */
[----:B------:R-:W-:Y:S02]  /*7d70*/  CS2R R8, SRZ ;  /* 0x0000000000087805 */ /* 0x000fe4000001ff00 */
[----:B------:R-:W-:-:S02]  /*7d80*/  LOP3.LUT R6, R6, 0xfffffffe, RZ, 0xc0, !PT ;  /* 0xfffffffe06067812 */ /* 0x000fc400078ec0ff */
[----:B------:R-:W-:-:S03]  /*7d90*/  CS2R R12, SRZ ;  /* 0x00000000000c7805 */ /* 0x000fc6000001ff00 */
[----:B------:R-:W-:-:S05]  /*7da0*/  IMAD.IADD R6, R217, 0x1, -R6 ;  /* 0x00000001d9067824 */ /* 0x000fca00078e0a06 */
[----:B------:R-:W-:Y:S01]  /*7db0*/  SHF.L.U32 R35, R6, 0x1f, RZ ;  /* 0x0000001f06237819 */ /* 0x000fe200000006ff */
[----:B------:R-:W-:Y:S06]  /*7dc0*/  @P0 BRA `(.L_x_5983) ;  /* 0x0000000000580947 */ /* 0x000fec0003800000 */
        /* <DEDUP_REMOVED lines=13> */
[----:B------:R-:W-:Y:S01]  /*7ea0*/  @!P3 IADD3 R4, P1, R14, R9, RZ ;  /* 0x000000090e04b210 */ /* 0x000fe20007f3e0ff */
        /* <DEDUP_REMOVED lines=8> */
.L_x_5983:
[----:B------:R-:W-:Y:S05]  /*7f30*/  BSYNC B1 ;  /* 0x0000000000017941 */ /* 0x000fea0003800000 */
.L_x_5982:
[----:B------:R-:W1:Y:S01]  /*7f40*/  SYNCS.PHASECHK.TRANS64.TRYWAIT P0, [R2+URZ+0x28c00], R35 ;  /* 0x028c0023020075a7 */ /* 0x000e62000800017f */
[----:B--2---:R-:W-:Y:S01]  /*7f50*/  LOP3.LUT R3, R34, 0x1c0, RZ, 0xc0, !PT ;  /* 0x000001c022037812 */ /* 0x004fe200078ec0ff */
[----:B0----5:R-:W-:Y:S01]  /*7f60*/  IMAD.MOV.U32 R4, RZ, RZ, R26 ;  /* 0x000000ffff047224 */ /* 0x021fe200078e001a */
[----:B------:R-:W-:Y:S01]  /*7f70*/  VIADDMNMX R38, R37, -R192, 0x40, PT ;  /* 0x0000004025267446 */ /* 0x000fe200038009c0 */
[----:B----4-:R-:W-:Y:S01]  /*7f80*/  IMAD.MOV.U32 R5, RZ, RZ, R11 ;  /* 0x000000ffff057224 */ /* 0x010fe200078e000b */
[----:B---3--:R-:W-:Y:S01]  /*7f90*/  LOP3.LUT R0, R3, 0x18, R16, 0xf8, !PT ;  /* 0x0000001803007812 */ /* 0x008fe200078ef810 */
[----:B------:R-:W-:Y:S01]  /*7fa0*/  IMAD.MOV.U32 R6, RZ, RZ, R8 ;  /* 0x000000ffff067224 */ /* 0x000fe200078e0008 */
[----:B------:R-:W-:Y:S01]  /*7fb0*/  SHF.R.U32.HI R3, RZ, 0x3, R3 ;  /* 0x00000003ff037819 */ /* 0x000fe20000011603 */
[----:B------:R-:W-:Y:S01]  /*7fc0*/  BSSY B1, `(.L_x_5984) ;  /* 0x0000015000017945 */ /* 0x000fe20003800000 */
[----:B------:R-:W-:Y:S01]  /*7fd0*/  PRMT R41, R4, 0x7610, R41 ;  /* 0x0000761004297816 */ /* 0x000fe20000000029 */
[----:B------:R-:W-:Y:S01]  /*7fe0*/  IMAD.MOV.U32 R4, RZ, RZ, R10 ;  /* 0x000000ffff047224 */ /* 0x000fe200078e000a */
[----:B------:R-:W-:Y:S01]  /*7ff0*/  LOP3.LUT R0, R0, R3, RZ, 0x3c, !PT ;  /* 0x0000000300007212 */ /* 0x000fe200078e3cff */
[----:B------:R-:W-:Y:S01]  /*8000*/  IMAD.MOV.U32 R3, RZ, RZ, R27 ;  /* 0x000000ffff037224 */ /* 0x000fe200078e001b */
[----:B------:R-:W-:Y:S01]  /*8010*/  PRMT R42, R5, 0x7610, R42 ;  /* 0x00007610052a7816 */ /* 0x000fe2000000002a */
[----:B------:R-:W-:Y:S01]  /*8020*/  IMAD.MOV.U32 R5, RZ, RZ, R13 ;  /* 0x000000ffff057224 */ /* 0x000fe200078e000d */
[----:B------:R-:W-:Y:S01]  /*8030*/  PRMT R45, R45, 0x5410, R4 ;  /* 0x000054102d2d7816 */ /* 0x000fe20000000004 */
[----:B------:R-:W-:Y:S01]  /*8040*/  IMAD.MOV.U32 R4, RZ, RZ, R12 ;  /* 0x000000ffff047224 */ /* 0x000fe200078e000c */
[----:B------:R-:W-:Y:S01]  /*8050*/  PRMT R44, R44, 0x5410, R3 ;  /* 0x000054102c2c7816 */ /* 0x000fe20000000003 */
[----:B------:R-:W-:Y:S01]  /*8060*/  IMAD R3, R203, 0x200, R0 ;  /* 0x00000200cb037824 */ /* 0x000fe200078e0200 */
[----:B------:R-:W-:Y:S01]  /*8070*/  PRMT R46, R46, 0x5410, R6 ;  /* 0x000054102e2e7816 */ /* 0x000fe20000000006 */
[----:B------:R-:W-:Y:S01]  /*8080*/  IMAD.MOV.U32 R0, RZ, RZ, R9 ;  /* 0x000000ffff007224 */ /* 0x000fe200078e0009 */
[----:B------:R-:W-:Y:S01]  /*8090*/  PRMT R44, R4, 0x7610, R44 ;  /* 0x00007610042c7816 */ /* 0x000fe2000000002c */
[----:B------:R-:W-:Y:S01]  /*80a0*/  IMAD R3, R3, 0x2, R2 ;  /* 0x0000000203037824 */ /* 0x000fe200078e0202 */
[----:B------:R-:W-:-:S02]  /*80b0*/  LOP3.LUT P2, RZ, R193, 0x4, RZ, 0xc0, !PT ;  /* 0x00000004c1ff7812 */ /* 0x000fc4000784c0ff */
[----:B------:R-:W-:Y:S01]  /*80c0*/  PRMT R43, R0, 0x7610, R43 ;  /* 0x00007610002b7816 */ /* 0x000fe2000000002b */
[C---:B------:R-:W-:Y:S01]  /*80d0*/  VIADD R4, R3.reuse, 0x20400 ;  /* 0x0002040003047836 */ /* 0x040fe20000000000 */
[----:B------:R-:W-:Y:S01]  /*80e0*/  ISETP.GE.AND P1, PT, R186, R38, PT ;  /* 0x00000026ba00720c */ /* 0x000fe20003f26270 */
[----:B------:R-:W-:Y:S01]  /*80f0*/  VIADD R0, R3, 0x20440 ;  /* 0x0002044003007836 */ /* 0x000fe20000000000 */
[----:B-1----:R-:W-:Y:S11]  /*8100*/  @!P0 BRA `(.L_x_5985) ;  /* 0x0000018c001c8947 */ /* 0x002ff60003800000 */
.L_x_6315:
[----:B------:R-:W-:Y:S05]  /*8110*/  BSYNC B1 ;  /* 0x0000000000017941 */ /* 0x000fea0003800000 */
.L_x_5984:
[----:B------:R-:W-:Y:S01]  /*8120*/  BSSY B1, `(.L_x_5986) ;  /* 0x0000067000017945 */ /* 0x000fe20003800000 */
[----:B------:R-:W-:Y:S01]  /*8130*/  PRMT R47, R47, 0x5410, R5 ;  /* 0x000054102f2f7816 */ /* 0x000fe20000000005 */
[----:B------:R-:W-:Y:S02]  /*8140*/  @P2 VIADD R0, R4, 0xffffffc0 ;  /* 0xffffffc004002836 */ /* 0x000fe40000000000 */
[----:B------:R-:W-:Y:S05]  /*8150*/  @P1 BRA `(.L_x_5987) ;  /* 0x00000004008c1947 */ /* 0x000fea0003800000 */
[----:B------:R-:W1:Y:S01]  /*8160*/  LDC R4, c[0x0][0x3f4] ;  /* 0x0000fd00ff047b82 */ /* 0x000e620000000800 */
[----:B------:R-:W-:Y:S01]  /*8170*/  BSSY B2, `(.L_x_5988) ;  /* 0x0000032000027945 */ /* 0x000fe20003800000 */
[-C--:B-1----:R-:W-:Y:S02]  /*8180*/  ISETP.GE.AND P0, PT, R188, R4.reuse, PT ;  /* 0x00000004bc00720c */ /* 0x082fe40003f06270 */
[----:B------:R-:W-:-:S11]  /*8190*/  ISETP.GE.AND P1, PT, R199, R4, PT ;  /* 0x00000004c700720c */ /* 0x000fd60003f26270 */
[----:B------:R-:W-:Y:S05]  /*81a0*/  @P0 BRA `(.L_x_5989) ;  /* 0x0000000000b80947 */ /* 0x000fea0003800000 */
[----:B------:R-:W1:Y:S01]  /*81b0*/  LDS.128 R4, [R3+0x20400] ;  /* 0x0204000003047984 */ /* 0x000e620000000c00 */
[----:B------:R-:W-:Y:S02]  /*81c0*/  SHF.R.U64 R14, R28, 0x10, R29 ;  /* 0x000000101c0e7819 */ /* 0x000fe4000000121d */
[----:B------:R-:W-:Y:S02]  /*81d0*/  SHF.R.U32.HI R34, RZ, 0x10, R31 ;  /* 0x00000010ff227819 */ /* 0x000fe4000001161f */
[----:B------:R-:W-:Y:S02]  /*81e0*/  SHF.R.U32.HI R28, RZ, 0x10, R29 ;  /* 0x00000010ff1c7819 */ /* 0x000fe4000001161d */
[----:B------:R-:W-:Y:S02]  /*81f0*/  SHF.R.U64 R33, R30, 0x10, R31 ;  /* 0x000000101e217819 */ /* 0x000fe4000000121f */
[----:B------:R-:W-:Y:S02]  /*8200*/  PRMT R34, R43, 0x5432, R34 ;  /* 0x000054322b227816 */ /* 0x000fe40000000022 */
[----:B------:R-:W-:-:S02]  /*8210*/  PRMT R31, R39, 0x5432, R28 ;  /* 0x00005432271f7816 */ /* 0x000fc4000000001c */
[----:B------:R-:W-:Y:S01]  /*8220*/  PRMT R30, R36, 0x5432, R14 ;  /* 0x00005432241e7816 */ /* 0x000fe2000000000e */
[C---:B0-----:R-:W-:Y:S01]  /*8230*/  IMAD.U32 R35, R34.reuse, 0x10000, RZ ;  /* 0x0001000022237824 */ /* 0x041fe200078e00ff */
[----:B------:R-:W-:Y:S01]  /*8240*/  LOP3.LUT R34, R34, 0xffff0000, RZ, 0xc0, !PT ;  /* 0xffff000022227812 */ /* 0x000fe200078ec0ff */
[C---:B------:R-:W-:Y:S01]  /*8250*/  IMAD.U32 R32, R31.reuse, 0x10000, RZ ;  /* 0x000100001f207824 */ /* 0x040fe200078e00ff */
[----:B------:R-:W-:Y:S02]  /*8260*/  PRMT R33, R36, 0x5410, R33 ;  /* 0x0000541024217816 */ /* 0x000fe40000000021 */
[----:B------:R-:W-:Y:S02]  /*8270*/  LOP3.LUT R31, R31, 0xffff0000, RZ, 0xc0, !PT ;  /* 0xffff00001f1f7812 */ /* 0x000fe400078ec0ff */
[C---:B-1----:R-:W-:Y:S01]  /*8280*/  LOP3.LUT R15, R6.reuse, 0xffff0000, RZ, 0xc0, !PT ;  /* 0xffff0000060f7812 */ /* 0x042fe200078ec0ff */
[----:B------:R-:W-:Y:S01]  /*8290*/  IMAD.U32 R14, R6, 0x10000, RZ ;  /* 0x00010000060e7824 */ /* 0x000fe200078e00ff */
[C---:B------:R-:W-:Y:S01]  /*82a0*/  LOP3.LUT R29, R7.reuse, 0xffff0000, RZ, 0xc0, !PT ;  /* 0xffff0000071d7812 */ /* 0x040fe200078ec0ff */
[----:B------:R-:W-:-:S02]  /*82b0*/  IMAD.U32 R28, R7, 0x10000, RZ ;  /* 0x00010000071c7824 */ /* 0x000fc400078e00ff */
[CC--:B------:R-:W-:Y:S01]  /*82c0*/  FMUL.FTZ R37, R15.reuse, R35.reuse ;  /* 0x000000230f257220 */ /* 0x0c0fe20000410000 */
[----:B------:R-:W-:Y:S01]  /*82d0*/  FMUL.FTZ R36, R15, R32 ;  /* 0x000000200f247220 */ /* 0x000fe20000410000 */
[----:B------:R-:W-:Y:S01]  /*82e0*/  FMUL.FTZ R15, R29, R34 ;  /* 0x000000221d0f7220 */ /* 0x000fe20000410000 */
[----:B------:R-:W-:Y:S02]  /*82f0*/  IMAD.U32 R6, R4, 0x10000, RZ ;  /* 0x0001000004067824 */ /* 0x000fe400078e00ff */
[C---:B------:R-:W-:Y:S01]  /*8300*/  FFMA.FTZ R37, R14.reuse, R32, -R37 ;  /* 0x000000200e257223 */ /* 0x040fe20000010825 */
[----:B------:R-:W-:Y:S01]  /*8310*/  FFMA.FTZ R36, R14, R35, R36 ;  /* 0x000000230e247223 */ /* 0x000fe20000010024 */
[-C--:B------:R-:W-:Y:S01]  /*8320*/  FFMA.FTZ R35, R28, R31.reuse, -R15 ;  /* 0x0000001f1c237223 */ /* 0x080fe2000001080f */
[C---:B------:R-:W-:Y:S01]  /*8330*/  IMAD.U32 R7, R5.reuse, 0x10000, RZ ;  /* 0x0001000005077824 */ /* 0x040fe200078e00ff */
[----:B------:R-:W-:Y:S01]  /*8340*/  LOP3.LUT R4, R4, 0xffff0000, RZ, 0xc0, !PT ;  /* 0xffff000004047812 */ /* 0x000fe200078ec0ff */
[C---:B------:R-:W-:Y:S01]  /*8350*/  IMAD.U32 R15, R30.reuse, 0x10000, RZ ;  /* 0x000100001e0f7824 */ /* 0x040fe200078e00ff */
[----:B------:R-:W-:Y:S01]  /*8360*/  LOP3.LUT R5, R5, 0xffff0000, RZ, 0xc0, !PT ;  /* 0xffff000005057812 */ /* 0x000fe200078ec0ff */
[----:B------:R-:W-:Y:S01]  /*8370*/  FMUL.FTZ R39, R29, R31 ;  /* 0x0000001f1d277220 */ /* 0x000fe20000410000 */
[C---:B------:R-:W-:Y:S01]  /*8380*/  LOP3.LUT R14, R33.reuse, 0xffff0000, RZ, 0xc0, !PT ;  /* 0xffff0000210e7812 */ /* 0x040fe200078ec0ff */
[----:B------:R-:W-:Y:S01]  /*8390*/  IMAD.U32 R29, R33, 0x10000, RZ ;  /* 0x00010000211d7824 */ /* 0x000fe200078e00ff */
[----:B------:R-:W-:Y:S01]  /*83a0*/  LOP3.LUT R30, R30, 0xffff0000, RZ, 0xc0, !PT ;  /* 0xffff00001e1e7812 */ /* 0x000fe200078ec0ff */
[----:B------:R-:W-:Y:S01]  /*83b0*/  FFMA.FTZ R34, R28, R34, R39 ;  /* 0x000000221c227223 */ /* 0x000fe20000010027 */
[C---:B------:R-:W-:Y:S01]  /*83c0*/  FMUL.FTZ R28, R4.reuse, R15 ;  /* 0x0000000f041c7220 */ /* 0x040fe20000410000 */
[-C--:B------:R-:W-:Y:S01]  /*83d0*/  FMUL.FTZ R31, R4, R29.reuse ;  /* 0x0000001d041f7220 */ /* 0x080fe20000410000 */
        /* <DEDUP_REMOVED lines=9> */
[----:B------:R-:W-:-:S05]  /*8470*/  F2FP.BF16.F32.PACK_AB R5, R14, R5 ;  /* 0x000000050e05723e */ /* 0x000fca00000010ff */
[----:B------:R1:W-:Y:S02]  /*8480*/  STS.128 [R3+0x20400], R4 ;  /* 0x0204000403007388 */ /* 0x0003e40000000c00 */
.L_x_5989:
[----:B------:R-:W-:Y:S05]  /*8490*/  BSYNC B2 ;  /* 0x0000000000027941 */ /* 0x000fea0003800000 */
.L_x_5988:
[----:B------:R-:W-:Y:S05]  /*84a0*/  @P1 BRA `(.L_x_5987) ;  /* 0x0000000000b81947 */ /* 0x000fea0003800000 */
[----:B-1----:R-:W1:Y:S01]  /*84b0*/  LDS.128 R4, [R0] ;  /* 0x0000000000047984 */ /* 0x002e620000000c00 */
[----:B------:R-:W-:Y:S02]  /*84c0*/  SHF.R.U64 R14, R20, 0x10, R21 ;  /* 0x00000010140e7819 */ /* 0x000fe40000001215 */
[----:B------:R-:W-:Y:S02]  /*84d0*/  SHF.R.U32.HI R30, RZ, 0x10, R25 ;  /* 0x00000010ff1e7819 */ /* 0x000fe40000011619 */
[----:B------:R-:W-:Y:S02]  /*84e0*/  SHF.R.U32.HI R20, RZ, 0x10, R21 ;  /* 0x00000010ff147819 */ /* 0x000fe40000011615 */
[----:B------:R-:W-:Y:S02]  /*84f0*/  SHF.R.U64 R29, R24, 0x10, R25 ;  /* 0x00000010181d7819 */ /* 0x000fe40000001219 */
        /* <DEDUP_REMOVED lines=23> */
[----:B0-----:R-:W-:Y:S01]  /*8670*/  FMUL.FTZ R35, R21, R25 ;  /* 0x0000001915237220 */ /* 0x001fe20000410000 */
        /* <DEDUP_REMOVED lines=16> */
[----:B------:R2:W-:Y:S02]  /*8780*/  STS.128 [R0], R4 ;  /* 0x0000000400007388 */ /* 0x0005e40000000c00 */
.L_x_5987:
[----:B------:R-:W-:Y:S05]  /*8790*/  BSYNC B1 ;  /* 0x0000000000017941 */ /* 0x000fea0003800000 */
.L_x_5986:
        /* <DEDUP_REMOVED lines=8> */
[----:B------:R-:W-:Y:S02]  /*8820*/  SHF.R.U32.HI R24, RZ, 0x10, R13 ;  /* 0x00000010ff187819 */ /* 0x000fe4000001160d */
[----:B------:R-:W-:Y:S02]  /*8830*/  SHF.R.U32.HI R15, RZ, 0x10, R11 ;  /* 0x00000010ff0f7819 */ /* 0x000fe4000001160b */
[----:B------:R-:W-:Y:S02]  /*8840*/  PRMT R24, R47, 0x5432, R24 ;  /* 0x000054322f187816 */ /* 0x000fe40000000018 */
[----:B------:R-:W-:Y:S02]  /*8850*/  PRMT R15, R42, 0x5410, R15 ;  /* 0x000054102a0f7816 */ /* 0x000fe4000000000f */
[----:B------:R-:W-:Y:S01]  /*8860*/  SHF.R.U64 R14, R10, 0x10, R11 ;  /* 0x000000100a0e7819 */ /* 0x000fe2000000120b */
[----:B------:R-:W-:Y:S01]  /*8870*/  IMAD.U32 R25, R24, 0x10000, RZ ;  /* 0x0001000018197824 */ /* 0x000fe200078e00ff */
[----:B------:R-:W-:Y:S01]  /*8880*/  SHF.R.U64 R21, R12, 0x10, R13 ;  /* 0x000000100c157819 */ /* 0x000fe2000000120d */
[----:B------:R-:W-:Y:S01]  /*8890*/  IMAD.U32 R20, R15, 0x10000, RZ ;  /* 0x000100000f147824 */ /* 0x000fe200078e00ff */
[----:B------:R-:W-:-:S02]  /*88a0*/  LOP3.LUT R24, R24, 0xffff0000, RZ, 0xc0, !PT ;  /* 0xffff000018187812 */ /* 0x000fc400078ec0ff */
[----:B------:R-:W-:Y:S02]  /*88b0*/  LOP3.LUT R15, R15, 0xffff0000, RZ, 0xc0, !PT ;  /* 0xffff00000f0f7812 */ /* 0x000fe400078ec0ff */
[----:B------:R-:W-:Y:S02]  /*88c0*/  PRMT R14, R45, 0x5432, R14 ;  /* 0x000054322d0e7816 */ /* 0x000fe4000000000e */
[----:B------:R-:W-:Y:S02]  /*88d0*/  PRMT R21, R44, 0x5410, R21 ;  /* 0x000054102c157816 */ /* 0x000fe40000000015 */
[C---:B-1----:R-:W-:Y:S01]  /*88e0*/  LOP3.LUT R11, R6.reuse, 0xffff0000, RZ, 0xc0, !PT ;  /* 0xffff0000060b7812 */ /* 0x042fe200078ec0ff */
[----:B------:R-:W-:Y:S01]  /*88f0*/  IMAD.U32 R10, R6, 0x10000, RZ ;  /* 0x00010000060a7824 */ /* 0x000fe200078e00ff */
[C---:B------:R-:W-:Y:S01]  /*8900*/  LOP3.LUT R13, R7.reuse, 0xffff0000, RZ, 0xc0, !PT ;  /* 0xffff0000070d7812 */ /* 0x040fe200078ec0ff */
[----:B------:R-:W-:Y:S02]  /*8910*/  IMAD.U32 R12, R7, 0x10000, RZ ;  /* 0x00010000070c7824 */ /* 0x000fe400078e00ff */
[C---:B------:R-:W-:Y:S01]  /*8920*/  FMUL.FTZ R29, R11.reuse, R25 ;  /* 0x000000190b1d7220 */ /* 0x040fe20000410000 */
[----:B------:R-:W-:Y:S01]  /*8930*/  FMUL.FTZ R28, R11, R20 ;  /* 0x000000140b1c7220 */ /* 0x000fe20000410000 */
[----:B------:R-:W-:Y:S01]  /*8940*/  FMUL.FTZ R11, R13, R24 ;  /* 0x000000180d0b7220 */ /* 0x000fe20000410000 */
[----:B------:R-:W-:-:S02]  /*8950*/  IMAD.U32 R6, R4, 0x10000, RZ ;  /* 0x0001000004067824 */ /* 0x000fc400078e00ff */
        /* <DEDUP_REMOVED lines=25> */
.L_x_5992:
[----:B------:R-:W-:Y:S05]  /*8af0*/  BSYNC B1 ;  /* 0x0000000000017941 */ /* 0x000fea0003800000 */
.L_x_5991:
[----:B------:R-:W-:Y:S05]  /*8b00*/  @P1 BRA `(.L_x_5990) ;  /* 0x0000001400e01947 */ /* 0x000fea0003800000 */
[----:B-1----:R-:W1:Y:S01]  /*8b10*/  LDS.128 R4, [R0+0x1000] ;  /* 0x0010000000047984 */ /* 0x002e620000000c00 */
[----:B------:R-:W-:Y:S02]  /*8b20*/  SHF.R.U32.HI R15, RZ, 0x10, R9 ;  /* 0x00000010ff0f7819 */ /* 0x000fe40000011609 */
[----:B------:R-:W-:Y:S02]  /*8b30*/  SHF.R.U32.HI R12, RZ, 0x10, R27 ;  /* 0x00000010ff0c7819 */ /* 0x000fe4000001161b */
[----:B------:R-:W-:Y:S02]  /*8b40*/  PRMT R15, R43, 0x5410, R15 ;  /* 0x000054102b0f7816 */ /* 0x000fe4000000000f */
[----:B------:R-:W-:Y:S02]  /*8b50*/  PRMT R12, R44, 0x5432, R12 ;  /* 0x000054322c0c7816 */ /* 0x000fe4000000000c */
[----:B------:R-:W-:Y:S01]  /*8b60*/  SHF.R.U64 R14, R8, 0x10, R9 ;  /* 0x00000010080e7819 */ /* 0x000fe20000001209 */
[C---:B------:R-:W-:Y:S01]  /*8b70*/  IMAD.U32 R20, R15.reuse, 0x10000, RZ ;  /* 0x000100000f147824 */ /* 0x040fe200078e00ff */
[----:B------:R-:W-:Y:S01]  /*8b80*/  SHF.R.U64 R11, R26, 0x10, R27 ;  /* 0x000000101a0b7819 */ /* 0x000fe2000000121b */
[----:B------:R-:W-:Y:S01]  /*8b90*/  IMAD.U32 R13, R12, 0x10000, RZ ;  /* 0x000100000c0d7824 */ /* 0x000fe200078e00ff */
[----:B------:R-:W-:-:S02]  /*8ba0*/  LOP3.LUT R15, R15, 0xffff0000, RZ, 0xc0, !PT ;  /* 0xffff00000f0f7812 */ /* 0x000fc400078ec0ff */
[----:B------:R-:W-:Y:S02]  /*8bb0*/  LOP3.LUT R12, R12, 0xffff0000, RZ, 0xc0, !PT ;  /* 0xffff00000c0c7812 */ /* 0x000fe400078ec0ff */
[----:B------:R-:W-:Y:S02]  /*8bc0*/  PRMT R11, R41, 0x5410, R11 ;  /* 0x00005410290b7816 */ /* 0x000fe4000000000b */
[----:B------:R-:W-:Y:S02]  /*8bd0*/  PRMT R14, R46, 0x5432, R14 ;  /* 0x000054322e0e7816 */ /* 0x000fe4000000000e */
[C---:B-1----:R-:W-:Y:S01]  /*8be0*/  LOP3.LUT R9, R6.reuse, 0xffff0000, RZ, 0xc0, !PT ;  /* 0xffff000006097812 */ /* 0x042fe200078ec0ff */
[C---:B------:R-:W-:Y:S01]  /*8bf0*/  IMAD.U32 R10, R7.reuse, 0x10000, RZ ;  /* 0x00010000070a7824 */ /* 0x040fe200078e00ff */
[----:B------:R-:W-:Y:S01]  /*8c00*/  LOP3.LUT R7, R7, 0xffff0000, RZ, 0xc0, !PT ;  /* 0xffff000007077812 */ /* 0x000fe200078ec0ff */
[----:B------:R-:W-:Y:S02]  /*8c10*/  IMAD.U32 R8, R6, 0x10000, RZ ;  /* 0x0001000006087824 */ /* 0x000fe400078e00ff */
[C---:B------:R-:W-:Y:S01]  /*8c20*/  FMUL.FTZ R21, R9.reuse, R20 ;  /* 0x0000001409157220 */ /* 0x040fe20000410000 */
[----:B------:R-:W-:Y:S01]  /*8c30*/  FMUL.FTZ R9, R9, R13 ;  /* 0x0000000d09097220 */ /* 0x000fe20000410000 */
[----:B------:R-:W-:Y:S01]  /*8c40*/  FMUL.FTZ R25, R7, R15 ;  /* 0x0000000f07197220 */ /* 0x000fe20000410000 */
[----:B------:R-:W-:-:S02]  /*8c50*/  IMAD.U32 R3, R4, 0x10000, RZ ;  /* 0x0001000004037824 */ /* 0x000fc400078e00ff */
[C---:B------:R-:W-:Y:S01]  /*8c60*/  FFMA.FTZ R21, R8.reuse, R13, -R21 ;  /* 0x0000000d08157223 */ /* 0x040fe20000010815 */
[----:B------:R-:W-:Y:S01]  /*8c70*/  FFMA.FTZ R20, R8, R20, R9 ;  /* 0x0000001408147223 */ /* 0x000fe20000010009 */
[-C--:B------:R-:W-:Y:S01]  /*8c80*/  FMUL.FTZ R9, R7, R12.reuse ;  /* 0x0000000c07097220 */ /* 0x080fe20000410000 */
[C---:B------:R-:W-:Y:S01]  /*8c90*/  IMAD.U32 R6, R5.reuse, 0x10000, RZ ;  /* 0x0001000005067824 */ /* 0x040fe200078e00ff */
[----:B------:R-:W-:Y:S01]  /*8ca0*/  LOP3.LUT R4, R4, 0xffff0000, RZ, 0xc0, !PT ;  /* 0xffff000004047812 */ /* 0x000fe200078ec0ff */
[C---:B------:R-:W-:Y:S01]  /*8cb0*/  IMAD.U32 R8, R14.reuse, 0x10000, RZ ;  /* 0x000100000e087824 */ /* 0x040fe200078e00ff */
[----:B------:R-:W-:Y:S01]  /*8cc0*/  LOP3.LUT R5, R5, 0xffff0000, RZ, 0xc0, !PT ;  /* 0xffff000005057812 */ /* 0x000fe200078ec0ff */
[C---:B------:R-:W-:Y:S01]  /*8cd0*/  IMAD.U32 R7, R11.reuse, 0x10000, RZ ;  /* 0x000100000b077824 */ /* 0x040fe200078e00ff */
[----:B------:R-:W-:Y:S01]  /*8ce0*/  LOP3.LUT R14, R14, 0xffff0000, RZ, 0xc0, !PT ;  /* 0xffff00000e0e7812 */ /* 0x000fe200078ec0ff */
[C---:B------:R-:W-:Y:S01]  /*8cf0*/  FFMA.FTZ R25, R10.reuse, R12, -R25 ;  /* 0x0000000c0a197223 */ /* 0x040fe20000010819 */
[----:B------:R-:W-:Y:S01]  /*8d00*/  LOP3.LUT R11, R11, 0xffff0000, RZ, 0xc0, !PT ;  /* 0xffff00000b0b7812 */ /* 0x000fe200078ec0ff */
[----:B------:R-:W-:Y:S01]  /*8d10*/  FFMA.FTZ R12, R10, R15, R9 ;  /* 0x0000000f0a0c7223 */ /* 0x000fe20000010009 */
[C---:B------:R-:W-:Y:S01]  /*8d20*/  FMUL.FTZ R10, R4.reuse, R8 ;  /* 0x00000008040a7220 */ /* 0x040fe20000410000 */
        /* <DEDUP_REMOVED lines=13> */
.L_x_5977:
[----:B------:R-:W1:Y:S01]  /*8e00*/  LDC R21, c[0x0][0x448] ;  /* 0x00011200ff157b82 */ /* 0x000e620000000800 */
[----:B------:R-:W-:Y:S01]  /*8e10*/  IMAD R3, R223, 0x20, R34 ;  /* 0x00000020df037824 */ /* 0x000fe200078e0222 */
[----:B------:R-:W-:Y:S01]  /*8e20*/  ULDC.64 UR4, c[0x0][0x3f8] ;  /* 0x0000fe0000047ab9 */ /* 0x000fe20000000a00 */
[----:B------:R-:W-:Y:S01]  /*8e30*/  ULDC.64 UR6, c[0x0][0x408] ;  /* 0x0001020000067ab9 */ /* 0x000fe20000000a00 */
[----:B------:R-:W-:Y:S02]  /*8e40*/  IMAD.MOV.U32 R8, RZ, RZ, R24 ;  /* 0x000000ffff087224 */ /* 0x000fe400078e0018 */
[----:B------:R-:W-:Y:S02]  /*8e50*/  IMAD.MOV.U32 R9, RZ, RZ, R29 ;  /* 0x000000ffff097224 */ /* 0x000fe400078e001d */
[----:B------:R-:W-:Y:S01]  /*8e60*/  IMAD.MOV.U32 R4, RZ, RZ, R26 ;  /* 0x000000ffff047224 */ /* 0x000fe200078e001a */
[----:B-1----:R-:W-:-:S13]  /*8e70*/  ISETP.NE.AND P0, PT, R21, 0x1, PT ;  /* 0x000000011500780c */ /* 0x002fda0003f05270 */
[----:B------:R-:W1:Y:S08]  /*8e80*/  @P0 LDC R0, c[0x0][0x44c] ;  /* 0x00011300ff000b82 */ /* 0x000e700000000800 */
[----:B------:R-:W2:Y:S01]  /*8e90*/  @P0 LDC R5, c[0x0][0x450] ;  /* 0x00011400ff050b82 */ /* 0x000ea20000000800 */
[----:B-1----:R-:W-:-:S05]  /*8ea0*/  @P0 IMAD.HI.U32 R0, R3, R0, RZ ;  /* 0x0000000003000227 */ /* 0x002fca00078e00ff */
[----:B--2---:R-:W-:Y:S01]  /*8eb0*/  @P0 SHF.R.U32.HI R3, RZ, R5, R0 ;  /* 0x00000005ff030219 */ /* 0x004fe20000011600 */
        /* <DEDUP_REMOVED lines=18> */
[----:B------:R-:W1:Y:S04]  /*8fe0*/  SHFL.IDX PT, R3, R8, RZ, 0x1c1f ;  /* 0x001c1fff08037589 */ /* 0x000e6800000e0000 */
[----:B------:R-:W2:Y:S04]  /*8ff0*/  SHFL.IDX PT, R0, R6, RZ, 0x1c1f ;  /* 0x001c1fff06007589 */ /* 0x000ea800000e0000 */
[----:B------:R3:W4:Y:S04]  /*9000*/  SHFL.IDX PT, R5, R7, RZ, 0x1c1f ;  /* 0x001c1fff07057589 */ /* 0x00072800000e0000 */
[----:B------:R3:W0:Y:S01]  /*9010*/  SHFL.IDX PT, R14, R9, RZ, 0x1c1f ;  /* 0x001c1fff090e7589 */ /* 0x00062200000e0000 */
[----:B-1----:R-:W-:-:S02]  /*9020*/  IMAD.MOV.U32 R11, RZ, RZ, R3 ;  /* 0x000000ffff0b7224 */ /* 0x002fc400078e0003 */
[----:B--23--:R-:W-:-:S07]  /*9030*/  IMAD.MOV.U32 R10, RZ, RZ, R0 ;  /* 0x000000ffff0a7224 */ /* 0x00cfce00078e0000 */
.L_x_6321:
[----:B------:R-:W-:Y:S01]  /*9040*/  IMAD R21, R22, R21, RZ ;  /* 0x0000001516157224 */ /* 0x000fe200078e02ff */
[----:B------:R-:W-:Y:S01]  /*9050*/  BSSY B1, `(.L_x_5994) ;  /* 0x000000f000017945 */ /* 0x000fe20003800000 */
[----:B----4-:R-:W-:Y:S01]  /*9060*/  IMAD.MOV.U32 R15, RZ, RZ, R5 ;  /* 0x000000ffff0f7224 */ /* 0x010fe200078e0005 */
[----:B------:R-:W-:Y:S02]  /*9070*/  CS2R R28, SRZ ;  /* 0x00000000001c7805 */ /* 0x000fe4000001ff00 */
[----:B------:R-:W-:Y:S02]  /*9080*/  CS2R R30, SRZ ;  /* 0x00000000001e7805 */ /* 0x000fe4000001ff00 */
[----:B------:R-:W-:Y:S02]  /*9090*/  ISETP.GE.AND P0, PT, R34, R21, PT ;  /* 0x000000152200720c */ /* 0x000fe40003f06270 */
[----:B------:R-:W-:Y:S02]  /*90a0*/  CS2R R24, SRZ ;  /* 0x0000000000187805 */ /* 0x000fe4000001ff00 */
[----:B------:R-:W-:-:S09]  /*90b0*/  CS2R R26, SRZ ;  /* 0x00000000001a7805 */ /* 0x000fd2000001ff00 */
[----:B------:R-:W-:Y:S05]  /*90c0*/  @P0 BRA `(.L_x_5995) ;  /* 0x00000000001c0947 */ /* 0x000fea0003800000 */
[----:B------:R-:W-:Y:S02]  /*90d0*/  ULDC UR4, c[0x0][0x3f4] ;  /* 0x0000fd0000047ab9 */ /* 0x000fe40000000800 */
[----:B------:R-:W-:-:S13]  /*90e0*/  ISETP.GE.AND P0, PT, R16, UR4, PT ;  /* 0x0000000410007c0c */ /* 0x000fda000bf06270 */
[----:B------:R-:W-:Y:S05]  /*90f0*/  @P0 BRA `(.L_x_5995) ;  /* 0x0000000000100947 */ /* 0x000fea0003800000 */
[----:B------:R-:W-:-:S04]  /*9100*/  IMAD.WIDE R10, R16, 0x2, R10 ;  /* 0x00000002100a7825 */ /* 0x000fc800078e020a */
[----:B0-----:R-:W-:Y:S01]  /*9110*/  IMAD.WIDE R14, R16, 0x2, R14 ;  /* 0x00000002100e7825 */ /* 0x001fe200078e020e */
[----:B------:R1:W5:Y:S04]  /*9120*/  LD.E.128 R24, desc[UR42][R10.64] ;  /* 0x0000002a0a187980 */ /* 0x000368000c101d00 */
[----:B------:R1:W5:Y:S02]  /*9130*/  LD.E.128 R28, desc[UR42][R14.64] ;  /* 0x0000002a0e1c7980 */ /* 0x000364000c101d00 */
.L_x_5995:
[----:B------:R-:W-:Y:S05]  /*9140*/  BSYNC B1 ;  /* 0x0000000000017941 */ /* 0x000fea0003800000 */
.L_x_5994:
[----:B-----5:R-:W-:Y:S01]  /*9150*/  IMAD.MOV.U32 R0, RZ, RZ, R28 ;  /* 0x000000ffff007224 */ /* 0x020fe200078e001c */
[----:B------:R-:W-:Y:S01]  /*9160*/  UMOV UR4, 0xffffffff ;  /* 0xffffffff00047882 */ /* 0x000fe20000000000 */
[----:B------:R-:W-:Y:S02]  /*9170*/  IMAD.MOV.U32 R3, RZ, RZ, R29 ;  /* 0x000000ffff037224 */ /* 0x000fe400078e001d */
[----:B------:R-:W-:Y:S02]  /*9180*/  IMAD.MOV.U32 R4, RZ, RZ, R30 ;  /* 0x000000ffff047224 */ /* 0x000fe400078e001e */
[----:B------:R-:W-:Y:S01]  /*9190*/  IMAD.MOV.U32 R5, RZ, RZ, R31 ;  /* 0x000000ffff057224 */ /* 0x000fe200078e001f */
[----:B------:R-:W-:Y:S01]  /*91a0*/  PRMT R20, R0, 0x5410, R3 ;  /* 0x0000541000147816 */ /* 0x000fe20000000003 */
[----:B------:R-:W-:Y:S02]  /*91b0*/  IMAD.MOV.U32 R0, RZ, RZ, R24 ;  /* 0x000000ffff007224 */ /* 0x000fe400078e0018 */
[----:B------:R-:W-:Y:S01]  /*91c0*/  IMAD.MOV.U32 R3, RZ, RZ, R25 ;  /* 0x000000ffff037224 */ /* 0x000fe200078e0019 */
[----:B------:R-:W-:Y:S01]  /*91d0*/  PRMT R40, R5, 0x5410, R4 ;  /* 0x0000541005287816 */ /* 0x000fe20000000004 */
[----:B------:R-:W-:-:S02]  /*91e0*/  IMAD.MOV.U32 R4, RZ, RZ, R26 ;  /* 0x000000ffff047224 */ /* 0x000fc400078e001a */
[----:B------:R-:W-:Y:S01]  /*91f0*/  IMAD.MOV.U32 R5, RZ, RZ, R27 ;  /* 0x000000ffff057224 */ /* 0x000fe200078e001b */
[----:B------:R-:W-:Y:S02]  /*9200*/  PRMT R45, R45, 0x5410, R3 ;  /* 0x000054102d2d7816 */ /* 0x000fe40000000003 */
[----:B------:R-:W-:Y:S02]  /*9210*/  PRMT R44, R4, 0x5410, R0 ;  /* 0x00005410042c7816 */ /* 0x000fe40000000000 */
[----:B------:R-:W-:Y:S02]  /*9220*/  PRMT R48, R48, 0x5410, R5 ;  /* 0x0000541030307816 */ /* 0x000fe40000000005 */
[----:B------:R-:W-:Y:S01]  /*9230*/  CS2R R4, SRZ ;  /* 0x0000000000047805 */ /* 0x000fe2000001ff00 */
[----:B------:R-:W-:Y:S06]  /*9240*/  BRA.DIV UR4, `(.L_x_5996) ;  /* 0x0000017e04587947 */ /* 0x000fec000b800000 */
[----:B------:R-:W2:Y:S04]  /*9250*/  SHFL.IDX PT, R3, R8, 0x1, 0x1c1f ;  /* 0x003c1f0008037f89 */ /* 0x000ea800000e0000 */
[----:B------:R-:W3:Y:S04]  /*9260*/  SHFL.IDX PT, R0, R6, 0x1, 0x1c1f ;  /* 0x003c1f0006007f89 */ /* 0x000ee800000e0000 */
[----:B------:R-:W4:Y:S04]  /*9270*/  SHFL.IDX PT, R7, R7, 0x1, 0x1c1f ;  /* 0x003c1f0007077f89 */ /* 0x000f2800000e0000 */
[----:B01----:R0:W1:Y:S01]  /*9280*/  SHFL.IDX PT, R14, R9, 0x1, 0x1c1f ;  /* 0x003c1f00090e7f89 */ /* 0x00306200000e0000 */
[----:B--2---:R-:W-:-:S02]  /*9290*/  IMAD.MOV.U32 R13, RZ, RZ, R3 ;  /* 0x000000ffff0d7224 */ /* 0x004fc400078e0003 */
[----:B0--3--:R-:W-:-:S07]  /*92a0*/  IMAD.MOV.U32 R12, RZ, RZ, R0 ;  /* 0x000000ffff0c7224 */ /* 0x009fce00078e0000 */
.L_x_6327:
[----:B------:R-:W0:Y:S01]  /*92b0*/  LDC R49, c[0x0][0x3f4] ;  /* 0x0000fd00ff317b82 */ /* 0x000e220000000800 */
[----:B------:R-:W-:Y:S01]  /*92c0*/  VIADD R34, R34, 0x20 ;  /* 0x0000002022227836 */ /* 0x000fe20000000000 */
[----:B------:R-:W-:Y:S01]  /*92d0*/  LEA.HI R0, R217, R217, RZ, 0x1 ;  /* 0x000000d9d9007211 */ /* 0x000fe200078f08ff */
[----:B------:R-:W-:Y:S01]  /*92e0*/  BSSY B1, `(.L_x_5997) ;  /* 0x0000014000017945 */ /* 0x000fe20003800000 */
[----:B----4-:R-:W-:Y:S01]  /*92f0*/  IMAD.MOV.U32 R15, RZ, RZ, R7 ;  /* 0x000000ffff0f7224 */ /* 0x010fe200078e0007 */
        /* <DEDUP_REMOVED lines=9> */
[----:B------:R-:W-:Y:S02]  /*9390*/  CS2R R6, SRZ ;  /* 0x0000000000067805 */ /* 0x000fe4000001ff00 */
[----:B------:R-:W-:Y:S02]  /*93a0*/  ISETP.GE.AND P0, PT, R16, UR4, PT ;  /* 0x0000000410007c0c */ /* 0x000fe4000bf06270 */
[----:B------:R-:W-:Y:S02]  /*93b0*/  CS2R R8, SRZ ;  /* 0x0000000000087805 */ /* 0x000fe4000001ff00 */
[----:B------:R-:W-:-:S09]  /*93c0*/  CS2R R10, SRZ ;  /* 0x00000000000a7805 */ /* 0x000fd2000001ff00 */
[----:B------:R-:W-:Y:S05]  /*93d0*/  @P0 BRA `(.L_x_5998) ;  /* 0x0000000000100947 */ /* 0x000fea0003800000 */
[----:B------:R-:W-:-:S04]  /*93e0*/  IMAD.WIDE R12, R16, 0x2, R12 ;  /* 0x00000002100c7825 */ /* 0x000fc800078e020c */
[----:B-1----:R-:W-:Y:S01]  /*93f0*/  IMAD.WIDE R14, R16, 0x2, R14 ;  /* 0x00000002100e7825 */ /* 0x002fe200078e020e */
[----:B------:R2:W5:Y:S04]  /*9400*/  LD.E.128 R8, desc[UR42][R12.64] ;  /* 0x0000002a0c087980 */ /* 0x000568000c101d00 */
[----:B------:R2:W5:Y:S02]  /*9410*/  LD.E.128 R4, desc[UR42][R14.64] ;  /* 0x0000002a0e047980 */ /* 0x000564000c101d00 */
.L_x_5998:
[----:B------:R-:W-:Y:S05]  /*9420*/  BSYNC B1 ;  /* 0x0000000000017941 */ /* 0x000fea0003800000 */
.L_x_5997:
[----:B------:R-:W3:Y:S01]  /*9430*/  SYNCS.PHASECHK.TRANS64.TRYWAIT P1, [R2+URZ+0x28c00], R3 ;  /* 0x028c0003020075a7 */ /* 0x000ee2000802017f */
[----:B------:R-:W-:Y:S01]  /*9440*/  VIADDMNMX R0, R21, -R192, 0x40, PT ;  /* 0x0000004015007446 */ /* 0x000fe200038009c0 */
[----:B--2--5:R-:W-:Y:S01]  /*9450*/  IMAD.MOV.U32 R12, RZ, RZ, R4 ;  /* 0x000000ffff0c7224 */ /* 0x024fe200078e0004 */
[----:B0-----:R-:W-:Y:S01]  /*9460*/  ISETP.GE.AND P0, PT, R16, R49, PT ;  /* 0x000000311000720c */ /* 0x001fe20003f06270 */
[----:B------:R-:W-:Y:S01]  /*9470*/  IMAD.MOV.U32 R13, RZ, RZ, R5 ;  /* 0x000000ffff0d7224 */ /* 0x000fe200078e0005 */
[----:B------:R-:W-:Y:S01]  /*9480*/  BSSY B1, `(.L_x_5999) ;  /* 0x0000010000017945 */ /* 0x000fe20003800000 */
[----:B-1----:R-:W-:Y:S01]  /*9490*/  IMAD.MOV.U32 R14, RZ, RZ, R9 ;  /* 0x000000ffff0e7224 */ /* 0x002fe200078e0009 */
[-C--:B------:R-:W-:Y:S01]  /*94a0*/  ISETP.GE.OR P2, PT, R186, R0.reuse, P0 ;  /* 0x00000000ba00720c */ /* 0x080fe20000746670 */
[----:B------:R-:W-:Y:S01]  /*94b0*/  IMAD.MOV.U32 R53, RZ, RZ, R10 ;  /* 0x000000ffff357224 */ /* 0x000fe200078e000a */
[----:B------:R-:W-:Y:S01]  /*94c0*/  PRMT R50, R50, 0x5410, R12 ;  /* 0x0000541032327816 */ /* 0x000fe2000000000c */
[----:B------:R-:W-:Y:S01]  /*94d0*/  IMAD.MOV.U32 R12, RZ, RZ, R7 ;  /* 0x000000ffff0c7224 */ /* 0x000fe200078e0007 */
[----:B------:R-:W-:Y:S01]  /*94e0*/  PRMT R51, R51, 0x5410, R13 ;  /* 0x0000541033337816 */ /* 0x000fe2000000000d */
[----:B------:R-:W-:Y:S01]  /*94f0*/  IMAD.MOV.U32 R13, RZ, RZ, R8 ;  /* 0x000000ffff0d7224 */ /* 0x000fe200078e0008 */
[----:B------:R-:W-:Y:S01]  /*9500*/  ISETP.GE.OR P0, PT, R235, R0, P0 ;  /* 0x00000000eb00720c */ /* 0x000fe20000706670 */
[----:B------:R-:W-:Y:S01]  /*9510*/  IMAD.MOV.U32 R0, RZ, RZ, R6 ;  /* 0x000000ffff007224 */ /* 0x000fe200078e0006 */
[----:B------:R-:W-:Y:S01]  /*9520*/  PRMT R50, R12, 0x7610, R50 ;  /* 0x000076100c327816 */ /* 0x000fe20000000032 */
[----:B------:R-:W-:Y:S01]  /*9530*/  IMAD.MOV.U32 R54, RZ, RZ, R11 ;  /* 0x000000ffff367224 */ /* 0x000fe200078e000b */
[----:B------:R-:W-:-:S02]  /*9540*/  PRMT R51, R13, 0x7610, R51 ;  /* 0x000076100d337816 */ /* 0x000fc40000000033 */
[----:B------:R-:W-:Y:S02]  /*9550*/  PRMT R48, R0, 0x7610, R48 ;  /* 0x0000761000307816 */ /* 0x000fe40000000030 */
[----:B------:R-:W-:Y:S01]  /*9560*/  PRMT R52, R52, 0x5410, R14 ;  /* 0x0000541034347816 */ /* 0x000fe2000000000e */
[----:B---3--:R-:W-:Y:S06]  /*9570*/  @!P1 BRA `(.L_x_6000) ;  /* 0x0000017c00049947 */ /* 0x008fec0003800000 */
.L_x_6328:
[----:B------:R-:W-:Y:S05]  /*9580*/  BSYNC B1 ;  /* 0x0000000000017941 */ /* 0x000fea0003800000 */
.L_x_5999:
[----:B------:R-:W-:Y:S04]  /*9590*/  BSSY B1, `(.L_x_6001) ;  /* 0x000006a000017945 */ /* 0x000fe80003800000 */
[----:B------:R-:W-:Y:S05]  /*95a0*/  @P2 BRA `(.L_x_6002) ;  /* 0x0000000400a02947 */ /* 0x000fea0003800000 */
[----:B------:R-:W-:Y:S01]  /*95b0*/  IMAD.SHL.U32 R0, R193, 0x40, RZ ;  /* 0x00000040c1007824 */ /* 0x000fe200078e00ff */
[----:B------:R-:W-:Y:S01]  /*95c0*/  SHF.R.U64 R39, R28, 0x10, R29 ;  /* 0x000000101c277819 */ /* 0x000fe2000000121d */
[----:B0-----:R-:W-:Y:S01]  /*95d0*/  IMAD.IADD R3, R16, 0x1, R49 ;  /* 0x0000000110037824 */ /* 0x001fe200078e0231 */
[----:B------:R-:W-:Y:S02]  /*95e0*/  SHF.R.U64 R42, R30, 0x10, R31 ;  /* 0x000000101e2a7819 */ /* 0x000fe4000000121f */
[----:B------:R-:W-:Y:S02]  /*95f0*/  LOP3.LUT R12, R0, 0x1c0, RZ, 0xc0, !PT ;  /* 0x000001c0000c7812 */ /* 0x000fe400078ec0ff */
[----:B------:R-:W-:Y:S02]  /*9600*/  PRMT R39, R20, 0x5410, R39 ;  /* 0x0000541014277816 */ /* 0x000fe40000000027 */
[----:B------:R-:W-:Y:S02]  /*9610*/  LOP3.LUT R0, R12, 0x38, R16, 0xf8, !PT ;  /* 0x000000380c007812 */ /* 0x000fe400078ef810 */
[----:B------:R-:W-:-:S02]  /*9620*/  SHF.R.U32.HI R13, RZ, 0x3, R12 ;  /* 0x00000003ff0d7819 */ /* 0x000fc4000001160c */
[----:B------:R-:W-:Y:S02]  /*9630*/  LOP3.LUT R12, R12, 0x38, R3, 0xf8, !PT ;  /* 0x000000380c0c7812 */ /* 0x000fe400078ef803 */
[-C--:B------:R-:W-:Y:S02]  /*9640*/  LOP3.LUT R0, R0, R13.reuse, RZ, 0x3c, !PT ;  /* 0x0000000d00007212 */ /* 0x080fe400078e3cff */
[----:B------:R-:W-:Y:S02]  /*9650*/  LOP3.LUT R12, R12, R13, RZ, 0x3c, !PT ;  /* 0x0000000d0c0c7212 */ /* 0x000fe400078e3cff */
[--C-:B------:R-:W-:Y:S01]  /*9660*/  SHF.R.U32.HI R36, RZ, 0x10, R25.reuse ;  /* 0x00000010ff247819 */ /* 0x100fe20000011619 */
[----:B------:R-:W-:Y:S01]  /*9670*/  IMAD R3, R203, 0x200, R0 ;  /* 0x00000200cb037824 */ /* 0x000fe200078e0200 */
[----:B------:R-:W-:Y:S02]  /*9680*/  SHF.R.U64 R0, R24, 0x10, R25 ;  /* 0x0000001018007819 */ /* 0x000fe40000001219 */
[----:B------:R-:W-:Y:S01]  /*9690*/  SHF.R.U64 R37, R26, 0x10, R27 ;  /* 0x000000101a257819 */ /* 0x000fe2000000121b */
[----:B------:R-:W-:Y:S01]  /*96a0*/  IMAD R46, R3, 0x2, R2 ;  /* 0x00000002032e7824 */ /* 0x000fe200078e0202 */
[----:B------:R-:W-:Y:S01]  /*96b0*/  PRMT R30, R44, 0x5432, R0 ;  /* 0x000054322c1e7816 */ /* 0x000fe20000000000 */
[----:B------:R-:W-:Y:S01]  /*96c0*/  IMAD R3, R203, 0x200, R12 ;  /* 0x00000200cb037824 */ /* 0x000fe200078e020c */
[----:B------:R-:W-:-:S02]  /*96d0*/  SHF.R.U32.HI R41, RZ, 0x10, R29 ;  /* 0x00000010ff297819 */ /* 0x000fc4000001161d */
[----:B------:R-:W0:Y:S01]  /*96e0*/  LDS.128 R12, [R46+0x20400] ;  /* 0x020400002e0c7984 */ /* 0x000e220000000c00 */
[----:B------:R-:W-:Y:S01]  /*96f0*/  IMAD R47, R3, 0x2, R2 ;  /* 0x00000002032f7824 */ /* 0x000fe200078e0202 */
[----:B------:R-:W-:Y:S01]  /*9700*/  SHF.R.U32.HI R43, RZ, 0x10, R31 ;  /* 0x00000010ff2b7819 */ /* 0x000fe2000001161f */
[----:B------:R-:W-:Y:S01]  /*9710*/  IMAD.U32 R31, R30, 0x10000, RZ ;  /* 0x000100001e1f7824 */ /* 0x000fe200078e00ff */
[----:B------:R-:W-:Y:S02]  /*9720*/  PRMT R36, R45, 0x5432, R36 ;  /* 0x000054322d247816 */ /* 0x000fe40000000024 */
[----:B------:R-:W1:Y:S01]  /*9730*/  LDS.128 R32, [R47+0x20400] ;  /* 0x020400002f207984 */ /* 0x000e620000000c00 */
[----:B------:R-:W-:Y:S02]  /*9740*/  PRMT R41, R20, 0x5432, R41 ;  /* 0x0000543214297816 */ /* 0x000fe40000000029 */
[C---:B------:R-:W-:Y:S02]  /*9750*/  PRMT R42, R40.reuse, 0x5432, R42 ;  /* 0x00005432282a7816 */ /* 0x040fe4000000002a */
[----:B------:R-:W-:-:S02]  /*9760*/  PRMT R43, R40, 0x5410, R43 ;  /* 0x00005410282b7816 */ /* 0x000fc4000000002b */
[----:B------:R-:W-:Y:S02]  /*9770*/  LOP3.LUT R40, R39, 0xffff0000, RZ, 0xc0, !PT ;  /* 0xffff000027287812 */ /* 0x000fe400078ec0ff */
[----:B------:R-:W-:Y:S02]  /*9780*/  SHF.R.U32.HI R38, RZ, 0x10, R27 ;  /* 0x00000010ff267819 */ /* 0x000fe4000001161b */
[----:B------:R-:W-:Y:S02]  /*9790*/  LOP3.LUT R30, R30, 0xffff0000, RZ, 0xc0, !PT ;  /* 0xffff00001e1e7812 */ /* 0x000fe400078ec0ff */
[----:B------:R-:W-:Y:S02]  /*97a0*/  PRMT R37, R44, 0x5410, R37 ;  /* 0x000054102c257816 */ /* 0x000fe40000000025 */
[----:B------:R-:W-:Y:S01]  /*97b0*/  PRMT R38, R48, 0x5432, R38 ;  /* 0x0000543230267816 */ /* 0x000fe20000000026 */
[C---:B0-----:R-:W-:Y:S01]  /*97c0*/  IMAD.U32 R0, R12.reuse, 0x10000, RZ ;  /* 0x000100000c007824 */ /* 0x041fe200078e00ff */
        /* <DEDUP_REMOVED lines=9> */
[----:B------:R-:W-:-:S02]  /*9860*/  IMAD.U32 R33, R39, 0x10000, RZ ;  /* 0x0001000027217824 */ /* 0x000fc400078e00ff */
[----:B------:R-:W-:Y:S01]  /*9870*/  FMUL.FTZ R39, R24, R31 ;  /* 0x0000001f18277220 */ /* 0x000fe20000410000 */
[C---:B------:R-:W-:Y:S01]  /*9880*/  IMAD.U32 R27, R34.reuse, 0x10000, RZ ;  /* 0x00010000221b7824 */ /* 0x040fe200078e00ff */
[----:B------:R-:W-:Y:S01]  /*9890*/  LOP3.LUT R28, R34, 0xffff0000, RZ, 0xc0, !PT ;  /* 0xffff0000221c7812 */ /* 0x000fe200078ec0ff */
[----:B------:R-:W-:Y:S01]  /*98a0*/  FMUL.FTZ R45, R24, R33 ;  /* 0x00000021182d7220 */ /* 0x000fe20000410000 */
[C---:B------:R-:W-:Y:S01]  /*98b0*/  IMAD.U32 R29, R35.reuse, 0x10000, RZ ;  /* 0x00010000231d7824 */ /* 0x040fe200078e00ff */
[----:B------:R-:W-:Y:S01]  /*98c0*/  LOP3.LUT R34, R35, 0xffff0000, RZ, 0xc0, !PT ;  /* 0xffff000023227812 */ /* 0x000fe200078ec0ff */
[----:B------:R-:W-:Y:S02]  /*98d0*/  IMAD.U32 R35, R41, 0x10000, RZ ;  /* 0x0001000029237824 */ /* 0x000fe400078e00ff */
[C---:B------:R-:W-:Y:S01]  /*98e0*/  FFMA.FTZ R45, R0.reuse, R31, -R45 ;  /* 0x0000001f002d7223 */ /* 0x040fe2000001082d */
[----:B------:R-:W-:Y:S01]  /*98f0*/  FFMA.FTZ R39, R0, R33, R39 ;  /* 0x0000002100277223 */ /* 0x000fe20000010027 */
[----:B------:R-:W-:-:S02]  /*9900*/  IMAD.U32 R31, R36, 0x10000, RZ ;  /* 0x00010000241f7824 */ /* 0x000fc400078e00ff */
[C---:B------:R-:W-:Y:S01]  /*9910*/  FMUL.FTZ R0, R25.reuse, R30 ;  /* 0x0000001e19007220 */ /* 0x040fe20000410000 */
[-C--:B------:R-:W-:Y:S01]  /*9920*/  FMUL.FTZ R24, R25, R40.reuse ;  /* 0x0000002819187220 */ /* 0x080fe20000410000 */
[C---:B------:R-:W-:Y:S01]  /*9930*/  FMUL.FTZ R25, R26.reuse, R35 ;  /* 0x000000231a197220 */ /* 0x040fe20000410000 */
[----:B------:R-:W-:Y:S01]  /*9940*/  LOP3.LUT R41, R41, 0xffff0000, RZ, 0xc0, !PT ;  /* 0xffff000029297812 */ /* 0x000fe200078ec0ff */
[-C--:B------:R-:W-:Y:S01]  /*9950*/  FMUL.FTZ R26, R26, R31.reuse ;  /* 0x0000001f1a1a7220 */ /* 0x080fe20000410000 */
[----:B------:R-:W-:Y:S01]  /*9960*/  FFMA.FTZ R40, R3, R40, R0 ;  /* 0x0000002803287223 */ /* 0x000fe20000010000 */
[----:B------:R-:W-:Y:S01]  /*9970*/  LOP3.LUT R36, R36, 0xffff0000, RZ, 0xc0, !PT ;  /* 0xffff000024247812 */ /* 0x000fe200078ec0ff */
[----:B------:R-:W-:Y:S02]  /*9980*/  IMAD.U32 R0, R37, 0x10000, RZ ;  /* 0x0001000025007824 */ /* 0x000fe400078e00ff */
[C---:B------:R-:W-:Y:S01]  /*9990*/  FFMA.FTZ R25, R12.reuse, R31, -R25 ;  /* 0x0000001f0c197223 */ /* 0x040fe20000010819 */
[----:B------:R-:W-:Y:S01]  /*99a0*/  FFMA.FTZ R26, R12, R35, R26 ;  /* 0x000000230c1a7223 */ /* 0x000fe2000001001a */
[----:B------:R-:W-:Y:S01]  /*99b0*/  FFMA.FTZ R30, R3, R30, -R24 ;  /* 0x0000001e031e7223 */ /* 0x000fe20000010818 */
[----:B------:R-:W-:Y:S01]  /*99c0*/  FMUL.FTZ R12, R32, R41 ;  /* 0x00000029200c7220 */ /* 0x000fe20000410000 */
[----:B------:R-:W-:-:S02]  /*99d0*/  IMAD.U32 R3, R42, 0x10000, RZ ;  /* 0x000100002a037824 */ /* 0x000fc400078e00ff */
[----:B------:R-:W-:Y:S01]  /*99e0*/  FMUL.FTZ R32, R32, R36 ;  /* 0x0000002420207220 */ /* 0x000fe20000410000 */
[----:B------:R-:W-:Y:S01]  /*99f0*/  FMUL.FTZ R44, R27, R0 ;  /* 0x000000001b2c7220 */ /* 0x000fe20000410000 */
[----:B------:R-:W-:Y:S02]  /*9a00*/  IMAD.U32 R24, R43, 0x10000, RZ ;  /* 0x000100002b187824 */ /* 0x000fe400078e00ff */
[----:B------:R-:W-:Y:S01]  /*9a10*/  FFMA.FTZ R36, R13, R36, -R12 ;  /* 0x000000240d247223 */ /* 0x000fe2000001080c */
[----:B------:R-:W-:Y:S01]  /*9a20*/  FMUL.FTZ R31, R27, R3 ;  /* 0x000000031b1f7220 */ /* 0x000fe20000410000 */
[----:B------:R-:W-:Y:S01]  /*9a30*/  FFMA.FTZ R41, R13, R41, R32 ;  /* 0x000000290d297223 */ /* 0x000fe20000010020 */
[----:B------:R-:W-:Y:S01]  /*9a40*/  FFMA.FTZ R44, R20, R3, R44 ;  /* 0x00000003142c7223 */ /* 0x000fe2000001002c */
[----:B------:R-:W-:Y:S02]  /*9a50*/  IMAD.U32 R21, R15, 0x10000, RZ ;  /* 0x000100000f157824 */ /* 0x000fe400078e00ff */
[----:B------:R-:W-:Y:S01]  /*9a60*/  FMUL.FTZ R32, R29, R24 ;  /* 0x000000181d207220 */ /* 0x000fe20000410000 */
[----:B------:R-:W-:Y:S01]  /*9a70*/  IMAD.U32 R12, R38, 0x10000, RZ ;  /* 0x00010000260c7824 */ /* 0x000fe200078e00ff */
[----:B------:R-:W-:Y:S01]  /*9a80*/  LOP3.LUT R3, R42, 0xffff0000, RZ, 0xc0, !PT ;  /* 0xffff00002a037812 */ /* 0x000fe200078ec0ff */
[----:B------:R-:W-:Y:S01]  /*9a90*/  FFMA.FTZ R31, R20, R0, -R31 ;  /* 0x00000000141f7223 */ /* 0x000fe2000001081f */
        /* <DEDUP_REMOVED lines=8> */
[-C--:B------:R-:W-:Y:S01]  /*9b20*/  FMUL.FTZ R28, R28, R37.reuse ;  /* 0x000000251c1c7220 */ /* 0x080fe20000410000 */
[----:B------:R-:W-:Y:S01]  /*9b30*/  FMUL.FTZ R34, R34, R38 ;  /* 0x0000002622227220 */ /* 0x000fe20000410000 */
        /* <DEDUP_REMOVED lines=12> */
[----:B------:R1:W-:Y:S01]  /*9c00*/  STS.128 [R46+0x20400], R12 ;  /* 0x0204000c2e007388 */ /* 0x0003e20000000c00 */
[----:B------:R-:W-:-:S05]  /*9c10*/  F2FP.BF16.F32.PACK_AB R27, R34, R27 ;  /* 0x0000001b221b723e */ /* 0x000fca00000010ff */
[----:B------:R1:W-:Y:S02]  /*9c20*/  STS.128 [R47+0x20400], R24 ;  /* 0x020400182f007388 */ /* 0x0003e40000000c00 */
.L_x_6002:
[----:B------:R-:W-:Y:S05]  /*9c30*/  BSYNC B1 ;  /* 0x0000000000017941 */ /* 0x000fea0003800000 */
.L_x_6001:
[----:B------:R-:W-:Y:S02]  /*9c40*/  PRMT R20, R53, 0x7610, R20 ;  /* 0x0000761035147816 */ /* 0x000fe40000000014 */
[----:B------:R-:W-:Y:S01]  /*9c50*/  PRMT R30, R54, 0x7610, R30 ;  /* 0x00007610361e7816 */ /* 0x000fe2000000001e */
[----:B------:R-:W-:Y:S06]  /*9c60*/  @P0 BRA `(.L_x_5990) ;  /* 0x0000000400880947 */ /* 0x000fec0003800000 */
[----:B------:R-:W-:Y:S01]  /*9c70*/  IMAD.IADD R49, R16, 0x1, R49 ;  /* 0x0000000110317824 */ /* 0x000fe200078e0231 */
[----:B0-----:R-:W-:Y:S01]  /*9c80*/  SHF.R.U32.HI R3, RZ, 0x3, R226 ;  /* 0x00000003ff037819 */ /* 0x001fe200000116e2 */
[----:B-1----:R-:W0:Y:S01]  /*9c90*/  LDS.128 R12, [R225+0x20400] ;  /* 0x02040000e10c7984 */ /* 0x002e220000000c00 */
[----:B------:R-:W-:Y:S02]  /*9ca0*/  SHF.R.U64 R32, R4, 0x10, R5 ;  /* 0x0000001004207819 */ /* 0x000fe40000001205 */
[----:B------:R-:W-:Y:S02]  /*9cb0*/  LOP3.LUT R0, R226, 0x38, R49, 0xf8, !PT ;  /* 0x00000038e2007812 */ /* 0x000fe400078ef831 */
[----:B------:R-:W-:Y:S02]  /*9cc0*/  SHF.R.U64 R21, R8, 0x10, R9 ;  /* 0x0000001008157819 */ /* 0x000fe40000001209 */
[----:B------:R-:W-:Y:S02]  /*9cd0*/  LOP3.LUT R0, R0, R3, RZ, 0x3c, !PT ;  /* 0x0000000300007212 */ /* 0x000fe400078e3cff */
[----:B------:R-:W-:-:S02]  /*9ce0*/  PRMT R32, R50, 0x5432, R32 ;  /* 0x0000543232207816 */ /* 0x000fc40000000020 */
[----:B------:R-:W-:Y:S01]  /*9cf0*/  PRMT R21, R51, 0x5410, R21 ;  /* 0x0000541033157816 */ /* 0x000fe20000000015 */
[----:B------:R-:W-:Y:S01]  /*9d00*/  IMAD.IADD R3, R227, 0x1, R0 ;  /* 0x00000001e3037824 */ /* 0x000fe200078e0200 */
[----:B------:R-:W-:Y:S01]  /*9d10*/  SHF.R.U32.HI R28, RZ, 0x10, R9 ;  /* 0x00000010ff1c7819 */ /* 0x000fe20000011609 */
[----:B------:R-:W-:Y:S01]  /*9d20*/  IMAD.U32 R33, R32, 0x10000, RZ ;  /* 0x0001000020217824 */ /* 0x000fe200078e00ff */
[--C-:B------:R-:W-:Y:S01]  /*9d30*/  SHF.R.U64 R29, R10, 0x10, R11.reuse ;  /* 0x000000100a1d7819 */ /* 0x100fe2000000120b */
[----:B------:R-:W-:Y:S01]  /*9d40*/  IMAD R3, R3, 0x2, R2 ;  /* 0x0000000203037824 */ /* 0x000fe200078e0202 */
[----:B------:R-:W-:Y:S02]  /*9d50*/  SHF.R.U32.HI R31, RZ, 0x10, R11 ;  /* 0x00000010ff1f7819 */ /* 0x000fe4000001160b */
[----:B------:R-:W-:Y:S02]  /*9d60*/  SHF.R.U32.HI R34, RZ, 0x10, R5 ;  /* 0x00000010ff227819 */ /* 0x000fe40000011605 */
[----:B------:R-:W1:Y:S01]  /*9d70*/  LDS.128 R24, [R3+0x20400] ;  /* 0x0204000003187984 */ /* 0x000e620000000c00 */
[----:B------:R-:W-:-:S02]  /*9d80*/  SHF.R.U32.HI R37, RZ, 0x10, R7 ;  /* 0x00000010ff257819 */ /* 0x000fc40000011607 */
[----:B------:R-:W-:Y:S02]  /*9d90*/  PRMT R34, R51, 0x5432, R34 ;  /* 0x0000543233227816 */ /* 0x000fe40000000022 */
[----:B------:R-:W-:Y:S02]  /*9da0*/  PRMT R37, R50, 0x5410, R37 ;  /* 0x0000541032257816 */ /* 0x000fe40000000025 */
[----:B------:R-:W-:Y:S01]  /*9db0*/  PRMT R31, R30, 0x5410, R31 ;  /* 0x000054101e1f7816 */ /* 0x000fe2000000001f */
[----:B------:R-:W-:Y:S01]  /*9dc0*/  IMAD.U32 R36, R34, 0x10000, RZ ;  /* 0x0001000022247824 */ /* 0x000fe200078e00ff */
[----:B------:R-:W-:Y:S02]  /*9dd0*/  PRMT R28, R52, 0x5432, R28 ;  /* 0x00005432341c7816 */ /* 0x000fe4000000001c */
[----:B------:R-:W-:Y:S02]  /*9de0*/  SHF.R.U64 R35, R6, 0x10, R7 ;  /* 0x0000001006237819 */ /* 0x000fe40000001207 */
[----:B------:R-:W-:Y:S01]  /*9df0*/  PRMT R29, R20, 0x5410, R29 ;  /* 0x00005410141d7816 */ /* 0x000fe2000000001d */
[----:B------:R-:W-:Y:S01]  /*9e00*/  IMAD.U32 R30, R28, 0x10000, RZ ;  /* 0x000100001c1e7824 */ /* 0x000fe200078e00ff */
[----:B------:R-:W-:Y:S01]  /*9e10*/  PRMT R35, R48, 0x5410, R35 ;  /* 0x0000541030237816 */ /* 0x000fe20000000023 */
        /* <DEDUP_REMOVED lines=14> */
[----:B------:R-:W-:Y:S01]  /*9f00*/  IMAD.U32 R20, R27, 0x10000, RZ ;  /* 0x000100001b147824 */ /* 0x000fe200078e00ff */
[----:B------:R-:W-:Y:S01]  /*9f10*/  LOP3.LUT R15, R26, 0xffff0000, RZ, 0xc0, !PT ;  /* 0xffff00001a0f7812 */ /* 0x000fe200078ec0ff */
[-C--:B------:R-:W-:Y:S01]  /*9f20*/  FMUL.FTZ R9, R9, R25.reuse ;  /* 0x0000001909097220 */ /* 0x080fe20000410000 */
[C---:B------:R-:W-:Y:S01]  /*9f30*/  FFMA.FTZ R39, R0.reuse, R25, -R39 ;  /* 0x0000001900277223 */ /* 0x040fe20000010827 */
[----:B------:R-:W-:Y:S02]  /*9f40*/  IMAD.U32 R25, R37, 0x10000, RZ ;  /* 0x0001000025197824 */ /* 0x000fe400078e00ff */
[----:B------:R-:W-:Y:S01]  /*9f50*/  FMUL.FTZ R38, R11, R36 ;  /* 0x000000240b267220 */ /* 0x000fe20000410000 */
[----:B------:R-:W-:Y:S01]  /*9f60*/  FFMA.FTZ R33, R0, R33, R9 ;  /* 0x0000002100217223 */ /* 0x000fe20000010009 */
[----:B------:R-:W-:Y:S01]  /*9f70*/  IMAD.U32 R9, R31, 0x10000, RZ ;  /* 0x000100001f097824 */ /* 0x000fe200078e00ff */
[----:B------:R-:W-:Y:S01]  /*9f80*/  LOP3.LUT R21, R21, 0xffff0000, RZ, 0xc0, !PT ;  /* 0xffff000015157812 */ /* 0x000fe200078ec0ff */
[----:B------:R-:W-:Y:S01]  /*9f90*/  IMAD.U32 R13, R26, 0x10000, RZ ;  /* 0x000100001a0d7824 */ /* 0x000fe200078e00ff */
[----:B------:R-:W-:Y:S01]  /*9fa0*/  LOP3.LUT R26, R27, 0xffff0000, RZ, 0xc0, !PT ;  /* 0xffff00001b1a7812 */ /* 0x000fe200078ec0ff */
[C---:B------:R-:W-:Y:S01]  /*9fb0*/  FMUL.FTZ R27, R20.reuse, R25 ;  /* 0x00000019141b7220 */ /* 0x040fe20000410000 */
[-C--:B------:R-:W-:Y:S01]  /*9fc0*/  FMUL.FTZ R20, R20, R9.reuse ;  /* 0x0000000914147220 */ /* 0x080fe20000410000 */
[-C--:B------:R-:W-:Y:S01]  /*9fd0*/  FMUL.FTZ R0, R11, R30.reuse ;  /* 0x0000001e0b007220 */ /* 0x080fe20000410000 */
[----:B------:R-:W-:Y:S01]  /*9fe0*/  FFMA.FTZ R38, R5, R30, -R38 ;  /* 0x0000001e05267223 */ /* 0x000fe20000010826 */
[----:B------:R-:W-:Y:S01]  /*9ff0*/  LOP3.LUT R11, R32, 0xffff0000, RZ, 0xc0, !PT ;  /* 0xffff0000200b7812 */ /* 0x000fe200078ec0ff */
[C---:B------:R-:W-:Y:S01]  /*a000*/  FFMA.FTZ R30, R8.reuse, R9, -R27 ;  /* 0x00000009081e7223 */ /* 0x040fe2000001081b */
[----:B------:R-:W-:Y:S01]  /*a010*/  FFMA.FTZ R32, R8, R25, R20 ;  /* 0x0000001908207223 */ /* 0x000fe20000010014 */
[----:B------:R-:W-:Y:S01]  /*a020*/  FMUL.FTZ R27, R10, R21 ;  /* 0x000000150a1b7220 */ /* 0x000fe20000410000 */
[----:B------:R-:W-:-:S02]  /*a030*/  IMAD.U32 R8, R35, 0x10000, RZ ;  /* 0x0001000023087824 */ /* 0x000fc400078e00ff */
[----:B------:R-:W-:Y:S01]  /*a040*/  FFMA.FTZ R36, R5, R36, R0 ;  /* 0x0000002405247223 */ /* 0x000fe20000010000 */
[-C--:B------:R-:W-:Y:S01]  /*a050*/  FMUL.FTZ R25, R10, R11.reuse ;  /* 0x0000000b0a197220 */ /* 0x080fe20000410000 */
[----:B------:R-:W-:Y:S01]  /*a060*/  FFMA.FTZ R20, R4, R11, R27 ;  /* 0x0000000b04147223 */ /* 0x000fe2000001001b */
[----:B------:R-:W-:Y:S02]  /*a070*/  IMAD.U32 R0, R29, 0x10000, RZ ;  /* 0x000100001d007824 */ /* 0x000fe400078e00ff */
[C---:B------:R-:W-:Y:S01]  /*a080*/  FMUL.FTZ R11, R13.reuse, R8 ;  /* 0x000000080d0b7220 */ /* 0x040fe20000410000 */
[----:B------:R-:W-:Y:S01]  /*a090*/  LOP3.LUT R9, R34, 0xffff0000, RZ, 0xc0, !PT ;  /* 0xffff000022097812 */ /* 0x000fe200078ec0ff */
[----:B------:R-:W-:Y:S01]  /*a0a0*/  FFMA.FTZ R10, R4, R21, -R25 ;  /* 0x00000015040a7223 */ /* 0x000fe20000010819 */
[----:B------:R-:W-:Y:S01]  /*a0b0*/  LOP3.LUT R5, R28, 0xffff0000, RZ, 0xc0, !PT ;  /* 0xffff00001c057812 */ /* 0x000fe200078ec0ff */
[-C--:B------:R-:W-:Y:S01]  /*a0c0*/  FMUL.FTZ R13, R13, R0.reuse ;  /* 0x000000000d0d7220 */ /* 0x080fe20000410000 */
[----:B------:R-:W-:Y:S01]  /*a0d0*/  FFMA.FTZ R11, R6, R0, -R11 ;  /* 0x00000000060b7223 */ /* 0x000fe2000001080b */
[----:B------:R-:W-:Y:S01]  /*a0e0*/  LOP3.LUT R4, R35, 0xffff0000, RZ, 0xc0, !PT ;  /* 0xffff000023047812 */ /* 0x000fe200078ec0ff */
[----:B------:R-:W-:Y:S01]  /*a0f0*/  FMUL.FTZ R21, R24, R9 ;  /* 0x0000000918157220 */ /* 0x000fe20000410000 */
[----:B------:R-:W-:Y:S01]  /*a100*/  LOP3.LUT R0, R29, 0xffff0000, RZ, 0xc0, !PT ;  /* 0xffff00001d007812 */ /* 0x000fe200078ec0ff */
[----:B------:R-:W-:Y:S01]  /*a110*/  FFMA.FTZ R13, R6, R8, R13 ;  /* 0x00000008060d7223 */ /* 0x000fe2000001000d */
[----:B------:R-:W-:Y:S01]  /*a120*/  LOP3.LUT R37, R37, 0xffff0000, RZ, 0xc0, !PT ;  /* 0xffff000025257812 */ /* 0x000fe200078ec0ff */
[-C--:B------:R-:W-:Y:S01]  /*a130*/  FMUL.FTZ R24, R24, R5.reuse ;  /* 0x0000000518187220 */ /* 0x080fe20000410000 */
[----:B------:R-:W-:Y:S01]  /*a140*/  LOP3.LUT R31, R31, 0xffff0000, RZ, 0xc0, !PT ;  /* 0xffff00001f1f7812 */ /* 0x000fe200078ec0ff */
[C---:B------:R-:W-:Y:S01]  /*a150*/  FMUL.FTZ R6, R15.reuse, R4 ;  /* 0x000000040f067220 */ /* 0x040fe20000410000 */
[----:B------:R-:W-:Y:S01]  /*a160*/  FFMA.FTZ R5, R12, R5, -R21 ;  /* 0x000000050c057223 */ /* 0x000fe20000010815 */
[-C--:B------:R-:W-:Y:S01]  /*a170*/  FMUL.FTZ R15, R15, R0.reuse ;  /* 0x000000000f0f7220 */ /* 0x080fe20000410000 */
[C---:B------:R-:W-:Y:S01]  /*a180*/  FMUL.FTZ R21, R26.reuse, R37 ;  /* 0x000000251a157220 */ /* 0x040fe20000410000 */
[-C--:B------:R-:W-:Y:S01]  /*a190*/  FMUL.FTZ R26, R26, R31.reuse ;  /* 0x0000001f1a1a7220 */ /* 0x080fe20000410000 */
        /* <DEDUP_REMOVED lines=15> */
.L_x_5990:
[----:B------:R-:W-:Y:S05]  /*a290*/  BSYNC B0 ;  /* 0x0000000000007941 */ /* 0x000fea0003800000 */
.L_x_5976:
        /* <DEDUP_REMOVED lines=8> */
.L_x_5973:
[----:B--23--:R-:W-:-:S05]  /*a320*/  IMAD.U32 R0, RZ, RZ, UR37 ;  /* 0x00000025ff007e24 */ /* 0x00cfca000f8e00ff */
[----:B------:R-:W-:-:S13]  /*a330*/  ISETP.NE.AND P0, PT, R0, 0x3, PT ;  /* 0x000000030000780c */ /* 0x000fda0003f05270 */
[----:B------:R-:W-:Y:S05]  /*a340*/  @!P0 BRA `(.L_x_6003) ;  /* 0x0000000000048947 */ /* 0x000fea0003800000 */
[----:B------:R-:W-:Y:S01]  /*a350*/  BPT.TRAP 0x1 ;  /* 0x000000040000795c */ /* 0x000fe20000300000 */
.L_x_6003:
[----:B-1----:R-:W-:Y:S01]  /*a360*/  IMAD R12, R18, 0x8, R2 ;  /* 0x00000008120c7824 */ /* 0x002fe200078e0202 */
[----:B------:R-:W-:-:S04]  /*a370*/  SHF.L.U32 R21, R19, 0x1f, RZ ;  /* 0x0000001f13157819 */ /* 0x000fc800000006ff */
[----:B------:R1:W2:Y:S01]  /*a380*/  SYNCS.PHASECHK.TRANS64.TRYWAIT P2, [R12+URZ+0x28c30], R21 ;  /* 0x028c30150c0075a7 */ /* 0x0002a2000804017f */
[----:B------:R-:W-:Y:S05]  /*a390*/  @!P0 BRA `(.L_x_6004) ;  /* 0x0000000000048947 */ /* 0x000fea0003800000 */
[----:B------:R-:W-:Y:S01]  /*a3a0*/  BPT.TRAP 0x1 ;  /* 0x000000040000795c */ /* 0x000fe20000300000 */
.L_x_6004:
[----:B------:R-:W3:Y:S02]  /*a3b0*/  S2R R0, SR_TID.X ;  /* 0x0000000000007919 */ /* 0x000ee40000002100 */
[----:B---3--:R-:W-:-:S04]  /*a3c0*/  LOP3.LUT R0, R0, 0x7f, RZ, 0xc0, !PT ;  /* 0x0000007f00007812 */ /* 0x008fc800078ec0ff */
[----:B------:R-:W-:Y:S01]  /*a3d0*/  ISETP.NE.AND P1, PT, R0, RZ, PT ;  /* 0x000000ff0000720c */ /* 0x000fe20003f25270 */
[----:B------:R-:W-:-:S05]  /*a3e0*/  VIADD R0, R2, 0x22400 ;  /* 0x0002240002007836 */ /* 0x000fca0000000000 */
[----:B------:R-:W-:Y:S01]  /*a3f0*/  SHF.R.U32.HI R0, RZ, 0x4, R0 ;  /* 0x00000004ff007819 */ /* 0x000fe20000011600 */
[----:B--2---:R-:W-:Y:S06]  /*a400*/  @P2 BRA `(.L_x_6005) ;  /* 0x0000000000082947 */ /* 0x004fec0003800000 */
[----:B------:R-:W2:Y:S02]  /*a410*/  SYNCS.PHASECHK.TRANS64.TRYWAIT P2, [R12+URZ+0x28c30], R21 ;  /* 0x028c30150c0075a7 */ /* 0x000ea4000804017f */
[----:B--2---:R-:W-:Y:S05]  /*a420*/  @!P2 BRA `(.L_x_6006) ;  /* 0x0000016c006ca947 */ /* 0x004fea0003800000 */
.L_x_6005:
[----:B------:R-:W-:Y:S01]  /*a430*/  LOP3.LUT R0, R0, 0x3fff, RZ, 0xc0, !PT ;  /* 0x00003fff00007812 */ /* 0x000fe200078ec0ff */
[----:B------:R-:W-:Y:S05]  /*a440*/  WARPSYNC.ALL ;  /* 0x0000000000007948 */ /* 0x000fea0003800000 */
[----:B------:R-:W-:Y:S01]  /*a450*/  LOP3.LUT R13, R0, 0x10000, RZ, 0xfc, !PT ;  /* 0x00010000000d7812 */ /* 0x000fe200078efcff */
[----:B------:R-:W-:Y:S01]  /*a460*/  VIADD R0, R2, 0x20400 ;  /* 0x0002040002007836 */ /* 0x000fe20000000000 */
[----:B0---45:R-:W-:-:S03]  /*a470*/  WARPGROUP.ARRIVE ;  /* 0x00000000000079c5 */ /* 0x031fc60000000000 */
[----:B------:R-:W-:Y:S01]  /*a480*/  IMAD R6, R18, 0x200, R13 ;  /* 0x0000020012067824 */ /* 0x000fe200078e020d */
[----:B------:R-:W-:Y:S01]  /*a490*/  ULDC.64 UR46, c[0x0][0x9e0] ;  /* 0x00027800002e7ab9 */ /* 0x000fe20000000a00 */
[----:B------:R-:W-:Y:S01]  /*a4a0*/  IMAD.MOV.U32 R7, RZ, RZ, 0x40000040 ;  /* 0x40000040ff077424 */ /* 0x000fe200078e00ff */
[----:B------:R-:W-:Y:S01]  /*a4b0*/  SHF.R.U32.HI R0, RZ, 0x4, R0 ;  /* 0x00000004ff007819 */ /* 0x000fe20000011600 */
[----:B------:R-:W-:Y:S01]  /*a4c0*/  IMAD.MOV.U32 R5, RZ, RZ, 0x40000040 ;  /* 0x40000040ff057424 */ /* 0x000fe200078e00ff */
[C---:B------:R-:W-:Y:S01]  /*a4d0*/  R2UR UR6, R6.reuse ;  /* 0x00000000060672ca */ /* 0x040fe200000e0000 */
[----:B------:R-:W-:Y:S01]  /*a4e0*/  VIADD R8, R6, 0x2 ;  /* 0x0000000206087836 */ /* 0x000fe20000000000 */
[----:B------:R-:W-:Y:S01]  /*a4f0*/  LOP3.LUT R0, R0, 0x3fff, RZ, 0xc0, !PT ;  /* 0x00003fff00007812 */ /* 0x000fe200078ec0ff */
[----:B------:R-:W-:Y:S01]  /*a500*/  IMAD.MOV.U32 R9, RZ, RZ, 0x40000040 ;  /* 0x40000040ff097424 */ /* 0x000fe200078e00ff */
[----:B------:R-:W-:Y:S01]  /*a510*/  R2UR UR7, R7 ;  /* 0x00000000070772ca */ /* 0x000fe200000e0000 */
[----:B------:R-:W-:Y:S01]  /*a520*/  IMAD.MOV.U32 R11, RZ, RZ, 0x40000040 ;  /* 0x40000040ff0b7424 */ /* 0x000fe200078e00ff */
[----:B------:R-:W-:Y:S01]  /*a530*/  LOP3.LUT R4, R0, 0x10000, RZ, 0xfc, !PT ;  /* 0x0001000000047812 */ /* 0x000fe200078efcff */
[----:B------:R-:W-:Y:S01]  /*a540*/  VIADD R14, R6, 0x4 ;  /* 0x00000004060e7836 */ /* 0x000fe20000000000 */
[----:B------:R-:W-:Y:S01]  /*a550*/  R2UR UR5, R5 ;  /* 0x00000000050572ca */ /* 0x000fe200000e0000 */
[----:B------:R-:W-:Y:S01]  /*a560*/  IMAD.MOV.U32 R15, RZ, RZ, 0x40000040 ;  /* 0x40000040ff0f7424 */ /* 0x000fe200078e00ff */
[C---:B------:R-:W-:Y:S01]  /*a570*/  R2UR UR4, R4.reuse ;  /* 0x00000000040472ca */ /* 0x040fe200000e0000 */
[----:B------:R-:W-:Y:S01]  /*a580*/  VIADD R10, R4, 0x2 ;  /* 0x00000002040a7836 */ /* 0x000fe20000000000 */
[----:B------:R-:W0:Y:S01]  /*a590*/  LDC R0, c[0x0][0x448] ;  /* 0x00011200ff007b82 */ /* 0x000e220000000800 */
[----:B------:R-:W-:Y:S01]  /*a5a0*/  IMAD.MOV.U32 R7, RZ, RZ, 0x40000040 ;  /* 0x40000040ff077424 */ /* 0x000fe200078e00ff */
[----:B------:R-:W-:Y:S01]  /*a5b0*/  UISETP.GE.AND UP0, UPT, UR47, 0x1, UPT ;  /* 0x000000012f00788c */ /* 0x000fe2000bf06270 */
[----:B------:R-:W-:Y:S01]  /*a5c0*/  LEA R20, R168, 0xffffffc0, 0x6 ;  /* 0xffffffc0a8147811 */ /* 0x000fe200078e30ff */
[----:B------:R-:W-:-:S02]  /*a5d0*/  ULDC UR45, c[0x0][0x9dc] ;  /* 0x00027700002d7ab9 */ /* 0x000fc40000000800 */
[----:B------:R-:W-:Y:S01]  /*a5e0*/  ULOP3.LUT UR45, URZ, UR45, URZ, 0x33, !UPT ;  /* 0x0000002d3f2d7292 */ /* 0x000fe2000f8e333f */
[----:B------:R-:W-:Y:S01]  /*a5f0*/  IADD3 R57, -R184, R23, -R20 ;  /* 0x00000017b8397210 */ /* 0x000fe20007ffe914 */
[----:B------:R-:W-:Y:S01]  /*a600*/  UP2UR UR48, UPR, URZ, 0x1 ;  /* 0x000000013f307883 */ /* 0x000fe20008000000 */
[----:B------:R-:W-:Y:S02]  /*a610*/  PLOP3.LUT P3, PT, PT, PT, UP0, 0x40, 0x0 ;  /* 0x000000000000781c */ /* 0x000fe40003f6e808 */
[----:B------:R-:W-:Y:S01]  /*a620*/  HGMMA.64x64x16.F32.BF16 R24, gdesc[UR4], RZ, !UPT, gsb0 ;  /* 0x00e00000041879f0 */ /* 0x000fe2000c0018ff */
[----:B------:R-:W-:Y:S01]  /*a630*/  R2UR UR6, R8 ;  /* 0x00000000080672ca */ /* 0x000fe200000e0000 */
[----:B------:R-:W-:Y:S01]  /*a640*/  VIADD R8, R4, 0x4 ;  /* 0x0000000404087836 */ /* 0x000fe20000000000 */
[----:B------:R-:W-:Y:S01]  /*a650*/  R2UR UR7, R9 ;  /* 0x00000000090772ca */ /* 0x000fe200000e0000 */
[----:B------:R-:W-:Y:S01]  /*a660*/  IMAD.MOV.U32 R9, RZ, RZ, 0x40000040 ;  /* 0x40000040ff097424 */ /* 0x000fe200078e00ff */
[----:B------:R-:W-:-:S02]  /*a670*/  R2UR UR4, R10 ;  /* 0x000000000a0472ca */ /* 0x000fc400000e0000 */
[----:B------:R-:W-:Y:S02]  /*a680*/  R2UR UR5, R11 ;  /* 0x000000000b0572ca */ /* 0x000fe400000e0000 */
[----:B0-----:R-:W-:Y:S01]  /*a690*/  ISETP.NE.AND P2, PT, R0, 0x1, PT ;  /* 0x000000010000780c */ /* 0x001fe20003f45270 */
[----:B------:R-:W-:-:S12]  /*a6a0*/  IMAD.IADD R0, R201, 0x1, R192 ;  /* 0x00000001c9007824 */ /* 0x000fd800078e02c0 */
[----:B------:R-:W0:Y:S01]  /*a6b0*/  @P2 LDC R3, c[0x0][0x44c] ;  /* 0x00011300ff032b82 */ /* 0x000e220000000800 */
[----:B------:R-:W-:Y:S02]  /*a6c0*/  WARPGROUP.DEPBAR.LE gsb0, 0x0 ;  /* 0x00008000000079c5 */ /* 0x000fe40000010000 */
[----:B------:R-:W-:-:S06]  /*a6d0*/  WARPGROUP.ARRIVE ;  /* 0x00000000000079c5 */ /* 0x000fcc0000000000 */
[----:B------:R-:W-:Y:S01]  /*a6e0*/  HGMMA.64x64x16.F32.BF16 R24, gdesc[UR4], R24, gsb0 ;  /* 0x00e00000041879f0 */ /* 0x000fe20008001818 */
        /* <DEDUP_REMOVED lines=8> */
[----:B------:R-:W-:-:S10]  /*a770*/  WARPGROUP.ARRIVE ;  /* 0x00000000000079c5 */ /* 0x000fd40000000000 */
[----:B------:R-:W-:Y:S01]  /*a780*/  HGMMA.64x64x16.F32.BF16 R24, gdesc[UR4], R24, gsb0 ;  /* 0x00e00000041879f0 */ /* 0x000fe20008001818 */
[----:B------:R-:W-:Y:S01]  /*a790*/  R2UR UR6, R14 ;  /* 0x000000000e0672ca */ /* 0x000fe200000e0000 */
[----:B0-----:R-:W-:Y:S01]  /*a7a0*/  @P2 IMAD.HI.U32 R14, R0, R3, RZ ;  /* 0x00000003000e2227 */ /* 0x001fe200078e00ff */
[----:B------:R-:W-:Y:S02]  /*a7b0*/  R2UR UR7, R15 ;  /* 0x000000000f0772ca */ /* 0x000fe400000e0000 */
[----:B------:R-:W-:Y:S01]  /*a7c0*/  R2UR UR4, R6 ;  /* 0x00000000060472ca */ /* 0x000fe200000e0000 */
[----:B------:R-:W0:Y:S01]  /*a7d0*/  @P2 LDC R15, c[0x0][0x450] ;  /* 0x00011400ff0f2b82 */ /* 0x000e220000000800 */
[----:B------:R-:W-:Y:S01]  /*a7e0*/  R2UR UR5, R7 ;  /* 0x00000000070572ca */ /* 0x000fe200000e0000 */
[----:B------:R-:W-:Y:S02]  /*a7f0*/  IMAD.MOV.U32 R3, RZ, RZ, R0 ;  /* 0x000000ffff037224 */ /* 0x000fe400078e0000 */
[----:B------:R-:W-:-:S05]  /*a800*/  @!P1 VIADD R0, R12, 0x28c40 ;  /* 0x00028c400c009836 */ /* 0x000fca0000000000 */
[----:B------:R-:W-:Y:S02]  /*a810*/  @!P1 PRMT R0, RZ, 0x654, R0 ;  /* 0x00000654ff009816 */ /* 0x000fe40000000000 */
[----:B0-----:R-:W-:Y:S01]  /*a820*/  @P2 SHF.R.U32.HI R3, RZ, R15, R14 ;  /* 0x0000000fff032219 */ /* 0x001fe2000001160e */
[----:B------:R-:W-:-:S04]  /*a830*/  IMAD.MOV.U32 R15, RZ, RZ, -0x40 ;  /* 0xffffffc0ff0f7424 */ /* 0x000fc800078e00ff */
[----:B------:R-:W0:Y:S01]  /*a840*/  SHFL.IDX PT, R62, R3, RZ, 0x1c1f ;  /* 0x001c1fff033e7589 */ /* 0x000e2200000e0000 */
[----:B------:R-:W-:Y:S02]  /*a850*/  WARPGROUP.DEPBAR.LE gsb0, 0x0 ;  /* 0x00008000000079c5 */ /* 0x000fe40000010000 */
[----:B------:R-:W-:-:S06]  /*a860*/  WARPGROUP.ARRIVE ;  /* 0x00000000000079c5 */ /* 0x000fcc0000000000 */
[----:B------:R-:W-:Y:S01]  /*a870*/  HGMMA.64x64x16.F32.BF16 R24, gdesc[UR4], R24, gsb0 ;  /* 0x00e00000041879f0 */ /* 0x000fe20008001818 */
[----:B------:R-:W-:Y:S02]  /*a880*/  ULDC UR4, c[0x0][0x9d8] ;  /* 0x0002760000047ab9 */ /* 0x000fe40000000800 */
        /* <DEDUP_REMOVED lines=35> */
[----:B------:R-:W-:Y:S01]  /*aac0*/  IADD3 R15, -R184, R0, R23 ;  /* 0x00000000b80f7210 */ /* 0x000fe20007ffe117 */
[----:B------:R-:W3:Y:S01]  /*aad0*/  MUFU.TANH R24, R24 ;  /* 0x0000001800187308 */ /* 0x000ee20000002400 */
[----:B------:R-:W-:-:S03]  /*aae0*/  VIADD R60, R0, 0xffffffff ;  /* 0xffffffff003c7836 */ /* 0x000fc60000000000 */
[----:B------:R-:W-:-:S04]  /*aaf0*/  IMAD.IADD R15, R15, 0x1, -R22 ;  /* 0x000000010f0f7824 */ /* 0x000fc800078e0a16 */
[----:B------:R-:W4:Y:S01]  /*ab00*/  MUFU.TANH R25, R25 ;  /* 0x0000001900197308 */ /* 0x000f220000002400 */
[C---:B------:R-:W-:Y:S02]  /*ab10*/  VIADD R58, R15.reuse, UR46 ;  /* 0x0000002e0f3a7c36 */ /* 0x040fe40008000000 */
[----:B------:R-:W-:-:S03]  /*ab20*/  VIADD R59, R15, UR45 ;  /* 0x0000002d0f3b7c36 */ /* 0x000fc60008000000 */
[----:B0-----:R-:W-:Y:S01]  /*ab30*/  VIADDMNMX R0, R62, R58, R57, PT ;  /* 0x0000003a3e007246 */ /* 0x001fe20003800139 */
        /* <DEDUP_REMOVED lines=30> */
[----:B------:R0:W0:Y:S01]  /*ad20*/  MUFU.TANH R56, R55 ;  /* 0x0000003700387308 */ /* 0x0000220000002400 */
[----:B---34-:R-:W-:Y:S05]  /*ad30*/  @P3 BRA `(.L_x_6007) ;  /* 0x0000000000583947 */ /* 0x018fea0003800000 */
[----:B------:R-:W-:Y:S01]  /*ad40*/  IADD3 R15, -R22, R23, R62 ;  /* 0x00000017160f7210 */ /* 0x000fe20007ffe13e */
[----:B------:R-:W-:Y:S03]  /*ad50*/  BSSY B0, `(.L_x_6008) ;  /* 0x0000010000007945 */ /* 0x000fe60003800000 */
[----:B------:R-:W-:-:S13]  /*ad60*/  ISETP.GT.AND P3, PT, R15, -0x1, PT ;  /* 0xffffffff0f00780c */ /* 0x000fda0003f64270 */
[----:B------:R-:W-:Y:S05]  /*ad70*/  @P3 BRA `(.L_x_6009) ;  /* 0x0000000000203947 */ /* 0x000fea0003800000 */
[----:B------:R-:W-:Y:S01]  /*ad80*/  UISETP.NE.AND UP0, UPT, UR47, 0x1, UPT ;  /* 0x000000012f00788c */ /* 0x000fe2000bf05270 */
[----:B------:R-:W-:-:S05]  /*ad90*/  LOP3.LUT R15, RZ, R15, RZ, 0x33, !PT ;  /* 0x0000000fff0f7212 */ /* 0x000fca00078e33ff */
[----:B------:R-:W-:-:S05]  /*ada0*/  PLOP3.LUT P3, PT, PT, PT, UP0, 0x80, 0x0 ;  /* 0x000000000000781c */ /* 0x000fca0003f6f008 */
[----:B------:R-:W-:-:S08]  /*adb0*/  @UP0 ULDC.64 UR4, c[0x0][0x9e8] ;  /* 0x00027a0000040ab9 */ /* 0x000fd00000000a00 */
[----:B0-----:R-:W-:-:S05]  /*adc0*/  @P3 IMAD.HI.U32 R55, R15, UR4, RZ ;  /* 0x000000040f373c27 */ /* 0x001fca000f8e00ff */
[----:B------:R-:W-:-:S04]  /*add0*/  @P3 SHF.R.U32.HI R15, RZ, UR5, R55 ;  /* 0x00000005ff0f3c19 */ /* 0x000fc80008011637 */
[----:B------:R-:W-:Y:S01]  /*ade0*/  LOP3.LUT R15, RZ, R15, RZ, 0x33, !PT ;  /* 0x0000000fff0f7212 */ /* 0x000fe200078e33ff */
[----:B------:R-:W-:Y:S06]  /*adf0*/  BRA `(.L_x_6010) ;  /* 0x0000000000147947 */ /* 0x000fec0003800000 */
.L_x_6009:
[----:B------:R-:W-:-:S06]  /*ae00*/  UISETP.NE.AND UP0, UPT, UR47, 0x1, UPT ;  /* 0x000000012f00788c */ /* 0x000fcc000bf05270 */
[----:B------:R-:W-:-:S05]  /*ae10*/  PLOP3.LUT P3, PT, PT, PT, UP0, 0x80, 0x0 ;  /* 0x000000000000781c */ /* 0x000fca0003f6f008 */
[----:B------:R-:W-:-:S08]  /*ae20*/  @UP0 ULDC.64 UR4, c[0x0][0x9e8] ;  /* 0x00027a0000040ab9 */ /* 0x000fd00000000a00 */
[----:B0-----:R-:W-:-:S05]  /*ae30*/  @P3 IMAD.HI.U32 R55, R15, UR4, RZ ;  /* 0x000000040f373c27 */ /* 0x001fca000f8e00ff */
[----:B------:R-:W-:-:S07]  /*ae40*/  @P3 SHF.R.U32.HI R15, RZ, UR5, R55 ;  /* 0x00000005ff0f3c19 */ /* 0x000fce0008011637 */
.L_x_6010:
[----:B------:R-:W-:Y:S05]  /*ae50*/  BSYNC B0 ;  /* 0x0000000000007941 */ /* 0x000fea0003800000 */
.L_x_6008:
[----:B------:R-:W-:-:S04]  /*ae60*/  IMAD R15, R15, UR47, -R20 ;  /* 0x0000002f0f0f7c24 */ /* 0x000fc8000f8e0a14 */
[----:B------:R-:W-:-:S05]  /*ae70*/  IMAD.IADD R15, R15, 0x1, -R184 ;  /* 0x000000010f0f7824 */ /* 0x000fca00078e0ab8 */
[----:B------:R-:W-:Y:S02]  /*ae80*/  VIMNMX R14, R14, R15, !PT ;  /* 0x0000000f0e0e7248 */ /* 0x000fe40007fe0100 */
[----:B------:R-:W-:-:S07]  /*ae90*/  VIADDMNMX R0, R15, UR47, R0, PT ;  /* 0x0000002f0f007c46 */ /* 0x000fce000b800100 */
.L_x_6007:
[C---:B------:R-:W-:Y:S01]  /*aea0*/  ISETP.GE.AND P3, PT, R60.reuse, 0x2, PT ;  /* 0x000000023c00780c */ /* 0x040fe20003f66270 */
[----:B------:R-:W-:Y:S01]  /*aeb0*/  UISETP.NE.AND UP0, UPT, UR48, URZ, UPT ;  /* 0x0000003f3000728c */ /* 0x000fe2000bf05270 */
[----:B------:R-:W-:Y:S02]  /*aec0*/  ISETP.GE.AND P4, PT, R60, 0x9, PT ;  /* 0x000000093c00780c */ /* 0x000fe40003f86270 */
[C---:B------:R-:W-:Y:S02]  /*aed0*/  ISETP.GT.AND P6, PT, R14.reuse, 0x1, !P3 ;  /* 0x000000010e00780c */ /* 0x040fe40005fc4270 */
[----:B------:R-:W-:Y:S02]  /*aee0*/  ISETP.GT.AND P5, PT, R14, 0x8, !P4 ;  /* 0x000000080e00780c */ /* 0x000fe400067a4270 */
[C---:B------:R-:W-:Y:S02]  /*aef0*/  ISETP.LT.OR P6, PT, R0.reuse, 0x2, P6 ;  /* 0x000000020000780c */ /* 0x040fe400037c1670 */
[----:B------:R-:W-:-:S02]  /*af00*/  ISETP.LT.OR P5, PT, R0, 0x9, P5 ;  /* 0x000000090000780c */ /* 0x000fc40002fa1670 */
[----:B------:R-:W-:Y:S02]  /*af10*/  FSEL R62, R25, -INF , !P6 ;  /* 0xff800000193e7808 */ /* 0x000fe40007000000 */
[----:B------:R-:W-:Y:S02]  /*af20*/  ISETP.GE.AND P6, PT, R60, 0xa, PT ;  /* 0x0000000a3c00780c */ /* 0x000fe40003fc6270 */
[----:B0-----:R-:W-:Y:S02]  /*af30*/  FSEL R64, R28, -INF , !P5 ;  /* 0xff8000001c407808 */ /* 0x001fe40006800000 */
        /* <DEDUP_REMOVED lines=86> */
.L_x_6013:
[----:B------:R-:W-:-:S06]  /*b4a0*/  UISETP.NE.AND UP0, UPT, UR47, 0x1, UPT ;  /* 0x000000012f00788c */ /* 0x000fcc000bf05270 */
[----:B------:R-:W-:-:S05]  /*b4b0*/  PLOP3.LUT P6, PT, PT, PT, UP0, 0x80, 0x0 ;  /* 0x000000000000781c */ /* 0x000fca0003fcf008 */
[----:B------:R-:W-:-:S08]  /*b4c0*/  @UP0 ULDC.64 UR4, c[0x0][0x9e8] ;  /* 0x00027a0000040ab9 */ /* 0x000fd00000000a00 */
[----:B------:R-:W-:Y:S01]  /*b4d0*/  @P6 IMAD.HI.U32 R14, R3, UR4, RZ ;  /* 0x00000004030e6c27 */ /* 0x000fe2000f8e00ff */
[----:B------:R-:W-:-:S13]  /*b4e0*/  PLOP3.LUT P6, PT, PT, PT, UP0, 0x80, 0x0 ;  /* 0x000000000000781c */ /* 0x000fda0003fcf008 */
[----:B------:R-:W-:-:S07]  /*b4f0*/  @P6 SHF.R.U32.HI R3, RZ, UR5, R14 ;  /* 0x00000005ff036c19 */ /* 0x000fce000801160e */
.L_x_6014:
[----:B------:R-:W-:Y:S05]  /*b500*/  BSYNC B0 ;  /* 0x0000000000007941 */ /* 0x000fea0003800000 */
.L_x_6012:
[----:B------:R-:W-:-:S04]  /*b510*/  IMAD R3, R3, UR47, -R20 ;  /* 0x0000002f03037c24 */ /* 0x000fc8000f8e0a14 */
[----:B------:R-:W-:-:S05]  /*b520*/  IMAD.IADD R3, R3, 0x1, -R184 ;  /* 0x0000000103037824 */ /* 0x000fca00078e0ab8 */
[----:B------:R-:W-:Y:S02]  /*b530*/  VIMNMX R15, R15, R3, !PT ;  /* 0x000000030f0f7248 */ /* 0x000fe40007fe0100 */
[----:B------:R-:W-:-:S07]  /*b540*/  VIADDMNMX R0, R3, UR47, R0, PT ;  /* 0x0000002f03007c46 */ /* 0x000fce000b800100 */
.L_x_6011:
[----:B------:R-:W-:Y:S01]  /*b550*/  BAR.SYNC.DEFER_BLOCKING 0xf, 0x100 ;  /* 0x03c4000000007b1d */ /* 0x000fe20000010000 */
[----:B------:R-:W-:Y:S02]  /*b560*/  ISETP.GT.AND P3, PT, R15, 0x1, !P3 ;  /* 0x000000010f00780c */ /* 0x000fe40005f64270 */
[----:B------:R-:W-:Y:S02]  /*b570*/  FMNMX.FTZ R14, R32, R62, !PT ;  /* 0x0000003e200e7209 */ /* 0x000fe40007810000 */
[----:B------:R-:W-:Y:S01]  /*b580*/  ISETP.LT.OR P3, PT, R0, 0x2, P3 ;  /* 0x000000020000780c */ /* 0x000fe20001f61670 */
[----:B------:R-:W-:Y:S01]  /*b590*/  ULDC UR4, c[0x0][0x988] ;  /* 0x0002620000047ab9 */ /* 0x000fe20000000800 */
[----:B------:R-:W-:Y:S01]  /*b5a0*/  FMNMX.FTZ R14, R64, R14, !PT ;  /* 0x0000000e400e7209 */ /* 0x000fe20007810000 */
[----:B------:R-:W-:Y:S01]  /*b5b0*/  IMAD.U32 R20, RZ, RZ, UR4 ;  /* 0x00000004ff147e24 */ /* 0x000fe2000f8e00ff */
        /* <DEDUP_REMOVED lines=24> */
[C---:B------:R-:W-:Y:S02]  /*b740*/  ISETP.GT.AND P3, PT, R15.reuse, 0x18, !P3 ;  /* 0x000000180f00780c */ /* 0x040fe40005f64270 */
[----:B------:R-:W-:-:S02]  /*b750*/  ISETP.GT.AND P4, PT, R15, 0x8, !P4 ;  /* 0x000000080f00780c */ /* 0x000fc40006784270 */
[----:B------:R-:W-:Y:S02]  /*b760*/  ISETP.LT.OR P3, PT, R0, 0x19, P3 ;  /* 0x000000190000780c */ /* 0x000fe40001f61670 */
[----:B------:R-:W-:Y:S02]  /*b770*/  FMNMX.FTZ R14, R78, R14, !PT ;  /* 0x0000000e4e0e7209 */ /* 0x000fe40007810000 */
[----:B------:R-:W-:Y:S02]  /*b780*/  FSEL R33, R38, -INF , !P3 ;  /* 0xff80000026217808 */ /* 0x000fe40005800000 */
[----:B------:R-:W-:Y:S02]  /*b790*/  ISETP.NE.AND P3, PT, R61, RZ, PT ;  /* 0x000000ff3d00720c */ /* 0x000fe40003f65270 */
[----:B------:R-:W-:Y:S02]  /*b7a0*/  ISETP.LT.OR P4, PT, R0, 0x9, P4 ;  /* 0x000000090000780c */ /* 0x000fe40002781670 */
[----:B------:R-:W-:-:S02]  /*b7b0*/  ISETP.GT.AND P3, PT, R15, 0x19, !P3 ;  /* 0x000000190f00780c */ /* 0x000fc40005f64270 */
[----:B------:R-:W-:Y:S02]  /*b7c0*/  FMNMX.FTZ R14, R52, R14, !PT ;  /* 0x0000000e340e7209 */ /* 0x000fe40007810000 */
[----:B------:R-:W-:Y:S02]  /*b7d0*/  ISETP.LT.OR P3, PT, R0, 0x1a, P3 ;  /* 0x0000001a0000780c */ /* 0x000fe40001f61670 */
[----:B------:R-:W-:Y:S02]  /*b7e0*/  ISETP.NE.AND P6, PT, R25, RZ, PT ;  /* 0x000000ff1900720c */ /* 0x000fe40003fc5270 */
[----:B------:R-:W-:Y:S02]  /*b7f0*/  FSEL R35, R39, -INF , !P3 ;  /* 0xff80000027237808 */ /* 0x000fe40005800000 */
[----:B------:R-:W-:Y:S02]  /*b800*/  ISETP.NE.AND P3, PT, R37, RZ, PT ;  /* 0x000000ff2500720c */ /* 0x000fe40003f65270 */
[----:B------:R-:W-:-:S02]  /*b810*/  FSEL R25, R30, -INF , !P4 ;  /* 0xff8000001e197808 */ /* 0x000fc40006000000 */
[----:B------:R-:W-:Y:S02]  /*b820*/  ISETP.GT.AND P3, PT, R15, 0x20, !P3 ;  /* 0x000000200f00780c */ /* 0x000fe40005f64270 */
[----:B------:R-:W-:Y:S02]  /*b830*/  ISETP.NE.AND P4, PT, R65, RZ, PT ;  /* 0x000000ff4100720c */ /* 0x000fe40003f85270 */
[----:B------:R-:W-:Y:S02]  /*b840*/  ISETP.LT.OR P3, PT, R0, 0x21, P3 ;  /* 0x000000210000780c */ /* 0x000fe40001f61670 */
[----:B------:R-:W-:Y:S02]  /*b850*/  FMNMX.FTZ R28, R60, R14, !PT ;  /* 0x0000000e3c1c7209 */ /* 0x000fe40007810000 */
[----:B------:R-:W-:Y:S02]  /*b860*/  FSEL R37, R42, -INF , !P3 ;  /* 0xff8000002a257808 */ /* 0x000fe40005800000 */
[----:B------:R-:W-:-:S02]  /*b870*/  ISETP.NE.AND P3, PT, R63, RZ, PT ;  /* 0x000000ff3f00720c */ /* 0x000fc40003f65270 */
[C---:B------:R-:W-:Y:S02]  /*b880*/  ISETP.GT.AND P5, PT, R15.reuse, 0x38, !P5 ;  /* 0x000000380f00780c */ /* 0x040fe40006fa4270 */
        /* <DEDUP_REMOVED lines=10> */
[----:B------:R-:W0:Y:S01]  /*b930*/  SHFL.BFLY PT, R45, R28, 0x2, 0x1f ;  /* 0x0c401f001c2d7f89 */ /* 0x000e2200000e0000 */
[----:B------:R-:W-:Y:S02]  /*b940*/  ISETP.LT.OR P3, PT, R0, 0x2a, P3 ;  /* 0x0000002a0000780c */ /* 0x000fe40001f61670 */
[----:B------:R-:W-:Y:S02]  /*b950*/  ISETP.GT.AND P4, PT, R15, 0x31, !P4 ;  /* 0x000000310f00780c */ /* 0x000fe40006784270 */
[----:B------:R-:W-:-:S02]  /*b960*/  FSEL R43, R47, -INF , !P3 ;  /* 0xff8000002f2b7808 */ /* 0x000fc40005800000 */
[----:B------:R-:W-:Y:S02]  /*b970*/  ISETP.GT.AND P3, PT, R15, RZ, !P6 ;  /* 0x000000ff0f00720c */ /* 0x000fe40007764270 */
[----:B------:R-:W-:Y:S02]  /*b980*/  ISETP.NE.AND P6, PT, R49, RZ, PT ;  /* 0x000000ff3100720c */ /* 0x000fe40003fc5270 */
[C---:B------:R-:W-:Y:S02]  /*b990*/  ISETP.LT.OR P3, PT, R0.reuse, 0x1, P3 ;  /* 0x000000010000780c */ /* 0x040fe40001f61670 */
[----:B------:R-:W-:Y:S02]  /*b9a0*/  ISETP.LT.OR P4, PT, R0, 0x32, P4 ;  /* 0x000000320000780c */ /* 0x000fe40002781670 */
[----:B------:R-:W-:Y:S02]  /*b9b0*/  FSEL R3, R26, -INF , !P3 ;  /* 0xff8000001a037808 */ /* 0x000fe40005800000 */
[----:B------:R-:W-:-:S02]  /*b9c0*/  ISETP.GT.AND P6, PT, R15, 0x39, !P6 ;  /* 0x000000390f00780c */ /* 0x000fc400077c4270 */
[----:B------:R-:W-:Y:S02]  /*b9d0*/  FSEL R47, R51, -INF , !P4 ;  /* 0xff800000332f7808 */ /* 0x000fe40006000000 */
[----:B------:R-:W-:Y:S02]  /*b9e0*/  ISETP.LT.OR P6, PT, R0, 0x3a, P6 ;  /* 0x0000003a0000780c */ /* 0x000fe400037c1670 */
[----:B------:R-:W-:Y:S02]  /*b9f0*/  FSEL R49, R54, -INF , !P5 ;  /* 0xff80000036317808 */ /* 0x000fe40006800000 */
[----:B0-----:R-:W-:Y:S02]  /*ba00*/  FMNMX.FTZ R45, R28, R45, !PT ;  /* 0x0000002d1c2d7209 */ /* 0x001fe40007810000 */
[----:B------:R-:W-:-:S03]  /*ba10*/  FSEL R51, R56, -INF , !P6 ;  /* 0xff80000038337808 */ /* 0x000fc60007000000 */
[----:B------:R-:W0:Y:S02]  /*ba20*/  SHFL.BFLY PT, R14, R45, 0x1, 0x1f ;  /* 0x0c201f002d0e7f89 */ /* 0x000e2400000e0000 */
[----:B0-----:R-:W-:-:S04]  /*ba30*/  FMNMX.FTZ R14, R45, R14, !PT ;  /* 0x0000000e2d0e7209 */ /* 0x001fc80007810000 */
[C---:B------:R-:W-:Y:S01]  /*ba40*/  FSETP.NEU.FTZ.AND P3, PT, R14.reuse, -INF , PT ;  /* 0xff8000000e00780b */ /* 0x040fe20003f7d000 */
[----:B------:R-:W-:-:S05]  /*ba50*/  FMUL.FTZ R26, R14, R20 ;  /* 0x000000140e1a7220 */ /* 0x000fca0000410000 */
[----:B------:R-:W-:Y:S02]  /*ba60*/  FSEL R53, R26, RZ, P3 ;  /* 0x000000ff1a357208 */ /* 0x000fe40001800000 */
[----:B------:R-:W-:Y:S02]  /*ba70*/  FMNMX.FTZ R26, R3, R24, !PT ;  /* 0x00000018031a7209 */ /* 0x000fe40007810000 */
[----:B------:R-:W-:Y:S01]  /*ba80*/  ISETP.NE.AND P3, PT, R67, RZ, PT ;  /* 0x000000ff4300720c */ /* 0x000fe20003f65270 */
[--C-:B------:R-:W-:Y:S01]  /*ba90*/  FFMA.FTZ R28, R62, R20, -R53.reuse ;  /* 0x000000143e1c7223 */ /* 0x100fe20000010835 */
[----:B------:R-:W-:Y:S01]  /*baa0*/  FMNMX.FTZ R26, R25, R26, !PT ;  /* 0x0000001a191a7209 */ /* 0x000fe20007810000 */
[-CC-:B------:R-:W-:Y:S01]  /*bab0*/  FFMA.FTZ R30, R66, R20.reuse, -R53.reuse ;  /* 0x00000014421e7223 */ /* 0x180fe20000010835 */
[----:B------:R-:W-:Y:S01]  /*bac0*/  ISETP.GT.AND P3, PT, R15, 0x30, !P3 ;  /* 0x000000300f00780c */ /* 0x000fe20005f64270 */
[--C-:B------:R-:W-:Y:S01]  /*bad0*/  FFMA.FTZ R15, R32, R20, -R53.reuse ;  /* 0x00000014200f7223 */ /* 0x100fe20000010835 */
[----:B------:R-:W-:Y:S01]  /*bae0*/  FMNMX.FTZ R26, R27, R26, !PT ;  /* 0x0000001a1b1a7209 */ /* 0x000fe20007810000 */
[----:B------:R0:W-:Y:S01]  /*baf0*/  MUFU.EX2 R55, R28 ;  /* 0x0000001c00377308 */ /* 0x0001e20000000800 */
[----:B------:R-:W-:Y:S01]  /*bb00*/  ISETP.LT.OR P3, PT, R0, 0x31, P3 ;  /* 0x000000310000780c */ /* 0x000fe20001f61670 */
[--C-:B------:R-:W-:Y:S01]  /*bb10*/  FFMA.FTZ R0, R64, R20, -R53.reuse ;  /* 0x0000001440007223 */ /* 0x100fe20000010835 */
[----:B------:R-:W-:Y:S01]  /*bb20*/  FMNMX.FTZ R26, R29, R26, !PT ;  /* 0x0000001a1d1a7209 */ /* 0x000fe20007810000 */
[-CC-:B------:R-:W-:Y:S01]  /*bb30*/  FFMA.FTZ R32, R68, R20.reuse, -R53.reuse ;  /* 0x0000001444207223 */ /* 0x180fe20000010835 */
[----:B------:R-:W-:Y:S01]  /*bb40*/  FSEL R45, R50, -INF , !P3 ;  /* 0xff800000322d7808 */ /* 0x000fe20005800000 */
[--C-:B------:R-:W-:Y:S01]  /*bb50*/  FFMA.FTZ R38, R40, R20, -R53.reuse ;  /* 0x0000001428267223 */ /* 0x100fe20000010835 */
[----:B------:R-:W-:Y:S01]  /*bb60*/  FMNMX.FTZ R26, R31, R26, !PT ;  /* 0x0000001a1f1a7209 */ /* 0x000fe20007810000 */
[----:B------:R-:W-:Y:S01]  /*bb70*/  MUFU.EX2 R164, R15 ;  /* 0x0000000f00a47308 */ /* 0x000fe20000000800 */
[-CC-:B------:R-:W-:Y:S01]  /*bb80*/  FFMA.FTZ R34, R36, R20.reuse, -R53.reuse ;  /* 0x0000001424227223 */ /* 0x180fe20000010835 */
[--C-:B------:R-:W-:Y:S01]  /*bb90*/  FFMA.FTZ R40, R78, R20, -R53.reuse ;  /* 0x000000144e287223 */ /* 0x100fe20000010835 */
[----:B------:R-:W-:Y:S01]  /*bba0*/  FMNMX.FTZ R26, R33, R26, !PT ;  /* 0x0000001a211a7209 */ /* 0x000fe20007810000 */
[-CC-:B------:R-:W-:Y:S01]  /*bbb0*/  FFMA.FTZ R36, R72, R20.reuse, -R53.reuse ;  /* 0x0000001448247223 */ /* 0x180fe20000010835 */
[----:B0-----:R-:W-:-:S02]  /*bbc0*/  FFMA.FTZ R28, R70, R20, -R53 ;  /* 0x00000014461c7223 */ /* 0x001fc40000010835 */
[----:B------:R-:W-:Y:S01]  /*bbd0*/  FMNMX.FTZ R26, R35, R26, !PT ;  /* 0x0000001a231a7209 */ /* 0x000fe20007810000 */
[----:B------:R-:W-:Y:S03]  /*bbe0*/  MUFU.EX2 R166, R0 ;  /* 0x0000000000a67308 */ /* 0x000fe60000000800 */
[----:B------:R-:W-:-:S04]  /*bbf0*/  FMNMX.FTZ R26, R37, R26, !PT ;  /* 0x0000001a251a7209 */ /* 0x000fc80007810000 */
[----:B------:R-:W-:Y:S01]  /*bc00*/  FMNMX.FTZ R26, R39, R26, !PT ;  /* 0x0000001a271a7209 */ /* 0x000fe20007810000 */
[----:B------:R0:W-:Y:S03]  /*bc10*/  MUFU.EX2 R57, R30 ;  /* 0x0000001e00397308 */ /* 0x0001e60000000800 */
[----:B------:R-:W-:-:S04]  /*bc20*/  FMNMX.FTZ R26, R41, R26, !PT ;  /* 0x0000001a291a7209 */ /* 0x000fc80007810000 */
[----:B------:R-:W-:Y:S01]  /*bc30*/  FMNMX.FTZ R26, R43, R26, !PT ;  /* 0x0000001a2b1a7209 */ /* 0x000fe20007810000 */
[----:B------:R-:W-:Y:S01]  /*bc40*/  MUFU.EX2 R32, R32 ;  /* 0x0000002000207308 */ /* 0x000fe20000000800 */
[----:B0-----:R-:W-:Y:S02]  /*bc50*/  FFMA.FTZ R30, R76, R20, -R53 ;  /* 0x000000144c1e7223 */ /* 0x001fe40000010835 */
[----:B------:R-:W-:-:S04]  /*bc60*/  FMNMX.FTZ R26, R45, R26, !PT ;  /* 0x0000001a2d1a7209 */ /* 0x000fc80007810000 */
[----:B------:R-:W-:Y:S01]  /*bc70*/  FMNMX.FTZ R26, R47, R26, !PT ;  /* 0x0000001a2f1a7209 */ /* 0x000fe20007810000 */
[----:B------:R-:W-:Y:S03]  /*bc80*/  MUFU.EX2 R65, R30 ;  /* 0x0000001e00417308 */ /* 0x000fe60000000800 */
[----:B------:R-:W-:-:S04]  /*bc90*/  FMNMX.FTZ R26, R49, R26, !PT ;  /* 0x0000001a311a7209 */ /* 0x000fc80007810000 */
[----:B------:R-:W-:Y:S01]  /*bca0*/  FMNMX.FTZ R26, R51, R26, !PT ;  /* 0x0000001a331a7209 */ /* 0x000fe20007810000 */
[----:B------:R0:W-:Y:S04]  /*bcb0*/  MUFU.EX2 R61, R36 ;  /* 0x00000024003d7308 */ /* 0x0001e80000000800 */
[----:B------:R-:W3:Y:S04]  /*bcc0*/  SHFL.BFLY PT, R15, R26, 0x2, 0x1f ;  /* 0x0c401f001a0f7f89 */ /* 0x000ee800000e0000 */
[----:B------:R-:W-:Y:S01]  /*bcd0*/  MUFU.EX2 R67, R40 ;  /* 0x0000002800437308 */ /* 0x000fe20000000800 */
[----:B0-----:R-:W-:-:S07]  /*bce0*/  FFMA.FTZ R36, R48, R20, -R53 ;  /* 0x0000001430247223 */ /* 0x001fce0000010835 */
[----:B------:R0:W4:Y:S08]  /*bcf0*/  MUFU.EX2 R59, R28 ;  /* 0x0000001c003b7308 */ /* 0x0001300000000800 */
[----:B------:R-:W5:Y:S01]  /*bd00*/  MUFU.EX2 R34, R34 ;  /* 0x0000002200227308 */ /* 0x000f620000000800 */
[-CC-:B0-----:R-:W-:Y:S01]  /*bd10*/  FFMA.FTZ R28, R44, R20.reuse, -R53.reuse ;  /* 0x000000142c1c7223 */ /* 0x181fe20000010835 */
[----:B---3--:R-:W-:Y:S01]  /*bd20*/  FMNMX.FTZ R0, R26, R15, !PT ;  /* 0x0000000f1a007209 */ /* 0x008fe20007810000 */
[----:B------:R-:W-:-:S05]  /*bd30*/  FFMA.FTZ R26, R74, R20, -R53 ;  /* 0x000000144a1a7223 */ /* 0x000fca0000010835 */
[----:B------:R-:W-:Y:S01]  /*bd40*/  MUFU.EX2 R38, R38 ;  /* 0x0000002600267308 */ /* 0x000fe20000000800 */
[----:B------:R-:W0:Y:S01]  /*bd50*/  SHFL.BFLY PT, R15, R0, 0x1, 0x1f ;  /* 0x0c201f00000f7f89 */ /* 0x000e2200000e0000 */
[----:B----4-:R-:W-:-:S06]  /*bd60*/  F2FP.BF16.F32.PACK_AB R160, R59, R32 ;  /* 0x000000203ba0723e */ /* 0x010fcc00000010ff */
[----:B------:R-:W3:Y:S01]  /*bd70*/  MUFU.EX2 R63, R26 ;  /* 0x0000001a003f7308 */ /* 0x000ee20000000800 */
[----:B-----5:R-:W-:-:S07]  /*bd80*/  F2FP.BF16.F32.PACK_AB R162, R61, R34 ;  /* 0x000000223da2723e */ /* 0x020fce00000010ff */
[----:B------:R-:W4:Y:S08]  /*bd90*/  MUFU.EX2 R28, R28 ;  /* 0x0000001c001c7308 */ /* 0x000f300000000800 */
[----:B------:R-:W5:Y:S01]  /*bda0*/  MUFU.EX2 R36, R36 ;  /* 0x0000002400247308 */ /* 0x000f620000000800 */
[----:B0-----:R-:W-:Y:S01]  /*bdb0*/  FMNMX.FTZ R15, R0, R15, !PT ;  /* 0x0000000f000f7209 */ /* 0x001fe20007810000 */
[-CC-:B------:R-:W-:Y:S01]  /*bdc0*/  FFMA.FTZ R0, R52, R20.reuse, -R53.reuse ;  /* 0x0000001434007223 */ /* 0x180fe20000010835 */
[----:B------:R-:W-:Y:S01]  /*bdd0*/  FFMA.FTZ R53, R60, R20, -R53 ;  /* 0x000000143c357223 */ /* 0x000fe20000010835 */
[----:B---3--:R-:W-:-:S02]  /*bde0*/  F2FP.BF16.F32.PACK_AB R156, R63, R38 ;  /* 0x000000263f9c723e */ /* 0x008fc400000010ff */
[C---:B------:R-:W-:Y:S01]  /*bdf0*/  FMUL.FTZ R26, R15.reuse, R20 ;  /* 0x000000140f1a7220 */ /* 0x040fe20000410000 */
[----:B------:R-:W-:Y:S01]  /*be00*/  FSETP.NEU.FTZ.AND P3, PT, R15, -INF , PT ;  /* 0xff8000000f00780b */ /* 0x000fe20003f7d000 */
[----:B------:R-:W-:Y:S01]  /*be10*/  MUFU.EX2 R0, R0 ;  /* 0x0000000000007308 */ /* 0x000fe20000000800 */
[----:B----4-:R-:W-:Y:S02]  /*be20*/  F2FP.BF16.F32.PACK_AB R158, R65, R28 ;  /* 0x0000001c419e723e */ /* 0x010fe400000010ff */
[----:B------:R-:W-:-:S05]  /*be30*/  FSEL R26, R26, RZ, P3 ;  /* 0x000000ff1a1a7208 */ /* 0x000fca0001800000 */
        /* <DEDUP_REMOVED lines=17> */
[----:B------:R-:W-:Y:S01]  /*bf50*/  FFMA.FTZ R26, R51, R20, -R26 ;  /* 0x00000014331a7223 */ /* 0x000fe2000001081a */
[----:B-----5:R-:W-:-:S04]  /*bf60*/  F2FP.BF16.F32.PACK_AB R152, R67, R36 ;  /* 0x000000244398723e */ /* 0x020fc800000010ff */
[----:B------:R-:W3:Y:S08]  /*bf70*/  MUFU.EX2 R25, R25 ;  /* 0x0000001900197308 */ /* 0x000ef00000000800 */
[----:B------:R4:W5:Y:S01]  /*bf80*/  MUFU.EX2 R30, R27 ;  /* 0x0000001b001e7308 */ /* 0x0009620000000800 */
[----:B0-----:R-:W-:Y:S01]  /*bf90*/  FADD.FTZ R48, R3, R24 ;  /* 0x0000001803307221 */ /* 0x001fe20000010000 */
[----:B------:R-:W-:-:S06]  /*bfa0*/  F2FP.BF16.F32.PACK_AB R165, R24, R3 ;  /* 0x0000000318a5723e */ /* 0x000fcc00000010ff */
[----:B------:R-:W0:Y:S01]  /*bfb0*/  MUFU.EX2 R29, R29 ;  /* 0x0000001d001d7308 */ /* 0x000e220000000800 */
[----:B----4-:R-:W-:Y:S01]  /*bfc0*/  FADD.FTZ R27, R164, R55 ;  /* 0x00000037a41b7221 */ /* 0x010fe20000010000 */
[----:B------:R-:W-:-:S03]  /*bfd0*/  F2FP.BF16.F32.PACK_AB R164, R55, R164 ;  /* 0x000000a437a4723e */ /* 0x000fc600000010ff */
[----:B------:R-:W-:Y:S01]  /*bfe0*/  FADD.FTZ R50, R166, R27 ;  /* 0x0000001ba6327221 */ /* 0x000fe20000010000 */
[----:B---3--:R-:W-:Y:S01]  /*bff0*/  FADD.FTZ R27, R25, R48 ;  /* 0x00000030191b7221 */ /* 0x008fe20000010000 */
[----:B------:R-:W-:Y:S01]  /*c000*/  F2FP.BF16.F32.PACK_AB R166, R57, R166 ;  /* 0x000000a639a6723e */ /* 0x000fe200000010ff */
[----:B------:R3:W4:Y:S01]  /*c010*/  MUFU.EX2 R40, R31 ;  /* 0x0000001f00287308 */ /* 0x0007220000000800 */
[----:B-----5:R-:W-:-:S05]  /*c020*/  F2FP.BF16.F32.PACK_AB R167, R30, R25 ;  /* 0x000000191ea7723e */ /* 0x020fca00000010ff */
[----:B------:R1:W-:Y:S02]  /*c030*/  STSM.16.M88.4 [R195+0x26800], R164 ;  /* 0x026800a4c3007844 */ /* 0x0003e40000000200 */
[----:B------:R-:W5:Y:S01]  /*c040*/  MUFU.EX2 R33, R33 ;  /* 0x0000002100217308 */ /* 0x000f620000000800 */
[----:B---3--:R-:W-:Y:S01]  /*c050*/  FADD.FTZ R31, R57, R50 ;  /* 0x00000032391f7221 */ /* 0x008fe20000010000 */
[----:B------:R-:W-:-:S03]  /*c060*/  FADD.FTZ R50, R30, R27 ;  /* 0x0000001b1e327221 */ /* 0x000fc60000010000 */
[----:B------:R-:W-:Y:S01]  /*c070*/  FADD.FTZ R52, R32, R31 ;  /* 0x0000001f20347221 */ /* 0x000fe20000010000 */
[----:B0-----:R-:W-:Y:S02]  /*c080*/  FADD.FTZ R27, R29, R50 ;  /* 0x000000321d1b7221 */ /* 0x001fe40000010000 */
[----:B------:R-:W0:Y:S01]  /*c090*/  MUFU.EX2 R42, R35 ;  /* 0x00000023002a7308 */ /* 0x000e220000000800 */
[----:B------:R-:W-:Y:S01]  /*c0a0*/  FADD.FTZ R31, R59, R52 ;  /* 0x000000343b1f7221 */ /* 0x000fe20000010000 */
[C---:B----4-:R-:W-:Y:S01]  /*c0b0*/  FADD.FTZ R50, R40.reuse, R27 ;  /* 0x0000001b28327221 */ /* 0x050fe20000010000 */
[----:B------:R-:W-:Y:S02]  /*c0c0*/  F2FP.BF16.F32.PACK_AB R161, R40, R29 ;  /* 0x0000001d28a1723e */ /* 0x000fe400000010ff */
[----:B------:R-:W-:-:S03]  /*c0d0*/  FADD.FTZ R52, R34, R31 ;  /* 0x0000001f22347221 */ /* 0x000fc60000010000 */
[----:B------:R-:W3:Y:S01]  /*c0e0*/  MUFU.EX2 R37, R37 ;  /* 0x0000002500257308 */ /* 0x000ee20000000800 */
[----:B-----5:R-:W-:Y:S01]  /*c0f0*/  FADD.FTZ R27, R33, R50 ;  /* 0x00000032211b7221 */ /* 0x020fe20000010000 */
[----:B------:R-:W-:-:S04]  /*c100*/  FADD.FTZ R31, R61, R52 ;  /* 0x000000343d1f7221 */ /* 0x000fc80000010000 */
[----:B------:R-:W-:Y:S02]  /*c110*/  FADD.FTZ R50, R38, R31 ;  /* 0x0000001f26327221 */ /* 0x000fe40000010000 */
[----:B------:R-:W4:Y:S01]  /*c120*/  MUFU.EX2 R44, R39 ;  /* 0x00000027002c7308 */ /* 0x000f220000000800 */
[C---:B0-----:R-:W-:Y:S01]  /*c130*/  FADD.FTZ R32, R42.reuse, R27 ;  /* 0x0000001b2a207221 */ /* 0x041fe20000010000 */
[----:B------:R-:W-:Y:S01]  /*c140*/  FADD.FTZ R27, R63, R50 ;  /* 0x000000323f1b7221 */ /* 0x000fe20000010000 */
[----:B------:R-:W-:-:S03]  /*c150*/  F2FP.BF16.F32.PACK_AB R163, R42, R33 ;  /* 0x000000212aa3723e */ /* 0x000fc600000010ff */
[----:B------:R-:W-:Y:S02]  /*c160*/  FADD.FTZ R30, R28, R27 ;  /* 0x0000001b1c1e7221 */ /* 0x000fe40000010000 */
[----:B------:R-:W0:Y:S01]  /*c170*/  MUFU.EX2 R41, R41 ;  /* 0x0000002900297308 */ /* 0x000e220000000800 */
[----:B---3--:R-:W-:Y:S01]  /*c180*/  FADD.FTZ R3, R37, R32 ;  /* 0x0000002025037221 */ /* 0x008fe20000010000 */
[----:B------:R-:W-:Y:S01]  /*c190*/  FADD.FTZ R65, R65, R30 ;  /* 0x0000001e41417221 */ /* 0x000fe20000010000 */
[----:B------:R1:W-:Y:S03]  /*c1a0*/  STSM.16.M88.4 [R198], R160 ;  /* 0x000000a0c6007844 */ /* 0x0003e60000000200 */
[----:B------:R-:W-:Y:S02]  /*c1b0*/  FADD.FTZ R36, R36, R65 ;  /* 0x0000004124247221 */ /* 0x000fe40000010000 */
[----:B------:R-:W3:Y:S01]  /*c1c0*/  MUFU.EX2 R46, R43 ;  /* 0x0000002b002e7308 */ /* 0x000ee20000000800 */
[C---:B----4-:R-:W-:Y:S01]  /*c1d0*/  FADD.FTZ R24, R44.reuse, R3 ;  /* 0x000000032c187221 */ /* 0x050fe20000010000 */
[----:B------:R-:W-:Y:S01]  /*c1e0*/  F2FP.BF16.F32.PACK_AB R157, R44, R37 ;  /* 0x000000252c9d723e */ /* 0x000fe200000010ff */
[----:B------:R-:W-:-:S05]  /*c1f0*/  FADD.FTZ R67, R67, R36 ;  /* 0x0000002443437221 */ /* 0x000fca0000010000 */
[----:B------:R-:W-:Y:S01]  /*c200*/  MUFU.EX2 R45, R45 ;  /* 0x0000002d002d7308 */ /* 0x000fe20000000800 */
[----:B0-----:R-:W-:-:S07]  /*c210*/  FADD.FTZ R3, R41, R24 ;  /* 0x0000001829037221 */ /* 0x001fce0000010000 */
[----:B------:R-:W0:Y:S01]  /*c220*/  MUFU.EX2 R48, R47 ;  /* 0x0000002f00307308 */ /* 0x000e220000000800 */
[C---:B---3--:R-:W-:Y:S01]  /*c230*/  F2FP.BF16.F32.PACK_AB R159, R46.reuse, R41 ;  /* 0x000000292e9f723e */ /* 0x048fe200000010ff */
[----:B------:R-:W-:-:S04]  /*c240*/  FADD.FTZ R46, R46, R3 ;  /* 0x000000032e2e7221 */ /* 0x000fc80000010000 */
[----:B------:R1:W-:Y:S02]  /*c250*/  STSM.16.M88.4 [R196], R156 ;  /* 0x0000009cc4007844 */ /* 0x0003e40000000200 */
[----:B------:R-:W3:Y:S08]  /*c260*/  MUFU.EX2 R53, R53 ;  /* 0x0000003500357308 */ /* 0x000ef00000000800 */
[----:B------:R-:W4:Y:S01]  /*c270*/  MUFU.EX2 R49, R49 ;  /* 0x0000003100317308 */ /* 0x000f220000000800 */
[----:B0-----:R-:W-:Y:S01]  /*c280*/  F2FP.BF16.F32.PACK_AB R153, R48, R45 ;  /* 0x0000002d3099723e */ /* 0x001fe200000010ff */
[----:B------:R-:W-:-:S04]  /*c290*/  FADD.FTZ R45, R45, R46 ;  /* 0x0000002e2d2d7221 */ /* 0x000fc80000010000 */
[----:B------:R-:W-:Y:S02]  /*c2a0*/  FADD.FTZ R48, R48, R45 ;  /* 0x0000002d30307221 */ /* 0x000fe40000010000 */
[----:B------:R-:W0:Y:S01]  /*c2b0*/  MUFU.EX2 R26, R26 ;  /* 0x0000001a001a7308 */ /* 0x000e220000000800 */
[----:B---3--:R-:W-:Y:S01]  /*c2c0*/  F2FP.BF16.F32.PACK_AB R154, R53, R0 ;  /* 0x00000000359a723e */ /* 0x008fe200000010ff */
[----:B------:R-:W-:-:S04]  /*c2d0*/  FADD.FTZ R0, R0, R67 ;  /* 0x0000004300007221 */ /* 0x000fc80000010000 */
[----:B------:R-:W-:Y:S01]  /*c2e0*/  FADD.FTZ R0, R53, R0 ;  /* 0x0000000035007221 */ /* 0x000fe20000010000 */
[----:B----4-:R-:W-:Y:S01]  /*c2f0*/  FADD.FTZ R3, R49, R48 ;  /* 0x0000003031037221 */ /* 0x010fe20000010000 */
[----:B0-----:R-:W-:-:S03]  /*c300*/  F2FP.BF16.F32.PACK_AB R155, R26, R49 ;  /* 0x000000311a9b723e */ /* 0x001fc600000010ff */
[----:B------:R-:W-:Y:S02]  /*c310*/  FADD.FTZ R3, R26, R3 ;  /* 0x000000031a037221 */ /* 0x000fe40000010000 */
[----:B------:R1:W-:Y:S01]  /*c320*/  STSM.16.M88.4 [R197], R152 ;  /* 0x00000098c5007844 */ /* 0x0003e20000000200 */
[----:B------:R-:W-:Y:S05]  /*c330*/  @!P0 BRA `(.L_x_6015) ;  /* 0x0000000000048947 */ /* 0x000fea0003800000 */
[----:B------:R-:W-:Y:S01]  /*c340*/  BPT.TRAP 0x1 ;  /* 0x000000040000795c */ /* 0x000fe20000300000 */
.L_x_6015:
[----:B------:R0:W3:Y:S01]  /*c350*/  SYNCS.PHASECHK.TRANS64.TRYWAIT P3, [R12+URZ+0x28c50], R21 ;  /* 0x028c50150c0075a7 */ /* 0x0000e2000806017f */
[----:B------:R-:W-:Y:S05]  /*c360*/  @!P0 BRA `(.L_x_6016) ;  /* 0x0000000000048947 */ /* 0x000fea0003800000 */
[----:B------:R-:W-:Y:S01]  /*c370*/  BPT.TRAP 0x1 ;  /* 0x000000040000795c */ /* 0x000fe20000300000 */
.L_x_6016:
[----:B------:R-:W-:Y:S01]  /*c380*/  ULDC UR40, c[0x0][0x9e4] ;  /* 0x0002790000287ab9 */ /* 0x000fe20000000800 */
[----:B------:R-:W-:Y:S01]  /*c390*/  ULDC UR44, c[0x0][0x9d8] ;  /* 0x00027600002c7ab9 */ /* 0x000fe20000000800 */
[----:B------:R-:W-:Y:S01]  /*c3a0*/  ULDC UR39, c[0x0][0x988] ;  /* 0x0002620000277ab9 */ /* 0x000fe20000000800 */
[----:B------:R-:W-:Y:S01]  /*c3b0*/  ULDC UR41, c[0x0][0x9e0] ;  /* 0x0002780000297ab9 */ /* 0x000fe20000000800 */
[----:B------:R-:W-:Y:S01]  /*c3c0*/  BSSY B0, `(.L_x_6017) ;  /* 0x0000006000007945 */ /* 0x000fe20003800000 */
[----:B------:R-:W-:Y:S02]  /*c3d0*/  IMAD R170, R18, 0x1000, R190 ;  /* 0x0000100012aa7824 */ /* 0x000fe400078e02be */
[----:B------:R-:W-:Y:S01]  /*c3e0*/  IMAD.MOV.U32 R171, RZ, RZ, 0x40000040 ;  /* 0x40000040ffab7424 */ /* 0x000fe200078e00ff */
[----:B---3--:R-:W-:Y:S06]  /*c3f0*/  @P3 BRA `(.L_x_6018) ;  /* 0x0000000000083947 */ /* 0x008fec0003800000 */
[----:B------:R-:W3:Y:S02]  /*c400*/  SYNCS.PHASECHK.TRANS64.TRYWAIT P3, [R12+URZ+0x28c50], R21 ;  /* 0x028c50150c0075a7 */ /* 0x000ee4000806017f */
[----:B---3--:R-:W-:Y:S05]  /*c410*/  @!P3 BRA `(.L_x_6019) ;  /* 0x0000014c0084b947 */ /* 0x008fea0003800000 */
.L_x_6018:
[----:B------:R-:W-:Y:S05]  /*c420*/  BSYNC B0 ;  /* 0x0000000000007941 */ /* 0x000fea0003800000 */
.L_x_6017:
[----:B------:R-:W-:Y:S01]  /*c430*/  R2UR UR6, R170 ;  /* 0x00000000aa0672ca */ /* 0x000fe200000e0000 */
[----:B------:R-:W-:Y:S01]  /*c440*/  WARPGROUP.ARRIVE ;  /* 0x00000000000079c5 */ /* 0x000fe20000000000 */
[----:B------:R-:W-:Y:S01]  /*c450*/  R2UR UR7, R171 ;  /* 0x00000000ab0772ca */ /* 0x000fe200000e0000 */
[----:B------:R-:W-:Y:S01]  /*c460*/  IMAD.MOV.U32 R171, RZ, RZ, 0x40000040 ;  /* 0x40000040ffab7424 */ /* 0x000fe200078e00ff */
[----:B0123--:R-:W0:Y:S01]  /*c470*/  @P2 LDC R21, c[0x0][0x44c] ;  /* 0x00011300ff152b82 */ /* 0x00fe220000000800 */
[----:B------:R-:W-:Y:S01]  /*c480*/  UISETP.NE.AND UP0, UPT, UR48, URZ, UPT ;  /* 0x0000003f3000728c */ /* 0x000fe2000bf05270 */
[----:B------:R-:W-:-:S05]  /*c490*/  @!P1 VIADD R12, R12, 0x28c60 ;  /* 0x00028c600c0c9836 */ /* 0x000fca0000000000 */
[----:B------:R-:W-:Y:S02]  /*c4a0*/  @!P1 PRMT R12, RZ, 0x654, R12 ;  /* 0x00000654ff0c9816 */ /* 0x000fe4000000000c */
[----:B------:R-:W-:Y:S02]  /*c4b0*/  PLOP3.LUT P3, PT, PT, PT, UP0, 0x40, 0x0 ;  /* 0x000000000000781c */ /* 0x000fe40003f6e808 */
[----:B------:R-:W-:Y:S01]  /*c4c0*/  HGMMA.64x256x16.F32.BF16 R24, R164, gdesc[UR4].tnspB, RZ, !UPT, gsb0 ;  /* 0x43e00004a4187df0 */ /* 0x000fe2000c0018ff */
[----:B0-----:R-:W-:Y:S02]  /*c4d0*/  @P2 IMAD.HI.U32 R21, R192, R21, RZ ;  /* 0x00000015c0152227 */ /* 0x001fe400078e00ff */
[----:B------:R-:W-:Y:S02]  /*c4e0*/  WARPGROUP.DEPBAR.LE gsb0, 0x0 ;  /* 0x00008000000079c5 */ /* 0x000fe40000010000 */
[----:B------:R-:W-:Y:S01]  /*c4f0*/  VIADD R164, R170, 0x80 ;  /* 0x00000080aaa47836 */ /* 0x000fe20000000000 */
[----:B------:R-:W-:Y:S01]  /*c500*/  WARPGROUP.ARRIVE ;  /* 0x00000000000079c5 */ /* 0x000fe20000000000 */
[----:B------:R-:W-:-:S03]  /*c510*/  IMAD.MOV.U32 R165, RZ, RZ, 0x40000040 ;  /* 0x40000040ffa57424 */ /* 0x000fc600078e00ff */
[----:B------:R-:W-:Y:S02]  /*c520*/  R2UR UR6, R164 ;  /* 0x00000000a40672ca */ /* 0x000fe400000e0000 */
[----:B------:R-:W-:-:S15]  /*c530*/  R2UR UR7, R165 ;  /* 0x00000000a50772ca */ /* 0x000fde00000e0000 */
[----:B------:R-:W-:-:S01]  /*c540*/  NOP ;  /* 0x0000000000007918 */ /* 0x000fc20000000000 */
[----:B------:R-:W-:Y:S03]  /*c550*/  HGMMA.64x256x16.F32.BF16 R24, R160, gdesc[UR4].tnspB, R24, gsb0 ;  /* 0x43e00004a0187df0 */ /* 0x000fe60008001818 */
[----:B------:R-:W-:Y:S02]  /*c560*/  WARPGROUP.DEPBAR.LE gsb0, 0x0 ;  /* 0x00008000000079c5 */ /* 0x000fe40000010000 */
[C---:B------:R-:W-:Y:S01]  /*c570*/  VIADD R160, R170.reuse, 0x100 ;  /* 0x00000100aaa07836 */ /* 0x040fe20000000000 */
[----:B------:R-:W-:Y:S01]  /*c580*/  WARPGROUP.ARRIVE ;  /* 0x00000000000079c5 */ /* 0x000fe20000000000 */
[----:B------:R-:W-:Y:S02]  /*c590*/  IMAD.MOV.U32 R161, RZ, RZ, 0x40000040 ;  /* 0x40000040ffa17424 */ /* 0x000fe400078e00ff */
[----:B------:R-:W-:Y:S01]  /*c5a0*/  VIADD R170, R170, 0x180 ;  /* 0x00000180aaaa7836 */ /* 0x000fe20000000000 */
[----:B------:R-:W-:-:S02]  /*c5b0*/  R2UR UR6, R160 ;  /* 0x00000000a00672ca */ /* 0x000fc400000e0000 */
[----:B------:R-:W-:-:S15]  /*c5c0*/  R2UR UR7, R161 ;  /* 0x00000000a10772ca */ /* 0x000fde00000e0000 */
[----:B------:R-:W-:-:S01]  /*c5d0*/  NOP ;  /* 0x0000000000007918 */ /* 0x000fc20000000000 */
        /* <DEDUP_REMOVED lines=13> */
[----:B0-----:R-:W0:Y:S01]  /*c6b0*/  FENCE.VIEW.ASYNC.S ;  /* 0x00000000000073c6 */ /* 0x001e220000000000 */
[----:B------:R-:W1:Y:S01]  /*c6c0*/  @P2 LDC R152, c[0x0][0x450] ;  /* 0x00011400ff982b82 */ /* 0x000e620000000800 */
[----:B0-----:R-:W-:-:S07]  /*c6d0*/  NOP ;  /* 0x0000000000007918 */ /* 0x001fce0000000000 */
[----:B------:R-:W-:Y:S06]  /*c6e0*/  BAR.ARV 0xe, 0x100 ;  /* 0x0384000000007b1d */ /* 0x000fec0000002000 */
[----:B------:R0:W-:Y:S02]  /*c6f0*/  @!P1 SYNCS.ARRIVE.TRANS64.RED.A1T0 RZ, [R12+URZ], RZ ;  /* 0x000000ff0cff99a7 */ /* 0x0001e4000810043f */
[----:B0-----:R-:W-:Y:S01]  /*c700*/  IMAD.MOV.U32 R12, RZ, RZ, R192 ;  /* 0x000000ffff0c7224 */ /* 0x001fe200078e00c0 */
[----:B-1----:R-:W-:-:S04]  /*c710*/  @P2 SHF.R.U32.HI R12, RZ, R152, R21 ;  /* 0x00000098ff0c2219 */ /* 0x002fc80000011615 */
[----:B------:R-:W-:Y:S01]  /*c720*/  IADD3 R153, R12, R23, -R22 ;  /* 0x000000170c997210 */ /* 0x000fe20007ffe816 */
[----:B------:R-:W-:-:S04]  /*c730*/  VIADD R12, R168, 0xfffffffe ;  /* 0xfffffffea80c7836 */ /* 0x000fc80000000000 */
[----:B------:R-:W-:Y:S01]  /*c740*/  VIADD R21, R153, UR46 ;  /* 0x0000002e99157c36 */ /* 0x000fe20008000000 */
[----:B------:R-:W-:Y:S06]  /*c750*/  @P3 BRA `(.L_x_6020) ;  /* 0x0000000000543947 */ /* 0x000fec0003800000 */
[C---:B------:R-:W-:Y:S01]  /*c760*/  ISETP.GT.AND P3, PT, R153.reuse, RZ, PT ;  /* 0x000000ff9900720c */ /* 0x040fe20003f64270 */
[----:B------:R-:W-:Y:S01]  /*c770*/  BSSY B0, `(.L_x_6021) ;  /* 0x0000010000007945 */ /* 0x000fe20003800000 */
[----:B------:R-:W-:-:S11]  /*c780*/  VIADD R152, R153, 0xffffffff ;  /* 0xffffffff99987836 */ /* 0x000fd60000000000 */
[----:B------:R-:W-:Y:S05]  /*c790*/  @P3 BRA `(.L_x_6022) ;  /* 0x0000000000203947 */ /* 0x000fea0003800000 */
[----:B------:R-:W-:Y:S01]  /*c7a0*/  UISETP.NE.AND UP0, UPT, UR47, 0x1, UPT ;  /* 0x000000012f00788c */ /* 0x000fe2000bf05270 */
[----:B------:R-:W-:-:S05]  /*c7b0*/  IMAD.MOV R152, RZ, RZ, -R153 ;  /* 0x000000ffff987224 */ /* 0x000fca00078e0a99 */
[----:B------:R-:W-:-:S05]  /*c7c0*/  PLOP3.LUT P3, PT, PT, PT, UP0, 0x80, 0x0 ;  /* 0x000000000000781c */ /* 0x000fca0003f6f008 */
[----:B------:R-:W-:-:S08]  /*c7d0*/  @UP0 ULDC.64 UR4, c[0x0][0x9e8] ;  /* 0x00027a0000040ab9 */ /* 0x000fd00000000a00 */
[----:B------:R-:W-:-:S05]  /*c7e0*/  @P3 IMAD.HI.U32 R153, R152, UR4, RZ ;  /* 0x0000000498993c27 */ /* 0x000fca000f8e00ff */
[----:B------:R-:W-:-:S04]  /*c7f0*/  @P3 SHF.R.U32.HI R152, RZ, UR5, R153 ;  /* 0x00000005ff983c19 */ /* 0x000fc80008011699 */
[----:B------:R-:W-:Y:S01]  /*c800*/  LOP3.LUT R152, RZ, R152, RZ, 0x33, !PT ;  /* 0x00000098ff987212 */ /* 0x000fe200078e33ff */
[----:B------:R-:W-:Y:S06]  /*c810*/  BRA `(.L_x_6023) ;  /* 0x0000000000147947 */ /* 0x000fec0003800000 */
.L_x_6022:
[----:B------:R-:W-:-:S06]  /*c820*/  UISETP.NE.AND UP0, UPT, UR47, 0x1, UPT ;  /* 0x000000012f00788c */ /* 0x000fcc000bf05270 */
[----:B------:R-:W-:-:S05]  /*c830*/  PLOP3.LUT P3, PT, PT, PT, UP0, 0x80, 0x0 ;  /* 0x000000000000781c */ /* 0x000fca0003f6f008 */
[----:B------:R-:W-:-:S08]  /*c840*/  @UP0 ULDC.64 UR4, c[0x0][0x9e8] ;  /* 0x00027a0000040ab9 */ /* 0x000fd00000000a00 */
[----:B------:R-:W-:-:S05]  /*c850*/  @P3 IMAD.HI.U32 R153, R152, UR4, RZ ;  /* 0x0000000498993c27 */ /* 0x000fca000f8e00ff */
[----:B------:R-:W-:-:S07]  /*c860*/  @P3 SHF.R.U32.HI R152, RZ, UR5, R153 ;  /* 0x00000005ff983c19 */ /* 0x000fce0008011699 */
.L_x_6023:
[----:B------:R-:W-:Y:S05]  /*c870*/  BSYNC B0 ;  /* 0x0000000000007941 */ /* 0x000fea0003800000 */
.L_x_6021:
[----:B------:R-:W-:-:S04]  /*c880*/  IMAD.U32 R153, RZ, RZ, UR47 ;  /* 0x0000002fff997e24 */ /* 0x000fc8000f8e00ff */
[----:B------:R-:W-:-:S05]  /*c890*/  IMAD R152, R152, R153, UR47 ;  /* 0x0000002f98987e24 */ /* 0x000fca000f8e0299 */
[----:B------:R-:W-:-:S07]  /*c8a0*/  VIMNMX R21, R21, R152, PT ;  /* 0x0000009815157248 */ /* 0x000fce0003fe0100 */
.L_x_6020:
[----:B------:R-:W-:Y:S01]  /*c8b0*/  SHF.R.S32.HI R152, RZ, 0x1f, R21 ;  /* 0x0000001fff987819 */ /* 0x000fe20000011415 */
[----:B------:R-:W-:Y:S03]  /*c8c0*/  BSSY B1, `(.L_x_6024) ;  /* 0x0000291000017945 */ /* 0x000fe60003800000 */
[----:B------:R-:W-:-:S04]  /*c8d0*/  LEA.HI R152, R152, R21, RZ, 0x6 ;  /* 0x0000001598987211 */ /* 0x000fc800078f30ff */
[----:B------:R-:W-:-:S04]  /*c8e0*/  SHF.R.S32.HI R213, RZ, 0x6, R152 ;  /* 0x00000006ffd57819 */ /* 0x000fc80000011498 */
[----:B------:R-:W-:-:S04]  /*c8f0*/  VIMNMX R213, R202, R213, !PT ;  /* 0x000000d5cad57248 */ /* 0x000fc80007fe0100 */
[----:B------:R-:W-:-:S13]  /*c900*/  ISETP.GE.AND P3, PT, R12, R213, PT ;  /* 0x000000d50c00720c */ /* 0x000fda0003f66270 */
[----:B------:R-:W-:Y:S05]  /*c910*/  @!P3 BRA `(.L_x_6025) ;  /* 0x00000028002cb947 */ /* 0x000fea0003800000 */
[----:B------:R-:W-:Y:S01]  /*c920*/  BSSY B0, `(.L_x_6026) ;  /* 0x0000287000007945 */ /* 0x000fe20003800000 */
.L_x_6045:
[----:B------:R-:W-:-:S05]  /*c930*/  VIADD R214, R18, 0x1 ;  /* 0x0000000112d67836 */ /* 0x000fca0000000000 */
[----:B------:R-:W-:-:S04]  /*c940*/  ISETP.NE.AND P3, PT, R214, 0x2, PT ;  /* 0x00000002d600780c */ /* 0x000fc80003f65270 */
[----:B------:R-:W-:Y:S02]  /*c950*/  SEL R20, RZ, 0x1, P3 ;  /* 0x00000001ff147807 */ /* 0x000fe40001800000 */
[----:B------:R-:W-:Y:S02]  /*c960*/  SEL R214, R214, RZ, P3 ;  /* 0x000000ffd6d67207 */ /* 0x000fe40001800000 */
[----:B------:R-:W-:Y:S01]  /*c970*/  LOP3.LUT R19, R19, R20, RZ, 0x3c, !PT ;  /* 0x0000001413137212 */ /* 0x000fe200078e3cff */
[----:B0-----:R-:W-:Y:S06]  /*c980*/  @!P0 BRA `(.L_x_6027) ;  /* 0x0000000000048947 */ /* 0x001fec0003800000 */
[----:B------:R-:W-:Y:S01]  /*c990*/  BPT.TRAP 0x1 ;  /* 0x000000040000795c */ /* 0x000fe20000300000 */
.L_x_6027:
[----:B------:R-:W-:Y:S01]  /*c9a0*/  IMAD R215, R214, 0x8, R2 ;  /* 0x00000008d6d77824 */ /* 0x000fe200078e0202 */
[----:B------:R-:W-:-:S04]  /*c9b0*/  SHF.L.U32 R216, R19, 0x1f, RZ ;  /* 0x0000001f13d87819 */ /* 0x000fc800000006ff */
[----:B------:R0:W1:Y:S01]  /*c9c0*/  SYNCS.PHASECHK.TRANS64.TRYWAIT P3, [R215+URZ+0x28c30], R216 ;  /* 0x028c30d8d70075a7 */ /* 0x000062000806017f */
[----:B------:R-:W-:Y:S05]  /*c9d0*/  @!P0 BRA `(.L_x_6028) ;  /* 0x0000000000048947 */ /* 0x000fea0003800000 */
[----:B------:R-:W-:Y:S01]  /*c9e0*/  BPT.TRAP 0x1 ;  /* 0x000000040000795c */ /* 0x000fe20000300000 */
.L_x_6028:
[----:B------:R-:W-:Y:S01]  /*c9f0*/  BSSY B2, `(.L_x_6029) ;  /* 0x0000006000027945 */ /* 0x000fe20003800000 */
[----:B------:R-:W-:Y:S02]  /*ca00*/  IMAD R20, R214, 0x200, R13 ;  /* 0x00000200d6147824 */ /* 0x000fe400078e020d */
[----:B------:R-:W-:Y:S01]  /*ca10*/  IMAD.MOV.U32 R21, RZ, RZ, 0x40000040 ;  /* 0x40000040ff157424 */ /* 0x000fe200078e00ff */
[----:B-1----:R-:W-:Y:S06]  /*ca20*/  @P3 BRA `(.L_x_6030) ;  /* 0x0000000000083947 */ /* 0x002fec0003800000 */
[----:B------:R-:W1:Y:S02]  /*ca30*/  SYNCS.PHASECHK.TRANS64.TRYWAIT P3, [R215+URZ+0x28c30], R216 ;  /* 0x028c30d8d70075a7 */ /* 0x000e64000806017f */
[----:B-1----:R-:W-:Y:S05]  /*ca40*/  @!P3 BRA `(.L_x_6031) ;  /* 0x00000148000cb947 */ /* 0x002fea0003800000 */
.L_x_6030:
[----:B------:R-:W-:Y:S05]  /*ca50*/  BSYNC B2 ;  /* 0x0000000000027941 */ /* 0x000fea0003800000 */
.L_x_6029:
[C---:B------:R-:W-:Y:S01]  /*ca60*/  R2UR UR6, R20.reuse ;  /* 0x00000000140672ca */ /* 0x040fe200000e0000 */
[----:B------:R-:W-:Y:S01]  /*ca70*/  WARPGROUP.ARRIVE ;  /* 0x00000000000079c5 */ /* 0x000fe20000000000 */
[----:B------:R-:W-:Y:S01]  /*ca80*/  R2UR UR7, R21 ;  /* 0x00000000150772ca */ /* 0x000fe200000e0000 */
[----:B------:R-:W-:Y:S01]  /*ca90*/  VIADD R206, R20, 0x2 ;  /* 0x0000000214ce7836 */ /* 0x000fe20000000000 */
[----:B------:R-:W-:Y:S01]  /*caa0*/  R2UR UR4, R4 ;  /* 0x00000000040472ca */ /* 0x000fe200000e0000 */
[----:B------:R-:W-:Y:S01]  /*cab0*/  IMAD.MOV.U32 R207, RZ, RZ, 0x40000040 ;  /* 0x40000040ffcf7424 */ /* 0x000fe200078e00ff */
[----:B------:R-:W-:Y:S01]  /*cac0*/  R2UR UR5, R5 ;  /* 0x00000000050572ca */ /* 0x000fe200000e0000 */
[----:B------:R-:W-:Y:S01]  /*cad0*/  IMAD.MOV.U32 R21, RZ, RZ, 0x40000040 ;  /* 0x40000040ff157424 */ /* 0x000fe200078e00ff */
[----:B------:R-:W-:-:S06]  /*cae0*/  UISETP.NE.AND UP0, UPT, UR48, URZ, UPT ;  /* 0x0000003f3000728c */ /* 0x000fcc000bf05270 */
[----:B------:R-:W-:-:S05]  /*caf0*/  PLOP3.LUT P3, PT, PT, PT, UP0, 0x40, 0x0 ;  /* 0x000000000000781c */ /* 0x000fca0003f6e808 */
[----:B------:R-:W-:Y:S01]  /*cb00*/  HGMMA.64x64x16.F32.BF16 R152, gdesc[UR4], RZ, !UPT, gsb0 ;  /* 0x00e00000049879f0 */ /* 0x000fe2000c0018ff */
[----:B------:R-:W-:Y:S01]  /*cb10*/  R2UR UR6, R206 ;  /* 0x00000000ce0672ca */ /* 0x000fe200000e0000 */
[----:B------:R-:W-:Y:S01]  /*cb20*/  VIADD R206, R20, 0x4 ;  /* 0x0000000414ce7836 */ /* 0x000fe20000000000 */
        /* <DEDUP_REMOVED lines=10> */
[----:B------:R-:W-:Y:S02]  /*cbd0*/  R2UR UR7, R207 ;  /* 0x00000000cf0772ca */ /* 0x000fe400000e0000 */
[----:B------:R-:W-:Y:S02]  /*cbe0*/  R2UR UR4, R8 ;  /* 0x00000000080472ca */ /* 0x000fe400000e0000 */
[----:B------:R-:W-:Y:S01]  /*cbf0*/  R2UR UR5, R9 ;  /* 0x00000000090572ca */ /* 0x000fe200000e0000 */
[----:B------:R-:W-:Y:S02]  /*cc00*/  WARPGROUP.DEPBAR.LE gsb0, 0x0 ;  /* 0x00008000000079c5 */ /* 0x000fe40000010000 */
[----:B------:R-:W-:-:S10]  /*cc10*/  WARPGROUP.ARRIVE ;  /* 0x00000000000079c5 */ /* 0x000fd40000000000 */
[----:B------:R-:W-:Y:S01]  /*cc20*/  HGMMA.64x64x16.F32.BF16 R152, gdesc[UR4], R152, gsb0 ;  /* 0x00e00000049879f0 */ /* 0x000fe20008001898 */
[----:B------:R-:W-:Y:S02]  /*cc30*/  R2UR UR6, R20 ;  /* 0x00000000140672ca */ /* 0x000fe400000e0000 */
[----:B------:R-:W-:Y:S01]  /*cc40*/  R2UR UR7, R21 ;  /* 0x00000000150772ca */ /* 0x000fe200000e0000 */
[----:B------:R-:W2:Y:S01]  /*cc50*/  @P2 LDC R20, c[0x0][0x450] ;  /* 0x00011400ff142b82 */ /* 0x000ea20000000800 */
[----:B------:R-:W-:Y:S02]  /*cc60*/  R2UR UR4, R6 ;  /* 0x00000000060472ca */ /* 0x000fe400000e0000 */
[----:B------:R-:W-:-:S05]  /*cc70*/  R2UR UR5, R7 ;  /* 0x00000000070572ca */ /* 0x000fca00000e0000 */
[----:B------:R-:W3:Y:S02]  /*cc80*/  @P2 LDC R21, c[0x0][0x44c] ;  /* 0x00011300ff152b82 */ /* 0x000ee40000000800 */
[----:B---3--:R-:W-:-:S05]  /*cc90*/  @P2 IMAD.HI.U32 R21, R206, R21, RZ ;  /* 0x00000015ce152227 */ /* 0x008fca00078e00ff */
[----:B--2---:R-:W-:Y:S01]  /*cca0*/  @P2 SHF.R.U32.HI R206, RZ, R20, R21 ;  /* 0x00000014ffce2219 */ /* 0x004fe20000011615 */
[----:B------:R-:W-:-:S04]  /*ccb0*/  @!P1 VIADD R20, R215, 0x28c40 ;  /* 0x00028c40d7149836 */ /* 0x000fc80000000000 */
[----:B------:R-:W2:Y:S01]  /*ccc0*/  SHFL.IDX PT, R233, R206, RZ, 0x1c1f ;  /* 0x001c1fffcee97589 */ /* 0x000ea200000e0000 */
[----:B------:R-:W-:Y:S01]  /*ccd0*/  @!P1 PRMT R20, RZ, 0x654, R20 ;  /* 0x00000654ff149816 */ /* 0x000fe20000000014 */
        /* <DEDUP_REMOVED lines=30> */
[----:B------:R-:W-:-:S02]  /*cec0*/  IMAD.SHL.U32 R178, R12, 0x40, RZ ;  /* 0x000000400cb27824 */ /* 0x000fc400078e00ff */
[----:B------:R-:W-:Y:S01]  /*ced0*/  FMUL.FTZ R152, R152, UR44 ;  /* 0x0000002c98987c20 */ /* 0x000fe20008410000 */
[----:B------:R-:W-:Y:S01]  /*cee0*/  FMUL.FTZ R169, R169, UR44 ;  /* 0x0000002ca9a97c20 */ /* 0x000fe20008410000 */
[----:B------:R-:W-:Y:S01]  /*cef0*/  FMUL.FTZ R177, R177, UR44 ;  /* 0x0000002cb1b17c20 */ /* 0x000fe20008410000 */
[----:B------:R-:W-:Y:S01]  /*cf00*/  FMUL.FTZ R180, R181, UR44 ;  /* 0x0000002cb5b47c20 */ /* 0x000fe20008410000 */
[----:B------:R-:W-:Y:S01]  /*cf10*/  FMUL.FTZ R175, R182, UR44 ;  /* 0x0000002cb6af7c20 */ /* 0x000fe20008410000 */
[----:B------:R-:W-:Y:S01]  /*cf20*/  FMUL.FTZ R176, R183, UR44 ;  /* 0x0000002cb7b07c20 */ /* 0x000fe20008410000 */
[----:B------:R-:W-:Y:S01]  /*cf30*/  IADD3 R183, -R184, 0x1, -R178 ;  /* 0x00000001b8b77810 */ /* 0x000fe20007ffe9b2 */
[----:B------:R-:W3:Y:S01]  /*cf40*/  MUFU.TANH R152, R152 ;  /* 0x0000009800987308 */ /* 0x000ee20000002400 */
[----:B------:R4:W-:Y:S02]  /*cf50*/  @!P1 SYNCS.ARRIVE.TRANS64.RED.A1T0 RZ, [R20+URZ], RZ ;  /* 0x000000ff14ff99a7 */ /* 0x0009e4000810043f */
[----:B------:R-:W-:-:S05]  /*cf60*/  IADD3 R183, -R22, R183, R23 ;  /* 0x000000b716b77210 */ /* 0x000fca0007ffe117 */
[----:B------:R-:W0:Y:S01]  /*cf70*/  MUFU.TANH R207, R207 ;  /* 0x000000cf00cf7308 */ /* 0x000e220000002400 */
[C---:B------:R-:W-:Y:S02]  /*cf80*/  VIADD R232, R183.reuse, UR41 ;  /* 0x00000029b7e87c36 */ /* 0x040fe40008000000 */
[----:B------:R-:W-:Y:S02]  /*cf90*/  VIADD R183, R183, UR45 ;  /* 0x0000002db7b77c36 */ /* 0x000fe40008000000 */
[C---:B--2---:R-:W-:Y:S02]  /*cfa0*/  IMAD.IADD R182, R233.reuse, 0x1, R232 ;  /* 0x00000001e9b67824 */ /* 0x044fe400078e02e8 */
[----:B------:R-:W-:Y:S01]  /*cfb0*/  IMAD.IADD R181, R233, 0x1, R183 ;  /* 0x00000001e9b57824 */ /* 0x000fe200078e02b7 */
[----:B------:R-:W2:Y:S08]  /*cfc0*/  MUFU.TANH R153, R153 ;  /* 0x0000009900997308 */ /* 0x000eb00000002400 */
        /* <DEDUP_REMOVED lines=29> */
[----:B--234-:R-:W-:Y:S05]  /*d1a0*/  @P3 BRA `(.L_x_6032) ;  /* 0x0000000000583947 */ /* 0x01cfea0003800000 */
        /* <DEDUP_REMOVED lines=12> */
.L_x_6034:
[----:B------:R-:W-:-:S05]  /*d270*/  IMAD.U32 R234, RZ, RZ, UR40 ;  /* 0x00000028ffea7e24 */ /* 0x000fca000f8e00ff */
[----:B------:R-:W-:-:S13]  /*d280*/  ISETP.NE.AND P3, PT, R234, 0x1, PT ;  /* 0x00000001ea00780c */ /* 0x000fda0003f65270 */
[----:B------:R-:W2:Y:S02]  /*d290*/  @P3 LDC.64 R20, c[0x0][0x9e8] ;  /* 0x00027a00ff143b82 */ /* 0x000ea40000000a00 */
[----:B--2---:R-:W-:-:S05]  /*d2a0*/  @P3 IMAD.HI.U32 R20, R233, R20, RZ ;  /* 0x00000014e9143227 */ /* 0x004fca00078e00ff */
[----:B------:R-:W-:-:S07]  /*d2b0*/  @P3 SHF.R.U32.HI R233, RZ, R21, R20 ;  /* 0x00000015ffe93219 */ /* 0x000fce0000011614 */
.L_x_6035:
[----:B------:R-:W-:Y:S05]  /*d2c0*/  BSYNC B2 ;  /* 0x0000000000027941 */ /* 0x000fea0003800000 */
.L_x_6033:
[----:B------:R-:W-:-:S04]  /*d2d0*/  IMAD R233, R233, R234, -R178 ;  /* 0x000000eae9e97224 */ /* 0x000fc800078e0ab2 */
[----:B------:R-:W-:-:S05]  /*d2e0*/  IMAD.IADD R233, R233, 0x1, -R184 ;  /* 0x00000001e9e97824 */ /* 0x000fca00078e0ab8 */
[----:B------:R-:W-:Y:S02]  /*d2f0*/  VIMNMX R181, R181, R233, !PT ;  /* 0x000000e9b5b57248 */ /* 0x000fe40007fe0100 */
[----:B------:R-:W-:-:S07]  /*d300*/  VIADDMNMX R182, R233, R234, R182, PT ;  /* 0x000000eae9b67246 */ /* 0x000fce00038001b6 */
.L_x_6032:
[----:B------:R-:W-:Y:S01]  /*d310*/  ISETP.GT.AND P3, PT, R12, -0x1, PT ;  /* 0xffffffff0c00780c */ /* 0x000fe20003f64270 */
[----:B------:R-:W2:Y:S01]  /*d320*/  SHFL.IDX PT, R206, R206, 0x1, 0x1c1f ;  /* 0x003c1f00cece7f89 */ /* 0x000ea200000e0000 */
[----:B------:R-:W-:Y:S02]  /*d330*/  UISETP.NE.AND UP0, UPT, UR48, URZ, UPT ;  /* 0x0000003f3000728c */ /* 0x000fe4000bf05270 */
[C---:B------:R-:W-:Y:S02]  /*d340*/  ISETP.GT.AND P4, PT, R181.reuse, RZ, P3 ;  /* 0x000000ffb500720c */ /* 0x040fe40001f84270 */
[C---:B------:R-:W-:Y:S02]  /*d350*/  ISETP.GT.AND P6, PT, R181.reuse, 0x8, P3 ;  /* 0x00000008b500780c */ /* 0x040fe40001fc4270 */
[----:B------:R-:W-:Y:S02]  /*d360*/  ISETP.LT.OR P5, PT, R182, 0x1, P4 ;  /* 0x00000001b600780c */ /* 0x000fe400027a1670 */
[----:B------:R-:W-:-:S02]  /*d370*/  ISETP.GT.AND P4, PT, R181, 0x1, P3 ;  /* 0x00000001b500780c */ /* 0x000fc40001f84270 */
[----:B------:R-:W-:Y:S02]  /*d380*/  FSEL R152, R152, -INF , !P5 ;  /* 0xff80000098987808 */ /* 0x000fe40006800000 */
[C---:B------:R-:W-:Y:S02]  /*d390*/  ISETP.LT.OR P4, PT, R182.reuse, 0x2, P4 ;  /* 0x00000002b600780c */ /* 0x040fe40002781670 */
[----:B------:R-:W-:Y:S02]  /*d3a0*/  ISETP.GT.AND P5, PT, R181, 0x9, P3 ;  /* 0x00000009b500780c */ /* 0x000fe40001fa4270 */
[----:B0-----:R-:W-:Y:S02]  /*d3b0*/  FSEL R207, R207, -INF , !P4 ;  /* 0xff800000cfcf7808 */ /* 0x001fe40006000000 */
[----:B------:R-:W-:Y:S02]  /*d3c0*/  ISETP.GT.AND P4, PT, R181, 0x10, P3 ;  /* 0x00000010b500780c */ /* 0x000fe40001f84270 */
[----:B------:R-:W-:-:S02]  /*d3d0*/  ISETP.LT.OR P6, PT, R182, 0x9, P6 ;  /* 0x00000009b600780c */ /* 0x000fc400037c1670 */
[----:B------:R-:W-:Y:S01]  /*d3e0*/  ISETP.LT.OR P4, PT, R182, 0x11, P4 ;  /* 0x00000011b600780c */ /* 0x000fe20002781670 */
[--C-:B--2---:R-:W-:Y:S01]  /*d3f0*/  IMAD.IADD R232, R232, 0x1, R206.reuse ;  /* 0x00000001e8e87824 */ /* 0x104fe200078e02ce */
[C---:B------:R-:W-:Y:S01]  /*d400*/  ISETP.LT.OR P5, PT, R182.reuse, 0xa, P5 ;  /* 0x0000000ab600780c */ /* 0x040fe20002fa1670 */
[----:B------:R-:W-:Y:S01]  /*d410*/  IMAD.IADD R183, R183, 0x1, R206 ;  /* 0x00000001b7b77824 */ /* 0x000fe200078e02ce */
[----:B------:R-:W-:Y:S02]  /*d420*/  FSEL R159, R159, -INF , !P4 ;  /* 0xff8000009f9f7808 */ /* 0x000fe40006000000 */
[----:B------:R-:W-:Y:S02]  /*d430*/  ISETP.GT.AND P4, PT, R181, 0x19, P3 ;  /* 0x00000019b500780c */ /* 0x000fe40001f84270 */
[----:B------:R-:W-:Y:S02]  /*d440*/  FSEL R229, R229, -INF , !P6 ;  /* 0xff800000e5e57808 */ /* 0x000fe40007000000 */
[----:B------:R-:W-:-:S02]  /*d450*/  ISETP.LT.OR P4, PT, R182, 0x1a, P4 ;  /* 0x0000001ab600780c */ /* 0x000fc40002781670 */
[----:B------:R-:W-:Y:S02]  /*d460*/  FSEL R230, R230, -INF , !P5 ;  /* 0xff800000e6e67808 */ /* 0x000fe40006800000 */
[C---:B------:R-:W-:Y:S02]  /*d470*/  ISETP.GT.AND P6, PT, R181.reuse, 0x11, P3 ;  /* 0x00000011b500780c */ /* 0x040fe40001fc4270 */
[C---:B------:R-:W-:Y:S02]  /*d480*/  ISETP.GT.AND P5, PT, R181.reuse, 0x18, P3 ;  /* 0x00000018b500780c */ /* 0x040fe40001fa4270 */
[----:B------:R-:W-:Y:S02]  /*d490*/  FSEL R164, R164, -INF , !P4 ;  /* 0xff800000a4a47808 */ /* 0x000fe40006000000 */
[----:B------:R-:W-:Y:S02]  /*d4a0*/  ISETP.GT.AND P4, PT, R181, 0x28, P3 ;  /* 0x00000028b500780c */ /* 0x000fe40001f84270 */
[----:B------:R-:W-:-:S02]  /*d4b0*/  ISETP.LT.OR P6, PT, R182, 0x12, P6 ;  /* 0x00000012b600780c */ /* 0x000fc400037c1670 */
[C---:B------:R-:W-:Y:S02]  /*d4c0*/  ISETP.LT.OR P5, PT, R182.reuse, 0x19, P5 ;  /* 0x00000019b600780c */ /* 0x040fe40002fa1670 */
[----:B------:R-:W-:Y:S02]  /*d4d0*/  ISETP.LT.OR P4, PT, R182, 0x29, P4 ;  /* 0x00000029b600780c */ /* 0x000fe40002781670 */
[----:B------:R-:W-:Y:S02]  /*d4e0*/  FSEL R231, R231, -INF , !P6 ;  /* 0xff800000e7e77808 */ /* 0x000fe40007000000 */
[----:B------:R-:W-:Y:S02]  /*d4f0*/  FSEL R163, R163, -INF , !P5 ;  /* 0xff800000a3a37808 */ /* 0x000fe40006800000 */
[C---:B------:R-:W-:Y:S02]  /*d500*/  ISETP.GT.AND P6, PT, R181.reuse, 0x20, P3 ;  /* 0x00000020b500780c */ /* 0x040fe40001fc4270 */
[----:B------:R-:W-:-:S02]  /*d510*/  ISETP.GT.AND P5, PT, R181, 0x21, P3 ;  /* 0x00000021b500780c */ /* 0x000fc40001fa4270 */
[----:B------:R-:W-:Y:S02]  /*d520*/  FSEL R171, R171, -INF , !P4 ;  /* 0xff800000abab7808 */ /* 0x000fe40006000000 */
[----:B------:R-:W-:Y:S02]  /*d530*/  ISETP.GT.AND P4, PT, R181, 0x31, P3 ;  /* 0x00000031b500780c */ /* 0x000fe40001f84270 */
[C---:B------:R-:W-:Y:S02]  /*d540*/  ISETP.LT.OR P6, PT, R182.reuse, 0x21, P6 ;  /* 0x00000021b600780c */ /* 0x040fe400037c1670 */
[C---:B------:R-:W-:Y:S02]  /*d550*/  ISETP.LT.OR P5, PT, R182.reuse, 0x22, P5 ;  /* 0x00000022b600780c */ /* 0x040fe40002fa1670 */
[----:B------:R-:W-:Y:S02]  /*d560*/  ISETP.LT.OR P4, PT, R182, 0x32, P4 ;  /* 0x00000032b600780c */ /* 0x000fe40002781670 */
[----:B------:R-:W-:-:S02]  /*d570*/  FSEL R166, R166, -INF , !P6 ;  /* 0xff800000a6a67808 */ /* 0x000fc40007000000 */
[----:B------:R-:W-:Y:S02]  /*d580*/  FSEL R169, R169, -INF , !P5 ;  /* 0xff800000a9a97808 */ /* 0x000fe40006800000 */
[C---:B------:R-:W-:Y:S02]  /*d590*/  ISETP.GT.AND P6, PT, R181.reuse, 0x29, P3 ;  /* 0x00000029b500780c */ /* 0x040fe40001fc4270 */
[----:B------:R-:W-:Y:S02]  /*d5a0*/  ISETP.GT.AND P5, PT, R181, 0x30, P3 ;  /* 0x00000030b500780c */ /* 0x000fe40001fa4270 */
[----:B------:R-:W-:Y:S02]  /*d5b0*/  FSEL R177, R177, -INF , !P4 ;  /* 0xff800000b1b17808 */ /* 0x000fe40006000000 */
[----:B------:R-:W-:Y:S02]  /*d5c0*/  PLOP3.LUT P4, PT, PT, PT, UP0, 0x40, 0x0 ;  /* 0x000000000000781c */ /* 0x000fe40003f8e808 */
[----:B------:R-:W-:-:S02]  /*d5d0*/  ISETP.LT.OR P6, PT, R182, 0x2a, P6 ;  /* 0x0000002ab600780c */ /* 0x000fc400037c1670 */
[----:B------:R-:W-:Y:S02]  /*d5e0*/  ISETP.LT.OR P5, PT, R182, 0x31, P5 ;  /* 0x00000031b600780c */ /* 0x000fe40002fa1670 */
[----:B------:R-:W-:Y:S02]  /*d5f0*/  FSEL R172, R172, -INF , !P6 ;  /* 0xff800000acac7808 */ /* 0x000fe40007000000 */
[----:B------:R-:W-:Y:S02]  /*d600*/  FSEL R174, R174, -INF , !P5 ;  /* 0xff800000aeae7808 */ /* 0x000fe40006800000 */
[C---:B------:R-:W-:Y:S02]  /*d610*/  ISETP.GT.AND P6, PT, R181.reuse, 0x38, P3 ;  /* 0x00000038b500780c */ /* 0x040fe40001fc4270 */
[----:B------:R-:W-:Y:S02]  /*d620*/  ISETP.GT.AND P5, PT, R181, 0x39, P3 ;  /* 0x00000039b500780c */ /* 0x000fe40001fa4270 */
[----:B------:R-:W-:-:S02]  /*d630*/  ISETP.LT.OR P6, PT, R182, 0x39, P6 ;  /* 0x00000039b600780c */ /* 0x000fc400037c1670 */
[----:B------:R-:W-:Y:S02]  /*d640*/  ISETP.LT.OR P5, PT, R182, 0x3a, P5 ;  /* 0x0000003ab600780c */ /* 0x000fe40002fa1670 */
[----:B------:R-:W-:Y:S02]  /*d650*/  FSEL R179, R179, -INF , !P6 ;  /* 0xff800000b3b37808 */ /* 0x000fe40007000000 */
[----:B------:R-:W-:Y:S01]  /*d660*/  FSEL R180, R180, -INF , !P5 ;  /* 0xff800000b4b47808 */ /* 0x000fe20006800000 */
[----:B------:R-:W-:Y:S08]  /*d670*/  @P4 BRA `(.L_x_6036) ;  /* 0x0000000000584947 */ /* 0x000ff00003800000 */
        /* <DEDUP_REMOVED lines=12> */
.L_x_6038:
[----:B------:R-:W-:-:S05]  /*d740*/  IMAD.U32 R181, RZ, RZ, UR40 ;  /* 0x00000028ffb57e24 */ /* 0x000fca000f8e00ff */
[----:B------:R-:W-:-:S13]  /*d750*/  ISETP.NE.AND P4, PT, R181, 0x1, PT ;  /* 0x00000001b500780c */ /* 0x000fda0003f85270 */
[----:B------:R-:W0:Y:S02]  /*d760*/  @P4 LDC.64 R20, c[0x0][0x9e8] ;  /* 0x00027a00ff144b82 */ /* 0x000e240000000a00 */
[----:B0-----:R-:W-:-:S05]  /*d770*/  @P4 IMAD.HI.U32 R20, R206, R20, RZ ;  /* 0x00000014ce144227 */ /* 0x001fca00078e00ff */
[----:B------:R-:W-:-:S07]  /*d780*/  @P4 SHF.R.U32.HI R206, RZ, R21, R20 ;  /* 0x00000015ffce4219 */ /* 0x000fce0000011614 */
.L_x_6039:
[----:B------:R-:W-:Y:S05]  /*d790*/  BSYNC B2 ;  /* 0x0000000000027941 */ /* 0x000fea0003800000 */
.L_x_6037:
[----:B------:R-:W-:-:S04]  /*d7a0*/  IMAD R178, R206, R181, -R178 ;  /* 0x000000b5ceb27224 */ /* 0x000fc800078e0ab2 */
[----:B------:R-:W-:-:S05]  /*d7b0*/  IMAD.IADD R178, R178, 0x1, -R184 ;  /* 0x00000001b2b27824 */ /* 0x000fca00078e0ab8 */
[----:B------:R-:W-:Y:S02]  /*d7c0*/  VIMNMX R183, R183, R178, !PT ;  /* 0x000000b2b7b77248 */ /* 0x000fe40007fe0100 */
[----:B------:R-:W-:-:S07]  /*d7d0*/  VIADDMNMX R232, R178, R181, R232, PT ;  /* 0x000000b5b2e87246 */ /* 0x000fce00038001e8 */
.L_x_6036:
        /* <DEDUP_REMOVED lines=19> */
[----:B------:R-:W-:Y:S02]  /*d910*/  ISETP.GT.AND P6, PT, R183, RZ, P3 ;  /* 0x000000ffb700720c */ /* 0x000fe40001fc4270 */
        /* <DEDUP_REMOVED lines=9> */
[----:B------:R-:W-:-:S02]  /*d9b0*/  FSEL R154, R154, -INF , !P5 ;  /* 0xff8000009a9a7808 */ /* 0x000fc40006800000 */
[----:B------:R-:W-:Y:S02]  /*d9c0*/  FMNMX.FTZ R20, R180, R20, !PT ;  /* 0x00000014b4147209 */ /* 0x000fe40007810000 */
[----:B------:R-:W-:Y:S02]  /*d9d0*/  FMNMX.FTZ R181, R153, R15, !PT ;  /* 0x0000000f99b57209 */ /* 0x000fe40007810000 */
[C---:B------:R-:W-:Y:S01]  /*d9e0*/  ISETP.GT.AND P5, PT, R183.reuse, 0x10, P3 ;  /* 0x00000010b700780c */ /* 0x040fe20001fa4270 */
[----:B------:R-:W0:Y:S01]  /*d9f0*/  SHFL.BFLY PT, R21, R20, 0x2, 0x1f ;  /* 0x0c401f0014157f89 */ /* 0x000e2200000e0000 */
[----:B------:R-:W-:Y:S02]  /*da00*/  ISETP.GT.AND P6, PT, R183, 0x38, P3 ;  /* 0x00000038b700780c */ /* 0x000fe40001fc4270 */
[C---:B------:R-:W-:Y:S02]  /*da10*/  ISETP.LT.OR P5, PT, R232.reuse, 0x11, P5 ;  /* 0x00000011e800780c */ /* 0x040fe40002fa1670 */
[----:B------:R-:W-:-:S02]  /*da20*/  ISETP.LT.OR P6, PT, R232, 0x39, P6 ;  /* 0x00000039e800780c */ /* 0x000fc400037c1670 */
[----:B------:R-:W-:Y:S02]  /*da30*/  FSEL R157, R157, -INF , !P5 ;  /* 0xff8000009d9d7808 */ /* 0x000fe40006800000 */
[----:B------:R-:W-:Y:S02]  /*da40*/  ISETP.GT.AND P5, PT, R183, 0x19, P3 ;  /* 0x00000019b700780c */ /* 0x000fe40001fa4270 */
[----:B------:R-:W-:Y:S02]  /*da50*/  FSEL R175, R175, -INF , !P6 ;  /* 0xff800000afaf7808 */ /* 0x000fe40007000000 */
[----:B------:R-:W-:-:S04]  /*da60*/  ISETP.LT.OR P5, PT, R232, 0x1a, P5 ;  /* 0x0000001ae800780c */ /* 0x000fc80002fa1670 */
[----:B------:R-:W-:Y:S02]  /*da70*/  FSEL R161, R161, -INF , !P5 ;  /* 0xff800000a1a17808 */ /* 0x000fe40006800000 */
[----:B------:R-:W-:-:S04]  /*da80*/  ISETP.GT.AND P5, PT, R183, 0x28, P3 ;  /* 0x00000028b700780c */ /* 0x000fc80001fa4270 */
[----:B------:R-:W-:Y:S02]  /*da90*/  ISETP.LT.OR P5, PT, R232, 0x29, P5 ;  /* 0x00000029e800780c */ /* 0x000fe40002fa1670 */
[----:B0-----:R-:W-:Y:S02]  /*daa0*/  FMNMX.FTZ R21, R20, R21, !PT ;  /* 0x0000001514157209 */ /* 0x001fe40007810000 */
[----:B------:R-:W-:Y:S02]  /*dab0*/  FSEL R167, R167, -INF , !P5 ;  /* 0xff800000a7a77808 */ /* 0x000fe40006800000 */
[----:B------:R-:W-:Y:S01]  /*dac0*/  ISETP.GT.AND P5, PT, R183, 0x30, P3 ;  /* 0x00000030b700780c */ /* 0x000fe20001fa4270 */
[----:B------:R-:W0:Y:S03]  /*dad0*/  SHFL.BFLY PT, R20, R21, 0x1, 0x1f ;  /* 0x0c201f0015147f89 */ /* 0x000e2600000e0000 */
[----:B------:R-:W-:-:S04]  /*dae0*/  ISETP.LT.OR P5, PT, R232, 0x31, P5 ;  /* 0x00000031e800780c */ /* 0x000fc80002fa1670 */
[----:B------:R-:W-:Y:S02]  /*daf0*/  FSEL R170, R170, -INF , !P5 ;  /* 0xff800000aaaa7808 */ /* 0x000fe40006800000 */
[----:B0-----:R-:W-:Y:S01]  /*db00*/  FMNMX.FTZ R21, R21, R20, !PT ;  /* 0x0000001415157209 */ /* 0x001fe20007810000 */
[----:B------:R-:W-:-:S03]  /*db10*/  IMAD.U32 R20, RZ, RZ, UR39 ;  /* 0x00000027ff147e24 */ /* 0x000fc6000f8e00ff */
[----:B------:R-:W-:-:S04]  /*db20*/  FSETP.NEU.FTZ.AND P4, PT, R21, -INF , PT ;  /* 0xff8000001500780b */ /* 0x000fc80003f9d000 */
[----:B------:R-:W-:-:S05]  /*db30*/  FSEL R178, R21, RZ, P4 ;  /* 0x000000ff15b27208 */ /* 0x000fca0002000000 */
[----:B------:R-:W-:Y:S01]  /*db40*/  FADD.FTZ R178, -R178, R14 ;  /* 0x0000000eb2b27221 */ /* 0x000fe20000010100 */
[----:B------:R-:W-:-:S05]  /*db50*/  FMUL.FTZ R14, R21, R20 ;  /* 0x00000014150e7220 */ /* 0x000fca0000410000 */
[----:B------:R-:W-:Y:S02]  /*db60*/  FSEL R14, R14, RZ, P4 ;  /* 0x000000ff0e0e7208 */ /* 0x000fe40002000000 */
[----:B------:R-:W-:-:S03]  /*db70*/  ISETP.GT.AND P4, PT, R183, 0x8, P3 ;  /* 0x00000008b700780c */ /* 0x000fc60001f84270 */
[-CC-:B------:R-:W-:Y:S01]  /*db80*/  FFMA.FTZ R152, R152, R20.reuse, -R14.reuse ;  /* 0x0000001498987223 */ /* 0x180fe2000001080e */
[----:B------:R-:W-:Y:S01]  /*db90*/  ISETP.LT.OR P4, PT, R232, 0x9, P4 ;  /* 0x00000009e800780c */ /* 0x000fe20002781670 */
[-CC-:B------:R-:W-:Y:S01]  /*dba0*/  FFMA.FTZ R207, R207, R20.reuse, -R14.reuse ;  /* 0x00000014cfcf7223 */ /* 0x180fe2000001080e */
[-CC-:B------:R-:W-:Y:S01]  /*dbb0*/  FFMA.FTZ R229, R229, R20.reuse, -R14.reuse ;  /* 0x00000014e5e57223 */ /* 0x180fe2000001080e */
[-CC-:B------:R-:W-:Y:S01]  /*dbc0*/  FFMA.FTZ R230, R230, R20.reuse, -R14.reuse ;  /* 0x00000014e6e67223 */ /* 0x180fe2000001080e */
[----:B------:R-:W-:Y:S01]  /*dbd0*/  FSEL R155, R155, -INF , !P4 ;  /* 0xff8000009b9b7808 */ /* 0x000fe20006000000 */
[-CC-:B------:R-:W-:Y:S01]  /*dbe0*/  FFMA.FTZ R159, R159, R20.reuse, -R14.reuse ;  /* 0x000000149f9f7223 */ /* 0x180fe2000001080e */
[----:B------:R-:W-:Y:S01]  /*dbf0*/  ISETP.GT.AND P4, PT, R183, 0x11, P3 ;  /* 0x00000011b700780c */ /* 0x000fe20001f84270 */
[-CC-:B------:R-:W-:Y:S01]  /*dc00*/  FFMA.FTZ R231, R231, R20.reuse, -R14.reuse ;  /* 0x00000014e7e77223 */ /* 0x180fe2000001080e */
[-CC-:B------:R-:W-:Y:S01]  /*dc10*/  FFMA.FTZ R163, R163, R20.reuse, -R14.reuse ;  /* 0x00000014a3a37223 */ /* 0x180fe2000001080e */
        /* <DEDUP_REMOVED lines=12> */
[-C--:B------:R-:W-:Y:S01]  /*dce0*/  FFMA.FTZ R180, R180, R20.reuse, -R14 ;  /* 0x00000014b4b47223 */ /* 0x080fe2000001080e */
[----:B------:R-:W-:Y:S01]  /*dcf0*/  FMUL.FTZ R14, R178, R20 ;  /* 0x00000014b20e7220 */ /* 0x000fe20000410000 */
[----:B------:R-:W-:Y:S01]  /*dd00*/  MUFU.EX2 R152, R152 ;  /* 0x0000009800987308 */ /* 0x000fe20000000800 */
[----:B------:R-:W-:-:S02]  /*dd10*/  FSEL R162, R162, -INF , !P4 ;  /* 0xff800000a2a27808 */ /* 0x000fc40006000000 */
[----:B------:R-:W-:-:S04]  /*dd20*/  ISETP.GT.AND P4, PT, R183, 0x29, P3 ;  /* 0x00000029b700780c */ /* 0x000fc80001f84270 */
[----:B------:R-:W-:Y:S01]  /*dd30*/  ISETP.LT.OR P4, PT, R232, 0x2a, P4 ;  /* 0x0000002ae800780c */ /* 0x000fe20002781670 */
[----:B------:R-:W0:Y:S03]  /*dd40*/  MUFU.EX2 R14, R14 ;  /* 0x0000000e000e7308 */ /* 0x000e260000000800 */
[----:B------:R-:W-:Y:S02]  /*dd50*/  FSEL R178, R168, -INF , !P4 ;  /* 0xff800000a8b27808 */ /* 0x000fe40006000000 */
[----:B------:R-:W-:Y:S02]  /*dd60*/  FMNMX.FTZ R168, R154, R181, !PT ;  /* 0x000000b59aa87209 */ /* 0x000fe40007810000 */
[----:B------:R-:W-:Y:S01]  /*dd70*/  ISETP.GT.AND P4, PT, R183, 0x31, P3 ;  /* 0x00000031b700780c */ /* 0x000fe20001f84270 */
[----:B------:R-:W2:Y:S01]  /*dd80*/  MUFU.EX2 R207, R207 ;  /* 0x000000cf00cf7308 */ /* 0x000ea20000000800 */
[----:B------:R-:W-:-:S02]  /*dd90*/  FMNMX.FTZ R181, R155, R168, !PT ;  /* 0x000000a89bb57209 */ /* 0x000fc40007810000 */
[----:B------:R-:W-:Y:S02]  /*dda0*/  ISETP.LT.OR P4, PT, R232, 0x32, P4 ;  /* 0x00000032e800780c */ /* 0x000fe40002781670 */
[----:B------:R-:W-:Y:S02]  /*ddb0*/  FMNMX.FTZ R168, R156, R181, !PT ;  /* 0x000000b59ca87209 */ /* 0x000fe40007810000 */
[----:B------:R-:W-:Y:S01]  /*ddc0*/  ISETP.GT.AND P3, PT, R183, 0x39, P3 ;  /* 0x00000039b700780c */ /* 0x000fe20001f64270 */
[----:B------:R-:W3:Y:S01]  /*ddd0*/  MUFU.EX2 R229, R229 ;  /* 0x000000e500e57308 */ /* 0x000ee20000000800 */
[----:B------:R-:W-:Y:S01]  /*dde0*/  FMNMX.FTZ R181, R157, R168, !PT ;  /* 0x000000a89db57209 */ /* 0x000fe20007810000 */
[----:B0-----:R-:W-:Y:S01]  /*ddf0*/  FFMA.FTZ R0, R14, R0, R152 ;  /* 0x000000000e007223 */ /* 0x001fe20000010098 */
[----:B------:R-:W-:Y:S01]  /*de00*/  FSEL R173, R173, -INF , !P4 ;  /* 0xff800000adad7808 */ /* 0x000fe20006000000 */
[-C--:B------:R-:W-:Y:S01]  /*de10*/  FMUL.FTZ R24, R24, R14.reuse ;  /* 0x0000000e18187220 */ /* 0x080fe20000410000 */
[----:B------:R-:W-:Y:S01]  /*de20*/  FMNMX.FTZ R181, R158, R181, !PT ;  /* 0x000000b59eb57209 */ /* 0x000fe20007810000 */
[-C--:B------:R-:W-:Y:S01]  /*de30*/  FMUL.FTZ R25, R25, R14.reuse ;  /* 0x0000000e19197220 */ /* 0x080fe20000410000 */
[----:B------:R-:W-:Y:S01]  /*de40*/  ISETP.LT.OR P3, PT, R232, 0x3a, P3 ;  /* 0x0000003ae800780c */ /* 0x000fe20001f61670 */
[----:B------:R-:W0:Y:S01]  /*de50*/  MUFU.EX2 R230, R230 ;  /* 0x000000e600e67308 */ /* 0x000e220000000800 */
[----:B------:R-:W-:Y:S01]  /*de60*/  FMNMX.FTZ R168, R160, R181, !PT ;  /* 0x000000b5a0a87209 */ /* 0x000fe20007810000 */
[----:B--2---:R-:W-:Y:S01]  /*de70*/  FADD.FTZ R0, R207, R0 ;  /* 0x00000000cf007221 */ /* 0x004fe20000010000 */
[----:B------:R-:W-:Y:S01]  /*de80*/  FSEL R176, R176, -INF , !P3 ;  /* 0xff800000b0b07808 */ /* 0x000fe20005800000 */
[----:B------:R-:W-:Y:S01]  /*de90*/  FMUL.FTZ R28, R28, R14 ;  /* 0x0000000e1c1c7220 */ /* 0x000fe20000410000 */
[----:B------:R-:W-:Y:S01]  /*dea0*/  FMNMX.FTZ R181, R161, R168, !PT ;  /* 0x000000a8a1b57209 */ /* 0x000fe20007810000 */
[----:B------:R-:W-:Y:S01]  /*deb0*/  FMUL.FTZ R29, R29, R14 ;  /* 0x0000000e1d1d7220 */ /* 0x000fe20000410000 */
[----:B------:R-:W-:Y:S01]  /*dec0*/  F2FP.BF16.F32.PACK_AB R152, R207, R152 ;  /* 0x00000098cf98723e */ /* 0x000fe200000010ff */
[----:B------:R-:W2:Y:S01]  /*ded0*/  MUFU.EX2 R159, R159 ;  /* 0x0000009f009f7308 */ /* 0x000ea20000000800 */
[----:B------:R-:W-:Y:S01]  /*dee0*/  FMNMX.FTZ R168, R162, R181, !PT ;  /* 0x000000b5a2a87209 */ /* 0x000fe20007810000 */
[----:B---3--:R-:W-:Y:S01]  /*def0*/  FADD.FTZ R233, R229, R0 ;  /* 0x00000000e5e97221 */ /* 0x008fe20000010000 */
[-C--:B------:R-:W-:Y:S01]  /*df00*/  FMUL.FTZ R32, R32, R14.reuse ;  /* 0x0000000e20207220 */ /* 0x080fe20000410000 */
[----:B------:R-:W-:Y:S01]  /*df10*/  FMUL.FTZ R33, R33, R14 ;  /* 0x0000000e21217220 */ /* 0x000fe20000410000 */
[----:B------:R-:W-:Y:S01]  /*df20*/  FMNMX.FTZ R168, R165, R168, !PT ;  /* 0x000000a8a5a87209 */ /* 0x000fe20007810000 */
[-C--:B------:R-:W-:Y:S01]  /*df30*/  FMUL.FTZ R36, R36, R14.reuse ;  /* 0x0000000e24247220 */ /* 0x080fe20000410000 */
[----:B------:R-:W-:Y:S01]  /*df40*/  FMUL.FTZ R37, R37, R14 ;  /* 0x0000000e25257220 */ /* 0x000fe20000410000 */
[----:B------:R-:W3:Y:S01]  /*df50*/  MUFU.EX2 R231, R231 ;  /* 0x000000e700e77308 */ /* 0x000ee20000000800 */
[----:B------:R-:W-:Y:S01]  /*df60*/  FMNMX.FTZ R168, R167, R168, !PT ;  /* 0x000000a8a7a87209 */ /* 0x000fe20007810000 */
[----:B0-----:R-:W-:Y:S01]  /*df70*/  FADD.FTZ R0, R230, R233 ;  /* 0x000000e9e6007221 */ /* 0x001fe20000010000 */
[-C--:B------:R-:W-:Y:S01]  /*df80*/  FMUL.FTZ R40, R40, R14.reuse ;  /* 0x0000000e28287220 */ /* 0x080fe20000410000 */
[----:B------:R-:W-:Y:S01]  /*df90*/  FMUL.FTZ R41, R41, R14 ;  /* 0x0000000e29297220 */ /* 0x000fe20000410000 */
[----:B------:R-:W-:Y:S01]  /*dfa0*/  FMNMX.FTZ R168, R178, R168, !PT ;  /* 0x000000a8b2a87209 */ /* 0x000fe20007810000 */
[-C--:B------:R-:W-:Y:S01]  /*dfb0*/  FMUL.FTZ R44, R44, R14.reuse ;  /* 0x0000000e2c2c7220 */ /* 0x080fe20000410000 */
[----:B------:R-:W-:Y:S01]  /*dfc0*/  FMUL.FTZ R45, R45, R14 ;  /* 0x0000000e2d2d7220 */ /* 0x000fe20000410000 */
[----:B------:R-:W0:Y:S01]  /*dfd0*/  MUFU.EX2 R163, R163 ;  /* 0x000000a300a37308 */ /* 0x000e220000000800 */
[----:B------:R-:W-:Y:S01]  /*dfe0*/  FMNMX.FTZ R168, R170, R168, !PT ;  /* 0x000000a8aaa87209 */ /* 0x000fe20007810000 */
[----:B--2---:R-:W-:Y:S01]  /*dff0*/  FADD.FTZ R0, R159, R0 ;  /* 0x000000009f007221 */ /* 0x004fe20000010000 */
[-C--:B------:R-:W-:Y:S01]  /*e000*/  FMUL.FTZ R48, R48, R14.reuse ;  /* 0x0000000e30307220 */ /* 0x080fe20000410000 */
[----:B------:R-:W-:Y:S01]  /*e010*/  FMUL.FTZ R49, R49, R14 ;  /* 0x0000000e31317220 */ /* 0x000fe20000410000 */
[----:B------:R-:W-:Y:S01]  /*e020*/  FMNMX.FTZ R168, R173, R168, !PT ;  /* 0x000000a8ada87209 */ /* 0x000fe20007810000 */
[-C--:B------:R-:W-:Y:S01]  /*e030*/  FMUL.FTZ R52, R52, R14.reuse ;  /* 0x0000000e34347220 */ /* 0x080fe20000410000 */
[----:B------:R-:W-:Y:S01]  /*e040*/  FMUL.FTZ R53, R53, R14 ;  /* 0x0000000e35357220 */ /* 0x000fe20000410000 */
[----:B------:R-:W2:Y:S01]  /*e050*/  MUFU.EX2 R164, R164 ;  /* 0x000000a400a47308 */ /* 0x000ea20000000800 */
[----:B------:R-:W-:Y:S01]  /*e060*/  FMNMX.FTZ R181, R175, R168, !PT ;  /* 0x000000a8afb57209 */ /* 0x000fe20007810000 */
[----:B---3--:R-:W-:Y:S01]  /*e070*/  FADD.FTZ R0, R231, R0 ;  /* 0x00000000e7007221 */ /* 0x008fe20000010000 */
[-C--:B------:R-:W-:Y:S01]  /*e080*/  FMUL.FTZ R56, R56, R14.reuse ;  /* 0x0000000e38387220 */ /* 0x080fe20000410000 */
[-C--:B------:R-:W-:Y:S01]  /*e090*/  FMUL.FTZ R57, R57, R14.reuse ;  /* 0x0000000e39397220 */ /* 0x080fe20000410000 */
[----:B------:R-:W-:Y:S01]  /*e0a0*/  FMNMX.FTZ R168, R176, R181, !PT ;  /* 0x000000b5b0a87209 */ /* 0x000fe20007810000 */
[-C--:B------:R-:W-:Y:S01]  /*e0b0*/  FMUL.FTZ R60, R60, R14.reuse ;  /* 0x0000000e3c3c7220 */ /* 0x080fe20000410000 */
[-C--:B------:R-:W-:Y:S01]  /*e0c0*/  FMUL.FTZ R61, R61, R14.reuse ;  /* 0x0000000e3d3d7220 */ /* 0x080fe20000410000 */
[----:B------:R-:W3:Y:S01]  /*e0d0*/  MUFU.EX2 R166, R166 ;  /* 0x000000a600a67308 */ /* 0x000ee20000000800 */
[-C--:B------:R-:W-:Y:S01]  /*e0e0*/  FMUL.FTZ R64, R64, R14.reuse ;  /* 0x0000000e40407220 */ /* 0x080fe20000410000 */
[----:B------:R-:W4:Y:S01]  /*e0f0*/  SHFL.BFLY PT, R181, R168, 0x2, 0x1f ;  /* 0x0c401f00a8b57f89 */ /* 0x000f2200000e0000 */
        /* <DEDUP_REMOVED lines=23> */
[----:B----4-:R-:W-:Y:S01]  /*e270*/  FMNMX.FTZ R168, R168, R181, !PT ;  /* 0x000000b5a8a87209 */ /* 0x010fe20007810000 */
[-C--:B------:R-:W-:Y:S01]  /*e280*/  FMUL.FTZ R105, R105, R14.reuse ;  /* 0x0000000e69697220 */ /* 0x080fe20000410000 */
[-C--:B------:R-:W-:Y:S01]  /*e290*/  FMUL.FTZ R108, R108, R14.reuse ;  /* 0x0000000e6c6c7220 */ /* 0x080fe20000410000 */
[-C--:B------:R-:W-:Y:S01]  /*e2a0*/  FMUL.FTZ R109, R109, R14.reuse ;  /* 0x0000000e6d6d7220 */ /* 0x080fe20000410000 */
[-C--:B------:R-:W-:Y:S01]  /*e2b0*/  FMUL.FTZ R112, R112, R14.reuse ;  /* 0x0000000e70707220 */ /* 0x080fe20000410000 */
[----:B------:R-:W4:Y:S01]  /*e2c0*/  SHFL.BFLY PT, R181, R168, 0x1, 0x1f ;  /* 0x0c201f00a8b57f89 */ /* 0x000f2200000e0000 */
        /* <DEDUP_REMOVED lines=22> */
[----:B----4-:R-:W-:Y:S01]  /*e430*/  FMNMX.FTZ R168, R168, R181, !PT ;  /* 0x000000b5a8a87209 */ /* 0x010fe20007810000 */
[----:B------:R-:W-:Y:S01]  /*e440*/  IMAD.MOV R181, RZ, RZ, -R194 ;  /* 0x000000ffffb57224 */ /* 0x000fe200078e0ac2 */
[----:B------:R-:W-:Y:S02]  /*e450*/  MUFU.EX2 R180, R180 ;  /* 0x000000b400b47308 */ /* 0x000fe40000000800 */
[C---:B------:R-:W-:Y:S01]  /*e460*/  FSETP.NEU.FTZ.AND P4, PT, R168.reuse, -INF , PT ;  /* 0xff800000a800780b */ /* 0x040fe20003f9d000 */
[----:B------:R-:W-:Y:S01]  /*e470*/  FMUL.FTZ R206, R168, R20 ;  /* 0x00000014a8ce7220 */ /* 0x000fe20000410000 */
[----:B------:R-:W-:-:S02]  /*e480*/  ISETP.NE.AND P3, PT, R184, R181, PT ;  /* 0x000000b5b800720c */ /* 0x000fc40003f65270 */
[----:B------:R-:W-:Y:S02]  /*e490*/  FSEL R181, R168, RZ, P4 ;  /* 0x000000ffa8b57208 */ /* 0x000fe40002000000 */
[----:B------:R-:W-:-:S03]  /*e4a0*/  FSEL R206, R206, RZ, P4 ;  /* 0x000000ffcece7208 */ /* 0x000fc60002000000 */
[----:B------:R-:W-:Y:S02]  /*e4b0*/  FADD.FTZ R181, -R181, R15 ;  /* 0x0000000fb5b57221 */ /* 0x000fe40000010100 */
[-CC-:B------:R-:W-:Y:S01]  /*e4c0*/  FFMA.FTZ R153, R153, R20.reuse, -R206.reuse ;  /* 0x0000001499997223 */ /* 0x180fe200000108ce */
[-CC-:B------:R-:W-:Y:S01]  /*e4d0*/  FFMA.FTZ R155, R155, R20.reuse, -R206.reuse ;  /* 0x000000149b9b7223 */ /* 0x180fe200000108ce */
[-C--:B------:R-:W-:Y:S01]  /*e4e0*/  FMUL.FTZ R15, R181, R20.reuse ;  /* 0x00000014b50f7220 */ /* 0x080fe20000410000 */
[-CC-:B------:R-:W-:Y:S01]  /*e4f0*/  FFMA.FTZ R181, R154, R20.reuse, -R206.reuse ;  /* 0x000000149ab57223 */ /* 0x180fe200000108ce */
[----:B------:R-:W-:Y:S02]  /*e500*/  @!P3 IMAD R18, R18, 0x40, R191 ;  /* 0x000000401212b824 */ /* 0x000fe400078e02bf */
[-CC-:B------:R-:W-:Y:S01]  /*e510*/  FFMA.FTZ R157, R157, R20.reuse, -R206.reuse ;  /* 0x000000149d9d7223 */ /* 0x180fe200000108ce */
[-CC-:B------:R-:W-:Y:S01]  /*e520*/  FFMA.FTZ R182, R158, R20.reuse, -R206.reuse ;  /* 0x000000149eb67223 */ /* 0x180fe200000108ce */
[----:B------:R-:W-:Y:S01]  /*e530*/  FFMA.FTZ R161, R161, R20, -R206 ;  /* 0x00000014a1a17223 */ /* 0x000fe200000108ce */
[----:B------:R-:W-:-:S02]  /*e540*/  @!P3 IMAD R183, R18, 0x4, R2 ;  /* 0x0000000412b7b824 */ /* 0x000fc400078e0202 */
[-C--:B------:R-:W-:Y:S01]  /*e550*/  FFMA.FTZ R18, R156, R20.reuse, -R206 ;  /* 0x000000149c127223 */ /* 0x080fe200000108ce */
[----:B------:R-:W-:Y:S01]  /*e560*/  F2FP.BF16.F32.PACK_AB R156, R231, R159 ;  /* 0x0000009fe79c723e */ /* 0x000fe200000010ff */
[----:B0-----:R-:W-:Y:S01]  /*e570*/  FADD.FTZ R159, R163, R0 ;  /* 0x00000000a39f7221 */ /* 0x001fe20000010000 */
[----:B------:R-:W0:Y:S01]  /*e580*/  MUFU.EX2 R15, R15 ;  /* 0x0000000f000f7308 */ /* 0x000e220000000800 */
[----:B------:R-:W-:Y:S01]  /*e590*/  @!P3 STS [R183+0x28800], R14 ;  /* 0x0288000eb700b388 */ /* 0x000fe20000000800 */
[-CC-:B------:R-:W-:Y:S01]  /*e5a0*/  FFMA.FTZ R207, R162, R20.reuse, -R206.reuse ;  /* 0x00000014a2cf7223 */ /* 0x180fe200000108ce */
[----:B--2---:R-:W-:Y:S01]  /*e5b0*/  FADD.FTZ R159, R164, R159 ;  /* 0x0000009fa49f7221 */ /* 0x004fe20000010000 */
[-CC-:B------:R-:W-:Y:S01]  /*e5c0*/  FFMA.FTZ R165, R165, R20.reuse, -R206.reuse ;  /* 0x00000014a5a57223 */ /* 0x180fe200000108ce */
[-CC-:B------:R-:W-:Y:S01]  /*e5d0*/  FFMA.FTZ R167, R167, R20.reuse, -R206.reuse ;  /* 0x00000014a7a77223 */ /* 0x180fe200000108ce */
[-CC-:B------:R-:W-:Y:S01]  /*e5e0*/  FFMA.FTZ R178, R178, R20.reuse, -R206.reuse ;  /* 0x00000014b2b27223 */ /* 0x180fe200000108ce */
[----:B---3--:R-:W-:Y:S01]  /*e5f0*/  FADD.FTZ R0, R166, R159 ;  /* 0x0000009fa6007221 */ /* 0x008fe20000010000 */
[-CC-:B------:R-:W-:Y:S01]  /*e600*/  FFMA.FTZ R170, R170, R20.reuse, -R206.reuse ;  /* 0x00000014aaaa7223 */ /* 0x180fe200000108ce */
[-CC-:B------:R-:W-:Y:S01]  /*e610*/  FFMA.FTZ R173, R173, R20.reuse, -R206.reuse ;  /* 0x00000014adad7223 */ /* 0x180fe200000108ce */
[-C--:B------:R-:W-:Y:S01]  /*e620*/  FFMA.FTZ R175, R175, R20.reuse, -R206 ;  /* 0x00000014afaf7223 */ /* 0x080fe200000108ce */
[----:B-----5:R-:W-:Y:S01]  /*e630*/  FADD.FTZ R0, R169, R0 ;  /* 0x00000000a9007221 */ /* 0x020fe20000010000 */
[----:B------:R-:W-:Y:S01]  /*e640*/  FFMA.FTZ R176, R176, R20, -R206 ;  /* 0x00000014b0b07223 */ /* 0x000fe200000108ce */
[----:B------:R-:W-:Y:S01]  /*e650*/  MUFU.EX2 R181, R181 ;  /* 0x000000b500b57308 */ /* 0x000fe20000000800 */
[----:B-1----:R-:W-:Y:S01]  /*e660*/  F2FP.BF16.F32.PACK_AB R162, R172, R171 ;  /* 0x000000abaca2723e */ /* 0x002fe200000010ff */
[----:B------:R-:W-:Y:S01]  /*e670*/  FADD.FTZ R159, R171, R0 ;  /* 0x00000000ab9f7221 */ /* 0x000fe20000010000 */
[----:B------:R-:W-:Y:S01]  /*e680*/  F2FP.BF16.F32.PACK_AB R158, R164, R163 ;  /* 0x000000a3a49e723e */ /* 0x000fe200000010ff */
[----:B0-----:R0:W-:Y:S01]  /*e690*/  @!P3 STS [R183+0x28820], R15 ;  /* 0x0288200fb700b388 */ /* 0x0011e20000000800 */
[----:B------:R-:W-:Y:S01]  /*e6a0*/  F2FP.BF16.F32.PACK_AB R164, R177, R174 ;  /* 0x000000aeb1a4723e */ /* 0x000fe200000010ff */
[----:B------:R-:W-:Y:S01]  /*e6b0*/  FADD.FTZ R159, R172, R159 ;  /* 0x0000009fac9f7221 */ /* 0x000fe20000010000 */
[----:B------:R-:W-:Y:S01]  /*e6c0*/  F2FP.BF16.F32.PACK_AB R154, R230, R229 ;  /* 0x000000e5e69a723e */ /* 0x000fe200000010ff */
[----:B------:R-:W-:Y:S01]  /*e6d0*/  MUFU.EX2 R155, R155 ;  /* 0x0000009b009b7308 */ /* 0x000fe20000000800 */
[-C--:B------:R-:W-:Y:S01]  /*e6e0*/  FMUL.FTZ R26, R26, R15.reuse ;  /* 0x0000000f1a1a7220 */ /* 0x080fe20000410000 */
[----:B------:R-:W-:Y:S01]  /*e6f0*/  FADD.FTZ R0, R174, R159 ;  /* 0x0000009fae007221 */ /* 0x000fe20000010000 */
[-C--:B------:R-:W-:Y:S01]  /*e700*/  FMUL.FTZ R27, R27, R15.reuse ;  /* 0x0000000f1b1b7220 */ /* 0x080fe20000410000 */
[-C--:B------:R-:W-:Y:S01]  /*e710*/  FMUL.FTZ R30, R30, R15.reuse ;  /* 0x0000000f1e1e7220 */ /* 0x080fe20000410000 */
[-C--:B------:R-:W-:Y:S01]  /*e720*/  FMUL.FTZ R31, R31, R15.reuse ;  /* 0x0000000f1f1f7220 */ /* 0x080fe20000410000 */
[----:B0-----:R-:W-:Y:S01]  /*e730*/  FFMA.FTZ R183, R160, R20, -R206 ;  /* 0x00000014a0b77223 */ /* 0x001fe200000108ce */
[----:B------:R-:W-:Y:S01]  /*e740*/  FADD.FTZ R0, R177, R0 ;  /* 0x00000000b1007221 */ /* 0x000fe20000010000 */
[----:B------:R-:W0:Y:S01]  /*e750*/  MUFU.EX2 R206, R153 ;  /* 0x0000009900ce7308 */ /* 0x000e220000000800 */
[----:B------:R-:W-:Y:S01]  /*e760*/  F2FP.BF16.F32.PACK_AB R160, R169, R166 ;  /* 0x000000a6a9a0723e */ /* 0x000fe200000010ff */
[----:B------:R-:W-:Y:S01]  /*e770*/  FMUL.FTZ R34, R34, R15 ;  /* 0x0000000f22227220 */ /* 0x000fe20000410000 */
[----:B------:R-:W-:Y:S01]  /*e780*/  FADD.FTZ R159, R179, R0 ;  /* 0x00000000b39f7221 */ /* 0x000fe20000010000 */
[----:B------:R-:W-:Y:S01]  /*e790*/  F2FP.BF16.F32.PACK_AB R166, R180, R179 ;  /* 0x000000b3b4a6723e */ /* 0x000fe200000010ff */
[-C--:B------:R-:W-:Y:S01]  /*e7a0*/  FMUL.FTZ R35, R35, R15.reuse ;  /* 0x0000000f23237220 */ /* 0x080fe20000410000 */
[-C--:B------:R-:W-:Y:S01]  /*e7b0*/  FMUL.FTZ R38, R38, R15.reuse ;  /* 0x0000000f26267220 */ /* 0x080fe20000410000 */
[----:B------:R-:W-:Y:S01]  /*e7c0*/  FADD.FTZ R0, R180, R159 ;  /* 0x0000009fb4007221 */ /* 0x000fe20000010000 */
[----:B------:R-:W1:Y:S01]  /*e7d0*/  MUFU.EX2 R18, R18 ;  /* 0x0000001200127308 */ /* 0x000e620000000800 */
[-C--:B------:R-:W-:Y:S01]  /*e7e0*/  FMUL.FTZ R39, R39, R15.reuse ;  /* 0x0000000f27277220 */ /* 0x080fe20000410000 */
[-C--:B------:R-:W-:Y:S01]  /*e7f0*/  FMUL.FTZ R42, R42, R15.reuse ;  /* 0x0000000f2a2a7220 */ /* 0x080fe20000410000 */
[-C--:B------:R-:W-:Y:S01]  /*e800*/  FMUL.FTZ R43, R43, R15.reuse ;  /* 0x0000000f2b2b7220 */ /* 0x080fe20000410000 */
[-C--:B------:R-:W-:Y:S01]  /*e810*/  FMUL.FTZ R46, R46, R15.reuse ;  /* 0x0000000f2e2e7220 */ /* 0x080fe20000410000 */
[-C--:B------:R-:W-:Y:S01]  /*e820*/  FMUL.FTZ R47, R47, R15.reuse ;  /* 0x0000000f2f2f7220 */ /* 0x080fe20000410000 */
[-C--:B------:R-:W-:Y:S01]  /*e830*/  FMUL.FTZ R50, R50, R15.reuse ;  /* 0x0000000f32327220 */ /* 0x080fe20000410000 */
[----:B------:R-:W-:Y:S01]  /*e840*/  FMUL.FTZ R51, R51, R15 ;  /* 0x0000000f33337220 */ /* 0x000fe20000410000 */
[----:B------:R-:W2:Y:S01]  /*e850*/  MUFU.EX2 R157, R157 ;  /* 0x0000009d009d7308 */ /* 0x000ea20000000800 */
[----:B0-----:R-:W-:Y:S01]  /*e860*/  FFMA.FTZ R180, R15, R3, R206 ;  /* 0x000000030fb47223 */ /* 0x001fe200000100ce */
[----:B------:R-:W-:Y:S01]  /*e870*/  F2FP.BF16.F32.PACK_AB R153, R181, R206 ;  /* 0x000000ceb599723e */ /* 0x000fe200000010ff */
[-C--:B------:R-:W-:Y:S01]  /*e880*/  FMUL.FTZ R54, R54, R15.reuse ;  /* 0x0000000f36367220 */ /* 0x080fe20000410000 */
[-C--:B------:R-:W-:Y:S01]  /*e890*/  FMUL.FTZ R55, R55, R15.reuse ;  /* 0x0000000f37377220 */ /* 0x080fe20000410000 */
[----:B------:R-:W-:Y:S01]  /*e8a0*/  FADD.FTZ R180, R181, R180 ;  /* 0x000000b4b5b47221 */ /* 0x000fe20000010000 */
[-C--:B------:R-:W-:Y:S01]  /*e8b0*/  FMUL.FTZ R58, R58, R15.reuse ;  /* 0x0000000f3a3a7220 */ /* 0x080fe20000410000 */
[----:B------:R-:W-:Y:S01]  /*e8c0*/  FMUL.FTZ R59, R59, R15 ;  /* 0x0000000f3b3b7220 */ /* 0x000fe20000410000 */
[----:B------:R-:W0:Y:S01]  /*e8d0*/  MUFU.EX2 R182, R182 ;  /* 0x000000b600b67308 */ /* 0x000e220000000800 */
[----:B------:R-:W-:Y:S01]  /*e8e0*/  FADD.FTZ R3, R155, R180 ;  /* 0x000000b49b037221 */ /* 0x000fe20000010000 */
[----:B-1----:R-:W-:Y:S01]  /*e8f0*/  F2FP.BF16.F32.PACK_AB R155, R18, R155 ;  /* 0x0000009b129b723e */ /* 0x002fe200000010ff */
[----:B------:R-:W-:Y:S01]  /*e900*/  BAR.SYNC.DEFER_BLOCKING 0xf, 0x100 ;  /* 0x03c4000000007b1d */ /* 0x000fe20000010000 */
[-C--:B------:R-:W-:Y:S01]  /*e910*/  FMUL.FTZ R62, R62, R15.reuse ;  /* 0x0000000f3e3e7220 */ /* 0x080fe20000410000 */
[----:B------:R-:W-:Y:S01]  /*e920*/  FADD.FTZ R180, R18, R3 ;  /* 0x0000000312b47221 */ /* 0x000fe20000010000 */
        /* <DEDUP_REMOVED lines=18> */
[-C--:B------:R-:W-:Y:S01]  /*ea50*/  FMUL.FTZ R90, R90, R15.reuse ;  /* 0x0000000f5a5a7220 */ /* 0x080fe20000410000 */
[----:B------:R-:W0:Y:S01]  /*ea60*/  MUFU.EX2 R207, R207 ;  /* 0x000000cf00cf7308 */ /* 0x000e220000000800 */
[----:B-1----:R-:W-:Y:S01]  /*ea70*/  FADD.FTZ R3, R159, R180 ;  /* 0x000000b49f037221 */ /* 0x002fe20000010000 */
[----:B------:R1:W-:Y:S01]  /*ea80*/  STSM.16.M88.4 [R195+0x26800], R152 ;  /* 0x02680098c3007844 */ /* 0x0003e20000000200 */
[-C--:B------:R-:W-:Y:S01]  /*ea90*/  FMUL.FTZ R91, R91, R15.reuse ;  /* 0x0000000f5b5b7220 */ /* 0x080fe20000410000 */
[-C--:B------:R-:W-:Y:S01]  /*eaa0*/  FMUL.FTZ R94, R94, R15.reuse ;  /* 0x0000000f5e5e7220 */ /* 0x080fe20000410000 */
[-C--:B------:R-:W-:Y:S01]  /*eab0*/  FMUL.FTZ R95, R95, R15.reuse ;  /* 0x0000000f5f5f7220 */ /* 0x080fe20000410000 */
[-C--:B------:R-:W-:Y:S01]  /*eac0*/  FMUL.FTZ R98, R98, R15.reuse ;  /* 0x0000000f62627220 */ /* 0x080fe20000410000 */
[----:B------:R-:W-:Y:S01]  /*ead0*/  FMUL.FTZ R99, R99, R15 ;  /* 0x0000000f63637220 */ /* 0x000fe20000410000 */
[----:B------:R-:W3:Y:S01]  /*eae0*/  MUFU.EX2 R174, R165 ;  /* 0x000000a500ae7308 */ /* 0x000ee20000000800 */
[C---:B--2---:R-:W-:Y:S01]  /*eaf0*/  FADD.FTZ R180, R172.reuse, R3 ;  /* 0x00000003acb47221 */ /* 0x044fe20000010000 */
[----:B------:R-:W-:Y:S01]  /*eb00*/  F2FP.BF16.F32.PACK_AB R159, R172, R159 ;  /* 0x0000009fac9f723e */ /* 0x000fe200000010ff */
[-C--:B------:R-:W-:Y:S01]  /*eb10*/  FMUL.FTZ R102, R102, R15.reuse ;  /* 0x0000000f66667220 */ /* 0x080fe20000410000 */
[-C--:B------:R-:W-:Y:S01]  /*eb20*/  FMUL.FTZ R103, R103, R15.reuse ;  /* 0x0000000f67677220 */ /* 0x080fe20000410000 */
[-C--:B------:R-:W-:Y:S01]  /*eb30*/  FMUL.FTZ R106, R106, R15.reuse ;  /* 0x0000000f6a6a7220 */ /* 0x080fe20000410000 */
[-C--:B------:R-:W-:Y:S01]  /*eb40*/  FMUL.FTZ R107, R107, R15.reuse ;  /* 0x0000000f6b6b7220 */ /* 0x080fe20000410000 */
[----:B------:R1:W-:Y:S01]  /*eb50*/  STSM.16.M88.4 [R198], R156 ;  /* 0x0000009cc6007844 */ /* 0x0003e20000000200 */
[----:B------:R-:W2:Y:S01]  /*eb60*/  MUFU.EX2 R163, R167 ;  /* 0x000000a700a37308 */ /* 0x000ea20000000800 */
[----:B0-----:R-:W-:Y:S01]  /*eb70*/  FADD.FTZ R3, R207, R180 ;  /* 0x000000b4cf037221 */ /* 0x001fe20000010000 */
[-C--:B------:R-:W-:Y:S01]  /*eb80*/  FMUL.FTZ R110, R110, R15.reuse ;  /* 0x0000000f6e6e7220 */ /* 0x080fe20000410000 */
[-C--:B------:R-:W-:Y:S01]  /*eb90*/  FMUL.FTZ R111, R111, R15.reuse ;  /* 0x0000000f6f6f7220 */ /* 0x080fe20000410000 */
[-C--:B------:R-:W-:Y:S01]  /*eba0*/  FMUL.FTZ R114, R114, R15.reuse ;  /* 0x0000000f72727220 */ /* 0x080fe20000410000 */
[-C--:B------:R-:W-:Y:S01]  /*ebb0*/  FMUL.FTZ R115, R115, R15.reuse ;  /* 0x0000000f73737220 */ /* 0x080fe20000410000 */
[-C--:B------:R-:W-:Y:S01]  /*ebc0*/  FMUL.FTZ R118, R118, R15.reuse ;  /* 0x0000000f76767220 */ /* 0x080fe20000410000 */
[----:B------:R-:W-:Y:S01]  /*ebd0*/  FMUL.FTZ R119, R119, R15 ;  /* 0x0000000f77777220 */ /* 0x000fe20000410000 */
[----:B------:R-:W0:Y:S01]  /*ebe0*/  MUFU.EX2 R178, R178 ;  /* 0x000000b200b27308 */ /* 0x000e220000000800 */
[----:B---3--:R-:W-:Y:S01]  /*ebf0*/  F2FP.BF16.F32.PACK_AB R161, R174, R207 ;  /* 0x000000cfaea1723e */ /* 0x008fe200000010ff */
[-C--:B------:R-:W-:Y:S01]  /*ec00*/  FMUL.FTZ R122, R122, R15.reuse ;  /* 0x0000000f7a7a7220 */ /* 0x080fe20000410000 */
[-C--:B------:R-:W-:Y:S01]  /*ec10*/  FMUL.FTZ R123, R123, R15.reuse ;  /* 0x0000000f7b7b7220 */ /* 0x080fe20000410000 */
[-C--:B------:R-:W-:Y:S01]  /*ec20*/  FMUL.FTZ R126, R126, R15.reuse ;  /* 0x0000000f7e7e7220 */ /* 0x080fe20000410000 */
        /* <DEDUP_REMOVED lines=13> */
[-C--:B------:R-:W-:Y:S01]  /*ed00*/  FMUL.FTZ R147, R147, R15.reuse ;  /* 0x0000000f93937220 */ /* 0x080fe20000410000 */
[-C--:B------:R-:W-:Y:S01]  /*ed10*/  FMUL.FTZ R150, R150, R15.reuse ;  /* 0x0000000f96967220 */ /* 0x080fe20000410000 */
[----:B------:R-:W-:Y:S01]  /*ed20*/  FMUL.FTZ R151, R151, R15 ;  /* 0x0000000f97977220 */ /* 0x000fe20000410000 */
[----:B--2---:R-:W-:Y:S01]  /*ed30*/  FADD.FTZ R3, R163, R170 ;  /* 0x000000aaa3037221 */ /* 0x004fe20000010000 */
[----:B0-----:R-:W-:-:S02]  /*ed40*/  F2FP.BF16.F32.PACK_AB R163, R178, R163 ;  /* 0x000000a3b2a3723e */ /* 0x001fc400000010ff */
[----:B------:R-:W0:Y:S01]  /*ed50*/  MUFU.EX2 R167, R175 ;  /* 0x000000af00a77308 */ /* 0x000e220000000800 */
[----:B------:R-:W-:Y:S02]  /*ed60*/  FADD.FTZ R18, R178, R3 ;  /* 0x00000003b2127221 */ /* 0x000fe40000010000 */
[----:B------:R1:W-:Y:S02]  /*ed70*/  STSM.16.M88.4 [R196], R160 ;  /* 0x000000a0c4007844 */ /* 0x0003e40000000200 */
[----:B----4-:R-:W-:-:S03]  /*ed80*/  FADD.FTZ R3, R165, R18 ;  /* 0x00000012a5037221 */ /* 0x010fc60000010000 */
[----:B------:R-:W2:Y:S01]  /*ed90*/  MUFU.EX2 R176, R176 ;  /* 0x000000b000b07308 */ /* 0x000ea20000000800 */
[C---:B-----5:R-:W-:Y:S01]  /*eda0*/  FADD.FTZ R18, R14.reuse, R3 ;  /* 0x000000030e127221 */ /* 0x060fe20000010000 */
[----:B------:R-:W-:-:S03]  /*edb0*/  F2FP.BF16.F32.PACK_AB R165, R14, R165 ;  /* 0x000000a50ea5723e */ /* 0x000fc600000010ff */
[----:B0-----:R-:W-:Y:S01]  /*edc0*/  FADD.FTZ R3, R167, R18 ;  /* 0x00000012a7037221 */ /* 0x001fe20000010000 */
[----:B--2---:R-:W-:-:S03]  /*edd0*/  F2FP.BF16.F32.PACK_AB R167, R176, R167 ;  /* 0x000000a7b0a7723e */ /* 0x004fc600000010ff */
[----:B------:R-:W-:Y:S02]  /*ede0*/  FADD.FTZ R3, R176, R3 ;  /* 0x00000003b0037221 */ /* 0x000fe40000010000 */
[----:B------:R1:W-:Y:S01]  /*edf0*/  STSM.16.M88.4 [R197], R164 ;  /* 0x000000a4c5007844 */ /* 0x0003e20000000200 */
[----:B------:R-:W-:Y:S05]  /*ee00*/  @!P0 BRA `(.L_x_6040) ;  /* 0x0000000000048947 */ /* 0x000fea0003800000 */
[----:B------:R-:W-:Y:S01]  /*ee10*/  BPT.TRAP 0x1 ;  /* 0x000000040000795c */ /* 0x000fe20000300000 */
.L_x_6040:
[----:B------:R0:W2:Y:S01]  /*ee20*/  SYNCS.PHASECHK.TRANS64.TRYWAIT P3, [R215+URZ+0x28c50], R216 ;  /* 0x028c50d8d70075a7 */ /* 0x0000a2000806017f */
[----:B------:R-:W-:Y:S05]  /*ee30*/  @!P0 BRA `(.L_x_6041) ;  /* 0x0000000000048947 */ /* 0x000fea0003800000 */
[----:B------:R-:W-:Y:S01]  /*ee40*/  BPT.TRAP 0x1 ;  /* 0x000000040000795c */ /* 0x000fe20000300000 */
.L_x_6041:
[----:B------:R-:W-:Y:S04]  /*ee50*/  BSSY B2, `(.L_x_6042) ;  /* 0x0000004000027945 */ /* 0x000fe80003800000 */
[----:B--2---:R-:W-:Y:S05]  /*ee60*/  @P3 BRA `(.L_x_6043) ;  /* 0x0000000000083947 */ /* 0x004fea0003800000 */
[----:B------:R-:W2:Y:S02]  /*ee70*/  SYNCS.PHASECHK.TRANS64.TRYWAIT P3, [R215+URZ+0x28c50], R216 ;  /* 0x028c50d8d70075a7 */ /* 0x000ea4000806017f */
[----:B--2---:R-:W-:Y:S05]  /*ee80*/  @!P3 BRA `(.L_x_6044) ;  /* 0x000001240010b947 */ /* 0x004fea0003800000 */
.L_x_6043:
[----:B------:R-:W-:Y:S05]  /*ee90*/  BSYNC B2 ;  /* 0x0000000000027941 */ /* 0x000fea0003800000 */
.L_x_6042:
[----:B------:R-:W-:Y:S01]  /*eea0*/  IMAD R14, R214, 0x1000, R190 ;  /* 0x00001000d60e7824 */ /* 0x000fe200078e02be */
[----:B------:R-:W-:Y:S01]  /*eeb0*/  WARPGROUP.ARRIVE ;  /* 0x00000000000079c5 */ /* 0x000fe20000000000 */
[----:B------:R-:W-:Y:S01]  /*eec0*/  IMAD.MOV.U32 R15, RZ, RZ, 0x40000040 ;  /* 0x40000040ff0f7424 */ /* 0x000fe200078e00ff */
[----:B------:R-:W-:Y:S01]  /*eed0*/  ISETP.GT.AND P3, PT, R12, R213, PT ;  /* 0x000000d50c00720c */ /* 0x000fe20003f64270 */
[----:B0-2---:R-:W-:Y:S01]  /*eee0*/  @!P1 VIADD R215, R215, 0x28c60 ;  /* 0x00028c60d7d79836 */ /* 0x005fe20000000000 */
[----:B------:R-:W-:Y:S01]  /*eef0*/  R2UR UR6, R14 ;  /* 0x000000000e0672ca */ /* 0x000fe200000e0000 */
[----:B------:R-:W-:Y:S01]  /*ef00*/  VIADD R12, R12, 0xffffffff ;  /* 0xffffffff0c0c7836 */ /* 0x000fe20000000000 */
[----:B------:R-:W-:Y:S01]  /*ef10*/  R2UR UR7, R15 ;  /* 0x000000000f0772ca */ /* 0x000fe200000e0000 */
[----:B------:R-:W-:Y:S01]  /*ef20*/  IMAD.MOV.U32 R15, RZ, RZ, 0x40000040 ;  /* 0x40000040ff0f7424 */ /* 0x000fe200078e00ff */
[----:B------:R-:W-:Y:S01]  /*ef30*/  @!P1 PRMT R215, RZ, 0x654, R215 ;  /* 0x00000654ffd79816 */ /* 0x000fe200000000d7 */
[----:B------:R-:W-:-:S10]  /*ef40*/  IMAD.MOV.U32 R18, RZ, RZ, R214 ;  /* 0x000000ffff127224 */ /* 0x000fd400078e00d6 */
[----:B------:R-:W-:Y:S03]  /*ef50*/  HGMMA.64x256x16.F32.BF16 R24, R152, gdesc[UR4].tnspB, R24, gsb0 ;  /* 0x43e0000498187df0 */ /* 0x000fe60008001818 */
[----:B------:R-:W-:Y:S02]  /*ef60*/  WARPGROUP.DEPBAR.LE gsb0, 0x0 ;  /* 0x00008000000079c5 */ /* 0x000fe40000010000 */
[----:B-1----:R-:W-:Y:S01]  /*ef70*/  VIADD R152, R14, 0x80 ;  /* 0x000000800e987836 */ /* 0x002fe20000000000 */
        /* <DEDUP_REMOVED lines=33> */
[----:B------:R-:W-:Y:S05]  /*f190*/  BSYNC B0 ;  /* 0x0000000000007941 */ /* 0x000fea0003800000 */
.L_x_6026:
[----:B------:R-:W-:Y:S02]  /*f1a0*/  IMAD.MOV.U32 R15, RZ, RZ, R168 ;  /* 0x000000ffff0f7224 */ /* 0x000fe400078e00a8 */
[----:B------:R-:W-:Y:S02]  /*f1b0*/  IMAD.MOV.U32 R14, RZ, RZ, R21 ;  /* 0x000000ffff0e7224 */ /* 0x000fe400078e0015 */
[----:B------:R-:W-:-:S07]  /*f1c0*/  IMAD.MOV.U32 R18, RZ, RZ, R214 ;  /* 0x000000ffff127224 */ /* 0x000fce00078e00d6 */
.L_x_6025:
[----:B------:R-:W-:Y:S05]  /*f1d0*/  BSYNC B1 ;  /* 0x0000000000017941 */ /* 0x000fea0003800000 */
.L_x_6024:
[----:B------:R-:W1:Y:S01]  /*f1e0*/  LDC R21, c[0x0][0x448] ;  /* 0x00011200ff157b82 */ /* 0x000e620000000800 */
[----:B------:R-:W-:Y:S01]  /*f1f0*/  IADD3 R154, R23, 0x1, -R22 ;  /* 0x00000001179a7810 */ /* 0x000fe20007ffe816 */
[----:B------:R-:W-:-:S06]  /*f200*/  ULDC UR4, c[0x0][0x9dc] ;  /* 0x0002770000047ab9 */ /* 0x000fcc0000000800 */
[----:B------:R-:W2:Y:S01]  /*f210*/  LDC R156, c[0x0][0x9e4] ;  /* 0x00027900ff9c7b82 */ /* 0x000ea20000000800 */
        /* <DEDUP_REMOVED lines=20> */
.L_x_6048:
[----:B------:R-:W-:-:S13]  /*f360*/  ISETP.NE.AND P2, PT, R156, 0x1, PT ;  /* 0x000000019c00780c */ /* 0x000fda0003f45270 */
[----:B------:R-:W1:Y:S02]  /*f370*/  @P2 LDC.64 R152, c[0x0][0x9e8] ;  /* 0x00027a00ff982b82 */ /* 0x000e640000000a00 */
[----:B-1----:R-:W-:-:S05]  /*f380*/  @P2 IMAD.HI.U32 R152, R21, R152, RZ ;  /* 0x0000009815982227 */ /* 0x002fca00078e00ff */
[----:B------:R-:W-:-:S07]  /*f390*/  @P2 SHF.R.U32.HI R21, RZ, R153, R152 ;  /* 0x00000099ff152219 */ /* 0x000fce0000011698 */
.L_x_6049:
[----:B------:R-:W-:Y:S05]  /*f3a0*/  BSYNC B0 ;  /* 0x0000000000007941 */ /* 0x000fea0003800000 */
.L_x_6047:
[----:B------:R-:W-:-:S05]  /*f3b0*/  IMAD R21, R21, R156, RZ ;  /* 0x0000009c15157224 */ /* 0x000fca00078e02ff */
[----:B------:R-:W-:-:S07]  /*f3c0*/  VIMNMX R154, R154, R21, !PT ;  /* 0x000000159a9a7248 */ /* 0x000fce0007fe0100 */
.L_x_6046:
[----:B------:R-:W-:Y:S01]  /*f3d0*/  VIADD R154, R154, 0x3f ;  /* 0x0000003f9a9a7836 */ /* 0x000fe20000000000 */
[----:B------:R-:W-:Y:S04]  /*f3e0*/  BSSY B0, `(.L_x_6050) ;  /* 0x00001ee000007945 */ /* 0x000fe80003800000 */
[----:B------:R-:W-:-:S04]  /*f3f0*/  SHF.R.S32.HI R21, RZ, 0x1f, R154 ;  /* 0x0000001fff157819 */ /* 0x000fc8000001149a */
[----:B------:R-:W-:-:S04]  /*f400*/  LEA.HI R21, R21, R154, RZ, 0x6 ;  /* 0x0000009a15157211 */ /* 0x000fc800078f30ff */
[----:B------:R-:W-:-:S04]  /*f410*/  SHF.R.S32.HI R21, RZ, 0x6, R21 ;  /* 0x00000006ff157819 */ /* 0x000fc80000011415 */
[----:B------:R-:W-:-:S04]  /*f420*/  VIMNMX R21, R202, R21, !PT ;  /* 0x00000015ca157248 */ /* 0x000fc80007fe0100 */
[----:B------:R-:W-:-:S13]  /*f430*/  ISETP.GE.AND P2, PT, R12, R21, PT ;  /* 0x000000150c00720c */ /* 0x000fda0003f46270 */
[----:B------:R-:W-:Y:S05]  /*f440*/  @!P2 BRA `(.L_x_6051) ;  /* 0x0000001c009ca947 */ /* 0x000fea0003800000 */
[----:B------:R-:W-:Y:S01]  /*f450*/  BSSY B1, `(.L_x_6052) ;  /* 0x00001e5000017945 */ /* 0x000fe20003800000 */
[----:B------:R-:W-:Y:S02]  /*f460*/  IMAD.MOV.U32 R213, RZ, RZ, R15 ;  /* 0x000000ffffd57224 */ /* 0x000fe400078e000f */
[----:B------:R-:W-:Y:S02]  /*f470*/  IMAD.MOV.U32 R214, RZ, RZ, R14 ;  /* 0x000000ffffd67224 */ /* 0x000fe400078e000e */
[----:B------:R-:W-:Y:S02]  /*f480*/  IMAD.MOV.U32 R206, RZ, RZ, R12 ;  /* 0x000000ffffce7224 */ /* 0x000fe400078e000c */
[----:B0-----:R-:W-:-:S07]  /*f490*/  IMAD.MOV.U32 R215, RZ, RZ, R18 ;  /* 0x000000ffffd77224 */ /* 0x001fce00078e0012 */
.L_x_6063:
[----:B------:R-:W-:Y:S02]  /*f4a0*/  VIADD R18, R215, 0x1 ;  /* 0x00000001d7127836 */ /* 0x000fe40000000000 */
[----:B0-----:R-:W-:Y:S02]  /*f4b0*/  IMAD.MOV.U32 R12, RZ, RZ, R206 ;  /* 0x000000ffff0c7224 */ /* 0x001fe400078e00ce */
[----:B------:R-:W-:Y:S01]  /*f4c0*/  VIADD R206, R206, 0xffffffff ;  /* 0xffffffffcece7836 */ /* 0x000fe20000000000 */
[----:B------:R-:W-:Y:S02]  /*f4d0*/  ISETP.NE.AND P3, PT, R18, 0x2, PT ;  /* 0x000000021200780c */ /* 0x000fe40003f65270 */
[----:B------:R-:W-:Y:S02]  /*f4e0*/  ISETP.GT.AND P2, PT, R12, R21, PT ;  /* 0x000000150c00720c */ /* 0x000fe40003f44270 */
[----:B------:R-:W-:Y:S02]  /*f4f0*/  SEL R12, RZ, 0x1, P3 ;  /* 0x00000001ff0c7807 */ /* 0x000fe40001800000 */
[----:B------:R-:W-:-:S02]  /*f500*/  SEL R18, R18, RZ, P3 ;  /* 0x000000ff12127207 */ /* 0x000fc40001800000 */
[----:B------:R-:W-:Y:S01]  /*f510*/  LOP3.LUT R19, R19, R12, RZ, 0x3c, !PT ;  /* 0x0000000c13137212 */ /* 0x000fe200078e3cff */
[----:B------:R-:W-:Y:S06]  /*f520*/  @!P0 BRA `(.L_x_6053) ;  /* 0x0000000000048947 */ /* 0x000fec0003800000 */
[----:B------:R-:W-:Y:S01]  /*f530*/  BPT.TRAP 0x1 ;  /* 0x000000040000795c */ /* 0x000fe20000300000 */
.L_x_6053:
[----:B------:R-:W-:Y:S01]  /*f540*/  IMAD R12, R18, 0x8, R2 ;  /* 0x00000008120c7824 */ /* 0x000fe200078e0202 */
[----:B------:R-:W-:-:S04]  /*f550*/  SHF.L.U32 R207, R19, 0x1f, RZ ;  /* 0x0000001f13cf7819 */ /* 0x000fc800000006ff */
[----:B------:R0:W1:Y:S01]  /*f560*/  SYNCS.PHASECHK.TRANS64.TRYWAIT P3, [R12+URZ+0x28c30], R207 ;  /* 0x028c30cf0c0075a7 */ /* 0x000062000806017f */
[----:B------:R-:W-:Y:S05]  /*f570*/  @!P0 BRA `(.L_x_6054) ;  /* 0x0000000000048947 */ /* 0x000fea0003800000 */
[----:B------:R-:W-:Y:S01]  /*f580*/  BPT.TRAP 0x1 ;  /* 0x000000040000795c */ /* 0x000fe20000300000 */
.L_x_6054:
[----:B------:R-:W-:Y:S01]  /*f590*/  BSSY B2, `(.L_x_6055) ;  /* 0x0000006000027945 */ /* 0x000fe20003800000 */
[----:B------:R-:W-:Y:S02]  /*f5a0*/  IMAD R154, R18, 0x200, R13 ;  /* 0x00000200129a7824 */ /* 0x000fe400078e020d */
[----:B------:R-:W-:Y:S01]  /*f5b0*/  IMAD.MOV.U32 R155, RZ, RZ, 0x40000040 ;  /* 0x40000040ff9b7424 */ /* 0x000fe200078e00ff */
[----:B-1----:R-:W-:Y:S06]  /*f5c0*/  @P3 BRA `(.L_x_6056) ;  /* 0x0000000000083947 */ /* 0x002fec0003800000 */
[----:B------:R-:W1:Y:S02]  /*f5d0*/  SYNCS.PHASECHK.TRANS64.TRYWAIT P3, [R12+URZ+0x28c30], R207 ;  /* 0x028c30cf0c0075a7 */ /* 0x000e64000806017f */
[----:B-1----:R-:W-:Y:S05]  /*f5e0*/  @!P3 BRA `(.L_x_6057) ;  /* 0x0000011c004cb947 */ /* 0x002fea0003800000 */
.L_x_6056:
[----:B------:R-:W-:Y:S05]  /*f5f0*/  BSYNC B2 ;  /* 0x0000000000027941 */ /* 0x000fea0003800000 */
.L_x_6055:
[C---:B------:R-:W-:Y:S01]  /*f600*/  R2UR UR6, R154.reuse ;  /* 0x000000009a0672ca */ /* 0x040fe200000e0000 */
[C---:B------:R-:W-:Y:S01]  /*f610*/  VIADD R152, R154.reuse, 0x2 ;  /* 0x000000029a987836 */ /* 0x040fe20000000000 */
[----:B------:R-:W-:Y:S01]  /*f620*/  R2UR UR7, R155 ;  /* 0x000000009b0772ca */ /* 0x000fe200000e0000 */
[----:B------:R-:W-:Y:S01]  /*f630*/  VIADD R14, R154, 0x4 ;  /* 0x000000049a0e7836 */ /* 0x000fe20000000000 */
[----:B------:R-:W-:Y:S01]  /*f640*/  R2UR UR4, R4 ;  /* 0x00000000040472ca */ /* 0x000fe200000e0000 */
[----:B------:R-:W-:Y:S01]  /*f650*/  VIADD R154, R154, 0x6 ;  /* 0x000000069a9a7836 */ /* 0x000fe20000000000 */
[----:B------:R-:W-:Y:S01]  /*f660*/  R2UR UR5, R5 ;  /* 0x00000000050572ca */ /* 0x000fe200000e0000 */
[----:B------:R-:W-:Y:S01]  /*f670*/  IMAD.MOV.U32 R153, RZ, RZ, 0x40000040 ;  /* 0x40000040ff997424 */ /* 0x000fe200078e00ff */
[----:B------:R-:W-:Y:S01]  /*f680*/  R2UR UR10, R152 ;  /* 0x00000000980a72ca */ /* 0x000fe200000e0000 */
[----:B------:R-:W-:Y:S01]  /*f690*/  IMAD.MOV.U32 R155, RZ, RZ, 0x40000040 ;  /* 0x40000040ff9b7424 */ /* 0x000fe200078e00ff */
[----:B------:R-:W-:Y:S01]  /*f6a0*/  R2UR UR18, R154 ;  /* 0x000000009a1272ca */ /* 0x000fe200000e0000 */
[----:B------:R-:W-:Y:S01]  /*f6b0*/  IMAD.MOV.U32 R15, RZ, RZ, 0x40000040 ;  /* 0x40000040ff0f7424 */ /* 0x000fe200078e00ff */
[----:B------:R-:W-:-:S02]  /*f6c0*/  R2UR UR11, R153 ;  /* 0x00000000990b72ca */ /* 0x000fc400000e0000 */
[----:B------:R-:W-:Y:S02]  /*f6d0*/  R2UR UR19, R155 ;  /* 0x000000009b1372ca */ /* 0x000fe400000e0000 */
[----:B------:R-:W-:Y:S01]  /*f6e0*/  WARPGROUP.ARRIVE ;  /* 0x00000000000079c5 */ /* 0x000fe20000000000 */
[----:B------:R-:W-:Y:S02]  /*f6f0*/  R2UR UR8, R10 ;  /* 0x000000000a0872ca */ /* 0x000fe400000e0000 */
[----:B------:R-:W-:Y:S02]  /*f700*/  R2UR UR9, R11 ;  /* 0x000000000b0972ca */ /* 0x000fe400000e0000 */
[----:B------:R-:W-:Y:S01]  /*f710*/  R2UR UR14, R14 ;  /* 0x000000000e0e72ca */ /* 0x000fe200000e0000 */
[----:B------:R-:W-:Y:S01]  /*f720*/  HGMMA.64x64x16.F32.BF16 R152, gdesc[UR4], RZ, !UPT, gsb0 ;  /* 0x00e00000049879f0 */ /* 0x000fe2000c0018ff */
[----:B------:R-:W-:Y:S01]  /*f730*/  R2UR UR15, R15 ;  /* 0x000000000f0f72ca */ /* 0x000fe200000e0000 */
[----:B------:R-:W-:Y:S01]  /*f740*/  ULDC UR4, c[0x0][0x9d8] ;  /* 0x0002760000047ab9 */ /* 0x000fe20000000800 */
[----:B------:R-:W-:Y:S01]  /*f750*/  R2UR UR12, R8 ;  /* 0x00000000080c72ca */ /* 0x000fe200000e0000 */
[----:B------:R-:W-:Y:S01]  /*f760*/  ULDC UR5, c[0x0][0x988] ;  /* 0x0002620000057ab9 */ /* 0x000fe20000000800 */
[----:B------:R-:W-:-:S02]  /*f770*/  R2UR UR13, R9 ;  /* 0x00000000090d72ca */ /* 0x000fc400000e0000 */
        /* <DEDUP_REMOVED lines=48> */
[----:B------:R-:W-:-:S02]  /*fa80*/  FMUL.FTZ R183, R183, UR4 ;  /* 0x00000004b7b77c20 */ /* 0x000fc40008410000 */
        /* <DEDUP_REMOVED lines=57> */
[----:B------:R-:W4:Y:S01]  /*fe20*/  MUFU.EX2 R15, R15 ;  /* 0x0000000f000f7308 */ /* 0x000f220000000800 */
[-CC-:B------:R-:W-:Y:S01]  /*fe30*/  FFMA.FTZ R173, R173, R20.reuse, -R181.reuse ;  /* 0x00000014adad7223 */ /* 0x180fe200000108b5 */
[-CC-:B------:R-:W-:Y:S01]  /*fe40*/  FFMA.FTZ R176, R176, R20.reuse, -R181.reuse ;  /* 0x00000014b0b07223 */ /* 0x180fe200000108b5 */
[-CC-:B------:R-:W-:Y:S01]  /*fe50*/  FFMA.FTZ R177, R177, R20.reuse, -R181.reuse ;  /* 0x00000014b1b17223 */ /* 0x180fe200000108b5 */
[----:B------:R-:W-:Y:S01]  /*fe60*/  FFMA.FTZ R180, R180, R20, -R181 ;  /* 0x00000014b4b47223 */ /* 0x000fe200000108b5 */
[----:B------:R-:W-:Y:S01]  /*fe70*/  FMUL.FTZ R181, R170, UR4 ;  /* 0x00000004aab57c20 */ /* 0x000fe20008410000 */
[----:B---3--:R-:W-:-:S02]  /*fe80*/  FMNMX.FTZ R170, R154, R213, !PT ;  /* 0x000000d59aaa7209 */ /* 0x008fc40007810000 */
[----:B------:R-:W3:Y:S01]  /*fe90*/  MUFU.EX2 R152, R152 ;  /* 0x0000009800987308 */ /* 0x000ee20000000800 */
        /* <DEDUP_REMOVED lines=8> */
[----:B----4-:R-:W-:Y:S01]  /*ff20*/  FFMA.FTZ R0, R214, R0, R15 ;  /* 0x00000000d6007223 */ /* 0x010fe2000001000f */
[-C--:B------:R-:W-:Y:S01]  /*ff30*/  FMUL.FTZ R37, R37, R214.reuse ;  /* 0x000000d625257220 */ /* 0x080fe20000410000 */
[-C--:B------:R-:W-:Y:S01]  /*ff40*/  FMUL.FTZ R40, R40, R214.reuse ;  /* 0x000000d628287220 */ /* 0x080fe20000410000 */
[-C--:B------:R-:W-:Y:S01]  /*ff50*/  FMUL.FTZ R41, R41, R214.reuse ;  /* 0x000000d629297220 */ /* 0x080fe20000410000 */
[-C--:B------:R-:W-:Y:S01]  /*ff60*/  FMUL.FTZ R44, R44, R214.reuse ;  /* 0x000000d62c2c7220 */ /* 0x080fe20000410000 */
[-C--:B------:R-:W-:Y:S01]  /*ff70*/  FMUL.FTZ R45, R45, R214.reuse ;  /* 0x000000d62d2d7220 */ /* 0x080fe20000410000 */
[----:B------:R-:W-:Y:S01]  /*ff80*/  FMUL.FTZ R48, R48, R214 ;  /* 0x000000d630307220 */ /* 0x000fe20000410000 */
[----:B------:R-:W-:Y:S01]  /*ff90*/  MUFU.TANH R175, R175 ;  /* 0x000000af00af7308 */ /* 0x000fe20000002400 */
[C---:B---3--:R-:W-:Y:S01]  /*ffa0*/  FADD.FTZ R0, R152.reuse, R0 ;  /* 0x0000000098007221 */ /* 0x048fe20000010000 */
[----:B------:R-:W-:Y:S01]  /*ffb0*/  F2FP.BF16.F32.PACK_AB R152, R152, R15 ;  /* 0x0000000f9898723e */ /* 0x000fe200000010ff */
[----:B------:R-:W-:-:S02]  /*ffc0*/  @!P1 VIADD R15, R12, 0x28c40 ;  /* 0x00028c400c0f9836 */ /* 0x000fc40000000000 */
[-C--:B------:R-:W-:Y:S01]  /*ffd0*/  FMUL.FTZ R49, R49, R214.reuse ;  /* 0x000000d631317220 */ /* 0x080fe20000410000 */
[-C--:B------:R-:W-:Y:S01]  /*ffe0*/  FMUL.FTZ R52, R52, R214.reuse ;  /* 0x000000d634347220 */ /* 0x080fe20000410000 */
[-C--:B------:R-:W-:Y:S01]  /*fff0*/  FMUL.FTZ R53, R53, R214.reuse ;  /* 0x000000d635357220 */ /* 0x080fe20000410000 */
[-C--:B------:R-:W-:Y:S01]  /*10000*/  FMUL.FTZ R56, R56, R214.reuse ;  /* 0x000000d638387220 */ /* 0x080fe20000410000 */
[----:B------:R-:W-:Y:S01]  /*10010*/  @!P1 PRMT R15, RZ, 0x654, R15 ;  /* 0x00000654ff0f9816 */ /* 0x000fe2000000000f */
[----:B------:R-:W-:Y:S01]  /*10020*/  MUFU.TANH R178, R178 ;  /* 0x000000b200b27308 */ /* 0x000fe20000002400 */
[-C--:B------:R-:W-:Y:S01]  /*10030*/  FMUL.FTZ R57, R57, R214.reuse ;  /* 0x000000d639397220 */ /* 0x080fe20000410000 */
[-C--:B------:R-:W-:Y:S01]  /*10040*/  FMUL.FTZ R60, R60, R214.reuse ;  /* 0x000000d63c3c7220 */ /* 0x080fe20000410000 */
[----:B------:R3:W-:Y:S01]  /*10050*/  @!P1 SYNCS.ARRIVE.TRANS64.RED.A1T0 RZ, [R15+URZ], RZ ;  /* 0x000000ff0fff99a7 */ /* 0x0007e2000810043f */
[-C--:B------:R-:W-:Y:S01]  /*10060*/  FMUL.FTZ R61, R61, R214.reuse ;  /* 0x000000d63d3d7220 */ /* 0x080fe20000410000 */
[-C--:B------:R-:W-:Y:S01]  /*10070*/  FMUL.FTZ R64, R64, R214.reuse ;  /* 0x000000d640407220 */ /* 0x080fe20000410000 */
[-C--:B------:R-:W-:Y:S01]  /*10080*/  FMUL.FTZ R65, R65, R214.reuse ;  /* 0x000000d641417220 */ /* 0x080fe20000410000 */
[-C--:B------:R-:W-:Y:S01]  /*10090*/  FMUL.FTZ R68, R68, R214.reuse ;  /* 0x000000d644447220 */ /* 0x080fe20000410000 */
[----:B------:R-:W-:Y:S01]  /*100a0*/  MUFU.TANH R179, R179 ;  /* 0x000000b300b37308 */ /* 0x000fe20000002400 */
[-C--:B------:R-:W-:Y:S01]  /*100b0*/  FMUL.FTZ R69, R69, R214.reuse ;  /* 0x000000d645457220 */ /* 0x080fe20000410000 */
[----:B------:R-:W-:Y:S01]  /*100c0*/  FMUL.FTZ R72, R72, R214 ;  /* 0x000000d648487220 */ /* 0x000fe20000410000 */
[----:B---3--:R-:W-:-:S02]  /*100d0*/  IMAD.MOV R15, RZ, RZ, -R194 ;  /* 0x000000ffff0f7224 */ /* 0x008fc400078e0ac2 */
[-C--:B------:R-:W-:Y:S01]  /*100e0*/  FMUL.FTZ R73, R73, R214.reuse ;  /* 0x000000d649497220 */ /* 0x080fe20000410000 */
[-C--:B------:R-:W-:Y:S01]  /*100f0*/  FMUL.FTZ R76, R76, R214.reuse ;  /* 0x000000d64c4c7220 */ /* 0x080fe20000410000 */
[-C--:B------:R-:W-:Y:S01]  /*10100*/  FMUL.FTZ R77, R77, R214.reuse ;  /* 0x000000d64d4d7220 */ /* 0x080fe20000410000 */
[----:B------:R-:W-:Y:S01]  /*10110*/  FMUL.FTZ R80, R80, R214 ;  /* 0x000000d650507220 */ /* 0x000fe20000410000 */
[----:B------:R-:W-:Y:S01]  /*10120*/  ISETP.NE.AND P3, PT, R184, R15, PT ;  /* 0x0000000fb800720c */ /* 0x000fe20003f65270 */
[----:B------:R-:W-:Y:S01]  /*10130*/  MUFU.TANH R182, R182 ;  /* 0x000000b600b67308 */ /* 0x000fe20000002400 */
[----:B------:R-:W-:Y:S01]  /*10140*/  FMNMX.FTZ R15, R155, R170, !PT ;  /* 0x000000aa9b0f7209 */ /* 0x000fe20007810000 */
[-C--:B------:R-:W-:Y:S01]  /*10150*/  FMUL.FTZ R81, R81, R214.reuse ;  /* 0x000000d651517220 */ /* 0x080fe20000410000 */
[-C--:B------:R-:W-:Y:S01]  /*10160*/  FMUL.FTZ R84, R84, R214.reuse ;  /* 0x000000d654547220 */ /* 0x080fe20000410000 */
[-C--:B------:R-:W-:Y:S01]  /*10170*/  FMUL.FTZ R85, R85, R214.reuse ;  /* 0x000000d655557220 */ /* 0x080fe20000410000 */
[----:B------:R-:W-:Y:S01]  /*10180*/  FMNMX.FTZ R15, R158, R15, !PT ;  /* 0x0000000f9e0f7209 */ /* 0x000fe20007810000 */
[-C--:B------:R-:W-:Y:S01]  /*10190*/  FMUL.FTZ R88, R88, R214.reuse ;  /* 0x000000d658587220 */ /* 0x080fe20000410000 */
[-C--:B------:R-:W-:Y:S01]  /*101a0*/  FMUL.FTZ R89, R89, R214.reuse ;  /* 0x000000d659597220 */ /* 0x080fe20000410000 */
[----:B------:R-:W-:Y:S01]  /*101b0*/  MUFU.TANH R183, R183 ;  /* 0x000000b700b77308 */ /* 0x000fe20000002400 */
[----:B------:R-:W-:Y:S01]  /*101c0*/  FMNMX.FTZ R15, R159, R15, !PT ;  /* 0x0000000f9f0f7209 */ /* 0x000fe20007810000 */
[-C--:B------:R-:W-:Y:S01]  /*101d0*/  FMUL.FTZ R92, R92, R214.reuse ;  /* 0x000000d65c5c7220 */ /* 0x080fe20000410000 */
[-C--:B------:R-:W-:Y:S01]  /*101e0*/  FMUL.FTZ R93, R93, R214.reuse ;  /* 0x000000d65d5d7220 */ /* 0x080fe20000410000 */
[----:B------:R-:W-:Y:S01]  /*101f0*/  @!P3 IMAD R215, R215, 0x40, R191 ;  /* 0x00000040d7d7b824 */ /* 0x000fe200078e02bf */
[----:B------:R-:W-:Y:S01]  /*10200*/  FMNMX.FTZ R15, R162, R15, !PT ;  /* 0x0000000fa20f7209 */ /* 0x000fe20007810000 */
[-C--:B------:R-:W-:Y:S01]  /*10210*/  FMUL.FTZ R96, R96, R214.reuse ;  /* 0x000000d660607220 */ /* 0x080fe20000410000 */
[----:B------:R-:W-:Y:S01]  /*10220*/  FMUL.FTZ R97, R97, R214 ;  /* 0x000000d661617220 */ /* 0x000fe20000410000 */
[----:B------:R-:W3:Y:S01]  /*10230*/  MUFU.EX2 R153, R153 ;  /* 0x0000009900997308 */ /* 0x000ee20000000800 */
[----:B------:R-:W-:Y:S01]  /*10240*/  FMNMX.FTZ R15, R163, R15, !PT ;  /* 0x0000000fa30f7209 */ /* 0x000fe20007810000 */
[----:B------:R-:W-:-:S02]  /*10250*/  @!P3 IMAD R215, R215, 0x4, R2 ;  /* 0x00000004d7d7b824 */ /* 0x000fc400078e0202 */
[-C--:B------:R-:W-:Y:S01]  /*10260*/  FMUL.FTZ R100, R100, R214.reuse ;  /* 0x000000d664647220 */ /* 0x080fe20000410000 */
[-C--:B------:R-:W-:Y:S01]  /*10270*/  FMUL.FTZ R101, R101, R214.reuse ;  /* 0x000000d665657220 */ /* 0x080fe20000410000 */
[----:B------:R-:W-:Y:S01]  /*10280*/  FMNMX.FTZ R15, R166, R15, !PT ;  /* 0x0000000fa60f7209 */ /* 0x000fe20007810000 */
[-C--:B------:R-:W-:Y:S01]  /*10290*/  FMUL.FTZ R104, R104, R214.reuse ;  /* 0x000000d668687220 */ /* 0x080fe20000410000 */
[-C--:B------:R-:W-:Y:S01]  /*102a0*/  FMUL.FTZ R105, R105, R214.reuse ;  /* 0x000000d669697220 */ /* 0x080fe20000410000 */
[----:B------:R-:W4:Y:S01]  /*102b0*/  MUFU.EX2 R156, R156 ;  /* 0x0000009c009c7308 */ /* 0x000f220000000800 */
[----:B------:R-:W-:Y:S01]  /*102c0*/  FMNMX.FTZ R15, R167, R15, !PT ;  /* 0x0000000fa70f7209 */ /* 0x000fe20007810000 */
[-C--:B------:R-:W-:Y:S01]  /*102d0*/  FMUL.FTZ R108, R108, R214.reuse ;  /* 0x000000d66c6c7220 */ /* 0x080fe20000410000 */
[-C--:B------:R-:W-:Y:S01]  /*102e0*/  FMUL.FTZ R109, R109, R214.reuse ;  /* 0x000000d66d6d7220 */ /* 0x080fe20000410000 */
[-C--:B------:R-:W-:Y:S01]  /*102f0*/  FMUL.FTZ R112, R112, R214.reuse ;  /* 0x000000d670707220 */ /* 0x080fe20000410000 */
[----:B--2---:R-:W-:Y:S01]  /*10300*/  FMNMX.FTZ R15, R181, R15, !PT ;  /* 0x0000000fb50f7209 */ /* 0x004fe20007810000 */
[-C--:B------:R-:W-:Y:S01]  /*10310*/  FMUL.FTZ R113, R113, R214.reuse ;  /* 0x000000d671717220 */ /* 0x080fe20000410000 */
[-C--:B------:R-:W-:Y:S01]  /*10320*/  FMUL.FTZ R116, R116, R214.reuse ;  /* 0x000000d674747220 */ /* 0x080fe20000410000 */
        /* <DEDUP_REMOVED lines=9> */
[----:B------:R-:W-:Y:S01]  /*103c0*/  FMNMX.FTZ R15, R175, R15, !PT ;  /* 0x0000000faf0f7209 */ /* 0x000fe20007810000 */
[-C--:B------:R-:W-:Y:S01]  /*103d0*/  FMUL.FTZ R125, R125, R214.reuse ;  /* 0x000000d67d7d7220 */ /* 0x080fe20000410000 */
[-C--:B------:R-:W-:Y:S01]  /*103e0*/  FMUL.FTZ R128, R128, R214.reuse ;  /* 0x000000d680807220 */ /* 0x080fe20000410000 */
[-C--:B------:R-:W-:Y:S01]  /*103f0*/  FMUL.FTZ R129, R129, R214.reuse ;  /* 0x000000d681817220 */ /* 0x080fe20000410000 */
[----:B------:R-:W-:Y:S01]  /*10400*/  FMNMX.FTZ R170, R178, R15, !PT ;  /* 0x0000000fb2aa7209 */ /* 0x000fe20007810000 */
[-C--:B------:R-:W-:Y:S01]  /*10410*/  FMUL.FTZ R132, R132, R214.reuse ;  /* 0x000000d684847220 */ /* 0x080fe20000410000 */
[----:B------:R-:W-:Y:S01]  /*10420*/  FMUL.FTZ R133, R133, R214 ;  /* 0x000000d685857220 */ /* 0x000fe20000410000 */
[----:B------:R-:W-:Y:S01]  /*10430*/  MUFU.EX2 R161, R161 ;  /* 0x000000a100a17308 */ /* 0x000fe20000000800 */
[----:B------:R-:W-:Y:S01]  /*10440*/  FMNMX.FTZ R15, R179, R170, !PT ;  /* 0x000000aab30f7209 */ /* 0x000fe20007810000 */
[-C--:B------:R-:W-:Y:S01]  /*10450*/  FMUL.FTZ R136, R136, R214.reuse ;  /* 0x000000d688887220 */ /* 0x080fe20000410000 */
[-C--:B------:R-:W-:Y:S01]  /*10460*/  FMUL.FTZ R137, R137, R214.reuse ;  /* 0x000000d689897220 */ /* 0x080fe20000410000 */
[-C--:B------:R-:W-:Y:S01]  /*10470*/  FMUL.FTZ R140, R140, R214.reuse ;  /* 0x000000d68c8c7220 */ /* 0x080fe20000410000 */
[----:B------:R-:W-:Y:S01]  /*10480*/  FMNMX.FTZ R170, R182, R15, !PT ;  /* 0x0000000fb6aa7209 */ /* 0x000fe20007810000 */
[-C--:B------:R-:W-:Y:S01]  /*10490*/  FMUL.FTZ R141, R141, R214.reuse ;  /* 0x000000d68d8d7220 */ /* 0x080fe20000410000 */
[-C--:B------:R-:W-:Y:S01]  /*104a0*/  FMUL.FTZ R144, R144, R214.reuse ;  /* 0x000000d690907220 */ /* 0x080fe20000410000 */
[----:B------:R-:W-:Y:S01]  /*104b0*/  FMUL.FTZ R145, R145, R214 ;  /* 0x000000d691917220 */ /* 0x000fe20000410000 */
[----:B------:R-:W-:Y:S01]  /*104c0*/  FMNMX.FTZ R15, R183, R170, !PT ;  /* 0x000000aab70f7209 */ /* 0x000fe20007810000 */
[-C--:B------:R-:W-:Y:S01]  /*104d0*/  FMUL.FTZ R148, R148, R214.reuse ;  /* 0x000000d694947220 */ /* 0x080fe20000410000 */
[----:B------:R-:W-:Y:S01]  /*104e0*/  FMUL.FTZ R149, R149, R214 ;  /* 0x000000d695957220 */ /* 0x000fe20000410000 */
[----:B------:R-:W-:Y:S01]  /*104f0*/  @!P3 STS [R215+0x28800], R214 ;  /* 0x028800d6d700b388 */ /* 0x000fe20000000800 */
[----:B------:R-:W-:Y:S01]  /*10500*/  MUFU.EX2 R164, R164 ;  /* 0x000000a400a47308 */ /* 0x000fe20000000800 */
[----:B----4-:R-:W-:-:S02]  /*10510*/  FADD.FTZ R0, R156, R229 ;  /* 0x000000e59c007221 */ /* 0x010fc40000010000 */
[----:B------:R-:W4:Y:S05]  /*10520*/  SHFL.BFLY PT, R170, R15, 0x2, 0x1f ;  /* 0x0c401f000faa7f89 */ /* 0x000f2a00000e0000 */
[----:B------:R-:W-:Y:S08]  /*10530*/  MUFU.EX2 R165, R165 ;  /* 0x000000a500a57308 */ /* 0x000ff00000000800 */
[----:B------:R-:W5:Y:S08]  /*10540*/  MUFU.EX2 R168, R168 ;  /* 0x000000a800a87308 */ /* 0x000f700000000800 */
[----:B------:R-:W-:Y:S01]  /*10550*/  MUFU.EX2 R169, R169 ;  /* 0x000000a900a97308 */ /* 0x000fe20000000800 */
[----:B----4-:R-:W-:-:S05]  /*10560*/  FMNMX.FTZ R15, R15, R170, !PT ;  /* 0x000000aa0f0f7209 */ /* 0x010fca0007810000 */
[----:B------:R-:W4:Y:S02]  /*10570*/  SHFL.BFLY PT, R170, R15, 0x1, 0x1f ;  /* 0x0c201f000faa7f89 */ /* 0x000f2400000e0000 */
[----:B------:R-:W-:Y:S08]  /*10580*/  MUFU.EX2 R172, R172 ;  /* 0x000000ac00ac7308 */ /* 0x000ff00000000800 */
[----:B------:R-:W-:Y:S08]  /*10590*/  MUFU.EX2 R173, R173 ;  /* 0x000000ad00ad7308 */ /* 0x000ff00000000800 */
[----:B------:R-:W-:Y:S01]  /*105a0*/  MUFU.EX2 R176, R176 ;  /* 0x000000b000b07308 */ /* 0x000fe20000000800 */
[----:B----4-:R-:W-:-:S07]  /*105b0*/  FMNMX.FTZ R15, R15, R170, !PT ;  /* 0x000000aa0f0f7209 */ /* 0x010fce0007810000 */
[----:B------:R-:W-:Y:S01]  /*105c0*/  MUFU.EX2 R177, R177 ;  /* 0x000000b100b17308 */ /* 0x000fe20000000800 */
[C---:B------:R-:W-:Y:S01]  /*105d0*/  FADD.FTZ R170, -R15.reuse, R213 ;  /* 0x000000d50faa7221 */ /* 0x040fe20000010100 */
[----:B------:R-:W-:-:S03]  /*105e0*/  FMUL.FTZ R213, R15, R20 ;  /* 0x000000140fd57220 */ /* 0x000fc60000410000 */
[-C--:B------:R-:W-:Y:S01]  /*105f0*/  FMUL.FTZ R170, R170, R20.reuse ;  /* 0x00000014aaaa7220 */ /* 0x080fe20000410000 */
        /* <DEDUP_REMOVED lines=17> */
[----:B------:R-:W-:-:S02]  /*10710*/  FFMA.FTZ R183, R183, R20, -R213 ;  /* 0x00000014b7b77223 */ /* 0x000fc400000108d5 */
[----:B------:R-:W0:Y:S01]  /*10720*/  MUFU.EX2 R170, R170 ;  /* 0x000000aa00aa7308 */ /* 0x000e220000000800 */
[----:B----4-:R-:W-:Y:S01]  /*10730*/  F2FP.BF16.F32.PACK_AB R154, R156, R153 ;  /* 0x000000999c9a723e */ /* 0x010fe200000010ff */
[----:B--2---:R-:W-:Y:S01]  /*10740*/  FADD.FTZ R153, R157, R0 ;  /* 0x000000009d997221 */ /* 0x004fe20000010000 */
[----:B---3--:R-:W-:-:S03]  /*10750*/  F2FP.BF16.F32.PACK_AB R156, R160, R157 ;  /* 0x0000009da09c723e */ /* 0x008fc600000010ff */
[----:B------:R-:W-:Y:S01]  /*10760*/  FADD.FTZ R0, R160, R153 ;  /* 0x00000099a0007221 */ /* 0x000fe20000010000 */
[----:B-----5:R-:W-:Y:S01]  /*10770*/  F2FP.BF16.F32.PACK_AB R160, R168, R165 ;  /* 0x000000a5a8a0723e */ /* 0x020fe200000010ff */
[----:B------:R-:W2:Y:S02]  /*10780*/  MUFU.EX2 R155, R155 ;  /* 0x0000009b009b7308 */ /* 0x000ea40000000800 */
[----:B------:R-:W-:-:S04]  /*10790*/  FADD.FTZ R153, R161, R0 ;  /* 0x00000000a1997221 */ /* 0x000fc80000010000 */
[----:B------:R-:W-:Y:S02]  /*107a0*/  FADD.FTZ R0, R164, R153 ;  /* 0x00000099a4007221 */ /* 0x000fe40000010000 */
[----:B------:R3:W4:Y:S01]  /*107b0*/  MUFU.EX2 R213, R158 ;  /* 0x0000009e00d57308 */ /* 0x0007220000000800 */
[----:B0-----:R0:W-:Y:S01]  /*107c0*/  @!P3 STS [R215+0x28820], R170 ;  /* 0x028820aad700b388 */ /* 0x0011e20000000800 */
[----:B------:R-:W-:Y:S01]  /*107d0*/  FADD.FTZ R153, R165, R0 ;  /* 0x00000000a5997221 */ /* 0x000fe20000010000 */
[-C--:B------:R-:W-:Y:S01]  /*107e0*/  FMUL.FTZ R26, R26, R170.reuse ;  /* 0x000000aa1a1a7220 */ /* 0x080fe20000410000 */
[-C--:B------:R-:W-:Y:S01]  /*107f0*/  FMUL.FTZ R27, R27, R170.reuse ;  /* 0x000000aa1b1b7220 */ /* 0x080fe20000410000 */
[-C--:B------:R-:W-:Y:S01]  /*10800*/  FMUL.FTZ R30, R30, R170.reuse ;  /* 0x000000aa1e1e7220 */ /* 0x080fe20000410000 */
[----:B------:R-:W-:Y:S01]  /*10810*/  FADD.FTZ R0, R168, R153 ;  /* 0x00000099a8007221 */ /* 0x000fe20000010000 */
[-C--:B------:R-:W-:Y:S01]  /*10820*/  FMUL.FTZ R31, R31, R170.reuse ;  /* 0x000000aa1f1f7220 */ /* 0x080fe20000410000 */
[----:B------:R-:W5:Y:S01]  /*10830*/  MUFU.EX2 R159, R159 ;  /* 0x0000009f009f7308 */ /* 0x000f620000000800 */
[----:B---3--:R-:W-:Y:S01]  /*10840*/  F2FP.BF16.F32.PACK_AB R158, R164, R161 ;  /* 0x000000a1a49e723e */ /* 0x008fe200000010ff */
[----:B------:R-:W-:Y:S01]  /*10850*/  FADD.FTZ R153, R169, R0 ;  /* 0x00000000a9997221 */ /* 0x000fe20000010000 */
[----:B------:R-:W-:Y:S01]  /*10860*/  FFMA.FTZ R0, R170, R3, R180 ;  /* 0x00000003aa007223 */ /* 0x000fe200000100b4 */
[-C--:B------:R-:W-:Y:S01]  /*10870*/  FMUL.FTZ R34, R34, R170.reuse ;  /* 0x000000aa22227220 */ /* 0x080fe20000410000 */
[----:B------:R-:W-:Y:S01]  /*10880*/  FMUL.FTZ R35, R35, R170 ;  /* 0x000000aa23237220 */ /* 0x000fe20000410000 */
[----:B------:R-:W-:Y:S01]  /*10890*/  FADD.FTZ R164, R172, R153 ;  /* 0x00000099aca47221 */ /* 0x000fe20000010000 */
[C---:B--2---:R-:W-:Y:S01]  /*108a0*/  FADD.FTZ R0, R155.reuse, R0 ;  /* 0x000000009b007221 */ /* 0x044fe20000010000 */
[----:B0-----:R0:W2:Y:S01]  /*108b0*/  MUFU.EX2 R215, R162 ;  /* 0x000000a200d77308 */ /* 0x0010a20000000800 */
[----:B------:R-:W-:Y:S01]  /*108c0*/  F2FP.BF16.F32.PACK_AB R153, R155, R180 ;  /* 0x000000b49b99723e */ /* 0x000fe200000010ff */
[----:B------:R-:W-:Y:S01]  /*108d0*/  FADD.FTZ R3, R173, R164 ;  /* 0x000000a4ad037221 */ /* 0x000fe20000010000 */
[----:B----4-:R-:W-:Y:S01]  /*108e0*/  FADD.FTZ R0, R213, R0 ;  /* 0x00000000d5007221 */ /* 0x010fe20000010000 */
[----:B------:R-:W-:Y:S01]  /*108f0*/  F2FP.BF16.F32.PACK_AB R164, R176, R173 ;  /* 0x000000adb0a4723e */ /* 0x000fe200000010ff */
[-C--:B------:R-:W-:Y:S01]  /*10900*/  FMUL.FTZ R38, R38, R170.reuse ;  /* 0x000000aa26267220 */ /* 0x080fe20000410000 */
[----:B------:R-:W-:Y:S01]  /*10910*/  FADD.FTZ R168, R176, R3 ;  /* 0x00000003b0a87221 */ /* 0x000fe20000010000 */
[-C--:B------:R-:W-:Y:S01]  /*10920*/  FMUL.FTZ R39, R39, R170.reuse ;  /* 0x000000aa27277220 */ /* 0x080fe20000410000 */
[----:B------:R-:W3:Y:S01]  /*10930*/  MUFU.EX2 R163, R163 ;  /* 0x000000a300a37308 */ /* 0x000ee20000000800 */
[----:B0-----:R-:W-:Y:S01]  /*10940*/  F2FP.BF16.F32.PACK_AB R162, R172, R169 ;  /* 0x000000a9aca2723e */ /* 0x001fe200000010ff */
[----:B------:R-:W-:Y:S01]  /*10950*/  FADD.FTZ R3, R177, R168 ;  /* 0x000000a8b1037221 */ /* 0x000fe20000010000 */
[C---:B-----5:R-:W-:Y:S01]  /*10960*/  FADD.FTZ R168, R159.reuse, R0 ;  /* 0x000000009fa87221 */ /* 0x060fe20000010000 */
[----:B------:R-:W-:Y:S01]  /*10970*/  F2FP.BF16.F32.PACK_AB R155, R159, R213 ;  /* 0x000000d59f9b723e */ /* 0x000fe200000010ff */
[----:B------:R-:W-:Y:S01]  /*10980*/  BAR.SYNC.DEFER_BLOCKING 0xf, 0x100 ;  /* 0x03c4000000007b1d */ /* 0x000fe20000010000 */
[C---:B------:R-:W-:Y:S01]  /*10990*/  FADD.FTZ R0, R166.reuse, R3 ;  /* 0x00000003a6007221 */ /* 0x040fe20000010000 */
[----:B------:R-:W-:Y:S01]  /*109a0*/  F2FP.BF16.F32.PACK_AB R166, R166, R177 ;  /* 0x000000b1a6a6723e */ /* 0x000fe200000010ff */
[-C--:B------:R-:W-:Y:S01]  /*109b0*/  FMUL.FTZ R42, R42, R170.reuse ;  /* 0x000000aa2a2a7220 */ /* 0x080fe20000410000 */
[----:B--2---:R-:W-:Y:S01]  /*109c0*/  FADD.FTZ R168, R215, R168 ;  /* 0x000000a8d7a87221 */ /* 0x004fe20000010000 */
[-C--:B------:R-:W-:Y:S01]  /*109d0*/  FMUL.FTZ R43, R43, R170.reuse ;  /* 0x000000aa2b2b7220 */ /* 0x080fe20000410000 */
[----:B------:R-:W0:Y:S01]  /*109e0*/  MUFU.EX2 R214, R214 ;  /* 0x000000d600d67308 */ /* 0x000e220000000800 */
[-C--:B------:R-:W-:Y:S01]  /*109f0*/  FMUL.FTZ R46, R46, R170.reuse ;  /* 0x000000aa2e2e7220 */ /* 0x080fe20000410000 */
[-C--:B------:R-:W-:Y:S01]  /*10a00*/  FMUL.FTZ R47, R47, R170.reuse ;  /* 0x000000aa2f2f7220 */ /* 0x080fe20000410000 */
[-C--:B------:R-:W-:Y:S01]  /*10a10*/  FMUL.FTZ R50, R50, R170.reuse ;  /* 0x000000aa32327220 */ /* 0x080fe20000410000 */
[-C--:B------:R-:W-:Y:S01]  /*10a20*/  FMUL.FTZ R51, R51, R170.reuse ;  /* 0x000000aa33337220 */ /* 0x080fe20000410000 */
[-C--:B------:R-:W-:Y:S01]  /*10a30*/  FMUL.FTZ R54, R54, R170.reuse ;  /* 0x000000aa36367220 */ /* 0x080fe20000410000 */
[C---:B---3--:R-:W-:Y:S01]  /*10a40*/  FADD.FTZ R3, R163.reuse, R168 ;  /* 0x000000a8a3037221 */ /* 0x048fe20000010000 */
[----:B------:R-:W-:Y:S01]  /*10a50*/  F2FP.BF16.F32.PACK_AB R157, R163, R215 ;  /* 0x000000d7a39d723e */ /* 0x000fe200000010ff */
[----:B------:R-:W2:Y:S01]  /*10a60*/  MUFU.EX2 R167, R167 ;  /* 0x000000a700a77308 */ /* 0x000ea20000000800 */
[-C--:B------:R-:W-:Y:S01]  /*10a70*/  FMUL.FTZ R55, R55, R170.reuse ;  /* 0x000000aa37377220 */ /* 0x080fe20000410000 */
        /* <DEDUP_REMOVED lines=8> */
[----:B------:R0:W-:Y:S01]  /*10b00*/  STSM.16.M88.4 [R195+0x26800], R152 ;  /* 0x02680098c3007844 */ /* 0x0001e20000000200 */
        /* <DEDUP_REMOVED lines=44> */
[----:B------:R0:W-:Y:S01]  /*10dd0*/  STSM.16.M88.4 [R196], R160 ;  /* 0x000000a0c4007844 */ /* 0x0001e20000000200 */
[----:B------:R-:W3:Y:S01]  /*10de0*/  MUFU.EX2 R182, R182 ;  /* 0x000000b600b67308 */ /* 0x000ee20000000800 */
        /* <DEDUP_REMOVED lines=8> */
[C---:B--2---:R-:W-:Y:S01]  /*10e70*/  FADD.FTZ R3, R168.reuse, R3 ;  /* 0x00000003a8037221 */ /* 0x044fe20000010000 */
[----:B------:R-:W-:Y:S01]  /*10e80*/  F2FP.BF16.F32.PACK_AB R165, R168, R165 ;  /* 0x000000a5a8a5723e */ /* 0x000fe200000010ff */
[-C--:B------:R-:W-:Y:S01]  /*10e90*/  FMUL.FTZ R142, R142, R170.reuse ;  /* 0x000000aa8e8e7220 */ /* 0x080fe20000410000 */
[-C--:B------:R-:W-:Y:S01]  /*10ea0*/  FMUL.FTZ R143, R143, R170.reuse ;  /* 0x000000aa8f8f7220 */ /* 0x080fe20000410000 */
[-C--:B------:R-:W-:Y:S01]  /*10eb0*/  FMUL.FTZ R146, R146, R170.reuse ;  /* 0x000000aa92927220 */ /* 0x080fe20000410000 */
[-C--:B------:R-:W-:Y:S01]  /*10ec0*/  FMUL.FTZ R147, R147, R170.reuse ;  /* 0x000000aa93937220 */ /* 0x080fe20000410000 */
[-C--:B------:R-:W-:Y:S01]  /*10ed0*/  FMUL.FTZ R150, R150, R170.reuse ;  /* 0x000000aa96967220 */ /* 0x080fe20000410000 */
[----:B------:R-:W-:Y:S01]  /*10ee0*/  FMUL.FTZ R151, R151, R170 ;  /* 0x000000aa97977220 */ /* 0x000fe20000410000 */
[----:B---3--:R-:W-:Y:S01]  /*10ef0*/  FADD.FTZ R172, R182, R3 ;  /* 0x00000003b6ac7221 */ /* 0x008fe20000010000 */
[----:B----4-:R-:W-:-:S03]  /*10f00*/  F2FP.BF16.F32.PACK_AB R167, R183, R182 ;  /* 0x000000b6b7a7723e */ /* 0x010fc600000010ff */
[----:B------:R-:W-:Y:S02]  /*10f10*/  FADD.FTZ R3, R183, R172 ;  /* 0x000000acb7037221 */ /* 0x000fe40000010000 */
[----:B------:R0:W-:Y:S01]  /*10f20*/  STSM.16.M88.4 [R197], R164 ;  /* 0x000000a4c5007844 */ /* 0x0001e20000000200 */
[----:B------:R-:W-:Y:S05]  /*10f30*/  @!P0 BRA `(.L_x_6058) ;  /* 0x0000000000048947 */ /* 0x000fea0003800000 */
[----:B------:R-:W-:Y:S01]  /*10f40*/  BPT.TRAP 0x1 ;  /* 0x000000040000795c */ /* 0x000fe20000300000 */
.L_x_6058:
[----:B------:R2:W3:Y:S01]  /*10f50*/  SYNCS.PHASECHK.TRANS64.TRYWAIT P3, [R12+URZ+0x28c50], R207 ;  /* 0x028c50cf0c0075a7 */ /* 0x0004e2000806017f */
[----:B------:R-:W-:Y:S05]  /*10f60*/  @!P0 BRA `(.L_x_6059) ;  /* 0x0000000000048947 */ /* 0x000fea0003800000 */
[----:B------:R-:W-:Y:S01]  /*10f70*/  BPT.TRAP 0x1 ;  /* 0x000000040000795c */ /* 0x000fe20000300000 */
.L_x_6059:
[----:B------:R-:W-:Y:S04]  /*10f80*/  BSSY B2, `(.L_x_6060) ;  /* 0x0000004000027945 */ /* 0x000fe80003800000 */
[----:B---3--:R-:W-:Y:S05]  /*10f90*/  @P3 BRA `(.L_x_6061) ;  /* 0x0000000000083947 */ /* 0x008fea0003800000 */
[----:B------:R-:W3:Y:S02]  /*10fa0*/  SYNCS.PHASECHK.TRANS64.TRYWAIT P3, [R12+URZ+0x28c50], R207 ;  /* 0x028c50cf0c0075a7 */ /* 0x000ee4000806017f */
[----:B---3--:R-:W-:Y:S05]  /*10fb0*/  @!P3 BRA `(.L_x_6062) ;  /* 0x0000010000ecb947 */ /* 0x008fea0003800000 */
.L_x_6061:
[----:B------:R-:W-:Y:S05]  /*10fc0*/  BSYNC B2 ;  /* 0x0000000000027941 */ /* 0x000fea0003800000 */
.L_x_6060:
[----:B------:R-:W-:Y:S01]  /*10fd0*/  IMAD R168, R18, 0x1000, R190 ;  /* 0x0000100012a87824 */ /* 0x000fe200078e02be */
[----:B------:R-:W-:Y:S01]  /*10fe0*/  WARPGROUP.ARRIVE ;  /* 0x00000000000079c5 */ /* 0x000fe20000000000 */
[----:B------:R-:W-:Y:S02]  /*10ff0*/  IMAD.MOV.U32 R169, RZ, RZ, 0x40000040 ;  /* 0x40000040ffa97424 */ /* 0x000fe400078e00ff */
[----:B-123--:R-:W-:Y:S01]  /*11000*/  @!P1 VIADD R12, R12, 0x28c60 ;  /* 0x00028c600c0c9836 */ /* 0x00efe20000000000 */
[----:B------:R-:W-:Y:S01]  /*11010*/  R2UR UR6, R168 ;  /* 0x00000000a80672ca */ /* 0x000fe200000e0000 */
[----:B------:R-:W-:Y:S01]  /*11020*/  IMAD.MOV.U32 R213, RZ, RZ, R15 ;  /* 0x000000ffffd57224 */ /* 0x000fe200078e000f */
[----:B------:R-:W-:Y:S01]  /*11030*/  R2UR UR7, R169 ;  /* 0x00000000a90772ca */ /* 0x000fe200000e0000 */
[----:B------:R-:W-:Y:S01]  /*11040*/  IMAD.MOV.U32 R169, RZ, RZ, 0x40000040 ;  /* 0x40000040ffa97424 */ /* 0x000fe200078e00ff */
[----:B------:R-:W-:Y:S01]  /*11050*/  @!P1 PRMT R12, RZ, 0x654, R12 ;  /* 0x00000654ff0c9816 */ /* 0x000fe2000000000c */
[----:B------:R-:W-:-:S02]  /*11060*/  IMAD.MOV.U32 R214, RZ, RZ, R14 ;  /* 0x000000ffffd67224 */ /* 0x000fc400078e000e */
[----:B------:R-:W-:-:S08]  /*11070*/  IMAD.MOV.U32 R215, RZ, RZ, R18 ;  /* 0x000000ffffd77224 */ /* 0x000fd000078e0012 */
        /* <DEDUP_REMOVED lines=35> */
.L_x_6052:
[----:B0-----:R-:W-:-:S07]  /*112b0*/  IMAD.MOV.U32 R12, RZ, RZ, R206 ;  /* 0x000000ffff0c7224 */ /* 0x001fce00078e00ce */
.L_x_6051:
[----:B------:R-:W-:Y:S05]  /*112c0*/  BSYNC B0 ;  /* 0x0000000000007941 */ /* 0x000fea0003800000 */
.L_x_6050:
[----:B------:R-:W-:Y:S01]  /*112d0*/  ISETP.GE.AND P2, PT, R12, R202, PT ;  /* 0x000000ca0c00720c */ /* 0x000fe20003f46270 */
[----:B------:R-:W-:-:S12]  /*112e0*/  BSSY B0, `(.L_x_6064) ;  /* 0x000028e000007945 */ /* 0x000fd80003800000 */
[----:B------:R-:W-:Y:S05]  /*112f0*/  @!P2 BRA `(.L_x_6065) ;  /* 0x000000280030a947 */ /* 0x000fea0003800000 */
[----:B------:R-:W-:Y:S02]  /*11300*/  IMAD.MOV.U32 R213, RZ, RZ, R15 ;  /* 0x000000ffffd57224 */ /* 0x000fe400078e000f */
[----:B0-----:R-:W-:Y:S02]  /*11310*/  IMAD.MOV.U32 R215, RZ, RZ, R14 ;  /* 0x000000ffffd77224 */ /* 0x001fe400078e000e */
[----:B------:R-:W-:-:S07]  /*11320*/  IMAD.MOV.U32 R214, RZ, RZ, R18 ;  /* 0x000000ffffd67224 */ /* 0x000fce00078e0012 */
.L_x_6084:
[----:B------:R-:W-:-:S05]  /*11330*/  VIADD R18, R214, 0x1 ;  /* 0x00000001d6127836 */ /* 0x000fca0000000000 */
[----:B------:R-:W-:-:S04]  /*11340*/  ISETP.NE.AND P2, PT, R18, 0x2, PT ;  /* 0x000000021200780c */ /* 0x000fc80003f45270 */
[----:B------:R-:W-:Y:S02]  /*11350*/  SEL R14, RZ, 0x1, P2 ;  /* 0x00000001ff0e7807 */ /* 0x000fe40001000000 */
[----:B------:R-:W-:Y:S02]  /*11360*/  SEL R18, R18, RZ, P2 ;  /* 0x000000ff12127207 */ /* 0x000fe40001000000 */
[----:B------:R-:W-:Y:S01]  /*11370*/  LOP3.LUT R19, R19, R14, RZ, 0x3c, !PT ;  /* 0x0000000e13137212 */ /* 0x000fe200078e3cff */
[----:B-1----:R-:W-:Y:S06]  /*11380*/  @!P0 BRA `(.L_x_6066) ;  /* 0x0000000000048947 */ /* 0x002fec0003800000 */
[----:B------:R-:W-:Y:S01]  /*11390*/  BPT.TRAP 0x1 ;  /* 0x000000040000795c */ /* 0x000fe20000300000 */
.L_x_6066:
[----:B------:R-:W-:Y:S01]  /*113a0*/  IMAD R206, R18, 0x8, R2 ;  /* 0x0000000812ce7824 */ /* 0x000fe200078e0202 */
[----:B------:R-:W-:-:S04]  /*113b0*/  SHF.L.U32 R207, R19, 0x1f, RZ ;  /* 0x0000001f13cf7819 */ /* 0x000fc800000006ff */
[----:B------:R0:W1:Y:S01]  /*113c0*/  SYNCS.PHASECHK.TRANS64.TRYWAIT P2, [R206+URZ+0x28c30], R207 ;  /* 0x028c30cfce0075a7 */ /* 0x000062000804017f */
[----:B------:R-:W-:Y:S05]  /*113d0*/  @!P0 BRA `(.L_x_6067) ;  /* 0x0000000000048947 */ /* 0x000fea0003800000 */
[----:B------:R-:W-:Y:S01]  /*113e0*/  BPT.TRAP 0x1 ;  /* 0x000000040000795c */ /* 0x000fe20000300000 */
.L_x_6067:
[----:B------:R-:W-:Y:S01]  /*113f0*/  BSSY B1, `(.L_x_6068) ;  /* 0x0000006000017945 */ /* 0x000fe20003800000 */
[----:B------:R-:W-:Y:S02]  /*11400*/  IMAD R14, R18, 0x200, R13 ;  /* 0x00000200120e7824 */ /* 0x000fe400078e020d */
[----:B------:R-:W-:Y:S01]  /*11410*/  IMAD.MOV.U32 R15, RZ, RZ, 0x40000040 ;  /* 0x40000040ff0f7424 */ /* 0x000fe200078e00ff */
[----:B-1----:R-:W-:Y:S06]  /*11420*/  @P2 BRA `(.L_x_6069) ;  /* 0x0000000000082947 */ /* 0x002fec0003800000 */
[----:B------:R-:W1:Y:S02]  /*11430*/  SYNCS.PHASECHK.TRANS64.TRYWAIT P2, [R206+URZ+0x28c30], R207 ;  /* 0x028c30cfce0075a7 */ /* 0x000e64000804017f */
[----:B-1----:R-:W-:Y:S05]  /*11440*/  @!P2 BRA `(.L_x_6070) ;  /* 0x000000fc00dca947 */ /* 0x002fea0003800000 */
.L_x_6069:
[----:B------:R-:W-:Y:S05]  /*11450*/  BSYNC B1 ;  /* 0x0000000000017941 */ /* 0x000fea0003800000 */
.L_x_6068:
[C---:B------:R-:W-:Y:S01]  /*11460*/  R2UR UR6, R14.reuse ;  /* 0x000000000e0672ca */ /* 0x040fe200000e0000 */
[----:B------:R-:W-:Y:S01]  /*11470*/  WARPGROUP.ARRIVE ;  /* 0x00000000000079c5 */ /* 0x000fe20000000000 */
[----:B------:R-:W-:Y:S01]  /*11480*/  R2UR UR7, R15 ;  /* 0x000000000f0772ca */ /* 0x000fe200000e0000 */
[----:B------:R-:W-:Y:S01]  /*11490*/  VIADD R20, R14, 0x2 ;  /* 0x000000020e147836 */ /* 0x000fe20000000000 */
[----:B------:R-:W-:Y:S01]  /*114a0*/  R2UR UR4, R4 ;  /* 0x00000000040472ca */ /* 0x000fe200000e0000 */
[----:B------:R-:W-:Y:S01]  /*114b0*/  IMAD.MOV.U32 R21, RZ, RZ, 0x40000040 ;  /* 0x40000040ff157424 */ /* 0x000fe200078e00ff */
[----:B------:R-:W-:Y:S01]  /*114c0*/  R2UR UR5, R5 ;  /* 0x00000000050572ca */ /* 0x000fe200000e0000 */
[----:B------:R-:W-:-:S12]  /*114d0*/  IMAD.MOV.U32 R15, RZ, RZ, 0x40000040 ;  /* 0x40000040ff0f7424 */ /* 0x000fd800078e00ff */
        /* <DEDUP_REMOVED lines=32> */
[----:B------:R-:W-:Y:S01]  /*116e0*/  HGMMA.64x64x16.F32.BF16 R152, gdesc[UR4], R152, gsb0 ;  /* 0x00e00000049879f0 */ /* 0x000fe20008001898 */
[----:B------:R-:W-:Y:S02]  /*116f0*/  ULDC UR4, c[0x0][0x9d8] ;  /* 0x0002760000047ab9 */ /* 0x000fe40000000800 */
        /* <DEDUP_REMOVED lines=36> */
[----:B------:R-:W-:Y:S01]  /*11940*/  ULDC UR4, c[0x0][0x9e0] ;  /* 0x0002780000047ab9 */ /* 0x000fe20000000800 */
[----:B------:R4:W-:Y:S01]  /*11950*/  @!P1 SYNCS.ARRIVE.TRANS64.RED.A1T0 RZ, [R14+URZ], RZ ;  /* 0x000000ff0eff99a7 */ /* 0x0009e2000810043f */
[----:B------:R-:W-:-:S05]  /*11960*/  IADD3 R183, -R22, R183, R23 ;  /* 0x000000b716b77210 */ /* 0x000fca0007ffe117 */
[----:B------:R-:W0:Y:S01]  /*11970*/  MUFU.TANH R229, R229 ;  /* 0x000000e500e57308 */ /* 0x000e220000002400 */
[C---:B------:R-:W-:Y:S02]  /*11980*/  VIADD R231, R183.reuse, UR45 ;  /* 0x0000002db7e77c36 */ /* 0x040fe40008000000 */
[----:B------:R-:W-:Y:S02]  /*11990*/  VIADD R183, R183, UR4 ;  /* 0x00000004b7b77c36 */ /* 0x000fe40008000000 */
[--C-:B--2---:R-:W-:Y:S02]  /*119a0*/  IMAD.IADD R182, R231, 0x1, R232.reuse ;  /* 0x00000001e7b67824 */ /* 0x104fe400078e02e8 */
        /* <DEDUP_REMOVED lines=32> */
[----:B------:R-:W-:Y:S01]  /*11bb0*/  IADD3 R232, -R22, R23, R232 ;  /* 0x0000001716e87210 */ /* 0x000fe20007ffe1e8 */
[----:B------:R-:W-:Y:S03]  /*11bc0*/  BSSY B1, `(.L_x_6072) ;  /* 0x0000012000017945 */ /* 0x000fe60003800000 */
[----:B------:R-:W-:-:S13]  /*11bd0*/  ISETP.GT.AND P2, PT, R232, -0x1, PT ;  /* 0xffffffffe800780c */ /* 0x000fda0003f44270 */
[----:B------:R-:W-:Y:S05]  /*11be0*/  @P2 BRA `(.L_x_6073) ;  /* 0x0000000000242947 */ /* 0x000fea0003800000 */
[----:B------:R-:W-:Y:S01]  /*11bf0*/  ULDC UR4, c[0x0][0x9e4] ;  /* 0x0002790000047ab9 */ /* 0x000fe20000000800 */
[----:B------:R-:W-:Y:S01]  /*11c00*/  LOP3.LUT R232, RZ, R232, RZ, 0x33, !PT ;  /* 0x000000e8ffe87212 */ /* 0x000fe200078e33ff */
[----:B------:R-:W-:-:S05]  /*11c10*/  IMAD.U32 R233, RZ, RZ, UR4 ;  /* 0x00000004ffe97e24 */ /* 0x000fca000f8e00ff */
[----:B------:R-:W-:-:S13]  /*11c20*/  ISETP.NE.AND P2, PT, R233, 0x1, PT ;  /* 0x00000001e900780c */ /* 0x000fda0003f45270 */
[----:B------:R-:W2:Y:S02]  /*11c30*/  @P2 LDC.64 R14, c[0x0][0x9e8] ;  /* 0x00027a00ff0e2b82 */ /* 0x000ea40000000a00 */
[----:B--2---:R-:W-:-:S05]  /*11c40*/  @P2 IMAD.HI.U32 R14, R232, R14, RZ ;  /* 0x0000000ee80e2227 */ /* 0x004fca00078e00ff */
[----:B------:R-:W-:-:S04]  /*11c50*/  @P2 SHF.R.U32.HI R232, RZ, R15, R14 ;  /* 0x0000000fffe82219 */ /* 0x000fc8000001160e */
[----:B------:R-:W-:Y:S01]  /*11c60*/  LOP3.LUT R232, RZ, R232, RZ, 0x33, !PT ;  /* 0x000000e8ffe87212 */ /* 0x000fe200078e33ff */
[----:B------:R-:W-:Y:S06]  /*11c70*/  BRA `(.L_x_6074) ;  /* 0x0000000000187947 */ /* 0x000fec0003800000 */
.L_x_6073:
[----:B------:R-:W-:Y:S02]  /*11c80*/  ULDC UR4, c[0x0][0x9e4] ;  /* 0x0002790000047ab9 */ /* 0x000fe40000000800 */
[----:B------:R-:W-:-:S05]  /*11c90*/  IMAD.U32 R233, RZ, RZ, UR4 ;  /* 0x00000004ffe97e24 */ /* 0x000fca000f8e00ff */
[----:B------:R-:W-:-:S13]  /*11ca0*/  ISETP.NE.AND P2, PT, R233, 0x1, PT ;  /* 0x00000001e900780c */ /* 0x000fda0003f45270 */
[----:B------:R-:W2:Y:S02]  /*11cb0*/  @P2 LDC.64 R14, c[0x0][0x9e8] ;  /* 0x00027a00ff0e2b82 */ /* 0x000ea40000000a00 */
[----:B--2---:R-:W-:-:S05]  /*11cc0*/  @P2 IMAD.HI.U32 R14, R232, R14, RZ ;  /* 0x0000000ee80e2227 */ /* 0x004fca00078e00ff */
[----:B------:R-:W-:-:S07]  /*11cd0*/  @P2 SHF.R.U32.HI R232, RZ, R15, R14 ;  /* 0x0000000fffe82219 */ /* 0x000fce000001160e */
.L_x_6074:
[----:B------:R-:W-:Y:S05]  /*11ce0*/  BSYNC B1 ;  /* 0x0000000000017941 */ /* 0x000fea0003800000 */
.L_x_6072:
[----:B------:R-:W-:-:S04]  /*11cf0*/  IMAD R232, R232, R233, -R178 ;  /* 0x000000e9e8e87224 */ /* 0x000fc800078e0ab2 */
[----:B------:R-:W-:-:S05]  /*11d00*/  IMAD.IADD R232, R232, 0x1, -R184 ;  /* 0x00000001e8e87824 */ /* 0x000fca00078e0ab8 */
[----:B------:R-:W-:Y:S02]  /*11d10*/  VIMNMX R182, R182, R232, !PT ;  /* 0x000000e8b6b67248 */ /* 0x000fe40007fe0100 */
[----:B------:R-:W-:-:S07]  /*11d20*/  VIADDMNMX R181, R232, R233, R181, PT ;  /* 0x000000e9e8b57246 */ /* 0x000fce00038001b5 */
.L_x_6071:
[----:B------:R-:W-:Y:S01]  /*11d30*/  ISETP.GT.AND P2, PT, R12, -0x1, PT ;  /* 0xffffffff0c00780c */ /* 0x000fe20003f44270 */
[----:B------:R-:W2:Y:S03]  /*11d40*/  SHFL.IDX PT, R20, R20, 0x1, 0x1c1f ;  /* 0x003c1f0014147f89 */ /* 0x000ea600000e0000 */
[C---:B------:R-:W-:Y:S02]  /*11d50*/  ISETP.GT.AND P4, PT, R182.reuse, RZ, P2 ;  /* 0x000000ffb600720c */ /* 0x040fe40001784270 */
[----:B------:R-:W-:Y:S02]  /*11d60*/  ISETP.GT.AND P3, PT, R182, 0x1, P2 ;  /* 0x00000001b600780c */ /* 0x000fe40001764270 */
[C---:B------:R-:W-:Y:S02]  /*11d70*/  ISETP.LT.OR P4, PT, R181.reuse, 0x1, P4 ;  /* 0x00000001b500780c */ /* 0x040fe40002781670 */
[----:B------:R-:W-:-:S02]  /*11d80*/  ISETP.LT.OR P3, PT, R181, 0x2, P3 ;  /* 0x00000002b500780c */ /* 0x000fc40001f61670 */
[----:B------:R-:W-:Y:S02]  /*11d90*/  FSEL R216, R216, -INF , !P4 ;  /* 0xff800000d8d87808 */ /* 0x000fe40006000000 */
[----:B0-----:R-:W-:Y:S02]  /*11da0*/  FSEL R229, R229, -INF , !P3 ;  /* 0xff800000e5e57808 */ /* 0x001fe40005800000 */
[C---:B------:R-:W-:Y:S02]  /*11db0*/  ISETP.GT.AND P4, PT, R182.reuse, 0x8, P2 ;  /* 0x00000008b600780c */ /* 0x040fe40001784270 */
[----:B------:R-:W-:Y:S02]  /*11dc0*/  ISETP.GT.AND P3, PT, R182, 0x9, P2 ;  /* 0x00000009b600780c */ /* 0x000fe40001764270 */
[C---:B------:R-:W-:Y:S02]  /*11dd0*/  ISETP.LT.OR P4, PT, R181.reuse, 0x9, P4 ;  /* 0x00000009b500780c */ /* 0x040fe40002781670 */
[----:B------:R-:W-:-:S02]  /*11de0*/  ISETP.LT.OR P3, PT, R181, 0xa, P3 ;  /* 0x0000000ab500780c */ /* 0x000fc40001f61670 */
[----:B------:R-:W-:Y:S01]  /*11df0*/  FSEL R155, R155, -INF , !P4 ;  /* 0xff8000009b9b7808 */ /* 0x000fe20006000000 */
[--C-:B--2---:R-:W-:Y:S01]  /*11e00*/  IMAD.IADD R183, R183, 0x1, R20.reuse ;  /* 0x00000001b7b77824 */ /* 0x104fe200078e0214 */
[----:B------:R-:W-:Y:S01]  /*11e10*/  FSEL R230, R230, -INF , !P3 ;  /* 0xff800000e6e67808 */ /* 0x000fe20005800000 */
[----:B------:R-:W-:Y:S01]  /*11e20*/  IMAD.IADD R231, R231, 0x1, R20 ;  /* 0x00000001e7e77824 */ /* 0x000fe200078e0214 */
[C---:B------:R-:W-:Y:S02]  /*11e30*/  ISETP.GT.AND P4, PT, R182.reuse, 0x10, P2 ;  /* 0x00000010b600780c */ /* 0x040fe40001784270 */
[----:B------:R-:W-:Y:S02]  /*11e40*/  ISETP.GT.AND P3, PT, R182, 0x11, P2 ;  /* 0x00000011b600780c */ /* 0x000fe40001764270 */
[C---:B------:R-:W-:Y:S02]  /*11e50*/  ISETP.LT.OR P4, PT, R181.reuse, 0x11, P4 ;  /* 0x00000011b500780c */ /* 0x040fe40002781670 */
[----:B------:R-:W-:-:S02]  /*11e60*/  ISETP.LT.OR P3, PT, R181, 0x12, P3 ;  /* 0x00000012b500780c */ /* 0x000fc40001f61670 */
[----:B------:R-:W-:Y:S02]  /*11e70*/  FSEL R159, R159, -INF , !P4 ;  /* 0xff8000009f9f7808 */ /* 0x000fe40006000000 */
[----:B------:R-:W-:Y:S02]  /*11e80*/  FSEL R160, R160, -INF , !P3 ;  /* 0xff800000a0a07808 */ /* 0x000fe40005800000 */
        /* <DEDUP_REMOVED lines=29> */
[----:B------:R-:W-:Y:S01]  /*12060*/  FSEL R180, R180, -INF , !P3 ;  /* 0xff800000b4b47808 */ /* 0x000fe20005800000 */
[----:B------:R-:W-:Y:S08]  /*12070*/  @!P6 BRA `(.L_x_6075) ;  /* 0x000000000060e947 */ /* 0x000ff00003800000 */
        /* <DEDUP_REMOVED lines=8> */
[----:B------:R-:W0:Y:S02]  /*12100*/  @P3 LDC.64 R14, c[0x0][0x9e8] ;  /* 0x00027a00ff0e3b82 */ /* 0x000e240000000a00 */
[----:B0-----:R-:W-:-:S05]  /*12110*/  @P3 IMAD.HI.U32 R14, R20, R14, RZ ;  /* 0x0000000e140e3227 */ /* 0x001fca00078e00ff */
[----:B------:R-:W-:-:S04]  /*12120*/  @P3 SHF.R.U32.HI R20, RZ, R15, R14 ;  /* 0x0000000fff143219 */ /* 0x000fc8000001160e */
[----:B------:R-:W-:Y:S01]  /*12130*/  LOP3.LUT R20, RZ, R20, RZ, 0x33, !PT ;  /* 0x00000014ff147212 */ /* 0x000fe200078e33ff */
[----:B------:R-:W-:Y:S06]  /*12140*/  BRA `(.L_x_6078) ;  /* 0x0000000000187947 */ /* 0x000fec0003800000 */
.L_x_6077:
[----:B------:R-:W-:Y:S02]  /*12150*/  ULDC UR4, c[0x0][0x9e4] ;  /* 0x0002790000047ab9 */ /* 0x000fe40000000800 */
[----:B------:R-:W-:-:S05]  /*12160*/  IMAD.U32 R181, RZ, RZ, UR4 ;  /* 0x00000004ffb57e24 */ /* 0x000fca000f8e00ff */
[----:B------:R-:W-:-:S13]  /*12170*/  ISETP.NE.AND P3, PT, R181, 0x1, PT ;  /* 0x00000001b500780c */ /* 0x000fda0003f65270 */
[----:B------:R-:W0:Y:S02]  /*12180*/  @P3 LDC.64 R14, c[0x0][0x9e8] ;  /* 0x00027a00ff0e3b82 */ /* 0x000e240000000a00 */
[----:B0-----:R-:W-:-:S05]  /*12190*/  @P3 IMAD.HI.U32 R14, R20, R14, RZ ;  /* 0x0000000e140e3227 */ /* 0x001fca00078e00ff */
[----:B------:R-:W-:-:S07]  /*121a0*/  @P3 SHF.R.U32.HI R20, RZ, R15, R14 ;  /* 0x0000000fff143219 */ /* 0x000fce000001160e */
.L_x_6078:
[----:B------:R-:W-:Y:S05]  /*121b0*/  BSYNC B1 ;  /* 0x0000000000017941 */ /* 0x000fea0003800000 */
.L_x_6076:
[----:B------:R-:W-:-:S04]  /*121c0*/  IMAD R20, R20, R181, -R178 ;  /* 0x000000b514147224 */ /* 0x000fc800078e0ab2 */
[----:B------:R-:W-:-:S05]  /*121d0*/  IMAD.IADD R20, R20, 0x1, -R184 ;  /* 0x0000000114147824 */ /* 0x000fca00078e0ab8 */
[----:B------:R-:W-:Y:S02]  /*121e0*/  VIMNMX R231, R231, R20, !PT ;  /* 0x00000014e7e77248 */ /* 0x000fe40007fe0100 */
[----:B------:R-:W-:-:S07]  /*121f0*/  VIADDMNMX R183, R20, R181, R183, PT ;  /* 0x000000b514b77246 */ /* 0x000fce00038001b7 */
.L_x_6075:
[----:B------:R-:W-:Y:S01]  /*12200*/  FMNMX.FTZ R14, R216, R215, !PT ;  /* 0x000000d7d80e7209 */ /* 0x000fe20007810000 */
[----:B------:R-:W-:Y:S02]  /*12210*/  ULDC UR4, c[0x0][0x988] ;  /* 0x0002620000047ab9 */ /* 0x000fe40000000800 */
[----:B------:R-:W-:Y:S01]  /*12220*/  IMAD.U32 R20, RZ, RZ, UR4 ;  /* 0x00000004ff147e24 */ /* 0x000fe2000f8e00ff */
        /* <DEDUP_REMOVED lines=18> */
[----:B0-----:R-:W-:-:S04]  /*12350*/  FMNMX.FTZ R14, R14, R15, !PT ;  /* 0x0000000f0e0e7209 */ /* 0x001fc80007810000 */
[C---:B------:R-:W-:Y:S01]  /*12360*/  FSETP.NEU.FTZ.AND P3, PT, R14.reuse, -INF , PT ;  /* 0xff8000000e00780b */ /* 0x040fe20003f7d000 */
[----:B------:R-:W-:-:S03]  /*12370*/  FMUL.FTZ R15, R14, R20 ;  /* 0x000000140e0f7220 */ /* 0x000fc60000410000 */
[----:B------:R-:W-:Y:S02]  /*12380*/  FSEL R178, R14, RZ, P3 ;  /* 0x000000ff0eb27208 */ /* 0x000fe40001800000 */
[----:B------:R-:W-:Y:S02]  /*12390*/  FSEL R15, R15, RZ, P3 ;  /* 0x000000ff0f0f7208 */ /* 0x000fe40001800000 */
[----:B------:R-:W-:Y:S01]  /*123a0*/  ISETP.GT.AND P3, PT, R231, 0x1, P2 ;  /* 0x00000001e700780c */ /* 0x000fe20001764270 */
[----:B------:R-:W-:Y:S01]  /*123b0*/  FADD.FTZ R178, -R178, R215 ;  /* 0x000000d7b2b27221 */ /* 0x000fe20000010100 */
[----:B------:R-:W-:Y:S02]  /*123c0*/  IMAD.MOV R215, RZ, RZ, -R194 ;  /* 0x000000ffffd77224 */ /* 0x000fe400078e0ac2 */
[-CC-:B------:R-:W-:Y:S01]  /*123d0*/  FFMA.FTZ R216, R216, R20.reuse, -R15.reuse ;  /* 0x00000014d8d87223 */ /* 0x180fe2000001080f */
[----:B------:R-:W-:Y:S01]  /*123e0*/  ISETP.LT.OR P4, PT, R183, 0x2, P3 ;  /* 0x00000002b700780c */ /* 0x000fe20001f81670 */
[-CC-:B------:R-:W-:Y:S01]  /*123f0*/  FFMA.FTZ R229, R229, R20.reuse, -R15.reuse ;  /* 0x00000014e5e57223 */ /* 0x180fe2000001080f */
[----:B------:R-:W-:Y:S01]  /*12400*/  ISETP.GT.AND P3, PT, R231, 0x8, P2 ;  /* 0x00000008e700780c */ /* 0x000fe20001764270 */
[-CC-:B------:R-:W-:Y:S01]  /*12410*/  FFMA.FTZ R155, R155, R20.reuse, -R15.reuse ;  /* 0x000000149b9b7223 */ /* 0x180fe2000001080f */
[----:B------:R-:W-:Y:S01]  /*12420*/  FSEL R181, R152, -INF , !P4 ;  /* 0xff80000098b57808 */ /* 0x000fe20006000000 */
[-CC-:B------:R-:W-:Y:S01]  /*12430*/  FFMA.FTZ R230, R230, R20.reuse, -R15.reuse ;  /* 0x00000014e6e67223 */ /* 0x180fe2000001080f */
[----:B------:R-:W-:Y:S01]  /*12440*/  ISETP.GT.AND P4, PT, R231, 0x9, P2 ;  /* 0x00000009e700780c */ /* 0x000fe20001784270 */
[-CC-:B------:R-:W-:Y:S01]  /*12450*/  FFMA.FTZ R159, R159, R20.reuse, -R15.reuse ;  /* 0x000000149f9f7223 */ /* 0x180fe2000001080f */
[C---:B------:R-:W-:Y:S01]  /*12460*/  ISETP.LT.OR P3, PT, R183.reuse, 0x9, P3 ;  /* 0x00000009b700780c */ /* 0x040fe20001f61670 */
[-CC-:B------:R-:W-:Y:S01]  /*12470*/  FFMA.FTZ R160, R160, R20.reuse, -R15.reuse ;  /* 0x00000014a0a07223 */ /* 0x180fe2000001080f */
[----:B------:R-:W-:Y:S01]  /*12480*/  ISETP.LT.OR P4, PT, R183, 0xa, P4 ;  /* 0x0000000ab700780c */ /* 0x000fe20002781670 */
[-CC-:B------:R-:W-:Y:S01]  /*12490*/  FFMA.FTZ R162, R162, R20.reuse, -R15.reuse ;  /* 0x00000014a2a27223 */ /* 0x180fe2000001080f */
[----:B------:R-:W-:Y:S01]  /*124a0*/  FSEL R153, R153, -INF , !P3 ;  /* 0xff80000099997808 */ /* 0x000fe20005800000 */
[-CC-:B------:R-:W-:Y:S01]  /*124b0*/  FFMA.FTZ R165, R165, R20.reuse, -R15.reuse ;  /* 0x00000014a5a57223 */ /* 0x180fe2000001080f */
[----:B------:R-:W-:Y:S01]  /*124c0*/  FSEL R154, R154, -INF , !P4 ;  /* 0xff8000009a9a7808 */ /* 0x000fe20006000000 */
[-CC-:B------:R-:W-:Y:S01]  /*124d0*/  FFMA.FTZ R166, R166, R20.reuse, -R15.reuse ;  /* 0x00000014a6a67223 */ /* 0x180fe2000001080f */
[C---:B------:R-:W-:Y:S01]  /*124e0*/  ISETP.GT.AND P4, PT, R231.reuse, 0x11, P2 ;  /* 0x00000011e700780c */ /* 0x040fe20001784270 */
[-CC-:B------:R-:W-:Y:S01]  /*124f0*/  FFMA.FTZ R168, R168, R20.reuse, -R15.reuse ;  /* 0x00000014a8a87223 */ /* 0x180fe2000001080f */
[----:B------:R-:W-:Y:S01]  /*12500*/  ISETP.GT.AND P3, PT, R231, 0x10, P2 ;  /* 0x00000010e700780c */ /* 0x000fe20001764270 */
[-CC-:B------:R-:W-:Y:S01]  /*12510*/  FFMA.FTZ R172, R172, R20.reuse, -R15.reuse ;  /* 0x00000014acac7223 */ /* 0x180fe2000001080f */
[----:B------:R-:W-:Y:S01]  /*12520*/  ISETP.LT.OR P4, PT, R183, 0x12, P4 ;  /* 0x00000012b700780c */ /* 0x000fe20002781670 */
[-CC-:B------:R-:W-:Y:S01]  /*12530*/  FFMA.FTZ R173, R173, R20.reuse, -R15.reuse ;  /* 0x00000014adad7223 */ /* 0x180fe2000001080f */
[----:B------:R-:W-:Y:S01]  /*12540*/  ISETP.LT.OR P3, PT, R183, 0x11, P3 ;  /* 0x00000011b700780c */ /* 0x000fe20001f61670 */
[-CC-:B------:R-:W-:Y:S01]  /*12550*/  FFMA.FTZ R175, R175, R20.reuse, -R15.reuse ;  /* 0x00000014afaf7223 */ /* 0x180fe2000001080f */
[----:B------:R-:W-:Y:S01]  /*12560*/  FSEL R182, R157, -INF , !P4 ;  /* 0xff8000009db67808 */ /* 0x000fe20006000000 */
[-C--:B------:R-:W-:Y:S01]  /*12570*/  FMUL.FTZ R157, R178, R20.reuse ;  /* 0x00000014b29d7220 */ /* 0x080fe20000410000 */
[----:B------:R-:W-:Y:S01]  /*12580*/  ISETP.GT.AND P4, PT, R231, 0x19, P2 ;  /* 0x00000019e700780c */ /* 0x000fe20001784270 */
[-CC-:B------:R-:W-:Y:S01]  /*12590*/  FFMA.FTZ R177, R177, R20.reuse, -R15.reuse ;  /* 0x00000014b1b17223 */ /* 0x180fe2000001080f */
[----:B------:R-:W-:Y:S01]  /*125a0*/  FSEL R156, R156, -INF , !P3 ;  /* 0xff8000009c9c7808 */ /* 0x000fe20005800000 */
[-CC-:B------:R-:W-:Y:S01]  /*125b0*/  FFMA.FTZ R179, R179, R20.reuse, -R15.reuse ;  /* 0x00000014b3b37223 */ /* 0x180fe2000001080f */
[----:B------:R-:W-:Y:S01]  /*125c0*/  ISETP.LT.OR P4, PT, R183, 0x1a, P4 ;  /* 0x0000001ab700780c */ /* 0x000fe20002781670 */
[----:B------:R-:W-:Y:S01]  /*125d0*/  FFMA.FTZ R180, R180, R20, -R15 ;  /* 0x00000014b4b47223 */ /* 0x000fe2000001080f */
[----:B------:R-:W-:Y:S01]  /*125e0*/  ISETP.GT.AND P3, PT, R231, 0x18, P2 ;  /* 0x00000018e700780c */ /* 0x000fe20001764270 */
[----:B------:R-:W-:Y:S01]  /*125f0*/  MUFU.EX2 R152, R216 ;  /* 0x000000d800987308 */ /* 0x000fe20000000800 */
[----:B------:R-:W-:-:S02]  /*12600*/  FSEL R161, R161, -INF , !P4 ;  /* 0xff800000a1a17808 */ /* 0x000fc40006000000 */
[----:B------:R-:W-:Y:S02]  /*12610*/  ISETP.GT.AND P4, PT, R231, 0x21, P2 ;  /* 0x00000021e700780c */ /* 0x000fe40001784270 */
[C---:B------:R-:W-:Y:S02]  /*12620*/  ISETP.LT.OR P3, PT, R183.reuse, 0x19, P3 ;  /* 0x00000019b700780c */ /* 0x040fe40001f61670 */
[----:B------:R-:W-:Y:S01]  /*12630*/  ISETP.LT.OR P4, PT, R183, 0x22, P4 ;  /* 0x00000022b700780c */ /* 0x000fe20002781670 */
[----:B------:R-:W0:Y:S01]  /*12640*/  MUFU.EX2 R157, R157 ;  /* 0x0000009d009d7308 */ /* 0x000e220000000800 */
[----:B------:R-:W-:Y:S02]  /*12650*/  FSEL R158, R158, -INF , !P3 ;  /* 0xff8000009e9e7808 */ /* 0x000fe40005800000 */
[----:B------:R-:W-:Y:S02]  /*12660*/  FSEL R164, R164, -INF , !P4 ;  /* 0xff800000a4a47808 */ /* 0x000fe40006000000 */
[----:B------:R-:W-:-:S02]  /*12670*/  ISETP.GT.AND P4, PT, R231, 0x29, P2 ;  /* 0x00000029e700780c */ /* 0x000fc40001784270 */
[----:B------:R-:W-:Y:S01]  /*12680*/  ISETP.GT.AND P3, PT, R231, 0x20, P2 ;  /* 0x00000020e700780c */ /* 0x000fe20001764270 */
[----:B------:R-:W2:Y:S01]  /*12690*/  MUFU.EX2 R229, R229 ;  /* 0x000000e500e57308 */ /* 0x000ea20000000800 */
[C---:B------:R-:W-:Y:S02]  /*126a0*/  ISETP.LT.OR P4, PT, R183.reuse, 0x2a, P4 ;  /* 0x0000002ab700780c */ /* 0x040fe40002781670 */
[----:B------:R-:W-:Y:S02]  /*126b0*/  ISETP.LT.OR P3, PT, R183, 0x21, P3 ;  /* 0x00000021b700780c */ /* 0x000fe40001f61670 */
[----:B------:R-:W-:Y:S02]  /*126c0*/  FSEL R169, R169, -INF , !P4 ;  /* 0xff800000a9a97808 */ /* 0x000fe40006000000 */
[----:B------:R-:W-:Y:S01]  /*126d0*/  ISETP.GT.AND P4, PT, R231, RZ, P2 ;  /* 0x000000ffe700720c */ /* 0x000fe20001784270 */
[----:B------:R-:W3:Y:S01]  /*126e0*/  MUFU.EX2 R155, R155 ;  /* 0x0000009b009b7308 */ /* 0x000ee20000000800 */
[----:B------:R-:W-:Y:S01]  /*126f0*/  FSEL R163, R163, -INF , !P3 ;  /* 0xff800000a3a37808 */ /* 0x000fe20005800000 */
[----:B0-----:R-:W-:Y:S01]  /*12700*/  FFMA.FTZ R0, R157, R0, R152 ;  /* 0x000000009d007223 */ /* 0x001fe20000010098 */
[----:B------:R-:W-:Y:S01]  /*12710*/  ISETP.LT.OR P4, PT, R183, 0x1, P4 ;  /* 0x00000001b700780c */ /* 0x000fe20002781670 */
[-C--:B------:R-:W-:Y:S01]  /*12720*/  FMUL.FTZ R24, R24, R157.reuse ;  /* 0x0000009d18187220 */ /* 0x080fe20000410000 */
[----:B------:R-:W-:Y:S01]  /*12730*/  ISETP.GT.AND P3, PT, R231, 0x28, P2 ;  /* 0x00000028e700780c */ /* 0x000fe20001764270 */
[----:B------:R-:W-:Y:S01]  /*12740*/  FMUL.FTZ R25, R25, R157 ;  /* 0x0000009d19197220 */ /* 0x000fe20000410000 */
[----:B------:R-:W-:Y:S01]  /*12750*/  FSEL R21, R21, -INF , !P4 ;  /* 0xff80000015157808 */ /* 0x000fe20006000000 */
[----:B------:R-:W0:Y:S01]  /*12760*/  MUFU.EX2 R230, R230 ;  /* 0x000000e600e67308 */ /* 0x000e220000000800 */
[----:B------:R-:W-:Y:S01]  /*12770*/  ISETP.LT.OR P3, PT, R183, 0x29, P3 ;  /* 0x00000029b700780c */ /* 0x000fe20001f61670 */
[----:B--2---:R-:W-:Y:S01]  /*12780*/  FADD.FTZ R0, R229, R0 ;  /* 0x00000000e5007221 */ /* 0x004fe20000010000 */
[----:B------:R-:W-:Y:S01]  /*12790*/  FMNMX.FTZ R178, R21, R213, !PT ;  /* 0x000000d515b27209 */ /* 0x000fe20007810000 */
[-C--:B------:R-:W-:Y:S01]  /*127a0*/  FMUL.FTZ R28, R28, R157.reuse ;  /* 0x0000009d1c1c7220 */ /* 0x080fe20000410000 */
[----:B------:R-:W-:Y:S01]  /*127b0*/  FSEL R167, R167, -INF , !P3 ;  /* 0xff800000a7a77808 */ /* 0x000fe20005800000 */
[-C--:B------:R-:W-:Y:S01]  /*127c0*/  FMUL.FTZ R29, R29, R157.reuse ;  /* 0x0000009d1d1d7220 */ /* 0x080fe20000410000 */
[----:B------:R-:W-:Y:S01]  /*127d0*/  FMNMX.FTZ R178, R181, R178, !PT ;  /* 0x000000b2b5b27209 */ /* 0x000fe20007810000 */
[----:B------:R-:W-:Y:S01]  /*127e0*/  MUFU.EX2 R159, R159 ;  /* 0x0000009f009f7308 */ /* 0x000fe20000000800 */
[----:B------:R-:W-:Y:S01]  /*127f0*/  ISETP.GT.AND P3, PT, R231, 0x30, P2 ;  /* 0x00000030e700780c */ /* 0x000fe20001764270 */
[-C--:B------:R-:W-:Y:S01]  /*12800*/  FMUL.FTZ R32, R32, R157.reuse ;  /* 0x0000009d20207220 */ /* 0x080fe20000410000 */
[----:B------:R-:W-:Y:S01]  /*12810*/  FMNMX.FTZ R15, R153, R178, !PT ;  /* 0x000000b2990f7209 */ /* 0x000fe20007810000 */
[-C--:B------:R-:W-:Y:S01]  /*12820*/  FMUL.FTZ R33, R33, R157.reuse ;  /* 0x0000009d21217220 */ /* 0x080fe20000410000 */
[----:B------:R-:W-:Y:S01]  /*12830*/  ISETP.LT.OR P3, PT, R183, 0x31, P3 ;  /* 0x00000031b700780c */ /* 0x000fe20001f61670 */
[----:B------:R-:W-:Y:S01]  /*12840*/  FMUL.FTZ R36, R36, R157 ;  /* 0x0000009d24247220 */ /* 0x000fe20000410000 */
[----:B------:R-:W-:Y:S01]  /*12850*/  FMNMX.FTZ R15, R154, R15, !PT ;  /* 0x0000000f9a0f7209 */ /* 0x000fe20007810000 */
[----:B------:R-:W2:Y:S01]  /*12860*/  MUFU.EX2 R160, R160 ;  /* 0x000000a000a07308 */ /* 0x000ea20000000800 */
[----:B------:R-:W-:Y:S01]  /*12870*/  FSEL R171, R171, -INF , !P3 ;  /* 0xff800000abab7808 */ /* 0x000fe20005800000 */
[----:B------:R-:W-:Y:S01]  /*12880*/  FMUL.FTZ R37, R37, R157 ;  /* 0x0000009d25257220 */ /* 0x000fe20000410000 */
[----:B------:R-:W-:Y:S01]  /*12890*/  FMNMX.FTZ R15, R156, R15, !PT ;  /* 0x0000000f9c0f7209 */ /* 0x000fe20007810000 */
[-C--:B------:R-:W-:Y:S01]  /*128a0*/  FMUL.FTZ R40, R40, R157.reuse ;  /* 0x0000009d28287220 */ /* 0x080fe20000410000 */
[----:B------:R-:W-:Y:S01]  /*128b0*/  ISETP.GT.AND P3, PT, R231, 0x31, P2 ;  /* 0x00000031e700780c */ /* 0x000fe20001764270 */
[----:B------:R-:W-:Y:S01]  /*128c0*/  FMUL.FTZ R41, R41, R157 ;  /* 0x0000009d29297220 */ /* 0x000fe20000410000 */
[----:B------:R-:W-:Y:S01]  /*128d0*/  FMNMX.FTZ R15, R182, R15, !PT ;  /* 0x0000000fb60f7209 */ /* 0x000fe20007810000 */
[----:B------:R-:W-:Y:S01]  /*128e0*/  MUFU.EX2 R162, R162 ;  /* 0x000000a200a27308 */ /* 0x000fe20000000800 */
[----:B------:R-:W-:Y:S01]  /*128f0*/  ISETP.GT.AND P4, PT, R231, 0x38, P2 ;  /* 0x00000038e700780c */ /* 0x000fe20001784270 */
[----:B------:R-:W-:Y:S01]  /*12900*/  FMUL.FTZ R44, R44, R157 ;  /* 0x0000009d2c2c7220 */ /* 0x000fe20000410000 */
[----:B------:R-:W-:Y:S01]  /*12910*/  FMNMX.FTZ R178, R158, R15, !PT ;  /* 0x0000000f9eb27209 */ /* 0x000fe20007810000 */
[-C--:B------:R-:W-:Y:S01]  /*12920*/  FMUL.FTZ R45, R45, R157.reuse ;  /* 0x0000009d2d2d7220 */ /* 0x080fe20000410000 */
[----:B------:R-:W-:Y:S01]  /*12930*/  ISETP.LT.OR P3, PT, R183, 0x32, P3 ;  /* 0x00000032b700780c */ /* 0x000fe20001f61670 */
[-C--:B------:R-:W-:Y:S01]  /*12940*/  FMUL.FTZ R48, R48, R157.reuse ;  /* 0x0000009d30307220 */ /* 0x080fe20000410000 */
[----:B------:R-:W-:Y:S01]  /*12950*/  FMNMX.FTZ R178, R161, R178, !PT ;  /* 0x000000b2a1b27209 */ /* 0x000fe20007810000 */
[----:B------:R-:W4:Y:S01]  /*12960*/  MUFU.EX2 R165, R165 ;  /* 0x000000a500a57308 */ /* 0x000f220000000800 */
[----:B------:R-:W-:Y:S01]  /*12970*/  ISETP.GT.AND P2, PT, R231, 0x39, P2 ;  /* 0x00000039e700780c */ /* 0x000fe20001744270 */
[----:B---3--:R-:W-:Y:S01]  /*12980*/  FADD.FTZ R231, R155, R0 ;  /* 0x000000009be77221 */ /* 0x008fe20000010000 */
[----:B------:R-:W-:Y:S01]  /*12990*/  FMNMX.FTZ R15, R163, R178, !PT ;  /* 0x000000b2a30f7209 */ /* 0x000fe20007810000 */
[----:B------:R-:W-:Y:S01]  /*129a0*/  FMUL.FTZ R49, R49, R157 ;  /* 0x0000009d31317220 */ /* 0x000fe20000410000 */
[----:B------:R-:W-:Y:S01]  /*129b0*/  ISETP.LT.OR P4, PT, R183, 0x39, P4 ;  /* 0x00000039b700780c */ /* 0x000fe20002781670 */
[----:B0-----:R-:W-:Y:S01]  /*129c0*/  FADD.FTZ R0, R230, R231 ;  /* 0x000000e7e6007221 */ /* 0x001fe20000010000 */
[----:B------:R-:W-:Y:S01]  /*129d0*/  FMNMX.FTZ R178, R164, R15, !PT ;  /* 0x0000000fa4b27209 */ /* 0x000fe20007810000 */
[----:B------:R-:W-:Y:S01]  /*129e0*/  MUFU.EX2 R166, R166 ;  /* 0x000000a600a67308 */ /* 0x000fe20000000800 */
[----:B------:R-:W-:Y:S01]  /*129f0*/  FSEL R170, R170, -INF , !P3 ;  /* 0xff800000aaaa7808 */ /* 0x000fe20005800000 */
[-C--:B------:R-:W-:Y:S01]  /*12a00*/  FMUL.FTZ R52, R52, R157.reuse ;  /* 0x0000009d34347220 */ /* 0x080fe20000410000 */
[----:B------:R-:W-:Y:S01]  /*12a10*/  FMNMX.FTZ R178, R167, R178, !PT ;  /* 0x000000b2a7b27209 */ /* 0x000fe20007810000 */
[-C--:B------:R-:W-:Y:S01]  /*12a20*/  FMUL.FTZ R53, R53, R157.reuse ;  /* 0x0000009d35357220 */ /* 0x080fe20000410000 */
[----:B------:R-:W-:Y:S01]  /*12a30*/  ISETP.LT.OR P2, PT, R183, 0x3a, P2 ;  /* 0x0000003ab700780c */ /* 0x000fe20001741670 */
[-C--:B------:R-:W-:Y:S01]  /*12a40*/  FMUL.FTZ R56, R56, R157.reuse ;  /* 0x0000009d38387220 */ /* 0x080fe20000410000 */
[----:B------:R-:W-:Y:S01]  /*12a50*/  FMNMX.FTZ R178, R169, R178, !PT ;  /* 0x000000b2a9b27209 */ /* 0x000fe20007810000 */
[----:B------:R-:W0:Y:S01]  /*12a60*/  MUFU.EX2 R168, R168 ;  /* 0x000000a800a87308 */ /* 0x000e220000000800 */
[----:B------:R-:W-:Y:S01]  /*12a70*/  FSEL R174, R174, -INF , !P4 ;  /* 0xff800000aeae7808 */ /* 0x000fe20006000000 */
[-C--:B------:R-:W-:Y:S01]  /*12a80*/  FMUL.FTZ R57, R57, R157.reuse ;  /* 0x0000009d39397220 */ /* 0x080fe20000410000 */
[----:B------:R-:W-:Y:S01]  /*12a90*/  FMNMX.FTZ R15, R171, R178, !PT ;  /* 0x000000b2ab0f7209 */ /* 0x000fe20007810000 */
[-C--:B------:R-:W-:Y:S01]  /*12aa0*/  FMUL.FTZ R60, R60, R157.reuse ;  /* 0x0000009d3c3c7220 */ /* 0x080fe20000410000 */
[----:B------:R-:W-:Y:S01]  /*12ab0*/  FSEL R176, R176, -INF , !P2 ;  /* 0xff800000b0b07808 */ /* 0x000fe20005000000 */
[----:B------:R-:W-:Y:S01]  /*12ac0*/  FMUL.FTZ R61, R61, R157 ;  /* 0x0000009d3d3d7220 */ /* 0x000fe20000410000 */
[----:B------:R-:W-:Y:S01]  /*12ad0*/  FMNMX.FTZ R15, R170, R15, !PT ;  /* 0x0000000faa0f7209 */ /* 0x000fe20007810000 */
[----:B------:R-:W-:Y:S01]  /*12ae0*/  MUFU.EX2 R172, R172 ;  /* 0x000000ac00ac7308 */ /* 0x000fe20000000800 */
[----:B------:R-:W-:Y:S01]  /*12af0*/  F2FP.BF16.F32.PACK_AB R152, R229, R152 ;  /* 0x00000098e598723e */ /* 0x000fe200000010ff */
[----:B------:R-:W-:Y:S01]  /*12b00*/  FMUL.FTZ R64, R64, R157 ;  /* 0x0000009d40407220 */ /* 0x000fe20000410000 */
[----:B------:R-:W-:Y:S01]  /*12b10*/  FMNMX.FTZ R15, R174, R15, !PT ;  /* 0x0000000fae0f7209 */ /* 0x000fe20007810000 */
[----:B------:R-:W-:Y:S01]  /*12b20*/  FMUL.FTZ R65, R65, R157 ;  /* 0x0000009d41417220 */ /* 0x000fe20000410000 */
[----:B------:R-:W-:Y:S01]  /*12b30*/  ISETP.NE.AND P3, PT, R184, R215, PT ;  /* 0x000000d7b800720c */ /* 0x000fe20003f65270 */
[----:B------:R-:W-:Y:S01]  /*12b40*/  FMUL.FTZ R68, R68, R157 ;  /* 0x0000009d44447220 */ /* 0x000fe20000410000 */
[----:B------:R-:W-:Y:S01]  /*12b50*/  FMNMX.FTZ R183, R176, R15, !PT ;  /* 0x0000000fb0b77209 */ /* 0x000fe20007810000 */
[----:B------:R-:W-:Y:S01]  /*12b60*/  MUFU.EX2 R173, R173 ;  /* 0x000000ad00ad7308 */ /* 0x000fe20000000800 */
[-C--:B------:R-:W-:Y:S01]  /*12b70*/  FMUL.FTZ R69, R69, R157.reuse ;  /* 0x0000009d45457220 */ /* 0x080fe20000410000 */
[-C--:B------:R-:W-:Y:S01]  /*12b80*/  FMUL.FTZ R72, R72, R157.reuse ;  /* 0x0000009d48487220 */ /* 0x080fe20000410000 */
[-C--:B------:R-:W-:Y:S01]  /*12b90*/  FMUL.FTZ R73, R73, R157.reuse ;  /* 0x0000009d49497220 */ /* 0x080fe20000410000 */
[----:B------:R-:W3:Y:S01]  /*12ba0*/  SHFL.BFLY PT, R178, R183, 0x2, 0x1f ;  /* 0x0c401f00b7b27f89 */ /* 0x000ee200000e0000 */
[-C--:B------:R-:W-:Y:S01]  /*12bb0*/  FMUL.FTZ R76, R76, R157.reuse ;  /* 0x0000009d4c4c7220 */ /* 0x080fe20000410000 */
[-C--:B------:R-:W-:Y:S01]  /*12bc0*/  FMUL.FTZ R77, R77, R157.reuse ;  /* 0x0000009d4d4d7220 */ /* 0x080fe20000410000 */
[-C--:B------:R-:W-:Y:S01]  /*12bd0*/  FMUL.FTZ R80, R80, R157.reuse ;  /* 0x0000009d50507220 */ /* 0x080fe20000410000 */
[----:B------:R-:W-:Y:S01]  /*12be0*/  MUFU.EX2 R177, R177 ;  /* 0x000000b100b17308 */ /* 0x000fe20000000800 */
[----:B------:R-:W-:Y:S01]  /*12bf0*/  FMUL.FTZ R81, R81, R157 ;  /* 0x0000009d51517220 */ /* 0x000fe20000410000 */
[----:B------:R-:W-:-:S02]  /*12c00*/  @!P3 IMAD R215, R214, 0x40, R191 ;  /* 0x00000040d6d7b824 */ /* 0x000fc400078e02bf */
[-C--:B------:R-:W-:Y:S01]  /*12c10*/  FMUL.FTZ R84, R84, R157.reuse ;  /* 0x0000009d54547220 */ /* 0x080fe20000410000 */
[-C--:B------:R-:W-:Y:S01]  /*12c20*/  FMUL.FTZ R85, R85, R157.reuse ;  /* 0x0000009d55557220 */ /* 0x080fe20000410000 */
[-C--:B------:R-:W-:Y:S01]  /*12c30*/  FMUL.FTZ R88, R88, R157.reuse ;  /* 0x0000009d58587220 */ /* 0x080fe20000410000 */
[----:B------:R-:W-:Y:S02]  /*12c40*/  @!P3 IMAD R215, R215, 0x4, R2 ;  /* 0x00000004d7d7b824 */ /* 0x000fe400078e0202 */
[-C--:B------:R-:W-:Y:S01]  /*12c50*/  FMUL.FTZ R89, R89, R157.reuse ;  /* 0x0000009d59597220 */ /* 0x080fe20000410000 */
[----:B------:R-:W-:Y:S01]  /*12c60*/  MUFU.EX2 R179, R179 ;  /* 0x000000b300b37308 */ /* 0x000fe20000000800 */
[-C--:B------:R-:W-:Y:S01]  /*12c70*/  FMUL.FTZ R92, R92, R157.reuse ;  /* 0x0000009d5c5c7220 */ /* 0x080fe20000410000 */
[-C--:B------:R-:W-:Y:S01]  /*12c80*/  FMUL.FTZ R93, R93, R157.reuse ;  /* 0x0000009d5d5d7220 */ /* 0x080fe20000410000 */
[----:B------:R-:W-:Y:S01]  /*12c90*/  @!P3 STS [R215+0x28800], R157 ;  /* 0x0288009dd700b388 */ /* 0x000fe20000000800 */
        /* <DEDUP_REMOVED lines=8> */
[----:B---3--:R-:W-:Y:S01]  /*12d20*/  FMNMX.FTZ R15, R183, R178, !PT ;  /* 0x000000b2b70f7209 */ /* 0x008fe20007810000 */
[-C--:B------:R-:W-:Y:S01]  /*12d30*/  FMUL.FTZ R109, R109, R157.reuse ;  /* 0x0000009d6d6d7220 */ /* 0x080fe20000410000 */
[-C--:B------:R-:W-:Y:S01]  /*12d40*/  FMUL.FTZ R112, R112, R157.reuse ;  /* 0x0000009d70707220 */ /* 0x080fe20000410000 */
[-C--:B------:R-:W-:Y:S01]  /*12d50*/  FMUL.FTZ R113, R113, R157.reuse ;  /* 0x0000009d71717220 */ /* 0x080fe20000410000 */
[-C--:B------:R-:W-:Y:S01]  /*12d60*/  FMUL.FTZ R116, R116, R157.reuse ;  /* 0x0000009d74747220 */ /* 0x080fe20000410000 */
[----:B------:R-:W3:Y:S01]  /*12d70*/  SHFL.BFLY PT, R178, R15, 0x1, 0x1f ;  /* 0x0c201f000fb27f89 */ /* 0x000ee200000e0000 */
        /* <DEDUP_REMOVED lines=17> */
[----:B---3--:R-:W-:-:S04]  /*12e90*/  FMNMX.FTZ R15, R15, R178, !PT ;  /* 0x000000b20f0f7209 */ /* 0x008fc80007810000 */
[C---:B------:R-:W-:Y:S01]  /*12ea0*/  FSETP.NEU.FTZ.AND P2, PT, R15.reuse, -INF , PT ;  /* 0xff8000000f00780b */ /* 0x040fe20003f5d000 */
[----:B------:R-:W-:-:S03]  /*12eb0*/  FMUL.FTZ R216, R15, R20 ;  /* 0x000000140fd87220 */ /* 0x000fc60000410000 */
[----:B------:R-:W-:Y:S02]  /*12ec0*/  FSEL R183, R15, RZ, P2 ;  /* 0x000000ff0fb77208 */ /* 0x000fe40001000000 */
[----:B------:R-:W-:-:S03]  /*12ed0*/  FSEL R216, R216, RZ, P2 ;  /* 0x000000ffd8d87208 */ /* 0x000fc60001000000 */
[----:B------:R-:W-:Y:S02]  /*12ee0*/  FADD.FTZ R183, -R183, R213 ;  /* 0x000000d5b7b77221 */ /* 0x000fe40000010100 */
[-CC-:B------:R-:W-:Y:S01]  /*12ef0*/  FFMA.FTZ R178, R21, R20.reuse, -R216.reuse ;  /* 0x0000001415b27223 */ /* 0x180fe200000108d8 */
[-CC-:B------:R-:W-:Y:S01]  /*12f00*/  FFMA.FTZ R229, R164, R20.reuse, -R216.reuse ;  /* 0x00000014a4e57223 */ /* 0x180fe200000108d8 */
[-C--:B------:R-:W-:Y:S01]  /*12f10*/  FMUL.FTZ R183, R183, R20.reuse ;  /* 0x00000014b7b77220 */ /* 0x080fe20000410000 */
[----:B------:R-:W-:Y:S01]  /*12f20*/  MUFU.EX2 R164, R175 ;  /* 0x000000af00a47308 */ /* 0x000fe20000000800 */
[-CC-:B------:R-:W-:Y:S01]  /*12f30*/  FFMA.FTZ R181, R181, R20.reuse, -R216.reuse ;  /* 0x00000014b5b57223 */ /* 0x180fe200000108d8 */
[-CC-:B------:R-:W-:Y:S01]  /*12f40*/  FFMA.FTZ R213, R156, R20.reuse, -R216.reuse ;  /* 0x000000149cd57223 */ /* 0x180fe200000108d8 */
[----:B--2---:R-:W-:Y:S01]  /*12f50*/  F2FP.BF16.F32.PACK_AB R156, R160, R159 ;  /* 0x0000009fa09c723e */ /* 0x004fe200000010ff */
[-CC-:B------:R-:W-:Y:S01]  /*12f60*/  FFMA.FTZ R214, R158, R20.reuse, -R216.reuse ;  /* 0x000000149ed67223 */ /* 0x180fe200000108d8 */
[-CC-:B------:R-:W-:Y:S01]  /*12f70*/  FFMA.FTZ R182, R182, R20.reuse, -R216.reuse ;  /* 0x00000014b6b67223 */ /* 0x180fe200000108d8 */
[-CC-:B------:R-:W-:Y:S01]  /*12f80*/  FFMA.FTZ R161, R161, R20.reuse, -R216.reuse ;  /* 0x00000014a1a17223 */ /* 0x180fe200000108d8 */
[--C-:B------:R-:W-:Y:S01]  /*12f90*/  FFMA.FTZ R163, R163, R20, -R216.reuse ;  /* 0x00000014a3a37223 */ /* 0x100fe200000108d8 */
[----:B------:R2:W3:Y:S01]  /*12fa0*/  MUFU.EX2 R21, R183 ;  /* 0x000000b700157308 */ /* 0x0004e20000000800 */
[----:B----4-:R-:W-:Y:S01]  /*12fb0*/  F2FP.BF16.F32.PACK_AB R158, R165, R162 ;  /* 0x000000a2a59e723e */ /* 0x010fe200000010ff */
[-CC-:B------:R-:W-:Y:S01]  /*12fc0*/  FFMA.FTZ R167, R167, R20.reuse, -R216.reuse ;  /* 0x00000014a7a77223 */ /* 0x180fe200000108d8 */
[-CC-:B------:R-:W-:Y:S01]  /*12fd0*/  FFMA.FTZ R169, R169, R20.reuse, -R216.reuse ;  /* 0x00000014a9a97223 */ /* 0x180fe200000108d8 */
[-CC-:B------:R-:W-:Y:S01]  /*12fe0*/  FFMA.FTZ R171, R171, R20.reuse, -R216.reuse ;  /* 0x00000014abab7223 */ /* 0x180fe200000108d8 */
[-CC-:B------:R-:W-:Y:S01]  /*12ff0*/  FFMA.FTZ R170, R170, R20.reuse, -R216.reuse ;  /* 0x00000014aaaa7223 */ /* 0x180fe200000108d8 */
[-CC-:B------:R-:W-:Y:S01]  /*13000*/  FFMA.FTZ R174, R174, R20.reuse, -R216.reuse ;  /* 0x00000014aeae7223 */ /* 0x180fe200000108d8 */
[-CC-:B------:R-:W-:Y:S01]  /*13010*/  FFMA.FTZ R176, R176, R20.reuse, -R216.reuse ;  /* 0x00000014b0b07223 */ /* 0x180fe200000108d8 */
[----:B------:R-:W-:Y:S01]  /*13020*/  MUFU.EX2 R178, R178 ;  /* 0x000000b200b27308 */ /* 0x000fe20000000800 */
[-CC-:B--2---:R-:W-:Y:S01]  /*13030*/  FFMA.FTZ R183, R153, R20.reuse, -R216.reuse ;  /* 0x0000001499b77223 */ /* 0x184fe200000108d8 */
[----:B------:R-:W-:Y:S01]  /*13040*/  FFMA.FTZ R153, R154, R20, -R216 ;  /* 0x000000149a997223 */ /* 0x000fe200000108d8 */
[----:B------:R-:W-:Y:S01]  /*13050*/  F2FP.BF16.F32.PACK_AB R154, R230, R155 ;  /* 0x0000009be69a723e */ /* 0x000fe200000010ff */
[----:B------:R-:W-:-:S04]  /*13060*/  FADD.FTZ R155, R159, R0 ;  /* 0x000000009f9b7221 */ /* 0x000fc80000010000 */
[----:B------:R-:W-:Y:S01]  /*13070*/  FADD.FTZ R155, R160, R155 ;  /* 0x0000009ba09b7221 */ /* 0x000fe20000010000 */
[----:B------:R-:W2:Y:S01]  /*13080*/  MUFU.EX2 R181, R181 ;  /* 0x000000b500b57308 */ /* 0x000ea20000000800 */
[----:B0-----:R-:W-:Y:S01]  /*13090*/  F2FP.BF16.F32.PACK_AB R160, R168, R166 ;  /* 0x000000a6a8a0723e */ /* 0x001fe200000010ff */
[----:B---3--:R0:W-:Y:S01]  /*130a0*/  @!P3 STS [R215+0x28820], R21 ;  /* 0x02882015d700b388 */ /* 0x0081e20000000800 */
[----:B------:R-:W-:Y:S01]  /*130b0*/  FADD.FTZ R0, R162, R155 ;  /* 0x0000009ba2007221 */ /* 0x000fe20000010000 */
[----:B------:R-:W-:Y:S01]  /*130c0*/  F2FP.BF16.F32.PACK_AB R162, R173, R172 ;  /* 0x000000acada2723e */ /* 0x000fe200000010ff */
[-C--:B------:R-:W-:Y:S01]  /*130d0*/  FMUL.FTZ R26, R26, R21.reuse ;  /* 0x000000151a1a7220 */ /* 0x080fe20000410000 */
[-C--:B------:R-:W-:Y:S01]  /*130e0*/  FMUL.FTZ R27, R27, R21.reuse ;  /* 0x000000151b1b7220 */ /* 0x080fe20000410000 */
[----:B------:R-:W-:Y:S01]  /*130f0*/  FADD.FTZ R155, R165, R0 ;  /* 0x00000000a59b7221 */ /* 0x000fe20000010000 */
[----:B------:R-:W-:Y:S01]  /*13100*/  MUFU.EX2 R213, R213 ;  /* 0x000000d500d57308 */ /* 0x000fe20000000800 */
[-C--:B------:R-:W-:Y:S01]  /*13110*/  FMUL.FTZ R30, R30, R21.reuse ;  /* 0x000000151e1e7220 */ /* 0x080fe20000410000 */
[----:B------:R-:W-:Y:S01]  /*13120*/  FMUL.FTZ R31, R31, R21 ;  /* 0x000000151f1f7220 */ /* 0x000fe20000410000 */
[----:B------:R-:W-:Y:S01]  /*13130*/  FADD.FTZ R155, R166, R155 ;  /* 0x0000009ba69b7221 */ /* 0x000fe20000010000 */
[----:B------:R-:W-:Y:S01]  /*13140*/  F2FP.BF16.F32.PACK_AB R166, R180, R179 ;  /* 0x000000b3b4a6723e */ /* 0x000fe200000010ff */
[-C--:B------:R-:W-:Y:S01]  /*13150*/  FMUL.FTZ R34, R34, R21.reuse ;  /* 0x0000001522227220 */ /* 0x080fe20000410000 */
[-C--:B------:R-:W-:Y:S01]  /*13160*/  FMUL.FTZ R35, R35, R21.reuse ;  /* 0x0000001523237220 */ /* 0x080fe20000410000 */
[----:B------:R-:W-:Y:S01]  /*13170*/  FADD.FTZ R155, R168, R155 ;  /* 0x0000009ba89b7221 */ /* 0x000fe20000010000 */
[----:B------:R-:W3:Y:S01]  /*13180*/  MUFU.EX2 R182, R182 ;  /* 0x000000b600b67308 */ /* 0x000ee20000000800 */
[-C--:B------:R-:W-:Y:S01]  /*13190*/  FMUL.FTZ R38, R38, R21.reuse ;  /* 0x0000001526267220 */ /* 0x080fe20000410000 */
[-C--:B------:R-:W-:Y:S01]  /*131a0*/  FMUL.FTZ R39, R39, R21.reuse ;  /* 0x0000001527277220 */ /* 0x080fe20000410000 */
[----:B------:R-:W-:Y:S01]  /*131b0*/  FADD.FTZ R0, R172, R155 ;  /* 0x0000009bac007221 */ /* 0x000fe20000010000 */
[-C--:B------:R-:W-:Y:S01]  /*131c0*/  FMUL.FTZ R42, R42, R21.reuse ;  /* 0x000000152a2a7220 */ /* 0x080fe20000410000 */
[-C--:B------:R-:W-:Y:S01]  /*131d0*/  FMUL.FTZ R43, R43, R21.reuse ;  /* 0x000000152b2b7220 */ /* 0x080fe20000410000 */
[-C--:B------:R-:W-:Y:S01]  /*131e0*/  FMUL.FTZ R46, R46, R21.reuse ;  /* 0x000000152e2e7220 */ /* 0x080fe20000410000 */
[----:B------:R-:W-:Y:S01]  /*131f0*/  FADD.FTZ R155, R173, R0 ;  /* 0x00000000ad9b7221 */ /* 0x000fe20000010000 */
[----:B------:R2:W-:Y:S01]  /*13200*/  MUFU.EX2 R168, R153 ;  /* 0x0000009900a87308 */ /* 0x0005e20000000800 */
[-C--:B------:R-:W-:Y:S01]  /*13210*/  FMUL.FTZ R47, R47, R21.reuse ;  /* 0x000000152f2f7220 */ /* 0x080fe20000410000 */
[-C--:B------:R-:W-:Y:S01]  /*13220*/  FMUL.FTZ R50, R50, R21.reuse ;  /* 0x0000001532327220 */ /* 0x080fe20000410000 */
[----:B------:R-:W-:Y:S01]  /*13230*/  FADD.FTZ R0, R164, R155 ;  /* 0x0000009ba4007221 */ /* 0x000fe20000010000 */
[----:B------:R-:W-:Y:S01]  /*13240*/  F2FP.BF16.F32.PACK_AB R164, R177, R164 ;  /* 0x000000a4b1a4723e */ /* 0x000fe200000010ff */
[-C--:B------:R-:W-:Y:S01]  /*13250*/  FMUL.FTZ R51, R51, R21.reuse ;  /* 0x0000001533337220 */ /* 0x080fe20000410000 */
[-C--:B------:R-:W-:Y:S01]  /*13260*/  FMUL.FTZ R54, R54, R21.reuse ;  /* 0x0000001536367220 */ /* 0x080fe20000410000 */
[----:B------:R-:W-:Y:S01]  /*13270*/  FADD.FTZ R0, R177, R0 ;  /* 0x00000000b1007221 */ /* 0x000fe20000010000 */
[----:B------:R-:W4:Y:S01]  /*13280*/  MUFU.EX2 R155, R183 ;  /* 0x000000b7009b7308 */ /* 0x000f220000000800 */
[----:B--2---:R-:W-:Y:S01]  /*13290*/  F2FP.BF16.F32.PACK_AB R153, R181, R178 ;  /* 0x000000b2b599723e */ /* 0x004fe200000010ff */
[----:B------:R-:W-:Y:S01]  /*132a0*/  FMUL.FTZ R55, R55, R21 ;  /* 0x0000001537377220 */ /* 0x000fe20000410000 */
[----:B------:R-:W-:Y:S01]  /*132b0*/  FADD.FTZ R159, R179, R0 ;  /* 0x00000000b39f7221 */ /* 0x000fe20000010000 */
[----:B---3--:R-:W-:Y:S01]  /*132c0*/  F2FP.BF16.F32.PACK_AB R157, R182, R213 ;  /* 0x000000d5b69d723e */ /* 0x008fe200000010ff */
[-C--:B------:R-:W-:Y:S01]  /*132d0*/  FMUL.FTZ R58, R58, R21.reuse ;  /* 0x000000153a3a7220 */ /* 0x080fe20000410000 */
[-C--:B------:R-:W-:Y:S01]  /*132e0*/  FMUL.FTZ R59, R59, R21.reuse ;  /* 0x000000153b3b7220 */ /* 0x080fe20000410000 */
[----:B------:R-:W-:Y:S01]  /*132f0*/  FADD.FTZ R0, R180, R159 ;  /* 0x0000009fb4007221 */ /* 0x000fe20000010000 */
        /* <DEDUP_REMOVED lines=8> */
[----:B------:R2:W3:Y:S01]  /*13380*/  MUFU.EX2 R159, R214 ;  /* 0x000000d6009f7308 */ /* 0x0004e20000000800 */
        /* <DEDUP_REMOVED lines=16> */
[----:B----4-:R-:W-:Y:S01]  /*13490*/  FADD.FTZ R3, R155, R214 ;  /* 0x000000d69b037221 */ /* 0x010fe20000010000 */
[C---:B------:R-:W-:Y:S01]  /*134a0*/  F2FP.BF16.F32.PACK_AB R155, R168.reuse, R155 ;  /* 0x0000009ba89b723e */ /* 0x040fe200000010ff */
[----:B------:R-:W-:Y:S01]  /*134b0*/  BAR.SYNC.DEFER_BLOCKING 0xf, 0x100 ;  /* 0x03c4000000007b1d */ /* 0x000fe20000010000 */
[-C--:B------:R-:W-:Y:S01]  /*134c0*/  FMUL.FTZ R99, R99, R21.reuse ;  /* 0x0000001563637220 */ /* 0x080fe20000410000 */
[----:B------:R-:W-:Y:S01]  /*134d0*/  FADD.FTZ R216, R168, R3 ;  /* 0x00000003a8d87221 */ /* 0x000fe20000010000 */
[-C--:B------:R-:W-:Y:S01]  /*134e0*/  FMUL.FTZ R102, R102, R21.reuse ;  /* 0x0000001566667220 */ /* 0x080fe20000410000 */
[-C--:B------:R-:W-:Y:S01]  /*134f0*/  FMUL.FTZ R103, R103, R21.reuse ;  /* 0x0000001567677220 */ /* 0x080fe20000410000 */
[-C--:B------:R-:W-:Y:S01]  /*13500*/  FMUL.FTZ R106, R106, R21.reuse ;  /* 0x000000156a6a7220 */ /* 0x080fe20000410000 */
[----:B------:R-:W-:Y:S01]  /*13510*/  FADD.FTZ R3, R213, R216 ;  /* 0x000000d8d5037221 */ /* 0x000fe20000010000 */
[----:B------:R-:W4:Y:S01]  /*13520*/  MUFU.EX2 R167, R167 ;  /* 0x000000a700a77308 */ /* 0x000f220000000800 */
[-C--:B------:R-:W-:Y:S01]  /*13530*/  FMUL.FTZ R107, R107, R21.reuse ;  /* 0x000000156b6b7220 */ /* 0x080fe20000410000 */
[-C--:B------:R-:W-:Y:S01]  /*13540*/  FMUL.FTZ R110, R110, R21.reuse ;  /* 0x000000156e6e7220 */ /* 0x080fe20000410000 */
[----:B------:R-:W-:Y:S01]  /*13550*/  FADD.FTZ R216, R182, R3 ;  /* 0x00000003b6d87221 */ /* 0x000fe20000010000 */
[-C--:B------:R-:W-:Y:S01]  /*13560*/  FMUL.FTZ R111, R111, R21.reuse ;  /* 0x000000156f6f7220 */ /* 0x080fe20000410000 */
[-C--:B------:R-:W-:Y:S01]  /*13570*/  FMUL.FTZ R114, R114, R21.reuse ;  /* 0x0000001572727220 */ /* 0x080fe20000410000 */
[----:B------:R-:W-:Y:S01]  /*13580*/  FMUL.FTZ R115, R115, R21 ;  /* 0x0000001573737220 */ /* 0x000fe20000410000 */
[----:B---3--:R-:W-:Y:S01]  /*13590*/  FADD.FTZ R3, R159, R216 ;  /* 0x000000d89f037221 */ /* 0x008fe20000010000 */
[----:B------:R-:W3:Y:S01]  /*135a0*/  MUFU.EX2 R214, R169 ;  /* 0x000000a900d67308 */ /* 0x000ee20000000800 */
[----:B------:R-:W-:Y:S01]  /*135b0*/  F2FP.BF16.F32.PACK_AB R159, R172, R159 ;  /* 0x0000009fac9f723e */ /* 0x000fe200000010ff */
[----:B------:R-:W-:Y:S01]  /*135c0*/  FMUL.FTZ R118, R118, R21 ;  /* 0x0000001576767220 */ /* 0x000fe20000410000 */
[----:B------:R-:W-:Y:S01]  /*135d0*/  FADD.FTZ R216, R172, R3 ;  /* 0x00000003acd87221 */ /* 0x000fe20000010000 */
[----:B--2---:R-:W-:Y:S01]  /*135e0*/  F2FP.BF16.F32.PACK_AB R161, R180, R163 ;  /* 0x000000a3b4a1723e */ /* 0x004fe200000010ff */
[-C--:B------:R-:W-:Y:S01]  /*135f0*/  FMUL.FTZ R119, R119, R21.reuse ;  /* 0x0000001577777220 */ /* 0x080fe20000410000 */
[-C--:B------:R-:W-:Y:S01]  /*13600*/  FMUL.FTZ R122, R122, R21.reuse ;  /* 0x000000157a7a7220 */ /* 0x080fe20000410000 */
[----:B------:R-:W-:Y:S01]  /*13610*/  FADD.FTZ R3, R163, R216 ;  /* 0x000000d8a3037221 */ /* 0x000fe20000010000 */
[----:B------:R-:W2:Y:S01]  /*13620*/  MUFU.EX2 R165, R171 ;  /* 0x000000ab00a57308 */ /* 0x000ea20000000800 */
[----:B------:R0:W-:Y:S01]  /*13630*/  STSM.16.M88.4 [R195+0x26800], R152 ;  /* 0x02680098c3007844 */ /* 0x0001e20000000200 */
[-C--:B------:R-:W-:Y:S01]  /*13640*/  FMUL.FTZ R123, R123, R21.reuse ;  /* 0x000000157b7b7220 */ /* 0x080fe20000410000 */
[----:B------:R-:W-:Y:S01]  /*13650*/  FADD.FTZ R178, R180, R3 ;  /* 0x00000003b4b27221 */ /* 0x000fe20000010000 */
[-C--:B------:R-:W-:Y:S01]  /*13660*/  FMUL.FTZ R126, R126, R21.reuse ;  /* 0x000000157e7e7220 */ /* 0x080fe20000410000 */
[----:B------:R0:W-:Y:S01]  /*13670*/  STSM.16.M88.4 [R198], R156 ;  /* 0x0000009cc6007844 */ /* 0x0001e20000000200 */
[----:B------:R-:W-:Y:S01]  /*13680*/  FMUL.FTZ R127, R127, R21 ;  /* 0x000000157f7f7220 */ /* 0x000fe20000410000 */
[----:B----4-:R-:W-:Y:S01]  /*13690*/  FADD.FTZ R3, R167, R178 ;  /* 0x000000b2a7037221 */ /* 0x010fe20000010000 */
[----:B------:R-:W4:Y:S01]  /*136a0*/  MUFU.EX2 R170, R170 ;  /* 0x000000aa00aa7308 */ /* 0x000f220000000800 */
[----:B---3--:R-:W-:Y:S01]  /*136b0*/  F2FP.BF16.F32.PACK_AB R163, R214, R167 ;  /* 0x000000a7d6a3723e */ /* 0x008fe200000010ff */
[-C--:B------:R-:W-:Y:S01]  /*136c0*/  FMUL.FTZ R130, R130, R21.reuse ;  /* 0x0000001582827220 */ /* 0x080fe20000410000 */
[----:B------:R-:W-:Y:S01]  /*136d0*/  FADD.FTZ R168, R214, R3 ;  /* 0x00000003d6a87221 */ /* 0x000fe20000010000 */
[-C--:B------:R-:W-:Y:S01]  /*136e0*/  FMUL.FTZ R131, R131, R21.reuse ;  /* 0x0000001583837220 */ /* 0x080fe20000410000 */
[-C--:B------:R-:W-:Y:S01]  /*136f0*/  FMUL.FTZ R134, R134, R21.reuse ;  /* 0x0000001586867220 */ /* 0x080fe20000410000 */
[----:B------:R0:W-:Y:S01]  /*13700*/  STSM.16.M88.4 [R196], R160 ;  /* 0x000000a0c4007844 */ /* 0x0001e20000000200 */
        /* <DEDUP_REMOVED lines=10> */
[C---:B----4-:R-:W-:Y:S01]  /*137b0*/  FADD.FTZ R3, R170.reuse, R3 ;  /* 0x00000003aa037221 */ /* 0x050fe20000010000 */
[----:B------:R-:W-:Y:S01]  /*137c0*/  F2FP.BF16.F32.PACK_AB R165, R170, R165 ;  /* 0x000000a5aaa5723e */ /* 0x000fe200000010ff */
[-C--:B------:R-:W-:Y:S01]  /*137d0*/  FMUL.FTZ R150, R150, R21.reuse ;  /* 0x0000001596967220 */ /* 0x080fe20000410000 */
[----:B------:R-:W-:Y:S01]  /*137e0*/  FMUL.FTZ R151, R151, R21 ;  /* 0x0000001597977220 */ /* 0x000fe20000410000 */
[----:B---3--:R-:W-:Y:S01]  /*137f0*/  FADD.FTZ R168, R174, R3 ;  /* 0x00000003aea87221 */ /* 0x008fe20000010000 */
[----:B--2---:R-:W-:-:S03]  /*13800*/  F2FP.BF16.F32.PACK_AB R167, R169, R174 ;  /* 0x000000aea9a7723e */ /* 0x004fc600000010ff */
[----:B------:R-:W-:Y:S02]  /*13810*/  FADD.FTZ R3, R169, R168 ;  /* 0x000000a8a9037221 */ /* 0x000fe40000010000 */
[----:B------:R0:W-:Y:S01]  /*13820*/  STSM.16.M88.4 [R197], R164 ;  /* 0x000000a4c5007844 */ /* 0x0001e20000000200 */
[----:B------:R-:W-:Y:S05]  /*13830*/  @!P0 BRA `(.L_x_6079) ;  /* 0x0000000000048947 */ /* 0x000fea0003800000 */
[----:B------:R-:W-:Y:S01]  /*13840*/  BPT.TRAP 0x1 ;  /* 0x000000040000795c */ /* 0x000fe20000300000 */
.L_x_6079:
[----:B------:R2:W3:Y:S01]  /*13850*/  SYNCS.PHASECHK.TRANS64.TRYWAIT P2, [R206+URZ+0x28c50], R207 ;  /* 0x028c50cfce0075a7 */ /* 0x0004e2000804017f */
[----:B------:R-:W-:Y:S05]  /*13860*/  @!P0 BRA `(.L_x_6080) ;  /* 0x0000000000048947 */ /* 0x000fea0003800000 */
[----:B------:R-:W-:Y:S01]  /*13870*/  BPT.TRAP 0x1 ;  /* 0x000000040000795c */ /* 0x000fe20000300000 */
.L_x_6080:
[----:B------:R-:W-:Y:S04]  /*13880*/  BSSY B1, `(.L_x_6081) ;  /* 0x0000004000017945 */ /* 0x000fe80003800000 */
[----:B---3--:R-:W-:Y:S05]  /*13890*/  @P2 BRA `(.L_x_6082) ;  /* 0x0000000000082947 */ /* 0x008fea0003800000 */
[----:B------:R-:W3:Y:S02]  /*138a0*/  SYNCS.PHASECHK.TRANS64.TRYWAIT P2, [R206+URZ+0x28c50], R207 ;  /* 0x028c50cfce0075a7 */ /* 0x000ee4000804017f */
[----:B---3--:R-:W-:Y:S05]  /*138b0*/  @!P2 BRA `(.L_x_6083) ;  /* 0x000000d800d4a947 */ /* 0x008fea0003800000 */
.L_x_6082:
[----:B------:R-:W-:Y:S05]  /*138c0*/  BSYNC B1 ;  /* 0x0000000000017941 */ /* 0x000fea0003800000 */
.L_x_6081:
[----:B------:R-:W-:Y:S01]  /*138d0*/  IMAD R168, R18, 0x1000, R190 ;  /* 0x0000100012a87824 */ /* 0x000fe200078e02be */
[----:B------:R-:W-:Y:S01]  /*138e0*/  WARPGROUP.ARRIVE ;  /* 0x00000000000079c5 */ /* 0x000fe20000000000 */
[----:B------:R-:W-:Y:S01]  /*138f0*/  IMAD.MOV.U32 R169, RZ, RZ, 0x40000040 ;  /* 0x40000040ffa97424 */ /* 0x000fe200078e00ff */
[----:B------:R-:W-:Y:S01]  /*13900*/  ISETP.GT.AND P2, PT, R12, R202, PT ;  /* 0x000000ca0c00720c */ /* 0x000fe20003f44270 */
[----:B-123--:R-:W-:Y:S01]  /*13910*/  @!P1 VIADD R206, R206, 0x28c60 ;  /* 0x00028c60cece9836 */ /* 0x00efe20000000000 */
[----:B------:R-:W-:Y:S01]  /*13920*/  R2UR UR6, R168 ;  /* 0x00000000a80672ca */ /* 0x000fe200000e0000 */
[----:B------:R-:W-:Y:S01]  /*13930*/  VIADD R12, R12, 0xffffffff ;  /* 0xffffffff0c0c7836 */ /* 0x000fe20000000000 */
[----:B------:R-:W-:Y:S01]  /*13940*/  R2UR UR7, R169 ;  /* 0x00000000a90772ca */ /* 0x000fe200000e0000 */
[----:B------:R-:W-:Y:S01]  /*13950*/  IMAD.MOV.U32 R169, RZ, RZ, 0x40000040 ;  /* 0x40000040ffa97424 */ /* 0x000fe200078e00ff */
[----:B------:R-:W-:Y:S01]  /*13960*/  @!P1 PRMT R206, RZ, 0x654, R206 ;  /* 0x00000654ffce9816 */ /* 0x000fe200000000ce */
[----:B------:R-:W-:-:S02]  /*13970*/  IMAD.MOV.U32 R213, RZ, RZ, R15 ;  /* 0x000000ffffd57224 */ /* 0x000fc400078e000f */
[----:B0-----:R-:W-:Y:S02]  /*13980*/  IMAD.MOV.U32 R215, RZ, RZ, R14 ;  /* 0x000000ffffd77224 */ /* 0x001fe400078e000e */
[----:B------:R-:W-:-:S06]  /*13990*/  IMAD.MOV.U32 R214, RZ, RZ, R18 ;  /* 0x000000ffffd67224 */ /* 0x000fcc00078e0012 */
[----:B------:R-:W-:Y:S03]  /*139a0*/  HGMMA.64x256x16.F32.BF16 R24, R152, gdesc[UR4].tnspB, R24, gsb0 ;  /* 0x43e0000498187df0 */ /* 0x000fe60008001818 */
        /* <DEDUP_REMOVED lines=33> */
.L_x_6065:
[----:B------:R-:W-:Y:S05]  /*13bc0*/  BSYNC B0 ;  /* 0x0000000000007941 */ /* 0x000fea0003800000 */
.L_x_6064:
[----:B------:R-:W2:Y:S01]  /*13bd0*/  SHFL.BFLY PT, R5, R0, 0x2, 0x1f ;  /* 0x0c401f0000057f89 */ /* 0x000ea200000e0000 */
[----:B------:R-:W-:Y:S02]  /*13be0*/  VIADD R22, R18, 0x1 ;  /* 0x0000000112167836 */ /* 0x000fe40000000000 */
[----:B------:R-:W-:Y:S01]  /*13bf0*/  VIADD R217, R217, 0x1 ;  /* 0x00000001d9d97836 */ /* 0x000fe20000000000 */
[----:B------:R-:W3:Y:S01]  /*13c00*/  SHFL.BFLY PT, R6, R3, 0x2, 0x1f ;  /* 0x0c401f0003067f89 */ /* 0x000ee200000e0000 */
[----:B------:R-:W-:Y:S08]  /*13c10*/  BAR.ARV 0x8, 0x100 ;  /* 0x0204000000007b1d */ /* 0x000ff00000002000 */
[----:B------:R-:W-:Y:S01]  /*13c20*/  BAR.SYNC.DEFER_BLOCKING 0xf, 0x100 ;  /* 0x03c4000000007b1d */ /* 0x000fe20000010000 */
[----:B------:R-:W-:Y:S01]  /*13c30*/  ISETP.NE.AND P1, PT, R22, 0x2, PT ;  /* 0x000000021600780c */ /* 0x000fe20003f25270 */
[----:B--2---:R-:W-:Y:S01]  /*13c40*/  FADD.FTZ R5, R5, R0 ;  /* 0x0000000005057221 */ /* 0x004fe20000010000 */
[----:B---3--:R-:W-:-:S04]  /*13c50*/  FADD.FTZ R6, R6, R3 ;  /* 0x0000000306067221 */ /* 0x008fc80000010000 */
[----:B------:R-:W2:Y:S01]  /*13c60*/  SHFL.BFLY PT, R4, R5, 0x1, 0x1f ;  /* 0x0c201f0005047f89 */ /* 0x000ea200000e0000 */
[----:B------:R-:W-:-:S03]  /*13c70*/  IMAD.MOV.U32 R3, RZ, RZ, RZ ;  /* 0x000000ffff037224 */ /* 0x000fc600078e00ff */
[----:B------:R-:W3:Y:S01]  /*13c80*/  SHFL.BFLY PT, R7, R6, 0x1, 0x1f ;  /* 0x0c201f0006077f89 */ /* 0x000ee200000e0000 */
[----:B--2---:R-:W-:Y:S01]  /*13c90*/  FADD.FTZ R9, R5, R4 ;  /* 0x0000000405097221 */ /* 0x004fe20000010000 */
[----:B------:R-:W-:Y:S02]  /*13ca0*/  IMAD.MOV.U32 R4, RZ, RZ, RZ ;  /* 0x000000ffff047224 */ /* 0x000fe400078e00ff */
[----:B---3--:R-:W-:Y:S02]  /*13cb0*/  FADD.FTZ R0, R6, R7 ;  /* 0x0000000706007221 */ /* 0x008fe40000010000 */
[----:B------:R-:W-:Y:S01]  /*13cc0*/  FSETP.NE.FTZ.AND P2, PT, R9, RZ, PT ;  /* 0x000000ff0900720b */ /* 0x000fe20003f55000 */
[----:B------:R-:W-:Y:S01]  /*13cd0*/  IMAD.MOV R7, RZ, RZ, -R194 ;  /* 0x000000ffff077224 */ /* 0x000fe200078e0ac2 */
[----:B------:R-:W-:Y:S02]  /*13ce0*/  SEL R6, RZ, 0x1, P1 ;  /* 0x00000001ff067807 */ /* 0x000fe40000800000 */
[----:B------:R-:W-:-:S02]  /*13cf0*/  FSETP.NE.FTZ.AND P3, PT, R0, RZ, PT ;  /* 0x000000ff0000720b */ /* 0x000fc40003f75000 */
[----:B------:R-:W-:Y:S02]  /*13d00*/  ISETP.NE.AND P0, PT, R184, R7, PT ;  /* 0x00000007b800720c */ /* 0x000fe40003f05270 */
[----:B------:R-:W-:-:S05]  /*13d10*/  LOP3.LUT R19, R19, R6, RZ, 0x3c, !PT ;  /* 0x0000000613137212 */ /* 0x000fca00078e3cff */
[----:B------:R-:W2:Y:S06]  /*13d20*/  @P2 MUFU.RCP R3, R9 ;  /* 0x0000000900032308 */ /* 0x000eac0000001000 */
[----:B------:R-:W-:Y:S02]  /*13d30*/  @!P0 IMAD R5, R18, 0x40, R191 ;  /* 0x0000004012058824 */ /* 0x000fe400078e02bf */
[C---:B------:R-:W-:Y:S01]  /*13d40*/  @P2 FMUL.FTZ R18, R20.reuse, 0.69314718246459960938 ;  /* 0x3f31721814122820 */ /* 0x040fe20000410000 */
[----:B------:R-:W3:Y:S01]  /*13d50*/  @P3 MUFU.RCP R4, R0 ;  /* 0x0000000000043308 */ /* 0x000ee20000001000 */
[----:B------:R-:W-:Y:S01]  /*13d60*/  @P3 FMUL.FTZ R20, R20, 0.69314718246459960938 ;  /* 0x3f31721814143820 */ /* 0x000fe20000410000 */
[----:B------:R-:W-:-:S06]  /*13d70*/  @!P0 IMAD R5, R5, 0x4, R2 ;  /* 0x0000000405058824 */ /* 0x000fcc00078e0202 */
        /* <DEDUP_REMOVED lines=8> */
[----:B------:R-:W5:Y:S01]  /*13e00*/  @P3 MUFU.LG2 R23, R0 ;  /* 0x0000000000173308 */ /* 0x000f620000000c00 */
        /* <DEDUP_REMOVED lines=61> */
[----:B------:R-:W-:-:S02]  /*141e0*/  IMAD.MOV.U32 R32, RZ, RZ, -0x800000 ;  /* 0xff800000ff207424 */ /* 0x000fc400078e00ff */
[-C--:B------:R-:W-:Y:S01]  /*141f0*/  FMUL.FTZ R9, R42, R4.reuse ;  /* 0x000000042a097220 */ /* 0x080fe20000410000 */
[----:B--2---:R-:W-:Y:S02]  /*14200*/  IMAD.MOV.U32 R3, RZ, RZ, -0x800000 ;  /* 0xff800000ff037424 */ /* 0x004fe400078e00ff */
[-C--:B------:R-:W-:Y:S01]  /*14210*/  FMUL.FTZ R11, R46, R4.reuse ;  /* 0x000000042e0b7220 */ /* 0x080fe20000410000 */
[-C--:B------:R-:W-:Y:S01]  /*14220*/  FMUL.FTZ R13, R50, R4.reuse ;  /* 0x00000004320d7220 */ /* 0x080fe20000410000 */
[-C--:B------:R-:W-:Y:S01]  /*14230*/  FMUL.FTZ R21, R58, R4.reuse ;  /* 0x000000043a157220 */ /* 0x080fe20000410000 */
[----:B------:R-:W-:Y:S01]  /*14240*/  FMUL.FTZ R29, R66, R4 ;  /* 0x00000004421d7220 */ /* 0x000fe20000410000 */
[----:B------:R-:W-:Y:S01]  /*14250*/  @P2 FFMA.FTZ R32, R18, R14, R25 ;  /* 0x0000000e12202223 */ /* 0x000fe20000010019 */
[----:B------:R-:W-:Y:S01]  /*14260*/  PLOP3.LUT P0, PT, PT, PT, PT, 0x8, 0x0 ;  /* 0x000000000000781c */ /* 0x000fe20003f0e170 */
        /* <DEDUP_REMOVED lines=62> */
.L_x_5947:
[----:B------:R-:W-:Y:S05]  /*14650*/  BSYNC B7 ;  /* 0x0000000000077941 */ /* 0x000fea0003800000 */
.L_x_5937:
[----:B------:R-:W2:Y:S08]  /*14660*/  S2UR UR5, SR_CgaCtaId ;  /* 0x00000000000579c3 */ /* 0x000eb00000008800 */
[----:B------:R-:W-:Y:S06]  /*14670*/  BAR.SYNC.DEFER_BLOCKING 0x5, 0x180 ;  /* 0x0146000000007b1d */ /* 0x000fec0000010000 */
[----:B------:R-:W-:Y:S01]  /*14680*/  UMOV UR4, 0x400 ;  /* 0x0000040000047882 */ /* 0x000fe20000000000 */
[----:B------:R-:W-:Y:S01]  /*14690*/  BSSY B0, `(.L_x_6085) ;  /* 0x00002e4000007945 */ /* 0x000fe20003800000 */
[----:B--2---:R-:W-:-:S06]  /*146a0*/  ULEA UR4, UR5, UR4, 0x18 ;  /* 0x0000000405047291 */ /* 0x004fcc000f8ec03f */
[----:B------:R-:W-:-:S05]  /*146b0*/  IMAD.U32 R2, RZ, RZ, UR4 ;  /* 0x00000004ff027e24 */ /* 0x000fca000f8e00ff */
[----:B----4-:R2:W3:Y:S01]  /*146c0*/  LDS.128 R24, [R2+0x28cd0] ;  /* 0x028cd00002187984 */ /* 0x0104e20000000c00 */
[----:B------:R-:W-:Y:S06]  /*146d0*/  BAR.ARV 0x4, 0x180 ;  /* 0x0106000000007b1d */ /* 0x000fec0000002000 */
[----:B------:R-:W-:Y:S05]  /*146e0*/  @P0 BRA `(.L_x_6086) ;  /* 0x0000002000080947 */ /* 0x000fea0003800000 */
[----:B------:R-:W4:Y:S01]  /*146f0*/  S2R R15, SR_SWINHI ;  /* 0x00000000000f7919 */ /* 0x000f220000002f00 */
        /* <DEDUP_REMOVED lines=17> */
[----:B----45:R-:W-:-:S02]  /*14810*/  MOV R37, R15 ;  /* 0x0000000f00257202 */ /* 0x030fc40000000f00 */
[----:B------:R-:W-:Y:S02]  /*14820*/  F2FP.BF16.F32.PACK_AB R81, R83, R82 ;  /* 0x000000525351723e */ /* 0x000fe400000010ff */
[----:B------:R-:W-:Y:S01]  /*14830*/  F2FP.BF16.F32.PACK_AB R88, R89, R88 ;  /* 0x000000585958723e */ /* 0x000fe200000010ff */
[----:B------:R-:W-:Y:S01]  /*14840*/  IMAD.WIDE R114, R228, 0x2, R36 ;  /* 0x00000002e4727825 */ /* 0x000fe200078e0224 */
[----:B------:R-:W-:Y:S02]  /*14850*/  F2FP.BF16.F32.PACK_AB R82, R85, R84 ;  /* 0x000000545552723e */ /* 0x000fe400000010ff */
[----:B------:R-:W-:Y:S02]  /*14860*/  F2FP.BF16.F32.PACK_AB R83, R87, R86 ;  /* 0x000000565753723e */ /* 0x000fe400000010ff */
[C---:B------:R-:W-:Y:S02]  /*14870*/  IADD3 R15, P1, R114.reuse, 0x20, RZ ;  /* 0x00000020720f7810 */ /* 0x040fe40007f3e0ff */
[----:B------:R-:W-:-:S02]  /*14880*/  IADD3 R41, P0, R114, 0x40, RZ ;  /* 0x0000004072297810 */ /* 0x000fc40007f1e0ff */
[----:B------:R-:W-:Y:S02]  /*14890*/  LOP3.LUT R14, R15, 0x380, RZ, 0xc0, !PT ;  /* 0x000003800f0e7812 */ /* 0x000fe400078ec0ff */
[C---:B------:R-:W-:Y:S02]  /*148a0*/  IADD3 R53, P6, R114.reuse, 0x2020, RZ ;  /* 0x0000202072357810 */ /* 0x040fe40007fde0ff */
[C---:B------:R-:W-:Y:S02]  /*148b0*/  IADD3 R45, P4, R114.reuse, 0x60, RZ ;  /* 0x00000060722d7810 */ /* 0x040fe40007f9e0ff */
[----:B------:R-:W-:Y:S02]  /*148c0*/  IADD3 R49, P3, R114, 0x2000, RZ ;  /* 0x0000200072317810 */ /* 0x000fe40007f7e0ff */
[----:B------:R-:W-:Y:S02]  /*148d0*/  SHF.R.U64 R14, R14, 0x3, RZ ;  /* 0x000000030e0e7819 */ /* 0x000fe400000012ff */
[----:B------:R-:W-:-:S02]  /*148e0*/  LOP3.LUT R40, R41, 0x380, RZ, 0xc0, !PT ;  /* 0x0000038029287812 */ /* 0x000fc400078ec0ff */
[----:B------:R-:W-:Y:S02]  /*148f0*/  LOP3.LUT R52, R53, 0x380, RZ, 0xc0, !PT ;  /* 0x0000038035347812 */ /* 0x000fe400078ec0ff */
[----:B------:R-:W-:Y:S02]  /*14900*/  LOP3.LUT R44, R45, 0x380, RZ, 0xc0, !PT ;  /* 0x000003802d2c7812 */ /* 0x000fe400078ec0ff */
[----:B------:R-:W-:Y:S02]  /*14910*/  LOP3.LUT R48, R49, 0x380, RZ, 0xc0, !PT ;  /* 0x0000038031307812 */ /* 0x000fe400078ec0ff */
[----:B------:R-:W-:Y:S01]  /*14920*/  LOP3.LUT R14, R14, R15, RZ, 0x3c, !PT ;  /* 0x0000000f0e0e7212 */ /* 0x000fe200078e3cff */
[----:B------:R-:W-:Y:S01]  /*14930*/  IMAD.X R15, RZ, RZ, R115, P1 ;  /* 0x000000ffff0f7224 */ /* 0x000fe200008e0673 */
[----:B------:R-:W-:Y:S02]  /*14940*/  SHF.R.U64 R40, R40, 0x3, RZ ;  /* 0x0000000328287819 */ /* 0x000fe400000012ff */
[----:B------:R-:W-:-:S02]  /*14950*/  SHF.R.U64 R52, R52, 0x3, RZ ;  /* 0x0000000334347819 */ /* 0x000fc400000012ff */
[----:B------:R-:W-:Y:S02]  /*14960*/  IADD3 R65, P1, R114, 0x4000, RZ ;  /* 0x0000400072417810 */ /* 0x000fe40007f3e0ff */
[----:B------:R-:W-:Y:S02]  /*14970*/  SHF.R.U64 R44, R44, 0x3, RZ ;  /* 0x000000032c2c7819 */ /* 0x000fe400000012ff */
[C---:B------:R-:W-:Y:S02]  /*14980*/  IADD3 R57, P5, R114.reuse, 0x2040, RZ ;  /* 0x0000204072397810 */ /* 0x040fe40007fbe0ff */
[----:B------:R-:W-:Y:S02]  /*14990*/  IADD3 R61, P2, R114, 0x2060, RZ ;  /* 0x00002060723d7810 */ /* 0x000fe40007f5e0ff */
[----:B------:R-:W-:Y:S02]  /*149a0*/  SHF.R.U64 R48, R48, 0x3, RZ ;  /* 0x0000000330307819 */ /* 0x000fe400000012ff */
[----:B------:R-:W-:Y:S01]  /*149b0*/  LOP3.LUT R40, R40, R41, RZ, 0x3c, !PT ;  /* 0x0000002928287212 */ /* 0x000fe200078e3cff */
[--C-:B------:R-:W-:Y:S01]  /*149c0*/  IMAD.X R41, RZ, RZ, R115.reuse, P0 ;  /* 0x000000ffff297224 */ /* 0x100fe200000e0673 */
[----:B------:R-:W-:Y:S01]  /*149d0*/  LOP3.LUT R52, R52, R53, RZ, 0x3c, !PT ;  /* 0x0000003534347212 */ /* 0x000fe200078e3cff */
[----:B------:R-:W-:Y:S01]  /*149e0*/  IMAD.X R53, RZ, RZ, R115, P6 ;  /* 0x000000ffff357224 */ /* 0x000fe200030e0673 */
[----:B0-----:R-:W-:-:S02]  /*149f0*/  LOP3.LUT R64, R65, 0x380, RZ, 0xc0, !PT ;  /* 0x0000038041407812 */ /* 0x001fc400078ec0ff */
[----:B------:R-:W-:Y:S01]  /*14a00*/  LOP3.LUT R44, R44, R45, RZ, 0x3c, !PT ;  /* 0x0000002d2c2c7212 */ /* 0x000fe200078e3cff */
[--C-:B------:R-:W-:Y:S01]  /*14a10*/  IMAD.X R45, RZ, RZ, R115.reuse, P4 ;  /* 0x000000ffff2d7224 */ /* 0x100fe200020e0673 */
[----:B------:R-:W-:Y:S02]  /*14a20*/  LOP3.LUT R56, R57, 0x380, RZ, 0xc0, !PT ;  /* 0x0000038039387812 */ /* 0x000fe400078ec0ff */
[----:B------:R-:W-:Y:S02]  /*14a30*/  LOP3.LUT R60, R61, 0x380, RZ, 0xc0, !PT ;  /* 0x000003803d3c7812 */ /* 0x000fe400078ec0ff */
[----:B------:R-:W-:Y:S01]  /*14a40*/  LOP3.LUT R48, R48, R49, RZ, 0x3c, !PT ;  /* 0x0000003130307212 */ /* 0x000fe200078e3cff */
[----:B------:R-:W-:Y:S01]  /*14a50*/  IMAD.X R49, RZ, RZ, R115, P3 ;  /* 0x000000ffff317224 */ /* 0x000fe200018e0673 */
[C---:B------:R-:W-:Y:S02]  /*14a60*/  IADD3 R69, P0, R114.reuse, 0x4020, RZ ;  /* 0x0000402072457810 */ /* 0x040fe40007f1e0ff */
[----:B------:R-:W-:-:S02]  /*14a70*/  IADD3 R179, P6, R114, 0x6000, RZ ;  /* 0x0000600072b37810 */ /* 0x000fc40007fde0ff */
[C---:B------:R-:W-:Y:S02]  /*14a80*/  IADD3 R73, P4, R114.reuse, 0x4040, RZ ;  /* 0x0000404072497810 */ /* 0x040fe40007f9e0ff */
[----:B------:R-:W-:Y:S01]  /*14a90*/  IADD3 R99, P3, R114, 0x4060, RZ ;  /* 0x0000406072637810 */ /* 0x000fe20007f7e0ff */
[----:B------:R-:W-:Y:S01]  /*14aa0*/  IMAD.X R103, RZ, RZ, R115, P6 ;  /* 0x000000ffff677224 */ /* 0x000fe200030e0673 */
[----:B------:R-:W-:Y:S02]  /*14ab0*/  SHF.R.U64 R64, R64, 0x3, RZ ;  /* 0x0000000340407819 */ /* 0x000fe400000012ff */
[----:B------:R-:W-:Y:S02]  /*14ac0*/  SHF.R.U64 R56, R56, 0x3, RZ ;  /* 0x0000000338387819 */ /* 0x000fe400000012ff */
[----:B------:R-:W-:Y:S02]  /*14ad0*/  SHF.R.U64 R60, R60, 0x3, RZ ;  /* 0x000000033c3c7819 */ /* 0x000fe400000012ff */
[----:B------:R-:W-:-:S02]  /*14ae0*/  LOP3.LUT R68, R69, 0x380, RZ, 0xc0, !PT ;  /* 0x0000038045447812 */ /* 0x000fc400078ec0ff */
[----:B------:R-:W-:Y:S02]  /*14af0*/  LOP3.LUT R23, R114, 0x380, RZ, 0xc0, !PT ;  /* 0x0000038072177812 */ /* 0x000fe400078ec0ff */
[----:B------:R-:W-:Y:S02]  /*14b00*/  LOP3.LUT R4, R179, 0x380, RZ, 0xc0, !PT ;  /* 0x00000380b3047812 */ /* 0x000fe400078ec0ff */
[----:B------:R-:W-:Y:S02]  /*14b10*/  LOP3.LUT R72, R73, 0x380, RZ, 0xc0, !PT ;  /* 0x0000038049487812 */ /* 0x000fe400078ec0ff */
[----:B------:R-:W-:Y:S02]  /*14b20*/  LOP3.LUT R98, R99, 0x380, RZ, 0xc0, !PT ;  /* 0x0000038063627812 */ /* 0x000fe400078ec0ff */
        /* <DEDUP_REMOVED lines=9> */
[----:B------:R-:W-:Y:S02]  /*14bc0*/  IADD3 R22, P1, R114, 0x6060, RZ ;  /* 0x0000606072167810 */ /* 0x000fe40007f3e0ff */
[----:B------:R-:W-:Y:S02]  /*14bd0*/  SHF.R.U64 R72, R72, 0x3, RZ ;  /* 0x0000000348487819 */ /* 0x000fe400000012ff */
[----:B------:R-:W-:Y:S02]  /*14be0*/  SHF.R.U64 R98, R98, 0x3, RZ ;  /* 0x0000000362627819 */ /* 0x000fe400000012ff */
[----:B------:R-:W-:-:S02]  /*14bf0*/  IADD3 R20, P5, R114, 0x6020, RZ ;  /* 0x0000602072147810 */ /* 0x000fc40007fbe0ff */
[----:B---3--:R-:W-:Y:S02]  /*14c00*/  IADD3 R24, P2, R114, 0x6040, RZ ;  /* 0x0000604072187810 */ /* 0x008fe40007f5e0ff */
[----:B------:R-:W-:Y:S01]  /*14c10*/  LOP3.LUT R68, R68, R69, RZ, 0x3c, !PT ;  /* 0x0000004544447212 */ /* 0x000fe200078e3cff */
[--C-:B------:R-:W-:Y:S01]  /*14c20*/  IMAD.X R69, RZ, RZ, R115.reuse, P0 ;  /* 0x000000ffff457224 */ /* 0x100fe200000e0673 */
[----:B------:R-:W-:Y:S01]  /*14c30*/  LOP3.LUT R114, R23, R114, RZ, 0x3c, !PT ;  /* 0x0000007217727212 */ /* 0x000fe200078e3cff */
[--C-:B------:R-:W-:Y:S01]  /*14c40*/  IMAD.X R107, RZ, RZ, R115.reuse, P5 ;  /* 0x000000ffff6b7224 */ /* 0x100fe200028e0673 */
[----:B------:R-:W-:Y:S01]  /*14c50*/  LOP3.LUT R102, R4, R179, RZ, 0x3c, !PT ;  /* 0x000000b304667212 */ /* 0x000fe200078e3cff */
[--C-:B------:R-:W-:Y:S01]  /*14c60*/  IMAD.X R111, RZ, RZ, R115.reuse, P2 ;  /* 0x000000ffff6f7224 */ /* 0x100fe200010e0673 */
[----:B------:R-:W-:Y:S01]  /*14c70*/  LOP3.LUT R179, R22, 0x380, RZ, 0xc0, !PT ;  /* 0x0000038016b37812 */ /* 0x000fe200078ec0ff */
[--C-:B------:R-:W-:Y:S01]  /*14c80*/  IMAD.X R23, RZ, RZ, R115.reuse, P1 ;  /* 0x000000ffff177224 */ /* 0x100fe200008e0673 */
[----:B------:R-:W-:Y:S01]  /*14c90*/  LOP3.LUT R72, R72, R73, RZ, 0x3c, !PT ;  /* 0x0000004948487212 */ /* 0x000fe200078e3cff */
[--C-:B------:R-:W-:Y:S01]  /*14ca0*/  IMAD.X R73, RZ, RZ, R115.reuse, P4 ;  /* 0x000000ffff497224 */ /* 0x100fe200020e0673 */
[----:B------:R-:W-:Y:S01]  /*14cb0*/  LOP3.LUT R98, R98, R99, RZ, 0x3c, !PT ;  /* 0x0000006362627212 */ /* 0x000fe200078e3cff */
[----:B------:R-:W-:Y:S01]  /*14cc0*/  IMAD.X R99, RZ, RZ, R115, P3 ;  /* 0x000000ffff637224 */ /* 0x000fe200018e0673 */
[----:B------:R-:W-:-:S02]  /*14cd0*/  ISETP.NE.U32.AND P0, PT, RZ, UR4, PT ;  /* 0x00000004ff007c0c */ /* 0x000fc4000bf05070 */
[----:B------:R-:W-:Y:S02]  /*14ce0*/  MOV R115, R114 ;  /* 0x0000007200737202 */ /* 0x000fe40000000f00 */
[----:B------:R-:W-:Y:S01]  /*14cf0*/  F2FP.BF16.F32.PACK_AB R4, R175, R177 ;  /* 0x000000b1af04723e */ /* 0x000fe200000010ff */
[----:B------:R-:W-:Y:S01]  /*14d00*/  BAR.SYNC.DEFER_BLOCKING 0x1, 0x100 ;  /* 0x0044000000007b1d */ /* 0x000fe20000010000 */
[----:B------:R-:W-:Y:S02]  /*14d10*/  LOP3.LUT R175, R20, 0x380, RZ, 0xc0, !PT ;  /* 0x0000038014af7812 */ /* 0x000fe400078ec0ff */
[----:B------:R-:W-:Y:S02]  /*14d20*/  SHF.R.U64 R179, R179, 0x3, RZ ;  /* 0x00000003b3b37819 */ /* 0x000fe400000012ff */
[----:B------:R-:W-:Y:S01]  /*14d30*/  ISETP.NE.AND.EX P0, PT, RZ, UR5, PT, P0 ;  /* 0x00000005ff007c0c */ /* 0x000fe2000bf05300 */
[----:B------:R-:W-:Y:S01]  /*14d40*/  ULDC.64 UR4, c[0x0][0xc08] ;  /* 0x0003020000047ab9 */ /* 0x000fe20000000a00 */
[----:B------:R-:W-:-:S02]  /*14d50*/  LOP3.LUT R177, R24, 0x380, RZ, 0xc0, !PT ;  /* 0x0000038018b17812 */ /* 0x000fc400078ec0ff */
[----:B------:R-:W-:Y:S02]  /*14d60*/  SHF.R.U64 R175, R175, 0x3, RZ ;  /* 0x00000003afaf7819 */ /* 0x000fe400000012ff */
[----:B------:R-:W-:Y:S02]  /*14d70*/  LOP3.LUT R22, R179, R22, RZ, 0x3c, !PT ;  /* 0x00000016b3167212 */ /* 0x000fe400078e3cff */
[----:B------:R-:W-:Y:S02]  /*14d80*/  ISETP.NE.U32.AND P6, PT, RZ, UR4, PT ;  /* 0x00000004ff007c0c */ /* 0x000fe4000bfc5070 */
[----:B------:R-:W-:Y:S02]  /*14d90*/  MOV R114, R14 ;  /* 0x0000000e00727202 */ /* 0x000fe40000000f00 */
[----:B------:R-:W-:Y:S02]  /*14da0*/  MOV R40, R40 ;  /* 0x0000002800287202 */ /* 0x000fe40000000f00 */
[----:B------:R-:W-:-:S02]  /*14db0*/  SHF.R.U64 R177, R177, 0x3, RZ ;  /* 0x00000003b1b17819 */ /* 0x000fc400000012ff */
[----:B------:R-:W-:Y:S02]  /*14dc0*/  LOP3.LUT R106, R175, R20, RZ, 0x3c, !PT ;  /* 0x00000014af6a7212 */ /* 0x000fe400078e3cff */
[----:B------:R-:W-:Y:S01]  /*14dd0*/  MOV R44, R44 ;  /* 0x0000002c002c7202 */ /* 0x000fe20000000f00 */
[----:B------:R0:W-:Y:S01]  /*14de0*/  STSM.16.M88.4 [R115], R4 ;  /* 0x0000000473007844 */ /* 0x0001e20000000200 */
[----:B------:R-:W-:Y:S02]  /*14df0*/  F2FP.BF16.F32.PACK_AB R14, R164, R166 ;  /* 0x000000a6a40e723e */ /* 0x000fe400000010ff */
[----:B------:R-:W-:Y:S02]  /*14e00*/  F2FP.BF16.F32.PACK_AB R15, R55, R54 ;  /* 0x00000036370f723e */ /* 0x000fe400000010ff */
[----:B------:R-:W-:Y:S02]  /*14e10*/  ISETP.NE.AND.EX P6, PT, RZ, UR5, PT, P6 ;  /* 0x00000005ff007c0c */ /* 0x000fe4000bfc5360 */
[----:B------:R-:W-:-:S02]  /*14e20*/  MOV R48, R48 ;  /* 0x0000003000307202 */ /* 0x000fc40000000f00 */
[----:B------:R-:W-:Y:S02]  /*14e30*/  F2FP.BF16.F32.PACK_AB R20, R162, R165 ;  /* 0x000000a5a214723e */ /* 0x000fe400000010ff */
[----:B------:R-:W-:Y:S02]  /*14e40*/  MOV R52, R52 ;  /* 0x0000003400347202 */ /* 0x000fe40000000f00 */
[----:B------:R-:W-:Y:S02]  /*14e50*/  MOV R56, R56 ;  /* 0x0000003800387202 */ /* 0x000fe40000000f00 */
[----:B------:R-:W-:Y:S02]  /*14e60*/  LOP3.LUT R110, R177, R24, RZ, 0x3c, !PT ;  /* 0x00000018b16e7212 */ /* 0x000fe400078e3cff */
[----:B0-----:R-:W-:Y:S02]  /*14e70*/  F2FP.BF16.F32.PACK_AB R4, R172, R174 ;  /* 0x000000aeac04723e */ /* 0x001fe400000010ff */
[----:B------:R-:W-:-:S02]  /*14e80*/  F2FP.BF16.F32.PACK_AB R5, R35, R34 ;  /* 0x000000222305723e */ /* 0x000fc400000010ff */
[----:B------:R-:W-:Y:S02]  /*14e90*/  F2FP.BF16.F32.PACK_AB R6, R170, R173 ;  /* 0x000000adaa06723e */ /* 0x000fe400000010ff */
[----:B------:R-:W-:Y:S02]  /*14ea0*/  F2FP.BF16.F32.PACK_AB R7, R39, R38 ;  /* 0x000000262707723e */ /* 0x000fe400000010ff */
[----:B------:R-:W-:Y:S02]  /*14eb0*/  MOV R34, R22 ;  /* 0x0000001600227202 */ /* 0x000fe40000000f00 */
[----:B------:R-:W-:Y:S01]  /*14ec0*/  F2FP.BF16.F32.PACK_AB R22, R160, R163 ;  /* 0x000000a3a016723e */ /* 0x000fe200000010ff */
[----:B------:R0:W-:Y:S01]  /*14ed0*/  STSM.16.M88.4 [R114], R4 ;  /* 0x0000000472007844 */ /* 0x0001e20000000200 */
[----:B------:R-:W-:Y:S02]  /*14ee0*/  F2FP.BF16.F32.PACK_AB R23, R63, R62 ;  /* 0x0000003e3f17723e */ /* 0x000fe400000010ff */
[----:B------:R-:W-:Y:S01]  /*14ef0*/  MOV R60, R60 ;  /* 0x0000003c003c7202 */ /* 0x000fe20000000f00 */
[----:B------:R-:W-:Y:S01]  /*14f00*/  STSM.16.M88.4 [R40], R8 ;  /* 0x0000000828007844 */ /* 0x000fe20000000200 */
[----:B------:R-:W-:-:S02]  /*14f10*/  F2FP.BF16.F32.PACK_AB R89, R91, R90 ;  /* 0x0000005a5b59723e */ /* 0x000fc400000010ff */
[----:B------:R-:W-:Y:S01]  /*14f20*/  MOV R64, R64 ;  /* 0x0000004000407202 */ /* 0x000fe20000000f00 */
[----:B------:R-:W-:Y:S01]  /*14f30*/  STSM.16.M88.4 [R44], R12 ;  /* 0x0000000c2c007844 */ /* 0x000fe20000000200 */
[----:B------:R-:W-:Y:S02]  /*14f40*/  MOV R24, R98 ;  /* 0x0000006200187202 */ /* 0x000fe40000000f00 */
[----:B------:R-:W-:Y:S01]  /*14f50*/  F2FP.BF16.F32.PACK_AB R90, R93, R92 ;  /* 0x0000005c5d5a723e */ /* 0x000fe200000010ff */
[----:B------:R-:W-:Y:S01]  /*14f60*/  STSM.16.M88.4 [R48], R20 ;  /* 0x0000001430007844 */ /* 0x000fe20000000200 */
[----:B------:R-:W-:Y:S02]  /*14f70*/  F2FP.BF16.F32.PACK_AB R91, R95, R94 ;  /* 0x0000005e5f5b723e */ /* 0x000fe400000010ff */
[----:B------:R-:W-:Y:S01]  /*14f80*/  F2FP.BF16.F32.PACK_AB R96, R97, R96 ;  /* 0x000000606160723e */ /* 0x000fe200000010ff */
[----:B------:R-:W-:Y:S01]  /*14f90*/  STSM.16.M88.4 [R52], R28 ;  /* 0x0000001c34007844 */ /* 0x000fe20000000200 */
[----:B0-----:R-:W-:-:S02]  /*14fa0*/  F2FP.BF16.F32.PACK_AB R4, R155, R158 ;  /* 0x0000009e9b04723e */ /* 0x001fc400000010ff */
[----:B------:R-:W-:Y:S02]  /*14fb0*/  F2FP.BF16.F32.PACK_AB R5, R75, R74 ;  /* 0x0000004a4b05723e */ /* 0x000fe400000010ff */
[----:B------:R-:W-:Y:S02]  /*14fc0*/  F2FP.BF16.F32.PACK_AB R6, R77, R156 ;  /* 0x0000009c4d06723e */ /* 0x000fe400000010ff */
[----:B------:R-:W-:Y:S02]  /*14fd0*/  F2FP.BF16.F32.PACK_AB R7, R79, R78 ;  /* 0x0000004e4f07723e */ /* 0x000fe400000010ff */
[----:B------:R-:W-:Y:S02]  /*14fe0*/  MOV R68, R68 ;  /* 0x0000004400447202 */ /* 0x000fe40000000f00 */
[----:B------:R-:W-:Y:S01]  /*14ff0*/  MOV R0, R106 ;  /* 0x0000006a00007202 */ /* 0x000fe20000000f00 */
[----:B------:R0:W-:Y:S01]  /*15000*/  STSM.16.M88.4 [R56], R4 ;  /* 0x0000000438007844 */ /* 0x0001e20000000200 */
[----:B------:R-:W-:-:S02]  /*15010*/  F2FP.BF16.F32.PACK_AB R97, R42, R33 ;  /* 0x000000212a61723e */ /* 0x000fc400000010ff */
[----:B------:R-:W-:Y:S01]  /*15020*/  F2FP.BF16.F32.PACK_AB R98, R101, R100 ;  /* 0x000000646562723e */ /* 0x000fe200000010ff */
[----:B------:R-:W-:Y:S01]  /*15030*/  STSM.16.M88.4 [R60], R80 ;  /* 0x000000503c007844 */ /* 0x000fe20000000200 */
[----:B------:R-:W-:Y:S02]  /*15040*/  F2FP.BF16.F32.PACK_AB R99, R50, R46 ;  /* 0x0000002e3263723e */ /* 0x000fe400000010ff */
[----:B------:R-:W-:Y:S01]  /*15050*/  F2FP.BF16.F32.PACK_AB R104, R105, R104 ;  /* 0x000000686968723e */ /* 0x000fe200000010ff */
[----:B------:R-:W-:Y:S01]  /*15060*/  STSM.16.M88.4 [R64], R88 ;  /* 0x0000005840007844 */ /* 0x000fe20000000200 */
[----:B------:R-:W-:Y:S02]  /*15070*/  MOV R72, R72 ;  /* 0x0000004800487202 */ /* 0x000fe40000000f00 */
[----:B------:R-:W-:Y:S01]  /*15080*/  F2FP.BF16.F32.PACK_AB R105, R66, R58 ;  /* 0x0000003a4269723e */ /* 0x000fe200000010ff */
[----:B------:R-:W-:Y:S01]  /*15090*/  STSM.16.M88.4 [R68], R96 ;  /* 0x0000006044007844 */ /* 0x000fe20000000200 */
[----:B------:R-:W-:-:S02]  /*150a0*/  F2FP.BF16.F32.PACK_AB R106, R109, R108 ;  /* 0x0000006c6d6a723e */ /* 0x000fc400000010ff */
[----:B------:R-:W-:Y:S01]  /*150b0*/  F2FP.BF16.F32.PACK_AB R107, R152, R76 ;  /* 0x0000004c986b723e */ /* 0x000fe200000010ff */
[----:B0-----:R-:W0:Y:S01]  /*150c0*/  LDC.64 R4, c[0x0][0xc00] ;  /* 0x00030000ff047b82 */ /* 0x001e220000000a00 */
[----:B------:R-:W-:Y:S02]  /*150d0*/  F2FP.BF16.F32.PACK_AB R112, R113, R112 ;  /* 0x000000707170723e */ /* 0x000fe400000010ff */
[----:B------:R-:W-:Y:S01]  /*150e0*/  F2FP.BF16.F32.PACK_AB R120, R121, R120 ;  /* 0x000000787978723e */ /* 0x000fe200000010ff */
[----:B------:R-:W-:Y:S01]  /*150f0*/  STSM.16.M88.4 [R72], R104 ;  /* 0x0000006848007844 */ /* 0x000fe20000000200 */
[----:B------:R-:W-:Y:S02]  /*15100*/  F2FP.BF16.F32.PACK_AB R113, R154, R153 ;  /* 0x000000999a71723e */ /* 0x000fe400000010ff */
[----:B------:R-:W-:Y:S01]  /*15110*/  F2FP.BF16.F32.PACK_AB R114, R117, R116 ;  /* 0x000000747572723e */ /* 0x000fe200000010ff */
[----:B------:R-:W3:Y:S01]  /*15120*/  @P6 LDC.64 R6, c[0x0][0xc08] ;  /* 0x00030200ff066b82 */ /* 0x000ee20000000a00 */
        /* <DEDUP_REMOVED lines=8> */
[----:B------:R-:W-:Y:S01]  /*151b0*/  F2FP.BF16.F32.PACK_AB R136, R137, R136 ;  /* 0x000000888988723e */ /* 0x000fe200000010ff */
[----:B------:R-:W-:Y:S01]  /*151c0*/  STSM.16.M88.4 [R102], R120 ;  /* 0x0000007866007844 */ /* 0x000fe20000000200 */
[----:B------:R-:W-:Y:S02]  /*151d0*/  F2FP.BF16.F32.PACK_AB R130, R133, R132 ;  /* 0x000000848582723e */ /* 0x000fe400000010ff */
[----:B------:R-:W-:Y:S01]  /*151e0*/  F2FP.BF16.F32.PACK_AB R144, R145, R144 ;  /* 0x000000909190723e */ /* 0x000fe200000010ff */
[----:B------:R-:W-:Y:S01]  /*151f0*/  ULDC UR4, c[0x0][0xa88] ;  /* 0x0002a20000047ab9 */ /* 0x000fe20000000800 */
[----:B------:R-:W-:Y:S01]  /*15200*/  F2FP.BF16.F32.PACK_AB R131, R135, R134 ;  /* 0x000000868783723e */ /* 0x000fe200000010ff */
[----:B----4-:R-:W-:Y:S01]  /*15210*/  IMAD.MOV.U32 R24, RZ, RZ, RZ ;  /* 0x000000ffff187224 */ /* 0x010fe200078e00ff */
[----:B------:R-:W-:Y:S01]  /*15220*/  F2FP.BF16.F32.PACK_AB R137, R139, R138 ;  /* 0x0000008a8b89723e */ /* 0x000fe200000010ff */
[----:B0-----:R-:W-:Y:S01]  /*15230*/  IMAD.WIDE R10, R205, 0x4, R4 ;  /* 0x00000004cd0a7825 */ /* 0x001fe200078e0204 */
[----:B------:R-:W-:Y:S01]  /*15240*/  MOV R110, R110 ;  /* 0x0000006e006e7202 */ /* 0x000fe20000000f00 */
[----:B------:R0:W-:Y:S01]  /*15250*/  STSM.16.M88.4 [R0], R128 ;  /* 0x0000008000007844 */ /* 0x0001e20000000200 */
[----:B------:R-:W-:-:S02]  /*15260*/  F2FP.BF16.F32.PACK_AB R138, R141, R140 ;  /* 0x0000008c8d8a723e */ /* 0x000fc400000010ff */
[----:B------:R-:W-:Y:S02]  /*15270*/  F2FP.BF16.F32.PACK_AB R139, R143, R142 ;  /* 0x0000008e8f8b723e */ /* 0x000fe400000010ff */
[----:B------:R-:W-:Y:S02]  /*15280*/  F2FP.BF16.F32.PACK_AB R145, R147, R146 ;  /* 0x000000929391723e */ /* 0x000fe400000010ff */
[----:B------:R-:W-:Y:S01]  /*15290*/  F2FP.BF16.F32.PACK_AB R146, R149, R148 ;  /* 0x000000949592723e */ /* 0x000fe200000010ff */
[----:B------:R-:W-:Y:S01]  /*152a0*/  STSM.16.M88.4 [R110], R136 ;  /* 0x000000886e007844 */ /* 0x000fe20000000200 */
[----:B------:R-:W-:-:S05]  /*152b0*/  F2FP.BF16.F32.PACK_AB R147, R151, R150 ;  /* 0x000000969793723e */ /* 0x000fca00000010ff */
[----:B------:R4:W-:Y:S01]  /*152c0*/  STSM.16.M88.4 [R34], R144 ;  /* 0x0000009022007844 */ /* 0x0009e20000000200 */
[----:B------:R-:W-:Y:S01]  /*152d0*/  BAR.SYNC.DEFER_BLOCKING 0x1, 0x100 ;  /* 0x0044000000007b1d */ /* 0x000fe20000010000 */
[----:B0-----:R-:W-:Y:S02]  /*152e0*/  IMAD.U32 R0, RZ, RZ, UR4 ;  /* 0x00000004ff007e24 */ /* 0x001fe4000f8e00ff */
[----:B---3--:R-:W-:-:S03]  /*152f0*/  @P6 IMAD.WIDE R6, R205, 0x4, R6 ;  /* 0x00000004cd066825 */ /* 0x008fc600078e0206 */
        /* <DEDUP_REMOVED lines=24> */
[C---:B------:R-:W-:Y:S02]  /*15480*/  IADD3 R35, P5, R4.reuse, 0x5000, RZ ;  /* 0x0000500004237810 */ /* 0x040fe40007fbe0ff */
[----:B------:R-:W-:-:S02]  /*15490*/  IADD3 R37, P1, R4, 0x6000, RZ ;  /* 0x0000600004257810 */ /* 0x000fc40007f3e0ff */
[C---:B------:R-:W-:Y:S02]  /*154a0*/  IADD3 R41, P2, R4.reuse, 0x7000, RZ ;  /* 0x0000700004297810 */ /* 0x040fe40007f5e0ff */
[C---:B------:R-:W-:Y:S02]  /*154b0*/  IADD3 R45, P3, R4.reuse, 0x8000, RZ ;  /* 0x00008000042d7810 */ /* 0x040fe40007f7e0ff */
[----:B------:R-:W-:Y:S02]  /*154c0*/  IADD3 R49, P4, R4, 0x9000, RZ ;  /* 0x0000900004317810 */ /* 0x000fe40007f9e0ff */
[----:B------:R-:W-:Y:S02]  /*154d0*/  P2R R14, PR, RZ, 0x20 ;  /* 0x00000020ff0e7803 */ /* 0x000fe40000000000 */
[----:B----4-:R-:W-:Y:S02]  /*154e0*/  LOP3.LUT R34, R35, 0x380, RZ, 0xc0, !PT ;  /* 0x0000038023227812 */ /* 0x010fe400078ec0ff */
[----:B------:R-:W-:-:S02]  /*154f0*/  LOP3.LUT R36, R37, 0x380, RZ, 0xc0, !PT ;  /* 0x0000038025247812 */ /* 0x000fc400078ec0ff */
[----:B------:R-:W-:Y:S02]  /*15500*/  LOP3.LUT R40, R41, 0x380, RZ, 0xc0, !PT ;  /* 0x0000038029287812 */ /* 0x000fe400078ec0ff */
[----:B------:R-:W-:Y:S02]  /*15510*/  LOP3.LUT R44, R45, 0x380, RZ, 0xc0, !PT ;  /* 0x000003802d2c7812 */ /* 0x000fe400078ec0ff */
[----:B------:R-:W-:Y:S02]  /*15520*/  LOP3.LUT R48, R49, 0x380, RZ, 0xc0, !PT ;  /* 0x0000038031307812 */ /* 0x000fe400078ec0ff */
[----:B------:R-:W-:Y:S02]  /*15530*/  IADD3 R53, P5, R4, 0xa000, RZ ;  /* 0x0000a00004357810 */ /* 0x000fe40007fbe0ff */
[----:B------:R-:W-:Y:S02]  /*15540*/  SHF.R.U64 R34, R34, 0x3, RZ ;  /* 0x0000000322227819 */ /* 0x000fe400000012ff */
[----:B------:R-:W-:-:S02]  /*15550*/  SHF.R.U64 R36, R36, 0x3, RZ ;  /* 0x0000000324247819 */ /* 0x000fc400000012ff */
[----:B------:R-:W-:Y:S02]  /*15560*/  LOP3.LUT R52, R53, 0x380, RZ, 0xc0, !PT ;  /* 0x0000038035347812 */ /* 0x000fe400078ec0ff */
[----:B------:R-:W-:Y:S02]  /*15570*/  SHF.R.U64 R40, R40, 0x3, RZ ;  /* 0x0000000328287819 */ /* 0x000fe400000012ff */
[----:B------:R-:W-:Y:S02]  /*15580*/  SHF.R.U64 R44, R44, 0x3, RZ ;  /* 0x000000032c2c7819 */ /* 0x000fe400000012ff */
[----:B------:R-:W-:Y:S02]  /*15590*/  SHF.R.U64 R48, R48, 0x3, RZ ;  /* 0x0000000330307819 */ /* 0x000fe400000012ff */
[----:B------:R-:W-:Y:S02]  /*155a0*/  LOP3.LUT R34, R34, R35, RZ, 0x3c, !PT ;  /* 0x0000002322227212 */ /* 0x000fe400078e3cff */
[----:B------:R-:W-:-:S02]  /*155b0*/  LOP3.LUT R36, R36, R37, RZ, 0x3c, !PT ;  /* 0x0000002524247212 */ /* 0x000fc400078e3cff */
[----:B------:R-:W-:Y:S02]  /*155c0*/  LOP3.LUT R40, R40, R41, RZ, 0x3c, !PT ;  /* 0x0000002928287212 */ /* 0x000fe400078e3cff */
[----:B------:R-:W-:Y:S02]  /*155d0*/  LOP3.LUT R44, R44, R45, RZ, 0x3c, !PT ;  /* 0x0000002d2c2c7212 */ /* 0x000fe400078e3cff */
[----:B------:R-:W-:Y:S02]  /*155e0*/  LOP3.LUT R48, R48, R49, RZ, 0x3c, !PT ;  /* 0x0000003130307212 */ /* 0x000fe400078e3cff */
[----:B------:R-:W-:Y:S01]  /*155f0*/  SHF.R.U64 R52, R52, 0x3, RZ ;  /* 0x0000000334347819 */ /* 0x000fe200000012ff */
[----:B0-----:R-:W-:Y:S06]  /*15600*/  @P6 BRA `(.L_x_6087) ;  /* 0x0000000000106947 */ /* 0x001fec0003800000 */
[----:B------:R-:W-:Y:S05]  /*15610*/  @!P0 BRA `(.L_x_6087) ;  /* 0x00000000000c8947 */ /* 0x000fea0003800000 */
[----:B------:R-:W3:Y:S04]  /*15620*/  LDG.E R7, desc[UR42][R10.64] ;  /* 0x0000002a0a077981 */ /* 0x000ee8000c1e1900 */
[----:B-----5:R-:W3:Y:S02]  /*15630*/  LDG.E R0, desc[UR42][R10.64+0x4] ;  /* 0x0000042a0a007981 */ /* 0x020ee4000c1e1900 */
[----:B---3--:R-:W-:-:S07]  /*15640*/  IMAD.IADD R0, R0, 0x1, -R7 ;  /* 0x0000000100007824 */ /* 0x008fce00078e0a07 */
.L_x_6087:
[----:B------:R-:W0:Y:S01]  /*15650*/  SHFL.IDX PT, R6, R220, RZ, 0x1f ;  /* 0x00001fffdc067589 */ /* 0x000e2200000e0000 */
[----:B------:R-:W-:Y:S01]  /*15660*/  ISETP.NE.AND P6, PT, R14, RZ, PT ;  /* 0x000000ff0e00720c */ /* 0x000fe20003fc5270 */
[--C-:B------:R-:W-:Y:S01]  /*15670*/  IMAD.X R49, RZ, RZ, R5.reuse, P4 ;  /* 0x000000ffff317224 */ /* 0x100fe200020e0605 */
[----:B------:R-:W-:Y:S01]  /*15680*/  LOP3.LUT R52, R52, R53, RZ, 0x3c, !PT ;  /* 0x0000003534347212 */ /* 0x000fe200078e3cff */
        /* <DEDUP_REMOVED lines=9> */
[----:B------:R-:W-:-:S02]  /*15720*/  LOP3.LUT R7, R4, 0x380, RZ, 0xc0, !PT ;  /* 0x0000038004077812 */ /* 0x000fc400078ec0ff */
[----:B------:R-:W-:Y:S02]  /*15730*/  IADD3 R11, P5, R4, 0xf000, RZ ;  /* 0x0000f000040b7810 */ /* 0x000fe40007fbe0ff */
[----:B------:R-:W-:Y:S02]  /*15740*/  LOP3.LUT R56, R57, 0x380, RZ, 0xc0, !PT ;  /* 0x0000038039387812 */ /* 0x000fe400078ec0ff */
[----:B------:R-:W-:Y:S01]  /*15750*/  LOP3.LUT R60, R61, 0x380, RZ, 0xc0, !PT ;  /* 0x000003803d3c7812 */ /* 0x000fe200078ec0ff */
[----:B------:R-:W-:Y:S01]  /*15760*/  IMAD.X R73, RZ, RZ, R5, P5 ;  /* 0x000000ffff497224 */ /* 0x000fe200028e0605 */
[----:B------:R-:W-:Y:S02]  /*15770*/  LOP3.LUT R64, R65, 0x380, RZ, 0xc0, !PT ;  /* 0x0000038041407812 */ /* 0x000fe400078ec0ff */
[----:B------:R-:W-:Y:S02]  /*15780*/  LOP3.LUT R68, R69, 0x380, RZ, 0xc0, !PT ;  /* 0x0000038045447812 */ /* 0x000fe400078ec0ff */
[----:B0-----:R-:W-:-:S02]  /*15790*/  ISETP.NE.AND P4, PT, R6, RZ, PT ;  /* 0x000000ff0600720c */ /* 0x001fc40003f85270 */
[----:B------:R-:W-:Y:S02]  /*157a0*/  SHF.R.U64 R7, R7, 0x3, RZ ;  /* 0x0000000307077819 */ /* 0x000fe400000012ff */
[----:B------:R-:W-:Y:S02]  /*157b0*/  LOP3.LUT R10, R11, 0x380, RZ, 0xc0, !PT ;  /* 0x000003800b0a7812 */ /* 0x000fe400078ec0ff */
[----:B------:R-:W-:Y:S02]  /*157c0*/  SHF.R.U64 R56, R56, 0x3, RZ ;  /* 0x0000000338387819 */ /* 0x000fe400000012ff */
[----:B------:R-:W-:Y:S02]  /*157d0*/  SHF.R.U64 R60, R60, 0x3, RZ ;  /* 0x000000033c3c7819 */ /* 0x000fe400000012ff */
[----:B------:R-:W-:Y:S02]  /*157e0*/  SHF.R.U64 R64, R64, 0x3, RZ ;  /* 0x0000000340407819 */ /* 0x000fe400000012ff */
[----:B------:R-:W-:-:S02]  /*157f0*/  SHF.R.U64 R68, R68, 0x3, RZ ;  /* 0x0000000344447819 */ /* 0x000fc400000012ff */
[----:B------:R-:W-:Y:S01]  /*15800*/  LOP3.LUT R6, R7, R4, RZ, 0x3c, !PT ;  /* 0x0000000407067212 */ /* 0x000fe200078e3cff */
[----:B------:R-:W-:Y:S01]  /*15810*/  IMAD.MOV.U32 R7, RZ, RZ, R5 ;  /* 0x000000ffff077224 */ /* 0x000fe200078e0005 */
[----:B------:R-:W-:Y:S02]  /*15820*/  SHF.R.U64 R10, R10, 0x3, RZ ;  /* 0x000000030a0a7819 */ /* 0x000fe400000012ff */
[----:B------:R-:W-:Y:S02]  /*15830*/  SHF.R.S32.HI R4, RZ, 0x1f, R205 ;  /* 0x0000001fff047819 */ /* 0x000fe400000114cd */
        /* <DEDUP_REMOVED lines=9> */
[----:B------:R-:W-:Y:S02]  /*158d0*/  SHF.R.S32.HI R79, RZ, 0x1f, R204 ;  /* 0x0000001fff4f7819 */ /* 0x000fe400000114cc */
[----:B------:R-:W-:Y:S02]  /*158e0*/  SEL R81, R205, RZ, !P0 ;  /* 0x000000ffcd517207 */ /* 0x000fe40004000000 */
[----:B------:R-:W-:Y:S02]  /*158f0*/  SEL R78, R4, RZ, !P0 ;  /* 0x000000ff044e7207 */ /* 0x000fe40004000000 */
[----:B-----5:R-:W-:Y:S01]  /*15900*/  SHF.R.S32.HI R77, RZ, 0x1f, R24 ;  /* 0x0000001fff4d7819 */ /* 0x020fe20000011418 */
[----:B------:R-:W-:Y:S06]  /*15910*/  @P4 BRA `(.L_x_6088) ;  /* 0x0000000000b84947 */ /* 0x000fec0003800000 */
[----:B------:R-:W0:Y:S01]  /*15920*/  LDC R31, c[0x0][0xbe8] ;  /* 0x0002fa00ff1f7b82 */ /* 0x000e220000000800 */
[----:B------:R-:W-:Y:S01]  /*15930*/  IMAD.IADD R33, R201, 0x1, R192 ;  /* 0x00000001c9217824 */ /* 0x000fe200078e02c0 */
[----:B------:R-:W-:Y:S01]  /*15940*/  ULDC.64 UR4, c[0x0][0xb90] ;  /* 0x0002e40000047ab9 */ /* 0x000fe20000000a00 */
[----:B------:R-:W-:Y:S02]  /*15950*/  IMAD.MOV.U32 R4, RZ, RZ, R24 ;  /* 0x000000ffff047224 */ /* 0x000fe400078e0018 */
[----:B------:R-:W-:Y:S02]  /*15960*/  IMAD R11, R79, UR4, RZ ;  /* 0x000000044f0b7c24 */ /* 0x000fe4000f8e02ff */
[----:B------:R-:W-:Y:S02]  /*15970*/  IMAD.MOV.U32 R5, RZ, RZ, R77 ;  /* 0x000000ffff057224 */ /* 0x000fe400078e004d */
[----:B------:R-:W-:Y:S02]  /*15980*/  IMAD R15, R204, UR5, R11 ;  /* 0x00000005cc0f7c24 */ /* 0x000fe4000f8e020b */
[----:B------:R-:W-:-:S02]  /*15990*/  IMAD.MOV.U32 R11, RZ, RZ, R33 ;  /* 0x000000ffff0b7224 */ /* 0x000fc400078e0021 */
[----:B------:R-:W-:Y:S01]  /*159a0*/  IMAD.WIDE.U32 R4, R204, UR4, R4 ;  /* 0x00000004cc047c25 */ /* 0x000fe2000f8e0004 */
[----:B------:R-:W-:-:S03]  /*159b0*/  ULDC.64 UR4, c[0x0][0xb98] ;  /* 0x0002e60000047ab9 */ /* 0x000fc60000000a00 */
[----:B------:R-:W-:Y:S02]  /*159c0*/  IMAD.IADD R5, R5, 0x1, R15 ;  /* 0x0000000105057824 */ /* 0x000fe400078e020f */
[----:B------:R-:W-:Y:S02]  /*159d0*/  IMAD.IADD R30, R191, 0x1, R192 ;  /* 0x00000001bf1e7824 */ /* 0x000fe400078e02c0 */
[----:B------:R-:W-:Y:S01]  /*159e0*/  IMAD.WIDE.U32 R4, R81, UR4, R4 ;  /* 0x0000000451047c25 */ /* 0x000fe2000f8e0004 */
[----:B0-----:R-:W-:-:S13]  /*159f0*/  ISETP.NE.AND P0, PT, R31, 0x1, PT ;  /* 0x000000011f00780c */ /* 0x001fda0003f05270 */
[----:B------:R-:W0:Y:S08]  /*15a00*/  @P0 LDC R10, c[0x0][0xbec] ;  /* 0x0002fb00ff0a0b82 */ /* 0x000e300000000800 */
[----:B------:R-:W3:Y:S01]  /*15a10*/  @P0 LDC R23, c[0x0][0xbf0] ;  /* 0x0002fc00ff170b82 */ /* 0x000ee20000000800 */
[----:B0-----:R-:W-:-:S05]  /*15a20*/  @P0 IMAD.HI.U32 R10, R33, R10, RZ ;  /* 0x0000000a210a0227 */ /* 0x001fca00078e00ff */
[----:B---3--:R-:W-:Y:S01]  /*15a30*/  @P0 SHF.R.U32.HI R11, RZ, R23, R10 ;  /* 0x00000017ff0b0219 */ /* 0x008fe2000001160a */
[----:B------:R-:W-:-:S03]  /*15a40*/  IMAD R10, R78, UR4, RZ ;  /* 0x000000044e0a7c24 */ /* 0x000fc6000f8e02ff */
[--C-:B------:R-:W-:Y:S01]  /*15a50*/  SHF.R.S32.HI R23, RZ, 0x1f, R11.reuse ;  /* 0x0000001fff177819 */ /* 0x100fe2000001140b */
[----:B------:R-:W-:Y:S01]  /*15a60*/  IMAD.MOV R14, RZ, RZ, -R11 ;  /* 0x000000ffff0e7224 */ /* 0x000fe200078e0a0b */
[----:B------:R-:W-:-:S03]  /*15a70*/  IADD3 R4, P0, R11, R4, RZ ;  /* 0x000000040b047210 */ /* 0x000fc60007f1e0ff */
[----:B------:R-:W-:Y:S02]  /*15a80*/  IMAD R15, R31, R14, R33 ;  /* 0x0000000e1f0f7224 */ /* 0x000fe400078e0221 */
[----:B------:R-:W-:Y:S01]  /*15a90*/  IMAD R14, R81, UR5, R10 ;  /* 0x00000005510e7c24 */ /* 0x000fe2000f8e020a */
[----:B------:R-:W-:Y:S01]  /*15aa0*/  ULDC.64 UR4, c[0x0][0xb88] ;  /* 0x0002e20000047ab9 */ /* 0x000fe20000000a00 */
[----:B------:R-:W-:Y:S01]  /*15ab0*/  IMAD R31, R0, R31, RZ ;  /* 0x0000001f001f7224 */ /* 0x000fe200078e02ff */
[----:B------:R-:W-:Y:S02]  /*15ac0*/  SHF.R.S32.HI R10, RZ, 0x1f, R15 ;  /* 0x0000001fff0a7819 */ /* 0x000fe4000001140f */
[----:B------:R-:W-:Y:S01]  /*15ad0*/  IADD3.X R5, R23, R5, R14, P0, !PT ;  /* 0x0000000517057210 */ /* 0x000fe200007fe40e */
[----:B------:R-:W-:Y:S02]  /*15ae0*/  IMAD.MOV R23, RZ, RZ, -R194 ;  /* 0x000000ffff177224 */ /* 0x000fe400078e0ac2 */
[----:B------:R-:W-:-:S02]  /*15af0*/  IMAD R10, R10, UR4, RZ ;  /* 0x000000040a0a7c24 */ /* 0x000fc4000f8e02ff */
[----:B------:R-:W-:-:S04]  /*15b00*/  IMAD.WIDE.U32 R4, R15, UR4, R4 ;  /* 0x000000040f047c25 */ /* 0x000fc8000f8e0004 */
[----:B------:R-:W-:Y:S01]  /*15b10*/  IMAD R15, R15, UR5, R10 ;  /* 0x000000050f0f7c24 */ /* 0x000fe2000f8e020a */
[----:B------:R-:W-:Y:S01]  /*15b20*/  ULDC.64 UR4, c[0x0][0xb50] ;  /* 0x0002d40000047ab9 */ /* 0x000fe20000000a00 */
[----:B------:R-:W-:Y:S02]  /*15b30*/  VIADD R14, R30, 0x8 ;  /* 0x000000081e0e7836 */ /* 0x000fe40000000000 */
[----:B------:R-:W-:Y:S01]  /*15b40*/  IMAD.IADD R5, R5, 0x1, R15 ;  /* 0x0000000105057824 */ /* 0x000fe200078e020f */
[----:B------:R-:W-:-:S04]  /*15b50*/  LEA R15, P0, R4, UR4, 0x2 ;  /* 0x00000004040f7c11 */ /* 0x000fc8000f8010ff */
[----:B------:R-:W-:Y:S01]  /*15b60*/  LEA.HI.X R22, R4, UR5, R5, 0x2, P0 ;  /* 0x0000000504167c11 */ /* 0x000fe200080f1405 */
[----:B------:R-:W-:Y:S01]  /*15b70*/  SHFL.IDX PT, R10, R15, 0x1, 0x1c1f ;  /* 0x003c1f000f0a7f89 */ /* 0x000fe200000e0000 */
[----:B------:R-:W-:-:S03]  /*15b80*/  ISETP.NE.AND P0, PT, R184, R23, PT ;  /* 0x00000017b800720c */ /* 0x000fc60003f05270 */
[----:B------:R-:W-:Y:S01]  /*15b90*/  SHFL.IDX PT, R4, R15, RZ, 0x1c1f ;  /* 0x001c1fff0f047589 */ /* 0x000fe200000e0000 */
[-C--:B------:R-:W-:Y:S02]  /*15ba0*/  ISETP.GE.OR P1, PT, R30, R31.reuse, P0 ;  /* 0x0000001f1e00720c */ /* 0x080fe40000726670 */
[----:B------:R-:W-:Y:S01]  /*15bb0*/  ISETP.GE.OR P0, PT, R14, R31, P0 ;  /* 0x0000001f0e00720c */ /* 0x000fe20000706670 */
[----:B------:R-:W0:Y:S04]  /*15bc0*/  SHFL.IDX PT, R5, R22, RZ, 0x1c1f ;  /* 0x001c1fff16057589 */ /* 0x000e2800000e0000 */
[----:B------:R-:W3:Y:S06]  /*15bd0*/  SHFL.IDX PT, R11, R22, 0x1, 0x1c1f ;  /* 0x003c1f00160b7f89 */ /* 0x000eec00000e0000 */
[----:B0-----:R0:W-:Y:S04]  /*15be0*/  @!P1 ST.E desc[UR42][R4.64], R32 ;  /* 0x0000002004009985 */ /* 0x0011e8000c10192a */
[----:B---3--:R0:W-:Y:S02]  /*15bf0*/  @!P0 ST.E desc[UR42][R10.64], R3 ;  /* 0x000000030a008985 */ /* 0x0081e4000c10192a */
.L_x_6088:
[----:B------:R-:W3:Y:S01]  /*15c00*/  LDC R83, c[0x0][0xbe8] ;  /* 0x0002fa00ff537b82 */ /* 0x000ee20000000800 */
[----:B------:R-:W-:Y:S01]  /*15c10*/  ULDC.64 UR4, c[0x0][0xaa0] ;  /* 0x0002a80000047ab9 */ /* 0x000fe20000000a00 */
[----:B0-----:R-:W5:Y:S01]  /*15c20*/  LD.E.128 R4, desc[UR42][R6.64] ;  /* 0x0000002a06047980 */ /* 0x001f62000c101d00 */
[----:B------:R-:W-:Y:S02]  /*15c30*/  IMAD R3, R77, UR4, RZ ;  /* 0x000000044d037c24 */ /* 0x000fe4000f8e02ff */
[C---:B------:R-:W-:Y:S01]  /*15c40*/  IMAD.WIDE.U32 R76, R24.reuse, UR4, RZ ;  /* 0x00000004184c7c25 */ /* 0x040fe2000f8e00ff */
[----:B------:R-:W5:Y:S02]  /*15c50*/  LD.E.128 R8, desc[UR42][R8.64] ;  /* 0x0000002a08087980 */ /* 0x000f64000c101d00 */
[----:B------:R-:W0:Y:S01]  /*15c60*/  LDC R87, c[0x0][0xac8] ;  /* 0x0002b200ff577b82 */ /* 0x000e220000000800 */
[----:B------:R-:W-:Y:S01]  /*15c70*/  IMAD R3, R24, UR5, R3 ;  /* 0x0000000518037c24 */ /* 0x000fe2000f8e0203 */
[----:B------:R-:W-:Y:S01]  /*15c80*/  ULDC.64 UR4, c[0x0][0xae8] ;  /* 0x0002ba0000047ab9 */ /* 0x000fe20000000a00 */
[----:B------:R-:W5:Y:S04]  /*15c90*/  LD.E.128 R12, desc[UR42][R12.64] ;  /* 0x0000002a0c0c7980 */ /* 0x000f68000c101d00 */
[----:B------:R-:W5:Y:S04]  /*15ca0*/  LD.E.128 R20, desc[UR42][R20.64] ;  /* 0x0000002a14147980 */ /* 0x000f68000c101d00 */
[----:B------:R-:W5:Y:S04]  /*15cb0*/  LD.E.128 R28, desc[UR42][R28.64] ;  /* 0x0000002a1c1c7980 */ /* 0x000f68000c101d00 */
[----:B------:R-:W5:Y:S01]  /*15cc0*/  LD.E.128 R32, desc[UR42][R34.64] ;  /* 0x0000002a22207980 */ /* 0x000f62000c101d00 */
[----:B---3--:R-:W-:Y:S01]  /*15cd0*/  ISETP.NE.AND P1, PT, R83, 0x1, PT ;  /* 0x000000015300780c */ /* 0x008fe20003f25270 */
[----:B------:R-:W-:-:S02]  /*15ce0*/  IMAD.IADD R77, R77, 0x1, R3 ;  /* 0x000000014d4d7824 */ /* 0x000fc400078e0203 */
[----:B------:R-:W-:Y:S01]  /*15cf0*/  IMAD R3, R79, UR4, RZ ;  /* 0x000000044f037c24 */ /* 0x000fe2000f8e02ff */
[----:B------:R-:W5:Y:S04]  /*15d00*/  LD.E.128 R36, desc[UR42][R36.64] ;  /* 0x0000002a24247980 */ /* 0x000f68000c101d00 */
[----:B------:R-:W5:Y:S04]  /*15d10*/  LD.E.128 R40, desc[UR42][R40.64] ;  /* 0x0000002a28287980 */ /* 0x000f68000c101d00 */
[----:B------:R-:W5:Y:S01]  /*15d20*/  LD.E.128 R44, desc[UR42][R44.64] ;  /* 0x0000002a2c2c7980 */ /* 0x000f62000c101d00 */
[----:B------:R-:W3:Y:S01]  /*15d30*/  @P1 LDC R85, c[0x0][0xbec] ;  /* 0x0002fb00ff551b82 */ /* 0x000ee20000000800 */
[----:B------:R-:W-:-:S02]  /*15d40*/  IMAD R3, R204, UR5, R3 ;  /* 0x00000005cc037c24 */ /* 0x000fc4000f8e0203 */
[----:B------:R-:W5:Y:S04]  /*15d50*/  LD.E.128 R48, desc[UR42][R48.64] ;  /* 0x0000002a30307980 */ /* 0x000f68000c101d00 */
[----:B------:R-:W5:Y:S01]  /*15d60*/  LD.E.128 R52, desc[UR42][R52.64] ;  /* 0x0000002a34347980 */ /* 0x000f62000c101d00 */
[----:B------:R-:W4:Y:S01]  /*15d70*/  @P1 LDC R89, c[0x0][0xbf0] ;  /* 0x0002fc00ff591b82 */ /* 0x000f220000000800 */
[----:B------:R-:W-:Y:S01]  /*15d80*/  IMAD.WIDE.U32 R76, R204, UR4, R76 ;  /* 0x00000004cc4c7c25 */ /* 0x000fe2000f8e004c */
[----:B------:R-:W-:Y:S01]  /*15d90*/  ULDC.64 UR4, c[0x0][0xaf0] ;  /* 0x0002bc0000047ab9 */ /* 0x000fe20000000a00 */
[----:B------:R-:W5:Y:S02]  /*15da0*/  LD.E.128 R56, desc[UR42][R56.64] ;  /* 0x0000002a38387980 */ /* 0x000f64000c101d00 */
[----:B------:R-:W-:-:S02]  /*15db0*/  IMAD.IADD R77, R77, 0x1, R3 ;  /* 0x000000014d4d7824 */ /* 0x000fc400078e0203 */
[----:B------:R-:W-:Y:S01]  /*15dc0*/  IMAD R3, R218, 0x20, R219 ;  /* 0x00000020da037824 */ /* 0x000fe200078e02db */
[----:B------:R-:W5:Y:S01]  /*15dd0*/  LD.E.128 R60, desc[UR42][R60.64] ;  /* 0x0000002a3c3c7980 */ /* 0x000f62000c101d00 */
[----:B------:R-:W-:Y:S02]  /*15de0*/  IMAD R24, R78, UR4, RZ ;  /* 0x000000044e187c24 */ /* 0x000fe4000f8e02ff */
[----:B------:R-:W-:Y:S01]  /*15df0*/  IMAD.IADD R80, R192, 0x1, R3 ;  /* 0x00000001c0507824 */ /* 0x000fe200078e0203 */
[----:B0-----:R-:W-:Y:S01]  /*15e00*/  ISETP.GE.AND P0, PT, R212, R87, PT ;  /* 0x00000057d400720c */ /* 0x001fe20003f06270 */
[----:B------:R-:W-:Y:S01]  /*15e10*/  IMAD R79, R81, UR5, R24 ;  /* 0x00000005514f7c24 */ /* 0x000fe2000f8e0218 */
[----:B------:R-:W5:Y:S01]  /*15e20*/  LD.E.128 R64, desc[UR42][R64.64] ;  /* 0x0000002a40407980 */ /* 0x000f62000c101d00 */
[----:B---3--:R-:W-:Y:S01]  /*15e30*/  @P1 IMAD.HI.U32 R24, R80, R85, RZ ;  /* 0x0000005550181227 */ /* 0x008fe200078e00ff */
[----:B------:R-:W-:Y:S02]  /*15e40*/  SEL R78, RZ, 0xffffffff, P0 ;  /* 0xffffffffff4e7807 */ /* 0x000fe40000000000 */
[----:B------:R-:W5:Y:S01]  /*15e50*/  LD.E.128 R68, desc[UR42][R68.64] ;  /* 0x0000002a44447980 */ /* 0x000f62000c101d00 */
[----:B------:R-:W-:Y:S01]  /*15e60*/  IMAD.MOV.U32 R3, RZ, RZ, R80 ;  /* 0x000000ffff037224 */ /* 0x000fe200078e0050 */
[----:B------:R-:W-:-:S02]  /*15e70*/  ISETP.GE.AND P0, PT, R211, R87, PT ;  /* 0x00000057d300720c */ /* 0x000fc40003f06270 */
[----:B------:R-:W5:Y:S01]  /*15e80*/  LD.E.128 R72, desc[UR42][R72.64] ;  /* 0x0000002a48487980 */ /* 0x000f62000c101d00 */
[----:B------:R-:W-:Y:S01]  /*15e90*/  IMAD.WIDE.U32 R76, R81, UR4, R76 ;  /* 0x00000004514c7c25 */ /* 0x000fe2000f8e004c */
[----:B----4-:R-:W-:Y:S01]  /*15ea0*/  @P1 SHF.R.U32.HI R3, RZ, R89, R24 ;  /* 0x00000059ff031219 */ /* 0x010fe20000011618 */
[----:B------:R-:W-:Y:S01]  /*15eb0*/  ULDC.64 UR4, c[0x0][0xae0] ;  /* 0x0002b80000047ab9 */ /* 0x000fe20000000a00 */
[-C--:B------:R-:W-:Y:S01]  /*15ec0*/  ISETP.GE.AND P1, PT, R200, R87.reuse, PT ;  /* 0x00000057c800720c */ /* 0x080fe20003f26270 */
[----:B------:R-:W-:Y:S01]  /*15ed0*/  IMAD.SHL.U32 R81, R78, 0x2, RZ ;  /* 0x000000024e517824 */ /* 0x000fe200078e00ff */
[----:B------:R-:W-:Y:S01]  /*15ee0*/  SEL R78, RZ, 0xffffffff, P0 ;  /* 0xffffffffff4e7807 */ /* 0x000fe20000000000 */
[----:B------:R-:W-:Y:S01]  /*15ef0*/  IMAD.IADD R77, R77, 0x1, R79 ;  /* 0x000000014d4d7824 */ /* 0x000fe200078e024f */
[----:B------:R-:W-:Y:S01]  /*15f00*/  SEL R24, RZ, 0x1, P1 ;  /* 0x00000001ff187807 */ /* 0x000fe20000800000 */
[----:B------:R-:W-:Y:S01]  /*15f10*/  IMAD.MOV R79, RZ, RZ, -R3 ;  /* 0x000000ffff4f7224 */ /* 0x000fe200078e0a03 */
[----:B------:R-:W-:Y:S01]  /*15f20*/  ISETP.GE.AND P0, PT, R210, R87, PT ;  /* 0x00000057d200720c */ /* 0x000fe20003f06270 */
[----:B------:R-:W-:Y:S01]  /*15f30*/  @!PT LDS RZ, [RZ] ;  /* 0x00000000fffff984 */ /* 0x000fe20000000800 */
[----:B------:R-:W-:Y:S01]  /*15f40*/  @!PT LDS RZ, [RZ] ;  /* 0x00000000fffff984 */ /* 0x000fe20000000800 */
[----:B------:R-:W-:Y:S01]  /*15f50*/  @!PT LDS RZ, [RZ] ;  /* 0x00000000fffff984 */ /* 0x000fe20000000800 */
[----:B------:R-:W-:Y:S01]  /*15f60*/  @!PT LDS RZ, [RZ] ;  /* 0x00000000fffff984 */ /* 0x000fe20000000800 */
[----:B------:R0:W-:Y:S06]  /*15f70*/  MEMBAR.ALL.CTA ;  /* 0x0000000000007992 */ /* 0x0001ec0000008000 */
[----:B0-----:R-:W0:Y:S01]  /*15f80*/  FENCE.VIEW.ASYNC.S ;  /* 0x00000000000073c6 */ /* 0x001e220000000000 */
[----:B------:R-:W-:Y:S01]  /*15f90*/  LOP3.LUT R24, R81, 0x2, R24, 0xe2, !PT ;  /* 0x0000000251187812 */ /* 0x000fe200078ee218 */
[----:B------:R-:W-:Y:S01]  /*15fa0*/  IMAD.SHL.U32 R81, R78, 0x4, RZ ;  /* 0x000000044e517824 */ /* 0x000fe200078e00ff */
[----:B------:R-:W-:Y:S01]  /*15fb0*/  SEL R78, RZ, 0xffffffff, P0 ;  /* 0xffffffffff4e7807 */ /* 0x000fe20000000000 */
[----:B------:R-:W-:Y:S01]  /*15fc0*/  IMAD R79, R83, R79, R80 ;  /* 0x0000004f534f7224 */ /* 0x000fe200078e0250 */
[-C--:B------:R-:W-:Y:S01]  /*15fd0*/  ISETP.GE.AND P0, PT, R209, R87.reuse, PT ;  /* 0x00000057d100720c */ /* 0x080fe20003f06270 */
[----:B------:R-:W-:Y:S01]  /*15fe0*/  IMAD.WIDE.U32 R76, R3, UR4, R76 ;  /* 0x00000004034c7c25 */ /* 0x000fe2000f8e004c */
[----:B------:R-:W-:Y:S01]  /*15ff0*/  SHF.R.S32.HI R80, RZ, 0x1f, R3 ;  /* 0x0000001fff507819 */ /* 0x000fe20000011403 */
[----:B------:R-:W-:Y:S01]  /*16000*/  BSSY B1, `(.L_x_6089) ;  /* 0x000004a000017945 */ /* 0x000fe20003800000 */
[----:B------:R-:W-:Y:S01]  /*16010*/  LOP3.LUT R24, R81, 0x4, R24, 0xe2, !PT ;  /* 0x0000000451187812 */ /* 0x000fe200078ee218 */
[----:B------:R-:W-:Y:S01]  /*16020*/  IMAD.SHL.U32 R81, R78, 0x8, RZ ;  /* 0x000000084e517824 */ /* 0x000fe200078e00ff */
[----:B------:R-:W-:Y:S01]  /*16030*/  SEL R78, RZ, 0xffffffff, P0 ;  /* 0xffffffffff4e7807 */ /* 0x000fe20000000000 */
[----:B------:R-:W-:Y:S01]  /*16040*/  IMAD R80, R80, UR4, RZ ;  /* 0x0000000450507c24 */ /* 0x000fe2000f8e02ff */
[----:B------:R-:W-:Y:S01]  /*16050*/  ISETP.GE.AND P0, PT, R208, R87, PT ;  /* 0x00000057d000720c */ /* 0x000fe20003f06270 */
[----:B------:R-:W-:Y:S01]  /*16060*/  IMAD R89, R0, R83, RZ ;  /* 0x0000005300597224 */ /* 0x000fe200078e02ff */
[----:B------:R-:W-:Y:S01]  /*16070*/  LOP3.LUT R24, R81, 0x8, R24, 0xe2, !PT ;  /* 0x0000000851187812 */ /* 0x000fe200078ee218 */
[----:B------:R-:W-:Y:S01]  /*16080*/  IMAD.SHL.U32 R85, R78, 0x10, RZ ;  /* 0x000000104e557824 */ /* 0x000fe200078e00ff */
[----:B------:R-:W-:Y:S01]  /*16090*/  SHF.R.S32.HI R78, RZ, 0x1f, R79 ;  /* 0x0000001fff4e7819 */ /* 0x000fe2000001144f */
[----:B------:R-:W-:Y:S01]  /*160a0*/  IMAD R81, R3, UR5, R80 ;  /* 0x0000000503517c24 */ /* 0x000fe2000f8e0250 */
[----:B------:R-:W-:Y:S01]  /*160b0*/  ULDC.64 UR4, c[0x0][0xad8] ;  /* 0x0002b60000047ab9 */ /* 0x000fe20000000a00 */
[----:B------:R-:W-:Y:S01]  /*160c0*/  SEL R3, RZ, 0xffffffff, P0 ;  /* 0xffffffffff037807 */ /* 0x000fe20000000000 */
[----:B------:R-:W-:Y:S01]  /*160d0*/  IMAD.IADD R192, R219, 0x1, R192 ;  /* 0x00000001dbc07824 */ /* 0x000fe200078e02c0 */
[----:B------:R-:W-:Y:S01]  /*160e0*/  LOP3.LUT R24, R85, 0x10, R24, 0xe2, !PT ;  /* 0x0000001055187812 */ /* 0x000fe200078ee218 */
[----:B------:R-:W-:Y:S01]  /*160f0*/  IMAD.IADD R77, R77, 0x1, R81 ;  /* 0x000000014d4d7824 */ /* 0x000fe200078e0251 */
[----:B------:R-:W-:Y:S01]  /*16100*/  ISETP.GE.AND P0, PT, R222, R87, PT ;  /* 0x00000057de00720c */ /* 0x000fe20003f06270 */
[----:B------:R-:W-:Y:S01]  /*16110*/  IMAD R78, R78, UR4, RZ ;  /* 0x000000044e4e7c24 */ /* 0x000fe2000f8e02ff */
[----:B------:R-:W-:Y:S01]  /*16120*/  ISETP.GE.AND P1, PT, R192, R89, PT ;  /* 0x00000059c000720c */ /* 0x000fe20003f26270 */
[----:B------:R-:W-:Y:S01]  /*16130*/  IMAD.WIDE.U32 R76, R79, UR4, R76 ;  /* 0x000000044f4c7c25 */ /* 0x000fe2000f8e004c */
[----:B------:R-:W-:-:S02]  /*16140*/  SHF.R.S32.HI R90, RZ, 0x1f, R208 ;  /* 0x0000001fff5a7819 */ /* 0x000fc400000114d0 */
[----:B------:R-:W-:Y:S01]  /*16150*/  SHF.R.S32.HI R91, RZ, 0x1f, R209 ;  /* 0x0000001fff5b7819 */ /* 0x000fe200000114d1 */
[----:B------:R-:W-:Y:S01]  /*16160*/  IMAD R81, R79, UR5, R78 ;  /* 0x000000054f517c24 */ /* 0x000fe2000f8e024e */
[----:B------:R-:W-:Y:S01]  /*16170*/  ULDC.64 UR4, c[0x0][0xa80] ;  /* 0x0002a00000047ab9 */ /* 0x000fe20000000a00 */
[----:B------:R-:W-:Y:S01]  /*16180*/  IMAD.SHL.U32 R3, R3, 0x20, RZ ;  /* 0x0000002003037824 */ /* 0x000fe200078e00ff */
[----:B------:R-:W-:Y:S01]  /*16190*/  LEA R86, P2, R76, UR4, 0x1 ;  /* 0x000000044c567c11 */ /* 0x000fe2000f8408ff */
[----:B------:R-:W-:Y:S01]  /*161a0*/  IMAD.IADD R77, R77, 0x1, R81 ;  /* 0x000000014d4d7824 */ /* 0x000fe200078e0251 */
[----:B------:R-:W-:Y:S01]  /*161b0*/  SHF.R.S32.HI R92, RZ, 0x1f, R210 ;  /* 0x0000001fff5c7819 */ /* 0x000fe200000114d2 */
[----:B------:R-:W-:Y:S01]  /*161c0*/  VIADD R0, R2, 0x28c20 ;  /* 0x00028c2002007836 */ /* 0x000fe20000000000 */
[----:B------:R-:W-:Y:S01]  /*161d0*/  LOP3.LUT R24, R3, 0x20, R24, 0xe2, !PT ;  /* 0x0000002003187812 */ /* 0x000fe200078ee218 */
[----:B0-----:R0:W3:Y:S01]  /*161e0*/  SHFL.IDX PT, R78, R86, RZ, 0x181f ;  /* 0x00181fff564e7589 */ /* 0x0010e200000e0000 */
[----:B------:R-:W-:-:S02]  /*161f0*/  SEL R3, RZ, 0x40, P0 ;  /* 0x00000040ff037807 */ /* 0x000fc40000000000 */
[----:B------:R-:W-:Y:S02]  /*16200*/  ISETP.GE.AND P0, PT, R221, R87, PT ;  /* 0x00000057dd00720c */ /* 0x000fe40003f06270 */
[----:B------:R-:W-:Y:S02]  /*16210*/  LEA.HI.X R88, R76, UR5, R77, 0x1, P2 ;  /* 0x000000054c587c11 */ /* 0x000fe400090f0c4d */
[----:B------:R-:W-:Y:S02]  /*16220*/  PRMT R0, RZ, 0x654, R0 ;  /* 0x00000654ff007816 */ /* 0x000fe40000000000 */
[----:B------:R-:W-:Y:S01]  /*16230*/  LOP3.LUT R3, R24, R3, RZ, 0xfc, !PT ;  /* 0x0000000318037212 */ /* 0x000fe200078efcff */
[----:B------:R0:W4:Y:S01]  /*16240*/  SHFL.IDX PT, R79, R88, RZ, 0x181f ;  /* 0x00181fff584f7589 */ /* 0x00012200000e0000 */
[----:B------:R-:W-:Y:S01]  /*16250*/  SEL R24, RZ, 0x80, P0 ;  /* 0x00000080ff187807 */ /* 0x000fe20000000000 */
[----:B------:R0:W-:Y:S01]  /*16260*/  SYNCS.ARRIVE.TRANS64.RED.A1T0 RZ, [R0+URZ], RZ ;  /* 0x000000ff00ff79a7 */ /* 0x0001e2000810043f */
[----:B------:R-:W-:-:S02]  /*16270*/  SHF.R.S32.HI R93, RZ, 0x1f, R211 ;  /* 0x0000001fff5d7819 */ /* 0x000fc400000114d3 */
[----:B------:R-:W-:Y:S02]  /*16280*/  LOP3.LUT R24, R3, R24, RZ, 0xfc, !PT ;  /* 0x0000001803187212 */ /* 0x000fe400078efcff */
[----:B------:R-:W-:Y:S01]  /*16290*/  SHF.R.S32.HI R94, RZ, 0x1f, R212 ;  /* 0x0000001fff5e7819 */ /* 0x000fe200000114d4 */
[----:B------:R-:W-:Y:S06]  /*162a0*/  @P1 BRA `(.L_x_6090) ;  /* 0x00000000007c1947 */ /* 0x000fec0003800000 */
[-C--:B------:R-:W-:Y:S02]  /*162b0*/  ISETP.GE.AND P1, PT, R212, R87.reuse, PT ;  /* 0x00000057d400720c */ /* 0x080fe40003f26270 */
[-C--:B------:R-:W-:Y:S02]  /*162c0*/  ISETP.GE.AND P0, PT, R200, R87.reuse, PT ;  /* 0x00000057c800720c */ /* 0x080fe40003f06270 */
[-C--:B------:R-:W-:Y:S02]  /*162d0*/  ISETP.GE.AND P5, PT, R211, R87.reuse, PT ;  /* 0x00000057d300720c */ /* 0x080fe40003fa6270 */
[----:B------:R-:W-:-:S07]  /*162e0*/  ISETP.GE.AND P3, PT, R210, R87, PT ;  /* 0x00000057d200720c */ /* 0x000fce0003f66270 */
[-C--:B---3--:R-:W-:Y:S02]  /*162f0*/  @!P1 LEA R80, P2, R212, R78.reuse, 0x1 ;  /* 0x0000004ed4509211 */ /* 0x088fe400078408ff */
[----:B----4-:R-:W-:Y:S02]  /*16300*/  @!P0 IMAD.WIDE R76, R200, 0x2, R78 ;  /* 0x00000002c84c8825 */ /* 0x010fe400078e024e */
[----:B------:R-:W-:Y:S02]  /*16310*/  @!P1 LEA.HI.X R81, R212, R79, R94, 0x1, P2 ;  /* 0x0000004fd4519211 */ /* 0x000fe400010f0c5e */
[-C--:B------:R-:W-:Y:S01]  /*16320*/  ISETP.GE.AND P2, PT, R209, R87.reuse, PT ;  /* 0x00000057d100720c */ /* 0x080fe20003f46270 */
        /* <DEDUP_REMOVED lines=10> */
[----:B---3--:R-:W-:-:S03]  /*163d0*/  @!P2 LEA R4, P5, R209, R78, 0x1 ;  /* 0x0000004ed104a211 */ /* 0x008fc600078a08ff */
[----:B------:R0:W-:Y:S01]  /*163e0*/  @!P3 ST.E.128 desc[UR42][R84.64], R36 ;  /* 0x000000245400b985 */ /* 0x0001e2000c101d2a */
[-C--:B------:R-:W-:Y:S02]  /*163f0*/  @!P1 LEA R6, P6, R208, R78.reuse, 0x1 ;  /* 0x0000004ed0069211 */ /* 0x080fe400078c08ff */
[-C--:B----4-:R-:W-:Y:S02]  /*16400*/  @P0 LEA R12, P3, R222, R78.reuse, 0x1 ;  /* 0x0000004ede0c0211 */ /* 0x090fe400078608ff */
        /* <DEDUP_REMOVED lines=9> */
.L_x_6090:
[----:B------:R-:W-:Y:S05]  /*164a0*/  BSYNC B1 ;  /* 0x0000000000017941 */ /* 0x000fea0003800000 */
.L_x_6089:
[----:B0-----:R-:W-:Y:S01]  /*164b0*/  VIADD R0, R192, 0x20 ;  /* 0x00000020c0007836 */ /* 0x001fe20000000000 */
[----:B-----5:R0:W0:Y:S04]  /*164c0*/  SHFL.IDX PT, R7, R88, 0x1, 0x181f ;  /* 0x00381f0058077f89 */ /* 0x02002800000e0000 */
        /* <DEDUP_REMOVED lines=10> */
[----:B------:R-:W-:Y:S02]  /*16570*/  @!P6 IMAD.WIDE R4, R200, 0x2, R6 ;  /* 0x00000002c804e825 */ /* 0x000fe400078e0206 */
        /* <DEDUP_REMOVED lines=25> */
.L_x_6086:
[----:B------:R-:W-:Y:S01]  /*16710*/  ULDC.64 UR4, c[0x0][0xc00] ;  /* 0x0003000000047ab9 */ /* 0x000fe20000000a00 */
[----:B------:R-:W4:Y:S01]  /*16720*/  LDC.64 R4, c[0x0][0xc00] ;  /* 0x00030000ff047b82 */ /* 0x000f220000000a00 */
[----:B------:R-:W-:Y:S01]  /*16730*/  ISETP.NE.U32.AND P0, PT, RZ, UR4, PT ;  /* 0x00000004ff007c0c */ /* 0x000fe2000bf05070 */
[----:B------:R-:W-:-:S03]  /*16740*/  IMAD.MOV.U32 R3, RZ, RZ, RZ ;  /* 0x000000ffff037224 */ /* 0x000fc600078e00ff */
[----:B------:R-:W-:Y:S01]  /*16750*/  ISETP.NE.AND.EX P0, PT, RZ, UR5, PT, P0 ;  /* 0x00000005ff007c0c */ /* 0x000fe2000bf05300 */
[----:B------:R-:W-:Y:S02]  /*16760*/  ULDC.64 UR4, c[0x0][0xc08] ;  /* 0x0003020000047ab9 */ /* 0x000fe40000000a00 */
[----:B------:R-:W-:Y:S01]  /*16770*/  ISETP.NE.U32.AND P1, PT, RZ, UR4, PT ;  /* 0x00000004ff007c0c */ /* 0x000fe2000bf25070 */
[----:B------:R-:W0:Y:S01]  /*16780*/  S2R R8, SR_TID.X ;  /* 0x0000000000087919 */ /* 0x000e220000002100 */
[----:B------:R-:W0:Y:S02]  /*16790*/  LDC R23, c[0x0][0xbe8] ;  /* 0x0002fa00ff177b82 */ /* 0x000e240000000800 */
[----:B------:R-:W-:Y:S01]  /*167a0*/  ISETP.NE.AND.EX P1, PT, RZ, UR5, PT, P1 ;  /* 0x00000005ff007c0c */ /* 0x000fe2000bf25310 */
[----:B----4-:R-:W-:-:S12]  /*167b0*/  IMAD.WIDE R4, R205, 0x4, R4 ;  /* 0x00000004cd047825 */ /* 0x010fd800078e0204 */
[----:B------:R-:W4:Y:S01]  /*167c0*/  @P1 LDC.64 R6, c[0x0][0xc08] ;  /* 0x00030200ff061b82 */ /* 0x000f220000000a00 */
[----:B------:R-:W-:Y:S02]  /*167d0*/  ULDC UR4, c[0x0][0xa88] ;  /* 0x0002a20000047ab9 */ /* 0x000fe40000000800 */
[----:B------:R-:W-:Y:S01]  /*167e0*/  IMAD.U32 R0, RZ, RZ, UR4 ;  /* 0x00000004ff007e24 */ /* 0x000fe2000f8e00ff */
[----:B------:R1:W5:Y:S01]  /*167f0*/  @P0 LDG.E R3, desc[UR42][R4.64] ;  /* 0x0000002a04030981 */ /* 0x000362000c1e1900 */
[----:B0-----:R-:W-:Y:S02]  /*16800*/  VIADD R8, R8, 0xffffff80 ;  /* 0xffffff8008087836 */ /* 0x001fe40000000000 */
[----:B----4-:R-:W-:-:S05]  /*16810*/  @P1 IMAD.WIDE R6, R205, 0x4, R6 ;  /* 0x00000004cd061825 */ /* 0x010fca00078e0206 */
[----:B------:R1:W5:Y:S01]  /*16820*/  @P1 LDG.E R0, desc[UR42][R6.64] ;  /* 0x0000002a06001981 */ /* 0x000362000c1e1900 */
[----:B------:R-:W-:Y:S02]  /*16830*/  ISETP.GE.AND P2, PT, R8, 0x40, PT ;  /* 0x000000400800780c */ /* 0x000fe40003f46270 */
[----:B------:R-:W-:Y:S01]  /*16840*/  SHF.R.S32.HI R8, RZ, 0x1f, R205 ;  /* 0x0000001fff087819 */ /* 0x000fe200000114cd */
[----:B------:R-:W-:Y:S10]  /*16850*/  @P1 BRA `(.L_x_6092) ;  /* 0x0000000000101947 */ /* 0x000ff40003800000 */
[----:B------:R-:W-:Y:S05]  /*16860*/  @!P0 BRA `(.L_x_6092) ;  /* 0x00000000000c8947 */ /* 0x000fea0003800000 */
[----:B-1----:R-:W4:Y:S04]  /*16870*/  LDG.E R7, desc[UR42][R4.64] ;  /* 0x0000002a04077981 */ /* 0x002f28000c1e1900 */
[----:B-----5:R-:W4:Y:S02]  /*16880*/  LDG.E R0, desc[UR42][R4.64+0x4] ;  /* 0x0000042a04007981 */ /* 0x020f24000c1e1900 */
[----:B----4-:R-:W-:-:S07]  /*16890*/  IMAD.IADD R0, R0, 0x1, -R7 ;  /* 0x0000000100007824 */ /* 0x010fce00078e0a07 */
.L_x_6092:
[----:B------:R-:W-:Y:S01]  /*168a0*/  BSSY B1, `(.L_x_6093) ;  /* 0x000002d000017945 */ /* 0x000fe20003800000 */
[----:B------:R-:W-:Y:S02]  /*168b0*/  SHF.R.S32.HI R12, RZ, 0x1f, R204 ;  /* 0x0000001fff0c7819 */ /* 0x000fe400000114cc */
[----:B------:R-:W-:Y:S02]  /*168c0*/  SEL R13, R205, RZ, !P0 ;  /* 0x000000ffcd0d7207 */ /* 0x000fe40004000000 */
[----:B------:R-:W-:Y:S02]  /*168d0*/  SEL R14, R8, RZ, !P0 ;  /* 0x000000ff080e7207 */ /* 0x000fe40004000000 */
[----:B-----5:R-:W-:Y:S01]  /*168e0*/  SHF.R.S32.HI R10, RZ, 0x1f, R3 ;  /* 0x0000001fff0a7819 */ /* 0x020fe20000011403 */
[----:B------:R-:W-:Y:S06]  /*168f0*/  @P2 BRA `(.L_x_6094) ;  /* 0x00000000009c2947 */ /* 0x000fec0003800000 */
[----:B-1----:R-:W0:Y:S01]  /*16900*/  S2R R5, SR_TID.X ;  /* 0x0000000000057919 */ /* 0x002e220000002100 */
[----:B------:R-:W1:Y:S02]  /*16910*/  LDC R11, c[0x0][0xbe8] ;  /* 0x0002fa00ff0b7b82 */ /* 0x000e640000000800 */
[----:B-1----:R-:W-:Y:S01]  /*16920*/  IMAD R4, R0, R11, RZ ;  /* 0x0000000b00047224 */ /* 0x002fe200078e02ff */
[----:B0-----:R-:W-:-:S04]  /*16930*/  IADD3 R8, R192, -0x80, R5 ;  /* 0xffffff80c0087810 */ /* 0x001fc80007ffe005 */
        /* <DEDUP_REMOVED lines=13> */
[----:B------:R-:W1:Y:S01]  /*16a10*/  @P0 LDC R21, c[0x0][0xbf0] ;  /* 0x0002fc00ff150b82 */ /* 0x000e620000000800 */
[----:B------:R-:W-:-:S04]  /*16a20*/  IMAD.WIDE.U32 R4, R13, UR4, R4 ;  /* 0x000000040d047c25 */ /* 0x000fc8000f8e0004 */
[----:B0-----:R-:W-:-:S05]  /*16a30*/  @P0 IMAD.HI.U32 R6, R8, R15, RZ ;  /* 0x0000000f08060227 */ /* 0x001fca00078e00ff */
[----:B-1----:R-:W-:Y:S01]  /*16a40*/  @P0 SHF.R.U32.HI R7, RZ, R21, R6 ;  /* 0x00000015ff070219 */ /* 0x002fe20000011606 */
        /* <DEDUP_REMOVED lines=18> */
.L_x_6094:
[----:B------:R-:W-:Y:S05]  /*16b70*/  BSYNC B1 ;  /* 0x0000000000017941 */ /* 0x000fea0003800000 */
.L_x_6093:
[----:B------:R-:W-:Y:S01]  /*16b80*/  ISETP.NE.AND P0, PT, R23, 0x1, PT ;  /* 0x000000011700780c */ /* 0x000fe20003f05270 */
[----:B------:R-:W4:Y:S01]  /*16b90*/  LDC R21, c[0x0][0xac8] ;  /* 0x0002b200ff157b82 */ /* 0x000f220000000800 */
[----:B------:R-:W-:Y:S01]  /*16ba0*/  ULDC.64 UR4, c[0x0][0xaa0] ;  /* 0x0002a80000047ab9 */ /* 0x000fe20000000a00 */
[----:B01----:R-:W-:Y:S01]  /*16bb0*/  IMAD R7, R218, 0x20, R219 ;  /* 0x00000020da077824 */ /* 0x003fe200078e02db */
[----:B------:R-:W-:Y:S01]  /*16bc0*/  BSSY B1, `(.L_x_6095) ;  /* 0x000006c000017945 */ /* 0x000fe20003800000 */
[----:B------:R-:W-:Y:S01]  /*16bd0*/  IMAD R6, R10, UR4, RZ ;  /* 0x000000040a067c24 */ /* 0x000fe2000f8e02ff */
[----:B---3--:R-:W-:Y:S01]  /*16be0*/  SHF.R.S32.HI R24, RZ, 0x1f, R208 ;  /* 0x0000001fff187819 */ /* 0x008fe200000114d0 */
[C---:B------:R-:W-:Y:S01]  /*16bf0*/  IMAD.WIDE.U32 R4, R3.reuse, UR4, RZ ;  /* 0x0000000403047c25 */ /* 0x040fe2000f8e00ff */
[----:B------:R-:W-:Y:S02]  /*16c00*/  SHF.R.S32.HI R28, RZ, 0x1f, R209 ;  /* 0x0000001fff1c7819 */ /* 0x000fe400000114d1 */
[----:B------:R-:W-:Y:S01]  /*16c10*/  SHF.R.S32.HI R30, RZ, 0x1f, R210 ;  /* 0x0000001fff1e7819 */ /* 0x000fe200000114d2 */
[----:B------:R-:W-:Y:S01]  /*16c20*/  IMAD R3, R3, UR5, R6 ;  /* 0x0000000503037c24 */ /* 0x000fe2000f8e0206 */
[----:B------:R-:W-:Y:S01]  /*16c30*/  ULDC.64 UR4, c[0x0][0xae8] ;  /* 0x0002ba0000047ab9 */ /* 0x000fe20000000a00 */
[----:B------:R-:W0:Y:S01]  /*16c40*/  @P0 LDC R9, c[0x0][0xbec] ;  /* 0x0002fb00ff090b82 */ /* 0x000e220000000800 */
[----:B------:R-:W-:Y:S01]  /*16c50*/  IMAD.IADD R8, R192, 0x1, R7 ;  /* 0x00000001c0087824 */ /* 0x000fe200078e0207 */
[----:B------:R-:W-:Y:S01]  /*16c60*/  SHF.R.S32.HI R31, RZ, 0x1f, R211 ;  /* 0x0000001fff1f7819 */ /* 0x000fe200000114d3 */
[----:B------:R-:W-:Y:S01]  /*16c70*/  IMAD.IADD R5, R5, 0x1, R3 ;  /* 0x0000000105057824 */ /* 0x000fe200078e0203 */
[----:B------:R-:W-:Y:S01]  /*16c80*/  SHF.R.S32.HI R32, RZ, 0x1f, R212 ;  /* 0x0000001fff207819 */ /* 0x000fe200000114d4 */
[----:B------:R-:W-:-:S02]  /*16c90*/  IMAD R3, R12, UR4, RZ ;  /* 0x000000040c037c24 */ /* 0x000fc4000f8e02ff */
[C---:B------:R-:W-:Y:S01]  /*16ca0*/  IMAD.WIDE.U32 R4, R204.reuse, UR4, R4 ;  /* 0x00000004cc047c25 */ /* 0x040fe2000f8e0004 */
[----:B------:R-:W1:Y:S03]  /*16cb0*/  @P0 LDC R11, c[0x0][0xbf0] ;  /* 0x0002fc00ff0b0b82 */ /* 0x000e660000000800 */
[----:B------:R-:W-:Y:S01]  /*16cc0*/  IMAD R3, R204, UR5, R3 ;  /* 0x00000005cc037c24 */ /* 0x000fe2000f8e0203 */
[-C--:B----4-:R-:W-:Y:S01]  /*16cd0*/  ISETP.GE.AND P1, PT, R212, R21.reuse, PT ;  /* 0x00000015d400720c */ /* 0x090fe20003f26270 */
[----:B------:R-:W-:Y:S01]  /*16ce0*/  ULDC.64 UR4, c[0x0][0xaf0] ;  /* 0x0002bc0000047ab9 */ /* 0x000fe20000000a00 */
[-C--:B------:R-:W-:Y:S01]  /*16cf0*/  ISETP.GE.AND P2, PT, R200, R21.reuse, PT ;  /* 0x00000015c800720c */ /* 0x080fe20003f46270 */
[----:B------:R-:W-:Y:S01]  /*16d00*/  IMAD.IADD R5, R5, 0x1, R3 ;  /* 0x0000000105057824 */ /* 0x000fe200078e0203 */
[----:B------:R-:W-:Y:S01]  /*16d10*/  SEL R10, RZ, 0xffffffff, P1 ;  /* 0xffffffffff0a7807 */ /* 0x000fe20000800000 */
[----:B------:R-:W-:Y:S01]  /*16d20*/  IMAD R3, R14, UR4, RZ ;  /* 0x000000040e037c24 */ /* 0x000fe2000f8e02ff */
[----:B------:R-:W-:Y:S01]  /*16d30*/  SEL R7, RZ, 0x1, P2 ;  /* 0x00000001ff077807 */ /* 0x000fe20001000000 */
[----:B------:R-:W-:Y:S01]  /*16d40*/  IMAD.WIDE.U32 R4, R13, UR4, R4 ;  /* 0x000000040d047c25 */ /* 0x000fe2000f8e0004 */
[----:B------:R-:W-:-:S02]  /*16d50*/  ISETP.GE.AND P2, PT, R211, R21, PT ;  /* 0x00000015d300720c */ /* 0x000fc40003f46270 */
[----:B------:R-:W-:Y:S01]  /*16d60*/  ISETP.GE.AND P1, PT, R210, R21, PT ;  /* 0x00000015d200720c */ /* 0x000fe20003f26270 */
[----:B------:R-:W-:Y:S01]  /*16d70*/  IMAD R3, R13, UR5, R3 ;  /* 0x000000050d037c24 */ /* 0x000fe2000f8e0203 */
[----:B------:R-:W-:Y:S01]  /*16d80*/  ULDC.64 UR4, c[0x0][0xae0] ;  /* 0x0002b80000047ab9 */ /* 0x000fe20000000a00 */
[----:B0-----:R-:W-:-:S04]  /*16d90*/  @P0 IMAD.HI.U32 R6, R8, R9, RZ ;  /* 0x0000000908060227 */ /* 0x001fc800078e00ff */
[----:B------:R-:W-:Y:S02]  /*16da0*/  IMAD.SHL.U32 R10, R10, 0x2, RZ ;  /* 0x000000020a0a7824 */ /* 0x000fe400078e00ff */
[----:B------:R-:W-:Y:S02]  /*16db0*/  IMAD.IADD R5, R5, 0x1, R3 ;  /* 0x0000000105057824 */ /* 0x000fe400078e0203 */
[----:B------:R-:W-:Y:S01]  /*16dc0*/  IMAD.MOV.U32 R3, RZ, RZ, R8 ;  /* 0x000000ffff037224 */ /* 0x000fe200078e0008 */
[----:B-1----:R-:W-:Y:S01]  /*16dd0*/  @P0 SHF.R.U32.HI R3, RZ, R11, R6 ;  /* 0x0000000bff030219 */ /* 0x002fe20000011606 */
[----:B------:R-:W-:Y:S01]  /*16de0*/  IMAD R29, R0, R23, RZ ;  /* 0x00000017001d7224 */ /* 0x000fe200078e02ff */
[----:B------:R-:W-:Y:S02]  /*16df0*/  LOP3.LUT R9, R10, 0x2, R7, 0xe2, !PT ;  /* 0x000000020a097812 */ /* 0x000fe400078ee207 */
[----:B------:R-:W-:Y:S01]  /*16e00*/  SEL R10, RZ, 0xffffffff, P2 ;  /* 0xffffffffff0a7807 */ /* 0x000fe20001000000 */
[--C-:B------:R-:W-:Y:S01]  /*16e10*/  IMAD.MOV R7, RZ, RZ, -R3.reuse ;  /* 0x000000ffff077224 */ /* 0x100fe200078e0a03 */
[----:B------:R-:W-:Y:S01]  /*16e20*/  SHF.R.S32.HI R6, RZ, 0x1f, R3 ;  /* 0x0000001fff067819 */ /* 0x000fe20000011403 */
[----:B------:R-:W-:Y:S01]  /*16e30*/  IMAD.WIDE.U32 R4, R3, UR4, R4 ;  /* 0x0000000403047c25 */ /* 0x000fe2000f8e0004 */
[----:B------:R-:W-:-:S02]  /*16e40*/  SEL R11, RZ, 0xffffffff, P1 ;  /* 0xffffffffff0b7807 */ /* 0x000fc40000800000 */
[-C--:B------:R-:W-:Y:S01]  /*16e50*/  ISETP.GE.AND P0, PT, R209, R21.reuse, PT ;  /* 0x00000015d100720c */ /* 0x080fe20003f06270 */
[----:B------:R-:W-:Y:S01]  /*16e60*/  IMAD.SHL.U32 R10, R10, 0x4, RZ ;  /* 0x000000040a0a7824 */ /* 0x000fe200078e00ff */
[----:B------:R-:W-:Y:S01]  /*16e70*/  ISETP.GE.AND P2, PT, R221, R21, PT ;  /* 0x00000015dd00720c */ /* 0x000fe20003f46270 */
[----:B------:R-:W-:Y:S02]  /*16e80*/  IMAD R6, R6, UR4, RZ ;  /* 0x0000000406067c24 */ /* 0x000fe4000f8e02ff */
[----:B------:R-:W-:Y:S01]  /*16e90*/  IMAD.SHL.U32 R11, R11, 0x8, RZ ;  /* 0x000000080b0b7824 */ /* 0x000fe200078e00ff */
[----:B------:R-:W-:Y:S01]  /*16ea0*/  LOP3.LUT R0, R10, 0x4, R9, 0xe2, !PT ;  /* 0x000000040a007812 */ /* 0x000fe200078ee209 */
[----:B------:R-:W-:Y:S02]  /*16eb0*/  IMAD R7, R23, R7, R8 ;  /* 0x0000000717077224 */ /* 0x000fe400078e0208 */
        /* <DEDUP_REMOVED lines=9> */
[----:B------:R-:W-:Y:S01]  /*16f50*/  LOP3.LUT R6, R6, 0x10, R3, 0xe2, !PT ;  /* 0x0000001006067812 */ /* 0x000fe200078ee203 */
[----:B------:R-:W-:Y:S01]  /*16f60*/  IMAD R0, R0, UR4, RZ ;  /* 0x0000000400007c24 */ /* 0x000fe2000f8e02ff */
[----:B------:R-:W-:Y:S02]  /*16f70*/  SEL R8, RZ, 0xffffffff, P0 ;  /* 0xffffffffff087807 */ /* 0x000fe40000000000 */
[----:B------:R-:W-:Y:S01]  /*16f80*/  ISETP.GE.AND P0, PT, R222, R21, PT ;  /* 0x00000015de00720c */ /* 0x000fe20003f06270 */
[----:B------:R-:W-:Y:S01]  /*16f90*/  IMAD R3, R7, UR5, R0 ;  /* 0x0000000507037c24 */ /* 0x000fe2000f8e0200 */
[----:B------:R-:W-:Y:S01]  /*16fa0*/  ULDC.64 UR4, c[0x0][0xa80] ;  /* 0x0002a00000047ab9 */ /* 0x000fe20000000a00 */
[----:B------:R-:W-:Y:S01]  /*16fb0*/  IMAD.IADD R0, R219, 0x1, R192 ;  /* 0x00000001db007824 */ /* 0x000fe200078e02c0 */
[----:B------:R-:W-:Y:S01]  /*16fc0*/  SEL R7, RZ, 0x40, P0 ;  /* 0x00000040ff077807 */ /* 0x000fe20000000000 */
[----:B------:R-:W-:Y:S01]  /*16fd0*/  IMAD.SHL.U32 R9, R8, 0x20, RZ ;  /* 0x0000002008097824 */ /* 0x000fe200078e00ff */
[----:B------:R-:W-:Y:S01]  /*16fe0*/  LEA R20, P1, R4, UR4, 0x1 ;  /* 0x0000000404147c11 */ /* 0x000fe2000f8208ff */
[----:B------:R-:W-:Y:S01]  /*16ff0*/  IMAD.IADD R3, R5, 0x1, R3 ;  /* 0x0000000105037824 */ /* 0x000fe200078e0203 */
[----:B------:R-:W-:-:S02]  /*17000*/  ISETP.GE.AND P0, PT, R0, R29, PT ;  /* 0x0000001d0000720c */ /* 0x000fc40003f06270 */
[----:B------:R-:W-:Y:S02]  /*17010*/  LOP3.LUT R6, R9, 0x20, R6, 0xe2, !PT ;  /* 0x0000002009067812 */ /* 0x000fe400078ee206 */
[----:B------:R-:W-:Y:S02]  /*17020*/  LEA.HI.X R3, R4, UR5, R3, 0x1, P1 ;  /* 0x0000000504037c11 */ /* 0x000fe400088f0c03 */
[----:B------:R-:W-:Y:S02]  /*17030*/  LOP3.LUT R22, R6, R7, RZ, 0xfc, !PT ;  /* 0x0000000706167212 */ /* 0x000fe400078efcff */
[----:B------:R-:W-:Y:S01]  /*17040*/  SEL R5, RZ, 0x80, P2 ;  /* 0x00000080ff057807 */ /* 0x000fe20001000000 */
[----:B------:R0:W1:Y:S03]  /*17050*/  SHFL.IDX PT, R6, R20, RZ, 0x181f ;  /* 0x00181fff14067589 */ /* 0x00006600000e0000 */
[----:B------:R-:W-:Y:S01]  /*17060*/  LOP3.LUT R23, R22, R5, RZ, 0xfc, !PT ;  /* 0x0000000516177212 */ /* 0x000fe200078efcff */
[----:B------:R0:W3:Y:S01]  /*17070*/  SHFL.IDX PT, R7, R3, RZ, 0x181f ;  /* 0x00181fff03077589 */ /* 0x0000e200000e0000 */
[----:B------:R-:W-:Y:S05]  /*17080*/  @P0 BRA `(.L_x_6096) ;  /* 0x00000000007c0947 */ /* 0x000fea0003800000 */
[-C--:B------:R-:W-:Y:S02]  /*17090*/  ISETP.GE.AND P2, PT, R212, R21.reuse, PT ;  /* 0x00000015d400720c */ /* 0x080fe40003f46270 */
[-C--:B------:R-:W-:Y:S02]  /*170a0*/  ISETP.GE.AND P1, PT, R200, R21.reuse, PT ;  /* 0x00000015c800720c */ /* 0x080fe40003f26270 */
[-C--:B------:R-:W-:Y:S02]  /*170b0*/  ISETP.GE.AND P5, PT, R211, R21.reuse, PT ;  /* 0x00000015d300720c */ /* 0x080fe40003fa6270 */
[----:B------:R-:W-:-:S07]  /*170c0*/  ISETP.GE.AND P3, PT, R210, R21, PT ;  /* 0x00000015d200720c */ /* 0x000fce0003f66270 */
[-C--:B-1----:R-:W-:Y:S02]  /*170d0*/  @!P2 LEA R8, P0, R212, R6.reuse, 0x1 ;  /* 0x00000006d408a211 */ /* 0x082fe400078008ff */
        /* <DEDUP_REMOVED lines=26> */
.L_x_6096:
[----:B------:R-:W-:Y:S05]  /*17280*/  BSYNC B1 ;  /* 0x0000000000017941 */ /* 0x000fea0003800000 */
.L_x_6095:
[----:B------:R-:W-:Y:S01]  /*17290*/  VIADD R0, R0, 0x20 ;  /* 0x0000002000007836 */ /* 0x000fe20000000000 */
[----:B---34-:R3:W4:Y:S04]  /*172a0*/  SHFL.IDX PT, R7, R3, 0x1, 0x181f ;  /* 0x00381f0003077f89 */ /* 0x01872800000e0000 */
[----:B------:R-:W-:Y:S01]  /*172b0*/  ISETP.GE.AND P0, PT, R0, R29, PT ;  /* 0x0000001d0000720c */ /* 0x000fe20003f06270 */
[----:B-1----:R3:W1:-:S12]  /*172c0*/  SHFL.IDX PT, R6, R20, 0x1, 0x181f ;  /* 0x00381f0014067f89 */ /* 0x00265800000e0000 */
[----:B---3--:R-:W-:Y:S05]  /*172d0*/  @P0 BRA `(.L_x_6091) ;  /* 0x00000000007c0947 */ /* 0x008fea0003800000 */
[-C--:B------:R-:W-:Y:S02]  /*172e0*/  ISETP.GE.AND P6, PT, R200, R21.reuse, PT ;  /* 0x00000015c800720c */ /* 0x080fe40003fc6270 */
[-C--:B------:R-:W-:Y:S02]  /*172f0*/  ISETP.GE.AND P5, PT, R212, R21.reuse, PT ;  /* 0x00000015d400720c */ /* 0x080fe40003fa6270 */
[-C--:B------:R-:W-:Y:S02]  /*17300*/  ISETP.GE.AND P4, PT, R211, R21.reuse, PT ;  /* 0x00000015d300720c */ /* 0x080fe40003f86270 */
[-C--:B------:R-:W-:Y:S02]  /*17310*/  ISETP.GE.AND P3, PT, R210, R21.reuse, PT ;  /* 0x00000015d200720c */ /* 0x080fe40003f66270 */
[-C--:B------:R-:W-:Y:S02]  /*17320*/  ISETP.GE.AND P2, PT, R209, R21.reuse, PT ;  /* 0x00000015d100720c */ /* 0x080fe40003f46270 */
[----:B------:R-:W-:-:S03]  /*17330*/  ISETP.GE.AND P1, PT, R208, R21, PT ;  /* 0x00000015d000720c */ /* 0x000fc60003f26270 */
[----:B-1--4-:R-:W-:Y:S02]  /*17340*/  @!P6 IMAD.WIDE R4, R200, 0x2, R6 ;  /* 0x00000002c804e825 */ /* 0x012fe400078e0206 */
        /* <DEDUP_REMOVED lines=12> */
[-C--:B-1----:R-:W-:Y:S02]  /*17410*/  @!P1 LEA R4, P5, R208, R6.reuse, 0x1 ;  /* 0x00000006d0049211 */ /* 0x082fe400078a08ff */
        /* <DEDUP_REMOVED lines=11> */
.L_x_6091:
[----:B------:R-:W-:Y:S05]  /*174d0*/  BSYNC B0 ;  /* 0x0000000000007941 */ /* 0x000fea0003800000 */
.L_x_6085:
[----:B------:R-:W-:Y:S02]  /*174e0*/  ULDC UR4, c[0x0][0xc3c] ;  /* 0x00030f0000047ab9 */ /* 0x000fe40000000800 */
[----:B------:R-:W-:-:S13]  /*174f0*/  ISETP.GE.AND P0, PT, R27, UR4, PT ;  /* 0x000000041b007c0c */ /* 0x000fda000bf06270 */
[----:B------:R-:W-:Y:S05]  /*17500*/  @!P0 BRA `(.L_x_6097) ;  /* 0xfffffe9c00308947 */ /* 0x000fea000383ffff */
[----:B------:R-:W-:Y:S05]  /*17510*/  BRA `(.L_x_5888) ;  /* 0x0000009000b87947 */ /* 0x000fea0003800000 */
.L_x_5886:
        /* <DEDUP_REMOVED lines=18> */
.L_x_6098:
        /* <DEDUP_REMOVED lines=41> */
.L_x_6104:
        /* <DEDUP_REMOVED lines=12> */
.L_x_6103:
[----:B------:R-:W-:Y:S05]  /*17990*/  BSYNC B0 ;  /* 0x0000000000007941 */ /* 0x000fea0003800000 */
.L_x_6102:
        /* <DEDUP_REMOVED lines=21> */
.L_x_6100:
        /* <DEDUP_REMOVED lines=20> */
.L_x_6105:
        /* <DEDUP_REMOVED lines=57> */
.L_x_6101:
[----:B------:R-:W-:Y:S02]  /*17fc0*/  IMAD.MOV.U32 R17, RZ, RZ, RZ ;  /* 0x000000ffff117224 */ /* 0x000fe400078e00ff */
[----:B------:R-:W-:Y:S02]  /*17fd0*/  IMAD.U32 R16, RZ, RZ, UR6 ;  /* 0x00000006ff107e24 */ /* 0x000fe4000f8e00ff */
[----:B------:R-:W-:-:S07]  /*17fe0*/  IMAD.MOV.U32 R18, RZ, RZ, RZ ;  /* 0x000000ffff127224 */ /* 0x000fce00078e00ff */
.L_x_6106:
[----:B------:R-:W-:-:S13]  /*17ff0*/  ISETP.NE.AND P0, PT, R0, RZ, PT ;  /* 0x000000ff0000720c */ /* 0x000fda0003f05270 */
[----:B------:R-:W1:Y:S01]  /*18000*/  @!P0 S2R R3, SR_CgaCtaId ;  /* 0x0000000000038919 */ /* 0x000e620000008800 */
[----:B------:R-:W-:-:S04]  /*18010*/  @!P0 MOV R0, 0x400 ;  /* 0x0000040000008802 */ /* 0x000fc80000000f00 */
[----:B-1----:R-:W-:-:S05]  /*18020*/  @!P0 LEA R0, R3, R0, 0x18 ;  /* 0x0000000003008211 */ /* 0x002fca00078ec0ff */
[----:B------:R2:W-:Y:S01]  /*18030*/  @!P0 STS.128 [R0+0x28cd0], R16 ;  /* 0x028cd01000008388 */ /* 0x0005e20000000c00 */
[----:B------:R-:W-:Y:S06]  /*18040*/  BAR.ARV 0x5, 0x180 ;  /* 0x0146000000007b1d */ /* 0x000fec0000002000 */
.L_x_6099:
[----:B--2---:R-:W-:Y:S01]  /*18050*/  IMAD.MOV.U32 R0, RZ, RZ, 0x1 ;  /* 0x00000001ff007424 */ /* 0x004fe200078e00ff */
[----:B------:R2:W-:Y:S01]  /*18060*/  STL [R1+0x4], RZ ;  /* 0x000004ff01007387 */ /* 0x0005e20000100800 */
[----:B------:R-:W-:Y:S02]  /*18070*/  ULDC UR4, c[0x0][0xc3c] ;  /* 0x00030f0000047ab9 */ /* 0x000fe40000000800 */
[----:B-1----:R-:W-:Y:S01]  /*18080*/  ISETP.GE.AND P0, PT, R19, UR4, PT ;  /* 0x0000000413007c0c */ /* 0x002fe2000bf06270 */
[----:B------:R2:W-:Y:S04]  /*18090*/  STL [R1+0x10], R0 ;  /* 0x0000100001007387 */ /* 0x0005e80000100800 */
[----:B------:R2:W-:Y:S08]  /*180a0*/  STL [R1+0x48], RZ ;  /* 0x000048ff01007387 */ /* 0x0005f00000100800 */
[----:B--2---:R-:W-:Y:S05]  /*180b0*/  @P0 BRA `(.L_x_6107) ;  /* 0x0000008000e80947 */ /* 0x004fea0003800000 */
[----:B------:R-:W1:Y:S01]  /*180c0*/  S2UR UR5, SR_CgaCtaId ;  /* 0x00000000000579c3 */ /* 0x000e620000008800 */
[C---:B------:R-:W-:Y:S01]  /*180d0*/  IMAD.SHL.U32 R0, R4.reuse, 0x8, RZ ;  /* 0x0000000804007824 */ /* 0x040fe200078e00ff */
[----:B------:R-:W-:Y:S01]  /*180e0*/  LOP3.LUT R5, R4, 0x7f, RZ, 0xc0, !PT ;  /* 0x0000007f04057812 */ /* 0x000fe200078ec0ff */
[----:B------:R-:W-:Y:S01]  /*180f0*/  UMOV UR4, 0x400 ;  /* 0x0000040000047882 */ /* 0x000fe20000000000 */
[----:B------:R-:W-:Y:S01]  /*18100*/  BSSY B8, `(.L_x_6107) ;  /* 0x0000835000087945 */ /* 0x000fe20003800000 */
[----:B------:R-:W-:Y:S01]  /*18110*/  ULDC.64 UR40, c[0x0][0x198] ;  /* 0x0000660000287ab9 */ /* 0x000fe20000000a00 */
[----:B------:R-:W-:Y:S01]  /*18120*/  LOP3.LUT R3, R0, 0x1f8, RZ, 0xc0, !PT ;  /* 0x000001f800037812 */ /* 0x000fe200078ec0ff */
[----:B0-----:R-:W-:Y:S01]  /*18130*/  IMAD.SHL.U32 R2, R5, 0x8, RZ ;  /* 0x0000000805027824 */ /* 0x001fe200078e00ff */
[----:B------:R-:W-:Y:S01]  /*18140*/  SHF.R.U32.HI R5, RZ, 0x3, R5 ;  /* 0x00000003ff057819 */ /* 0x000fe20000011605 */
[----:B------:R-:W-:Y:S01]  /*18150*/  ULDC UR37, c[0x0][0xc] ;  /* 0x0000030000257ab9 */ /* 0x000fe20000000800 */
        /* <DEDUP_REMOVED lines=12> */
[----:B------:R0:W-:Y:S04]  /*18220*/  STL [R1+0x8], RZ ;  /* 0x000008ff01007387 */ /* 0x0001e80000100800 */
[----:B------:R0:W-:Y:S04]  /*18230*/  STL [R1+0x4], RZ ;  /* 0x000004ff01007387 */ /* 0x0001e80000100800 */
[----:B------:R0:W-:Y:S02]  /*18240*/  STL [R1+0x10], R0 ;  /* 0x0000100001007387 */ /* 0x0001e40000100800 */
.L_x_6287:
[----:B------:R-:W-:Y:S05]  /*18250*/  YIELD ;  /* 0x0000000000007946 */ /* 0x000fea0003800000 */
[----:B------:R-:W-:Y:S01]  /*18260*/  ULDC.64 UR4, c[0x0][0xa28] ;  /* 0x00028a0000047ab9 */ /* 0x000fe20000000a00 */
[----:B------:R-:W-:Y:S01]  /*18270*/  IMAD.MOV.U32 R9, RZ, RZ, RZ ;  /* 0x000000ffff097224 */ /* 0x000fe200078e00ff */
[----:B------:R-:W-:Y:S01]  /*18280*/  ISETP.NE.U32.AND P0, PT, RZ, UR4, PT ;  /* 0x00000004ff007c0c */ /* 0x000fe2000bf05070 */
[----:B-1----:R-:W1:Y:S01]  /*18290*/  LDC.64 R12, c[0x0][0xa00] ;  /* 0x00028000ff0c7b82 */ /* 0x002e620000000a00 */
[----:B0-----:R-:W-:Y:S01]  /*182a0*/  CS2R R6, SRZ ;  /* 0x0000000000067805 */ /* 0x001fe2000001ff00 */
[----:B------:R-:W-:Y:S01]  /*182b0*/  ULDC.64 UR6, c[0x0][0xa08] ;  /* 0x0002820000067ab9 */ /* 0x000fe20000000a00 */
[----:B------:R-:W-:Y:S01]  /*182c0*/  ISETP.NE.AND.EX P0, PT, RZ, UR5, PT, P0 ;  /* 0x00000005ff007c0c */ /* 0x000fe2000bf05300 */
[----:B------:R-:W-:Y:S01]  /*182d0*/  ULDC.64 UR4, c[0x0][0xa18] ;  /* 0x0002860000047ab9 */ /* 0x000fe20000000a00 */
[----:B------:R-:W-:-:S03]  /*182e0*/  ULDC.64 UR8, c[0x0][0xa10] ;  /* 0x0002840000087ab9 */ /* 0x000fc60000000a00 */
[----:B--2---:R-:W2:Y:S08]  /*182f0*/  LDC.64 R4, c[0x0][0xa08] ;  /* 0x00028200ff047b82 */ /* 0x004eb00000000a00 */
[----:B0-----:R-:W0:Y:S02]  /*18300*/  @P0 LDC.64 R2, c[0x0][0xa28] ;  /* 0x00028a00ff020b82 */ /* 0x001e240000000a00 */
[----:B0-----:R-:W-:-:S05]  /*18310*/  @P0 IMAD.WIDE R2, R19, 0x4, R2 ;  /* 0x0000000413020825 */ /* 0x001fca00078e0202 */
[----:B-----5:R0:W5:Y:S01]  /*18320*/  @P0 LDG.E R9, desc[UR42][R2.64] ;  /* 0x0000002a02090981 */ /* 0x020162000c1e1900 */
[----:B------:R-:W-:Y:S01]  /*18330*/  ISETP.NE.U32.AND P0, PT, RZ, UR4, PT ;  /* 0x00000004ff007c0c */ /* 0x000fe2000bf05070 */
[C---:B-1----:R-:W-:Y:S01]  /*18340*/  IMAD.WIDE R12, R19.reuse, 0x4, R12 ;  /* 0x00000004130c7825 */ /* 0x042fe200078e020c */
[----:B------:R-:W-:Y:S02]  /*18350*/  ISETP.NE.U32.AND P2, PT, RZ, UR6, PT ;  /* 0x00000006ff007c0c */ /* 0x000fe4000bf45070 */
[----:B------:R-:W-:Y:S01]  /*18360*/  ISETP.NE.AND.EX P0, PT, RZ, UR5, PT, P0 ;  /* 0x00000005ff007c0c */ /* 0x000fe2000bf05300 */
[----:B------:R-:W-:Y:S01]  /*18370*/  ULDC.64 UR4, c[0x0][0xa00] ;  /* 0x0002800000047ab9 */ /* 0x000fe20000000a00 */
[----:B------:R-:W-:Y:S01]  /*18380*/  ISETP.NE.U32.AND P4, PT, RZ, UR8, PT ;  /* 0x00000008ff007c0c */ /* 0x000fe2000bf85070 */
[----:B------:R-:W-:Y:S01]  /*18390*/  IMAD.MOV.U32 R0, RZ, RZ, RZ ;  /* 0x000000ffff007224 */ /* 0x000fe200078e00ff */
[----:B------:R-:W-:Y:S01]  /*183a0*/  ISETP.NE.U32.AND P1, PT, RZ, UR4, PT ;  /* 0x00000004ff007c0c */ /* 0x000fe2000bf25070 */
[----:B0-----:R-:W0:Y:S01]  /*183b0*/  LDC.64 R2, c[0x0][0xa10] ;  /* 0x00028400ff027b82 */ /* 0x001e220000000a00 */
[----:B--2---:R-:W-:-:S02]  /*183c0*/  IMAD.WIDE R4, R19, 0x4, R4 ;  /* 0x0000000413047825 */ /* 0x004fc400078e0204 */
[----:B------:R-:W-:-:S05]  /*183d0*/  ISETP.NE.AND.EX P3, PT, RZ, UR5, PT, P1 ;  /* 0x00000005ff007c0c */ /* 0x000fca000bf65310 */
[----:B------:R-:W1:Y:S01]  /*183e0*/  @P0 LDC.64 R10, c[0x0][0xa18] ;  /* 0x00028600ff0a0b82 */ /* 0x000e620000000a00 */
[----:B------:R-:W-:Y:S01]  /*183f0*/  ULDC UR4, c[0x0][0x288] ;  /* 0x0000a20000047ab9 */ /* 0x000fe20000000800 */
[----:B------:R-:W-:Y:S02]  /*18400*/  ISETP.NE.AND.EX P1, PT, RZ, UR7, PT, P2 ;  /* 0x00000007ff007c0c */ /* 0x000fe4000bf25320 */
[----:B------:R-:W-:-:S04]  /*18410*/  ISETP.NE.AND.EX P2, PT, RZ, UR9, PT, P4 ;  /* 0x00000009ff007c0c */ /* 0x000fc8000bf45340 */
[----:B------:R-:W2:Y:S07]  /*18420*/  @P3 LDG.E R6, desc[UR42][R12.64] ;  /* 0x0000002a0c063981 */ /* 0x000eae000c1e1900 */
[----:B------:R-:W5:Y:S01]  /*18430*/  @P1 LDG.E R7, desc[UR42][R4.64] ;  /* 0x0000002a04071981 */ /* 0x000f62000c1e1900 */
        /* <DEDUP_REMOVED lines=18> */
[----:B------:R-:W-:Y:S06]  /*18560*/  @P0 BRA `(.L_x_6108) ;  /* 0x0000000000140947 */ /* 0x000fec0003800000 */
[----:B------:R-:W-:Y:S05]  /*18570*/  @!P3 BRA `(.L_x_6108) ;  /* 0x000000000010b947 */ /* 0x000fea0003800000 */
[----:B------:R-:W2:Y:S04]  /*18580*/  LDG.E R8, desc[UR42][R12.64] ;  /* 0x0000002a0c087981 */ /* 0x000ea8000c1e1900 */
[----:B------:R-:W2:Y:S02]  /*18590*/  LDG.E R12, desc[UR42][R12.64+0x4] ;  /* 0x0000042a0c0c7981 */ /* 0x000ea4000c1e1900 */
[----:B--2---:R-:W-:-:S05]  /*185a0*/  IMAD.IADD R11, R12, 0x1, -R8 ;  /* 0x000000010c0b7824 */ /* 0x004fca00078e0a08 */
[----:B------:R0:W-:Y:S02]  /*185b0*/  STL [R1+0x38], R11 ;  /* 0x0000380b01007387 */ /* 0x0001e40000100800 */
.L_x_6108:
[----:B-----5:R-:W-:Y:S01]  /*185c0*/  IMAD.IADD R7, R7, 0x1, R9 ;  /* 0x0000000107077824 */ /* 0x020fe200078e0209 */
[----:B------:R-:W-:Y:S02]  /*185d0*/  ULDC.64 UR4, c[0x0][0xa20] ;  /* 0x0002880000047ab9 */ /* 0x000fe40000000a00 */
[----:B------:R-:W-:Y:S02]  /*185e0*/  ISETP.NE.U32.AND P0, PT, RZ, UR4, PT ;  /* 0x00000004ff007c0c */ /* 0x000fe4000bf05070 */
[----:B------:R1:W-:Y:S02]  /*185f0*/  STL [R1+0x20], R7 ;  /* 0x0000200701007387 */ /* 0x0003e40000100800 */
[----:B------:R-:W-:-:S13]  /*18600*/  ISETP.NE.AND.EX P0, PT, RZ, UR5, PT, P0 ;  /* 0x00000005ff007c0c */ /* 0x000fda000bf05300 */
[----:B-1----:R-:W-:Y:S05]  /*18610*/  @!P0 BRA `(.L_x_6109) ;  /* 0x0000000000108947 */ /* 0x002fea0003800000 */
[----:B------:R-:W1:Y:S02]  /*18620*/  LDC.64 R6, c[0x0][0xa20] ;  /* 0x00028800ff067b82 */ /* 0x000e640000000a00 */
[----:B-1----:R-:W-:-:S06]  /*18630*/  IMAD.WIDE R6, R19, 0x4, R6 ;  /* 0x0000000413067825 */ /* 0x002fcc00078e0206 */
[----:B------:R1:W5:Y:S01]  /*18640*/  LDG.E R6, desc[UR42][R6.64] ;  /* 0x0000002a06067981 */ /* 0x000362000c1e1900 */
[----:B------:R-:W-:Y:S05]  /*18650*/  BRA `(.L_x_6110) ;  /* 0x0000000000107947 */ /* 0x000fea0003800000 */
.L_x_6109:
[----:B------:R-:W-:Y:S05]  /*18660*/  @!P1 BRA `(.L_x_6110) ;  /* 0x00000000000c9947 */ /* 0x000fea0003800000 */
[----:B------:R-:W2:Y:S04]  /*18670*/  LDG.E R6, desc[UR42][R4.64] ;  /* 0x0000002a04067981 */ /* 0x000ea8000c1e1900 */
[----:B------:R-:W2:Y:S02]  /*18680*/  LDG.E R4, desc[UR42][R4.64+0x4] ;  /* 0x0000042a04047981 */ /* 0x000ea4000c1e1900 */
[----:B--2---:R-:W-:-:S07]  /*18690*/  IMAD.IADD R6, R4, 0x1, -R6 ;  /* 0x0000000104067824 */ /* 0x004fce00078e0a06 */
.L_x_6110:
[----:B------:R-:W2:Y:S04]  /*186a0*/  @P2 LDG.E R4, desc[UR42][R2.64] ;  /* 0x0000002a02042981 */ /* 0x000ea8000c1e1900 */
[----:B------:R3:W2:Y:S01]  /*186b0*/  @P2 LDG.E R2, desc[UR42][R2.64+0x4] ;  /* 0x0000042a02022981 */ /* 0x0006a2000c1e1900 */
[----:B------:R-:W-:Y:S02]  /*186c0*/  IMAD.SHL.U32 R12, R17, 0x40, RZ ;  /* 0x00000040110c7824 */ /* 0x000fe400078e00ff */
[----:B-----5:R-:W-:Y:S02]  /*186d0*/  IMAD.IADD R9, R6, 0x1, -R9 ;  /* 0x0000000106097824 */ /* 0x020fe400078e0a09 */
[----:B------:R-:W-:Y:S01]  /*186e0*/  VIADD R8, R12, 0x3f ;  /* 0x0000003f0c087836 */ /* 0x000fe20000000000 */
[----:B------:R4:W-:Y:S01]  /*186f0*/  STL [R1+0x28], R12 ;  /* 0x0000280c01007387 */ /* 0x0009e20000100800 */
[----:B---3--:R-:W3:Y:S02]  /*18700*/  LDC R3, c[0x0][0x448] ;  /* 0x00011200ff037b82 */ /* 0x008ee40000000800 */
[----:B---3--:R-:W-:-:S13]  /*18710*/  ISETP.NE.AND P1, PT, R3, 0x1, PT ;  /* 0x000000010300780c */ /* 0x008fda0003f25270 */
[----:B------:R-:W3:Y:S08]  /*18720*/  @P1 LDC R3, c[0x0][0x44c] ;  /* 0x00011300ff031b82 */ /* 0x000ef00000000800 */
[----:B------:R-:W0:Y:S01]  /*18730*/  @P1 LDC R5, c[0x0][0x450] ;  /* 0x00011400ff051b82 */ /* 0x000e220000000800 */
[----:B--2---:R-:W-:Y:S02]  /*18740*/  @P2 IMAD.IADD R10, R2, 0x1, -R4 ;  /* 0x00000001020a2824 */ /* 0x004fe400078e0a04 */
[----:B---3--:R-:W-:-:S04]  /*18750*/  @P1 IMAD.HI.U32 R2, R8, R3, RZ ;  /* 0x0000000308021227 */ /* 0x008fc800078e00ff */
[----:B------:R-:W-:Y:S01]  /*18760*/  IMAD.IADD R6, R9, 0x1, R10 ;  /* 0x0000000109067824 */ /* 0x000fe200078e020a */
[----:B0-----:R-:W-:-:S03]  /*18770*/  @P1 SHF.R.U32.HI R8, RZ, R5, R2 ;  /* 0x00000005ff081219 */ /* 0x001fc60000011602 */
[C---:B------:R-:W-:Y:S01]  /*18780*/  VIADD R2, R6.reuse, 0x3f ;  /* 0x0000003f06027836 */ /* 0x040fe20000000000 */
[----:B------:R-:W-:-:S04]  /*18790*/  IADD3 R20, R6, 0x1, -R11 ;  /* 0x0000000106147810 */ /* 0x000fc80007ffe80b */
[----:B------:R-:W-:Y:S01]  /*187a0*/  SHF.R.S32.HI R3, RZ, 0x1f, R2 ;  /* 0x0000001fff037819 */ /* 0x000fe20000011402 */
[----:B------:R-:W-:-:S03]  /*187b0*/  IMAD.IADD R8, R20, 0x1, R8 ;  /* 0x0000000114087824 */ /* 0x000fc600078e0208 */
[----:B------:R-:W-:Y:S02]  /*187c0*/  LEA.HI R21, R3, R2, RZ, 0x6 ;  /* 0x0000000203157211 */ /* 0x000fe400078f30ff */
[----:B------:R-:W0:Y:S02]  /*187d0*/  LDC.64 R2, c[0x0][0x9e0] ;  /* 0x00027800ff027b82 */ /* 0x000e240000000a00 */
[----:B------:R-:W-:Y:S02]  /*187e0*/  SHF.R.S32.HI R21, RZ, 0x6, R21 ;  /* 0x00000006ff157819 */ /* 0x000fe40000011415 */
[----:B0-----:R-:W-:Y:S01]  /*187f0*/  ISETP.GE.AND P3, PT, R3, 0x1, PT ;  /* 0x000000010300780c */ /* 0x001fe20003f66270 */
[----:B-1----:R-:W-:-:S12]  /*18800*/  IMAD.IADD R7, R8, 0x1, R2 ;  /* 0x0000000108077824 */ /* 0x002fd800078e0202 */
[----:B----4-:R-:W-:Y:S05]  /*18810*/  @!P3 BRA `(.L_x_6111) ;  /* 0x000000000048b947 */ /* 0x010fea0003800000 */
        /* <DEDUP_REMOVED lines=11> */
.L_x_6113:
[----:B------:R-:W-:-:S13]  /*188d0*/  ISETP.NE.AND P0, PT, R3, 0x1, PT ;  /* 0x000000010300780c */ /* 0x000fda0003f05270 */
[----:B------:R-:W0:Y:S02]  /*188e0*/  @P0 LDC.64 R4, c[0x0][0x9e8] ;  /* 0x00027a00ff040b82 */ /* 0x000e240000000a00 */
[----:B0-----:R-:W-:-:S05]  /*188f0*/  @P0 IMAD.HI.U32 R4, R2, R4, RZ ;  /* 0x0000000402040227 */ /* 0x001fca00078e00ff */
[----:B------:R-:W-:-:S07]  /*18900*/  @P0 SHF.R.U32.HI R2, RZ, R5, R4 ;  /* 0x00000005ff020219 */ /* 0x000fce0000011604 */
.L_x_6114:
[----:B------:R-:W-:Y:S05]  /*18910*/  BSYNC B0 ;  /* 0x0000000000007941 */ /* 0x000fea0003800000 */
.L_x_6112:
[----:B------:R-:W-:-:S05]  /*18920*/  IMAD R2, R2, R3, R3 ;  /* 0x0000000302027224 */ /* 0x000fca00078e0203 */
[----:B------:R-:W-:-:S07]  /*18930*/  VIMNMX R7, R7, R2, PT ;  /* 0x0000000207077248 */ /* 0x000fce0003fe0100 */
.L_x_6111:
        /* <DEDUP_REMOVED lines=20> */
.L_x_6117:
[----:B------:R-:W-:-:S13]  /*18a80*/  ISETP.NE.AND P0, PT, R3, 0x1, PT ;  /* 0x000000010300780c */ /* 0x000fda0003f05270 */
[----:B------:R-:W0:Y:S02]  /*18a90*/  @P0 LDC.64 R4, c[0x0][0x9e8] ;  /* 0x00027a00ff040b82 */ /* 0x000e240000000a00 */
[----:B0-----:R-:W-:-:S05]  /*18aa0*/  @P0 IMAD.HI.U32 R4, R6, R4, RZ ;  /* 0x0000000406040227 */ /* 0x001fca00078e00ff */
[----:B------:R-:W-:-:S07]  /*18ab0*/  @P0 SHF.R.U32.HI R6, RZ, R5, R4 ;  /* 0x00000005ff060219 */ /* 0x000fce0000011604 */
.L_x_6118:
[----:B------:R-:W-:Y:S05]  /*18ac0*/  BSYNC B0 ;  /* 0x0000000000007941 */ /* 0x000fea0003800000 */
.L_x_6116:
[----:B------:R-:W-:-:S05]  /*18ad0*/  IMAD R3, R6, R3, RZ ;  /* 0x0000000306037224 */ /* 0x000fca00078e02ff */
[----:B------:R-:W-:-:S07]  /*18ae0*/  VIMNMX R2, R2, R3, !PT ;  /* 0x0000000302027248 */ /* 0x000fce0007fe0100 */
.L_x_6115:
[----:B------:R-:W-:Y:S01]  /*18af0*/  VIADD R7, R7, 0x3f ;  /* 0x0000003f07077836 */ /* 0x000fe20000000000 */
[----:B------:R-:W-:Y:S04]  /*18b00*/  BSSY B0, `(.L_x_6119) ;  /* 0x00001c6000007945 */ /* 0x000fe80003800000 */
[----:B------:R-:W-:-:S04]  /*18b10*/  SHF.R.S32.HI R3, RZ, 0x1f, R7 ;  /* 0x0000001fff037819 */ /* 0x000fc80000011407 */
[----:B------:R-:W-:Y:S02]  /*18b20*/  LEA.HI R4, R3, R7, RZ, 0x6 ;  /* 0x0000000703047211 */ /* 0x000fe400078f30ff */
[----:B------:R-:W-:Y:S02]  /*18b30*/  SHF.R.S32.HI R3, RZ, 0x1f, R2 ;  /* 0x0000001fff037819 */ /* 0x000fe40000011402 */
[----:B------:R-:W-:Y:S02]  /*18b40*/  SHF.R.S32.HI R4, RZ, 0x6, R4 ;  /* 0x00000006ff047819 */ /* 0x000fe40000011404 */
[----:B------:R-:W-:-:S04]  /*18b50*/  LEA.HI R2, R3, R2, RZ, 0x6 ;  /* 0x0000000203027211 */ /* 0x000fc800078f30ff */
[----:B------:R-:W-:-:S04]  /*18b60*/  SHF.R.S32.HI R2, RZ, 0x6, R2 ;  /* 0x00000006ff027819 */ /* 0x000fc80000011402 */
[----:B------:R-:W-:Y:S02]  /*18b70*/  VIMNMX R3, RZ, R2, !PT ;  /* 0x00000002ff037248 */ /* 0x000fe40007fe0100 */
[----:B------:R-:W-:-:S03]  /*18b80*/  VIMNMX R2, R21, R4, PT ;  /* 0x0000000415027248 */ /* 0x000fc60003fe0100 */
[--C-:B------:R-:W-:Y:S02]  /*18b90*/  IMAD R3, R3, 0x40, -R9.reuse ;  /* 0x0000004003037824 */ /* 0x100fe400078e0a09 */
[----:B------:R-:W-:-:S03]  /*18ba0*/  IMAD R2, R2, 0x40, -R9 ;  /* 0x0000004002027824 */ /* 0x000fc600078e0a09 */
[----:B------:R-:W-:Y:S02]  /*18bb0*/  VIMNMX R3, RZ, R3, !PT ;  /* 0x00000003ff037248 */ /* 0x000fe40007fe0100 */
[----:B------:R-:W-:-:S04]  /*18bc0*/  VIMNMX R2, R2, R10, PT ;  /* 0x0000000a02027248 */ /* 0x000fc80003fe0100 */
[----:B------:R-:W-:Y:S02]  /*18bd0*/  ISETP.GT.AND P0, PT, R2, R3, PT ;  /* 0x000000030200720c */ /* 0x000fe40003f04270 */
[----:B------:R-:W-:-:S11]  /*18be0*/  SHF.R.U32.HI R3, RZ, 0x6, R3 ;  /* 0x00000006ff037819 */ /* 0x000fd60000011603 */
[----:B------:R-:W-:-:S05]  /*18bf0*/  @P0 VIADD R2, R2, 0x3f ;  /* 0x0000003f02020836 */ /* 0x000fca0000000000 */
[----:B------:R-:W-:-:S04]  /*18c00*/  @P0 SHF.R.S32.HI R4, RZ, 0x1f, R2 ;  /* 0x0000001fff040819 */ /* 0x000fc80000011402 */
[----:B------:R-:W-:Y:S01]  /*18c10*/  @P0 LEA.HI R2, R4, R2, RZ, 0x6 ;  /* 0x0000000204020211 */ /* 0x000fe200078f30ff */
[----:B------:R-:W-:-:S03]  /*18c20*/  IMAD.MOV.U32 R4, RZ, RZ, R3 ;  /* 0x000000ffff047224 */ /* 0x000fc600078e0003 */
[----:B------:R-:W-:Y:S02]  /*18c30*/  @P0 SHF.R.S32.HI R4, RZ, 0x6, R2 ;  /* 0x00000006ff040819 */ /* 0x000fe40000011402 */
[----:B------:R-:W-:Y:S02]  /*18c40*/  PLOP3.LUT P0, PT, PT, PT, PT, 0x80, 0x0 ;  /* 0x000000000000781c */ /* 0x000fe40003f0f070 */
[----:B------:R-:W-:-:S13]  /*18c50*/  ISETP.GT.AND P1, PT, R4, R3, PT ;  /* 0x000000030400720c */ /* 0x000fda0003f24270 */
[----:B------:R-:W-:Y:S05]  /*18c60*/  @!P1 BRA `(.L_x_6120) ;  /* 0x0000001800bc9947 */ /* 0x000fea0003800000 */
[----:B------:R-:W-:Y:S01]  /*18c70*/  UMOV UR4, 0xffffffff ;  /* 0xffffffff00047882 */ /* 0x000fe20000000000 */
[----:B------:R-:W-:Y:S02]  /*18c80*/  SEL R2, R19, RZ, !P2 ;  /* 0x000000ff13027207 */ /* 0x000fe40005000000 */
[----:B------:R-:W-:Y:S05]  /*18c90*/  BRA.DIV UR4, `(.L_x_6121) ;  /* 0x0000008604f07947 */ /* 0x000fea000b800000 */
[----:B------:R-:W0:Y:S02]  /*18ca0*/  S2R R5, SR_TID.X ;  /* 0x0000000000057919 */ /* 0x000e240000002100 */
[----:B0-----:R-:W-:-:S04]  /*18cb0*/  SHF.R.U32.HI R5, RZ, 0x5, R5 ;  /* 0x00000005ff057819 */ /* 0x001fc80000011605 */
[----:B------:R-:W-:-:S05]  /*18cc0*/  LOP3.LUT R5, R5, 0x3, RZ, 0xc0, !PT ;  /* 0x0000000305057812 */ /* 0x000fca00078ec0ff */
[----:B------:R0:W1:Y:S02]  /*18cd0*/  SHFL.IDX PT, R14, R5, RZ, 0x1f ;  /* 0x00001fff050e7589 */ /* 0x00006400000e0000 */
.L_x_6331:
[----:B-1----:R-:W-:Y:S02]  /*18ce0*/  ISETP.NE.AND P0, PT, R14, RZ, PT ;  /* 0x000000ff0e00720c */ /* 0x002fe40003f05270 */
[----:B------:R-:W-:-:S11]  /*18cf0*/  PLOP3.LUT P6, PT, PT, PT, PT, 0x8, 0x0 ;  /* 0x000000000000781c */ /* 0x000fd60003fce170 */
[----:B------:R-:W-:Y:S05]  /*18d00*/  @P0 BRA `(.L_x_6122) ;  /* 0x00000000000c0947 */ /* 0x000fea0003800000 */
[----:B------:R-:W-:-:S03]  /*18d10*/  UMOV UR4, 0xffffffff ;  /* 0xffffffff00047882 */ /* 0x000fc60000000000 */
[----:B------:R-:W-:Y:S05]  /*18d20*/  BRA.DIV UR4, `(.L_x_6123) ;  /* 0x0000008a04007947 */ /* 0x000fea000b800000 */
[----:B------:R-:W-:-:S13]  /*18d30*/  ELECT P6, URZ, PT ;  /* 0x00000000003f782f */ /* 0x000fda00038c0000 */
.L_x_6122:
[----:B0-----:R-:W2:Y:S04]  /*18d40*/  LDL R5, [R1+0x48] ;  /* 0x0000480001057983 */ /* 0x001ea80000100800 */
[----:B------:R-:W3:Y:S01]  /*18d50*/  LDL R7, [R1] ;  /* 0x0000000001077983 */ /* 0x000ee20000100800 */
        /* <DEDUP_REMOVED lines=8> */
.L_x_6334:
[----:B------:R-:W-:Y:S05]  /*18de0*/  BSYNC B1 ;  /* 0x0000000000017941 */ /* 0x000fea0003800000 */
.L_x_6124:
[----:B------:R-:W-:Y:S04]  /*18df0*/  BSSY B1, `(.L_x_6126) ;  /* 0x00000be000017945 */ /* 0x000fe80003800000 */
[----:B------:R-:W-:Y:S05]  /*18e00*/  @!P6 BRA `(.L_x_6127) ;  /* 0x0000000800f0e947 */ /* 0x000fea0003800000 */
[----:B------:R-:W2:Y:S04]  /*18e10*/  LDL R9, [R1] ;  /* 0x0000000001097983 */ /* 0x000ea80000100800 */
        /* <DEDUP_REMOVED lines=10> */
.L_x_6335:
[----:B------:R-:W-:Y:S05]  /*18ec0*/  BSYNC B2 ;  /* 0x0000000000027941 */ /* 0x000fea0003800000 */
.L_x_6128:
        /* <DEDUP_REMOVED lines=9> */
.L_x_6131:
[----:B------:R-:W-:Y:S05]  /*18f60*/  BSYNC B2 ;  /* 0x0000000000027941 */ /* 0x000fea0003800000 */
.L_x_6130:
[----:B------:R-:W2:Y:S04]  /*18f70*/  LDL R8, [R1] ;  /* 0x0000000001087983 */ /* 0x000ea80000100800 */
        /* <DEDUP_REMOVED lines=13> */
.L_x_6132:
        /* <DEDUP_REMOVED lines=13> */
.L_x_6336:
[----:B------:R-:W-:Y:S05]  /*19120*/  BSYNC B2 ;  /* 0x0000000000027941 */ /* 0x000fea0003800000 */
.L_x_6133:
[----:B------:R-:W-:Y:S01]  /*19130*/  BSSY B2, `(.L_x_6135) ;  /* 0x000000b000027945 */ /* 0x000fe20003800000 */
[----:B------:R-:W-:Y:S02]  /*19140*/  IMAD.MOV.U32 R10, RZ, RZ, 0x0 ;  /* 0x00000000ff0a7424 */ /* 0x000fe400078e00ff */
[----:B------:R-:W-:Y:S01]  /*19150*/  IMAD.MOV.U32 R11, RZ, RZ, 0x12f00000 ;  /* 0x12f00000ff0b7424 */ /* 0x000fe200078e00ff */
[----:B------:R-:W-:Y:S06]  /*19160*/  @P1 BRA `(.L_x_6136) ;  /* 0x00000000001c1947 */ /* 0x000fec0003800000 */
[----:B------:R-:W2:Y:S01]  /*19170*/  S2R R8, SR_TID.X ;  /* 0x0000000000087919 */ /* 0x000ea20000002100 */
[----:B------:R-:W-:-:S04]  /*19180*/  IMAD.MOV.U32 R7, RZ, RZ, 0x10000 ;  /* 0x00010000ff077424 */ /* 0x000fc800078e00ff */
[----:B------:R3:W-:Y:S01]  /*19190*/  SYNCS.ARRIVE.TRANS64 RZ, [R6+URZ+0x28cb0], R7 ;  /* 0x028cb00706ff79a7 */ /* 0x0007e2000800003f */
[----:B--2---:R-:W-:-:S04]  /*191a0*/  LOP3.LUT R8, R8, 0x1f, RZ, 0xc0, !PT ;  /* 0x0000001f08087812 */ /* 0x004fc800078ec0ff */
[----:B------:R-:W-:-:S13]  /*191b0*/  ISETP.NE.AND P0, PT, R8, RZ, PT ;  /* 0x000000ff0800720c */ /* 0x000fda0003f05270 */
[----:B---3--:R-:W-:Y:S05]  /*191c0*/  @!P0 BRA `(.L_x_6136) ;  /* 0x0000000000048947 */ /* 0x008fea0003800000 */
[----:B------:R-:W-:Y:S01]  /*191d0*/  BPT.TRAP 0x1 ;  /* 0x000000040000795c */ /* 0x000fe20000300000 */
.L_x_6136:
[----:B------:R-:W-:Y:S05]  /*191e0*/  BSYNC B2 ;  /* 0x0000000000027941 */ /* 0x000fea0003800000 */
.L_x_6135:
[----:B------:R-:W2:Y:S04]  /*191f0*/  LDL R8, [R1] ;  /* 0x0000000001087983 */ /* 0x000ea80000100800 */
        /* <DEDUP_REMOVED lines=10> */
.L_x_6137:
        /* <DEDUP_REMOVED lines=15> */
.L_x_6138:
        /* <DEDUP_REMOVED lines=15> */
.L_x_6139:
        /* <DEDUP_REMOVED lines=15> */
.L_x_6140:
        /* <DEDUP_REMOVED lines=15> */
.L_x_6141:
        /* <DEDUP_REMOVED lines=15> */
.L_x_6142:
        /* <DEDUP_REMOVED lines=15> */
.L_x_6143:
        /* <DEDUP_REMOVED lines=15> */
.L_x_6144:
        /* <DEDUP_REMOVED lines=10> */
.L_x_6127:
[----:B------:R-:W-:Y:S05]  /*199d0*/  BSYNC B1 ;  /* 0x0000000000017941 */ /* 0x000fea0003800000 */
.L_x_6126:
[----:B------:R-:W0:Y:S04]  /*199e0*/  LDL.LU R9, [R1+0x8] ;  /* 0x0000080001097983 */ /* 0x000e280000300800 */
[----:B------:R-:W2:Y:S01]  /*199f0*/  LDL.LU R8, [R1+0x14] ;  /* 0x0000140001087983 */ /* 0x000ea20000300800 */
[----:B------:R-:W-:Y:S01]  /*19a00*/  VIADD R4, R4, 0xfffffffe ;  /* 0xfffffffe04047836 */ /* 0x000fe20000000000 */
[----:B------:R-:W-:-:S04]  /*19a10*/  PLOP3.LUT P0, PT, PT, PT, PT, 0x8, 0x0 ;  /* 0x000000000000781c */ /* 0x000fc80003f0e170 */
[----:B------:R-:W-:Y:S01]  /*19a20*/  ISETP.GE.AND P2, PT, R4, R3, PT ;  /* 0x000000030400720c */ /* 0x000fe20003f46270 */
[----:B0-----:R-:W-:-:S05]  /*19a30*/  VIADD R5, R9, 0x1 ;  /* 0x0000000109057836 */ /* 0x001fca0000000000 */
[----:B------:R-:W-:-:S04]  /*19a40*/  ISETP.NE.AND P1, PT, R5, 0x2, PT ;  /* 0x000000020500780c */ /* 0x000fc80003f25270 */
[----:B------:R-:W-:Y:S02]  /*19a50*/  SEL R6, RZ, 0x1, P1 ;  /* 0x00000001ff067807 */ /* 0x000fe40000800000 */
[----:B------:R-:W-:Y:S02]  /*19a60*/  SEL R5, R5, RZ, P1 ;  /* 0x000000ff05057207 */ /* 0x000fe40000800000 */
[----:B--2---:R-:W-:-:S03]  /*19a70*/  LOP3.LUT R8, R8, R6, RZ, 0x3c, !PT ;  /* 0x0000000608087212 */ /* 0x004fc600078e3cff */
[----:B------:R0:W-:Y:S04]  /*19a80*/  STL [R1+0x8], R5 ;  /* 0x0000080501007387 */ /* 0x0001e80000100800 */
[----:B------:R0:W-:Y:S01]  /*19a90*/  STL [R1+0x14], R8 ;  /* 0x0000140801007387 */ /* 0x0001e20000100800 */
[----:B------:R-:W-:Y:S05]  /*19aa0*/  @!P2 BRA `(.L_x_6120) ;  /* 0x0000000c002ca947 */ /* 0x000fea0003800000 */
.L_x_6164:
[----:B------:R-:W-:Y:S05]  /*19ab0*/  YIELD ;  /* 0x0000000000007946 */ /* 0x000fea0003800000 */
[----:B------:R-:W-:Y:S04]  /*19ac0*/  BSSY B1, `(.L_x_6145) ;  /* 0x00000bd000017945 */ /* 0x000fe80003800000 */
[----:B-1----:R-:W-:Y:S05]  /*19ad0*/  @!P6 BRA `(.L_x_6146) ;  /* 0x0000000800ece947 */ /* 0x002fea0003800000 */
[----:B0-----:R-:W2:Y:S04]  /*19ae0*/  LDL R8, [R1] ;  /* 0x0000000001087983 */ /* 0x001ea80000100800 */
[----:B------:R-:W2:Y:S04]  /*19af0*/  LDL R5, [R1+0x8] ;  /* 0x0000080001057983 */ /* 0x000ea80000100800 */
        /* <DEDUP_REMOVED lines=9> */
.L_x_6337:
[----:B------:R-:W-:Y:S05]  /*19b90*/  BSYNC B2 ;  /* 0x0000000000027941 */ /* 0x000fea0003800000 */
.L_x_6147:
        /* <DEDUP_REMOVED lines=9> */
.L_x_6150:
[----:B------:R-:W-:Y:S05]  /*19c30*/  BSYNC B2 ;  /* 0x0000000000027941 */ /* 0x000fea0003800000 */
.L_x_6149:
[----:B------:R-:W2:Y:S04]  /*19c40*/  LDL R8, [R1] ;  /* 0x0000000001087983 */ /* 0x000ea80000100800 */
        /* <DEDUP_REMOVED lines=12> */
.L_x_6151:
        /* <DEDUP_REMOVED lines=13> */
.L_x_6338:
[----:B------:R-:W-:Y:S05]  /*19de0*/  BSYNC B2 ;  /* 0x0000000000027941 */ /* 0x000fea0003800000 */
.L_x_6152:
        /* <DEDUP_REMOVED lines=11> */
.L_x_6155:
[----:B------:R-:W-:Y:S05]  /*19ea0*/  BSYNC B2 ;  /* 0x0000000000027941 */ /* 0x000fea0003800000 */
.L_x_6154:
        /* <DEDUP_REMOVED lines=11> */
.L_x_6156:
        /* <DEDUP_REMOVED lines=15> */
.L_x_6157:
        /* <DEDUP_REMOVED lines=15> */
.L_x_6158:
        /* <DEDUP_REMOVED lines=15> */
.L_x_6159:
        /* <DEDUP_REMOVED lines=15> */
.L_x_6160:
        /* <DEDUP_REMOVED lines=15> */
.L_x_6161:
        /* <DEDUP_REMOVED lines=15> */
.L_x_6162:
        /* <DEDUP_REMOVED lines=15> */
.L_x_6163:
        /* <DEDUP_REMOVED lines=10> */
.L_x_6146:
[----:B------:R-:W-:Y:S05]  /*1a690*/  BSYNC B1 ;  /* 0x0000000000017941 */ /* 0x000fea0003800000 */
.L_x_6145:
[----:B------:R-:W0:Y:S04]  /*1a6a0*/  LDL.LU R9, [R1+0x8] ;  /* 0x0000080001097983 */ /* 0x000e280000300800 */
[----:B------:R-:W2:Y:S01]  /*1a6b0*/  LDL.LU R7, [R1+0x14] ;  /* 0x0000140001077983 */ /* 0x000ea20000300800 */
[C---:B------:R-:W-:Y:S01]  /*1a6c0*/  ISETP.GT.AND P2, PT, R4.reuse, R3, PT ;  /* 0x000000030400720c */ /* 0x040fe20003f44270 */
[----:B------:R-:W-:Y:S02]  /*1a6d0*/  VIADD R4, R4, 0xffffffff ;  /* 0xffffffff04047836 */ /* 0x000fe40000000000 */
[----:B0-----:R-:W-:-:S05]  /*1a6e0*/  VIADD R5, R9, 0x1 ;  /* 0x0000000109057836 */ /* 0x001fca0000000000 */
[----:B------:R-:W-:-:S04]  /*1a6f0*/  ISETP.NE.AND P1, PT, R5, 0x2, PT ;  /* 0x000000020500780c */ /* 0x000fc80003f25270 */
[----:B------:R-:W-:Y:S02]  /*1a700*/  SEL R6, RZ, 0x1, P1 ;  /* 0x00000001ff067807 */ /* 0x000fe40000800000 */
[----:B------:R-:W-:Y:S02]  /*1a710*/  SEL R5, R5, RZ, P1 ;  /* 0x000000ff05057207 */ /* 0x000fe40000800000 */
[----:B--2---:R-:W-:-:S05]  /*1a720*/  LOP3.LUT R7, R7, R6, RZ, 0x3c, !PT ;  /* 0x0000000607077212 */ /* 0x004fca00078e3cff */
[----:B------:R1:W-:Y:S04]  /*1a730*/  STL [R1+0x14], R7 ;  /* 0x0000140701007387 */ /* 0x0003e80000100800 */
[----:B------:R1:W-:Y:S01]  /*1a740*/  STL [R1+0x8], R5 ;  /* 0x0000080501007387 */ /* 0x0003e20000100800 */
[----:B------:R-:W-:Y:S05]  /*1a750*/  @P2 BRA `(.L_x_6164) ;  /* 0xfffffff000d42947 */ /* 0x000fea000383ffff */
.L_x_6120:
[----:B------:R-:W-:Y:S05]  /*1a760*/  BSYNC B0 ;  /* 0x0000000000007941 */ /* 0x000fea0003800000 */
.L_x_6119:
[----:B-1----:R-:W2:Y:S01]  /*1a770*/  LDL R7, [R1+0x28] ;  /* 0x0000280001077983 */ /* 0x002ea20000100800 */
[----:B------:R-:W1:Y:S01]  /*1a780*/  LDC R0, c[0x0][0x448] ;  /* 0x00011200ff007b82 */ /* 0x000e620000000800 */
[----:B------:R-:W-:Y:S07]  /*1a790*/  @!P0 WARPSYNC.ALL ;  /* 0x0000000000008948 */ /* 0x000fee0003800000 */
[----:B------:R-:W-:Y:S01]  /*1a7a0*/  @!P0 BAR.SYNC.DEFER_BLOCKING 0xc, 0x180 ;  /* 0x0306000000008b1d */ /* 0x000fe20000010000 */
[----:B-1----:R-:W-:-:S13]  /*1a7b0*/  ISETP.NE.AND P1, PT, R0, 0x1, PT ;  /* 0x000000010000780c */ /* 0x002fda0003f25270 */
[----:B------:R-:W1:Y:S08]  /*1a7c0*/  @P1 LDC R2, c[0x0][0x44c] ;  /* 0x00011300ff021b82 */ /* 0x000e700000000800 */
[----:B------:R-:W3:Y:S01]  /*1a7d0*/  @P1 LDC R3, c[0x0][0x450] ;  /* 0x00011400ff031b82 */ /* 0x000ee20000000800 */
[----:B--2---:R-:W-:-:S04]  /*1a7e0*/  VIADD R0, R7, 0x3f ;  /* 0x0000003f07007836 */ /* 0x004fc80000000000 */
[----:B-1----:R-:W-:-:S05]  /*1a7f0*/  @P1 IMAD.HI.U32 R2, R0, R2, RZ ;  /* 0x0000000200021227 */ /* 0x002fca00078e00ff */
[----:B---3--:R-:W-:Y:S02]  /*1a800*/  @P1 SHF.R.U32.HI R0, RZ, R3, R2 ;  /* 0x00000003ff001219 */ /* 0x008fe40000011602 */
[----:B------:R-:W1:Y:S03]  /*1a810*/  LDC.64 R2, c[0x0][0x9e0] ;  /* 0x00027800ff027b82 */ /* 0x000e660000000a00 */
[----:B------:R-:W-:Y:S01]  /*1a820*/  IMAD.IADD R0, R20, 0x1, R0 ;  /* 0x0000000114007824 */ /* 0x000fe200078e0200 */
[----:B-1----:R-:W-:-:S03]  /*1a830*/  ISETP.GE.AND P2, PT, R3, 0x1, PT ;  /* 0x000000010300780c */ /* 0x002fc60003f46270 */
[----:B------:R-:W-:-:S10]  /*1a840*/  IMAD.IADD R2, R0, 0x1, R2 ;  /* 0x0000000100027824 */ /* 0x000fd400078e0202 */
[----:B------:R-:W-:Y:S05]  /*1a850*/  @!P2 BRA `(.L_x_6165) ;  /* 0x000000000048a947 */ /* 0x000fea0003800000 */
[C---:B------:R-:W-:Y:S01]  /*1a860*/  ISETP.GT.AND P0, PT, R0.reuse, RZ, PT ;  /* 0x000000ff0000720c */ /* 0x040fe20003f04270 */
[----:B------:R-:W-:Y:S01]  /*1a870*/  BSSY B0, `(.L_x_6166) ;  /* 0x000000e000007945 */ /* 0x000fe20003800000 */
[----:B------:R-:W-:-:S11]  /*1a880*/  VIADD R6, R0, 0xffffffff ;  /* 0xffffffff00067836 */ /* 0x000fd60000000000 */
[----:B------:R-:W-:Y:S05]  /*1a890*/  @P0 BRA `(.L_x_6167) ;  /* 0x00000000001c0947 */ /* 0x000fea0003800000 */
[----:B------:R-:W-:Y:S01]  /*1a8a0*/  ISETP.NE.AND P0, PT, R3, 0x1, PT ;  /* 0x000000010300780c */ /* 0x000fe20003f05270 */
[----:B------:R-:W-:-:S12]  /*1a8b0*/  IMAD.MOV R0, RZ, RZ, -R0 ;  /* 0x000000ffff007224 */ /* 0x000fd800078e0a00 */
[----:B0-----:R-:W0:Y:S02]  /*1a8c0*/  @P0 LDC.64 R4, c[0x0][0x9e8] ;  /* 0x00027a00ff040b82 */ /* 0x001e240000000a00 */
[----:B0-----:R-:W-:-:S05]  /*1a8d0*/  @P0 IMAD.HI.U32 R4, R0, R4, RZ ;  /* 0x0000000400040227 */ /* 0x001fca00078e00ff */
[----:B------:R-:W-:-:S04]  /*1a8e0*/  @P0 SHF.R.U32.HI R0, RZ, R5, R4 ;  /* 0x00000005ff000219 */ /* 0x000fc80000011604 */
[----:B------:R-:W-:Y:S01]  /*1a8f0*/  LOP3.LUT R6, RZ, R0, RZ, 0x33, !PT ;  /* 0x00000000ff067212 */ /* 0x000fe200078e33ff */
[----:B------:R-:W-:Y:S06]  /*1a900*/  BRA `(.L_x_6168) ;  /* 0x0000000000107947 */ /* 0x000fec0003800000 */
.L_x_6167:
[----:B------:R-:W-:-:S13]  /*1a910*/  ISETP.NE.AND P0, PT, R3, 0x1, PT ;  /* 0x000000010300780c */ /* 0x000fda0003f05270 */
[----:B0-----:R-:W0:Y:S02]  /*1a920*/  @P0 LDC.64 R4, c[0x0][0x9e8] ;  /* 0x00027a00ff040b82 */ /* 0x001e240000000a00 */
[----:B0-----:R-:W-:-:S05]  /*1a930*/  @P0 IMAD.HI.U32 R4, R6, R4, RZ ;  /* 0x0000000406040227 */ /* 0x001fca00078e00ff */
[----:B------:R-:W-:-:S07]  /*1a940*/  @P0 SHF.R.U32.HI R6, RZ, R5, R4 ;  /* 0x00000005ff060219 */ /* 0x000fce0000011604 */
.L_x_6168:
[----:B------:R-:W-:Y:S05]  /*1a950*/  BSYNC B0 ;  /* 0x0000000000007941 */ /* 0x000fea0003800000 */
.L_x_6166:
[----:B------:R-:W-:-:S05]  /*1a960*/  IMAD R6, R6, R3, R3 ;  /* 0x0000000306067224 */ /* 0x000fca00078e0203 */
[----:B------:R-:W-:-:S07]  /*1a970*/  VIMNMX R2, R2, R6, PT ;  /* 0x0000000602027248 */ /* 0x000fce0003fe0100 */
.L_x_6165:
[----:B------:R-:W-:Y:S01]  /*1a980*/  VIADD R2, R2, 0x3f ;  /* 0x0000003f02027836 */ /* 0x000fe20000000000 */
[----:B------:R-:W1:Y:S01]  /*1a990*/  @P1 LDC R4, c[0x0][0x450] ;  /* 0x00011400ff041b82 */ /* 0x000e620000000800 */
[----:B------:R-:W-:-:S03]  /*1a9a0*/  ULDC UR4, c[0x0][0x9dc] ;  /* 0x0002770000047ab9 */ /* 0x000fc60000000800 */
[----:B------:R-:W-:-:S04]  /*1a9b0*/  SHF.R.S32.HI R0, RZ, 0x1f, R2 ;  /* 0x0000001fff007819 */ /* 0x000fc80000011402 */
[----:B------:R-:W-:Y:S01]  /*1a9c0*/  LEA.HI R0, R0, R2, RZ, 0x6 ;  /* 0x0000000200007211 */ /* 0x000fe200078f30ff */
[----:B------:R-:W-:-:S03]  /*1a9d0*/  IMAD.MOV.U32 R2, RZ, RZ, R7 ;  /* 0x000000ffff027224 */ /* 0x000fc600078e0007 */
[----:B------:R-:W-:-:S04]  /*1a9e0*/  SHF.R.S32.HI R0, RZ, 0x6, R0 ;  /* 0x00000006ff007819 */ /* 0x000fc80000011400 */
[----:B------:R-:W-:Y:S02]  /*1a9f0*/  VIMNMX R6, R21, R0, PT ;  /* 0x0000000015067248 */ /* 0x000fe40003fe0100 */
[----:B------:R-:W2:Y:S03]  /*1aa00*/  @P1 LDC R0, c[0x0][0x44c] ;  /* 0x00011300ff001b82 */ /* 0x000ea60000000800 */
        /* <DEDUP_REMOVED lines=11> */
[----:B0-----:R-:W0:Y:S02]  /*1aac0*/  @P0 LDC.64 R4, c[0x0][0x9e8] ;  /* 0x00027a00ff040b82 */ /* 0x001e240000000a00 */
[----:B0-----:R-:W-:-:S05]  /*1aad0*/  @P0 IMAD.HI.U32 R4, R2, R4, RZ ;  /* 0x0000000402040227 */ /* 0x001fca00078e00ff */
[----:B------:R-:W-:-:S04]  /*1aae0*/  @P0 SHF.R.U32.HI R2, RZ, R5, R4 ;  /* 0x00000005ff020219 */ /* 0x000fc80000011604 */
[----:B------:R-:W-:Y:S01]  /*1aaf0*/  LOP3.LUT R2, RZ, R2, RZ, 0x33, !PT ;  /* 0x00000002ff027212 */ /* 0x000fe200078e33ff */
[----:B------:R-:W-:Y:S06]  /*1ab00*/  BRA `(.L_x_6172) ;  /* 0x0000000000107947 */ /* 0x000fec0003800000 */
.L_x_6171:
[----:B------:R-:W-:-:S13]  /*1ab10*/  ISETP.NE.AND P0, PT, R3, 0x1, PT ;  /* 0x000000010300780c */ /* 0x000fda0003f05270 */
[----:B0-----:R-:W0:Y:S02]  /*1ab20*/  @P0 LDC.64 R4, c[0x0][0x9e8] ;  /* 0x00027a00ff040b82 */ /* 0x001e240000000a00 */
[----:B0-----:R-:W-:-:S05]  /*1ab30*/  @P0 IMAD.HI.U32 R4, R2, R4, RZ ;  /* 0x0000000402040227 */ /* 0x001fca00078e00ff */
[----:B------:R-:W-:-:S07]  /*1ab40*/  @P0 SHF.R.U32.HI R2, RZ, R5, R4 ;  /* 0x00000005ff020219 */ /* 0x000fce0000011604 */
.L_x_6172:
[----:B------:R-:W-:Y:S05]  /*1ab50*/  BSYNC B0 ;  /* 0x0000000000007941 */ /* 0x000fea0003800000 */
.L_x_6170:
[----:B------:R-:W-:-:S05]  /*1ab60*/  IMAD R2, R2, R3, RZ ;  /* 0x0000000302027224 */ /* 0x000fca00078e02ff */
[----:B------:R-:W-:-:S07]  /*1ab70*/  VIMNMX R0, R0, R2, !PT ;  /* 0x0000000200007248 */ /* 0x000fce0007fe0100 */
.L_x_6169:
[----:B------:R-:W-:Y:S01]  /*1ab80*/  SHF.R.S32.HI R2, RZ, 0x1f, R0 ;  /* 0x0000001fff027819 */ /* 0x000fe20000011400 */
[----:B------:R-:W-:Y:S03]  /*1ab90*/  BSSY B7, `(.L_x_6173) ;  /* 0x00004c6000077945 */ /* 0x000fe60003800000 */
[----:B------:R-:W-:-:S04]  /*1aba0*/  LEA.HI R2, R2, R0, RZ, 0x6 ;  /* 0x0000000002027211 */ /* 0x000fc800078f30ff */
[----:B------:R-:W-:-:S04]  /*1abb0*/  SHF.R.S32.HI R2, RZ, 0x6, R2 ;  /* 0x00000006ff027819 */ /* 0x000fc80000011402 */
        /* <DEDUP_REMOVED lines=8> */
[----:B0-----:R-:W0:Y:S01]  /*1ac40*/  S2R R5, SR_LANEID ;  /* 0x0000000000057919 */ /* 0x001e220000000000 */
        /* <DEDUP_REMOVED lines=10> */
[----:B0-----:R-:W-:Y:S01]  /*1acf0*/  IADD3 R16, R0, UR37, R7 ;  /* 0x0000002500107c10 */ /* 0x001fe2000fffe007 */
[----:B------:R-:W-:Y:S06]  /*1ad00*/  BRA `(.L_x_6175) ;  /* 0x0000004800b87947 */ /* 0x000fec0003800000 */
.L_x_6174:
        /* <DEDUP_REMOVED lines=21> */
.L_x_6177:
[----:B------:R-:W-:Y:S05]  /*1ae60*/  BSYNC B6 ;  /* 0x0000000000067941 */ /* 0x000fea0003800000 */
.L_x_6176:
        /* <DEDUP_REMOVED lines=10> */
[----:B0-----:R-:W-:Y:S02]  /*1af10*/  IMAD.U32 R5, RZ, RZ, UR7 ;  /* 0x00000007ff057e24 */ /* 0x001fe4000f8e00ff */
        /* <DEDUP_REMOVED lines=9> */
.L_x_6180:
        /* <DEDUP_REMOVED lines=15> */
.L_x_6179:
[----:B------:R-:W-:Y:S05]  /*1b0a0*/  BSYNC B6 ;  /* 0x0000000000067941 */ /* 0x000fea0003800000 */
.L_x_6178:
[----:B------:R-:W-:Y:S01]  /*1b0b0*/  ULDC.64 UR4, c[0x0][0x9f8] ;  /* 0x00027e0000047ab9 */ /* 0x000fe20000000a00 */
[----:B------:R-:W2:Y:S01]  /*1b0c0*/  LDL R17, [R1+0x2c] ;  /* 0x00002c0001117983 */ /* 0x000ea20000100800 */
[----:B------:R-:W-:Y:S01]  /*1b0d0*/  ISETP.NE.U32.AND P0, PT, RZ, UR4, PT ;  /* 0x00000004ff007c0c */ /* 0x000fe2000bf05070 */
[----:B------:R-:W-:-:S03]  /*1b0e0*/  IMAD.MOV.U32 R7, RZ, RZ, R19 ;  /* 0x000000ffff077224 */ /* 0x000fc600078e0013 */
[----:B------:R-:W-:Y:S01]  /*1b0f0*/  ISETP.NE.AND.EX P0, PT, RZ, UR5, PT, P0 ;  /* 0x00000005ff007c0c */ /* 0x000fe2000bf05300 */
[----:B------:R-:W-:-:S12]  /*1b100*/  ULDC.64 UR4, c[0x0][0xa08] ;  /* 0x0002820000047ab9 */ /* 0x000fd80000000a00 */
[----:B------:R-:W1:Y:S02]  /*1b110*/  @P0 LDC.64 R2, c[0x0][0x9f8] ;  /* 0x00027e00ff020b82 */ /* 0x000e640000000a00 */
[----:B-1----:R-:W-:-:S05]  /*1b120*/  @P0 IMAD.WIDE R2, R19, 0x4, R2 ;  /* 0x0000000413020825 */ /* 0x002fca00078e0202 */
[----:B------:R1:W0:Y:S02]  /*1b130*/  @P0 LDG.E R7, desc[UR42][R2.64] ;  /* 0x0000002a02070981 */ /* 0x000224000c1e1900 */
[----:B-1----:R-:W1:Y:S02]  /*1b140*/  LDC.64 R2, c[0x0][0x418] ;  /* 0x00010600ff027b82 */ /* 0x002e640000000a00 */
[----:B-1----:R-:W-:Y:S01]  /*1b150*/  LOP3.LUT P0, RZ, R2, UR4, RZ, 0xfc, !PT ;  /* 0x0000000402ff7c12 */ /* 0x002fe2000f80fcff */
[----:B------:R-:W-:-:S03]  /*1b160*/  UMOV UR4, 0xffffffff ;  /* 0xffffffff00047882 */ /* 0x000fc60000000000 */
[----:B------:R-:W-:Y:S01]  /*1b170*/  LOP3.LUT P0, RZ, R3, UR5, RZ, 0xfc, P0 ;  /* 0x0000000503ff7c12 */ /* 0x000fe2000800fcff */
[----:B--2---:R-:W-:Y:S01]  /*1b180*/  VIADD R0, R17, 0xffffffff ;  /* 0xffffffff11007836 */ /* 0x004fe20000000000 */
[----:B0-----:R-:W-:Y:S01]  /*1b190*/  SHF.R.S32.HI R8, RZ, 0x1f, R7 ;  /* 0x0000001fff087819 */ /* 0x001fe20000011407 */
[----:B------:R0:W-:Y:S01]  /*1b1a0*/  STL [R1+0xc], R7 ;  /* 0x00000c0701007387 */ /* 0x0001e20000100800 */
[----:B------:R-:W-:-:S03]  /*1b1b0*/  SEL R17, R7, RZ, !P0 ;  /* 0x000000ff07117207 */ /* 0x000fc60004000000 */
[----:B------:R0:W-:Y:S01]  /*1b1c0*/  STL [R1+0x1c], R8 ;  /* 0x00001c0801007387 */ /* 0x0001e20000100800 */
[----:B------:R-:W-:Y:S05]  /*1b1d0*/  BRA.DIV UR4, `(.L_x_6181) ;  /* 0x00000066045c7947 */ /* 0x000fea000b800000 */
[----:B------:R-:W1:Y:S02]  /*1b1e0*/  S2R R4, SR_TID.X ;  /* 0x0000000000047919 */ /* 0x000e640000002100 */
[----:B-1----:R-:W-:-:S04]  /*1b1f0*/  SHF.R.U32.HI R4, RZ, 0x5, R4 ;  /* 0x00000005ff047819 */ /* 0x002fc80000011604 */
[----:B------:R-:W-:-:S05]  /*1b200*/  LOP3.LUT R4, R4, 0x3, RZ, 0xc0, !PT ;  /* 0x0000000304047812 */ /* 0x000fca00078ec0ff */
[----:B------:R1:W2:Y:S02]  /*1b210*/  SHFL.IDX PT, R14, R4, RZ, 0x1f ;  /* 0x00001fff040e7589 */ /* 0x0002a400000e0000 */
.L_x_6341:
[----:B-1----:R-:W3:Y:S01]  /*1b220*/  LDL.LU R4, [R1+0x18] ;  /* 0x0000180001047983 */ /* 0x002ee20000300800 */
[----:B------:R-:W-:Y:S02]  /*1b230*/  PLOP3.LUT P1, PT, PT, PT, PT, 0x8, 0x0 ;  /* 0x000000000000781c */ /* 0x000fe40003f2e170 */
[----:B--2---:R-:W-:Y:S01]  /*1b240*/  ISETP.NE.AND P0, PT, R14, RZ, PT ;  /* 0x000000ff0e00720c */ /* 0x004fe20003f05270 */
        /* <DEDUP_REMOVED lines=8> */
.L_x_6344:
        /* <DEDUP_REMOVED lines=24> */
.L_x_6184:
[----:B0-----:R-:W3:Y:S04]  /*1b450*/  LDL R7, [R1] ;  /* 0x0000000001077983 */ /* 0x001ee80000100800 */
[----:B-1----:R-:W3:Y:S04]  /*1b460*/  LDL R0, [R1+0x4] ;  /* 0x0000040001007983 */ /* 0x002ee80000100800 */
[----:B--2---:R-:W2:Y:S01]  /*1b470*/  LDL R2, [R1+0x10] ;  /* 0x0000100001027983 */ /* 0x004ea20000100800 */
[----:B---3--:R-:W-:Y:S01]  /*1b480*/  IMAD R0, R0, 0x8, R7 ;  /* 0x0000000800007824 */ /* 0x008fe200078e0207 */
[----:B--2---:R-:W-:-:S04]  /*1b490*/  SHF.L.U32 R2, R2, 0x1f, RZ ;  /* 0x0000001f02027819 */ /* 0x004fc800000006ff */
[----:B------:R-:W0:Y:S02]  /*1b4a0*/  SYNCS.PHASECHK.TRANS64.TRYWAIT P0, [R0+URZ+0x28c40], R2 ;  /* 0x028c4002000075a7 */ /* 0x000e24000800017f */
[----:B0-----:R-:W-:Y:S05]  /*1b4b0*/  @!P0 BRA `(.L_x_6185) ;  /* 0x0000006000f88947 */ /* 0x001fea0003800000 */
.L_x_6345:
        /* <DEDUP_REMOVED lines=11> */
.L_x_6186:
[----:B------:R-:W2:Y:S04]  /*1b570*/  LDL R5, [R1] ;  /* 0x0000000001057983 */ /* 0x000ea80000100800 */
[----:B------:R-:W2:Y:S04]  /*1b580*/  LDL R4, [R1+0x4] ;  /* 0x0000040001047983 */ /* 0x000ea80000100800 */
[----:B------:R-:W3:Y:S04]  /*1b590*/  LDL R6, [R1+0x34] ;  /* 0x0000340001067983 */ /* 0x000ee80000100800 */
[----:B------:R-:W4:Y:S04]  /*1b5a0*/  LDL R3, [R1+0x20] ;  /* 0x0000200001037983 */ /* 0x000f280000100800 */
[----:B0-----:R-:W4:Y:S01]  /*1b5b0*/  LDL.LU R2, [R1+0x18] ;  /* 0x0000180001027983 */ /* 0x001f220000300800 */
        /* <DEDUP_REMOVED lines=13> */
[----:B------:R-:W-:-:S09]  /*1b690*/  LOP3.LUT R2, R2, 0xfffffffe, RZ, 0xc0, !PT ;  /* 0xfffffffe02027812 */ /* 0x000fd200078ec0ff */
[----:B------:R-:W-:Y:S02]  /*1b6a0*/  UIADD3 UR8, UR8, 0x22400, URZ ;  /* 0x0002240008087890 */ /* 0x000fe4000fffe03f */
[----:B------:R-:W-:Y:S01]  /*1b6b0*/  ULEA UR11, UR11, UR4, 0x6 ;  /* 0x000000040b0b7291 */ /* 0x000fe2000f8e303f */
[----:B------:R-:W-:Y:S02]  /*1b6c0*/  @P0 LOP3.LUT R2, R2, 0x1, RZ, 0xfc, !PT ;  /* 0x0000000102020812 */ /* 0x000fe400078efcff */
[----:B------:R-:W-:-:S03]  /*1b6d0*/  UMOV UR4, 0x0 ;  /* 0x0000000000047882 */ /* 0x000fc60000000000 */
[----:B------:R2:W-:Y:S03]  /*1b6e0*/  STL [R1+0x18], R2 ;  /* 0x0000180201007387 */ /* 0x0005e60000100800 */
[----:B------:R2:W-:Y:S01]  /*1b6f0*/  UTMALDG.4D [UR8], [UR6], desc[UR4] ;  /* 0x00000408060075b4 */ /* 0x0005e20008019000 */
[----:B------:R-:W-:Y:S02]  /*1b700*/  NOP ;  /* 0x0000000000007918 */ /* 0x000fe40000000000 */
.L_x_6182:
[----:B-1----:R-:W3:Y:S04]  /*1b710*/  LDL R4, [R1] ;  /* 0x0000000001047983 */ /* 0x002ee80000100800 */
[----:B------:R-:W4:Y:S01]  /*1b720*/  LDL.LU R3, [R1+0x3c] ;  /* 0x00003c0001037983 */ /* 0x000f220000300800 */
[----:B------:R-:W-:Y:S05]  /*1b730*/  WARPSYNC.ALL ;  /* 0x0000000000007948 */ /* 0x000fea0003800000 */
[----:B--2---:R-:W-:Y:S01]  /*1b740*/  ULDC.64 UR4, c[0x0][0x298] ;  /* 0x0000a60000047ab9 */ /* 0x004fe20000000a00 */
[----:B------:R-:W-:Y:S01]  /*1b750*/  BSSY B6, `(.L_x_6187) ;  /* 0x000001c000067945 */ /* 0x000fe20003800000 */
[----:B------:R-:W-:Y:S01]  /*1b760*/  BAR.SYNC.DEFER_BLOCKING 0x8, 0x100 ;  /* 0x0204000000007b1d */ /* 0x000fe20000010000 */
[----:B----4-:R-:W-:-:S05]  /*1b770*/  SHF.R.S32.HI R0, RZ, 0x1f, R3 ;  /* 0x0000001fff007819 */ /* 0x010fca0000011403 */
[----:B------:R-:W-:Y:S02]  /*1b780*/  IMAD R2, R0, UR4, RZ ;  /* 0x0000000400027c24 */ /* 0x000fe4000f8e02ff */
[----:B---3--:R-:W-:Y:S02]  /*1b790*/  VIADD R0, R4, 0x20400 ;  /* 0x0002040004007836 */ /* 0x008fe40000000000 */
        /* <DEDUP_REMOVED lines=23> */
.L_x_6188:
[----:B------:R-:W-:Y:S05]  /*1b910*/  BSYNC B6 ;  /* 0x0000000000067941 */ /* 0x000fea0003800000 */
.L_x_6187:
[----:B-1----:R-:W2:Y:S01]  /*1b920*/  LDL.LU R0, [R1+0x3c] ;  /* 0x00003c0001007983 */ /* 0x002ea20000300800 */
[----:B0-----:R-:W0:Y:S01]  /*1b930*/  LDC R7, c[0x0][0x448] ;  /* 0x00011200ff077b82 */ /* 0x001e220000000800 */
[----:B------:R-:W-:Y:S01]  /*1b940*/  ULDC.64 UR4, c[0x0][0x2d8] ;  /* 0x0000b60000047ab9 */ /* 0x000fe20000000a00 */
[----:B------:R-:W-:Y:S01]  /*1b950*/  ULDC UR6, c[0x0][0x2b8] ;  /* 0x0000ae0000067ab9 */ /* 0x000fe20000000800 */
[----:B------:R-:W2:Y:S04]  /*1b960*/  LDL.LU.64 R2, [R1+0x40] ;  /* 0x0000400001027983 */ /* 0x000ea80000300a00 */
[----:B------:R-:W3:Y:S04]  /*1b970*/  LDL R12, [R1+0x28] ;  /* 0x00002800010c7983 */ /* 0x000ee80000100800 */
[----:B------:R1:W5:Y:S01]  /*1b980*/  LDL R9, [R1+0x4c] ;  /* 0x00004c0001097983 */ /* 0x0003620000100800 */
[----:B------:R-:W4:Y:S01]  /*1b990*/  S2R R5, SR_TID.X ;  /* 0x0000000000057919 */ /* 0x000f220000002100 */
[----:B------:R-:W1:Y:S01]  /*1b9a0*/  S2R R8, SR_TID.X ;  /* 0x0000000000087919 */ /* 0x000e620000002100 */
[----:B----4-:R-:W-:-:S04]  /*1b9b0*/  LOP3.LUT R5, R5, 0x7f, RZ, 0xc0, !PT ;  /* 0x0000007f05057812 */ /* 0x010fc800078ec0ff */
[----:B------:R-:W-:Y:S01]  /*1b9c0*/  SHF.R.U32.HI R5, RZ, 0x3, R5 ;  /* 0x00000003ff057819 */ /* 0x000fe20000011605 */
[----:B-1----:R-:W-:-:S05]  /*1b9d0*/  IMAD.SHL.U32 R8, R8, 0x10, RZ ;  /* 0x0000001008087824 */ /* 0x002fca00078e00ff */
[----:B------:R-:W-:Y:S01]  /*1b9e0*/  LOP3.LUT R8, R5, 0x70, R8, 0xf8, !PT ;  /* 0x0000007005087812 */ /* 0x000fe200078ef808 */
[----:B------:R-:W1:Y:S02]  /*1b9f0*/  S2R R10, SR_TID.X ;  /* 0x00000000000a7919 */ /* 0x000e640000002100 */
[----:B-1----:R-:W-:-:S05]  /*1ba00*/  IMAD.SHL.U32 R10, R10, 0x8, RZ ;  /* 0x000000080a0a7824 */ /* 0x002fca00078e00ff */
[----:B------:R-:W-:Y:S01]  /*1ba10*/  LOP3.LUT R10, R10, 0x38, RZ, 0xc0, !PT ;  /* 0x000000380a0a7812 */ /* 0x000fe200078ec0ff */
        /* <DEDUP_REMOVED lines=13> */
[----:B0-----:R-:W-:-:S13]  /*1baf0*/  ISETP.NE.AND P0, PT, R7, 0x1, PT ;  /* 0x000000010700780c */ /* 0x001fda0003f05270 */
        /* <DEDUP_REMOVED lines=59> */
[----:B0-----:R-:W0:Y:S07]  /*1beb0*/  SHFL.IDX PT, R6, R3, 0x2, 0x181f ;  /* 0x00581f0003067f89 */ /* 0x001e2e00000e0000 */
[----:B-1----:R-:W-:-:S05]  /*1bec0*/  @!P1 LEA R5, P2, R10, R5, 0x1 ;  /* 0x000000050a059211 */ /* 0x002fca00078408ff */
[----:B0-----:R-:W-:-:S04]  /*1bed0*/  @!P1 IMAD.X R6, RZ, RZ, R6, P2 ;  /* 0x000000ffff069224 */ /* 0x001fc800010e0606 */
[----:B------:R-:W-:Y:S02]  /*1bee0*/  @!P1 IMAD.MOV.U32 R7, RZ, RZ, R6 ;  /* 0x000000ffff079224 */ /* 0x000fe400078e0006 */
[----:B------:R-:W-:Y:S02]  /*1bef0*/  @!P1 IMAD.MOV.U32 R6, RZ, RZ, R5 ;  /* 0x000000ffff069224 */ /* 0x000fe400078e0005 */
[----:B------:R0:W1:Y:S04]  /*1bf00*/  SHFL.IDX PT, R5, R3, 0x3, 0x181f ;  /* 0x00781f0003057f89 */ /* 0x00006800000e0000 */
[----:B------:R0:W-:Y:S04]  /*1bf10*/  @!P1 LDGSTS.E.BYPASS.LTC128B.128 [R9+0x21400], desc[UR42][R6.64], !P0 ;  /* 0x2140000006099fae */ /* 0x0001e8000c101d6a */
[----:B------:R0:W2:Y:S02]  /*1bf20*/  SHFL.IDX PT, R3, R4, 0x3, 0x181f ;  /* 0x00781f0004037f89 */ /* 0x0000a400000e0000 */
.L_x_6354:
[----:B------:R3:W5:Y:S01]  /*1bf30*/  LDL R8, [R1] ;  /* 0x0000000001087983 */ /* 0x0007620000100800 */
[----:B------:R-:W-:-:S05]  /*1bf40*/  VIADD R0, R0, 0x30 ;  /* 0x0000003000007836 */ /* 0x000fca0000000000 */
[----:B------:R-:W-:-:S13]  /*1bf50*/  ISETP.GE.AND P1, PT, R0, R2, PT ;  /* 0x000000020000720c */ /* 0x000fda0003f26270 */
[----:B--2---:R-:W-:-:S05]  /*1bf60*/  @!P1 LEA R2, P2, R10, R3, 0x1 ;  /* 0x000000030a029211 */ /* 0x004fca00078408ff */
[----:B01----:R-:W-:-:S05]  /*1bf70*/  @!P1 IMAD.X R3, RZ, RZ, R5, P2 ;  /* 0x000000ffff039224 */ /* 0x003fca00010e0605 */
[----:B------:R-:W-:Y:S01]  /*1bf80*/  @!PT LDS RZ, [RZ] ;  /* 0x00000000fffff984 */ /* 0x000fe20000000800 */
[----:B------:R-:W-:Y:S01]  /*1bf90*/  @!PT LDS RZ, [RZ] ;  /* 0x00000000fffff984 */ /* 0x000fe20000000800 */
[----:B------:R-:W-:Y:S01]  /*1bfa0*/  @!PT LDS RZ, [RZ] ;  /* 0x00000000fffff984 */ /* 0x000fe20000000800 */
[----:B------:R3:W-:Y:S01]  /*1bfb0*/  @!P1 LDGSTS.E.BYPASS.LTC128B.128 [R9+0x21c00], desc[UR42][R2.64], !P0 ;  /* 0x21c0000002099fae */ /* 0x0007e2000c101d6a */
[----:B------:R-:W-:Y:S01]  /*1bfc0*/  PLOP3.LUT P0, PT, PT, PT, PT, 0x80, 0x0 ;  /* 0x000000000000781c */ /* 0x000fe20003f0f070 */
[----:B------:R-:W-:-:S12]  /*1bfd0*/  NOP ;  /* 0x0000000000007918 */ /* 0x000fd80000000000 */
.L_x_6190:
[----:B---3--:R-:W2:Y:S01]  /*1bfe0*/  LDL R2, [R1] ;  /* 0x0000000001027983 */ /* 0x008ea20000100800 */
        /* <DEDUP_REMOVED lines=18> */
.L_x_6355:
[----:B------:R-:W-:Y:S05]  /*1c110*/  BSYNC B0 ;  /* 0x0000000000007941 */ /* 0x000fea0003800000 */
.L_x_6191:
[----:B0-----:R-:W2:Y:S01]  /*1c120*/  LDL R2, [R1+0x18] ;  /* 0x0000180001027983 */ /* 0x001ea20000100800 */
[----:B------:R-:W-:Y:S01]  /*1c130*/  BSSY B0, `(.L_x_6193) ;  /* 0x000009a000007945 */ /* 0x000fe20003800000 */
[----:B--2---:R-:W-:-:S13]  /*1c140*/  LOP3.LUT P0, RZ, R2, 0x1, RZ, 0xc0, !PT ;  /* 0x0000000102ff7812 */ /* 0x004fda000780c0ff */
[----:B------:R-:W-:Y:S05]  /*1c150*/  @!P0 BRA `(.L_x_6194) ;  /* 0x00000008005c8947 */ /* 0x000fea0003800000 */
[----:B------:R-:W2:Y:S04]  /*1c160*/  LDL R5, [R1] ;  /* 0x0000000001057983 */ /* 0x000ea80000100800 */
        /* <DEDUP_REMOVED lines=10> */
.L_x_6356:
[----:B------:R-:W-:Y:S05]  /*1c210*/  BSYNC B1 ;  /* 0x0000000000017941 */ /* 0x000fea0003800000 */
.L_x_6195:
        /* <DEDUP_REMOVED lines=9> */
.L_x_6198:
[----:B------:R-:W-:Y:S05]  /*1c2b0*/  BSYNC B1 ;  /* 0x0000000000017941 */ /* 0x000fea0003800000 */
.L_x_6197:
[----:B------:R-:W2:Y:S04]  /*1c2c0*/  LDL R5, [R1+0x20] ;  /* 0x0000200001057983 */ /* 0x000ea80000100800 */
[----:B------:R-:W2:Y:S04]  /*1c2d0*/  LDL.LU R3, [R1+0x34] ;  /* 0x0000340001037983 */ /* 0x000ea80000300800 */
[----:B------:R-:W3:Y:S04]  /*1c2e0*/  LDL R4, [R1] ;  /* 0x0000000001047983 */ /* 0x000ee80000100800 */
        /* <DEDUP_REMOVED lines=11> */
.L_x_6199:
        /* <DEDUP_REMOVED lines=15> */
.L_x_6200:
        /* <DEDUP_REMOVED lines=15> */
.L_x_6201:
        /* <DEDUP_REMOVED lines=15> */
.L_x_6202:
        /* <DEDUP_REMOVED lines=15> */
.L_x_6203:
        /* <DEDUP_REMOVED lines=15> */
.L_x_6204:
        /* <DEDUP_REMOVED lines=15> */
.L_x_6205:
        /* <DEDUP_REMOVED lines=15> */
.L_x_6206:
        /* <DEDUP_REMOVED lines=10> */
.L_x_6194:
[----:B------:R-:W-:Y:S05]  /*1cad0*/  BSYNC B0 ;  /* 0x0000000000007941 */ /* 0x000fea0003800000 */
.L_x_6193:
[----:B------:R-:W2:Y:S04]  /*1cae0*/  LDL R4, [R1+0x2c] ;  /* 0x00002c0001047983 */ /* 0x000ea80000100800 */
[----:B------:R-:W3:Y:S01]  /*1caf0*/  LDL R5, [R1+0x24] ;  /* 0x0000240001057983 */ /* 0x000ee20000100800 */
[----:B------:R-:W-:Y:S01]  /*1cb00*/  BSSY B0, `(.L_x_6207) ;  /* 0x00002b3000007945 */ /* 0x000fe20003800000 */
[----:B--2---:R-:W-:-:S05]  /*1cb10*/  VIADD R0, R4, 0xfffffffe ;  /* 0xfffffffe04007836 */ /* 0x004fca0000000000 */
[----:B---3--:R-:W-:-:S13]  /*1cb20*/  ISETP.GE.AND P0, PT, R0, R5, PT ;  /* 0x000000050000720c */ /* 0x008fda0003f06270 */
[----:B------:R-:W-:Y:S05]  /*1cb30*/  @!P0 BRA `(.L_x_6208) ;  /* 0x0000002800bc8947 */ /* 0x000fea0003800000 */
[----:B------:R-:W-:Y:S01]  /*1cb40*/  IMAD.MOV R2, RZ, RZ, -R4 ;  /* 0x000000ffff027224 */ /* 0x000fe200078e0a04 */
[----:B------:R-:W-:Y:S01]  /*1cb50*/  LOP3.LUT R6, RZ, R5, RZ, 0x33, !PT ;  /* 0x00000005ff067212 */ /* 0x000fe200078e33ff */
        /* <DEDUP_REMOVED lines=42> */
.L_x_6213:
        /* <DEDUP_REMOVED lines=9> */
.L_x_6357:
[----:B------:R-:W-:Y:S05]  /*1ce90*/  BSYNC B3 ;  /* 0x0000000000037941 */ /* 0x000fea0003800000 */
.L_x_6214:
        /* <DEDUP_REMOVED lines=9> */
.L_x_6217:
[----:B------:R-:W-:Y:S05]  /*1cf30*/  BSYNC B3 ;  /* 0x0000000000037941 */ /* 0x000fea0003800000 */
.L_x_6216:
        /* <DEDUP_REMOVED lines=14> */
.L_x_6218:
        /* <DEDUP_REMOVED lines=13> */
.L_x_6358:
[----:B------:R-:W-:Y:S05]  /*1d0f0*/  BSYNC B3 ;  /* 0x0000000000037941 */ /* 0x000fea0003800000 */
.L_x_6219:
        /* <DEDUP_REMOVED lines=11> */
.L_x_6222:
[----:B------:R-:W-:Y:S05]  /*1d1b0*/  BSYNC B3 ;  /* 0x0000000000037941 */ /* 0x000fea0003800000 */
.L_x_6221:
        /* <DEDUP_REMOVED lines=11> */
.L_x_6223:
        /* <DEDUP_REMOVED lines=15> */
.L_x_6224:
        /* <DEDUP_REMOVED lines=15> */
.L_x_6225:
        /* <DEDUP_REMOVED lines=15> */
.L_x_6226:
        /* <DEDUP_REMOVED lines=15> */
.L_x_6227:
        /* <DEDUP_REMOVED lines=15> */
.L_x_6228:
        /* <DEDUP_REMOVED lines=15> */
.L_x_6229:
        /* <DEDUP_REMOVED lines=15> */
.L_x_6230:
        /* <DEDUP_REMOVED lines=10> */
.L_x_6212:
[----:B------:R-:W-:Y:S05]  /*1d9a0*/  BSYNC B1 ;  /* 0x0000000000017941 */ /* 0x000fea0003800000 */
.L_x_6211:
[----:B------:R-:W2:Y:S02]  /*1d9b0*/  LDL R4, [R1+0x2c] ;  /* 0x00002c0001047983 */ /* 0x000ea40000100800 */
[----:B--2---:R-:W-:-:S07]  /*1d9c0*/  VIADD R0, R4, 0xfffffffd ;  /* 0xfffffffd04007836 */ /* 0x004fce0000000000 */
.L_x_6210:
[----:B------:R-:W-:Y:S05]  /*1d9d0*/  BSYNC B2 ;  /* 0x0000000000027941 */ /* 0x000fea0003800000 */
.L_x_6209:
[----:B------:R-:W2:Y:S01]  /*1d9e0*/  LDL.LU R2, [R1+0x2c] ;  /* 0x00002c0001027983 */ /* 0x000ea20000300800 */
[----:B------:R-:W-:Y:S01]  /*1d9f0*/  VIADD R6, R6, 0xfffffffe ;  /* 0xfffffffe06067836 */ /* 0x000fe20000000000 */
[----:B--2---:R-:W-:-:S04]  /*1da00*/  LOP3.LUT R2, RZ, R2, RZ, 0x33, !PT ;  /* 0x00000002ff027212 */ /* 0x004fc800078e33ff */
[----:B------:R-:W-:-:S13]  /*1da10*/  ISETP.NE.AND P0, PT, R6, R2, PT ;  /* 0x000000020600720c */ /* 0x000fda0003f05270 */
[----:B------:R-:W-:Y:S05]  /*1da20*/  @!P0 BRA `(.L_x_6208) ;  /* 0x0000001c00008947 */ /* 0x000fea0003800000 */
.L_x_6271:
[----:B------:R-:W2:Y:S04]  /*1da30*/  LDL R4, [R1+0x18] ;  /* 0x0000180001047983 */ /* 0x000ea80000100800 */
[----:B------:R-:W0:Y:S04]  /*1da40*/  LDL.LU R3, [R1+0x4] ;  /* 0x0000040001037983 */ /* 0x000e280000300800 */
        /* <DEDUP_REMOVED lines=34> */
.L_x_6233:
[----:B------:R-:W2:Y:S01]  /*1dc70*/  LDL R2, [R1] ;  /* 0x0000000001027983 */ /* 0x000ea20000100800 */
[----:B------:R-:W-:Y:S01]  /*1dc80*/  SHF.L.U32 R3, R6, 0x1f, RZ ;  /* 0x0000001f06037819 */ /* 0x000fe200000006ff */
[----:B------:R-:W-:Y:S01]  /*1dc90*/  BSSY B2, `(.L_x_6234) ;  /* 0x0000007000027945 */ /* 0x000fe20003800000 */
[----:B0-----:R-:W0:Y:S02]  /*1dca0*/  S2R R4, SR_TID.X ;  /* 0x0000000000047919 */ /* 0x001e240000002100 */
[----:B0-----:R-:W-:-:S04]  /*1dcb0*/  LOP3.LUT R4, R4, 0x7f, RZ, 0xc0, !PT ;  /* 0x0000007f04047812 */ /* 0x001fc800078ec0ff */
[----:B------:R-:W-:Y:S01]  /*1dcc0*/  ISETP.NE.AND P1, PT, R4, RZ, PT ;  /* 0x000000ff0400720c */ /* 0x000fe20003f25270 */
[----:B--2---:R-:W-:-:S04]  /*1dcd0*/  IMAD R2, R7, 0x8, R2 ;  /* 0x0000000807027824 */ /* 0x004fc800078e0202 */
[----:B------:R-:W0:Y:S02]  /*1dce0*/  SYNCS.PHASECHK.TRANS64.TRYWAIT P0, [R2+URZ+0x28c40], R3 ;  /* 0x028c4003020075a7 */ /* 0x000e24000800017f */
[----:B0-----:R-:W-:Y:S06]  /*1dcf0*/  @!P0 BRA `(.L_x_6235) ;  /* 0x0000004000948947 */ /* 0x001fec0003800000 */
.L_x_6359:
[----:B------:R-:W-:Y:S05]  /*1dd00*/  BSYNC B2 ;  /* 0x0000000000027941 */ /* 0x000fea0003800000 */
.L_x_6234:
        /* <DEDUP_REMOVED lines=9> */
.L_x_6237:
[----:B------:R-:W-:Y:S05]  /*1dda0*/  BSYNC B2 ;  /* 0x0000000000027941 */ /* 0x000fea0003800000 */
.L_x_6236:
        /* <DEDUP_REMOVED lines=13> */
.L_x_6238:
        /* <DEDUP_REMOVED lines=13> */
.L_x_6360:
[----:B------:R-:W-:Y:S05]  /*1df50*/  BSYNC B2 ;  /* 0x0000000000027941 */ /* 0x000fea0003800000 */
.L_x_6239:
        /* <DEDUP_REMOVED lines=11> */
.L_x_6242:
[----:B------:R-:W-:Y:S05]  /*1e010*/  BSYNC B2 ;  /* 0x0000000000027941 */ /* 0x000fea0003800000 */
.L_x_6241:
[----:B01----:R-:W2:Y:S01]  /*1e020*/  LDL R3, [R1] ;  /* 0x0000000001037983 */ /* 0x003ea20000100800 */
        /* <DEDUP_REMOVED lines=9> */
.L_x_6243:
        /* <DEDUP_REMOVED lines=15> */
.L_x_6244:
        /* <DEDUP_REMOVED lines=15> */
.L_x_6245:
        /* <DEDUP_REMOVED lines=15> */
.L_x_6246:
        /* <DEDUP_REMOVED lines=15> */
.L_x_6247:
        /* <DEDUP_REMOVED lines=15> */
.L_x_6248:
        /* <DEDUP_REMOVED lines=15> */
.L_x_6249:
        /* <DEDUP_REMOVED lines=15> */
.L_x_6250:
        /* <DEDUP_REMOVED lines=10> */
.L_x_6232:
[----:B------:R-:W-:Y:S05]  /*1e7f0*/  BSYNC B1 ;  /* 0x0000000000017941 */ /* 0x000fea0003800000 */
.L_x_6231:
[----:B------:R-:W2:Y:S01]  /*1e800*/  LDL R5, [R1+0x18] ;  /* 0x0000180001057983 */ /* 0x000ea20000100800 */
[----:B------:R-:W-:Y:S01]  /*1e810*/  VIADD R7, R7, 0x1 ;  /* 0x0000000107077836 */ /* 0x000fe20000000000 */
[----:B------:R-:W-:Y:S04]  /*1e820*/  BSSY B1, `(.L_x_6251) ;  /* 0x00000dc000017945 */ /* 0x000fe80003800000 */
[----:B------:R-:W-:-:S04]  /*1e830*/  ISETP.NE.AND P0, PT, R7, 0x2, PT ;  /* 0x000000020700780c */ /* 0x000fc80003f05270 */
[----:B------:R-:W-:Y:S02]  /*1e840*/  SEL R2, RZ, 0x1, P0 ;  /* 0x00000001ff027807 */ /* 0x000fe40000000000 */
[----:B------:R-:W-:Y:S02]  /*1e850*/  SEL R9, R7, RZ, P0 ;  /* 0x000000ff07097207 */ /* 0x000fe40000000000 */
[----:B-----5:R-:W-:Y:S01]  /*1e860*/  LOP3.LUT R8, R6, R2, RZ, 0x3c, !PT ;  /* 0x0000000206087212 */ /* 0x020fe200078e3cff */
[----:B------:R-:W-:-:S04]  /*1e870*/  VIADD R6, R0, 0xffffffff ;  /* 0xffffffff00067836 */ /* 0x000fc80000000000 */
[----:B------:R0:W-:Y:S04]  /*1e880*/  STL [R1+0x10], R8 ;  /* 0x0000100801007387 */ /* 0x0001e80000100800 */
[----:B------:R0:W-:Y:S01]  /*1e890*/  STL [R1+0x4], R9 ;  /* 0x0000040901007387 */ /* 0x0001e20000100800 */
[----:B--2---:R-:W-:-:S13]  /*1e8a0*/  LOP3.LUT P2, RZ, R5, 0x1, RZ, 0xc0, !PT ;  /* 0x0000000105ff7812 */ /* 0x004fda000784c0ff */
[----:B0-----:R-:W-:Y:S05]  /*1e8b0*/  @!P2 BRA `(.L_x_6252) ;  /* 0x0000000c0048a947 */ /* 0x001fea0003800000 */
        /* <DEDUP_REMOVED lines=24> */
.L_x_6253:
[----:B------:R-:W2:Y:S01]  /*1ea40*/  LDL R2, [R1] ;  /* 0x0000000001027983 */ /* 0x000ea20000100800 */
[----:B------:R-:W-:Y:S01]  /*1ea50*/  BSSY B2, `(.L_x_6254) ;  /* 0x0000008000027945 */ /* 0x000fe20003800000 */
[----:B0-----:R-:W0:Y:S02]  /*1ea60*/  S2R R4, SR_TID.X ;  /* 0x0000000000047919 */ /* 0x001e240000002100 */
[----:B0-----:R-:W-:-:S04]  /*1ea70*/  LOP3.LUT R4, R4, 0x7f, RZ, 0xc0, !PT ;  /* 0x0000007f04047812 */ /* 0x001fc800078ec0ff */
[----:B------:R-:W-:Y:S01]  /*1ea80*/  ISETP.NE.AND P1, PT, R4, RZ, PT ;  /* 0x000000ff0400720c */ /* 0x000fe20003f25270 */
[----:B--2---:R-:W-:Y:S01]  /*1ea90*/  IMAD R3, R9, 0x8, R2 ;  /* 0x0000000809037824 */ /* 0x004fe200078e0202 */
[----:B------:R-:W-:-:S04]  /*1eaa0*/  SHF.L.U32 R2, R8, 0x1f, RZ ;  /* 0x0000001f08027819 */ /* 0x000fc800000006ff */
[----:B------:R-:W0:Y:S02]  /*1eab0*/  SYNCS.PHASECHK.TRANS64.TRYWAIT P0, [R3+URZ+0x28c40], R2 ;  /* 0x028c4002030075a7 */ /* 0x000e24000800017f */
[----:B0-----:R-:W-:Y:S05]  /*1eac0*/  @!P0 BRA `(.L_x_6255) ;  /* 0x0000003400488947 */ /* 0x001fea0003800000 */
.L_x_6361:
[----:B------:R-:W-:Y:S05]  /*1ead0*/  BSYNC B2 ;  /* 0x0000000000027941 */ /* 0x000fea0003800000 */
.L_x_6254:
        /* <DEDUP_REMOVED lines=9> */
.L_x_6257:
[----:B------:R-:W-:Y:S05]  /*1eb70*/  BSYNC B2 ;  /* 0x0000000000027941 */ /* 0x000fea0003800000 */
.L_x_6256:
[----:B------:R-:W2:Y:S04]  /*1eb80*/  LDL R8, [R1] ;  /* 0x0000000001087983 */ /* 0x000ea80000100800 */
        /* <DEDUP_REMOVED lines=13> */
.L_x_6258:
        /* <DEDUP_REMOVED lines=13> */
.L_x_6362:
[----:B------:R-:W-:Y:S05]  /*1ed30*/  BSYNC B2 ;  /* 0x0000000000027941 */ /* 0x000fea0003800000 */
.L_x_6259:
        /* <DEDUP_REMOVED lines=11> */
.L_x_6262:
[----:B------:R-:W-:Y:S05]  /*1edf0*/  BSYNC B2 ;  /* 0x0000000000027941 */ /* 0x000fea0003800000 */
.L_x_6261:
        /* <DEDUP_REMOVED lines=11> */
.L_x_6263:
        /* <DEDUP_REMOVED lines=15> */
.L_x_6264:
        /* <DEDUP_REMOVED lines=15> */
.L_x_6265:
        /* <DEDUP_REMOVED lines=15> */
.L_x_6266:
        /* <DEDUP_REMOVED lines=15> */
.L_x_6267:
        /* <DEDUP_REMOVED lines=15> */
.L_x_6268:
        /* <DEDUP_REMOVED lines=15> */
.L_x_6269:
        /* <DEDUP_REMOVED lines=15> */
.L_x_6270:
        /* <DEDUP_REMOVED lines=10> */
.L_x_6252:
[----:B------:R-:W-:Y:S05]  /*1f5e0*/  BSYNC B1 ;  /* 0x0000000000017941 */ /* 0x000fea0003800000 */
.L_x_6251:
[----:B------:R-:W2:Y:S01]  /*1f5f0*/  LDL R5, [R1+0x24] ;  /* 0x0000240001057983 */ /* 0x000ea20000100800 */
[----:B------:R-:W-:Y:S01]  /*1f600*/  VIADD R0, R0, 0xfffffffe ;  /* 0xfffffffe00007836 */ /* 0x000fe20000000000 */
[----:B--2---:R-:W-:-:S13]  /*1f610*/  ISETP.GT.AND P0, PT, R6, R5, PT ;  /* 0x000000050600720c */ /* 0x004fda0003f04270 */
[----:B------:R-:W-:Y:S05]  /*1f620*/  @P0 BRA `(.L_x_6271) ;  /* 0xffffffe400000947 */ /* 0x000fea000383ffff */
.L_x_6208:
[----:B------:R-:W-:Y:S05]  /*1f630*/  BSYNC B0 ;  /* 0x0000000000007941 */ /* 0x000fea0003800000 */
.L_x_6207:
        /* <DEDUP_REMOVED lines=24> */
.L_x_6273:
[----:B------:R-:W-:Y:S05]  /*1f7c0*/  BSYNC B0 ;  /* 0x0000000000007941 */ /* 0x000fea0003800000 */
.L_x_6272:
[----:B------:R-:W-:-:S05]  /*1f7d0*/  SEL R0, R0, RZ, P0 ;  /* 0x000000ff00007207 */ /* 0x000fca0000000000 */
[----:B------:R2:W-:Y:S02]  /*1f7e0*/  STL [R1+0x4], R0 ;  /* 0x0000040001007387 */ /* 0x0005e40000100800 */
.L_x_6175:
[----:B------:R-:W-:Y:S05]  /*1f7f0*/  BSYNC B7 ;  /* 0x0000000000077941 */ /* 0x000fea0003800000 */
.L_x_6173:
        /* <DEDUP_REMOVED lines=10> */
[----:B------:R2:W-:Y:S01]  /*1f8a0*/  STL [R1], R0 ;  /* 0x0000000001007387 */ /* 0x0005e20000100800 */
[----:B------:R-:W-:Y:S06]  /*1f8b0*/  BAR.ARV 0x4, 0x180 ;  /* 0x0106000000007b1d */ /* 0x000fec0000002000 */
[----:B------:R-:W-:Y:S05]  /*1f8c0*/  BRA `(.L_x_6275) ;  /* 0x0000000800d47947 */ /* 0x000fea0003800000 */
.L_x_6274:
[----:B------:R-:W2:Y:S01]  /*1f8d0*/  S2R R6, SR_TID.X ;  /* 0x0000000000067919 */ /* 0x000ea20000002100 */
[----:B------:R-:W-:Y:S01]  /*1f8e0*/  UMOV UR4, 0xffffffff ;  /* 0xffffffff00047882 */ /* 0x000fe20000000000 */
[----:B--2---:R-:W-:-:S04]  /*1f8f0*/  LOP3.LUT R6, R6, 0x1f, RZ, 0xc0, !PT ;  /* 0x0000001f06067812 */ /* 0x004fc800078ec0ff */
[----:B------:R-:W-:Y:S01]  /*1f900*/  ISETP.NE.AND P0, PT, R6, 0x1f, PT ;  /* 0x0000001f0600780c */ /* 0x000fe20003f05270 */
[----:B------:R-:W-:-:S12]  /*1f910*/  BRA.DIV UR4, `(.L_x_6276) ;  /* 0x0000002604dc7947 */ /* 0x000fd8000b800000 */
[----:B0-----:R-:W-:Y:S01]  /*1f920*/  IMAD.IADD R5, R19, 0x1, R6 ;  /* 0x0000000113057824 */ /* 0x001fe200078e0206 */
[----:B------:R-:W-:-:S04]  /*1f930*/  ULDC UR4, c[0x0][0xc3c] ;  /* 0x00030f0000047ab9 */ /* 0x000fc80000000800 */
[----:B------:R-:W-:-:S13]  /*1f940*/  ISETP.GE.OR P1, PT, R5, UR4, !P0 ;  /* 0x0000000405007c0c */ /* 0x000fda000c726670 */
[----:B-1----:R-:W0:Y:S02]  /*1f950*/  @!P1 LDC.64 R2, c[0x0][0xc80] ;  /* 0x00032000ff029b82 */ /* 0x002e240000000a00 */
[----:B0-----:R-:W-:-:S06]  /*1f960*/  @!P1 IMAD.WIDE R2, R5, 0x4, R2 ;  /* 0x0000000405029825 */ /* 0x001fcc00078e0202 */
[----:B------:R0:W2:Y:S01]  /*1f970*/  @!P1 LDG.E R3, desc[UR42][R2.64] ;  /* 0x0000002a02039981 */ /* 0x0000a2000c1e1900 */
[C---:B------:R-:W-:Y:S02]  /*1f980*/  ISETP.GE.U32.AND P2, PT, R6.reuse, 0x2, PT ;  /* 0x000000020600780c */ /* 0x040fe40003f46070 */
[C---:B------:R-:W-:Y:S01]  /*1f990*/  ISETP.GE.U32.AND P3, PT, R6.reuse, 0x4, PT ;  /* 0x000000040600780c */ /* 0x040fe20003f66070 */
[----:B------:R-:W-:Y:S01]  /*1f9a0*/  SHFL.IDX PT, R0, R16, RZ, 0x1f ;  /* 0x00001fff10007589 */ /* 0x000fe200000e0000 */
[C---:B------:R-:W-:Y:S02]  /*1f9b0*/  ISETP.GE.U32.AND P4, PT, R6.reuse, 0x8, PT ;  /* 0x000000080600780c */ /* 0x040fe40003f86070 */
[C---:B------:R-:W-:Y:S01]  /*1f9c0*/  ISETP.GE.U32.AND P5, PT, R6.reuse, 0x10, PT ;  /* 0x000000100600780c */ /* 0x040fe20003fa6070 */
[----:B------:R-:W-:Y:S01]  /*1f9d0*/  SHFL.IDX PT, R4, R16, 0x1, 0x1f ;  /* 0x00201f0010047f89 */ /* 0x000fe200000e0000 */
        /* <DEDUP_REMOVED lines=19> */
.L_x_6372:
[----:B------:R-:W-:Y:S02]  /*1fb10*/  ULDC UR4, c[0x0][0xc38] ;  /* 0x00030e0000047ab9 */ /* 0x000fe40000000800 */
[----:B------:R-:W-:-:S04]  /*1fb20*/  IMAD.U32 R5, RZ, RZ, UR4 ;  /* 0x00000004ff057e24 */ /* 0x000fc8000f8e00ff */
[----:B-1----:R-:W-:-:S04]  /*1fb30*/  IMAD R16, R14, R5, RZ ;  /* 0x000000050e107224 */ /* 0x002fc800078e02ff */
[----:B------:R-:W-:-:S05]  /*1fb40*/  IMAD.IADD R4, R4, 0x1, R16 ;  /* 0x0000000104047824 */ /* 0x000fca00078e0210 */
[----:B------:R-:W-:-:S13]  /*1fb50*/  ISETP.GT.AND P6, PT, R4, R0, PT ;  /* 0x000000000400720c */ /* 0x000fda0003fc4270 */
[----:B------:R-:W-:Y:S05]  /*1fb60*/  @P6 BRA `(.L_x_6277) ;  /* 0x00000000009c6947 */ /* 0x000fea0003800000 */
.L_x_6282:
        /* <DEDUP_REMOVED lines=14> */
.L_x_6280:
[----:B------:R-:W-:Y:S05]  /*1fc50*/  BSYNC B0 ;  /* 0x0000000000007941 */ /* 0x000fea0003800000 */
.L_x_6279:
        /* <DEDUP_REMOVED lines=18> */
.L_x_6380:
[----:B------:R-:W-:Y:S02]  /*1fd80*/  ULDC UR4, c[0x0][0xc38] ;  /* 0x00030e0000047ab9 */ /* 0x000fe40000000800 */
[----:B------:R-:W-:-:S04]  /*1fd90*/  IMAD.U32 R5, RZ, RZ, UR4 ;  /* 0x00000004ff057e24 */ /* 0x000fc8000f8e00ff */
[----:B-1----:R-:W-:-:S04]  /*1fda0*/  IMAD R16, R14, R5, RZ ;  /* 0x000000050e107224 */ /* 0x002fc800078e02ff */
[----:B------:R-:W-:-:S05]  /*1fdb0*/  IMAD.IADD R4, R16, 0x1, R4 ;  /* 0x0000000110047824 */ /* 0x000fca00078e0204 */
[----:B------:R-:W-:-:S13]  /*1fdc0*/  ISETP.GT.AND P6, PT, R4, R0, PT ;  /* 0x000000000400720c */ /* 0x000fda0003fc4270 */
[----:B------:R-:W-:Y:S05]  /*1fdd0*/  @!P6 BRA `(.L_x_6282) ;  /* 0xfffffffc0064e947 */ /* 0x000fea000383ffff */
.L_x_6277:
        /* <DEDUP_REMOVED lines=8> */
.L_x_6384:
[----:B------:R-:W-:Y:S01]  /*1fe60*/  ISETP.NE.AND P0, PT, R4, RZ, PT ;  /* 0x000000ff0400720c */ /* 0x000fe20003f05270 */
[----:B------:R-:W-:-:S12]  /*1fe70*/  IMAD.MOV.U32 R4, RZ, RZ, RZ ;  /* 0x000000ffff047224 */ /* 0x000fd800078e00ff */
[----:B------:R-:W-:Y:S05]  /*1fe80*/  @!P0 BRA `(.L_x_6284) ;  /* 0x0000000000108947 */ /* 0x000fea0003800000 */
[----:B------:R-:W-:Y:S01]  /*1fe90*/  UMOV UR4, 0xffffffff ;  /* 0xffffffff00047882 */ /* 0x000fe20000000000 */
[----:B------:R-:W-:Y:S02]  /*1fea0*/  VIADD R12, R6, 0xffffffff ;  /* 0xffffffff060c7836 */ /* 0x000fe40000000000 */
[----:B------:R-:W-:Y:S05]  /*1feb0*/  BRA.DIV UR4, `(.L_x_6285) ;  /* 0x0000002a04a07947 */ /* 0x000fea000b800000 */
[----:B------:R3:W4:Y:S02]  /*1fec0*/  SHFL.IDX PT, R4, R3, R12, 0x1f ;  /* 0x00001f0c03047589 */ /* 0x00072400000e0000 */
.L_x_6284:
        /* <DEDUP_REMOVED lines=56> */
[----:B------:R-:W-:Y:S01]  /*20250*/  ISETP.GE.AND P2, PT, R3, RZ, PT ;  /* 0x000000ff0300720c */ /* 0x000fe20003f46270 */
[----:B------:R-:W-:-:S06]  /*20260*/  IMAD.IADD R3, R0, 0x1, R4 ;  /* 0x0000000100037824 */ /* 0x000fcc00078e0204 */
        /* <DEDUP_REMOVED lines=8> */
.L_x_6278:
[----:B------:R-:W-:Y:S01]  /*202f0*/  UMOV UR4, URZ ;  /* 0x0000003f00047c82 */ /* 0x000fe20008000000 */
[----:B------:R-:W-:Y:S01]  /*20300*/  UMOV UR5, URZ ;  /* 0x0000003f00057c82 */ /* 0x000fe20008000000 */
[----:B------:R-:W-:Y:S01]  /*20310*/  ULDC UR6, c[0x0][0xc3c] ;  /* 0x00030f0000067ab9 */ /* 0x000fe20000000800 */
[----:B------:R-:W-:Y:S02]  /*20320*/  IMAD.MOV.U32 R16, RZ, RZ, R0 ;  /* 0x000000ffff107224 */ /* 0x000fe400078e0000 */
[----:B------:R-:W-:Y:S02]  /*20330*/  IMAD.U32 R17, RZ, RZ, UR4 ;  /* 0x00000004ff117e24 */ /* 0x000fe4000f8e00ff */
[----:B------:R-:W-:Y:S02]  /*20340*/  IMAD.U32 R18, RZ, RZ, UR5 ;  /* 0x00000005ff127e24 */ /* 0x000fe4000f8e00ff */
[----:B------:R-:W-:-:S07]  /*20350*/  IMAD.U32 R19, RZ, RZ, UR6 ;  /* 0x00000006ff137e24 */ /* 0x000fce000f8e00ff */
.L_x_6286:
[----:B------:R1:W2:Y:S01]  /*20360*/  LDL R2, [R1] ;  /* 0x0000000001027983 */ /* 0x0002a20000100800 */
[----:B------:R-:W3:Y:S01]  /*20370*/  S2R R0, SR_TID.X ;  /* 0x0000000000007919 */ /* 0x000ee20000002100 */
[----:B------:R-:W-:Y:S05]  /*20380*/  WARPSYNC.ALL ;  /* 0x0000000000007948 */ /* 0x000fea0003800000 */
[----:B---3--:R-:W-:Y:S01]  /*20390*/  LOP3.LUT R0, R0, 0x1f, RZ, 0xc0, !PT ;  /* 0x0000001f00007812 */ /* 0x008fe200078ec0ff */
[----:B------:R-:W-:Y:S03]  /*203a0*/  BAR.SYNC.DEFER_BLOCKING 0x4, 0x180 ;  /* 0x0106000000007b1d */ /* 0x000fe60000010000 */
[----:B------:R-:W-:-:S13]  /*203b0*/  ISETP.NE.AND P0, PT, R0, RZ, PT ;  /* 0x000000ff0000720c */ /* 0x000fda0003f05270 */
[----:B0-----:R-:W2:Y:S01]  /*203c0*/  @!P0 S2R R3, SR_CgaCtaId ;  /* 0x0000000000038919 */ /* 0x001ea20000008800 */
[----:B------:R-:W-:-:S04]  /*203d0*/  @!P0 MOV R0, 0x400 ;  /* 0x0000040000008802 */ /* 0x000fc80000000f00 */
[----:B--2---:R-:W-:-:S05]  /*203e0*/  @!P0 LEA R2, R3, R0, 0x18 ;  /* 0x0000000003028211 */ /* 0x004fca00078ec0ff */
[----:B------:R1:W-:Y:S04]  /*203f0*/  @!P0 STS.128 [R2+0x28cd0], R16 ;  /* 0x028cd01002008388 */ /* 0x0003e80000000c00 */
[----:B------:R1:W-:Y:S01]  /*20400*/  @!P0 STL [R1], R2 ;  /* 0x0000000201008387 */ /* 0x0003e20000100800 */
[----:B------:R-:W-:Y:S06]  /*20410*/  BAR.ARV 0x5, 0x180 ;  /* 0x0146000000007b1d */ /* 0x000fec0000002000 */
.L_x_6275:
[----:B------:R-:W-:Y:S02]  /*20420*/  ULDC UR4, c[0x0][0xc3c] ;  /* 0x00030f0000047ab9 */ /* 0x000fe40000000800 */
[----:B---3--:R-:W-:-:S13]  /*20430*/  ISETP.GE.AND P0, PT, R19, UR4, PT ;  /* 0x0000000413007c0c */ /* 0x008fda000bf06270 */
[----:B------:R-:W-:Y:S05]  /*20440*/  @!P0 BRA `(.L_x_6287) ;  /* 0xffffff7c00808947 */ /* 0x000fea000383ffff */
[----:B------:R-:W-:Y:S05]  /*20450*/  BSYNC B8 ;  /* 0x0000000000087941 */ /* 0x000fea0003800000 */
.L_x_6107:
[----:B--2---:R-:W2:Y:S01]  /*20460*/  LDL.LU R0, [R1+0x48] ;  /* 0x0000480001007983 */ /* 0x004ea20000300800 */
[----:B------:R-:W-:Y:S01]  /*20470*/  BSSY B0, `(.L_x_6288) ;  /* 0x000000b000007945 */ /* 0x000fe20003800000 */
[----:B0-----:R-:W0:Y:S01]  /*20480*/  S2R R5, SR_CgaCtaId ;  /* 0x0000000000057919 */ /* 0x001e220000008800 */
[----:B--2---:R-:W-:-:S05]  /*20490*/  VIADD R0, R0, 0x1 ;  /* 0x0000000100007836 */ /* 0x004fca0000000000 */
[----:B-1----:R-:W-:-:S04]  /*204a0*/  LEA.HI R2, R0, R0, RZ, 0x1 ;  /* 0x0000000000027211 */ /* 0x002fc800078f08ff */
[----:B------:R-:W-:-:S05]  /*204b0*/  LOP3.LUT R3, R2, 0xfffffffe, RZ, 0xc0, !PT ;  /* 0xfffffffe02037812 */ /* 0x000fca00078ec0ff */
[----:B------:R-:W-:Y:S01]  /*204c0*/  IMAD.IADD R3, R0, 0x1, -R3 ;  /* 0x0000000100037824 */ /* 0x000fe200078e0a03 */
[----:B------:R-:W-:-:S04]  /*204d0*/  MOV R0, 0x400 ;  /* 0x0000040000007802 */ /* 0x000fc80000000f00 */
[----:B0-----:R-:W-:Y:S02]  /*204e0*/  LEA R0, R5, R0, 0x18 ;  /* 0x0000000005007211 */ /* 0x001fe400078ec0ff */
[----:B------:R-:W-:-:S04]  /*204f0*/  SHF.L.U32 R3, R3, 0x1f, RZ ;  /* 0x0000001f03037819 */ /* 0x000fc800000006ff */
[----:B------:R-:W0:Y:S02]  /*20500*/  SYNCS.PHASECHK.TRANS64.TRYWAIT P0, [R0+URZ+0x28c20], R3 ;  /* 0x028c2003000075a7 */ /* 0x000e24000800017f */
[----:B0-----:R-:W-:Y:S05]  /*20510*/  @!P0 BRA `(.L_x_6289) ;  /* 0x0000002400308947 */ /* 0x001fea0003800000 */
.L_x_6387:
[----:B------:R-:W-:Y:S05]  /*20520*/  BSYNC B0 ;  /* 0x0000000000007941 */ /* 0x000fea0003800000 */
.L_x_6288:
[----:B------:R-:W-:-:S03]  /*20530*/  UMOV UR4, 0xffffffff ;  /* 0xffffffff00047882 */ /* 0x000fc60000000000 */
[----:B------:R-:W-:Y:S05]  /*20540*/  BRA.DIV UR4, `(.L_x_6290) ;  /* 0x0000002604387947 */ /* 0x000fea000b800000 */
[----:B------:R-:W1:Y:S02]  /*20550*/  S2R R2, SR_TID.X ;  /* 0x0000000000027919 */ /* 0x000e640000002100 */
[----:B-1----:R-:W-:-:S04]  /*20560*/  SHF.R.U32.HI R2, RZ, 0x5, R2 ;  /* 0x00000005ff027819 */ /* 0x002fc80000011602 */
[----:B------:R-:W-:-:S05]  /*20570*/  LOP3.LUT R2, R2, 0x3, RZ, 0xc0, !PT ;  /* 0x0000000302027812 */ /* 0x000fca00078ec0ff */
[----:B------:R1:W2:Y:S02]  /*20580*/  SHFL.IDX PT, R14, R2, RZ, 0x1f ;  /* 0x00001fff020e7589 */ /* 0x0002a400000e0000 */
.L_x_6390:
[----:B--2---:R-:W-:-:S13]  /*20590*/  ISETP.NE.AND P0, PT, R14, RZ, PT ;  /* 0x000000ff0e00720c */ /* 0x004fda0003f05270 */
[----:B------:R-:W-:Y:S05]  /*205a0*/  @P0 BRA `(.L_x_5888) ;  /* 0x0000000000940947 */ /* 0x000fea0003800000 */
[----:B------:R-:W-:-:S03]  /*205b0*/  UMOV UR4, 0xffffffff ;  /* 0xffffffff00047882 */ /* 0x000fc60000000000 */
[----:B------:R-:W-:Y:S05]  /*205c0*/  BRA.DIV UR4, `(.L_x_6291) ;  /* 0x00000026044c7947 */ /* 0x000fea000b800000 */
[----:B------:R-:W-:-:S13]  /*205d0*/  ELECT P6, URZ, PT ;  /* 0x00000000003f782f */ /* 0x000fda00038c0000 */
.L_x_6393:
[----:B------:R-:W-:Y:S05]  /*205e0*/  @!P6 BRA `(.L_x_5888) ;  /* 0x000000000084e947 */ /* 0x000fea0003800000 */
[----:B------:R-:W-:-:S06]  /*205f0*/  ULOP3.LUT UR4, UR36, 0x2, URZ, 0xfc, !UPT ;  /* 0x0000000224047892 */ /* 0x000fcc000f8efc3f */
[----:B-1----:R-:W-:-:S05]  /*20600*/  IMAD.U32 R2, RZ, RZ, UR4 ;  /* 0x00000004ff027e24 */ /* 0x002fca000f8e00ff */
[----:B------:R-:W-:-:S13]  /*20610*/  ISETP.NE.AND P2, PT, R2, 0x3, PT ;  /* 0x000000030200780c */ /* 0x000fda0003f45270 */
[----:B------:R-:W-:Y:S05]  /*20620*/  @!P2 BRA `(.L_x_6292) ;  /* 0x000000000004a947 */ /* 0x000fea0003800000 */
[----:B------:R-:W-:Y:S01]  /*20630*/  BPT.TRAP 0x1 ;  /* 0x000000040000795c */ /* 0x000fe20000300000 */
.L_x_6292:
        /* <DEDUP_REMOVED lines=14> */
.L_x_6394:
[----:B------:R-:W1:Y:S02]  /*20720*/  SYNCS.PHASECHK.TRANS64.TRYWAIT P0, [R7+URZ], R2 ;  /* 0x00000002070075a7 */ /* 0x000e64000800017f */
[----:B-1----:R-:W-:Y:S05]  /*20730*/  @!P0 BRA `(.L_x_6294) ;  /* 0x0000002400248947 */ /* 0x002fea0003800000 */
.L_x_6395:
[----:B------:R-:W-:Y:S05]  /*20740*/  @!P2 BRA `(.L_x_6295) ;  /* 0x000000000004a947 */ /* 0x000fea0003800000 */
[----:B------:R-:W-:Y:S01]  /*20750*/  BPT.TRAP 0x1 ;  /* 0x000000040000795c */ /* 0x000fe20000300000 */
.L_x_6295:
[----:B------:R-:W2:Y:S01]  /*20760*/  LDL.LU R4, [R1+0x4] ;  /* 0x0000040001047983 */ /* 0x000ea20000300800 */
[----:B------:R-:W-:-:S04]  /*20770*/  VIADD R0, R0, 0x28c60 ;  /* 0x00028c6000007836 */ /* 0x000fc80000000000 */
[----:B--2---:R-:W-:-:S04]  /*20780*/  IMAD R4, R4, 0x8, R0 ;  /* 0x0000000804047824 */ /* 0x004fc800078e0200 */
[----:B------:R-:W2:Y:S02]  /*20790*/  SYNCS.PHASECHK.TRANS64.TRYWAIT P0, [R4+URZ], R5 ;  /* 0x00000005040075a7 */ /* 0x000ea4000800017f */
[----:B--2---:R-:W-:Y:S05]  /*207a0*/  @!P0 BRA `(.L_x_6296) ;  /* 0x00000024001c8947 */ /* 0x004fea0003800000 */
.L_x_6396:
[----:B------:R-:W-:-:S07]  /*207b0*/  IMAD R3, R3, 0x8, R0 ;  /* 0x0000000803037824 */ /* 0x000fce00078e0200 */
.L_x_6297:
[----:B---3--:R3:W4:Y:S02]  /*207c0*/  SYNCS.PHASECHK.TRANS64.TRYWAIT P0, [R3+URZ], R2 ;  /* 0x00000002030075a7 */ /* 0x008724000800017f */
[----:B----4-:R-:W-:Y:S05]  /*207d0*/  @!P0 NANOSLEEP.SYNCS 0x989680 ;  /* 0x009896800000895d */ /* 0x010fea0003900000 */
[----:B------:R-:W4:Y:S02]  /*207e0*/  @!P0 SYNCS.PHASECHK.TRANS64 P0, [R3+URZ], R2 ;  /* 0x00000002030085a7 */ /* 0x000f24000800007f */
[----:B----4-:R-:W-:Y:S05]  /*207f0*/  @!P0 BRA `(.L_x_6297) ;  /* 0xfffffffc00f08947 */ /* 0x010fea000383ffff */
.L_x_5888:
[----:B------:R-:W-:Y:S05]  /*20800*/  BSYNC B9 ;  /* 0x0000000000097941 */ /* 0x000fea0003800000 */
.L_x_5885:
[----:B------:R-:W-:Y:S05]  /*20810*/  EXIT ;  /* 0x000000000000794d */ /* 0x000fea0003800000 */
.L_x_5912:
[----:B0-----:R0:W1:Y:S02]  /*20820*/  SYNCS.PHASECHK.TRANS64.TRYWAIT P5, [R64+URZ+0x28c90], R43 ;  /* 0x028c902b400075a7 */ /* 0x00106400080a017f */
[----:B-1----:R-:W-:Y:S05]  /*20830*/  @!P5 NANOSLEEP.SYNCS 0x989680 ;  /* 0x009896800000d95d */ /* 0x002fea0003900000 */
[----:B------:R-:W1:Y:S02]  /*20840*/  @!P5 SYNCS.PHASECHK.TRANS64 P5, [R64+URZ+0x28c90], R43 ;  /* 0x028c902b4000d5a7 */ /* 0x000e6400080a007f */
[----:B-1----:R-:W-:Y:S05]  /*20850*/  @!P5 BRA `(.L_x_5912) ;  /* 0xfffffffc00f0d947 */ /* 0x002fea000383ffff */
[----:B------:R-:W-:Y:S05]  /*20860*/  BRA `(.L_x_6298) ;  /* 0xfffffe2000787947 */ /* 0x000fea000383ffff */
.L_x_5922:
[----:B-1----:R1:W2:Y:S02]  /*20870*/  SYNCS.PHASECHK.TRANS64.TRYWAIT P5, [R64+URZ+0x28c90], R43 ;  /* 0x028c902b400075a7 */ /* 0x0022a400080a017f */
[----:B--2---:R-:W-:Y:S05]  /*20880*/  @!P5 NANOSLEEP.SYNCS 0x989680 ;  /* 0x009896800000d95d */ /* 0x004fea0003900000 */
[----:B------:R-:W2:Y:S02]  /*20890*/  @!P5 SYNCS.PHASECHK.TRANS64 P5, [R64+URZ+0x28c90], R43 ;  /* 0x028c902b4000d5a7 */ /* 0x000ea400080a007f */
[----:B--2---:R-:W-:Y:S05]  /*208a0*/  @!P5 BRA `(.L_x_5922) ;  /* 0xfffffffc00f0d947 */ /* 0x004fea000383ffff */
[----:B------:R-:W-:Y:S05]  /*208b0*/  BRA `(.L_x_6299) ;  /* 0xfffffe2800f87947 */ /* 0x000fea000383ffff */
.L_x_5927:
[----:B0-----:R0:W1:Y:S02]  /*208c0*/  SYNCS.PHASECHK.TRANS64.TRYWAIT P5, [R64+URZ+0x28c90], R43 ;  /* 0x028c902b400075a7 */ /* 0x00106400080a017f */
[----:B-1----:R-:W-:Y:S05]  /*208d0*/  @!P5 NANOSLEEP.SYNCS 0x989680 ;  /* 0x009896800000d95d */ /* 0x002fea0003900000 */
[----:B------:R-:W1:Y:S02]  /*208e0*/  @!P5 SYNCS.PHASECHK.TRANS64 P5, [R64+URZ+0x28c90], R43 ;  /* 0x028c902b4000d5a7 */ /* 0x000e6400080a007f */
[----:B-1----:R-:W-:Y:S05]  /*208f0*/  @!P5 BRA `(.L_x_5927) ;  /* 0xfffffffc00f0d947 */ /* 0x002fea000383ffff */
[----:B------:R-:W-:Y:S05]  /*20900*/  BRA `(.L_x_6300) ;  /* 0xfffffe3400387947 */ /* 0x000fea000383ffff */
.L_x_5931:
[----:B--2---:R2:W0:Y:S02]  /*20910*/  SYNCS.PHASECHK.TRANS64.TRYWAIT P0, [R64+URZ+0x28cb0], R43 ;  /* 0x028cb02b400075a7 */ /* 0x004424000800017f */
[----:B0-----:R-:W-:Y:S05]  /*20920*/  @!P0 NANOSLEEP.SYNCS 0x989680 ;  /* 0x009896800000895d */ /* 0x001fea0003900000 */
[----:B------:R-:W0:Y:S02]  /*20930*/  @!P0 SYNCS.PHASECHK.TRANS64 P0, [R64+URZ+0x28cb0], R43 ;  /* 0x028cb02b400085a7 */ /* 0x000e24000800007f */
[----:B0-----:R-:W-:Y:S05]  /*20940*/  @!P0 BRA `(.L_x_5931) ;  /* 0xfffffffc00f08947 */ /* 0x001fea000383ffff */
[----:B------:R-:W-:Y:S05]  /*20950*/  BRA `(.L_x_6301) ;  /* 0xfffffe3400b07947 */ /* 0x000fea000383ffff */
.L_x_5950:
[----:B-1----:R1:W2:Y:S02]  /*20960*/  SYNCS.PHASECHK.TRANS64.TRYWAIT P1, [R22+URZ+0x28c50], R3 ;  /* 0x028c5003160075a7 */ /* 0x0022a4000802017f */
[----:B--2---:R-:W-:Y:S05]  /*20970*/  @!P1 NANOSLEEP.SYNCS 0x989680 ;  /* 0x009896800000995d */ /* 0x004fea0003900000 */
[----:B------:R-:W2:Y:S02]  /*20980*/  @!P1 SYNCS.PHASECHK.TRANS64 P1, [R22+URZ+0x28c50], R3 ;  /* 0x028c5003160095a7 */ /* 0x000ea4000802007f */
[----:B--2---:R-:W-:Y:S05]  /*20990*/  @!P1 BRA `(.L_x_5950) ;  /* 0xfffffffc00f09947 */ /* 0x004fea000383ffff */
[----:B------:R-:W-:Y:S05]  /*209a0*/  BRA `(.L_x_6302) ;  /* 0xfffffe4400d47947 */ /* 0x000fea000383ffff */
.L_x_5957:
[----:B-1----:R1:W2:Y:S02]  /*209b0*/  SYNCS.PHASECHK.TRANS64.TRYWAIT P2, [R0+URZ+0x28c50], R5 ;  /* 0x028c5005000075a7 */ /* 0x0022a4000804017f */
[----:B--2---:R-:W-:Y:S05]  /*209c0*/  @!P2 NANOSLEEP.SYNCS 0x989680 ;  /* 0x009896800000a95d */ /* 0x004fea0003900000 */
[----:B------:R-:W2:Y:S02]  /*209d0*/  @!P2 SYNCS.PHASECHK.TRANS64 P2, [R0+URZ+0x28c50], R5 ;  /* 0x028c50050000a5a7 */ /* 0x000ea4000804007f */
[----:B--2---:R-:W-:Y:S05]  /*209e0*/  @!P2 BRA `(.L_x_5957) ;  /* 0xfffffffc00f0a947 */ /* 0x004fea000383ffff */
[----:B------:R-:W-:Y:S05]  /*209f0*/  BRA `(.L_x_5956) ;  /* 0xfffffe5000fc7947 */ /* 0x000fea000383ffff */
.L_x_5978:
        /* <DEDUP_REMOVED lines=8> */
.L_x_6304:
[----:B------:R-:W-:Y:S05]  /*20a80*/  BSYNC B1 ;  /* 0x0000000000017941 */ /* 0x000fea0003800000 */
.L_x_6303:
        /* <DEDUP_REMOVED lines=8> */
.L_x_6305:
[----:B------:R-:W-:Y:S02]  /*20b10*/  IMAD.MOV.U32 R13, RZ, RZ, R8 ;  /* 0x000000ffff0d7224 */ /* 0x000fe400078e0008 */
[----:B------:R-:W-:-:S07]  /*20b20*/  IMAD.MOV.U32 R0, RZ, RZ, R14 ;  /* 0x000000ffff007224 */ /* 0x000fce00078e000e */
[----:B------:R-:W-:Y:S05]  /*20b30*/  WARPSYNC.COLLECTIVE R15, `(.L_x_6306) ;  /* 0x000000000f087348 */ /* 0x000fea0003c00000 */
[----:B------:R0:W1:Y:S02]  /*20b40*/  SHFL.IDX P6, R14, R13, R12, R11 ;  /* 0x0000000c0d0e7389 */ /* 0x00006400000c000b */
[----:B01----:R-:W-:Y:S01]  /*20b50*/  ENDCOLLECTIVE ;  /* 0x000000000000791b */ /* 0x003fe20003800000 */
.L_x_6306:
[----:B------:R-:W-:Y:S02]  /*20b60*/  IMAD.MOV.U32 R13, RZ, RZ, R7 ;  /* 0x000000ffff0d7224 */ /* 0x000fe400078e0007 */
[----:B------:R-:W-:-:S07]  /*20b70*/  IMAD.MOV.U32 R5, RZ, RZ, R14 ;  /* 0x000000ffff057224 */ /* 0x000fce00078e000e */
[----:B------:R-:W-:Y:S05]  /*20b80*/  WARPSYNC.COLLECTIVE R15, `(.L_x_6307) ;  /* 0x000000000f087348 */ /* 0x000fea0003c00000 */
[----:B------:R0:W1:Y:S02]  /*20b90*/  SHFL.IDX P6, R14, R13, R12, R11 ;  /* 0x0000000c0d0e7389 */ /* 0x00006400000c000b */
[----:B01----:R-:W-:Y:S01]  /*20ba0*/  ENDCOLLECTIVE ;  /* 0x000000000000791b */ /* 0x003fe20003800000 */
.L_x_6307:
[----:B------:R-:W-:Y:S05]  /*20bb0*/  BRA `(.L_x_6308) ;  /* 0xfffffe6c007c7947 */ /* 0x000fea000383ffff */
.L_x_5981:
[----:B------:R-:W-:Y:S01]  /*20bc0*/  BSSY B1, `(.L_x_6309) ;  /* 0x0000008000017945 */ /* 0x000fe20003800000 */
[----:B------:R-:W-:Y:S02]  /*20bd0*/  IMAD.MOV.U32 R13, RZ, RZ, R6 ;  /* 0x000000ffff0d7224 */ /* 0x000fe400078e0006 */
[----:B------:R-:W-:Y:S02]  /*20be0*/  IMAD.MOV.U32 R12, RZ, RZ, 0x1 ;  /* 0x00000001ff0c7424 */ /* 0x000fe400078e00ff */
[----:B------:R-:W-:Y:S02]  /*20bf0*/  IMAD.MOV.U32 R11, RZ, RZ, 0x1c1f ;  /* 0x00001c1fff0b7424 */ /* 0x000fe400078e00ff */
[----:B------:R-:W-:-:S07]  /*20c00*/  IMAD.MOV.U32 R15, RZ, RZ, -0x1 ;  /* 0xffffffffff0f7424 */ /* 0x000fce00078e00ff */
[----:B-1----:R-:W-:Y:S05]  /*20c10*/  WARPSYNC.COLLECTIVE R15, `(.L_x_6310) ;  /* 0x000000000f087348 */ /* 0x002fea0003c00000 */
[----:B------:R0:W2:Y:S02]  /*20c20*/  SHFL.IDX P6, R14, R13, R12, R11 ;  /* 0x0000000c0d0e7389 */ /* 0x0000a400000c000b */
[----:B012---:R-:W-:Y:S01]  /*20c30*/  ENDCOLLECTIVE ;  /* 0x000000000000791b */ /* 0x007fe20003800000 */
.L_x_6310:
[----:B------:R-:W-:Y:S05]  /*20c40*/  BSYNC B1 ;  /* 0x0000000000017941 */ /* 0x000fea0003800000 */
.L_x_6309:
        /* <DEDUP_REMOVED lines=8> */
.L_x_6311:
[----:B------:R-:W-:Y:S02]  /*20cd0*/  IMAD.MOV.U32 R13, RZ, RZ, R8 ;  /* 0x000000ffff0d7224 */ /* 0x000fe400078e0008 */
[----:B------:R-:W-:-:S07]  /*20ce0*/  IMAD.MOV.U32 R0, RZ, RZ, R14 ;  /* 0x000000ffff007224 */ /* 0x000fce00078e000e */
[----:B------:R-:W-:Y:S05]  /*20cf0*/  WARPSYNC.COLLECTIVE R15, `(.L_x_6312) ;  /* 0x000000000f087348 */ /* 0x000fea0003c00000 */
[----:B------:R0:W1:Y:S02]  /*20d00*/  SHFL.IDX P6, R14, R13, R12, R11 ;  /* 0x0000000c0d0e7389 */ /* 0x00006400000c000b */
[----:B01----:R-:W-:Y:S01]  /*20d10*/  ENDCOLLECTIVE ;  /* 0x000000000000791b */ /* 0x003fe20003800000 */
.L_x_6312:
[----:B------:R-:W-:Y:S02]  /*20d20*/  IMAD.MOV.U32 R13, RZ, RZ, R7 ;  /* 0x000000ffff0d7224 */ /* 0x000fe400078e0007 */
[----:B------:R-:W-:-:S07]  /*20d30*/  IMAD.MOV.U32 R5, RZ, RZ, R14 ;  /* 0x000000ffff057224 */ /* 0x000fce00078e000e */
[----:B------:R-:W-:Y:S05]  /*20d40*/  WARPSYNC.COLLECTIVE R15, `(.L_x_6313) ;  /* 0x000000000f087348 */ /* 0x000fea0003c00000 */
[----:B------:R0:W1:Y:S02]  /*20d50*/  SHFL.IDX P6, R14, R13, R12, R11 ;  /* 0x0000000c0d0e7389 */ /* 0x00006400000c000b */
[----:B01----:R-:W-:Y:S01]  /*20d60*/  ENDCOLLECTIVE ;  /* 0x000000000000791b */ /* 0x003fe20003800000 */
.L_x_6313:
[----:B------:R-:W-:Y:S05]  /*20d70*/  BRA `(.L_x_6314) ;  /* 0xfffffe6c00e47947 */ /* 0x000fea000383ffff */
.L_x_5985:
[----:B0-----:R0:W1:Y:S02]  /*20d80*/  SYNCS.PHASECHK.TRANS64.TRYWAIT P0, [R2+URZ+0x28c00], R35 ;  /* 0x028c0023020075a7 */ /* 0x001064000800017f */
[----:B-1----:R-:W-:Y:S05]  /*20d90*/  @!P0 NANOSLEEP.SYNCS 0x989680 ;  /* 0x009896800000895d */ /* 0x002fea0003900000 */
[----:B------:R-:W1:Y:S02]  /*20da0*/  @!P0 SYNCS.PHASECHK.TRANS64 P0, [R2+URZ+0x28c00], R35 ;  /* 0x028c0023020085a7 */ /* 0x000e64000800007f */
[----:B-1----:R-:W-:Y:S05]  /*20db0*/  @!P0 BRA `(.L_x_5985) ;  /* 0xfffffffc00f08947 */ /* 0x002fea000383ffff */
[----:B------:R-:W-:Y:S05]  /*20dc0*/  BRA `(.L_x_6315) ;  /* 0xfffffe7000d07947 */ /* 0x000fea000383ffff */
.L_x_5993:
        /* <DEDUP_REMOVED lines=8> */
.L_x_6317:
[----:B------:R-:W-:Y:S05]  /*20e50*/  BSYNC B1 ;  /* 0x0000000000017941 */ /* 0x000fea0003800000 */
.L_x_6316:
        /* <DEDUP_REMOVED lines=8> */
.L_x_6318:
[----:B------:R-:W-:Y:S02]  /*20ee0*/  IMAD.MOV.U32 R13, RZ, RZ, R7 ;  /* 0x000000ffff0d7224 */ /* 0x000fe400078e0007 */
[----:B------:R-:W-:-:S07]  /*20ef0*/  IMAD.MOV.U32 R0, RZ, RZ, R14 ;  /* 0x000000ffff007224 */ /* 0x000fce00078e000e */
[----:B------:R-:W-:Y:S05]  /*20f00*/  WARPSYNC.COLLECTIVE R15, `(.L_x_6319) ;  /* 0x000000000f087348 */ /* 0x000fea0003c00000 */
[----:B------:R0:W1:Y:S02]  /*20f10*/  SHFL.IDX P6, R14, R13, R12, R11 ;  /* 0x0000000c0d0e7389 */ /* 0x00006400000c000b */
[----:B01----:R-:W-:Y:S01]  /*20f20*/  ENDCOLLECTIVE ;  /* 0x000000000000791b */ /* 0x003fe20003800000 */
.L_x_6319:
[----:B------:R-:W-:Y:S02]  /*20f30*/  IMAD.MOV.U32 R10, RZ, RZ, R0 ;  /* 0x000000ffff0a7224 */ /* 0x000fe400078e0000 */
[----:B------:R-:W-:Y:S02]  /*20f40*/  IMAD.MOV.U32 R13, RZ, RZ, R9 ;  /* 0x000000ffff0d7224 */ /* 0x000fe400078e0009 */
[----:B------:R-:W-:-:S07]  /*20f50*/  IMAD.MOV.U32 R5, RZ, RZ, R14 ;  /* 0x000000ffff057224 */ /* 0x000fce00078e000e */
[----:B------:R-:W-:Y:S05]  /*20f60*/  WARPSYNC.COLLECTIVE R15, `(.L_x_6320) ;  /* 0x000000000f087348 */ /* 0x000fea0003c00000 */
[----:B------:R0:W1:Y:S02]  /*20f70*/  SHFL.IDX P6, R14, R13, R12, R11 ;  /* 0x0000000c0d0e7389 */ /* 0x00006400000c000b */
[----:B01----:R-:W-:Y:S01]  /*20f80*/  ENDCOLLECTIVE ;  /* 0x000000000000791b */ /* 0x003fe20003800000 */
.L_x_6320:
[----:B------:R-:W-:Y:S01]  /*20f90*/  IMAD.MOV.U32 R11, RZ, RZ, R3 ;  /* 0x000000ffff0b7224 */ /* 0x000fe200078e0003 */
[----:B------:R-:W-:Y:S06]  /*20fa0*/  BRA `(.L_x_6321) ;  /* 0xfffffe8000247947 */ /* 0x000fec000383ffff */
.L_x_5996:
[----:B------:R-:W-:Y:S01]  /*20fb0*/  BSSY B1, `(.L_x_6322) ;  /* 0x0000008000017945 */ /* 0x000fe20003800000 */
[----:B------:R-:W-:Y:S02]  /*20fc0*/  IMAD.MOV.U32 R13, RZ, RZ, R8 ;  /* 0x000000ffff0d7224 */ /* 0x000fe400078e0008 */
[----:B------:R-:W-:Y:S02]  /*20fd0*/  IMAD.MOV.U32 R12, RZ, RZ, 0x1 ;  /* 0x00000001ff0c7424 */ /* 0x000fe400078e00ff */
[----:B-1----:R-:W-:Y:S02]  /*20fe0*/  IMAD.MOV.U32 R11, RZ, RZ, 0x1c1f ;  /* 0x00001c1fff0b7424 */ /* 0x002fe400078e00ff */
[----:B------:R-:W-:-:S07]  /*20ff0*/  IMAD.MOV.U32 R15, RZ, RZ, -0x1 ;  /* 0xffffffffff0f7424 */ /* 0x000fce00078e00ff */
[----:B0-----:R-:W-:Y:S05]  /*21000*/  WARPSYNC.COLLECTIVE R15, `(.L_x_6323) ;  /* 0x000000000f087348 */ /* 0x001fea0003c00000 */
[----:B0-----:R0:W1:Y:S02]  /*21010*/  SHFL.IDX P6, R14, R13, R12, R11 ;  /* 0x0000000c0d0e7389 */ /* 0x00106400000c000b */
[----:B01----:R-:W-:Y:S01]  /*21020*/  ENDCOLLECTIVE ;  /* 0x000000000000791b */ /* 0x003fe20003800000 */
.L_x_6323:
[----:B------:R-:W-:Y:S05]  /*21030*/  BSYNC B1 ;  /* 0x0000000000017941 */ /* 0x000fea0003800000 */
.L_x_6322:
        /* <DEDUP_REMOVED lines=8> */
.L_x_6324:
[----:B------:R-:W-:Y:S02]  /*210c0*/  IMAD.MOV.U32 R13, RZ, RZ, R7 ;  /* 0x000000ffff0d7224 */ /* 0x000fe400078e0007 */
[----:B------:R-:W-:-:S07]  /*210d0*/  IMAD.MOV.U32 R0, RZ, RZ, R14 ;  /* 0x000000ffff007224 */ /* 0x000fce00078e000e */
[----:B------:R-:W-:Y:S05]  /*210e0*/  WARPSYNC.COLLECTIVE R15, `(.L_x_6325) ;  /* 0x000000000f087348 */ /* 0x000fea0003c00000 */
[----:B------:R0:W1:Y:S02]  /*210f0*/  SHFL.IDX P6, R14, R13, R12, R11 ;  /* 0x0000000c0d0e7389 */ /* 0x00006400000c000b */
[----:B01----:R-:W-:Y:S01]  /*21100*/  ENDCOLLECTIVE ;  /* 0x000000000000791b */ /* 0x003fe20003800000 */
.L_x_6325:
[----:B------:R-:W-:Y:S02]  /*21110*/  IMAD.MOV.U32 R13, RZ, RZ, R9 ;  /* 0x000000ffff0d7224 */ /* 0x000fe400078e0009 */
[----:B------:R-:W-:-:S07]  /*21120*/  IMAD.MOV.U32 R7, RZ, RZ, R14 ;  /* 0x000000ffff077224 */ /* 0x000fce00078e000e */
[----:B------:R-:W-:Y:S05]  /*21130*/  WARPSYNC.COLLECTIVE R15, `(.L_x_6326) ;  /* 0x000000000f087348 */ /* 0x000fea0003c00000 */
[----:B------:R0:W1:Y:S02]  /*21140*/  SHFL.IDX P6, R14, R13, R12, R11 ;  /* 0x0000000c0d0e7389 */ /* 0x00006400000c000b */
[----:B01----:R-:W-:Y:S01]  /*21150*/  ENDCOLLECTIVE ;  /* 0x000000000000791b */ /* 0x003fe20003800000 */
.L_x_6326:
[----:B------:R-:W-:Y:S02]  /*21160*/  IMAD.MOV.U32 R12, RZ, RZ, R0 ;  /* 0x000000ffff0c7224 */ /* 0x000fe400078e0000 */
[----:B------:R-:W-:Y:S01]  /*21170*/  IMAD.MOV.U32 R13, RZ, RZ, R3 ;  /* 0x000000ffff0d7224 */ /* 0x000fe200078e0003 */
[----:B------:R-:W-:Y:S06]  /*21180*/  BRA `(.L_x_6327) ;  /* 0xfffffe8000487947 */ /* 0x000fec000383ffff */
.L_x_6000:
[----:B0-----:R0:W1:Y:S02]  /*21190*/  SYNCS.PHASECHK.TRANS64.TRYWAIT P1, [R2+URZ+0x28c00], R3 ;  /* 0x028c0003020075a7 */ /* 0x001064000802017f */
[----:B-1----:R-:W-:Y:S05]  /*211a0*/  @!P1 NANOSLEEP.SYNCS 0x989680 ;  /* 0x009896800000995d */ /* 0x002fea0003900000 */
[----:B------:R-:W1:Y:S02]  /*211b0*/  @!P1 SYNCS.PHASECHK.TRANS64 P1, [R2+URZ+0x28c00], R3 ;  /* 0x028c0003020095a7 */ /* 0x000e64000802007f */
[----:B-1----:R-:W-:Y:S05]  /*211c0*/  @!P1 BRA `(.L_x_6000) ;  /* 0xfffffffc00f09947 */ /* 0x002fea000383ffff */
[----:B------:R-:W-:Y:S05]  /*211d0*/  BRA `(.L_x_6328) ;  /* 0xfffffe8000e87947 */ /* 0x000fea000383ffff */
.L_x_6006:
[----:B--2---:R2:W3:Y:S02]  /*211e0*/  SYNCS.PHASECHK.TRANS64.TRYWAIT P2, [R12+URZ+0x28c30], R21 ;  /* 0x028c30150c0075a7 */ /* 0x0044e4000804017f */
[----:B---3--:R-:W-:Y:S05]  /*211f0*/  @!P2 NANOSLEEP.SYNCS 0x989680 ;  /* 0x009896800000a95d */ /* 0x008fea0003900000 */
[----:B------:R-:W3:Y:S02]  /*21200*/  @!P2 SYNCS.PHASECHK.TRANS64 P2, [R12+URZ+0x28c30], R21 ;  /* 0x028c30150c00a5a7 */ /* 0x000ee4000804007f */
[----:B---3--:R-:W-:Y:S05]  /*21210*/  @!P2 BRA `(.L_x_6006) ;  /* 0xfffffffc00f0a947 */ /* 0x008fea000383ffff */
[----:B------:R-:W-:Y:S05]  /*21220*/  BRA `(.L_x_6005) ;  /* 0xfffffe9000807947 */ /* 0x000fea000383ffff */
.L_x_6019:
[----:B---3--:R3:W4:Y:S02]  /*21230*/  SYNCS.PHASECHK.TRANS64.TRYWAIT P3, [R12+URZ+0x28c50], R21 ;  /* 0x028c50150c0075a7 */ /* 0x008724000806017f */
[----:B----4-:R-:W-:Y:S05]  /*21240*/  @!P3 NANOSLEEP.SYNCS 0x989680 ;  /* 0x009896800000b95d */ /* 0x010fea0003900000 */
[----:B------:R-:W4:Y:S02]  /*21250*/  @!P3 SYNCS.PHASECHK.TRANS64 P3, [R12+URZ+0x28c50], R21 ;  /* 0x028c50150c00b5a7 */ /* 0x000f24000806007f */
[----:B----4-:R-:W-:Y:S05]  /*21260*/  @!P3 BRA `(.L_x_6019) ;  /* 0xfffffffc00f0b947 */ /* 0x010fea000383ffff */
[----:B------:R-:W-:Y:S05]  /*21270*/  BRA `(.L_x_6018) ;  /* 0xfffffeb000687947 */ /* 0x000fea000383ffff */
.L_x_6031:
[----:B-1----:R1:W2:Y:S02]  /*21280*/  SYNCS.PHASECHK.TRANS64.TRYWAIT P3, [R215+URZ+0x28c30], R216 ;  /* 0x028c30d8d70075a7 */ /* 0x0022a4000806017f */
[----:B--2---:R-:W-:Y:S05]  /*21290*/  @!P3 NANOSLEEP.SYNCS 0x989680 ;  /* 0x009896800000b95d */ /* 0x004fea0003900000 */
[----:B------:R-:W2:Y:S02]  /*212a0*/  @!P3 SYNCS.PHASECHK.TRANS64 P3, [R215+URZ+0x28c30], R216 ;  /* 0x028c30d8d700b5a7 */ /* 0x000ea4000806007f */
[----:B--2---:R-:W-:Y:S05]  /*212b0*/  @!P3 BRA `(.L_x_6031) ;  /* 0xfffffffc00f0b947 */ /* 0x004fea000383ffff */
[----:B------:R-:W-:Y:S05]  /*212c0*/  BRA `(.L_x_6030) ;  /* 0xfffffeb400e07947 */ /* 0x000fea000383ffff */
.L_x_6044:
[----:B--2---:R2:W3:Y:S02]  /*212d0*/  SYNCS.PHASECHK.TRANS64.TRYWAIT P3, [R215+URZ+0x28c50], R216 ;  /* 0x028c50d8d70075a7 */ /* 0x0044e4000806017f */
[----:B---3--:R-:W-:Y:S05]  /*212e0*/  @!P3 NANOSLEEP.SYNCS 0x989680 ;  /* 0x009896800000b95d */ /* 0x008fea0003900000 */
[----:B------:R-:W3:Y:S02]  /*212f0*/  @!P3 SYNCS.PHASECHK.TRANS64 P3, [R215+URZ+0x28c50], R216 ;  /* 0x028c50d8d700b5a7 */ /* 0x000ee4000806007f */
[----:B---3--:R-:W-:Y:S05]  /*21300*/  @!P3 BRA `(.L_x_6044) ;  /* 0xfffffffc00f0b947 */ /* 0x008fea000383ffff */
[----:B------:R-:W-:Y:S05]  /*21310*/  BRA `(.L_x_6043) ;  /* 0xfffffed800dc7947 */ /* 0x000fea000383ffff */
.L_x_6057:
[----:B-1----:R1:W2:Y:S02]  /*21320*/  SYNCS.PHASECHK.TRANS64.TRYWAIT P3, [R12+URZ+0x28c30], R207 ;  /* 0x028c30cf0c0075a7 */ /* 0x0022a4000806017f */
[----:B--2---:R-:W-:Y:S05]  /*21330*/  @!P3 NANOSLEEP.SYNCS 0x989680 ;  /* 0x009896800000b95d */ /* 0x004fea0003900000 */
[----:B------:R-:W2:Y:S02]  /*21340*/  @!P3 SYNCS.PHASECHK.TRANS64 P3, [R12+URZ+0x28c30], R207 ;  /* 0x028c30cf0c00b5a7 */ /* 0x000ea4000806007f */
[----:B--2---:R-:W-:Y:S05]  /*21350*/  @!P3 BRA `(.L_x_6057) ;  /* 0xfffffffc00f0b947 */ /* 0x004fea000383ffff */
[----:B------:R-:W-:Y:S05]  /*21360*/  BRA `(.L_x_6056) ;  /* 0xfffffee000a07947 */ /* 0x000fea000383ffff */
.L_x_6062:
[----:B---3--:R3:W4:Y:S02]  /*21370*/  SYNCS.PHASECHK.TRANS64.TRYWAIT P3, [R12+URZ+0x28c50], R207 ;  /* 0x028c50cf0c0075a7 */ /* 0x008724000806017f */
[----:B----4-:R-:W-:Y:S05]  /*21380*/  @!P3 NANOSLEEP.SYNCS 0x989680 ;  /* 0x009896800000b95d */ /* 0x010fea0003900000 */
[----:B------:R-:W4:Y:S02]  /*21390*/  @!P3 SYNCS.PHASECHK.TRANS64 P3, [R12+URZ+0x28c50], R207 ;  /* 0x028c50cf0c00b5a7 */ /* 0x000f24000806007f */
[----:B----4-:R-:W-:Y:S05]  /*213a0*/  @!P3 BRA `(.L_x_6062) ;  /* 0xfffffffc00f0b947 */ /* 0x010fea000383ffff */
[----:B------:R-:W-:Y:S05]  /*213b0*/  BRA `(.L_x_6061) ;  /* 0xfffffefc00007947 */ /* 0x000fea000383ffff */
.L_x_6070:
[----:B-1----:R1:W2:Y:S02]  /*213c0*/  SYNCS.PHASECHK.TRANS64.TRYWAIT P2, [R206+URZ+0x28c30], R207 ;  /* 0x028c30cfce0075a7 */ /* 0x0022a4000804017f */
[----:B--2---:R-:W-:Y:S05]  /*213d0*/  @!P2 NANOSLEEP.SYNCS 0x989680 ;  /* 0x009896800000a95d */ /* 0x004fea0003900000 */
[----:B------:R-:W2:Y:S02]  /*213e0*/  @!P2 SYNCS.PHASECHK.TRANS64 P2, [R206+URZ+0x28c30], R207 ;  /* 0x028c30cfce00a5a7 */ /* 0x000ea4000804007f */
[----:B--2---:R-:W-:Y:S05]  /*213f0*/  @!P2 BRA `(.L_x_6070) ;  /* 0xfffffffc00f0a947 */ /* 0x004fea000383ffff */
[----:B------:R-:W-:Y:S05]  /*21400*/  BRA `(.L_x_6069) ;  /* 0xffffff0000107947 */ /* 0x000fea000383ffff */
.L_x_6083:
[----:B---3--:R3:W4:Y:S02]  /*21410*/  SYNCS.PHASECHK.TRANS64.TRYWAIT P2, [R206+URZ+0x28c50], R207 ;  /* 0x028c50cfce0075a7 */ /* 0x008724000804017f */
[----:B----4-:R-:W-:Y:S05]  /*21420*/  @!P2 NANOSLEEP.SYNCS 0x989680 ;  /* 0x009896800000a95d */ /* 0x010fea0003900000 */
[----:B------:R-:W4:Y:S02]  /*21430*/  @!P2 SYNCS.PHASECHK.TRANS64 P2, [R206+URZ+0x28c50], R207 ;  /* 0x028c50cfce00a5a7 */ /* 0x000f24000804007f */
[----:B----4-:R-:W-:Y:S05]  /*21440*/  @!P2 BRA `(.L_x_6083) ;  /* 0xfffffffc00f0a947 */ /* 0x010fea000383ffff */
[----:B------:R-:W-:Y:S05]  /*21450*/  BRA `(.L_x_6082) ;  /* 0xffffff2400187947 */ /* 0x000fea000383ffff */
.L_x_6121:
        /* <DEDUP_REMOVED lines=11> */
.L_x_6330:
[----:B------:R-:W-:Y:S05]  /*21510*/  BSYNC B1 ;  /* 0x0000000000017941 */ /* 0x000fea0003800000 */
.L_x_6329:
[----:B------:R-:W-:Y:S05]  /*21520*/  BRA `(.L_x_6331) ;  /* 0xffffff7400ec7947 */ /* 0x000fea000383ffff */
.L_x_6123:
[----:B------:R-:W-:Y:S01]  /*21530*/  BSSY B1, `(.L_x_6332) ;  /* 0x0000006000017945 */ /* 0x000fe20003800000 */
[----:B------:R-:W-:-:S07]  /*21540*/  IMAD.MOV.U32 R15, RZ, RZ, -0x1 ;  /* 0xffffffffff0f7424 */ /* 0x000fce00078e00ff */
[----:B0-----:R-:W-:Y:S05]  /*21550*/  WARPSYNC.COLLECTIVE R15, `(.L_x_6333) ;  /* 0x000000000f0c7348 */ /* 0x001fea0003c00000 */
[----:B------:R-:W-:Y:S02]  /*21560*/  ELECT P6, UR62, PT ;  /* 0x00000000003e782f */ /* 0x000fe400038c0000 */
[----:B------:R-:W-:Y:S01]  /*21570*/  MOV R14, UR62 ;  /* 0x0000003e000e7c02 */ /* 0x000fe20008000f00 */
[----:B0-----:R-:W-:Y:S10]  /*21580*/  ENDCOLLECTIVE ;  /* 0x000000000000791b */ /* 0x001ff40003800000 */
.L_x_6333:
[----:B------:R-:W-:Y:S05]  /*21590*/  BSYNC B1 ;  /* 0x0000000000017941 */ /* 0x000fea0003800000 */
.L_x_6332:
[----:B------:R-:W-:Y:S05]  /*215a0*/  BRA `(.L_x_6122) ;  /* 0xffffff7400e47947 */ /* 0x000fea000383ffff */
.L_x_6125:
[----:B0-----:R-:W2:Y:S02]  /*215b0*/  LDL R6, [R1] ;  /* 0x0000000001067983 */ /* 0x001ea40000100800 */
[----:B--2---:R0:W1:Y:S02]  /*215c0*/  SYNCS.PHASECHK.TRANS64.TRYWAIT P0, [R6+URZ+0x28c20], R5 ;  /* 0x028c2005060075a7 */ /* 0x004064000800017f */
[----:B-1----:R-:W-:Y:S05]  /*215d0*/  @!P0 NANOSLEEP.SYNCS 0x989680 ;  /* 0x009896800000895d */ /* 0x002fea0003900000 */
[----:B------:R-:W1:Y:S02]  /*215e0*/  @!P0 SYNCS.PHASECHK.TRANS64 P0, [R6+URZ+0x28c20], R5 ;  /* 0x028c2005060085a7 */ /* 0x000e64000800007f */
[----:B-1----:R-:W-:Y:S05]  /*215f0*/  @!P0 BRA `(.L_x_6125) ;  /* 0xfffffffc00ec8947 */ /* 0x002fea000383ffff */
[----:B------:R-:W-:Y:S05]  /*21600*/  BRA `(.L_x_6334) ;  /* 0xffffff7400f47947 */ /* 0x000fea000383ffff */
.L_x_6129:
[----:B0-----:R0:W1:Y:S02]  /*21610*/  SYNCS.PHASECHK.TRANS64.TRYWAIT P0, [R6+URZ+0x28ca0], R9 ;  /* 0x028ca009060075a7 */ /* 0x001064000800017f */
[----:B-1----:R-:W-:Y:S05]  /*21620*/  @!P0 NANOSLEEP.SYNCS 0x989680 ;  /* 0x009896800000895d */ /* 0x002fea0003900000 */
[----:B------:R-:W1:Y:S02]  /*21630*/  @!P0 SYNCS.PHASECHK.TRANS64 P0, [R6+URZ+0x28ca0], R9 ;  /* 0x028ca009060085a7 */ /* 0x000e64000800007f */
[----:B-1----:R-:W-:Y:S05]  /*21640*/  @!P0 BRA `(.L_x_6129) ;  /* 0xfffffffc00f08947 */ /* 0x002fea000383ffff */
[----:B------:R-:W-:Y:S05]  /*21650*/  BRA `(.L_x_6335) ;  /* 0xffffff7800187947 */ /* 0x000fea000383ffff */
.L_x_6134:
[----:B-1----:R1:W2:Y:S02]  /*21660*/  SYNCS.PHASECHK.TRANS64.TRYWAIT P0, [R6+URZ+0x28cc0], R9 ;  /* 0x028cc009060075a7 */ /* 0x0022a4000800017f */
[----:B--2---:R-:W-:Y:S05]  /*21670*/  @!P0 NANOSLEEP.SYNCS 0x989680 ;  /* 0x009896800000895d */ /* 0x004fea0003900000 */
[----:B------:R-:W2:Y:S02]  /*21680*/  @!P0 SYNCS.PHASECHK.TRANS64 P0, [R6+URZ+0x28cc0], R9 ;  /* 0x028cc009060085a7 */ /* 0x000ea4000800007f */
[----:B--2---:R-:W-:Y:S05]  /*21690*/  @!P0 BRA `(.L_x_6134) ;  /* 0xfffffffc00f08947 */ /* 0x004fea000383ffff */
[----:B------:R-:W-:Y:S05]  /*216a0*/  BRA `(.L_x_6336) ;  /* 0xffffff78009c7947 */ /* 0x000fea000383ffff */
.L_x_6148:
[----:B0-----:R0:W1:Y:S02]  /*216b0*/  SYNCS.PHASECHK.TRANS64.TRYWAIT P1, [R5+URZ+0x28ca0], R6 ;  /* 0x028ca006050075a7 */ /* 0x001064000802017f */
[----:B-1----:R-:W-:Y:S05]  /*216c0*/  @!P1 NANOSLEEP.SYNCS 0x989680 ;  /* 0x009896800000995d */ /* 0x002fea0003900000 */
[----:B------:R-:W1:Y:S02]  /*216d0*/  @!P1 SYNCS.PHASECHK.TRANS64 P1, [R5+URZ+0x28ca0], R6 ;  /* 0x028ca006050095a7 */ /* 0x000e64000802007f */
[----:B-1----:R-:W-:Y:S05]  /*216e0*/  @!P1 BRA `(.L_x_6148) ;  /* 0xfffffffc00f09947 */ /* 0x002fea000383ffff */
[----:B------:R-:W-:Y:S05]  /*216f0*/  BRA `(.L_x_6337) ;  /* 0xffffff8400247947 */ /* 0x000fea000383ffff */
.L_x_6153:
[----:B-1----:R1:W2:Y:S02]  /*21700*/  SYNCS.PHASECHK.TRANS64.TRYWAIT P1, [R5+URZ+0x28cc0], R6 ;  /* 0x028cc006050075a7 */ /* 0x0022a4000802017f */
[----:B--2---:R-:W-:Y:S05]  /*21710*/  @!P1 NANOSLEEP.SYNCS 0x989680 ;  /* 0x009896800000995d */ /* 0x004fea0003900000 */
[----:B------:R-:W2:Y:S02]  /*21720*/  @!P1 SYNCS.PHASECHK.TRANS64 P1, [R5+URZ+0x28cc0], R6 ;  /* 0x028cc006050095a7 */ /* 0x000ea4000802007f */
[----:B--2---:R-:W-:Y:S05]  /*21730*/  @!P1 BRA `(.L_x_6153) ;  /* 0xfffffffc00f09947 */ /* 0x004fea000383ffff */
[----:B------:R-:W-:Y:S05]  /*21740*/  BRA `(.L_x_6338) ;  /* 0xffffff8400a47947 */ /* 0x000fea000383ffff */
.L_x_6181:
        /* <DEDUP_REMOVED lines=11> */
.L_x_6340:
[----:B------:R-:W-:Y:S05]  /*21800*/  BSYNC B0 ;  /* 0x0000000000007941 */ /* 0x000fea0003800000 */
.L_x_6339:
[----:B------:R-:W-:Y:S05]  /*21810*/  BRA `(.L_x_6341) ;  /* 0xffffff9800807947 */ /* 0x000fea000383ffff */
.L_x_6183:
[----:B------:R-:W-:Y:S01]  /*21820*/  BSSY B0, `(.L_x_6342) ;  /* 0x0000006000007945 */ /* 0x000fe20003800000 */
[----:B------:R-:W-:-:S07]  /*21830*/  IMAD.MOV.U32 R15, RZ, RZ, -0x1 ;  /* 0xffffffffff0f7424 */ /* 0x000fce00078e00ff */
[----:B01----:R-:W-:Y:S05]  /*21840*/  WARPSYNC.COLLECTIVE R15, `(.L_x_6343) ;  /* 0x000000000f0c7348 */ /* 0x003fea0003c00000 */
[----:B------:R-:W-:Y:S02]  /*21850*/  ELECT P6, UR62, PT ;  /* 0x00000000003e782f */ /* 0x000fe400038c0000 */
[----:B------:R-:W-:Y:S01]  /*21860*/  MOV R14, UR62 ;  /* 0x0000003e000e7c02 */ /* 0x000fe20008000f00 */
[----:B01----:R-:W-:Y:S10]  /*21870*/  ENDCOLLECTIVE ;  /* 0x000000000000791b */ /* 0x003ff40003800000 */
.L_x_6343:
[----:B------:R-:W-:Y:S05]  /*21880*/  BSYNC B0 ;  /* 0x0000000000007941 */ /* 0x000fea0003800000 */
.L_x_6342:
[----:B------:R-:W-:Y:S05]  /*21890*/  BRA `(.L_x_6344) ;  /* 0xffffff98008c7947 */ /* 0x000fea000383ffff */
.L_x_6185:
[----:B0-----:R0:W1:Y:S02]  /*218a0*/  SYNCS.PHASECHK.TRANS64.TRYWAIT P0, [R0+URZ+0x28c40], R2 ;  /* 0x028c4002000075a7 */ /* 0x001064000800017f */
[----:B-1----:R-:W-:Y:S05]  /*218b0*/  @!P0 NANOSLEEP.SYNCS 0x989680 ;  /* 0x009896800000895d */ /* 0x002fea0003900000 */
[----:B------:R-:W1:Y:S02]  /*218c0*/  @!P0 SYNCS.PHASECHK.TRANS64 P0, [R0+URZ+0x28c40], R2 ;  /* 0x028c4002000085a7 */ /* 0x000e64000800007f */
[----:B-1----:R-:W-:Y:S05]  /*218d0*/  @!P0 BRA `(.L_x_6185) ;  /* 0xfffffffc00f08947 */ /* 0x002fea000383ffff */
[----:B------:R-:W-:Y:S05]  /*218e0*/  BRA `(.L_x_6345) ;  /* 0xffffff9800f47947 */ /* 0x000fea000383ffff */
.L_x_6189:
        /* <DEDUP_REMOVED lines=13> */
.L_x_6346:
[----:B------:R-:W-:Y:S02]  /*219c0*/  IMAD.MOV.U32 R13, RZ, RZ, R4 ;  /* 0x000000ffff0d7224 */ /* 0x000fe400078e0004 */
[----:B------:R-:W-:-:S07]  /*219d0*/  IMAD.MOV.U32 R6, RZ, RZ, R14 ;  /* 0x000000ffff067224 */ /* 0x000fce00078e000e */
[----:B------:R-:W-:Y:S05]  /*219e0*/  WARPSYNC.COLLECTIVE R15, `(.L_x_6347) ;  /* 0x000000000f087348 */ /* 0x000fea0003c00000 */
[----:B------:R0:W1:Y:S02]  /*219f0*/  SHFL.IDX P6, R14, R13, R12, R11 ;  /* 0x0000000c0d0e7389 */ /* 0x00006400000c000b */
[----:B01----:R-:W-:Y:S01]  /*21a00*/  ENDCOLLECTIVE ;  /* 0x000000000000791b */ /* 0x003fe20003800000 */
.L_x_6347:
[----:B------:R-:W-:Y:S02]  /*21a10*/  IMAD.MOV.U32 R13, RZ, RZ, R3 ;  /* 0x000000ffff0d7224 */ /* 0x000fe400078e0003 */
[----:B------:R-:W-:Y:S02]  /*21a20*/  IMAD.MOV.U32 R12, RZ, RZ, 0x1 ;  /* 0x00000001ff0c7424 */ /* 0x000fe400078e00ff */
[----:B------:R-:W-:-:S07]  /*21a30*/  IMAD.MOV.U32 R7, RZ, RZ, R14 ;  /* 0x000000ffff077224 */ /* 0x000fce00078e000e */
[----:B------:R-:W-:Y:S05]  /*21a40*/  WARPSYNC.COLLECTIVE R15, `(.L_x_6348) ;  /* 0x000000000f087348 */ /* 0x000fea0003c00000 */
[----:B------:R0:W1:Y:S02]  /*21a50*/  SHFL.IDX P6, R14, R13, R12, R11 ;  /* 0x0000000c0d0e7389 */ /* 0x00006400000c000b */
[----:B01----:R-:W-:Y:S01]  /*21a60*/  ENDCOLLECTIVE ;  /* 0x000000000000791b */ /* 0x003fe20003800000 */
.L_x_6348:
        /* <DEDUP_REMOVED lines=15> */
.L_x_6349:
[----:B------:R-:W-:Y:S02]  /*21b60*/  IMAD.MOV.U32 R13, RZ, RZ, R3 ;  /* 0x000000ffff0d7224 */ /* 0x000fe400078e0003 */
[----:B------:R-:W-:Y:S02]  /*21b70*/  IMAD.MOV.U32 R12, RZ, RZ, 0x2 ;  /* 0x00000002ff0c7424 */ /* 0x000fe400078e00ff */
[----:B------:R-:W-:-:S07]  /*21b80*/  IMAD.MOV.U32 R5, RZ, RZ, R14 ;  /* 0x000000ffff057224 */ /* 0x000fce00078e000e */
[----:B------:R-:W-:Y:S05]  /*21b90*/  WARPSYNC.COLLECTIVE R15, `(.L_x_6350) ;  /* 0x000000000f087348 */ /* 0x000fea0003c00000 */
[----:B------:R0:W1:Y:S02]  /*21ba0*/  SHFL.IDX P6, R14, R13, R12, R11 ;  /* 0x0000000c0d0e7389 */ /* 0x00006400000c000b */
[----:B01----:R-:W-:Y:S01]  /*21bb0*/  ENDCOLLECTIVE ;  /* 0x000000000000791b */ /* 0x003fe20003800000 */
.L_x_6350:
        /* <DEDUP_REMOVED lines=15> */
.L_x_6351:
[----:B------:R-:W-:Y:S02]  /*21cb0*/  IMAD.MOV.U32 R13, RZ, RZ, R3 ;  /* 0x000000ffff0d7224 */ /* 0x000fe400078e0003 */
[----:B------:R-:W-:Y:S02]  /*21cc0*/  IMAD.MOV.U32 R12, RZ, RZ, 0x3 ;  /* 0x00000003ff0c7424 */ /* 0x000fe400078e00ff */
[----:B------:R-:W-:-:S07]  /*21cd0*/  IMAD.MOV.U32 R5, RZ, RZ, R14 ;  /* 0x000000ffff057224 */ /* 0x000fce00078e000e */
[----:B------:R-:W-:Y:S05]  /*21ce0*/  WARPSYNC.COLLECTIVE R15, `(.L_x_6352) ;  /* 0x000000000f087348 */ /* 0x000fea0003c00000 */
[----:B------:R0:W1:Y:S02]  /*21cf0*/  SHFL.IDX P6, R14, R13, R12, R11 ;  /* 0x0000000c0d0e7389 */ /* 0x00006400000c000b */
[----:B01----:R-:W-:Y:S01]  /*21d00*/  ENDCOLLECTIVE ;  /* 0x000000000000791b */ /* 0x003fe20003800000 */
.L_x_6352:
        /* <DEDUP_REMOVED lines=13> */
.L_x_6353:
[----:B------:R-:W-:Y:S01]  /*21de0*/  IMAD.MOV.U32 R3, RZ, RZ, R14 ;  /* 0x000000ffff037224 */ /* 0x000fe200078e000e */
[----:B------:R-:W-:Y:S06]  /*21df0*/  BRA `(.L_x_6354) ;  /* 0xffffffa0004c7947 */ /* 0x000fec000383ffff */
.L_x_6192:
[----:B0-----:R-:W2:Y:S02]  /*21e00*/  LDL R2, [R1] ;  /* 0x0000000001027983 */ /* 0x001ea40000100800 */
[----:B--2---:R0:W1:Y:S02]  /*21e10*/  SYNCS.PHASECHK.TRANS64.TRYWAIT P0, [R2+URZ+0x28c20], R0 ;  /* 0x028c2000020075a7 */ /* 0x004064000800017f */
[----:B-1----:R-:W-:Y:S05]  /*21e20*/  @!P0 NANOSLEEP.SYNCS 0x989680 ;  /* 0x009896800000895d */ /* 0x002fea0003900000 */
[----:B------:R-:W1:Y:S02]  /*21e30*/  @!P0 SYNCS.PHASECHK.TRANS64 P0, [R2+URZ+0x28c20], R0 ;  /* 0x028c2000020085a7 */ /* 0x000e64000800007f */
[----:B-1----:R-:W-:Y:S05]  /*21e40*/  @!P0 BRA `(.L_x_6192) ;  /* 0xfffffffc00ec8947 */ /* 0x002fea000383ffff */
[----:B------:R-:W-:Y:S05]  /*21e50*/  BRA `(.L_x_6355) ;  /* 0xffffffa000ac7947 */ /* 0x000fea000383ffff */
.L_x_6196:
[----:B0-----:R0:W1:Y:S02]  /*21e60*/  SYNCS.PHASECHK.TRANS64.TRYWAIT P0, [R0+URZ+0x28c60], R2 ;  /* 0x028c6002000075a7 */ /* 0x001064000800017f */
[----:B-1----:R-:W-:Y:S05]  /*21e70*/  @!P0 NANOSLEEP.SYNCS 0x989680 ;  /* 0x009896800000895d */ /* 0x002fea0003900000 */
[----:B------:R-:W1:Y:S02]  /*21e80*/  @!P0 SYNCS.PHASECHK.TRANS64 P0, [R0+URZ+0x28c60], R2 ;  /* 0x028c6002000085a7 */ /* 0x000e64000800007f */
[----:B-1----:R-:W-:Y:S05]  /*21e90*/  @!P0 BRA `(.L_x_6196) ;  /* 0xfffffffc00f08947 */ /* 0x002fea000383ffff */
[----:B------:R-:W-:Y:S05]  /*21ea0*/  BRA `(.L_x_6356) ;  /* 0xffffffa000d87947 */ /* 0x000fea000383ffff */
.L_x_6215:
[----:B-1----:R1:W2:Y:S02]  /*21eb0*/  SYNCS.PHASECHK.TRANS64.TRYWAIT P0, [R3+URZ+0x28c40], R2 ;  /* 0x028c4002030075a7 */ /* 0x0022a4000800017f */
[----:B--2---:R-:W-:Y:S05]  /*21ec0*/  @!P0 NANOSLEEP.SYNCS 0x989680 ;  /* 0x009896800000895d */ /* 0x004fea0003900000 */
[----:B------:R-:W2:Y:S02]  /*21ed0*/  @!P0 SYNCS.PHASECHK.TRANS64 P0, [R3+URZ+0x28c40], R2 ;  /* 0x028c4002030085a7 */ /* 0x000ea4000800007f */
[----:B--2---:R-:W-:Y:S05]  /*21ee0*/  @!P0 BRA `(.L_x_6215) ;  /* 0xfffffffc00f08947 */ /* 0x004fea000383ffff */
[----:B------:R-:W-:Y:S05]  /*21ef0*/  BRA `(.L_x_6357) ;  /* 0xffffffac00e47947 */ /* 0x000fea000383ffff */
.L_x_6220:
[----:B0-----:R0:W2:Y:S02]  /*21f00*/  SYNCS.PHASECHK.TRANS64.TRYWAIT P0, [R3+URZ+0x28c60], R2 ;  /* 0x028c6002030075a7 */ /* 0x0010a4000800017f */
[----:B--2---:R-:W-:Y:S05]  /*21f10*/  @!P0 NANOSLEEP.SYNCS 0x989680 ;  /* 0x009896800000895d */ /* 0x004fea0003900000 */
[----:B------:R-:W2:Y:S02]  /*21f20*/  @!P0 SYNCS.PHASECHK.TRANS64 P0, [R3+URZ+0x28c60], R2 ;  /* 0x028c6002030085a7 */ /* 0x000ea4000800007f */
[----:B--2---:R-:W-:Y:S05]  /*21f30*/  @!P0 BRA `(.L_x_6220) ;  /* 0xfffffffc00f08947 */ /* 0x004fea000383ffff */
[----:B------:R-:W-:Y:S05]  /*21f40*/  BRA `(.L_x_6358) ;  /* 0xffffffb000687947 */ /* 0x000fea000383ffff */
.L_x_6235:
[----:B0-----:R0:W1:Y:S02]  /*21f50*/  SYNCS.PHASECHK.TRANS64.TRYWAIT P0, [R2+URZ+0x28c40], R3 ;  /* 0x028c4003020075a7 */ /* 0x001064000800017f */
[----:B-1----:R-:W-:Y:S05]  /*21f60*/  @!P0 NANOSLEEP.SYNCS 0x989680 ;  /* 0x009896800000895d */ /* 0x002fea0003900000 */
[----:B------:R-:W1:Y:S02]  /*21f70*/  @!P0 SYNCS.PHASECHK.TRANS64 P0, [R2+URZ+0x28c40], R3 ;  /* 0x028c4003020085a7 */ /* 0x000e64000800007f */
[----:B-1----:R-:W-:Y:S05]  /*21f80*/  @!P0 BRA `(.L_x_6235) ;  /* 0xfffffffc00f08947 */ /* 0x002fea000383ffff */
[----:B------:R-:W-:Y:S05]  /*21f90*/  BRA `(.L_x_6359) ;  /* 0xffffffbc00587947 */ /* 0x000fea000383ffff */
.L_x_6240:
[----:B-1----:R1:W2:Y:S02]  /*21fa0*/  SYNCS.PHASECHK.TRANS64.TRYWAIT P0, [R2+URZ+0x28c60], R3 ;  /* 0x028c6003020075a7 */ /* 0x0022a4000800017f */
[----:B--2---:R-:W-:Y:S05]  /*21fb0*/  @!P0 NANOSLEEP.SYNCS 0x989680 ;  /* 0x009896800000895d */ /* 0x004fea0003900000 */
[----:B------:R-:W2:Y:S02]  /*21fc0*/  @!P0 SYNCS.PHASECHK.TRANS64 P0, [R2+URZ+0x28c60], R3 ;  /* 0x028c6003020085a7 */ /* 0x000ea4000800007f */
[----:B--2---:R-:W-:Y:S05]  /*21fd0*/  @!P0 BRA `(.L_x_6240) ;  /* 0xfffffffc00f08947 */ /* 0x004fea000383ffff */
[----:B------:R-:W-:Y:S05]  /*21fe0*/  BRA `(.L_x_6360) ;  /* 0xffffffbc00d87947 */ /* 0x000fea000383ffff */
.L_x_6255:
[----:B0-----:R0:W1:Y:S02]  /*21ff0*/  SYNCS.PHASECHK.TRANS64.TRYWAIT P0, [R3+URZ+0x28c40], R2 ;  /* 0x028c4002030075a7 */ /* 0x001064000800017f */
[----:B-1----:R-:W-:Y:S05]  /*22000*/  @!P0 NANOSLEEP.SYNCS 0x989680 ;  /* 0x009896800000895d */ /* 0x002fea0003900000 */
[----:B------:R-:W1:Y:S02]  /*22010*/  @!P0 SYNCS.PHASECHK.TRANS64 P0, [R3+URZ+0x28c40], R2 ;  /* 0x028c4002030085a7 */ /* 0x000e64000800007f */
[----:B-1----:R-:W-:Y:S05]  /*22020*/  @!P0 BRA `(.L_x_6255) ;  /* 0xfffffffc00f08947 */ /* 0x002fea000383ffff */
[----:B------:R-:W-:Y:S05]  /*22030*/  BRA `(.L_x_6361) ;  /* 0xffffffc800a47947 */ /* 0x000fea000383ffff */
.L_x_6260:
[----:B-1----:R1:W2:Y:S02]  /*22040*/  SYNCS.PHASECHK.TRANS64.TRYWAIT P0, [R3+URZ+0x28c60], R2 ;  /* 0x028c6002030075a7 */ /* 0x0022a4000800017f */
[----:B--2---:R-:W-:Y:S05]  /*22050*/  @!P0 NANOSLEEP.SYNCS 0x989680 ;  /* 0x009896800000895d */ /* 0x004fea0003900000 */
[----:B------:R-:W2:Y:S02]  /*22060*/  @!P0 SYNCS.PHASECHK.TRANS64 P0, [R3+URZ+0x28c60], R2 ;  /* 0x028c6002030085a7 */ /* 0x000ea4000800007f */
[----:B--2---:R-:W-:Y:S05]  /*22070*/  @!P0 BRA `(.L_x_6260) ;  /* 0xfffffffc00f08947 */ /* 0x004fea000383ffff */
[----:B------:R-:W-:Y:S05]  /*22080*/  BRA `(.L_x_6362) ;  /* 0xffffffcc00287947 */ /* 0x000fea000383ffff */
.L_x_6276:
        /* <DEDUP_REMOVED lines=8> */
.L_x_6364:
[----:B------:R-:W-:Y:S05]  /*22110*/  BSYNC B0 ;  /* 0x0000000000007941 */ /* 0x000fea0003800000 */
.L_x_6363:
        /* <DEDUP_REMOVED lines=9> */
.L_x_6365:
        /* <DEDUP_REMOVED lines=18> */
.L_x_6366:
[----:B------:R-:W-:Y:S01]  /*222d0*/  IMAD.MOV.U32 R12, RZ, RZ, 0x2 ;  /* 0x00000002ff0c7424 */ /* 0x000fe200078e00ff */
[----:B------:R-:W-:-:S05]  /*222e0*/  SEL R5, R14, RZ, P1 ;  /* 0x000000ff0e057207 */ /* 0x000fca0000800000 */
[----:B------:R-:W-:-:S04]  /*222f0*/  IMAD.IADD R3, R2, 0x1, R5 ;  /* 0x0000000102037824 */ /* 0x000fc800078e0205 */
[----:B------:R-:W-:-:S07]  /*22300*/  IMAD.MOV.U32 R13, RZ, RZ, R3 ;  /* 0x000000ffff0d7224 */ /* 0x000fce00078e0003 */
[----:B------:R-:W-:Y:S05]  /*22310*/  WARPSYNC.COLLECTIVE R15, `(.L_x_6367) ;  /* 0x000000000f087348 */ /* 0x000fea0003c00000 */
[----:B------:R0:W1:Y:S02]  /*22320*/  SHFL.UP P6, R14, R13, R12, R11 ;  /* 0x0400000c0d0e7389 */ /* 0x00006400000c000b */
[----:B01----:R-:W-:Y:S01]  /*22330*/  ENDCOLLECTIVE ;  /* 0x000000000000791b */ /* 0x003fe20003800000 */
.L_x_6367:
[----:B------:R-:W-:Y:S01]  /*22340*/  IMAD.MOV.U32 R12, RZ, RZ, 0x4 ;  /* 0x00000004ff0c7424 */ /* 0x000fe200078e00ff */
[----:B------:R-:W-:-:S05]  /*22350*/  SEL R14, R14, RZ, P2 ;  /* 0x000000ff0e0e7207 */ /* 0x000fca0001000000 */
[----:B------:R-:W-:-:S04]  /*22360*/  IMAD.IADD R3, R3, 0x1, R14 ;  /* 0x0000000103037824 */ /* 0x000fc800078e020e */
[----:B------:R-:W-:-:S07]  /*22370*/  IMAD.MOV.U32 R13, RZ, RZ, R3 ;  /* 0x000000ffff0d7224 */ /* 0x000fce00078e0003 */
[----:B------:R-:W-:Y:S05]  /*22380*/  WARPSYNC.COLLECTIVE R15, `(.L_x_6368) ;  /* 0x000000000f087348 */ /* 0x000fea0003c00000 */
[----:B------:R0:W1:Y:S02]  /*22390*/  SHFL.UP P6, R14, R13, R12, R11 ;  /* 0x0400000c0d0e7389 */ /* 0x00006400000c000b */
[----:B01----:R-:W-:Y:S01]  /*223a0*/  ENDCOLLECTIVE ;  /* 0x000000000000791b */ /* 0x003fe20003800000 */
.L_x_6368:
[----:B------:R-:W-:Y:S01]  /*223b0*/  IMAD.MOV.U32 R12, RZ, RZ, 0x8 ;  /* 0x00000008ff0c7424 */ /* 0x000fe200078e00ff */
[----:B------:R-:W-:-:S05]  /*223c0*/  SEL R14, R14, RZ, P3 ;  /* 0x000000ff0e0e7207 */ /* 0x000fca0001800000 */
[----:B------:R-:W-:-:S04]  /*223d0*/  IMAD.IADD R3, R3, 0x1, R14 ;  /* 0x0000000103037824 */ /* 0x000fc800078e020e */
[----:B------:R-:W-:-:S07]  /*223e0*/  IMAD.MOV.U32 R13, RZ, RZ, R3 ;  /* 0x000000ffff0d7224 */ /* 0x000fce00078e0003 */
[----:B------:R-:W-:Y:S05]  /*223f0*/  WARPSYNC.COLLECTIVE R15, `(.L_x_6369) ;  /* 0x000000000f087348 */ /* 0x000fea0003c00000 */
[----:B------:R0:W1:Y:S02]  /*22400*/  SHFL.UP P6, R14, R13, R12, R11 ;  /* 0x0400000c0d0e7389 */ /* 0x00006400000c000b */
[----:B01----:R-:W-:Y:S01]  /*22410*/  ENDCOLLECTIVE ;  /* 0x000000000000791b */ /* 0x003fe20003800000 */
.L_x_6369:
[----:B------:R-:W-:Y:S01]  /*22420*/  IMAD.MOV.U32 R12, RZ, RZ, 0x10 ;  /* 0x00000010ff0c7424 */ /* 0x000fe200078e00ff */
[----:B------:R-:W-:-:S05]  /*22430*/  SEL R14, R14, RZ, P4 ;  /* 0x000000ff0e0e7207 */ /* 0x000fca0002000000 */
[----:B------:R-:W-:-:S04]  /*22440*/  IMAD.IADD R3, R3, 0x1, R14 ;  /* 0x0000000103037824 */ /* 0x000fc800078e020e */
[----:B------:R-:W-:-:S07]  /*22450*/  IMAD.MOV.U32 R13, RZ, RZ, R3 ;  /* 0x000000ffff0d7224 */ /* 0x000fce00078e0003 */
[----:B------:R-:W-:Y:S05]  /*22460*/  WARPSYNC.COLLECTIVE R15, `(.L_x_6370) ;  /* 0x000000000f087348 */ /* 0x000fea0003c00000 */
[----:B------:R0:W1:Y:S02]  /*22470*/  SHFL.UP P6, R14, R13, R12, R11 ;  /* 0x0400000c0d0e7389 */ /* 0x00006400000c000b */
[----:B01----:R-:W-:Y:S01]  /*22480*/  ENDCOLLECTIVE ;  /* 0x000000000000791b */ /* 0x003fe20003800000 */
.L_x_6370:
        /* <DEDUP_REMOVED lines=8> */
.L_x_6371:
[----:B------:R-:W-:Y:S05]  /*22510*/  BRA `(.L_x_6372) ;  /* 0xffffffd4007c7947 */ /* 0x000fea000383ffff */
.L_x_6281:
        /* <DEDUP_REMOVED lines=8> */
.L_x_6374:
[----:B------:R-:W-:Y:S05]  /*225a0*/  BSYNC B0 ;  /* 0x0000000000007941 */ /* 0x000fea0003800000 */
.L_x_6373:
        /* <DEDUP_REMOVED lines=9> */
.L_x_6375:
[----:B------:R-:W-:Y:S01]  /*22640*/  IMAD.MOV.U32 R12, RZ, RZ, 0x4 ;  /* 0x00000004ff0c7424 */ /* 0x000fe200078e00ff */
[----:B------:R-:W-:-:S05]  /*22650*/  SEL R14, R14, RZ, P2 ;  /* 0x000000ff0e0e7207 */ /* 0x000fca0001000000 */
[----:B------:R-:W-:-:S04]  /*22660*/  IMAD.IADD R3, R3, 0x1, R14 ;  /* 0x0000000103037824 */ /* 0x000fc800078e020e */
[----:B------:R-:W-:-:S07]  /*22670*/  IMAD.MOV.U32 R13, RZ, RZ, R3 ;  /* 0x000000ffff0d7224 */ /* 0x000fce00078e0003 */
[----:B------:R-:W-:Y:S05]  /*22680*/  WARPSYNC.COLLECTIVE R15, `(.L_x_6376) ;  /* 0x000000000f087348 */ /* 0x000fea0003c00000 */
[----:B------:R0:W1:Y:S02]  /*22690*/  SHFL.UP P6, R14, R13, R12, R11 ;  /* 0x0400000c0d0e7389 */ /* 0x00006400000c000b */
[----:B01----:R-:W-:Y:S01]  /*226a0*/  ENDCOLLECTIVE ;  /* 0x000000000000791b */ /* 0x003fe20003800000 */
.L_x_6376:
[----:B------:R-:W-:Y:S01]  /*226b0*/  IMAD.MOV.U32 R12, RZ, RZ, 0x8 ;  /* 0x00000008ff0c7424 */ /* 0x000fe200078e00ff */
[----:B------:R-:W-:-:S05]  /*226c0*/  SEL R14, R14, RZ, P3 ;  /* 0x000000ff0e0e7207 */ /* 0x000fca0001800000 */
[----:B------:R-:W-:-:S04]  /*226d0*/  IMAD.IADD R3, R3, 0x1, R14 ;  /* 0x0000000103037824 */ /* 0x000fc800078e020e */
[----:B------:R-:W-:-:S07]  /*226e0*/  IMAD.MOV.U32 R13, RZ, RZ, R3 ;  /* 0x000000ffff0d7224 */ /* 0x000fce00078e0003 */
[----:B------:R-:W-:Y:S05]  /*226f0*/  WARPSYNC.COLLECTIVE R15, `(.L_x_6377) ;  /* 0x000000000f087348 */ /* 0x000fea0003c00000 */
[----:B------:R0:W1:Y:S02]  /*22700*/  SHFL.UP P6, R14, R13, R12, R11 ;  /* 0x0400000c0d0e7389 */ /* 0x00006400000c000b */
[----:B01----:R-:W-:Y:S01]  /*22710*/  ENDCOLLECTIVE ;  /* 0x000000000000791b */ /* 0x003fe20003800000 */
.L_x_6377:
[----:B------:R-:W-:Y:S01]  /*22720*/  IMAD.MOV.U32 R12, RZ, RZ, 0x10 ;  /* 0x00000010ff0c7424 */ /* 0x000fe200078e00ff */
[----:B------:R-:W-:-:S05]  /*22730*/  SEL R14, R14, RZ, P4 ;  /* 0x000000ff0e0e7207 */ /* 0x000fca0002000000 */
[----:B------:R-:W-:-:S04]  /*22740*/  IMAD.IADD R3, R3, 0x1, R14 ;  /* 0x0000000103037824 */ /* 0x000fc800078e020e */
[----:B------:R-:W-:-:S07]  /*22750*/  IMAD.MOV.U32 R13, RZ, RZ, R3 ;  /* 0x000000ffff0d7224 */ /* 0x000fce00078e0003 */
[----:B------:R-:W-:Y:S05]  /*22760*/  WARPSYNC.COLLECTIVE R15, `(.L_x_6378) ;  /* 0x000000000f087348 */ /* 0x000fea0003c00000 */
[----:B------:R0:W1:Y:S02]  /*22770*/  SHFL.UP P6, R14, R13, R12, R11 ;  /* 0x0400000c0d0e7389 */ /* 0x00006400000c000b */
[----:B01----:R-:W-:Y:S01]  /*22780*/  ENDCOLLECTIVE ;  /* 0x000000000000791b */ /* 0x003fe20003800000 */
.L_x_6378:
        /* <DEDUP_REMOVED lines=8> */
.L_x_6379:
[----:B------:R-:W-:Y:S05]  /*22810*/  BRA `(.L_x_6380) ;  /* 0xffffffd400587947 */ /* 0x000fea000383ffff */
.L_x_6283:
[----:B------:R-:W-:Y:S01]  /*22820*/  BSSY B0, `(.L_x_6381) ;  /* 0x0000006000007945 */ /* 0x000fe20003800000 */
[----:B------:R-:W-:Y:S01]  /*22830*/  PLOP3.LUT P6, PT, P6, PT, PT, 0x8, 0x0 ;  /* 0x000000000000781c */ /* 0x000fe200037ce170 */
[----:B------:R-:W-:-:S12]  /*22840*/  IMAD.MOV.U32 R15, RZ, RZ, -0x1 ;  /* 0xffffffffff0f7424 */ /* 0x000fd800078e00ff */
[----:B0----5:R-:W-:Y:S05]  /*22850*/  WARPSYNC.COLLECTIVE R15, `(.L_x_6382) ;  /* 0x000000000f087348 */ /* 0x021fea0003c00000 */
[----:B------:R-:W-:Y:S01]  /*22860*/  VOTE.ANY R14, PT, P6 ;  /* 0x00000000000e7806 */ /* 0x000fe200030e0100 */
[----:B0----5:R-:W-:Y:S06]  /*22870*/  ENDCOLLECTIVE ;  /* 0x000000000000791b */ /* 0x021fec0003800000 */
.L_x_6382:
[----:B------:R-:W-:Y:S05]  /*22880*/  BSYNC B0 ;  /* 0x0000000000007941 */ /* 0x000fea0003800000 */
.L_x_6381:
        /* <DEDUP_REMOVED lines=9> */
.L_x_6383:
[----:B------:R-:W-:Y:S01]  /*22920*/  IMAD.MOV.U32 R17, RZ, RZ, R14 ;  /* 0x000000ffff117224 */ /* 0x000fe200078e000e */
[----:B------:R-:W-:Y:S06]  /*22930*/  BRA `(.L_x_6384) ;  /* 0xffffffd400487947 */ /* 0x000fec000383ffff */
.L_x_6285:
[----:B------:R-:W-:Y:S01]  /*22940*/  BSSY B0, `(.L_x_6385) ;  /* 0x0000007000007945 */ /* 0x000fe20003800000 */
[----:B------:R-:W-:Y:S02]  /*22950*/  IMAD.MOV.U32 R13, RZ, RZ, R3 ;  /* 0x000000ffff0d7224 */ /* 0x000fe400078e0003 */
[----:B------:R-:W-:Y:S02]  /*22960*/  IMAD.MOV.U32 R11, RZ, RZ, 0x1f ;  /* 0x0000001fff0b7424 */ /* 0x000fe400078e00ff */
[----:B------:R-:W-:-:S07]  /*22970*/  IMAD.MOV.U32 R15, RZ, RZ, -0x1 ;  /* 0xffffffffff0f7424 */ /* 0x000fce00078e00ff */
[----:B012--5:R-:W-:Y:S05]  /*22980*/  WARPSYNC.COLLECTIVE R15, `(.L_x_6386) ;  /* 0x000000000f087348 */ /* 0x027fea0003c00000 */
[----:B------:R3:W4:Y:S02]  /*22990*/  SHFL.IDX P6, R14, R13, R12, R11 ;  /* 0x0000000c0d0e7389 */ /* 0x00072400000c000b */
[----:B012345:R-:W-:Y:S01]  /*229a0*/  ENDCOLLECTIVE ;  /* 0x000000000000791b */ /* 0x03ffe20003800000 */
.L_x_6386:
[----:B------:R-:W-:Y:S05]  /*229b0*/  BSYNC B0 ;  /* 0x0000000000007941 */ /* 0x000fea0003800000 */
.L_x_6385:
[----:B------:R-:W-:Y:S01]  /*229c0*/  IMAD.MOV.U32 R4, RZ, RZ, R14 ;  /* 0x000000ffff047224 */ /* 0x000fe200078e000e */
[----:B------:R-:W-:Y:S06]  /*229d0*/  BRA `(.L_x_6284) ;  /* 0xffffffd4003c7947 */ /* 0x000fec000383ffff */
.L_x_6289:
[----:B0-----:R0:W1:Y:S02]  /*229e0*/  SYNCS.PHASECHK.TRANS64.TRYWAIT P0, [R0+URZ+0x28c20], R3 ;  /* 0x028c2003000075a7 */ /* 0x001064000800017f */
[----:B-1----:R-:W-:Y:S05]  /*229f0*/  @!P0 NANOSLEEP.SYNCS 0x989680 ;  /* 0x009896800000895d */ /* 0x002fea0003900000 */
[----:B------:R-:W1:Y:S02]  /*22a00*/  @!P0 SYNCS.PHASECHK.TRANS64 P0, [R0+URZ+0x28c20], R3 ;  /* 0x028c2003000085a7 */ /* 0x000e64000800007f */
[----:B-1----:R-:W-:Y:S05]  /*22a10*/  @!P0 BRA `(.L_x_6289) ;  /* 0xfffffffc00f08947 */ /* 0x002fea000383ffff */
[----:B------:R-:W-:Y:S05]  /*22a20*/  BRA `(.L_x_6387) ;  /* 0xffffffd800bc7947 */ /* 0x000fea000383ffff */
.L_x_6290:
        /* <DEDUP_REMOVED lines=11> */
.L_x_6389:
[----:B------:R-:W-:Y:S05]  /*22ae0*/  BSYNC B0 ;  /* 0x0000000000007941 */ /* 0x000fea0003800000 */
.L_x_6388:
[----:B------:R-:W-:Y:S05]  /*22af0*/  BRA `(.L_x_6390) ;  /* 0xffffffd800a47947 */ /* 0x000fea000383ffff */
.L_x_6291:
[----:B------:R-:W-:Y:S01]  /*22b00*/  BSSY B0, `(.L_x_6391) ;  /* 0x0000006000007945 */ /* 0x000fe20003800000 */
[----:B------:R-:W-:-:S07]  /*22b10*/  IMAD.MOV.U32 R15, RZ, RZ, -0x1 ;  /* 0xffffffffff0f7424 */ /* 0x000fce00078e00ff */
[----:B01---5:R-:W-:Y:S05]  /*22b20*/  WARPSYNC.COLLECTIVE R15, `(.L_x_6392) ;  /* 0x000000000f0c7348 */ /* 0x023fea0003c00000 */
[----:B------:R-:W-:Y:S02]  /*22b30*/  ELECT P6, UR62, PT ;  /* 0x00000000003e782f */ /* 0x000fe400038c0000 */
[----:B------:R-:W-:Y:S01]  /*22b40*/  MOV R14, UR62 ;  /* 0x0000003e000e7c02 */ /* 0x000fe20008000f00 */
[----:B01---5:R-:W-:Y:S10]  /*22b50*/  ENDCOLLECTIVE ;  /* 0x000000000000791b */ /* 0x023ff40003800000 */
.L_x_6392:
[----:B------:R-:W-:Y:S05]  /*22b60*/  BSYNC B0 ;  /* 0x0000000000007941 */ /* 0x000fea0003800000 */
.L_x_6391:
[----:B------:R-:W-:Y:S05]  /*22b70*/  BRA `(.L_x_6393) ;  /* 0xffffffd800987947 */ /* 0x000fea000383ffff */
.L_x_6293:
[----:B0-----:R0:W1:Y:S02]  /*22b80*/  SYNCS.PHASECHK.TRANS64.TRYWAIT P0, [R6+URZ], R5 ;  /* 0x00000005060075a7 */ /* 0x001064000800017f */
[----:B-1----:R-:W-:Y:S05]  /*22b90*/  @!P0 NANOSLEEP.SYNCS 0x989680 ;  /* 0x009896800000895d */ /* 0x002fea0003900000 */
[----:B------:R-:W1:Y:S02]  /*22ba0*/  @!P0 SYNCS.PHASECHK.TRANS64 P0, [R6+URZ], R5 ;  /* 0x00000005060085a7 */ /* 0x000e64000800007f */
[----:B-1----:R-:W-:Y:S05]  /*22bb0*/  @!P0 BRA `(.L_x_6293) ;  /* 0xfffffffc00f08947 */ /* 0x002fea000383ffff */
[----:B------:R-:W-:Y:S05]  /*22bc0*/  BRA `(.L_x_6394) ;  /* 0xffffffd800d47947 */ /* 0x000fea000383ffff */
.L_x_6294:
[----:B-1----:R1:W2:Y:S02]  /*22bd0*/  SYNCS.PHASECHK.TRANS64.TRYWAIT P0, [R7+URZ], R2 ;  /* 0x00000002070075a7 */ /* 0x0022a4000800017f */
[----:B--2---:R-:W-:Y:S05]  /*22be0*/  @!P0 NANOSLEEP.SYNCS 0x989680 ;  /* 0x009896800000895d */ /* 0x004fea0003900000 */
[----:B------:R-:W2:Y:S02]  /*22bf0*/  @!P0 SYNCS.PHASECHK.TRANS64 P0, [R7+URZ], R2 ;  /* 0x00000002070085a7 */ /* 0x000ea4000800007f */
[----:B--2---:R-:W-:Y:S05]  /*22c00*/  @!P0 BRA `(.L_x_6294) ;  /* 0xfffffffc00f08947 */ /* 0x004fea000383ffff */
[----:B------:R-:W-:Y:S05]  /*22c10*/  BRA `(.L_x_6395) ;  /* 0xffffffd800c87947 */ /* 0x000fea000383ffff */
.L_x_6296:
[----:B--2---:R2:W3:Y:S02]  /*22c20*/  SYNCS.PHASECHK.TRANS64.TRYWAIT P0, [R4+URZ], R5 ;  /* 0x00000005040075a7 */ /* 0x0044e4000800017f */
[----:B---3--:R-:W-:Y:S05]  /*22c30*/  @!P0 NANOSLEEP.SYNCS 0x989680 ;  /* 0x009896800000895d */ /* 0x008fea0003900000 */
[----:B------:R-:W3:Y:S02]  /*22c40*/  @!P0 SYNCS.PHASECHK.TRANS64 P0, [R4+URZ], R5 ;  /* 0x00000005040085a7 */ /* 0x000ee4000800007f */
[----:B---3--:R-:W-:Y:S05]  /*22c50*/  @!P0 BRA `(.L_x_6296) ;  /* 0xfffffffc00f08947 */ /* 0x008fea000383ffff */
[----:B------:R-:W-:Y:S05]  /*22c60*/  BRA `(.L_x_6396) ;  /* 0xffffffd800d07947 */ /* 0x000fea000383ffff */
.L_x_6397:
        /* <DEDUP_REMOVED lines=9> */
.L_x_15294:


//--------------------- .text._ZN7cutlass13device_kernelIN5flash11enable_sm90INS1_16FlashAttnFwdSm90INS1_25CollectiveMainloopFwdSm90ILi2EN4cute5tupleIJNS5_1CILi1EEES8_S8_EEENS6_IJNS7_ILi64EEESA_SA_EEELi512ENS_10bfloat16_tEfNS_4arch4Sm90ELb0ELb1ELb1ELb1ELb0ELb0ELb1ELb0ELb0ELb1ELb0ELb0EEENS1_21CollectiveEpilogueFwdINS6_IJSA_NS7_ILi512EEESA_EEES9_SC_SE_Li256ELb1ELb1ELb0ELb0EEENS1_36VarlenDynamicPersistentTileSchedulerILi64ELi64ELi256ELi128ELb0ELb1ELb1ELb1ELb0ELb1EEEEEEEEEvNT_6ParamsE --------------------------
	.section	.text._ZN7cutlass13device_kernelIN5flash11enable_sm90INS1_16FlashAttnFwdSm90INS1_25CollectiveMainloopFwdSm90ILi2EN4cute5tupleIJNS5_1CILi1EEES8_S8_EEENS6_IJNS7_ILi64EEESA_SA_EEELi512ENS_10bfloat16_tEfNS_4arch4Sm90ELb0ELb1ELb1ELb1ELb0ELb0ELb1ELb0ELb0ELb1ELb0ELb0EEENS1_21CollectiveEpilogueFwdINS6_IJSA_NS7_ILi512EEESA_EEES9_SC_SE_Li256ELb1ELb1ELb0ELb0EEENS1_36VarlenDynamicPersistentTileSchedulerILi64ELi64ELi256ELi128ELb0ELb1ELb1ELb1ELb0ELb1EEEEEEEEEvNT_6ParamsE,"ax",@progbits
	.align	128
.text._ZN7cutlass13device_kernelIN5flash11enable_sm90INS1_16FlashAttnFwdSm90INS1_25CollectiveMainloopFwdSm90ILi2EN4cute5tupleIJNS5_1CILi1EEES8_S8_EEENS6_IJNS7_ILi64EEESA_SA_EEELi512ENS_10bfloat16_tEfNS_4arch4Sm90ELb0ELb1ELb1ELb1ELb0ELb0ELb1ELb0ELb0ELb1ELb0ELb0EEENS1_21CollectiveEpilogueFwdINS6_IJSA_NS7_ILi512EEESA_EEES9_SC_SE_Li256ELb1ELb1ELb0ELb0EEENS1_36VarlenDynamicPersistentTileSchedulerILi64ELi64ELi256ELi128ELb0ELb1ELb1ELb1ELb0ELb1EEEEEEEEEvNT_6ParamsE:
        .type           _ZN7cutlass13device_kernelIN5flash11enable_sm90INS1_16FlashAttnFwdSm90INS1_25CollectiveMainloopFwdSm90ILi2EN4cute5tupleIJNS5_1CILi1EEES8_S8_EEENS6_IJNS7_ILi64EEESA_SA_EEELi512ENS_10bfloat16_tEfNS_4arch4Sm90ELb0ELb1ELb1ELb1ELb0ELb0ELb1ELb0ELb0ELb1ELb0ELb0EEENS1_21CollectiveEpilogueFwdINS6_IJSA_NS7_ILi512EEESA_EEES9_SC_SE_Li256ELb1ELb1ELb0ELb0EEENS1_36VarlenDynamicPersistentTileSchedulerILi64ELi64ELi256ELi128ELb0ELb1ELb1ELb1ELb0ELb1EEEEEEEEEvNT_6ParamsE,@function
        .size           _ZN7cutlass13device_kernelIN5flash11enable_sm90INS1_16FlashAttnFwdSm90INS1_25CollectiveMainloopFwdSm90ILi2EN4cute5tupleIJNS5_1CILi1EEES8_S8_EEENS6_IJNS7_ILi64EEESA_SA_EEELi512ENS_10bfloat16_tEfNS_4arch4Sm90ELb0ELb1ELb1ELb1ELb0ELb0ELb1ELb0ELb0ELb1ELb0ELb0EEENS1_21CollectiveEpilogueFwdINS6_IJSA_NS7_ILi512EEESA_EEES9_SC_SE_Li256ELb1ELb1ELb0ELb0EEENS1_36VarlenDynamicPersistentTileSchedulerILi64ELi64ELi256ELi128ELb0ELb1ELb1ELb1ELb0ELb1EEEEEEEEEvNT_6ParamsE,(.L_x_15295 - _ZN7cutlass13device_kernelIN5flash11enable_sm90INS1_16FlashAttnFwdSm90INS1_25CollectiveMainloopFwdSm90ILi2EN4cute5tupleIJNS5_1CILi1EEES8_S8_EEENS6_IJNS7_ILi64EEESA_SA_EEELi512ENS_10bfloat16_tEfNS_4arch4Sm90ELb0ELb1ELb1ELb1ELb0ELb0ELb1ELb0ELb0ELb1ELb0ELb0EEENS1_21CollectiveEpilogueFwdINS6_IJSA_NS7_ILi512EEESA_EEES9_SC_SE_Li256ELb1ELb1ELb0ELb0EEENS1_36VarlenDynamicPersistentTileSchedulerILi64ELi64ELi256ELi128ELb0ELb1ELb1ELb1ELb0ELb1EEEEEEEEEvNT_6ParamsE)
        .other          _ZN7cutlass13device_kernelIN5flash11enable_sm90INS1_16FlashAttnFwdSm90INS1_25CollectiveMainloopFwdSm90ILi2EN4cute5tupleIJNS5_1CILi1EEES8_S8_EEENS6_IJNS7_ILi64EEESA_SA_EEELi512ENS_10bfloat16_tEfNS_4arch4Sm90ELb0ELb1ELb1ELb1ELb0ELb0ELb1ELb0ELb0ELb1ELb0ELb0EEENS1_21CollectiveEpilogueFwdINS6_IJSA_NS7_ILi512EEESA_EEES9_SC_SE_Li256ELb1ELb1ELb0ELb0EEENS1_36VarlenDynamicPersistentTileSchedulerILi64ELi64ELi256ELi128ELb0ELb1ELb1ELb1ELb0ELb1EEEEEEEEEvNT_6ParamsE,@"STO_CUDA_ENTRY STV_DEFAULT"
_ZN7cutlass13device_kernelIN5flash11enable_sm90INS1_16FlashAttnFwdSm90INS1_25CollectiveMainloopFwdSm90ILi2EN4cute5tupleIJNS5_1CILi1EEES8_S8_EEENS6_IJNS7_ILi64EEESA_SA_EEELi512ENS_10bfloat16_tEfNS_4arch4Sm90ELb0ELb1ELb1ELb1ELb0ELb0ELb1ELb0ELb0ELb1ELb0ELb0EEENS1_21CollectiveEpilogueFwdINS6_IJSA_NS7_ILi512EEESA_EEES9_SC_SE_Li256ELb1ELb1ELb0ELb0EEENS1_36VarlenDynamicPersistentTileSchedulerILi64ELi64ELi256ELi128ELb0ELb1ELb1ELb1ELb0ELb1EEEEEEEEEvNT_6ParamsE:
        /* <DEDUP_REMOVED lines=21> */
.L_x_6399:
[----:B------:R-:W-:Y:S05]  /*0150*/  BSYNC B0 ;  /* 0x0000000000007941 */ /* 0x000fea0003800000 */
.L_x_6398:
        /* <DEDUP_REMOVED lines=38> */
.L_x_6400:
        /* <DEDUP_REMOVED lines=22> */
.L_x_6401:
        /* <DEDUP_REMOVED lines=18> */
.L_x_6402:
        /* <DEDUP_REMOVED lines=22> */
.L_x_6403:
        /* <DEDUP_REMOVED lines=23> */
.L_x_6404:
        /* <DEDUP_REMOVED lines=13> */
.L_x_6406:
[----:B------:R-:W-:-:S08]  /*09e0*/  NOP ;  /* 0x0000000000007918 */ /* 0x000fd00000000000 */
[----:B------:R-:W0:Y:S02]  /*09f0*/  USETMAXREG.TRY_ALLOC.CTAPOOL UP0, 0xf0 ;  /* 0x000000f0000079c8 */ /* 0x000e240008000600 */
[----:B0-----:R-:W-:-:S13]  /*0a00*/  PLOP3.LUT P0, PT, PT, PT, UP0, 0x80, 0x0 ;  /* 0x000000000000781c */ /* 0x001fda0003f0f008 */
[----:B------:R-:W-:Y:S05]  /*0a10*/  @!P0 BRA `(.L_x_6406) ;  /* 0xfffffffc00f08947 */ /* 0x000fea000383ffff */
[----:B------:R-:W0:Y:S01]  /*0a20*/  S2R R3, SR_TID.X ;  /* 0x0000000000037919 */ /* 0x000e220000002100 */
[----:B------:R-:W1:Y:S01]  /*0a30*/  S2UR UR4, SR_CgaCtaId ;  /* 0x00000000000479c3 */ /* 0x000e620000008800 */
[----:B------:R-:W-:Y:S01]  /*0a40*/  UMOV UR47, 0x400 ;  /* 0x00000400002f7882 */ /* 0x000fe20000000000 */
[C---:B------:R-:W-:Y:S01]  /*0a50*/  IADD3 R224, P1, R2.reuse, 0x1e8, RZ ;  /* 0x000001e802e07810 */ /* 0x040fe20007f3e0ff */
[----:B------:R-:W-:Y:S01]  /*0a60*/  STL.64 [R1+0x1e8], RZ ;  /* 0x0001e8ff01007387 */ /* 0x000fe20000100a00 */
[----:B------:R-:W-:-:S03]  /*0a70*/  IADD3 R227, P2, R2, 0x1f4, RZ ;  /* 0x000001f402e37810 */ /* 0x000fc60007f5e0ff */
[----:B------:R-:W-:Y:S01]  /*0a80*/  STL [R1+0x1f0], RZ ;  /* 0x0001f0ff01007387 */ /* 0x000fe20000100800 */
[--C-:B------:R-:W-:Y:S02]  /*0a90*/  IMAD.X R225, RZ, RZ, R16.reuse, P1 ;  /* 0x000000ffffe17224 */ /* 0x100fe400008e0610 */
[----:B------:R-:W-:Y:S01]  /*0aa0*/  IMAD.X R226, RZ, RZ, R16, P2 ;  /* 0x000000ffffe27224 */ /* 0x000fe200010e0610 */
[----:B------:R-:W-:Y:S01]  /*0ab0*/  STL [R1+0x1f4], RZ ;  /* 0x0001f4ff01007387 */ /* 0x000fe20000100800 */
        /* <DEDUP_REMOVED lines=13> */
[----:B------:R-:W0:Y:S01]  /*0b90*/  S2UR UR4, SR_SWINHI ;  /* 0x00000000000479c3 */ /* 0x000e220000002f00 */
[----:B------:R-:W-:Y:S02]  /*0ba0*/  R2UR UR5, R9 ;  /* 0x00000000090572ca */ /* 0x000fe400000e0000 */
[----:B------:R-:W-:Y:S02]  /*0bb0*/  R2UR UR6, R11 ;  /* 0x000000000b0672ca */ /* 0x000fe400000e0000 */
[----:B------:R-:W-:Y:S02]  /*0bc0*/  SHF.R.S32.HI R3, RZ, 0x1f, R20 ;  /* 0x0000001fff037819 */ /* 0x000fe40000011414 */
[----:B------:R-:W-:Y:S02]  /*0bd0*/  R2UR UR7, R10 ;  /* 0x000000000a0772ca */ /* 0x000fe400000e0000 */
[----:B------:R-:W-:-:S02]  /*0be0*/  LEA.HI R0, R3, R20, RZ, 0x4 ;  /* 0x0000001403007211 */ /* 0x000fc400078f20ff */
[CC--:B------:R-:W-:Y:S02]  /*0bf0*/  LEA.HI R4, R3.reuse, R20.reuse, RZ, 0x5 ;  /* 0x0000001403047211 */ /* 0x0c0fe400078f28ff */
[----:B------:R-:W-:Y:S02]  /*0c00*/  SHF.R.S32.HI R7, RZ, 0x4, R0 ;  /* 0x00000004ff077819 */ /* 0x000fe40000011400 */
[C---:B------:R-:W-:Y:S02]  /*0c10*/  LOP3.LUT R5, R0.reuse, 0xfffffff0, RZ, 0xc0, !PT ;  /* 0xfffffff000057812 */ /* 0x040fe400078ec0ff */
[----:B------:R-:W-:Y:S02]  /*0c20*/  LEA.HI R0, R0, R7, RZ, 0x1 ;  /* 0x0000000700007211 */ /* 0x000fe400078f08ff */
[----:B------:R-:W-:Y:S01]  /*0c30*/  LEA.HI R188, R3, R20, RZ, 0x3 ;  /* 0x0000001403bc7211 */ /* 0x000fe200078f18ff */
[----:B------:R-:W-:Y:S01]  /*0c40*/  IMAD.IADD R230, R20, 0x1, -R5 ;  /* 0x0000000114e67824 */ /* 0x000fe200078e0a05 */
[----:B------:R-:W-:-:S02]  /*0c50*/  LOP3.LUT R0, R0, 0x1ffffffe, RZ, 0xc0, !PT ;  /* 0x1ffffffe00007812 */ /* 0x000fc400078ec0ff */
[--C-:B------:R-:W-:Y:S01]  /*0c60*/  SHF.R.S32.HI R229, RZ, 0x5, R4.reuse ;  /* 0x00000005ffe57819 */ /* 0x100fe20000011404 */
[----:B------:R-:W-:Y:S01]  /*0c70*/  UMOV UR36, UR47 ;  /* 0x0000002f00247c82 */ /* 0x000fe20008000000 */
[----:B0-----:R-:W-:Y:S01]  /*0c80*/  UMOV UR37, UR4 ;  /* 0x0000000400257c82 */ /* 0x001fe20008000000 */
[----:B------:R-:W-:Y:S01]  /*0c90*/  SHF.R.S32.HI R6, RZ, 0x1f, R4 ;  /* 0x0000001fff067819 */ /* 0x000fe20000011404 */
[----:B------:R-:W-:Y:S01]  /*0ca0*/  IMAD.IADD R0, R7, 0x1, -R0 ;  /* 0x0000000107007824 */ /* 0x000fe200078e0a00 */
[CC--:B------:R-:W-:Y:S01]  /*0cb0*/  LEA.HI R4, R3.reuse, R20.reuse, RZ, 0x7 ;  /* 0x0000001403047211 */ /* 0x0c0fe200078f38ff */
[----:B------:R-:W-:Y:S01]  /*0cc0*/  IMAD.U32 R156, RZ, RZ, UR36 ;  /* 0x00000024ff9c7e24 */ /* 0x000fe2000f8e00ff */
[----:B------:R-:W-:Y:S01]  /*0cd0*/  LEA.HI R7, R3, R20, RZ, 0x2 ;  /* 0x0000001403077211 */ /* 0x000fe200078f10ff */
[----:B------:R-:W-:Y:S01]  /*0ce0*/  IMAD.U32 R157, RZ, RZ, UR37 ;  /* 0x00000025ff9d7e24 */ /* 0x000fe2000f8e00ff */
[----:B------:R-:W-:Y:S01]  /*0cf0*/  LOP3.LUT R3, R188, 0xfffffff8, RZ, 0xc0, !PT ;  /* 0xfffffff8bc037812 */ /* 0x000fe200078ec0ff */
[----:B------:R-:W-:Y:S01]  /*0d00*/  IMAD.SHL.U32 R234, R0, 0x8, RZ ;  /* 0x0000000800ea7824 */ /* 0x000fe200078e00ff */
[----:B------:R-:W-:-:S02]  /*0d10*/  LEA.HI R6, R6, R229, RZ, 0x2 ;  /* 0x000000e506067211 */ /* 0x000fc400078f10ff */
[----:B------:R-:W-:Y:S01]  /*0d20*/  SHF.R.S32.HI R197, RZ, 0x7, R4 ;  /* 0x00000007ffc57819 */ /* 0x000fe20000011404 */
[----:B------:R-:W-:Y:S01]  /*0d30*/  IMAD.IADD R198, R20, 0x1, -R3 ;  /* 0x0000000114c67824 */ /* 0x000fe200078e0a03 */
[----:B------:R-:W-:Y:S02]  /*0d40*/  LOP3.LUT R6, R6, 0x3ffffc, RZ, 0xc0, !PT ;  /* 0x003ffffc06067812 */ /* 0x000fe400078ec0ff */
[----:B------:R-:W-:Y:S01]  /*0d50*/  SHF.R.S32.HI R188, RZ, 0x3, R188 ;  /* 0x00000003ffbc7819 */ /* 0x000fe200000114bc */
[----:B------:R-:W-:Y:S01]  /*0d60*/  IMAD.SHL.U32 R164, R198, 0x8, RZ ;  /* 0x00000008c6a47824 */ /* 0x000fe200078e00ff */
[C---:B------:R-:W-:Y:S01]  /*0d70*/  LOP3.LUT R5, R4.reuse, 0xffffff80, RZ, 0xc0, !PT ;  /* 0xffffff8004057812 */ /* 0x040fe200078ec0ff */
[----:B------:R-:W-:Y:S01]  /*0d80*/  IMAD R9, R197, 0x100, R230 ;  /* 0x00000100c5097824 */ /* 0x000fe200078e02e6 */
[----:B------:R-:W-:Y:S01]  /*0d90*/  LOP3.LUT R7, R7, 0xfffffffc, RZ, 0xc0, !PT ;  /* 0xfffffffc07077812 */ /* 0x000fe200078ec0ff */
[----:B------:R-:W-:Y:S01]  /*0da0*/  IMAD.IADD R6, R229, 0x1, -R6 ;  /* 0x00000001e5067824 */ /* 0x000fe200078e0a06 */
[----:B------:R-:W-:Y:S01]  /*0db0*/  LEA.HI R4, R4, R197, RZ, 0x1 ;  /* 0x000000c504047211 */ /* 0x000fe200078f08ff */
[--C-:B------:R-:W-:Y:S01]  /*0dc0*/  IMAD R161, R188, 0x40, R164.reuse ;  /* 0x00000040bca17824 */ /* 0x100fe200078e02a4 */
[----:B------:R-:W-:Y:S01]  /*0dd0*/  SHF.R.S32.HI R196, RZ, 0x1f, R164 ;  /* 0x0000001fffc47819 */ /* 0x000fe200000114a4 */
[----:B------:R-:W-:Y:S01]  /*0de0*/  IMAD.IADD R5, R20, 0x1, -R5 ;  /* 0x0000000114057824 */ /* 0x000fe200078e0a05 */
[----:B------:R-:W-:Y:S01]  /*0df0*/  LOP3.LUT R4, R4, 0xfffffe, RZ, 0xc0, !PT ;  /* 0x00fffffe04047812 */ /* 0x000fe200078ec0ff */
[----:B------:R-:W-:-:S02]  /*0e00*/  IMAD R11, R6, 0x10, R9 ;  /* 0x00000010060b7824 */ /* 0x000fc400078e0209 */
[----:B------:R-:W-:Y:S01]  /*0e10*/  IMAD.WIDE R160, R161, 0x2, R156 ;  /* 0x00000002a1a07825 */ /* 0x000fe200078e029c */
[----:B------:R-:W-:-:S03]  /*0e20*/  SHF.R.S32.HI R6, RZ, 0x1f, R5 ;  /* 0x0000001fff067819 */ /* 0x000fc60000011405 */
[----:B------:R-:W-:Y:S01]  /*0e30*/  IMAD.IADD R9, R20, 0x1, -R7 ;  /* 0x0000000114097824 */ /* 0x000fe200078e0a07 */
[C---:B------:R-:W-:Y:S01]  /*0e40*/  IADD3 R223, P3, R160.reuse, 0x4000, RZ ;  /* 0x00004000a0df7810 */ /* 0x040fe20007f7e0ff */
[----:B------:R-:W-:Y:S01]  /*0e50*/  IMAD.IADD R4, R197, 0x1, -R4 ;  /* 0x00000001c5047824 */ /* 0x000fe200078e0a04 */
[----:B------:R-:W-:Y:S01]  /*0e60*/  IADD3 R221, P2, R160, 0x5000, RZ ;  /* 0x00005000a0dd7810 */ /* 0x000fe20007f5e0ff */
[----:B------:R-:W-:Y:S01]  /*0e70*/  VIADD R185, R164, 0x40 ;  /* 0x00000040a4b97836 */ /* 0x000fe20000000000 */
[----:B------:R-:W-:Y:S01]  /*0e80*/  IADD3 R219, P1, R160, 0x6000, RZ ;  /* 0x00006000a0db7810 */ /* 0x000fe20007f3e0ff */
[----:B------:R-:W-:Y:S01]  /*0e90*/  VIADD R184, R164, 0x80 ;  /* 0x00000080a4b87836 */ /* 0x000fe20000000000 */
[----:B------:R-:W-:Y:S01]  /*0ea0*/  IADD3 R217, P6, R160, 0x7000, RZ ;  /* 0x00007000a0d97810 */ /* 0x000fe20007fde0ff */
[----:B------:R-:W-:Y:S01]  /*0eb0*/  VIADD R167, R164, 0xc0 ;  /* 0x000000c0a4a77836 */ /* 0x000fe20000000000 */
[----:B------:R-:W-:Y:S01]  /*0ec0*/  IADD3 R215, P5, R160, 0x8000, RZ ;  /* 0x00008000a0d77810 */ /* 0x000fe20007fbe0ff */
[C---:B------:R-:W-:Y:S01]  /*0ed0*/  VIADD R166, R164.reuse, 0x100 ;  /* 0x00000100a4a67836 */ /* 0x040fe20000000000 */
[----:B------:R-:W-:Y:S01]  /*0ee0*/  LEA.HI R7, R9, R9, RZ, 0x1 ;  /* 0x0000000909077211 */ /* 0x000fe200078f08ff */
[----:B------:R-:W-:Y:S01]  /*0ef0*/  VIADD R165, R164, 0x140 ;  /* 0x00000140a4a57836 */ /* 0x000fe20000000000 */
[----:B------:R-:W-:Y:S01]  /*0f00*/  LEA.HI R3, R6, R5, RZ, 0x2 ;  /* 0x0000000506037211 */ /* 0x000fe200078f10ff */
[C---:B------:R-:W-:Y:S01]  /*0f10*/  VIADD R187, R164.reuse, 0x180 ;  /* 0x00000180a4bb7836 */ /* 0x040fe20000000000 */
[----:B------:R-:W-:Y:S01]  /*0f20*/  LOP3.LUT R222, R223, 0x380, RZ, 0xc0, !PT ;  /* 0x00000380dfde7812 */ /* 0x000fe200078ec0ff */
[----:B------:R-:W-:Y:S01]  /*0f30*/  VIADD R186, R164, 0x1c0 ;  /* 0x000001c0a4ba7836 */ /* 0x000fe20000000000 */
[----:B------:R-:W-:Y:S01]  /*0f40*/  LOP3.LUT R220, R221, 0x380, RZ, 0xc0, !PT ;  /* 0x00000380dddc7812 */ /* 0x000fe200078ec0ff */
[----:B------:R-:W-:Y:S01]  /*0f50*/  IMAD.SHL.U32 R228, R4, 0x100, RZ ;  /* 0x0000010004e47824 */ /* 0x000fe200078e00ff */
[----:B------:R-:W-:-:S02]  /*0f60*/  LOP3.LUT R218, R219, 0x380, RZ, 0xc0, !PT ;  /* 0x00000380dbda7812 */ /* 0x000fc400078ec0ff */
[----:B------:R-:W-:Y:S02]  /*0f70*/  LOP3.LUT R216, R217, 0x380, RZ, 0xc0, !PT ;  /* 0x00000380d9d87812 */ /* 0x000fe400078ec0ff */
[----:B------:R-:W-:Y:S02]  /*0f80*/  LOP3.LUT R214, R215, 0x380, RZ, 0xc0, !PT ;  /* 0x00000380d7d67812 */ /* 0x000fe400078ec0ff */
[----:B------:R-:W-:Y:S02]  /*0f90*/  LOP3.LUT R10, R7, 0x1ffffffe, RZ, 0xc0, !PT ;  /* 0x1ffffffe070a7812 */ /* 0x000fe400078ec0ff */
[--C-:B------:R-:W-:Y:S02]  /*0fa0*/  SHF.R.S32.HI R7, RZ, 0x2, R3.reuse ;  /* 0x00000002ff077819 */ /* 0x100fe40000011403 */
[----:B------:R-:W-:Y:S01]  /*0fb0*/  SHF.R.S32.HI R8, RZ, 0x1f, R3 ;  /* 0x0000001fff087819 */ /* 0x000fe20000011403 */
[----:B------:R-:W-:Y:S01]  /*0fc0*/  IMAD.IADD R235, R9, 0x1, -R10 ;  /* 0x0000000109eb7824 */ /* 0x000fe200078e0a0a */
[----:B------:R-:W-:-:S02]  /*0fd0*/  SHF.R.U64 R222, R222, 0x3, RZ ;  /* 0x00000003dede7819 */ /* 0x000fc400000012ff */
[----:B------:R-:W-:Y:S02]  /*0fe0*/  SHF.R.U64 R220, R220, 0x3, RZ ;  /* 0x00000003dcdc7819 */ /* 0x000fe400000012ff */
[----:B------:R-:W-:Y:S02]  /*0ff0*/  SHF.R.U64 R218, R218, 0x3, RZ ;  /* 0x00000003dada7819 */ /* 0x000fe400000012ff */
[----:B------:R-:W-:Y:S02]  /*1000*/  SHF.R.U64 R216, R216, 0x3, RZ ;  /* 0x00000003d8d87819 */ /* 0x000fe400000012ff */
[----:B------:R-:W-:Y:S02]  /*1010*/  IADD3 R213, P0, R160, 0x9000, RZ ;  /* 0x00009000a0d57810 */ /* 0x000fe40007f1e0ff */
[----:B------:R-:W-:Y:S02]  /*1020*/  SHF.R.U64 R214, R214, 0x3, RZ ;  /* 0x00000003d6d67819 */ /* 0x000fe400000012ff */
[----:B------:R-:W-:-:S02]  /*1030*/  LEA.HI R8, R8, R7, RZ, 0x3 ;  /* 0x0000000708087211 */ /* 0x000fc400078f18ff */
        /* <DEDUP_REMOVED lines=8> */
[----:B------:R-:W-:Y:S02]  /*10c0*/  LOP3.LUT R212, R213, 0x380, RZ, 0xc0, !PT ;  /* 0x00000380d5d47812 */ /* 0x000fe400078ec0ff */
[----:B------:R-:W-:Y:S01]  /*10d0*/  LOP3.LUT R214, R214, R215, RZ, 0x3c, !PT ;  /* 0x000000d7d6d67212 */ /* 0x000fe200078e3cff */
[----:B------:R-:W-:Y:S01]  /*10e0*/  IMAD.X R215, RZ, RZ, R161, P5 ;  /* 0x000000ffffd77224 */ /* 0x000fe200028e06a1 */
[----:B------:R-:W-:Y:S01]  /*10f0*/  LOP3.LUT R0, R3, 0x7ffffffc, RZ, 0xc0, !PT ;  /* 0x7ffffffc03007812 */ /* 0x000fe200078ec0ff */
[----:B------:R-:W-:Y:S01]  /*1100*/  IMAD.U32 R3, R11, 0x40, R234 ;  /* 0x000000400b037824 */ /* 0x000fe200078e00ea */
[----:B------:R-:W-:-:S02]  /*1110*/  LOP3.LUT R8, R8, 0xfffffff8, RZ, 0xc0, !PT ;  /* 0xfffffff808087812 */ /* 0x000fc400078ec0ff */
[----:B------:R-:W-:Y:S01]  /*1120*/  LEA.HI R6, R6, R5, RZ, 0x5 ;  /* 0x0000000506067211 */ /* 0x000fe200078f28ff */
[----:B------:R-:W-:Y:S01]  /*1130*/  IMAD.IADD R0, R5, 0x1, -R0 ;  /* 0x0000000105007824 */ /* 0x000fe200078e0a00 */
[C---:B------:R-:W-:Y:S01]  /*1140*/  IADD3 R211, P4, R160.reuse, 0xa000, RZ ;  /* 0x0000a000a0d37810 */ /* 0x040fe20007f9e0ff */
[----:B------:R-:W-:Y:S01]  /*1150*/  IMAD.IADD R7, R7, 0x1, -R8 ;  /* 0x0000000107077824 */ /* 0x000fe200078e0a08 */
[----:B------:R-:W-:Y:S01]  /*1160*/  IADD3 R209, P3, R160, 0xb000, RZ ;  /* 0x0000b000a0d17810 */ /* 0x000fe20007f7e0ff */
[----:B------:R-:W-:Y:S01]  /*1170*/  IMAD.SHL.U32 R231, R0, 0x2, RZ ;  /* 0x0000000200e77824 */ /* 0x000fe200078e00ff */
[C---:B------:R-:W-:Y:S01]  /*1180*/  IADD3 R207, P2, R160.reuse, 0xc000, RZ ;  /* 0x0000c000a0cf7810 */ /* 0x040fe20007f5e0ff */
[----:B------:R-:W-:Y:S01]  /*1190*/  IMAD.WIDE R156, R3, 0x2, R156 ;  /* 0x00000002039c7825 */ /* 0x000fe200078e029c */
[C---:B------:R-:W-:Y:S02]  /*11a0*/  IADD3 R205, P1, R160.reuse, 0xd000, RZ ;  /* 0x0000d000a0cd7810 */ /* 0x040fe40007f3e0ff */
[C---:B------:R-:W-:Y:S01]  /*11b0*/  IADD3 R203, P6, R160.reuse, 0xe000, RZ ;  /* 0x0000e000a0cb7810 */ /* 0x040fe20007fde0ff */
[----:B------:R-:W-:Y:S01]  /*11c0*/  IMAD.IADD R159, R231, 0x1, R228 ;  /* 0x00000001e79f7824 */ /* 0x000fe200078e02e4 */
[----:B------:R-:W-:-:S02]  /*11d0*/  IADD3 R201, P5, R160, 0xf000, RZ ;  /* 0x0000f000a0c97810 */ /* 0x000fc40007fbe0ff */
[----:B------:R-:W-:Y:S02]  /*11e0*/  SHF.R.U64 R212, R212, 0x3, RZ ;  /* 0x00000003d4d47819 */ /* 0x000fe400000012ff */
[----:B------:R-:W-:Y:S02]  /*11f0*/  LOP3.LUT R210, R211, 0x380, RZ, 0xc0, !PT ;  /* 0x00000380d3d27812 */ /* 0x000fe400078ec0ff */
[----:B------:R-:W-:Y:S02]  /*1200*/  LOP3.LUT R208, R209, 0x380, RZ, 0xc0, !PT ;  /* 0x00000380d1d07812 */ /* 0x000fe400078ec0ff */
[----:B------:R-:W-:Y:S02]  /*1210*/  LOP3.LUT R206, R207, 0x380, RZ, 0xc0, !PT ;  /* 0x00000380cfce7812 */ /* 0x000fe400078ec0ff */
[----:B------:R-:W-:Y:S02]  /*1220*/  LOP3.LUT R204, R205, 0x380, RZ, 0xc0, !PT ;  /* 0x00000380cdcc7812 */ /* 0x000fe400078ec0ff */
[----:B------:R-:W-:-:S02]  /*1230*/  LOP3.LUT R202, R203, 0x380, RZ, 0xc0, !PT ;  /* 0x00000380cbca7812 */ /* 0x000fc400078ec0ff */
[----:B------:R-:W-:Y:S02]  /*1240*/  LOP3.LUT R200, R201, 0x380, RZ, 0xc0, !PT ;  /* 0x00000380c9c87812 */ /* 0x000fe400078ec0ff */
[----:B------:R-:W-:Y:S02]  /*1250*/  SHF.R.S32.HI R6, RZ, 0x5, R6 ;  /* 0x00000005ff067819 */ /* 0x000fe40000011406 */
[----:B------:R-:W-:Y:S01]  /*1260*/  LOP3.LUT R212, R212, R213, RZ, 0x3c, !PT ;  /* 0x000000d5d4d47212 */ /* 0x000fe200078e3cff */
[----:B------:R-:W-:Y:S01]  /*1270*/  IMAD.X R213, RZ, RZ, R161, P0 ;  /* 0x000000ffffd57224 */ /* 0x000fe200000e06a1 */
[----:B------:R-:W-:Y:S01]  /*1280*/  SHF.R.U64 R210, R210, 0x3, RZ ;  /* 0x00000003d2d27819 */ /* 0x000fe200000012ff */
[----:B------:R-:W-:Y:S01]  /*1290*/  IMAD R158, R6, 0x10, R7 ;  /* 0x00000010069e7824 */ /* 0x000fe200078e0207 */
[----:B------:R-:W-:Y:S02]  /*12a0*/  SHF.R.U64 R208, R208, 0x3, RZ ;  /* 0x00000003d0d07819 */ /* 0x000fe400000012ff */
[----:B------:R-:W-:Y:S01]  /*12b0*/  SHF.R.U64 R206, R206, 0x3, RZ ;  /* 0x00000003cece7819 */ /* 0x000fe200000012ff */
[----:B------:R-:W-:Y:S01]  /*12c0*/  IMAD R235, R235, 0x8, R158 ;  /* 0x00000008ebeb7824 */ /* 0x000fe200078e029e */
[----:B------:R-:W-:-:S02]  /*12d0*/  SHF.R.U64 R204, R204, 0x3, RZ ;  /* 0x00000003cccc7819 */ /* 0x000fc400000012ff */
[----:B------:R-:W-:Y:S02]  /*12e0*/  SHF.R.U64 R202, R202, 0x3, RZ ;  /* 0x00000003caca7819 */ /* 0x000fe400000012ff */
        /* <DEDUP_REMOVED lines=14> */
[----:B------:R-:W-:Y:S01]  /*13d0*/  SHF.R.S32.HI R195, RZ, 0x1f, R185 ;  /* 0x0000001fffc37819 */ /* 0x000fe200000114b9 */
[----:B------:R-:W-:Y:S01]  /*13e0*/  IMAD.X R201, RZ, RZ, R161, P5 ;  /* 0x000000ffffc97224 */ /* 0x000fe200028e06a1 */
[----:B------:R-:W-:-:S02]  /*13f0*/  SHF.R.S32.HI R194, RZ, 0x1f, R184 ;  /* 0x0000001fffc27819 */ /* 0x000fc400000114b8 */
[----:B------:R-:W-:Y:S02]  /*1400*/  SHF.R.S32.HI R193, RZ, 0x1f, R167 ;  /* 0x0000001fffc17819 */ /* 0x000fe400000114a7 */
[----:B------:R-:W-:Y:S02]  /*1410*/  SHF.R.S32.HI R192, RZ, 0x1f, R166 ;  /* 0x0000001fffc07819 */ /* 0x000fe400000114a6 */
[----:B------:R-:W-:Y:S02]  /*1420*/  SHF.R.S32.HI R191, RZ, 0x1f, R165 ;  /* 0x0000001fffbf7819 */ /* 0x000fe400000114a5 */
[----:B------:R-:W-:Y:S02]  /*1430*/  SHF.R.S32.HI R190, RZ, 0x1f, R187 ;  /* 0x0000001fffbe7819 */ /* 0x000fe400000114bb */
[----:B------:R-:W-:-:S07]  /*1440*/  SHF.R.S32.HI R189, RZ, 0x1f, R186 ;  /* 0x0000001fffbd7819 */ /* 0x000fce00000114ba */
.L_x_6545:
        /* <DEDUP_REMOVED lines=12> */
[----:B0--34-:R-:W-:Y:S02]  /*1510*/  IMAD.U32 R4, RZ, RZ, UR8 ;  /* 0x00000008ff047e24 */ /* 0x019fe4000f8e00ff */
[----:B------:R-:W-:Y:S01]  /*1520*/  IMAD.U32 R5, RZ, RZ, UR9 ;  /* 0x00000009ff057e24 */ /* 0x000fe2000f8e00ff */
[----:B------:R-:W-:-:S03]  /*1530*/  @UP1 UIMAD.WIDE UR8, UR6, 0x4, UR10 ;  /* 0x00000004060818a5 */ /* 0x000fc6000f8e020a */
[----:B------:R-:W-:Y:S01]  /*1540*/  ULDC.64 UR10, c[0x0][0xb18] ;  /* 0x0002c600000a7ab9 */ /* 0x000fe20000000a00 */
[----:B--2---:R-:W2:Y:S02]  /*1550*/  @P0 LDG.E R4, desc[UR40][R4.64] ;  /* 0x0000002804040981 */ /* 0x004ea4000c1e1900 */
[----:B------:R-:W-:Y:S02]  /*1560*/  IMAD.U32 R6, RZ, RZ, UR8 ;  /* 0x00000008ff067e24 */ /* 0x000fe4000f8e00ff */
[----:B------:R-:W-:Y:S01]  /*1570*/  IMAD.U32 R7, RZ, RZ, UR9 ;  /* 0x00000009ff077e24 */ /* 0x000fe2000f8e00ff */
[----:B------:R-:W-:-:S04]  /*1580*/  ULDC.64 UR8, c[0x0][0x418] ;  /* 0x0001060000087ab9 */ /* 0x000fc80000000a00 */
[----:B------:R-:W3:Y:S01]  /*1590*/  @P2 LDG.E R6, desc[UR40][R6.64] ;  /* 0x0000002806062981 */ /* 0x000ee2000c1e1900 */
[----:B------:R-:W-:Y:S01]  /*15a0*/  UISETP.NE.U32.AND UP0, UPT, UR8, URZ, UPT ;  /* 0x0000003f0800728c */ /* 0x000fe2000bf05070 */
[----:B------:R-:W-:Y:S01]  /*15b0*/  ISETP.NE.U32.AND P1, PT, RZ, UR10, PT ;  /* 0x0000000aff007c0c */ /* 0x000fe2000bf25070 */
[----:B------:R-:W-:Y:S01]  /*15c0*/  UMOV UR4, URZ ;  /* 0x0000003f00047c82 */ /* 0x000fe20008000000 */
[----:B------:R-:W-:Y:S01]  /*15d0*/  ULDC UR8, c[0x0][0x424] ;  /* 0x0001090000087ab9 */ /* 0x000fe20000000800 */
[----:B------:R-:W-:Y:S01]  /*15e0*/  UISETP.NE.AND.EX UP0, UPT, UR9, URZ, UPT, UP0 ;  /* 0x0000003f0900728c */ /* 0x000fe2000bf05300 */
[----:B------:R-:W-:Y:S01]  /*15f0*/  ISETP.NE.AND.EX P1, PT, RZ, UR11, PT, P1 ;  /* 0x0000000bff007c0c */ /* 0x000fe2000bf25310 */
[----:B------:R-:W-:Y:S01]  /*1600*/  ULDC UR48, c[0x0][0x288] ;  /* 0x0000a20000307ab9 */ /* 0x000fe20000000800 */
[----:B------:R-:W-:Y:S01]  /*1610*/  UMOV UR39, UR7 ;  /* 0x0000000700277c82 */ /* 0x000fe20008000000 */
[----:B------:R-:W-:-:S04]  /*1620*/  USEL UR8, UR8, 0x1, UP0 ;  /* 0x0000000108087887 */ /* 0x000fc80008000000 */
[----:B------:R-:W-:Y:S01]  /*1630*/  UIMAD UR49, UR8, UR49, URZ ;  /* 0x00000031083172a4 */ /* 0x000fe2000f8e023f */
[----:B--2---:R-:W-:Y:S02]  /*1640*/  @P0 R2UR UR4, R4 ;  /* 0x00000000040402ca */ /* 0x004fe400000e0000 */
[----:B---3--:R-:W-:Y:S01]  /*1650*/  @P2 R2UR UR48, R6 ;  /* 0x00000000063022ca */ /* 0x008fe200000e0000 */
[----:B-1----:R-:W-:-:S14]  /*1660*/  @P2 BRA `(.L_x_6407) ;  /* 0x0000000000342947 */ /* 0x002fdc0003800000 */
        /* <DEDUP_REMOVED lines=13> */
.L_x_6407:
[----:B------:R-:W-:Y:S01]  /*1740*/  UMOV UR42, UR5 ;  /* 0x00000005002a7c82 */ /* 0x000fe20008000000 */
        /* <DEDUP_REMOVED lines=9> */
.L_x_6408:
        /* <DEDUP_REMOVED lines=13> */
.L_x_6409:
[----:B------:R-:W0:Y:S01]  /*18b0*/  LDC R0, c[0x0][0xa80] ;  /* 0x0002a000ff007b82 */ /* 0x000e220000000800 */
[----:B------:R-:W-:Y:S01]  /*18c0*/  UISETP.NE.AND UP0, UPT, UR38, 0x1, UPT ;  /* 0x000000012600788c */ /* 0x000fe2000bf05270 */
[----:B------:R1:W-:Y:S01]  /*18d0*/  STL.128 [R1+0x410], RZ ;  /* 0x000410ff01007387 */ /* 0x0003e20000100c00 */
[----:B------:R-:W-:Y:S01]  /*18e0*/  IADD3 R28, P0, R2, 0x410, RZ ;  /* 0x00000410021c7810 */ /* 0x000fe20007f1e0ff */
[----:B------:R-:W-:Y:S02]  /*18f0*/  UIADD3 UR49, -UR4, UR49, URZ ;  /* 0x0000003104317290 */ /* 0x000fe4000fffe13f */
[----:B------:R1:W-:Y:S01]  /*1900*/  STL.128 [R1+0x420], RZ ;  /* 0x000420ff01007387 */ /* 0x0003e20000100c00 */
[----:B------:R-:W-:Y:S01]  /*1910*/  PLOP3.LUT P1, PT, PT, PT, UP0, 0x80, 0x0 ;  /* 0x000000000000781c */ /* 0x000fe20003f2f008 */
[----:B------:R-:W-:Y:S02]  /*1920*/  IMAD.X R29, RZ, RZ, R16, P0 ;  /* 0x000000ffff1d7224 */ /* 0x000fe400000e0610 */
[----:B------:R1:W-:Y:S04]  /*1930*/  STL.128 [R1+0x200], RZ ;  /* 0x000200ff01007387 */ /* 0x0003e80000100c00 */
[----:B------:R1:W-:Y:S04]  /*1940*/  STL.128 [R1+0x210], RZ ;  /* 0x000210ff01007387 */ /* 0x0003e80000100c00 */
[----:B------:R1:W-:Y:S04]  /*1950*/  STL.128 [R1+0x220], RZ ;  /* 0x000220ff01007387 */ /* 0x0003e80000100c00 */
[----:B------:R1:W-:Y:S04]  /*1960*/  STL.128 [R1+0x230], RZ ;  /* 0x000230ff01007387 */ /* 0x0003e80000100c00 */
[----:B0-----:R1:W-:Y:S04]  /*1970*/  STL [R1+0x430], R0 ;  /* 0x0004300001007387 */ /* 0x0013e80000100800 */
        /* <DEDUP_REMOVED lines=31> */
[----:B------:R-:W-:Y:S02]  /*1b70*/  UISETP.NE.AND UP0, UPT, UR4, 0x1, UPT ;  /* 0x000000010400788c */ /* 0x000fe4000bf05270 */
[----:B------:R-:W-:Y:S01]  /*1b80*/  UIADD3 UR9, UR8, 0x3f, URZ ;  /* 0x0000003f08097890 */ /* 0x000fe2000fffe03f */
[----:B------:R-:W-:Y:S01]  /*1b90*/  ULDC.64 UR4, c[0x0][0xad8] ;  /* 0x0002b60000047ab9 */ /* 0x000fe20000000a00 */
[----:B------:R-:W-:Y:S02]  /*1ba0*/  UIADD3 UR10, UR49, 0x1, -UR48 ;  /* 0x00000001310a7890 */ /* 0x000fe4000fffe830 */
[----:B------:R-:W-:-:S05]  /*1bb0*/  UISETP.GE.AND UP1, UPT, UR5, 0x1, UPT ;  /* 0x000000010500788c */ /* 0x000fca000bf26270 */
[----:B------:R-:W-:Y:S01]  /*1bc0*/  @UP0 UIADD3 UR6, UR8, 0x3f, URZ ;  /* 0x0000003f08060890 */ /* 0x000fe2000fffe03f */
[----:B------:R-:W-:Y:S01]  /*1bd0*/  @UP0 ULDC UR7, c[0x0][0x44c] ;  /* 0x0001130000070ab9 */ /* 0x000fe20000000800 */
[----:B------:R-:W-:Y:S02]  /*1be0*/  PLOP3.LUT P1, PT, PT, PT, UP1, 0x80, 0x0 ;  /* 0x000000000000781c */ /* 0x000fe40003f2f018 */
        /* <DEDUP_REMOVED lines=16> */
.L_x_6412:
[----:B------:R-:W-:-:S11]  /*1cf0*/  UISETP.NE.AND UP1, UPT, UR5, 0x1, UPT ;  /* 0x000000010500788c */ /* 0x000fd6000bf25270 */
[----:B------:R-:W-:Y:S02]  /*1d00*/  @UP1 ULDC.64 UR10, c[0x0][0xae0] ;  /* 0x0002b800000a1ab9 */ /* 0x000fe40000000a00 */
[----:B------:R-:W-:-:S04]  /*1d10*/  UIMAD.WIDE.U32 UR6, UR9, UR10, URZ ;  /* 0x0000000a090672a5 */ /* 0x000fc8000f8e003f */
[----:B------:R-:W-:-:S12]  /*1d20*/  @UP1 USHF.R.U32.HI UR9, URZ, UR11, UR7 ;  /* 0x0000000b3f091299 */ /* 0x000fd80008011607 */
.L_x_6413:
[----:B------:R-:W-:-:S04]  /*1d30*/  UIMAD UR9, UR9, UR5, UR5 ;  /* 0x00000005090972a4 */ /* 0x000fc8000f8e0205 */
[----:B------:R-:W-:-:S04]  /*1d40*/  UISETP.LT.AND UP1, UPT, UR4, UR9, UPT ;  /* 0x000000090400728c */ /* 0x000fc8000bf21270 */
[----:B------:R-:W-:-:S12]  /*1d50*/  USEL UR4, UR4, UR9, UP1 ;  /* 0x0000000904047287 */ /* 0x000fd80008800000 */
.L_x_6411:
        /* <DEDUP_REMOVED lines=13> */
[----:B------:R-:W-:Y:S01]  /*1e30*/  UIADD3 UR8, UR8, UR49, -UR48 ;  /* 0x0000003108087290 */ /* 0x000fe2000fffe830 */
        /* <DEDUP_REMOVED lines=14> */
.L_x_6415:
[----:B------:R-:W-:-:S11]  /*1f20*/  UISETP.NE.AND UP0, UPT, UR5, 0x1, UPT ;  /* 0x000000010500788c */ /* 0x000fd6000bf05270 */
[----:B------:R-:W-:Y:S02]  /*1f30*/  @UP0 ULDC.64 UR10, c[0x0][0xae0] ;  /* 0x0002b800000a0ab9 */ /* 0x000fe40000000a00 */
[----:B------:R-:W-:-:S04]  /*1f40*/  UIMAD.WIDE.U32 UR6, UR8, UR10, URZ ;  /* 0x0000000a080672a5 */ /* 0x000fc8000f8e003f */
[----:B------:R-:W-:-:S12]  /*1f50*/  @UP0 USHF.R.U32.HI UR8, URZ, UR11, UR7 ;  /* 0x0000000b3f080299 */ /* 0x000fd80008011607 */
.L_x_6416:
[----:B------:R-:W-:-:S04]  /*1f60*/  UIMAD UR5, UR8, UR5, URZ ;  /* 0x00000005080572a4 */ /* 0x000fc8000f8e023f */
[----:B------:R-:W-:-:S04]  /*1f70*/  UISETP.LT.AND UP0, UPT, UR4, UR5, UPT ;  /* 0x000000050400728c */ /* 0x000fc8000bf01270 */
[----:B------:R-:W-:-:S12]  /*1f80*/  USEL UR4, UR4, UR5, !UP0 ;  /* 0x0000000504047287 */ /* 0x000fd8000c000000 */
.L_x_6414:
        /* <DEDUP_REMOVED lines=711> */
.L_x_6419:
[----:B------:R-:W-:Y:S05]  /*4c00*/  BSYNC B0 ;  /* 0x0000000000007941 */ /* 0x000fea0003800000 */
.L_x_6418:
[----:B------:R-:W-:-:S04]  /*4c10*/  UIADD3 UR21, UR21, -0x2, URZ ;  /* 0xfffffffe15157890 */ /* 0x000fc8000fffe03f */
[----:B------:R-:W-:-:S06]  /*4c20*/  UISETP.GE.AND UP0, UPT, UR21, UR20, UPT ;  /* 0x000000141500728c */ /* 0x000fcc000bf06270 */
[----:B------:R-:W-:-:S13]  /*4c30*/  PLOP3.LUT P0, PT, PT, PT, UP0, 0x80, 0x0 ;  /* 0x000000000000781c */ /* 0x000fda0003f0f008 */
[----:B------:R-:W-:Y:S05]  /*4c40*/  @!P0 BRA `(.L_x_6420) ;  /* 0x0000003c00648947 */ /* 0x000fea0003800000 */
.L_x_6423:
[----:B0-----:R-:W2:Y:S04]  /*4c50*/  LDL R0, [R1+0x1e8] ;  /* 0x0001e80001007983 */ /* 0x001ea80000100800 */
        /* <DEDUP_REMOVED lines=64> */
[----:B--2---:R-:W-:-:S05]  /*5060*/  IMAD R21, R0, 0x40, R158 ;  /* 0x0000004000157824 */ /* 0x004fca00078e029e */
[----:B------:R-:W-:Y:S01]  /*5070*/  LEA R21, R21, UR47, 0x2 ;  /* 0x0000002f15157c11 */ /* 0x000fe2000f8e10ff */
[----:B------:R-:W-:Y:S06]  /*5080*/  BAR.SYNC.DEFER_BLOCKING 0xe, 0x100 ;  /* 0x0384000000007b1d */ /* 0x000fec0000010000 */
[----:B------:R-:W3:Y:S04]  /*5090*/  LDS R3, [R21+0x38400] ;  /* 0x0384000015037984 */ /* 0x000ee80000000800 */
[----:B------:R-:W0:Y:S01]  /*50a0*/  LDS R21, [R21+0x38420] ;  /* 0x0384200015157984 */ /* 0x000e220000000800 */
[C---:B---3--:R-:W-:Y:S01]  /*50b0*/  FMUL.FTZ R137, R3.reuse, R137 ;  /* 0x0000008903897220 */ /* 0x048fe20000410000 */
[C---:B------:R-:W-:Y:S01]  /*50c0*/  FMUL.FTZ R136, R3.reuse, R136 ;  /* 0x0000008803887220 */ /* 0x040fe20000410000 */
        /* <DEDUP_REMOVED lines=66> */
[----:B------:R-:W-:Y:S01]  /*54f0*/  STL.64 [R1+0x210], R136 ;  /* 0x0002108801007387 */ /* 0x000fe20000100a00 */
[C---:B------:R-:W-:Y:S01]  /*5500*/  FMUL.FTZ R65, R21.reuse, R65 ;  /* 0x0000004115417220 */ /* 0x040fe20000410000 */
[----:B------:R-:W-:-:S02]  /*5510*/  FMUL.FTZ R64, R21, R64 ;  /* 0x0000004015407220 */ /* 0x000fc40000410000 */
[----:B------:R-:W-:Y:S01]  /*5520*/  STL.64 [R1+0x220], R134 ;  /* 0x0002208601007387 */ /* 0x000fe20000100a00 */
[C---:B------:R-:W-:Y:S01]  /*5530*/  FMUL.FTZ R73, R21.reuse, R73 ;  /* 0x0000004915497220 */ /* 0x040fe20000410000 */
[C---:B------:R-:W-:Y:S02]  /*5540*/  FMUL.FTZ R72, R21.reuse, R72 ;  /* 0x0000004815487220 */ /* 0x040fe40000410000 */
[----:B------:R-:W-:Y:S01]  /*5550*/  STL.64 [R1+0x230], R138 ;  /* 0x0002308a01007387 */ /* 0x000fe20000100a00 */
[C---:B------:R-:W-:Y:S01]  /*5560*/  FMUL.FTZ R71, R21.reuse, R71 ;  /* 0x0000004715477220 */ /* 0x040fe20000410000 */
[C---:B------:R-:W-:Y:S02]  /*5570*/  FMUL.FTZ R70, R21.reuse, R70 ;  /* 0x0000004615467220 */ /* 0x040fe40000410000 */
        /* <DEDUP_REMOVED lines=78> */
[----:B------:R0:W-:Y:S01]  /*5a60*/  STL.64 [R1+0x3e0], R74 ;  /* 0x0003e04a01007387 */ /* 0x0001e20000100a00 */
[C---:B------:R-:W-:Y:S01]  /*5a70*/  FMUL.FTZ R7, R21.reuse, R7 ;  /* 0x0000000715077220 */ /* 0x040fe20000410000 */
[----:B------:R-:W-:Y:S02]  /*5a80*/  FMUL.FTZ R6, R21, R6 ;  /* 0x0000000615067220 */ /* 0x000fe40000410000 */
        /* <DEDUP_REMOVED lines=34> */
[----:B0-----:R-:W4:Y:S04]  /*5cb0*/  LDL R74, [R1+0x204] ;  /* 0x00020400014a7983 */ /* 0x001f280000100800 */
[----:B-1----:R-:W5:Y:S04]  /*5cc0*/  LDL R76, [R1+0x208] ;  /* 0x00020800014c7983 */ /* 0x002f680000100800 */
[----:B------:R-:W5:Y:S04]  /*5cd0*/  LDL R78, [R1+0x20c] ;  /* 0x00020c00014e7983 */ /* 0x000f680000100800 */
[----:B------:R-:W5:Y:S04]  /*5ce0*/  LDL R14, [R1+0x210] ;  /* 0x00021000010e7983 */ /* 0x000f680000100800 */
[----:B------:R-:W5:Y:S04]  /*5cf0*/  LDL R80, [R1+0x214] ;  /* 0x0002140001507983 */ /* 0x000f680000100800 */
[----:B------:R-:W5:Y:S04]  /*5d00*/  LDL R84, [R1+0x218] ;  /* 0x0002180001547983 */ /* 0x000f680000100800 */
[----:B------:R-:W5:Y:S04]  /*5d10*/  LDL R86, [R1+0x21c] ;  /* 0x00021c0001567983 */ /* 0x000f680000100800 */
[----:B--2---:R-:W2:Y:S04]  /*5d20*/  LDL R4, [R1+0x220] ;  /* 0x0002200001047983 */ /* 0x004ea80000100800 */
[----:B------:R-:W2:Y:S04]  /*5d30*/  LDL R88, [R1+0x224] ;  /* 0x0002240001587983 */ /* 0x000ea80000100800 */
[----:B------:R-:W2:Y:S04]  /*5d40*/  LDL R90, [R1+0x228] ;  /* 0x00022800015a7983 */ /* 0x000ea80000100800 */
[----:B------:R-:W2:Y:S04]  /*5d50*/  LDL R92, [R1+0x22c] ;  /* 0x00022c00015c7983 */ /* 0x000ea80000100800 */
[----:B---3--:R-:W3:Y:S04]  /*5d60*/  LDL R6, [R1+0x230] ;  /* 0x0002300001067983 */ /* 0x008ee80000100800 */
[----:B------:R-:W3:Y:S04]  /*5d70*/  LDL R94, [R1+0x234] ;  /* 0x00023400015e7983 */ /* 0x000ee80000100800 */
        /* <DEDUP_REMOVED lines=114> */
[----:B------:R-:W-:Y:S04]  /*64a0*/  STL [R1+0x200], R82 ;  /* 0x0002005201007387 */ /* 0x000fe80000100800 */
[----:B----4-:R-:W-:Y:S04]  /*64b0*/  STL [R1+0x204], R74 ;  /* 0x0002044a01007387 */ /* 0x010fe80000100800 */
[----:B-----5:R-:W-:Y:S04]  /*64c0*/  STL [R1+0x208], R76 ;  /* 0x0002084c01007387 */ /* 0x020fe80000100800 */
        /* <DEDUP_REMOVED lines=9> */
[----:B---3--:R-:W-:Y:S04]  /*6560*/  STL [R1+0x230], R6 ;  /* 0x0002300601007387 */ /* 0x008fe80000100800 */
        /* <DEDUP_REMOVED lines=147> */
[----:B------:R-:W-:-:S02]  /*6ea0*/  VIADD R0, R0, 0x1 ;  /* 0x0000000100007836 */ /* 0x000fc40000000000 */
[----:B------:R-:W-:Y:S02]  /*6eb0*/  IMAD.MOV.U32 R5, RZ, RZ, 0x40000040 ;  /* 0x40000040ff057424 */ /* 0x000fe400078e00ff */
[----:B------:R-:W-:Y:S01]  /*6ec0*/  IMAD.MOV.U32 R7, RZ, RZ, 0x40000040 ;  /* 0x40000040ff077424 */ /* 0x000fe200078e00ff */
[----:B------:R-:W-:Y:S01]  /*6ed0*/  ISETP.NE.AND P0, PT, R0, 0x2, PT ;  /* 0x000000020000780c */ /* 0x000fe20003f05270 */
[----:B------:R0:W-:Y:S01]  /*6ee0*/  STL [R1+0x1e8], R0 ;  /* 0x0001e80001007387 */ /* 0x0001e20000100800 */
[----:B------:R-:W-:Y:S01]  /*6ef0*/  R2UR UR15, R5 ;  /* 0x00000000050f72ca */ /* 0x000fe200000e0000 */
[----:B------:R-:W-:Y:S01]  /*6f00*/  IMAD.MOV.U32 R5, RZ, RZ, 0x40000040 ;  /* 0x40000040ff057424 */ /* 0x000fe200078e00ff */
[----:B------:R-:W-:Y:S01]  /*6f10*/  R2UR UR19, R7 ;  /* 0x00000000071372ca */ /* 0x000fe200000e0000 */
[----:B------:R-:W-:-:S03]  /*6f20*/  IMAD.MOV.U32 R7, RZ, RZ, 0x40000040 ;  /* 0x40000040ff077424 */ /* 0x000fc600078e00ff */
[----:B------:R-:W-:Y:S02]  /*6f30*/  R2UR UR11, R5 ;  /* 0x00000000050b72ca */ /* 0x000fe400000e0000 */
[----:B------:R-:W-:-:S03]  /*6f40*/  R2UR UR7, R7 ;  /* 0x00000000070772ca */ /* 0x000fc600000e0000 */
[----:B0-----:R-:W-:-:S05]  /*6f50*/  @!P0 IMAD.MOV.U32 R0, RZ, RZ, RZ ;  /* 0x000000ffff008224 */ /* 0x001fca00078e00ff */
[----:B------:R-:W-:Y:S02]  /*6f60*/  LEA R4, R0, UR22, 0xc ;  /* 0x0000001600047c11 */ /* 0x000fe4000f8e60ff */
[----:B------:R-:W3:Y:S02]  /*6f70*/  LDL R0, [R1+0x1f0] ;  /* 0x0001f00001007983 */ /* 0x000ee40000100800 */
[C---:B------:R-:W-:Y:S01]  /*6f80*/  R2UR UR14, R4.reuse ;  /* 0x00000000040e72ca */ /* 0x040fe200000e0000 */
[----:B------:R-:W-:-:S05]  /*6f90*/  VIADD R6, R4, 0x80 ;  /* 0x0000008004067836 */ /* 0x000fca0000000000 */
[----:B------:R-:W-:Y:S01]  /*6fa0*/  R2UR UR18, R6 ;  /* 0x00000000061272ca */ /* 0x000fe200000e0000 */
[C---:B------:R-:W-:Y:S02]  /*6fb0*/  VIADD R6, R4.reuse, 0x100 ;  /* 0x0000010004067836 */ /* 0x040fe40000000000 */
[----:B------:R-:W-:-:S03]  /*6fc0*/  VIADD R4, R4, 0x180 ;  /* 0x0000018004047836 */ /* 0x000fc60000000000 */
[----:B------:R-:W-:Y:S02]  /*6fd0*/  R2UR UR6, R6 ;  /* 0x00000000060672ca */ /* 0x000fe400000e0000 */
[----:B------:R-:W-:Y:S02]  /*6fe0*/  R2UR UR10, R4 ;  /* 0x00000000040a72ca */ /* 0x000fe400000e0000 */
[----:B------:R-:W4:Y:S01]  /*6ff0*/  @!P0 LDL R4, [R1+0x1ec] ;  /* 0x0001ec0001048983 */ /* 0x000f220000100800 */
[----:B--2---:R-:W-:-:S06]  /*7000*/  WARPGROUP.ARRIVE ;  /* 0x00000000000079c5 */ /* 0x004fcc0000000000 */
        /* <DEDUP_REMOVED lines=139> */
[----:B------:R-:W4:Y:S04]  /*78c0*/  LDL R6, [R1+0x200] ;  /* 0x0002000001067983 */ /* 0x000f280000100800 */
[----:B0-----:R-:W4:Y:S04]  /*78d0*/  LDL R78, [R1+0x204] ;  /* 0x00020400014e7983 */ /* 0x001f280000100800 */
[----:B-1----:R-:W4:Y:S04]  /*78e0*/  LDL R80, [R1+0x208] ;  /* 0x0002080001507983 */ /* 0x002f280000100800 */
[----:B------:R-:W4:Y:S04]  /*78f0*/  LDL R82, [R1+0x20c] ;  /* 0x00020c0001527983 */ /* 0x000f280000100800 */
[----:B------:R-:W4:Y:S04]  /*7900*/  LDL R8, [R1+0x210] ;  /* 0x0002100001087983 */ /* 0x000f280000100800 */
[----:B--2---:R-:W2:Y:S04]  /*7910*/  LDL R84, [R1+0x214] ;  /* 0x0002140001547983 */ /* 0x004ea80000100800 */
[----:B------:R-:W2:Y:S04]  /*7920*/  LDL R86, [R1+0x218] ;  /* 0x0002180001567983 */ /* 0x000ea80000100800 */
[----:B-----5:R-:W5:Y:S04]  /*7930*/  LDL R88, [R1+0x21c] ;  /* 0x00021c0001587983 */ /* 0x020f680000100800 */
[----:B------:R-:W5:Y:S04]  /*7940*/  LDL R10, [R1+0x220] ;  /* 0x00022000010a7983 */ /* 0x000f680000100800 */
[----:B------:R-:W5:Y:S04]  /*7950*/  LDL R90, [R1+0x224] ;  /* 0x00022400015a7983 */ /* 0x000f680000100800 */
[----:B---3--:R-:W3:Y:S04]  /*7960*/  LDL R92, [R1+0x228] ;  /* 0x00022800015c7983 */ /* 0x008ee80000100800 */
[----:B------:R-:W3:Y:S04]  /*7970*/  LDL R94, [R1+0x22c] ;  /* 0x00022c00015e7983 */ /* 0x000ee80000100800 */
[----:B------:R-:W3:Y:S04]  /*7980*/  LDL R12, [R1+0x230] ;  /* 0x00023000010c7983 */ /* 0x000ee80000100800 */
[----:B----4-:R-:W4:Y:S04]  /*7990*/  LDL R96, [R1+0x234] ;  /* 0x0002340001607983 */ /* 0x010f280000100800 */
        /* <DEDUP_REMOVED lines=114> */
[----:B------:R-:W-:Y:S04]  /*80c0*/  STL [R1+0x200], R6 ;  /* 0x0002000601007387 */ /* 0x000fe80000100800 */
[----:B------:R-:W-:Y:S04]  /*80d0*/  STL [R1+0x204], R78 ;  /* 0x0002044e01007387 */ /* 0x000fe80000100800 */
[----:B------:R-:W-:Y:S04]  /*80e0*/  STL [R1+0x208], R80 ;  /* 0x0002085001007387 */ /* 0x000fe80000100800 */
[----:B------:R-:W-:Y:S04]  /*80f0*/  STL [R1+0x20c], R82 ;  /* 0x00020c5201007387 */ /* 0x000fe80000100800 */
[----:B------:R-:W-:Y:S04]  /*8100*/  STL [R1+0x210], R8 ;  /* 0x0002100801007387 */ /* 0x000fe80000100800 */
[----:B--2---:R-:W-:Y:S04]  /*8110*/  STL [R1+0x214], R84 ;  /* 0x0002145401007387 */ /* 0x004fe80000100800 */
[----:B------:R-:W-:Y:S04]  /*8120*/  STL [R1+0x218], R86 ;  /* 0x0002185601007387 */ /* 0x000fe80000100800 */
[----:B-----5:R-:W-:Y:S04]  /*8130*/  STL [R1+0x21c], R88 ;  /* 0x00021c5801007387 */ /* 0x020fe80000100800 */
[----:B------:R-:W-:Y:S04]  /*8140*/  STL [R1+0x220], R10 ;  /* 0x0002200a01007387 */ /* 0x000fe80000100800 */
[----:B------:R-:W-:Y:S04]  /*8150*/  STL [R1+0x224], R90 ;  /* 0x0002245a01007387 */ /* 0x000fe80000100800 */
[----:B---3--:R-:W-:Y:S04]  /*8160*/  STL [R1+0x228], R92 ;  /* 0x0002285c01007387 */ /* 0x008fe80000100800 */
[----:B------:R-:W-:Y:S04]  /*8170*/  STL [R1+0x22c], R94 ;  /* 0x00022c5e01007387 */ /* 0x000fe80000100800 */
[----:B------:R-:W-:Y:S04]  /*8180*/  STL [R1+0x230], R12 ;  /* 0x0002300c01007387 */ /* 0x000fe80000100800 */
[----:B----4-:R-:W-:Y:S04]  /*8190*/  STL [R1+0x234], R96 ;  /* 0x0002346001007387 */ /* 0x010fe80000100800 */
        /* <DEDUP_REMOVED lines=130> */
.L_x_6422:
[----:B------:R-:W-:Y:S05]  /*89c0*/  BSYNC B0 ;  /* 0x0000000000007941 */ /* 0x000fea0003800000 */
.L_x_6421:
[----:B------:R-:W-:Y:S05]  /*89d0*/  @P0 BRA `(.L_x_6423) ;  /* 0xffffffc0009c0947 */ /* 0x000fea000383ffff */
.L_x_6420:
        /* <DEDUP_REMOVED lines=70> */
[----:B------:R-:W-:Y:S04]  /*8e40*/  LDS R21, [R140+0x38400] ;  /* 0x038400008c157984 */ /* 0x000fe80000000800 */
[----:B------:R-:W3:Y:S01]  /*8e50*/  LDS R140, [R140+0x38420] ;  /* 0x038420008c8c7984 */ /* 0x000ee20000000800 */
[----:B------:R-:W-:Y:S01]  /*8e60*/  BSSY B0, `(.L_x_6424) ;  /* 0x00000cd000007945 */ /* 0x000fe20003800000 */
[C---:B---3--:R-:W-:Y:S01]  /*8e70*/  FMUL.FTZ R29, R140.reuse, R29 ;  /* 0x0000001d8c1d7220 */ /* 0x048fe20000410000 */
[C---:B------:R-:W-:Y:S01]  /*8e80*/  FMUL.FTZ R28, R140.reuse, R28 ;  /* 0x0000001c8c1c7220 */ /* 0x040fe20000410000 */
[C---:B----4-:R-:W-:Y:S01]  /*8e90*/  FMUL.FTZ R11, R140.reuse, R11 ;  /* 0x0000000b8c0b7220 */ /* 0x050fe20000410000 */
[C---:B------:R-:W-:Y:S01]  /*8ea0*/  FMUL.FTZ R10, R140.reuse, R10 ;  /* 0x0000000a8c0a7220 */ /* 0x040fe20000410000 */
[C---:B-----5:R-:W-:Y:S01]  /*8eb0*/  FMUL.FTZ R139, R21.reuse, R139 ;  /* 0x0000008b158b7220 */ /* 0x060fe20000410000 */
        /* <DEDUP_REMOVED lines=193> */
[----:B------:R-:W-:-:S12]  /*9ad0*/  IMAD.MOV.U32 R0, RZ, RZ, 0x1 ;  /* 0x00000001ff007424 */ /* 0x000fd800078e00ff */
[----:B0-----:R-:W-:Y:S05]  /*9ae0*/  @P0 BRA `(.L_x_6425) ;  /* 0x0000000000100947 */ /* 0x001fea0003800000 */
[----:B------:R-:W2:Y:S04]  /*9af0*/  LDL R4, [R1+0x1ec] ;  /* 0x0001ec0001047983 */ /* 0x000ea80000100800 */
[----:B------:R0:W-:Y:S01]  /*9b00*/  STL [R1+0x1e8], RZ ;  /* 0x0001e8ff01007387 */ /* 0x0001e20000100800 */
[----:B--2---:R-:W-:-:S05]  /*9b10*/  LOP3.LUT R4, R4, 0x1, RZ, 0x3c, !PT ;  /* 0x0000000104047812 */ /* 0x004fca00078e3cff */
[----:B------:R0:W-:Y:S02]  /*9b20*/  STL [R1+0x1ec], R4 ;  /* 0x0001ec0401007387 */ /* 0x0001e40000100800 */
.L_x_6425:
[----:B------:R-:W-:Y:S05]  /*9b30*/  BSYNC B0 ;  /* 0x0000000000007941 */ /* 0x000fea0003800000 */
.L_x_6424:
[----:B------:R-:W-:Y:S05]  /*9b40*/  BRA `(.L_x_6417) ;  /* 0x000001e000007947 */ /* 0x000fea0003800000 */
.L_x_6410:
[----:B------:R-:W0:Y:S01]  /*9b50*/  S2R R3, SR_TID.X ;  /* 0x0000000000037919 */ /* 0x000e220000002100 */
[----:B------:R-:W-:Y:S01]  /*9b60*/  UISETP.NE.AND UP0, UPT, UR38, URZ, UPT ;  /* 0x0000003f2600728c */ /* 0x000fe2000bf05270 */
[----:B-1----:R-:W-:Y:S01]  /*9b70*/  IMAD.U32 R0, RZ, RZ, UR5 ;  /* 0x00000005ff007e24 */ /* 0x002fe2000f8e00ff */
[----:B------:R-:W-:Y:S01]  /*9b80*/  UMOV UR4, 0x1 ;  /* 0x0000000100047882 */ /* 0x000fe20000000000 */
[----:B------:R-:W-:Y:S01]  /*9b90*/  IMAD.MOV.U32 R5, RZ, RZ, 0x80 ;  /* 0x00000080ff057424 */ /* 0x000fe200078e00ff */
[----:B------:R-:W-:Y:S01]  /*9ba0*/  USEL UR4, UR4, 0x2, !UP0 ;  /* 0x0000000204047887 */ /* 0x000fe2000c000000 */
[----:B------:R-:W-:Y:S01]  /*9bb0*/  IMAD.MOV.U32 R6, RZ, RZ, 0x1 ;  /* 0x00000001ff067424 */ /* 0x000fe200078e00ff */
[----:B------:R-:W-:Y:S01]  /*9bc0*/  UIADD3 UR7, UP1, UR36, 0x38830, URZ ;  /* 0x0003883024077890 */ /* 0x000fe2000ff3e03f */
[----:B------:R-:W-:Y:S01]  /*9bd0*/  IMAD.MOV.U32 R7, RZ, RZ, RZ ;  /* 0x000000ffff077224 */ /* 0x000fe200078e00ff */
[----:B------:R-:W-:Y:S01]  /*9be0*/  UIADD3 UR9, UP0, UR36, 0x38840, URZ ;  /* 0x0003884024097890 */ /* 0x000fe2000ff1e03f */
[----:B------:R1:W-:Y:S01]  /*9bf0*/  STL [R1+0x70], R0 ;  /* 0x0000700001007387 */ /* 0x0003e20000100800 */
[----:B------:R-:W-:Y:S01]  /*9c00*/  IMAD.U32 R13, RZ, RZ, UR4 ;  /* 0x00000004ff0d7e24 */ /* 0x000fe2000f8e00ff */
[----:B------:R-:W-:Y:S01]  /*9c10*/  UIADD3 UR4, UP2, UR36, 0x38850, URZ ;  /* 0x0003885024047890 */ /* 0x000fe2000ff5e03f */
[----:B------:R-:W-:Y:S01]  /*9c20*/  IMAD.MOV.U32 R8, RZ, RZ, 0x1 ;  /* 0x00000001ff087424 */ /* 0x000fe200078e00ff */
[----:B------:R-:W-:Y:S01]  /*9c30*/  UIADD3 UR8, UP3, UR36, 0x38860, URZ ;  /* 0x0003886024087890 */ /* 0x000fe2000ff7e03f */
[----:B------:R-:W-:Y:S01]  /*9c40*/  IMAD.MOV.U32 R9, RZ, RZ, RZ ;  /* 0x000000ffff097224 */ /* 0x000fe200078e00ff */
[----:B------:R-:W-:Y:S01]  /*9c50*/  UIADD3.X UR6, URZ, UR37, URZ, UP2, !UPT ;  /* 0x000000253f067290 */ /* 0x000fe200097fe43f */
[----:B------:R-:W-:Y:S01]  /*9c60*/  IMAD.MOV.U32 R12, RZ, RZ, 0x2000 ;  /* 0x00002000ff0c7424 */ /* 0x000fe200078e00ff */
[----:B------:R-:W-:Y:S01]  /*9c70*/  ULDC UR11, c[0x0][0x448] ;  /* 0x00011200000b7ab9 */ /* 0x000fe20000000800 */
[----:B------:R-:W-:Y:S01]  /*9c80*/  UIADD3.X UR10, URZ, UR37, URZ, UP3, !UPT ;  /* 0x000000253f0a7290 */ /* 0x000fe20009ffe43f */
[----:B-1----:R-:W-:Y:S01]  /*9c90*/  IMAD.U32 R0, RZ, RZ, UR4 ;  /* 0x00000004ff007e24 */ /* 0x002fe2000f8e00ff */
[----:B------:R-:W-:Y:S01]  /*9ca0*/  UIADD3.X UR4, URZ, UR37, URZ, UP1, !UPT ;  /* 0x000000253f047290 */ /* 0x000fe20008ffe43f */
[----:B------:R1:W-:Y:S01]  /*9cb0*/  STL.64 [R1+0x60], R8 ;  /* 0x0000600801007387 */ /* 0x0003e20000100a00 */
[----:B------:R-:W-:Y:S01]  /*9cc0*/  UISETP.NE.AND UP1, UPT, UR11, 0x1, UPT ;  /* 0x000000010b00788c */ /* 0x000fe2000bf25270 */
[----:B------:R-:W-:Y:S01]  /*9cd0*/  IMAD.MOV.U32 R11, RZ, RZ, 0x100 ;  /* 0x00000100ff0b7424 */ /* 0x000fe200078e00ff */
[----:B------:R-:W-:Y:S01]  /*9ce0*/  UIADD3 UR44, UR49, 0x1, -UR48 ;  /* 0x00000001312c7890 */ /* 0x000fe2000fffe830 */
[----:B------:R2:W-:Y:S01]  /*9cf0*/  STL.64 [R1+0x18], R12 ;  /* 0x0000180c01007387 */ /* 0x0005e20000100a00 */
[----:B------:R-:W-:-:S02]  /*9d00*/  IMAD.U32 R14, RZ, RZ, UR7 ;  /* 0x00000007ff0e7e24 */ /* 0x000fc4000f8e00ff */
[----:B------:R-:W-:Y:S01]  /*9d10*/  IMAD.U32 R15, RZ, RZ, UR4 ;  /* 0x00000004ff0f7e24 */ /* 0x000fe2000f8e00ff */
[----:B------:R-:W-:Y:S01]  /*9d20*/  STL.64 [R1], RZ ;  /* 0x000000ff01007387 */ /* 0x000fe20000100a00 */
[----:B0-----:R-:W-:Y:S01]  /*9d30*/  LOP3.LUT R3, R3, 0x7f, RZ, 0xc0, !PT ;  /* 0x0000007f03037812 */ /* 0x001fe200078ec0ff */
[----:B-1----:R-:W-:Y:S02]  /*9d40*/  IMAD.MOV.U32 R9, RZ, RZ, R13 ;  /* 0x000000ffff097224 */ /* 0x002fe400078e000d */
[----:B------:R-:W-:Y:S01]  /*9d50*/  STL.64 [R1+0x8], R14 ;  /* 0x0000080e01007387 */ /* 0x000fe20000100a00 */
[----:B------:R-:W-:Y:S01]  /*9d60*/  ISETP.NE.AND P0, PT, R3, RZ, PT ;  /* 0x000000ff0300720c */ /* 0x000fe20003f05270 */
[----:B------:R-:W-:Y:S01]  /*9d70*/  IMAD.MOV.U32 R8, RZ, RZ, 0x10000 ;  /* 0x00010000ff087424 */ /* 0x000fe200078e00ff */
[----:B------:R-:W-:Y:S01]  /*9d80*/  @UP1 ULDC UR7, c[0x0][0x44c] ;  /* 0x0001130000071ab9 */ /* 0x000fe20000000800 */
[----:B--2---:R-:W-:Y:S01]  /*9d90*/  IMAD.U32 R12, RZ, RZ, UR9 ;  /* 0x00000009ff0c7e24 */ /* 0x004fe2000f8e00ff */
[----:B------:R-:W-:Y:S01]  /*9da0*/  SEL R4, RZ, 0x1, P0 ;  /* 0x00000001ff047807 */ /* 0x000fe20000000000 */
[----:B------:R-:W-:Y:S01]  /*9db0*/  STL.64 [R1+0x38], RZ ;  /* 0x000038ff01007387 */ /* 0x000fe20000100a00 */
[----:B------:R-:W-:-:S03]  /*9dc0*/  IADD3 R38, P0, R2, 0x38, RZ ;  /* 0x0000003802267810 */ /* 0x000fc60007f1e0ff */
[----:B------:R0:W-:Y:S01]  /*9dd0*/  STL.128 [R1+0x20], R4 ;  /* 0x0000200401007387 */ /* 0x0001e20000100c00 */
[----:B------:R-:W-:Y:S02]  /*9de0*/  IMAD.MOV.U32 R10, RZ, RZ, R4 ;  /* 0x000000ffff0a7224 */ /* 0x000fe400078e0004 */
[----:B------:R-:W-:-:S03]  /*9df0*/  IMAD.X R47, RZ, RZ, R16, P0 ;  /* 0x000000ffff2f7224 */ /* 0x000fc600000e0610 */
[----:B------:R1:W-:Y:S01]  /*9e00*/  STL.128 [R1+0x50], R8 ;  /* 0x0000500801007387 */ /* 0x0003e20000100c00 */
[----:B0-----:R-:W-:Y:S01]  /*9e10*/  IMAD.U32 R5, RZ, RZ, UR6 ;  /* 0x00000006ff057e24 */ /* 0x001fe2000f8e00ff */
[----:B------:R-:W-:Y:S01]  /*9e20*/  UIADD3.X UR6, URZ, UR37, URZ, UP0, !UPT ;  /* 0x000000253f067290 */ /* 0x000fe200087fe43f */
[----:B------:R-:W-:Y:S01]  /*9e30*/  IMAD.U32 R6, RZ, RZ, UR8 ;  /* 0x00000008ff067e24 */ /* 0x000fe2000f8e00ff */
[----:B------:R-:W-:Y:S01]  /*9e40*/  USHF.L.U32 UR8, UR5, 0x6, URZ ;  /* 0x0000000605087899 */ /* 0x000fe2000800063f */
[----:B------:R-:W-:Y:S01]  /*9e50*/  IMAD.U32 R7, RZ, RZ, UR10 ;  /* 0x0000000aff077e24 */ /* 0x000fe2000f8e00ff */
[----:B------:R-:W-:Y:S01]  /*9e60*/  @UP1 ULDC UR10, c[0x0][0x450] ;  /* 0x00011400000a1ab9 */ /* 0x000fe20000000800 */
[----:B------:R-:W-:Y:S01]  /*9e70*/  IMAD.MOV.U32 R4, RZ, RZ, R0 ;  /* 0x000000ffff047224 */ /* 0x000fe200078e0000 */
[----:B------:R-:W-:Y:S01]  /*9e80*/  ULDC.64 UR4, c[0x0][0xad8] ;  /* 0x0002b60000047ab9 */ /* 0x000fe20000000a00 */
[----:B------:R-:W-:Y:S01]  /*9e90*/  IMAD.U32 R13, RZ, RZ, UR6 ;  /* 0x00000006ff0d7e24 */ /* 0x000fe2000f8e00ff */
[----:B------:R-:W-:Y:S01]  /*9ea0*/  UISETP.GE.AND UP0, UPT, UR5, 0x1, UPT ;  /* 0x000000010500788c */ /* 0x000fe2000bf06270 */
[----:B------:R1:W-:Y:S01]  /*9eb0*/  STL.64 [R1+0x68], R6 ;  /* 0x0000680601007387 */ /* 0x0003e20000100a00 */
[----:B------:R-:W-:-:S02]  /*9ec0*/  @UP1 UIADD3 UR6, UR8, 0x3f, URZ ;  /* 0x0000003f08061890 */ /* 0x000fc4000fffe03f */
[----:B------:R-:W-:Y:S01]  /*9ed0*/  UIADD3 UR9, UR8, 0x3f, URZ ;  /* 0x0000003f08097890 */ /* 0x000fe2000fffe03f */
[----:B------:R1:W-:Y:S01]  /*9ee0*/  STL.128 [R1+0x40], R4 ;  /* 0x0000400401007387 */ /* 0x0003e20000100c00 */
[----:B------:R-:W-:Y:S01]  /*9ef0*/  UIMAD.WIDE.U32 UR6, UR6, UR7, URZ ;  /* 0x00000007060672a5 */ /* 0x000fe2000f8e003f */
[----:B------:R-:W-:Y:S02]  /*9f00*/  PLOP3.LUT P1, PT, PT, PT, UP0, 0x80, 0x0 ;  /* 0x000000000000781c */ /* 0x000fe40003f2f008 */
[----:B------:R1:W-:Y:S01]  /*9f10*/  STL.64 [R1+0x10], R12 ;  /* 0x0000100c01007387 */ /* 0x0003e20000100a00 */
[----:B------:R-:W-:-:S03]  /*9f20*/  @UP1 USHF.R.U32.HI UR9, URZ, UR10, UR7 ;  /* 0x0000000a3f091299 */ /* 0x000fc60008011607 */
[----:B------:R1:W-:Y:S01]  /*9f30*/  STL.64 [R1+0x30], R12 ;  /* 0x0000300c01007387 */ /* 0x0003e20000100a00 */
[----:B------:R-:W-:-:S04]  /*9f40*/  UIADD3 UR6, UR44, UR9, URZ ;  /* 0x000000092c067290 */ /* 0x000fc8000fffe03f */
[----:B------:R-:W-:Y:S02]  /*9f50*/  UIADD3 UR4, UR6, UR4, URZ ;  /* 0x0000000406047290 */ /* 0x000fe4000fffe03f */
[----:B------:R-:W-:Y:S10]  /*9f60*/  @!P1 BRA `(.L_x_6426) ;  /* 0x0000000000449947 */ /* 0x000ff40003800000 */
        /* <DEDUP_REMOVED lines=10> */
.L_x_6427:
[----:B------:R-:W-:-:S11]  /*a010*/  UISETP.NE.AND UP0, UPT, UR5, 0x1, UPT ;  /* 0x000000010500788c */ /* 0x000fd6000bf05270 */
[----:B------:R-:W-:Y:S02]  /*a020*/  @UP0 ULDC.64 UR10, c[0x0][0xae0] ;  /* 0x0002b800000a0ab9 */ /* 0x000fe40000000a00 */
[----:B------:R-:W-:-:S04]  /*a030*/  UIMAD.WIDE.U32 UR6, UR9, UR10, URZ ;  /* 0x0000000a090672a5 */ /* 0x000fc8000f8e003f */
[----:B------:R-:W-:-:S12]  /*a040*/  @UP0 USHF.R.U32.HI UR9, URZ, UR11, UR7 ;  /* 0x0000000b3f090299 */ /* 0x000fd80008011607 */
.L_x_6428:
[----:B------:R-:W-:-:S04]  /*a050*/  UIMAD UR9, UR9, UR5, UR5 ;  /* 0x00000005090972a4 */ /* 0x000fc8000f8e0205 */
[----:B------:R-:W-:-:S04]  /*a060*/  UISETP.LT.AND UP0, UPT, UR4, UR9, UPT ;  /* 0x000000090400728c */ /* 0x000fc8000bf01270 */
[----:B------:R-:W-:-:S12]  /*a070*/  USEL UR4, UR4, UR9, UP0 ;  /* 0x0000000904047287 */ /* 0x000fd80008000000 */
.L_x_6426:
        /* <DEDUP_REMOVED lines=29> */
.L_x_6430:
[----:B------:R-:W-:-:S11]  /*a250*/  UISETP.NE.AND UP0, UPT, UR5, 0x1, UPT ;  /* 0x000000010500788c */ /* 0x000fd6000bf05270 */
[----:B------:R-:W-:Y:S02]  /*a260*/  @UP0 ULDC.64 UR10, c[0x0][0xae0] ;  /* 0x0002b800000a0ab9 */ /* 0x000fe40000000a00 */
[----:B------:R-:W-:-:S04]  /*a270*/  UIMAD.WIDE.U32 UR6, UR8, UR10, URZ ;  /* 0x0000000a080672a5 */ /* 0x000fc8000f8e003f */
[----:B------:R-:W-:-:S12]  /*a280*/  @UP0 USHF.R.U32.HI UR8, URZ, UR11, UR7 ;  /* 0x0000000b3f080299 */ /* 0x000fd80008011607 */
.L_x_6431:
[----:B------:R-:W-:-:S04]  /*a290*/  UIMAD UR5, UR8, UR5, URZ ;  /* 0x00000005080572a4 */ /* 0x000fc8000f8e023f */
[----:B------:R-:W-:-:S04]  /*a2a0*/  UISETP.LT.AND UP0, UPT, UR4, UR5, UPT ;  /* 0x000000050400728c */ /* 0x000fc8000bf01270 */
[----:B------:R-:W-:-:S12]  /*a2b0*/  USEL UR4, UR4, UR5, !UP0 ;  /* 0x0000000504047287 */ /* 0x000fd8000c000000 */
.L_x_6429:
        /* <DEDUP_REMOVED lines=9> */
[----:B------:R-:W0:Y:S01]  /*a350*/  SHFL.IDX PT, R0, R197, RZ, 0x1f ;  /* 0x00001fffc5007589 */ /* 0x000e2200000e0000 */
[----:B------:R-:W-:Y:S01]  /*a360*/  UIADD3 UR5, UR47, 0x22400, URZ ;  /* 0x000224002f057890 */ /* 0x000fe2000fffe03f */
[----:B-1----:R-:W-:Y:S01]  /*a370*/  IMAD.MOV.U32 R13, RZ, RZ, 0x40000040 ;  /* 0x40000040ff0d7424 */ /* 0x002fe200078e00ff */
[----:B------:R-:W-:Y:S01]  /*a380*/  UIADD3 UR4, UR47, 0x20400, URZ ;  /* 0x000204002f047890 */ /* 0x000fe2000fffe03f */
[----:B------:R-:W1:Y:S01]  /*a390*/  S2R R48, SR_TID.X ;  /* 0x0000000000307919 */ /* 0x000e620000002100 */
[----:B------:R-:W-:Y:S01]  /*a3a0*/  UIADD3 UR8, UR47, 0x400, URZ ;  /* 0x000004002f087890 */ /* 0x000fe2000fffe03f */
[----:B------:R-:W-:Y:S01]  /*a3b0*/  IMAD.MOV.U32 R11, RZ, RZ, 0x40000040 ;  /* 0x40000040ff0b7424 */ /* 0x000fe200078e00ff */
[----:B------:R-:W-:Y:S01]  /*a3c0*/  USHF.R.U32.HI UR5, URZ, 0x4, UR5 ;  /* 0x000000043f057899 */ /* 0x000fe20008011605 */
[----:B------:R-:W-:Y:S01]  /*a3d0*/  IADD3 R34, P5, R2, 0xa8, RZ ;  /* 0x000000a802227810 */ /* 0x000fe20007fbe0ff */
[----:B------:R-:W-:Y:S01]  /*a3e0*/  UIADD3 UR9, UP0, UR36, 0x38400, URZ ;  /* 0x0003840024097890 */ /* 0x000fe2000ff1e03f */
[----:B------:R-:W-:Y:S01]  /*a3f0*/  IMAD.MOV.U32 R4, RZ, RZ, 0x1 ;  /* 0x00000001ff047424 */ /* 0x000fe200078e00ff */
[----:B------:R-:W-:Y:S01]  /*a400*/  USHF.R.U32.HI UR4, URZ, 0x4, UR4 ;  /* 0x000000043f047899 */ /* 0x000fe20008011604 */
[----:B------:R-:W-:Y:S01]  /*a410*/  IMAD.MOV.U32 R5, RZ, RZ, RZ ;  /* 0x000000ffff057224 */ /* 0x000fe200078e00ff */
[----:B------:R-:W-:Y:S01]  /*a420*/  ULOP3.LUT UR5, UR5, 0x3fff, URZ, 0xc0, !UPT ;  /* 0x00003fff05057892 */ /* 0x000fe2000f8ec03f */
[----:B------:R-:W-:Y:S01]  /*a430*/  IMAD.X R45, RZ, RZ, R16, P5 ;  /* 0x000000ffff2d7224 */ /* 0x000fe200028e0610 */
[----:B------:R-:W-:Y:S01]  /*a440*/  UIADD3.X UR10, URZ, UR37, URZ, UP0, !UPT ;  /* 0x000000253f0a7290 */ /* 0x000fe200087fe43f */
[----:B------:R-:W-:Y:S01]  /*a450*/  IMAD.U32 R8, RZ, RZ, UR9 ;  /* 0x00000009ff087e24 */ /* 0x000fe2000f8e00ff */
[----:B------:R-:W-:Y:S01]  /*a460*/  ULOP3.LUT UR4, UR4, 0x3fff, URZ, 0xc0, !UPT ;  /* 0x00003fff04047892 */ /* 0x000fe2000f8ec03f */
[----:B------:R-:W-:Y:S01]  /*a470*/  IMAD.MOV.U32 R6, RZ, RZ, 0x1 ;  /* 0x00000001ff067424 */ /* 0x000fe200078e00ff */
[----:B------:R-:W-:Y:S01]  /*a480*/  ULOP3.LUT UR5, UR5, 0x10000, URZ, 0xfc, !UPT ;  /* 0x0001000005057892 */ /* 0x000fe2000f8efc3f */
[----:B------:R-:W-:Y:S01]  /*a490*/  IMAD.MOV.U32 R7, RZ, RZ, RZ ;  /* 0x000000ffff077224 */ /* 0x000fe200078e00ff */
[----:B------:R-:W-:Y:S01]  /*a4a0*/  ULOP3.LUT UR4, UR4, 0x10000, URZ, 0xfc, !UPT ;  /* 0x0001000004047892 */ /* 0x000fe2000f8efc3f */
[----:B------:R-:W-:Y:S01]  /*a4b0*/  IMAD.U32 R9, RZ, RZ, UR10 ;  /* 0x0000000aff097e24 */ /* 0x000fe2000f8e00ff */
[----:B------:R-:W-:Y:S01]  /*a4c0*/  UIADD3 UR6, UR47, 0x26400, URZ ;  /* 0x000264002f067890 */ /* 0x000fe2000fffe03f */
[----:B0-----:R-:W-:Y:S01]  /*a4d0*/  LEA.HI R3, R0, R0, RZ, 0x1 ;  /* 0x0000000000037211 */ /* 0x001fe200078f08ff */
[----:B------:R-:W-:Y:S01]  /*a4e0*/  USHF.R.U32.HI UR7, URZ, 0x4, UR8 ;  /* 0x000000043f077899 */ /* 0x000fe20008011608 */
[C---:B------:R-:W-:Y:S01]  /*a4f0*/  IADD3 R36, P1, R2.reuse, 0xb8, RZ ;  /* 0x000000b802247810 */ /* 0x040fe20007f3e0ff */
[----:B------:R0:W-:Y:S01]  /*a500*/  STL.64 [R1+0x78], R8 ;  /* 0x0000780801007387 */ /* 0x0001e20000100a00 */
[----:B------:R-:W-:Y:S01]  /*a510*/  LOP3.LUT R3, R3, 0x6, RZ, 0xc0, !PT ;  /* 0x0000000603037812 */ /* 0x000fe200078ec0ff */
[----:B------:R-:W-:Y:S01]  /*a520*/  IMAD.U32 R12, RZ, RZ, UR4 ;  /* 0x00000004ff0c7e24 */ /* 0x000fe2000f8e00ff */
[----:B------:R-:W-:Y:S01]  /*a530*/  UIADD3 UR4, UR47, 0x36400, URZ ;  /* 0x000364002f047890 */ /* 0x000fe2000fffe03f */
[----:B------:R-:W-:Y:S01]  /*a540*/  IADD3 R35, P6, R2, 0xb0, RZ ;  /* 0x000000b002237810 */ /* 0x000fe20007fde0ff */
[----:B------:R-:W-:Y:S01]  /*a550*/  USHF.R.U32.HI UR6, URZ, 0x4, UR6 ;  /* 0x000000043f067899 */ /* 0x000fe20008011606 */
[----:B------:R-:W-:Y:S01]  /*a560*/  IMAD.IADD R0, R0, 0x1, -R3 ;  /* 0x0000000100007824 */ /* 0x000fe200078e0a03 */
[----:B------:R-:W-:Y:S01]  /*a570*/  ULOP3.LUT UP0, URZ, UR4, 0x3ff, URZ, 0xc0, !UPT ;  /* 0x000003ff043f7892 */ /* 0x000fe2000f80c03f */
[----:B------:R-:W-:Y:S01]  /*a580*/  IMAD.U32 R3, RZ, RZ, UR5 ;  /* 0x00000005ff037e24 */ /* 0x000fe2000f8e00ff */
[----:B------:R-:W-:Y:S01]  /*a590*/  STL.64 [R1+0x98], R12 ;  /* 0x0000980c01007387 */ /* 0x000fe20000100a00 */
[----:B-1----:R-:W-:Y:S01]  /*a5a0*/  VIADD R10, R48, 0xffffff80 ;  /* 0xffffff80300a7836 */ /* 0x002fe20000000000 */
[----:B------:R-:W-:Y:S01]  /*a5b0*/  LEA R0, R0, UR8, 0xf ;  /* 0x0000000800007c11 */ /* 0x000fe2000f8e78ff */
[----:B0-----:R-:W-:Y:S01]  /*a5c0*/  IMAD.MOV.U32 R8, RZ, RZ, R3 ;  /* 0x000000ffff087224 */ /* 0x001fe200078e0003 */
[----:B------:R-:W-:Y:S01]  /*a5d0*/  ULOP3.LUT UR6, UR6, 0x3fff, URZ, 0xc0, !UPT ;  /* 0x00003fff06067892 */ /* 0x000fe2000f8ec03f */
[----:B------:R-:W-:Y:S01]  /*a5e0*/  IMAD.MOV.U32 R9, RZ, RZ, 0x40000040 ;  /* 0x40000040ff097424 */ /* 0x000fe200078e00ff */
[----:B------:R-:W-:Y:S01]  /*a5f0*/  SHF.R.U32.HI R0, RZ, 0x4, R0 ;  /* 0x00000004ff007819 */ /* 0x000fe20000011600 */
[----:B------:R0:W-:Y:S01]  /*a600*/  STL [R1+0x94], R10 ;  /* 0x0000940a01007387 */ /* 0x0001e20000100800 */
[----:B------:R-:W-:Y:S01]  /*a610*/  ULOP3.LUT UR7, UR7, 0x3fff, URZ, 0xc0, !UPT ;  /* 0x00003fff07077892 */ /* 0x000fe2000f8ec03f */
[----:B------:R-:W-:Y:S01]  /*a620*/  PLOP3.LUT P5, PT, PT, PT, UP0, 0x80, 0x0 ;  /* 0x000000000000781c */ /* 0x000fe20003faf008 */
[----:B------:R-:W-:Y:S01]  /*a630*/  ULOP3.LUT UR6, UR6, 0x10000, URZ, 0xfc, !UPT ;  /* 0x0001000006067892 */ /* 0x000fe2000f8efc3f */
[----:B------:R-:W-:Y:S01]  /*a640*/  LOP3.LUT R0, R0, 0x3fff, RZ, 0xc0, !PT ;  /* 0x00003fff00007812 */ /* 0x000fe200078ec0ff */
[----:B------:R-:W-:Y:S01]  /*a650*/  ULOP3.LUT UR7, UR7, 0x10000, URZ, 0xfc, !UPT ;  /* 0x0001000007077892 */ /* 0x000fe2000f8efc3f */
[----:B------:R1:W-:Y:S01]  /*a660*/  STL.128 [R1+0x80], R4 ;  /* 0x0000800401007387 */ /* 0x0003e20000100c00 */
[--C-:B------:R-:W-:Y:S01]  /*a670*/  IMAD.X R37, RZ, RZ, R16.reuse, P1 ;  /* 0x000000ffff257224 */ /* 0x100fe200008e0610 */
[----:B------:R-:W-:Y:S01]  /*a680*/  IADD3 R33, P0, R2, 0xa0, RZ ;  /* 0x000000a002217810 */ /* 0x000fe20007f1e0ff */
[----:B------:R-:W-:Y:S01]  /*a690*/  IMAD.X R46, RZ, RZ, R16, P6 ;  /* 0x000000ffff2e7224 */ /* 0x000fe200030e0610 */
[----:B0-----:R-:W-:Y:S01]  /*a6a0*/  LOP3.LUT R10, R0, 0x2000000, RZ, 0xfc, !PT ;  /* 0x02000000000a7812 */ /* 0x001fe200078efcff */
[----:B------:R-:W-:Y:S01]  /*a6b0*/  IMAD.MOV.U32 R0, RZ, RZ, R229 ;  /* 0x000000ffff007224 */ /* 0x000fe200078e00e5 */
[C---:B------:R-:W-:Y:S01]  /*a6c0*/  IADD3 R154, P4, R2.reuse, 0x98, RZ ;  /* 0x00000098029a7810 */ /* 0x040fe20007f9e0ff */
[----:B------:R-:W-:Y:S01]  /*a6d0*/  IMAD.MOV.U32 R3, RZ, RZ, R230 ;  /* 0x000000ffff037224 */ /* 0x000fe200078e00e6 */
[C---:B------:R-:W-:Y:S01]  /*a6e0*/  IADD3 R32, P3, R2.reuse, 0x94, RZ ;  /* 0x0000009402207810 */ /* 0x040fe20007f7e0ff */
[----:B------:R-:W-:Y:S01]  /*a6f0*/  STL.128 [R1+0xa0], R8 ;  /* 0x0000a00801007387 */ /* 0x000fe20000100c00 */
[C---:B------:R-:W-:Y:S01]  /*a700*/  IADD3 R31, P2, R2.reuse, 0x88, RZ ;  /* 0x00000088021f7810 */ /* 0x040fe20007f5e0ff */
[--C-:B------:R-:W-:Y:S01]  /*a710*/  IMAD.X R44, RZ, RZ, R16.reuse, P0 ;  /* 0x000000ffff2c7224 */ /* 0x100fe200000e0610 */
[C---:B------:R-:W-:Y:S01]  /*a720*/  IADD3 R30, P1, R2.reuse, 0x80, RZ ;  /* 0x00000080021e7810 */ /* 0x040fe20007f3e0ff */
[--C-:B------:R-:W-:Y:S01]  /*a730*/  IMAD.X R155, RZ, RZ, R16.reuse, P4 ;  /* 0x000000ffff9b7224 */ /* 0x100fe200020e0610 */
[----:B------:R-:W-:Y:S01]  /*a740*/  IADD3 R24, P6, R2, 0x78, RZ ;  /* 0x0000007802187810 */ /* 0x000fe20007fde0ff */
[----:B------:R-:W-:-:S02]  /*a750*/  IMAD.X R43, RZ, RZ, R16, P3 ;  /* 0x000000ffff2b7224 */ /* 0x000fc400018e0610 */
[----:B-1----:R-:W-:Y:S02]  /*a760*/  IMAD.U32 R4, RZ, RZ, UR6 ;  /* 0x00000006ff047e24 */ /* 0x002fe4000f8e00ff */
[----:B------:R-:W-:Y:S02]  /*a770*/  IMAD.U32 R6, RZ, RZ, UR7 ;  /* 0x00000007ff067e24 */ /* 0x000fe4000f8e00ff */
[----:B------:R-:W-:Y:S02]  /*a780*/  IMAD.MOV.U32 R5, RZ, RZ, 0x40000040 ;  /* 0x40000040ff057424 */ /* 0x000fe400078e00ff */
[----:B------:R-:W-:Y:S02]  /*a790*/  IMAD.MOV.U32 R7, RZ, RZ, 0x40000040 ;  /* 0x40000040ff077424 */ /* 0x000fe400078e00ff */
[--C-:B------:R-:W-:Y:S02]  /*a7a0*/  IMAD.X R42, RZ, RZ, R16.reuse, P2 ;  /* 0x000000ffff2a7224 */ /* 0x100fe400010e0610 */
[--C-:B------:R-:W-:Y:S01]  /*a7b0*/  IMAD.X R39, RZ, RZ, R16.reuse, P1 ;  /* 0x000000ffff277224 */ /* 0x100fe200008e0610 */
[----:B------:R0:W-:Y:S01]  /*a7c0*/  STL.128 [R1+0xb0], R4 ;  /* 0x0000b00401007387 */ /* 0x0001e20000100c00 */
[----:B------:R-:W-:-:S02]  /*a7d0*/  IMAD.X R25, RZ, RZ, R16, P6 ;  /* 0x000000ffff197224 */ /* 0x000fc400030e0610 */
[----:B0-----:R-:W-:Y:S01]  /*a7e0*/  IMAD.MOV.U32 R5, RZ, RZ, R234 ;  /* 0x000000ffff057224 */ /* 0x001fe200078e00ea */
        /* <DEDUP_REMOVED lines=17> */
.L_x_6433:
        /* <DEDUP_REMOVED lines=12> */
.L_x_6432:
[----:B------:R-:W-:Y:S01]  /*a9c0*/  SHF.R.S32.HI R4, RZ, 0x1f, R3 ;  /* 0x0000001fff047819 */ /* 0x000fe20000011403 */
[----:B------:R-:W0:Y:S01]  /*a9d0*/  LDC.64 R40, c[0x0][0xad0] ;  /* 0x0002b400ff287b82 */ /* 0x000e220000000a00 */
[----:B------:R-:W-:Y:S01]  /*a9e0*/  IMAD.U32 R14, RZ, RZ, UR36 ;  /* 0x00000024ff0e7e24 */ /* 0x000fe2000f8e00ff */
        /* <DEDUP_REMOVED lines=8> */
[----:B------:R-:W1:Y:S01]  /*aa70*/  LDC.64 R8, c[0x0][0x448] ;  /* 0x00011200ff087b82 */ /* 0x000e620000000a00 */
        /* <DEDUP_REMOVED lines=12> */
[----:B------:R-:W-:Y:S01]  /*ab40*/  IMAD.U32 R0, RZ, RZ, UR48 ;  /* 0x00000030ff007e24 */ /* 0x000fe2000f8e00ff */
[----:B------:R-:W-:Y:S01]  /*ab50*/  SEL R13, R13, 0xffffffe0, !P1 ;  /* 0xffffffe00d0d7807 */ /* 0x000fe20004800000 */
[----:B--2---:R-:W-:Y:S01]  /*ab60*/  IMAD.U32 R24, RZ, RZ, UR49 ;  /* 0x00000031ff187e24 */ /* 0x004fe2000f8e00ff */
[----:B------:R-:W-:Y:S01]  /*ab70*/  LOP3.LUT R3, R4, 0x8, R5, 0xf8, !PT ;  /* 0x0000000804037812 */ /* 0x000fe200078ef805 */
[----:B------:R-:W-:Y:S01]  /*ab80*/  STL.64 [R1+0xd0], R158 ;  /* 0x0000d09e01007387 */ /* 0x000fe20000100a00 */
[----:B------:R-:W-:-:S02]  /*ab90*/  SHF.R.U32.HI R4, RZ, 0x3, R4 ;  /* 0x00000003ff047819 */ /* 0x000fc40000011604 */
[----:B------:R-:W-:Y:S01]  /*aba0*/  SEL R12, R12, 0xfffffff0, !P0 ;  /* 0xfffffff00c0c7807 */ /* 0x000fe20004000000 */
[----:B------:R-:W-:Y:S01]  /*abb0*/  STL.U8 [R1+0xe8], RZ ;  /* 0x0000e8ff01007387 */ /* 0x000fe20000100000 */
[----:B------:R-:W-:-:S03]  /*abc0*/  LOP3.LUT R4, R3, R4, RZ, 0x3c, !PT ;  /* 0x0000000403047212 */ /* 0x000fc600078e3cff */
[----:B------:R-:W-:Y:S02]  /*abd0*/  STL.64 [R1+0xc0], R12 ;  /* 0x0000c00c01007387 */ /* 0x000fe40000100a00 */
[----:B------:R-:W-:Y:S02]  /*abe0*/  IMAD.IADD R3, R7, 0x1, R4 ;  /* 0x0000000107037824 */ /* 0x000fe400078e0204 */
[----:B------:R-:W2:Y:S02]  /*abf0*/  LDC.64 R4, c[0x0][0xad8] ;  /* 0x0002b600ff047b82 */ /* 0x000ea40000000a00 */
[----:B------:R-:W-:-:S04]  /*ac00*/  IMAD.WIDE.U32 R10, R3, 0x2, R14 ;  /* 0x00000002030a7825 */ /* 0x000fc800078e000e */
[----:B------:R-:W-:Y:S01]  /*ac10*/  VIADD R3, R17, -UR4 ;  /* 0x8000000411037c36 */ /* 0x000fe20008000000 */
[----:B------:R-:W-:Y:S01]  /*ac20*/  IADD3 R10, P3, R10, 0x36400, RZ ;  /* 0x000364000a0a7810 */ /* 0x000fe20007f7e0ff */
[----:B------:R-:W4:Y:S04]  /*ac30*/  LDC.64 R6, c[0x0][0xae0] ;  /* 0x0002b800ff067b82 */ /* 0x000f280000000a00 */
[----:B------:R-:W-:-:S05]  /*ac40*/  IMAD.X R11, RZ, RZ, R11, P3 ;  /* 0x000000ffff0b7224 */ /* 0x000fca00018e060b */
[----:B------:R5:W-:Y:S04]  /*ac50*/  STL.64 [R1+0xc8], R10 ;  /* 0x0000c80a01007387 */ /* 0x000be80000100a00 */
[----:B------:R-:W-:Y:S04]  /*ac60*/  STL [R3+0x4], R0 ;  /* 0x0000040003007387 */ /* 0x000fe80000100800 */
[----:B------:R5:W-:Y:S04]  /*ac70*/  STL [R3+0x8], R24 ;  /* 0x0000081803007387 */ /* 0x000be80000100800 */
[----:B0-----:R-:W-:Y:S04]  /*ac80*/  STL [R3+0xc], R41 ;  /* 0x00000c2903007387 */ /* 0x001fe80000100800 */
[----:B------:R-:W-:Y:S04]  /*ac90*/  STL [R3+0x14], RZ ;  /* 0x000014ff03007387 */ /* 0x000fe80000100800 */
[----:B------:R-:W-:Y:S04]  /*aca0*/  STL [R3], R20 ;  /* 0x0000001403007387 */ /* 0x000fe80000100800 */
[----:B--2---:R-:W-:Y:S04]  /*acb0*/  STL [R3+0x10], R4 ;  /* 0x0000100403007387 */ /* 0x004fe80000100800 */
[----:B------:R-:W-:Y:S04]  /*acc0*/  STL [R3+0x18], R5 ;  /* 0x0000180503007387 */ /* 0x000fe80000100800 */
[----:B----4-:R-:W-:Y:S04]  /*acd0*/  STL [R3+0x1c], R6 ;  /* 0x00001c0603007387 */ /* 0x010fe80000100800 */
[----:B------:R-:W-:Y:S04]  /*ace0*/  STL [R3+0x20], R7 ;  /* 0x0000200703007387 */ /* 0x000fe80000100800 */
[----:B-1----:R-:W-:Y:S04]  /*acf0*/  STL [R3+0x24], R8 ;  /* 0x0000240803007387 */ /* 0x002fe80000100800 */
[----:B------:R-:W-:Y:S04]  /*ad00*/  STL [R3+0x28], R9 ;  /* 0x0000280903007387 */ /* 0x000fe80000100800 */
[----:B---3--:R-:W-:Y:S04]  /*ad10*/  STL [R3+0x2c], R236 ;  /* 0x00002cec03007387 */ /* 0x008fe80000100800 */
[----:B-----5:R-:W2:Y:S01]  /*ad20*/  LDL R11, [R1+0x1f4] ;  /* 0x0001f400010b7983 */ /* 0x020ea20000100800 */
        /* <DEDUP_REMOVED lines=21> */
.L_x_6698:
[----:B------:R-:W-:Y:S05]  /*ae80*/  BSYNC B0 ;  /* 0x0000000000007941 */ /* 0x000fea0003800000 */
.L_x_6434:
        /* <DEDUP_REMOVED lines=8> */
[--C-:B------:R-:W-:Y:S01]  /*af10*/  IMAD.X R27, RZ, RZ, R16.reuse, P0 ;  /* 0x000000ffff1b7224 */ /* 0x100fe200000e0610 */
        /* <DEDUP_REMOVED lines=10> */
[----:B------:R-:W-:Y:S01]  /*afc0*/  IMAD.MOV.U32 R13, RZ, RZ, R226 ;  /* 0x000000ffff0d7224 */ /* 0x000fe200078e00e2 */
[C---:B---3--:R-:W-:Y:S02]  /*afd0*/  IADD3 R26, P0, R2.reuse, 0x128, RZ ;  /* 0x00000128021a7810 */ /* 0x048fe40007f1e0ff */
[----:B------:R-:W-:-:S02]  /*afe0*/  IADD3 R24, P2, R2, 0xd8, RZ ;  /* 0x000000d802187810 */ /* 0x000fc40007f5e0ff */
[----:B------:R1:W-:Y:S01]  /*aff0*/  STL.128 [R1+0x180], R12 ;  /* 0x0001800c01007387 */ /* 0x0003e20000100c00 */
[--C-:B------:R-:W-:Y:S02]  /*b000*/  IMAD.X R27, RZ, RZ, R16.reuse, P0 ;  /* 0x000000ffff1b7224 */ /* 0x100fe400000e0610 */
[----:B------:R-:W-:Y:S02]  /*b010*/  IMAD.X R25, RZ, RZ, R16, P2 ;  /* 0x000000ffff197224 */ /* 0x000fe400010e0610 */
[----:B-1----:R-:W-:Y:S02]  /*b020*/  IMAD.MOV.U32 R12, RZ, RZ, R31 ;  /* 0x000000ffff0c7224 */ /* 0x002fe400078e001f */
[----:B------:R-:W-:Y:S02]  /*b030*/  IMAD.MOV.U32 R13, RZ, RZ, R42 ;  /* 0x000000ffff0d7224 */ /* 0x000fe400078e002a */
[----:B------:R-:W-:Y:S02]  /*b040*/  IMAD.MOV.U32 R14, RZ, RZ, R35 ;  /* 0x000000ffff0e7224 */ /* 0x000fe400078e0023 */
[----:B------:R-:W-:-:S02]  /*b050*/  IMAD.MOV.U32 R15, RZ, RZ, R46 ;  /* 0x000000ffff0f7224 */ /* 0x000fc400078e002e */
[----:B------:R-:W-:-:S03]  /*b060*/  IMAD.X R31, RZ, RZ, R16, P1 ;  /* 0x000000ffff1f7224 */ /* 0x000fc600008e0610 */
[----:B------:R1:W-:Y:S02]  /*b070*/  STL.128 [R1+0x190], R12 ;  /* 0x0001900c01007387 */ /* 0x0003e40000100c00 */
[----:B-1----:R-:W-:Y:S02]  /*b080*/  IMAD.MOV.U32 R12, RZ, RZ, R36 ;  /* 0x000000ffff0c7224 */ /* 0x002fe400078e0024 */
[----:B------:R-:W-:Y:S02]  /*b090*/  IMAD.MOV.U32 R13, RZ, RZ, R37 ;  /* 0x000000ffff0d7224 */ /* 0x000fe400078e0025 */
[----:B------:R-:W-:Y:S02]  /*b0a0*/  IMAD.MOV.U32 R14, RZ, RZ, R0 ;  /* 0x000000ffff0e7224 */ /* 0x000fe400078e0000 */
[----:B------:R-:W-:-:S05]  /*b0b0*/  IMAD.MOV.U32 R15, RZ, RZ, R21 ;  /* 0x000000ffff0f7224 */ /* 0x000fca00078e0015 */
[----:B------:R1:W-:Y:S02]  /*b0c0*/  STL.128 [R1+0x1a0], R12 ;  /* 0x0001a00c01007387 */ /* 0x0003e40000100c00 */
[----:B-1----:R-:W-:Y:S01]  /*b0d0*/  IMAD.MOV.U32 R14, RZ, RZ, R28 ;  /* 0x000000ffff0e7224 */ /* 0x002fe200078e001c */
[----:B------:R-:W-:Y:S01]  /*b0e0*/  IADD3 R28, P0, R2, 0x140, RZ ;  /* 0x00000140021c7810 */ /* 0x000fe20007f1e0ff */
[----:B------:R-:W-:Y:S02]  /*b0f0*/  IMAD.MOV.U32 R15, RZ, RZ, R29 ;  /* 0x000000ffff0f7224 */ /* 0x000fe400078e001d */
[----:B------:R-:W-:Y:S02]  /*b100*/  IMAD.MOV.U32 R12, RZ, RZ, R30 ;  /* 0x000000ffff0c7224 */ /* 0x000fe400078e001e */
[----:B------:R-:W-:Y:S02]  /*b110*/  IMAD.MOV.U32 R13, RZ, RZ, R31 ;  /* 0x000000ffff0d7224 */ /* 0x000fe400078e001f */
[----:B------:R-:W-:-:S03]  /*b120*/  IMAD.X R29, RZ, RZ, R16, P0 ;  /* 0x000000ffff1d7224 */ /* 0x000fc600000e0610 */
[----:B------:R1:W-:Y:S04]  /*b130*/  STL.128 [R1+0x1b0], R12 ;  /* 0x0001b00c01007387 */ /* 0x0003e80000100c00 */
[----:B------:R-:W-:Y:S01]  /*b140*/  STL.64 [R1+0x1e0], R28 ;  /* 0x0001e01c01007387 */ /* 0x000fe20000100a00 */
        /* <DEDUP_REMOVED lines=14> */
.L_x_6437:
[----:B------:R-:W-:Y:S05]  /*b230*/  BSYNC B0 ;  /* 0x0000000000007941 */ /* 0x000fea0003800000 */
.L_x_6436:
        /* <DEDUP_REMOVED lines=8> */
.L_x_6439:
[----:B------:R-:W-:Y:S05]  /*b2c0*/  BSYNC B0 ;  /* 0x0000000000007941 */ /* 0x000fea0003800000 */
.L_x_6438:
[----:B------:R-:W-:Y:S04]  /*b2d0*/  BSSY B0, `(.L_x_6440) ;  /* 0x0000004000007945 */ /* 0x000fe80003800000 */
[----:B-1----:R-:W-:Y:S05]  /*b2e0*/  @P0 BRA `(.L_x_6441) ;  /* 0x0000000000080947 */ /* 0x002fea0003800000 */
[----:B------:R-:W1:Y:S02]  /*b2f0*/  SYNCS.PHASECHK.TRANS64.TRYWAIT P0, [R10+URZ], R11 ;  /* 0x0000000b0a0075a7 */ /* 0x000e64000800017f */
[----:B-1----:R-:W-:Y:S05]  /*b300*/  @!P0 BRA `(.L_x_6442) ;  /* 0x0000027800888947 */ /* 0x002fea0003800000 */
.L_x_6441:
[----:B------:R-:W-:Y:S05]  /*b310*/  BSYNC B0 ;  /* 0x0000000000007941 */ /* 0x000fea0003800000 */
.L_x_6440:
        /* <DEDUP_REMOVED lines=58> */
.L_x_6699:
[----:B------:R-:W-:Y:S05]  /*b6c0*/  BSYNC B0 ;  /* 0x0000000000007941 */ /* 0x000fea0003800000 */
.L_x_6443:
[----:B------:R-:W2:Y:S04]  /*b6d0*/  LDL R12, [R1+0x54] ;  /* 0x00005400010c7983 */ /* 0x000ea80000100800 */
[----:B0-----:R0:W5:Y:S01]  /*b6e0*/  LDL.64 R10, [R1+0x1e8] ;  /* 0x0001e800010a7983 */ /* 0x0011620000100a00 */
[----:B------:R-:W-:Y:S01]  /*b6f0*/  BSSY B0, `(.L_x_6445) ;  /* 0x0000005000007945 */ /* 0x000fe20003800000 */
[----:B--2---:R-:W-:-:S04]  /*b700*/  LOP3.LUT R12, R12, 0x1, RZ, 0xfc, !PT ;  /* 0x000000010c0c7812 */ /* 0x004fc800078efcff */
[----:B------:R-:W-:-:S13]  /*b710*/  ISETP.NE.AND P1, PT, R12, 0x3, PT ;  /* 0x000000030c00780c */ /* 0x000fda0003f25270 */
[----:B0-----:R-:W-:Y:S05]  /*b720*/  @!P1 BRA `(.L_x_6446) ;  /* 0x0000000000049947 */ /* 0x001fea0003800000 */
[----:B------:R-:W-:Y:S01]  /*b730*/  BPT.TRAP 0x1 ;  /* 0x000000040000795c */ /* 0x000fe20000300000 */
.L_x_6446:
[----:B------:R-:W-:Y:S05]  /*b740*/  BSYNC B0 ;  /* 0x0000000000007941 */ /* 0x000fea0003800000 */
.L_x_6445:
        /* <DEDUP_REMOVED lines=8> */
.L_x_6448:
[----:B------:R-:W-:Y:S05]  /*b7d0*/  BSYNC B0 ;  /* 0x0000000000007941 */ /* 0x000fea0003800000 */
.L_x_6447:
[----:B------:R-:W-:Y:S04]  /*b7e0*/  BSSY B0, `(.L_x_6449) ;  /* 0x0000004000007945 */ /* 0x000fe80003800000 */
[----:B-1----:R-:W-:Y:S05]  /*b7f0*/  @P0 BRA `(.L_x_6450) ;  /* 0x0000000000080947 */ /* 0x002fea0003800000 */
[----:B------:R-:W1:Y:S02]  /*b800*/  SYNCS.PHASECHK.TRANS64.TRYWAIT P0, [R10+URZ], R11 ;  /* 0x0000000b0a0075a7 */ /* 0x000e64000800017f */
[----:B-1----:R-:W-:Y:S05]  /*b810*/  @!P0 BRA `(.L_x_6451) ;  /* 0x0000027400708947 */ /* 0x002fea0003800000 */
.L_x_6450:
[----:B------:R-:W-:Y:S05]  /*b820*/  BSYNC B0 ;  /* 0x0000000000007941 */ /* 0x000fea0003800000 */
.L_x_6449:
        /* <DEDUP_REMOVED lines=572> */
.L_x_6457:
[----:B------:R-:W-:Y:S05]  /*dbf0*/  BSYNC B2 ;  /* 0x0000000000027941 */ /* 0x000fea0003800000 */
.L_x_6456:
[----:B------:R-:W-:Y:S01]  /*dc00*/  LOP3.LUT R13, RZ, R13, RZ, 0x33, !PT ;  /* 0x0000000dff0d7212 */ /* 0x000fe200078e33ff */
[----:B------:R-:W-:Y:S06]  /*dc10*/  BRA `(.L_x_6458) ;  /* 0x0000000000187947 */ /* 0x000fec0003800000 */
.L_x_6455:
[----:B------:R-:W-:-:S13]  /*dc20*/  ISETP.NE.AND P1, PT, R0, 0x1, PT ;  /* 0x000000010000780c */ /* 0x000fda0003f25270 */
[----:B------:R-:W-:Y:S05]  /*dc30*/  @!P1 BRA `(.L_x_6458) ;  /* 0x0000000000109947 */ /* 0x000fea0003800000 */
[----:B------:R-:W2:Y:S04]  /*dc40*/  LDL R40, [R3+0x1c] ;  /* 0x00001c0003287983 */ /* 0x000ea80000100800 */
[----:B------:R-:W3:Y:S01]  /*dc50*/  LDL R44, [R3+0x20] ;  /* 0x00002000032c7983 */ /* 0x000ee20000100800 */
[----:B--2---:R-:W-:-:S05]  /*dc60*/  IMAD.HI.U32 R13, R13, R40, RZ ;  /* 0x000000280d0d7227 */ /* 0x004fca00078e00ff */
[----:B---3--:R-:W-:-:S07]  /*dc70*/  SHF.R.U32.HI R13, RZ, R44, R13 ;  /* 0x0000002cff0d7219 */ /* 0x008fce000001160d */
.L_x_6458:
[----:B------:R-:W-:Y:S05]  /*dc80*/  BSYNC B1 ;  /* 0x0000000000017941 */ /* 0x000fea0003800000 */
.L_x_6454:
[----:B------:R-:W-:-:S04]  /*dc90*/  IMAD R13, R0, R13, -UR4 ;  /* 0x80000004000d7e24 */ /* 0x000fc8000f8e020d */
[----:B------:R-:W-:-:S05]  /*dca0*/  IMAD R13, R38, -0x2, R13 ;  /* 0xfffffffe260d7824 */ /* 0x000fca00078e020d */
[----:B------:R-:W-:Y:S02]  /*dcb0*/  VIMNMX R36, R36, R13, !PT ;  /* 0x0000000d24247248 */ /* 0x000fe40007fe0100 */
[----:B------:R-:W-:-:S07]  /*dcc0*/  VIADDMNMX R21, R13, R0, R21, PT ;  /* 0x000000000d157246 */ /* 0x000fce0003800115 */
.L_x_6453:
[----:B------:R-:W-:Y:S05]  /*dcd0*/  BSYNC B0 ;  /* 0x0000000000007941 */ /* 0x000fea0003800000 */
.L_x_6452:
[C---:B------:R-:W-:Y:S01]  /*dce0*/  ISETP.GE.AND P1, PT, R59.reuse, 0x2, PT ;  /* 0x000000023b00780c */ /* 0x040fe20003f26270 */
[----:B------:R-:W0:Y:S01]  /*dcf0*/  SHFL.IDX PT, R42, R42, 0x1, 0x1c1f ;  /* 0x003c1f002a2a7f89 */ /* 0x000e2200000e0000 */
[C---:B------:R-:W-:Y:S01]  /*dd00*/  ISETP.GE.AND P5, PT, R59.reuse, 0xa, PT ;  /* 0x0000000a3b00780c */ /* 0x040fe20003fa6270 */
        /* <DEDUP_REMOVED lines=90> */
.L_x_6464:
[----:B------:R-:W-:Y:S05]  /*e2b0*/  BSYNC B2 ;  /* 0x0000000000027941 */ /* 0x000fea0003800000 */
.L_x_6463:
[----:B------:R-:W-:Y:S01]  /*e2c0*/  LOP3.LUT R11, RZ, R11, RZ, 0x33, !PT ;  /* 0x0000000bff0b7212 */ /* 0x000fe200078e33ff */
[----:B------:R-:W-:Y:S06]  /*e2d0*/  BRA `(.L_x_6465) ;  /* 0x0000000000187947 */ /* 0x000fec0003800000 */
.L_x_6462:
[----:B------:R-:W-:-:S13]  /*e2e0*/  ISETP.NE.AND P6, PT, R0, 0x1, PT ;  /* 0x000000010000780c */ /* 0x000fda0003fc5270 */
[----:B------:R-:W-:Y:S05]  /*e2f0*/  @!P6 BRA `(.L_x_6465) ;  /* 0x000000000010e947 */ /* 0x000fea0003800000 */
[----:B------:R-:W2:Y:S04]  /*e300*/  LDL R10, [R3+0x1c] ;  /* 0x00001c00030a7983 */ /* 0x000ea80000100800 */
[----:B------:R-:W3:Y:S01]  /*e310*/  LDL R36, [R3+0x20] ;  /* 0x0000200003247983 */ /* 0x000ee20000100800 */
[----:B--2---:R-:W-:-:S05]  /*e320*/  IMAD.HI.U32 R11, R11, R10, RZ ;  /* 0x0000000a0b0b7227 */ /* 0x004fca00078e00ff */
[----:B---3--:R-:W-:-:S07]  /*e330*/  SHF.R.U32.HI R11, RZ, R36, R11 ;  /* 0x00000024ff0b7219 */ /* 0x008fce000001160b */
.L_x_6465:
[----:B------:R-:W-:Y:S05]  /*e340*/  BSYNC B1 ;  /* 0x0000000000017941 */ /* 0x000fea0003800000 */
.L_x_6461:
[----:B------:R-:W-:-:S04]  /*e350*/  IMAD R11, R0, R11, -UR4 ;  /* 0x80000004000b7e24 */ /* 0x000fc8000f8e020b */
[----:B------:R-:W-:-:S05]  /*e360*/  IMAD R11, R38, -0x2, R11 ;  /* 0xfffffffe260b7824 */ /* 0x000fca00078e020b */
[----:B------:R-:W-:Y:S02]  /*e370*/  VIADDMNMX R13, R11, R0, R13, PT ;  /* 0x000000000b0d7246 */ /* 0x000fe4000380010d */
[----:B------:R-:W-:-:S07]  /*e380*/  VIMNMX R12, R12, R11, !PT ;  /* 0x0000000b0c0c7248 */ /* 0x000fce0007fe0100 */
.L_x_6460:
[----:B------:R-:W-:Y:S05]  /*e390*/  BSYNC B0 ;  /* 0x0000000000007941 */ /* 0x000fea0003800000 */
.L_x_6459:
[----:B------:R-:W-:Y:S01]  /*e3a0*/  ISETP.GT.AND P1, PT, R12, 0x1, !P1 ;  /* 0x000000010c00780c */ /* 0x000fe20004f24270 */
[----:B------:R-:W2:Y:S01]  /*e3b0*/  LDL R47, [R1+0x430] ;  /* 0x00043000012f7983 */ /* 0x000ea20000100800 */
[----:B------:R-:W-:Y:S02]  /*e3c0*/  FMNMX.FTZ R0, R45, R55, !PT ;  /* 0x000000372d007209 */ /* 0x000fe40007810000 */
[----:B------:R-:W-:Y:S01]  /*e3d0*/  ISETP.LT.OR P1, PT, R13, 0x2, P1 ;  /* 0x000000020d00780c */ /* 0x000fe20000f21670 */
[----:B------:R-:W3:Y:S01]  /*e3e0*/  LDL R135, [R1+0x1e8] ;  /* 0x0001e80001877983 */ /* 0x000ee20000100800 */
        /* <DEDUP_REMOVED lines=8> */
[----:B------:R-:W5:Y:S01]  /*e470*/  LDL R70, [R1+0x258] ;  /* 0x0002580001467983 */ /* 0x000f620000100800 */
[----:B------:R-:W-:Y:S02]  /*e480*/  ISETP.LT.OR P1, PT, R13, 0xa, P1 ;  /* 0x0000000a0d00780c */ /* 0x000fe40000f21670 */
[----:B------:R-:W-:Y:S01]  /*e490*/  FMNMX.FTZ R0, R69, R0, !PT ;  /* 0x0000000045007209 */ /* 0x000fe20007810000 */
[----:B------:R-:W5:Y:S01]  /*e4a0*/  LDL R72, [R1+0x25c] ;  /* 0x00025c0001487983 */ /* 0x000f620000100800 */
[----:B------:R-:W-:-:S02]  /*e4b0*/  FSEL R29, R29, -INF , !P1 ;  /* 0xff8000001d1d7808 */ /* 0x000fc40004800000 */
[----:B------:R-:W-:Y:S01]  /*e4c0*/  ISETP.NE.AND P1, PT, R56, RZ, PT ;  /* 0x000000ff3800720c */ /* 0x000fe20003f25270 */
[----:B------:R-:W5:Y:S01]  /*e4d0*/  LDL R74, [R1+0x260] ;  /* 0x00026000014a7983 */ /* 0x000f620000100800 */
[----:B------:R-:W-:Y:S02]  /*e4e0*/  FMNMX.FTZ R0, R65, R0, !PT ;  /* 0x0000000041007209 */ /* 0x000fe40007810000 */
[C---:B------:R-:W-:Y:S01]  /*e4f0*/  ISETP.GT.AND P1, PT, R12.reuse, 0x10, !P1 ;  /* 0x000000100c00780c */ /* 0x040fe20004f24270 */
[----:B------:R-:W5:Y:S01]  /*e500*/  LDL R56, [R1+0x23c] ;  /* 0x00023c0001387983 */ /* 0x000f620000100800 */
[----:B------:R-:W-:Y:S02]  /*e510*/  ISETP.GT.AND P2, PT, R12, 0x8, !P2 ;  /* 0x000000080c00780c */ /* 0x000fe40005744270 */
[----:B------:R-:W-:Y:S01]  /*e520*/  ISETP.LT.OR P1, PT, R13, 0x11, P1 ;  /* 0x000000110d00780c */ /* 0x000fe20000f21670 */
[----:B------:R-:W5:Y:S01]  /*e530*/  LDL R76, [R1+0x264] ;  /* 0x00026400014c7983 */ /* 0x000f620000100800 */
[----:B------:R-:W-:-:S02]  /*e540*/  FMNMX.FTZ R0, R149, R0, !PT ;  /* 0x0000000095007209 */ /* 0x000fc40007810000 */
[----:B------:R-:W-:Y:S01]  /*e550*/  FSEL R30, R30, -INF , !P1 ;  /* 0xff8000001e1e7808 */ /* 0x000fe20004800000 */
[----:B------:R-:W5:Y:S01]  /*e560*/  LDL R78, [R1+0x268] ;  /* 0x00026800014e7983 */ /* 0x000f620000100800 */
[----:B------:R-:W-:Y:S02]  /*e570*/  ISETP.NE.AND P1, PT, R58, RZ, PT ;  /* 0x000000ff3a00720c */ /* 0x000fe40003f25270 */
[----:B------:R-:W-:Y:S01]  /*e580*/  ISETP.LT.OR P2, PT, R13, 0x9, P2 ;  /* 0x000000090d00780c */ /* 0x000fe20001741670 */
[----:B------:R-:W5:Y:S01]  /*e590*/  LDL R58, [R1+0x240] ;  /* 0x00024000013a7983 */ /* 0x000f620000100800 */
[----:B------:R-:W-:Y:S02]  /*e5a0*/  ISETP.GT.AND P1, PT, R12, 0x11, !P1 ;  /* 0x000000110c00780c */ /* 0x000fe40004f24270 */
[----:B------:R-:W-:Y:S01]  /*e5b0*/  FMNMX.FTZ R0, R67, R0, !PT ;  /* 0x0000000043007209 */ /* 0x000fe20007810000 */
[----:B------:R-:W5:Y:S01]  /*e5c0*/  LDL R80, [R1+0x26c] ;  /* 0x00026c0001507983 */ /* 0x000f620000100800 */
[----:B------:R-:W-:-:S02]  /*e5d0*/  ISETP.LT.OR P1, PT, R13, 0x12, P1 ;  /* 0x000000120d00780c */ /* 0x000fc40000f21670 */
[----:B------:R-:W-:Y:S01]  /*e5e0*/  FSEL R38, R28, -INF , !P2 ;  /* 0xff8000001c267808 */ /* 0x000fe20005000000 */
[----:B------:R-:W5:Y:S01]  /*e5f0*/  LDL R82, [R1+0x270] ;  /* 0x0002700001527983 */ /* 0x000f620000100800 */
[----:B------:R-:W-:Y:S02]  /*e600*/  FSEL R31, R31, -INF , !P1 ;  /* 0xff8000001f1f7808 */ /* 0x000fe40004800000 */
[----:B------:R-:W-:Y:S01]  /*e610*/  ISETP.NE.AND P1, PT, R60, RZ, PT ;  /* 0x000000ff3c00720c */ /* 0x000fe20003f25270 */
[----:B------:R-:W5:Y:S01]  /*e620*/  LDL R84, [R1+0x274] ;  /* 0x0002740001547983 */ /* 0x000f620000100800 */
[----:B------:R-:W-:Y:S02]  /*e630*/  ISETP.NE.AND P2, PT, R66, RZ, PT ;  /* 0x000000ff4200720c */ /* 0x000fe40003f45270 */
[----:B------:R-:W-:Y:S01]  /*e640*/  ISETP.GT.AND P1, PT, R12, 0x18, !P1 ;  /* 0x000000180c00780c */ /* 0x000fe20004f24270 */
[----:B------:R-:W5:Y:S01]  /*e650*/  LDL R60, [R1+0x244] ;  /* 0x00024400013c7983 */ /* 0x000f620000100800 */
[----:B------:R-:W-:-:S02]  /*e660*/  FMNMX.FTZ R0, R147, R0, !PT ;  /* 0x0000000093007209 */ /* 0x000fc40007810000 */
[----:B------:R-:W-:Y:S01]  /*e670*/  ISETP.LT.OR P1, PT, R13, 0x19, P1 ;  /* 0x000000190d00780c */ /* 0x000fe20000f21670 */
[----:B------:R-:W5:Y:S01]  /*e680*/  LDL R66, [R1+0x250] ;  /* 0x0002500001427983 */ /* 0x000f620000100800 */
[----:B------:R-:W-:Y:S02]  /*e690*/  FMNMX.FTZ R0, R71, R0, !PT ;  /* 0x0000000047007209 */ /* 0x000fe40007810000 */
[----:B------:R-:W-:Y:S01]  /*e6a0*/  FSEL R32, R32, -INF , !P1 ;  /* 0xff80000020207808 */ /* 0x000fe20004800000 */
[----:B------:R-:W5:Y:S01]  /*e6b0*/  LDL R86, [R1+0x278] ;  /* 0x0002780001567983 */ /* 0x000f620000100800 */
[----:B------:R-:W-:Y:S02]  /*e6c0*/  ISETP.NE.AND P1, PT, R62, RZ, PT ;  /* 0x000000ff3e00720c */ /* 0x000fe40003f25270 */
[----:B------:R-:W-:Y:S01]  /*e6d0*/  FMNMX.FTZ R0, R145, R0, !PT ;  /* 0x0000000091007209 */ /* 0x000fe20007810000 */
[----:B------:R-:W5:Y:S01]  /*e6e0*/  LDL R62, [R1+0x248] ;  /* 0x00024800013e7983 */ /* 0x000f620000100800 */
[----:B------:R-:W-:-:S02]  /*e6f0*/  ISETP.GT.AND P1, PT, R12, 0x19, !P1 ;  /* 0x000000190c00780c */ /* 0x000fc40004f24270 */
[----:B------:R-:W-:Y:S01]  /*e700*/  ISETP.NE.AND P6, PT, R40, RZ, PT ;  /* 0x000000ff2800720c */ /* 0x000fe20003fc5270 */
[----:B------:R-:W5:Y:S01]  /*e710*/  LDL R88, [R1+0x27c] ;  /* 0x00027c0001587983 */ /* 0x000f620000100800 */
[----:B------:R-:W-:Y:S02]  /*e720*/  ISETP.LT.OR P1, PT, R13, 0x1a, P1 ;  /* 0x0000001a0d00780c */ /* 0x000fe40000f21670 */
[----:B------:R-:W-:Y:S01]  /*e730*/  FMNMX.FTZ R0, R73, R0, !PT ;  /* 0x0000000049007209 */ /* 0x000fe20007810000 */
[----:B------:R-:W5:Y:S01]  /*e740*/  LDL R90, [R1+0x280] ;  /* 0x00028000015a7983 */ /* 0x000f620000100800 */
[----:B------:R-:W-:Y:S02]  /*e750*/  FSEL R33, R33, -INF , !P1 ;  /* 0xff80000021217808 */ /* 0x000fe40004800000 */
[----:B------:R-:W-:Y:S01]  /*e760*/  ISETP.NE.AND P1, PT, R64, RZ, PT ;  /* 0x000000ff4000720c */ /* 0x000fe20003f25270 */
[----:B------:R-:W5:Y:S01]  /*e770*/  LDL R92, [R1+0x284] ;  /* 0x00028400015c7983 */ /* 0x000f620000100800 */
[----:B------:R-:W-:-:S02]  /*e780*/  FMNMX.FTZ R0, R41, R0, !PT ;  /* 0x0000000029007209 */ /* 0x000fc40007810000 */
[----:B------:R-:W-:Y:S01]  /*e790*/  ISETP.GT.AND P1, PT, R12, 0x20, !P1 ;  /* 0x000000200c00780c */ /* 0x000fe20004f24270 */
[----:B------:R-:W5:Y:S01]  /*e7a0*/  LDL R64, [R1+0x24c] ;  /* 0x00024c0001407983 */ /* 0x000f620000100800 */
[----:B------:R-:W-:Y:S02]  /*e7b0*/  FMNMX.FTZ R0, R37, R0, !PT ;  /* 0x0000000025007209 */ /* 0x000fe40007810000 */
[----:B------:R-:W-:Y:S01]  /*e7c0*/  ISETP.LT.OR P1, PT, R13, 0x21, P1 ;  /* 0x000000210d00780c */ /* 0x000fe20000f21670 */
[----:B------:R-:W5:Y:S01]  /*e7d0*/  LDL R94, [R1+0x288] ;  /* 0x00028800015e7983 */ /* 0x000f620000100800 */
[----:B------:R-:W-:Y:S02]  /*e7e0*/  FMNMX.FTZ R10, R39, R0, !PT ;  /* 0x00000000270a7209 */ /* 0x000fe40007810000 */
[----:B------:R-:W-:Y:S01]  /*e7f0*/  FSEL R34, R34, -INF , !P1 ;  /* 0xff80000022227808 */ /* 0x000fe20004800000 */
[----:B------:R-:W5:Y:S01]  /*e800*/  LDL R96, [R1+0x28c] ;  /* 0x00028c0001607983 */ /* 0x000f620000100800 */
        /* <DEDUP_REMOVED lines=8> */
[----:B------:R-:W5:Y:S01]  /*e890*/  LDL R100, [R1+0x294] ;  /* 0x0002940001647983 */ /* 0x000f620000100800 */
[----:B------:R-:W-:-:S02]  /*e8a0*/  ISETP.GT.AND P3, PT, R12, 0x30, !P3 ;  /* 0x000000300c00780c */ /* 0x000fc40005f64270 */
[C---:B------:R-:W-:Y:S01]  /*e8b0*/  ISETP.LT.OR P1, PT, R13.reuse, 0x1, P1 ;  /* 0x000000010d00780c */ /* 0x040fe20000f21670 */
[----:B------:R-:W5:Y:S01]  /*e8c0*/  LDL R102, [R1+0x298] ;  /* 0x0002980001667983 */ /* 0x000f620000100800 */
[----:B------:R-:W-:Y:S02]  /*e8d0*/  ISETP.LT.OR P2, PT, R13, 0x2a, P2 ;  /* 0x0000002a0d00780c */ /* 0x000fe40001741670 */
[----:B------:R-:W-:Y:S01]  /*e8e0*/  FSEL R25, R24, -INF , !P1 ;  /* 0xff80000018197808 */ /* 0x000fe20004800000 */
[----:B------:R-:W5:Y:S01]  /*e8f0*/  LDL R104, [R1+0x29c] ;  /* 0x00029c0001687983 */ /* 0x000f620000100800 */
[----:B------:R-:W-:Y:S02]  /*e900*/  ISETP.NE.AND P1, PT, R68, RZ, PT ;  /* 0x000000ff4400720c */ /* 0x000fe40003f25270 */
[----:B------:R-:W-:Y:S01]  /*e910*/  FMNMX.FTZ R11, R25, R36, !PT ;  /* 0x00000024190b7209 */ /* 0x000fe20007810000 */
[----:B------:R-:W5:Y:S01]  /*e920*/  LDL R68, [R1+0x254] ;  /* 0x0002540001447983 */ /* 0x000f620000100800 */
[----:B------:R-:W-:-:S02]  /*e930*/  ISETP.GT.AND P1, PT, R12, 0x28, !P1 ;  /* 0x000000280c00780c */ /* 0x000fc40004f24270 */
[----:B------:R-:W-:Y:S01]  /*e940*/  FMNMX.FTZ R0, R38, R11, !PT ;  /* 0x0000000b26007209 */ /* 0x000fe20007810000 */
[----:B------:R-:W5:Y:S01]  /*e950*/  LDL R106, [R1+0x2a0] ;  /* 0x0002a000016a7983 */ /* 0x000f620000100800 */
[----:B------:R-:W-:Y:S02]  /*e960*/  ISETP.LT.OR P1, PT, R13, 0x29, P1 ;  /* 0x000000290d00780c */ /* 0x000fe40000f21670 */
[----:B------:R-:W-:Y:S01]  /*e970*/  FMNMX.FTZ R11, R29, R0, !PT ;  /* 0x000000001d0b7209 */ /* 0x000fe20007810000 */
[----:B------:R-:W5:Y:S01]  /*e980*/  LDL R108, [R1+0x2a4] ;  /* 0x0002a400016c7983 */ /* 0x000f620000100800 */
[----:B0-----:R-:W-:Y:S02]  /*e990*/  FMNMX.FTZ R21, R10, R21, !PT ;  /* 0x000000150a157209 */ /* 0x001fe40007810000 */
[----:B------:R-:W-:Y:S01]  /*e9a0*/  FMNMX.FTZ R0, R30, R11, !PT ;  /* 0x0000000b1e007209 */ /* 0x000fe20007810000 */
[----:B------:R-:W5:Y:S01]  /*e9b0*/  LDL R110, [R1+0x2a8] ;  /* 0x0002a800016e7983 */ /* 0x000f620000100800 */
[----:B------:R-:W-:-:S02]  /*e9c0*/  FSEL R27, R27, -INF , !P1 ;  /* 0xff8000001b1b7808 */ /* 0x000fc40004800000 */
[----:B------:R-:W-:Y:S01]  /*e9d0*/  FMNMX.FTZ R11, R31, R0, !PT ;  /* 0x000000001f0b7209 */ /* 0x000fe20007810000 */
[----:B------:R-:W0:Y:S01]  /*e9e0*/  SHFL.BFLY PT, R24, R21, 0x1, 0x1f ;  /* 0x0c201f0015187f89 */ /* 0x000e2200000e0000 */
[----:B------:R-:W-:Y:S02]  /*e9f0*/  ISETP.GT.AND P4, PT, R12, 0x31, !P4 ;  /* 0x000000310c00780c */ /* 0x000fe40006784270 */
[----:B------:R-:W-:Y:S01]  /*ea00*/  FMNMX.FTZ R0, R32, R11, !PT ;  /* 0x0000000b20007209 */ /* 0x000fe20007810000 */
[----:B------:R-:W5:Y:S01]  /*ea10*/  LDL R112, [R1+0x2ac] ;  /* 0x0002ac0001707983 */ /* 0x000f620000100800 */
[----:B------:R-:W-:Y:S02]  /*ea20*/  ISETP.LT.OR P3, PT, R13, 0x31, P3 ;  /* 0x000000310d00780c */ /* 0x000fe40001f61670 */
[----:B------:R-:W-:Y:S01]  /*ea30*/  FMNMX.FTZ R11, R33, R0, !PT ;  /* 0x00000000210b7209 */ /* 0x000fe20007810000 */
[----:B------:R-:W5:Y:S01]  /*ea40*/  LDL R114, [R1+0x2b0] ;  /* 0x0002b00001727983 */ /* 0x000f620000100800 */
[----:B------:R-:W-:-:S02]  /*ea50*/  FSEL R26, R26, -INF , !P2 ;  /* 0xff8000001a1a7808 */ /* 0x000fc40005000000 */
[----:B------:R-:W-:Y:S01]  /*ea60*/  FMNMX.FTZ R0, R34, R11, !PT ;  /* 0x0000000b22007209 */ /* 0x000fe20007810000 */
[----:B------:R-:W5:Y:S01]  /*ea70*/  LDL R116, [R1+0x2b4] ;  /* 0x0002b40001747983 */ /* 0x000f620000100800 */
[----:B------:R-:W-:Y:S02]  /*ea80*/  ISETP.NE.AND P6, PT, R48, RZ, PT ;  /* 0x000000ff3000720c */ /* 0x000fe40003fc5270 */
[----:B------:R-:W-:Y:S01]  /*ea90*/  FMNMX.FTZ R0, R35, R0, !PT ;  /* 0x0000000023007209 */ /* 0x000fe20007810000 */
[----:B------:R-:W4:Y:S01]  /*eaa0*/  LDL R48, [R1+0x22c] ;  /* 0x00022c0001307983 */ /* 0x000f220000100800 */
[----:B------:R-:W-:Y:S02]  /*eab0*/  ISETP.GT.AND P5, PT, R12, 0x38, !P5 ;  /* 0x000000380c00780c */ /* 0x000fe40006fa4270 */
[----:B------:R-:W-:Y:S01]  /*eac0*/  FMNMX.FTZ R11, R27, R0, !PT ;  /* 0x000000001b0b7209 */ /* 0x000fe20007810000 */
[----:B------:R-:W5:Y:S01]  /*ead0*/  LDL R118, [R1+0x2b8] ;  /* 0x0002b80001767983 */ /* 0x000f620000100800 */
[----:B------:R-:W-:-:S02]  /*eae0*/  ISETP.LT.OR P4, PT, R13, 0x32, P4 ;  /* 0x000000320d00780c */ /* 0x000fc40002781670 */
[----:B------:R-:W-:Y:S01]  /*eaf0*/  FSEL R40, R14, -INF , !P3 ;  /* 0xff8000000e287808 */ /* 0x000fe20005800000 */
[----:B------:R-:W5:Y:S01]  /*eb00*/  LDL R120, [R1+0x2bc] ;  /* 0x0002bc0001787983 */ /* 0x000f620000100800 */
[----:B------:R-:W-:Y:S02]  /*eb10*/  FMNMX.FTZ R11, R26, R11, !PT ;  /* 0x0000000b1a0b7209 */ /* 0x000fe40007810000 */
[----:B------:R-:W-:Y:S01]  /*eb20*/  ISETP.GT.AND P1, PT, R12, 0x39, !P6 ;  /* 0x000000390c00780c */ /* 0x000fe20007724270 */
[----:B------:R-:W5:Y:S01]  /*eb30*/  LDL R122, [R1+0x2c0] ;  /* 0x0002c000017a7983 */ /* 0x000f620000100800 */
[----:B------:R-:W-:Y:S02]  /*eb40*/  ISETP.LT.OR P5, PT, R13, 0x39, P5 ;  /* 0x000000390d00780c */ /* 0x000fe40002fa1670 */
[----:B------:R-:W-:Y:S01]  /*eb50*/  FSEL R42, R15, -INF , !P4 ;  /* 0xff8000000f2a7808 */ /* 0x000fe20006000000 */
[----:B------:R-:W5:Y:S01]  /*eb60*/  LDL R124, [R1+0x2c4] ;  /* 0x0002c400017c7983 */ /* 0x000f620000100800 */
[----:B------:R-:W-:-:S02]  /*eb70*/  FMNMX.FTZ R11, R40, R11, !PT ;  /* 0x0000000b280b7209 */ /* 0x000fc40007810000 */
[----:B------:R-:W-:Y:S01]  /*eb80*/  ISETP.LT.OR P1, PT, R13, 0x3a, P1 ;  /* 0x0000003a0d00780c */ /* 0x000fe20000f21670 */
[----:B------:R-:W5:Y:S01]  /*eb90*/  LDL R126, [R1+0x2c8] ;  /* 0x0002c800017e7983 */ /* 0x000f620000100800 */
[----:B------:R-:W-:Y:S02]  /*eba0*/  FSEL R43, R54, -INF , !P5 ;  /* 0xff800000362b7808 */ /* 0x000fe40006800000 */
[----:B------:R-:W-:Y:S01]  /*ebb0*/  FMNMX.FTZ R0, R42, R11, !PT ;  /* 0x0000000b2a007209 */ /* 0x000fe20007810000 */
[----:B------:R-:W3:Y:S01]  /*ebc0*/  LDL.64 R12, [R1+0x138] ;  /* 0x00013800010c7983 */ /* 0x000ee20000100a00 */
[----:B------:R-:W-:Y:S02]  /*ebd0*/  FSEL R44, R46, -INF , !P1 ;  /* 0xff8000002e2c7808 */ /* 0x000fe40004800000 */
[----:B------:R-:W-:Y:S01]  /*ebe0*/  FMNMX.FTZ R11, R43, R0, !PT ;  /* 0x000000002b0b7209 */ /* 0x000fe20007810000 */
[----:B------:R-:W4:Y:S01]  /*ebf0*/  LDL R46, [R1+0x228] ;  /* 0x00022800012e7983 */ /* 0x000f220000100800 */
[----:B0-----:R-:W-:-:S02]  /*ec00*/  FMNMX.FTZ R0, R21, R24, !PT ;  /* 0x0000001815007209 */ /* 0x001fc40007810000 */
[----:B------:R-:W-:Y:S01]  /*ec10*/  FMNMX.FTZ R11, R44, R11, !PT ;  /* 0x0000000b2c0b7209 */ /* 0x000fe20007810000 */
[----:B------:R-:W5:Y:S04]  /*ec20*/  LDL R54, [R1+0x238] ;  /* 0x0002380001367983 */ /* 0x000f680000100800 */
[----:B------:R-:W-:Y:S04]  /*ec30*/  STL.64 [R1+0x410], R10 ;  /* 0x0004100a01007387 */ /* 0x000fe80000100a00 */
[----:B------:R-:W-:Y:S04]  /*ec40*/  STL [R1+0x410], R0 ;  /* 0x0004100001007387 */ /* 0x000fe80000100800 */
[----:B------:R-:W2:Y:S04]  /*ec50*/  LDL R15, [R1+0x410] ;  /* 0x00041000010f7983 */ /* 0x000ea80000100800 */
[----:B------:R-:W3:Y:S04]  /*ec60*/  LDL R24, [R1+0x414] ;  /* 0x0004140001187983 */ /* 0x000ee80000100800 */
        /* <DEDUP_REMOVED lines=48> */
[----:B--2---:R-:W-:Y:S01]  /*ef70*/  FMUL.FTZ R14, R47, R15 ;  /* 0x0000000f2f0e7220 */ /* 0x004fe20000410000 */
[----:B------:R-:W-:Y:S01]  /*ef80*/  BAR.SYNC.DEFER_BLOCKING 0xf, 0x100 ;  /* 0x03c4000000007b1d */ /* 0x000fe20000010000 */
[----:B------:R-:W-:-:S04]  /*ef90*/  FSETP.NEU.FTZ.AND P1, PT, R15, -INF , PT ;  /* 0xff8000000f00780b */ /* 0x000fc80003f3d000 */
[----:B------:R-:W-:-:S05]  /*efa0*/  FSEL R14, R14, RZ, P1 ;  /* 0x000000ff0e0e7208 */ /* 0x000fca0000800000 */
[----:B------:R-:W-:Y:S02]  /*efb0*/  FFMA.FTZ R15, R45, R47, -R14 ;  /* 0x0000002f2d0f7223 */ /* 0x000fe4000001080e */
[----:B---3--:R-:W0:Y:S02]  /*efc0*/  SHFL.BFLY PT, R45, R24, 0x2, 0x1f ;  /* 0x0c401f00182d7f89 */ /* 0x008e2400000e0000 */
[----:B0-----:R-:W-:-:S05]  /*efd0*/  FMNMX.FTZ R45, R45, R24, !PT ;  /* 0x000000182d2d7209 */ /* 0x001fca0007810000 */
[----:B------:R-:W0:Y:S01]  /*efe0*/  SHFL.BFLY PT, R28, R45, 0x1, 0x1f ;  /* 0x0c201f002d1c7f89 */ /* 0x000e2200000e0000 */
        /* <DEDUP_REMOVED lines=16> */
[-C--:B------:R-:W-:Y:S01]  /*f0f0*/  FFMA.FTZ R141, R39, R47.reuse, -R14 ;  /* 0x0000002f278d7223 */ /* 0x080fe2000001080e */
[----:B------:R-:W2:Y:S01]  /*f100*/  LDL R37, [R1+0x310] ;  /* 0x0003100001257983 */ /* 0x000ea20000100800 */
[----:B0-----:R-:W-:Y:S01]  /*f110*/  FMNMX.FTZ R28, R45, R28, !PT ;  /* 0x0000001c2d1c7209 */ /* 0x001fe20007810000 */
[----:B------:R0:W-:Y:S02]  /*f120*/  MUFU.EX2 R49, R10 ;  /* 0x0000000a00317308 */ /* 0x0001e40000000800 */
[----:B------:R-:W3:Y:S01]  /*f130*/  LDL R39, [R1+0x314] ;  /* 0x0003140001277983 */ /* 0x000ee20000100800 */
[C---:B------:R-:W-:Y:S01]  /*f140*/  FSETP.NEU.FTZ.AND P1, PT, R28.reuse, -INF , PT ;  /* 0xff8000001c00780b */ /* 0x040fe20003f3d000 */
[----:B-1----:R-:W-:-:S02]  /*f150*/  FMUL.FTZ R0, R28, R47 ;  /* 0x0000002f1c007220 */ /* 0x002fc40000410000 */
[----:B------:R-:W3:Y:S03]  /*f160*/  LDL R41, [R1+0x318] ;  /* 0x0003180001297983 */ /* 0x000ee60000100800 */
[----:B0-----:R-:W-:Y:S01]  /*f170*/  FSEL R10, R0, RZ, P1 ;  /* 0x000000ff000a7208 */ /* 0x001fe20000800000 */
[----:B------:R0:W1:Y:S01]  /*f180*/  MUFU.EX2 R11, R21 ;  /* 0x00000015000b7308 */ /* 0x0000620000000800 */
[----:B------:R-:W3:Y:S03]  /*f190*/  LDL R45, [R1+0x320] ;  /* 0x00032000012d7983 */ /* 0x000ee60000100800 */
[-CC-:B------:R-:W-:Y:S01]  /*f1a0*/  FFMA.FTZ R169, R25, R47.reuse, -R10.reuse ;  /* 0x0000002f19a97223 */ /* 0x180fe2000001080a */
[-CC-:B------:R-:W-:Y:S01]  /*f1b0*/  FFMA.FTZ R139, R36, R47.reuse, -R10.reuse ;  /* 0x0000002f248b7223 */ /* 0x180fe2000001080a */
[-CC-:B------:R-:W-:Y:S01]  /*f1c0*/  FFMA.FTZ R171, R38, R47.reuse, -R10.reuse ;  /* 0x0000002f26ab7223 */ /* 0x180fe2000001080a */
[-CC-:B------:R-:W-:Y:S01]  /*f1d0*/  FFMA.FTZ R173, R30, R47.reuse, -R10.reuse ;  /* 0x0000002f1ead7223 */ /* 0x180fe2000001080a */
[-CC-:B------:R-:W-:Y:S01]  /*f1e0*/  FFMA.FTZ R15, R31, R47.reuse, -R10.reuse ;  /* 0x0000002f1f0f7223 */ /* 0x180fe2000001080a */
[-CC-:B0-----:R-:W-:Y:S01]  /*f1f0*/  FFMA.FTZ R21, R29, R47.reuse, -R10.reuse ;  /* 0x0000002f1d157223 */ /* 0x181fe2000001080a */
[----:B------:R-:W-:Y:S01]  /*f200*/  MUFU.EX2 R169, R169 ;  /* 0x000000a900a97308 */ /* 0x000fe20000000800 */
[-CC-:B------:R-:W-:Y:S01]  /*f210*/  FFMA.FTZ R175, R32, R47.reuse, -R10.reuse ;  /* 0x0000002f20af7223 */ /* 0x180fe2000001080a */
[----:B------:R-:W3:Y:S04]  /*f220*/  LDL R55, [R1+0x334] ;  /* 0x0003340001377983 */ /* 0x000ee80000100800 */
[----:B------:R-:W3:Y:S02]  /*f230*/  LDL R57, [R1+0x338] ;  /* 0x0003380001397983 */ /* 0x000ee40000100800 */
[----:B------:R-:W0:Y:S01]  /*f240*/  MUFU.EX2 R139, R139 ;  /* 0x0000008b008b7308 */ /* 0x000e220000000800 */
[----:B-1----:R-:W-:Y:S01]  /*f250*/  FADD.FTZ R25, R168, R11 ;  /* 0x0000000ba8197221 */ /* 0x002fe20000010000 */
[----:B------:R-:W3:Y:S04]  /*f260*/  LDL R61, [R1+0x340] ;  /* 0x00034000013d7983 */ /* 0x000ee80000100800 */
[----:B------:R-:W3:Y:S02]  /*f270*/  LDL R63, [R1+0x344] ;  /* 0x00034400013f7983 */ /* 0x000ee40000100800 */
[----:B------:R-:W1:Y:S01]  /*f280*/  MUFU.EX2 R171, R171 ;  /* 0x000000ab00ab7308 */ /* 0x000e620000000800 */
[-CC-:B------:R-:W-:Y:S01]  /*f290*/  FFMA.FTZ R232, R33, R47.reuse, -R10.reuse ;  /* 0x0000002f21e87223 */ /* 0x180fe2000001080a */
[----:B------:R-:W3:Y:S06]  /*f2a0*/  LDL R69, [R1+0x350] ;  /* 0x0003500001457983 */ /* 0x000eec0000100800 */
        /* <DEDUP_REMOVED lines=13> */
[----:B------:R-:W-:Y:S08]  /*f380*/  MUFU.EX2 R147, R147 ;  /* 0x0000009300937308 */ /* 0x000ff00000000800 */
[----:B------:R-:W-:Y:S01]  /*f390*/  MUFU.EX2 R178, R178 ;  /* 0x000000b200b27308 */ /* 0x000fe20000000800 */
[----:B------:R-:W-:-:S07]  /*f3a0*/  FFMA.FTZ R183, R43, R47, -R10 ;  /* 0x0000002f2bb77223 */ /* 0x000fce000001080a */
[----:B------:R-:W-:Y:S01]  /*f3b0*/  MUFU.EX2 R145, R145 ;  /* 0x0000009100917308 */ /* 0x000fe20000000800 */
[----:B------:R-:W-:Y:S01]  /*f3c0*/  FFMA.FTZ R137, R44, R47, -R10 ;  /* 0x0000002f2c897223 */ /* 0x000fe2000001080a */
[----:B------:R-:W3:Y:S06]  /*f3d0*/  LDL R73, [R1+0x358] ;  /* 0x0003580001497983 */ /* 0x000eec0000100800 */
[----:B------:R-:W-:Y:S08]  /*f3e0*/  MUFU.EX2 R180, R180 ;  /* 0x000000b400b47308 */ /* 0x000ff00000000800 */
[----:B------:R-:W-:Y:S08]  /*f3f0*/  MUFU.EX2 R143, R143 ;  /* 0x0000008f008f7308 */ /* 0x000ff00000000800 */
[----:B------:R-:W-:Y:S08]  /*f400*/  MUFU.EX2 R182, R182 ;  /* 0x000000b600b67308 */ /* 0x000ff00000000800 */
[----:B------:R-:W-:Y:S01]  /*f410*/  MUFU.EX2 R141, R141 ;  /* 0x0000008d008d7308 */ /* 0x000fe20000000800 */
[----:B------:R4:W-:Y:S04]  /*f420*/  STL [R1+0x414], R28 ;  /* 0x0004141c01007387 */ /* 0x0009e80000100800 */
[----:B------:R-:W5:Y:S03]  /*f430*/  LDL R36, [R1+0x214] ;  /* 0x0002140001247983 */ /* 0x000f660000100800 */
[----:B------:R-:W4:Y:S01]  /*f440*/  MUFU.EX2 R21, R21 ;  /* 0x0000001500157308 */ /* 0x000f220000000800 */
[----:B0-----:R-:W-:Y:S01]  /*f450*/  FADD.FTZ R0, R169, R139 ;  /* 0x0000008ba9007221 */ /* 0x001fe20000010000 */
[----:B------:R-:W2:Y:S06]  /*f460*/  LDL R38, [R1+0x218] ;  /* 0x0002180001267983 */ /* 0x000eac0000100800 */
[----:B------:R-:W0:Y:S01]  /*f470*/  MUFU.EX2 R173, R173 ;  /* 0x000000ad00ad7308 */ /* 0x000e220000000800 */
[----:B------:R-:W-:Y:S01]  /*f480*/  FADD.FTZ R24, R170, R25 ;  /* 0x00000019aa187221 */ /* 0x000fe20000010000 */
[----:B-1----:R-:W-:Y:S01]  /*f490*/  FADD.FTZ R0, R171, R0 ;  /* 0x00000000ab007221 */ /* 0x002fe20000010000 */
[----:B------:R-:W3:Y:S04]  /*f4a0*/  LDL R32, [R1+0x20c] ;  /* 0x00020c0001207983 */ /* 0x000ee80000100800 */
[----:B------:R-:W2:Y:S01]  /*f4b0*/  LDL R29, [R1+0x300] ;  /* 0x00030000011d7983 */ /* 0x000ea20000100800 */
[----:B------:R-:W1:Y:S01]  /*f4c0*/  MUFU.EX2 R15, R15 ;  /* 0x0000000f000f7308 */ /* 0x000e620000000800 */
[----:B------:R-:W-:Y:S01]  /*f4d0*/  FADD.FTZ R24, R49, R24 ;  /* 0x0000001831187221 */ /* 0x000fe20000010000 */
[----:B----4-:R-:W-:-:S06]  /*f4e0*/  FADD.FTZ R0, R21, R0 ;  /* 0x0000000015007221 */ /* 0x010fcc0000010000 */
[----:B------:R-:W4:Y:S01]  /*f4f0*/  MUFU.EX2 R175, R175 ;  /* 0x000000af00af7308 */ /* 0x000f220000000800 */
[----:B------:R-:W-:Y:S01]  /*f500*/  FADD.FTZ R25, R151, R24 ;  /* 0x0000001897197221 */ /* 0x000fe20000010000 */
[----:B0-----:R-:W-:Y:S01]  /*f510*/  FADD.FTZ R0, R173, R0 ;  /* 0x00000000ad007221 */ /* 0x001fe20000010000 */
[----:B------:R-:W-:Y:S01]  /*f520*/  F2FP.BF16.F32.PACK_AB R168, R11, R168 ;  /* 0x000000a80ba8723e */ /* 0x000fe200000010ff */
[----:B------:R-:W5:Y:S04]  /*f530*/  LDL R28, [R1+0x204] ;  /* 0x00020400011c7983 */ /* 0x000f680000100800 */
[----:B------:R-:W0:Y:S01]  /*f540*/  MUFU.EX2 R232, R232 ;  /* 0x000000e800e87308 */ /* 0x000e220000000800 */
[----:B------:R-:W-:Y:S01]  /*f550*/  FADD.FTZ R25, R172, R25 ;  /* 0x00000019ac197221 */ /* 0x000fe20000010000 */
[----:B-1----:R-:W-:Y:S01]  /*f560*/  FADD.FTZ R24, R15, R0 ;  /* 0x000000000f187221 */ /* 0x002fe20000010000 */
[----:B------:R-:W2:Y:S04]  /*f570*/  LDL R34, [R1+0x210] ;  /* 0x0002100001227983 */ /* 0x000ea80000100800 */
[----:B------:R-:W2:Y:S01]  /*f580*/  LDL R33, [R1+0x308] ;  /* 0x0003080001217983 */ /* 0x000ea20000100800 */
[----:B------:R-:W1:Y:S01]  /*f590*/  MUFU.EX2 R177, R177 ;  /* 0x000000b100b17308 */ /* 0x000e620000000800 */
[----:B------:R-:W-:Y:S01]  /*f5a0*/  FADD.FTZ R26, R174, R25 ;  /* 0x00000019ae1a7221 */ /* 0x000fe20000010000 */
[----:B----4-:R-:W-:Y:S01]  /*f5b0*/  FADD.FTZ R25, R175, R24 ;  /* 0x00000018af197221 */ /* 0x010fe20000010000 */
[----:B------:R-:W4:Y:S05]  /*f5c0*/  LDL R35, [R1+0x30c] ;  /* 0x00030c0001237983 */ /* 0x000f2a0000100800 */
[----:B------:R-:W1:Y:S01]  /*f5d0*/  MUFU.EX2 R154, R154 ;  /* 0x0000009a009a7308 */ /* 0x000e620000000800 */
[----:B------:R-:W-:Y:S01]  /*f5e0*/  FADD.FTZ R27, R149, R26 ;  /* 0x0000001a951b7221 */ /* 0x000fe20000010000 */
[----:B0-----:R-:W-:-:S06]  /*f5f0*/  FADD.FTZ R24, R232, R25 ;  /* 0x00000019e8187221 */ /* 0x001fcc0000010000 */
[----:B------:R-:W0:Y:S01]  /*f600*/  MUFU.EX2 R179, R179 ;  /* 0x000000b300b37308 */ /* 0x000e220000000800 */
[----:B------:R-:W-:Y:S01]  /*f610*/  FFMA.FTZ R0, R42, R47, -R10 ;  /* 0x0000002f2a007223 */ /* 0x000fe2000001080a */
[----:B------:R-:W-:Y:S01]  /*f620*/  FADD.FTZ R26, R176, R27 ;  /* 0x0000001bb01a7221 */ /* 0x000fe20000010000 */
[----:B-1----:R-:W-:Y:S01]  /*f630*/  FADD.FTZ R25, R177, R24 ;  /* 0x00000018b1197221 */ /* 0x002fe20000010000 */
[----:B------:R-:W4:Y:S04]  /*f640*/  LDL R40, [R1+0x21c] ;  /* 0x00021c0001287983 */ /* 0x000f280000100800 */
[----:B------:R-:W1:Y:S01]  /*f650*/  MUFU.EX2 R14, R14 ;  /* 0x0000000e000e7308 */ /* 0x000e620000000800 */
[----:B------:R-:W-:Y:S01]  /*f660*/  FADD.FTZ R27, R147, R26 ;  /* 0x0000001a931b7221 */ /* 0x000fe20000010000 */
[----:B------:R-:W-:Y:S01]  /*f670*/  FADD.FTZ R24, R154, R25 ;  /* 0x000000199a187221 */ /* 0x000fe20000010000 */
[----:B------:R-:W4:Y:S04]  /*f680*/  LDL R44, [R1+0x224] ;  /* 0x00022400012c7983 */ /* 0x000f280000100800 */
[----:B------:R-:W4:Y:S01]  /*f690*/  LDL R43, [R1+0x31c] ;  /* 0x00031c00012b7983 */ /* 0x000f220000100800 */
[----:B------:R-:W1:Y:S01]  /*f6a0*/  MUFU.EX2 R181, R181 ;  /* 0x000000b500b57308 */ /* 0x000e620000000800 */
[----:B------:R-:W-:Y:S01]  /*f6b0*/  FADD.FTZ R10, R178, R27 ;  /* 0x0000001bb20a7221 */ /* 0x000fe20000010000 */
[----:B0-----:R-:W-:-:S06]  /*f6c0*/  FADD.FTZ R25, R179, R24 ;  /* 0x00000018b3197221 */ /* 0x001fcc0000010000 */
[----:B------:R-:W-:Y:S08]  /*f6d0*/  MUFU.EX2 R183, R183 ;  /* 0x000000b700b77308 */ /* 0x000ff00000000800 */
[----:B------:R-:W-:Y:S01]  /*f6e0*/  MUFU.EX2 R137, R137 ;  /* 0x0000008900897308 */ /* 0x000fe20000000800 */
[----:B------:R-:W-:Y:S01]  /*f6f0*/  F2FP.BF16.F32.PACK_AB R170, R49, R170 ;  /* 0x000000aa31aa723e */ /* 0x000fe200000010ff */
[----:B------:R-:W4:Y:S04]  /*f700*/  LDL R42, [R1+0x220] ;  /* 0x00022000012a7983 */ /* 0x000f280000100800 */
[----:B------:R-:W4:Y:S02]  /*f710*/  LDL R47, [R1+0x324] ;  /* 0x00032400012f7983 */ /* 0x000f240000100800 */
[----:B------:R-:W0:Y:S01]  /*f720*/  MUFU.EX2 R0, R0 ;  /* 0x0000000000007308 */ /* 0x000e220000000800 */
[----:B------:R-:W-:Y:S01]  /*f730*/  FADD.FTZ R27, R145, R10 ;  /* 0x0000000a911b7221 */ /* 0x000fe20000010000 */
[----:B-1----:R-:W-:Y:S01]  /*f740*/  FADD.FTZ R10, R14, R25 ;  /* 0x000000190e0a7221 */ /* 0x002fe20000010000 */
[----:B------:R-:W4:Y:S02]  /*f750*/  LDL R49, [R1+0x328] ;  /* 0x0003280001317983 */ /* 0x000f240000100800 */
[----:B------:R-:W-:Y:S01]  /*f760*/  FADD.FTZ R24, R180, R27 ;  /* 0x0000001bb4187221 */ /* 0x000fe20000010000 */
[----:B------:R-:W-:-:S03]  /*f770*/  FADD.FTZ R25, R181, R10 ;  /* 0x0000000ab5197221 */ /* 0x000fc60000010000 */
[----:B------:R-:W-:-:S04]  /*f780*/  FADD.FTZ R27, R143, R24 ;  /* 0x000000188f1b7221 */ /* 0x000fc80000010000 */
[----:B------:R-:W-:Y:S01]  /*f790*/  FADD.FTZ R30, R182, R27 ;  /* 0x0000001bb61e7221 */ /* 0x000fe20000010000 */
[----:B0-----:R-:W-:-:S04]  /*f7a0*/  FADD.FTZ R10, R0, R25 ;  /* 0x00000019000a7221 */ /* 0x001fc80000010000 */
[----:B------:R-:W-:Y:S01]  /*f7b0*/  FADD.FTZ R10, R183, R10 ;  /* 0x0000000ab70a7221 */ /* 0x000fe20000010000 */
[----:B------:R-:W-:-:S03]  /*f7c0*/  FADD.FTZ R30, R141, R30 ;  /* 0x0000001e8d1e7221 */ /* 0x000fc60000010000 */
[----:B------:R-:W-:Y:S02]  /*f7d0*/  FADD.FTZ R31, R137, R10 ;  /* 0x0000000a891f7221 */ /* 0x000fe40000010000 */
[----:B------:R-:W3:Y:S04]  /*f7e0*/  LDL.64 R10, [R1+0xa8] ;  /* 0x0000a800010a7983 */ /* 0x000ee80000100a00 */
[----:B------:R0:W-:Y:S04]  /*f7f0*/  STL.64 [R1+0x420], R30 ;  /* 0x0004201e01007387 */ /* 0x0001e80000100a00 */
[----:B------:R-:W5:Y:S04]  /*f800*/  LD.E.64 R26, desc[UR40][R12.64+0x8] ;  /* 0x000008280c1a7980 */ /* 0x000f68000c101b00 */
[----:B------:R-:W2:Y:S04]  /*f810*/  LD.E.64 R24, desc[UR40][R12.64] ;  /* 0x000000280c187980 */ /* 0x000ea8000c101b00 */
[----:B0-----:R-:W4:Y:S04]  /*f820*/  LDL R30, [R1+0x208] ;  /* 0x00020800011e7983 */ /* 0x001f280000100800 */
[----:B------:R-:W4:Y:S01]  /*f830*/  LDL R31, [R1+0x304] ;  /* 0x00030400011f7983 */ /* 0x000f220000100800 */
[----:B------:R-:W-:-:S02]  /*f840*/  F2FP.BF16.F32.PACK_AB R171, R21, R171 ;  /* 0x000000ab15ab723e */ /* 0x000fc400000010ff */
[----:B------:R-:W-:Y:S01]  /*f850*/  F2FP.BF16.F32.PACK_AB R173, R15, R173 ;  /* 0x000000ad0fad723e */ /* 0x000fe200000010ff */
[----:B------:R-:W4:Y:S01]  /*f860*/  LDL R12, [R1+0x3d8] ;  /* 0x0003d800010c7983 */ /* 0x000f220000100800 */
[----:B------:R-:W-:Y:S02]  /*f870*/  F2FP.BF16.F32.PACK_AB R175, R232, R175 ;  /* 0x000000afe8af723e */ /* 0x000fe400000010ff */
[----:B------:R-:W-:Y:S01]  /*f880*/  F2FP.BF16.F32.PACK_AB R177, R154, R177 ;  /* 0x000000b19ab1723e */ /* 0x000fe200000010ff */
[----:B------:R-:W4:Y:S01]  /*f890*/  LDL R13, [R1+0x3dc] ;  /* 0x0003dc00010d7983 */ /* 0x000f220000100800 */
[----:B------:R-:W-:Y:S02]  /*f8a0*/  F2FP.BF16.F32.PACK_AB R179, R14, R179 ;  /* 0x000000b30eb3723e */ /* 0x000fe400000010ff */
[----:B------:R-:W-:Y:S01]  /*f8b0*/  F2FP.BF16.F32.PACK_AB R181, R0, R181 ;  /* 0x000000b500b5723e */ /* 0x000fe200000010ff */
[----:B------:R-:W4:Y:S04]  /*f8c0*/  LDL R14, [R1+0x3e0] ;  /* 0x0003e000010e7983 */ /* 0x000f280000100800 */
[----:B------:R-:W4:Y:S04]  /*f8d0*/  LDL R0, [R1+0x3d4] ;  /* 0x0003d40001007983 */ /* 0x000f280000100800 */
[----:B------:R-:W4:Y:S04]  /*f8e0*/  LDL R15, [R1+0x3e4] ;  /* 0x0003e400010f7983 */ /* 0x000f280000100800 */
[----:B------:R-:W4:Y:S04]  /*f8f0*/  LDL R21, [R1+0x3e8] ;  /* 0x0003e80001157983 */ /* 0x000f280000100800 */
[----:B------:R-:W4:Y:S04]  /*f900*/  LDL R154, [R1+0x3ec] ;  /* 0x0003ec00019a7983 */ /* 0x000f280000100800 */
[----:B------:R-:W4:Y:S01]  /*f910*/  LDL R232, [R1+0x3f8] ;  /* 0x0003f80001e87983 */ /* 0x000f220000100800 */
[----:B-----5:R-:W-:-:S03]  /*f920*/  MOV R133, R26 ;  /* 0x0000001a00857202 */ /* 0x020fc60000000f00 */
[----:B------:R-:W5:Y:S04]  /*f930*/  LDL R26, [R1+0x200] ;  /* 0x00020000011a7983 */ /* 0x000f680000100800 */
[----:B------:R-:W5:Y:S01]  /*f940*/  LDL R27, [R1+0x2fc] ;  /* 0x0002fc00011b7983 */ /* 0x000f620000100800 */
[----:B------:R-:W-:Y:S01]  /*f950*/  F2FP.BF16.F32.PACK_AB R183, R137, R183 ;  /* 0x000000b789b7723e */ /* 0x000fe200000010ff */
[--C-:B--2---:R-:W-:Y:S01]  /*f960*/  IMAD R137, R25, 0x2, R133.reuse ;  /* 0x0000000219897824 */ /* 0x104fe200078e0285 */
[----:B------:R-:W-:Y:S01]  /*f970*/  F2FP.BF16.F32.PACK_AB R169, R139, R169 ;  /* 0x000000a98ba9723e */ /* 0x000fe200000010ff */
[----:B------:R-:W-:Y:S01]  /*f980*/  IMAD R25, R24, 0x2, R133 ;  /* 0x0000000218197824 */ /* 0x000fe200078e0285 */
[----:B------:R-:W-:Y:S02]  /*f990*/  F2FP.BF16.F32.PACK_AB R172, R172, R151 ;  /* 0x00000097acac723e */ /* 0x000fe400000010ff */
[----:B------:R-:W-:Y:S01]  /*f9a0*/  F2FP.BF16.F32.PACK_AB R174, R149, R174 ;  /* 0x000000ae95ae723e */ /* 0x000fe200000010ff */
[----:B------:R-:W-:Y:S01]  /*f9b0*/  IMAD R24, R24, 0x2, R137 ;  /* 0x0000000218187824 */ /* 0x000fe200078e0289 */
[----:B------:R-:W-:Y:S01]  /*f9c0*/  F2FP.BF16.F32.PACK_AB R176, R147, R176 ;  /* 0x000000b093b0723e */ /* 0x000fe200000010ff */
[----:B---3--:R-:W-:Y:S01]  /*f9d0*/  IMAD R10, R135, 0x1000, R10 ;  /* 0x00001000870a7824 */ /* 0x008fe200078e020a */
[----:B------:R-:W-:-:S02]  /*f9e0*/  F2FP.BF16.F32.PACK_AB R178, R145, R178 ;  /* 0x000000b291b2723e */ /* 0x000fc400000010ff */
[----:B------:R-:W-:Y:S02]  /*f9f0*/  F2FP.BF16.F32.PACK_AB R180, R143, R180 ;  /* 0x000000b48fb4723e */ /* 0x000fe400000010ff */
[----:B------:R-:W-:Y:S01]  /*fa00*/  F2FP.BF16.F32.PACK_AB R182, R141, R182 ;  /* 0x000000b68db6723e */ /* 0x000fe200000010ff */
[----:B------:R-:W-:Y:S01]  /*fa10*/  STSM.16.M88.4 [R133], R168 ;  /* 0x000000a885007844 */ /* 0x000fe20000000200 */
[----:B------:R-:W-:-:S03]  /*fa20*/  R2UR UR6, R10 ;  /* 0x000000000a0672ca */ /* 0x000fc600000e0000 */
[----:B------:R0:W-:Y:S01]  /*fa30*/  STSM.16.M88.4 [R25], R172 ;  /* 0x000000ac19007844 */ /* 0x0001e20000000200 */
[----:B------:R-:W-:-:S03]  /*fa40*/  R2UR UR7, R11 ;  /* 0x000000000b0772ca */ /* 0x000fc600000e0000 */
[----:B------:R-:W-:Y:S04]  /*fa50*/  STSM.16.M88.4 [R137], R176 ;  /* 0x000000b089007844 */ /* 0x000fe80000000200 */
[----:B------:R1:W-:Y:S01]  /*fa60*/  STSM.16.M88.4 [R24], R180 ;  /* 0x000000b418007844 */ /* 0x0003e20000000200 */
[----:B0-----:R-:W-:-:S03]  /*fa70*/  IMAD.MOV.U32 R25, RZ, RZ, R11 ;  /* 0x000000ffff197224 */ /* 0x001fc600078e000b */
[----:B------:R-:W-:Y:S01]  /*fa80*/  STL [R1+0x204], R28 ;  /* 0x0002041c01007387 */ /* 0x000fe20000100800 */
[----:B-1----:R-:W-:-:S03]  /*fa90*/  VIADD R24, R10, 0x80 ;  /* 0x000000800a187836 */ /* 0x002fc60000000000 */
[----:B----4-:R-:W-:Y:S01]  /*faa0*/  STL [R1+0x208], R30 ;  /* 0x0002081e01007387 */ /* 0x010fe20000100800 */
[----:B------:R-:W-:-:S03]  /*fab0*/  R2UR UR11, R25 ;  /* 0x00000000190b72ca */ /* 0x000fc600000e0000 */
[----:B------:R-:W-:Y:S01]  /*fac0*/  STL [R1+0x20c], R32 ;  /* 0x00020c2001007387 */ /* 0x000fe20000100800 */
[----:B------:R-:W-:-:S03]  /*fad0*/  R2UR UR10, R24 ;  /* 0x00000000180a72ca */ /* 0x000fc600000e0000 */
        /* <DEDUP_REMOVED lines=115> */
[----:B------:R-:W-:Y:S04]  /*10210*/  STL [R1+0x3b8], R237 ;  /* 0x0003b8ed01007387 */ /* 0x000fe80000100800 */
[----:B------:R-:W-:Y:S04]  /*10220*/  STL [R1+0x3d4], R0 ;  /* 0x0003d40001007387 */ /* 0x000fe80000100800 */
[----:B------:R0:W-:Y:S04]  /*10230*/  STL [R1+0x3d8], R12 ;  /* 0x0003d80c01007387 */ /* 0x0001e80000100800 */
        /* <DEDUP_REMOVED lines=9> */
[----:B0-----:R-:W-:-:S02]  /*102d0*/  VIADD R12, R10, 0x100 ;  /* 0x000001000a0c7836 */ /* 0x001fc40000000000 */
[----:B-1----:R-:W-:-:S03]  /*102e0*/  IMAD.MOV.U32 R13, RZ, RZ, R11 ;  /* 0x000000ffff0d7224 */ /* 0x002fc600078e000b */
        /* <DEDUP_REMOVED lines=37> */
[----:B------:R-:W-:Y:S02]  /*10540*/  VIADD R10, R10, 0x180 ;  /* 0x000001800a0a7836 */ /* 0x000fe40000000000 */
        /* <DEDUP_REMOVED lines=397> */
.L_x_6468:
[----:B------:R-:W-:-:S13]  /*11e20*/  ISETP.NE.AND P1, PT, R5, 0x1, PT ;  /* 0x000000010500780c */ /* 0x000fda0003f25270 */
[----:B------:R-:W-:-:S05]  /*11e30*/  @P1 IMAD.HI.U32 R6, R10, R6, RZ ;  /* 0x000000060a061227 */ /* 0x000fca00078e00ff */
[----:B------:R-:W-:-:S07]  /*11e40*/  @P1 SHF.R.U32.HI R10, RZ, R7, R6 ;  /* 0x00000007ff0a1219 */ /* 0x000fce0000011606 */
.L_x_6469:
[----:B------:R-:W-:Y:S05]  /*11e50*/  BSYNC B0 ;  /* 0x0000000000007941 */ /* 0x000fea0003800000 */
.L_x_6467:
[----:B------:R-:W-:-:S05]  /*11e60*/  IMAD R5, R10, R5, R5 ;  /* 0x000000050a057224 */ /* 0x000fca00078e0205 */
[----:B------:R-:W-:-:S07]  /*11e70*/  VIMNMX R4, R4, R5, PT ;  /* 0x0000000504047248 */ /* 0x000fce0003fe0100 */
.L_x_6466:
        /* <DEDUP_REMOVED lines=8> */
.L_x_6474:
[----:B------:R-:W-:Y:S01]  /*11f00*/  BSSY B0, `(.L_x_6473) ;  /* 0x0000004000007945 */ /* 0x000fe20003800000 */
[----:B------:R-:W-:Y:S01]  /*11f10*/  VIADD R8, R2, 0x148 ;  /* 0x0000014802087836 */ /* 0x000fe20000000000 */
[----:B------:R-:W-:-:S07]  /*11f20*/  MOV R6, 0x11f40 ;  /* 0x00011f4000067802 */ /* 0x000fce0000000f00 */
[----:B------:R-:W-:Y:S05]  /*11f30*/  CALL.REL.NOINC `($_ZN7cutlass13device_kernelIN5flash11enable_sm90INS1_16FlashAttnFwdSm90INS1_25CollectiveMainloopFwdSm90ILi2EN4cute5tupleIJNS5_1CILi1EEES8_S8_EEENS6_IJNS7_ILi64EEESA_SA_EEELi512ENS_10bfloat16_tEfNS_4arch4Sm90ELb0ELb1ELb1ELb1ELb0ELb0ELb1ELb0ELb0ELb1ELb0ELb0EEENS1_21CollectiveEpilogueFwdINS6_IJSA_NS7_ILi512EEESA_EEES9_SC_SE_Li256ELb1ELb1ELb0ELb0EEENS1_36VarlenDynamicPersistentTileSchedulerILi64ELi64ELi256ELi128ELb0ELb1ELb1ELb1ELb0ELb1EEEEEEEEEvNT_6ParamsE$_ZZN5flash25CollectiveMainloopFwdSm90ILi2EN4cute5tupleIJNS1_1CILi1EEES4_S4_EEENS2_IJNS3_ILi64EEES6_S6_EEELi512EN7cutlass10bfloat16_tEfNS8_4arch4Sm90ELb0ELb1ELb1ELb1ELb0ELb0ELb1ELb0ELb0ELb1ELb0ELb0EE3mmaINS_16FlashAttnFwdSm90ISC_NS_21CollectiveEpilogueFwdINS2_IJS6_NS3_ILi512EEES6_EEES5_S9_SB_Li256ELb1ELb1ELb0ELb0EEENS_36VarlenDynamicPersistentTileSchedulerILi64ELi64ELi256ELi128ELb0ELb1ELb1ELb1ELb0ELb1EEEE13SharedStorageENS1_6TensorINS1_11ArrayEngineIfLm128EEENS1_6LayoutINS2_IJNS2_IJNS3_ILi2EEESR_NS3_ILi32EEEEEES4_S4_EEENS2_IJNS2_IJS4_SR_NS3_ILi4EEEEEENS3_ILi0EEESX_EEEEEEENS_7SoftmaxILi2ELi0EEEEEbRKNSC_6ParamsENS8_25PipelineTmaAsyncNoClusterILi2ENS8_16PipelineTmaAsyncILi2EEEEES19_RNS8_13PipelineStateILj2EEERT0_RT1_iRiRKNS_16SeqlenInfoQKNewKILb1ELb0EEENS2_IJiiiiEEERT_ENKUliT_T0_T1_E_clIZSD_ISM_S10_S12_EbS15_S19_S19_S1C_S1E_S1G_iS1H_S1L_S1M_S1O_EUlRS1P_iE1_NS3_ILb0EEENS3_ILb1EEEEEDaiS1P_S1Q_S1R_) ;  /* 0x00000230007c7944 */ /* 0x000fea0003c00000 */
[----:B------:R-:W-:Y:S05]  /*11f40*/  BSYNC B0 ;  /* 0x0000000000007941 */ /* 0x000fea0003800000 */
.L_x_6473:
[C---:B------:R-:W-:Y:S01]  /*11f50*/  ISETP.GT.AND P1, PT, R0.reuse, R7, PT ;  /* 0x000000070000720c */ /* 0x040fe20003f24270 */
[----:B------:R-:W-:-:S12]  /*11f60*/  VIADD R0, R0, 0xffffffff ;  /* 0xffffffff00007836 */ /* 0x000fd80000000000 */
[----:B------:R-:W-:Y:S05]  /*11f70*/  @P1 BRA `(.L_x_6474) ;  /* 0xfffffffc00e01947 */ /* 0x000fea000383ffff */
[----:B------:R-:W-:Y:S05]  /*11f80*/  BSYNC B1 ;  /* 0x0000000000017941 */ /* 0x000fea0003800000 */
.L_x_6472:
[----:B------:R-:W2:Y:S02]  /*11f90*/  LDL R8, [R1+0x70] ;  /* 0x0000700001087983 */ /* 0x000ea40000100800 */
[----:B--2---:R-:W-:-:S07]  /*11fa0*/  IMAD.SHL.U32 R8, R8, 0x40, RZ ;  /* 0x0000004008087824 */ /* 0x004fce00078e00ff */
.L_x_6471:
[----:B------:R-:W-:Y:S05]  /*11fb0*/  BSYNC B2 ;  /* 0x0000000000027941 */ /* 0x000fea0003800000 */
.L_x_6470:
        /* <DEDUP_REMOVED lines=23> */
.L_x_6477:
[----:B------:R-:W-:-:S13]  /*12130*/  ISETP.NE.AND P1, PT, R9, 0x1, PT ;  /* 0x000000010900780c */ /* 0x000fda0003f25270 */
[----:B------:R-:W0:Y:S02]  /*12140*/  @P1 LDC.64 R6, c[0x0][0xae0] ;  /* 0x0002b800ff061b82 */ /* 0x000e240000000a00 */
[----:B0-----:R-:W-:-:S05]  /*12150*/  @P1 IMAD.HI.U32 R6, R8, R6, RZ ;  /* 0x0000000608061227 */ /* 0x001fca00078e00ff */
[----:B------:R-:W-:-:S07]  /*12160*/  @P1 SHF.R.U32.HI R8, RZ, R7, R6 ;  /* 0x00000007ff081219 */ /* 0x000fce0000011606 */
.L_x_6478:
[----:B------:R-:W-:Y:S05]  /*12170*/  BSYNC B0 ;  /* 0x0000000000007941 */ /* 0x000fea0003800000 */
.L_x_6476:
[----:B------:R-:W-:-:S05]  /*12180*/  IMAD R5, R8, R9, RZ ;  /* 0x0000000908057224 */ /* 0x000fca00078e02ff */
[----:B------:R-:W-:-:S07]  /*12190*/  VIMNMX R4, R4, R5, !PT ;  /* 0x0000000504047248 */ /* 0x000fce0007fe0100 */
.L_x_6475:
[----:B------:R-:W-:-:S05]  /*121a0*/  VIADD R4, R4, 0x3f ;  /* 0x0000003f04047836 */ /* 0x000fca0000000000 */
[----:B------:R-:W-:-:S04]  /*121b0*/  SHF.R.S32.HI R5, RZ, 0x1f, R4 ;  /* 0x0000001fff057819 */ /* 0x000fc80000011404 */
[----:B------:R-:W-:-:S04]  /*121c0*/  LEA.HI R5, R5, R4, RZ, 0x6 ;  /* 0x0000000405057211 */ /* 0x000fc800078f30ff */
[----:B------:R-:W-:-:S04]  /*121d0*/  SHF.R.S32.HI R4, RZ, 0x6, R5 ;  /* 0x00000006ff047819 */ /* 0x000fc80000011405 */
[----:B------:R-:W-:-:S04]  /*121e0*/  VIMNMX R4, R4, UR46, !PT ;  /* 0x0000002e04047c48 */ /* 0x000fc8000ffe0100 */
[----:B------:R-:W-:-:S13]  /*121f0*/  ISETP.GE.AND P1, PT, R0, R4, PT ;  /* 0x000000040000720c */ /* 0x000fda0003f26270 */
[----:B------:R-:W-:Y:S05]  /*12200*/  @!P1 BRA `(.L_x_6479) ;  /* 0x00000098008c9947 */ /* 0x000fea0003800000 */
.L_x_6498:
        /* <DEDUP_REMOVED lines=23> */
.L_x_6481:
[----:B------:R-:W-:Y:S05]  /*12380*/  BSYNC B0 ;  /* 0x0000000000007941 */ /* 0x000fea0003800000 */
.L_x_6480:
        /* <DEDUP_REMOVED lines=13> */
.L_x_6483:
[----:B------:R-:W-:Y:S05]  /*12460*/  BSYNC B0 ;  /* 0x0000000000007941 */ /* 0x000fea0003800000 */
.L_x_6482:
        /* <DEDUP_REMOVED lines=8> */
.L_x_6485:
[----:B------:R-:W-:Y:S05]  /*124f0*/  BSYNC B0 ;  /* 0x0000000000007941 */ /* 0x000fea0003800000 */
.L_x_6484:
        /* <DEDUP_REMOVED lines=62> */
.L_x_6488:
[----:B------:R-:W-:Y:S05]  /*128e0*/  BSYNC B0 ;  /* 0x0000000000007941 */ /* 0x000fea0003800000 */
.L_x_6487:
        /* <DEDUP_REMOVED lines=13> */
.L_x_6490:
[----:B------:R-:W-:Y:S05]  /*129c0*/  BSYNC B0 ;  /* 0x0000000000007941 */ /* 0x000fea0003800000 */
.L_x_6489:
        /* <DEDUP_REMOVED lines=8> */
.L_x_6492:
[----:B------:R-:W-:Y:S05]  /*12a50*/  BSYNC B0 ;  /* 0x0000000000007941 */ /* 0x000fea0003800000 */
.L_x_6491:
        /* <DEDUP_REMOVED lines=471> */
[----:B------:R-:W-:-:S06]  /*147d0*/  FMUL.FTZ R25, R32, R8 ;  /* 0x0000000820197220 */ /* 0x000fcc0000410000 */
[----:B------:R-:W2:Y:S01]  /*147e0*/  MUFU.TANH R10, R10 ;  /* 0x0000000a000a7308 */ /* 0x000ea20000002400 */
[-C--:B------:R-:W-:Y:S01]  /*147f0*/  FMUL.FTZ R12, R26, R8.reuse ;  /* 0x000000081a0c7220 */ /* 0x080fe20000410000 */
[----:B------:R-:W-:-:S06]  /*14800*/  FMUL.FTZ R26, R33, R8 ;  /* 0x00000008211a7220 */ /* 0x000fcc0000410000 */
[----:B------:R-:W3:Y:S01]  /*14810*/  MUFU.TANH R14, R28 ;  /* 0x0000001c000e7308 */ /* 0x000ee20000002400 */
[----:B0-----:R-:W-:Y:S01]  /*14820*/  FMNMX.FTZ R9, R11, R6, !PT ;  /* 0x000000060b097209 */ /* 0x001fe20007810000 */
[----:B------:R-:W-:-:S06]  /*14830*/  FMUL.FTZ R29, R36, R8 ;  /* 0x00000008241d7220 */ /* 0x000fcc0000410000 */
[----:B------:R-:W0:Y:S01]  /*14840*/  MUFU.TANH R15, R15 ;  /* 0x0000000f000f7308 */ /* 0x000e220000002400 */
[----:B------:R-:W-:Y:S01]  /*14850*/  FMUL.FTZ R21, R30, R8 ;  /* 0x000000081e157220 */ /* 0x000fe20000410000 */
[----:B--2---:R-:W-:-:S06]  /*14860*/  FMNMX.FTZ R9, R10, R9, !PT ;  /* 0x000000090a097209 */ /* 0x004fcc0007810000 */
[----:B------:R-:W2:Y:S01]  /*14870*/  MUFU.TANH R25, R25 ;  /* 0x0000001900197308 */ /* 0x000ea20000002400 */
[-C--:B------:R-:W-:Y:S01]  /*14880*/  FMUL.FTZ R30, R37, R8.reuse ;  /* 0x00000008251e7220 */ /* 0x080fe20000410000 */
[-C--:B------:R-:W-:Y:S01]  /*14890*/  FMUL.FTZ R13, R27, R8.reuse ;  /* 0x000000081b0d7220 */ /* 0x080fe20000410000 */
[----:B------:R-:W-:-:S05]  /*148a0*/  FMUL.FTZ R27, R34, R8 ;  /* 0x00000008221b7220 */ /* 0x000fca0000410000 */
[----:B------:R-:W4:Y:S01]  /*148b0*/  MUFU.TANH R26, R26 ;  /* 0x0000001a001a7308 */ /* 0x000f220000002400 */
[----:B---3--:R-:W-:Y:S01]  /*148c0*/  FMNMX.FTZ R34, R14, R9, !PT ;  /* 0x000000090e227209 */ /* 0x008fe20007810000 */
[-C--:B------:R-:W-:Y:S01]  /*148d0*/  FMUL.FTZ R37, R40, R8.reuse ;  /* 0x0000000828257220 */ /* 0x080fe20000410000 */
[----:B------:R-:W-:-:S05]  /*148e0*/  FMUL.FTZ R24, R31, R8 ;  /* 0x000000081f187220 */ /* 0x000fca0000410000 */
[----:B------:R-:W3:Y:S01]  /*148f0*/  MUFU.TANH R29, R29 ;  /* 0x0000001d001d7308 */ /* 0x000ee20000002400 */
[----:B------:R-:W-:Y:S01]  /*14900*/  FMUL.FTZ R31, R38, R8 ;  /* 0x00000008261f7220 */ /* 0x000fe20000410000 */
[----:B0-----:R-:W-:Y:S01]  /*14910*/  FMNMX.FTZ R34, R15, R34, !PT ;  /* 0x000000220f227209 */ /* 0x001fe20007810000 */
[----:B------:R-:W-:-:S05]  /*14920*/  FMUL.FTZ R38, R41, R8 ;  /* 0x0000000829267220 */ /* 0x000fca0000410000 */
[----:B------:R-:W0:Y:S01]  /*14930*/  MUFU.TANH R30, R30 ;  /* 0x0000001e001e7308 */ /* 0x000e220000002400 */
[----:B--2---:R-:W-:Y:S01]  /*14940*/  FMNMX.FTZ R9, R25, R34, !PT ;  /* 0x0000002219097209 */ /* 0x004fe20007810000 */
[----:B------:R-:W-:-:S06]  /*14950*/  FMUL.FTZ R44, R44, R8 ;  /* 0x000000082c2c7220 */ /* 0x000fcc0000410000 */
[----:B------:R-:W2:Y:S01]  /*14960*/  MUFU.TANH R37, R37 ;  /* 0x0000002500257308 */ /* 0x000ea20000002400 */
[----:B----4-:R-:W-:Y:S01]  /*14970*/  FMNMX.FTZ R34, R26, R9, !PT ;  /* 0x000000091a227209 */ /* 0x010fe20007810000 */
[----:B------:R-:W-:-:S06]  /*14980*/  FMUL.FTZ R45, R45, R8 ;  /* 0x000000082d2d7220 */ /* 0x000fcc0000410000 */
[----:B------:R-:W4:Y:S01]  /*14990*/  MUFU.TANH R38, R38 ;  /* 0x0000002600267308 */ /* 0x000f220000002400 */
[----:B---3--:R-:W-:Y:S01]  /*149a0*/  FMNMX.FTZ R9, R29, R34, !PT ;  /* 0x000000221d097209 */ /* 0x008fe20007810000 */
[----:B------:R-:W-:-:S06]  /*149b0*/  FMUL.FTZ R48, R48, R8 ;  /* 0x0000000830307220 */ /* 0x000fcc0000410000 */
[----:B------:R-:W3:Y:S01]  /*149c0*/  MUFU.TANH R44, R44 ;  /* 0x0000002c002c7308 */ /* 0x000ee20000002400 */
[----:B0-----:R-:W-:Y:S01]  /*149d0*/  FMNMX.FTZ R34, R30, R9, !PT ;  /* 0x000000091e227209 */ /* 0x001fe20007810000 */
[----:B------:R-:W-:-:S06]  /*149e0*/  FMUL.FTZ R49, R49, R8 ;  /* 0x0000000831317220 */ /* 0x000fcc0000410000 */
[----:B------:R-:W0:Y:S01]  /*149f0*/  MUFU.TANH R45, R45 ;  /* 0x0000002d002d7308 */ /* 0x000e220000002400 */
[----:B--2---:R-:W-:Y:S01]  /*14a00*/  FMNMX.FTZ R9, R37, R34, !PT ;  /* 0x0000002225097209 */ /* 0x004fe20007810000 */
[----:B------:R-:W-:-:S06]  /*14a10*/  FMUL.FTZ R52, R52, R8 ;  /* 0x0000000834347220 */ /* 0x000fcc0000410000 */
[----:B-1----:R-:W1:Y:S01]  /*14a20*/  MUFU.TANH R56, R48 ;  /* 0x0000003000387308 */ /* 0x002e620000002400 */
[----:B----4-:R-:W-:Y:S01]  /*14a30*/  FMNMX.FTZ R9, R38, R9, !PT ;  /* 0x0000000926097209 */ /* 0x010fe20007810000 */
[----:B------:R-:W-:-:S06]  /*14a40*/  FMUL.FTZ R53, R53, R8 ;  /* 0x0000000835357220 */ /* 0x000fcc0000410000 */
[----:B------:R-:W2:Y:S01]  /*14a50*/  MUFU.TANH R58, R49 ;  /* 0x00000031003a7308 */ /* 0x000ea20000002400 */
[----:B---3--:R-:W-:-:S07]  /*14a60*/  FMNMX.FTZ R34, R44, R9, !PT ;  /* 0x000000092c227209 */ /* 0x008fce0007810000 */
[----:B------:R-:W3:Y:S01]  /*14a70*/  MUFU.TANH R52, R52 ;  /* 0x0000003400347308 */ /* 0x000ee20000002400 */
[----:B0-----:R-:W-:-:S07]  /*14a80*/  FMNMX.FTZ R9, R45, R34, !PT ;  /* 0x000000222d097209 */ /* 0x001fce0007810000 */
[----:B------:R-:W0:Y:S01]  /*14a90*/  MUFU.TANH R12, R12 ;  /* 0x0000000c000c7308 */ /* 0x000e220000002400 */
[----:B-1----:R-:W-:-:S07]  /*14aa0*/  FMNMX.FTZ R9, R56, R9, !PT ;  /* 0x0000000938097209 */ /* 0x002fce0007810000 */
[----:B------:R-:W1:Y:S08]  /*14ab0*/  MUFU.TANH R60, R53 ;  /* 0x00000035003c7308 */ /* 0x000e700000002400 */
[----:B------:R-:W4:Y:S01]  /*14ac0*/  MUFU.TANH R13, R13 ;  /* 0x0000000d000d7308 */ /* 0x000f220000002400 */
[----:B--2---:R-:W-:Y:S01]  /*14ad0*/  FMNMX.FTZ R9, R58, R9, !PT ;  /* 0x000000093a097209 */ /* 0x004fe20007810000 */
[----:B------:R-:W-:-:S06]  /*14ae0*/  FMUL.FTZ R28, R35, R8 ;  /* 0x00000008231c7220 */ /* 0x000fcc0000410000 */
[----:B------:R-:W2:Y:S01]  /*14af0*/  MUFU.TANH R21, R21 ;  /* 0x0000001500157308 */ /* 0x000ea20000002400 */
[----:B---3--:R-:W-:Y:S02]  /*14b00*/  FMNMX.FTZ R9, R52, R9, !PT ;  /* 0x0000000934097209 */ /* 0x008fe40007810000 */
[----:B0-----:R-:W-:-:S05]  /*14b10*/  FMNMX.FTZ R36, R12, R7, !PT ;  /* 0x000000070c247209 */ /* 0x001fca0007810000 */
[----:B------:R-:W0:Y:S01]  /*14b20*/  MUFU.TANH R24, R24 ;  /* 0x0000001800187308 */ /* 0x000e220000002400 */
[----:B-1----:R-:W-:Y:S01]  /*14b30*/  FMNMX.FTZ R49, R60, R9, !PT ;  /* 0x000000093c317209 */ /* 0x002fe20007810000 */
[----:B------:R-:W-:Y:S01]  /*14b40*/  FMUL.FTZ R32, R39, R8 ;  /* 0x0000000827207220 */ /* 0x000fe20000410000 */
[----:B----4-:R-:W-:-:S05]  /*14b50*/  FMNMX.FTZ R40, R13, R36, !PT ;  /* 0x000000240d287209 */ /* 0x010fca0007810000 */
[----:B------:R-:W1:Y:S01]  /*14b60*/  MUFU.TANH R27, R27 ;  /* 0x0000001b001b7308 */ /* 0x000e620000002400 */
[----:B------:R-:W-:Y:S01]  /*14b70*/  FMUL.FTZ R35, R46, R8 ;  /* 0x000000082e237220 */ /* 0x000fe20000410000 */
[----:B--2---:R-:W-:Y:S01]  /*14b80*/  FMNMX.FTZ R9, R21, R40, !PT ;  /* 0x0000002815097209 */ /* 0x004fe20007810000 */
[----:B------:R-:W2:Y:S05]  /*14b90*/  SHFL.BFLY PT, R46, R49, 0x2, 0x1f ;  /* 0x0c401f00312e7f89 */ /* 0x000eaa00000e0000 */
[----:B------:R-:W3:Y:S01]  /*14ba0*/  MUFU.TANH R28, R28 ;  /* 0x0000001c001c7308 */ /* 0x000ee20000002400 */
[----:B------:R-:W-:Y:S01]  /*14bb0*/  FMUL.FTZ R33, R42, R8 ;  /* 0x000000082a217220 */ /* 0x000fe20000410000 */
[----:B0-----:R-:W-:-:S06]  /*14bc0*/  FMNMX.FTZ R40, R24, R9, !PT ;  /* 0x0000000918287209 */ /* 0x001fcc0007810000 */
[----:B------:R-:W0:Y:S01]  /*14bd0*/  MUFU.TANH R31, R31 ;  /* 0x0000001f001f7308 */ /* 0x000e220000002400 */
[----:B------:R-:W-:Y:S01]  /*14be0*/  FMUL.FTZ R34, R43, R8 ;  /* 0x000000082b227220 */ /* 0x000fe20000410000 */
[----:B-1----:R-:W-:-:S06]  /*14bf0*/  FMNMX.FTZ R9, R27, R40, !PT ;  /* 0x000000281b097209 */ /* 0x002fcc0007810000 */
[----:B------:R-:W1:Y:S01]  /*14c00*/  MUFU.TANH R32, R32 ;  /* 0x0000002000207308 */ /* 0x000e620000002400 */
[----:B---3--:R-:W-:Y:S01]  /*14c10*/  FMNMX.FTZ R40, R28, R9, !PT ;  /* 0x000000091c287209 */ /* 0x008fe20007810000 */
[----:B------:R-:W-:-:S06]  /*14c20*/  FMUL.FTZ R36, R47, R8 ;  /* 0x000000082f247220 */ /* 0x000fcc0000410000 */
[----:B------:R-:W3:Y:S01]  /*14c30*/  MUFU.TANH R33, R33 ;  /* 0x0000002100217308 */ /* 0x000ee20000002400 */
[----:B0-----:R-:W-:Y:S01]  /*14c40*/  FMNMX.FTZ R9, R31, R40, !PT ;  /* 0x000000281f097209 */ /* 0x001fe20007810000 */
[----:B------:R-:W-:-:S06]  /*14c50*/  FMUL.FTZ R39, R50, R8 ;  /* 0x0000000832277220 */ /* 0x000fcc0000410000 */
[----:B------:R-:W0:Y:S01]  /*14c60*/  MUFU.TANH R34, R34 ;  /* 0x0000002200227308 */ /* 0x000e220000002400 */
[----:B-1----:R-:W-:Y:S01]  /*14c70*/  FMNMX.FTZ R40, R32, R9, !PT ;  /* 0x0000000920287209 */ /* 0x002fe20007810000 */
[----:B------:R-:W-:-:S06]  /*14c80*/  FMUL.FTZ R41, R51, R8 ;  /* 0x0000000833297220 */ /* 0x000fcc0000410000 */
[----:B------:R-:W1:Y:S01]  /*14c90*/  MUFU.TANH R35, R35 ;  /* 0x0000002300237308 */ /* 0x000e620000002400 */
[----:B---3--:R-:W-:Y:S01]  /*14ca0*/  FMNMX.FTZ R9, R33, R40, !PT ;  /* 0x0000002821097209 */ /* 0x008fe20007810000 */
[----:B------:R-:W-:Y:S01]  /*14cb0*/  FMUL.FTZ R42, R54, R8 ;  /* 0x00000008362a7220 */ /* 0x000fe20000410000 */
[----:B--2---:R-:W-:-:S05]  /*14cc0*/  FMNMX.FTZ R46, R49, R46, !PT ;  /* 0x0000002e312e7209 */ /* 0x004fca0007810000 */
[----:B------:R-:W2:Y:S01]  /*14cd0*/  MUFU.TANH R36, R36 ;  /* 0x0000002400247308 */ /* 0x000ea20000002400 */
[----:B0-----:R-:W-:Y:S01]  /*14ce0*/  FMNMX.FTZ R40, R34, R9, !PT ;  /* 0x0000000922287209 */ /* 0x001fe20007810000 */
[----:B------:R-:W0:Y:S06]  /*14cf0*/  SHFL.BFLY PT, R51, R46, 0x1, 0x1f ;  /* 0x0c201f002e337f89 */ /* 0x000e2c00000e0000 */
[----:B------:R-:W3:Y:S01]  /*14d00*/  MUFU.TANH R39, R39 ;  /* 0x0000002700277308 */ /* 0x000ee20000002400 */
[----:B------:R-:W-:Y:S01]  /*14d10*/  FMUL.FTZ R43, R55, R8 ;  /* 0x00000008372b7220 */ /* 0x000fe20000410000 */
[----:B-1----:R-:W-:-:S06]  /*14d20*/  FMNMX.FTZ R9, R35, R40, !PT ;  /* 0x0000002823097209 */ /* 0x002fcc0007810000 */
[----:B------:R-:W1:Y:S01]  /*14d30*/  MUFU.TANH R41, R41 ;  /* 0x0000002900297308 */ /* 0x000e620000002400 */
[----:B--2---:R-:W-:-:S07]  /*14d40*/  FMNMX.FTZ R8, R36, R9, !PT ;  /* 0x0000000924087209 */ /* 0x004fce0007810000 */
[----:B------:R-:W2:Y:S01]  /*14d50*/  MUFU.TANH R42, R42 ;  /* 0x0000002a002a7308 */ /* 0x000ea20000002400 */
[----:B---3--:R-:W-:-:S07]  /*14d60*/  FMNMX.FTZ R8, R39, R8, !PT ;  /* 0x0000000827087209 */ /* 0x008fce0007810000 */
[----:B------:R-:W3:Y:S01]  /*14d70*/  MUFU.TANH R43, R43 ;  /* 0x0000002b002b7308 */ /* 0x000ee20000002400 */
[----:B-1----:R-:W-:Y:S02]  /*14d80*/  FMNMX.FTZ R9, R41, R8, !PT ;  /* 0x0000000829097209 */ /* 0x002fe40007810000 */
[----:B------:R-:W-:Y:S02]  /*14d90*/  IADD3 R8, P2, R2, 0x410, RZ ;  /* 0x0000041002087810 */ /* 0x000fe40007f5e0ff */
[----:B--2---:R-:W-:-:S03]  /*14da0*/  FMNMX.FTZ R40, R42, R9, !PT ;  /* 0x000000092a287209 */ /* 0x004fc60007810000 */
[----:B------:R-:W-:Y:S01]  /*14db0*/  IMAD.X R9, RZ, RZ, R16, P2 ;  /* 0x000000ffff097224 */ /* 0x000fe200010e0610 */
[----:B------:R-:W-:Y:S02]  /*14dc0*/  LOP3.LUT R8, R8, 0x4, RZ, 0xfc, !PT ;  /* 0x0000000408087812 */ /* 0x000fe400078efcff */
[----:B0-----:R-:W-:Y:S02]  /*14dd0*/  FMNMX.FTZ R51, R46, R51, !PT ;  /* 0x000000332e337209 */ /* 0x001fe40007810000 */
[----:B---3--:R-:W-:Y:S01]  /*14de0*/  FMNMX.FTZ R47, R43, R40, !PT ;  /* 0x000000282b2f7209 */ /* 0x008fe20007810000 */
        /* <DEDUP_REMOVED lines=37> */
.L_x_6495:
[----:B------:R-:W-:Y:S05]  /*15040*/  BSYNC B0 ;  /* 0x0000000000007941 */ /* 0x000fea0003800000 */
.L_x_6494:
        /* <DEDUP_REMOVED lines=22> */
[-C--:B------:R-:W-:Y:S01]  /*151b0*/  FFMA.FTZ R15, R15, R18.reuse, -R5 ;  /* 0x000000120f0f7223 */ /* 0x080fe20000010805 */
[----:B------:R-:W-:-:S06]  /*151c0*/  FFMA.FTZ R24, R24, R18, -R53 ;  /* 0x0000001218187223 */ /* 0x000fcc0000010835 */
[----:B------:R0:W-:Y:S01]  /*151d0*/  MUFU.EX2 R7, R10 ;  /* 0x0000000a00077308 */ /* 0x0001e20000000800 */
[-C--:B------:R-:W-:Y:S01]  /*151e0*/  FFMA.FTZ R25, R25, R18.reuse, -R5 ;  /* 0x0000001219197223 */ /* 0x080fe20000010805 */
[----:B------:R-:W-:-:S06]  /*151f0*/  FFMA.FTZ R27, R27, R18, -R53 ;  /* 0x000000121b1b7223 */ /* 0x000fcc0000010835 */
[----:B------:R-:W1:Y:S01]  /*15200*/  MUFU.EX2 R13, R13 ;  /* 0x0000000d000d7308 */ /* 0x000e620000000800 */
[-CC-:B------:R-:W-:Y:S01]  /*15210*/  FFMA.FTZ R8, R56, R18.reuse, -R5.reuse ;  /* 0x0000001238087223 */ /* 0x180fe20000010805 */
[----:B0-----:R-:W-:-:S06]  /*15220*/  FFMA.FTZ R10, R52, R18, -R5 ;  /* 0x00000012340a7223 */ /* 0x001fcc0000010805 */
[----:B------:R-:W0:Y:S01]  /*15230*/  MUFU.EX2 R14, R14 ;  /* 0x0000000e000e7308 */ /* 0x000e220000000800 */
[-C--:B------:R-:W-:Y:S01]  /*15240*/  FFMA.FTZ R26, R26, R18.reuse, -R5 ;  /* 0x000000121a1a7223 */ /* 0x080fe20000010805 */
[----:B------:R-:W-:-:S06]  /*15250*/  FFMA.FTZ R28, R28, R18, -R53 ;  /* 0x000000121c1c7223 */ /* 0x000fcc0000010835 */
[----:B------:R-:W2:Y:S01]  /*15260*/  MUFU.EX2 R21, R21 ;  /* 0x0000001500157308 */ /* 0x000ea20000000800 */
[-CC-:B------:R-:W-:Y:S01]  /*15270*/  FFMA.FTZ R9, R58, R18.reuse, -R5.reuse ;  /* 0x000000123a097223 */ /* 0x180fe20000010805 */
[----:B------:R-:W-:-:S06]  /*15280*/  FFMA.FTZ R29, R29, R18, -R5 ;  /* 0x000000121d1d7223 */ /* 0x000fcc0000010805 */
[----:B------:R-:W3:Y:S01]  /*15290*/  MUFU.EX2 R15, R15 ;  /* 0x0000000f000f7308 */ /* 0x000ee20000000800 */
[----:B------:R-:W-:-:S07]  /*152a0*/  FFMA.FTZ R31, R31, R18, -R53 ;  /* 0x000000121f1f7223 */ /* 0x000fce0000010835 */
[----:B------:R-:W3:Y:S01]  /*152b0*/  MUFU.EX2 R24, R24 ;  /* 0x0000001800187308 */ /* 0x000ee20000000800 */
[----:B------:R-:W-:-:S07]  /*152c0*/  FFMA.FTZ R30, R30, R18, -R5 ;  /* 0x000000121e1e7223 */ /* 0x000fce0000010805 */
[----:B------:R-:W3:Y:S01]  /*152d0*/  MUFU.EX2 R25, R25 ;  /* 0x0000001900197308 */ /* 0x000ee20000000800 */
[----:B------:R-:W-:-:S07]  /*152e0*/  FFMA.FTZ R32, R32, R18, -R53 ;  /* 0x0000001220207223 */ /* 0x000fce0000010835 */
[----:B------:R4:W-:Y:S08]  /*152f0*/  MUFU.EX2 R180, R8 ;  /* 0x0000000800b47308 */ /* 0x0009f00000000800 */
[----:B------:R5:W-:Y:S01]  /*15300*/  MUFU.EX2 R182, R10 ;  /* 0x0000000a00b67308 */ /* 0x000be20000000800 */
[----:B----4-:R-:W-:-:S07]  /*15310*/  FADD.FTZ R8, R168, R55 ;  /* 0x00000037a8087221 */ /* 0x010fce0000010000 */
[----:B------:R-:W4:Y:S01]  /*15320*/  MUFU.EX2 R27, R27 ;  /* 0x0000001b001b7308 */ /* 0x000f220000000800 */
[----:B-----5:R-:W-:-:S04]  /*15330*/  FADD.FTZ R10, R12, R57 ;  /* 0x000000390c0a7221 */ /* 0x020fc80000010000 */
[----:B-1----:R-:W-:-:S03]  /*15340*/  FADD.FTZ R10, R13, R10 ;  /* 0x0000000a0d0a7221 */ /* 0x002fc60000010000 */
[----:B------:R-:W1:Y:S01]  /*15350*/  MUFU.EX2 R26, R26 ;  /* 0x0000001a001a7308 */ /* 0x000e620000000800 */
[----:B------:R-:W-:-:S07]  /*15360*/  FFMA.FTZ R37, R37, R18, -R5 ;  /* 0x0000001225257223 */ /* 0x000fce0000010805 */
[----:B------:R5:W-:Y:S01]  /*15370*/  MUFU.EX2 R47, R9 ;  /* 0x00000009002f7308 */ /* 0x000be20000000800 */
[----:B------:R-:W-:-:S07]  /*15380*/  FFMA.FTZ R33, R33, R18, -R53 ;  /* 0x0000001221217223 */ /* 0x000fce0000010835 */
[----:B------:R-:W1:Y:S01]  /*15390*/  MUFU.EX2 R28, R28 ;  /* 0x0000001c001c7308 */ /* 0x000e620000000800 */
[----:B-----5:R-:W-:-:S04]  /*153a0*/  FADD.FTZ R9, R7, R8 ;  /* 0x0000000807097221 */ /* 0x020fc80000010000 */
[----:B0-----:R-:W-:Y:S01]  /*153b0*/  FADD.FTZ R8, R14, R9 ;  /* 0x000000090e087221 */ /* 0x001fe20000010000 */
[----:B--2---:R-:W-:Y:S02]  /*153c0*/  FADD.FTZ R9, R21, R10 ;  /* 0x0000000a15097221 */ /* 0x004fe40000010000 */
[----:B------:R-:W0:Y:S01]  /*153d0*/  MUFU.EX2 R29, R29 ;  /* 0x0000001d001d7308 */ /* 0x000e220000000800 */
[----:B---3--:R-:W-:Y:S01]  /*153e0*/  FADD.FTZ R8, R15, R8 ;  /* 0x000000080f087221 */ /* 0x008fe20000010000 */
[----:B------:R-:W-:Y:S01]  /*153f0*/  FFMA.FTZ R38, R38, R18, -R5 ;  /* 0x0000001226267223 */ /* 0x000fe20000010805 */
[----:B------:R-:W-:-:S05]  /*15400*/  FADD.FTZ R10, R24, R9 ;  /* 0x00000009180a7221 */ /* 0x000fca0000010000 */
[----:B------:R-:W2:Y:S01]  /*15410*/  MUFU.EX2 R31, R31 ;  /* 0x0000001f001f7308 */ /* 0x000ea20000000800 */
[----:B------:R-:W-:Y:S01]  /*15420*/  FFMA.FTZ R34, R34, R18, -R53 ;  /* 0x0000001222227223 */ /* 0x000fe20000010835 */
[----:B------:R-:W-:-:S06]  /*15430*/  FADD.FTZ R9, R25, R8 ;  /* 0x0000000819097221 */ /* 0x000fcc0000010000 */
[----:B------:R-:W3:Y:S01]  /*15440*/  MUFU.EX2 R30, R30 ;  /* 0x0000001e001e7308 */ /* 0x000ee20000000800 */
[----:B------:R-:W-:Y:S01]  /*15450*/  FFMA.FTZ R44, R44, R18, -R5 ;  /* 0x000000122c2c7223 */ /* 0x000fe20000010805 */
[----:B----4-:R-:W-:-:S06]  /*15460*/  FADD.FTZ R11, R27, R10 ;  /* 0x0000000a1b0b7221 */ /* 0x010fcc0000010000 */
[----:B------:R-:W4:Y:S01]  /*15470*/  MUFU.EX2 R32, R32 ;  /* 0x0000002000207308 */ /* 0x000f220000000800 */
[----:B------:R-:W-:Y:S01]  /*15480*/  FFMA.FTZ R35, R35, R18, -R53 ;  /* 0x0000001223237223 */ /* 0x000fe20000010835 */
[----:B-1----:R-:W-:-:S06]  /*15490*/  FADD.FTZ R8, R26, R9 ;  /* 0x000000091a087221 */ /* 0x002fcc0000010000 */
[----:B------:R-:W1:Y:S01]  /*154a0*/  MUFU.EX2 R37, R37 ;  /* 0x0000002500257308 */ /* 0x000e620000000800 */
[----:B------:R-:W-:Y:S01]  /*154b0*/  FADD.FTZ R10, R28, R11 ;  /* 0x0000000b1c0a7221 */ /* 0x000fe20000010000 */
[----:B------:R-:W-:-:S06]  /*154c0*/  FFMA.FTZ R45, R45, R18, -R5 ;  /* 0x000000122d2d7223 */ /* 0x000fcc0000010805 */
[----:B------:R-:W5:Y:S01]  /*154d0*/  MUFU.EX2 R33, R33 ;  /* 0x0000002100217308 */ /* 0x000f620000000800 */
[----:B------:R-:W-:Y:S01]  /*154e0*/  FFMA.FTZ R36, R36, R18, -R53 ;  /* 0x0000001224247223 */ /* 0x000fe20000010835 */
[----:B0-----:R-:W-:-:S06]  /*154f0*/  FADD.FTZ R9, R29, R8 ;  /* 0x000000081d097221 */ /* 0x001fcc0000010000 */
[----:B------:R-:W0:Y:S01]  /*15500*/  MUFU.EX2 R38, R38 ;  /* 0x0000002600267308 */ /* 0x000e220000000800 */
[----:B--2---:R-:W-:Y:S01]  /*15510*/  FADD.FTZ R11, R31, R10 ;  /* 0x0000000a1f0b7221 */ /* 0x004fe20000010000 */
[----:B------:R-:W-:-:S06]  /*15520*/  FFMA.FTZ R39, R39, R18, -R53 ;  /* 0x0000001227277223 */ /* 0x000fcc0000010835 */
[----:B------:R-:W2:Y:S01]  /*15530*/  MUFU.EX2 R34, R34 ;  /* 0x0000002200227308 */ /* 0x000ea20000000800 */
[----:B---3--:R-:W-:Y:S01]  /*15540*/  FADD.FTZ R8, R30, R9 ;  /* 0x000000091e087221 */ /* 0x008fe20000010000 */
[----:B----4-:R-:W-:-:S06]  /*15550*/  FADD.FTZ R10, R32, R11 ;  /* 0x0000000b200a7221 */ /* 0x010fcc0000010000 */
[----:B------:R-:W3:Y:S08]  /*15560*/  MUFU.EX2 R44, R44 ;  /* 0x0000002c002c7308 */ /* 0x000ef00000000800 */
[----:B------:R-:W4:Y:S01]  /*15570*/  MUFU.EX2 R35, R35 ;  /* 0x0000002300237308 */ /* 0x000f220000000800 */
[----:B------:R-:W-:Y:S01]  /*15580*/  FFMA.FTZ R41, R41, R18, -R53 ;  /* 0x0000001229297223 */ /* 0x000fe20000010835 */
[----:B-1----:R-:W-:Y:S01]  /*15590*/  FADD.FTZ R9, R37, R8 ;  /* 0x0000000825097221 */ /* 0x002fe20000010000 */
[----:B-----5:R-:W-:-:S05]  /*155a0*/  FADD.FTZ R11, R33, R10 ;  /* 0x0000000a210b7221 */ /* 0x020fca0000010000 */
[----:B------:R-:W1:Y:S01]  /*155b0*/  MUFU.EX2 R45, R45 ;  /* 0x0000002d002d7308 */ /* 0x000e620000000800 */
[----:B------:R-:W-:-:S07]  /*155c0*/  FFMA.FTZ R42, R42, R18, -R53 ;  /* 0x000000122a2a7223 */ /* 0x000fce0000010835 */
[----:B------:R-:W5:Y:S01]  /*155d0*/  MUFU.EX2 R36, R36 ;  /* 0x0000002400247308 */ /* 0x000f620000000800 */
[----:B0-----:R-:W-:Y:S01]  /*155e0*/  FADD.FTZ R9, R38, R9 ;  /* 0x0000000926097221 */ /* 0x001fe20000010000 */
[----:B--2---:R-:W-:-:S06]  /*155f0*/  FADD.FTZ R8, R34, R11 ;  /* 0x0000000b22087221 */ /* 0x004fcc0000010000 */
[----:B------:R-:W0:Y:S01]  /*15600*/  MUFU.EX2 R39, R39 ;  /* 0x0000002700277308 */ /* 0x000e220000000800 */
[-C--:B------:R-:W-:Y:S01]  /*15610*/  FFMA.FTZ R5, R60, R18.reuse, -R5 ;  /* 0x000000123c057223 */ /* 0x080fe20000010805 */
[----:B------:R-:W-:Y:S01]  /*15620*/  FFMA.FTZ R18, R43, R18, -R53 ;  /* 0x000000122b127223 */ /* 0x000fe20000010835 */
[----:B---3--:R-:W-:-:S05]  /*15630*/  FADD.FTZ R10, R44, R9 ;  /* 0x000000092c0a7221 */ /* 0x008fca0000010000 */
[----:B------:R-:W2:Y:S01]  /*15640*/  MUFU.EX2 R46, R41 ;  /* 0x00000029002e7308 */ /* 0x000ea20000000800 */
[----:B----4-:R-:W-:Y:S01]  /*15650*/  FADD.FTZ R9, R35, R8 ;  /* 0x0000000823097221 */ /* 0x010fe20000010000 */
[----:B-1----:R-:W-:-:S06]  /*15660*/  FADD.FTZ R11, R45, R10 ;  /* 0x0000000a2d0b7221 */ /* 0x002fcc0000010000 */
[----:B------:R-:W1:Y:S01]  /*15670*/  MUFU.EX2 R42, R42 ;  /* 0x0000002a002a7308 */ /* 0x000e620000000800 */
[----:B-----5:R-:W-:Y:S01]  /*15680*/  FADD.FTZ R8, R36, R9 ;  /* 0x0000000924087221 */ /* 0x020fe20000010000 */
[----:B------:R-:W-:-:S06]  /*15690*/  FADD.FTZ R10, R180, R11 ;  /* 0x0000000bb40a7221 */ /* 0x000fcc0000010000 */
[----:B------:R-:W3:Y:S01]  /*156a0*/  MUFU.EX2 R5, R5 ;  /* 0x0000000500057308 */ /* 0x000ee20000000800 */
[----:B0-----:R-:W-:-:S07]  /*156b0*/  FADD.FTZ R9, R39, R8 ;  /* 0x0000000827097221 */ /* 0x001fce0000010000 */
[----:B------:R-:W0:Y:S01]  /*156c0*/  MUFU.EX2 R183, R18 ;  /* 0x0000001200b77308 */ /* 0x000e220000000800 */
[----:B------:R-:W-:Y:S01]  /*156d0*/  FADD.FTZ R11, R47, R10 ;  /* 0x0000000a2f0b7221 */ /* 0x000fe20000010000 */
[----:B--2---:R-:W-:-:S03]  /*156e0*/  FADD.FTZ R9, R46, R9 ;  /* 0x000000092e097221 */ /* 0x004fc60000010000 */
[----:B------:R-:W-:Y:S01]  /*156f0*/  FADD.FTZ R8, R182, R11 ;  /* 0x0000000bb6087221 */ /* 0x000fe20000010000 */
[----:B-1----:R-:W-:-:S03]  /*15700*/  FADD.FTZ R10, R42, R9 ;  /* 0x000000092a0a7221 */ /* 0x002fc60000010000 */
[----:B---3--:R-:W-:Y:S01]  /*15710*/  FADD.FTZ R41, R5, R8 ;  /* 0x0000000805297221 */ /* 0x008fe20000010000 */
[----:B0-----:R-:W-:-:S04]  /*15720*/  FADD.FTZ R43, R183, R10 ;  /* 0x0000000ab72b7221 */ /* 0x001fc80000010000 */
        /* <DEDUP_REMOVED lines=1615> */
.L_x_6497:
[----:B------:R-:W-:Y:S05]  /*1bc20*/  BSYNC B0 ;  /* 0x0000000000007941 */ /* 0x000fea0003800000 */
.L_x_6496:
[----:B------:R-:W-:Y:S05]  /*1bc30*/  @P1 BRA `(.L_x_6498) ;  /* 0xffffff6400741947 */ /* 0x000fea000383ffff */
.L_x_6479:
[----:B------:R-:W-:-:S04]  /*1bc40*/  UISETP.LT.AND UP0, UPT, URZ, UR45, UPT ;  /* 0x0000002d3f00728c */ /* 0x000fc8000bf01270 */
[----:B------:R-:W-:-:S06]  /*1bc50*/  USEL UR4, URZ, UR45, !UP0 ;  /* 0x0000002d3f047287 */ /* 0x000fcc000c000000 */
[----:B------:R-:W-:-:S13]  /*1bc60*/  ISETP.GE.AND P1, PT, R0, UR4, PT ;  /* 0x0000000400007c0c */ /* 0x000fda000bf26270 */
[----:B------:R-:W-:Y:S05]  /*1bc70*/  @!P1 BRA `(.L_x_6499) ;  /* 0x000000a8008c9947 */ /* 0x000fea0003800000 */
.L_x_6532:
        /* <DEDUP_REMOVED lines=20> */
.L_x_6501:
[----:B------:R-:W-:Y:S05]  /*1bdc0*/  BSYNC B0 ;  /* 0x0000000000007941 */ /* 0x000fea0003800000 */
.L_x_6500:
        /* <DEDUP_REMOVED lines=13> */
.L_x_6503:
[----:B------:R-:W-:Y:S05]  /*1bea0*/  BSYNC B0 ;  /* 0x0000000000007941 */ /* 0x000fea0003800000 */
.L_x_6502:
        /* <DEDUP_REMOVED lines=8> */
.L_x_6505:
[----:B------:R-:W-:Y:S05]  /*1bf30*/  BSYNC B0 ;  /* 0x0000000000007941 */ /* 0x000fea0003800000 */
.L_x_6504:
        /* <DEDUP_REMOVED lines=62> */
.L_x_6508:
[----:B------:R-:W-:Y:S05]  /*1c320*/  BSYNC B0 ;  /* 0x0000000000007941 */ /* 0x000fea0003800000 */
.L_x_6507:
        /* <DEDUP_REMOVED lines=13> */
.L_x_6510:
[----:B------:R-:W-:Y:S05]  /*1c400*/  BSYNC B0 ;  /* 0x0000000000007941 */ /* 0x000fea0003800000 */
.L_x_6509:
        /* <DEDUP_REMOVED lines=8> */
.L_x_6512:
[----:B------:R-:W-:Y:S05]  /*1c490*/  BSYNC B0 ;  /* 0x0000000000007941 */ /* 0x000fea0003800000 */
.L_x_6511:
        /* <DEDUP_REMOVED lines=472> */
[----:B--2---:R-:W0:Y:S01]  /*1e220*/  LD.E R14, desc[UR40][R14.64] ;  /* 0x000000280e0e7980 */ /* 0x004e22000c101900 */
[----:B---3--:R-:W-:-:S03]  /*1e230*/  ISETP.NE.AND P1, PT, R4, 0x1, PT ;  /* 0x000000010400780c */ /* 0x008fc60003f25270 */
[----:B------:R-:W2:Y:S10]  /*1e240*/  LDL R4, [R3+0x18] ;  /* 0x0000180003047983 */ /* 0x000eb40000100800 */
[----:B------:R-:W3:Y:S04]  /*1e250*/  @P1 LDL R8, [R3+0x28] ;  /* 0x0000280003081983 */ /* 0x000ee80000100800 */
[----:B------:R-:W2:Y:S01]  /*1e260*/  @P1 LDL R9, [R3+0x2c] ;  /* 0x00002c0003091983 */ /* 0x000ea20000100800 */
[----:B------:R-:W-:Y:S01]  /*1e270*/  BSSY B0, `(.L_x_6514) ;  /* 0x0000082000007945 */ /* 0x000fe20003800000 */
[-C--:B0-----:R-:W-:Y:S01]  /*1e280*/  FMUL.FTZ R7, R24, R14.reuse ;  /* 0x0000000e18077220 */ /* 0x081fe20000410000 */
[-C--:B------:R-:W-:Y:S01]  /*1e290*/  FMUL.FTZ R24, R26, R14.reuse ;  /* 0x0000000e1a187220 */ /* 0x080fe20000410000 */
[-C--:B------:R-:W-:Y:S01]  /*1e2a0*/  FMUL.FTZ R26, R30, R14.reuse ;  /* 0x0000000e1e1a7220 */ /* 0x080fe20000410000 */
[-C--:B------:R-:W-:Y:S01]  /*1e2b0*/  FMUL.FTZ R15, R25, R14.reuse ;  /* 0x0000000e190f7220 */ /* 0x080fe20000410000 */
[-C--:B------:R-:W-:Y:S01]  /*1e2c0*/  FMUL.FTZ R30, R38, R14.reuse ;  /* 0x0000000e261e7220 */ /* 0x080fe20000410000 */
[----:B----4-:R-:W-:Y:S01]  /*1e2d0*/  SHF.R.S32.HI R38, RZ, 0x1f, R21 ;  /* 0x0000001fff267819 */ /* 0x010fe20000011415 */
[----:B------:R-:W-:Y:S01]  /*1e2e0*/  FMUL.FTZ R36, R36, R14 ;  /* 0x0000000e24247220 */ /* 0x000fe20000410000 */
[----:B------:R0:W1:Y:S02]  /*1e2f0*/  MUFU.TANH R56, R15 ;  /* 0x0000000f00387308 */ /* 0x0000640000002400 */
[----:B0-----:R-:W-:-:S06]  /*1e300*/  LEA.HI R15, R38, R21, RZ, 0x7 ;  /* 0x00000015260f7211 */ /* 0x001fcc00078f38ff */
[----:B------:R0:W4:Y:S01]  /*1e310*/  MUFU.TANH R62, R36 ;  /* 0x00000024003e7308 */ /* 0x0001220000002400 */
[-C--:B------:R-:W-:Y:S01]  /*1e320*/  FMUL.FTZ R40, R40, R14.reuse ;  /* 0x0000000e28287220 */ /* 0x080fe20000410000 */
[----:B0-----:R-:W-:Y:S01]  /*1e330*/  LOP3.LUT R36, R15, 0xffffff80, RZ, 0xc0, !PT ;  /* 0xffffff800f247812 */ /* 0x001fe200078ec0ff */
[----:B------:R-:W-:-:S04]  /*1e340*/  FMUL.FTZ R29, R29, R14 ;  /* 0x0000000e1d1d7220 */ /* 0x000fc80000410000 */
[----:B------:R-:W-:Y:S02]  /*1e350*/  IMAD.IADD R15, R21, 0x1, -R36 ;  /* 0x00000001150f7824 */ /* 0x000fe400078e0a24 */
[-C--:B------:R-:W-:Y:S01]  /*1e360*/  FMUL.FTZ R25, R27, R14.reuse ;  /* 0x0000000e1b197220 */ /* 0x080fe20000410000 */
[----:B------:R0:W1:Y:S01]  /*1e370*/  MUFU.TANH R64, R40 ;  /* 0x0000002800407308 */ /* 0x0000620000002400 */
[-C--:B------:R-:W-:Y:S01]  /*1e380*/  FMUL.FTZ R27, R31, R14.reuse ;  /* 0x0000000e1f1b7220 */ /* 0x080fe20000410000 */
[-C--:B------:R-:W-:Y:S01]  /*1e390*/  FMUL.FTZ R32, R32, R14.reuse ;  /* 0x0000000e20207220 */ /* 0x080fe20000410000 */
[-C--:B------:R-:W-:Y:S01]  /*1e3a0*/  FMUL.FTZ R31, R39, R14.reuse ;  /* 0x0000000e271f7220 */ /* 0x080fe20000410000 */
[----:B------:R-:W-:Y:S01]  /*1e3b0*/  LEA.HI R39, R38, R21, RZ, 0x2 ;  /* 0x0000001526277211 */ /* 0x000fe200078f10ff */
[-C--:B------:R-:W-:Y:S01]  /*1e3c0*/  FMUL.FTZ R37, R37, R14.reuse ;  /* 0x0000000e25257220 */ /* 0x080fe20000410000 */
[----:B0-----:R-:W-:Y:S02]  /*1e3d0*/  SHF.R.S32.HI R40, RZ, 0x1f, R15 ;  /* 0x0000001fff287819 */ /* 0x001fe4000001140f */
[----:B------:R0:W1:Y:S08]  /*1e3e0*/  MUFU.TANH R59, R29 ;  /* 0x0000001d003b7308 */ /* 0x0000700000002400 */
[----:B------:R3:W1:Y:S01]  /*1e3f0*/  MUFU.TANH R60, R32 ;  /* 0x00000020003c7308 */ /* 0x0006620000002400 */
[----:B0-----:R-:W-:Y:S01]  /*1e400*/  FMUL.FTZ R29, R35, R14 ;  /* 0x0000000e231d7220 */ /* 0x001fe20000410000 */
[----:B------:R-:W-:-:S04]  /*1e410*/  LEA.HI R35, R40, R15, RZ, 0x2 ;  /* 0x0000000f28237211 */ /* 0x000fc800078f10ff */
[----:B------:R-:W-:Y:S01]  /*1e420*/  SHF.R.S32.HI R38, RZ, 0x1f, R35 ;  /* 0x0000001fff267819 */ /* 0x000fe20000011423 */
[----:B---3--:R-:W-:Y:S01]  /*1e430*/  FMUL.FTZ R32, R42, R14 ;  /* 0x0000000e2a207220 */ /* 0x008fe20000410000 */
[----:B------:R-:W-:Y:S01]  /*1e440*/  LOP3.LUT R42, R39, 0xfffffffc, RZ, 0xc0, !PT ;  /* 0xfffffffc272a7812 */ /* 0x000fe200078ec0ff */
[----:B------:R0:W3:Y:S01]  /*1e450*/  MUFU.TANH R63, R37 ;  /* 0x00000025003f7308 */ /* 0x0000e20000002400 */
[----:B------:R-:W-:-:S03]  /*1e460*/  LEA.HI R40, R40, R15, RZ, 0x5 ;  /* 0x0000000f28287211 */ /* 0x000fc600078f28ff */
[----:B------:R-:W-:Y:S01]  /*1e470*/  IMAD.IADD R42, R21, 0x1, -R42 ;  /* 0x00000001152a7824 */ /* 0x000fe200078e0a2a */
[----:B0-----:R-:W-:-:S04]  /*1e480*/  SHF.R.S32.HI R37, RZ, 0x2, R35 ;  /* 0x00000002ff257819 */ /* 0x001fc80000011423 */
[----:B------:R-:W-:Y:S02]  /*1e490*/  LEA.HI R38, R38, R37, RZ, 0x3 ;  /* 0x0000002526267211 */ /* 0x000fe400078f18ff */
[----:B------:R-:W-:Y:S02]  /*1e4a0*/  LEA.HI R21, R42, R42, RZ, 0x1 ;  /* 0x0000002a2a157211 */ /* 0x000fe400078f08ff */
[----:B------:R-:W-:Y:S02]  /*1e4b0*/  LOP3.LUT R38, R38, 0xfffffff8, RZ, 0xc0, !PT ;  /* 0xfffffff826267812 */ /* 0x000fe400078ec0ff */
[----:B------:R-:W-:Y:S02]  /*1e4c0*/  SHF.R.S32.HI R40, RZ, 0x5, R40 ;  /* 0x00000005ff287819 */ /* 0x000fe40000011428 */
[----:B------:R-:W-:Y:S01]  /*1e4d0*/  LOP3.LUT R21, R21, 0x1ffffffe, RZ, 0xc0, !PT ;  /* 0x1ffffffe15157812 */ /* 0x000fe200078ec0ff */
[----:B------:R-:W-:Y:S02]  /*1e4e0*/  IMAD.IADD R37, R37, 0x1, -R38 ;  /* 0x0000000125257824 */ /* 0x000fe400078e0a26 */
[----:B------:R-:W-:-:S02]  /*1e4f0*/  IMAD R40, R57, 0x4, R40 ;  /* 0x0000000439287824 */ /* 0x000fc400078e0228 */
[----:B------:R-:W-:Y:S02]  /*1e500*/  IMAD.IADD R21, R42, 0x1, -R21 ;  /* 0x000000012a157824 */ /* 0x000fe400078e0a15 */
[----:B------:R-:W-:Y:S02]  /*1e510*/  IMAD.U32 R40, R40, 0x10, R37 ;  /* 0x0000001028287824 */ /* 0x000fe400078e0025 */
[----:B------:R-:W-:Y:S02]  /*1e520*/  FMUL.FTZ R39, R51, R14 ;  /* 0x0000000e33277220 */ /* 0x000fe40000410000 */
[----:B------:R-:W-:-:S04]  /*1e530*/  IMAD R51, R21, 0x8, R40 ;  /* 0x0000000815337824 */ /* 0x000fc800078e0228 */
[----:B------:R-:W-:-:S05]  /*1e540*/  @P1 IMAD.HI.U32 R8, R51, R8, RZ ;  /* 0x0000000833081227 */ /* 0x000fca00078e00ff */
[----:B--2---:R-:W-:Y:S01]  /*1e550*/  @P1 SHF.R.U32.HI R51, RZ, R9, R8 ;  /* 0x00000009ff331219 */ /* 0x004fe20000011608 */
[----:B------:R-:W-:Y:S01]  /*1e560*/  IMAD.SHL.U32 R57, R0, 0x40, RZ ;  /* 0x0000004000397824 */ /* 0x000fe200078e00ff */
[----:B------:R-:W-:Y:S01]  /*1e570*/  LOP3.LUT R8, R35, 0x7ffffffc, RZ, 0xc0, !PT ;  /* 0x7ffffffc23087812 */ /* 0x000fe200078ec0ff */
[-C--:B------:R-:W-:Y:S01]  /*1e580*/  FMUL.FTZ R28, R28, R14.reuse ;  /* 0x0000000e1c1c7220 */ /* 0x080fe20000410000 */
[-C--:B------:R-:W-:Y:S01]  /*1e590*/  FMUL.FTZ R33, R33, R14.reuse ;  /* 0x0000000e21217220 */ /* 0x080fe20000410000 */
[----:B------:R-:W0:Y:S02]  /*1e5a0*/  SHFL.IDX PT, R35, R51, RZ, 0x1c1f ;  /* 0x001c1fff33237589 */ /* 0x000e2400000e0000 */
[----:B------:R-:W-:Y:S01]  /*1e5b0*/  IMAD.IADD R37, R15, 0x1, -R8 ;  /* 0x000000010f257824 */ /* 0x000fe200078e0a08 */
        /* <DEDUP_REMOVED lines=9> */
[-C--:B--2---:R-:W-:Y:S01]  /*1e650*/  FMUL.FTZ R28, R34, R14.reuse ;  /* 0x0000000e221c7220 */ /* 0x084fe20000410000 */
[-C--:B------:R-:W-:Y:S01]  /*1e660*/  FMUL.FTZ R34, R46, R14.reuse ;  /* 0x0000000e2e227220 */ /* 0x080fe20000410000 */
[-C--:B------:R-:W-:Y:S01]  /*1e670*/  FMUL.FTZ R54, R54, R14.reuse ;  /* 0x0000000e36367220 */ /* 0x080fe20000410000 */
[-C--:B------:R-:W-:Y:S01]  /*1e680*/  FMUL.FTZ R41, R41, R14.reuse ;  /* 0x0000000e29297220 */ /* 0x080fe20000410000 */
[-C--:B------:R-:W-:Y:S01]  /*1e690*/  FMUL.FTZ R44, R44, R14.reuse ;  /* 0x0000000e2c2c7220 */ /* 0x080fe20000410000 */
[-C--:B------:R-:W-:Y:S01]  /*1e6a0*/  FMUL.FTZ R45, R45, R14.reuse ;  /* 0x0000000e2d2d7220 */ /* 0x080fe20000410000 */
[-C--:B----4-:R-:W-:Y:S01]  /*1e6b0*/  FMUL.FTZ R33, R43, R14.reuse ;  /* 0x0000000e2b217220 */ /* 0x090fe20000410000 */
[----:B------:R-:W-:Y:S01]  /*1e6c0*/  FMUL.FTZ R14, R55, R14 ;  /* 0x0000000e370e7220 */ /* 0x000fe20000410000 */
[----:B------:R-:W-:Y:S01]  /*1e6d0*/  IMAD R8, R37, -0x2, R8 ;  /* 0xfffffffe25087824 */ /* 0x000fe200078e0208 */
[----:B------:R-:W-:Y:S01]  /*1e6e0*/  ISETP.GE.AND P2, PT, R4, 0x1, PT ;  /* 0x000000010400780c */ /* 0x000fe20003f46270 */
[----:B------:R-:W2:Y:S03]  /*1e6f0*/  MUFU.TANH R7, R7 ;  /* 0x0000000700077308 */ /* 0x000ea60000002400 */
[----:B------:R-:W-:-:S02]  /*1e700*/  IADD3 R9, -R5, R8, R6 ;  /* 0x0000000805097210 */ /* 0x000fc40007ffe106 */
[----:B------:R-:W-:-:S03]  /*1e710*/  LOP3.LUT R8, RZ, R11, RZ, 0x33, !PT ;  /* 0x0000000bff087212 */ /* 0x000fc600078e33ff */
        /* <DEDUP_REMOVED lines=11> */
[----:B------:R0:W0:Y:S08]  /*1e7d0*/  MUFU.TANH R66, R44 ;  /* 0x0000002c00427308 */ /* 0x0000300000002400 */
        /* <DEDUP_REMOVED lines=11> */
[----:B------:R-:W-:-:S02]  /*1e890*/  IMAD.IADD R50, R9, 0x1, R10 ;  /* 0x0000000109327824 */ /* 0x000fc400078e020a */
[----:B------:R-:W-:Y:S02]  /*1e8a0*/  IMAD.IADD R68, R9, 0x1, R8 ;  /* 0x0000000109447824 */ /* 0x000fe400078e0208 */
[----:B------:R-:W-:Y:S02]  /*1e8b0*/  IMAD.IADD R69, R12, 0x1, -R57 ;  /* 0x000000010c457824 */ /* 0x000fe400078e0a39 */
[--C-:B0-----:R-:W-:Y:S02]  /*1e8c0*/  IMAD.IADD R21, R50, 0x1, R35.reuse ;  /* 0x0000000132157824 */ /* 0x101fe400078e0223 */
[----:B------:R-:W-:Y:S01]  /*1e8d0*/  IMAD.IADD R40, R68, 0x1, R35 ;  /* 0x0000000144287824 */ /* 0x000fe200078e0223 */
[----:B--234-:R-:W-:Y:S06]  /*1e8e0*/  @!P2 BRA `(.L_x_6515) ;  /* 0x000000000068a947 */ /* 0x01cfec0003800000 */
        /* <DEDUP_REMOVED lines=12> */
.L_x_6519:
[----:B------:R-:W-:Y:S05]  /*1e9b0*/  BSYNC B2 ;  /* 0x0000000000027941 */ /* 0x000fea0003800000 */
.L_x_6518:
[----:B------:R-:W-:Y:S01]  /*1e9c0*/  LOP3.LUT R9, RZ, R9, RZ, 0x33, !PT ;  /* 0x00000009ff097212 */ /* 0x000fe200078e33ff */
[----:B------:R-:W-:Y:S06]  /*1e9d0*/  BRA `(.L_x_6520) ;  /* 0x0000000000187947 */ /* 0x000fec0003800000 */
.L_x_6517:
[----:B------:R-:W-:-:S13]  /*1e9e0*/  ISETP.NE.AND P1, PT, R4, 0x1, PT ;  /* 0x000000010400780c */ /* 0x000fda0003f25270 */
[----:B------:R-:W-:Y:S05]  /*1e9f0*/  @!P1 BRA `(.L_x_6520) ;  /* 0x0000000000109947 */ /* 0x000fea0003800000 */
[----:B------:R-:W2:Y:S04]  /*1ea00*/  LDL R8, [R3+0x1c] ;  /* 0x00001c0003087983 */ /* 0x000ea80000100800 */
[----:B------:R-:W3:Y:S01]  /*1ea10*/  LDL R10, [R3+0x20] ;  /* 0x00002000030a7983 */ /* 0x000ee20000100800 */
[----:B--2---:R-:W-:-:S05]  /*1ea20*/  IMAD.HI.U32 R9, R9, R8, RZ ;  /* 0x0000000809097227 */ /* 0x004fca00078e00ff */
[----:B---3--:R-:W-:-:S07]  /*1ea30*/  SHF.R.U32.HI R9, RZ, R10, R9 ;  /* 0x0000000aff097219 */ /* 0x008fce0000011609 */
.L_x_6520:
[----:B------:R-:W-:Y:S05]  /*1ea40*/  BSYNC B1 ;  /* 0x0000000000017941 */ /* 0x000fea0003800000 */
.L_x_6516:
[----:B------:R-:W-:-:S04]  /*1ea50*/  IMAD R8, R4, R9, -R57 ;  /* 0x0000000904087224 */ /* 0x000fc800078e0a39 */
[----:B------:R-:W-:-:S05]  /*1ea60*/  IMAD R9, R37, -0x2, R8 ;  /* 0xfffffffe25097824 */ /* 0x000fca00078e0208 */
[----:B------:R-:W-:Y:S02]  /*1ea70*/  VIMNMX R40, R40, R9, !PT ;  /* 0x0000000928287248 */ /* 0x000fe40007fe0100 */
[----:B------:R-:W-:-:S07]  /*1ea80*/  VIADDMNMX R21, R9, R4, R21, PT ;  /* 0x0000000409157246 */ /* 0x000fce0003800115 */
.L_x_6515:
[----:B------:R-:W-:Y:S05]  /*1ea90*/  BSYNC B0 ;  /* 0x0000000000007941 */ /* 0x000fea0003800000 */
.L_x_6514:
        /* <DEDUP_REMOVED lines=9> */
[----:B-1----:R-:W-:Y:S02]  /*1eb30*/  FSEL R46, R56, -INF , !P1 ;  /* 0xff800000382e7808 */ /* 0x002fe40004800000 */
[C---:B------:R-:W-:Y:S02]  /*1eb40*/  ISETP.GT.AND P1, PT, R40.reuse, 0x9, !P3 ;  /* 0x000000092800780c */ /* 0x040fe40005f24270 */
[----:B------:R-:W-:Y:S02]  /*1eb50*/  P2R R56, PR, RZ, 0x8 ;  /* 0x00000008ff387803 */ /* 0x000fe40000000000 */
[----:B------:R-:W-:Y:S02]  /*1eb60*/  ISETP.LT.OR P1, PT, R21, 0xa, P1 ;  /* 0x0000000a1500780c */ /* 0x000fe40000f21670 */
[----:B------:R-:W-:-:S02]  /*1eb70*/  ISETP.GT.AND P2, PT, R40, 0x8, !P2 ;  /* 0x000000082800780c */ /* 0x000fc40005744270 */
[----:B------:R-:W-:Y:S02]  /*1eb80*/  ISETP.GE.AND P3, PT, R69, 0x11, PT ;  /* 0x000000114500780c */ /* 0x000fe40003f66270 */
[----:B------:R-:W-:Y:S02]  /*1eb90*/  FSEL R44, R59, -INF , !P1 ;  /* 0xff8000003b2c7808 */ /* 0x000fe40004800000 */
[C---:B------:R-:W-:Y:S02]  /*1eba0*/  ISETP.LT.OR P2, PT, R21.reuse, 0x9, P2 ;  /* 0x000000091500780c */ /* 0x040fe40001741670 */
[----:B------:R-:W-:Y:S02]  /*1ebb0*/  ISETP.GT.AND P1, PT, R40, 0x10, !P3 ;  /* 0x000000102800780c */ /* 0x000fe40005f24270 */
[----:B------:R-:W-:Y:S02]  /*1ebc0*/  FSEL R45, R58, -INF , !P2 ;  /* 0xff8000003a2d7808 */ /* 0x000fe40005000000 */
        /* <DEDUP_REMOVED lines=53> */
[----:B0-----:R-:W-:Y:S01]  /*1ef20*/  IMAD.IADD R7, R50, 0x1, R51 ;  /* 0x0000000132077824 */ /* 0x001fe200078e0233 */
        /* <DEDUP_REMOVED lines=20> */
.L_x_6526:
[----:B------:R-:W-:Y:S05]  /*1f070*/  BSYNC B2 ;  /* 0x0000000000027941 */ /* 0x000fea0003800000 */
.L_x_6525:
[----:B------:R-:W-:Y:S01]  /*1f080*/  LOP3.LUT R5, RZ, R5, RZ, 0x33, !PT ;  /* 0x00000005ff057212 */ /* 0x000fe200078e33ff */
[----:B------:R-:W-:Y:S06]  /*1f090*/  BRA `(.L_x_6527) ;  /* 0x0000000000187947 */ /* 0x000fec0003800000 */
.L_x_6524:
[----:B------:R-:W-:-:S13]  /*1f0a0*/  ISETP.NE.AND P6, PT, R4, 0x1, PT ;  /* 0x000000010400780c */ /* 0x000fda0003fc5270 */
[----:B------:R-:W-:Y:S05]  /*1f0b0*/  @!P6 BRA `(.L_x_6527) ;  /* 0x000000000010e947 */ /* 0x000fea0003800000 */
[----:B------:R-:W2:Y:S04]  /*1f0c0*/  LDL R6, [R3+0x1c] ;  /* 0x00001c0003067983 */ /* 0x000ea80000100800 */
[----:B------:R-:W3:Y:S01]  /*1f0d0*/  LDL R48, [R3+0x20] ;  /* 0x0000200003307983 */ /* 0x000ee20000100800 */
[----:B--2---:R-:W-:-:S05]  /*1f0e0*/  IMAD.HI.U32 R5, R5, R6, RZ ;  /* 0x0000000605057227 */ /* 0x004fca00078e00ff */
[----:B---3--:R-:W-:-:S07]  /*1f0f0*/  SHF.R.U32.HI R5, RZ, R48, R5 ;  /* 0x00000030ff057219 */ /* 0x008fce0000011605 */
.L_x_6527:
[----:B------:R-:W-:Y:S05]  /*1f100*/  BSYNC B1 ;  /* 0x0000000000017941 */ /* 0x000fea0003800000 */
.L_x_6523:
[----:B------:R-:W-:-:S04]  /*1f110*/  IMAD R6, R4, R5, -R57 ;  /* 0x0000000504067224 */ /* 0x000fc800078e0a39 */
[----:B------:R-:W-:-:S05]  /*1f120*/  IMAD R37, R37, -0x2, R6 ;  /* 0xfffffffe25257824 */ /* 0x000fca00078e0206 */
[----:B------:R-:W-:Y:S02]  /*1f130*/  VIADDMNMX R7, R37, R4, R7, PT ;  /* 0x0000000425077246 */ /* 0x000fe40003800107 */
[----:B------:R-:W-:-:S07]  /*1f140*/  VIMNMX R40, R40, R37, !PT ;  /* 0x0000002528287248 */ /* 0x000fce0007fe0100 */
.L_x_6522:
[----:B------:R-:W-:Y:S05]  /*1f150*/  BSYNC B0 ;  /* 0x0000000000007941 */ /* 0x000fea0003800000 */
.L_x_6521:
        /* <DEDUP_REMOVED lines=48> */
[C---:B------:R-:W-:Y:S02]  /*1f460*/  ISETP.GT.AND P3, PT, R40.reuse, 0x31, !P3 ;  /* 0x000000312800780c */ /* 0x040fe40005f64270 */
[C---:B------:R-:W-:Y:S02]  /*1f470*/  ISETP.LT.OR P2, PT, R7.reuse, 0x31, P2 ;  /* 0x000000310700780c */ /* 0x040fe40001741670 */
[----:B------:R-:W-:Y:S02]  /*1f480*/  ISETP.GT.AND P4, PT, R40, 0x38, !P4 ;  /* 0x000000382800780c */ /* 0x000fe40006784270 */
[C---:B------:R-:W-:Y:S02]  /*1f490*/  ISETP.LT.OR P3, PT, R7.reuse, 0x32, P3 ;  /* 0x000000320700780c */ /* 0x040fe40001f61670 */
[----:B------:R-:W-:Y:S02]  /*1f4a0*/  FSEL R38, R38, -INF , !P2 ;  /* 0xff80000026267808 */ /* 0x000fe40005000000 */
[----:B------:R-:W-:-:S02]  /*1f4b0*/  ISETP.LT.OR P4, PT, R7, 0x39, P4 ;  /* 0x000000390700780c */ /* 0x000fc40002781670 */
[----:B------:R-:W-:Y:S02]  /*1f4c0*/  FSEL R39, R39, -INF , !P3 ;  /* 0xff80000027277808 */ /* 0x000fe40005800000 */
        /* <DEDUP_REMOVED lines=29> */
[----:B------:R-:W-:Y:S02]  /*1f6a0*/  FSEL R48, R36, -INF , !P1 ;  /* 0xff80000024307808 */ /* 0x000fe40004800000 */
[----:B------:R-:W-:-:S04]  /*1f6b0*/  FMNMX.FTZ R37, R58, R6, !PT ;  /* 0x000000063a257209 */ /* 0x000fc80007810000 */
[----:B------:R-:W-:Y:S02]  /*1f6c0*/  FMNMX.FTZ R37, R48, R37, !PT ;  /* 0x0000002530257209 */ /* 0x000fe40007810000 */
[----:B------:R-:W-:Y:S02]  /*1f6d0*/  ISETP.GT.AND P1, PT, R40, 0x39, !P6 ;  /* 0x000000392800780c */ /* 0x000fe40007724270 */
[----:B------:R-:W-:Y:S02]  /*1f6e0*/  FMNMX.FTZ R6, R38, R37, !PT ;  /* 0x0000002526067209 */ /* 0x000fe40007810000 */
[----:B------:R-:W-:Y:S02]  /*1f6f0*/  ISETP.LT.OR P1, PT, R7, 0x3a, P1 ;  /* 0x0000003a0700780c */ /* 0x000fe40000f21670 */
[----:B------:R-:W-:Y:S02]  /*1f700*/  FSEL R40, R54, -INF , !P4 ;  /* 0xff80000036287808 */ /* 0x000fe40006000000 */
[----:B------:R-:W-:-:S02]  /*1f710*/  FMNMX.FTZ R7, R39, R6, !PT ;  /* 0x0000000627077209 */ /* 0x000fc40007810000 */
[----:B------:R-:W-:Y:S02]  /*1f720*/  IADD3 R6, P2, R2, 0x410, RZ ;  /* 0x0000041002067810 */ /* 0x000fe40007f5e0ff */
[----:B------:R-:W-:Y:S02]  /*1f730*/  FSEL R37, R55, -INF , !P1 ;  /* 0xff80000037257808 */ /* 0x000fe40004800000 */
[----:B------:R-:W-:Y:S01]  /*1f740*/  FMNMX.FTZ R34, R40, R7, !PT ;  /* 0x0000000728227209 */ /* 0x000fe20007810000 */
[----:B------:R-:W-:Y:S01]  /*1f750*/  IMAD.X R7, RZ, RZ, R16, P2 ;  /* 0x000000ffff077224 */ /* 0x000fe200010e0610 */
[----:B------:R-:W-:Y:S02]  /*1f760*/  LOP3.LUT R6, R6, 0x4, RZ, 0xfc, !PT ;  /* 0x0000000406067812 */ /* 0x000fe400078efcff */
        /* <DEDUP_REMOVED lines=43> */
.L_x_6529:
[----:B------:R-:W-:Y:S05]  /*1fa20*/  BSYNC B0 ;  /* 0x0000000000007941 */ /* 0x000fea0003800000 */
.L_x_6528:
        /* <DEDUP_REMOVED lines=24> */
[-CC-:B------:R-:W-:Y:S01]  /*1fbb0*/  FFMA.FTZ R25, R25, R54.reuse, -R5.reuse ;  /* 0x0000003619197223 */ /* 0x180fe20000010805 */
[----:B------:R-:W5:Y:S01]  /*1fbc0*/  MUFU.EX2 R47, R47 ;  /* 0x0000002f002f7308 */ /* 0x000f620000000800 */
[-CC-:B------:R-:W-:Y:S01]  /*1fbd0*/  FFMA.FTZ R26, R26, R54.reuse, -R5.reuse ;  /* 0x000000361a1a7223 */ /* 0x180fe20000010805 */
[-CC-:B------:R-:W-:Y:S01]  /*1fbe0*/  FFMA.FTZ R27, R27, R54.reuse, -R5.reuse ;  /* 0x000000361b1b7223 */ /* 0x180fe20000010805 */
[-C--:B------:R-:W-:Y:S01]  /*1fbf0*/  FFMA.FTZ R28, R28, R54.reuse, -R5 ;  /* 0x000000361c1c7223 */ /* 0x080fe20000010805 */
[-C--:B------:R-:W-:Y:S01]  /*1fc00*/  FFMA.FTZ R42, R42, R54.reuse, -R49 ;  /* 0x000000362a2a7223 */ /* 0x080fe20000010831 */
[-C--:B------:R-:W-:Y:S01]  /*1fc10*/  FFMA.FTZ R29, R29, R54.reuse, -R5 ;  /* 0x000000361d1d7223 */ /* 0x080fe20000010805 */
[-CC-:B------:R-:W-:Y:S01]  /*1fc20*/  FFMA.FTZ R12, R12, R54.reuse, -R49.reuse ;  /* 0x000000360c0c7223 */ /* 0x180fe20000010831 */
[-C--:B------:R-:W-:Y:S01]  /*1fc30*/  FFMA.FTZ R41, R41, R54.reuse, -R49 ;  /* 0x0000003629297223 */ /* 0x080fe20000010831 */
[----:B------:R-:W0:Y:S01]  /*1fc40*/  MUFU.EX2 R24, R24 ;  /* 0x0000001800187308 */ /* 0x000e220000000800 */
[-C--:B------:R-:W-:Y:S01]  /*1fc50*/  FFMA.FTZ R30, R30, R54.reuse, -R5 ;  /* 0x000000361e1e7223 */ /* 0x080fe20000010805 */
[-C--:B------:R-:W-:Y:S01]  /*1fc60*/  FFMA.FTZ R21, R21, R54.reuse, -R49 ;  /* 0x0000003615157223 */ /* 0x080fe20000010831 */
[-C--:B------:R-:W-:Y:S01]  /*1fc70*/  FFMA.FTZ R31, R31, R54.reuse, -R5 ;  /* 0x000000361f1f7223 */ /* 0x080fe20000010805 */
[-CC-:B------:R-:W-:Y:S01]  /*1fc80*/  FFMA.FTZ R35, R35, R54.reuse, -R49.reuse ;  /* 0x0000003623237223 */ /* 0x180fe20000010831 */
[-C--:B------:R-:W-:Y:S01]  /*1fc90*/  FFMA.FTZ R15, R15, R54.reuse, -R49 ;  /* 0x000000360f0f7223 */ /* 0x080fe20000010831 */
[-CC-:B------:R-:W-:Y:S01]  /*1fca0*/  FFMA.FTZ R32, R32, R54.reuse, -R5.reuse ;  /* 0x0000003620207223 */ /* 0x180fe20000010805 */
[-C--:B------:R-:W-:Y:S01]  /*1fcb0*/  FFMA.FTZ R4, R58, R54.reuse, -R5 ;  /* 0x000000363a047223 */ /* 0x080fe20000010805 */
[----:B------:R-:W1:Y:S01]  /*1fcc0*/  MUFU.EX2 R46, R46 ;  /* 0x0000002e002e7308 */ /* 0x000e620000000800 */
[----:B-----5:R-:W-:Y:S01]  /*1fcd0*/  FADD.FTZ R7, R47, R56 ;  /* 0x000000382f077221 */ /* 0x020fe20000010000 */
[-C--:B------:R-:W-:Y:S01]  /*1fce0*/  FFMA.FTZ R14, R14, R54.reuse, -R49 ;  /* 0x000000360e0e7223 */ /* 0x080fe20000010831 */
[-C--:B------:R-:W-:Y:S01]  /*1fcf0*/  FFMA.FTZ R33, R33, R54.reuse, -R5 ;  /* 0x0000003621217223 */ /* 0x080fe20000010805 */
[-C--:B------:R-:W-:Y:S01]  /*1fd00*/  FFMA.FTZ R10, R10, R54.reuse, -R49 ;  /* 0x000000360a0a7223 */ /* 0x080fe20000010831 */
[-C--:B------:R-:W-:Y:S01]  /*1fd10*/  FFMA.FTZ R48, R48, R54.reuse, -R5 ;  /* 0x0000003630307223 */ /* 0x080fe20000010805 */
[-C--:B------:R-:W-:Y:S01]  /*1fd20*/  FFMA.FTZ R8, R8, R54.reuse, -R49 ;  /* 0x0000003608087223 */ /* 0x080fe20000010831 */
[-C--:B------:R-:W-:Y:S01]  /*1fd30*/  FFMA.FTZ R38, R38, R54.reuse, -R5 ;  /* 0x0000003626267223 */ /* 0x080fe20000010805 */
[----:B------:R-:W2:Y:S01]  /*1fd40*/  MUFU.EX2 R25, R25 ;  /* 0x0000001900197308 */ /* 0x000ea20000000800 */
[----:B0-----:R-:W-:Y:S01]  /*1fd50*/  FADD.FTZ R6, R24, R55 ;  /* 0x0000003718067221 */ /* 0x001fe20000010000 */
[-C--:B------:R-:W-:Y:S01]  /*1fd60*/  FFMA.FTZ R11, R11, R54.reuse, -R49 ;  /* 0x000000360b0b7223 */ /* 0x080fe20000010831 */
[-C--:B------:R-:W-:Y:S01]  /*1fd70*/  FFMA.FTZ R39, R39, R54.reuse, -R5 ;  /* 0x0000003627277223 */ /* 0x080fe20000010805 */
[-C--:B------:R-:W-:Y:S01]  /*1fd80*/  FFMA.FTZ R9, R9, R54.reuse, -R49 ;  /* 0x0000003609097223 */ /* 0x080fe20000010831 */
[-CC-:B------:R-:W-:Y:S01]  /*1fd90*/  FFMA.FTZ R40, R40, R54.reuse, -R5.reuse ;  /* 0x0000003628287223 */ /* 0x180fe20000010805 */
[----:B------:R-:W-:-:S02]  /*1fda0*/  FFMA.FTZ R5, R37, R54, -R5 ;  /* 0x0000003625057223 */ /* 0x000fc40000010805 */
[----:B------:R-:W-:Y:S08]  /*1fdb0*/  MUFU.EX2 R45, R45 ;  /* 0x0000002d002d7308 */ /* 0x000ff00000000800 */
[----:B------:R-:W0:Y:S08]  /*1fdc0*/  MUFU.EX2 R26, R26 ;  /* 0x0000001a001a7308 */ /* 0x000e300000000800 */
[----:B------:R-:W-:Y:S08]  /*1fdd0*/  MUFU.EX2 R44, R44 ;  /* 0x0000002c002c7308 */ /* 0x000ff00000000800 */
[----:B------:R-:W3:Y:S08]  /*1fde0*/  MUFU.EX2 R27, R27 ;  /* 0x0000001b001b7308 */ /* 0x000ef00000000800 */
[----:B------:R-:W4:Y:S08]  /*1fdf0*/  MUFU.EX2 R43, R43 ;  /* 0x0000002b002b7308 */ /* 0x000f300000000800 */
[----:B------:R-:W-:Y:S08]  /*1fe00*/  MUFU.EX2 R28, R28 ;  /* 0x0000001c001c7308 */ /* 0x000ff00000000800 */
[----:B------:R-:W5:Y:S08]  /*1fe10*/  MUFU.EX2 R42, R42 ;  /* 0x0000002a002a7308 */ /* 0x000f700000000800 */
[----:B------:R1:W-:Y:S08]  /*1fe20*/  MUFU.EX2 R13, R12 ;  /* 0x0000000c000d7308 */ /* 0x0003f00000000800 */
[----:B------:R-:W-:Y:S01]  /*1fe30*/  MUFU.EX2 R29, R29 ;  /* 0x0000001d001d7308 */ /* 0x000fe20000000800 */
[----:B-1----:R-:W-:Y:S01]  /*1fe40*/  FADD.FTZ R12, R46, R7 ;  /* 0x000000072e0c7221 */ /* 0x002fe20000010000 */
[----:B--2---:R-:W-:-:S04]  /*1fe50*/  FADD.FTZ R7, R25, R6 ;  /* 0x0000000619077221 */ /* 0x004fc80000010000 */
[----:B0-----:R-:W-:Y:S02]  /*1fe60*/  FADD.FTZ R6, R26, R7 ;  /* 0x000000071a067221 */ /* 0x001fe40000010000 */
[----:B------:R-:W0:Y:S02]  /*1fe70*/  MUFU.EX2 R41, R41 ;  /* 0x0000002900297308 */ /* 0x000e240000000800 */
[----:B---3--:R-:W-:-:S06]  /*1fe80*/  FADD.FTZ R7, R27, R6 ;  /* 0x000000061b077221 */ /* 0x008fcc0000010000 */
[----:B------:R1:W-:Y:S08]  /*1fe90*/  MUFU.EX2 R182, R21 ;  /* 0x0000001500b67308 */ /* 0x0003f00000000800 */
[----:B------:R-:W-:Y:S01]  /*1fea0*/  MUFU.EX2 R30, R30 ;  /* 0x0000001e001e7308 */ /* 0x000fe20000000800 */
[----:B-1----:R-:W-:-:S04]  /*1feb0*/  FADD.FTZ R21, R45, R12 ;  /* 0x0000000c2d157221 */ /* 0x002fc80000010000 */
[----:B------:R-:W-:-:S03]  /*1fec0*/  FADD.FTZ R12, R44, R21 ;  /* 0x000000152c0c7221 */ /* 0x000fc60000010000 */
[----:B------:R-:W1:Y:S01]  /*1fed0*/  MUFU.EX2 R174, R35 ;  /* 0x0000002300ae7308 */ /* 0x000e620000000800 */
[----:B----4-:R-:W-:-:S04]  /*1fee0*/  FADD.FTZ R21, R43, R12 ;  /* 0x0000000c2b157221 */ /* 0x010fc80000010000 */
[----:B-----5:R-:W-:-:S03]  /*1fef0*/  FADD.FTZ R6, R42, R21 ;  /* 0x000000152a067221 */ /* 0x020fc60000010000 */
[----:B------:R-:W-:Y:S01]  /*1ff00*/  MUFU.EX2 R31, R31 ;  /* 0x0000001f001f7308 */ /* 0x000fe20000000800 */
[----:B0-----:R-:W-:-:S07]  /*1ff10*/  FADD.FTZ R21, R41, R6 ;  /* 0x0000000629157221 */ /* 0x001fce0000010000 */
[----:B------:R-:W0:Y:S01]  /*1ff20*/  MUFU.EX2 R15, R15 ;  /* 0x0000000f000f7308 */ /* 0x000e220000000800 */
[----:B-1----:R-:W-:-:S07]  /*1ff30*/  FADD.FTZ R6, R174, R21 ;  /* 0x00000015ae067221 */ /* 0x002fce0000010000 */
[----:B------:R-:W1:Y:S08]  /*1ff40*/  MUFU.EX2 R32, R32 ;  /* 0x0000002000207308 */ /* 0x000e700000000800 */
[----:B------:R2:W-:Y:S01]  /*1ff50*/  MUFU.EX2 R179, R4 ;  /* 0x0000000400b37308 */ /* 0x0005e20000000800 */
[----:B0-----:R-:W-:-:S07]  /*1ff60*/  FADD.FTZ R21, R15, R6 ;  /* 0x000000060f157221 */ /* 0x001fce0000010000 */
[----:B------:R-:W0:Y:S01]  /*1ff70*/  MUFU.EX2 R14, R14 ;  /* 0x0000000e000e7308 */ /* 0x000e220000000800 */
[----:B--2---:R-:W-:-:S04]  /*1ff80*/  FADD.FTZ R4, R28, R7 ;  /* 0x000000071c047221 */ /* 0x004fc80000010000 */
[----:B------:R-:W-:-:S03]  /*1ff90*/  FADD.FTZ R7, R29, R4 ;  /* 0x000000041d077221 */ /* 0x000fc60000010000 */
[----:B------:R-:W2:Y:S01]  /*1ffa0*/  MUFU.EX2 R33, R33 ;  /* 0x0000002100217308 */ /* 0x000ea20000000800 */
[----:B------:R-:W-:-:S04]  /*1ffb0*/  FADD.FTZ R4, R30, R7 ;  /* 0x000000071e047221 */ /* 0x000fc80000010000 */
[----:B------:R-:W-:-:S03]  /*1ffc0*/  FADD.FTZ R7, R31, R4 ;  /* 0x000000041f077221 */ /* 0x000fc60000010000 */
[----:B------:R-:W3:Y:S01]  /*1ffd0*/  MUFU.EX2 R10, R10 ;  /* 0x0000000a000a7308 */ /* 0x000ee20000000800 */
[----:B-1----:R-:W-:Y:S01]  /*1ffe0*/  FADD.FTZ R4, R32, R7 ;  /* 0x0000000720047221 */ /* 0x002fe20000010000 */
[----:B0-----:R-:W-:-:S06]  /*1fff0*/  FADD.FTZ R21, R14, R21 ;  /* 0x000000150e157221 */ /* 0x001fcc0000010000 */
[----:B------:R-:W0:Y:S01]  /*20000*/  MUFU.EX2 R48, R48 ;  /* 0x0000003000307308 */ /* 0x000e220000000800 */
[----:B--2---:R-:W-:-:S04]  /*20010*/  FADD.FTZ R4, R33, R4 ;  /* 0x0000000421047221 */ /* 0x004fc80000010000 */
[----:B------:R-:W-:-:S03]  /*20020*/  FADD.FTZ R7, R179, R4 ;  /* 0x00000004b3077221 */ /* 0x000fc60000010000 */
[----:B------:R-:W1:Y:S01]  /*20030*/  MUFU.EX2 R8, R8 ;  /* 0x0000000800087308 */ /* 0x000e620000000800 */
[----:B---3--:R-:W-:-:S04]  /*20040*/  FADD.FTZ R6, R10, R21 ;  /* 0x000000150a067221 */ /* 0x008fc80000010000 */
[----:B------:R-:W-:-:S03]  /*20050*/  FADD.FTZ R21, R13, R6 ;  /* 0x000000060d157221 */ /* 0x000fc60000010000 */
        /* <DEDUP_REMOVED lines=243> */
[----:B--2---:R-:W-:Y:S01]  /*20f90*/  FMUL.FTZ R11, R34, R9 ;  /* 0x00000009220b7220 */ /* 0x004fe20000410000 */
[----:B------:R-:W-:-:S04]  /*20fa0*/  IMAD.MOV.U32 R9, RZ, RZ, R19 ;  /* 0x000000ffff097224 */ /* 0x000fc800078e0013 */
        /* <DEDUP_REMOVED lines=192> */
[----:B0-----:R-:W3:Y:S04]  /*21bb0*/  LD.E R15, desc[UR40][R4.64] ;  /* 0x00000028040f7980 */ /* 0x001ee8000c101900 */
[----:B-1----:R-:W4:Y:S04]  /*21bc0*/  LD.E R13, desc[UR40][R152.64+0x1e8] ;  /* 0x0001e828980d7980 */ /* 0x002f28000c101900 */
[----:B------:R-:W4:Y:S04]  /*21bd0*/  LD.E.64 R10, desc[UR40][R152.64+0xa8] ;  /* 0x0000a828980a7980 */ /* 0x000f28000c101b00 */
[----:B---3--:R0:W-:Y:S04]  /*21be0*/  ST.E desc[UR40][R4.64], R15 ;  /* 0x0000000f04007985 */ /* 0x0081e8000c101928 */
[----:B------:R-:W3:Y:S04]  /*21bf0*/  LD.E R21, desc[UR40][R6.64] ;  /* 0x0000002806157980 */ /* 0x000ee8000c101900 */
[----:B---3--:R1:W-:Y:S04]  /*21c00*/  ST.E desc[UR40][R6.64], R21 ;  /* 0x0000001506007985 */ /* 0x0083e8000c101928 */
[----:B------:R-:W3:Y:S04]  /*21c10*/  LD.E R25, desc[UR40][R8.64] ;  /* 0x0000002808197980 */ /* 0x000ee8000c101900 */
[----:B---3--:R3:W-:Y:S04]  /*21c20*/  ST.E desc[UR40][R8.64], R25 ;  /* 0x0000001908007985 */ /* 0x0087e8000c101928 */
[----:B------:R-:W5:Y:S04]  /*21c30*/  LD.E R27, desc[UR40][R152.64+0x210] ;  /* 0x00021028981b7980 */ /* 0x000f68000c101900 */
[----:B------:R-:W4:Y:S04]  /*21c40*/  LD.E R29, desc[UR40][R152.64+0x214] ;  /* 0x00021428981d7980 */ /* 0x000f28000c101900 */
[----:B------:R-:W4:Y:S04]  /*21c50*/  LD.E R31, desc[UR40][R152.64+0x218] ;  /* 0x00021828981f7980 */ /* 0x000f28000c101900 */
[----:B------:R-:W4:Y:S04]  /*21c60*/  LD.E R33, desc[UR40][R152.64+0x21c] ;  /* 0x00021c2898217980 */ /* 0x000f28000c101900 */
[----:B------:R-:W4:Y:S04]  /*21c70*/  LD.E R35, desc[UR40][R152.64+0x220] ;  /* 0x0002202898237980 */ /* 0x000f28000c101900 */
[----:B--2---:R-:W2:Y:S04]  /*21c80*/  LD.E R37, desc[UR40][R152.64+0x224] ;  /* 0x0002242898257980 */ /* 0x004ea8000c101900 */
[----:B0-----:R-:W2:Y:S04]  /*21c90*/  LD.E R15, desc[UR40][R152.64+0x228] ;  /* 0x00022828980f7980 */ /* 0x001ea8000c101900 */
[----:B------:R-:W2:Y:S04]  /*21ca0*/  LD.E R39, desc[UR40][R152.64+0x22c] ;  /* 0x00022c2898277980 */ /* 0x000ea8000c101900 */
[----:B-1----:R-:W2:Y:S04]  /*21cb0*/  LD.E R21, desc[UR40][R152.64+0x230] ;  /* 0x0002302898157980 */ /* 0x002ea8000c101900 */
[----:B------:R-:W2:Y:S04]  /*21cc0*/  LD.E R41, desc[UR40][R152.64+0x234] ;  /* 0x0002342898297980 */ /* 0x000ea8000c101900 */
        /* <DEDUP_REMOVED lines=114> */
[----:B-----5:R-:W-:Y:S04]  /*223f0*/  ST.E desc[UR40][R152.64+0x210], R27 ;  /* 0x0002101b98007985 */ /* 0x020fe8000c101928 */
[----:B----4-:R-:W-:Y:S04]  /*22400*/  ST.E desc[UR40][R152.64+0x214], R29 ;  /* 0x0002141d98007985 */ /* 0x010fe8000c101928 */
        /* <DEDUP_REMOVED lines=1060> */
.L_x_6531:
[----:B------:R-:W-:Y:S05]  /*26650*/  BSYNC B0 ;  /* 0x0000000000007941 */ /* 0x000fea0003800000 */
.L_x_6530:
[----:B------:R-:W-:-:S04]  /*26660*/  UISETP.LT.AND UP0, UPT, URZ, UR45, UPT ;  /* 0x0000002d3f00728c */ /* 0x000fc8000bf01270 */
[----:B------:R-:W-:-:S06]  /*26670*/  USEL UR4, URZ, UR45, !UP0 ;  /* 0x0000002d3f047287 */ /* 0x000fcc000c000000 */
[C---:B------:R-:W-:Y:S01]  /*26680*/  ISETP.GT.AND P1, PT, R0.reuse, UR4, PT ;  /* 0x0000000400007c0c */ /* 0x040fe2000bf24270 */
[----:B------:R-:W-:-:S12]  /*26690*/  VIADD R0, R0, 0xffffffff ;  /* 0xffffffff00007836 */ /* 0x000fd80000000000 */
[----:B------:R-:W-:Y:S05]  /*266a0*/  @P1 BRA `(.L_x_6532) ;  /* 0xffffff5400741947 */ /* 0x000fea000383ffff */
.L_x_6499:
        /* <DEDUP_REMOVED lines=60> */
[----:B--2---:R-:W2:Y:S04]  /*26a70*/  LDL.64 R6, [R1+0x210] ;  /* 0x0002100001067983 */ /* 0x004ea80000100a00 */
[----:B------:R-:W5:Y:S04]  /*26a80*/  LDL.64 R136, [R1+0x3f0] ;  /* 0x0003f00001887983 */ /* 0x000f680000100a00 */
[----:B------:R-:W5:Y:S04]  /*26a90*/  LDL.64 R138, [R1+0x3f8] ;  /* 0x0003f800018a7983 */ /* 0x000f680000100a00 */
[----:B------:R-:W5:Y:S04]  /*26aa0*/  LDL.64 R8, [R1+0x220] ;  /* 0x0002200001087983 */ /* 0x000f680000100a00 */
[----:B------:R-:W5:Y:S04]  /*26ab0*/  LDL.64 R10, [R1+0x230] ;  /* 0x00023000010a7983 */ /* 0x000f680000100a00 */
[----:B------:R-:W5:Y:S04]  /*26ac0*/  LDL.64 R12, [R1+0x240] ;  /* 0x00024000010c7983 */ /* 0x000f680000100a00 */
[----:B------:R-:W5:Y:S04]  /*26ad0*/  LDL.64 R14, [R1+0x250] ;  /* 0x00025000010e7983 */ /* 0x000f680000100a00 */
[----:B------:R-:W5:Y:S04]  /*26ae0*/  LDL.64 R24, [R1+0x260] ;  /* 0x0002600001187983 */ /* 0x000f680000100a00 */
[----:B0-----:R-:W5:Y:S04]  /*26af0*/  LDL.64 R26, [R1+0x270] ;  /* 0x00027000011a7983 */ /* 0x001f680000100a00 */
        /* <DEDUP_REMOVED lines=54> */
[----:B------:R-:W5:Y:S04]  /*26e60*/  LDL R141, [R1+0x1f0] ;  /* 0x0001f000018d7983 */ /* 0x000f680000100800 */
[----:B------:R-:W5:Y:S01]  /*26e70*/  LDL R21, [R1+0x1f4] ;  /* 0x0001f40001157983 */ /* 0x000f620000100800 */
[----:B---3--:R-:W-:-:S05]  /*26e80*/  VIADD R142, R142, 0x1 ;  /* 0x000000018e8e7836 */ /* 0x008fca0000000000 */
[----:B------:R-:W-:-:S13]  /*26e90*/  ISETP.NE.AND P0, PT, R142, 0x2, PT ;  /* 0x000000028e00780c */ /* 0x000fda0003f05270 */
[----:B------:R-:W3:Y:S01]  /*26ea0*/  @!P0 LDL R140, [R1+0x1ec] ;  /* 0x0001ec00018c8983 */ /* 0x000ee20000100800 */
[-C--:B----4-:R-:W-:Y:S01]  /*26eb0*/  FMUL.FTZ R5, R5, R0.reuse ;  /* 0x0000000005057220 */ /* 0x090fe20000410000 */
[-C--:B------:R-:W-:Y:S01]  /*26ec0*/  FMUL.FTZ R4, R4, R0.reuse ;  /* 0x0000000004047220 */ /* 0x080fe20000410000 */
[-C--:B--2---:R-:W-:Y:S01]  /*26ed0*/  FMUL.FTZ R7, R7, R0.reuse ;  /* 0x0000000007077220 */ /* 0x084fe20000410000 */
[-C--:B------:R-:W-:Y:S01]  /*26ee0*/  FMUL.FTZ R6, R6, R0.reuse ;  /* 0x0000000006067220 */ /* 0x080fe20000410000 */
[-C--:B-----5:R-:W-:Y:S01]  /*26ef0*/  FMUL.FTZ R137, R137, R0.reuse ;  /* 0x0000000089897220 */ /* 0x0a0fe20000410000 */
        /* <DEDUP_REMOVED lines=197> */
.L_x_6417:
[----:B------:R-:W2:Y:S08]  /*27b50*/  S2UR UR4, SR_CgaCtaId ;  /* 0x00000000000479c3 */ /* 0x000eb00000008800 */
[----:B------:R-:W-:Y:S01]  /*27b60*/  BAR.SYNC.DEFER_BLOCKING 0x5, 0x180 ;  /* 0x0146000000007b1d */ /* 0x000fe20000010000 */
[----:B------:R-:W-:-:S04]  /*27b70*/  PRMT R0, R0, 0x9910, RZ ;  /* 0x0000991000007816 */ /* 0x000fc800000000ff */
[----:B------:R-:W-:Y:S01]  /*27b80*/  ISETP.NE.AND P0, PT, R0, RZ, PT ;  /* 0x000000ff0000720c */ /* 0x000fe20003f05270 */
[----:B------:R-:W-:Y:S01]  /*27b90*/  UMOV UR47, 0x400 ;  /* 0x00000400002f7882 */ /* 0x000fe20000000000 */
[----:B------:R-:W-:Y:S01]  /*27ba0*/  BSSY B0, `(.L_x_6533) ;  /* 0x00002db000007945 */ /* 0x000fe20003800000 */
[----:B--2---:R-:W-:-:S09]  /*27bb0*/  ULEA UR47, UR4, UR47, 0x18 ;  /* 0x0000002f042f7291 */ /* 0x004fd2000f8ec03f */
[----:B01----:R-:W0:Y:S02]  /*27bc0*/  LDS.128 R4, [UR47+0x388d0] ;  /* 0x0388d02fff047984 */ /* 0x003e240008000c00 */
[----:B0-----:R-:W-:Y:S02]  /*27bd0*/  R2UR UR5, R5 ;  /* 0x00000000050572ca */ /* 0x001fe400000e0000 */
[----:B------:R-:W-:Y:S02]  /*27be0*/  R2UR UR7, R6 ;  /* 0x00000000060772ca */ /* 0x000fe400000e0000 */
[----:B------:R-:W-:Y:S01]  /*27bf0*/  R2UR UR6, R7 ;  /* 0x00000000070672ca */ /* 0x000fe200000e0000 */
[----:B------:R-:W-:Y:S06]  /*27c00*/  BAR.ARV 0x4, 0x180 ;  /* 0x0106000000007b1d */ /* 0x000fec0000002000 */
[----:B------:R-:W-:Y:S08]  /*27c10*/  @!P0 BRA `(.L_x_6534) ;  /* 0x0000001c00b48947 */ /* 0x000ff00003800000 */
[----:B------:R-:W2:Y:S04]  /*27c20*/  LDL.128 R136, [R1+0x200] ;  /* 0x0002000001887983 */ /* 0x000ea80000100c00 */
[----:B------:R-:W3:Y:S04]  /*27c30*/  LDL.128 R128, [R1+0x220] ;  /* 0x0002200001807983 */ /* 0x000ee80000100c00 */
[----:B------:R-:W4:Y:S04]  /*27c40*/  LDL.128 R132, [R1+0x210] ;  /* 0x0002100001847983 */ /* 0x000f280000100c00 */
        /* <DEDUP_REMOVED lines=28> */
[----:B------:R-:W4:Y:S01]  /*27e10*/  LDL.128 R4, [R1+0x3f0] ;  /* 0x0003f00001047983 */ /* 0x000f220000100c00 */
[----:B------:R-:W-:Y:S01]  /*27e20*/  IADD3 R145, P1, R156, 0x20, RZ ;  /* 0x000000209c917810 */ /* 0x000fe20007f3e0ff */
[----:B------:R-:W-:-:S03]  /*27e30*/  ULDC.64 UR8, c[0x0][0xd00] ;  /* 0x0003400000087ab9 */ /* 0x000fc60000000a00 */
[----:B------:R-:W-:-:S04]  /*27e40*/  LOP3.LUT R144, R145, 0x380, RZ, 0xc0, !PT ;  /* 0x0000038091907812 */ /* 0x000fc800078ec0ff */
[----:B------:R-:W-:Y:S02]  /*27e50*/  SHF.R.U64 R144, R144, 0x3, RZ ;  /* 0x0000000390907819 */ /* 0x000fe400000012ff */
[----:B------:R-:W-:Y:S02]  /*27e60*/  IADD3 R147, P4, R156, 0x60, RZ ;  /* 0x000000609c937810 */ /* 0x000fe40007f9e0ff */
[----:B------:R-:W-:Y:S01]  /*27e70*/  LOP3.LUT R144, R144, R145, RZ, 0x3c, !PT ;  /* 0x0000009190907212 */ /* 0x000fe200078e3cff */
[----:B------:R-:W-:Y:S01]  /*27e80*/  IMAD.X R145, RZ, RZ, R157, P1 ;  /* 0x000000ffff917224 */ /* 0x000fe200008e069d */
[C---:B------:R-:W-:Y:S02]  /*27e90*/  IADD3 R175, P1, R156.reuse, 0x4000, RZ ;  /* 0x000040009caf7810 */ /* 0x040fe40007f3e0ff */
[----:B------:R-:W-:Y:S02]  /*27ea0*/  IADD3 R180, P3, R156, 0x2000, RZ ;  /* 0x000020009cb47810 */ /* 0x000fe40007f7e0ff */
[----:B------:R-:W-:-:S02]  /*27eb0*/  LOP3.LUT R146, R147, 0x380, RZ, 0xc0, !PT ;  /* 0x0000038093927812 */ /* 0x000fc400078ec0ff */
[----:B------:R-:W-:Y:S02]  /*27ec0*/  LOP3.LUT R174, R175, 0x380, RZ, 0xc0, !PT ;  /* 0x00000380afae7812 */ /* 0x000fe400078ec0ff */
[----:B------:R-:W-:Y:S02]  /*27ed0*/  LOP3.LUT R181, R180, 0x380, RZ, 0xc0, !PT ;  /* 0x00000380b4b57812 */ /* 0x000fe400078ec0ff */
        /* <DEDUP_REMOVED lines=8> */
[----:B------:R-:W-:Y:S01]  /*27f60*/  IMAD.X R181, RZ, RZ, R157, P3 ;  /* 0x000000ffffb57224 */ /* 0x000fe200018e069d */
[----:B------:R-:W-:-:S02]  /*27f70*/  IADD3 R141, P4, R156, 0x4040, RZ ;  /* 0x000040409c8d7810 */ /* 0x000fc40007f9e0ff */
[C---:B------:R-:W-:Y:S02]  /*27f80*/  IADD3 R149, P1, R156.reuse, 0x6060, RZ ;  /* 0x000060609c957810 */ /* 0x040fe40007f3e0ff */
[C---:B------:R-:W-:Y:S02]  /*27f90*/  IADD3 R171, P3, R156.reuse, 0x4060, RZ ;  /* 0x000040609cab7810 */ /* 0x040fe40007f7e0ff */
[C---:B------:R-:W-:Y:S02]  /*27fa0*/  IADD3 R183, P0, R156.reuse, 0x40, RZ ;  /* 0x000000409cb77810 */ /* 0x040fe40007f1e0ff */
[----:B------:R-:W-:Y:S02]  /*27fb0*/  LOP3.LUT R140, R141, 0x380, RZ, 0xc0, !PT ;  /* 0x000003808d8c7812 */ /* 0x000fe400078ec0ff */
[----:B------:R-:W-:Y:S02]  /*27fc0*/  LOP3.LUT R148, R149, 0x380, RZ, 0xc0, !PT ;  /* 0x0000038095947812 */ /* 0x000fe400078ec0ff */
[----:B------:R-:W-:-:S02]  /*27fd0*/  IADD3 R151, P6, R156, 0x2020, RZ ;  /* 0x000020209c977810 */ /* 0x000fc40007fde0ff */
[----:B------:R-:W-:Y:S02]  /*27fe0*/  LOP3.LUT R170, R171, 0x380, RZ, 0xc0, !PT ;  /* 0x00000380abaa7812 */ /* 0x000fe400078ec0ff */
[----:B------:R-:W-:Y:S02]  /*27ff0*/  LOP3.LUT R182, R183, 0x380, RZ, 0xc0, !PT ;  /* 0x00000380b7b67812 */ /* 0x000fe400078ec0ff */
[C---:B------:R-:W-:Y:S02]  /*28000*/  IADD3 R179, P5, R156.reuse, 0x2040, RZ ;  /* 0x000020409cb37810 */ /* 0x040fe40007fbe0ff */
[----:B------:R-:W-:Y:S02]  /*28010*/  IADD3 R177, P2, R156, 0x2060, RZ ;  /* 0x000020609cb17810 */ /* 0x000fe40007f5e0ff */
[----:B------:R-:W-:Y:S02]  /*28020*/  SHF.R.U64 R140, R140, 0x3, RZ ;  /* 0x000000038c8c7819 */ /* 0x000fe400000012ff */
[----:B------:R-:W-:-:S02]  /*28030*/  SHF.R.U64 R148, R148, 0x3, RZ ;  /* 0x0000000394947819 */ /* 0x000fc400000012ff */
[----:B------:R-:W-:Y:S02]  /*28040*/  LOP3.LUT R150, R151, 0x380, RZ, 0xc0, !PT ;  /* 0x0000038097967812 */ /* 0x000fe400078ec0ff */
[----:B------:R-:W-:Y:S02]  /*28050*/  SHF.R.U64 R170, R170, 0x3, RZ ;  /* 0x00000003aaaa7819 */ /* 0x000fe400000012ff */
[----:B------:R-:W-:Y:S02]  /*28060*/  SHF.R.U64 R182, R182, 0x3, RZ ;  /* 0x00000003b6b67819 */ /* 0x000fe400000012ff */
[----:B------:R-:W-:Y:S02]  /*28070*/  LOP3.LUT R178, R179, 0x380, RZ, 0xc0, !PT ;  /* 0x00000380b3b27812 */ /* 0x000fe400078ec0ff */
[----:B------:R-:W-:Y:S02]  /*28080*/  LOP3.LUT R176, R177, 0x380, RZ, 0xc0, !PT ;  /* 0x00000380b1b07812 */ /* 0x000fe400078ec0ff */
[----:B------:R-:W-:Y:S01]  /*28090*/  LOP3.LUT R140, R140, R141, RZ, 0x3c, !PT ;  /* 0x0000008d8c8c7212 */ /* 0x000fe200078e3cff */
[----:B------:R-:W-:Y:S01]  /*280a0*/  IMAD.X R141, RZ, RZ, R157, P4 ;  /* 0x000000ffff8d7224 */ /* 0x000fe200020e069d */
[----:B------:R-:W-:-:S02]  /*280b0*/  LOP3.LUT R148, R148, R149, RZ, 0x3c, !PT ;  /* 0x0000009594947212 */ /* 0x000fc400078e3cff */
[----:B------:R-:W-:Y:S02]  /*280c0*/  SHF.R.U64 R150, R150, 0x3, RZ ;  /* 0x0000000396967819 */ /* 0x000fe400000012ff */
[----:B------:R-:W-:Y:S01]  /*280d0*/  LOP3.LUT R170, R170, R171, RZ, 0x3c, !PT ;  /* 0x000000abaaaa7212 */ /* 0x000fe200078e3cff */
[--C-:B------:R-:W-:Y:S01]  /*280e0*/  IMAD.X R171, RZ, RZ, R157.reuse, P3 ;  /* 0x000000ffffab7224 */ /* 0x100fe200018e069d */
[----:B------:R-:W-:Y:S02]  /*280f0*/  LOP3.LUT R149, R156, 0x380, RZ, 0xc0, !PT ;  /* 0x000003809c957812 */ /* 0x000fe400078ec0ff */
[----:B------:R-:W-:Y:S01]  /*28100*/  LOP3.LUT R182, R182, R183, RZ, 0x3c, !PT ;  /* 0x000000b7b6b67212 */ /* 0x000fe200078e3cff */
[----:B------:R-:W-:Y:S01]  /*28110*/  IMAD.X R183, RZ, RZ, R157, P0 ;  /* 0x000000ffffb77224 */ /* 0x000fe200000e069d */
[----:B------:R-:W-:Y:S02]  /*28120*/  SHF.R.U64 R178, R178, 0x3, RZ ;  /* 0x00000003b2b27819 */ /* 0x000fe400000012ff */
[----:B------:R-:W-:-:S02]  /*28130*/  SHF.R.U64 R176, R176, 0x3, RZ ;  /* 0x00000003b0b07819 */ /* 0x000fc400000012ff */
[----:B------:R-:W-:Y:S02]  /*28140*/  IADD3 R173, P0, R156, 0x4020, RZ ;  /* 0x000040209cad7810 */ /* 0x000fe40007f1e0ff */
[----:B------:R-:W-:Y:S01]  /*28150*/  LOP3.LUT R150, R150, R151, RZ, 0x3c, !PT ;  /* 0x0000009796967212 */ /* 0x000fe200078e3cff */
[--C-:B------:R-:W-:Y:S01]  /*28160*/  IMAD.X R151, RZ, RZ, R157.reuse, P6 ;  /* 0x000000ffff977224 */ /* 0x100fe200030e069d */
[----:B------:R-:W-:Y:S02]  /*28170*/  SHF.R.U64 R149, R149, 0x3, RZ ;  /* 0x0000000395957819 */ /* 0x000fe400000012ff */
[----:B------:R-:W-:Y:S01]  /*28180*/  LOP3.LUT R178, R178, R179, RZ, 0x3c, !PT ;  /* 0x000000b3b2b27212 */ /* 0x000fe200078e3cff */
[--C-:B------:R-:W-:Y:S01]  /*28190*/  IMAD.X R179, RZ, RZ, R157.reuse, P5 ;  /* 0x000000ffffb37224 */ /* 0x100fe200028e069d */
[----:B------:R-:W-:Y:S02]  /*281a0*/  MOV R140, R140 ;  /* 0x0000008c008c7202 */ /* 0x000fe40000000f00 */
[----:B------:R-:W-:Y:S01]  /*281b0*/  LOP3.LUT R176, R176, R177, RZ, 0x3c, !PT ;  /* 0x000000b1b0b07212 */ /* 0x000fe200078e3cff */
[----:B------:R-:W-:Y:S01]  /*281c0*/  IMAD.X R177, RZ, RZ, R157, P2 ;  /* 0x000000ffffb17224 */ /* 0x000fe200010e069d */
[----:B------:R-:W-:-:S02]  /*281d0*/  IADD3 R143, P6, R156, 0x6000, RZ ;  /* 0x000060009c8f7810 */ /* 0x000fc40007fde0ff */
[----:B------:R-:W-:Y:S01]  /*281e0*/  MOV R141, R170 ;  /* 0x000000aa008d7202 */ /* 0x000fe20000000f00 */
[----:B------:R-:W-:Y:S01]  /*281f0*/  IMAD.MOV.U32 R171, RZ, RZ, R157 ;  /* 0x000000ffffab7224 */ /* 0x000fe200078e009d */
[----:B------:R-:W-:Y:S02]  /*28200*/  LOP3.LUT R172, R173, 0x380, RZ, 0xc0, !PT ;  /* 0x00000380adac7812 */ /* 0x000fe400078ec0ff */
[C---:B------:R-:W-:Y:S02]  /*28210*/  IADD3 R169, P5, R156.reuse, 0x6020, RZ ;  /* 0x000060209ca97810 */ /* 0x040fe40007fbe0ff */
[----:B------:R-:W-:Y:S02]  /*28220*/  IADD3 R155, P2, R156, 0x6040, RZ ;  /* 0x000060409c9b7810 */ /* 0x000fe40007f5e0ff */
[----:B------:R-:W-:Y:S02]  /*28230*/  LOP3.LUT R170, R149, R156, RZ, 0x3c, !PT ;  /* 0x0000009c95aa7212 */ /* 0x000fe400078e3cff */
[----:B------:R-:W-:-:S02]  /*28240*/  LOP3.LUT R142, R143, 0x380, RZ, 0xc0, !PT ;  /* 0x000003808f8e7812 */ /* 0x000fc400078ec0ff */
[----:B------:R-:W-:Y:S02]  /*28250*/  SHF.R.U64 R172, R172, 0x3, RZ ;  /* 0x00000003acac7819 */ /* 0x000fe400000012ff */
[----:B------:R-:W-:Y:S02]  /*28260*/  LOP3.LUT R168, R169, 0x380, RZ, 0xc0, !PT ;  /* 0x00000380a9a87812 */ /* 0x000fe400078ec0ff */
[----:B------:R-:W-:Y:S02]  /*28270*/  LOP3.LUT R154, R155, 0x380, RZ, 0xc0, !PT ;  /* 0x000003809b9a7812 */ /* 0x000fe400078ec0ff */
[----:B------:R-:W-:Y:S02]  /*28280*/  MOV R170, R170 ;  /* 0x000000aa00aa7202 */ /* 0x000fe40000000f00 */
[----:B------:R-:W-:Y:S02]  /*28290*/  MOV R199, R144 ;  /* 0x0000009000c77202 */ /* 0x000fe40000000f00 */
[----:B------:R-:W-:-:S02]  /*282a0*/  SHF.R.U64 R142, R142, 0x3, RZ ;  /* 0x000000038e8e7819 */ /* 0x000fc400000012ff */
[----:B------:R-:W-:Y:S02]  /*282b0*/  MOV R145, R182 ;  /* 0x000000b600917202 */ /* 0x000fe40000000f00 */
[----:B------:R-:W-:Y:S01]  /*282c0*/  LOP3.LUT R172, R172, R173, RZ, 0x3c, !PT ;  /* 0x000000adacac7212 */ /* 0x000fe200078e3cff */
[----:B------:R-:W-:Y:S01]  /*282d0*/  IMAD.X R173, RZ, RZ, R157, P0 ;  /* 0x000000ffffad7224 */ /* 0x000fe200000e069d */
[----:B------:R-:W-:Y:S02]  /*282e0*/  SHF.R.U64 R168, R168, 0x3, RZ ;  /* 0x00000003a8a87819 */ /* 0x000fe400000012ff */
[----:B------:R-:W-:Y:S02]  /*282f0*/  MOV R146, R146 ;  /* 0x0000009200927202 */ /* 0x000fe40000000f00 */
[----:B------:R-:W-:Y:S02]  /*28300*/  SHF.R.U64 R154, R154, 0x3, RZ ;  /* 0x000000039a9a7819 */ /* 0x000fe400000012ff */
[----:B------:R-:W-:-:S02]  /*28310*/  MOV R147, R180 ;  /* 0x000000b400937202 */ /* 0x000fc40000000f00 */
[----:B------:R-:W-:Y:S02]  /*28320*/  MOV R150, R150 ;  /* 0x0000009600967202 */ /* 0x000fe40000000f00 */
[----:B------:R-:W-:Y:S01]  /*28330*/  LOP3.LUT R142, R142, R143, RZ, 0x3c, !PT ;  /* 0x0000008f8e8e7212 */ /* 0x000fe200078e3cff */
[--C-:B------:R-:W-:Y:S01]  /*28340*/  IMAD.X R143, RZ, RZ, R157.reuse, P6 ;  /* 0x000000ffff8f7224 */ /* 0x100fe200030e069d */
[----:B------:R-:W-:Y:S01]  /*28350*/  MOV R151, R178 ;  /* 0x000000b200977202 */ /* 0x000fe20000000f00 */
[----:B------:R-:W-:Y:S01]  /*28360*/  UISETP.NE.U32.AND UP0, UPT, UR8, URZ, UPT ;  /* 0x0000003f0800728c */ /* 0x000fe2000bf05070 */
[----:B------:R-:W-:Y:S01]  /*28370*/  LOP3.LUT R168, R168, R169, RZ, 0x3c, !PT ;  /* 0x000000a9a8a87212 */ /* 0x000fe200078e3cff */
[--C-:B------:R-:W-:Y:S01]  /*28380*/  IMAD.X R169, RZ, RZ, R157.reuse, P5 ;  /* 0x000000ffffa97224 */ /* 0x100fe200028e069d */
[----:B------:R-:W-:Y:S02]  /*28390*/  MOV R0, R176 ;  /* 0x000000b000007202 */ /* 0x000fe40000000f00 */
[----:B------:R-:W-:Y:S01]  /*283a0*/  LOP3.LUT R154, R154, R155, RZ, 0x3c, !PT ;  /* 0x0000009b9a9a7212 */ /* 0x000fe200078e3cff */
[--C-:B------:R-:W-:Y:S01]  /*283b0*/  IMAD.X R155, RZ, RZ, R157.reuse, P2 ;  /* 0x000000ffff9b7224 */ /* 0x100fe200010e069d */
[----:B------:R-:W-:Y:S01]  /*283c0*/  MOV R3, R174 ;  /* 0x000000ae00037202 */ /* 0x000fe20000000f00 */
[----:B------:R-:W-:Y:S01]  /*283d0*/  IMAD.X R149, RZ, RZ, R157, P1 ;  /* 0x000000ffff957224 */ /* 0x000fe200008e069d */
[----:B------:R-:W-:Y:S01]  /*283e0*/  MOV R21, R172 ;  /* 0x000000ac00157202 */ /* 0x000fe20000000f00 */
[----:B------:R-:W-:Y:S01]  /*283f0*/  UISETP.NE.AND.EX UP0, UPT, UR9, URZ, UPT, UP0 ;  /* 0x0000003f0900728c */ /* 0x000fe2000bf05300 */
[----:B------:R-:W-:-:S02]  /*28400*/  MOV R142, R142 ;  /* 0x0000008e008e7202 */ /* 0x000fc40000000f00 */
[----:B------:R-:W-:Y:S01]  /*28410*/  MOV R143, R168 ;  /* 0x000000a8008f7202 */ /* 0x000fe20000000f00 */
[----:B------:R-:W-:Y:S01]  /*28420*/  ULDC.64 UR8, c[0x0][0xd00] ;  /* 0x0003400000087ab9 */ /* 0x000fe20000000a00 */
[----:B------:R-:W-:Y:S02]  /*28430*/  MOV R144, R154 ;  /* 0x0000009a00907202 */ /* 0x000fe40000000f00 */
[----:B--2---:R-:W-:Y:S02]  /*28440*/  F2FP.BF16.F32.PACK_AB R136, R137, R136 ;  /* 0x000000888988723e */ /* 0x004fe400000010ff */
[----:B------:R-:W-:Y:S02]  /*28450*/  F2FP.BF16.F32.PACK_AB R137, R139, R138 ;  /* 0x0000008a8b89723e */ /* 0x000fe400000010ff */
[----:B---3--:R-:W-:Y:S02]  /*28460*/  F2FP.BF16.F32.PACK_AB R128, R129, R128 ;  /* 0x000000808180723e */ /* 0x008fe400000010ff */
[----:B------:R-:W-:-:S02]  /*28470*/  F2FP.BF16.F32.PACK_AB R129, R131, R130 ;  /* 0x000000828381723e */ /* 0x000fc400000010ff */
[----:B----4-:R-:W-:Y:S02]  /*28480*/  F2FP.BF16.F32.PACK_AB R138, R133, R132 ;  /* 0x00000084858a723e */ /* 0x010fe400000010ff */
        /* <DEDUP_REMOVED lines=60> */
[----:B------:R0:W-:Y:S01]  /*28850*/  STSM.16.M88.4 [R21], R64 ;  /* 0x0000004015007844 */ /* 0x0001e20000000200 */
[----:B------:R-:W-:Y:S02]  /*28860*/  F2FP.BF16.F32.PACK_AB R25, R27, R26 ;  /* 0x0000001a1b19723e */ /* 0x000fe400000010ff */
[----:B------:R-:W-:Y:S02]  /*28870*/  F2FP.BF16.F32.PACK_AB R34, R29, R28 ;  /* 0x0000001c1d22723e */ /* 0x000fe400000010ff */
[----:B------:R-:W-:-:S02]  /*28880*/  F2FP.BF16.F32.PACK_AB R35, R31, R30 ;  /* 0x0000001e1f23723e */ /* 0x000fc400000010ff */
[----:B------:R-:W-:Y:S01]  /*28890*/  F2FP.BF16.F32.PACK_AB R8, R9, R8 ;  /* 0x000000080908723e */ /* 0x000fe200000010ff */
[----:B------:R1:W-:Y:S01]  /*288a0*/  STSM.16.M88.4 [R140], R56 ;  /* 0x000000388c007844 */ /* 0x0003e20000000200 */
[----:B------:R-:W-:Y:S01]  /*288b0*/  F2FP.BF16.F32.PACK_AB R9, R11, R10 ;  /* 0x0000000a0b09723e */ /* 0x000fe200000010ff */
[----:B------:R-:W-:Y:S01]  /*288c0*/  UIMAD.WIDE UR8, UR43, 0x4, UR8 ;  /* 0x000000042b0878a5 */ /* 0x000fe2000f8e0208 */
[----:B------:R-:W-:Y:S02]  /*288d0*/  F2FP.BF16.F32.PACK_AB R26, R13, R12 ;  /* 0x0000000c0d1a723e */ /* 0x000fe400000010ff */
[----:B------:R-:W-:Y:S01]  /*288e0*/  F2FP.BF16.F32.PACK_AB R27, R15, R14 ;  /* 0x0000000e0f1b723e */ /* 0x000fe200000010ff */
[----:B------:R1:W-:Y:S01]  /*288f0*/  STSM.16.M88.4 [R141], R48 ;  /* 0x000000308d007844 */ /* 0x0003e20000000200 */
[----:B------:R-:W-:Y:S02]  /*28900*/  MOV R148, R148 ;  /* 0x0000009400947202 */ /* 0x000fe40000000f00 */
[----:B------:R-:W-:-:S02]  /*28910*/  F2FP.BF16.F32.PACK_AB R10, R5, R4 ;  /* 0x00000004050a723e */ /* 0x000fc400000010ff */
[----:B------:R-:W-:Y:S01]  /*28920*/  F2FP.BF16.F32.PACK_AB R11, R7, R6 ;  /* 0x00000006070b723e */ /* 0x000fe200000010ff */
[----:B------:R1:W-:Y:S01]  /*28930*/  STSM.16.M88.4 [R142], R40 ;  /* 0x000000288e007844 */ /* 0x0003e20000000200 */
[----:B------:R-:W-:-:S03]  /*28940*/  IMAD.U32 R4, RZ, RZ, UR8 ;  /* 0x00000008ff047e24 */ /* 0x000fc6000f8e00ff */
[----:B------:R1:W-:Y:S01]  /*28950*/  STSM.16.M88.4 [R143], R32 ;  /* 0x000000208f007844 */ /* 0x0003e20000000200 */
[----:B------:R-:W-:Y:S01]  /*28960*/  IMAD.U32 R5, RZ, RZ, UR9 ;  /* 0x00000009ff057e24 */ /* 0x000fe2000f8e00ff */
[----:B------:R-:W-:Y:S02]  /*28970*/  ULDC.64 UR8, c[0x0][0xd08] ;  /* 0x0003420000087ab9 */ /* 0x000fe40000000a00 */
[----:B------:R1:W-:Y:S04]  /*28980*/  STSM.16.M88.4 [R144], R24 ;  /* 0x0000001890007844 */ /* 0x0003e80000000200 */
[----:B------:R1:W-:Y:S01]  /*28990*/  STSM.16.M88.4 [R148], R8 ;  /* 0x0000000894007844 */ /* 0x0003e20000000200 */
[----:B------:R-:W-:-:S04]  /*289a0*/  UISETP.NE.U32.AND UP1, UPT, UR8, URZ, UPT ;  /* 0x0000003f0800728c */ /* 0x000fc8000bf25070 */
[----:B------:R-:W-:Y:S01]  /*289b0*/  UISETP.NE.AND.EX UP1, UPT, UR9, URZ, UPT, UP1 ;  /* 0x0000003f0900728c */ /* 0x000fe2000bf25310 */
[----:B------:R-:W-:Y:S01]  /*289c0*/  BAR.SYNC.DEFER_BLOCKING 0x1, 0x100 ;  /* 0x0044000000007b1d */ /* 0x000fe20000010000 */
[----:B------:R-:W-:-:S04]  /*289d0*/  PLOP3.LUT P0, PT, PT, PT, UP0, 0x80, 0x0 ;  /* 0x000000000000781c */ /* 0x000fc80003f0f008 */
[----:B------:R-:W-:-:S05]  /*289e0*/  PLOP3.LUT P1, PT, PT, PT, UP1, 0x80, 0x0 ;  /* 0x000000000000781c */ /* 0x000fca0003f2f018 */
[----:B------:R-:W-:Y:S02]  /*289f0*/  @UP1 ULDC.64 UR8, c[0x0][0xd08] ;  /* 0x0003420000081ab9 */ /* 0x000fe40000000a00 */
[----:B------:R-:W-:Y:S01]  /*28a00*/  @UP1 UIMAD.WIDE UR8, UR43, 0x4, UR8 ;  /* 0x000000042b0818a5 */ /* 0x000fe2000f8e0208 */
[----:B------:R-:W-:Y:S02]  /*28a10*/  ULDC UR4, c[0x0][0xb88] ;  /* 0x0002e20000047ab9 */ /* 0x000fe40000000800 */
[----:B0-----:R-:W-:-:S03]  /*28a20*/  IMAD.U32 R21, RZ, RZ, UR4 ;  /* 0x00000004ff157e24 */ /* 0x001fc6000f8e00ff */
[----:B------:R-:W-:Y:S02]  /*28a30*/  IMAD.U32 R6, RZ, RZ, UR8 ;  /* 0x00000008ff067e24 */ /* 0x000fe4000f8e00ff */
[----:B------:R-:W-:Y:S01]  /*28a40*/  IMAD.U32 R7, RZ, RZ, UR9 ;  /* 0x00000009ff077e24 */ /* 0x000fe2000f8e00ff */
[----:B------:R-:W2:Y:S04]  /*28a50*/  @P0 LDG.E R0, desc[UR40][R4.64] ;  /* 0x0000002804000981 */ /* 0x000ea8000c1e1900 */
[----:B------:R1:W5:Y:S01]  /*28a60*/  @P1 LDG.E R21, desc[UR40][R6.64] ;  /* 0x0000002806151981 */ /* 0x000362000c1e1900 */
[----:B------:R-:W-:Y:S01]  /*28a70*/  UMOV UR4, URZ ;  /* 0x0000003f00047c82 */ /* 0x000fe20008000000 */
[----:B--2---:R-:W-:Y:S01]  /*28a80*/  @P0 R2UR UR4, R0 ;  /* 0x00000000000402ca */ /* 0x004fe200000e0000 */
[----:B-1----:R-:W-:-:S14]  /*28a90*/  @P1 BRA `(.L_x_6535) ;  /* 0x0000000000101947 */ /* 0x002fdc0003800000 */
[----:B------:R-:W-:Y:S05]  /*28aa0*/  @!P0 BRA `(.L_x_6535) ;  /* 0x00000000000c8947 */ /* 0x000fea0003800000 */
[----:B------:R-:W2:Y:S04]  /*28ab0*/  LDG.E R0, desc[UR40][R4.64] ;  /* 0x0000002804007981 */ /* 0x000ea8000c1e1900 */
[----:B-----5:R-:W2:Y:S02]  /*28ac0*/  LDG.E R21, desc[UR40][R4.64+0x4] ;  /* 0x0000042804157981 */ /* 0x020ea4000c1e1900 */
[----:B--2---:R-:W-:-:S07]  /*28ad0*/  IMAD.IADD R21, R21, 0x1, -R0 ;  /* 0x0000000115157824 */ /* 0x004fce00078e0a00 */
.L_x_6535:
[----:B------:R-:W0:Y:S01]  /*28ae0*/  SHFL.IDX PT, R0, R197, RZ, 0x1f ;  /* 0x00001fffc5007589 */ /* 0x000e2200000e0000 */
[C---:B------:R-:W-:Y:S01]  /*28af0*/  IADD3 R9, P1, R160.reuse, 0x1000, RZ ;  /* 0x00001000a0097810 */ /* 0x040fe20007f3e0ff */
[----:B------:R-:W-:Y:S01]  /*28b00*/  USHF.R.S32.HI UR8, URZ, 0x1f, UR43 ;  /* 0x0000001f3f087899 */ /* 0x000fe2000801142b */
[C---:B------:R-:W-:Y:S01]  /*28b10*/  IADD3 R13, P2, R160.reuse, 0x2000, RZ ;  /* 0x00002000a00d7810 */ /* 0x040fe20007f5e0ff */
[----:B------:R-:W-:Y:S01]  /*28b20*/  USHF.R.S32.HI UR14, URZ, 0x1f, UR4 ;  /* 0x0000001f3f0e7899 */ /* 0x000fe20008011404 */
[----:B------:R-:W-:Y:S01]  /*28b30*/  IADD3 R25, P3, R160, 0x3000, RZ ;  /* 0x00003000a0197810 */ /* 0x000fe20007f7e0ff */
[----:B------:R-:W-:Y:S01]  /*28b40*/  USHF.R.S32.HI UR15, URZ, 0x1f, UR39 ;  /* 0x0000001f3f0f7899 */ /* 0x000fe20008011427 */
[----:B------:R-:W-:Y:S01]  /*28b50*/  LOP3.LUT R8, R9, 0x380, RZ, 0xc0, !PT ;  /* 0x0000038009087812 */ /* 0x000fe200078ec0ff */
[----:B------:R-:W-:Y:S01]  /*28b60*/  USEL UR16, UR43, URZ, !UP0 ;  /* 0x0000003f2b107287 */ /* 0x000fe2000c000000 */
[----:B------:R-:W-:Y:S01]  /*28b70*/  LOP3.LUT R12, R13, 0x380, RZ, 0xc0, !PT ;  /* 0x000003800d0c7812 */ /* 0x000fe200078ec0ff */
[----:B------:R-:W-:Y:S01]  /*28b80*/  USEL UR17, UR8, URZ, !UP0 ;  /* 0x0000003f08117287 */ /* 0x000fe2000c000000 */
[----:B------:R-:W-:-:S02]  /*28b90*/  LOP3.LUT R24, R25, 0x380, RZ, 0xc0, !PT ;  /* 0x0000038019187812 */ /* 0x000fc400078ec0ff */
[----:B------:R-:W-:Y:S02]  /*28ba0*/  LOP3.LUT R7, R160, 0x380, RZ, 0xc0, !PT ;  /* 0x00000380a0077812 */ /* 0x000fe400078ec0ff */
[----:B------:R-:W-:Y:S02]  /*28bb0*/  SHF.R.U64 R8, R8, 0x3, RZ ;  /* 0x0000000308087819 */ /* 0x000fe400000012ff */
[----:B------:R-:W-:Y:S02]  /*28bc0*/  SHF.R.U64 R12, R12, 0x3, RZ ;  /* 0x000000030c0c7819 */ /* 0x000fe400000012ff */
[----:B------:R-:W-:Y:S02]  /*28bd0*/  SHF.R.U64 R24, R24, 0x3, RZ ;  /* 0x0000000318187819 */ /* 0x000fe400000012ff */
[----:B------:R-:W-:Y:S02]  /*28be0*/  SHF.R.U64 R7, R7, 0x3, RZ ;  /* 0x0000000307077819 */ /* 0x000fe400000012ff */
[----:B------:R-:W-:Y:S01]  /*28bf0*/  LOP3.LUT R8, R8, R9, RZ, 0x3c, !PT ;  /* 0x0000000908087212 */ /* 0x000fe200078e3cff */
[----:B------:R-:W-:Y:S01]  /*28c00*/  IMAD.X R9, RZ, RZ, R161, P1 ;  /* 0x000000ffff097224 */ /* 0x000fe200008e06a1 */
[----:B0-----:R-:W-:-:S02]  /*28c10*/  ISETP.NE.AND P0, PT, R0, RZ, PT ;  /* 0x000000ff0000720c */ /* 0x001fc40003f05270 */
[----:B------:R-:W-:Y:S01]  /*28c20*/  LOP3.LUT R12, R12, R13, RZ, 0x3c, !PT ;  /* 0x0000000d0c0c7212 */ /* 0x000fe200078e3cff */
[--C-:B------:R-:W-:Y:S01]  /*28c30*/  IMAD.X R13, RZ, RZ, R161.reuse, P2 ;  /* 0x000000ffff0d7224 */ /* 0x100fe200010e06a1 */
[----:B------:R-:W-:Y:S01]  /*28c40*/  LOP3.LUT R24, R24, R25, RZ, 0x3c, !PT ;  /* 0x0000001918187212 */ /* 0x000fe200078e3cff */
[--C-:B------:R-:W-:Y:S01]  /*28c50*/  IMAD.X R25, RZ, RZ, R161.reuse, P3 ;  /* 0x000000ffff197224 */ /* 0x100fe200018e06a1 */
[----:B------:R-:W-:Y:S01]  /*28c60*/  LOP3.LUT R6, R7, R160, RZ, 0x3c, !PT ;  /* 0x000000a007067212 */ /* 0x000fe200078e3cff */
[----:B------:R-:W-:-:S06]  /*28c70*/  IMAD.MOV.U32 R7, RZ, RZ, R161 ;  /* 0x000000ffff077224 */ /* 0x000fcc00078e00a1 */
[----:B------:R-:W-:Y:S05]  /*28c80*/  @P0 BRA `(.L_x_6536) ;  /* 0x0000000000cc0947 */ /* 0x000fea0003800000 */
[----:B------:R-:W0:Y:S01]  /*28c90*/  LDC R10, c[0x0][0xce8] ;  /* 0x00033a00ff0a7b82 */ /* 0x000e220000000800 */
[----:B------:R-:W-:Y:S01]  /*28ca0*/  IMAD.MOV R0, RZ, RZ, -R228 ;  /* 0x000000ffff007224 */ /* 0x000fe200078e0ae4 */
[----:B------:R-:W-:Y:S01]  /*28cb0*/  ULDC.64 UR12, c[0x0][0xc90] ;  /* 0x00032400000c7ab9 */ /* 0x000fe20000000a00 */
[----:B------:R-:W-:-:S03]  /*28cc0*/  IMAD.U32 R3, RZ, RZ, UR42 ;  /* 0x0000002aff037e24 */ /* 0x000fc6000f8e00ff */
[----:B------:R-:W-:Y:S01]  /*28cd0*/  ISETP.NE.AND P0, PT, R231, R0, PT ;  /* 0x00000000e700720c */ /* 0x000fe20003f05270 */
[----:B------:R-:W-:Y:S02]  /*28ce0*/  IMAD R28, R3, 0x40, R158 ;  /* 0x00000040031c7824 */ /* 0x000fe400078e029e */
[----:B0----5:R-:W-:-:S05]  /*28cf0*/  IMAD R27, R21, R10, RZ ;  /* 0x0000000a151b7224 */ /* 0x021fca00078e02ff */
[----:B------:R-:W-:-:S13]  /*28d00*/  ISETP.GE.OR P1, PT, R28, R27, P0 ;  /* 0x0000001b1c00720c */ /* 0x000fda0000726670 */
[----:B------:R-:W2:Y:S01]  /*28d10*/  @!P1 LDL R15, [R1+0x420] ;  /* 0x00042000010f9983 */ /* 0x000ea20000100800 */
[----:B------:R-:W-:Y:S01]  /*28d20*/  ISETP.NE.AND P2, PT, R10, 0x1, PT ;  /* 0x000000010a00780c */ /* 0x000fe20003f45270 */
[----:B------:R-:W-:Y:S01]  /*28d30*/  IMAD.U32 R4, RZ, RZ, UR42 ;  /* 0x0000002aff047e24 */ /* 0x000fe2000f8e00ff */
[----:B------:R-:W-:Y:S01]  /*28d40*/  UIMAD UR10, UR15, UR12, URZ ;  /* 0x0000000c0f0a72a4 */ /* 0x000fe2000f8e023f */
[----:B------:R-:W-:Y:S02]  /*28d50*/  UMOV UR8, UR4 ;  /* 0x0000000400087c82 */ /* 0x000fe40008000000 */
[----:B------:R-:W-:Y:S01]  /*28d60*/  IMAD R5, R4, 0x40, R235 ;  /* 0x0000004004057824 */ /* 0x000fe200078e02eb */
[----:B------:R-:W-:Y:S01]  /*28d70*/  UMOV UR9, UR14 ;  /* 0x0000000e00097c82 */ /* 0x000fe20008000000 */
[----:B------:R-:W-:Y:S02]  /*28d80*/  UIMAD UR10, UR39, UR13, UR10 ;  /* 0x0000000d270a72a4 */ /* 0x000fe4000f8e020a */
[----:B------:R-:W-:Y:S01]  /*28d90*/  UIMAD.WIDE.U32 UR8, UR39, UR12, UR8 ;  /* 0x0000000c270872a5 */ /* 0x000fe2000f8e0008 */
[----:B------:R-:W-:-:S02]  /*28da0*/  IMAD.MOV.U32 R4, RZ, RZ, R5 ;  /* 0x000000ffff047224 */ /* 0x000fc400078e0005 */
[----:B------:R-:W-:Y:S01]  /*28db0*/  ULDC.64 UR12, c[0x0][0xc98] ;  /* 0x00032600000c7ab9 */ /* 0x000fe20000000a00 */
[----:B------:R-:W0:Y:S01]  /*28dc0*/  @P2 LDC R0, c[0x0][0xcec] ;  /* 0x00033b00ff002b82 */ /* 0x000e220000000800 */
[----:B------:R-:W-:Y:S02]  /*28dd0*/  UIMAD UR11, UR17, UR12, URZ ;  /* 0x0000000c110b72a4 */ /* 0x000fe4000f8e023f */
[----:B------:R-:W-:Y:S02]  /*28de0*/  UIADD3 UR9, UR9, UR10, URZ ;  /* 0x0000000a09097290 */ /* 0x000fe4000fffe03f */
[----:B------:R-:W-:Y:S02]  /*28df0*/  UIMAD UR11, UR16, UR13, UR11 ;  /* 0x0000000d100b72a4 */ /* 0x000fe4000f8e020b */
[----:B------:R-:W-:Y:S01]  /*28e00*/  UIMAD.WIDE.U32 UR8, UR16, UR12, UR8 ;  /* 0x0000000c100872a5 */ /* 0x000fe2000f8e0008 */
[----:B------:R-:W1:Y:S01]  /*28e10*/  @P2 LDC R3, c[0x0][0xcf0] ;  /* 0x00033c00ff032b82 */ /* 0x000e620000000800 */
[----:B0-----:R-:W-:-:S05]  /*28e20*/  @P2 IMAD.HI.U32 R0, R5, R0, RZ ;  /* 0x0000000005002227 */ /* 0x001fca00078e00ff */
        /* <DEDUP_REMOVED lines=12> */
[----:B------:R-:W-:Y:S01]  /*28ef0*/  ULDC.64 UR8, c[0x0][0xc50] ;  /* 0x0003140000087ab9 */ /* 0x000fe20000000a00 */
[----:B------:R-:W-:Y:S01]  /*28f00*/  VIADD R0, R28, 0x8 ;  /* 0x000000081c007836 */ /* 0x000fe20000000000 */
[----:B------:R-:W-:Y:S01]  /*28f10*/  LEA R14, P2, R4, UR8, 0x2 ;  /* 0x00000008040e7c11 */ /* 0x000fe2000f8410ff */
[----:B------:R-:W-:-:S03]  /*28f20*/  IMAD.IADD R3, R5, 0x1, R3 ;  /* 0x0000000105037824 */ /* 0x000fc600078e0203 */
[----:B------:R-:W-:Y:S01]  /*28f30*/  ISETP.GE.OR P0, PT, R0, R27, P0 ;  /* 0x0000001b0000720c */ /* 0x000fe20000706670 */
[----:B------:R-:W-:Y:S01]  /*28f40*/  SHFL.IDX PT, R10, R14, RZ, 0x1c1f ;  /* 0x001c1fff0e0a7589 */ /* 0x000fe200000e0000 */
[----:B------:R-:W-:-:S05]  /*28f50*/  LEA.HI.X R26, R4, UR9, R3, 0x2, P2 ;  /* 0x00000009041a7c11 */ /* 0x000fca00090f1403 */
[----:B------:R-:W2:Y:S04]  /*28f60*/  SHFL.IDX PT, R11, R26, RZ, 0x1c1f ;  /* 0x001c1fff1a0b7589 */ /* 0x000ea800000e0000 */
[----:B--2---:R-:W-:Y:S04]  /*28f70*/  @!P1 ST.E desc[UR40][R10.64], R15 ;  /* 0x0000000f0a009985 */ /* 0x004fe8000c101928 */
[----:B------:R-:W2:Y:S04]  /*28f80*/  @!P0 LDL R3, [R1+0x424] ;  /* 0x0004240001038983 */ /* 0x000ea80000100800 */
[----:B------:R-:W-:Y:S04]  /*28f90*/  SHFL.IDX PT, R4, R14, 0x1, 0x1c1f ;  /* 0x003c1f000e047f89 */ /* 0x000fe800000e0000 */
[----:B------:R-:W2:Y:S04]  /*28fa0*/  SHFL.IDX PT, R5, R26, 0x1, 0x1c1f ;  /* 0x003c1f001a057f89 */ /* 0x000ea800000e0000 */
[----:B--2---:R0:W-:Y:S02]  /*28fb0*/  @!P0 ST.E desc[UR40][R4.64], R3 ;  /* 0x0000000304008985 */ /* 0x0041e4000c101928 */
.L_x_6536:
[----:B------:R-:W1:Y:S01]  /*28fc0*/  LDC R84, c[0x0][0xce8] ;  /* 0x00033a00ff547b82 */ /* 0x000e620000000800 */
[----:B------:R-:W-:Y:S01]  /*28fd0*/  ULDC UR18, c[0x0][0xbc8] ;  /* 0x0002f20000127ab9 */ /* 0x000fe20000000800 */
[----:B------:R-:W-:Y:S01]  /*28fe0*/  ULDC.64 UR12, c[0x0][0xba0] ;  /* 0x0002e800000c7ab9 */ /* 0x000fe20000000a00 */
[----:B------:R-:W-:Y:S01]  /*28ff0*/  ISETP.GE.AND P0, PT, R185, UR18, PT ;  /* 0x00000012b9007c0c */ /* 0x000fe2000bf06270 */
[----:B0-----:R-:W5:Y:S01]  /*29000*/  LD.E.128 R4, desc[UR40][R6.64] ;  /* 0x0000002806047980 */ /* 0x001f62000c101d00 */
        /* <DEDUP_REMOVED lines=8> */
[----:B------:R0:W5:Y:S01]  /*29090*/  LD.E.128 R28, desc[UR40][R222.64] ;  /* 0x00000028de1c7980 */ /* 0x000162000c101d00 */
[----:B-1----:R-:W-:-:S02]  /*290a0*/  ISETP.NE.AND P2, PT, R84, 0x1, PT ;  /* 0x000000015400780c */ /* 0x002fc40003f45270 */
[----:B------:R-:W-:Y:S01]  /*290b0*/  LOP3.LUT R0, R77, 0x2, R0, 0xe2, !PT ;  /* 0x000000024d007812 */ /* 0x000fe200078ee200 */
[----:B------:R0:W5:Y:S01]  /*290c0*/  LD.E.128 R32, desc[UR40][R220.64] ;  /* 0x00000028dc207980 */ /* 0x000162000c101d00 */
[----:B------:R-:W-:-:S03]  /*290d0*/  SEL R3, RZ, 0xffffffff, P0 ;  /* 0xffffffffff037807 */ /* 0x000fc60000000000 */
[----:B------:R0:W5:Y:S04]  /*290e0*/  LD.E.128 R36, desc[UR40][R218.64] ;  /* 0x00000028da247980 */ /* 0x000168000c101d00 */
[----:B------:R0:W5:Y:S02]  /*290f0*/  LD.E.128 R40, desc[UR40][R216.64] ;  /* 0x00000028d8287980 */ /* 0x000164000c101d00 */
[----:B------:R-:W1:Y:S01]  /*29100*/  @P2 LDC R77, c[0x0][0xcec] ;  /* 0x00033b00ff4d2b82 */ /* 0x000e620000000800 */
[----:B------:R-:W-:Y:S01]  /*29110*/  IMAD.SHL.U32 R3, R3, 0x4, RZ ;  /* 0x0000000403037824 */ /* 0x000fe200078e00ff */
[----:B------:R-:W-:Y:S01]  /*29120*/  UIMAD UR10, UR14, UR12, URZ ;  /* 0x0000000c0e0a72a4 */ /* 0x000fe2000f8e023f */
[----:B------:R-:W-:Y:S01]  /*29130*/  ISETP.GE.AND P0, PT, R167, UR18, PT ;  /* 0x00000012a7007c0c */ /* 0x000fe2000bf06270 */
[----:B------:R0:W5:Y:S04]  /*29140*/  LD.E.128 R44, desc[UR40][R214.64] ;  /* 0x00000028d62c7980 */ /* 0x000168000c101d00 */
        /* <DEDUP_REMOVED lines=10> */
[----:B------:R0:W5:Y:S01]  /*291f0*/  LD.E.128 R48, desc[UR40][R212.64] ;  /* 0x00000028d4307980 */ /* 0x000162000c101d00 */
[----:B------:R-:W-:Y:S01]  /*29200*/  UIMAD UR4, UR15, UR12, URZ ;  /* 0x0000000c0f0472a4 */ /* 0x000fe2000f8e023f */
[----:B------:R-:W-:Y:S01]  /*29210*/  IMAD R82, R81, 0x40, R0 ;  /* 0x0000004051527824 */ /* 0x000fe200078e0200 */
[----:B------:R-:W-:Y:S01]  /*29220*/  SEL R0, RZ, 0xffffffff, P0 ;  /* 0xffffffffff007807 */ /* 0x000fe20000000000 */
[----:B------:R-:W-:Y:S01]  /*29230*/  UIMAD.WIDE.U32 UR8, UR39, UR12, UR8 ;  /* 0x0000000c270872a5 */ /* 0x000fe2000f8e0008 */
[----:B------:R-:W-:Y:S01]  /*29240*/  IMAD.SHL.U32 R76, R76, 0x8, RZ ;  /* 0x000000084c4c7824 */ /* 0x000fe200078e00ff */
[----:B------:R-:W-:Y:S01]  /*29250*/  UIMAD UR4, UR39, UR13, UR4 ;  /* 0x0000000d270472a4 */ /* 0x000fe2000f8e0204 */
[----:B------:R0:W5:Y:S01]  /*29260*/  LD.E.128 R52, desc[UR40][R210.64] ;  /* 0x00000028d2347980 */ /* 0x000162000c101d00 */
[----:B------:R-:W-:Y:S01]  /*29270*/  IMAD.SHL.U32 R81, R0, 0x10, RZ ;  /* 0x0000001000517824 */ /* 0x000fe200078e00ff */
[----:B------:R-:W-:Y:S01]  /*29280*/  ULDC.64 UR10, c[0x0][0xbf0] ;  /* 0x0002fc00000a7ab9 */ /* 0x000fe20000000a00 */
[----:B-1----:R-:W-:Y:S01]  /*29290*/  @P2 IMAD.HI.U32 R0, R82, R77, RZ ;  /* 0x0000004d52002227 */ /* 0x002fe200078e00ff */
[----:B------:R-:W-:Y:S01]  /*292a0*/  UIADD3 UR9, UR9, UR4, URZ ;  /* 0x0000000409097290 */ /* 0x000fe2000fffe03f */
[----:B------:R-:W-:Y:S01]  /*292b0*/  LOP3.LUT R76, R76, 0x8, R3, 0xe2, !PT ;  /* 0x000000084c4c7812 */ /* 0x000fe200078ee203 */
[----:B------:R-:W-:Y:S01]  /*292c0*/  UIMAD UR4, UR17, UR10, URZ ;  /* 0x0000000a110472a4 */ /* 0x000fe2000f8e023f */
[----:B------:R-:W-:Y:S01]  /*292d0*/  IMAD.MOV.U32 R3, RZ, RZ, R82 ;  /* 0x000000ffff037224 */ /* 0x000fe200078e0052 */
[----:B------:R-:W-:Y:S01]  /*292e0*/  UIMAD.WIDE.U32 UR8, UR16, UR10, UR8 ;  /* 0x0000000a100872a5 */ /* 0x000fe2000f8e0008 */
[----:B--2---:R-:W-:Y:S01]  /*292f0*/  @P2 SHF.R.U32.HI R3, RZ, R79, R0 ;  /* 0x0000004fff032219 */ /* 0x004fe20000011600 */
[----:B------:R-:W-:Y:S01]  /*29300*/  UIMAD UR4, UR16, UR11, UR4 ;  /* 0x0000000b100472a4 */ /* 0x000fe2000f8e0204 */
[----:B------:R-:W-:Y:S01]  /*29310*/  LOP3.LUT R78, R81, 0x10, R76, 0xe2, !PT ;  /* 0x00000010514e7812 */ /* 0x000fe200078ee24c */
[----:B------:R0:W5:Y:S01]  /*29320*/  LD.E.128 R56, desc[UR40][R208.64] ;  /* 0x00000028d0387980 */ /* 0x000162000c101d00 */
[--C-:B------:R-:W-:Y:S01]  /*29330*/  SHF.R.S32.HI R79, RZ, 0x1f, R3.reuse ;  /* 0x0000001fff4f7819 */ /* 0x100fe20000011403 */
[----:B------:R-:W-:Y:S01]  /*29340*/  UIADD3 UR4, UR9, UR4, URZ ;  /* 0x0000000409047290 */ /* 0x000fe2000fffe03f */
[----:B------:R-:W-:Y:S01]  /*29350*/  ISETP.GE.AND P0, PT, R165, UR18, PT ;  /* 0x00000012a5007c0c */ /* 0x000fe2000bf06270 */
[----:B------:R-:W-:Y:S01]  /*29360*/  IMAD.U32 R76, RZ, RZ, UR8 ;  /* 0x00000008ff4c7e24 */ /* 0x000fe2000f8e00ff */
[----:B------:R0:W5:Y:S01]  /*29370*/  LD.E.128 R60, desc[UR40][R206.64] ;  /* 0x00000028ce3c7980 */ /* 0x000162000c101d00 */
[----:B------:R-:W-:Y:S01]  /*29380*/  IMAD.U32 R77, RZ, RZ, UR9 ;  /* 0x00000009ff4d7e24 */ /* 0x000fe2000f8e00ff */
[----:B------:R-:W-:Y:S01]  /*29390*/  ULDC.64 UR8, c[0x0][0xbe0] ;  /* 0x0002f80000087ab9 */ /* 0x000fe20000000a00 */
[----:B------:R-:W-:Y:S01]  /*293a0*/  IMAD.MOV R81, RZ, RZ, -R3 ;  /* 0x000000ffff517224 */ /* 0x000fe200078e0a03 */
[----:B------:R-:W-:Y:S01]  /*293b0*/  SEL R0, RZ, 0xffffffff, P0 ;  /* 0xffffffffff007807 */ /* 0x000fe20000000000 */
[----:B------:R-:W-:Y:S01]  /*293c0*/  IMAD R80, R79, UR8, RZ ;  /* 0x000000084f507c24 */ /* 0x000fe2000f8e02ff */
[----:B------:R0:W5:Y:S01]  /*293d0*/  LD.E.128 R64, desc[UR40][R204.64] ;  /* 0x00000028cc407980 */ /* 0x000162000c101d00 */
[----:B------:R-:W-:-:S02]  /*293e0*/  IMAD R79, R84, R81, R82 ;  /* 0x00000051544f7224 */ /* 0x000fc400078e0252 */
[----:B------:R-:W-:Y:S01]  /*293f0*/  IMAD.U32 R77, RZ, RZ, UR4 ;  /* 0x00000004ff4d7e24 */ /* 0x000fe2000f8e00ff */
[----:B------:R0:W5:Y:S01]  /*29400*/  LD.E.128 R68, desc[UR40][R202.64] ;  /* 0x00000028ca447980 */ /* 0x000162000c101d00 */
[----:B------:R-:W-:Y:S01]  /*29410*/  IMAD.SHL.U32 R83, R0, 0x20, RZ ;  /* 0x0000002000537824 */ /* 0x000fe200078e00ff */
[----:B------:R-:W-:Y:S02]  /*29420*/  SHF.R.S32.HI R0, RZ, 0x1f, R79 ;  /* 0x0000001fff007819 */ /* 0x000fe4000001144f */
[----:B------:R0:W5:Y:S01]  /*29430*/  LD.E.128 R72, desc[UR40][R200.64] ;  /* 0x00000028c8487980 */ /* 0x000162000c101d00 */
[----:B------:R-:W-:Y:S01]  /*29440*/  ISETP.GE.AND P0, PT, R187, UR18, PT ;  /* 0x00000012bb007c0c */ /* 0x000fe2000bf06270 */
[C---:B------:R-:W-:Y:S01]  /*29450*/  IMAD R81, R3.reuse, UR9, R80 ;  /* 0x0000000903517c24 */ /* 0x040fe2000f8e0250 */
[----:B------:R-:W-:Y:S01]  /*29460*/  UIADD3 UR4, UR47, 0x38820, URZ ;  /* 0x000388202f047890 */ /* 0x000fe2000fffe03f */
        /* <DEDUP_REMOVED lines=9> */
[----:B------:R-:W-:Y:S01]  /*29500*/  UPRMT UR4, URZ, 0x654, UR4 ;  /* 0x000006543f047896 */ /* 0x000fe20008000004 */
[----:B------:R-:W-:Y:S01]  /*29510*/  IMAD.U32 R87, RZ, RZ, UR42 ;  /* 0x0000002aff577e24 */ /* 0x000fe2000f8e00ff */
[----:B------:R-:W-:Y:S01]  /*29520*/  ISETP.GE.AND P0, PT, R186, UR18, PT ;  /* 0x00000012ba007c0c */ /* 0x000fe2000bf06270 */
[----:B------:R-:W-:Y:S01]  /*29530*/  IMAD.IADD R77, R77, 0x1, R81 ;  /* 0x000000014d4d7824 */ /* 0x000fe200078e0251 */
[----:B------:R-:W-:Y:S01]  /*29540*/  LOP3.LUT R78, R83, 0x20, R78, 0xe2, !PT ;  /* 0x00000020534e7812 */ /* 0x000fe200078ee24e */
[----:B------:R-:W-:Y:S01]  /*29550*/  IMAD R0, R0, UR8, RZ ;  /* 0x0000000800007c24 */ /* 0x000fe2000f8e02ff */
[----:B------:R-:W-:Y:S01]  /*29560*/  BSSY B1, `(.L_x_6537) ;  /* 0x0000031000017945 */ /* 0x000fe20003800000 */
[----:B-----5:R-:W-:Y:S01]  /*29570*/  IMAD R88, R21, R84, RZ ;  /* 0x0000005415587224 */ /* 0x020fe200078e02ff */
[----:B------:R-:W-:Y:S01]  /*29580*/  LOP3.LUT R3, R78, R3, RZ, 0xfc, !PT ;  /* 0x000000034e037212 */ /* 0x000fe200078efcff */
        /* <DEDUP_REMOVED lines=19> */
[CC--:B------:R-:W-:Y:S02]  /*296c0*/  @!P1 LEA R78, P4, R185.reuse, R86.reuse, 0x1 ;  /* 0x00000056b94e9211 */ /* 0x0c0fe400078808ff */
[-C--:B--2---:R-:W-:Y:S02]  /*296d0*/  @!P0 LEA.HI.X R77, R164, R85.reuse, R196, 0x1, P2 ;  /* 0x00000055a44d8211 */ /* 0x084fe400010f0cc4 */
[----:B------:R-:W-:Y:S02]  /*296e0*/  @!P1 LEA.HI.X R79, R185, R85, R195, 0x1, P4 ;  /* 0x00000055b94f9211 */ /* 0x000fe400020f0cc3 */
[----:B------:R-:W-:Y:S01]  /*296f0*/  ISETP.GE.AND P2, PT, R166, UR18, PT ;  /* 0x00000012a6007c0c */ /* 0x000fe2000bf46270 */
[----:B------:R1:W-:Y:S01]  /*29700*/  @!P0 ST.E.128 desc[UR40][R76.64], R4 ;  /* 0x000000044c008985 */ /* 0x0003e2000c101d28 */
        /* <DEDUP_REMOVED lines=22> */
.L_x_6538:
[----:B------:R-:W-:Y:S05]  /*29870*/  BSYNC B1 ;  /* 0x0000000000017941 */ /* 0x000fea0003800000 */
.L_x_6537:
[----:B---3--:R-:W-:Y:S01]  /*29880*/  VIADD R4, R87, 0x20 ;  /* 0x0000002057047836 */ /* 0x008fe20000000000 */
[----:B0-----:R-:W0:Y:S04]  /*29890*/  SHFL.IDX PT, R21, R21, 0x1, 0x181f ;  /* 0x00381f0015157f89 */ /* 0x001e2800000e0000 */
[----:B------:R-:W-:Y:S01]  /*298a0*/  ISETP.GE.AND P0, PT, R4, R88, PT ;  /* 0x000000580400720c */ /* 0x000fe20003f06270 */
[----:B------:R-:W3:-:S12]  /*298b0*/  SHFL.IDX PT, R84, R84, 0x1, 0x181f ;  /* 0x00381f0054547f89 */ /* 0x000ed800000e0000 */
[----:B------:R-:W-:Y:S05]  /*298c0*/  @P0 BRA `(.L_x_6539) ;  /* 0x0000001000200947 */ /* 0x000fea0003800000 */
[----:B------:R-:W-:Y:S02]  /*298d0*/  ISETP.GE.AND P1, PT, R164, UR18, PT ;  /* 0x00000012a4007c0c */ /* 0x000fe4000bf26270 */
[----:B------:R-:W-:Y:S02]  /*298e0*/  ISETP.GE.AND P5, PT, R185, UR18, PT ;  /* 0x00000012b9007c0c */ /* 0x000fe4000bfa6270 */
[----:B------:R-:W-:Y:S02]  /*298f0*/  ISETP.GE.AND P3, PT, R184, UR18, PT ;  /* 0x00000012b8007c0c */ /* 0x000fe4000bf66270 */
[----:B------:R-:W-:-:S07]  /*29900*/  ISETP.GE.AND P2, PT, R167, UR18, PT ;  /* 0x00000012a7007c0c */ /* 0x000fce000bf46270 */
[CC--:B---3--:R-:W-:Y:S02]  /*29910*/  @!P1 LEA R4, P0, R164.reuse, R84.reuse, 0x1 ;  /* 0x00000054a4049211 */ /* 0x0c8fe400078008ff */
[----:B------:R-:W-:Y:S02]  /*29920*/  @!P5 LEA R6, P4, R185, R84, 0x1 ;  /* 0x00000054b906d211 */ /* 0x000fe400078808ff */
[-C--:B0-----:R-:W-:Y:S02]  /*29930*/  @!P1 LEA.HI.X R5, R164, R21.reuse, R196, 0x1, P0 ;  /* 0x00000015a4059211 */ /* 0x081fe400000f0cc4 */
[----:B------:R-:W-:Y:S02]  /*29940*/  ISETP.GE.AND P0, PT, R165, UR18, PT ;  /* 0x00000012a5007c0c */ /* 0x000fe4000bf06270 */
[----:B------:R-:W-:Y:S01]  /*29950*/  @!P5 LEA.HI.X R7, R185, R21, R195, 0x1, P4 ;  /* 0x00000015b907d211 */ /* 0x000fe200020f0cc3 */
[----:B------:R0:W-:Y:S01]  /*29960*/  @!P1 ST.E.128 desc[UR40][R4.64], R8 ;  /* 0x0000000804009985 */ /* 0x0001e2000c101d28 */
[----:B------:R-:W-:-:S02]  /*29970*/  ISETP.GE.AND P1, PT, R166, UR18, PT ;  /* 0x00000012a6007c0c */ /* 0x000fc4000bf26270 */
[----:B------:R-:W-:Y:S01]  /*29980*/  LOP3.LUT P4, RZ, R3, 0x40, RZ, 0xc0, !PT ;  /* 0x0000004003ff7812 */ /* 0x000fe2000788c0ff */
[----:B------:R3:W-:Y:S01]  /*29990*/  @!P5 ST.E.128 desc[UR40][R6.64], R24 ;  /* 0x000000180600d985 */ /* 0x0007e2000c101d28 */
[CC--:B------:R-:W-:Y:S02]  /*299a0*/  @!P3 LEA R12, P6, R184.reuse, R84.reuse, 0x1 ;  /* 0x00000054b80cb211 */ /* 0x0c0fe400078c08ff */
[C---:B------:R-:W-:Y:S02]  /*299b0*/  @!P2 LEA R14, P5, R167.reuse, R84, 0x1 ;  /* 0x00000054a70ea211 */ /* 0x040fe400078a08ff */
[-C--:B------:R-:W-:Y:S02]  /*299c0*/  @!P3 LEA.HI.X R13, R184, R21.reuse, R194, 0x1, P6 ;  /* 0x00000015b80db211 */ /* 0x080fe400030f0cc2 */
[----:B------:R-:W-:-:S03]  /*299d0*/  @!P2 LEA.HI.X R15, R167, R21, R193, 0x1, P5 ;  /* 0x00000015a70fa211 */ /* 0x000fc600028f0cc1 */
[----:B------:R3:W-:Y:S01]  /*299e0*/  @!P3 ST.E.128 desc[UR40][R12.64], R32 ;  /* 0x000000200c00b985 */ /* 0x0007e2000c101d28 */
        /* <DEDUP_REMOVED lines=16> */
.L_x_6534:
        /* <DEDUP_REMOVED lines=13> */
[----:B------:R-:W2:Y:S01]  /*29bc0*/  @P1 LDG.E R3, desc[UR40][R4.64] ;  /* 0x0000002804031981 */ /* 0x000ea2000c1e1900 */
        /* <DEDUP_REMOVED lines=10> */
[----:B--2---:R-:W-:Y:S01]  /*29c70*/  @P1 R2UR UR4, R3 ;  /* 0x00000000030412ca */ /* 0x004fe200000e0000 */
[----:B01----:R-:W-:-:S14]  /*29c80*/  @P2 BRA `(.L_x_6540) ;  /* 0x0000000000102947 */ /* 0x003fdc0003800000 */
[----:B------:R-:W-:Y:S05]  /*29c90*/  @!P1 BRA `(.L_x_6540) ;  /* 0x00000000000c9947 */ /* 0x000fea0003800000 */
[----:B------:R-:W2:Y:S04]  /*29ca0*/  LDG.E R3, desc[UR40][R4.64] ;  /* 0x0000002804037981 */ /* 0x000ea8000c1e1900 */
[----:B-----5:R-:W2:Y:S02]  /*29cb0*/  LDG.E R0, desc[UR40][R4.64+0x4] ;  /* 0x0000042804007981 */ /* 0x020ea4000c1e1900 */
[----:B--2---:R-:W-:-:S07]  /*29cc0*/  IMAD.IADD R0, R0, 0x1, -R3 ;  /* 0x0000000100007824 */ /* 0x004fce00078e0a03 */
.L_x_6540:
        /* <DEDUP_REMOVED lines=48> */
.L_x_6542:
[----:B------:R-:W-:Y:S05]  /*29fd0*/  BSYNC B1 ;  /* 0x0000000000017941 */ /* 0x000fea0003800000 */
.L_x_6541:
        /* <DEDUP_REMOVED lines=62> */
[----:B------:R-:W-:Y:S02]  /*2a3c0*/  IMAD.U32 R9, RZ, RZ, UR42 ;  /* 0x0000002aff097e24 */ /* 0x000fe4000f8e00ff */
[----:B------:R-:W-:Y:S02]  /*2a3d0*/  IMAD R0, R3, UR8, RZ ;  /* 0x0000000803007c24 */ /* 0x000fe4000f8e02ff */
[----:B------:R-:W-:Y:S02]  /*2a3e0*/  IMAD R26, R9, 0x40, R188 ;  /* 0x00000040091a7824 */ /* 0x000fe400078e02bc */
[C---:B------:R-:W-:Y:S02]  /*2a3f0*/  IMAD R3, R7.reuse, UR9, R0 ;  /* 0x0000000907037c24 */ /* 0x040fe4000f8e0200 */
        /* <DEDUP_REMOVED lines=19> */
[CC--:B-1----:R-:W-:Y:S02]  /*2a530*/  @!P2 LEA R4, P0, R164.reuse, R14.reuse, 0x1 ;  /* 0x0000000ea404a211 */ /* 0x0c2fe400078008ff */
[C---:B------:R-:W-:Y:S02]  /*2a540*/  @!P4 LEA R6, P1, R185.reuse, R14, 0x1 ;  /* 0x0000000eb906c211 */ /* 0x040fe400078208ff */
[-C--:B--2---:R-:W-:Y:S02]  /*2a550*/  @!P2 LEA.HI.X R5, R164, R0.reuse, R196, 0x1, P0 ;  /* 0x00000000a405a211 */ /* 0x084fe400000f0cc4 */
[----:B------:R-:W-:Y:S02]  /*2a560*/  @!P4 LEA.HI.X R7, R185, R0, R195, 0x1, P1 ;  /* 0x00000000b907c211 */ /* 0x000fe400008f0cc3 */
[----:B------:R-:W-:Y:S01]  /*2a570*/  ISETP.GE.AND P1, PT, R165, UR15, PT ;  /* 0x0000000fa5007c0c */ /* 0x000fe2000bf26270 */
[----:B------:R1:W-:Y:S01]  /*2a580*/  @!P2 ST.E.128 desc[UR40][R4.64], RZ ;  /* 0x000000ff0400a985 */ /* 0x0003e2000c101d28 */
[----:B------:R-:W-:-:S02]  /*2a590*/  ISETP.GE.AND P2, PT, R166, UR15, PT ;  /* 0x0000000fa6007c0c */ /* 0x000fc4000bf46270 */
[----:B------:R-:W-:Y:S01]  /*2a5a0*/  LOP3.LUT P0, RZ, R24, 0x40, RZ, 0xc0, !PT ;  /* 0x0000004018ff7812 */ /* 0x000fe2000780c0ff */
[----:B------:R2:W-:Y:S01]  /*2a5b0*/  @!P4 ST.E.128 desc[UR40][R6.64], RZ ;  /* 0x000000ff0600c985 */ /* 0x0005e2000c101d28 */
[CC--:B------:R-:W-:Y:S02]  /*2a5c0*/  @!P5 LEA R8, P4, R184.reuse, R14.reuse, 0x1 ;  /* 0x0000000eb808d211 */ /* 0x0c0fe400078808ff */
        /* <DEDUP_REMOVED lines=18> */
.L_x_6544:
[----:B------:R-:W-:Y:S05]  /*2a6f0*/  BSYNC B1 ;  /* 0x0000000000017941 */ /* 0x000fea0003800000 */
.L_x_6543:
[----:B--2---:R-:W-:Y:S01]  /*2a700*/  VIADD R0, R26, 0x20 ;  /* 0x000000201a007836 */ /* 0x004fe20000000000 */
[----:B0-----:R-:W0:Y:S04]  /*2a710*/  SHFL.IDX PT, R3, R3, 0x1, 0x181f ;  /* 0x00381f0003037f89 */ /* 0x001e2800000e0000 */
[----:B------:R-:W-:Y:S01]  /*2a720*/  ISETP.GE.AND P0, PT, R0, R27, PT ;  /* 0x0000001b0000720c */ /* 0x000fe20003f06270 */
[----:B------:R-:W2:-:S12]  /*2a730*/  SHFL.IDX PT, R21, R21, 0x1, 0x181f ;  /* 0x00381f0015157f89 */ /* 0x000e9800000e0000 */
[----:B------:R-:W-:Y:S05]  /*2a740*/  @P0 BRA `(.L_x_6539) ;  /* 0x0000000000800947 */ /* 0x000fea0003800000 */
[----:B------:R-:W-:Y:S02]  /*2a750*/  ISETP.GE.AND P5, PT, R164, UR15, PT ;  /* 0x0000000fa4007c0c */ /* 0x000fe4000bfa6270 */
[----:B------:R-:W-:Y:S02]  /*2a760*/  ISETP.GE.AND P4, PT, R185, UR15, PT ;  /* 0x0000000fb9007c0c */ /* 0x000fe4000bf86270 */
[----:B------:R-:W-:Y:S02]  /*2a770*/  ISETP.GE.AND P1, PT, R184, UR15, PT ;  /* 0x0000000fb8007c0c */ /* 0x000fe4000bf26270 */
[----:B------:R-:W-:-:S07]  /*2a780*/  ISETP.GE.AND P3, PT, R167, UR15, PT ;  /* 0x0000000fa7007c0c */ /* 0x000fce000bf66270 */
[CC--:B--23--:R-:W-:Y:S02]  /*2a790*/  @!P5 LEA R4, P0, R164.reuse, R21.reuse, 0x1 ;  /* 0x00000015a404d211 */ /* 0x0ccfe400078008ff */
[C---:B------:R-:W-:Y:S02]  /*2a7a0*/  @!P4 LEA R6, P2, R185.reuse, R21, 0x1 ;  /* 0x00000015b906c211 */ /* 0x040fe400078408ff */
[-C--:B0-----:R-:W-:Y:S02]  /*2a7b0*/  @!P5 LEA.HI.X R5, R164, R3.reuse, R196, 0x1, P0 ;  /* 0x00000003a405d211 */ /* 0x081fe400000f0cc4 */
        /* <DEDUP_REMOVED lines=13> */
[----:B------:R-:W-:Y:S02]  /*2a890*/  @!P2 LEA.HI.X R13, R166, R3, R192, 0x1, P1 ;  /* 0x00000003a60da211 */ /* 0x000fe400008f0cc0 */
[-C--:B0-----:R-:W-:Y:S01]  /*2a8a0*/  @!P4 LEA R4, P5, R165, R21.reuse, 0x1 ;  /* 0x00000015a504c211 */ /* 0x081fe200078a08ff */
[----:B------:R4:W-:Y:S01]  /*2a8b0*/  @!P3 ST.E.128 desc[UR40][R10.64], RZ ;  /* 0x000000ff0a00b985 */ /* 0x0009e2000c101d28 */
[-C--:B-1----:R-:W-:Y:S02]  /*2a8c0*/  @P0 LEA R14, P3, R187, R21.reuse, 0x1 ;  /* 0x00000015bb0e0211 */ /* 0x082fe400078608ff */
[----:B--2---:R-:W-:Y:S01]  /*2a8d0*/  @P6 LEA R6, P1, R186, R21, 0x1 ;  /* 0x00000015ba066211 */ /* 0x004fe200078208ff */
[----:B------:R4:W-:Y:S01]  /*2a8e0*/  @!P2 ST.E.128 desc[UR40][R12.64], RZ ;  /* 0x000000ff0c00a985 */ /* 0x0009e2000c101d28 */
[----:B------:R-:W-:-:S02]  /*2a8f0*/  @!P4 LEA.HI.X R5, R165, R3, R191, 0x1, P5 ;  /* 0x00000003a505c211 */ /* 0x000fc400028f0cbf */
[-C--:B------:R-:W-:Y:S02]  /*2a900*/  @P0 LEA.HI.X R15, R187, R3.reuse, R190, 0x1, P3 ;  /* 0x00000003bb0f0211 */ /* 0x080fe400018f0cbe */
[----:B------:R-:W-:Y:S01]  /*2a910*/  @P6 LEA.HI.X R7, R186, R3, R189, 0x1, P1 ;  /* 0x00000003ba076211 */ /* 0x000fe200008f0cbd */
[----:B------:R4:W-:Y:S04]  /*2a920*/  @!P4 ST.E.128 desc[UR40][R4.64], RZ ;  /* 0x000000ff0400c985 */ /* 0x0009e8000c101d28 */
[----:B------:R4:W-:Y:S04]  /*2a930*/  @P0 ST.E.128 desc[UR40][R14.64], RZ ;  /* 0x000000ff0e000985 */ /* 0x0009e8000c101d28 */
[----:B------:R4:W-:Y:S02]  /*2a940*/  @P6 ST.E.128 desc[UR40][R6.64], RZ ;  /* 0x000000ff06006985 */ /* 0x0009e4000c101d28 */
.L_x_6539:
[----:B------:R-:W-:Y:S05]  /*2a950*/  BSYNC B0 ;  /* 0x0000000000007941 */ /* 0x000fea0003800000 */
.L_x_6533:
[----:B------:R-:W-:Y:S02]  /*2a960*/  ULDC UR4, c[0x0][0xd3c] ;  /* 0x00034f0000047ab9 */ /* 0x000fe40000000800 */
[----:B------:R-:W-:-:S06]  /*2a970*/  UISETP.GE.AND UP0, UPT, UR6, UR4, UPT ;  /* 0x000000040600728c */ /* 0x000fcc000bf06270 */
[----:B------:R-:W-:-:S13]  /*2a980*/  PLOP3.LUT P0, PT, PT, PT, UP0, 0x80, 0x0 ;  /* 0x000000000000781c */ /* 0x000fda0003f0f008 */
[----:B------:R-:W-:Y:S05]  /*2a990*/  @!P0 BRA `(.L_x_6545) ;  /* 0xfffffd6800ac8947 */ /* 0x000fea000383ffff */
[----:B------:R-:W-:Y:S05]  /*2a9a0*/  EXIT ;  /* 0x000000000000794d */ /* 0x000fea0003800000 */
.L_x_6405:
        /* <DEDUP_REMOVED lines=18> */
.L_x_6546:
[----:B------:R-:W1:Y:S01]  /*2aad0*/  S2R R0, SR_TID.X ;  /* 0x0000000000007919 */ /* 0x000e620000002100 */
[----:B------:R-:W-:Y:S01]  /*2aae0*/  ULDC UR4, c[0x0][0xd3c] ;  /* 0x00034f0000047ab9 */ /* 0x000fe20000000800 */
[----:B------:R-:W2:Y:S01]  /*2aaf0*/  S2UR UR6, SR_CTAID.X ;  /* 0x00000000000679c3 */ /* 0x000ea20000002500 */
[----:B------:R-:W-:Y:S01]  /*2ab00*/  ULDC UR5, c[0x0][0xd38] ;  /* 0x00034e0000057ab9 */ /* 0x000fe20000000800 */
[----:B-1----:R-:W-:-:S04]  /*2ab10*/  LOP3.LUT R0, R0, 0x1f, RZ, 0xc0, !PT ;  /* 0x0000001f00007812 */ /* 0x002fc800078ec0ff */
[----:B------:R-:W-:-:S04]  /*2ab20*/  ISETP.NE.AND P0, PT, R0, 0x1f, PT ;  /* 0x0000001f0000780c */ /* 0x000fc80003f05270 */
[----:B------:R-:W-:-:S13]  /*2ab30*/  ISETP.GE.OR P1, PT, R0, UR4, !P0 ;  /* 0x0000000400007c0c */ /* 0x000fda000c726670 */
[----:B0-----:R-:W0:Y:S02]  /*2ab40*/  @!P1 LDC.64 R2, c[0x0][0xd80] ;  /* 0x00036000ff029b82 */ /* 0x001e240000000a00 */
[----:B0-----:R-:W-:-:S05]  /*2ab50*/  @!P1 IMAD.WIDE.U32 R2, R0, 0x4, R2 ;  /* 0x0000000400029825 */ /* 0x001fca00078e0002 */
[----:B------:R-:W3:Y:S01]  /*2ab60*/  @!P1 LDG.E R4, desc[UR40][R2.64] ;  /* 0x0000002802049981 */ /* 0x000ee2000c1e1900 */
[C---:B------:R-:W-:Y:S01]  /*2ab70*/  ISETP.NE.AND P1, PT, R0.reuse, RZ, PT ;  /* 0x000000ff0000720c */ /* 0x040fe20003f25270 */
[----:B------:R-:W-:Y:S01]  /*2ab80*/  UMOV UR4, URZ ;  /* 0x0000003f00047c82 */ /* 0x000fe20008000000 */
[C---:B------:R-:W-:Y:S01]  /*2ab90*/  ISETP.GE.U32.AND P2, PT, R0.reuse, 0x2, PT ;  /* 0x000000020000780c */ /* 0x040fe20003f46070 */
[----:B------:R-:W-:Y:S01]  /*2aba0*/  IMAD.MOV.U32 R16, RZ, RZ, RZ ;  /* 0x000000ffff107224 */ /* 0x000fe200078e00ff */
[C---:B------:R-:W-:Y:S02]  /*2abb0*/  ISETP.GE.U32.AND P3, PT, R0.reuse, 0x4, PT ;  /* 0x000000040000780c */ /* 0x040fe40003f66070 */
[C---:B------:R-:W-:Y:S02]  /*2abc0*/  ISETP.GE.U32.AND P4, PT, R0.reuse, 0x8, PT ;  /* 0x000000080000780c */ /* 0x040fe40003f86070 */
[----:B------:R-:W-:Y:S01]  /*2abd0*/  ISETP.GE.U32.AND P5, PT, R0, 0x10, PT ;  /* 0x000000100000780c */ /* 0x000fe20003fa6070 */
[----:B---3--:R-:W0:Y:S02]  /*2abe0*/  SHFL.UP PT, R5, R4, 0x1, RZ ;  /* 0x0420000004057989 */ /* 0x008e2400000e00ff */
        /* <DEDUP_REMOVED lines=17> */
[----:B--2---:R-:W-:-:S13]  /*2ad00*/  ISETP.GT.AND P6, PT, R6, UR6, PT ;  /* 0x0000000606007c0c */ /* 0x004fda000bfc4270 */
[----:B------:R-:W-:Y:S05]  /*2ad10*/  @P6 BRA `(.L_x_6548) ;  /* 0x00000000009c6947 */ /* 0x000fea0003800000 */
[----:B------:R-:W0:Y:S01]  /*2ad20*/  LDC R5, c[0x0][0xd3c] ;  /* 0x00034f00ff057b82 */ /* 0x000e220000000800 */
[----:B------:R-:W-:Y:S01]  /*2ad30*/  IMAD.MOV.U32 R6, RZ, RZ, R3 ;  /* 0x000000ffff067224 */ /* 0x000fe200078e0003 */
[----:B------:R-:W-:Y:S01]  /*2ad40*/  UMOV UR4, URZ ;  /* 0x0000003f00047c82 */ /* 0x000fe20008000000 */
[----:B------:R-:W-:Y:S01]  /*2ad50*/  ULDC UR7, c[0x0][0xd3c] ;  /* 0x00034f0000077ab9 */ /* 0x000fe20000000800 */
[----:B------:R-:W-:-:S05]  /*2ad60*/  ULDC UR5, c[0x0][0xd38] ;  /* 0x00034e0000057ab9 */ /* 0x000fca0000000800 */
.L_x_6552:
        /* <DEDUP_REMOVED lines=12> */
.L_x_6551:
[----:B------:R-:W-:Y:S05]  /*2ae30*/  BSYNC B0 ;  /* 0x0000000000007941 */ /* 0x000fea0003800000 */
.L_x_6550:
        /* <DEDUP_REMOVED lines=21> */
.L_x_6548:
        /* <DEDUP_REMOVED lines=20> */
.L_x_6553:
[--C-:B-12---:R-:W-:Y:S02]  /*2b0d0*/  IMAD.MOV R5, RZ, RZ, -R3.reuse ;  /* 0x000000ffff057224 */ /* 0x106fe400078e0a03 */
[----:B---3--:R-:W-:Y:S01]  /*2b0e0*/  IMAD R16, R16, UR5, R6 ;  /* 0x0000000510107c24 */ /* 0x008fe2000f8e0206 */
[----:B------:R-:W-:Y:S01]  /*2b0f0*/  IABS R6, R8 ;  /* 0x0000000800067213 */ /* 0x000fe20000000000 */
        /* <DEDUP_REMOVED lines=22> */
[----:B------:R-:W-:-:S04]  /*2b260*/  VIADDMNMX R9, R10, UR5, R9, PT ;  /* 0x000000050a097c46 */ /* 0x000fc8000b800109 */
[-C--:B------:R-:W-:Y:S02]  /*2b270*/  IABS R7, R9.reuse ;  /* 0x0000000900077213 */ /* 0x080fe40000000000 */
[----:B------:R-:W-:Y:S02]  /*2b280*/  IABS R8, R9 ;  /* 0x0000000900087213 */ /* 0x000fe40000000000 */
[----:B------:R-:W1:Y:S03]  /*2b290*/  I2F.RP R10, R7 ;  /* 0x00000007000a7306 */ /* 0x000e660000209400 */
[----:B------:R-:W-:-:S05]  /*2b2a0*/  IMAD.MOV R8, RZ, RZ, -R8 ;  /* 0x000000ffff087224 */ /* 0x000fca00078e0a08 */
        /* <DEDUP_REMOVED lines=26> */
.L_x_6549:
[----:B------:R-:W-:Y:S02]  /*2b450*/  IMAD.MOV.U32 R17, RZ, RZ, RZ ;  /* 0x000000ffff117224 */ /* 0x000fe400078e00ff */
[----:B------:R-:W-:Y:S02]  /*2b460*/  IMAD.U32 R16, RZ, RZ, UR6 ;  /* 0x00000006ff107e24 */ /* 0x000fe4000f8e00ff */
[----:B------:R-:W-:-:S07]  /*2b470*/  IMAD.MOV.U32 R18, RZ, RZ, RZ ;  /* 0x000000ffff127224 */ /* 0x000fce00078e00ff */
.L_x_6554:
[----:B------:R-:W-:-:S13]  /*2b480*/  ISETP.NE.AND P0, PT, R0, RZ, PT ;  /* 0x000000ff0000720c */ /* 0x000fda0003f05270 */
[----:B------:R-:W1:Y:S01]  /*2b490*/  @!P0 S2R R3, SR_CgaCtaId ;  /* 0x0000000000038919 */ /* 0x000e620000008800 */
[----:B------:R-:W-:-:S04]  /*2b4a0*/  @!P0 MOV R0, 0x400 ;  /* 0x0000040000008802 */ /* 0x000fc80000000f00 */
[----:B-1----:R-:W-:-:S05]  /*2b4b0*/  @!P0 LEA R0, R3, R0, 0x18 ;  /* 0x0000000003008211 */ /* 0x002fca00078ec0ff */
[----:B------:R2:W-:Y:S01]  /*2b4c0*/  @!P0 STS.128 [R0+0x388d0], R16 ;  /* 0x0388d01000008388 */ /* 0x0005e20000000c00 */
[----:B------:R-:W-:Y:S06]  /*2b4d0*/  BAR.ARV 0x5, 0x180 ;  /* 0x0146000000007b1d */ /* 0x000fec0000002000 */
.L_x_6547:
        /* <DEDUP_REMOVED lines=11> */
[----:B------:R-:W-:Y:S01]  /*2b590*/  STL [R1+0x4a0], RZ ;  /* 0x0004a0ff01007387 */ /* 0x000fe20000100800 */
[----:B------:R-:W-:Y:S01]  /*2b5a0*/  ULDC UR36, c[0x0][0xc] ;  /* 0x0000030000247ab9 */ /* 0x000fe20000000800 */
[----:B------:R-:W-:Y:S02]  /*2b5b0*/  ULDC.64 UR38, c[0x0][0x198] ;  /* 0x0000660000267ab9 */ /* 0x000fe40000000a00 */
[----:B------:R-:W-:Y:S01]  /*2b5c0*/  STL [R1+0x448], RZ ;  /* 0x000448ff01007387 */ /* 0x000fe20000100800 */
        /* <DEDUP_REMOVED lines=16> */
[----:B------:R2:W-:Y:S01]  /*2b6d0*/  STL [R1+0x454], R2 ;  /* 0x0004540201007387 */ /* 0x0005e20000100800 */
[C---:B0-----:R-:W-:Y:S02]  /*2b6e0*/  LOP3.LUT R4, R0.reuse, 0x40, RZ, 0xfc, !PT ;  /* 0x0000004000047812 */ /* 0x041fe400078efcff */
[C---:B------:R-:W-:Y:S02]  /*2b6f0*/  LOP3.LUT R4, R0.reuse, 0x100, RZ, 0xfc, !PT ;  /* 0x0000010000047812 */ /* 0x040fe400078efcff */
[C---:B-1----:R-:W-:Y:S02]  /*2b700*/  LOP3.LUT R3, R0.reuse, 0x80, RZ, 0xfc, !PT ;  /* 0x0000008000037812 */ /* 0x042fe400078efcff */
[----:B------:R-:W-:-:S02]  /*2b710*/  LOP3.LUT R3, R0, 0x140, RZ, 0xfc, !PT ;  /* 0x0000014000037812 */ /* 0x000fc400078efcff */
[C---:B--2---:R-:W-:Y:S02]  /*2b720*/  LOP3.LUT R2, R0.reuse, 0xc0, RZ, 0xfc, !PT ;  /* 0x000000c000027812 */ /* 0x044fe400078efcff */
[C---:B------:R-:W-:Y:S02]  /*2b730*/  LOP3.LUT R2, R0.reuse, 0x180, RZ, 0xfc, !PT ;  /* 0x0000018000027812 */ /* 0x040fe400078efcff */
[----:B------:R-:W-:-:S07]  /*2b740*/  LOP3.LUT R0, R0, 0x1c0, RZ, 0xfc, !PT ;  /* 0x000001c000007812 */ /* 0x000fce00078efcff */
.L_x_6687:
[----:B------:R-:W-:Y:S05]  /*2b750*/  YIELD ;  /* 0x0000000000007946 */ /* 0x000fea0003800000 */
[----:B------:R-:W-:Y:S01]  /*2b760*/  ULDC.64 UR4, c[0x0][0xb20] ;  /* 0x0002c80000047ab9 */ /* 0x000fe20000000a00 */
[----:B---3--:R-:W-:Y:S01]  /*2b770*/  IMAD.MOV.U32 R0, RZ, RZ, RZ ;  /* 0x000000ffff007224 */ /* 0x008fe200078e00ff */
[----:B------:R-:W-:Y:S01]  /*2b780*/  ISETP.NE.U32.AND P0, PT, RZ, UR4, PT ;  /* 0x00000004ff007c0c */ /* 0x000fe2000bf05070 */
[----:B0-----:R-:W0:Y:S01]  /*2b790*/  LDC.64 R4, c[0x0][0xaf8] ;  /* 0x0002be00ff047b82 */ /* 0x001e220000000a00 */
[----:B-1----:R-:W-:Y:S01]  /*2b7a0*/  CS2R R8, SRZ ;  /* 0x0000000000087805 */ /* 0x002fe2000001ff00 */
[----:B------:R-:W-:Y:S01]  /*2b7b0*/  ULDC.64 UR6, c[0x0][0xb00] ;  /* 0x0002c00000067ab9 */ /* 0x000fe20000000a00 */
[----:B------:R-:W-:Y:S01]  /*2b7c0*/  ISETP.NE.AND.EX P0, PT, RZ, UR5, PT, P0 ;  /* 0x00000005ff007c0c */ /* 0x000fe2000bf05300 */
[----:B------:R-:W-:-:S12]  /*2b7d0*/  ULDC.64 UR4, c[0x0][0xb10] ;  /* 0x0002c40000047ab9 */ /* 0x000fd80000000a00 */
        /* <DEDUP_REMOVED lines=12> */
[----:B--2---:R-:W1:Y:S08]  /*2b8a0*/  @P2 LDC.64 R6, c[0x0][0xb10] ;  /* 0x0002c400ff062b82 */ /* 0x004e700000000a00 */
        /* <DEDUP_REMOVED lines=23> */
.L_x_6556:
        /* <DEDUP_REMOVED lines=10> */
.L_x_6557:
[----:B------:R-:W-:Y:S05]  /*2bac0*/  @!P1 BRA `(.L_x_6558) ;  /* 0x00000000000c9947 */ /* 0x000fea0003800000 */
[----:B------:R-:W2:Y:S04]  /*2bad0*/  LDG.E R6, desc[UR40][R2.64] ;  /* 0x0000002802067981 */ /* 0x000ea8000c1e1900 */
[----:B------:R-:W2:Y:S02]  /*2bae0*/  LDG.E R2, desc[UR40][R2.64+0x4] ;  /* 0x0000042802027981 */ /* 0x000ea4000c1e1900 */
[----:B--2---:R-:W-:-:S07]  /*2baf0*/  IMAD.IADD R6, R2, 0x1, -R6 ;  /* 0x0000000102067824 */ /* 0x004fce00078e0a06 */
.L_x_6558:
        /* <DEDUP_REMOVED lines=28> */
.L_x_6561:
[----:B------:R-:W-:-:S13]  /*2bcc0*/  ISETP.NE.AND P0, PT, R3, 0x1, PT ;  /* 0x000000010300780c */ /* 0x000fda0003f05270 */
[----:B------:R-:W2:Y:S02]  /*2bcd0*/  @P0 LDC.64 R4, c[0x0][0xae0] ;  /* 0x0002b800ff040b82 */ /* 0x000ea40000000a00 */
[----:B--2---:R-:W-:-:S05]  /*2bce0*/  @P0 IMAD.HI.U32 R4, R7, R4, RZ ;  /* 0x0000000407040227 */ /* 0x004fca00078e00ff */
[----:B------:R-:W-:-:S07]  /*2bcf0*/  @P0 SHF.R.U32.HI R7, RZ, R5, R4 ;  /* 0x00000005ff070219 */ /* 0x000fce0000011604 */
.L_x_6562:
[----:B------:R-:W-:Y:S05]  /*2bd00*/  BSYNC B0 ;  /* 0x0000000000007941 */ /* 0x000fea0003800000 */
.L_x_6560:
[----:B------:R-:W-:-:S05]  /*2bd10*/  IMAD R7, R7, R3, R3 ;  /* 0x0000000307077224 */ /* 0x000fca00078e0203 */
[----:B------:R-:W-:-:S07]  /*2bd20*/  VIMNMX R2, R2, R7, PT ;  /* 0x0000000702027248 */ /* 0x000fce0003fe0100 */
.L_x_6559:
        /* <DEDUP_REMOVED lines=29> */
.L_x_6565:
[----:B------:R-:W-:-:S13]  /*2bf00*/  ISETP.NE.AND P0, PT, R3, 0x1, PT ;  /* 0x000000010300780c */ /* 0x000fda0003f05270 */
[----:B------:R-:W3:Y:S02]  /*2bf10*/  @P0 LDC.64 R4, c[0x0][0xae0] ;  /* 0x0002b800ff040b82 */ /* 0x000ee40000000a00 */
[----:B---3--:R-:W-:-:S05]  /*2bf20*/  @P0 IMAD.HI.U32 R4, R2, R4, RZ ;  /* 0x0000000402040227 */ /* 0x008fca00078e00ff */
[----:B------:R-:W-:-:S07]  /*2bf30*/  @P0 SHF.R.U32.HI R2, RZ, R5, R4 ;  /* 0x00000005ff020219 */ /* 0x000fce0000011604 */
.L_x_6566:
[----:B------:R-:W-:Y:S05]  /*2bf40*/  BSYNC B0 ;  /* 0x0000000000007941 */ /* 0x000fea0003800000 */
.L_x_6564:
[----:B------:R-:W-:-:S05]  /*2bf50*/  IMAD R2, R2, R3, RZ ;  /* 0x0000000302027224 */ /* 0x000fca00078e02ff */
[----:B------:R-:W-:-:S07]  /*2bf60*/  VIMNMX R0, R0, R2, !PT ;  /* 0x0000000200007248 */ /* 0x000fce0007fe0100 */
.L_x_6563:
        /* <DEDUP_REMOVED lines=18> */
[----:B----4-:R-:W3:Y:S04]  /*2c090*/  @P0 ATOMG.E.ADD.STRONG.GPU PT, R2, desc[UR40][R2.64], R4 ;  /* 0x00000004020209a8 */ /* 0x010ee800081ee1e8 */
[----:B---3--:R3:W4:Y:S02]  /*2c0a0*/  SHFL.IDX PT, R2, R2, R0, 0x1f ;  /* 0x00001f0002027589 */ /* 0x00872400000e0000 */
[----:B---3--:R-:W3:Y:S02]  /*2c0b0*/  S2R R0, SR_LTMASK ;  /* 0x0000000000007919 */ /* 0x008ee40000003900 */
[----:B---3--:R-:W-:-:S06]  /*2c0c0*/  LOP3.LUT R0, R0, UR4, RZ, 0xc0, !PT ;  /* 0x0000000400007c12 */ /* 0x008fcc000f8ec0ff */
[----:B------:R-:W4:Y:S02]  /*2c0d0*/  POPC R0, R0 ;  /* 0x0000000000007309 */ /* 0x000f240000000000 */
[----:B----4-:R-:W-:Y:S01]  /*2c0e0*/  IADD3 R16, R2, UR36, R0 ;  /* 0x0000002402107c10 */ /* 0x010fe2000fffe000 */
[----:B------:R-:W-:Y:S06]  /*2c0f0*/  BRA `(.L_x_6569) ;  /* 0x0000005800fc7947 */ /* 0x000fec0003800000 */
.L_x_6568:
        /* <DEDUP_REMOVED lines=21> */
.L_x_6571:
[----:B------:R-:W-:Y:S05]  /*2c250*/  BSYNC B6 ;  /* 0x0000000000067941 */ /* 0x000fea0003800000 */
.L_x_6570:
        /* <DEDUP_REMOVED lines=20> */
.L_x_6574:
        /* <DEDUP_REMOVED lines=15> */
.L_x_6573:
[----:B------:R-:W-:Y:S05]  /*2c490*/  BSYNC B6 ;  /* 0x0000000000067941 */ /* 0x000fea0003800000 */
.L_x_6572:
        /* <DEDUP_REMOVED lines=23> */
.L_x_6702:
        /* <DEDUP_REMOVED lines=11> */
.L_x_6705:
        /* <DEDUP_REMOVED lines=24> */
.L_x_6578:
[----:B--2---:R-:W2:Y:S04]  /*2c840*/  LDL R7, [R1+0x440] ;  /* 0x0004400001077983 */ /* 0x004ea80000100800 */
[----:B----4-:R-:W2:Y:S04]  /*2c850*/  LDL R0, [R1+0x448] ;  /* 0x0004480001007983 */ /* 0x010ea80000100800 */
[----:B---3--:R-:W3:Y:S01]  /*2c860*/  LDL R2, [R1+0x454] ;  /* 0x0004540001027983 */ /* 0x008ee20000100800 */
[----:B--2---:R-:W-:Y:S01]  /*2c870*/  IMAD R0, R0, 0x8, R7 ;  /* 0x0000000800007824 */ /* 0x004fe200078e0207 */
[----:B---3--:R-:W-:-:S04]  /*2c880*/  SHF.L.U32 R2, R2, 0x1f, RZ ;  /* 0x0000001f02027819 */ /* 0x008fc800000006ff */
[----:B------:R-:W2:Y:S02]  /*2c890*/  SYNCS.PHASECHK.TRANS64.TRYWAIT P0, [R0+URZ+0x38840], R2 ;  /* 0x03884002000075a7 */ /* 0x000ea4000800017f */
[----:B--2---:R-:W-:Y:S05]  /*2c8a0*/  @!P0 BRA `(.L_x_6579) ;  /* 0x0000006800048947 */ /* 0x004fea0003800000 */
.L_x_6706:
        /* <DEDUP_REMOVED lines=11> */
.L_x_6580:
[----:B------:R-:W3:Y:S04]  /*2c960*/  LDL R5, [R1+0x440] ;  /* 0x0004400001057983 */ /* 0x000ee80000100800 */
        /* <DEDUP_REMOVED lines=25> */
.L_x_6576:
[----:B----4-:R-:W4:Y:S04]  /*2cb00*/  LDL R0, [R1+0x440] ;  /* 0x0004400001007983 */ /* 0x010f280000100800 */
[----:B---3--:R-:W3:Y:S01]  /*2cb10*/  LDL R2, [R1+0x46c] ;  /* 0x00046c0001027983 */ /* 0x008ee20000100800 */
[----:B------:R-:W-:Y:S05]  /*2cb20*/  WARPSYNC.ALL ;  /* 0x0000000000007948 */ /* 0x000fea0003800000 */
[----:B------:R-:W-:Y:S01]  /*2cb30*/  ULDC.64 UR4, c[0x0][0xaf8] ;  /* 0x0002be0000047ab9 */ /* 0x000fe20000000a00 */
[----:B------:R-:W-:Y:S01]  /*2cb40*/  BSSY B6, `(.L_x_6581) ;  /* 0x0000020000067945 */ /* 0x000fe20003800000 */
[----:B------:R-:W-:Y:S01]  /*2cb50*/  BAR.SYNC.DEFER_BLOCKING 0x8, 0x100 ;  /* 0x0204000000007b1d */ /* 0x000fe20000010000 */
[----:B------:R-:W-:-:S04]  /*2cb60*/  ISETP.NE.U32.AND P0, PT, RZ, UR4, PT ;  /* 0x00000004ff007c0c */ /* 0x000fc8000bf05070 */
[----:B------:R-:W-:Y:S01]  /*2cb70*/  ISETP.NE.AND.EX P0, PT, RZ, UR5, PT, P0 ;  /* 0x00000005ff007c0c */ /* 0x000fe2000bf05300 */
[----:B----4-:R-:W-:Y:S01]  /*2cb80*/  VIADD R0, R0, 0x20400 ;  /* 0x0002040000007836 */ /* 0x010fe20000000000 */
[----:B---3--:R-:W-:-:S04]  /*2cb90*/  SHF.R.S32.HI R3, RZ, 0x1f, R2 ;  /* 0x0000001fff037819 */ /* 0x008fc80000011402 */
[----:B------:R-:W-:Y:S02]  /*2cba0*/  LOP3.LUT P1, RZ, R0, 0x3ff, RZ, 0xc0, !PT ;  /* 0x000003ff00ff7812 */ /* 0x000fe4000782c0ff */
[----:B------:R-:W-:Y:S01]  /*2cbb0*/  SHF.R.S32.HI R0, RZ, 0x1f, R19 ;  /* 0x0000001fff007819 */ /* 0x000fe20000011413 */
[----:B------:R-:W-:Y:S01]  /*2cbc0*/  STL [R1+0x488], R3 ;  /* 0x0004880301007387 */ /* 0x000fe20000100800 */
[----:B------:R-:W-:Y:S02]  /*2cbd0*/  SHF.R.S32.HI R2, RZ, 0x1f, R18 ;  /* 0x0000001fff027819 */ /* 0x000fe40000011412 */
[----:B------:R-:W-:-:S03]  /*2cbe0*/  SEL R0, R0, RZ, !P0 ;  /* 0x000000ff00007207 */ /* 0x000fc60004000000 */
[----:B------:R-:W-:Y:S04]  /*2cbf0*/  STL [R1+0x490], R2 ;  /* 0x0004900201007387 */ /* 0x000fe80000100800 */
[----:B------:R3:W-:Y:S02]  /*2cc00*/  STL [R1+0x494], R0 ;  /* 0x0004940001007387 */ /* 0x0007e40000100800 */
[----:B---3--:R-:W-:-:S05]  /*2cc10*/  SEL R0, R19, RZ, !P0 ;  /* 0x000000ff13007207 */ /* 0x008fca0004000000 */
[----:B------:R3:W-:Y:S01]  /*2cc20*/  STL [R1+0x47c], R0 ;  /* 0x00047c0001007387 */ /* 0x0007e20000100800 */
[----:B------:R-:W-:Y:S05]  /*2cc30*/  @!P1 BRA `(.L_x_6582) ;  /* 0x0000000000409947 */ /* 0x000fea0003800000 */
[----:B------:R-:W-:Y:S01]  /*2cc40*/  MOV R2, 0x0 ;  /* 0x0000000000027802 */ /* 0x000fe20000000f00 */
[----:B------:R-:W-:Y:S01]  /*2cc50*/  ULDC.64 UR4, c[0x4][0x118] ;  /* 0x0100460000047ab9 */ /* 0x000fe20000000a00 */
[----:B------:R-:W-:Y:S01]  /*2cc60*/  ULDC.64 UR6, c[0x4][0x120] ;  /* 0x0100480000067ab9 */ /* 0x000fe20000000a00 */
[----:B------:R-:W-:Y:S01]  /*2cc70*/  ULDC.64 UR8, c[0x4][0x58] ;  /* 0x0100160000087ab9 */ /* 0x000fe20000000a00 */
[----:B------:R-:W-:Y:S02]  /*2cc80*/  IMAD.U32 R4, RZ, RZ, UR4 ;  /* 0x00000004ff047e24 */ /* 0x000fe4000f8e00ff */
[----:B------:R-:W4:Y:S01]  /*2cc90*/  LDC.64 R2, c[0x4][R2] ;  /* 0x0100000002027b82 */ /* 0x000f220000000a00 */
        /* <DEDUP_REMOVED lines=9> */
[----:B01-34-:R-:W-:Y:S05]  /*2cd30*/  CALL.ABS.NOINC R2 ;  /* 0x0000000002007343 */ /* 0x01bfea0003c00000 */
.L_x_6582:
[----:B------:R-:W-:Y:S05]  /*2cd40*/  BSYNC B6 ;  /* 0x0000000000067941 */ /* 0x000fea0003800000 */
.L_x_6581:
[----:B------:R-:W4:Y:S01]  /*2cd50*/  LDL R11, [R1+0x478] ;  /* 0x00047800010b7983 */ /* 0x000f220000100800 */
[----:B--2---:R-:W2:Y:S01]  /*2cd60*/  LDC R7, c[0x0][0x448] ;  /* 0x00011200ff077b82 */ /* 0x004ea20000000800 */
[----:B------:R-:W-:Y:S01]  /*2cd70*/  ULDC.64 UR4, c[0x0][0x298] ;  /* 0x0000a60000047ab9 */ /* 0x000fe20000000a00 */
[----:B------:R-:W-:Y:S01]  /*2cd80*/  ULDC.64 UR6, c[0x0][0x280] ;  /* 0x0000a00000067ab9 */ /* 0x000fe20000000a00 */
[----:B------:R-:W4:Y:S04]  /*2cd90*/  LDL R4, [R1+0x488] ;  /* 0x0004880001047983 */ /* 0x000f280000100800 */
[----:B------:R-:W4:Y:S04]  /*2cda0*/  LDL R10, [R1+0x46c] ;  /* 0x00046c00010a7983 */ /* 0x000f280000100800 */
[----:B01----:R-:W4:Y:S01]  /*2cdb0*/  LDL R9, [R1+0x490] ;  /* 0x0004900001097983 */ /* 0x003f220000100800 */
[----:B------:R-:W0:Y:S01]  /*2cdc0*/  S2R R2, SR_TID.X ;  /* 0x0000000000027919 */ /* 0x000e220000002100 */
[----:B---3--:R-:W1:Y:S02]  /*2cdd0*/  S2R R0, SR_TID.X ;  /* 0x0000000000007919 */ /* 0x008e640000002100 */
[----:B------:R-:W3:Y:S01]  /*2cde0*/  LDL R8, [R1+0x494] ;  /* 0x0004940001087983 */ /* 0x000ee20000100800 */
[----:B--2---:R-:W-:-:S03]  /*2cdf0*/  ISETP.NE.AND P0, PT, R7, 0x1, PT ;  /* 0x000000010700780c */ /* 0x004fc60003f05270 */
[----:B------:R-:W2:Y:S10]  /*2ce00*/  LDL R6, [R1+0x47c] ;  /* 0x00047c0001067983 */ /* 0x000eb40000100800 */
[----:B------:R-:W4:Y:S01]  /*2ce10*/  @P0 LDC R3, c[0x0][0x450] ;  /* 0x00011400ff030b82 */ /* 0x000f220000000800 */
[----:B0-----:R-:W-:-:S04]  /*2ce20*/  LOP3.LUT R2, R2, 0x7f, RZ, 0xc0, !PT ;  /* 0x0000007f02027812 */ /* 0x001fc800078ec0ff */
[----:B------:R-:W-:Y:S01]  /*2ce30*/  SHF.R.U32.HI R2, RZ, 0x3, R2 ;  /* 0x00000003ff027819 */ /* 0x000fe20000011602 */
[----:B-1----:R-:W-:-:S05]  /*2ce40*/  IMAD.SHL.U32 R0, R0, 0x10, RZ ;  /* 0x0000001000007824 */ /* 0x002fca00078e00ff */
[----:B------:R-:W-:Y:S02]  /*2ce50*/  LOP3.LUT R0, R2, 0x70, R0, 0xf8, !PT ;  /* 0x0000007002007812 */ /* 0x000fe400078ef800 */
[----:B------:R-:W0:Y:S03]  /*2ce60*/  @P0 LDC R2, c[0x0][0x44c] ;  /* 0x00011300ff020b82 */ /* 0x000e260000000800 */
[----:B----4-:R-:W-:-:S04]  /*2ce70*/  IMAD.IADD R5, R0, 0x1, R11 ;  /* 0x0000000100057824 */ /* 0x010fc800078e020b */
[----:B0-----:R-:W-:-:S04]  /*2ce80*/  @P0 IMAD.HI.U32 R2, R5, R2, RZ ;  /* 0x0000000205020227 */ /* 0x001fc800078e00ff */
[----:B------:R-:W-:Y:S01]  /*2ce90*/  IMAD.MOV.U32 R0, RZ, RZ, R5 ;  /* 0x000000ffff007224 */ /* 0x000fe200078e0005 */
[----:B------:R-:W-:Y:S01]  /*2cea0*/  @P0 SHF.R.U32.HI R0, RZ, R3, R2 ;  /* 0x00000003ff000219 */ /* 0x000fe20000011602 */
[----:B------:R-:W-:-:S04]  /*2ceb0*/  IMAD R2, R4, UR4, RZ ;  /* 0x0000000404027c24 */ /* 0x000fc8000f8e02ff */
[C---:B------:R-:W-:Y:S02]  /*2cec0*/  IMAD R4, R10.reuse, UR5, R2 ;  /* 0x000000050a047c24 */ /* 0x040fe4000f8e0202 */
        /* <DEDUP_REMOVED lines=9> */
[----:B---3--:R-:W-:Y:S02]  /*2cf60*/  IMAD R4, R8, UR4, RZ ;  /* 0x0000000408047c24 */ /* 0x008fe4000f8e02ff */
[----:B------:R-:W1:Y:S01]  /*2cf70*/  S2R R8, SR_TID.X ;  /* 0x0000000000087919 */ /* 0x000e620000002100 */
[----:B--2---:R-:W-:-:S04]  /*2cf80*/  IMAD.WIDE.U32 R2, R6, UR4, R2 ;  /* 0x0000000406027c25 */ /* 0x004fc8000f8e0002 */
        /* <DEDUP_REMOVED lines=11> */
[----:B------:R-:W-:Y:S01]  /*2d040*/  IMAD.IADD R3, R3, 0x1, R4 ;  /* 0x0000000103037824 */ /* 0x000fe200078e0204 */
[----:B------:R2:W-:Y:S01]  /*2d050*/  STL [R1+0x468], R5 ;  /* 0x0004680501007387 */ /* 0x0005e20000100800 */
[----:B-1----:R-:W-:Y:S02]  /*2d060*/  IMAD.SHL.U32 R10, R8, 0x8, RZ ;  /* 0x00000008080a7824 */ /* 0x002fe400078e00ff */
[----:B------:R-:W-:-:S03]  /*2d070*/  IMAD R6, R6, UR4, RZ ;  /* 0x0000000406067c24 */ /* 0x000fc6000f8e02ff */
[----:B------:R-:W-:Y:S01]  /*2d080*/  LOP3.LUT R10, R10, 0x38, RZ, 0xc0, !PT ;  /* 0x000000380a0a7812 */ /* 0x000fe200078ec0ff */
[----:B--2---:R-:W-:Y:S01]  /*2d090*/  IMAD.WIDE.U32 R4, R0, UR4, R2 ;  /* 0x0000000400047c25 */ /* 0x004fe2000f8e0002 */
[----:B------:R-:W-:-:S03]  /*2d0a0*/  ULDC UR4, c[0x0][0x2b8] ;  /* 0x0000ae0000047ab9 */ /* 0x000fc60000000800 */
        /* <DEDUP_REMOVED lines=9> */
[----:B------:R-:W2:Y:S04]  /*2d140*/  LDL R11, [R1+0x474] ;  /* 0x00047400010b7983 */ /* 0x000ea80000100800 */
[----:B------:R-:W3:Y:S04]  /*2d150*/  LDL.LU R6, [R1+0x478] ;  /* 0x0004780001067983 */ /* 0x000ee80000300800 */
[----:B------:R-:W0:Y:S04]  /*2d160*/  SHFL.IDX PT, R5, R3, RZ, 0x181f ;  /* 0x00181fff03057589 */ /* 0x000e2800000e0000 */
[----:B------:R-:W1:Y:S01]  /*2d170*/  SHFL.IDX PT, R4, R2, RZ, 0x181f ;  /* 0x00181fff02047589 */ /* 0x000e6200000e0000 */
[----:B--2---:R-:W-:-:S02]  /*2d180*/  IMAD R0, R11, R7, RZ ;  /* 0x000000070b007224 */ /* 0x004fc400078e02ff */
[----:B---3--:R-:W-:Y:S02]  /*2d190*/  IMAD.IADD R8, R8, 0x1, R6 ;  /* 0x0000000108087824 */ /* 0x008fe400078e0206 */
[----:B------:R-:W-:Y:S02]  /*2d1a0*/  SHFL.IDX PT, R6, R2, 0x1, 0x181f ;  /* 0x00381f0002067f89 */ /* 0x000fe400000e0000 */
[C---:B------:R-:W-:Y:S01]  /*2d1b0*/  VIADD R7, R8.reuse, 0x10 ;  /* 0x0000001008077836 */ /* 0x040fe20000000000 */
[----:B------:R-:W-:Y:S01]  /*2d1c0*/  ISETP.GE.AND P1, PT, R8, R0, PT ;  /* 0x000000000800720c */ /* 0x000fe20003f26270 */
[----:B------:R-:W-:Y:S04]  /*2d1d0*/  STL [R1+0x478], R8 ;  /* 0x0004780801007387 */ /* 0x000fe80000100800 */
[----:B------:R2:W-:Y:S08]  /*2d1e0*/  STL [R1+0x480], R7 ;  /* 0x0004800701007387 */ /* 0x0005f00000100800 */
        /* <DEDUP_REMOVED lines=27> */
.L_x_6715:
[----:B0-----:R-:W3:Y:S04]  /*2d3a0*/  LDL R2, [R1+0x478] ;  /* 0x0004780001027983 */ /* 0x001ee80000100800 */
[----:B------:R0:W5:Y:S01]  /*2d3b0*/  LDL R8, [R1+0x440] ;  /* 0x0004400001087983 */ /* 0x0001620000100800 */
[----:B---3--:R-:W-:-:S05]  /*2d3c0*/  VIADD R2, R2, 0x30 ;  /* 0x0000003002027836 */ /* 0x008fca0000000000 */
[----:B------:R-:W-:Y:S01]  /*2d3d0*/  ISETP.GE.AND P1, PT, R2, R0, PT ;  /* 0x000000000200720c */ /* 0x000fe20003f26270 */
[----:B------:R1:W-:-:S12]  /*2d3e0*/  STL [R1+0x49c], R2 ;  /* 0x00049c0201007387 */ /* 0x0003d80000100800 */
[----:B-1----:R-:W-:-:S05]  /*2d3f0*/  @!P1 LEA R2, P2, R10, R3, 0x1 ;  /* 0x000000030a029211 */ /* 0x002fca00078408ff */
[----:B--2---:R-:W-:-:S05]  /*2d400*/  @!P1 IMAD.X R3, RZ, RZ, R4, P2 ;  /* 0x000000ffff039224 */ /* 0x004fca00010e0604 */
[----:B------:R-:W-:Y:S01]  /*2d410*/  @!PT LDS RZ, [RZ] ;  /* 0x00000000fffff984 */ /* 0x000fe20000000800 */
[----:B------:R-:W-:Y:S01]  /*2d420*/  @!PT LDS RZ, [RZ] ;  /* 0x00000000fffff984 */ /* 0x000fe20000000800 */
[----:B------:R-:W-:Y:S01]  /*2d430*/  @!PT LDS RZ, [RZ] ;  /* 0x00000000fffff984 */ /* 0x000fe20000000800 */
[----:B------:R0:W-:Y:S01]  /*2d440*/  @!P1 LDGSTS.E.BYPASS.LTC128B.128 [R9+0x21c00], desc[UR40][R2.64], !P0 ;  /* 0x21c0000002099fae */ /* 0x0001e2000c101d68 */
[----:B------:R-:W-:Y:S01]  /*2d450*/  PLOP3.LUT P0, PT, PT, PT, PT, 0x80, 0x0 ;  /* 0x000000000000781c */ /* 0x000fe20003f0f070 */
[----:B------:R-:W-:-:S12]  /*2d460*/  NOP ;  /* 0x0000000000007918 */ /* 0x000fd80000000000 */
.L_x_6584:
        /* <DEDUP_REMOVED lines=8> */
[----:B0-----:R-:W2:Y:S01]  /*2d4f0*/  LDL.LU R2, [R1+0x488] ;  /* 0x0004880001027983 */ /* 0x001ea20000300800 */
        /* <DEDUP_REMOVED lines=29> */
.L_x_6586:
[----:B------:R-:W-:Y:S05]  /*2d6d0*/  BSYNC B6 ;  /* 0x0000000000067941 */ /* 0x000fea0003800000 */
.L_x_6585:
[----:B------:R-:W2:Y:S01]  /*2d6e0*/  LDL.LU R6, [R1+0x46c] ;  /* 0x00046c0001067983 */ /* 0x000ea20000300800 */
[----:B------:R-:W1:Y:S01]  /*2d6f0*/  LDC R7, c[0x0][0x448] ;  /* 0x00011200ff077b82 */ /* 0x000e620000000800 */
[----:B------:R-:W-:Y:S02]  /*2d700*/  ULDC.64 UR4, c[0x0][0x3d8] ;  /* 0x0000f60000047ab9 */ /* 0x000fe40000000a00 */
[----:B------:R-:W2:Y:S04]  /*2d710*/  LDL.LU.64 R2, [R1+0x488] ;  /* 0x0004880001027983 */ /* 0x000ea80000300a00 */
[----:B0-----:R-:W3:Y:S04]  /*2d720*/  LDL.LU R0, [R1+0x490] ;  /* 0x0004900001007983 */ /* 0x001ee80000300800 */
[----:B------:R-:W4:Y:S04]  /*2d730*/  LDL.LU R5, [R1+0x494] ;  /* 0x0004940001057983 */ /* 0x000f280000300800 */
[----:B------:R-:W4:Y:S04]  /*2d740*/  LDL.LU R4, [R1+0x47c] ;  /* 0x00047c0001047983 */ /* 0x000f280000300800 */
[----:B------:R-:W4:Y:S01]  /*2d750*/  LDL.LU R9, [R1+0x444] ;  /* 0x0004440001097983 */ /* 0x000f220000300800 */
[----:B-1----:R-:W-:Y:S01]  /*2d760*/  ISETP.NE.AND P0, PT, R7, 0x1, PT ;  /* 0x000000010700780c */ /* 0x002fe20003f05270 */
[----:B--2---:R-:W-:-:S02]  /*2d770*/  IMAD.MOV.U32 R3, RZ, RZ, R6 ;  /* 0x000000ffff037224 */ /* 0x004fc400078e0006 */
[----:B------:R-:W2:Y:S01]  /*2d780*/  LDL.LU R6, [R1+0x468] ;  /* 0x0004680001067983 */ /* 0x000ea20000300800 */
[----:B---3--:R-:W-:Y:S02]  /*2d790*/  IMAD R0, R0, UR4, RZ ;  /* 0x0000000400007c24 */ /* 0x008fe4000f8e02ff */
        /* <DEDUP_REMOVED lines=15> */
[----:B------:R-:W-:Y:S02]  /*2d890*/  LOP3.LUT R8, R8, 0x40, RZ, 0xfc, !PT ;  /* 0x0000004008087812 */ /* 0x000fe400078efcff */
        /* <DEDUP_REMOVED lines=25> */
[----:B------:R-:W-:-:S11]  /*2da30*/  ISETP.GE.AND P2, PT, R11, UR4, PT ;  /* 0x000000040b007c0c */ /* 0x000fd6000bf46270 */
        /* <DEDUP_REMOVED lines=41> */
[----:B------:R-:W5:Y:S04]  /*2dcd0*/  LDL.LU R12, [R1+0x444] ;  /* 0x00044400010c7983 */ /* 0x000f680000300800 */
[----:B------:R-:W5:Y:S04]  /*2dce0*/  LDL R11, [R1+0x450] ;  /* 0x00045000010b7983 */ /* 0x000f680000100800 */
[----:B------:R-:W5:Y:S04]  /*2dcf0*/  LDL.LU R10, [R1+0x498] ;  /* 0x00049800010a7983 */ /* 0x000f680000300800 */
[----:B------:R-:W-:Y:S04]  /*2dd00*/  SHFL.IDX PT, R14, R0, 0x1, 0x181f ;  /* 0x00381f00000e7f89 */ /* 0x000fe800000e0000 */
[----:B------:R-:W-:Y:S01]  /*2dd10*/  SHFL.IDX PT, R9, R4, 0x1, 0x181f ;  /* 0x00381f0004097f89 */ /* 0x000fe200000e0000 */
[----:B--2---:R-:W-:-:S05]  /*2dd20*/  IMAD R7, R8, R7, RZ ;  /* 0x0000000708077224 */ /* 0x004fca00078e02ff */
[-C--:B---3--:R-:W-:Y:S02]  /*2dd30*/  ISETP.GE.AND P2, PT, R3, R7.reuse, PT ;  /* 0x000000070300720c */ /* 0x088fe40003f46270 */
[----:B------:R-:W0:Y:S01]  /*2dd40*/  S2R R3, SR_TID.X ;  /* 0x0000000000037919 */ /* 0x000e220000002100 */
[----:B----4-:R-:W-:Y:S02]  /*2dd50*/  ISETP.GE.AND P3, PT, R2, R7, PT ;  /* 0x000000070200720c */ /* 0x010fe40003f66270 */
[----:B-----5:R-:W-:-:S04]  /*2dd60*/  LOP3.LUT R12, R12, 0xfffeffff, RZ, 0xc0, !PT ;  /* 0xfffeffff0c0c7812 */ /* 0x020fc800078ec0ff */
[----:B------:R-:W-:-:S04]  /*2dd70*/  @P1 LOP3.LUT R12, R12, 0x10000, RZ, 0xfc, !PT ;  /* 0x000100000c0c1812 */ /* 0x000fc800078efcff */
[----:B------:R-:W-:Y:S02]  /*2dd80*/  @!P2 LOP3.LUT R2, R5, 0x40, RZ, 0xc0, !PT ;  /* 0x000000400502a812 */ /* 0x000fe400078ec0ff */
[C---:B------:R-:W-:Y:S02]  /*2dd90*/  LOP3.LUT P1, RZ, R12.reuse, 0x8, RZ, 0xc0, !PT ;  /* 0x000000080cff7812 */ /* 0x040fe4000782c0ff */
[C---:B------:R-:W-:Y:S02]  /*2dda0*/  LOP3.LUT P4, RZ, R12.reuse, 0x2, RZ, 0xc0, !PT ;  /* 0x000000020cff7812 */ /* 0x040fe4000788c0ff */
[----:B------:R-:W-:Y:S02]  /*2ddb0*/  LOP3.LUT R12, R12, 0xffffbfff, RZ, 0xc0, !PT ;  /* 0xffffbfff0c0c7812 */ /* 0x000fe400078ec0ff */
[----:B------:R-:W-:Y:S02]  /*2ddc0*/  @!P2 SHF.R.U32.HI R2, RZ, 0x2, R2 ;  /* 0x00000002ff02a819 */ /* 0x000fe40000011602 */
[----:B------:R-:W-:-:S02]  /*2ddd0*/  @P3 LOP3.LUT R12, R12, 0x4000, RZ, 0xfc, !PT ;  /* 0x000040000c0c3812 */ /* 0x000fc400078efcff */
[----:B------:R-:W-:Y:S02]  /*2dde0*/  @!P2 ISETP.NE.U32.AND P3, PT, R2, RZ, PT ;  /* 0x000000ff0200a20c */ /* 0x000fe40003f65070 */
[----:B------:R-:W-:Y:S02]  /*2ddf0*/  @!P2 LOP3.LUT R2, R6, 0x80, RZ, 0xc0, !PT ;  /* 0x000000800602a812 */ /* 0x000fe400078ec0ff */
[----:B------:R-:W-:Y:S02]  /*2de00*/  LOP3.LUT R12, R12, 0xffffffdf, RZ, 0xc0, !PT ;  /* 0xffffffdf0c0c7812 */ /* 0x000fe400078ec0ff */
[----:B------:R-:W-:Y:S01]  /*2de10*/  @!P2 SHF.R.U32.HI R2, RZ, 0x3, R2 ;  /* 0x00000003ff02a819 */ /* 0x000fe20000011602 */
[----:B------:R-:W-:Y:S01]  /*2de20*/  SHFL.IDX PT, R8, R4, RZ, 0x181f ;  /* 0x00181fff04087589 */ /* 0x000fe200000e0000 */
[----:B0-----:R-:W-:-:S05]  /*2de30*/  IMAD.SHL.U32 R13, R3, 0x8, RZ ;  /* 0x00000008030d7824 */ /* 0x001fca00078e00ff */
[----:B------:R-:W-:Y:S02]  /*2de40*/  @P3 LOP3.LUT R12, R12, 0x20, RZ, 0xfc, !PT ;  /* 0x000000200c0c3812 */ /* 0x000fe400078efcff */
[----:B------:R-:W-:Y:S02]  /*2de50*/  @!P2 ISETP.NE.U32.AND P3, PT, R2, RZ, PT ;  /* 0x000000ff0200a20c */ /* 0x000fe40003f65070 */
[----:B------:R-:W0:Y:S01]  /*2de60*/  SHFL.IDX PT, R2, R0, RZ, 0x181f ;  /* 0x00181fff00027589 */ /* 0x000e2200000e0000 */
[----:B------:R-:W-:Y:S02]  /*2de70*/  LOP3.LUT R13, R13, 0x38, RZ, 0xc0, !PT ;  /* 0x000000380d0d7812 */ /* 0x000fe400078ec0ff */
[----:B------:R-:W-:-:S08]  /*2de80*/  LOP3.LUT R12, R12, 0xffff7fff, RZ, 0xc0, !PT ;  /* 0xffff7fff0c0c7812 */ /* 0x000fd000078ec0ff */
[----:B------:R-:W-:Y:S02]  /*2de90*/  @P3 LOP3.LUT R12, R12, 0x8000, RZ, 0xfc, !PT ;  /* 0x000080000c0c3812 */ /* 0x000fe400078efcff */
[----:B0-----:R-:W-:-:S05]  /*2dea0*/  @!P2 LEA R3, P6, R13, R2, 0x1 ;  /* 0x000000020d03a211 */ /* 0x001fca00078c08ff */
[----:B------:R-:W-:-:S05]  /*2deb0*/  @!P2 IMAD.X R2, RZ, RZ, R8, P6 ;  /* 0x000000ffff02a224 */ /* 0x000fca00030e0608 */
[----:B------:R-:W-:-:S04]  /*2dec0*/  @!P2 LOP3.LUT R3, R3, R2, RZ, 0x3c, !PT ;  /* 0x000000020303a212 */ /* 0x000fc800078e3cff */
[C---:B------:R-:W-:Y:S02]  /*2ded0*/  @!P2 LOP3.LUT R2, R3.reuse, R2, RZ, 0x3c, !PT ;  /* 0x000000020302a212 */ /* 0x040fe400078e3cff */
[C---:B------:R-:W-:Y:S02]  /*2dee0*/  LOP3.LUT P6, RZ, R12.reuse, 0x4, RZ, 0xc0, !PT ;  /* 0x000000040cff7812 */ /* 0x040fe400078cc0ff */
[----:B------:R-:W-:Y:S02]  /*2def0*/  @!P2 LOP3.LUT R3, R3, R2, RZ, 0x3c, !PT ;  /* 0x000000020303a212 */ /* 0x000fe400078e3cff */
[----:B------:R-:W-:-:S03]  /*2df00*/  LOP3.LUT P3, RZ, R12, 0x20, RZ, 0xc0, !PT ;  /* 0x000000200cff7812 */ /* 0x000fc6000786c0ff */
[----:B------:R-:W-:Y:S01]  /*2df10*/  @!P2 LDGSTS.E.BYPASS.LTC128B.128 [R11+0x26400], desc[UR40][R2.64], !P1 ;  /* 0x26400000020bafae */ /* 0x000fe2000c901d68 */
        /* <DEDUP_REMOVED lines=56> */
.L_x_6725:
        /* <DEDUP_REMOVED lines=31> */
.L_x_6589:
[----:B------:R-:W-:Y:S05]  /*2e490*/  BSYNC B0 ;  /* 0x0000000000007941 */ /* 0x000fea0003800000 */
.L_x_6588:
[----:B--2---:R2:W5:Y:S01]  /*2e4a0*/  LDL R0, [R1+0x440] ;  /* 0x0004400001007983 */ /* 0x0045620000100800 */
[----:B------:R-:W-:Y:S01]  /*2e4b0*/  PLOP3.LUT P0, PT, PT, PT, PT, 0x80, 0x0 ;  /* 0x000000000000781c */ /* 0x000fe20003f0f070 */
[----:B------:R-:W-:-:S12]  /*2e4c0*/  NOP ;  /* 0x0000000000007918 */ /* 0x000fd80000000000 */
.L_x_6590:
        /* <DEDUP_REMOVED lines=19> */
.L_x_6726:
[----:B------:R-:W-:Y:S05]  /*2e600*/  BSYNC B0 ;  /* 0x0000000000007941 */ /* 0x000fea0003800000 */
.L_x_6591:
        /* <DEDUP_REMOVED lines=8> */
[----:B------:R-:W3:Y:S02]  /*2e690*/  LDL R2, [R1+0x454] ;  /* 0x0004540001027983 */ /* 0x000ee40000100800 */
[----:B----4-:R-:W-:Y:S01]  /*2e6a0*/  IMAD R0, R4, 0x8, R5 ;  /* 0x0000000804007824 */ /* 0x010fe200078e0205 */
[----:B0-----:R-:W-:Y:S01]  /*2e6b0*/  LOP3.LUT R3, R3, 0x7f, RZ, 0xc0, !PT ;  /* 0x0000007f03037812 */ /* 0x001fe200078ec0ff */
[----:B------:R-:W-:Y:S03]  /*2e6c0*/  BSSY B1, `(.L_x_6595) ;  /* 0x0000005000017945 */ /* 0x000fe60003800000 */
[----:B------:R-:W-:-:S02]  /*2e6d0*/  ISETP.NE.AND P1, PT, R3, RZ, PT ;  /* 0x000000ff0300720c */ /* 0x000fc40003f25270 */
[----:B---3--:R-:W-:-:S04]  /*2e6e0*/  SHF.L.U32 R2, R2, 0x1f, RZ ;  /* 0x0000001f02027819 */ /* 0x008fc800000006ff */
[----:B------:R-:W0:Y:S02]  /*2e6f0*/  SYNCS.PHASECHK.TRANS64.TRYWAIT P0, [R0+URZ+0x38860], R2 ;  /* 0x03886002000075a7 */ /* 0x000e24000800017f */
[----:B0-----:R-:W-:Y:S05]  /*2e700*/  @!P0 BRA `(.L_x_6596) ;  /* 0x0000005800d48947 */ /* 0x001fea0003800000 */
.L_x_6727:
[----:B------:R-:W-:Y:S05]  /*2e710*/  BSYNC B1 ;  /* 0x0000000000017941 */ /* 0x000fea0003800000 */
.L_x_6595:
        /* <DEDUP_REMOVED lines=9> */
.L_x_6598:
[----:B------:R-:W-:Y:S05]  /*2e7b0*/  BSYNC B1 ;  /* 0x0000000000017941 */ /* 0x000fea0003800000 */
.L_x_6597:
[----:B------:R-:W3:Y:S04]  /*2e7c0*/  LDL R4, [R1+0x440] ;  /* 0x0004400001047983 */ /* 0x000ee80000100800 */
[----:B0-----:R-:W3:Y:S04]  /*2e7d0*/  LDL R2, [R1+0x448] ;  /* 0x0004480001027983 */ /* 0x001ee80000100800 */
[----:B------:R-:W4:Y:S04]  /*2e7e0*/  LDL R5, [R1+0x45c] ;  /* 0x00045c0001057983 */ /* 0x000f280000100800 */
[----:B------:R-:W4:Y:S01]  /*2e7f0*/  LDL.LU R3, [R1+0x470] ;  /* 0x0004700001037983 */ /* 0x000f220000300800 */
[----:B------:R-:W-:Y:S01]  /*2e800*/  UIADD3 UR4, UP0, UR38, 0x470, URZ ;  /* 0x0000047026047890 */ /* 0x000fe2000ff1e03f */
[----:B------:R-:W-:Y:S01]  /*2e810*/  PLOP3.LUT P0, PT, PT, PT, PT, 0x80, 0x0 ;  /* 0x000000000000781c */ /* 0x000fe20003f0f070 */
[----:B------:R-:W-:Y:S01]  /*2e820*/  VIADD R0, R0, 0x38850 ;  /* 0x0003885000007836 */ /* 0x000fe20000000000 */
[----:B------:R-:W-:Y:S01]  /*2e830*/  UMOV UR6, 0x0 ;  /* 0x0000000000067882 */ /* 0x000fe20000000000 */
[----:B------:R-:W-:Y:S01]  /*2e840*/  UIADD3.X UR5, URZ, UR39, URZ, UP0, !UPT ;  /* 0x000000273f057290 */ /* 0x000fe200087fe43f */
[----:B------:R-:W-:Y:S01]  /*2e850*/  UMOV UR7, 0x14f00000 ;  /* 0x14f0000000077882 */ /* 0x000fe20000000000 */
[----:B------:R-:W-:Y:S01]  /*2e860*/  UMOV UR10, URZ ;  /* 0x0000003f000a7c82 */ /* 0x000fe20008000000 */
[----:B---3--:R-:W-:-:S04]  /*2e870*/  IMAD R2, R2, 0x10000, R4 ;  /* 0x0001000002027824 */ /* 0x008fc800078e0204 */
[----:B------:R-:W-:Y:S02]  /*2e880*/  VIADD R4, R2, 0x400 ;  /* 0x0000040002047836 */ /* 0x000fe40000000000 */
[----:B----4-:R-:W-:-:S07]  /*2e890*/  IMAD R3, R3, 0x40, R5 ;  /* 0x0000004003037824 */ /* 0x010fce00078e0205 */
.L_x_6599:
        /* <DEDUP_REMOVED lines=15> */
.L_x_6600:
        /* <DEDUP_REMOVED lines=15> */
.L_x_6601:
        /* <DEDUP_REMOVED lines=15> */
.L_x_6602:
        /* <DEDUP_REMOVED lines=15> */
.L_x_6603:
        /* <DEDUP_REMOVED lines=15> */
.L_x_6604:
        /* <DEDUP_REMOVED lines=15> */
.L_x_6605:
        /* <DEDUP_REMOVED lines=15> */
.L_x_6606:
        /* <DEDUP_REMOVED lines=10> */
.L_x_6594:
[----:B------:R-:W-:Y:S05]  /*2efd0*/  BSYNC B0 ;  /* 0x0000000000007941 */ /* 0x000fea0003800000 */
.L_x_6593:
[----:B-1----:R-:W3:Y:S04]  /*2efe0*/  LDL R4, [R1+0x464] ;  /* 0x0004640001047983 */ /* 0x002ee80000100800 */
[----:B------:R-:W4:Y:S01]  /*2eff0*/  LDL R5, [R1+0x460] ;  /* 0x0004600001057983 */ /* 0x000f220000100800 */
[----:B------:R-:W-:Y:S01]  /*2f000*/  BSSY B0, `(.L_x_6607) ;  /* 0x00002b3000007945 */ /* 0x000fe20003800000 */
[----:B---3--:R-:W-:-:S05]  /*2f010*/  VIADD R0, R4, 0xfffffffe ;  /* 0xfffffffe04007836 */ /* 0x008fca0000000000 */
[----:B----4-:R-:W-:-:S13]  /*2f020*/  ISETP.GE.AND P0, PT, R0, R5, PT ;  /* 0x000000050000720c */ /* 0x010fda0003f06270 */
        /* <DEDUP_REMOVED lines=9> */
[----:B------:R-:W3:Y:S04]  /*2f0c0*/  LDL.LU R4, [R1+0x448] ;  /* 0x0004480001047983 */ /* 0x000ee80000300800 */
[----:B------:R-:W4:Y:S04]  /*2f0d0*/  LDL.LU R7, [R1+0x454] ;  /* 0x0004540001077983 */ /* 0x000f280000300800 */
[----:B------:R-:W5:Y:S01]  /*2f0e0*/  LDL R5, [R1+0x444] ;  /* 0x0004440001057983 */ /* 0x000f620000100800 */
[----:B------:R-:W-:Y:S01]  /*2f0f0*/  BSSY B1, `(.L_x_6611) ;  /* 0x00000db000017945 */ /* 0x000fe20003800000 */
[----:B---3--:R-:W-:-:S05]  /*2f100*/  VIADD R2, R4, 0x1 ;  /* 0x0000000104027836 */ /* 0x008fca0000000000 */
[----:B------:R-:W-:-:S04]  /*2f110*/  ISETP.NE.AND P0, PT, R2, 0x2, PT ;  /* 0x000000020200780c */ /* 0x000fc80003f05270 */
[----:B------:R-:W-:Y:S02]  /*2f120*/  SEL R3, RZ, 0x1, P0 ;  /* 0x00000001ff037807 */ /* 0x000fe40000000000 */
[----:B------:R-:W-:Y:S02]  /*2f130*/  SEL R8, R2, RZ, P0 ;  /* 0x000000ff02087207 */ /* 0x000fe40000000000 */
[----:B----4-:R-:W-:-:S03]  /*2f140*/  LOP3.LUT R7, R7, R3, RZ, 0x3c, !PT ;  /* 0x0000000307077212 */ /* 0x010fc600078e3cff */
[----:B------:R0:W-:Y:S04]  /*2f150*/  STL [R1+0x448], R8 ;  /* 0x0004480801007387 */ /* 0x0001e80000100800 */
[----:B------:R0:W-:Y:S01]  /*2f160*/  STL [R1+0x454], R7 ;  /* 0x0004540701007387 */ /* 0x0001e20000100800 */
[----:B-----5:R-:W-:-:S13]  /*2f170*/  LOP3.LUT P2, RZ, R5, 0x1, RZ, 0xc0, !PT ;  /* 0x0000000105ff7812 */ /* 0x020fda000784c0ff */
[----:B0-----:R-:W-:Y:S05]  /*2f180*/  @!P2 BRA `(.L_x_6612) ;  /* 0x0000000c0044a947 */ /* 0x001fea0003800000 */
[----:B------:R-:W-:Y:S02]  /*2f190*/  ULDC.64 UR4, c[0x0][0x418] ;  /* 0x0001060000047ab9 */ /* 0x000fe40000000a00 */
        /* <DEDUP_REMOVED lines=22> */
.L_x_6613:
[----:B------:R-:W3:Y:S01]  /*2f300*/  LDL R2, [R1+0x440] ;  /* 0x0004400001027983 */ /* 0x000ee20000100800 */
[----:B------:R-:W0:Y:S02]  /*2f310*/  S2R R3, SR_TID.X ;  /* 0x0000000000037919 */ /* 0x000e240000002100 */
[----:B0-----:R-:W-:Y:S01]  /*2f320*/  LOP3.LUT R4, R3, 0x7f, RZ, 0xc0, !PT ;  /* 0x0000007f03047812 */ /* 0x001fe200078ec0ff */
[----:B------:R-:W-:Y:S03]  /*2f330*/  BSSY B3, `(.L_x_6614) ;  /* 0x0000006000037945 */ /* 0x000fe60003800000 */
[----:B------:R-:W-:Y:S01]  /*2f340*/  ISETP.NE.AND P1, PT, R4, RZ, PT ;  /* 0x000000ff0400720c */ /* 0x000fe20003f25270 */
[----:B---3--:R-:W-:Y:S01]  /*2f350*/  IMAD R3, R8, 0x8, R2 ;  /* 0x0000000808037824 */ /* 0x008fe200078e0202 */
[----:B------:R-:W-:-:S04]  /*2f360*/  SHF.L.U32 R2, R7, 0x1f, RZ ;  /* 0x0000001f07027819 */ /* 0x000fc800000006ff */
[----:B------:R-:W0:Y:S02]  /*2f370*/  SYNCS.PHASECHK.TRANS64.TRYWAIT P0, [R3+URZ+0x38840], R2 ;  /* 0x03884002030075a7 */ /* 0x000e24000800017f */
[----:B0-----:R-:W-:Y:S05]  /*2f380*/  @!P0 BRA `(.L_x_6615) ;  /* 0x0000004c00c88947 */ /* 0x001fea0003800000 */
.L_x_6728:
[----:B------:R-:W-:Y:S05]  /*2f390*/  BSYNC B3 ;  /* 0x0000000000037941 */ /* 0x000fea0003800000 */
.L_x_6614:
        /* <DEDUP_REMOVED lines=9> */
.L_x_6617:
[----:B------:R-:W-:Y:S05]  /*2f430*/  BSYNC B3 ;  /* 0x0000000000037941 */ /* 0x000fea0003800000 */
.L_x_6616:
        /* <DEDUP_REMOVED lines=14> */
.L_x_6618:
        /* <DEDUP_REMOVED lines=13> */
.L_x_6729:
[----:B------:R-:W-:Y:S05]  /*2f5f0*/  BSYNC B3 ;  /* 0x0000000000037941 */ /* 0x000fea0003800000 */
.L_x_6619:
        /* <DEDUP_REMOVED lines=11> */
.L_x_6622:
[----:B------:R-:W-:Y:S05]  /*2f6b0*/  BSYNC B3 ;  /* 0x0000000000037941 */ /* 0x000fea0003800000 */
.L_x_6621:
        /* <DEDUP_REMOVED lines=11> */
.L_x_6623:
        /* <DEDUP_REMOVED lines=15> */
.L_x_6624:
        /* <DEDUP_REMOVED lines=15> */
.L_x_6625:
        /* <DEDUP_REMOVED lines=15> */
.L_x_6626:
        /* <DEDUP_REMOVED lines=15> */
.L_x_6627:
        /* <DEDUP_REMOVED lines=15> */
.L_x_6628:
        /* <DEDUP_REMOVED lines=15> */
.L_x_6629:
        /* <DEDUP_REMOVED lines=15> */
.L_x_6630:
        /* <DEDUP_REMOVED lines=10> */
.L_x_6612:
[----:B------:R-:W-:Y:S05]  /*2fea0*/  BSYNC B1 ;  /* 0x0000000000017941 */ /* 0x000fea0003800000 */
.L_x_6611:
[----:B------:R-:W3:Y:S02]  /*2feb0*/  LDL R4, [R1+0x464] ;  /* 0x0004640001047983 */ /* 0x000ee40000100800 */
[----:B---3--:R-:W-:-:S07]  /*2fec0*/  VIADD R0, R4, 0xfffffffd ;  /* 0xfffffffd04007836 */ /* 0x008fce0000000000 */
.L_x_6610:
[----:B------:R-:W-:Y:S05]  /*2fed0*/  BSYNC B2 ;  /* 0x0000000000027941 */ /* 0x000fea0003800000 */
.L_x_6609:
[----:B------:R-:W3:Y:S01]  /*2fee0*/  LDL.LU R2, [R1+0x464] ;  /* 0x0004640001027983 */ /* 0x000ee20000300800 */
[----:B------:R-:W-:Y:S01]  /*2fef0*/  VIADD R6, R6, 0xfffffffe ;  /* 0xfffffffe06067836 */ /* 0x000fe20000000000 */
[----:B---3--:R-:W-:-:S04]  /*2ff00*/  LOP3.LUT R2, RZ, R2, RZ, 0x33, !PT ;  /* 0x00000002ff027212 */ /* 0x008fc800078e33ff */
[----:B------:R-:W-:-:S13]  /*2ff10*/  ISETP.NE.AND P0, PT, R6, R2, PT ;  /* 0x000000020600720c */ /* 0x000fda0003f05270 */
[----:B------:R-:W-:Y:S05]  /*2ff20*/  @!P0 BRA `(.L_x_6608) ;  /* 0x0000001c00008947 */ /* 0x000fea0003800000 */
.L_x_6671:
[----:B------:R-:W3:Y:S04]  /*2ff30*/  LDL R4, [R1+0x444] ;  /* 0x0004440001047983 */ /* 0x000ee80000100800 */
[----:B------:R-:W4:Y:S04]  /*2ff40*/  LDL.LU R3, [R1+0x448] ;  /* 0x0004480001037983 */ /* 0x000f280000300800 */
[----:B------:R-:W5:Y:S01]  /*2ff50*/  LDL.LU R2, [R1+0x454] ;  /* 0x0004540001027983 */ /* 0x000f620000300800 */
[----:B------:R-:W-:Y:S05]  /*2ff60*/  YIELD ;  /* 0x0000000000007946 */ /* 0x000fea0003800000 */
[----:B------:R-:W-:Y:S01]  /*2ff70*/  BSSY B1, `(.L_x_6631) ;  /* 0x00000d8000017945 */ /* 0x000fe20003800000 */
[----:B---3--:R-:W-:Y:S01]  /*2ff80*/  LOP3.LUT P1, RZ, R4, 0x1, RZ, 0xc0, !PT ;  /* 0x0000000104ff7812 */ /* 0x008fe2000782c0ff */
[----:B----4-:R-:W-:-:S05]  /*2ff90*/  VIADD R7, R3, 0x1 ;  /* 0x0000000103077836 */ /* 0x010fca0000000000 */
[----:B------:R-:W-:-:S04]  /*2ffa0*/  ISETP.NE.AND P0, PT, R7, 0x2, PT ;  /* 0x000000020700780c */ /* 0x000fc80003f05270 */
[----:B------:R-:W-:Y:S02]  /*2ffb0*/  SEL R6, RZ, 0x1, P0 ;  /* 0x00000001ff067807 */ /* 0x000fe40000000000 */
        /* <DEDUP_REMOVED lines=27> */
.L_x_6633:
[----:B------:R-:W0:Y:S01]  /*30170*/  LDL R2, [R1+0x440] ;  /* 0x0004400001027983 */ /* 0x000e220000100800 */
[----:B------:R-:W1:Y:S01]  /*30180*/  S2R R3, SR_TID.X ;  /* 0x0000000000037919 */ /* 0x000e620000002100 */
[----:B------:R-:W-:Y:S01]  /*30190*/  BSSY B2, `(.L_x_6634) ;  /* 0x0000007000027945 */ /* 0x000fe20003800000 */
[----:B-1----:R-:W-:-:S04]  /*301a0*/  LOP3.LUT R3, R3, 0x7f, RZ, 0xc0, !PT ;  /* 0x0000007f03037812 */ /* 0x002fc800078ec0ff */
[----:B------:R-:W-:Y:S01]  /*301b0*/  ISETP.NE.AND P1, PT, R3, RZ, PT ;  /* 0x000000ff0300720c */ /* 0x000fe20003f25270 */
[----:B0-----:R-:W-:Y:S01]  /*301c0*/  IMAD R4, R7, 0x8, R2 ;  /* 0x0000000807047824 */ /* 0x001fe200078e0202 */
[----:B------:R-:W-:-:S04]  /*301d0*/  SHF.L.U32 R2, R6, 0x1f, RZ ;  /* 0x0000001f06027819 */ /* 0x000fc800000006ff */
[----:B------:R-:W0:Y:S02]  /*301e0*/  SYNCS.PHASECHK.TRANS64.TRYWAIT P0, [R4+URZ+0x38840], R2 ;  /* 0x03884002040075a7 */ /* 0x000e24000800017f */
[----:B0-----:R-:W-:Y:S05]  /*301f0*/  @!P0 BRA `(.L_x_6635) ;  /* 0x0000004000548947 */ /* 0x001fea0003800000 */
.L_x_6730:
[----:B------:R-:W-:Y:S05]  /*30200*/  BSYNC B2 ;  /* 0x0000000000027941 */ /* 0x000fea0003800000 */
.L_x_6634:
        /* <DEDUP_REMOVED lines=9> */
.L_x_6637:
[----:B------:R-:W-:Y:S05]  /*302a0*/  BSYNC B2 ;  /* 0x0000000000027941 */ /* 0x000fea0003800000 */
.L_x_6636:
        /* <DEDUP_REMOVED lines=13> */
.L_x_6638:
        /* <DEDUP_REMOVED lines=13> */
.L_x_6731:
[----:B------:R-:W-:Y:S05]  /*30450*/  BSYNC B2 ;  /* 0x0000000000027941 */ /* 0x000fea0003800000 */
.L_x_6639:
        /* <DEDUP_REMOVED lines=11> */
.L_x_6642:
[----:B------:R-:W-:Y:S05]  /*30510*/  BSYNC B2 ;  /* 0x0000000000027941 */ /* 0x000fea0003800000 */
.L_x_6641:
        /* <DEDUP_REMOVED lines=10> */
.L_x_6643:
        /* <DEDUP_REMOVED lines=15> */
.L_x_6644:
        /* <DEDUP_REMOVED lines=15> */
.L_x_6645:
        /* <DEDUP_REMOVED lines=15> */
.L_x_6646:
        /* <DEDUP_REMOVED lines=15> */
.L_x_6647:
        /* <DEDUP_REMOVED lines=15> */
.L_x_6648:
        /* <DEDUP_REMOVED lines=15> */
.L_x_6649:
        /* <DEDUP_REMOVED lines=15> */
.L_x_6650:
        /* <DEDUP_REMOVED lines=10> */
.L_x_6632:
[----:B------:R-:W-:Y:S05]  /*30cf0*/  BSYNC B1 ;  /* 0x0000000000017941 */ /* 0x000fea0003800000 */
.L_x_6631:
[----:B------:R-:W3:Y:S01]  /*30d00*/  LDL R2, [R1+0x444] ;  /* 0x0004440001027983 */ /* 0x000ee20000100800 */
[----:B------:R-:W-:Y:S01]  /*30d10*/  VIADD R7, R7, 0x1 ;  /* 0x0000000107077836 */ /* 0x000fe20000000000 */
[----:B------:R-:W-:Y:S04]  /*30d20*/  BSSY B1, `(.L_x_6651) ;  /* 0x00000dc000017945 */ /* 0x000fe80003800000 */
[----:B------:R-:W-:-:S04]  /*30d30*/  ISETP.NE.AND P0, PT, R7, 0x2, PT ;  /* 0x000000020700780c */ /* 0x000fc80003f05270 */
[----:B------:R-:W-:-:S05]  /*30d40*/  SEL R9, R7, RZ, P0 ;  /* 0x000000ff07097207 */ /* 0x000fca0000000000 */
[----:B------:R0:W-:Y:S01]  /*30d50*/  STL [R1+0x448], R9 ;  /* 0x0004480901007387 */ /* 0x0001e20000100800 */
[----:B---3--:R-:W-:Y:S02]  /*30d60*/  LOP3.LUT P2, RZ, R2, 0x1, RZ, 0xc0, !PT ;  /* 0x0000000102ff7812 */ /* 0x008fe4000784c0ff */
[----:B------:R-:W-:-:S04]  /*30d70*/  SEL R2, RZ, 0x1, P0 ;  /* 0x00000001ff027807 */ /* 0x000fc80000000000 */
[----:B------:R-:W-:Y:S01]  /*30d80*/  LOP3.LUT R8, R6, R2, RZ, 0x3c, !PT ;  /* 0x0000000206087212 */ /* 0x000fe200078e3cff */
[----:B------:R-:W-:-:S04]  /*30d90*/  VIADD R6, R0, 0xffffffff ;  /* 0xffffffff00067836 */ /* 0x000fc80000000000 */
[----:B------:R0:W-:Y:S02]  /*30da0*/  STL [R1+0x454], R8 ;  /* 0x0004540801007387 */ /* 0x0001e40000100800 */
[----:B------:R-:W-:Y:S05]  /*30db0*/  @!P2 BRA `(.L_x_6652) ;  /* 0x0000000c0048a947 */ /* 0x000fea0003800000 */
[----:B------:R-:W-:Y:S01]  /*30dc0*/  ULDC.64 UR4, c[0x0][0x418] ;  /* 0x0001060000047ab9 */ /* 0x000fe20000000a00 */
[----:B------:R-:W-:Y:S01]  /*30dd0*/  IMAD.MOV.U32 R7, RZ, RZ, R6 ;  /* 0x000000ffff077224 */ /* 0x000fe200078e0006 */
        /* <DEDUP_REMOVED lines=22> */
.L_x_6653:
[----:B------:R-:W3:Y:S01]  /*30f40*/  LDL R2, [R1+0x440] ;  /* 0x0004400001027983 */ /* 0x000ee20000100800 */
[----:B------:R-:W1:Y:S02]  /*30f50*/  S2R R3, SR_TID.X ;  /* 0x0000000000037919 */ /* 0x000e640000002100 */
[----:B-1----:R-:W-:Y:S02]  /*30f60*/  LOP3.LUT R4, R3, 0x7f, RZ, 0xc0, !PT ;  /* 0x0000007f03047812 */ /* 0x002fe400078ec0ff */
[----:B------:R-:W-:Y:S01]  /*30f70*/  SHF.L.U32 R3, R8, 0x1f, RZ ;  /* 0x0000001f08037819 */ /* 0x000fe200000006ff */
[----:B------:R-:W-:Y:S01]  /*30f80*/  BSSY B2, `(.L_x_6654) ;  /* 0x0000005000027945 */ /* 0x000fe20003800000 */
[----:B------:R-:W-:Y:S01]  /*30f90*/  ISETP.NE.AND P1, PT, R4, RZ, PT ;  /* 0x000000ff0400720c */ /* 0x000fe20003f25270 */
[----:B---3--:R-:W-:-:S04]  /*30fa0*/  IMAD R2, R9, 0x8, R2 ;  /* 0x0000000809027824 */ /* 0x008fc800078e0202 */
[----:B------:R-:W1:Y:S02]  /*30fb0*/  SYNCS.PHASECHK.TRANS64.TRYWAIT P0, [R2+URZ+0x38840], R3 ;  /* 0x03884003020075a7 */ /* 0x000e64000800017f */
[----:B-1----:R-:W-:Y:S06]  /*30fc0*/  @!P0 BRA `(.L_x_6655) ;  /* 0x0000003400088947 */ /* 0x002fec0003800000 */
.L_x_6732:
[----:B------:R-:W-:Y:S05]  /*30fd0*/  BSYNC B2 ;  /* 0x0000000000027941 */ /* 0x000fea0003800000 */
.L_x_6654:
        /* <DEDUP_REMOVED lines=9> */
.L_x_6657:
[----:B------:R-:W-:Y:S05]  /*31070*/  BSYNC B2 ;  /* 0x0000000000027941 */ /* 0x000fea0003800000 */
.L_x_6656:
        /* <DEDUP_REMOVED lines=14> */
.L_x_6658:
        /* <DEDUP_REMOVED lines=13> */
.L_x_6733:
[----:B------:R-:W-:Y:S05]  /*31230*/  BSYNC B2 ;  /* 0x0000000000027941 */ /* 0x000fea0003800000 */
.L_x_6659:
        /* <DEDUP_REMOVED lines=11> */
.L_x_6662:
[----:B------:R-:W-:Y:S05]  /*312f0*/  BSYNC B2 ;  /* 0x0000000000027941 */ /* 0x000fea0003800000 */
.L_x_6661:
        /* <DEDUP_REMOVED lines=11> */
.L_x_6663:
        /* <DEDUP_REMOVED lines=15> */
.L_x_6664:
        /* <DEDUP_REMOVED lines=15> */
.L_x_6665:
        /* <DEDUP_REMOVED lines=15> */
.L_x_6666:
        /* <DEDUP_REMOVED lines=15> */
.L_x_6667:
        /* <DEDUP_REMOVED lines=15> */
.L_x_6668:
        /* <DEDUP_REMOVED lines=15> */
.L_x_6669:
        /* <DEDUP_REMOVED lines=15> */
.L_x_6670:
        /* <DEDUP_REMOVED lines=10> */
.L_x_6652:
[----:B------:R-:W-:Y:S05]  /*31ae0*/  BSYNC B1 ;  /* 0x0000000000017941 */ /* 0x000fea0003800000 */
.L_x_6651:
[----:B------:R-:W3:Y:S01]  /*31af0*/  LDL R5, [R1+0x460] ;  /* 0x0004600001057983 */ /* 0x000ee20000100800 */
[----:B------:R-:W-:Y:S01]  /*31b00*/  VIADD R0, R0, 0xfffffffe ;  /* 0xfffffffe00007836 */ /* 0x000fe20000000000 */
[----:B---3--:R-:W-:-:S13]  /*31b10*/  ISETP.GT.AND P0, PT, R6, R5, PT ;  /* 0x000000050600720c */ /* 0x008fda0003f04270 */
[----:B------:R-:W-:Y:S05]  /*31b20*/  @P0 BRA `(.L_x_6671) ;  /* 0xffffffe400000947 */ /* 0x000fea000383ffff */
.L_x_6608:
[----:B------:R-:W-:Y:S05]  /*31b30*/  BSYNC B0 ;  /* 0x0000000000007941 */ /* 0x000fea0003800000 */
.L_x_6607:
        /* <DEDUP_REMOVED lines=12> */
[----:B------:R-:W3:Y:S01]  /*31c00*/  S2R R2, SR_LANEID ;  /* 0x0000000000027919 */ /* 0x000ee20000000000 */
[----:B------:R-:W-:Y:S02]  /*31c10*/  VOTEU.ANY UR4, UPT, PT ;  /* 0x0000000000047886 */ /* 0x000fe400038e0100 */
[----:B------:R-:W3:Y:S08]  /*31c20*/  FLO.U32 R4, UR4 ;  /* 0x0000000400047d00 */ /* 0x000ef000080e0000 */
[----:B------:R-:W4:Y:S01]  /*31c30*/  POPC R5, UR4 ;  /* 0x0000000400057d09 */ /* 0x000f220008000000 */
[----:B---3--:R-:W-:-:S02]  /*31c40*/  ISETP.EQ.U32.AND P1, PT, R4, R2, PT ;  /* 0x000000020400720c */ /* 0x008fc40003f22070 */
[----:B-1----:R-:W4:Y:S11]  /*31c50*/  LDC.64 R2, c[0x0][0xd60] ;  /* 0x00035800ff027b82 */ /* 0x002f360000000a00 */
[----:B----4-:R1:W3:Y:S02]  /*31c60*/  @P1 ATOMG.E.ADD.STRONG.GPU PT, R2, desc[UR40][R2.64], R5 ;  /* 0x00000005020219a8 */ /* 0x0102e400081ee1e8 */
[----:B-1----:R-:W1:Y:S02]  /*31c70*/  S2R R3, SR_LTMASK ;  /* 0x0000000000037919 */ /* 0x002e640000003900 */
[----:B-1----:R-:W-:-:S06]  /*31c80*/  LOP3.LUT R3, R3, UR4, RZ, 0xc0, !PT ;  /* 0x0000000403037c12 */ /* 0x002fcc000f8ec0ff */
[----:B------:R-:W1:Y:S01]  /*31c90*/  POPC R3, R3 ;  /* 0x0000000300037309 */ /* 0x000e620000000000 */
[----:B---3--:R-:W1:Y:S02]  /*31ca0*/  SHFL.IDX PT, R2, R2, R4, 0x1f ;  /* 0x00001f0402027589 */ /* 0x008e6400000e0000 */
[----:B-1----:R-:W-:-:S07]  /*31cb0*/  IADD3 R16, R2, UR36, R3 ;  /* 0x0000002402107c10 */ /* 0x002fce000fffe003 */
.L_x_6673:
[----:B------:R-:W-:Y:S05]  /*31cc0*/  BSYNC B0 ;  /* 0x0000000000007941 */ /* 0x000fea0003800000 */
.L_x_6672:
[----:B------:R-:W-:-:S05]  /*31cd0*/  SEL R0, R0, RZ, P0 ;  /* 0x000000ff00007207 */ /* 0x000fca0000000000 */
[----:B------:R3:W-:Y:S02]  /*31ce0*/  STL [R1+0x448], R0 ;  /* 0x0004480001007387 */ /* 0x0007e40000100800 */
.L_x_6569:
[----:B------:R-:W-:Y:S05]  /*31cf0*/  BSYNC B7 ;  /* 0x0000000000077941 */ /* 0x000fea0003800000 */
.L_x_6567:
        /* <DEDUP_REMOVED lines=13> */
.L_x_6674:
[----:B------:R-:W3:Y:S01]  /*31dd0*/  S2R R0, SR_TID.X ;  /* 0x0000000000007919 */ /* 0x000ee20000002100 */
[----:B------:R-:W-:Y:S01]  /*31de0*/  UMOV UR4, 0xffffffff ;  /* 0xffffffff00047882 */ /* 0x000fe20000000000 */
[----:B---3--:R-:W-:-:S04]  /*31df0*/  LOP3.LUT R6, R0, 0x1f, RZ, 0xc0, !PT ;  /* 0x0000001f00067812 */ /* 0x008fc800078ec0ff */
[----:B------:R-:W-:Y:S01]  /*31e00*/  ISETP.NE.AND P0, PT, R6, 0x1f, PT ;  /* 0x0000001f0600780c */ /* 0x000fe20003f05270 */
[----:B------:R-:W-:-:S12]  /*31e10*/  BRA.DIV UR4, `(.L_x_6676) ;  /* 0x00000026049c7947 */ /* 0x000fd8000b800000 */
[----:B------:R-:W-:Y:S01]  /*31e20*/  IMAD.IADD R0, R19, 0x1, R6 ;  /* 0x0000000113007824 */ /* 0x000fe200078e0206 */
[----:B------:R-:W-:-:S04]  /*31e30*/  ULDC UR4, c[0x0][0xd3c] ;  /* 0x00034f0000047ab9 */ /* 0x000fc80000000800 */
[----:B------:R-:W-:-:S13]  /*31e40*/  ISETP.GE.OR P1, PT, R0, UR4, !P0 ;  /* 0x0000000400007c0c */ /* 0x000fda000c726670 */
[----:B-1----:R-:W1:Y:S02]  /*31e50*/  @!P1 LDC.64 R2, c[0x0][0xd80] ;  /* 0x00036000ff029b82 */ /* 0x002e640000000a00 */
[----:B-1----:R-:W-:-:S06]  /*31e60*/  @!P1 IMAD.WIDE R2, R0, 0x4, R2 ;  /* 0x0000000400029825 */ /* 0x002fcc00078e0202 */
[----:B------:R1:W3:Y:S01]  /*31e70*/  @!P1 LDG.E R3, desc[UR40][R2.64] ;  /* 0x0000002802039981 */ /* 0x0002e2000c1e1900 */
[C---:B------:R-:W-:Y:S02]  /*31e80*/  ISETP.GE.U32.AND P2, PT, R6.reuse, 0x2, PT ;  /* 0x000000020600780c */ /* 0x040fe40003f46070 */
[C---:B------:R-:W-:Y:S01]  /*31e90*/  ISETP.GE.U32.AND P3, PT, R6.reuse, 0x4, PT ;  /* 0x000000040600780c */ /* 0x040fe20003f66070 */
[----:B------:R-:W-:Y:S01]  /*31ea0*/  SHFL.IDX PT, R0, R16, RZ, 0x1f ;  /* 0x00001fff10007589 */ /* 0x000fe200000e0000 */
[C---:B------:R-:W-:Y:S02]  /*31eb0*/  ISETP.GE.U32.AND P4, PT, R6.reuse, 0x8, PT ;  /* 0x000000080600780c */ /* 0x040fe40003f86070 */
[C---:B------:R-:W-:Y:S01]  /*31ec0*/  ISETP.GE.U32.AND P5, PT, R6.reuse, 0x10, PT ;  /* 0x000000100600780c */ /* 0x040fe20003fa6070 */
[----:B------:R-:W-:Y:S01]  /*31ed0*/  SHFL.IDX PT, R5, R16, 0x1, 0x1f ;  /* 0x00201f0010057f89 */ /* 0x000fe200000e0000 */
[----:B-1----:R-:W-:Y:S02]  /*31ee0*/  IMAD.MOV.U32 R2, RZ, RZ, RZ ;  /* 0x000000ffff027224 */ /* 0x002fe400078e00ff */
[----:B---3--:R-:W-:Y:S01]  /*31ef0*/  @!P1 IMAD.MOV.U32 R2, RZ, RZ, R3 ;  /* 0x000000ffff029224 */ /* 0x008fe200078e0003 */
        /* <DEDUP_REMOVED lines=16> */
[----:B------:R1:W3:Y:S02]  /*32000*/  SHFL.IDX PT, R16, R3, 0x1f, 0x1f ;  /* 0x03e01f0003107f89 */ /* 0x0002e400000e0000 */
.L_x_6743:
[----:B------:R-:W-:Y:S02]  /*32010*/  ULDC UR4, c[0x0][0xd38] ;  /* 0x00034e0000047ab9 */ /* 0x000fe40000000800 */
[----:B------:R-:W-:-:S04]  /*32020*/  IMAD.U32 R4, RZ, RZ, UR4 ;  /* 0x00000004ff047e24 */ /* 0x000fc8000f8e00ff */
[----:B---3--:R-:W-:-:S04]  /*32030*/  IMAD R16, R16, R4, RZ ;  /* 0x0000000410107224 */ /* 0x008fc800078e02ff */
[----:B------:R-:W-:-:S05]  /*32040*/  IMAD.IADD R5, R5, 0x1, R16 ;  /* 0x0000000105057824 */ /* 0x000fca00078e0210 */
[----:B------:R-:W-:-:S13]  /*32050*/  ISETP.GT.AND P6, PT, R5, R0, PT ;  /* 0x000000000500720c */ /* 0x000fda0003fc4270 */
[----:B------:R-:W-:Y:S05]  /*32060*/  @P6 BRA `(.L_x_6677) ;  /* 0x00000000009c6947 */ /* 0x000fea0003800000 */
.L_x_6682:
[----:B------:R-:W3:Y:S01]  /*32070*/  LDC R2, c[0x0][0xd3c] ;  /* 0x00034f00ff027b82 */ /* 0x000ee20000000800 */
[----:B------:R-:W-:-:S05]  /*32080*/  VIADD R19, R19, 0x1f ;  /* 0x0000001f13137836 */ /* 0x000fca0000000000 */
[----:B---3--:R-:W-:-:S13]  /*32090*/  ISETP.GE.AND P6, PT, R19, R2, PT ;  /* 0x000000021300720c */ /* 0x008fda0003fc6270 */
[----:B------:R-:W-:Y:S05]  /*320a0*/  @P6 BRA `(.L_x_6678) ;  /* 0x0000000400d46947 */ /* 0x000fea0003800000 */
[----:B-1----:R-:W1:Y:S01]  /*320b0*/  S2R R3, SR_TID.X ;  /* 0x0000000000037919 */ /* 0x002e620000002100 */
[----:B------:R-:W-:Y:S01]  /*320c0*/  BSSY B0, `(.L_x_6679) ;  /* 0x0000009000007945 */ /* 0x000fe20003800000 */
[----:B-1----:R-:W-:-:S05]  /*320d0*/  LOP3.LUT R3, R3, 0x1f, RZ, 0xc0, !PT ;  /* 0x0000001f03037812 */ /* 0x002fca00078ec0ff */
[----:B------:R-:W-:-:S05]  /*320e0*/  IMAD.IADD R4, R19, 0x1, R3 ;  /* 0x0000000113047824 */ /* 0x000fca00078e0203 */
[----:B------:R-:W-:Y:S01]  /*320f0*/  ISETP.GE.OR P6, PT, R4, R2, !P0 ;  /* 0x000000020400720c */ /* 0x000fe200047c6670 */
[----:B------:R-:W-:-:S12]  /*32100*/  IMAD.MOV.U32 R2, RZ, RZ, RZ ;  /* 0x000000ffff027224 */ /* 0x000fd800078e00ff */
[----:B------:R-:W-:Y:S05]  /*32110*/  @P6 BRA `(.L_x_6680) ;  /* 0x00000000000c6947 */ /* 0x000fea0003800000 */
[----:B------:R-:W1:Y:S02]  /*32120*/  LDC.64 R2, c[0x0][0xd80] ;  /* 0x00036000ff027b82 */ /* 0x000e640000000a00 */
[----:B-1----:R-:W-:-:S06]  /*32130*/  IMAD.WIDE R2, R4, 0x4, R2 ;  /* 0x0000000404027825 */ /* 0x002fcc00078e0202 */
[----:B------:R1:W5:Y:S02]  /*32140*/  LDG.E R2, desc[UR40][R2.64] ;  /* 0x0000002802027981 */ /* 0x000364000c1e1900 */
.L_x_6680:
[----:B------:R-:W-:Y:S05]  /*32150*/  BSYNC B0 ;  /* 0x0000000000007941 */ /* 0x000fea0003800000 */
.L_x_6679:
[----:B------:R-:W-:-:S03]  /*32160*/  UMOV UR4, 0xffffffff ;  /* 0xffffffff00047882 */ /* 0x000fc60000000000 */
[----:B------:R-:W-:Y:S05]  /*32170*/  BRA.DIV UR4, `(.L_x_6681) ;  /* 0x0000002a04007947 */ /* 0x000fea000b800000 */
[----:B-1---5:R-:W1:Y:S02]  /*32180*/  SHFL.UP PT, R3, R2, 0x1, RZ ;  /* 0x0420000002037989 */ /* 0x022e6400000e00ff */
        /* <DEDUP_REMOVED lines=15> */
.L_x_6751:
[----:B------:R-:W-:Y:S02]  /*32280*/  ULDC UR4, c[0x0][0xd38] ;  /* 0x00034e0000047ab9 */ /* 0x000fe40000000800 */
[----:B------:R-:W-:-:S04]  /*32290*/  IMAD.U32 R4, RZ, RZ, UR4 ;  /* 0x00000004ff047e24 */ /* 0x000fc8000f8e00ff */
[----:B---3--:R-:W-:-:S04]  /*322a0*/  IMAD R16, R16, R4, RZ ;  /* 0x0000000410107224 */ /* 0x008fc800078e02ff */
[----:B------:R-:W-:-:S05]  /*322b0*/  IMAD.IADD R5, R16, 0x1, R5 ;  /* 0x0000000110057824 */ /* 0x000fca00078e0205 */
[----:B------:R-:W-:-:S13]  /*322c0*/  ISETP.GT.AND P6, PT, R5, R0, PT ;  /* 0x000000000500720c */ /* 0x000fda0003fc4270 */
[----:B------:R-:W-:Y:S05]  /*322d0*/  @!P6 BRA `(.L_x_6682) ;  /* 0xfffffffc0064e947 */ /* 0x000fea000383ffff */
.L_x_6677:
        /* <DEDUP_REMOVED lines=8> */
.L_x_6755:
[----:B------:R-:W-:Y:S01]  /*32360*/  ISETP.NE.AND P0, PT, R5, RZ, PT ;  /* 0x000000ff0500720c */ /* 0x000fe20003f05270 */
[----:B------:R-:W-:-:S12]  /*32370*/  IMAD.MOV.U32 R5, RZ, RZ, RZ ;  /* 0x000000ffff057224 */ /* 0x000fd800078e00ff */
[----:B------:R-:W-:Y:S05]  /*32380*/  @!P0 BRA `(.L_x_6684) ;  /* 0x0000000000148947 */ /* 0x000fea0003800000 */
[----:B------:R-:W-:Y:S01]  /*32390*/  UMOV UR4, 0xffffffff ;  /* 0xffffffff00047882 */ /* 0x000fe20000000000 */
[----:B------:R-:W-:Y:S02]  /*323a0*/  VIADD R12, R6, 0xffffffff ;  /* 0xffffffff060c7836 */ /* 0x000fe40000000000 */
[----:B------:R-:W-:Y:S05]  /*323b0*/  BRA.DIV UR4, `(.L_x_6685) ;  /* 0x0000002a04907947 */ /* 0x000fea000b800000 */
[----:B-1----:R1:W0:Y:S02]  /*323c0*/  SHFL.IDX PT, R3, R3, R12, 0x1f ;  /* 0x00001f0c03037589 */ /* 0x00222400000e0000 */
.L_x_6758:
[----:B0-----:R-:W-:-:S07]  /*323d0*/  IMAD.MOV.U32 R5, RZ, RZ, R3 ;  /* 0x000000ffff057224 */ /* 0x001fce00078e0003 */
.L_x_6684:
[----:B-1-3--:R-:W1:Y:S01]  /*323e0*/  LDC.64 R2, c[0x0][0xd90] ;  /* 0x00036400ff027b82 */ /* 0x00ae620000000a00 */
[----:B------:R-:W-:-:S04]  /*323f0*/  IMAD.IADD R19, R6, 0x1, R19 ;  /* 0x0000000106137824 */ /* 0x000fc800078e0213 */
[----:B-1----:R-:W-:-:S05]  /*32400*/  IMAD.WIDE R2, R19, 0x4, R2 ;  /* 0x0000000413027825 */ /* 0x002fca00078e0202 */
[----:B--2---:R-:W4:Y:S01]  /*32410*/  LDG.E R7, desc[UR40][R2.64] ;  /* 0x0000002802077981 */ /* 0x004f22000c1e1900 */
[----:B------:R-:W-:-:S04]  /*32420*/  IMAD R16, R5, R4, R16 ;  /* 0x0000000405107224 */ /* 0x000fc800078e0210 */
[----:B------:R-:W-:Y:S02]  /*32430*/  IMAD.IADD R0, R0, 0x1, -R16 ;  /* 0x0000000100007824 */ /* 0x000fe400078e0a10 */
[----:B----4-:R-:W-:-:S05]  /*32440*/  IMAD R6, R17, R7, RZ ;  /* 0x0000000711067224 */ /* 0x010fca00078e02ff */
[----:B0-----:R-:W-:-:S04]  /*32450*/  IABS R8, R6 ;  /* 0x0000000600087213 */ /* 0x001fc80000000000 */
        /* <DEDUP_REMOVED lines=58> */
.L_x_6678:
[----:B------:R-:W-:Y:S01]  /*32800*/  UMOV UR4, URZ ;  /* 0x0000003f00047c82 */ /* 0x000fe20008000000 */
[----:B------:R-:W-:Y:S01]  /*32810*/  UMOV UR5, URZ ;  /* 0x0000003f00057c82 */ /* 0x000fe20008000000 */
[----:B------:R-:W-:Y:S01]  /*32820*/  ULDC UR6, c[0x0][0xd3c] ;  /* 0x00034f0000067ab9 */ /* 0x000fe20000000800 */
[----:B------:R-:W-:Y:S02]  /*32830*/  IMAD.MOV.U32 R16, RZ, RZ, R0 ;  /* 0x000000ffff107224 */ /* 0x000fe400078e0000 */
[----:B------:R-:W-:Y:S02]  /*32840*/  IMAD.U32 R17, RZ, RZ, UR4 ;  /* 0x00000004ff117e24 */ /* 0x000fe4000f8e00ff */
[----:B------:R-:W-:Y:S02]  /*32850*/  IMAD.U32 R18, RZ, RZ, UR5 ;  /* 0x00000005ff127e24 */ /* 0x000fe4000f8e00ff */
[----:B------:R-:W-:-:S07]  /*32860*/  IMAD.U32 R19, RZ, RZ, UR6 ;  /* 0x00000006ff137e24 */ /* 0x000fce000f8e00ff */
.L_x_6686:
[----:B-1----:R1:W3:Y:S01]  /*32870*/  LDL R3, [R1+0x440] ;  /* 0x0004400001037983 */ /* 0x0022e20000100800 */
[----:B------:R-:W4:Y:S01]  /*32880*/  S2R R0, SR_TID.X ;  /* 0x0000000000007919 */ /* 0x000f220000002100 */
[----:B------:R-:W-:Y:S05]  /*32890*/  WARPSYNC.ALL ;  /* 0x0000000000007948 */ /* 0x000fea0003800000 */
[----:B----4-:R-:W-:Y:S01]  /*328a0*/  LOP3.LUT R0, R0, 0x1f, RZ, 0xc0, !PT ;  /* 0x0000001f00007812 */ /* 0x010fe200078ec0ff */
        /* <DEDUP_REMOVED lines=8> */
.L_x_6675:
[----:B------:R-:W-:Y:S02]  /*32930*/  ULDC UR4, c[0x0][0xd3c] ;  /* 0x00034f0000047ab9 */ /* 0x000fe40000000800 */
[----:B----4-:R-:W-:-:S13]  /*32940*/  ISETP.GE.AND P0, PT, R19, UR4, PT ;  /* 0x0000000413007c0c */ /* 0x010fda000bf06270 */
[----:B------:R-:W-:Y:S05]  /*32950*/  @!P0 BRA `(.L_x_6687) ;  /* 0xffffff8c007c8947 */ /* 0x000fea000383ffff */
[----:B------:R-:W-:Y:S05]  /*32960*/  BSYNC B8 ;  /* 0x0000000000087941 */ /* 0x000fea0003800000 */
.L_x_6555:
[----:B---3--:R-:W3:Y:S01]  /*32970*/  LDL.LU R0, [R1+0x4a0] ;  /* 0x0004a00001007983 */ /* 0x008ee20000300800 */
[----:B------:R-:W-:Y:S01]  /*32980*/  BSSY B0, `(.L_x_6688) ;  /* 0x000000b000007945 */ /* 0x000fe20003800000 */
[----:B------:R-:W4:Y:S01]  /*32990*/  S2R R5, SR_CgaCtaId ;  /* 0x0000000000057919 */ /* 0x000f220000008800 */
[----:B---3--:R-:W-:-:S05]  /*329a0*/  VIADD R0, R0, 0x1 ;  /* 0x0000000100007836 */ /* 0x008fca0000000000 */
[----:B0-----:R-:W-:-:S04]  /*329b0*/  LEA.HI R2, R0, R0, RZ, 0x1 ;  /* 0x0000000000027211 */ /* 0x001fc800078f08ff */
[----:B-1----:R-:W-:Y:S02]  /*329c0*/  LOP3.LUT R3, R2, 0xfffffffe, RZ, 0xc0, !PT ;  /* 0xfffffffe02037812 */ /* 0x002fe400078ec0ff */
[----:B------:R-:W-:-:S03]  /*329d0*/  MOV R2, 0x400 ;  /* 0x0000040000027802 */ /* 0x000fc60000000f00 */
[----:B------:R-:W-:Y:S01]  /*329e0*/  IMAD.IADD R0, R0, 0x1, -R3 ;  /* 0x0000000100007824 */ /* 0x000fe200078e0a03 */
[----:B----4-:R-:W-:-:S04]  /*329f0*/  LEA R9, R5, R2, 0x18 ;  /* 0x0000000205097211 */ /* 0x010fc800078ec0ff */
[----:B------:R-:W-:-:S04]  /*32a00*/  SHF.L.U32 R0, R0, 0x1f, RZ ;  /* 0x0000001f00007819 */ /* 0x000fc800000006ff */
[----:B------:R-:W0:Y:S02]  /*32a10*/  SYNCS.PHASECHK.TRANS64.TRYWAIT P0, [R9+URZ+0x38820], R0 ;  /* 0x03882000090075a7 */ /* 0x000e24000800017f */
[----:B0-----:R-:W-:Y:S05]  /*32a20*/  @!P0 BRA `(.L_x_6689) ;  /* 0x00000024001c8947 */ /* 0x001fea0003800000 */
.L_x_6759:
[----:B------:R-:W-:Y:S05]  /*32a30*/  BSYNC B0 ;  /* 0x0000000000007941 */ /* 0x000fea0003800000 */
.L_x_6688:
[----:B------:R-:W-:-:S03]  /*32a40*/  UMOV UR4, 0xffffffff ;  /* 0xffffffff00047882 */ /* 0x000fc60000000000 */
[----:B------:R-:W-:Y:S05]  /*32a50*/  BRA.DIV UR4, `(.L_x_6690) ;  /* 0x0000002604247947 */ /* 0x000fea000b800000 */
[----:B0-----:R-:W0:Y:S02]  /*32a60*/  S2R R0, SR_TID.X ;  /* 0x0000000000007919 */ /* 0x001e240000002100 */
[----:B0-----:R-:W-:-:S04]  /*32a70*/  SHF.R.U32.HI R0, RZ, 0x5, R0 ;  /* 0x00000005ff007819 */ /* 0x001fc80000011600 */
[----:B------:R-:W-:-:S05]  /*32a80*/  LOP3.LUT R0, R0, 0x3, RZ, 0xc0, !PT ;  /* 0x0000000300007812 */ /* 0x000fca00078ec0ff */
[----:B------:R0:W1:Y:S02]  /*32a90*/  SHFL.IDX PT, R14, R0, RZ, 0x1f ;  /* 0x00001fff000e7589 */ /* 0x00006400000e0000 */
.L_x_6762:
[----:B-1----:R-:W-:Y:S01]  /*32aa0*/  ISETP.NE.AND P0, PT, R14, RZ, PT ;  /* 0x000000ff0e00720c */ /* 0x002fe20003f05270 */
[----:B------:R-:W-:-:S12]  /*32ab0*/  BSSY B0, `(.L_x_6691) ;  /* 0x0000020000007945 */ /* 0x000fd80003800000 */
[----:B------:R-:W-:Y:S05]  /*32ac0*/  @P0 BRA `(.L_x_6692) ;  /* 0x0000000000780947 */ /* 0x000fea0003800000 */
[----:B------:R-:W-:-:S03]  /*32ad0*/  UMOV UR4, 0xffffffff ;  /* 0xffffffff00047882 */ /* 0x000fc60000000000 */
[----:B------:R-:W-:Y:S05]  /*32ae0*/  BRA.DIV UR4, `(.L_x_6693) ;  /* 0x0000002604347947 */ /* 0x000fea000b800000 */
[----:B------:R-:W-:-:S13]  /*32af0*/  ELECT P6, URZ, PT ;  /* 0x00000000003f782f */ /* 0x000fda00038c0000 */
.L_x_6765:
        /* <DEDUP_REMOVED lines=13> */
[----:B--2---:R-:W-:Y:S01]  /*32bd0*/  IMAD R7, R3, 0x8, R0 ;  /* 0x0000000803077824 */ /* 0x004fe200078e0200 */
[----:B0-----:R-:W-:Y:S06]  /*32be0*/  @!P0 BRA `(.L_x_6694) ;  /* 0x0000002400148947 */ /* 0x001fec0003800000 */
.L_x_6766:
[----:B------:R-:W0:Y:S01]  /*32bf0*/  LDL.LU R6, [R1+0x448] ;  /* 0x0004480001067983 */ /* 0x000e220000300800 */
[----:B------:R-:W1:Y:S01]  /*32c00*/  SYNCS.PHASECHK.TRANS64.TRYWAIT P0, [R7+URZ], R2 ;  /* 0x00000002070075a7 */ /* 0x000e62000800017f */
[----:B------:R-:W-:-:S04]  /*32c10*/  VIADD R0, R9, 0x38860 ;  /* 0x0003886009007836 */ /* 0x000fc80000000000 */
[----:B0-----:R-:W-:Y:S01]  /*32c20*/  IMAD R5, R6, 0x8, R0 ;  /* 0x0000000806057824 */ /* 0x001fe200078e0200 */
[----:B-1----:R-:W-:Y:S06]  /*32c30*/  @!P0 BRA `(.L_x_6695) ;  /* 0x0000002400148947 */ /* 0x002fec0003800000 */
.L_x_6767:
[----:B------:R-:W1:Y:S02]  /*32c40*/  SYNCS.PHASECHK.TRANS64.TRYWAIT P0, [R5+URZ], R4 ;  /* 0x00000004050075a7 */ /* 0x000e64000800017f */
[----:B-1----:R-:W-:Y:S05]  /*32c50*/  @!P0 BRA `(.L_x_6696) ;  /* 0x0000002400208947 */ /* 0x002fea0003800000 */
.L_x_6768:
[----:B------:R-:W-:-:S07]  /*32c60*/  IMAD R3, R3, 0x8, R0 ;  /* 0x0000000803037824 */ /* 0x000fce00078e0200 */
.L_x_6697:
[----:B--2---:R2:W3:Y:S02]  /*32c70*/  SYNCS.PHASECHK.TRANS64.TRYWAIT P0, [R3+URZ], R2 ;  /* 0x00000002030075a7 */ /* 0x0044e4000800017f */
[----:B---3--:R-:W-:Y:S05]  /*32c80*/  @!P0 NANOSLEEP.SYNCS 0x989680 ;  /* 0x009896800000895d */ /* 0x008fea0003900000 */
[----:B------:R-:W3:Y:S02]  /*32c90*/  @!P0 SYNCS.PHASECHK.TRANS64 P0, [R3+URZ], R2 ;  /* 0x00000002030085a7 */ /* 0x000ee4000800007f */
[----:B---3--:R-:W-:Y:S05]  /*32ca0*/  @!P0 BRA `(.L_x_6697) ;  /* 0xfffffffc00f08947 */ /* 0x008fea000383ffff */
.L_x_6692:
[----:B------:R-:W-:Y:S05]  /*32cb0*/  BSYNC B0 ;  /* 0x0000000000007941 */ /* 0x000fea0003800000 */
.L_x_6691:
[----:B------:R-:W-:Y:S05]  /*32cc0*/  EXIT ;  /* 0x000000000000794d */ /* 0x000fea0003800000 */
.L_x_6435:
[----:B0-----:R-:W-:-:S04]  /*32cd0*/  IMAD.U32 R11, RZ, RZ, UR47 ;  /* 0x0000002fff0b7e24 */ /* 0x001fc8000f8e00ff */
[----:B------:R0:W1:Y:S03]  /*32ce0*/  SYNCS.PHASECHK.TRANS64.TRYWAIT P0, [R11+URZ+0x38800], R0 ;  /* 0x038800000b0075a7 */ /* 0x000066000800017f */
[----:B-1----:R-:W-:Y:S05]  /*32cf0*/  @!P0 NANOSLEEP.SYNCS 0x989680 ;  /* 0x009896800000895d */ /* 0x002fea0003900000 */
[----:B------:R-:W1:Y:S02]  /*32d00*/  @!P0 SYNCS.PHASECHK.TRANS64 P0, [R11+URZ+0x38800], R0 ;  /* 0x038800000b0085a7 */ /* 0x000e64000800007f */
[----:B-1----:R-:W-:Y:S05]  /*32d10*/  @!P0 BRA `(.L_x_6435) ;  /* 0xfffffffc00ec8947 */ /* 0x002fea000383ffff */
[----:B------:R-:W-:Y:S05]  /*32d20*/  BRA `(.L_x_6698) ;  /* 0xfffffd8000547947 */ /* 0x000fea000383ffff */
.L_x_6442:
[----:B-1----:R1:W2:Y:S02]  /*32d30*/  SYNCS.PHASECHK.TRANS64.TRYWAIT P0, [R10+URZ], R11 ;  /* 0x0000000b0a0075a7 */ /* 0x0022a4000800017f */
[----:B--2---:R-:W-:Y:S05]  /*32d40*/  @!P0 NANOSLEEP.SYNCS 0x989680 ;  /* 0x009896800000895d */ /* 0x004fea0003900000 */
[----:B------:R-:W2:Y:S02]  /*32d50*/  @!P0 SYNCS.PHASECHK.TRANS64 P0, [R10+URZ], R11 ;  /* 0x0000000b0a0085a7 */ /* 0x000ea4000800007f */
[----:B--2---:R-:W-:Y:S05]  /*32d60*/  @!P0 BRA `(.L_x_6442) ;  /* 0xfffffffc00f08947 */ /* 0x004fea000383ffff */
[----:B------:R-:W-:Y:S05]  /*32d70*/  BRA `(.L_x_6441) ;  /* 0xfffffd8400647947 */ /* 0x000fea000383ffff */
.L_x_6444:
[----:B0-----:R-:W-:-:S04]  /*32d80*/  IMAD.U32 R11, RZ, RZ, UR47 ;  /* 0x0000002fff0b7e24 */ /* 0x001fc8000f8e00ff */
[----:B------:R0:W1:Y:S03]  /*32d90*/  SYNCS.PHASECHK.TRANS64.TRYWAIT P0, [R11+URZ+0x38810], R10 ;  /* 0x0388100a0b0075a7 */ /* 0x000066000800017f */
[----:B-1----:R-:W-:Y:S05]  /*32da0*/  @!P0 NANOSLEEP.SYNCS 0x989680 ;  /* 0x009896800000895d */ /* 0x002fea0003900000 */
[----:B------:R-:W1:Y:S02]  /*32db0*/  @!P0 SYNCS.PHASECHK.TRANS64 P0, [R11+URZ+0x38810], R10 ;  /* 0x0388100a0b0085a7 */ /* 0x000e64000800007f */
[----:B-1----:R-:W-:Y:S05]  /*32dc0*/  @!P0 BRA `(.L_x_6444) ;  /* 0xfffffffc00ec8947 */ /* 0x002fea000383ffff */
[----:B------:R-:W-:Y:S05]  /*32dd0*/  BRA `(.L_x_6699) ;  /* 0xfffffd8800387947 */ /* 0x000fea000383ffff */
.L_x_6451:
[----:B-1----:R1:W2:Y:S02]  /*32de0*/  SYNCS.PHASECHK.TRANS64.TRYWAIT P0, [R10+URZ], R11 ;  /* 0x0000000b0a0075a7 */ /* 0x0022a4000800017f */
[----:B--2---:R-:W-:Y:S05]  /*32df0*/  @!P0 NANOSLEEP.SYNCS 0x989680 ;  /* 0x009896800000895d */ /* 0x004fea0003900000 */
[----:B------:R-:W2:Y:S02]  /*32e00*/  @!P0 SYNCS.PHASECHK.TRANS64 P0, [R10+URZ], R11 ;  /* 0x0000000b0a0085a7 */ /* 0x000ea4000800007f */
[----:B--2---:R-:W-:Y:S05]  /*32e10*/  @!P0 BRA `(.L_x_6451) ;  /* 0xfffffffc00f08947 */ /* 0x004fea000383ffff */
[----:B------:R-:W-:Y:S05]  /*32e20*/  BRA `(.L_x_6450) ;  /* 0xfffffd88007c7947 */ /* 0x000fea000383ffff */
.L_x_6486:
[----:B0-----:R0:W1:Y:S02]  /*32e30*/  SYNCS.PHASECHK.TRANS64.TRYWAIT P2, [R8+URZ], R9 ;  /* 0x00000009080075a7 */ /* 0x001064000804017f */
[----:B-1----:R-:W-:Y:S05]  /*32e40*/  @!P2 NANOSLEEP.SYNCS 0x989680 ;  /* 0x009896800000a95d */ /* 0x002fea0003900000 */
[----:B------:R-:W1:Y:S02]  /*32e50*/  @!P2 SYNCS.PHASECHK.TRANS64 P2, [R8+URZ], R9 ;  /* 0x000000090800a5a7 */ /* 0x000e64000804007f */
[----:B-1----:R-:W-:Y:S05]  /*32e60*/  @!P2 BRA `(.L_x_6486) ;  /* 0xfffffffc00f0a947 */ /* 0x002fea000383ffff */
[----:B------:R-:W-:Y:S05]  /*32e70*/  BRA `(.L_x_6485) ;  /* 0xfffffdf4009c7947 */ /* 0x000fea000383ffff */
.L_x_6493:
[----:B-1----:R1:W2:Y:S02]  /*32e80*/  SYNCS.PHASECHK.TRANS64.TRYWAIT P2, [R8+URZ], R11 ;  /* 0x0000000b080075a7 */ /* 0x0022a4000804017f */
[----:B--2---:R-:W-:Y:S05]  /*32e90*/  @!P2 NANOSLEEP.SYNCS 0x989680 ;  /* 0x009896800000a95d */ /* 0x004fea0003900000 */
[----:B------:R-:W2:Y:S02]  /*32ea0*/  @!P2 SYNCS.PHASECHK.TRANS64 P2, [R8+URZ], R11 ;  /* 0x0000000b0800a5a7 */ /* 0x000ea4000804007f */
[----:B--2---:R-:W-:Y:S05]  /*32eb0*/  @!P2 BRA `(.L_x_6493) ;  /* 0xfffffffc00f0a947 */ /* 0x004fea000383ffff */
[----:B------:R-:W-:Y:S05]  /*32ec0*/  BRA `(.L_x_6492) ;  /* 0xfffffdf800e07947 */ /* 0x000fea000383ffff */
.L_x_6506:
[----:B0-----:R0:W1:Y:S02]  /*32ed0*/  SYNCS.PHASECHK.TRANS64.TRYWAIT P1, [R6+URZ], R7 ;  /* 0x00000007060075a7 */ /* 0x001064000802017f */
[----:B-1----:R-:W-:Y:S05]  /*32ee0*/  @!P1 NANOSLEEP.SYNCS 0x989680 ;  /* 0x009896800000995d */ /* 0x002fea0003900000 */
[----:B------:R-:W1:Y:S02]  /*32ef0*/  @!P1 SYNCS.PHASECHK.TRANS64 P1, [R6+URZ], R7 ;  /* 0x00000007060095a7 */ /* 0x000e64000802007f */
[----:B-1----:R-:W-:Y:S05]  /*32f00*/  @!P1 BRA `(.L_x_6506) ;  /* 0xfffffffc00f09947 */ /* 0x002fea000383ffff */
[----:B------:R-:W-:Y:S05]  /*32f10*/  BRA `(.L_x_6505) ;  /* 0xfffffe9000047947 */ /* 0x000fea000383ffff */
.L_x_6513:
[----:B-1----:R1:W2:Y:S02]  /*32f20*/  SYNCS.PHASECHK.TRANS64.TRYWAIT P1, [R6+URZ], R9 ;  /* 0x00000009060075a7 */ /* 0x0022a4000802017f */
[----:B--2---:R-:W-:Y:S05]  /*32f30*/  @!P1 NANOSLEEP.SYNCS 0x989680 ;  /* 0x009896800000995d */ /* 0x004fea0003900000 */
[----:B------:R-:W2:Y:S02]  /*32f40*/  @!P1 SYNCS.PHASECHK.TRANS64 P1, [R6+URZ], R9 ;  /* 0x00000009060095a7 */ /* 0x000ea4000802007f */
[----:B--2---:R-:W-:Y:S05]  /*32f50*/  @!P1 BRA `(.L_x_6513) ;  /* 0xfffffffc00f09947 */ /* 0x004fea000383ffff */
[----:B------:R-:W-:Y:S05]  /*32f60*/  BRA `(.L_x_6512) ;  /* 0xfffffe9400487947 */ /* 0x000fea000383ffff */
.L_x_6575:
        /* <DEDUP_REMOVED lines=11> */
.L_x_6701:
[----:B------:R-:W-:Y:S05]  /*33020*/  BSYNC B0 ;  /* 0x0000000000007941 */ /* 0x000fea0003800000 */
.L_x_6700:
[----:B------:R-:W-:Y:S05]  /*33030*/  BRA `(.L_x_6702) ;  /* 0xffffff9400747947 */ /* 0x000fea000383ffff */
.L_x_6577:
[----:B------:R-:W-:Y:S01]  /*33040*/  BSSY B0, `(.L_x_6703) ;  /* 0x0000006000007945 */ /* 0x000fe20003800000 */
[----:B------:R-:W-:-:S07]  /*33050*/  IMAD.MOV.U32 R15, RZ, RZ, -0x1 ;  /* 0xffffffffff0f7424 */ /* 0x000fce00078e00ff */
[----:B012-4-:R-:W-:Y:S05]  /*33060*/  WARPSYNC.COLLECTIVE R15, `(.L_x_6704) ;  /* 0x000000000f0c7348 */ /* 0x017fea0003c00000 */
[----:B------:R-:W-:Y:S02]  /*33070*/  ELECT P6, UR62, PT ;  /* 0x00000000003e782f */ /* 0x000fe400038c0000 */
[----:B------:R-:W-:Y:S01]  /*33080*/  MOV R14, UR62 ;  /* 0x0000003e000e7c02 */ /* 0x000fe20008000f00 */
[----:B012-4-:R-:W-:Y:S10]  /*33090*/  ENDCOLLECTIVE ;  /* 0x000000000000791b */ /* 0x017ff40003800000 */
.L_x_6704:
[----:B------:R-:W-:Y:S05]  /*330a0*/  BSYNC B0 ;  /* 0x0000000000007941 */ /* 0x000fea0003800000 */
.L_x_6703:
[----:B------:R-:W-:Y:S05]  /*330b0*/  BRA `(.L_x_6705) ;  /* 0xffffff9400807947 */ /* 0x000fea000383ffff */
.L_x_6579:
[----:B--2---:R2:W3:Y:S02]  /*330c0*/  SYNCS.PHASECHK.TRANS64.TRYWAIT P0, [R0+URZ+0x38840], R2 ;  /* 0x03884002000075a7 */ /* 0x0044e4000800017f */
[----:B---3--:R-:W-:Y:S05]  /*330d0*/  @!P0 NANOSLEEP.SYNCS 0x989680 ;  /* 0x009896800000895d */ /* 0x008fea0003900000 */
[----:B------:R-:W3:Y:S02]  /*330e0*/  @!P0 SYNCS.PHASECHK.TRANS64 P0, [R0+URZ+0x38840], R2 ;  /* 0x03884002000085a7 */ /* 0x000ee4000800007f */
[----:B---3--:R-:W-:Y:S05]  /*330f0*/  @!P0 BRA `(.L_x_6579) ;  /* 0xfffffffc00f08947 */ /* 0x008fea000383ffff */
[----:B------:R-:W-:Y:S05]  /*33100*/  BRA `(.L_x_6706) ;  /* 0xffffff9400e87947 */ /* 0x000fea000383ffff */
.L_x_6583:
[----:B------:R0:W5:Y:S01]  /*33110*/  LDL R0, [R1+0x474] ;  /* 0x0004740001007983 */ /* 0x0001620000100800 */
[----:B------:R-:W-:Y:S02]  /*33120*/  IMAD.MOV.U32 R6, RZ, RZ, R11 ;  /* 0x000000ffff067224 */ /* 0x000fe400078e000b */
[----:B------:R-:W-:Y:S02]  /*33130*/  IMAD.MOV.U32 R13, RZ, RZ, R2 ;  /* 0x000000ffff0d7224 */ /* 0x000fe400078e0002 */
[----:B------:R-:W-:Y:S02]  /*33140*/  IMAD.MOV.U32 R12, RZ, RZ, RZ ;  /* 0x000000ffff0c7224 */ /* 0x000fe400078e00ff */
[----:B------:R-:W-:Y:S02]  /*33150*/  IMAD.MOV.U32 R11, RZ, RZ, 0x181f ;  /* 0x0000181fff0b7424 */ /* 0x000fe400078e00ff */
[----:B------:R-:W-:Y:S02]  /*33160*/  IMAD.MOV.U32 R15, RZ, RZ, -0x1 ;  /* 0xffffffffff0f7424 */ /* 0x000fe400078e00ff */
[----:B0-----:R-:W-:-:S07]  /*33170*/  IMAD.IADD R8, R8, 0x1, R6 ;  /* 0x0000000108087824 */ /* 0x001fce00078e0206 */
[----:B-----5:R-:W-:Y:S05]  /*33180*/  WARPSYNC.COLLECTIVE R15, `(.L_x_6707) ;  /* 0x000000000f087348 */ /* 0x020fea0003c00000 */
[----:B------:R0:W1:Y:S02]  /*33190*/  SHFL.IDX P6, R14, R13, R12, R11 ;  /* 0x0000000c0d0e7389 */ /* 0x00006400000c000b */
[----:B01---5:R-:W-:Y:S01]  /*331a0*/  ENDCOLLECTIVE ;  /* 0x000000000000791b */ /* 0x023fe20003800000 */
.L_x_6707:
[----:B------:R0:W-:Y:S01]  /*331b0*/  STL [R1+0x478], R8 ;  /* 0x0004780801007387 */ /* 0x0001e20000100800 */
[----:B------:R-:W-:Y:S02]  /*331c0*/  IMAD.MOV.U32 R13, RZ, RZ, R3 ;  /* 0x000000ffff0d7224 */ /* 0x000fe400078e0003 */
[----:B------:R-:W-:-:S07]  /*331d0*/  IMAD.MOV.U32 R4, RZ, RZ, R14 ;  /* 0x000000ffff047224 */ /* 0x000fce00078e000e */
[----:B0-----:R-:W-:Y:S05]  /*331e0*/  WARPSYNC.COLLECTIVE R15, `(.L_x_6708) ;  /* 0x000000000f087348 */ /* 0x001fea0003c00000 */
[----:B------:R1:W2:Y:S02]  /*331f0*/  SHFL.IDX P6, R14, R13, R12, R11 ;  /* 0x0000000c0d0e7389 */ /* 0x0002a400000c000b */
[----:B012---:R-:W-:Y:S01]  /*33200*/  ENDCOLLECTIVE ;  /* 0x000000000000791b */ /* 0x007fe20003800000 */
.L_x_6708:
[----:B------:R-:W-:Y:S02]  /*33210*/  IMAD.MOV.U32 R13, RZ, RZ, R2 ;  /* 0x000000ffff0d7224 */ /* 0x000fe400078e0002 */
[----:B------:R-:W-:Y:S02]  /*33220*/  IMAD.MOV.U32 R12, RZ, RZ, 0x1 ;  /* 0x00000001ff0c7424 */ /* 0x000fe400078e00ff */
[----:B------:R-:W-:-:S07]  /*33230*/  IMAD.MOV.U32 R5, RZ, RZ, R14 ;  /* 0x000000ffff057224 */ /* 0x000fce00078e000e */
[----:B------:R-:W-:Y:S05]  /*33240*/  WARPSYNC.COLLECTIVE R15, `(.L_x_6709) ;  /* 0x000000000f087348 */ /* 0x000fea0003c00000 */
[----:B------:R0:W1:Y:S02]  /*33250*/  SHFL.IDX P6, R14, R13, R12, R11 ;  /* 0x0000000c0d0e7389 */ /* 0x00006400000c000b */
[----:B01----:R-:W-:Y:S01]  /*33260*/  ENDCOLLECTIVE ;  /* 0x000000000000791b */ /* 0x003fe20003800000 */
.L_x_6709:
[----:B------:R-:W-:Y:S02]  /*33270*/  IMAD.MOV.U32 R13, RZ, RZ, R3 ;  /* 0x000000ffff0d7224 */ /* 0x000fe400078e0003 */
[----:B------:R-:W-:-:S07]  /*33280*/  IMAD.MOV.U32 R6, RZ, RZ, R14 ;  /* 0x000000ffff067224 */ /* 0x000fce00078e000e */
[----:B------:R-:W-:Y:S05]  /*33290*/  WARPSYNC.COLLECTIVE R15, `(.L_x_6710) ;  /* 0x000000000f087348 */ /* 0x000fea0003c00000 */
[----:B------:R0:W1:Y:S02]  /*332a0*/  SHFL.IDX P6, R14, R13, R12, R11 ;  /* 0x0000000c0d0e7389 */ /* 0x00006400000c000b */
[----:B01----:R-:W-:Y:S01]  /*332b0*/  ENDCOLLECTIVE ;  /* 0x000000000000791b */ /* 0x003fe20003800000 */
.L_x_6710:
[----:B------:R-:W-:Y:S02]  /*332c0*/  IMAD.MOV.U32 R13, RZ, RZ, R2 ;  /* 0x000000ffff0d7224 */ /* 0x000fe400078e0002 */
[----:B------:R-:W-:Y:S02]  /*332d0*/  IMAD.MOV.U32 R12, RZ, RZ, 0x2 ;  /* 0x00000002ff0c7424 */ /* 0x000fe400078e00ff */
[----:B------:R-:W-:Y:S02]  /*332e0*/  IMAD R0, R0, R7, RZ ;  /* 0x0000000700007224 */ /* 0x000fe400078e02ff */
[----:B------:R-:W-:-:S03]  /*332f0*/  VIADD R7, R8, 0x10 ;  /* 0x0000001008077836 */ /* 0x000fc60000000000 */
[----:B------:R-:W-:Y:S02]  /*33300*/  ISETP.GE.AND P1, PT, R8, R0, PT ;  /* 0x000000000800720c */ /* 0x000fe40003f26270 */
[----:B------:R0:W-:Y:S11]  /*33310*/  STL [R1+0x480], R7 ;  /* 0x0004800701007387 */ /* 0x0001f60000100800 */
        /* <DEDUP_REMOVED lines=16> */
.L_x_6711:
        /* <DEDUP_REMOVED lines=10> */
.L_x_6712:
        /* <DEDUP_REMOVED lines=11> */
.L_x_6713:
        /* <DEDUP_REMOVED lines=14> */
.L_x_6714:
[----:B------:R-:W-:Y:S01]  /*33650*/  IMAD.MOV.U32 R3, RZ, RZ, R14 ;  /* 0x000000ffff037224 */ /* 0x000fe200078e000e */
[----:B------:R-:W-:Y:S06]  /*33660*/  BRA `(.L_x_6715) ;  /* 0xffffff9c004c7947 */ /* 0x000fec000383ffff */
.L_x_6587:
[----:B------:R-:W2:Y:S04]  /*33670*/  LDL.LU R13, [R1+0x474] ;  /* 0x00047400010d7983 */ /* 0x000ea80000300800 */
[----:B------:R-:W3:Y:S04]  /*33680*/  LDL.LU R12, [R1+0x478] ;  /* 0x00047800010c7983 */ /* 0x000ee80000300800 */
[----:B------:R-:W4:Y:S04]  /*33690*/  LDL.LU R8, [R1+0x444] ;  /* 0x0004440001087983 */ /* 0x000f280000300800 */
[----:B------:R-:W5:Y:S04]  /*336a0*/  LDL.LU R11, [R1+0x480] ;  /* 0x00048000010b7983 */ /* 0x000f680000300800 */
[----:B------:R-:W5:Y:S01]  /*336b0*/  LDL.LU R9, [R1+0x498] ;  /* 0x0004980001097983 */ /* 0x000f620000300800 */
[----:B------:R-:W-:Y:S01]  /*336c0*/  BSSY B0, `(.L_x_6716) ;  /* 0x0000017000007945 */ /* 0x000fe20003800000 */
[----:B------:R-:W-:-:S02]  /*336d0*/  IMAD.MOV.U32 R15, RZ, RZ, -0x1 ;  /* 0xffffffffff0f7424 */ /* 0x000fc400078e00ff */
[----:B--2---:R-:W-:-:S05]  /*336e0*/  IMAD R7, R13, R7, RZ ;  /* 0x000000070d077224 */ /* 0x004fca00078e02ff */
[----:B---3--:R-:W-:-:S13]  /*336f0*/  ISETP.GE.AND P2, PT, R12, R7, PT ;  /* 0x000000070c00720c */ /* 0x008fda0003f46270 */
[----:B------:R-:W-:-:S04]  /*33700*/  @!P2 LOP3.LUT R2, R5, 0x40, RZ, 0xc0, !PT ;  /* 0x000000400502a812 */ /* 0x000fc800078ec0ff */
[----:B------:R-:W-:-:S04]  /*33710*/  @!P2 SHF.R.U32.HI R2, RZ, 0x2, R2 ;  /* 0x00000002ff02a819 */ /* 0x000fc80000011602 */
[----:B------:R-:W-:Y:S02]  /*33720*/  @!P2 ISETP.NE.U32.AND P6, PT, R2, RZ, PT ;  /* 0x000000ff0200a20c */ /* 0x000fe40003fc5070 */
[----:B------:R-:W-:Y:S02]  /*33730*/  @!P2 LOP3.LUT R2, R6, 0x80, RZ, 0xc0, !PT ;  /* 0x000000800602a812 */ /* 0x000fe400078ec0ff */
[----:B----4-:R-:W-:Y:S02]  /*33740*/  LOP3.LUT R8, R8, 0xffffffdf, RZ, 0xc0, !PT ;  /* 0xffffffdf08087812 */ /* 0x010fe400078ec0ff */
[----:B------:R-:W-:-:S07]  /*33750*/  @!P2 SHF.R.U32.HI R2, RZ, 0x3, R2 ;  /* 0x00000003ff02a819 */ /* 0x000fce0000011602 */
[----:B------:R-:W-:Y:S02]  /*33760*/  @P6 LOP3.LUT R8, R8, 0x20, RZ, 0xfc, !PT ;  /* 0x0000002008086812 */ /* 0x000fe400078efcff */
[----:B------:R-:W-:Y:S02]  /*33770*/  @!P2 ISETP.NE.U32.AND P6, PT, R2, RZ, PT ;  /* 0x000000ff0200a20c */ /* 0x000fe40003fc5070 */
[----:B------:R-:W-:-:S11]  /*33780*/  LOP3.LUT R8, R8, 0xffffffef, RZ, 0xc0, !PT ;  /* 0xffffffef08087812 */ /* 0x000fd600078ec0ff */
[----:B------:R-:W-:-:S05]  /*33790*/  @P6 LOP3.LUT R8, R8, 0x10, RZ, 0xfc, !PT ;  /* 0x0000001008086812 */ /* 0x000fca00078efcff */
[----:B------:R0:W-:Y:S01]  /*337a0*/  STL [R1+0x444], R8 ;  /* 0x0004440801007387 */ /* 0x0001e20000100800 */
[-C--:B-----5:R-:W-:Y:S01]  /*337b0*/  ISETP.GE.AND P3, PT, R11, R7.reuse, PT ;  /* 0x000000070b00720c */ /* 0x0a0fe20003f66270 */
[----:B------:R-:W-:Y:S01]  /*337c0*/  IMAD.MOV.U32 R13, RZ, RZ, R4 ;  /* 0x000000ffff0d7224 */ /* 0x000fe200078e0004 */
[----:B------:R-:W-:Y:S01]  /*337d0*/  ISETP.GE.AND P4, PT, R9, R7, PT ;  /* 0x000000070900720c */ /* 0x000fe20003f86270 */
[----:B------:R-:W-:Y:S02]  /*337e0*/  IMAD.MOV.U32 R12, RZ, RZ, RZ ;  /* 0x000000ffff0c7224 */ /* 0x000fe400078e00ff */
[----:B------:R-:W-:-:S10]  /*337f0*/  IMAD.MOV.U32 R11, RZ, RZ, 0x181f ;  /* 0x0000181fff0b7424 */ /* 0x000fd400078e00ff */
[----:B0-----:R-:W-:Y:S05]  /*33800*/  WARPSYNC.COLLECTIVE R15, `(.L_x_6717) ;  /* 0x000000000f087348 */ /* 0x001fea0003c00000 */
[----:B------:R1:W2:Y:S02]  /*33810*/  SHFL.IDX P6, R14, R13, R12, R11 ;  /* 0x0000000c0d0e7389 */ /* 0x0002a400000c000b */
[----:B012---:R-:W-:Y:S01]  /*33820*/  ENDCOLLECTIVE ;  /* 0x000000000000791b */ /* 0x007fe20003800000 */
.L_x_6717:
[----:B------:R-:W-:Y:S05]  /*33830*/  BSYNC B0 ;  /* 0x0000000000007941 */ /* 0x000fea0003800000 */
.L_x_6716:
[----:B------:R0:W-:Y:S04]  /*33840*/  STL [R1+0x4a8], R16 ;  /* 0x0004a81001007387 */ /* 0x0001e80000100800 */
[----:B0-----:R0:W5:Y:S04]  /*33850*/  LDL.LU R16, [R1+0x444] ;  /* 0x0004440001107983 */ /* 0x0011680000300800 */
[----:B------:R1:W-:Y:S04]  /*33860*/  STL [R1+0x4a4], R7 ;  /* 0x0004a40701007387 */ /* 0x0003e80000100800 */
[----:B-1----:R0:W5:Y:S01]  /*33870*/  LDL R7, [R1+0x450] ;  /* 0x0004500001077983 */ /* 0x0021620000100800 */
[----:B------:R-:W-:-:S02]  /*33880*/  IMAD.MOV.U32 R13, RZ, RZ, R0 ;  /* 0x000000ffff0d7224 */ /* 0x000fc400078e0000 */
[----:B------:R-:W-:Y:S02]  /*33890*/  IMAD.MOV.U32 R12, RZ, RZ, RZ ;  /* 0x000000ffff0c7224 */ /* 0x000fe400078e00ff */
[----:B------:R-:W-:Y:S02]  /*338a0*/  IMAD.MOV.U32 R11, RZ, RZ, 0x181f ;  /* 0x0000181fff0b7424 */ /* 0x000fe400078e00ff */
[----:B------:R-:W-:Y:S02]  /*338b0*/  IMAD.MOV.U32 R15, RZ, RZ, -0x1 ;  /* 0xffffffffff0f7424 */ /* 0x000fe400078e00ff */
[----:B0-----:R-:W-:-:S07]  /*338c0*/  IMAD.MOV.U32 R8, RZ, RZ, R14 ;  /* 0x000000ffff087224 */ /* 0x001fce00078e000e */
[----:B-----5:R-:W-:Y:S05]  /*338d0*/  WARPSYNC.COLLECTIVE R15, `(.L_x_6718) ;  /* 0x000000000f087348 */ /* 0x020fea0003c00000 */
[----:B------:R0:W1:Y:S02]  /*338e0*/  SHFL.IDX P6, R14, R13, R12, R11 ;  /* 0x0000000c0d0e7389 */ /* 0x00006400000c000b */
[----:B01---5:R-:W-:Y:S01]  /*338f0*/  ENDCOLLECTIVE ;  /* 0x000000000000791b */ /* 0x023fe20003800000 */
.L_x_6718:
        /* <DEDUP_REMOVED lines=35> */
[C---:B------:R-:W-:Y:S02]  /*33b30*/  LOP3.LUT P5, RZ, R16.reuse, 0x4, RZ, 0xc0, !PT ;  /* 0x0000000410ff7812 */ /* 0x040fe400078ac0ff */
[----:B------:R-:W-:Y:S01]  /*33b40*/  @!P3 LOP3.LUT R8, R5, 0x40, RZ, 0xc0, !PT ;  /* 0x000000400508b812 */ /* 0x000fe200078ec0ff */
[----:B------:R0:W-:Y:S01]  /*33b50*/  @!P2 LDGSTS.E.BYPASS.LTC128B.128 [R7+0x32400], desc[UR40][R2.64+0x300], P6 ;  /* 0x324003000207afae */ /* 0x0001e2000b101d68 */
[----:B------:R-:W-:Y:S02]  /*33b60*/  LOP3.LUT R16, R16, 0xfffbffff, RZ, 0xc0, !PT ;  /* 0xfffbffff10107812 */ /* 0x000fe400078ec0ff */
[----:B------:R-:W-:-:S07]  /*33b70*/  @!P3 SHF.R.U32.HI R8, RZ, 0x2, R8 ;  /* 0x00000002ff08b819 */ /* 0x000fce0000011608 */
[----:B0-----:R-:W-:Y:S05]  /*33b80*/  WARPSYNC.COLLECTIVE R15, `(.L_x_6719) ;  /* 0x000000000f087348 */ /* 0x001fea0003c00000 */
[----:B------:R1:W2:Y:S02]  /*33b90*/  SHFL.IDX P6, R14, R13, R12, R11 ;  /* 0x0000000c0d0e7389 */ /* 0x0002a400000c000b */
[----:B012---:R-:W-:Y:S01]  /*33ba0*/  ENDCOLLECTIVE ;  /* 0x000000000000791b */ /* 0x007fe20003800000 */
.L_x_6719:
        /* <DEDUP_REMOVED lines=18> */
.L_x_6720:
        /* <DEDUP_REMOVED lines=29> */
.L_x_6721:
        /* <DEDUP_REMOVED lines=13> */
.L_x_6722:
        /* <DEDUP_REMOVED lines=20> */
[----:B------:R0:W5:Y:S10]  /*340b0*/  LDL.LU R16, [R1+0x4a8] ;  /* 0x0004a80001107983 */ /* 0x0001740000300800 */
[----:B------:R0:W-:Y:S04]  /*340c0*/  @!P4 LDGSTS.E.BYPASS.LTC128B.128 [R7+0x2b400], desc[UR40][R2.64+0x100], !P2 ;  /* 0x2b4001000207cfae */ /* 0x0001e8000d101d68 */
[----:B------:R0:W-:Y:S04]  /*340d0*/  @!P4 LDGSTS.E.BYPASS.LTC128B.128 [R7+0x2d400], desc[UR40][R2.64+0x180], !P5 ;  /* 0x2d4001800207cfae */ /* 0x0001e8000e901d68 */
[----:B------:R0:W-:Y:S04]  /*340e0*/  @!P4 LDGSTS.E.BYPASS.LTC128B.128 [R7+0x2f400], desc[UR40][R2.64+0x200], !P0 ;  /* 0x2f4002000207cfae */ /* 0x0001e8000c101d68 */
[----:B------:R0:W-:Y:S04]  /*340f0*/  @!P4 LDGSTS.E.BYPASS.LTC128B.128 [R7+0x31400], desc[UR40][R2.64+0x280], !P1 ;  /* 0x314002800207cfae */ /* 0x0001e8000c901d68 */
[----:B------:R0:W-:Y:S04]  /*34100*/  @!P4 LDGSTS.E.BYPASS.LTC128B.128 [R7+0x33400], desc[UR40][R2.64+0x300], P6 ;  /* 0x334003000207cfae */ /* 0x0001e8000b101d68 */
[----:B------:R0:W-:Y:S04]  /*34110*/  @!P4 LDGSTS.E.BYPASS.LTC128B.128 [R7+0x35400], desc[UR40][R2.64+0x380], P3 ;  /* 0x354003800207cfae */ /* 0x0001e80009901d68 */
[----:B------:R0:W5:Y:S01]  /*34120*/  LDL.LU R7, [R1+0x4a4] ;  /* 0x0004a40001077983 */ /* 0x0001620000300800 */
[----:B------:R-:W-:-:S02]  /*34130*/  IMAD.MOV.U32 R13, RZ, RZ, R4 ;  /* 0x000000ffff0d7224 */ /* 0x000fc400078e0004 */
[----:B------:R-:W-:Y:S02]  /*34140*/  IMAD.MOV.U32 R12, RZ, RZ, 0x3 ;  /* 0x00000003ff0c7424 */ /* 0x000fe400078e00ff */
[----:B------:R-:W-:-:S07]  /*34150*/  IMAD.MOV.U32 R15, RZ, RZ, -0x1 ;  /* 0xffffffffff0f7424 */ /* 0x000fce00078e00ff */
[----:B0----5:R-:W-:Y:S05]  /*34160*/  WARPSYNC.COLLECTIVE R15, `(.L_x_6723) ;  /* 0x000000000f087348 */ /* 0x021fea0003c00000 */
[----:B------:R1:W2:Y:S02]  /*34170*/  SHFL.IDX P6, R14, R13, R12, R11 ;  /* 0x0000000c0d0e7389 */ /* 0x0002a400000c000b */
[----:B012--5:R-:W-:Y:S01]  /*34180*/  ENDCOLLECTIVE ;  /* 0x000000000000791b */ /* 0x027fe20003800000 */
.L_x_6723:
[----:B------:R-:W-:Y:S02]  /*34190*/  IMAD.MOV.U32 R13, RZ, RZ, R0 ;  /* 0x000000ffff0d7224 */ /* 0x000fe400078e0000 */
[----:B------:R-:W-:-:S07]  /*341a0*/  IMAD.MOV.U32 R4, RZ, RZ, R14 ;  /* 0x000000ffff047224 */ /* 0x000fce00078e000e */
[----:B------:R-:W-:Y:S05]  /*341b0*/  WARPSYNC.COLLECTIVE R15, `(.L_x_6724) ;  /* 0x000000000f087348 */ /* 0x000fea0003c00000 */
[----:B------:R0:W1:Y:S02]  /*341c0*/  SHFL.IDX P6, R14, R13, R12, R11 ;  /* 0x0000000c0d0e7389 */ /* 0x00006400000c000b */
[----:B01----:R-:W-:Y:S01]  /*341d0*/  ENDCOLLECTIVE ;  /* 0x000000000000791b */ /* 0x003fe20003800000 */
.L_x_6724:
[----:B------:R-:W-:Y:S01]  /*341e0*/  IMAD.MOV.U32 R0, RZ, RZ, R14 ;  /* 0x000000ffff007224 */ /* 0x000fe200078e000e */
[----:B------:R-:W-:Y:S06]  /*341f0*/  BRA `(.L_x_6725) ;  /* 0xffffffa000287947 */ /* 0x000fec000383ffff */
.L_x_6592:
[----:B0-----:R-:W3:Y:S02]  /*34200*/  LDL R2, [R1+0x440] ;  /* 0x0004400001027983 */ /* 0x001ee40000100800 */
[----:B---3--:R0:W3:Y:S02]  /*34210*/  SYNCS.PHASECHK.TRANS64.TRYWAIT P0, [R2+URZ+0x38820], R0 ;  /* 0x03882000020075a7 */ /* 0x0080e4000800017f */
[----:B---3--:R-:W-:Y:S05]  /*34220*/  @!P0 NANOSLEEP.SYNCS 0x989680 ;  /* 0x009896800000895d */ /* 0x008fea0003900000 */
[----:B------:R-:W3:Y:S02]  /*34230*/  @!P0 SYNCS.PHASECHK.TRANS64 P0, [R2+URZ+0x38820], R0 ;  /* 0x03882000020085a7 */ /* 0x000ee4000800007f */
[----:B---3--:R-:W-:Y:S05]  /*34240*/  @!P0 BRA `(.L_x_6592) ;  /* 0xfffffffc00ec8947 */ /* 0x008fea000383ffff */
[----:B------:R-:W-:Y:S05]  /*34250*/  BRA `(.L_x_6726) ;  /* 0xffffffa000e87947 */ /* 0x000fea000383ffff */
.L_x_6596:
[----:B0-----:R0:W1:Y:S02]  /*34260*/  SYNCS.PHASECHK.TRANS64.TRYWAIT P0, [R0+URZ+0x38860], R2 ;  /* 0x03886002000075a7 */ /* 0x001064000800017f */
[----:B-1----:R-:W-:Y:S05]  /*34270*/  @!P0 NANOSLEEP.SYNCS 0x989680 ;  /* 0x009896800000895d */ /* 0x002fea0003900000 */
[----:B------:R-:W1:Y:S02]  /*34280*/  @!P0 SYNCS.PHASECHK.TRANS64 P0, [R0+URZ+0x38860], R2 ;  /* 0x03886002000085a7 */ /* 0x000e64000800007f */
[----:B-1----:R-:W-:Y:S05]  /*34290*/  @!P0 BRA `(.L_x_6596) ;  /* 0xfffffffc00f08947 */ /* 0x002fea000383ffff */
[----:B------:R-:W-:Y:S05]  /*342a0*/  BRA `(.L_x_6727) ;  /* 0xffffffa400187947 */ /* 0x000fea000383ffff */
.L_x_6615:
[----:B0-----:R0:W1:Y:S02]  /*342b0*/  SYNCS.PHASECHK.TRANS64.TRYWAIT P0, [R3+URZ+0x38840], R2 ;  /* 0x03884002030075a7 */ /* 0x001064000800017f */
[----:B-1----:R-:W-:Y:S05]  /*342c0*/  @!P0 NANOSLEEP.SYNCS 0x989680 ;  /* 0x009896800000895d */ /* 0x002fea0003900000 */
[----:B------:R-:W1:Y:S02]  /*342d0*/  @!P0 SYNCS.PHASECHK.TRANS64 P0, [R3+URZ+0x38840], R2 ;  /* 0x03884002030085a7 */ /* 0x000e64000800007f */
[----:B-1----:R-:W-:Y:S05]  /*342e0*/  @!P0 BRA `(.L_x_6615) ;  /* 0xfffffffc00f08947 */ /* 0x002fea000383ffff */
[----:B------:R-:W-:Y:S05]  /*342f0*/  BRA `(.L_x_6728) ;  /* 0xffffffb000247947 */ /* 0x000fea000383ffff */
.L_x_6620:
[----:B-1----:R1:W3:Y:S02]  /*34300*/  SYNCS.PHASECHK.TRANS64.TRYWAIT P0, [R3+URZ+0x38860], R2 ;  /* 0x03886002030075a7 */ /* 0x0022e4000800017f */
[----:B---3--:R-:W-:Y:S05]  /*34310*/  @!P0 NANOSLEEP.SYNCS 0x989680 ;  /* 0x009896800000895d */ /* 0x008fea0003900000 */
[----:B------:R-:W3:Y:S02]  /*34320*/  @!P0 SYNCS.PHASECHK.TRANS64 P0, [R3+URZ+0x38860], R2 ;  /* 0x03886002030085a7 */ /* 0x000ee4000800007f */
[----:B---3--:R-:W-:Y:S05]  /*34330*/  @!P0 BRA `(.L_x_6620) ;  /* 0xfffffffc00f08947 */ /* 0x008fea000383ffff */
[----:B------:R-:W-:Y:S05]  /*34340*/  BRA `(.L_x_6729) ;  /* 0xffffffb000a87947 */ /* 0x000fea000383ffff */
.L_x_6635:
[----:B0-----:R0:W1:Y:S02]  /*34350*/  SYNCS.PHASECHK.TRANS64.TRYWAIT P0, [R4+URZ+0x38840], R2 ;  /* 0x03884002040075a7 */ /* 0x001064000800017f */
[----:B-1----:R-:W-:Y:S05]  /*34360*/  @!P0 NANOSLEEP.SYNCS 0x989680 ;  /* 0x009896800000895d */ /* 0x002fea0003900000 */
[----:B------:R-:W1:Y:S02]  /*34370*/  @!P0 SYNCS.PHASECHK.TRANS64 P0, [R4+URZ+0x38840], R2 ;  /* 0x03884002040085a7 */ /* 0x000e64000800007f */
[----:B-1----:R-:W-:Y:S05]  /*34380*/  @!P0 BRA `(.L_x_6635) ;  /* 0xfffffffc00f08947 */ /* 0x002fea000383ffff */
[----:B------:R-:W-:Y:S05]  /*34390*/  BRA `(.L_x_6730) ;  /* 0xffffffbc00987947 */ /* 0x000fea000383ffff */
.L_x_6640:
[----:B-1----:R1:W3:Y:S02]  /*343a0*/  SYNCS.PHASECHK.TRANS64.TRYWAIT P0, [R4+URZ+0x38860], R2 ;  /* 0x03886002040075a7 */ /* 0x0022e4000800017f */
[----:B---3--:R-:W-:Y:S05]  /*343b0*/  @!P0 NANOSLEEP.SYNCS 0x989680 ;  /* 0x009896800000895d */ /* 0x008fea0003900000 */
[----:B------:R-:W3:Y:S02]  /*343c0*/  @!P0 SYNCS.PHASECHK.TRANS64 P0, [R4+URZ+0x38860], R2 ;  /* 0x03886002040085a7 */ /* 0x000ee4000800007f */
[----:B---3--:R-:W-:Y:S05]  /*343d0*/  @!P0 BRA `(.L_x_6640) ;  /* 0xfffffffc00f08947 */ /* 0x008fea000383ffff */
[----:B------:R-:W-:Y:S05]  /*343e0*/  BRA `(.L_x_6731) ;  /* 0xffffffc000187947 */ /* 0x000fea000383ffff */
.L_x_6655:
[----:B-1----:R1:W3:Y:S02]  /*343f0*/  SYNCS.PHASECHK.TRANS64.TRYWAIT P0, [R2+URZ+0x38840], R3 ;  /* 0x03884003020075a7 */ /* 0x0022e4000800017f */
[----:B---3--:R-:W-:Y:S05]  /*34400*/  @!P0 NANOSLEEP.SYNCS 0x989680 ;  /* 0x009896800000895d */ /* 0x008fea0003900000 */
[----:B------:R-:W3:Y:S02]  /*34410*/  @!P0 SYNCS.PHASECHK.TRANS64 P0, [R2+URZ+0x38840], R3 ;  /* 0x03884003020085a7 */ /* 0x000ee4000800007f */
[----:B---3--:R-:W-:Y:S05]  /*34420*/  @!P0 BRA `(.L_x_6655) ;  /* 0xfffffffc00f08947 */ /* 0x008fea000383ffff */
[----:B------:R-:W-:Y:S05]  /*34430*/  BRA `(.L_x_6732) ;  /* 0xffffffc800e47947 */ /* 0x000fea000383ffff */
.L_x_6660:
[----:B0-----:R0:W3:Y:S02]  /*34440*/  SYNCS.PHASECHK.TRANS64.TRYWAIT P0, [R2+URZ+0x38860], R3 ;  /* 0x03886003020075a7 */ /* 0x0010e4000800017f */
[----:B---3--:R-:W-:Y:S05]  /*34450*/  @!P0 NANOSLEEP.SYNCS 0x989680 ;  /* 0x009896800000895d */ /* 0x008fea0003900000 */
[----:B------:R-:W3:Y:S02]  /*34460*/  @!P0 SYNCS.PHASECHK.TRANS64 P0, [R2+URZ+0x38860], R3 ;  /* 0x03886003020085a7 */ /* 0x000ee4000800007f */
[----:B---3--:R-:W-:Y:S05]  /*34470*/  @!P0 BRA `(.L_x_6660) ;  /* 0xfffffffc00f08947 */ /* 0x008fea000383ffff */
[----:B------:R-:W-:Y:S05]  /*34480*/  BRA `(.L_x_6733) ;  /* 0xffffffcc00687947 */ /* 0x000fea000383ffff */
.L_x_6676:
        /* <DEDUP_REMOVED lines=8> */
.L_x_6735:
[----:B------:R-:W-:Y:S05]  /*34510*/  BSYNC B0 ;  /* 0x0000000000007941 */ /* 0x000fea0003800000 */
.L_x_6734:
        /* <DEDUP_REMOVED lines=9> */
.L_x_6736:
        /* <DEDUP_REMOVED lines=18> */
.L_x_6737:
        /* <DEDUP_REMOVED lines=8> */
.L_x_6738:
        /* <DEDUP_REMOVED lines=8> */
.L_x_6739:
        /* <DEDUP_REMOVED lines=8> */
.L_x_6740:
        /* <DEDUP_REMOVED lines=8> */
.L_x_6741:
        /* <DEDUP_REMOVED lines=9> */
.L_x_6742:
[----:B------:R-:W-:Y:S01]  /*34960*/  IMAD.MOV.U32 R16, RZ, RZ, R14 ;  /* 0x000000ffff107224 */ /* 0x000fe200078e000e */
[----:B------:R-:W-:Y:S06]  /*34970*/  BRA `(.L_x_6743) ;  /* 0xffffffd400a47947 */ /* 0x000fec000383ffff */
.L_x_6681:
        /* <DEDUP_REMOVED lines=8> */
.L_x_6745:
[----:B------:R-:W-:Y:S05]  /*34a00*/  BSYNC B0 ;  /* 0x0000000000007941 */ /* 0x000fea0003800000 */
.L_x_6744:
        /* <DEDUP_REMOVED lines=10> */
.L_x_6746:
        /* <DEDUP_REMOVED lines=8> */
.L_x_6747:
        /* <DEDUP_REMOVED lines=8> */
.L_x_6748:
        /* <DEDUP_REMOVED lines=8> */
.L_x_6749:
        /* <DEDUP_REMOVED lines=9> */
.L_x_6750:
[----:B------:R-:W-:Y:S01]  /*34cc0*/  IMAD.MOV.U32 R16, RZ, RZ, R14 ;  /* 0x000000ffff107224 */ /* 0x000fe200078e000e */
[----:B------:R-:W-:Y:S06]  /*34cd0*/  BRA `(.L_x_6751) ;  /* 0xffffffd400687947 */ /* 0x000fec000383ffff */
.L_x_6683:
[----:B------:R-:W-:Y:S01]  /*34ce0*/  BSSY B0, `(.L_x_6752) ;  /* 0x0000006000007945 */ /* 0x000fe20003800000 */
[----:B------:R-:W-:Y:S01]  /*34cf0*/  PLOP3.LUT P6, PT, P6, PT, PT, 0x8, 0x0 ;  /* 0x000000000000781c */ /* 0x000fe200037ce170 */
[----:B------:R-:W-:-:S12]  /*34d00*/  IMAD.MOV.U32 R15, RZ, RZ, -0x1 ;  /* 0xffffffffff0f7424 */ /* 0x000fd800078e00ff */
[----:B012---:R-:W-:Y:S05]  /*34d10*/  WARPSYNC.COLLECTIVE R15, `(.L_x_6753) ;  /* 0x000000000f087348 */ /* 0x007fea0003c00000 */
[----:B------:R-:W-:Y:S01]  /*34d20*/  VOTE.ANY R14, PT, P6 ;  /* 0x00000000000e7806 */ /* 0x000fe200030e0100 */
[----:B012---:R-:W-:Y:S06]  /*34d30*/  ENDCOLLECTIVE ;  /* 0x000000000000791b */ /* 0x007fec0003800000 */
.L_x_6753:
[----:B------:R-:W-:Y:S05]  /*34d40*/  BSYNC B0 ;  /* 0x0000000000007941 */ /* 0x000fea0003800000 */
.L_x_6752:
        /* <DEDUP_REMOVED lines=9> */
.L_x_6754:
[----:B------:R-:W-:Y:S01]  /*34de0*/  IMAD.MOV.U32 R17, RZ, RZ, R14 ;  /* 0x000000ffff117224 */ /* 0x000fe200078e000e */
[----:B------:R-:W-:Y:S06]  /*34df0*/  BRA `(.L_x_6755) ;  /* 0xffffffd400587947 */ /* 0x000fec000383ffff */
.L_x_6685:
[----:B------:R-:W-:Y:S01]  /*34e00*/  BSSY B0, `(.L_x_6756) ;  /* 0x0000007000007945 */ /* 0x000fe20003800000 */
[----:B------:R-:W-:Y:S02]  /*34e10*/  IMAD.MOV.U32 R13, RZ, RZ, R3 ;  /* 0x000000ffff0d7224 */ /* 0x000fe400078e0003 */
[----:B------:R-:W-:Y:S02]  /*34e20*/  IMAD.MOV.U32 R11, RZ, RZ, 0x1f ;  /* 0x0000001fff0b7424 */ /* 0x000fe400078e00ff */
[----:B------:R-:W-:-:S07]  /*34e30*/  IMAD.MOV.U32 R15, RZ, RZ, -0x1 ;  /* 0xffffffffff0f7424 */ /* 0x000fce00078e00ff */
[----:B01234-:R-:W-:Y:S05]  /*34e40*/  WARPSYNC.COLLECTIVE R15, `(.L_x_6757) ;  /* 0x000000000f087348 */ /* 0x01ffea0003c00000 */
[----:B------:R0:W0:Y:S02]  /*34e50*/  SHFL.IDX P6, R14, R13, R12, R11 ;  /* 0x0000000c0d0e7389 */ /* 0x00002400000c000b */
[----:B01234-:R-:W-:Y:S01]  /*34e60*/  ENDCOLLECTIVE ;  /* 0x000000000000791b */ /* 0x01ffe20003800000 */
.L_x_6757:
[----:B------:R-:W-:Y:S05]  /*34e70*/  BSYNC B0 ;  /* 0x0000000000007941 */ /* 0x000fea0003800000 */
.L_x_6756:
[----:B------:R-:W-:Y:S01]  /*34e80*/  IMAD.MOV.U32 R3, RZ, RZ, R14 ;  /* 0x000000ffff037224 */ /* 0x000fe200078e000e */
[----:B------:R-:W-:Y:S06]  /*34e90*/  BRA `(.L_x_6758) ;  /* 0xffffffd4004c7947 */ /* 0x000fec000383ffff */
.L_x_6689:
[----:B0-----:R0:W1:Y:S02]  /*34ea0*/  SYNCS.PHASECHK.TRANS64.TRYWAIT P0, [R9+URZ+0x38820], R0 ;  /* 0x03882000090075a7 */ /* 0x001064000800017f */
[----:B-1----:R-:W-:Y:S05]  /*34eb0*/  @!P0 NANOSLEEP.SYNCS 0x989680 ;  /* 0x009896800000895d */ /* 0x002fea0003900000 */
[----:B------:R-:W1:Y:S02]  /*34ec0*/  @!P0 SYNCS.PHASECHK.TRANS64 P0, [R9+URZ+0x38820], R0 ;  /* 0x03882000090085a7 */ /* 0x000e64000800007f */
[----:B-1----:R-:W-:Y:S05]  /*34ed0*/  @!P0 BRA `(.L_x_6689) ;  /* 0xfffffffc00f08947 */ /* 0x002fea000383ffff */
[----:B------:R-:W-:Y:S05]  /*34ee0*/  BRA `(.L_x_6759) ;  /* 0xffffffd800d07947 */ /* 0x000fea000383ffff */
.L_x_6690:
        /* <DEDUP_REMOVED lines=11> */
.L_x_6761:
[----:B------:R-:W-:Y:S05]  /*34fa0*/  BSYNC B0 ;  /* 0x0000000000007941 */ /* 0x000fea0003800000 */
.L_x_6760:
[----:B------:R-:W-:Y:S05]  /*34fb0*/  BRA `(.L_x_6762) ;  /* 0xffffffd800b87947 */ /* 0x000fea000383ffff */
.L_x_6693:
[----:B------:R-:W-:Y:S01]  /*34fc0*/  BSSY B1, `(.L_x_6763) ;  /* 0x0000006000017945 */ /* 0x000fe20003800000 */
[----:B------:R-:W-:-:S07]  /*34fd0*/  IMAD.MOV.U32 R15, RZ, RZ, -0x1 ;  /* 0xffffffffff0f7424 */ /* 0x000fce00078e00ff */
[----:B0-2---:R-:W-:Y:S05]  /*34fe0*/  WARPSYNC.COLLECTIVE R15, `(.L_x_6764) ;  /* 0x000000000f0c7348 */ /* 0x005fea0003c00000 */
[----:B------:R-:W-:Y:S02]  /*34ff0*/  ELECT P6, UR62, PT ;  /* 0x00000000003e782f */ /* 0x000fe400038c0000 */
[----:B------:R-:W-:Y:S01]  /*35000*/  MOV R14, UR62 ;  /* 0x0000003e000e7c02 */ /* 0x000fe20008000f00 */
[----:B0-2---:R-:W-:Y:S10]  /*35010*/  ENDCOLLECTIVE ;  /* 0x000000000000791b */ /* 0x005ff40003800000 */
.L_x_6764:
[----:B------:R-:W-:Y:S05]  /*35020*/  BSYNC B1 ;  /* 0x0000000000017941 */ /* 0x000fea0003800000 */
.L_x_6763:
[----:B------:R-:W-:Y:S05]  /*35030*/  BRA `(.L_x_6765) ;  /* 0xffffffd800b07947 */ /* 0x000fea000383ffff */
.L_x_6694:
[----:B0-----:R0:W1:Y:S02]  /*35040*/  SYNCS.PHASECHK.TRANS64.TRYWAIT P0, [R5+URZ], R4 ;  /* 0x00000004050075a7 */ /* 0x001064000800017f */
[----:B-1----:R-:W-:Y:S05]  /*35050*/  @!P0 NANOSLEEP.SYNCS 0x989680 ;  /* 0x009896800000895d */ /* 0x002fea0003900000 */
[----:B------:R-:W1:Y:S02]  /*35060*/  @!P0 SYNCS.PHASECHK.TRANS64 P0, [R5+URZ], R4 ;  /* 0x00000004050085a7 */ /* 0x000e64000800007f */
[----:B-1----:R-:W-:Y:S05]  /*35070*/  @!P0 BRA `(.L_x_6694) ;  /* 0xfffffffc00f08947 */ /* 0x002fea000383ffff */
[----:B------:R-:W-:Y:S05]  /*35080*/  BRA `(.L_x_6766) ;  /* 0xffffffd800d87947 */ /* 0x000fea000383ffff */
.L_x_6695:
[----:B0-----:R0:W1:Y:S02]  /*35090*/  SYNCS.PHASECHK.TRANS64.TRYWAIT P0, [R7+URZ], R2 ;  /* 0x00000002070075a7 */ /* 0x001064000800017f */
[----:B-1----:R-:W-:Y:S05]  /*350a0*/  @!P0 NANOSLEEP.SYNCS 0x989680 ;  /* 0x009896800000895d */ /* 0x002fea0003900000 */
[----:B------:R-:W1:Y:S02]  /*350b0*/  @!P0 SYNCS.PHASECHK.TRANS64 P0, [R7+URZ], R2 ;  /* 0x00000002070085a7 */ /* 0x000e64000800007f */
[----:B-1----:R-:W-:Y:S05]  /*350c0*/  @!P0 BRA `(.L_x_6695) ;  /* 0xfffffffc00f08947 */ /* 0x002fea000383ffff */
[----:B------:R-:W-:Y:S05]  /*350d0*/  BRA `(.L_x_6767) ;  /* 0xffffffd800d87947 */ /* 0x000fea000383ffff */
.L_x_6696:
[----:B-1----:R1:W2:Y:S02]  /*350e0*/  SYNCS.PHASECHK.TRANS64.TRYWAIT P0, [R5+URZ], R4 ;  /* 0x00000004050075a7 */ /* 0x0022a4000800017f */
[----:B--2---:R-:W-:Y:S05]  /*350f0*/  @!P0 NANOSLEEP.SYNCS 0x989680 ;  /* 0x009896800000895d */ /* 0x004fea0003900000 */
[----:B------:R-:W2:Y:S02]  /*35100*/  @!P0 SYNCS.PHASECHK.TRANS64 P0, [R5+URZ], R4 ;  /* 0x00000004050085a7 */ /* 0x000ea4000800007f */
[----:B--2---:R-:W-:Y:S05]  /*35110*/  @!P0 BRA `(.L_x_6696) ;  /* 0xfffffffc00f08947 */ /* 0x004fea000383ffff */
[----:B------:R-:W-:Y:S05]  /*35120*/  BRA `(.L_x_6768) ;  /* 0xffffffd800cc7947 */ /* 0x000fea000383ffff */
        .type           $_ZN7cutlass13device_kernelIN5flash11enable_sm90INS1_16FlashAttnFwdSm90INS1_25CollectiveMainloopFwdSm90ILi2EN4cute5tupleIJNS5_1CILi1EEES8_S8_EEENS6_IJNS7_ILi64EEESA_SA_EEELi512ENS_10bfloat16_tEfNS_4arch4Sm90ELb0ELb1ELb1ELb1ELb0ELb0ELb1ELb0ELb0ELb1ELb0ELb0EEENS1_21CollectiveEpilogueFwdINS6_IJSA_NS7_ILi512EEESA_EEES9_SC_SE_Li256ELb1ELb1ELb0ELb0EEENS1_36VarlenDynamicPersistentTileSchedulerILi64ELi64ELi256ELi128ELb0ELb1ELb1ELb1ELb0ELb1EEEEEEEEEvNT_6ParamsE$_ZZN5flash25CollectiveMainloopFwdSm90ILi2EN4cute5tupleIJNS1_1CILi1EEES4_S4_EEENS2_IJNS3_ILi64EEES6_S6_EEELi512EN7cutlass10bfloat16_tEfNS8_4arch4Sm90ELb0ELb1ELb1ELb1ELb0ELb0ELb1ELb0ELb0ELb1ELb0ELb0EE3mmaINS_16FlashAttnFwdSm90ISC_NS_21CollectiveEpilogueFwdINS2_IJS6_NS3_ILi512EEES6_EEES5_S9_SB_Li256ELb1ELb1ELb0ELb0EEENS_36VarlenDynamicPersistentTileSchedulerILi64ELi64ELi256ELi128ELb0ELb1ELb1ELb1ELb0ELb1EEEE13SharedStorageENS1_6TensorINS1_11ArrayEngineIfLm128EEENS1_6LayoutINS2_IJNS2_IJNS3_ILi2EEESR_NS3_ILi32EEEEEES4_S4_EEENS2_IJNS2_IJS4_SR_NS3_ILi4EEEEEENS3_ILi0EEESX_EEEEEEENS_7SoftmaxILi2ELi0EEEEEbRKNSC_6ParamsENS8_25PipelineTmaAsyncNoClusterILi2ENS8_16PipelineTmaAsyncILi2EEEEES19_RNS8_13PipelineStateILj2EEERT0_RT1_iRiRKNS_16SeqlenInfoQKNewKILb1ELb0EEENS2_IJiiiiEEERT_ENKUliT_T0_T1_E_clIZSD_ISM_S10_S12_EbS15_S19_S19_S1C_S1E_S1G_iS1H_S1L_S1M_S1O_EUlRS1P_iE1_NS3_ILb0EEENS3_ILb1EEEEEDaiS1P_S1Q_S1R_,@function
        .size           $_ZN7cutlass13device_kernelIN5flash11enable_sm90INS1_16FlashAttnFwdSm90INS1_25CollectiveMainloopFwdSm90ILi2EN4cute5tupleIJNS5_1CILi1EEES8_S8_EEENS6_IJNS7_ILi64EEESA_SA_EEELi512ENS_10bfloat16_tEfNS_4arch4Sm90ELb0ELb1ELb1ELb1ELb0ELb0ELb1ELb0ELb0ELb1ELb0ELb0EEENS1_21CollectiveEpilogueFwdINS6_IJSA_NS7_ILi512EEESA_EEES9_SC_SE_Li256ELb1ELb1ELb0ELb0EEENS1_36VarlenDynamicPersistentTileSchedulerILi64ELi64ELi256ELi128ELb0ELb1ELb1ELb1ELb0ELb1EEEEEEEEEvNT_6ParamsE$_ZZN5flash25CollectiveMainloopFwdSm90ILi2EN4cute5tupleIJNS1_1CILi1EEES4_S4_EEENS2_IJNS3_ILi64EEES6_S6_EEELi512EN7cutlass10bfloat16_tEfNS8_4arch4Sm90ELb0ELb1ELb1ELb1ELb0ELb0ELb1ELb0ELb0ELb1ELb0ELb0EE3mmaINS_16FlashAttnFwdSm90ISC_NS_21CollectiveEpilogueFwdINS2_IJS6_NS3_ILi512EEES6_EEES5_S9_SB_Li256ELb1ELb1ELb0ELb0EEENS_36VarlenDynamicPersistentTileSchedulerILi64ELi64ELi256ELi128ELb0ELb1ELb1ELb1ELb0ELb1EEEE13SharedStorageENS1_6TensorINS1_11ArrayEngineIfLm128EEENS1_6LayoutINS2_IJNS2_IJNS3_ILi2EEESR_NS3_ILi32EEEEEES4_S4_EEENS2_IJNS2_IJS4_SR_NS3_ILi4EEEEEENS3_ILi0EEESX_EEEEEEENS_7SoftmaxILi2ELi0EEEEEbRKNSC_6ParamsENS8_25PipelineTmaAsyncNoClusterILi2ENS8_16PipelineTmaAsyncILi2EEEEES19_RNS8_13PipelineStateILj2EEERT0_RT1_iRiRKNS_16SeqlenInfoQKNewKILb1ELb0EEENS2_IJiiiiEEERT_ENKUliT_T0_T1_E_clIZSD_ISM_S10_S12_EbS15_S19_S19_S1C_S1E_S1G_iS1H_S1L_S1M_S1O_EUlRS1P_iE1_NS3_ILb0EEENS3_ILb1EEEEEDaiS1P_S1Q_S1R_,(.L_x_15295 - $_ZN7cutlass13device_kernelIN5flash11enable_sm90INS1_16FlashAttnFwdSm90INS1_25CollectiveMainloopFwdSm90ILi2EN4cute5tupleIJNS5_1CILi1EEES8_S8_EEENS6_IJNS7_ILi64EEESA_SA_EEELi512ENS_10bfloat16_tEfNS_4arch4Sm90ELb0ELb1ELb1ELb1ELb0ELb0ELb1ELb0ELb0ELb1ELb0ELb0EEENS1_21CollectiveEpilogueFwdINS6_IJSA_NS7_ILi512EEESA_EEES9_SC_SE_Li256ELb1ELb1ELb0ELb0EEENS1_36VarlenDynamicPersistentTileSchedulerILi64ELi64ELi256ELi128ELb0ELb1ELb1ELb1ELb0ELb1EEEEEEEEEvNT_6ParamsE$_ZZN5flash25CollectiveMainloopFwdSm90ILi2EN4cute5tupleIJNS1_1CILi1EEES4_S4_EEENS2_IJNS3_ILi64EEES6_S6_EEELi512EN7cutlass10bfloat16_tEfNS8_4arch4Sm90ELb0ELb1ELb1ELb1ELb0ELb0ELb1ELb0ELb0ELb1ELb0ELb0EE3mmaINS_16FlashAttnFwdSm90ISC_NS_21CollectiveEpilogueFwdINS2_IJS6_NS3_ILi512EEES6_EEES5_S9_SB_Li256ELb1ELb1ELb0ELb0EEENS_36VarlenDynamicPersistentTileSchedulerILi64ELi64ELi256ELi128ELb0ELb1ELb1ELb1ELb0ELb1EEEE13SharedStorageENS1_6TensorINS1_11ArrayEngineIfLm128EEENS1_6LayoutINS2_IJNS2_IJNS3_ILi2EEESR_NS3_ILi32EEEEEES4_S4_EEENS2_IJNS2_IJS4_SR_NS3_ILi4EEEEEENS3_ILi0EEESX_EEEEEEENS_7SoftmaxILi2ELi0EEEEEbRKNSC_6ParamsENS8_25PipelineTmaAsyncNoClusterILi2ENS8_16PipelineTmaAsyncILi2EEEEES19_RNS8_13PipelineStateILj2EEERT0_RT1_iRiRKNS_16SeqlenInfoQKNewKILb1ELb0EEENS2_IJiiiiEEERT_ENKUliT_T0_T1_E_clIZSD_ISM_S10_S12_EbS15_S19_S19_S1C_S1E_S1G_iS1H_S1L_S1M_S1O_EUlRS1P_iE1_NS3_ILb0EEENS3_ILb1EEEEEDaiS1P_S1Q_S1R_)
$_ZN7cutlass13device_kernelIN5flash11enable_sm90INS1_16FlashAttnFwdSm90INS1_25CollectiveMainloopFwdSm90ILi2EN4cute5tupleIJNS5_1CILi1EEES8_S8_EEENS6_IJNS7_ILi64EEESA_SA_EEELi512ENS_10bfloat16_tEfNS_4arch4Sm90ELb0ELb1ELb1ELb1ELb0ELb0ELb1ELb0ELb0ELb1ELb0ELb0EEENS1_21CollectiveEpilogueFwdINS6_IJSA_NS7_ILi512EEESA_EEES9_SC_SE_Li256ELb1ELb1ELb0ELb0EEENS1_36VarlenDynamicPersistentTileSchedulerILi64ELi64ELi256ELi128ELb0ELb1ELb1ELb1ELb0ELb1EEEEEEEEEvNT_6ParamsE$_ZZN5flash25CollectiveMainloopFwdSm90ILi2EN4cute5tupleIJNS1_1CILi1EEES4_S4_EEENS2_IJNS3_ILi64EEES6_S6_EEELi512EN7cutlass10bfloat16_tEfNS8_4arch4Sm90ELb0ELb1ELb1ELb1ELb0ELb0ELb1ELb0ELb0ELb1ELb0ELb0EE3mmaINS_16FlashAttnFwdSm90ISC_NS_21CollectiveEpilogueFwdINS2_IJS6_NS3_ILi512EEES6_EEES5_S9_SB_Li256ELb1ELb1ELb0ELb0EEENS_36VarlenDynamicPersistentTileSchedulerILi64ELi64ELi256ELi128ELb0ELb1ELb1ELb1ELb0ELb1EEEE13SharedStorageENS1_6TensorINS1_11ArrayEngineIfLm128EEENS1_6LayoutINS2_IJNS2_IJNS3_ILi2EEESR_NS3_ILi32EEEEEES4_S4_EEENS2_IJNS2_IJS4_SR_NS3_ILi4EEEEEENS3_ILi0EEESX_EEEEEEENS_7SoftmaxILi2ELi0EEEEEbRKNSC_6ParamsENS8_25PipelineTmaAsyncNoClusterILi2ENS8_16PipelineTmaAsyncILi2EEEEES19_RNS8_13PipelineStateILj2EEERT0_RT1_iRiRKNS_16SeqlenInfoQKNewKILb1ELb0EEENS2_IJiiiiEEERT_ENKUliT_T0_T1_E_clIZSD_ISM_S10_S12_EbS15_S19_S19_S1C_S1E_S1G_iS1H_S1L_S1M_S1O_EUlRS1P_iE1_NS3_ILb0EEENS3_ILb1EEEEEDaiS1P_S1Q_S1R_:
        /* <DEDUP_REMOVED lines=48> */
.L_x_6770:
[----:B------:R-:W-:Y:S05]  /*35430*/  BSYNC B3 ;  /* 0x0000000000037941 */ /* 0x000fea0003800000 */
.L_x_6769:
        /* <DEDUP_REMOVED lines=17> */
.L_x_6772:
[----:B------:R-:W-:Y:S05]  /*35550*/  BSYNC B3 ;  /* 0x0000000000037941 */ /* 0x000fea0003800000 */
.L_x_6771:
        /* <DEDUP_REMOVED lines=10> */
.L_x_6774:
[----:B------:R-:W-:Y:S05]  /*35600*/  BSYNC B3 ;  /* 0x0000000000037941 */ /* 0x000fea0003800000 */
.L_x_6773:
        /* <DEDUP_REMOVED lines=92> */
.L_x_6777:
[----:B------:R-:W-:Y:S05]  /*35bd0*/  BSYNC B3 ;  /* 0x0000000000037941 */ /* 0x000fea0003800000 */
.L_x_6776:
        /* <DEDUP_REMOVED lines=17> */
.L_x_6779:
[----:B------:R-:W-:Y:S05]  /*35cf0*/  BSYNC B3 ;  /* 0x0000000000037941 */ /* 0x000fea0003800000 */
.L_x_6778:
        /* <DEDUP_REMOVED lines=10> */
.L_x_6781:
[----:B------:R-:W-:Y:S05]  /*35da0*/  BSYNC B3 ;  /* 0x0000000000037941 */ /* 0x000fea0003800000 */
.L_x_6780:
        /* <DEDUP_REMOVED lines=626> */
[----:B------:R-:W-:-:S03]  /*384d0*/  FMUL.FTZ R25, R25, R14 ;  /* 0x0000000e19197220 */ /* 0x000fc60000410000 */
[----:B------:R4:W2:Y:S08]  /*384e0*/  MUFU.TANH R74, R15 ;  /* 0x0000000f004a7308 */ /* 0x0008b00000002400 */
[----:B------:R1:W2:Y:S01]  /*384f0*/  MUFU.TANH R71, R25 ;  /* 0x0000001900477308 */ /* 0x0002a20000002400 */
[----:B----4-:R-:W-:-:S04]  /*38500*/  SHF.R.S32.HI R15, RZ, 0x1f, R64 ;  /* 0x0000001fff0f7819 */ /* 0x010fc80000011440 */
[----:B-1----:R-:W-:-:S04]  /*38510*/  LEA.HI R25, R15, R64, RZ, 0x7 ;  /* 0x000000400f197211 */ /* 0x002fc800078f38ff */
[----:B------:R-:W-:Y:S01]  /*38520*/  LOP3.LUT R25, R25, 0xffffff80, RZ, 0xc0, !PT ;  /* 0xffffff8019197812 */ /* 0x000fe200078ec0ff */
[----:B0-----:R-:W-:-:S04]  /*38530*/  FMUL.FTZ R12, R26, R14 ;  /* 0x0000000e1a0c7220 */ /* 0x001fc80000410000 */
[----:B------:R-:W-:Y:S02]  /*38540*/  IMAD.IADD R25, R64, 0x1, -R25 ;  /* 0x0000000140197824 */ /* 0x000fe400078e0a19 */
[-C--:B------:R-:W-:Y:S01]  /*38550*/  FMUL.FTZ R58, R27, R14.reuse ;  /* 0x0000000e1b3a7220 */ /* 0x080fe20000410000 */
[-C--:B------:R-:W-:Y:S01]  /*38560*/  FMUL.FTZ R29, R29, R14.reuse ;  /* 0x0000000e1d1d7220 */ /* 0x080fe20000410000 */
[-C--:B------:R-:W-:Y:S01]  /*38570*/  FMUL.FTZ R21, R24, R14.reuse ;  /* 0x0000000e18157220 */ /* 0x080fe20000410000 */
[----:B------:R-:W-:Y:S01]  /*38580*/  SHF.R.S32.HI R26, RZ, 0x1f, R25 ;  /* 0x0000001fff1a7819 */ /* 0x000fe20000011419 */
[----:B------:R-:W-:Y:S01]  /*38590*/  FMUL.FTZ R24, R45, R14 ;  /* 0x0000000e2d187220 */ /* 0x000fe20000410000 */
[----:B------:R-:W-:Y:S01]  /*385a0*/  LEA.HI R27, R15, R64, RZ, 0x2 ;  /* 0x000000400f1b7211 */ /* 0x000fe200078f10ff */
[----:B------:R0:W1:Y:S01]  /*385b0*/  MUFU.TANH R73, R29 ;  /* 0x0000001d00497308 */ /* 0x0000620000002400 */
[-C--:B------:R-:W-:Y:S01]  /*385c0*/  LEA.HI R15, R26, R25.reuse, RZ, 0x2 ;  /* 0x000000191a0f7211 */ /* 0x080fe200078f10ff */
[----:B------:R-:W-:Y:S01]  /*385d0*/  FMUL.FTZ R28, R28, R14 ;  /* 0x0000000e1c1c7220 */ /* 0x000fe20000410000 */
[----:B------:R-:W-:-:S05]  /*385e0*/  LEA.HI R26, R26, R25, RZ, 0x5 ;  /* 0x000000191a1a7211 */ /* 0x000fca00078f28ff */
[----:B------:R4:W1:Y:S01]  /*385f0*/  MUFU.TANH R76, R24 ;  /* 0x00000018004c7308 */ /* 0x0008620000002400 */
[----:B0-----:R-:W-:Y:S02]  /*38600*/  LOP3.LUT R29, R27, 0xfffffffc, RZ, 0xc0, !PT ;  /* 0xfffffffc1b1d7812 */ /* 0x001fe400078ec0ff */
[----:B------:R-:W-:-:S03]  /*38610*/  SHF.R.S32.HI R27, RZ, 0x1f, R15 ;  /* 0x0000001fff1b7819 */ /* 0x000fc6000001140f */
[----:B------:R-:W-:Y:S01]  /*38620*/  IMAD.IADD R29, R64, 0x1, -R29 ;  /* 0x00000001401d7824 */ /* 0x000fe200078e0a1d */
[----:B----4-:R-:W-:Y:S01]  /*38630*/  SHF.R.S32.HI R24, RZ, 0x2, R15 ;  /* 0x00000002ff187819 */ /* 0x010fe2000001140f */
[----:B------:R0:W4:Y:S03]  /*38640*/  MUFU.TANH R72, R28 ;  /* 0x0000001c00487308 */ /* 0x0001260000002400 */
[----:B------:R-:W-:Y:S02]  /*38650*/  LEA.HI R27, R27, R24, RZ, 0x3 ;  /* 0x000000181b1b7211 */ /* 0x000fe400078f18ff */
[----:B------:R-:W-:Y:S02]  /*38660*/  SHF.R.S32.HI R26, RZ, 0x5, R26 ;  /* 0x00000005ff1a7819 */ /* 0x000fe4000001141a */
[----:B------:R-:W-:Y:S02]  /*38670*/  LOP3.LUT R27, R27, 0xfffffff8, RZ, 0xc0, !PT ;  /* 0xfffffff81b1b7812 */ /* 0x000fe400078ec0ff */
[----:B0-----:R-:W-:Y:S01]  /*38680*/  LEA.HI R28, R29, R29, RZ, 0x1 ;  /* 0x0000001d1d1c7211 */ /* 0x001fe200078f08ff */
[----:B---3--:R-:W-:-:S02]  /*38690*/  IMAD R26, R65, 0x4, R26 ;  /* 0x00000004411a7824 */ /* 0x008fc400078e021a */
[----:B------:R-:W-:Y:S01]  /*386a0*/  IMAD.IADD R27, R24, 0x1, -R27 ;  /* 0x00000001181b7824 */ /* 0x000fe200078e0a1b */
[----:B------:R-:W-:-:S03]  /*386b0*/  LOP3.LUT R28, R28, 0x1ffffffe, RZ, 0xc0, !PT ;  /* 0x1ffffffe1c1c7812 */ /* 0x000fc600078ec0ff */
[----:B------:R-:W-:Y:S02]  /*386c0*/  IMAD.U32 R27, R26, 0x10, R27 ;  /* 0x000000101a1b7824 */ /* 0x000fe400078e001b */
[----:B------:R-:W-:Y:S02]  /*386d0*/  IMAD.IADD R28, R29, 0x1, -R28 ;  /* 0x000000011d1c7824 */ /* 0x000fe400078e0a1c */
[----:B------:R-:W-:Y:S02]  /*386e0*/  FMUL.FTZ R40, R42, R14 ;  /* 0x0000000e2a287220 */ /* 0x000fe40000410000 */
[----:B------:R-:W-:-:S04]  /*386f0*/  IMAD R42, R28, 0x8, R27 ;  /* 0x000000081c2a7824 */ /* 0x000fc800078e021b */
[----:B------:R-:W-:-:S04]  /*38700*/  @P2 IMAD.HI.U32 R67, R42, R67, RZ ;  /* 0x000000432a432227 */ /* 0x000fc800078e00ff */
[----:B------:R-:W-:Y:S01]  /*38710*/  FMUL.FTZ R37, R37, R14 ;  /* 0x0000000e25257220 */ /* 0x000fe20000410000 */
[----:B------:R-:W-:Y:S01]  /*38720*/  @P2 SHF.R.U32.HI R42, RZ, R66, R67 ;  /* 0x00000042ff2a2219 */ /* 0x000fe20000011643 */
[-C--:B------:R-:W-:Y:S01]  /*38730*/  FMUL.FTZ R41, R41, R14.reuse ;  /* 0x0000000e29297220 */ /* 0x080fe20000410000 */
[----:B------:R-:W-:Y:S01]  /*38740*/  LOP3.LUT R24, R15, 0x7ffffffc, RZ, 0xc0, !PT ;  /* 0x7ffffffc0f187812 */ /* 0x000fe200078ec0ff */
[----:B------:R-:W-:Y:S02]  /*38750*/  IMAD.SHL.U32 R65, R0, 0x40, RZ ;  /* 0x0000004000417824 */ /* 0x000fe400078e00ff */
[-C--:B------:R-:W-:Y:S01]  /*38760*/  FMUL.FTZ R36, R36, R14.reuse ;  /* 0x0000000e24247220 */ /* 0x080fe20000410000 */
[----:B------:R-:W0:Y:S01]  /*38770*/  SHFL.IDX PT, R26, R42, RZ, 0x1c1f ;  /* 0x001c1fff2a1a7589 */ /* 0x000e2200000e0000 */
[-C--:B------:R-:W-:Y:S01]  /*38780*/  FMUL.FTZ R44, R44, R14.reuse ;  /* 0x0000000e2c2c7220 */ /* 0x080fe20000410000 */
[-C--:B------:R-:W-:Y:S01]  /*38790*/  FMUL.FTZ R62, R35, R14.reuse ;  /* 0x0000000e233e7220 */ /* 0x080fe20000410000 */
[----:B------:R3:W0:Y:S01]  /*387a0*/  MUFU.TANH R75, R41 ;  /* 0x00000029004b7308 */ /* 0x0006220000002400 */
[-C--:B------:R-:W-:Y:S01]  /*387b0*/  FMUL.FTZ R61, R34, R14.reuse ;  /* 0x0000000e223d7220 */ /* 0x080fe20000410000 */
[-C--:B------:R-:W-:Y:S01]  /*387c0*/  FMUL.FTZ R63, R43, R14.reuse ;  /* 0x0000000e2b3f7220 */ /* 0x080fe20000410000 */
[-C--:B------:R-:W-:Y:S01]  /*387d0*/  FMUL.FTZ R59, R30, R14.reuse ;  /* 0x0000000e1e3b7220 */ /* 0x080fe20000410000 */
[-C--:B------:R-:W-:Y:S01]  /*387e0*/  FMUL.FTZ R60, R31, R14.reuse ;  /* 0x0000000e1f3c7220 */ /* 0x080fe20000410000 */
[-C--:B------:R-:W-:Y:S01]  /*387f0*/  FMUL.FTZ R32, R32, R14.reuse ;  /* 0x0000000e20207220 */ /* 0x080fe20000410000 */
[----:B------:R-:W-:-:S02]  /*38800*/  FMUL.FTZ R33, R33, R14 ;  /* 0x0000000e21217220 */ /* 0x000fc40000410000 */
[----:B------:R-:W0:Y:S01]  /*38810*/  MUFU.TANH R35, R37 ;  /* 0x0000002500237308 */ /* 0x000e220000002400 */
[----:B---3--:R-:W-:Y:S01]  /*38820*/  IMAD.IADD R41, R25, 0x1, -R24 ;  /* 0x0000000119297824 */ /* 0x008fe200078e0a18 */
[----:B------:R-:W-:Y:S01]  /*38830*/  IADD3 R24, -R65, 0x1, RZ ;  /* 0x0000000141187810 */ /* 0x000fe20007ffe1ff */
[-C--:B------:R-:W-:Y:S01]  /*38840*/  FMUL.FTZ R38, R38, R14.reuse ;  /* 0x0000000e26267220 */ /* 0x080fe20000410000 */
[-C--:B------:R-:W-:Y:S01]  /*38850*/  FMUL.FTZ R39, R39, R14.reuse ;  /* 0x0000000e27277220 */ /* 0x080fe20000410000 */
[-C--:B------:R-:W-:Y:S01]  /*38860*/  FMUL.FTZ R45, R46, R14.reuse ;  /* 0x0000000e2e2d7220 */ /* 0x080fe20000410000 */
[-C--:B------:R-:W-:Y:S01]  /*38870*/  FMUL.FTZ R48, R48, R14.reuse ;  /* 0x0000000e30307220 */ /* 0x080fe20000410000 */
[-C--:B------:R-:W-:Y:S01]  /*38880*/  FMUL.FTZ R49, R49, R14.reuse ;  /* 0x0000000e31317220 */ /* 0x080fe20000410000 */
[----:B------:R3:W0:Y:S01]  /*38890*/  MUFU.TANH R34, R36 ;  /* 0x0000002400227308 */ /* 0x0006220000002400 */
[-C--:B------:R-:W-:Y:S01]  /*388a0*/  FMUL.FTZ R43, R50, R14.reuse ;  /* 0x0000000e322b7220 */ /* 0x080fe20000410000 */
[-C--:B------:R-:W-:Y:S01]  /*388b0*/  FMUL.FTZ R52, R52, R14.reuse ;  /* 0x0000000e34347220 */ /* 0x080fe20000410000 */
[-C--:B------:R-:W-:Y:S01]  /*388c0*/  FMUL.FTZ R53, R53, R14.reuse ;  /* 0x0000000e35357220 */ /* 0x080fe20000410000 */
[----:B------:R-:W-:-:S04]  /*388d0*/  FMUL.FTZ R54, R54, R14 ;  /* 0x0000000e36367220 */ /* 0x000fc80000410000 */
[----:B------:R2:W0:Y:S01]  /*388e0*/  MUFU.TANH R37, R44 ;  /* 0x0000002c00257308 */ /* 0x0004220000002400 */
[-C--:B---3--:R-:W-:Y:S01]  /*388f0*/  FMUL.FTZ R36, R47, R14.reuse ;  /* 0x0000000e2f247220 */ /* 0x088fe20000410000 */
[----:B------:R-:W-:Y:S01]  /*38900*/  ISETP.GE.AND P3, PT, R13, 0x1, PT ;  /* 0x000000010d00780c */ /* 0x000fe20003f66270 */
[----:B------:R-:W-:Y:S02]  /*38910*/  IMAD R24, R41, -0x2, R24 ;  /* 0xfffffffe29187824 */ /* 0x000fe400078e0218 */
[-C--:B--2---:R-:W-:Y:S01]  /*38920*/  FMUL.FTZ R44, R51, R14.reuse ;  /* 0x0000000e332c7220 */ /* 0x084fe20000410000 */
[----:B------:R-:W-:Y:S02]  /*38930*/  FMUL.FTZ R14, R55, R14 ;  /* 0x0000000e370e7220 */ /* 0x000fe40000410000 */
[----:B------:R-:W2:Y:S01]  /*38940*/  MUFU.TANH R21, R21 ;  /* 0x0000001500157308 */ /* 0x000ea20000002400 */
[----:B------:R-:W-:Y:S02]  /*38950*/  IADD3 R24, -R56, R24, R57 ;  /* 0x0000001838187210 */ /* 0x000fe40007ffe139 */
[----:B------:R-:W-:-:S05]  /*38960*/  LOP3.LUT R15, RZ, R68, RZ, 0x33, !PT ;  /* 0x00000044ff0f7212 */ /* 0x000fca00078e33ff */
        /* <DEDUP_REMOVED lines=44> */
.L_x_6788:
[----:B------:R-:W-:Y:S05]  /*38c30*/  BSYNC B5 ;  /* 0x0000000000057941 */ /* 0x000fea0003800000 */
.L_x_6787:
[----:B------:R-:W-:Y:S01]  /*38c40*/  LOP3.LUT R14, RZ, R14, RZ, 0x33, !PT ;  /* 0x0000000eff0e7212 */ /* 0x000fe200078e33ff */
[----:B------:R-:W-:Y:S06]  /*38c50*/  BRA `(.L_x_6789) ;  /* 0x0000000000287947 */ /* 0x000fec0003800000 */
.L_x_6786:
        /* <DEDUP_REMOVED lines=10> */
.L_x_6789:
[----:B------:R-:W-:Y:S05]  /*38d00*/  BSYNC B4 ;  /* 0x0000000000047941 */ /* 0x000fea0003800000 */
.L_x_6785:
[----:B------:R-:W-:-:S04]  /*38d10*/  IMAD R14, R13, R14, -R65 ;  /* 0x0000000e0d0e7224 */ /* 0x000fc800078e0a41 */
[----:B------:R-:W-:-:S05]  /*38d20*/  IMAD R14, R41, -0x2, R14 ;  /* 0xfffffffe290e7824 */ /* 0x000fca00078e020e */
[----:B------:R-:W-:Y:S02]  /*38d30*/  VIMNMX R47, R47, R14, !PT ;  /* 0x0000000e2f2f7248 */ /* 0x000fe40007fe0100 */
[----:B------:R-:W-:-:S07]  /*38d40*/  VIADDMNMX R46, R14, R13, R46, PT ;  /* 0x0000000d0e2e7246 */ /* 0x000fce000380012e */
.L_x_6784:
[----:B------:R-:W-:Y:S05]  /*38d50*/  BSYNC B3 ;  /* 0x0000000000037941 */ /* 0x000fea0003800000 */
.L_x_6783:
[C---:B------:R-:W-:Y:S01]  /*38d60*/  ISETP.GE.AND P3, PT, R70.reuse, 0x9, PT ;  /* 0x000000094600780c */ /* 0x040fe20003f66270 */
[----:B------:R-:W0:Y:S01]  /*38d70*/  SHFL.IDX PT, R42, R42, 0x1, 0x1c1f ;  /* 0x003c1f002a2a7f89 */ /* 0x000e2200000e0000 */
        /* <DEDUP_REMOVED lines=12> */
[----:B-1----:R-:W-:Y:S02]  /*38e40*/  FSEL R31, R73, -INF , !P4 ;  /* 0xff800000491f7808 */ /* 0x002fe40006000000 */
        /* <DEDUP_REMOVED lines=61> */
[----:B0-----:R-:W-:-:S03]  /*39220*/  IMAD.IADD R47, R50, 0x1, R42 ;  /* 0x00000001322f7824 */ /* 0x001fc600078e022a */
        /* <DEDUP_REMOVED lines=21> */
.L_x_6795:
[----:B------:R-:W-:Y:S05]  /*39380*/  BSYNC B5 ;  /* 0x0000000000057941 */ /* 0x000fea0003800000 */
.L_x_6794:
[----:B------:R-:W-:Y:S01]  /*39390*/  LOP3.LUT R56, RZ, R56, RZ, 0x33, !PT ;  /* 0x00000038ff387212 */ /* 0x000fe200078e33ff */
[----:B------:R-:W-:Y:S06]  /*393a0*/  BRA `(.L_x_6796) ;  /* 0x0000000000287947 */ /* 0x000fec0003800000 */
.L_x_6793:
        /* <DEDUP_REMOVED lines=10> */
.L_x_6796:
[----:B------:R-:W-:Y:S05]  /*39450*/  BSYNC B4 ;  /* 0x0000000000047941 */ /* 0x000fea0003800000 */
.L_x_6792:
[----:B------:R-:W-:-:S04]  /*39460*/  IMAD R56, R13, R56, -R65 ;  /* 0x000000380d387224 */ /* 0x000fc800078e0a41 */
[----:B------:R-:W-:-:S05]  /*39470*/  IMAD R56, R41, -0x2, R56 ;  /* 0xfffffffe29387824 */ /* 0x000fca00078e0238 */
[----:B------:R-:W-:Y:S02]  /*39480*/  VIADDMNMX R46, R56, R13, R46, PT ;  /* 0x0000000d382e7246 */ /* 0x000fe4000380012e */
[----:B------:R-:W-:-:S07]  /*39490*/  VIMNMX R47, R47, R56, !PT ;  /* 0x000000382f2f7248 */ /* 0x000fce0007fe0100 */
.L_x_6791:
[----:B------:R-:W-:Y:S05]  /*394a0*/  BSYNC B3 ;  /* 0x0000000000037941 */ /* 0x000fea0003800000 */
.L_x_6790:
        /* <DEDUP_REMOVED lines=50> */
[C---:B------:R-:W-:Y:S02]  /*397d0*/  ISETP.GT.AND P3, PT, R47.reuse, 0x30, !P3 ;  /* 0x000000302f00780c */ /* 0x040fe40005f64270 */
[----:B------:R-:W-:-:S02]  /*397e0*/  ISETP.GT.AND P4, PT, R47, 0x31, !P4 ;  /* 0x000000312f00780c */ /* 0x000fc40006784270 */
[C---:B------:R-:W-:Y:S02]  /*397f0*/  ISETP.GT.AND P5, PT, R47.reuse, 0x38, !P5 ;  /* 0x000000382f00780c */ /* 0x040fe40006fa4270 */
[----:B------:R-:W-:Y:S02]  /*39800*/  ISETP.GT.AND P6, PT, R47, 0x39, !P6 ;  /* 0x000000392f00780c */ /* 0x000fe400077c4270 */
[C---:B------:R-:W-:Y:S02]  /*39810*/  ISETP.LT.OR P2, PT, R46.reuse, 0x2a, P2 ;  /* 0x0000002a2e00780c */ /* 0x040fe40001741670 */
[----:B------:R-:W-:Y:S02]  /*39820*/  ISETP.LT.OR P3, PT, R46, 0x31, P3 ;  /* 0x000000312e00780c */ /* 0x000fe40001f61670 */
[----:B------:R-:W-:Y:S02]  /*39830*/  FSEL R56, R36, -INF , !P2 ;  /* 0xff80000024387808 */ /* 0x000fe40005000000 */
[----:B------:R-:W-:-:S02]  /*39840*/  ISETP.LT.OR P4, PT, R46, 0x32, P4 ;  /* 0x000000322e00780c */ /* 0x000fc40002781670 */
[----:B------:R-:W-:Y:S02]  /*39850*/  FSEL R64, R43, -INF , !P3 ;  /* 0xff8000002b407808 */ /* 0x000fe40005800000 */
[----:B------:R-:W-:Y:S02]  /*39860*/  ISETP.LT.OR P5, PT, R46, 0x39, P5 ;  /* 0x000000392e00780c */ /* 0x000fe40002fa1670 */
[----:B------:R-:W-:Y:S02]  /*39870*/  FSEL R66, R44, -INF , !P4 ;  /* 0xff8000002c427808 */ /* 0x000fe40006000000 */
[----:B------:R-:W-:Y:S01]  /*39880*/  ISETP.LT.OR P6, PT, R46, 0x3a, P6 ;  /* 0x0000003a2e00780c */ /* 0x000fe200037c1670 */
[----:B------:R-:W3:Y:S01]  /*39890*/  LD.E R44, desc[UR4][R10.64+0x20] ;  /* 0x000020040a2c7980 */ /* 0x000ee2000c101900 */
[----:B------:R-:W-:Y:S02]  /*398a0*/  FSEL R54, R54, -INF , !P5 ;  /* 0xff80000036367808 */ /* 0x000fe40006800000 */
[----:B------:R-:W-:-:S02]  /*398b0*/  R2UR UR6, R4 ;  /* 0x00000000040672ca */ /* 0x000fc400000e0000 */
[----:B------:R-:W-:Y:S02]  /*398c0*/  R2UR UR7, R5 ;  /* 0x00000000050772ca */ /* 0x000fe400000e0000 */
[----:B------:R-:W-:Y:S02]  /*398d0*/  FSEL R68, R51, -INF , !P6 ;  /* 0xff80000033447808 */ /* 0x000fe40007000000 */
[----:B--2---:R-:W-:Y:S02]  /*398e0*/  FMNMX.FTZ R48, R37, R12, !PT ;  /* 0x0000000c25307209 */ /* 0x004fe40007810000 */
        /* <DEDUP_REMOVED lines=19> */
[----:B------:R-:W-:Y:S01]  /*39a20*/  FMNMX.FTZ R48, R26, R45, !PT ;  /* 0x0000002d1a307209 */ /* 0x000fe20007810000 */
[----:B------:R-:W2:Y:S01]  /*39a30*/  LD.E R50, desc[UR6][R10.64+0x14] ;  /* 0x000014060a327980 */ /* 0x000ea2000c101900 */
        /* <DEDUP_REMOVED lines=32> */
[----:B------:R-:W-:Y:S02]  /*39c40*/  FMUL.FTZ R12, R45, R44 ;  /* 0x0000002c2d0c7220 */ /* 0x000fe40000410000 */
[----:B------:R-:W-:-:S04]  /*39c50*/  FMUL.FTZ R13, R44, R13 ;  /* 0x0000000d2c0d7220 */ /* 0x000fc80000410000 */
[----:B------:R-:W5:Y:S08]  /*39c60*/  MUFU.EX2 R12, R12 ;  /* 0x0000000c000c7308 */ /* 0x000f700000000800 */
[----:B------:R-:W2:Y:S01]  /*39c70*/  MUFU.EX2 R13, R13 ;  /* 0x0000000d000d7308 */ /* 0x000ea20000000800 */
[----:B------:R0:W-:Y:S01]  /*39c80*/  ST.E desc[UR4][R10.64+0x4], R43 ;  /* 0x0000042b0a007985 */ /* 0x0001e2000c101904 */
[----:B-----5:R-:W-:Y:S01]  /*39c90*/  FMUL.FTZ R49, R12, R47 ;  /* 0x0000002f0c317220 */ /* 0x020fe20000410000 */
[----:B--2---:R-:W-:-:S04]  /*39ca0*/  FMUL.FTZ R51, R13, R50 ;  /* 0x000000320d337220 */ /* 0x004fc80000410000 */
[----:B------:R0:W-:Y:S04]  /*39cb0*/  ST.E desc[UR6][R10.64+0x10], R49 ;  /* 0x000010310a007985 */ /* 0x0001e8000c101906 */
[----:B------:R0:W-:Y:S04]  /*39cc0*/  ST.E desc[UR8][R10.64+0x14], R51 ;  /* 0x000014330a007985 */ /* 0x0001e8000c101908 */
[----:B------:R-:W2:Y:S04]  /*39cd0*/  LDL.64 R44, [R8+0x78] ;  /* 0x00007800082c7983 */ /* 0x000ea80000100a00 */
[----:B--2---:R-:W2:Y:S04]  /*39ce0*/  LD.E.64 R46, desc[UR4][R44.64] ;  /* 0x000000042c2e7980 */ /* 0x004ea8000c101b00 */
[----:B--2---:R-:W2:Y:S01]  /*39cf0*/  LD.E R36, desc[UR4][R46.64+0x4] ;  /* 0x000004042e247980 */ /* 0x004ea2000c101900 */
[----:B------:R-:W-:Y:S01]  /*39d00*/  BSSY B3, `(.L_x_6797) ;  /* 0x0000010000037945 */ /* 0x000fe20003800000 */
[----:B--2---:R-:W-:-:S13]  /*39d10*/  ISETP.NE.AND P2, PT, R36, RZ, PT ;  /* 0x000000ff2400720c */ /* 0x004fda0003f45270 */
[----:B0-----:R-:W-:Y:S05]  /*39d20*/  @P2 BRA `(.L_x_6798) ;  /* 0x0000000000342947 */ /* 0x001fea0003800000 */
        /* <DEDUP_REMOVED lines=13> */
.L_x_6798:
[----:B------:R-:W-:Y:S05]  /*39e00*/  BSYNC B3 ;  /* 0x0000000000037941 */ /* 0x000fea0003800000 */
.L_x_6797:
        /* <DEDUP_REMOVED lines=13> */
.L_x_6800:
[----:B------:R-:W-:Y:S05]  /*39ee0*/  BSYNC B3 ;  /* 0x0000000000037941 */ /* 0x000fea0003800000 */
.L_x_6799:
        /* <DEDUP_REMOVED lines=26> */
[-C--:B------:R-:W-:Y:S01]  /*3a090*/  FFMA.FTZ R60, R60, R36.reuse, -R45 ;  /* 0x000000243c3c7223 */ /* 0x080fe2000001082d */
[-C--:B------:R-:W-:Y:S01]  /*3a0a0*/  FFMA.FTZ R32, R32, R36.reuse, -R43 ;  /* 0x0000002420207223 */ /* 0x080fe2000001082b */
[-C--:B------:R-:W-:Y:S01]  /*3a0b0*/  FFMA.FTZ R61, R61, R36.reuse, -R45 ;  /* 0x000000243d3d7223 */ /* 0x080fe2000001082d */
[-CC-:B------:R-:W-:Y:S01]  /*3a0c0*/  FFMA.FTZ R27, R27, R36.reuse, -R43.reuse ;  /* 0x000000241b1b7223 */ /* 0x180fe2000001082b */
[-CC-:B------:R-:W-:Y:S01]  /*3a0d0*/  FFMA.FTZ R26, R26, R36.reuse, -R43.reuse ;  /* 0x000000241a1a7223 */ /* 0x180fe2000001082b */
[-C--:B------:R-:W-:Y:S01]  /*3a0e0*/  FFMA.FTZ R33, R33, R36.reuse, -R43 ;  /* 0x0000002421217223 */ /* 0x080fe2000001082b */
[----:B------:R-:W-:Y:S01]  /*3a0f0*/  MUFU.EX2 R44, R44 ;  /* 0x0000002c002c7308 */ /* 0x000fe20000000800 */
[-C--:B------:R-:W-:Y:S01]  /*3a100*/  FFMA.FTZ R62, R62, R36.reuse, -R45 ;  /* 0x000000243e3e7223 */ /* 0x080fe2000001082d */
[-C--:B------:R-:W-:Y:S01]  /*3a110*/  FFMA.FTZ R34, R34, R36.reuse, -R43 ;  /* 0x0000002422227223 */ /* 0x080fe2000001082b */
[-C--:B------:R-:W-:Y:S01]  /*3a120*/  FFMA.FTZ R42, R42, R36.reuse, -R45 ;  /* 0x000000242a2a7223 */ /* 0x080fe2000001082d */
[-CC-:B------:R-:W-:Y:S01]  /*3a130*/  FFMA.FTZ R14, R14, R36.reuse, -R43.reuse ;  /* 0x000000240e0e7223 */ /* 0x180fe2000001082b */
[-CC-:B------:R-:W-:Y:S01]  /*3a140*/  FFMA.FTZ R15, R15, R36.reuse, -R43.reuse ;  /* 0x000000240f0f7223 */ /* 0x180fe2000001082b */
[-C--:B------:R-:W-:Y:S01]  /*3a150*/  FFMA.FTZ R35, R35, R36.reuse, -R43 ;  /* 0x0000002423237223 */ /* 0x080fe2000001082b */
[-C--:B------:R-:W-:Y:S01]  /*3a160*/  FFMA.FTZ R41, R41, R36.reuse, -R45 ;  /* 0x0000002429297223 */ /* 0x080fe2000001082d */
[----:B------:R-:W0:Y:S01]  /*3a170*/  MUFU.EX2 R168, R29 ;  /* 0x0000001d00a87308 */ /* 0x000e220000000800 */
[-CC-:B------:R-:W-:Y:S01]  /*3a180*/  FFMA.FTZ R25, R25, R36.reuse, -R43.reuse ;  /* 0x0000002419197223 */ /* 0x180fe2000001082b */
[-CC-:B------:R-:W-:Y:S01]  /*3a190*/  FFMA.FTZ R28, R28, R36.reuse, -R43.reuse ;  /* 0x000000241c1c7223 */ /* 0x180fe2000001082b */
[-CC-:B------:R-:W-:Y:S01]  /*3a1a0*/  FFMA.FTZ R24, R24, R36.reuse, -R43.reuse ;  /* 0x0000002418187223 */ /* 0x180fe2000001082b */
[-C--:B------:R-:W-:Y:S01]  /*3a1b0*/  FFMA.FTZ R43, R21, R36.reuse, -R43 ;  /* 0x00000024152b7223 */ /* 0x080fe2000001082b */
        /* <DEDUP_REMOVED lines=8> */
[----:B------:R-:W-:-:S03]  /*3a240*/  FFMA.FTZ R36, R68, R36, -R45 ;  /* 0x0000002444247223 */ /* 0x000fc6000001082d */
[----:B------:R-:W2:Y:S08]  /*3a250*/  MUFU.EX2 R30, R30 ;  /* 0x0000001e001e7308 */ /* 0x000eb00000000800 */
[----:B------:R-:W3:Y:S08]  /*3a260*/  MUFU.EX2 R59, R59 ;  /* 0x0000003b003b7308 */ /* 0x000ef00000000800 */
[----:B------:R-:W4:Y:S08]  /*3a270*/  MUFU.EX2 R31, R31 ;  /* 0x0000001f001f7308 */ /* 0x000f300000000800 */
[----:B------:R-:W4:Y:S08]  /*3a280*/  MUFU.EX2 R60, R60 ;  /* 0x0000003c003c7308 */ /* 0x000f300000000800 */
[----:B------:R-:W-:Y:S08]  /*3a290*/  MUFU.EX2 R32, R32 ;  /* 0x0000002000207308 */ /* 0x000ff00000000800 */
[----:B------:R5:W-:Y:S08]  /*3a2a0*/  MUFU.EX2 R9, R27 ;  /* 0x0000001b00097308 */ /* 0x000bf00000000800 */
[----:B------:R1:W-:Y:S01]  /*3a2b0*/  MUFU.EX2 R178, R26 ;  /* 0x0000001a00b27308 */ /* 0x0003e20000000800 */
[----:B-----5:R-:W-:-:S04]  /*3a2c0*/  FADD.FTZ R27, R37, R50 ;  /* 0x00000032251b7221 */ /* 0x020fc80000010000 */
[----:B0-----:R-:W-:-:S03]  /*3a2d0*/  FADD.FTZ R27, R168, R27 ;  /* 0x0000001ba81b7221 */ /* 0x001fc60000010000 */
[----:B------:R-:W0:Y:S01]  /*3a2e0*/  MUFU.EX2 R61, R61 ;  /* 0x0000003d003d7308 */ /* 0x000e220000000800 */
[----:B-1----:R-:W-:-:S04]  /*3a2f0*/  FADD.FTZ R26, R44, R51 ;  /* 0x000000332c1a7221 */ /* 0x002fc80000010000 */
[----:B------:R-:W-:-:S03]  /*3a300*/  FADD.FTZ R26, R169, R26 ;  /* 0x0000001aa91a7221 */ /* 0x000fc60000010000 */
[----:B------:R-:W-:Y:S08]  /*3a310*/  MUFU.EX2 R33, R33 ;  /* 0x0000002100217308 */ /* 0x000ff00000000800 */
[----:B------:R-:W1:Y:S08]  /*3a320*/  MUFU.EX2 R62, R62 ;  /* 0x0000003e003e7308 */ /* 0x000e700000000800 */
[----:B------:R-:W-:Y:S08]  /*3a330*/  MUFU.EX2 R34, R34 ;  /* 0x0000002200227308 */ /* 0x000ff00000000800 */
[----:B------:R2:W-:Y:S08]  /*3a340*/  MUFU.EX2 R182, R14 ;  /* 0x0000000e00b67308 */ /* 0x0005f00000000800 */
[----:B------:R3:W-:Y:S01]  /*3a350*/  MUFU.EX2 R29, R15 ;  /* 0x0000000f001d7308 */ /* 0x0007e20000000800 */
[----:B--2---:R-:W-:-:S07]  /*3a360*/  FADD.FTZ R14, R30, R27 ;  /* 0x0000001b1e0e7221 */ /* 0x004fce0000010000 */
[----:B------:R-:W2:Y:S01]  /*3a370*/  MUFU.EX2 R42, R42 ;  /* 0x0000002a002a7308 */ /* 0x000ea20000000800 */
[----:B---3--:R-:W-:-:S07]  /*3a380*/  FADD.FTZ R15, R59, R26 ;  /* 0x0000001a3b0f7221 */ /* 0x008fce0000010000 */
[----:B------:R-:W-:Y:S08]  /*3a390*/  MUFU.EX2 R35, R35 ;  /* 0x0000002300237308 */ /* 0x000ff00000000800 */
[----:B------:R4:W-:Y:S08]  /*3a3a0*/  MUFU.EX2 R21, R25 ;  /* 0x0000001900157308 */ /* 0x0009f00000000800 */
[----:B------:R-:W3:Y:S01]  /*3a3b0*/  MUFU.EX2 R41, R41 ;  /* 0x0000002900297308 */ /* 0x000ee20000000800 */
[----:B----4-:R-:W-:Y:S01]  /*3a3c0*/  FADD.FTZ R25, R31, R14 ;  /* 0x0000000e1f197221 */ /* 0x010fe20000010000 */
[----:B------:R-:W-:-:S04]  /*3a3d0*/  FADD.FTZ R14, R60, R15 ;  /* 0x0000000f3c0e7221 */ /* 0x000fc80000010000 */
[----:B0-----:R-:W-:Y:S02]  /*3a3e0*/  FADD.FTZ R15, R61, R14 ;  /* 0x0000000e3d0f7221 */ /* 0x001fe40000010000 */
[----:B------:R-:W0:Y:S02]  /*3a3f0*/  MUFU.EX2 R28, R28 ;  /* 0x0000001c001c7308 */ /* 0x000e240000000800 */
[----:B-1----:R-:W-:-:S06]  /*3a400*/  FADD.FTZ R15, R62, R15 ;  /* 0x0000000f3e0f7221 */ /* 0x002fcc0000010000 */
[----:B------:R1:W-:Y:S08]  /*3a410*/  MUFU.EX2 R180, R24 ;  /* 0x0000001800b47308 */ /* 0x0003f00000000800 */
[----:B------:R-:W4:Y:S01]  /*3a420*/  MUFU.EX2 R40, R40 ;  /* 0x0000002800287308 */ /* 0x000f220000000800 */
[----:B-1----:R-:W-:-:S04]  /*3a430*/  FADD.FTZ R24, R32, R25 ;  /* 0x0000001920187221 */ /* 0x002fc80000010000 */
[----:B------:R-:W-:Y:S01]  /*3a440*/  FADD.FTZ R25, R33, R24 ;  /* 0x0000001821197221 */ /* 0x000fe20000010000 */
[----:B--2---:R-:W-:Y:S02]  /*3a450*/  FADD.FTZ R24, R42, R15 ;  /* 0x0000000f2a187221 */ /* 0x004fe40000010000 */
[----:B------:R-:W1:Y:S01]  /*3a460*/  MUFU.EX2 R39, R39 ;  /* 0x0000002700277308 */ /* 0x000e620000000800 */
[----:B------:R-:W-:Y:S01]  /*3a470*/  FADD.FTZ R14, R34, R25 ;  /* 0x00000019220e7221 */ /* 0x000fe20000010000 */
[----:B---3--:R-:W-:-:S03]  /*3a480*/  FADD.FTZ R25, R41, R24 ;  /* 0x0000001829197221 */ /* 0x008fc60000010000 */
[----:B------:R-:W-:-:S03]  /*3a490*/  FADD.FTZ R15, R35, R14 ;  /* 0x0000000e230f7221 */ /* 0x000fc60000010000 */
[----:B------:R-:W2:Y:S01]  /*3a4a0*/  MUFU.EX2 R38, R38 ;  /* 0x0000002600267308 */ /* 0x000ea20000000800 */
[----:B0-----:R-:W-:Y:S01]  /*3a4b0*/  FADD.FTZ R14, R28, R15 ;  /* 0x0000000f1c0e7221 */ /* 0x001fe20000010000 */
[----:B----4-:R-:W-:-:S03]  /*3a4c0*/  FADD.FTZ R24, R40, R25 ;  /* 0x0000001928187221 */ /* 0x010fc60000010000 */
[----:B------:R-:W-:-:S03]  /*3a4d0*/  FADD.FTZ R15, R9, R14 ;  /* 0x0000000e090f7221 */ /* 0x000fc60000010000 */
[----:B------:R-:W0:Y:S01]  /*3a4e0*/  MUFU.EX2 R179, R46 ;  /* 0x0000002e00b37308 */ /* 0x000e220000000800 */
[----:B-1----:R-:W-:Y:S01]  /*3a4f0*/  FADD.FTZ R25, R39, R24 ;  /* 0x0000001827197221 */ /* 0x002fe20000010000 */
[----:B------:R-:W-:-:S04]  /*3a500*/  FADD.FTZ R14, R178, R15 ;  /* 0x0000000fb20e7221 */ /* 0x000fc80000010000 */
[----:B------:R-:W-:Y:S02]  /*3a510*/  FADD.FTZ R15, R21, R14 ;  /* 0x0000000e150f7221 */ /* 0x000fe40000010000 */
[----:B------:R-:W1:Y:S01]  /*3a520*/  MUFU.EX2 R47, R47 ;  /* 0x0000002f002f7308 */ /* 0x000e620000000800 */
[----:B--2---:R-:W-:Y:S01]  /*3a530*/  FADD.FTZ R24, R38, R25 ;  /* 0x0000001926187221 */ /* 0x004fe20000010000 */
[----:B------:R-:W-:-:S04]  /*3a540*/  FADD.FTZ R14, R180, R15 ;  /* 0x0000000fb40e7221 */ /* 0x000fc80000010000 */
[----:B------:R-:W-:Y:S02]  /*3a550*/  FADD.FTZ R25, R29, R14 ;  /* 0x0000000e1d197221 */ /* 0x000fe40000010000 */
[----:B------:R-:W2:Y:S01]  /*3a560*/  MUFU.EX2 R48, R48 ;  /* 0x0000003000307308 */ /* 0x000ea20000000800 */
[----:B0-----:R-:W-:-:S07]  /*3a570*/  FADD.FTZ R24, R179, R24 ;  /* 0x00000018b3187221 */ /* 0x001fce0000010000 */
[----:B------:R-:W0:Y:S01]  /*3a580*/  MUFU.EX2 R49, R49 ;  /* 0x0000003100317308 */ /* 0x000e220000000800 */
[----:B-1----:R-:W-:Y:S01]  /*3a590*/  FADD.FTZ R15, R47, R24 ;  /* 0x000000182f0f7221 */ /* 0x002fe20000010000 */
[----:B------:R-:W-:-:S06]  /*3a5a0*/  FADD.FTZ R24, R182, R25 ;  /* 0x00000019b6187221 */ /* 0x000fcc0000010000 */
[----:B------:R-:W1:Y:S01]  /*3a5b0*/  MUFU.EX2 R43, R43 ;  /* 0x0000002b002b7308 */ /* 0x000e620000000800 */
[----:B--2---:R-:W-:-:S07]  /*3a5c0*/  FADD.FTZ R14, R48, R15 ;  /* 0x0000000f300e7221 */ /* 0x004fce0000010000 */
[----:B------:R-:W2:Y:S01]  /*3a5d0*/  MUFU.EX2 R36, R36 ;  /* 0x0000002400247308 */ /* 0x000ea20000000800 */
[----:B0-----:R-:W-:Y:S01]  /*3a5e0*/  FADD.FTZ R15, R49, R14 ;  /* 0x0000000e310f7221 */ /* 0x001fe20000010000 */
[----:B-1----:R-:W-:-:S05]  /*3a5f0*/  FADD.FTZ R45, R43, R24 ;  /* 0x000000182b2d7221 */ /* 0x002fca0000010000 */
[----:B------:R-:W-:Y:S01]  /*3a600*/  ST.E desc[UR4][R10.64+0x10], R45 ;  /* 0x0000102d0a007985 */ /* 0x000fe2000c101904 */
[----:B--2---:R-:W-:-:S05]  /*3a610*/  FADD.FTZ R51, R36, R15 ;  /* 0x0000000f24337221 */ /* 0x004fca0000010000 */
[----:B------:R0:W-:Y:S04]  /*3a620*/  ST.E desc[UR6][R10.64+0x14], R51 ;  /* 0x000014330a007985 */ /* 0x0001e8000c101906 */
[----:B------:R-:W2:Y:S01]  /*3a630*/  LDL.64 R24, [R8+0x80] ;  /* 0x0000800008187983 */ /* 0x000ea20000100a00 */
[----:B------:R-:W-:Y:S06]  /*3a640*/  BAR.SYNC.DEFER_BLOCKING 0xf, 0x100 ;  /* 0x03c4000000007b1d */ /* 0x000fec0000010000 */
[----:B------:R-:W3:Y:S04]  /*3a650*/  LDL.64 R14, [R8+0x88] ;  /* 0x00008800080e7983 */ /* 0x000ee80000100a00 */
[----:B--2---:R-:W2:Y:S04]  /*3a660*/  LD.E.64 R24, desc[UR4][R24.64+0x10] ;  /* 0x0000100418187980 */ /* 0x004ea8000c101b00 */
[----:B--2---:R-:W2:Y:S04]  /*3a670*/  LD.E.64 R26, desc[UR6][R24.64+0x8] ;  /* 0x00000806181a7980 */ /* 0x004ea8000c101b00 */
[----:B------:R-:W4:Y:S01]  /*3a680*/  LD.E.64 R52, desc[UR4][R24.64] ;  /* 0x0000000418347980 */ /* 0x000f22000c101b00 */
        /* <DEDUP_REMOVED lines=17> */
[--C-:B----4-:R-:W-:Y:S02]  /*3a7a0*/  IMAD R53, R53, 0x2, R26.reuse ;  /* 0x0000000235357824 */ /* 0x110fe400078e021a */
[C---:B0-----:R-:W-:Y:S02]  /*3a7b0*/  IMAD R10, R52.reuse, 0x2, R26 ;  /* 0x00000002340a7824 */ /* 0x041fe400078e021a */
[----:B------:R-:W-:Y:S01]  /*3a7c0*/  IMAD R52, R52, 0x2, R53 ;  /* 0x0000000234347824 */ /* 0x000fe200078e0235 */
[----:B------:R-:W-:Y:S04]  /*3a7d0*/  STSM.16.M88.4 [R26], R168 ;  /* 0x000000a81a007844 */ /* 0x000fe80000000200 */
[----:B------:R0:W-:Y:S04]  /*3a7e0*/  STSM.16.M88.4 [R10], R172 ;  /* 0x000000ac0a007844 */ /* 0x0001e80000000200 */
[----:B------:R1:W-:Y:S04]  /*3a7f0*/  STSM.16.M88.4 [R53], R176 ;  /* 0x000000b035007844 */ /* 0x0003e80000000200 */
[----:B------:R-:W-:Y:S04]  /*3a800*/  STSM.16.M88.4 [R52], R180 ;  /* 0x000000b434007844 */ /* 0x000fe80000000200 */
[----:B---3--:R-:W2:Y:S04]  /*3a810*/  LD.E R11, desc[UR6][R14.64+0x4] ;  /* 0x000004060e0b7980 */ /* 0x008ea8000c101900 */
[----:B------:R-:W3:Y:S04]  /*3a820*/  LD.E R9, desc[UR4][R14.64] ;  /* 0x000000040e097980 */ /* 0x000ee8000c101900 */
[----:B------:R-:W4:Y:S01]  /*3a830*/  LD.E R21, desc[UR8][R14.64+0x10] ;  /* 0x000010080e157980 */ /* 0x000f22000c101900 */
[----:B------:R-:W-:-:S02]  /*3a840*/  R2UR UR18, R4 ;  /* 0x00000000041272ca */ /* 0x000fc400000e0000 */
[C---:B------:R-:W-:Y:S01]  /*3a850*/  R2UR UR19, R5.reuse ;  /* 0x00000000051372ca */ /* 0x040fe200000e0000 */
[----:B0-----:R-:W5:Y:S01]  /*3a860*/  LD.E R10, desc[UR6][R14.64+0x8] ;  /* 0x000008060e0a7980 */ /* 0x001f62000c101900 */
        /* <DEDUP_REMOVED lines=44> */
[----:B--2---:R-:W-:-:S05]  /*3ab30*/  FMUL.FTZ R11, R12, R11 ;  /* 0x0000000b0c0b7220 */ /* 0x004fca0000410000 */
[----:B------:R0:W-:Y:S04]  /*3ab40*/  ST.E desc[UR6][R14.64+0x4], R11 ;  /* 0x0000040b0e007985 */ /* 0x0001e8000c101906 */
[----:B0-----:R-:W2:Y:S01]  /*3ab50*/  LD.E R11, desc[UR6][R14.64+0x140] ;  /* 0x000140060e0b7980 */ /* 0x001ea2000c101900 */
[C---:B---3--:R-:W-:Y:S01]  /*3ab60*/  FMUL.FTZ R9, R12.reuse, R9 ;  /* 0x000000090c097220 */ /* 0x048fe20000410000 */
[----:B----4-:R-:W-:-:S04]  /*3ab70*/  FMUL.FTZ R21, R12, R21 ;  /* 0x000000150c157220 */ /* 0x010fc80000410000 */
[----:B------:R0:W-:Y:S04]  /*3ab80*/  ST.E desc[UR4][R14.64], R9 ;  /* 0x000000090e007985 */ /* 0x0001e8000c101904 */
[----:B------:R1:W-:Y:S04]  /*3ab90*/  ST.E desc[UR8][R14.64+0x10], R21 ;  /* 0x000010150e007985 */ /* 0x0003e8000c101908 */
[----:B0-----:R-:W3:Y:S04]  /*3aba0*/  LD.E R9, desc[UR18][R14.64+0x134] ;  /* 0x000134120e097980 */ /* 0x001ee8000c101900 */
[----:B-1----:R-:W4:Y:S01]  /*3abb0*/  LD.E R21, desc[UR6][R14.64+0x144] ;  /* 0x000144060e157980 */ /* 0x002f22000c101900 */
        /* <DEDUP_REMOVED lines=64> */
[----:B------:R5:W-:Y:S02]  /*3afc0*/  ST.E desc[UR4][R14.64+0x1e4], R11 ;  /* 0x0001e40b0e007985 */ /* 0x000be4000c101904 */
[----:B-----5:R-:W-:Y:S02]  /*3afd0*/  FMUL.FTZ R11, R13, R10 ;  /* 0x0000000a0d0b7220 */ /* 0x020fe40000410000 */
[----:B------:R-:W2:Y:S01]  /*3afe0*/  LD.E R10, desc[UR6][R14.64+0xc] ;  /* 0x00000c060e0a7980 */ /* 0x000ea2000c101900 */
[C---:B---3--:R-:W-:Y:S01]  /*3aff0*/  FMUL.FTZ R9, R12.reuse, R9 ;  /* 0x000000090c097220 */ /* 0x048fe20000410000 */
[----:B----4-:R-:W-:-:S04]  /*3b000*/  FMUL.FTZ R21, R12, R21 ;  /* 0x000000150c157220 */ /* 0x010fc80000410000 */
[----:B------:R0:W-:Y:S04]  /*3b010*/  ST.E desc[UR4][R14.64+0x1e0], R9 ;  /* 0x0001e0090e007985 */ /* 0x0001e8000c101904 */
[----:B------:R2:W-:Y:S04]  /*3b020*/  ST.E desc[UR4][R14.64+0x1f0], R21 ;  /* 0x0001f0150e007985 */ /* 0x0005e8000c101904 */
[----:B0-----:R-:W3:Y:S01]  /*3b030*/  LD.E R9, desc[UR6][R14.64+0x1f4] ;  /* 0x0001f4060e097980 */ /* 0x001ee2000c101900 */
[----:B--2---:R-:W-:-:S03]  /*3b040*/  FMUL.FTZ R21, R13, R10 ;  /* 0x0000000a0d157220 */ /* 0x004fc60000410000 */
[----:B------:R-:W2:Y:S01]  /*3b050*/  LD.E R10, desc[UR6][R14.64+0x18] ;  /* 0x000018060e0a7980 */ /* 0x000ea2000c101900 */
[----:B---3--:R-:W-:-:S05]  /*3b060*/  FMUL.FTZ R9, R12, R9 ;  /* 0x000000090c097220 */ /* 0x008fca0000410000 */
[----:B------:R2:W-:Y:S02]  /*3b070*/  ST.E desc[UR4][R14.64+0x1f4], R9 ;  /* 0x0001f4090e007985 */ /* 0x0005e4000c101904 */
[C---:B--2---:R-:W-:Y:S02]  /*3b080*/  FMUL.FTZ R9, R13.reuse, R10 ;  /* 0x0000000a0d097220 */ /* 0x044fe40000410000 */
[----:B------:R-:W2:Y:S04]  /*3b090*/  LD.E R10, desc[UR6][R14.64+0x1c] ;  /* 0x00001c060e0a7980 */ /* 0x000ea8000c101900 */
[----:B------:R2:W-:Y:S02]  /*3b0a0*/  ST.E desc[UR4][R14.64+0x8], R11 ;  /* 0x0000080b0e007985 */ /* 0x0005e4000c101904 */
[----:B--2---:R-:W-:-:S02]  /*3b0b0*/  FMUL.FTZ R11, R13, R10 ;  /* 0x0000000a0d0b7220 */ /* 0x004fc40000410000 */
[----:B------:R-:W2:Y:S04]  /*3b0c0*/  LD.E R10, desc[UR6][R14.64+0x28] ;  /* 0x000028060e0a7980 */ /* 0x000ea8000c101900 */
        /* <DEDUP_REMOVED lines=56> */
[----:B------:R-:W2:Y:S01]  /*3b450*/  LD.E R10, desc[UR6][R14.64+0xbc] ;  /* 0x0000bc060e0a7980 */ /* 0x000ea2000c101900 */
        /* <DEDUP_REMOVED lines=661> */
[----:B------:R-:W-:Y:S02]  /*3ddb0*/  R2UR UR4, R4 ;  /* 0x00000000040472ca */ /* 0x000fe400000e0000 */
[----:B------:R-:W-:Y:S01]  /*3ddc0*/  R2UR UR5, R5 ;  /* 0x00000000050572ca */ /* 0x000fe200000e0000 */
[----:B---3--:R-:W-:-:S12]  /*3ddd0*/  WARPGROUP.ARRIVE ;  /* 0x00000000000079c5 */ /* 0x008fd80000000000 */
        /* <DEDUP_REMOVED lines=329> */
[----:B------:R-:W-:Y:S02]  /*3f270*/  R2UR UR54, R4 ;  /* 0x00000000043672ca */ /* 0x000fe400000e0000 */
        /* <DEDUP_REMOVED lines=1973> */
.L_x_6801:
[----:B-1----:R-:W-:Y:S02]  /*46dd0*/  IMAD.MOV.U32 R4, RZ, RZ, R6 ;  /* 0x000000ffff047224 */ /* 0x002fe400078e0006 */
[----:B------:R-:W-:-:S04]  /*46de0*/  IMAD.MOV.U32 R5, RZ, RZ, 0x0 ;  /* 0x00000000ff057424 */ /* 0x000fc800078e00ff */
[----:B0-----:R-:W-:Y:S05]  /*46df0*/  RET.REL.NODEC R4 `(_ZN7cutlass13device_kernelIN5flash11enable_sm90INS1_16FlashAttnFwdSm90INS1_25CollectiveMainloopFwdSm90ILi2EN4cute5tupleIJNS5_1CILi1EEES8_S8_EEENS6_IJNS7_ILi64EEESA_SA_EEELi512ENS_10bfloat16_tEfNS_4arch4Sm90ELb0ELb1ELb1ELb1ELb0ELb0ELb1ELb0ELb0ELb1ELb0ELb0EEENS1_21CollectiveEpilogueFwdINS6_IJSA_NS7_ILi512EEESA_EEES9_SC_SE_Li256ELb1ELb1ELb0ELb0EEENS1_36VarlenDynamicPersistentTileSchedulerILi64ELi64ELi256ELi128ELb0ELb1ELb1ELb1ELb0ELb1EEEEEEEEEvNT_6ParamsE) ;  /* 0xfffffb9004807950 */ /* 0x001fea0003c3ffff */
.L_x_6775:
[----:B0-----:R0:W1:Y:S02]  /*46e00*/  SYNCS.PHASECHK.TRANS64.TRYWAIT P1, [R21+URZ], R24 ;  /* 0x00000018150075a7 */ /* 0x001064000802017f */
[----:B-1----:R-:W-:Y:S05]  /*46e10*/  @!P1 NANOSLEEP.SYNCS 0x989680 ;  /* 0x009896800000995d */ /* 0x002fea0003900000 */
[----:B------:R-:W1:Y:S02]  /*46e20*/  @!P1 SYNCS.PHASECHK.TRANS64 P1, [R21+URZ], R24 ;  /* 0x00000018150095a7 */ /* 0x000e64000802007f */
[----:B-1----:R-:W-:Y:S05]  /*46e30*/  @!P1 BRA `(.L_x_6775) ;  /* 0xfffffffc00f09947 */ /* 0x002fea000383ffff */
[----:B------:R-:W-:Y:S05]  /*46e40*/  BRA `(.L_x_6774) ;  /* 0xfffffee400ec7947 */ /* 0x000fea000383ffff */
.L_x_6782:
[----:B0-----:R0:W1:Y:S02]  /*46e50*/  SYNCS.PHASECHK.TRANS64.TRYWAIT P1, [R56+URZ], R57 ;  /* 0x00000039380075a7 */ /* 0x001064000802017f */
[----:B-1----:R-:W-:Y:S05]  /*46e60*/  @!P1 NANOSLEEP.SYNCS 0x989680 ;  /* 0x009896800000995d */ /* 0x002fea0003900000 */
[----:B------:R-:W1:Y:S02]  /*46e70*/  @!P1 SYNCS.PHASECHK.TRANS64 P1, [R56+URZ], R57 ;  /* 0x00000039380095a7 */ /* 0x000e64000802007f */
[----:B-1----:R-:W-:Y:S05]  /*46e80*/  @!P1 BRA `(.L_x_6782) ;  /* 0xfffffffc00f09947 */ /* 0x002fea000383ffff */
[----:B------:R-:W-:Y:S05]  /*46e90*/  BRA `(.L_x_6781) ;  /* 0xfffffeec00c07947 */ /* 0x000fea000383ffff */
.L_x_6802:
        /* <DEDUP_REMOVED lines=14> */
.L_x_15295:


//--------------------- .text._ZN7cutlass13device_kernelIN5flash11enable_sm90INS1_16FlashAttnFwdSm90INS1_25CollectiveMainloopFwdSm90ILi2EN4cute5tupleIJNS5_1CILi1EEES8_S8_EEENS6_IJNS7_ILi64EEESA_SA_EEELi512ENS_10bfloat16_tEfNS_4arch4Sm90ELb0ELb1ELb1ELb1ELb0ELb1ELb1ELb0ELb0ELb1ELb0ELb0EEENS1_21CollectiveEpilogueFwdINS6_IJSA_NS7_ILi512EEESA_EEES9_SC_SE_Li256ELb1ELb1ELb0ELb0EEENS1_36VarlenDynamicPersistentTileSchedulerILi64ELi64ELi256ELi128ELb0ELb1ELb1ELb1ELb0ELb1EEEEEEEEEvNT_6ParamsE --------------------------
	.section	.text._ZN7cutlass13device_kernelIN5flash11enable_sm90INS1_16FlashAttnFwdSm90INS1_25CollectiveMainloopFwdSm90ILi2EN4cute5tupleIJNS5_1CILi1EEES8_S8_EEENS6_IJNS7_ILi64EEESA_SA_EEELi512ENS_10bfloat16_tEfNS_4arch4Sm90ELb0ELb1ELb1ELb1ELb0ELb1ELb1ELb0ELb0ELb1ELb0ELb0EEENS1_21CollectiveEpilogueFwdINS6_IJSA_NS7_ILi512EEESA_EEES9_SC_SE_Li256ELb1ELb1ELb0ELb0EEENS1_36VarlenDynamicPersistentTileSchedulerILi64ELi64ELi256ELi128ELb0ELb1ELb1ELb1ELb0ELb1EEEEEEEEEvNT_6ParamsE,"ax",@progbits
	.align	128
.text._ZN7cutlass13device_kernelIN5flash11enable_sm90INS1_16FlashAttnFwdSm90INS1_25CollectiveMainloopFwdSm90ILi2EN4cute5tupleIJNS5_1CILi1EEES8_S8_EEENS6_IJNS7_ILi64EEESA_SA_EEELi512ENS_10bfloat16_tEfNS_4arch4Sm90ELb0ELb1ELb1ELb1ELb0ELb1ELb1ELb0ELb0ELb1ELb0ELb0EEENS1_21CollectiveEpilogueFwdINS6_IJSA_NS7_ILi512EEESA_EEES9_SC_SE_Li256ELb1ELb1ELb0ELb0EEENS1_36VarlenDynamicPersistentTileSchedulerILi64ELi64ELi256ELi128ELb0ELb1ELb1ELb1ELb0ELb1EEEEEEEEEvNT_6ParamsE:
        .type           _ZN7cutlass13device_kernelIN5flash11enable_sm90INS1_16FlashAttnFwdSm90INS1_25CollectiveMainloopFwdSm90ILi2EN4cute5tupleIJNS5_1CILi1EEES8_S8_EEENS6_IJNS7_ILi64EEESA_SA_EEELi512ENS_10bfloat16_tEfNS_4arch4Sm90ELb0ELb1ELb1ELb1ELb0ELb1ELb1ELb0ELb0ELb1ELb0ELb0EEENS1_21CollectiveEpilogueFwdINS6_IJSA_NS7_ILi512EEESA_EEES9_SC_SE_Li256ELb1ELb1ELb0ELb0EEENS1_36VarlenDynamicPersistentTileSchedulerILi64ELi64ELi256ELi128ELb0ELb1ELb1ELb1ELb0ELb1EEEEEEEEEvNT_6ParamsE,@function
        .size           _ZN7cutlass13device_kernelIN5flash11enable_sm90INS1_16FlashAttnFwdSm90INS1_25CollectiveMainloopFwdSm90ILi2EN4cute5tupleIJNS5_1CILi1EEES8_S8_EEENS6_IJNS7_ILi64EEESA_SA_EEELi512ENS_10bfloat16_tEfNS_4arch4Sm90ELb0ELb1ELb1ELb1ELb0ELb1ELb1ELb0ELb0ELb1ELb0ELb0EEENS1_21CollectiveEpilogueFwdINS6_IJSA_NS7_ILi512EEESA_EEES9_SC_SE_Li256ELb1ELb1ELb0ELb0EEENS1_36VarlenDynamicPersistentTileSchedulerILi64ELi64ELi256ELi128ELb0ELb1ELb1ELb1ELb0ELb1EEEEEEEEEvNT_6ParamsE,(.L_x_15297 - _ZN7cutlass13device_kernelIN5flash11enable_sm90INS1_16FlashAttnFwdSm90INS1_25CollectiveMainloopFwdSm90ILi2EN4cute5tupleIJNS5_1CILi1EEES8_S8_EEENS6_IJNS7_ILi64EEESA_SA_EEELi512ENS_10bfloat16_tEfNS_4arch4Sm90ELb0ELb1ELb1ELb1ELb0ELb1ELb1ELb0ELb0ELb1ELb0ELb0EEENS1_21CollectiveEpilogueFwdINS6_IJSA_NS7_ILi512EEESA_EEES9_SC_SE_Li256ELb1ELb1ELb0ELb0EEENS1_36VarlenDynamicPersistentTileSchedulerILi64ELi64ELi256ELi128ELb0ELb1ELb1ELb1ELb0ELb1EEEEEEEEEvNT_6ParamsE)
        .other          _ZN7cutlass13device_kernelIN5flash11enable_sm90INS1_16FlashAttnFwdSm90INS1_25CollectiveMainloopFwdSm90ILi2EN4cute5tupleIJNS5_1CILi1EEES8_S8_EEENS6_IJNS7_ILi64EEESA_SA_EEELi512ENS_10bfloat16_tEfNS_4arch4Sm90ELb0ELb1ELb1ELb1ELb0ELb1ELb1ELb0ELb0ELb1ELb0ELb0EEENS1_21CollectiveEpilogueFwdINS6_IJSA_NS7_ILi512EEESA_EEES9_SC_SE_Li256ELb1ELb1ELb0ELb0EEENS1_36VarlenDynamicPersistentTileSchedulerILi64ELi64ELi256ELi128ELb0ELb1ELb1ELb1ELb0ELb1EEEEEEEEEvNT_6ParamsE,@"STO_CUDA_ENTRY STV_DEFAULT"
_ZN7cutlass13device_kernelIN5flash11enable_sm90INS1_16FlashAttnFwdSm90INS1_25CollectiveMainloopFwdSm90ILi2EN4cute5tupleIJNS5_1CILi1EEES8_S8_EEENS6_IJNS7_ILi64EEESA_SA_EEELi512ENS_10bfloat16_tEfNS_4arch4Sm90ELb0ELb1ELb1ELb1ELb0ELb1ELb1ELb0ELb0ELb1ELb0ELb0EEENS1_21CollectiveEpilogueFwdINS6_IJSA_NS7_ILi512EEESA_EEES9_SC_SE_Li256ELb1ELb1ELb0ELb0EEENS1_36VarlenDynamicPersistentTileSchedulerILi64ELi64ELi256ELi128ELb0ELb1ELb1ELb1ELb0ELb1EEEEEEEEEvNT_6ParamsE:
[----:B------:R-:W0:Y:S02]  /*0000*/  LDC R1, c[0x0][0x28] ;  /* 0x00000a00ff017b82 */ /* 0x000e240000000800 */
[----:B0-----:R-:W-:-:S05]  /*0010*/  VIADD R1, R1, 0xfffffb50 ;  /* 0xfffffb5001017836 */ /* 0x001fca0000000000 */
[----:B------:R-:W-:Y:S01]  /*0020*/  R2UR UR4, R1 ;  /* 0x00000000010472ca */ /* 0x000fe200000e0000 */
[----:B------:R-:W0:Y:S01]  /*0030*/  S2R R3, SR_TID.X ;  /* 0x0000000000037919 */ /* 0x000e220000002100 */
[----:B------:R-:W-:Y:S01]  /*0040*/  ELECT P0, URZ, PT ;  /* 0x00000000003f782f */ /* 0x000fe20003800000 */
[----:B------:R-:W-:Y:S01]  /*0050*/  BSSY B0, `(.L_x_6803) ;  /* 0x0000018000007945 */ /* 0x000fe20003800000 */
[----:B------:R-:W-:Y:S01]  /*0060*/  ULDC UR37, c[0x0][0x20] ;  /* 0x0000080000257ab9 */ /* 0x000fe20000000800 */
[----:B------:R-:W-:-:S08]  /*0070*/  ULDC UR36, c[0x0][0x24] ;  /* 0x0000090000247ab9 */ /* 0x000fd00000000800 */
[----:B------:R-:W-:-:S04]  /*0080*/  UIADD3 UR37, UP0, UR4, UR37, URZ ;  /* 0x0000002504257290 */ /* 0x000fc8000ff1e03f */
[----:B------:R-:W-:Y:S01]  /*0090*/  UIADD3.X UR36, URZ, UR36, URZ, UP0, !UPT ;  /* 0x000000243f247290 */ /* 0x000fe200087fe43f */
        /* <DEDUP_REMOVED lines=19> */
.L_x_6804:
[----:B------:R-:W-:Y:S05]  /*01d0*/  BSYNC B0 ;  /* 0x0000000000007941 */ /* 0x000fea0003800000 */
.L_x_6803:
        /* <DEDUP_REMOVED lines=21> */
[----:B0-----:R0:W1:Y:S01]  /*0330*/  @UP1 SYNCS.EXCH.64 URZ, [UR8+0x38800], UR4 ;  /* 0x03880004083f15b2 */ /* 0x0010620008000100 */
[----:B------:R0:W2:Y:S04]  /*0340*/  @UP2 SYNCS.EXCH.64 URZ, [UR8+0x38810], UR4 ;  /* 0x03881004083f25b2 */ /* 0x0000a80008000100 */
[----:B------:R0:W3:Y:S01]  /*0350*/  @UP3 SYNCS.EXCH.64 URZ, [UR8+0x38820], UR6 ;  /* 0x03882006083f35b2 */ /* 0x0000e20008000100 */
        /* <DEDUP_REMOVED lines=14> */
[----:B----4-:R-:W-:Y:S01]  /*0440*/  NOP ;  /* 0x0000000000007918 */ /* 0x010fe20000000000 */
.L_x_6805:
[----:B------:R-:W4:Y:S01]  /*0450*/  SHFL.IDX PT, R2, R0, RZ, 0x1f ;  /* 0x00001fff00027589 */ /* 0x000f2200000e0000 */
[----:B------:R-:W-:Y:S01]  /*0460*/  NOP ;  /* 0x0000000000007918 */ /* 0x000fe20000000000 */
[----:B----4-:R-:W-:-:S13]  /*0470*/  ISETP.NE.AND P0, PT, R2, RZ, PT ;  /* 0x000000ff0200720c */ /* 0x010fda0003f05270 */
        /* <DEDUP_REMOVED lines=18> */
[----:B----4-:R-:W-:Y:S01]  /*05a0*/  NOP ;  /* 0x0000000000007918 */ /* 0x010fe20000000000 */
.L_x_6806:
[----:B------:R-:W4:Y:S01]  /*05b0*/  SHFL.IDX PT, R2, R0, RZ, 0x1f ;  /* 0x00001fff00027589 */ /* 0x000f2200000e0000 */
[----:B------:R-:W-:Y:S01]  /*05c0*/  NOP ;  /* 0x0000000000007918 */ /* 0x000fe20000000000 */
[----:B----4-:R-:W-:-:S13]  /*05d0*/  ISETP.NE.AND P0, PT, R2, RZ, PT ;  /* 0x000000ff0200720c */ /* 0x010fda0003f05270 */
        /* <DEDUP_REMOVED lines=15> */
.L_x_6807:
        /* <DEDUP_REMOVED lines=22> */
.L_x_6808:
        /* <DEDUP_REMOVED lines=22> */
.L_x_6809:
[----:B------:R-:W-:Y:S01]  /*0990*/  PLOP3.LUT P0, PT, PT, PT, UP0, 0x80, 0x0 ;  /* 0x000000000000781c */ /* 0x000fe20003f0f008 */
[----:B------:R-:W-:Y:S01]  /*09a0*/  UMOV UR38, 0x1 ;  /* 0x0000000100267882 */ /* 0x000fe20000000000 */
[----:B------:R-:W-:Y:S01]  /*09b0*/  NOP ;  /* 0x0000000000007918 */ /* 0x000fe20000000000 */
[----:B------:R-:W-:Y:S01]  /*09c0*/  USEL UR38, UR38, 0x2, !UP0 ;  /* 0x0000000226267887 */ /* 0x000fe2000c000000 */
[----:B------:R-:W-:Y:S01]  /*09d0*/  BSSY B9, `(.L_x_6810) ;  /* 0x0003e31000097945 */ /* 0x000fe20003800000 */
[----:B------:R-:W-:Y:S01]  /*09e0*/  ULDC.64 UR44, c[0x0][0x208] ;  /* 0x00008200002c7ab9 */ /* 0x000fe20000000a00 */
[----:B------:R-:W-:Y:S02]  /*09f0*/  IMAD.U32 R16, RZ, RZ, UR37 ;  /* 0x00000025ff107e24 */ /* 0x000fe4000f8e00ff */
[----:B------:R-:W-:Y:S01]  /*0a00*/  IMAD.U32 R17, RZ, RZ, UR36 ;  /* 0x00000024ff117e24 */ /* 0x000fe2000f8e00ff */
[----:B0123--:R-:W-:Y:S06]  /*0a10*/  BAR.SYNC.DEFER_BLOCKING 0x0 ;  /* 0x0000000000007b1d */ /* 0x00ffec0000010000 */
[----:B------:R-:W-:Y:S05]  /*0a20*/  @!P0 BRA `(.L_x_6811) ;  /* 0x0000033c00848947 */ /* 0x000fea0003800000 */
.L_x_6812:
[----:B------:R-:W-:-:S08]  /*0a30*/  NOP ;  /* 0x0000000000007918 */ /* 0x000fd00000000000 */
[----:B------:R-:W0:Y:S02]  /*0a40*/  USETMAXREG.TRY_ALLOC.CTAPOOL UP0, 0xf0 ;  /* 0x000000f0000079c8 */ /* 0x000e240008000600 */
[----:B0-----:R-:W-:-:S13]  /*0a50*/  PLOP3.LUT P0, PT, PT, PT, UP0, 0x80, 0x0 ;  /* 0x000000000000781c */ /* 0x001fda0003f0f008 */
[----:B------:R-:W-:Y:S05]  /*0a60*/  @!P0 BRA `(.L_x_6812) ;  /* 0xfffffffc00f08947 */ /* 0x000fea000383ffff */
[----:B------:R-:W0:Y:S01]  /*0a70*/  S2R R0, SR_TID.X ;  /* 0x0000000000007919 */ /* 0x000e220000002100 */
[----:B------:R-:W1:Y:S01]  /*0a80*/  S2UR UR5, SR_CgaCtaId ;  /* 0x00000000000579c3 */ /* 0x000e620000008800 */
[----:B------:R-:W-:Y:S01]  /*0a90*/  UMOV UR4, 0x400 ;  /* 0x0000040000047882 */ /* 0x000fe20000000000 */
[----:B------:R-:W-:Y:S04]  /*0aa0*/  STL.64 [R1+0x1e8], RZ ;  /* 0x0001e8ff01007387 */ /* 0x000fe80000100a00 */
[----:B------:R-:W-:Y:S04]  /*0ab0*/  STL [R1+0x1f0], RZ ;  /* 0x0001f0ff01007387 */ /* 0x000fe80000100800 */
[----:B------:R-:W-:Y:S01]  /*0ac0*/  STL [R1+0x1f4], RZ ;  /* 0x0001f4ff01007387 */ /* 0x000fe20000100800 */
[----:B-1----:R-:W-:-:S06]  /*0ad0*/  ULEA UR4, UR5, UR4, 0x18 ;  /* 0x0000000405047291 */ /* 0x002fcc000f8ec03f */
[----:B------:R-:W-:Y:S01]  /*0ae0*/  IMAD.U32 R2, RZ, RZ, UR4 ;  /* 0x00000004ff027e24 */ /* 0x000fe2000f8e00ff */
[----:B0-----:R-:W-:Y:S01]  /*0af0*/  SHF.R.U32.HI R13, RZ, 0x7, R0 ;  /* 0x00000007ff0d7819 */ /* 0x001fe20000011600 */
[----:B------:R-:W-:-:S03]  /*0b00*/  ULDC UR4, c[0x0][0xd3c] ;  /* 0x00034f0000047ab9 */ /* 0x000fc60000000800 */
[----:B------:R-:W-:-:S13]  /*0b10*/  ISETP.NE.AND P0, PT, R13, 0x1, PT ;  /* 0x000000010d00780c */ /* 0x000fda0003f05270 */
[----:B------:R-:W-:Y:S06]  /*0b20*/  @!P0 BAR.ARV 0x8, 0x100 ;  /* 0x0204000000008b1d */ /* 0x000fec0000002000 */
[----:B------:R-:W-:-:S13]  /*0b30*/  ISETP.GE.U32.AND P0, PT, R0, 0x100, PT ;  /* 0x000001000000780c */ /* 0x000fda0003f06070 */
[----:B------:R-:W-:Y:S08]  /*0b40*/  @P0 BAR.ARV 0xf, 0x100 ;  /* 0x03c4000000000b1d */ /* 0x000ff00000002000 */
[----:B------:R-:W-:Y:S06]  /*0b50*/  BAR.SYNC.DEFER_BLOCKING 0x5, 0x180 ;  /* 0x0146000000007b1d */ /* 0x000fec0000010000 */
[----:B------:R-:W0:Y:S02]  /*0b60*/  LDS.128 R116, [R2+0x388d0] ;  /* 0x0388d00002747984 */ /* 0x000e240000000c00 */
[----:B------:R-:W-:Y:S06]  /*0b70*/  BAR.ARV 0x4, 0x180 ;  /* 0x0106000000007b1d */ /* 0x000fec0000002000 */
[----:B0-----:R-:W-:-:S13]  /*0b80*/  ISETP.GE.AND P0, PT, R119, UR4, PT ;  /* 0x0000000477007c0c */ /* 0x001fda000bf06270 */
[----:B------:R-:W-:Y:S05]  /*0b90*/  @P0 BRA `(.L_x_6813) ;  /* 0x000003e000500947 */ /* 0x000fea0003800000 */
[----:B------:R-:W-:Y:S01]  /*0ba0*/  VIADD R212, R0, 0xffffff80 ;  /* 0xffffff8000d47836 */ /* 0x000fe20000000000 */
[----:B------:R-:W0:Y:S01]  /*0bb0*/  S2UR UR4, SR_SWINHI ;  /* 0x00000000000479c3 */ /* 0x000e220000002f00 */
[----:B------:R-:W-:Y:S01]  /*0bc0*/  R2UR UR42, R2 ;  /* 0x00000000022a72ca */ /* 0x000fe200000e0000 */
[----:B------:R-:W-:Y:S01]  /*0bd0*/  IMAD.MOV.U32 R160, RZ, RZ, 0x20 ;  /* 0x00000020ffa07424 */ /* 0x000fe200078e00ff */
[----:B------:R-:W-:Y:S01]  /*0be0*/  UIADD3 UR39, UP0, UR37, 0x1e8, URZ ;  /* 0x000001e825277890 */ /* 0x000fe2000ff1e03f */
[----:B------:R-:W-:Y:S01]  /*0bf0*/  SHF.R.S32.HI R3, RZ, 0x1f, R212 ;  /* 0x0000001fff037819 */ /* 0x000fe200000114d4 */
[----:B------:R-:W-:Y:S01]  /*0c00*/  IMAD.MOV.U32 R159, RZ, RZ, 0x2 ;  /* 0x00000002ff9f7424 */ /* 0x000fe200078e00ff */
[----:B------:R-:W-:Y:S01]  /*0c10*/  UIADD3 UR41, UP1, UR37, 0x1f4, URZ ;  /* 0x000001f425297890 */ /* 0x000fe2000ff3e03f */
[----:B------:R-:W-:Y:S01]  /*0c20*/  IMAD.MOV.U32 R152, RZ, RZ, RZ ;  /* 0x000000ffff987224 */ /* 0x000fe200078e00ff */
[-C--:B------:R-:W-:Y:S01]  /*0c30*/  LEA.HI R0, R3, R212.reuse, RZ, 0x4 ;  /* 0x000000d403007211 */ /* 0x080fe200078f20ff */
[----:B------:R-:W-:Y:S01]  /*0c40*/  VIADD R214, R13, 0x8 ;  /* 0x000000080dd67836 */ /* 0x000fe20000000000 */
[----:B------:R-:W-:Y:S01]  /*0c50*/  LEA.HI R8, R3, R212, RZ, 0x7 ;  /* 0x000000d403087211 */ /* 0x000fe200078f38ff */
[----:B------:R-:W-:Y:S01]  /*0c60*/  ULOP3.LUT UR46, UR38, 0x1, URZ, 0xfc, !UPT ;  /* 0x00000001262e7892 */ /* 0x000fe2000f8efc3f */
[----:B------:R-:W-:-:S02]  /*0c70*/  SHF.R.S32.HI R5, RZ, 0x4, R0 ;  /* 0x00000004ff057819 */ /* 0x000fc40000011400 */
[C---:B------:R-:W-:Y:S02]  /*0c80*/  LOP3.LUT R223, R0.reuse, 0xfffffff0, RZ, 0xc0, !PT ;  /* 0xfffffff000df7812 */ /* 0x040fe400078ec0ff */
[----:B------:R-:W-:Y:S02]  /*0c90*/  LEA.HI R4, R0, R5, RZ, 0x1 ;  /* 0x0000000500047211 */ /* 0x000fe400078f08ff */
[----:B------:R-:W-:Y:S01]  /*0ca0*/  SHF.R.S32.HI R213, RZ, 0x7, R8 ;  /* 0x00000007ffd57819 */ /* 0x000fe20000011408 */
[----:B------:R-:W-:Y:S01]  /*0cb0*/  IMAD.IADD R223, R212, 0x1, -R223 ;  /* 0x00000001d4df7824 */ /* 0x000fe200078e0adf */
[----:B------:R-:W-:Y:S02]  /*0cc0*/  LOP3.LUT R6, R4, 0x1ffffffe, RZ, 0xc0, !PT ;  /* 0x1ffffffe04067812 */ /* 0x000fe400078ec0ff */
[----:B------:R-:W-:Y:S01]  /*0cd0*/  LEA.HI R4, R3, R212, RZ, 0x5 ;  /* 0x000000d403047211 */ /* 0x000fe200078f28ff */
[----:B------:R-:W-:Y:S01]  /*0ce0*/  IMAD R12, R213, 0x100, R223 ;  /* 0x00000100d50c7824 */ /* 0x000fe200078e02df */
[----:B------:R-:W-:Y:S01]  /*0cf0*/  LOP3.LUT R7, R8, 0xffffff80, RZ, 0xc0, !PT ;  /* 0xffffff8008077812 */ /* 0x000fe200078ec0ff */
[----:B------:R-:W-:Y:S01]  /*0d00*/  IMAD.IADD R6, R5, 0x1, -R6 ;  /* 0x0000000105067824 */ /* 0x000fe200078e0a06 */
[----:B------:R-:W-:-:S02]  /*0d10*/  SHF.R.S32.HI R220, RZ, 0x5, R4 ;  /* 0x00000005ffdc7819 */ /* 0x000fc40000011404 */
[----:B------:R-:W-:Y:S01]  /*0d20*/  SHF.R.S32.HI R5, RZ, 0x1f, R4 ;  /* 0x0000001fff057819 */ /* 0x000fe20000011404 */
[----:B------:R-:W-:-:S03]  /*0d30*/  IMAD.IADD R7, R212, 0x1, -R7 ;  /* 0x00000001d4077824 */ /* 0x000fc600078e0a07 */
[----:B------:R-:W-:Y:S02]  /*0d40*/  LEA.HI R5, R5, R220, RZ, 0x2 ;  /* 0x000000dc05057211 */ /* 0x000fe400078f10ff */
[----:B------:R-:W-:Y:S02]  /*0d50*/  SHF.R.S32.HI R10, RZ, 0x1f, R7 ;  /* 0x0000001fff0a7819 */ /* 0x000fe40000011407 */
[----:B------:R-:W-:Y:S02]  /*0d60*/  LOP3.LUT R5, R5, 0x3ffffc, RZ, 0xc0, !PT ;  /* 0x003ffffc05057812 */ /* 0x000fe400078ec0ff */
[CC--:B------:R-:W-:Y:S02]  /*0d70*/  LEA.HI R9, R10.reuse, R7.reuse, RZ, 0x2 ;  /* 0x000000070a097211 */ /* 0x0c0fe400078f10ff */
[----:B------:R-:W-:Y:S01]  /*0d80*/  LEA.HI R10, R10, R7, RZ, 0x5 ;  /* 0x000000070a0a7211 */ /* 0x000fe200078f28ff */
[----:B------:R-:W-:Y:S01]  /*0d90*/  IMAD.IADD R5, R220, 0x1, -R5 ;  /* 0x00000001dc057824 */ /* 0x000fe200078e0a05 */
[----:B------:R-:W-:-:S02]  /*0da0*/  SHF.R.S32.HI R0, RZ, 0x2, R9 ;  /* 0x00000002ff007819 */ /* 0x000fc40000011409 */
[----:B------:R-:W-:Y:S01]  /*0db0*/  SHF.R.S32.HI R11, RZ, 0x1f, R9 ;  /* 0x0000001fff0b7819 */ /* 0x000fe20000011409 */
[----:B------:R-:W-:Y:S01]  /*0dc0*/  IMAD R158, R5, 0x10, R12 ;  /* 0x00000010059e7824 */ /* 0x000fe200078e020c */
[----:B------:R-:W-:Y:S01]  /*0dd0*/  LEA.HI R8, R8, R213, RZ, 0x1 ;  /* 0x000000d508087211 */ /* 0x000fe200078f08ff */
[----:B------:R-:W2:Y:S01]  /*0de0*/  LDL.LU R5, [R1+0x44c] ;  /* 0x00044c0001057983 */ /* 0x000ea20000300800 */
[----:B------:R-:W-:Y:S02]  /*0df0*/  LEA.HI R11, R11, R0, RZ, 0x3 ;  /* 0x000000000b0b7211 */ /* 0x000fe400078f18ff */
[----:B------:R-:W-:Y:S02]  /*0e00*/  SHF.R.S32.HI R10, RZ, 0x5, R10 ;  /* 0x00000005ff0a7819 */ /* 0x000fe4000001140a */
[----:B------:R-:W-:Y:S02]  /*0e10*/  LOP3.LUT R11, R11, 0xfffffff8, RZ, 0xc0, !PT ;  /* 0xfffffff80b0b7812 */ /* 0x000fe400078ec0ff */
[----:B------:R-:W-:-:S03]  /*0e20*/  LOP3.LUT R4, R9, 0x7ffffffc, RZ, 0xc0, !PT ;  /* 0x7ffffffc09047812 */ /* 0x000fc600078ec0ff */
[----:B------:R-:W-:Y:S01]  /*0e30*/  IMAD.IADD R11, R0, 0x1, -R11 ;  /* 0x00000001000b7824 */ /* 0x000fe200078e0a0b */
[----:B------:R-:W-:Y:S01]  /*0e40*/  LEA.HI R0, R3, R212, RZ, 0x2 ;  /* 0x000000d403007211 */ /* 0x000fe200078f10ff */
[----:B------:R-:W-:Y:S01]  /*0e50*/  IMAD.SHL.U32 R184, R220, 0x200, RZ ;  /* 0x00000200dcb87824 */ /* 0x000fe200078e00ff */
[----:B------:R-:W-:Y:S01]  /*0e60*/  LOP3.LUT R8, R8, 0xfffffe, RZ, 0xc0, !PT ;  /* 0x00fffffe08087812 */ /* 0x000fe200078ec0ff */
[----:B------:R-:W-:Y:S01]  /*0e70*/  IMAD R162, R10, 0x10, R11 ;  /* 0x000000100aa27824 */ /* 0x000fe200078e020b */
[----:B------:R-:W-:Y:S01]  /*0e80*/  LOP3.LUT R215, R0, 0xfffffffc, RZ, 0xc0, !PT ;  /* 0xfffffffc00d77812 */ /* 0x000fe200078ec0ff */
[----:B------:R-:W-:Y:S01]  /*0e90*/  IMAD.IADD R4, R7, 0x1, -R4 ;  /* 0x0000000107047824 */ /* 0x000fe200078e0a04 */
[--C-:B------:R-:W-:Y:S02]  /*0ea0*/  SHF.R.S32.HI R153, RZ, 0x2, R0.reuse ;  /* 0x00000002ff997819 */ /* 0x100fe40000011400 */
[----:B------:R-:W-:-:S04]  /*0eb0*/  SHF.R.S32.HI R0, RZ, 0x1f, R0 ;  /* 0x0000001fff007819 */ /* 0x000fc80000011400 */
[----:B------:R-:W-:-:S04]  /*0ec0*/  LEA.HI R0, R0, R153, RZ, 0x3 ;  /* 0x0000009900007211 */ /* 0x000fc800078f18ff */
[----:B------:R-:W-:-:S05]  /*0ed0*/  LOP3.LUT R0, R0, 0xfffffff8, RZ, 0xc0, !PT ;  /* 0xfffffff800007812 */ /* 0x000fca00078ec0ff */
[----:B------:R-:W-:-:S05]  /*0ee0*/  IMAD.IADD R0, R153, 0x1, -R0 ;  /* 0x0000000199007824 */ /* 0x000fca00078e0a00 */
[----:B------:R-:W-:Y:S01]  /*0ef0*/  LOP3.LUT P0, RZ, R0, 0x4, RZ, 0xc0, !PT ;  /* 0x0000000400ff7812 */ /* 0x000fe2000780c0ff */
[----:B------:R-:W-:Y:S01]  /*0f00*/  VIADD R217, R153, 0x20 ;  /* 0x0000002099d97836 */ /* 0x000fe20000000000 */
[----:B------:R-:W-:-:S04]  /*0f10*/  LEA.HI R3, R3, R212, RZ, 0x3 ;  /* 0x000000d403037211 */ /* 0x000fc800078f18ff */
[----:B------:R-:W-:Y:S02]  /*0f20*/  SHF.R.S32.HI R12, RZ, 0x1f, R217 ;  /* 0x0000001fff0c7819 */ /* 0x000fe400000114d9 */
[----:B------:R-:W-:Y:S01]  /*0f30*/  SHF.R.S32.HI R199, RZ, 0x3, R3 ;  /* 0x00000003ffc77819 */ /* 0x000fe20000011403 */
[----:B------:R-:W-:Y:S01]  /*0f40*/  IMAD.IADD R215, R212, 0x1, -R215 ;  /* 0x00000001d4d77824 */ /* 0x000fe200078e0ad7 */
[----:B------:R-:W-:Y:S01]  /*0f50*/  LOP3.LUT R3, R3, 0xfffffff8, RZ, 0xc0, !PT ;  /* 0xfffffff803037812 */ /* 0x000fe200078ec0ff */
[----:B------:R-:W-:Y:S01]  /*0f60*/  IMAD.SHL.U32 R221, R217, 0x40, RZ ;  /* 0x00000040d9dd7824 */ /* 0x000fe200078e00ff */
[----:B------:R-:W-:Y:S01]  /*0f70*/  LEA.HI R12, R12, R217, RZ, 0x3 ;  /* 0x000000d90c0c7211 */ /* 0x000fe200078f18ff */
[----:B------:R-:W-:Y:S02]  /*0f80*/  IMAD.SHL.U32 R165, R0, 0x40, RZ ;  /* 0x0000004000a57824 */ /* 0x000fe400078e00ff */
[----:B------:R-:W-:Y:S01]  /*0f90*/  IMAD.IADD R218, R212, 0x1, -R3 ;  /* 0x00000001d4da7824 */ /* 0x000fe200078e0a03 */
[C---:B------:R-:W-:Y:S01]  /*0fa0*/  LEA.HI R3, R215.reuse, R215, RZ, 0x1 ;  /* 0x000000d7d7037211 */ /* 0x040fe200078f08ff */
[----:B------:R-:W-:Y:S01]  /*0fb0*/  IMAD.SHL.U32 R22, R215, 0x8, RZ ;  /* 0x00000008d7167824 */ /* 0x000fe200078e00ff */
[----:B------:R-:W-:Y:S01]  /*0fc0*/  LOP3.LUT R221, R221, 0x1c0, RZ, 0xc0, !PT ;  /* 0x000001c0dddd7812 */ /* 0x000fe200078ec0ff */
[----:B------:R-:W-:Y:S01]  /*0fd0*/  IMAD.SHL.U32 R12, R12, 0x40, RZ ;  /* 0x000000400c0c7824 */ /* 0x000fe200078e00ff */
[----:B------:R-:W-:Y:S01]  /*0fe0*/  LOP3.LUT R165, R165, 0x1c0, RZ, 0xc0, !PT ;  /* 0x000001c0a5a57812 */ /* 0x000fe200078ec0ff */
[----:B------:R-:W-:Y:S01]  /*0ff0*/  IMAD.SHL.U32 R193, R218, 0x8, RZ ;  /* 0x00000008dac17824 */ /* 0x000fe200078e00ff */
[----:B------:R-:W-:Y:S01]  /*1000*/  LOP3.LUT R10, R3, 0x1ffffffe, RZ, 0xc0, !PT ;  /* 0x1ffffffe030a7812 */ /* 0x000fe200078ec0ff */
[----:B------:R-:W-:Y:S01]  /*1010*/  IMAD.SHL.U32 R154, R215, 0x4, RZ ;  /* 0x00000004d79a7824 */ /* 0x000fe200078e00ff */
[----:B------:R-:W-:Y:S01]  /*1020*/  LOP3.LUT R0, R221, 0x38, R22, 0xf8, !PT ;  /* 0x00000038dd007812 */ /* 0x000fe200078ef816 */
[----:B------:R-:W-:Y:S01]  /*1030*/  IMAD.IADD R8, R213, 0x1, -R8 ;  /* 0x00000001d5087824 */ /* 0x000fe200078e0a08 */
[----:B------:R-:W-:Y:S01]  /*1040*/  SHF.R.U32.HI R224, RZ, 0x3, R221 ;  /* 0x00000003ffe07819 */ /* 0x000fe200000116dd */
[----:B------:R-:W-:Y:S01]  /*1050*/  IMAD.SHL.U32 R227, R6, 0x8, RZ ;  /* 0x0000000806e37824 */ /* 0x000fe200078e00ff */
[----:B------:R-:W-:-:S02]  /*1060*/  LOP3.LUT R225, R12, 0xfffffe00, RZ, 0xc0, !PT ;  /* 0xfffffe000ce17812 */ /* 0x000fc400078ec0ff */
[----:B------:R-:W-:Y:S02]  /*1070*/  LOP3.LUT R157, R165, 0x18, R22, 0xf8, !PT ;  /* 0x00000018a59d7812 */ /* 0x000fe400078ef816 */
[----:B------:R-:W-:Y:S01]  /*1080*/  SHF.R.U32.HI R167, RZ, 0x3, R165 ;  /* 0x00000003ffa77819 */ /* 0x000fe200000116a5 */
[----:B------:R-:W-:Y:S01]  /*1090*/  VIADD R161, R154, 0x10 ;  /* 0x000000109aa17836 */ /* 0x000fe20000000000 */
[----:B------:R-:W-:Y:S01]  /*10a0*/  SEL R160, R160, 0xffffffe0, !P0 ;  /* 0xffffffe0a0a07807 */ /* 0x000fe20004000000 */
[----:B------:R-:W-:Y:S01]  /*10b0*/  VIADD R191, R193, 0x40 ;  /* 0x00000040c1bf7836 */ /* 0x000fe20000000000 */
[----:B------:R-:W-:Y:S01]  /*10c0*/  LOP3.LUT R219, R225, R0, R224, 0xf6, !PT ;  /* 0x00000000e1db7212 */ /* 0x000fe200078ef6e0 */
[C---:B------:R-:W-:Y:S01]  /*10d0*/  VIADD R190, R193.reuse, 0x80 ;  /* 0x00000080c1be7836 */ /* 0x040fe20000000000 */
[----:B------:R-:W-:Y:S01]  /*10e0*/  LOP3.LUT R157, R184, R157, R167, 0xf6, !PT ;  /* 0x0000009db89d7212 */ /* 0x000fe200078ef6a7 */
[C---:B------:R-:W-:Y:S02]  /*10f0*/  VIADD R189, R193.reuse, 0xc0 ;  /* 0x000000c0c1bd7836 */ /* 0x040fe40000000000 */
[----:B------:R-:W-:-:S02]  /*1100*/  VIADD R188, R193, 0x100 ;  /* 0x00000100c1bc7836 */ /* 0x000fc40000000000 */
[C---:B------:R-:W-:Y:S02]  /*1110*/  VIADD R187, R193.reuse, 0x140 ;  /* 0x00000140c1bb7836 */ /* 0x040fe40000000000 */
[C---:B------:R-:W-:Y:S02]  /*1120*/  VIADD R196, R193.reuse, 0x180 ;  /* 0x00000180c1c47836 */ /* 0x040fe40000000000 */
[----:B------:R-:W-:Y:S02]  /*1130*/  VIADD R195, R193, 0x1c0 ;  /* 0x000001c0c1c37836 */ /* 0x000fe40000000000 */
[----:B------:R-:W-:Y:S02]  /*1140*/  IMAD.SHL.U32 R222, R8, 0x100, RZ ;  /* 0x0000010008de7824 */ /* 0x000fe400078e00ff */
[----:B------:R-:W-:Y:S02]  /*1150*/  IMAD.IADD R3, R215, 0x1, -R10 ;  /* 0x00000001d7037824 */ /* 0x000fe400078e0a0a */
[----:B------:R-:W-:-:S02]  /*1160*/  IMAD.U32 R158, R158, 0x40, R227 ;  /* 0x000000409e9e7824 */ /* 0x000fc400078e00e3 */
[----:B------:R-:W-:Y:S01]  /*1170*/  IMAD.SHL.U32 R226, R4, 0x2, RZ ;  /* 0x0000000204e27824 */ /* 0x000fe200078e00ff */
[----:B------:R-:W-:Y:S01]  /*1180*/  UMOV UR42, UR42 ;  /* 0x0000002a002a7c82 */ /* 0x000fe20008000000 */
[----:B0-----:R-:W-:Y:S01]  /*1190*/  UMOV UR43, UR4 ;  /* 0x00000004002b7c82 */ /* 0x001fe20008000000 */
[----:B------:R-:W-:Y:S01]  /*11a0*/  IMAD.MOV.U32 R156, RZ, RZ, RZ ;  /* 0x000000ffff9c7224 */ /* 0x000fe200078e00ff */
[----:B------:R-:W-:Y:S01]  /*11b0*/  SHF.R.S32.HI R166, RZ, 0x1f, R153 ;  /* 0x0000001fffa67819 */ /* 0x000fe20000011499 */
[----:B------:R-:W-:Y:S01]  /*11c0*/  IMAD.WIDE R158, R158, R159, UR42 ;  /* 0x0000002a9e9e7e25 */ /* 0x000fe2000f8e029f */
[----:B------:R-:W-:Y:S02]  /*11d0*/  SHF.R.S32.HI R23, RZ, 0x1f, R22 ;  /* 0x0000001fff177819 */ /* 0x000fe40000011416 */
[----:B------:R-:W-:Y:S01]  /*11e0*/  SHF.R.S32.HI R155, RZ, 0x1f, R154 ;  /* 0x0000001fff9b7819 */ /* 0x000fe2000001149a */
[----:B------:R-:W-:Y:S01]  /*11f0*/  IMAD R219, R219, 0x2, R2 ;  /* 0x00000002dbdb7824 */ /* 0x000fe200078e0202 */
[----:B------:R-:W-:Y:S01]  /*1200*/  SHF.R.S32.HI R211, RZ, 0x1f, R191 ;  /* 0x0000001fffd37819 */ /* 0x000fe200000114bf */
[----:B------:R-:W-:Y:S01]  /*1210*/  IMAD.IADD R163, R226, 0x1, R222 ;  /* 0x00000001e2a37824 */ /* 0x000fe200078e02de */
[----:B------:R-:W-:Y:S01]  /*1220*/  SHF.R.S32.HI R210, RZ, 0x1f, R190 ;  /* 0x0000001fffd27819 */ /* 0x000fe200000114be */
[----:B------:R-:W-:Y:S01]  /*1230*/  IMAD.IADD R186, R160, 0x1, R157 ;  /* 0x00000001a0ba7824 */ /* 0x000fe200078e029d */
[----:B------:R-:W-:Y:S01]  /*1240*/  SHF.R.S32.HI R205, RZ, 0x1f, R189 ;  /* 0x0000001fffcd7819 */ /* 0x000fe200000114bd */
[----:B------:R-:W-:Y:S01]  /*1250*/  IMAD R228, R3, 0x8, R162 ;  /* 0x0000000803e47824 */ /* 0x000fe200078e02a2 */
[----:B------:R-:W-:-:S02]  /*1260*/  SHF.R.S32.HI R204, RZ, 0x1f, R188 ;  /* 0x0000001fffcc7819 */ /* 0x000fc400000114bc */
[----:B------:R-:W-:Y:S02]  /*1270*/  SHF.R.S32.HI R203, RZ, 0x1f, R187 ;  /* 0x0000001fffcb7819 */ /* 0x000fe400000114bb */
[----:B------:R-:W-:Y:S02]  /*1280*/  SHF.R.S32.HI R216, RZ, 0x1f, R161 ;  /* 0x0000001fffd87819 */ /* 0x000fe400000114a1 */
[----:B------:R-:W-:Y:S02]  /*1290*/  SHF.R.S32.HI R202, RZ, 0x1f, R196 ;  /* 0x0000001fffca7819 */ /* 0x000fe400000114c4 */
[----:B------:R-:W-:Y:S01]  /*12a0*/  SHF.R.S32.HI R201, RZ, 0x1f, R195 ;  /* 0x0000001fffc97819 */ /* 0x000fe200000114c3 */
[----:B------:R-:W-:Y:S02]  /*12b0*/  UIADD3.X UR47, URZ, UR36, URZ, UP0, !UPT ;  /* 0x000000243f2f7290 */ /* 0x000fe400087fe43f */
[----:B------:R-:W-:Y:S01]  /*12c0*/  UIADD3.X UR48, URZ, UR36, URZ, UP1, !UPT ;  /* 0x000000243f307290 */ /* 0x000fe20008ffe43f */
[----:B--2---:R-:W-:-:S04]  /*12d0*/  LOP3.LUT R5, R5, 0xffffefff, RZ, 0xc0, !PT ;  /* 0xffffefff05057812 */ /* 0x004fc800078ec0ff */
[----:B------:R-:W-:-:S05]  /*12e0*/  @P0 LOP3.LUT R5, R5, 0x1000, RZ, 0xfc, !PT ;  /* 0x0000100005050812 */ /* 0x000fca00078efcff */
[----:B------:R0:W-:Y:S02]  /*12f0*/  STL [R1+0x44c], R5 ;  /* 0x00044c0501007387 */ /* 0x0001e40000100800 */
.L_x_7023:
[----:B------:R-:W-:Y:S01]  /*1300*/  ULDC.64 UR4, c[0x0][0xb20] ;  /* 0x0002c80000047ab9 */ /* 0x000fe20000000a00 */
[----:B0-23--:R-:W1:Y:S01]  /*1310*/  LDC.64 R6, c[0x0][0xb00] ;  /* 0x0002c000ff067b82 */ /* 0x00de620000000a00 */
[----:B------:R-:W-:Y:S01]  /*1320*/  ISETP.NE.U32.AND P1, PT, RZ, UR4, PT ;  /* 0x00000004ff007c0c */ /* 0x000fe2000bf25070 */
[----:B------:R-:W-:Y:S01]  /*1330*/  IMAD.MOV.U32 R3, RZ, RZ, RZ ;  /* 0x000000ffff037224 */ /* 0x000fe200078e00ff */
[----:B------:R-:W-:Y:S01]  /*1340*/  ULDC.64 UR6, c[0x0][0xb18] ;  /* 0x0002c60000067ab9 */ /* 0x000fe20000000a00 */
[----:B----4-:R-:W-:Y:S01]  /*1350*/  IMAD.MOV.U32 R19, RZ, RZ, RZ ;  /* 0x000000ffff137224 */ /* 0x010fe200078e00ff */
[----:B------:R-:W-:Y:S01]  /*1360*/  ISETP.NE.AND.EX P1, PT, RZ, UR5, PT, P1 ;  /* 0x00000005ff007c0c */ /* 0x000fe2000bf25310 */
[----:B------:R-:W-:Y:S02]  /*1370*/  ULDC.64 UR4, c[0x0][0xb10] ;  /* 0x0002c40000047ab9 */ /* 0x000fe40000000a00 */
[----:B------:R-:W-:-:S04]  /*1380*/  ISETP.NE.U32.AND P2, PT, RZ, UR4, PT ;  /* 0x00000004ff007c0c */ /* 0x000fc8000bf45070 */
[----:B------:R-:W-:Y:S01]  /*1390*/  ISETP.NE.AND.EX P2, PT, RZ, UR5, PT, P2 ;  /* 0x00000005ff007c0c */ /* 0x000fe2000bf45320 */
[----:B------:R-:W-:Y:S02]  /*13a0*/  ULDC.64 UR4, c[0x0][0xb00] ;  /* 0x0002c00000047ab9 */ /* 0x000fe40000000a00 */
[----:B------:R-:W-:-:S03]  /*13b0*/  ISETP.NE.U32.AND P0, PT, RZ, UR4, PT ;  /* 0x00000004ff007c0c */ /* 0x000fc6000bf05070 */
[----:B0-----:R-:W0:Y:S01]  /*13c0*/  @P1 LDC.64 R4, c[0x0][0xb20] ;  /* 0x0002c800ff041b82 */ /* 0x001e220000000a00 */
[----:B------:R-:W-:Y:S01]  /*13d0*/  ISETP.NE.AND.EX P0, PT, RZ, UR5, PT, P0 ;  /* 0x00000005ff007c0c */ /* 0x000fe2000bf05300 */
[----:B-1----:R-:W-:-:S06]  /*13e0*/  IMAD.WIDE R10, R119, 0x4, R6 ;  /* 0x00000004770a7825 */ /* 0x002fcc00078e0206 */
[----:B------:R-:W1:Y:S01]  /*13f0*/  @P2 LDC.64 R8, c[0x0][0xb10] ;  /* 0x0002c400ff082b82 */ /* 0x000e620000000a00 */
[----:B------:R-:W-:Y:S02]  /*1400*/  ULDC UR4, c[0x0][0x288] ;  /* 0x0000a20000047ab9 */ /* 0x000fe40000000800 */
[----:B------:R-:W-:Y:S01]  /*1410*/  IMAD.U32 R24, RZ, RZ, UR4 ;  /* 0x00000004ff187e24 */ /* 0x000fe2000f8e00ff */
[----:B------:R-:W-:Y:S02]  /*1420*/  ULDC.64 UR4, c[0x0][0x418] ;  /* 0x0001060000047ab9 */ /* 0x000fe40000000a00 */
[----:B------:R2:W5:Y:S01]  /*1430*/  @P0 LDG.E R19, desc[UR44][R10.64] ;  /* 0x0000002c0a130981 */ /* 0x000562000c1e1900 */
[----:B0-----:R-:W-:-:S05]  /*1440*/  @P1 IMAD.WIDE R4, R119, 0x4, R4 ;  /* 0x0000000477041825 */ /* 0x001fca00078e0204 */
[----:B------:R2:W5:Y:S01]  /*1450*/  @P1 LDG.E R3, desc[UR44][R4.64] ;  /* 0x0000002c04031981 */ /* 0x000562000c1e1900 */
[----:B-1----:R-:W-:-:S05]  /*1460*/  @P2 IMAD.WIDE R6, R119, 0x4, R8 ;  /* 0x0000000477062825 */ /* 0x002fca00078e0208 */
        /* <DEDUP_REMOVED lines=22> */
.L_x_6814:
[----:B------:R-:W-:Y:S02]  /*15d0*/  IMAD.U32 R42, RZ, RZ, UR5 ;  /* 0x00000005ff2a7e24 */ /* 0x000fe4000f8e00ff */
[----:B------:R-:W-:Y:S01]  /*15e0*/  IMAD.U32 R18, RZ, RZ, UR4 ;  /* 0x00000004ff127e24 */ /* 0x000fe2000f8e00ff */
[----:B------:R-:W-:Y:S06]  /*15f0*/  @!P3 BRA `(.L_x_6815) ;  /* 0x000000000010b947 */ /* 0x000fec0003800000 */
[----:B------:R-:W0:Y:S02]  /*1600*/  LDC.64 R4, c[0x0][0xb18] ;  /* 0x0002c600ff047b82 */ /* 0x000e240000000a00 */
[----:B0-----:R-:W-:-:S05]  /*1610*/  IMAD.WIDE R4, R119, 0x4, R4 ;  /* 0x0000000477047825 */ /* 0x001fca00078e0204 */
[----:B------:R0:W5:Y:S01]  /*1620*/  LDG.E R18, desc[UR44][R4.64] ;  /* 0x0000002c04127981 */ /* 0x000162000c1e1900 */
[----:B------:R-:W-:Y:S05]  /*1630*/  BRA `(.L_x_6816) ;  /* 0x0000000000107947 */ /* 0x000fea0003800000 */
.L_x_6815:
[----:B------:R-:W-:Y:S05]  /*1640*/  @!P0 BRA `(.L_x_6816) ;  /* 0x00000000000c8947 */ /* 0x000fea0003800000 */
[----:B------:R-:W2:Y:S04]  /*1650*/  LDG.E R5, desc[UR44][R10.64] ;  /* 0x0000002c0a057981 */ /* 0x000ea8000c1e1900 */
[----:B------:R-:W2:Y:S02]  /*1660*/  LDG.E R18, desc[UR44][R10.64+0x4] ;  /* 0x0000042c0a127981 */ /* 0x000ea4000c1e1900 */
[----:B--2---:R-:W-:-:S07]  /*1670*/  IMAD.IADD R18, R18, 0x1, -R5 ;  /* 0x0000000112127824 */ /* 0x004fce00078e0a05 */
.L_x_6816:
        /* <DEDUP_REMOVED lines=47> */
.L_x_6819:
[----:B------:R-:W-:-:S13]  /*1970*/  ISETP.NE.AND P0, PT, R13, 0x1, PT ;  /* 0x000000010d00780c */ /* 0x000fda0003f05270 */
[----:B------:R-:W0:Y:S02]  /*1980*/  @P0 LDC.64 R4, c[0x0][0xae0] ;  /* 0x0002b800ff040b82 */ /* 0x000e240000000a00 */
[----:B0-----:R-:W-:-:S05]  /*1990*/  @P0 IMAD.HI.U32 R4, R3, R4, RZ ;  /* 0x0000000403040227 */ /* 0x001fca00078e00ff */
[----:B------:R-:W-:-:S07]  /*19a0*/  @P0 SHF.R.U32.HI R3, RZ, R5, R4 ;  /* 0x00000005ff030219 */ /* 0x000fce0000011604 */
.L_x_6820:
[----:B------:R-:W-:Y:S05]  /*19b0*/  BSYNC B0 ;  /* 0x0000000000007941 */ /* 0x000fea0003800000 */
.L_x_6818:
[----:B------:R-:W-:-:S05]  /*19c0*/  IMAD R3, R3, R13, R13 ;  /* 0x0000000d03037224 */ /* 0x000fca00078e020d */
[----:B------:R-:W-:-:S07]  /*19d0*/  VIMNMX R0, R0, R3, PT ;  /* 0x0000000300007248 */ /* 0x000fce0003fe0100 */
.L_x_6817:
[----:B------:R-:W0:Y:S01]  /*19e0*/  @P1 LDC R4, c[0x0][0x44c] ;  /* 0x00011300ff041b82 */ /* 0x000e220000000800 */
[----:B------:R-:W-:Y:S01]  /*19f0*/  IMAD.IADD R197, R25, 0x1, -R24 ;  /* 0x0000000119c57824 */ /* 0x000fe200078e0a18 */
[----:B------:R-:W-:-:S06]  /*1a00*/  ULDC UR4, c[0x0][0xad4] ;  /* 0x0002b50000047ab9 */ /* 0x000fcc0000000800 */
[----:B------:R-:W1:Y:S01]  /*1a10*/  @P1 LDC R6, c[0x0][0x450] ;  /* 0x00011400ff061b82 */ /* 0x000e620000000800 */
[----:B0-----:R-:W-:-:S04]  /*1a20*/  @P1 IMAD.HI.U32 R3, R185, R4, RZ ;  /* 0x00000004b9031227 */ /* 0x001fc800078e00ff */
[----:B------:R-:W-:Y:S01]  /*1a30*/  IMAD.MOV.U32 R4, RZ, RZ, R185 ;  /* 0x000000ffff047224 */ /* 0x000fe200078e00b9 */
        /* <DEDUP_REMOVED lines=14> */
.L_x_6823:
[----:B------:R-:W-:-:S13]  /*1b20*/  ISETP.NE.AND P0, PT, R13, 0x1, PT ;  /* 0x000000010d00780c */ /* 0x000fda0003f05270 */
[----:B------:R-:W0:Y:S02]  /*1b30*/  @P0 LDC.64 R6, c[0x0][0xae0] ;  /* 0x0002b800ff060b82 */ /* 0x000e240000000a00 */
[----:B0-----:R-:W-:-:S05]  /*1b40*/  @P0 IMAD.HI.U32 R6, R3, R6, RZ ;  /* 0x0000000603060227 */ /* 0x001fca00078e00ff */
[----:B------:R-:W-:-:S07]  /*1b50*/  @P0 SHF.R.U32.HI R3, RZ, R7, R6 ;  /* 0x00000007ff030219 */ /* 0x000fce0000011606 */
.L_x_6824:
[----:B------:R-:W-:Y:S05]  /*1b60*/  BSYNC B0 ;  /* 0x0000000000007941 */ /* 0x000fea0003800000 */
.L_x_6822:
[----:B------:R-:W-:-:S05]  /*1b70*/  IMAD R3, R3, R13, RZ ;  /* 0x0000000d03037224 */ /* 0x000fca00078e02ff */
[----:B------:R-:W-:-:S07]  /*1b80*/  VIMNMX R4, R4, R3, !PT ;  /* 0x0000000304047248 */ /* 0x000fce0007fe0100 */
.L_x_6821:
        /* <DEDUP_REMOVED lines=43> */
.L_x_6827:
[----:B------:R-:W-:Y:S05]  /*1e40*/  BSYNC B6 ;  /* 0x0000000000067941 */ /* 0x000fea0003800000 */
.L_x_6826:
        /* <DEDUP_REMOVED lines=20> */
.L_x_6829:
[----:B------:R-:W-:Y:S05]  /*1f90*/  BSYNC B6 ;  /* 0x0000000000067941 */ /* 0x000fea0003800000 */
.L_x_6828:
        /* <DEDUP_REMOVED lines=8> */
[----:B------:R-:W1:Y:S10]  /*2020*/  LDC R41, c[0x0][0x3f4] ;  /* 0x0000fd00ff297b82 */ /* 0x000e740000000800 */
[----:B------:R-:W2:Y:S02]  /*2030*/  @P0 LDC.64 R4, c[0x0][0xaf0] ;  /* 0x0002bc00ff040b82 */ /* 0x000ea40000000a00 */
[----:B--2---:R-:W-:-:S05]  /*2040*/  @P0 IMAD.WIDE R4, R119, 0x4, R4 ;  /* 0x0000000477040825 */ /* 0x004fca00078e0204 */
[----:B------:R2:W3:Y:S01]  /*2050*/  @P0 LDG.E R119, desc[UR44][R4.64] ;  /* 0x0000002c04770981 */ /* 0x0004e2000c1e1900 */
[----:B------:R-:W-:Y:S01]  /*2060*/  SHF.R.S32.HI R29, RZ, 0x1f, R40 ;  /* 0x0000001fff1d7819 */ /* 0x000fe20000011428 */
[-C--:B0-----:R-:W-:Y:S01]  /*2070*/  IMAD.WIDE.U32 R6, R40, R48.reuse, RZ ;  /* 0x0000003028067225 */ /* 0x081fe200078e00ff */
[----:B------:R-:W-:Y:S02]  /*2080*/  ISETP.NE.U32.AND P0, PT, RZ, UR8, PT ;  /* 0x00000008ff007c0c */ /* 0x000fe4000bf05070 */
[----:B-1----:R-:W-:Y:S01]  /*2090*/  ISETP.GE.AND P1, PT, R22, R41, PT ;  /* 0x000000291600720c */ /* 0x002fe20003f26270 */
[----:B------:R-:W-:Y:S01]  /*20a0*/  IMAD R0, R29, R48, RZ ;  /* 0x000000301d007224 */ /* 0x000fe200078e02ff */
[----:B------:R-:W-:Y:S01]  /*20b0*/  ISETP.NE.AND.EX P0, PT, RZ, UR9, PT, P0 ;  /* 0x00000009ff007c0c */ /* 0x000fe2000bf05300 */
[----:B------:R-:W-:Y:S01]  /*20c0*/  IMAD.MOV.U32 R8, RZ, RZ, R6 ;  /* 0x000000ffff087224 */ /* 0x000fe200078e0006 */
[----:B------:R-:W-:Y:S01]  /*20d0*/  SEL R27, R41, RZ, P1 ;  /* 0x000000ff291b7207 */ /* 0x000fe20000800000 */
[----:B------:R-:W-:Y:S01]  /*20e0*/  IMAD R9, R40, R49, R0 ;  /* 0x0000003128097224 */ /* 0x000fe200078e0200 */
[----:B------:R-:W-:Y:S01]  /*20f0*/  SHF.R.S32.HI R0, RZ, 0x1f, R118 ;  /* 0x0000001fff007819 */ /* 0x000fe20000011476 */
[----:B------:R-:W-:Y:S01]  /*2100*/  IMAD.WIDE.U32 R10, R118, UR6, R22 ;  /* 0x00000006760a7c25 */ /* 0x000fe2000f8e0016 */
[----:B------:R-:W-:-:S02]  /*2110*/  SHF.L.U64.HI R45, R48, 0x6, R49 ;  /* 0x00000006302d7819 */ /* 0x000fc40000010231 */
[----:B------:R-:W-:Y:S01]  /*2120*/  P2R R72, PR, RZ, 0x2 ;  /* 0x00000002ff487803 */ /* 0x000fe20000000000 */
[----:B------:R-:W-:Y:S02]  /*2130*/  IMAD.IADD R9, R7, 0x1, R9 ;  /* 0x0000000107097824 */ /* 0x000fe400078e0209 */
[----:B------:R-:W0:Y:S01]  /*2140*/  LDC.64 R6, c[0x0][0x3f8] ;  /* 0x0000fe00ff067b82 */ /* 0x000e220000000a00 */
[C---:B--2---:R-:W-:Y:S02]  /*2150*/  IMAD R5, R0.reuse, UR6, RZ ;  /* 0x0000000600057c24 */ /* 0x044fe4000f8e02ff */
[----:B------:R-:W-:Y:S02]  /*2160*/  IMAD R3, R0, UR4, RZ ;  /* 0x0000000400037c24 */ /* 0x000fe4000f8e02ff */
[C---:B------:R-:W-:Y:S01]  /*2170*/  IMAD R21, R118.reuse, UR7, R5 ;  /* 0x0000000776157c24 */ /* 0x040fe2000f8e0205 */
[----:B------:R-:W-:Y:S01]  /*2180*/  ULDC.64 UR6, c[0x0][0x338] ;  /* 0x0000ce0000067ab9 */ /* 0x000fe20000000a00 */
[C---:B------:R-:W-:Y:S01]  /*2190*/  IMAD R3, R118.reuse, UR5, R3 ;  /* 0x0000000576037c24 */ /* 0x040fe2000f8e0203 */
[----:B------:R-:W1:Y:S01]  /*21a0*/  LDC.64 R4, c[0x0][0x408] ;  /* 0x00010200ff047b82 */ /* 0x000e620000000a00 */
[----:B------:R-:W-:Y:S01]  /*21b0*/  IMAD.WIDE.U32 R8, R118, UR4, R8 ;  /* 0x0000000476087c25 */ /* 0x000fe2000f8e0008 */
[----:B------:R-:W-:-:S03]  /*21c0*/  ULDC.64 UR4, c[0x0][0x310] ;  /* 0x0000c40000047ab9 */ /* 0x000fc60000000a00 */
[----:B------:R-:W-:Y:S02]  /*21d0*/  IMAD.IADD R9, R9, 0x1, R3 ;  /* 0x0000000109097824 */ /* 0x000fe400078e0203 */
[----:B------:R-:W-:Y:S02]  /*21e0*/  IMAD.IADD R21, R11, 0x1, R21 ;  /* 0x000000010b157824 */ /* 0x000fe400078e0215 */
[----:B------:R-:W-:Y:S02]  /*21f0*/  IMAD.MOV.U32 R20, RZ, RZ, R10 ;  /* 0x000000ffff147224 */ /* 0x000fe400078e000a */
[----:B------:R-:W-:-:S04]  /*2200*/  IMAD.WIDE.U32 R10, R153, R48, R22 ;  /* 0x00000030990a7225 */ /* 0x000fc800078e0016 */
[----:B------:R-:W-:Y:S01]  /*2210*/  IMAD.IADD R27, R22, 0x1, R27 ;  /* 0x00000001161b7824 */ /* 0x000fe200078e021b */
[----:B0-----:R-:W-:Y:S01]  /*2220*/  SHF.L.U64.HI R47, R6, 0x6, R7 ;  /* 0x00000006062f7819 */ /* 0x001fe20000010207 */
[----:B------:R-:W-:Y:S02]  /*2230*/  VIADD R73, R22, 0x20 ;  /* 0x0000002016497836 */ /* 0x000fe40000000000 */
[----:B------:R-:W-:Y:S01]  /*2240*/  IMAD.SHL.U32 R52, R41, 0x2, RZ ;  /* 0x0000000229347824 */ /* 0x000fe200078e00ff */
[----:B------:R-:W-:Y:S01]  /*2250*/  SHF.R.S32.HI R46, RZ, 0x1f, R27 ;  /* 0x0000001fff2e7819 */ /* 0x000fe2000001141b */
[----:B-1----:R-:W-:-:S03]  /*2260*/  IMAD R14, R166, R4, RZ ;  /* 0x00000004a60e7224 */ /* 0x002fc600078e02ff */
[----:B------:R-:W-:Y:S01]  /*2270*/  LEA.HI R46, R46, R27, RZ, 0x3 ;  /* 0x0000001b2e2e7211 */ /* 0x000fe200078f18ff */
[C---:B------:R-:W-:Y:S01]  /*2280*/  IMAD.SHL.U32 R51, R4.reuse, 0x40, RZ ;  /* 0x0000004004337824 */ /* 0x040fe200078e00ff */
[----:B------:R-:W-:Y:S01]  /*2290*/  SHF.L.U64.HI R50, R4, 0x6, R5 ;  /* 0x0000000604327819 */ /* 0x000fe20000010205 */
[----:B------:R-:W-:Y:S01]  /*22a0*/  IMAD R35, R153, R5, R14 ;  /* 0x0000000599237224 */ /* 0x000fe200078e020e */
[----:B------:R-:W-:Y:S01]  /*22b0*/  LOP3.LUT R56, R165, 0x38, R46, 0xf8, !PT ;  /* 0x00000038a5387812 */ /* 0x000fe200078ef82e */
[----:B------:R-:W-:-:S03]  /*22c0*/  IMAD.WIDE.U32 R14, R153, R4, R22 ;  /* 0x00000004990e7225 */ /* 0x000fc600078e0016 */
[----:B------:R-:W-:Y:S01]  /*22d0*/  LOP3.LUT R56, R184, R56, R167, 0xf6, !PT ;  /* 0x00000038b8387212 */ /* 0x000fe200078ef6a7 */
[----:B------:R-:W-:Y:S02]  /*22e0*/  IMAD.IADD R15, R35, 0x1, R15 ;  /* 0x00000001230f7824 */ /* 0x000fe400078e020f */
[----:B-----5:R-:W-:Y:S01]  /*22f0*/  IMAD.WIDE.U32 R38, R33, R4, R14 ;  /* 0x0000000421267225 */ /* 0x020fe200078e000e */
[----:B---3--:R-:W-:Y:S02]  /*2300*/  SHF.R.S32.HI R0, RZ, 0x1f, R119 ;  /* 0x0000001fff007819 */ /* 0x008fe40000011477 */
[----:B------:R-:W-:Y:S02]  /*2310*/  SEL R119, R119, RZ, !P0 ;  /* 0x000000ff77777207 */ /* 0x000fe40004000000 */
[----:B------:R-:W-:-:S03]  /*2320*/  SEL R0, R0, RZ, !P0 ;  /* 0x000000ff00007207 */ /* 0x000fc60004000000 */
[----:B------:R-:W-:-:S04]  /*2330*/  IMAD.WIDE.U32 R18, R119, UR4, R8 ;  /* 0x0000000477127c25 */ /* 0x000fc8000f8e0008 */
[----:B------:R-:W-:Y:S01]  /*2340*/  IMAD R12, R0, UR4, RZ ;  /* 0x00000004000c7c24 */ /* 0x000fe2000f8e02ff */
[----:B------:R-:W-:Y:S01]  /*2350*/  IADD3 R44, P0, R18, R10, RZ ;  /* 0x0000000a122c7210 */ /* 0x000fe20007f1e0ff */
[----:B------:R-:W-:Y:S01]  /*2360*/  IMAD R0, R0, UR6, RZ ;  /* 0x0000000600007c24 */ /* 0x000fe2000f8e02ff */
[----:B------:R-:W-:Y:S01]  /*2370*/  ULDC UR4, c[0x0][0x2f4] ;  /* 0x0000bd0000047ab9 */ /* 0x000fe20000000800 */
[----:B------:R-:W-:Y:S01]  /*2380*/  IMAD R3, R119, UR5, R12 ;  /* 0x0000000577037c24 */ /* 0x000fe2000f8e020c */
[----:B------:R-:W-:Y:S01]  /*2390*/  ISETP.GE.AND P4, PT, R22, UR4, PT ;  /* 0x0000000416007c0c */ /* 0x000fe2000bf86270 */
[C---:B------:R-:W-:Y:S01]  /*23a0*/  IMAD R8, R166.reuse, R48, RZ ;  /* 0x00000030a6087224 */ /* 0x040fe200078e02ff */
[----:B------:R-:W-:Y:S01]  /*23b0*/  ISETP.GE.AND P3, PT, R73, UR4, PT ;  /* 0x0000000449007c0c */ /* 0x000fe2000bf66270 */
[----:B------:R-:W-:Y:S02]  /*23c0*/  IMAD R61, R119, UR7, R0 ;  /* 0x00000007773d7c24 */ /* 0x000fe4000f8e0200 */
[----:B------:R-:W-:-:S02]  /*23d0*/  IMAD R0, R166, R6, RZ ;  /* 0x00000006a6007224 */ /* 0x000fc400078e02ff */
[----:B------:R-:W-:Y:S02]  /*23e0*/  IMAD R12, R153, R49, R8 ;  /* 0x00000031990c7224 */ /* 0x000fe400078e0208 */
[----:B------:R-:W-:Y:S02]  /*23f0*/  IMAD.IADD R3, R19, 0x1, R3 ;  /* 0x0000000113037824 */ /* 0x000fe400078e0203 */
[C---:B------:R-:W-:Y:S02]  /*2400*/  IMAD R31, R153.reuse, R7, R0 ;  /* 0x00000007991f7224 */ /* 0x040fe400078e0200 */
[----:B------:R-:W-:Y:S01]  /*2410*/  IMAD.WIDE.U32 R8, R153, R6, R154 ;  /* 0x0000000699087225 */ /* 0x000fe200078e009a */
[----:B------:R-:W-:Y:S02]  /*2420*/  IADD3.X R0, R3, R11, R12, P0, !PT ;  /* 0x0000000b03007210 */ /* 0x000fe400007fe40c */
[C---:B------:R-:W-:Y:S01]  /*2430*/  IADD3 R40, P0, R153.reuse, R40, RZ ;  /* 0x0000002899287210 */ /* 0x040fe20007f1e0ff */
[----:B------:R-:W-:-:S04]  /*2440*/  IMAD.WIDE.U32 R12, R153, R6, R22 ;  /* 0x00000006990c7225 */ /* 0x000fc800078e0016 */
[----:B------:R-:W-:Y:S02]  /*2450*/  IMAD.IADD R9, R9, 0x1, R31 ;  /* 0x0000000109097824 */ /* 0x000fe400078e021f */
[----:B------:R-:W-:Y:S01]  /*2460*/  IMAD.IADD R13, R31, 0x1, R13 ;  /* 0x000000011f0d7824 */ /* 0x000fe200078e020d */
[----:B------:R-:W-:Y:S01]  /*2470*/  SHF.R.S32.HI R31, RZ, 0x1f, R33 ;  /* 0x0000001fff1f7819 */ /* 0x000fe20000011421 */
[----:B------:R-:W-:-:S04]  /*2480*/  IMAD.WIDE.U32 R10, R153, R4, R154 ;  /* 0x00000004990a7225 */ /* 0x000fc800078e009a */
[----:B------:R-:W-:Y:S02]  /*2490*/  IMAD R26, R31, R6, RZ ;  /* 0x000000061f1a7224 */ /* 0x000fe400078e02ff */
[----:B------:R-:W-:Y:S02]  /*24a0*/  IMAD.IADD R11, R11, 0x1, R35 ;  /* 0x000000010b0b7824 */ /* 0x000fe400078e0223 */
[----:B------:R-:W-:Y:S02]  /*24b0*/  IMAD R55, R33, R7, R26 ;  /* 0x0000000721377224 */ /* 0x000fe400078e021a */
[----:B------:R-:W-:Y:S02]  /*24c0*/  IMAD R28, R31, R4, RZ ;  /* 0x000000041f1c7224 */ /* 0x000fe400078e02ff */
[----:B------:R-:W-:-:S04]  /*24d0*/  IMAD.WIDE.U32 R26, R33, R6, R8 ;  /* 0x00000006211a7225 */ /* 0x000fc800078e0008 */
[----:B------:R-:W-:-:S04]  /*24e0*/  IMAD.WIDE.U32 R34, R33, R6, R12 ;  /* 0x0000000621227225 */ /* 0x000fc800078e000c */
[C---:B------:R-:W-:Y:S02]  /*24f0*/  IMAD R59, R33.reuse, R5, R28 ;  /* 0x00000005213b7224 */ /* 0x040fe400078e021c */
[----:B------:R-:W-:-:S04]  /*2500*/  IMAD.WIDE.U32 R36, R33, R4, R10 ;  /* 0x0000000421247225 */ /* 0x000fc800078e000a */
[----:B------:R-:W-:Y:S02]  /*2510*/  IMAD.IADD R53, R27, 0x1, R55 ;  /* 0x000000011b357824 */ /* 0x000fe400078e0237 */
[----:B------:R-:W-:Y:S01]  /*2520*/  IMAD.IADD R54, R55, 0x1, R35 ;  /* 0x0000000137367824 */ /* 0x000fe200078e0223 */
[----:B------:R-:W-:Y:S01]  /*2530*/  LOP3.LUT R55, R46, 0xfffffff8, RZ, 0xc0, !PT ;  /* 0xfffffff82e377812 */ /* 0x000fe200078ec0ff */
[----:B------:R-:W-:-:S03]  /*2540*/  IMAD.WIDE.U32 R20, R119, UR6, R20 ;  /* 0x0000000677147c25 */ /* 0x000fc6000f8e0014 */
[----:B------:R-:W-:Y:S01]  /*2550*/  SHF.R.S32.HI R58, RZ, 0x1f, R55 ;  /* 0x0000001fff3a7819 */ /* 0x000fe20000011437 */
[----:B------:R-:W-:Y:S02]  /*2560*/  IMAD.IADD R57, R37, 0x1, R59 ;  /* 0x0000000125397824 */ /* 0x000fe400078e023b */
[----:B------:R-:W-:Y:S02]  /*2570*/  IMAD.SHL.U32 R48, R48, 0x40, RZ ;  /* 0x0000004030307824 */ /* 0x000fe400078e00ff */
[----:B------:R-:W-:Y:S02]  /*2580*/  IMAD.SHL.U32 R49, R6, 0x40, RZ ;  /* 0x0000004006317824 */ /* 0x000fe400078e00ff */
[----:B------:R-:W-:Y:S02]  /*2590*/  IMAD.X R41, R166, 0x1, R29, P0 ;  /* 0x00000001a6297824 */ /* 0x000fe400000e061d */
[----:B------:R-:W-:Y:S02]  /*25a0*/  IMAD.IADD R59, R59, 0x1, R39 ;  /* 0x000000013b3b7824 */ /* 0x000fe400078e0227 */
[----:B------:R-:W-:-:S07]  /*25b0*/  IMAD.IADD R61, R21, 0x1, R61 ;  /* 0x00000001153d7824 */ /* 0x000fce00078e023d */
.L_x_6859:
        /* <DEDUP_REMOVED lines=36> */
[----:B------:R-:W-:Y:S01]  /*2800*/  IADD3 R8, P0, R26, R4, RZ ;  /* 0x000000041a087210 */ /* 0x000fe20007f1e0ff */
[----:B------:R-:W-:Y:S01]  /*2810*/  IMAD R6, R50, R43, RZ ;  /* 0x0000002b32067224 */ /* 0x000fe200078e02ff */
[----:B------:R-:W-:Y:S01]  /*2820*/  ULDC.64 UR6, c[0x0][0x400] ;  /* 0x0001000000067ab9 */ /* 0x000fe20000000a00 */
[----:B------:R-:W-:Y:S01]  /*2830*/  IMAD.MOV.U32 R4, RZ, RZ, R36 ;  /* 0x000000ffff047224 */ /* 0x000fe200078e0024 */
[----:B------:R-:W-:Y:S01]  /*2840*/  ULDC.64 UR4, c[0x0][0x3e8] ;  /* 0x0000fa0000047ab9 */ /* 0x000fe20000000a00 */
[----:B------:R-:W-:Y:S02]  /*2850*/  IMAD.MOV.U32 R5, RZ, RZ, R57 ;  /* 0x000000ffff057224 */ /* 0x000fe400078e0039 */
[-C--:B------:R-:W-:Y:S02]  /*2860*/  IMAD R7, R60, R51.reuse, R6 ;  /* 0x000000333c077224 */ /* 0x080fe400078e0206 */
[----:B------:R-:W-:-:S04]  /*2870*/  IMAD.WIDE.U32 R4, R43, R51, R4 ;  /* 0x000000332b047225 */ /* 0x000fc800078e0004 */
[----:B------:R-:W-:Y:S01]  /*2880*/  IMAD.X R9, R64, 0x1, R53, P0 ;  /* 0x0000000140097824 */ /* 0x000fe200000e0635 */
[----:B------:R-:W-:Y:S01]  /*2890*/  LEA R6, P0, R4, UR6, 0x1 ;  /* 0x0000000604067c11 */ /* 0x000fe2000f8008ff */
[----:B------:R-:W-:-:S05]  /*28a0*/  IMAD.IADD R5, R5, 0x1, R7 ;  /* 0x0000000105057824 */ /* 0x000fca00078e0207 */
[----:B------:R-:W-:Y:S02]  /*28b0*/  LEA.HI.X R7, R4, UR7, R5, 0x1, P0 ;  /* 0x0000000704077c11 */ /* 0x000fe400080f0c05 */
[----:B------:R-:W-:-:S04]  /*28c0*/  LEA R4, P0, R8, UR4, 0x1 ;  /* 0x0000000408047c11 */ /* 0x000fc8000f8008ff */
[----:B------:R-:W-:Y:S02]  /*28d0*/  LEA.HI.X R5, R8, UR5, R9, 0x1, P0 ;  /* 0x0000000508057c11 */ /* 0x000fe400080f0c09 */
        /* <DEDUP_REMOVED lines=8> */
.L_x_6834:
[----:B------:R-:W-:Y:S05]  /*2960*/  BSYNC B1 ;  /* 0x0000000000017941 */ /* 0x000fea0003800000 */
.L_x_6833:
[----:B------:R-:W-:Y:S01]  /*2970*/  UISETP.NE.AND UP0, UPT, UR46, 0x3, UPT ;  /* 0x000000032e00788c */ /* 0x000fe2000bf05270 */
[----:B0----5:R-:W-:Y:S02]  /*2980*/  IMAD.MOV.U32 R4, RZ, RZ, R8 ;  /* 0x000000ffff047224 */ /* 0x021fe400078e0008 */
[----:B------:R-:W-:Y:S02]  /*2990*/  IMAD.MOV.U32 R5, RZ, RZ, R9 ;  /* 0x000000ffff057224 */ /* 0x000fe400078e0009 */
[----:B------:R-:W-:Y:S01]  /*29a0*/  IMAD.MOV.U32 R6, RZ, RZ, R28 ;  /* 0x000000ffff067224 */ /* 0x000fe200078e001c */
[----:B------:R-:W-:Y:S01]  /*29b0*/  PLOP3.LUT P0, PT, PT, PT, UP0, 0x80, 0x0 ;  /* 0x000000000000781c */ /* 0x000fe20003f0f008 */
[----:B------:R-:W-:Y:S01]  /*29c0*/  IMAD.MOV.U32 R7, RZ, RZ, R15 ;  /* 0x000000ffff077224 */ /* 0x000fe200078e000f */
[----:B------:R-:W-:Y:S01]  /*29d0*/  PRMT R74, R74, 0x5410, R4 ;  /* 0x000054104a4a7816 */ /* 0x000fe20000000004 */
[----:B------:R-:W-:Y:S01]  /*29e0*/  IMAD.MOV.U32 R4, RZ, RZ, R29 ;  /* 0x000000ffff047224 */ /* 0x000fe200078e001d */
[----:B------:R-:W-:Y:S01]  /*29f0*/  PRMT R76, R76, 0x5410, R5 ;  /* 0x000054104c4c7816 */ /* 0x000fe20000000005 */
[----:B------:R-:W-:-:S03]  /*2a00*/  IMAD.MOV.U32 R5, RZ, RZ, R11 ;  /* 0x000000ffff057224 */ /* 0x000fc600078e000b */
[----:B------:R-:W-:Y:S01]  /*2a10*/  PRMT R62, R4, 0x5410, R6 ;  /* 0x00005410043e7816 */ /* 0x000fe20000000006 */
[----:B------:R-:W-:Y:S01]  /*2a20*/  IMAD.MOV.U32 R4, RZ, RZ, R10 ;  /* 0x000000ffff047224 */ /* 0x000fe200078e000a */
[----:B------:R-:W-:Y:S01]  /*2a30*/  PRMT R78, R78, 0x5410, R5 ;  /* 0x000054104e4e7816 */ /* 0x000fe20000000005 */
[----:B------:R-:W-:-:S03]  /*2a40*/  IMAD.MOV.U32 R6, RZ, RZ, R14 ;  /* 0x000000ffff067224 */ /* 0x000fc600078e000e */
[----:B------:R-:W-:Y:S02]  /*2a50*/  PRMT R77, R77, 0x5410, R4 ;  /* 0x000054104d4d7816 */ /* 0x000fe40000000004 */
[----:B------:R-:W-:Y:S01]  /*2a60*/  PRMT R64, R7, 0x5410, R6 ;  /* 0x0000541007407816 */ /* 0x000fe20000000006 */
[----:B------:R-:W-:Y:S06]  /*2a70*/  @!P0 BRA `(.L_x_6835) ;  /* 0x0000000000048947 */ /* 0x000fec0003800000 */
[----:B------:R-:W-:Y:S01]  /*2a80*/  BPT.TRAP 0x1 ;  /* 0x000000040000795c */ /* 0x000fe20000300000 */
.L_x_6835:
[----:B------:R-:W-:Y:S01]  /*2a90*/  IMAD R60, R152, 0x8, R2 ;  /* 0x00000008983c7824 */ /* 0x000fe200078e0202 */
[----:B------:R-:W-:Y:S01]  /*2aa0*/  SHF.L.U32 R65, R156, 0x1f, RZ ;  /* 0x0000001f9c417819 */ /* 0x000fe200000006ff */
[----:B------:R-:W-:Y:S03]  /*2ab0*/  BSSY B1, `(.L_x_6836) ;  /* 0x0000003000017945 */ /* 0x000fe60003800000 */
[----:B------:R-:W0:Y:S02]  /*2ac0*/  SYNCS.PHASECHK.TRANS64.TRYWAIT P5, [R60+URZ+0x38890], R65 ;  /* 0x038890413c0075a7 */ /* 0x000e2400080a017f */
[----:B0-----:R-:W-:Y:S05]  /*2ad0*/  @!P5 BRA `(.L_x_6837) ;  /* 0x000003c00088d947 */ /* 0x001fea0003800000 */
.L_x_7230:
[----:B------:R-:W-:Y:S05]  /*2ae0*/  BSYNC B1 ;  /* 0x0000000000017941 */ /* 0x000fea0003800000 */
.L_x_6836:
        /* <DEDUP_REMOVED lines=9> */
[----:B------:R-:W-:Y:S01]  /*2b80*/  SHF.R.U64 R66, R14, 0x10, R15 ;  /* 0x000000100e427819 */ /* 0x000fe2000000120f */
[----:B--2---:R-:W-:Y:S01]  /*2b90*/  IMAD.U32 R14, R6, 0x10000, RZ ;  /* 0x00010000060e7824 */ /* 0x004fe200078e00ff */
[----:B------:R-:W-:Y:S02]  /*2ba0*/  PRMT R69, R64, 0x5410, R69 ;  /* 0x0000541040457816 */ /* 0x000fe40000000045 */
[----:B------:R-:W-:Y:S01]  /*2bb0*/  SHF.R.U64 R30, R28, 0x10, R29 ;  /* 0x000000101c1e7819 */ /* 0x000fe2000000121d */
[----:B------:R-:W-:Y:S01]  /*2bc0*/  IMAD.U32 R28, R7, 0x10000, RZ ;  /* 0x00010000071c7824 */ /* 0x000fe200078e00ff */
[----:B------:R-:W-:Y:S01]  /*2bd0*/  PRMT R63, R62, 0x5410, R63 ;  /* 0x000054103e3f7816 */ /* 0x000fe2000000003f */
[----:B------:R-:W-:Y:S01]  /*2be0*/  IMAD.U32 R70, R69, 0x10000, RZ ;  /* 0x0001000045467824 */ /* 0x000fe200078e00ff */
[----:B------:R-:W-:-:S02]  /*2bf0*/  PRMT R66, R64, 0x5432, R66 ;  /* 0x0000543240427816 */ /* 0x000fc40000000042 */
        /* <DEDUP_REMOVED lines=36> */
.L_x_6842:
[----:B------:R-:W-:Y:S05]  /*2e40*/  BSYNC B2 ;  /* 0x0000000000027941 */ /* 0x000fea0003800000 */
.L_x_6841:
[----:B--2---:R1:W-:Y:S02]  /*2e50*/  STG.E.128 desc[UR44][R12.64], R4 ;  /* 0x000000040c007986 */ /* 0x0043e4000c101d2c */
.L_x_6840:
[----:B------:R-:W-:Y:S05]  /*2e60*/  BSYNC B1 ;  /* 0x0000000000017941 */ /* 0x000fea0003800000 */
.L_x_6839:
[----:B------:R-:W-:Y:S05]  /*2e70*/  @P3 BRA `(.L_x_6838) ;  /* 0x0000001000203947 */ /* 0x000fea0003800000 */
[----:B-1----:R-:W2:Y:S01]  /*2e80*/  LDL R4, [R1+0x44c] ;  /* 0x00044c0001047983 */ /* 0x002ea20000100800 */
[----:B------:R-:W-:Y:S01]  /*2e90*/  IMAD.MOV.U32 R160, RZ, RZ, 0x20 ;  /* 0x00000020ffa07424 */ /* 0x000fe200078e00ff */
[----:B------:R-:W-:Y:S01]  /*2ea0*/  BSSY B1, `(.L_x_6843) ;  /* 0x0000036000017945 */ /* 0x000fe20003800000 */
[----:B--2---:R-:W-:-:S04]  /*2eb0*/  LOP3.LUT P5, RZ, R4, 0x1000, RZ, 0xc0, !PT ;  /* 0x0000100004ff7812 */ /* 0x004fc800078ac0ff */
        /* <DEDUP_REMOVED lines=52> */
.L_x_6844:
[----:B------:R-:W-:Y:S05]  /*3200*/  BSYNC B1 ;  /* 0x0000000000017941 */ /* 0x000fea0003800000 */
.L_x_6843:
[----:B-1----:R2:W-:Y:S01]  /*3210*/  STG.E.128 desc[UR44][R12.64+0x40], R4 ;  /* 0x000040040c007986 */ /* 0x0025e2000c101d2c */
[----:B------:R-:W-:Y:S05]  /*3220*/  BRA `(.L_x_6838) ;  /* 0x0000000c00347947 */ /* 0x000fea0003800000 */
.L_x_6832:
[----:B------:R-:W-:-:S05]  /*3230*/  IMAD R5, R43, -0x40, R42 ;  /* 0xffffffc02b057824 */ /* 0x000fca00078e022a */
[----:B------:R-:W-:-:S04]  /*3240*/  VIMNMX R6, R5, 0x40, PT ;  /* 0x0000004005067848 */ /* 0x000fc80003fe0100 */
[----:B------:R-:W-:-:S04]  /*3250*/  ISETP.GE.AND P1, PT, R153, R6, PT ;  /* 0x000000069900720c */ /* 0x000fc80003f26270 */
[----:B------:R-:W-:-:S13]  /*3260*/  ISETP.GE.OR P0, PT, R22, R67, P1 ;  /* 0x000000431600720c */ /* 0x000fda0000f06670 */
[----:B------:R-:W0:Y:S01]  /*3270*/  @!P0 LDC.64 R12, c[0x0][0x3e8] ;  /* 0x0000fa00ff0c8b82 */ /* 0x000e220000000a00 */
[----:B------:R-:W-:-:S05]  /*3280*/  @!P0 IADD3 R4, P5, R34, R4, RZ ;  /* 0x0000000422048210 */ /* 0x000fca0007fbe0ff */
[----:B------:R-:W-:Y:S02]  /*3290*/  @!P0 IMAD.X R5, R64, 0x1, R54, P5 ;  /* 0x0000000140058824 */ /* 0x000fe400028e0636 */
[----:B------:R-:W1:Y:S01]  /*32a0*/  @!P0 LDC.64 R28, c[0x0][0x400] ;  /* 0x00010000ff1c8b82 */ /* 0x000e620000000a00 */
[----:B0-----:R-:W-:-:S04]  /*32b0*/  @!P0 LEA R12, P5, R4, R12, 0x1 ;  /* 0x0000000c040c8211 */ /* 0x001fc800078a08ff */
[----:B------:R-:W-:Y:S01]  /*32c0*/  @!P0 LEA.HI.X R13, R4, R13, R5, 0x1, P5 ;  /* 0x0000000d040d8211 */ /* 0x000fe200028f0c05 */
[----:B------:R-:W-:Y:S02]  /*32d0*/  @!P0 IMAD R4, R50, R43, RZ ;  /* 0x0000002b32048224 */ /* 0x000fe400078e02ff */
[----:B------:R-:W-:Y:S02]  /*32e0*/  @!P0 IMAD.MOV.U32 R5, RZ, RZ, R59 ;  /* 0x000000ffff058224 */ /* 0x000fe400078e003b */
[----:B------:R-:W-:Y:S02]  /*32f0*/  @!P0 IMAD R7, R60, R51, R4 ;  /* 0x000000333c078224 */ /* 0x000fe400078e0204 */
[----:B------:R-:W-:-:S04]  /*3300*/  @!P0 IMAD.MOV.U32 R4, RZ, RZ, R38 ;  /* 0x000000ffff048224 */ /* 0x000fc800078e0026 */
[----:B------:R-:W-:-:S04]  /*3310*/  @!P0 IMAD.WIDE.U32 R4, R43, R51, R4 ;  /* 0x000000332b048225 */ /* 0x000fc800078e0004 */
[----:B------:R-:W-:Y:S01]  /*3320*/  @!P0 IMAD.IADD R5, R7, 0x1, R5 ;  /* 0x0000000107058824 */ /* 0x000fe200078e0205 */
[C---:B-1----:R-:W-:Y:S02]  /*3330*/  @!P0 LEA R28, P5, R4.reuse, R28, 0x1 ;  /* 0x0000001c041c8211 */ /* 0x042fe400078a08ff */
[----:B------:R-:W-:Y:S02]  /*3340*/  CS2R R6, SRZ ;  /* 0x0000000000067805 */ /* 0x000fe4000001ff00 */
[----:B------:R-:W-:Y:S02]  /*3350*/  @!P0 LEA.HI.X R29, R4, R29, R5, 0x1, P5 ;  /* 0x0000001d041d8211 */ /* 0x000fe400028f0c05 */
[----:B------:R-:W-:Y:S02]  /*3360*/  CS2R R4, SRZ ;  /* 0x0000000000047805 */ /* 0x000fe4000001ff00 */
[----:B------:R-:W-:Y:S02]  /*3370*/  CS2R R8, SRZ ;  /* 0x0000000000087805 */ /* 0x000fe4000001ff00 */
[----:B------:R-:W-:-:S02]  /*3380*/  CS2R R10, SRZ ;  /* 0x00000000000a7805 */ /* 0x000fc4000001ff00 */
[----:B------:R-:W2:Y:S04]  /*3390*/  @!P0 LDG.E.128 R4, desc[UR44][R12.64] ;  /* 0x0000002c0c048981 */ /* 0x000ea8000c1e1d00 */
[----:B------:R-:W3:Y:S01]  /*33a0*/  @!P0 LDG.E.128 R8, desc[UR44][R28.64] ;  /* 0x0000002c1c088981 */ /* 0x000ee2000c1e1d00 */
[----:B------:R-:W-:Y:S01]  /*33b0*/  UISETP.NE.AND UP0, UPT, UR46, 0x3, UPT ;  /* 0x000000032e00788c */ /* 0x000fe2000bf05270 */
[----:B------:R-:W-:-:S04]  /*33c0*/  ISETP.GE.AND P0, PT, R22, R67, PT ;  /* 0x000000431600720c */ /* 0x000fc80003f06270 */
[----:B------:R-:W-:Y:S02]  /*33d0*/  P2R R68, PR, RZ, 0x1 ;  /* 0x00000001ff447803 */ /* 0x000fe40000000000 */
        /* <DEDUP_REMOVED lines=12> */
[----:B------:R-:W-:Y:S02]  /*34a0*/  PRMT R76, R12, 0x5410, R13 ;  /* 0x000054100c4c7816 */ /* 0x000fe4000000000d */
[----:B------:R-:W-:Y:S02]  /*34b0*/  PRMT R84, R28, 0x7610, R84 ;  /* 0x000076101c547816 */ /* 0x000fe40000000054 */
[----:B------:R-:W-:Y:S01]  /*34c0*/  PRMT R85, R29, 0x7610, R85 ;  /* 0x000076101d557816 */ /* 0x000fe20000000055 */
[----:B------:R-:W-:Y:S06]  /*34d0*/  @!P0 BRA `(.L_x_6845) ;  /* 0x0000000000048947 */ /* 0x000fec0003800000 */
[----:B------:R-:W-:Y:S01]  /*34e0*/  BPT.TRAP 0x1 ;  /* 0x000000040000795c */ /* 0x000fe20000300000 */
.L_x_6845:
[----:B------:R-:W-:Y:S01]  /*34f0*/  IMAD R60, R152, 0x8, R2 ;  /* 0x00000008983c7824 */ /* 0x000fe200078e0202 */
[----:B------:R-:W-:Y:S01]  /*3500*/  SHF.L.U32 R65, R156, 0x1f, RZ ;  /* 0x0000001f9c417819 */ /* 0x000fe200000006ff */
[----:B------:R-:W0:Y:S01]  /*3510*/  LDC R71, c[0x0][0x2f4] ;  /* 0x0000bd00ff477b82 */ /* 0x000e220000000800 */
[----:B------:R-:W-:Y:S02]  /*3520*/  BSSY B1, `(.L_x_6846) ;  /* 0x0000003000017945 */ /* 0x000fe40003800000 */
[----:B------:R-:W1:Y:S02]  /*3530*/  SYNCS.PHASECHK.TRANS64.TRYWAIT P5, [R60+URZ+0x38890], R65 ;  /* 0x038890413c0075a7 */ /* 0x000e6400080a017f */
[----:B-1----:R-:W-:Y:S05]  /*3540*/  @!P5 BRA `(.L_x_6847) ;  /* 0x000003b80000d947 */ /* 0x002fea0003800000 */
.L_x_7231:
[----:B------:R-:W-:Y:S05]  /*3550*/  BSYNC B1 ;  /* 0x0000000000017941 */ /* 0x000fea0003800000 */
.L_x_6846:
        /* <DEDUP_REMOVED lines=12> */
[----:B------:R-:W-:Y:S02]  /*3620*/  ISETP.NE.AND P6, PT, R68, RZ, PT ;  /* 0x000000ff4400720c */ /* 0x000fe40003fc5270 */
[----:B------:R-:W-:-:S04]  /*3630*/  LEA R68, P5, R12, R62, 0x1 ;  /* 0x0000003e0c447211 */ /* 0x000fc800078a08ff */
        /* <DEDUP_REMOVED lines=8> */
[----:B------:R-:W-:Y:S02]  /*36c0*/  IMAD.SHL.U32 R70, R13, 0x8, RZ ;  /* 0x000000080d467824 */ /* 0x000fe400078e00ff */
[----:B------:R-:W-:-:S03]  /*36d0*/  IMAD.IADD R13, R56, 0x1, R31 ;  /* 0x00000001380d7824 */ /* 0x000fc600078e021f */
[----:B------:R-:W-:Y:S01]  /*36e0*/  LOP3.LUT R12, R165, 0x38, R70, 0xf8, !PT ;  /* 0x00000038a50c7812 */ /* 0x000fe200078ef846 */
[----:B------:R-:W-:-:S03]  /*36f0*/  IMAD R13, R13, 0x2, R2 ;  /* 0x000000020d0d7824 */ /* 0x000fc600078e0202 */
[----:B------:R-:W-:-:S05]  /*3700*/  LOP3.LUT R12, R184, R12, R167, 0xf6, !PT ;  /* 0x0000000cb80c7212 */ /* 0x000fca00078ef6a7 */
[----:B------:R-:W-:Y:S02]  /*3710*/  IMAD.IADD R31, R31, 0x1, R12 ;  /* 0x000000011f1f7824 */ /* 0x000fe400078e020c */
[----:B------:R-:W0:Y:S02]  /*3720*/  LDS.128 R12, [R13+0x22400] ;  /* 0x022400000d0c7984 */ /* 0x000e240000000c00 */
[----:B------:R-:W-:-:S06]  /*3730*/  IMAD R31, R31, 0x2, R2 ;  /* 0x000000021f1f7824 */ /* 0x000fcc00078e0202 */
        /* <DEDUP_REMOVED lines=12> */
[--C-:B------:R-:W-:Y:S02]  /*3800*/  SHF.R.U64 R77, R6, 0x10, R7.reuse ;  /* 0x00000010064d7819 */ /* 0x100fe40000001207 */
[----:B------:R-:W-:Y:S01]  /*3810*/  SHF.R.U32.HI R78, RZ, 0x10, R7 ;  /* 0x00000010ff4e7819 */ /* 0x000fe20000011607 */
[----:B------:R-:W-:Y:S01]  /*3820*/  IMAD.U32 R7, R14, 0x10000, RZ ;  /* 0x000100000e077824 */ /* 0x000fe200078e00ff */
[----:B------:R-:W-:Y:S01]  /*3830*/  SHF.R.U64 R81, R10, 0x10, R11 ;  /* 0x000000100a517819 */ /* 0x000fe2000000120b */
[----:B--2---:R-:W-:Y:S01]  /*3840*/  IMAD.U32 R11, R29, 0x10000, RZ ;  /* 0x000100001d0b7824 */ /* 0x004fe200078e00ff */
[----:B------:R-:W-:Y:S01]  /*3850*/  PRMT R74, R82, 0x5432, R74 ;  /* 0x00005432524a7816 */ /* 0x000fe2000000004a */
[----:B------:R-:W-:Y:S01]  /*3860*/  IMAD.U32 R82, R80, 0x10000, RZ ;  /* 0x0001000050527824 */ /* 0x000fe200078e00ff */
[----:B------:R-:W-:Y:S01]  /*3870*/  PRMT R79, R76, 0x5410, R79 ;  /* 0x000054104c4f7816 */ /* 0x000fe2000000004f */
[----:B------:R-:W-:Y:S01]  /*3880*/  IMAD.U32 R76, R75, 0x10000, RZ ;  /* 0x000100004b4c7824 */ /* 0x000fe200078e00ff */
[----:B------:R-:W-:Y:S01]  /*3890*/  PRMT R83, R85, 0x5410, R83 ;  /* 0x0000541055537816 */ /* 0x000fe20000000053 */
[----:B------:R-:W-:Y:S01]  /*38a0*/  IMAD.U32 R10, R28, 0x10000, RZ ;  /* 0x000100001c0a7824 */ /* 0x000fe200078e00ff */
[----:B------:R-:W-:-:S02]  /*38b0*/  LOP3.LUT R6, R13, 0xffff0000, RZ, 0xc0, !PT ;  /* 0xffff00000d067812 */ /* 0x000fc400078ec0ff */
[----:B------:R-:W-:Y:S01]  /*38c0*/  LOP3.LUT R13, R29, 0xffff0000, RZ, 0xc0, !PT ;  /* 0xffff00001d0d7812 */ /* 0x000fe200078ec0ff */
[----:B------:R-:W-:Y:S01]  /*38d0*/  IMAD.U32 R29, R31, 0x10000, RZ ;  /* 0x000100001f1d7824 */ /* 0x000fe200078e00ff */
[----:B------:R-:W-:Y:S02]  /*38e0*/  LOP3.LUT R80, R80, 0xffff0000, RZ, 0xc0, !PT ;  /* 0xffff000050507812 */ /* 0x000fe400078ec0ff */
[----:B------:R-:W-:Y:S01]  /*38f0*/  PRMT R77, R86, 0x5410, R77 ;  /* 0x00005410564d7816 */ /* 0x000fe2000000004d */
[----:B------:R-:W-:Y:S01]  /*3900*/  FMUL.FTZ R86, R11, R76 ;  /* 0x0000004c0b567220 */ /* 0x000fe20000410000 */
[C---:B------:R-:W-:Y:S01]  /*3910*/  PRMT R78, R84.reuse, 0x5432, R78 ;  /* 0x00005432544e7816 */ /* 0x040fe2000000004e */
[----:B------:R-:W-:Y:S01]  /*3920*/  FMUL.FTZ R85, R13, R80 ;  /* 0x000000500d557220 */ /* 0x000fe20000410000 */
[----:B------:R-:W-:Y:S01]  /*3930*/  PRMT R81, R84, 0x5410, R81 ;  /* 0x0000541054517816 */ /* 0x000fe20000000051 */
[----:B------:R-:W-:Y:S01]  /*3940*/  FMUL.FTZ R84, R11, R82 ;  /* 0x000000520b547220 */ /* 0x000fe20000410000 */
[----:B------:R-:W-:Y:S01]  /*3950*/  LOP3.LUT R75, R75, 0xffff0000, RZ, 0xc0, !PT ;  /* 0xffff00004b4b7812 */ /* 0x000fe200078ec0ff */
[----:B------:R-:W-:-:S02]  /*3960*/  IMAD.U32 R11, R83, 0x10000, RZ ;  /* 0x00010000530b7824 */ /* 0x000fc400078e00ff */
[C---:B------:R-:W-:Y:S01]  /*3970*/  FFMA.FTZ R86, R5.reuse, R82, R86 ;  /* 0x0000005205567223 */ /* 0x040fe20000010056 */
[----:B------:R-:W-:Y:S01]  /*3980*/  FFMA.FTZ R84, R5, R76, -R84 ;  /* 0x0000004c05547223 */ /* 0x000fe20000010854 */
[----:B------:R-:W-:Y:S02]  /*3990*/  IMAD.U32 R5, R78, 0x10000, RZ ;  /* 0x000100004e057824 */ /* 0x000fe400078e00ff */
[----:B------:R-:W-:Y:S01]  /*39a0*/  FMUL.FTZ R13, R13, R75 ;  /* 0x0000004b0d0d7220 */ /* 0x000fe20000410000 */
[----:B------:R-:W-:Y:S01]  /*39b0*/  FMUL.FTZ R87, R29, R11 ;  /* 0x0000000b1d577220 */ /* 0x000fe20000410000 */
[C---:B------:R-:W-:Y:S01]  /*39c0*/  FFMA.FTZ R85, R6.reuse, R75, -R85 ;  /* 0x0000004b06557223 */ /* 0x040fe20000010855 */
[----:B------:R-:W-:Y:S01]  /*39d0*/  LOP3.LUT R31, R31, 0xffff0000, RZ, 0xc0, !PT ;  /* 0xffff00001f1f7812 */ /* 0x000fe200078ec0ff */
[----:B------:R-:W-:Y:S01]  /*39e0*/  FFMA.FTZ R75, R6, R80, R13 ;  /* 0x00000050064b7223 */ /* 0x000fe2000001000d */
[----:B------:R-:W-:Y:S01]  /*39f0*/  LOP3.LUT R76, R83, 0xffff0000, RZ, 0xc0, !PT ;  /* 0xffff0000534c7812 */ /* 0x000fe200078ec0ff */
[-C--:B------:R-:W-:Y:S01]  /*3a00*/  FMUL.FTZ R82, R29, R5.reuse ;  /* 0x000000051d527220 */ /* 0x080fe20000410000 */
[----:B------:R-:W-:Y:S01]  /*3a10*/  FFMA.FTZ R87, R8, R5, -R87 ;  /* 0x0000000508577223 */ /* 0x000fe20000010857 */
[----:B------:R-:W-:Y:S01]  /*3a20*/  LOP3.LUT R78, R78, 0xffff0000, RZ, 0xc0, !PT ;  /* 0xffff00004e4e7812 */ /* 0x000fe200078ec0ff */
[----:B------:R-:W-:Y:S01]  /*3a30*/  IMAD.U32 R13, R79, 0x10000, RZ ;  /* 0x000100004f0d7824 */ /* 0x000fe200078e00ff */
[----:B------:R-:W-:Y:S01]  /*3a40*/  LOP3.LUT R9, R15, 0xffff0000, RZ, 0xc0, !PT ;  /* 0xffff00000f097812 */ /* 0x000fe200078ec0ff */
[----:B------:R-:W-:-:S02]  /*3a50*/  IMAD.U32 R5, R74, 0x10000, RZ ;  /* 0x000100004a057824 */ /* 0x000fc400078e00ff */
[----:B------:R-:W-:Y:S01]  /*3a60*/  FFMA.FTZ R82, R8, R11, R82 ;  /* 0x0000000b08527223 */ /* 0x000fe20000010052 */
[C---:B------:R-:W-:Y:S01]  /*3a70*/  FMUL.FTZ R6, R31.reuse, R76 ;  /* 0x0000004c1f067220 */ /* 0x040fe20000410000 */
        /* <DEDUP_REMOVED lines=8> */
[----:B------:R-:W-:-:S02]  /*3b00*/  IMAD.U32 R15, R30, 0x10000, RZ ;  /* 0x000100001e0f7824 */ /* 0x000fc400078e00ff */
[----:B------:R-:W-:Y:S01]  /*3b10*/  FFMA.FTZ R31, R9, R76, R8 ;  /* 0x0000004c091f7223 */ /* 0x000fe20000010008 */
[C---:B------:R-:W-:Y:S01]  /*3b20*/  FFMA.FTZ R29, R4.reuse, R5, -R29 ;  /* 0x00000005041d7223 */ /* 0x040fe2000001081d */
[----:B------:R-:W-:Y:S01]  /*3b30*/  FFMA.FTZ R10, R4, R13, R10 ;  /* 0x0000000d040a7223 */ /* 0x000fe2000001000a */
[----:B------:R-:W-:Y:S01]  /*3b40*/  IMAD.U32 R6, R81, 0x10000, RZ ;  /* 0x0001000051067824 */ /* 0x000fe200078e00ff */
[----:B------:R-:W-:Y:S01]  /*3b50*/  LOP3.LUT R30, R30, 0xffff0000, RZ, 0xc0, !PT ;  /* 0xffff00001e1e7812 */ /* 0x000fe200078ec0ff */
[C---:B------:R-:W-:Y:S01]  /*3b60*/  FMUL.FTZ R9, R28.reuse, R79 ;  /* 0x0000004f1c097220 */ /* 0x040fe20000410000 */
[-C--:B------:R-:W-:Y:S01]  /*3b70*/  FMUL.FTZ R5, R28, R11.reuse ;  /* 0x0000000b1c057220 */ /* 0x080fe20000410000 */
[----:B------:R-:W-:Y:S01]  /*3b80*/  IMAD.U32 R4, R77, 0x10000, RZ ;  /* 0x000100004d047824 */ /* 0x000fe200078e00ff */
[----:B------:R-:W-:Y:S01]  /*3b90*/  LOP3.LUT R81, R81, 0xffff0000, RZ, 0xc0, !PT ;  /* 0xffff000051517812 */ /* 0x000fe200078ec0ff */
[C---:B------:R-:W-:Y:S01]  /*3ba0*/  FFMA.FTZ R8, R12.reuse, R11, -R9 ;  /* 0x0000000b0c087223 */ /* 0x040fe20000010809 */
[----:B------:R-:W-:Y:S01]  /*3bb0*/  LOP3.LUT R77, R77, 0xffff0000, RZ, 0xc0, !PT ;  /* 0xffff00004d4d7812 */ /* 0x000fe200078ec0ff */
        /* <DEDUP_REMOVED lines=21> */
.L_x_6849:
[----:B------:R-:W-:Y:S05]  /*3d10*/  BSYNC B1 ;  /* 0x0000000000017941 */ /* 0x000fea0003800000 */
.L_x_6848:
        /* <DEDUP_REMOVED lines=10> */
.L_x_6831:
[----:B------:R-:W-:-:S06]  /*3dc0*/  UISETP.NE.AND UP0, UPT, UR46, 0x3, UPT ;  /* 0x000000032e00788c */ /* 0x000fcc000bf05270 */
[----:B------:R-:W-:-:S13]  /*3dd0*/  PLOP3.LUT P0, PT, PT, PT, UP0, 0x80, 0x0 ;  /* 0x000000000000781c */ /* 0x000fda0003f0f008 */
[----:B------:R-:W-:Y:S05]  /*3de0*/  @!P0 BRA `(.L_x_6850) ;  /* 0x0000000000048947 */ /* 0x000fea0003800000 */
[----:B------:R-:W-:Y:S01]  /*3df0*/  BPT.TRAP 0x1 ;  /* 0x000000040000795c */ /* 0x000fe20000300000 */
.L_x_6850:
[----:B------:R-:W-:Y:S01]  /*3e00*/  IMAD R60, R152, 0x8, R2 ;  /* 0x00000008983c7824 */ /* 0x000fe200078e0202 */
[----:B------:R-:W-:Y:S01]  /*3e10*/  SHF.L.U32 R65, R156, 0x1f, RZ ;  /* 0x0000001f9c417819 */ /* 0x000fe200000006ff */
[----:B------:R-:W-:Y:S01]  /*3e20*/  IMAD R4, R43, -0x40, R42 ;  /* 0xffffffc02b047824 */ /* 0x000fe200078e022a */
[----:B------:R-:W-:Y:S02]  /*3e30*/  BSSY B1, `(.L_x_6851) ;  /* 0x0000004000017945 */ /* 0x000fe40003800000 */
[----:B------:R-:W0:Y:S02]  /*3e40*/  SYNCS.PHASECHK.TRANS64.TRYWAIT P1, [R60+URZ+0x38890], R65 ;  /* 0x038890413c0075a7 */ /* 0x000e24000802017f */
[----:B------:R-:W-:Y:S01]  /*3e50*/  VIMNMX R4, R4, 0x40, PT ;  /* 0x0000004004047848 */ /* 0x000fe20003fe0100 */
[----:B0-----:R-:W-:Y:S06]  /*3e60*/  @!P1 BRA `(.L_x_6852) ;  /* 0x000003ac00cc9947 */ /* 0x001fec0003800000 */
.L_x_7232:
[----:B------:R-:W-:Y:S05]  /*3e70*/  BSYNC B1 ;  /* 0x0000000000017941 */ /* 0x000fea0003800000 */
.L_x_6851:
[----:B------:R-:W-:-:S13]  /*3e80*/  ISETP.GE.AND P1, PT, R153, R4, PT ;  /* 0x000000049900720c */ /* 0x000fda0003f26270 */
[----:B------:R-:W-:Y:S05]  /*3e90*/  @P1 BRA `(.L_x_6838) ;  /* 0x0000000000181947 */ /* 0x000fea0003800000 */
[----:B------:R-:W-:Y:S01]  /*3ea0*/  @!P3 IMAD.IADD R31, R186, 0x1, R31 ;  /* 0x00000001ba1fb824 */ /* 0x000fe200078e021f */
[----:B------:R-:W1:Y:S03]  /*3eb0*/  @!P4 LDS.128 R4, [R30+0x22400] ;  /* 0x022400001e04c984 */ /* 0x000e660000000c00 */
[----:B------:R-:W-:-:S06]  /*3ec0*/  @!P3 IMAD R8, R31, 0x2, R2 ;  /* 0x000000021f08b824 */ /* 0x000fcc00078e0202 */
[----:B------:R-:W2:Y:S04]  /*3ed0*/  @!P3 LDS.128 R8, [R8+0x22400] ;  /* 0x022400000808b984 */ /* 0x000ea80000000c00 */
[----:B-1----:R1:W-:Y:S04]  /*3ee0*/  @!P4 STG.E.128 desc[UR44][R12.64], R4 ;  /* 0x000000040c00c986 */ /* 0x0023e8000c101d2c */
[----:B--2---:R1:W-:Y:S02]  /*3ef0*/  @!P3 STG.E.128 desc[UR44][R12.64+0x40], R8 ;  /* 0x000040080c00b986 */ /* 0x0043e4000c101d2c */
.L_x_6838:
[----:B------:R-:W-:Y:S05]  /*3f00*/  BSYNC B0 ;  /* 0x0000000000007941 */ /* 0x000fea0003800000 */
.L_x_6830:
        /* <DEDUP_REMOVED lines=17> */
.L_x_6854:
[----:B------:R-:W-:Y:S05]  /*4020*/  BSYNC B0 ;  /* 0x0000000000007941 */ /* 0x000fea0003800000 */
.L_x_6853:
[----:B------:R-:W2:Y:S01]  /*4030*/  SYNCS.PHASECHK.TRANS64.TRYWAIT P0, [R60+URZ+0x388b0], R65 ;  /* 0x0388b0413c0075a7 */ /* 0x000ea2000800017f */
[----:B------:R-:W-:Y:S04]  /*4040*/  BSSY B0, `(.L_x_6855) ;  /* 0x0000002000007945 */ /* 0x000fe80003800000 */
[----:B--2---:R-:W-:Y:S05]  /*4050*/  @!P0 BRA `(.L_x_6856) ;  /* 0x000003ac00648947 */ /* 0x004fea0003800000 */
.L_x_7233:
[----:B------:R-:W-:Y:S05]  /*4060*/  BSYNC B0 ;  /* 0x0000000000007941 */ /* 0x000fea0003800000 */
.L_x_6855:
[----:B------:R-:W-:Y:S04]  /*4070*/  BSSY B0, `(.L_x_6857) ;  /* 0x0000050000007945 */ /* 0x000fe80003800000 */
[----:B------:R-:W-:Y:S05]  /*4080*/  @P1 BRA `(.L_x_6858) ;  /* 0x0000000400381947 */ /* 0x000fea0003800000 */
[----:B-1----:R-:W-:Y:S01]  /*4090*/  IMAD.WIDE R4, R43, 0x40, R40 ;  /* 0x000000402b047825 */ /* 0x002fe200078e0228 */
[----:B------:R-:W-:-:S03]  /*40a0*/  ULDC.64 UR4, c[0x0][0x328] ;  /* 0x0000ca0000047ab9 */ /* 0x000fc60000000a00 */
[----:B------:R-:W-:Y:S02]  /*40b0*/  IMAD R5, R5, UR4, RZ ;  /* 0x0000000405057c24 */ /* 0x000fe4000f8e02ff */
[----:B------:R-:W-:Y:S02]  /*40c0*/  IMAD.MOV.U32 R6, RZ, RZ, R20 ;  /* 0x000000ffff067224 */ /* 0x000fe400078e0014 */
[----:B------:R-:W-:Y:S02]  /*40d0*/  IMAD.MOV.U32 R7, RZ, RZ, R61 ;  /* 0x000000ffff077224 */ /* 0x000fe400078e003d */
[C---:B------:R-:W-:Y:S02]  /*40e0*/  IMAD R5, R4.reuse, UR5, R5 ;  /* 0x0000000504057c24 */ /* 0x040fe4000f8e0205 */
[----:B------:R-:W-:Y:S01]  /*40f0*/  IMAD.WIDE.U32 R6, R4, UR4, R6 ;  /* 0x0000000404067c25 */ /* 0x000fe2000f8e0006 */
[----:B------:R-:W-:-:S03]  /*4100*/  ULDC.64 UR4, c[0x0][0x318] ;  /* 0x0000c60000047ab9 */ /* 0x000fc60000000a00 */
[----:B------:R-:W-:Y:S01]  /*4110*/  IMAD.IADD R5, R7, 0x1, R5 ;  /* 0x0000000107057824 */ /* 0x000fe200078e0205 */
[----:B------:R-:W-:Y:S01]  /*4120*/  LEA R8, P0, R6, UR4, 0x1 ;  /* 0x0000000406087c11 */ /* 0x000fe2000f8008ff */
[----:B------:R-:W-:Y:S01]  /*4130*/  ULDC UR4, c[0x0][0x320] ;  /* 0x0000c80000047ab9 */ /* 0x000fe20000000800 */
[----:B------:R-:W-:Y:S02]  /*4140*/  IMAD R11, R152, 0x8000, R157 ;  /* 0x00008000980b7824 */ /* 0x000fe400078e029d */
[----:B------:R-:W-:Y:S01]  /*4150*/  LEA.HI.X R9, R6, UR5, R5, 0x1, P0 ;  /* 0x0000000506097c11 */ /* 0x000fe200080f0c05 */
[C---:B------:R-:W-:Y:S01]  /*4160*/  VIADD R10, R22.reuse, 0x40 ;  /* 0x00000040160a7836 */ /* 0x040fe20000000000 */
[----:B------:R-:W-:Y:S01]  /*4170*/  ISETP.GE.AND P0, PT, R22, UR4, PT ;  /* 0x0000000416007c0c */ /* 0x000fe2000bf06270 */
[----:B---3--:R-:W-:Y:S02]  /*4180*/  IMAD R12, R11, 0x2, R2 ;  /* 0x000000020b0c7824 */ /* 0x008fe400078e0202 */
[----:B------:R-:W-:-:S04]  /*4190*/  IMAD.IADD R11, R160, 0x1, R11 ;  /* 0x00000001a00b7824 */ /* 0x000fc800078e020b */
[----:B------:R-:W-:-:S06]  /*41a0*/  IMAD R11, R11, 0x2, R2 ;  /* 0x000000020b0b7824 */ /* 0x000fcc00078e0202 */
[----:B------:R-:W1:Y:S04]  /*41b0*/  @!P0 LDS.128 R4, [R12+0x400] ;  /* 0x000400000c048984 */ /* 0x000e680000000c00 */
[----:B-1----:R-:W-:Y:S01]  /*41c0*/  @!P0 STG.E.128 desc[UR44][R8.64], R4 ;  /* 0x0000000408008986 */ /* 0x002fe2000c101d2c */
[----:B------:R-:W-:Y:S01]  /*41d0*/  ISETP.GE.AND P0, PT, R10, UR4, PT ;  /* 0x000000040a007c0c */ /* 0x000fe2000bf06270 */
[----:B------:R-:W-:-:S12]  /*41e0*/  VIADD R10, R22, 0x80 ;  /* 0x00000080160a7836 */ /* 0x000fd80000000000 */
        /* <DEDUP_REMOVED lines=26> */
[----:B------:R-:W-:-:S13]  /*4390*/  ISETP.GE.AND P0, PT, R73, UR4, PT ;  /* 0x0000000449007c0c */ /* 0x000fda000bf06270 */
        /* <DEDUP_REMOVED lines=28> */
[----:B-1----:R1:W-:Y:S02]  /*4560*/  @!P0 STG.E.128 desc[UR44][R8.64+0x3c0], R4 ;  /* 0x0003c00408008986 */ /* 0x0023e4000c101d2c */
.L_x_6858:
[----:B------:R-:W-:Y:S05]  /*4570*/  BSYNC B0 ;  /* 0x0000000000007941 */ /* 0x000fea0003800000 */
.L_x_6857:
        /* <DEDUP_REMOVED lines=17> */
.L_x_6825:
[----:B------:R-:W1:Y:S01]  /*4690*/  LDC R0, c[0x0][0xa80] ;  /* 0x0002a000ff007b82 */ /* 0x000e620000000800 */
[----:B------:R2:W-:Y:S01]  /*46a0*/  STL.128 [R1+0x200], RZ ;  /* 0x000200ff01007387 */ /* 0x0005e20000100c00 */
[----:B------:R-:W-:Y:S01]  /*46b0*/  BSSY B0, `(.L_x_6860) ;  /* 0x0000027000007945 */ /* 0x000fe20003800000 */
[----:B------:R-:W-:Y:S02]  /*46c0*/  IMAD.U32 R37, RZ, RZ, UR37 ;  /* 0x00000025ff257e24 */ /* 0x000fe4000f8e00ff */
[----:B------:R2:W-:Y:S04]  /*46d0*/  STL.128 [R1+0x210], RZ ;  /* 0x000210ff01007387 */ /* 0x0005e80000100c00 */
[----:B------:R2:W-:Y:S04]  /*46e0*/  STL.128 [R1+0x230], RZ ;  /* 0x000230ff01007387 */ /* 0x0005e80000100c00 */
[----:B------:R2:W-:Y:S04]  /*46f0*/  STL.128 [R1+0x240], RZ ;  /* 0x000240ff01007387 */ /* 0x0005e80000100c00 */
[----:B------:R2:W-:Y:S04]  /*4700*/  STL.128 [R1+0x250], RZ ;  /* 0x000250ff01007387 */ /* 0x0005e80000100c00 */
[----:B------:R2:W-:Y:S04]  /*4710*/  STL.128 [R1+0x260], RZ ;  /* 0x000260ff01007387 */ /* 0x0005e80000100c00 */
[----:B-1----:R2:W-:Y:S04]  /*4720*/  STL [R1+0x220], R0 ;  /* 0x0002200001007387 */ /* 0x0025e80000100800 */
        /* <DEDUP_REMOVED lines=28> */
[----:B------:R-:W-:Y:S05]  /*48f0*/  @P0 BRA `(.L_x_6861) ;  /* 0x0000000000080947 */ /* 0x000fea0003800000 */
[----:B------:R-:W1:Y:S02]  /*4900*/  FENCE.VIEW.ASYNC.G ;  /* 0x00000000000073c6 */ /* 0x000e640000000100 */
[----:B-1----:R-:W-:Y:S06]  /*4910*/  BAR.ARV 0xc, 0x180 ;  /* 0x0306000000007b1d */ /* 0x002fec0000002000 */
.L_x_6861:
[----:B------:R-:W-:Y:S05]  /*4920*/  BSYNC B0 ;  /* 0x0000000000007941 */ /* 0x000fea0003800000 */
.L_x_6860:
[----:B------:R-:W-:Y:S01]  /*4930*/  UISETP.NE.AND UP0, UPT, UR40, 0x1, UPT ;  /* 0x000000012800788c */ /* 0x000fe2000bf05270 */
[----:B------:R-:W-:Y:S01]  /*4940*/  IMAD.U32 R19, RZ, RZ, UR37 ;  /* 0x00000025ff137e24 */ /* 0x000fe2000f8e00ff */
[----:B------:R-:W-:Y:S01]  /*4950*/  IADD3 R37, P0, R37, 0x200, RZ ;  /* 0x0000020025257810 */ /* 0x000fe20007f1e0ff */
[----:B------:R-:W-:Y:S03]  /*4960*/  BSSY B7, `(.L_x_6862) ;  /* 0x0002cef000077945 */ /* 0x000fe60003800000 */
[----:B------:R-:W-:Y:S01]  /*4970*/  PLOP3.LUT P2, PT, PT, PT, UP0, 0x80, 0x0 ;  /* 0x000000000000781c */ /* 0x000fe20003f4f008 */
[----:B------:R-:W-:Y:S01]  /*4980*/  IMAD.X R36, RZ, RZ, UR36, P0 ;  /* 0x00000024ff247e24 */ /* 0x000fe200080e06ff */
[----:B------:R-:W-:-:S05]  /*4990*/  IADD3 R19, P1, R19, 0x230, RZ ;  /* 0x0000023013137810 */ /* 0x000fca0007f3e0ff */
[----:B------:R-:W-:-:S06]  /*49a0*/  IMAD.X R18, RZ, RZ, UR36, P1 ;  /* 0x00000024ff127e24 */ /* 0x000fcc00088e06ff */
[----:B------:R-:W-:Y:S05]  /*49b0*/  @!P2 BRA `(.L_x_6863) ;  /* 0x000000800010a947 */ /* 0x000fea0003800000 */
[----:B--2---:R-:W1:Y:S01]  /*49c0*/  LDC R0, c[0x0][0x448] ;  /* 0x00011200ff007b82 */ /* 0x004e620000000800 */
[----:B------:R-:W-:-:S07]  /*49d0*/  VIADD R3, R185, 0x3f ;  /* 0x0000003fb9037836 */ /* 0x000fce0000000000 */
[----:B------:R-:W2:Y:S01]  /*49e0*/  LDC.64 R6, c[0x0][0xad8] ;  /* 0x0002b600ff067b82 */ /* 0x000ea20000000a00 */
[----:B-1----:R-:W-:Y:S02]  /*49f0*/  ISETP.NE.AND P1, PT, R0, 0x1, PT ;  /* 0x000000010000780c */ /* 0x002fe40003f25270 */
        /* <DEDUP_REMOVED lines=19> */
.L_x_6866:
[----:B------:R-:W-:-:S13]  /*4b30*/  ISETP.NE.AND P0, PT, R7, 0x1, PT ;  /* 0x000000010700780c */ /* 0x000fda0003f05270 */
[----:B------:R-:W1:Y:S02]  /*4b40*/  @P0 LDC.64 R4, c[0x0][0xae0] ;  /* 0x0002b800ff040b82 */ /* 0x000e640000000a00 */
[----:B-1----:R-:W-:-:S05]  /*4b50*/  @P0 IMAD.HI.U32 R4, R3, R4, RZ ;  /* 0x0000000403040227 */ /* 0x002fca00078e00ff */
[----:B------:R-:W-:-:S07]  /*4b60*/  @P0 SHF.R.U32.HI R3, RZ, R5, R4 ;  /* 0x00000005ff030219 */ /* 0x000fce0000011604 */
.L_x_6867:
[----:B------:R-:W-:Y:S05]  /*4b70*/  BSYNC B0 ;  /* 0x0000000000007941 */ /* 0x000fea0003800000 */
.L_x_6865:
[----:B------:R-:W-:-:S05]  /*4b80*/  IMAD R3, R3, R7, R7 ;  /* 0x0000000703037224 */ /* 0x000fca00078e0207 */
[----:B------:R-:W-:-:S07]  /*4b90*/  VIMNMX R0, R0, R3, PT ;  /* 0x0000000300007248 */ /* 0x000fce0003fe0100 */
.L_x_6864:
[----:B------:R-:W1:Y:S01]  /*4ba0*/  @P1 LDC R4, c[0x0][0x44c] ;  /* 0x00011300ff041b82 */ /* 0x000e620000000800 */
[----:B------:R-:W-:Y:S01]  /*4bb0*/  VIADD R0, R0, 0x3f ;  /* 0x0000003f00007836 */ /* 0x000fe20000000000 */
[----:B------:R-:W-:-:S04]  /*4bc0*/  ULDC UR4, c[0x0][0xad4] ;  /* 0x0002b50000047ab9 */ /* 0x000fc80000000800 */
[----:B------:R-:W-:Y:S02]  /*4bd0*/  SHF.R.S32.HI R3, RZ, 0x1f, R0 ;  /* 0x0000001fff037819 */ /* 0x000fe40000011400 */
[----:B------:R-:W2:Y:S02]  /*4be0*/  @P1 LDC R6, c[0x0][0x450] ;  /* 0x00011400ff061b82 */ /* 0x000ea40000000800 */
[----:B------:R-:W-:-:S04]  /*4bf0*/  LEA.HI R3, R3, R0, RZ, 0x6 ;  /* 0x0000000003037211 */ /* 0x000fc800078f30ff */
[----:B------:R-:W-:-:S04]  /*4c00*/  SHF.R.S32.HI R3, RZ, 0x6, R3 ;  /* 0x00000006ff037819 */ /* 0x000fc80000011403 */
[----:B------:R-:W-:Y:S01]  /*4c10*/  VIMNMX R21, R200, R3, PT ;  /* 0x00000003c8157248 */ /* 0x000fe20003fe0100 */
[----:B-1----:R-:W-:-:S04]  /*4c20*/  @P1 IMAD.HI.U32 R5, R185, R4, RZ ;  /* 0x00000004b9051227 */ /* 0x002fc800078e00ff */
[----:B------:R-:W-:Y:S01]  /*4c30*/  IMAD.MOV.U32 R4, RZ, RZ, R185 ;  /* 0x000000ffff047224 */ /* 0x000fe200078e00b9 */
        /* <DEDUP_REMOVED lines=14> */
.L_x_6870:
[----:B------:R-:W-:-:S13]  /*4d20*/  ISETP.NE.AND P0, PT, R7, 0x1, PT ;  /* 0x000000010700780c */ /* 0x000fda0003f05270 */
[----:B------:R-:W1:Y:S02]  /*4d30*/  @P0 LDC.64 R4, c[0x0][0xae0] ;  /* 0x0002b800ff040b82 */ /* 0x000e640000000a00 */
[----:B-1----:R-:W-:-:S05]  /*4d40*/  @P0 IMAD.HI.U32 R4, R197, R4, RZ ;  /* 0x00000004c5040227 */ /* 0x002fca00078e00ff */
[----:B------:R-:W-:-:S07]  /*4d50*/  @P0 SHF.R.U32.HI R197, RZ, R5, R4 ;  /* 0x00000005ffc50219 */ /* 0x000fce0000011604 */
.L_x_6871:
[----:B------:R-:W-:Y:S05]  /*4d60*/  BSYNC B0 ;  /* 0x0000000000007941 */ /* 0x000fea0003800000 */
.L_x_6869:
[----:B------:R-:W-:-:S05]  /*4d70*/  IMAD R197, R197, R7, RZ ;  /* 0x00000007c5c57224 */ /* 0x000fca00078e02ff */
[----:B------:R-:W-:-:S07]  /*4d80*/  VIMNMX R0, R0, R197, !PT ;  /* 0x000000c500007248 */ /* 0x000fce0007fe0100 */
.L_x_6868:
[----:B------:R-:W-:-:S04]  /*4d90*/  SHF.R.S32.HI R3, RZ, 0x1f, R0 ;  /* 0x0000001fff037819 */ /* 0x000fc80000011400 */
[----:B------:R-:W-:-:S04]  /*4da0*/  LEA.HI R3, R3, R0, RZ, 0x6 ;  /* 0x0000000003037211 */ /* 0x000fc800078f30ff */
[--C-:B------:R-:W-:Y:S02]  /*4db0*/  SHF.R.S32.HI R0, RZ, 0x6, R3.reuse ;  /* 0x00000006ff007819 */ /* 0x100fe40000011403 */
[----:B------:R-:W-:Y:S02]  /*4dc0*/  PRMT R3, RZ, 0x7610, R3 ;  /* 0x00007610ff037816 */ /* 0x000fe40000000003 */
[----:B------:R-:W-:-:S04]  /*4dd0*/  VIMNMX R0, RZ, R0, !PT ;  /* 0x00000000ff007248 */ /* 0x000fc80007fe0100 */
[----:B------:R-:W-:-:S13]  /*4de0*/  ISETP.GT.AND P0, PT, R21, R0, PT ;  /* 0x000000001500720c */ /* 0x000fda0003f04270 */
[----:B------:R-:W-:Y:S05]  /*4df0*/  @!P0 BRA `(.L_x_6872) ;  /* 0x000002c800948947 */ /* 0x000fea0003800000 */
        /* <DEDUP_REMOVED lines=67> */
[----:B-----5:R-:W4:Y:S04]  /*5230*/  LDL R33, [R1+0x338] ;  /* 0x0003380001217983 */ /* 0x020f280000100800 */
[----:B------:R-:W4:Y:S04]  /*5240*/  LDL R35, [R1+0x33c] ;  /* 0x00033c0001237983 */ /* 0x000f280000100800 */
[----:B------:R-:W4:Y:S04]  /*5250*/  LDL R58, [R1+0x340] ;  /* 0x00034000013a7983 */ /* 0x000f280000100800 */
[----:B------:R-:W4:Y:S04]  /*5260*/  LDL R37, [R1+0x344] ;  /* 0x0003440001257983 */ /* 0x000f280000100800 */
[----:B------:R-:W4:Y:S04]  /*5270*/  LDL R39, [R1+0x348] ;  /* 0x0003480001277983 */ /* 0x000f280000100800 */
[----:B------:R-:W4:Y:S04]  /*5280*/  LDL R41, [R1+0x34c] ;  /* 0x00034c0001297983 */ /* 0x000f280000100800 */
[----:B0-----:R-:W4:Y:S04]  /*5290*/  LDL R60, [R1+0x350] ;  /* 0x00035000013c7983 */ /* 0x001f280000100800 */
        /* <DEDUP_REMOVED lines=55> */
[----:B------:R-:W0:Y:S02]  /*5610*/  SHFL.IDX PT, R3, R213, RZ, 0x1f ;  /* 0x00001fffd5037589 */ /* 0x000e2400000e0000 */
[----:B0-----:R-:W-:-:S04]  /*5620*/  LEA.HI R4, R3, R3, RZ, 0x1 ;  /* 0x0000000303047211 */ /* 0x001fc800078f08ff */
[----:B------:R-:W-:-:S05]  /*5630*/  LOP3.LUT R4, R4, 0x1fffe, RZ, 0xc0, !PT ;  /* 0x0001fffe04047812 */ /* 0x000fca00078ec0ff */
[----:B------:R-:W-:-:S04]  /*5640*/  IMAD.IADD R3, R3, 0x1, -R4 ;  /* 0x0000000103037824 */ /* 0x000fc800078e0a04 */
[----:B------:R-:W-:-:S04]  /*5650*/  IMAD R3, R3, 0x8000, R2 ;  /* 0x0000800003037824 */ /* 0x000fc800078e0202 */
[----:B------:R-:W-:Y:S02]  /*5660*/  VIADD R3, R3, 0x400 ;  /* 0x0000040003037836 */ /* 0x000fe40000000000 */
[----:B------:R-:W-:-:S03]  /*5670*/  VIADD R4, R2, 0x36400 ;  /* 0x0003640002047836 */ /* 0x000fc60000000000 */
[----:B------:R-:W-:Y:S02]  /*5680*/  SHF.R.U32.HI R3, RZ, 0x4, R3 ;  /* 0x00000004ff037819 */ /* 0x000fe40000011603 */
[----:B------:R-:W-:Y:S02]  /*5690*/  SHF.R.U32.HI R4, RZ, 0x4, R4 ;  /* 0x00000004ff047819 */ /* 0x000fe40000011604 */
[----:B------:R-:W-:Y:S02]  /*56a0*/  LOP3.LUT R3, R3, 0x3fff, RZ, 0xc0, !PT ;  /* 0x00003fff03037812 */ /* 0x000fe400078ec0ff */
[----:B------:R-:W-:Y:S02]  /*56b0*/  LOP3.LUT R4, R4, 0x3fff, RZ, 0xc0, !PT ;  /* 0x00003fff04047812 */ /* 0x000fe400078ec0ff */
[----:B------:R-:W-:Y:S01]  /*56c0*/  LOP3.LUT R3, R3, 0x2000000, RZ, 0xfc, !PT ;  /* 0x0200000003037812 */ /* 0x000fe200078efcff */
[----:B--2---:R0:W-:Y:S01]  /*56d0*/  STL [R1+0x318], R5 ;  /* 0x0003180501007387 */ /* 0x0041e20000100800 */
[----:B------:R-:W-:-:S03]  /*56e0*/  LOP3.LUT R4, R4, 0x10000, RZ, 0xfc, !PT ;  /* 0x0001000004047812 */ /* 0x000fc600078efcff */
[----:B---3--:R1:W-:Y:S01]  /*56f0*/  STL [R1+0x31c], R13 ;  /* 0x00031c0d01007387 */ /* 0x0083e20000100800 */
[----:B------:R-:W-:Y:S02]  /*5700*/  IMAD R12, R12, 0x1000, R3 ;  /* 0x000010000c0c7824 */ /* 0x000fe400078e0203 */
[----:B0-----:R-:W-:Y:S02]  /*5710*/  IMAD.MOV.U32 R5, RZ, RZ, 0x40000040 ;  /* 0x40000040ff057424 */ /* 0x001fe400078e00ff */
[----:B-1----:R-:W-:Y:S01]  /*5720*/  IMAD.MOV.U32 R13, RZ, RZ, 0x40000040 ;  /* 0x40000040ff0d7424 */ /* 0x002fe200078e00ff */
[----:B------:R-:W-:Y:S02]  /*5730*/  R2UR UR6, R12 ;  /* 0x000000000c0672ca */ /* 0x000fe400000e0000 */
[----:B------:R-:W-:Y:S02]  /*5740*/  R2UR UR4, R4 ;  /* 0x00000000040472ca */ /* 0x000fe400000e0000 */
[----:B------:R-:W-:-:S02]  /*5750*/  R2UR UR7, R13 ;  /* 0x000000000d0772ca */ /* 0x000fc400000e0000 */
        /* <DEDUP_REMOVED lines=84> */
[----:B0-----:R-:W-:-:S06]  /*5ca0*/  WARPGROUP.ARRIVE ;  /* 0x00000000000079c5 */ /* 0x001fcc0000000000 */
[----:B------:R-:W-:Y:S01]  /*5cb0*/  HGMMA.64x256x16.F32.BF16 R24, gdesc[UR4].tnspB, RZ, !UPT, gsb0 ;  /* 0x43e00000041879f0 */ /* 0x000fe2000c0018ff */
[----:B------:R0:W-:Y:S04]  /*5cc0*/  STL [R1+0x398], R6 ;  /* 0x0003980601007387 */ /* 0x0001e80000100800 */
[----:B------:R1:W-:Y:S04]  /*5cd0*/  STL [R1+0x39c], R10 ;  /* 0x00039c0a01007387 */ /* 0x0003e80000100800 */
[----:B------:R2:W-:Y:S01]  /*5ce0*/  STL [R1+0x3e8], R7 ;  /* 0x0003e80701007387 */ /* 0x0005e20000100800 */
[----:B0-----:R-:W-:-:S03]  /*5cf0*/  VIADD R6, R12, 0x80 ;  /* 0x000000800c067836 */ /* 0x001fc60000000000 */
[----:B------:R0:W-:Y:S01]  /*5d00*/  STL [R1+0x3f0], R11 ;  /* 0x0003f00b01007387 */ /* 0x0001e20000100800 */
[----:B-1----:R-:W-:Y:S02]  /*5d10*/  VIADD R10, R4, 0x2 ;  /* 0x00000002040a7836 */ /* 0x002fe40000000000 */
[----:B--2---:R-:W-:Y:S02]  /*5d20*/  IMAD.MOV.U32 R7, RZ, RZ, 0x40000040 ;  /* 0x40000040ff077424 */ /* 0x004fe400078e00ff */
[----:B0-----:R-:W-:Y:S01]  /*5d30*/  IMAD.MOV.U32 R11, RZ, RZ, 0x40000040 ;  /* 0x40000040ff0b7424 */ /* 0x001fe200078e00ff */
        /* <DEDUP_REMOVED lines=80> */
[----:B------:R-:W-:Y:S02]  /*6240*/  VIADD R6, R12, 0x100 ;  /* 0x000001000c067836 */ /* 0x000fe40000000000 */
[----:B------:R-:W-:Y:S02]  /*6250*/  IMAD.MOV.U32 R9, RZ, RZ, 0x40000040 ;  /* 0x40000040ff097424 */ /* 0x000fe400078e00ff */
[----:B------:R-:W-:Y:S01]  /*6260*/  IMAD.MOV.U32 R7, RZ, RZ, 0x40000040 ;  /* 0x40000040ff077424 */ /* 0x000fe200078e00ff */
[----:B------:R-:W-:Y:S02]  /*6270*/  R2UR UR4, R8 ;  /* 0x00000000080472ca */ /* 0x000fe400000e0000 */
[----:B------:R-:W-:-:S02]  /*6280*/  R2UR UR5, R9 ;  /* 0x00000000090572ca */ /* 0x000fc400000e0000 */
[----:B------:R-:W-:Y:S02]  /*6290*/  R2UR UR6, R6 ;  /* 0x00000000060672ca */ /* 0x000fe400000e0000 */
[----:B------:R-:W-:Y:S01]  /*62a0*/  R2UR UR7, R7 ;  /* 0x00000000070772ca */ /* 0x000fe200000e0000 */
[----:B------:R-:W-:Y:S02]  /*62b0*/  VIADD R6, R4, 0x6 ;  /* 0x0000000604067836 */ /* 0x000fe40000000000 */
[----:B------:R-:W-:Y:S02]  /*62c0*/  VIADD R12, R12, 0x180 ;  /* 0x000001800c0c7836 */ /* 0x000fe40000000000 */
[----:B------:R-:W-:Y:S02]  /*62d0*/  IMAD.MOV.U32 R7, RZ, RZ, 0x40000040 ;  /* 0x40000040ff077424 */ /* 0x000fe400078e00ff */
[----:B------:R-:W-:Y:S01]  /*62e0*/  IMAD.MOV.U32 R13, RZ, RZ, 0x40000040 ;  /* 0x40000040ff0d7424 */ /* 0x000fe200078e00ff */
        /* <DEDUP_REMOVED lines=35> */
[----:B------:R-:W-:Y:S02]  /*6520*/  R2UR UR4, R6 ;  /* 0x00000000060472ca */ /* 0x000fe400000e0000 */
[----:B------:R-:W-:Y:S02]  /*6530*/  R2UR UR5, R7 ;  /* 0x00000000070572ca */ /* 0x000fe400000e0000 */
        /* <DEDUP_REMOVED lines=72> */
[----:B------:R-:W4:Y:S04]  /*69c0*/  LDL R82, [R1+0x238] ;  /* 0x0002380001527983 */ /* 0x000f280000100800 */
[----:B-1----:R-:W4:Y:S04]  /*69d0*/  LDL R84, [R1+0x23c] ;  /* 0x00023c0001547983 */ /* 0x002f280000100800 */
[----:B------:R-:W4:Y:S04]  /*69e0*/  LDL R14, [R1+0x240] ;  /* 0x00024000010e7983 */ /* 0x000f280000100800 */
[----:B------:R-:W4:Y:S04]  /*69f0*/  LDL R86, [R1+0x244] ;  /* 0x0002440001567983 */ /* 0x000f280000100800 */
        /* <DEDUP_REMOVED lines=121> */
[----:B------:R-:W4:Y:S01]  /*7190*/  LDL R164, [R1+0x2f4] ;  /* 0x0002f40001a47983 */ /* 0x000f220000100800 */
[----:B------:R-:W0:Y:S03]  /*71a0*/  S2R R231, SR_TID.X ;  /* 0x0000000000e77919 */ /* 0x000e260000002100 */
[----:B------:R-:W-:Y:S04]  /*71b0*/  STL [R1+0x230], R12 ;  /* 0x0002300c01007387 */ /* 0x000fe80000100800 */
[----:B------:R-:W-:Y:S04]  /*71c0*/  STL [R1+0x234], R80 ;  /* 0x0002345001007387 */ /* 0x000fe80000100800 */
[----:B------:R-:W-:Y:S04]  /*71d0*/  STL [R1+0x238], R82 ;  /* 0x0002385201007387 */ /* 0x000fe80000100800 */
[----:B------:R-:W-:Y:S04]  /*71e0*/  STL [R1+0x23c], R84 ;  /* 0x00023c5401007387 */ /* 0x000fe80000100800 */
[----:B------:R-:W-:Y:S04]  /*71f0*/  STL [R1+0x240], R14 ;  /* 0x0002400e01007387 */ /* 0x000fe80000100800 */
[----:B------:R-:W-:Y:S04]  /*7200*/  STL [R1+0x244], R86 ;  /* 0x0002445601007387 */ /* 0x000fe80000100800 */
[----:B--2---:R-:W-:Y:S04]  /*7210*/  STL [R1+0x248], R88 ;  /* 0x0002485801007387 */ /* 0x004fe80000100800 */
[----:B------:R-:W-:Y:S01]  /*7220*/  STL [R1+0x24c], R90 ;  /* 0x00024c5a01007387 */ /* 0x000fe20000100800 */
[----:B0-----:R-:W-:-:S03]  /*7230*/  LOP3.LUT R231, R231, 0x7f, RZ, 0xc0, !PT ;  /* 0x0000007fe7e77812 */ /* 0x001fc600078ec0ff */
[----:B------:R-:W-:Y:S04]  /*7240*/  STL [R1+0x250], R18 ;  /* 0x0002501201007387 */ /* 0x000fe80000100800 */
[----:B---3--:R-:W-:Y:S04]  /*7250*/  STL [R1+0x254], R92 ;  /* 0x0002545c01007387 */ /* 0x008fe80000100800 */
        /* <DEDUP_REMOVED lines=117> */
[----:B------:R-:W-:Y:S06]  /*79b0*/  BAR.ARV 0xf, 0x100 ;  /* 0x03c4000000007b1d */ /* 0x000fec0000002000 */
[----:B------:R-:W-:Y:S01]  /*79c0*/  ISETP.NE.AND P1, PT, R231, RZ, PT ;  /* 0x000000ffe700720c */ /* 0x000fe20003f25270 */
[----:B------:R0:W-:Y:S01]  /*79d0*/  STL [R1+0x2f4], R164 ;  /* 0x0002f4a401007387 */ /* 0x0001e20000100800 */
[----:B------:R-:W-:Y:S01]  /*79e0*/  BSSY B0, `(.L_x_6873) ;  /* 0x0000009000007945 */ /* 0x000fe20003800000 */
[----:B0-----:R-:W-:-:S05]  /*79f0*/  VIADD R164, R21, 0xfffffffe ;  /* 0xfffffffe15a47836 */ /* 0x001fca0000000000 */
[----:B------:R-:W-:-:S05]  /*7a00*/  ISETP.GE.AND P0, PT, R164, R0, PT ;  /* 0x00000000a400720c */ /* 0x000fca0003f06270 */
[----:B------:R-:W-:Y:S08]  /*7a10*/  @P1 BRA `(.L_x_6874) ;  /* 0x0000000000141947 */ /* 0x000ff00003800000 */
[----:B------:R-:W2:Y:S02]  /*7a20*/  LDL R13, [R1+0x1e8] ;  /* 0x0001e800010d7983 */ /* 0x000ea40000100800 */
[----:B--2---:R-:W-:-:S04]  /*7a30*/  IMAD R12, R13, 0x8, R2 ;  /* 0x000000080d0c7824 */ /* 0x004fc800078e0202 */
[----:B------:R-:W-:-:S05]  /*7a40*/  VIADD R12, R12, 0x38860 ;  /* 0x000388600c0c7836 */ /* 0x000fca0000000000 */
[----:B------:R-:W-:-:S04]  /*7a50*/  PRMT R12, RZ, 0x654, R12 ;  /* 0x00000654ff0c7816 */ /* 0x000fc8000000000c */
[----:B------:R0:W-:Y:S03]  /*7a60*/  SYNCS.ARRIVE.TRANS64.RED.A1T0 RZ, [R12+URZ], RZ ;  /* 0x000000ff0cff79a7 */ /* 0x0001e6000810043f */
.L_x_6874:
[----:B------:R-:W-:Y:S05]  /*7a70*/  BSYNC B0 ;  /* 0x0000000000007941 */ /* 0x000fea0003800000 */
.L_x_6873:
[----:B------:R-:W-:Y:S04]  /*7a80*/  BSSY B0, `(.L_x_6875) ;  /* 0x00003e2000007945 */ /* 0x000fe80003800000 */
[----:B------:R-:W-:Y:S05]  /*7a90*/  @!P0 BRA `(.L_x_6876) ;  /* 0x0000003c00808947 */ /* 0x000fea0003800000 */
.L_x_6879:
        /* <DEDUP_REMOVED lines=60> */
[----:B01----:R-:W5:Y:S04]  /*7e60*/  LDL.64 R12, [R1+0x3e8] ;  /* 0x0003e800010c7983 */ /* 0x003f680000100a00 */
[----:B------:R-:W5:Y:S04]  /*7e70*/  LDL.64 R24, [R1+0x3f8] ;  /* 0x0003f80001187983 */ /* 0x000f680000100a00 */
[----:B------:R-:W5:Y:S04]  /*7e80*/  LDL.64 R20, [R1+0x408] ;  /* 0x0004080001147983 */ /* 0x000f680000100a00 */
[----:B------:R-:W5:Y:S04]  /*7e90*/  LDL.64 R18, [R1+0x418] ;  /* 0x0004180001127983 */ /* 0x000f680000100a00 */
[----:B------:R-:W5:Y:S01]  /*7ea0*/  LDL.64 R14, [R1+0x428] ;  /* 0x00042800010e7983 */ /* 0x000f620000100a00 */
[----:B--2---:R-:W-:-:S04]  /*7eb0*/  IMAD R145, R168, 0x40, R162 ;  /* 0x00000040a8917824 */ /* 0x004fc800078e02a2 */
[----:B------:R-:W-:Y:S01]  /*7ec0*/  IMAD R145, R145, 0x4, R2 ;  /* 0x0000000491917824 */ /* 0x000fe200078e0202 */
        /* <DEDUP_REMOVED lines=158> */
[C---:B------:R-:W-:Y:S02]  /*88b0*/  FMUL.FTZ R18, R145.reuse, R18 ;  /* 0x0000001291127220 */ /* 0x040fe40000410000 */
[----:B------:R-:W-:Y:S01]  /*88c0*/  STL.64 [R1+0x230], R86 ;  /* 0x0002305601007387 */ /* 0x000fe20000100a00 */
[C---:B------:R-:W-:Y:S01]  /*88d0*/  FMUL.FTZ R15, R145.reuse, R15 ;  /* 0x0000000f910f7220 */ /* 0x040fe20000410000 */
[----:B------:R-:W-:-:S02]  /*88e0*/  FMUL.FTZ R14, R145, R14 ;  /* 0x0000000e910e7220 */ /* 0x000fc40000410000 */
        /* <DEDUP_REMOVED lines=320> */
[----:B------:R-:W-:Y:S01]  /*9cf0*/  VIADD R168, R168, 0x1 ;  /* 0x00000001a8a87836 */ /* 0x000fe20000000000 */
[----:B------:R-:W-:Y:S01]  /*9d00*/  R2UR UR4, R4 ;  /* 0x00000000040472ca */ /* 0x000fe200000e0000 */
[----:B------:R-:W-:Y:S01]  /*9d10*/  IMAD.MOV.U32 R13, RZ, RZ, 0x40000040 ;  /* 0x40000040ff0d7424 */ /* 0x000fe200078e00ff */
[----:B------:R-:W-:Y:S01]  /*9d20*/  R2UR UR5, R5 ;  /* 0x00000000050572ca */ /* 0x000fe200000e0000 */
[----:B------:R-:W-:Y:S01]  /*9d30*/  IMAD.MOV.U32 R15, RZ, RZ, 0x40000040 ;  /* 0x40000040ff0f7424 */ /* 0x000fe200078e00ff */
[----:B------:R-:W-:Y:S01]  /*9d40*/  ISETP.NE.AND P0, PT, R168, 0x2, PT ;  /* 0x00000002a800780c */ /* 0x000fe20003f05270 */
[----:B------:R0:W-:Y:S01]  /*9d50*/  STL [R1+0x1e8], R168 ;  /* 0x0001e8a801007387 */ /* 0x0001e20000100800 */
[----:B------:R-:W-:Y:S01]  /*9d60*/  R2UR UR7, R13 ;  /* 0x000000000d0772ca */ /* 0x000fe200000e0000 */
[----:B------:R-:W-:-:S10]  /*9d70*/  IMAD.MOV.U32 R13, RZ, RZ, 0x40000040 ;  /* 0x40000040ff0d7424 */ /* 0x000fd400078e00ff */
[----:B0-----:R-:W-:-:S04]  /*9d80*/  @!P0 IMAD.MOV.U32 R168, RZ, RZ, RZ ;  /* 0x000000ffffa88224 */ /* 0x001fc800078e00ff */
[----:B------:R-:W-:-:S04]  /*9d90*/  IMAD R12, R168, 0x1000, R3 ;  /* 0x00001000a80c7824 */ /* 0x000fc800078e0203 */
[C---:B------:R-:W-:Y:S01]  /*9da0*/  VIADD R14, R12.reuse, 0x80 ;  /* 0x000000800c0e7836 */ /* 0x040fe20000000000 */
[----:B------:R-:W-:Y:S01]  /*9db0*/  R2UR UR6, R12 ;  /* 0x000000000c0672ca */ /* 0x000fe200000e0000 */
[----:B--2---:R-:W-:-:S12]  /*9dc0*/  WARPGROUP.ARRIVE ;  /* 0x00000000000079c5 */ /* 0x004fd80000000000 */
        /* <DEDUP_REMOVED lines=87> */
[----:B------:R-:W3:Y:S01]  /*a340*/  LDL R12, [R1+0x1f0] ;  /* 0x0001f000010c7983 */ /* 0x000ee20000100800 */
        /* <DEDUP_REMOVED lines=68> */
[----:B------:R-:W3:Y:S04]  /*a790*/  LDL R18, [R1+0x230] ;  /* 0x0002300001127983 */ /* 0x000ee80000100800 */
[----:B0-----:R-:W3:Y:S04]  /*a7a0*/  LDL R84, [R1+0x234] ;  /* 0x0002340001547983 */ /* 0x001ee80000100800 */
[----:B------:R-:W3:Y:S04]  /*a7b0*/  LDL R86, [R1+0x238] ;  /* 0x0002380001567983 */ /* 0x000ee80000100800 */
[----:B-1----:R-:W3:Y:S04]  /*a7c0*/  LDL R88, [R1+0x23c] ;  /* 0x00023c0001587983 */ /* 0x002ee80000100800 */
[----:B------:R-:W3:Y:S04]  /*a7d0*/  LDL R20, [R1+0x240] ;  /* 0x0002400001147983 */ /* 0x000ee80000100800 */
[----:B------:R-:W3:Y:S04]  /*a7e0*/  LDL R90, [R1+0x244] ;  /* 0x00024400015a7983 */ /* 0x000ee80000100800 */
[----:B----4-:R-:W4:Y:S04]  /*a7f0*/  LDL R92, [R1+0x248] ;  /* 0x00024800015c7983 */ /* 0x010f280000100800 */
[----:B------:R-:W4:Y:S04]  /*a800*/  LDL R94, [R1+0x24c] ;  /* 0x00024c00015e7983 */ /* 0x000f280000100800 */
[----:B------:R-:W4:Y:S04]  /*a810*/  LDL R24, [R1+0x250] ;  /* 0x0002500001187983 */ /* 0x000f280000100800 */
[----:B-----5:R-:W5:Y:S04]  /*a820*/  LDL R96, [R1+0x254] ;  /* 0x0002540001607983 */ /* 0x020f680000100800 */
        /* <DEDUP_REMOVED lines=117> */
[----:B------:R-:W3:Y:S01]  /*af80*/  LDL R107, [R1+0x42c] ;  /* 0x00042c00016b7983 */ /* 0x000ee20000100800 */
[----:B------:R-:W-:-:S03]  /*af90*/  VIADD R12, R12, 0x1 ;  /* 0x000000010c0c7836 */ /* 0x000fc60000000000 */
[----:B------:R0:W-:Y:S04]  /*afa0*/  STL [R1+0x230], R18 ;  /* 0x0002301201007387 */ /* 0x0001e80000100800 */
[----:B------:R0:W-:Y:S04]  /*afb0*/  STL [R1+0x1f0], R12 ;  /* 0x0001f00c01007387 */ /* 0x0001e80000100800 */
[----:B------:R0:W-:Y:S04]  /*afc0*/  STL [R1+0x234], R84 ;  /* 0x0002345401007387 */ /* 0x0001e80000100800 */
[----:B------:R0:W-:Y:S04]  /*afd0*/  STL [R1+0x238], R86 ;  /* 0x0002385601007387 */ /* 0x0001e80000100800 */
[----:B------:R0:W-:Y:S04]  /*afe0*/  STL [R1+0x23c], R88 ;  /* 0x00023c5801007387 */ /* 0x0001e80000100800 */
[----:B------:R0:W-:Y:S04]  /*aff0*/  STL [R1+0x240], R20 ;  /* 0x0002401401007387 */ /* 0x0001e80000100800 */
[----:B------:R0:W-:Y:S04]  /*b000*/  STL [R1+0x244], R90 ;  /* 0x0002445a01007387 */ /* 0x0001e80000100800 */
[----:B----4-:R0:W-:Y:S04]  /*b010*/  STL [R1+0x248], R92 ;  /* 0x0002485c01007387 */ /* 0x0101e80000100800 */
[----:B------:R0:W-:Y:S04]  /*b020*/  STL [R1+0x24c], R94 ;  /* 0x00024c5e01007387 */ /* 0x0001e80000100800 */
[----:B------:R0:W-:Y:S04]  /*b030*/  STL [R1+0x250], R24 ;  /* 0x0002501801007387 */ /* 0x0001e80000100800 */
[----:B-----5:R0:W-:Y:S04]  /*b040*/  STL [R1+0x254], R96 ;  /* 0x0002546001007387 */ /* 0x0201e80000100800 */
[----:B------:R0:W-:Y:S04]  /*b050*/  STL [R1+0x258], R98 ;  /* 0x0002586201007387 */ /* 0x0001e80000100800 */
[----:B--2---:R0:W-:Y:S04]  /*b060*/  STL [R1+0x25c], R100 ;  /* 0x00025c6401007387 */ /* 0x0041e80000100800 */
        /* <DEDUP_REMOVED lines=13> */
[----:B---3--:R0:W-:Y:S04]  /*b140*/  STL [R1+0x294], R120 ;  /* 0x0002947801007387 */ /* 0x0081e80000100800 */
        /* <DEDUP_REMOVED lines=102> */
[----:B------:R-:W-:Y:S01]  /*b7b0*/  @!P0 LOP3.LUT R14, R14, 0x1, RZ, 0x3c, !PT ;  /* 0x000000010e0e8812 */ /* 0x000fe200078e3cff */
[----:B------:R-:W-:Y:S02]  /*b7c0*/  BSSY B1, `(.L_x_6877) ;  /* 0x000000b000017945 */ /* 0x000fe40003800000 */
[----:B------:R0:W-:Y:S04]  /*b7d0*/  @!P0 STL [R1+0x1e8], RZ ;  /* 0x0001e8ff01008387 */ /* 0x0001e80000100800 */
[----:B------:R0:W-:Y:S01]  /*b7e0*/  @!P0 STL [R1+0x1ec], R14 ;  /* 0x0001ec0e01008387 */ /* 0x0001e20000100800 */
[----:B------:R-:W-:Y:S06]  /*b7f0*/  BAR.ARV 0xf, 0x100 ;  /* 0x03c4000000007b1d */ /* 0x000fec0000002000 */
[----:B------:R-:W-:Y:S01]  /*b800*/  ISETP.GT.AND P0, PT, R164, R0, PT ;  /* 0x00000000a400720c */ /* 0x000fe20003f04270 */
[----:B------:R-:W-:-:S12]  /*b810*/  @P1 BRA `(.L_x_6878) ;  /* 0x0000000000141947 */ /* 0x000fd80003800000 */
[----:B0-----:R-:W2:Y:S02]  /*b820*/  LDL R13, [R1+0x1e8] ;  /* 0x0001e800010d7983 */ /* 0x001ea40000100800 */
[----:B--2---:R-:W-:-:S04]  /*b830*/  IMAD R12, R13, 0x8, R2 ;  /* 0x000000080d0c7824 */ /* 0x004fc800078e0202 */
[----:B------:R-:W-:-:S05]  /*b840*/  VIADD R12, R12, 0x38860 ;  /* 0x000388600c0c7836 */ /* 0x000fca0000000000 */
[----:B------:R-:W-:-:S04]  /*b850*/  PRMT R12, RZ, 0x654, R12 ;  /* 0x00000654ff0c7816 */ /* 0x000fc8000000000c */
[----:B------:R1:W-:Y:S03]  /*b860*/  SYNCS.ARRIVE.TRANS64.RED.A1T0 RZ, [R12+URZ], RZ ;  /* 0x000000ff0cff79a7 */ /* 0x0003e6000810043f */
.L_x_6878:
[----:B------:R-:W-:Y:S05]  /*b870*/  BSYNC B1 ;  /* 0x0000000000017941 */ /* 0x000fea0003800000 */
.L_x_6877:
[----:B------:R-:W-:Y:S01]  /*b880*/  VIADD R164, R164, 0xffffffff ;  /* 0xffffffffa4a47836 */ /* 0x000fe20000000000 */
[----:B------:R-:W-:Y:S06]  /*b890*/  @P0 BRA `(.L_x_6879) ;  /* 0xffffffc000800947 */ /* 0x000fec000383ffff */
.L_x_6876:
[----:B------:R-:W-:Y:S05]  /*b8a0*/  BSYNC B0 ;  /* 0x0000000000007941 */ /* 0x000fea0003800000 */
.L_x_6875:
[----:B------:R-:W2:Y:S04]  /*b8b0*/  LDL R137, [R1+0x1e8] ;  /* 0x0001e80001897983 */ /* 0x000ea80000100800 */
[----:B------:R-:W3:Y:S04]  /*b8c0*/  LDL.64 R4, [R1+0x230] ;  /* 0x0002300001047983 */ /* 0x000ee80000100a00 */
[----:B------:R-:W4:Y:S04]  /*b8d0*/  LDL.64 R6, [R1+0x240] ;  /* 0x0002400001067983 */ /* 0x000f280000100a00 */
[----:B------:R-:W5:Y:S04]  /*b8e0*/  LDL.64 R8, [R1+0x250] ;  /* 0x0002500001087983 */ /* 0x000f680000100a00 */
[----:B------:R-:W5:Y:S04]  /*b8f0*/  LDL.64 R10, [R1+0x260] ;  /* 0x00026000010a7983 */ /* 0x000f680000100a00 */
[----:B01----:R-:W5:Y:S04]  /*b900*/  LDL.64 R12, [R1+0x270] ;  /* 0x00027000010c7983 */ /* 0x003f680000100a00 */
        /* <DEDUP_REMOVED lines=61> */
[----:B--2---:R-:W-:-:S04]  /*bce0*/  IMAD R137, R137, 0x40, R162 ;  /* 0x0000004089897824 */ /* 0x004fc800078e02a2 */
[----:B------:R-:W-:Y:S01]  /*bcf0*/  IMAD R137, R137, 0x4, R2 ;  /* 0x0000000489897824 */ /* 0x000fe200078e0202 */
[----:B------:R-:W-:Y:S06]  /*bd00*/  BAR.SYNC.DEFER_BLOCKING 0xe, 0x100 ;  /* 0x0384000000007b1d */ /* 0x000fec0000010000 */
[----:B------:R-:W3:Y:S02]  /*bd10*/  LDS R2, [R137+0x38400] ;  /* 0x0384000089027984 */ /* 0x000ee40000000800 */
[C---:B---3--:R-:W-:Y:S01]  /*bd20*/  FMUL.FTZ R5, R2.reuse, R5 ;  /* 0x0000000502057220 */ /* 0x048fe20000410000 */
[C---:B------:R-:W-:Y:S01]  /*bd30*/  FMUL.FTZ R4, R2.reuse, R4 ;  /* 0x0000000402047220 */ /* 0x040fe20000410000 */
[C---:B----4-:R-:W-:Y:S01]  /*bd40*/  FMUL.FTZ R7, R2.reuse, R7 ;  /* 0x0000000702077220 */ /* 0x050fe20000410000 */
[C---:B------:R-:W-:Y:S01]  /*bd50*/  FMUL.FTZ R6, R2.reuse, R6 ;  /* 0x0000000602067220 */ /* 0x040fe20000410000 */
[C---:B-----5:R-:W-:Y:S01]  /*bd60*/  FMUL.FTZ R9, R2.reuse, R9 ;  /* 0x0000000902097220 */ /* 0x060fe20000410000 */
[C---:B------:R-:W-:Y:S01]  /*bd70*/  FMUL.FTZ R8, R2.reuse, R8 ;  /* 0x0000000802087220 */ /* 0x040fe20000410000 */
[----:B------:R-:W-:Y:S01]  /*bd80*/  STL.64 [R1+0x230], R4 ;  /* 0x0002300401007387 */ /* 0x000fe20000100a00 */
[C---:B------:R-:W-:Y:S01]  /*bd90*/  FMUL.FTZ R11, R2.reuse, R11 ;  /* 0x0000000b020b7220 */ /* 0x040fe20000410000 */
[C---:B------:R-:W-:Y:S01]  /*bda0*/  FMUL.FTZ R10, R2.reuse, R10 ;  /* 0x0000000a020a7220 */ /* 0x040fe20000410000 */
[C---:B------:R-:W-:Y:S01]  /*bdb0*/  FMUL.FTZ R13, R2.reuse, R13 ;  /* 0x0000000d020d7220 */ /* 0x040fe20000410000 */
[----:B------:R-:W0:Y:S01]  /*bdc0*/  LDS R4, [R137+0x38420] ;  /* 0x0384200089047984 */ /* 0x000e220000000800 */
        /* <DEDUP_REMOVED lines=55> */
[C---:B0-----:R-:W-:Y:S01]  /*c140*/  FMUL.FTZ R73, R4.reuse, R73 ;  /* 0x0000004904497220 */ /* 0x041fe20000410000 */
[C---:B------:R-:W-:Y:S01]  /*c150*/  FMUL.FTZ R72, R4.reuse, R72 ;  /* 0x0000004804487220 */ /* 0x040fe20000410000 */
[C---:B------:R-:W-:Y:S01]  /*c160*/  FMUL.FTZ R75, R4.reuse, R75 ;  /* 0x0000004b044b7220 */ /* 0x040fe20000410000 */
[C---:B------:R-:W-:Y:S01]  /*c170*/  FMUL.FTZ R74, R4.reuse, R74 ;  /* 0x0000004a044a7220 */ /* 0x040fe20000410000 */
[----:B------:R1:W-:Y:S01]  /*c180*/  STL.64 [R1+0x240], R6 ;  /* 0x0002400601007387 */ /* 0x0003e20000100a00 */
[C---:B------:R-:W-:Y:S01]  /*c190*/  FMUL.FTZ R77, R4.reuse, R77 ;  /* 0x0000004d044d7220 */ /* 0x040fe20000410000 */
[----:B------:R-:W-:-:S02]  /*c1a0*/  FMUL.FTZ R76, R4, R76 ;  /* 0x0000004c044c7220 */ /* 0x000fc40000410000 */
[----:B------:R1:W-:Y:S01]  /*c1b0*/  STL.64 [R1+0x250], R8 ;  /* 0x0002500801007387 */ /* 0x0003e20000100a00 */
[C---:B------:R-:W-:Y:S01]  /*c1c0*/  FMUL.FTZ R79, R4.reuse, R79 ;  /* 0x0000004f044f7220 */ /* 0x040fe20000410000 */
[C---:B------:R-:W-:Y:S02]  /*c1d0*/  FMUL.FTZ R78, R4.reuse, R78 ;  /* 0x0000004e044e7220 */ /* 0x040fe40000410000 */
[----:B------:R1:W-:Y:S01]  /*c1e0*/  STL.64 [R1+0x260], R10 ;  /* 0x0002600a01007387 */ /* 0x0003e20000100a00 */
[C---:B------:R-:W-:Y:S01]  /*c1f0*/  FMUL.FTZ R81, R4.reuse, R81 ;  /* 0x0000005104517220 */ /* 0x040fe20000410000 */
[C---:B------:R-:W-:Y:S02]  /*c200*/  FMUL.FTZ R80, R4.reuse, R80 ;  /* 0x0000005004507220 */ /* 0x040fe40000410000 */
        /* <DEDUP_REMOVED lines=80> */
[----:B------:R-:W-:Y:S02]  /*c710*/  FMUL.FTZ R134, R4, R134 ;  /* 0x0000008604867220 */ /* 0x000fe40000410000 */
[----:B------:R1:W-:Y:S01]  /*c720*/  STL.64 [R1+0x420], R70 ;  /* 0x0004204601007387 */ /* 0x0003e20000100a00 */
[----:B------:R-:W-:Y:S02]  /*c730*/  VIADD R2, R3, 0x1 ;  /* 0x0000000103027836 */ /* 0x000fe40000000000 */
[----:B------:R-:W-:Y:S01]  /*c740*/  IMAD.MOV.U32 R3, RZ, RZ, 0x1 ;  /* 0x00000001ff037424 */ /* 0x000fe200078e00ff */
[----:B------:R1:W-:Y:S01]  /*c750*/  STL.64 [R1+0x238], R72 ;  /* 0x0002384801007387 */ /* 0x0003e20000100a00 */
[----:B------:R-:W-:-:S03]  /*c760*/  VIADD R0, R0, 0x1 ;  /* 0x0000000100007836 */ /* 0x000fc60000000000 */
[----:B------:R1:W-:Y:S02]  /*c770*/  STL.64 [R1+0x248], R74 ;  /* 0x0002484a01007387 */ /* 0x0003e40000100a00 */
[----:B------:R-:W-:Y:S02]  /*c780*/  ISETP.NE.AND P0, PT, R0, 0x2, PT ;  /* 0x000000020000780c */ /* 0x000fe40003f05270 */
        /* <DEDUP_REMOVED lines=33> */
[----:B------:R-:W-:Y:S05]  /*c9a0*/  @P0 BRA `(.L_x_6872) ;  /* 0x0000024c00a80947 */ /* 0x000fea0003800000 */
[----:B-1----:R-:W2:Y:S04]  /*c9b0*/  LDL R0, [R1+0x1ec] ;  /* 0x0001ec0001007983 */ /* 0x002ea80000100800 */
[----:B------:R0:W-:Y:S01]  /*c9c0*/  STL [R1+0x1e8], RZ ;  /* 0x0001e8ff01007387 */ /* 0x0001e20000100800 */
[----:B--2---:R-:W-:-:S05]  /*c9d0*/  LOP3.LUT R0, R0, 0x1, RZ, 0x3c, !PT ;  /* 0x0000000100007812 */ /* 0x004fca00078e3cff */
[----:B------:R0:W-:Y:S01]  /*c9e0*/  STL [R1+0x1ec], R0 ;  /* 0x0001ec0001007387 */ /* 0x0001e20000100800 */
[----:B------:R-:W-:Y:S05]  /*c9f0*/  BRA `(.L_x_6872) ;  /* 0x0000024c00947947 */ /* 0x000fea0003800000 */
.L_x_6863:
[----:B------:R-:W1:Y:S01]  /*ca00*/  S2R R4, SR_TID.X ;  /* 0x0000000000047919 */ /* 0x000e620000002100 */
[----:B--2---:R-:W2:Y:S01]  /*ca10*/  LDC R0, c[0x0][0x448] ;  /* 0x00011200ff007b82 */ /* 0x004ea20000000800 */
[----:B------:R-:W-:Y:S01]  /*ca20*/  UIADD3 UR4, UP2, UR42, 0x38850, URZ ;  /* 0x000388502a047890 */ /* 0x000fe2000ff5e03f */
[----:B------:R-:W-:Y:S01]  /*ca30*/  IMAD.MOV.U32 R8, RZ, RZ, 0x2000 ;  /* 0x00002000ff087424 */ /* 0x000fe200078e00ff */
[----:B------:R-:W-:Y:S01]  /*ca40*/  UIADD3 UR6, UP0, UR42, 0x38830, URZ ;  /* 0x000388302a067890 */ /* 0x000fe2000ff1e03f */
[----:B------:R-:W-:Y:S01]  /*ca50*/  IMAD.U32 R9, RZ, RZ, UR38 ;  /* 0x00000026ff097e24 */ /* 0x000fe2000f8e00ff */
[----:B------:R-:W-:Y:S01]  /*ca60*/  UIADD3 UR8, UP1, UR42, 0x38840, URZ ;  /* 0x000388402a087890 */ /* 0x000fe2000ff3e03f */
[----:B---3--:R-:W-:Y:S01]  /*ca70*/  IMAD.MOV.U32 R12, RZ, RZ, 0x1 ;  /* 0x00000001ff0c7424 */ /* 0x008fe200078e00ff */
[----:B------:R-:W-:Y:S01]  /*ca80*/  UIADD3 UR10, UP3, UR42, 0x38860, URZ ;  /* 0x000388602a0a7890 */ /* 0x000fe2000ff7e03f */
[----:B------:R-:W3:Y:S01]  /*ca90*/  LDC.64 R20, c[0x0][0xad8] ;  /* 0x0002b600ff147b82 */ /* 0x000ee20000000a00 */
[----:B------:R-:W-:Y:S01]  /*caa0*/  UIADD3.X UR5, URZ, UR43, URZ, UP2, !UPT ;  /* 0x0000002b3f057290 */ /* 0x000fe200097fe43f */
[----:B------:R0:W-:Y:S01]  /*cab0*/  STL.64 [R1+0x18], R8 ;  /* 0x0000180801007387 */ /* 0x0001e20000100a00 */
[----:B------:R-:W-:Y:S01]  /*cac0*/  IMAD.MOV.U32 R13, RZ, RZ, RZ ;  /* 0x000000ffff0d7224 */ /* 0x000fe200078e00ff */
[----:B------:R-:W-:Y:S01]  /*cad0*/  UIADD3.X UR7, URZ, UR43, URZ, UP0, !UPT ;  /* 0x0000002b3f077290 */ /* 0x000fe200087fe43f */
[----:B------:R-:W-:Y:S01]  /*cae0*/  IMAD.MOV.U32 R5, RZ, RZ, 0x80 ;  /* 0x00000080ff057424 */ /* 0x000fe200078e00ff */
[----:B------:R-:W-:Y:S01]  /*caf0*/  UIADD3.X UR9, URZ, UR43, URZ, UP1, !UPT ;  /* 0x0000002b3f097290 */ /* 0x000fe20008ffe43f */
[----:B------:R-:W-:Y:S01]  /*cb00*/  IMAD.MOV.U32 R6, RZ, RZ, 0x1 ;  /* 0x00000001ff067424 */ /* 0x000fe200078e00ff */
[----:B------:R-:W-:Y:S01]  /*cb10*/  UIADD3.X UR11, URZ, UR43, URZ, UP3, !UPT ;  /* 0x0000002b3f0b7290 */ /* 0x000fe20009ffe43f */
[----:B------:R-:W-:Y:S01]  /*cb20*/  IMAD.MOV.U32 R7, RZ, RZ, RZ ;  /* 0x000000ffff077224 */ /* 0x000fe200078e00ff */
[----:B------:R1:W-:Y:S01]  /*cb30*/  STL.64 [R1+0x60], R12 ;  /* 0x0000600c01007387 */ /* 0x0003e20000100a00 */
[----:B------:R-:W-:-:S02]  /*cb40*/  IMAD.MOV.U32 R11, RZ, RZ, 0x100 ;  /* 0x00000100ff0b7424 */ /* 0x000fc400078e00ff */
[----:B------:R-:W-:Y:S01]  /*cb50*/  IMAD.U32 R3, RZ, RZ, UR4 ;  /* 0x00000004ff037e24 */ /* 0x000fe2000f8e00ff */
[----:B------:R-:W-:Y:S01]  /*cb60*/  STL [R1+0x70], R117 ;  /* 0x0000707501007387 */ /* 0x000fe20000100800 */
[----:B0-----:R-:W-:Y:S01]  /*cb70*/  IMAD.MOV.U32 R8, RZ, RZ, 0x10000 ;  /* 0x00010000ff087424 */ /* 0x001fe200078e00ff */
[----:B--2---:R-:W-:Y:S01]  /*cb80*/  ISETP.NE.AND P0, PT, R0, 0x1, PT ;  /* 0x000000010000780c */ /* 0x004fe20003f05270 */
[----:B------:R-:W-:Y:S01]  /*cb90*/  IMAD.U32 R26, RZ, RZ, UR10 ;  /* 0x0000000aff1a7e24 */ /* 0x000fe2000f8e00ff */
[----:B------:R-:W-:Y:S01]  /*cba0*/  STL.64 [R1], RZ ;  /* 0x000000ff01007387 */ /* 0x000fe20000100a00 */
[----:B------:R-:W-:Y:S02]  /*cbb0*/  IMAD.U32 R14, RZ, RZ, UR5 ;  /* 0x00000005ff0e7e24 */ /* 0x000fe4000f8e00ff */
[----:B----4-:R-:W-:Y:S01]  /*cbc0*/  IMAD.U32 R31, RZ, RZ, UR37 ;  /* 0x00000025ff1f7e24 */ /* 0x010fe2000f8e00ff */
[----:B------:R-:W-:Y:S01]  /*cbd0*/  STL.64 [R1+0x38], RZ ;  /* 0x000038ff01007387 */ /* 0x000fe20000100a00 */
[----:B-1----:R-:W-:Y:S01]  /*cbe0*/  LOP3.LUT R4, R4, 0x7f, RZ, 0xc0, !PT ;  /* 0x0000007f04047812 */ /* 0x002fe200078ec0ff */
[----:B------:R-:W-:-:S02]  /*cbf0*/  IMAD.U32 R12, RZ, RZ, UR6 ;  /* 0x00000006ff0c7e24 */ /* 0x000fc4000f8e00ff */
[----:B------:R-:W-:Y:S01]  /*cc00*/  IMAD.U32 R13, RZ, RZ, UR7 ;  /* 0x00000007ff0d7e24 */ /* 0x000fe2000f8e00ff */
[----:B------:R-:W-:Y:S01]  /*cc10*/  ISETP.NE.AND P1, PT, R4, RZ, PT ;  /* 0x000000ff0400720c */ /* 0x000fe20003f25270 */
[----:B------:R-:W-:Y:S01]  /*cc20*/  IMAD.U32 R56, RZ, RZ, UR37 ;  /* 0x00000025ff387e24 */ /* 0x000fe2000f8e00ff */
[----:B------:R-:W0:Y:S01]  /*cc30*/  @P0 LDC R0, c[0x0][0x44c] ;  /* 0x00011300ff000b82 */ /* 0x000e220000000800 */
[----:B------:R-:W-:Y:S01]  /*cc40*/  IADD3 R31, P2, R31, 0x38, RZ ;  /* 0x000000381f1f7810 */ /* 0x000fe20007f5e0ff */
[----:B------:R-:W-:Y:S01]  /*cc50*/  STL.64 [R1+0x8], R12 ;  /* 0x0000080c01007387 */ /* 0x000fe20000100a00 */
[----:B------:R-:W-:Y:S02]  /*cc60*/  SEL R4, RZ, 0x1, P1 ;  /* 0x00000001ff047807 */ /* 0x000fe40000800000 */
[----:B---3--:R-:W-:Y:S01]  /*cc70*/  ISETP.GE.AND P1, PT, R21, 0x1, PT ;  /* 0x000000011500780c */ /* 0x008fe20003f26270 */
[----:B------:R-:W-:Y:S01]  /*cc80*/  IMAD.X R30, RZ, RZ, UR36, P2 ;  /* 0x00000024ff1e7e24 */ /* 0x000fe200090e06ff */
[----:B------:R-:W-:Y:S01]  /*cc90*/  IADD3 R56, P3, R56, 0x70, RZ ;  /* 0x0000007038387810 */ /* 0x000fe20007f7e0ff */
[----:B------:R-:W1:Y:S01]  /*cca0*/  @P0 LDC R15, c[0x0][0x450] ;  /* 0x00011400ff0f0b82 */ /* 0x000e620000000800 */
[----:B------:R-:W-:Y:S01]  /*ccb0*/  IMAD.MOV.U32 R10, RZ, RZ, R4 ;  /* 0x000000ffff0a7224 */ /* 0x000fe200078e0004 */
[----:B------:R2:W-:Y:S02]  /*ccc0*/  STL.128 [R1+0x20], R4 ;  /* 0x0000200401007387 */ /* 0x0005e40000100c00 */
[----:B------:R-:W-:-:S02]  /*ccd0*/  IMAD.X R57, RZ, RZ, UR36, P3 ;  /* 0x00000024ff397e24 */ /* 0x000fc400098e06ff */
[----:B------:R3:W-:Y:S01]  /*cce0*/  STL.128 [R1+0x50], R8 ;  /* 0x0000500801007387 */ /* 0x0007e20000100c00 */
[----:B--2---:R-:W-:Y:S02]  /*ccf0*/  IMAD.U32 R7, RZ, RZ, UR11 ;  /* 0x0000000bff077e24 */ /* 0x004fe4000f8e00ff */
[----:B------:R-:W-:Y:S02]  /*cd00*/  IMAD.MOV.U32 R4, RZ, RZ, R3 ;  /* 0x000000ffff047224 */ /* 0x000fe400078e0003 */
[----:B---3--:R-:W-:Y:S02]  /*cd10*/  IMAD.U32 R8, RZ, RZ, UR8 ;  /* 0x00000008ff087e24 */ /* 0x008fe4000f8e00ff */
[----:B------:R-:W-:Y:S02]  /*cd20*/  IMAD.U32 R9, RZ, RZ, UR9 ;  /* 0x00000009ff097e24 */ /* 0x000fe4000f8e00ff */
[----:B------:R-:W-:Y:S02]  /*cd30*/  IMAD.MOV.U32 R5, RZ, RZ, R14 ;  /* 0x000000ffff057224 */ /* 0x000fe400078e000e */
[----:B------:R-:W-:Y:S01]  /*cd40*/  IMAD.MOV.U32 R6, RZ, RZ, R26 ;  /* 0x000000ffff067224 */ /* 0x000fe200078e001a */
[----:B------:R2:W-:Y:S01]  /*cd50*/  STL.64 [R1+0x10], R8 ;  /* 0x0000100801007387 */ /* 0x0005e20000100a00 */
[----:B------:R-:W-:-:S03]  /*cd60*/  VIADD R3, R185, 0x3f ;  /* 0x0000003fb9037836 */ /* 0x000fc60000000000 */
[----:B------:R2:W-:Y:S01]  /*cd70*/  STL.128 [R1+0x40], R4 ;  /* 0x0000400401007387 */ /* 0x0005e20000100c00 */
[----:B0-----:R-:W-:-:S03]  /*cd80*/  @P0 IMAD.HI.U32 R0, R3, R0, RZ ;  /* 0x0000000003000227 */ /* 0x001fc600078e00ff */
[----:B------:R2:W-:Y:S02]  /*cd90*/  STL.64 [R1+0x68], R6 ;  /* 0x0000680601007387 */ /* 0x0005e40000100a00 */
[----:B-1----:R-:W-:Y:S02]  /*cda0*/  @P0 SHF.R.U32.HI R3, RZ, R15, R0 ;  /* 0x0000000fff030219 */ /* 0x002fe40000011600 */
[----:B------:R2:W-:Y:S03]  /*cdb0*/  STL.64 [R1+0x30], R8 ;  /* 0x0000300801007387 */ /* 0x0005e60000100a00 */
        /* <DEDUP_REMOVED lines=9> */
[----:B--2---:R-:W0:Y:S02]  /*ce50*/  @P2 LDC.64 R4, c[0x0][0xae0] ;  /* 0x0002b800ff042b82 */ /* 0x004e240000000a00 */
[----:B0-----:R-:W-:-:S05]  /*ce60*/  @P2 IMAD.HI.U32 R0, R3, R4, RZ ;  /* 0x0000000403002227 */ /* 0x001fca00078e00ff */
[----:B------:R-:W-:-:S04]  /*ce70*/  @P2 SHF.R.U32.HI R3, RZ, R5, R0 ;  /* 0x00000005ff032219 */ /* 0x000fc80000011600 */
[----:B------:R-:W-:Y:S01]  /*ce80*/  LOP3.LUT R0, RZ, R3, RZ, 0x33, !PT ;  /* 0x00000003ff007212 */ /* 0x000fe200078e33ff */
[----:B------:R-:W-:Y:S06]  /*ce90*/  BRA `(.L_x_6883) ;  /* 0x0000000000107947 */ /* 0x000fec0003800000 */
.L_x_6882:
[----:B------:R-:W-:-:S13]  /*cea0*/  ISETP.NE.AND P2, PT, R21, 0x1, PT ;  /* 0x000000011500780c */ /* 0x000fda0003f45270 */
[----:B--2---:R-:W0:Y:S02]  /*ceb0*/  @P2 LDC.64 R4, c[0x0][0xae0] ;  /* 0x0002b800ff042b82 */ /* 0x004e240000000a00 */
[----:B0-----:R-:W-:-:S05]  /*cec0*/  @P2 IMAD.HI.U32 R4, R0, R4, RZ ;  /* 0x0000000400042227 */ /* 0x001fca00078e00ff */
[----:B------:R-:W-:-:S07]  /*ced0*/  @P2 SHF.R.U32.HI R0, RZ, R5, R4 ;  /* 0x00000005ff002219 */ /* 0x000fce0000011604 */
.L_x_6883:
[----:B------:R-:W-:Y:S05]  /*cee0*/  BSYNC B0 ;  /* 0x0000000000007941 */ /* 0x000fea0003800000 */
.L_x_6881:
[----:B------:R-:W-:-:S05]  /*cef0*/  IMAD R3, R0, R21, R21 ;  /* 0x0000001500037224 */ /* 0x000fca00078e0215 */
[----:B------:R-:W-:-:S07]  /*cf00*/  VIMNMX R20, R20, R3, PT ;  /* 0x0000000314147248 */ /* 0x000fce0003fe0100 */
.L_x_6880:
[----:B------:R-:W0:Y:S01]  /*cf10*/  @P0 LDC R0, c[0x0][0x44c] ;  /* 0x00011300ff000b82 */ /* 0x000e220000000800 */
[----:B------:R-:W-:Y:S01]  /*cf20*/  VIADD R20, R20, 0x3f ;  /* 0x0000003f14147836 */ /* 0x000fe20000000000 */
[----:B------:R-:W-:-:S04]  /*cf30*/  ULDC UR4, c[0x0][0xad4] ;  /* 0x0002b50000047ab9 */ /* 0x000fc80000000800 */
[----:B------:R-:W-:Y:S02]  /*cf40*/  SHF.R.S32.HI R3, RZ, 0x1f, R20 ;  /* 0x0000001fff037819 */ /* 0x000fe40000011414 */
[----:B--2---:R-:W1:Y:S02]  /*cf50*/  @P0 LDC R5, c[0x0][0x450] ;  /* 0x00011400ff050b82 */ /* 0x004e640000000800 */
[----:B------:R-:W-:-:S04]  /*cf60*/  LEA.HI R3, R3, R20, RZ, 0x6 ;  /* 0x0000001403037211 */ /* 0x000fc800078f30ff */
[----:B------:R-:W-:-:S04]  /*cf70*/  SHF.R.S32.HI R3, RZ, 0x6, R3 ;  /* 0x00000006ff037819 */ /* 0x000fc80000011403 */
[----:B------:R-:W-:Y:S01]  /*cf80*/  VIMNMX R200, R200, R3, PT ;  /* 0x00000003c8c87248 */ /* 0x000fe20003fe0100 */
        /* <DEDUP_REMOVED lines=16> */
.L_x_6886:
[----:B------:R-:W-:-:S13]  /*d090*/  ISETP.NE.AND P0, PT, R21, 0x1, PT ;  /* 0x000000011500780c */ /* 0x000fda0003f05270 */
[----:B------:R-:W0:Y:S02]  /*d0a0*/  @P0 LDC.64 R4, c[0x0][0xae0] ;  /* 0x0002b800ff040b82 */ /* 0x000e240000000a00 */
[----:B0-----:R-:W-:-:S05]  /*d0b0*/  @P0 IMAD.HI.U32 R4, R0, R4, RZ ;  /* 0x0000000400040227 */ /* 0x001fca00078e00ff */
[----:B------:R-:W-:-:S07]  /*d0c0*/  @P0 SHF.R.U32.HI R0, RZ, R5, R4 ;  /* 0x00000005ff000219 */ /* 0x000fce0000011604 */
.L_x_6887:
[----:B------:R-:W-:Y:S05]  /*d0d0*/  BSYNC B0 ;  /* 0x0000000000007941 */ /* 0x000fea0003800000 */
.L_x_6885:
[----:B------:R-:W-:-:S05]  /*d0e0*/  IMAD R0, R0, R21, RZ ;  /* 0x0000001500007224 */ /* 0x000fca00078e02ff */
[----:B------:R-:W-:-:S07]  /*d0f0*/  VIMNMX R3, R3, R0, !PT ;  /* 0x0000000003037248 */ /* 0x000fce0007fe0100 */
.L_x_6884:
[----:B------:R-:W-:-:S04]  /*d100*/  SHF.R.S32.HI R0, RZ, 0x1f, R3 ;  /* 0x0000001fff007819 */ /* 0x000fc80000011403 */
[----:B------:R-:W-:Y:S02]  /*d110*/  LEA.HI R0, R0, R3, RZ, 0x6 ;  /* 0x0000000300007211 */ /* 0x000fe400078f30ff */
[----:B------:R-:W-:Y:S02]  /*d120*/  PRMT R3, RZ, 0x7610, R3 ;  /* 0x00007610ff037816 */ /* 0x000fe40000000003 */
[----:B------:R-:W-:-:S04]  /*d130*/  SHF.R.S32.HI R0, RZ, 0x6, R0 ;  /* 0x00000006ff007819 */ /* 0x000fc80000011400 */
[----:B------:R-:W-:-:S04]  /*d140*/  VIMNMX R164, RZ, R0, !PT ;  /* 0x00000000ffa47248 */ /* 0x000fc80007fe0100 */
[----:B------:R-:W-:-:S13]  /*d150*/  ISETP.GT.AND P0, PT, R200, R164, PT ;  /* 0x000000a4c800720c */ /* 0x000fda0003f04270 */
[----:B------:R-:W-:Y:S05]  /*d160*/  @!P0 BRA `(.L_x_6872) ;  /* 0x0000024400b88947 */ /* 0x000fea0003800000 */
[----:B------:R-:W0:Y:S01]  /*d170*/  SHFL.IDX PT, R0, R213, RZ, 0x1f ;  /* 0x00001fffd5007589 */ /* 0x000e2200000e0000 */
[----:B------:R-:W-:Y:S01]  /*d180*/  VIADD R8, R2, 0x36400 ;  /* 0x0003640002087836 */ /* 0x000fe20000000000 */
[----:B------:R-:W-:Y:S01]  /*d190*/  UIADD3 UR4, UP0, UR42, 0x38400, URZ ;  /* 0x000384002a047890 */ /* 0x000fe2000ff1e03f */
[----:B------:R-:W-:Y:S01]  /*d1a0*/  IMAD.MOV.U32 R4, RZ, RZ, 0x1 ;  /* 0x00000001ff047424 */ /* 0x000fe200078e00ff */
[----:B------:R-:W1:Y:S01]  /*d1b0*/  S2R R34, SR_TID.X ;  /* 0x0000000000227919 */ /* 0x000e620000002100 */
[----:B------:R-:W-:Y:S01]  /*d1c0*/  IMAD.MOV.U32 R5, RZ, RZ, RZ ;  /* 0x000000ffff057224 */ /* 0x000fe200078e00ff */
[----:B------:R-:W-:Y:S01]  /*d1d0*/  LOP3.LUT P0, RZ, R8, 0x3ff, RZ, 0xc0, !PT ;  /* 0x000003ff08ff7812 */ /* 0x000fe2000780c0ff */
[C---:B------:R-:W-:Y:S01]  /*d1e0*/  VIADD R8, R2.reuse, 0x26400 ;  /* 0x0002640002087836 */ /* 0x040fe20000000000 */
[----:B------:R-:W-:Y:S01]  /*d1f0*/  UIADD3.X UR5, URZ, UR43, URZ, UP0, !UPT ;  /* 0x0000002b3f057290 */ /* 0x000fe200087fe43f */
[----:B------:R-:W-:Y:S01]  /*d200*/  IMAD.MOV.U32 R6, RZ, RZ, 0x1 ;  /* 0x00000001ff067424 */ /* 0x000fe200078e00ff */
[----:B------:R-:W-:Y:S01]  /*d210*/  BSSY B6, `(.L_x_6888) ;  /* 0x0000062000067945 */ /* 0x000fe20003800000 */
[----:B------:R-:W-:Y:S01]  /*d220*/  IMAD.MOV.U32 R7, RZ, RZ, RZ ;  /* 0x000000ffff077224 */ /* 0x000fe200078e00ff */
[----:B------:R-:W-:Y:S01]  /*d230*/  SHF.R.U32.HI R8, RZ, 0x4, R8 ;  /* 0x00000004ff087819 */ /* 0x000fe20000011608 */
[----:B------:R-:W-:-:S02]  /*d240*/  VIADD R9, R2, 0x400 ;  /* 0x0000040002097836 */ /* 0x000fc40000000000 */
[----:B------:R-:W-:Y:S01]  /*d250*/  IMAD.U32 R10, RZ, RZ, UR4 ;  /* 0x00000004ff0a7e24 */ /* 0x000fe2000f8e00ff */
[----:B------:R2:W-:Y:S01]  /*d260*/  STL.128 [R1+0x80], R4 ;  /* 0x0000800401007387 */ /* 0x0005e20000100c00 */
[----:B------:R-:W-:Y:S01]  /*d270*/  IMAD.U32 R11, RZ, RZ, UR5 ;  /* 0x00000005ff0b7e24 */ /* 0x000fe2000f8e00ff */
[----:B------:R-:W-:Y:S01]  /*d280*/  LOP3.LUT R8, R8, 0x3fff, RZ, 0xc0, !PT ;  /* 0x00003fff08087812 */ /* 0x000fe200078ec0ff */
[----:B------:R-:W-:Y:S02]  /*d290*/  VIADD R46, R2, 0x20400 ;  /* 0x00020400022e7836 */ /* 0x000fe40000000000 */
[----:B------:R-:W-:Y:S01]  /*d2a0*/  IMAD.U32 R41, RZ, RZ, UR37 ;  /* 0x00000025ff297e24 */ /* 0x000fe2000f8e00ff */
[----:B------:R3:W-:Y:S01]  /*d2b0*/  STL.64 [R1+0x78], R10 ;  /* 0x0000780a01007387 */ /* 0x0007e20000100a00 */
[----:B------:R-:W-:Y:S01]  /*d2c0*/  IMAD.U32 R51, RZ, RZ, UR37 ;  /* 0x00000025ff337e24 */ /* 0x000fe2000f8e00ff */
[C---:B0-----:R-:W-:Y:S01]  /*d2d0*/  LEA.HI R3, R0.reuse, R0, RZ, 0x1 ;  /* 0x0000000000037211 */ /* 0x041fe200078f08ff */
[----:B------:R-:W-:Y:S01]  /*d2e0*/  IMAD.U32 R45, RZ, RZ, UR37 ;  /* 0x00000025ff2d7e24 */ /* 0x000fe2000f8e00ff */
[----:B------:R-:W-:Y:S01]  /*d2f0*/  IADD3 R41, P4, R41, 0xb8, RZ ;  /* 0x000000b829297810 */ /* 0x000fe20007f9e0ff */
[----:B------:R-:W-:Y:S01]  /*d300*/  IMAD.U32 R52, RZ, RZ, UR37 ;  /* 0x00000025ff347e24 */ /* 0x000fe2000f8e00ff */
[----:B------:R-:W-:Y:S01]  /*d310*/  LOP3.LUT R3, R3, 0x6, RZ, 0xc0, !PT ;  /* 0x0000000603037812 */ /* 0x000fe200078ec0ff */
[----:B------:R-:W-:Y:S01]  /*d320*/  IMAD.U32 R42, RZ, RZ, UR37 ;  /* 0x00000025ff2a7e24 */ /* 0x000fe2000f8e00ff */
[----:B------:R-:W-:Y:S01]  /*d330*/  IADD3 R51, P5, R51, 0xb0, RZ ;  /* 0x000000b033337810 */ /* 0x000fe20007fbe0ff */
[----:B------:R-:W-:Y:S01]  /*d340*/  IMAD.U32 R50, RZ, RZ, UR37 ;  /* 0x00000025ff327e24 */ /* 0x000fe2000f8e00ff */
[----:B--2---:R-:W-:Y:S01]  /*d350*/  SHF.R.U32.HI R5, RZ, 0x4, R9 ;  /* 0x00000004ff057819 */ /* 0x004fe20000011609 */
[----:B------:R-:W-:Y:S01]  /*d360*/  IMAD.IADD R0, R0, 0x1, -R3 ;  /* 0x0000000100007824 */ /* 0x000fe200078e0a03 */
[----:B------:R-:W-:Y:S01]  /*d370*/  LOP3.LUT R7, R8, 0x10000, RZ, 0xfc, !PT ;  /* 0x0001000008077812 */ /* 0x000fe200078efcff */
[----:B------:R-:W-:Y:S01]  /*d380*/  VIADD R3, R2, 0x22400 ;  /* 0x0002240002037836 */ /* 0x000fe20000000000 */
[----:B------:R-:W-:Y:S01]  /*d390*/  LOP3.LUT R5, R5, 0x3fff, RZ, 0xc0, !PT ;  /* 0x00003fff05057812 */ /* 0x000fe200078ec0ff */
[----:B------:R-:W-:Y:S01]  /*d3a0*/  IMAD R4, R0, 0x8000, R9 ;  /* 0x0000800000047824 */ /* 0x000fe200078e0209 */
[----:B------:R-:W-:Y:S01]  /*d3b0*/  SHF.R.U32.HI R0, RZ, 0x4, R46 ;  /* 0x00000004ff007819 */ /* 0x000fe2000001162e */
[----:B-1----:R-:W-:Y:S01]  /*d3c0*/  VIADD R12, R34, 0xffffff80 ;  /* 0xffffff80220c7836 */ /* 0x002fe20000000000 */
[----:B------:R-:W-:Y:S01]  /*d3d0*/  SHF.R.U32.HI R3, RZ, 0x4, R3 ;  /* 0x00000004ff037819 */ /* 0x000fe20000011603 */
[----:B------:R-:W-:Y:S01]  /*d3e0*/  IMAD.MOV.U32 R9, RZ, RZ, 0x40000040 ;  /* 0x40000040ff097424 */ /* 0x000fe200078e00ff */
[----:B------:R-:W-:Y:S01]  /*d3f0*/  SHF.R.U32.HI R4, RZ, 0x4, R4 ;  /* 0x00000004ff047819 */ /* 0x000fe20000011604 */
[----:B------:R-:W-:Y:S01]  /*d400*/  IMAD.U32 R59, RZ, RZ, UR37 ;  /* 0x00000025ff3b7e24 */ /* 0x000fe2000f8e00ff */
[----:B------:R-:W-:Y:S01]  /*d410*/  LOP3.LUT R3, R3, 0x3fff, RZ, 0xc0, !PT ;  /* 0x00003fff03037812 */ /* 0x000fe200078ec0ff */
[----:B------:R-:W-:Y:S01]  /*d420*/  STL [R1+0x94], R12 ;  /* 0x0000940c01007387 */ /* 0x000fe20000100800 */
[----:B------:R-:W-:Y:S01]  /*d430*/  LOP3.LUT R6, R5, 0x10000, RZ, 0xfc, !PT ;  /* 0x0001000005067812 */ /* 0x000fe200078efcff */
[----:B------:R-:W-:Y:S01]  /*d440*/  IMAD.MOV.U32 R5, RZ, RZ, 0x40000040 ;  /* 0x40000040ff057424 */ /* 0x000fe200078e00ff */
[----:B---3--:R-:W-:Y:S01]  /*d450*/  LOP3.LUT R10, R3, 0x10000, RZ, 0xfc, !PT ;  /* 0x00010000030a7812 */ /* 0x008fe200078efcff */
[----:B------:R-:W-:Y:S01]  /*d460*/  IMAD.U32 R26, RZ, RZ, UR37 ;  /* 0x00000025ff1a7e24 */ /* 0x000fe2000f8e00ff */
[----:B------:R-:W-:Y:S01]  /*d470*/  LOP3.LUT R3, R4, 0x3fff, RZ, 0xc0, !PT ;  /* 0x00003fff04037812 */ /* 0x000fe200078ec0ff */
[----:B------:R-:W-:Y:S01]  /*d480*/  IMAD.MOV.U32 R4, RZ, RZ, R7 ;  /* 0x000000ffff047224 */ /* 0x000fe200078e0007 */
[----:B------:R-:W-:Y:S01]  /*d490*/  LOP3.LUT R0, R0, 0x3fff, RZ, 0xc0, !PT ;  /* 0x00003fff00007812 */ /* 0x000fe200078ec0ff */
[----:B------:R-:W-:Y:S01]  /*d4a0*/  IMAD.MOV.U32 R7, RZ, RZ, 0x40000040 ;  /* 0x40000040ff077424 */ /* 0x000fe200078e00ff */
[----:B------:R-:W-:Y:S01]  /*d4b0*/  LOP3.LUT R3, R3, 0x2000000, RZ, 0xfc, !PT ;  /* 0x0200000003037812 */ /* 0x000fe200078efcff */
[----:B------:R-:W-:Y:S01]  /*d4c0*/  IMAD.X R40, RZ, RZ, UR36, P4 ;  /* 0x00000024ff287e24 */ /* 0x000fe2000a0e06ff */
[----:B------:R-:W-:Y:S01]  /*d4d0*/  LOP3.LUT R8, R0, 0x10000, RZ, 0xfc, !PT ;  /* 0x0001000000087812 */ /* 0x000fe200078efcff */
[----:B------:R-:W-:Y:S01]  /*d4e0*/  IMAD.X R48, RZ, RZ, UR36, P5 ;  /* 0x00000024ff307e24 */ /* 0x000fe2000a8e06ff */
[----:B------:R0:W-:Y:S01]  /*d4f0*/  STL.128 [R1+0xb0], R4 ;  /* 0x0000b00401007387 */ /* 0x0001e20000100c00 */
[----:B------:R-:W-:Y:S01]  /*d500*/  IADD3 R45, P1, R45, 0xa8, RZ ;  /* 0x000000a82d2d7810 */ /* 0x000fe20007f3e0ff */
[----:B------:R-:W-:Y:S01]  /*d510*/  IMAD.MOV.U32 R0, RZ, RZ, R220 ;  /* 0x000000ffff007224 */ /* 0x000fe200078e00dc */
[----:B------:R-:W-:Y:S01]  /*d520*/  IADD3 R52, P2, R52, 0xa0, RZ ;  /* 0x000000a034347810 */ /* 0x000fe20007f5e0ff */
[----:B------:R1:W-:Y:S01]  /*d530*/  STL.64 [R1+0x98], R8 ;  /* 0x0000980801007387 */ /* 0x0003e20000100a00 */
[----:B------:R-:W-:Y:S01]  /*d540*/  IADD3 R42, P3, R42, 0x98, RZ ;  /* 0x000000982a2a7810 */ /* 0x000fe20007f7e0ff */
[----:B------:R-:W-:Y:S01]  /*d550*/  IMAD.X R44, RZ, RZ, UR36, P1 ;  /* 0x00000024ff2c7e24 */ /* 0x000fe200088e06ff */
[----:B------:R-:W-:Y:S01]  /*d560*/  IADD3 R50, P5, R50, 0x88, RZ ;  /* 0x0000008832327810 */ /* 0x000fe20007fbe0ff */
[----:B------:R-:W-:Y:S01]  /*d570*/  IMAD.X R55, RZ, RZ, UR36, P2 ;  /* 0x00000024ff377e24 */ /* 0x000fe200090e06ff */
[----:B------:R-:W-:Y:S01]  /*d580*/  IADD3 R59, P1, R59, 0x80, RZ ;  /* 0x000000803b3b7810 */ /* 0x000fe20007f3e0ff */
[----:B------:R-:W-:Y:S01]  /*d590*/  IMAD.X R43, RZ, RZ, UR36, P3 ;  /* 0x00000024ff2b7e24 */ /* 0x000fe200098e06ff */
[----:B------:R-:W-:Y:S01]  /*d5a0*/  IADD3 R26, P2, R26, 0x78, RZ ;  /* 0x000000781a1a7810 */ /* 0x000fe20007f5e0ff */
[----:B------:R-:W-:-:S02]  /*d5b0*/  IMAD.X R53, RZ, RZ, UR36, P5 ;  /* 0x00000024ff357e24 */ /* 0x000fc4000a8e06ff */
[----:B------:R-:W-:Y:S02]  /*d5c0*/  IMAD.X R54, RZ, RZ, UR36, P1 ;  /* 0x00000024ff367e24 */ /* 0x000fe400088e06ff */
[----:B0-----:R-:W-:Y:S02]  /*d5d0*/  IMAD.MOV.U32 R4, RZ, RZ, R10 ;  /* 0x000000ffff047224 */ /* 0x001fe400078e000a */
[----:B------:R-:W-:Y:S02]  /*d5e0*/  IMAD.MOV.U32 R6, RZ, RZ, R3 ;  /* 0x000000ffff067224 */ /* 0x000fe400078e0003 */
[----:B------:R-:W-:Y:S02]  /*d5f0*/  IMAD.U32 R3, RZ, RZ, UR37 ;  /* 0x00000025ff037e24 */ /* 0x000fe4000f8e00ff */
[----:B------:R-:W-:Y:S01]  /*d600*/  IMAD.MOV.U32 R10, RZ, RZ, R227 ;  /* 0x000000ffff0a7224 */ /* 0x000fe200078e00e3 */
[----:B------:R1:W-:Y:S01]  /*d610*/  STL.128 [R1+0xa0], R4 ;  /* 0x0000a00401007387 */ /* 0x0003e20000100c00 */
[----:B------:R-:W-:Y:S01]  /*d620*/  IMAD.X R27, RZ, RZ, UR36, P2 ;  /* 0x00000024ff1b7e24 */ /* 0x000fe200090e06ff */
[----:B------:R-:W-:Y:S01]  /*d630*/  IADD3 R32, P4, R3, 0x94, RZ ;  /* 0x0000009403207810 */ /* 0x000fe20007f9e0ff */
[----:B------:R-:W-:-:S04]  /*d640*/  IMAD.MOV.U32 R3, RZ, RZ, R223 ;  /* 0x000000ffff037224 */ /* 0x000fc800078e00df */
[----:B------:R-:W-:Y:S01]  /*d650*/  IMAD.X R35, RZ, RZ, UR36, P4 ;  /* 0x00000024ff237e24 */ /* 0x000fe2000a0e06ff */
[----:B------:R-:W-:Y:S07]  /*d660*/  @!P0 BRA `(.L_x_6889) ;  /* 0x0000000000708947 */ /* 0x000fee0003800000 */
[----:B------:R-:W-:Y:S01]  /*d670*/  MOV R0, 0x0 ;  /* 0x0000000000007802 */ /* 0x000fe20000000f00 */
[----:B------:R-:W-:Y:S01]  /*d680*/  ULDC.64 UR4, c[0x4][0x118] ;  /* 0x0100460000047ab9 */ /* 0x000fe20000000a00 */
[----:B------:R-:W-:Y:S01]  /*d690*/  ULDC.64 UR6, c[0x4][0x120] ;  /* 0x0100480000067ab9 */ /* 0x000fe20000000a00 */
[----:B-1----:R-:W-:Y:S01]  /*d6a0*/  IMAD.U32 R4, RZ, RZ, UR4 ;  /* 0x00000004ff047e24 */ /* 0x002fe2000f8e00ff */
        /* <DEDUP_REMOVED lines=12> */
.L_x_6890:
        /* <DEDUP_REMOVED lines=12> */
.L_x_6889:
[----:B------:R-:W-:Y:S05]  /*d830*/  BSYNC B6 ;  /* 0x0000000000067941 */ /* 0x000fea0003800000 */
.L_x_6888:
[----:B-1----:R-:W-:Y:S01]  /*d840*/  SHF.R.S32.HI R4, RZ, 0x1f, R3 ;  /* 0x0000001fff047819 */ /* 0x002fe20000011403 */
[----:B------:R-:W-:Y:S01]  /*d850*/  UIADD3 UR6, UP0, UR37, 0x11c, URZ ;  /* 0x0000011c25067890 */ /* 0x000fe2000ff1e03f */
[----:B------:R-:W0:Y:S01]  /*d860*/  LDC.64 R28, c[0x0][0xad0] ;  /* 0x0002b400ff1c7b82 */ /* 0x000e220000000a00 */
[----:B------:R-:W-:Y:S01]  /*d870*/  UIADD3 UR4, UP1, UR37, 0x90, URZ ;  /* 0x0000009025047890 */ /* 0x000fe2000ff3e03f */
[----:B------:R-:W-:Y:S01]  /*d880*/  LEA.HI R4, R4, R3, RZ, 0x3 ;  /* 0x0000000304047211 */ /* 0x000fe200078f18ff */
[----:B------:R-:W-:Y:S01]  /*d890*/  UIADD3.X UR7, URZ, UR36, URZ, UP0, !UPT ;  /* 0x000000243f077290 */ /* 0x000fe200087fe43f */
[----:B------:R-:W-:Y:S01]  /*d8a0*/  IMAD.MOV.U32 R15, RZ, RZ, 0x2 ;  /* 0x00000002ff0f7424 */ /* 0x000fe200078e00ff */
[----:B------:R-:W-:Y:S01]  /*d8b0*/  UIADD3.X UR5, URZ, UR36, URZ, UP1, !UPT ;  /* 0x000000243f057290 */ /* 0x000fe20008ffe43f */
[C---:B------:R-:W-:Y:S01]  /*d8c0*/  LOP3.LUT R6, R4.reuse, 0xfffffff8, RZ, 0xc0, !PT ;  /* 0xfffffff804067812 */ /* 0x040fe200078ec0ff */
[----:B------:R-:W-:Y:S01]  /*d8d0*/  IMAD.SHL.U32 R4, R4, 0x40, RZ ;  /* 0x0000004004047824 */ /* 0x000fe200078e00ff */
[----:B------:R-:W1:Y:S01]  /*d8e0*/  LDC.64 R38, c[0x0][0xad8] ;  /* 0x0002b600ff267b82 */ /* 0x000e620000000a00 */
[----:B------:R-:W-:Y:S01]  /*d8f0*/  IMAD.U32 R8, RZ, RZ, UR4 ;  /* 0x00000004ff087e24 */ /* 0x000fe2000f8e00ff */
[----:B------:R-:W-:Y:S01]  /*d900*/  UIADD3 UR4, UP1, UR37, 0xc0, URZ ;  /* 0x000000c025047890 */ /* 0x000fe2000ff3e03f */
[----:B------:R-:W-:Y:S01]  /*d910*/  IMAD.IADD R11, R3, 0x1, -R6 ;  /* 0x00000001030b7824 */ /* 0x000fe200078e0a06 */
[----:B------:R-:W-:Y:S01]  /*d920*/  LOP3.LUT R9, R4, 0xfffffe00, RZ, 0xc0, !PT ;  /* 0xfffffe0004097812 */ /* 0x000fe200078ec0ff */
[----:B------:R-:W-:Y:S01]  /*d930*/  IMAD.U32 R6, RZ, RZ, UR6 ;  /* 0x00000006ff067e24 */ /* 0x000fe2000f8e00ff */
[----:B------:R-:W-:Y:S01]  /*d940*/  UIADD3 UR6, UP0, UR37, 0xd0, URZ ;  /* 0x000000d025067890 */ /* 0x000fe2000ff1e03f */
[C---:B------:R-:W-:Y:S01]  /*d950*/  IMAD.SHL.U32 R3, R11.reuse, 0x40, RZ ;  /* 0x000000400b037824 */ /* 0x040fe200078e00ff */
[----:B------:R-:W2:Y:S01]  /*d960*/  LDC.64 R60, c[0x0][0xae0] ;  /* 0x0002b800ff3c7b82 */ /* 0x000ea20000000a00 */
[----:B------:R-:W-:Y:S01]  /*d970*/  IMAD.MOV.U32 R4, RZ, RZ, R6 ;  /* 0x000000ffff047224 */ /* 0x000fe200078e0006 */
[----:B------:R-:W-:Y:S01]  /*d980*/  LOP3.LUT P0, RZ, R11, 0x2, RZ, 0xc0, !PT ;  /* 0x000000020bff7812 */ /* 0x000fe2000780c0ff */
[----:B------:R-:W-:Y:S01]  /*d990*/  IMAD.U32 R5, RZ, RZ, UR7 ;  /* 0x00000007ff057e24 */ /* 0x000fe2000f8e00ff */
[----:B------:R-:W-:Y:S01]  /*d9a0*/  LOP3.LUT R3, R3, 0x1c0, RZ, 0xc0, !PT ;  /* 0x000001c003037812 */ /* 0x000fe200078ec0ff */
[----:B------:R-:W-:Y:S01]  /*d9b0*/  IMAD.U32 R7, RZ, RZ, UR5 ;  /* 0x00000005ff077e24 */ /* 0x000fe2000f8e00ff */
[----:B------:R-:W-:Y:S01]  /*d9c0*/  UIADD3.X UR5, URZ, UR36, URZ, UP1, !UPT ;  /* 0x000000243f057290 */ /* 0x000fe20008ffe43f */
[----:B------:R-:W-:Y:S01]  /*d9d0*/  IMAD.MOV.U32 R6, RZ, RZ, R8 ;  /* 0x000000ffff067224 */ /* 0x000fe200078e0008 */
[----:B------:R-:W-:Y:S01]  /*d9e0*/  LOP3.LUT R10, R3, 0x8, R10, 0xf8, !PT ;  /* 0x00000008030a7812 */ /* 0x000fe200078ef80a */
[----:B------:R-:W-:Y:S01]  /*d9f0*/  IMAD R9, R0, 0x400, R9 ;  /* 0x0000040000097824 */ /* 0x000fe200078e0209 */
[----:B------:R-:W-:Y:S01]  /*da00*/  SHF.R.U32.HI R3, RZ, 0x3, R3 ;  /* 0x00000003ff037819 */ /* 0x000fe20000011603 */
[----:B------:R-:W-:Y:S01]  /*da10*/  IMAD.MOV.U32 R12, RZ, RZ, 0x10 ;  /* 0x00000010ff0c7424 */ /* 0x000fe200078e00ff */
[----:B------:R3:W-:Y:S01]  /*da20*/  STL.128 [R1+0x120], R4 ;  /* 0x0001200401007387 */ /* 0x0007e20000100c00 */
[----:B------:R-:W-:Y:S01]  /*da30*/  LOP3.LUT P1, RZ, R11, 0x4, RZ, 0xc0, !PT ;  /* 0x000000040bff7812 */ /* 0x000fe2000782c0ff */
[----:B------:R-:W-:Y:S01]  /*da40*/  IMAD.MOV.U32 R8, RZ, RZ, R32 ;  /* 0x000000ffff087224 */ /* 0x000fe200078e0020 */
[----:B------:R-:W-:Y:S01]  /*da50*/  LOP3.LUT R0, R10, R3, RZ, 0x3c, !PT ;  /* 0x000000030a007212 */ /* 0x000fe200078e3cff */
[----:B------:R-:W-:Y:S01]  /*da60*/  UIADD3.X UR7, URZ, UR36, URZ, UP0, !UPT ;  /* 0x000000243f077290 */ /* 0x000fe200087fe43f */
[----:B------:R-:W-:Y:S01]  /*da70*/  IMAD.U32 R10, RZ, RZ, UR4 ;  /* 0x00000004ff0a7e24 */ /* 0x000fe2000f8e00ff */
[----:B------:R-:W-:Y:S01]  /*da80*/  SEL R12, R12, 0xfffffff0, !P0 ;  /* 0xfffffff00c0c7807 */ /* 0x000fe20004000000 */
[----:B------:R-:W-:Y:S01]  /*da90*/  IMAD.U32 R11, RZ, RZ, UR5 ;  /* 0x00000005ff0b7e24 */ /* 0x000fe2000f8e00ff */
[----:B------:R4:W-:Y:S01]  /*daa0*/  STL.64 [R1+0xe0], R26 ;  /* 0x0000e01a01007387 */ /* 0x0009e20000100a00 */
[----:B------:R-:W-:Y:S01]  /*dab0*/  IMAD.IADD R0, R9, 0x1, R0 ;  /* 0x0000000109007824 */ /* 0x000fe200078e0200 */
[----:B------:R-:W-:Y:S01]  /*dac0*/  ULDC UR4, c[0x0][0x3f4] ;  /* 0x0000fd0000047ab9 */ /* 0x000fe20000000800 */
[----:B------:R-:W-:Y:S01]  /*dad0*/  IMAD.MOV.U32 R9, RZ, RZ, R35 ;  /* 0x000000ffff097224 */ /* 0x000fe200078e0023 */
[----:B------:R-:W-:Y:S01]  /*dae0*/  STL.64 [R1+0xd0], R162 ;  /* 0x0000d0a201007387 */ /* 0x000fe20000100a00 */
[----:B------:R-:W-:Y:S01]  /*daf0*/  IMAD.WIDE.U32 R14, R0, R15, UR42 ;  /* 0x0000002a000e7e25 */ /* 0x000fe2000f8e000f */
[----:B---3--:R-:W3:Y:S03]  /*db00*/  LDC R6, c[0x0][0x450] ;  /* 0x00011400ff067b82 */ /* 0x008ee60000000800 */
[----:B------:R-:W-:Y:S01]  /*db10*/  IMAD.MOV.U32 R13, RZ, RZ, 0x20 ;  /* 0x00000020ff0d7424 */ /* 0x000fe200078e00ff */
[----:B------:R-:W-:Y:S01]  /*db20*/  IADD3 R14, P0, R14, 0x36400, RZ ;  /* 0x000364000e0e7810 */ /* 0x000fe20007f1e0ff */
[----:B0-----:R-:W-:Y:S01]  /*db30*/  IMAD.MOV.U32 R7, RZ, RZ, R28 ;  /* 0x000000ffff077224 */ /* 0x001fe200078e001c */
[----:B------:R0:W-:Y:S01]  /*db40*/  STL.128 [R1+0x130], R8 ;  /* 0x0001300801007387 */ /* 0x0001e20000100c00 */
[----:B------:R-:W-:Y:S01]  /*db50*/  IMAD.U32 R28, RZ, RZ, UR37 ;  /* 0x00000025ff1c7e24 */ /* 0x000fe2000f8e00ff */
[----:B------:R-:W-:Y:S01]  /*db60*/  SEL R13, R13, 0xffffffe0, !P1 ;  /* 0xffffffe00d0d7807 */ /* 0x000fe20004800000 */
[----:B------:R-:W-:Y:S01]  /*db70*/  IMAD.U32 R20, RZ, RZ, UR6 ;  /* 0x00000006ff147e24 */ /* 0x000fe2000f8e00ff */
[----:B------:R-:W3:Y:S01]  /*db80*/  LDC.64 R4, c[0x0][0x448] ;  /* 0x00011200ff047b82 */ /* 0x000ee20000000a00 */
[----:B------:R-:W-:Y:S01]  /*db90*/  IMAD.U32 R21, RZ, RZ, UR7 ;  /* 0x00000007ff157e24 */ /* 0x000fe2000f8e00ff */
[----:B------:R-:W-:Y:S01]  /*dba0*/  IADD3 R28, P5, R28, 0x140, RZ ;  /* 0x000001401c1c7810 */ /* 0x000fe20007fbe0ff */
[----:B------:R-:W-:Y:S01]  /*dbb0*/  IMAD.X R15, RZ, RZ, R15, P0 ;  /* 0x000000ffff0f7224 */ /* 0x000fe200000e060f */
[----:B------:R2:W-:Y:S01]  /*dbc0*/  STL.64 [R1+0xc0], R12 ;  /* 0x0000c00c01007387 */ /* 0x0005e20000100a00 */
[----:B----4-:R-:W-:-:S02]  /*dbd0*/  IMAD.MOV.U32 R26, RZ, RZ, R29 ;  /* 0x000000ffff1a7224 */ /* 0x010fc400078e001d */
[----:B-1----:R-:W-:Y:S01]  /*dbe0*/  IMAD.MOV.U32 R27, RZ, RZ, R38 ;  /* 0x000000ffff1b7224 */ /* 0x002fe200078e0026 */
[----:B------:R1:W-:Y:S01]  /*dbf0*/  STL.64 [R1+0xd8], R20 ;  /* 0x0000d81401007387 */ /* 0x0003e20000100a00 */
[----:B------:R-:W-:Y:S02]  /*dc00*/  VIADD R212, R34, 0xffffff80 ;  /* 0xffffff8022d47836 */ /* 0x000fe40000000000 */
[----:B------:R-:W-:Y:S01]  /*dc10*/  IMAD.X R29, RZ, RZ, UR36, P5 ;  /* 0x00000024ff1d7e24 */ /* 0x000fe2000a8e06ff */
[----:B------:R1:W-:Y:S01]  /*dc20*/  STL.64 [R1+0xc8], R14 ;  /* 0x0000c80e01007387 */ /* 0x0003e20000100a00 */
[----:B0-----:R-:W-:Y:S01]  /*dc30*/  IMAD.MOV.U32 R8, RZ, RZ, RZ ;  /* 0x000000ffff087224 */ /* 0x001fe200078e00ff */
[----:B------:R-:W-:Y:S01]  /*dc40*/  ISETP.LT.AND P5, PT, RZ, UR4, PT ;  /* 0x00000004ff007c0c */ /* 0x000fe2000bfa1270 */
[----:B------:R-:W-:Y:S01]  /*dc50*/  IMAD.MOV.U32 R9, RZ, RZ, R39 ;  /* 0x000000ffff097224 */ /* 0x000fe200078e0027 */
[----:B------:R1:W-:Y:S01]  /*dc60*/  STL.128 [R1+0xf0], R24 ;  /* 0x0000f01801007387 */ /* 0x0003e20000100c00 */
[----:B--2---:R-:W-:-:S02]  /*dc70*/  IMAD.MOV.U32 R10, RZ, RZ, R60 ;  /* 0x000000ffff0a7224 */ /* 0x004fc400078e003c */
[----:B------:R-:W-:Y:S01]  /*dc80*/  IMAD.MOV.U32 R11, RZ, RZ, R61 ;  /* 0x000000ffff0b7224 */ /* 0x000fe200078e003d */
[----:B------:R1:W-:Y:S01]  /*dc90*/  STL.U8 [R1+0xe8], RZ ;  /* 0x0000e8ff01007387 */ /* 0x0003e20000100000 */
[----:B------:R-:W-:Y:S02]  /*dca0*/  IMAD.U32 R34, RZ, RZ, UR37 ;  /* 0x00000025ff227e24 */ /* 0x000fe4000f8e00ff */
[----:B------:R-:W-:Y:S01]  /*dcb0*/  IMAD.U32 R38, RZ, RZ, UR37 ;  /* 0x00000025ff267e24 */ /* 0x000fe2000f8e00ff */
[----:B------:R1:W-:Y:S01]  /*dcc0*/  STL.128 [R1+0x100], R8 ;  /* 0x0001000801007387 */ /* 0x0003e20000100c00 */
[----:B------:R-:W-:Y:S01]  /*dcd0*/  IMAD.U32 R32, RZ, RZ, UR37 ;  /* 0x00000025ff207e24 */ /* 0x000fe2000f8e00ff */
[----:B------:R-:W-:Y:S01]  /*dce0*/  IADD3 R34, P0, R34, 0x128, RZ ;  /* 0x0000012822227810 */ /* 0x000fe20007f1e0ff */
[----:B------:R-:W-:Y:S01]  /*dcf0*/  IMAD.U32 R39, RZ, RZ, UR37 ;  /* 0x00000025ff277e24 */ /* 0x000fe2000f8e00ff */
[----:B---3--:R1:W-:Y:S01]  /*dd00*/  STL.128 [R1+0x110], R4 ;  /* 0x0001100401007387 */ /* 0x0083e20000100c00 */
[----:B------:R-:W-:Y:S01]  /*dd10*/  IMAD.U32 R35, RZ, RZ, UR37 ;  /* 0x00000025ff237e24 */ /* 0x000fe2000f8e00ff */
[----:B------:R-:W-:Y:S01]  /*dd20*/  IADD3 R38, P1, R38, 0x120, RZ ;  /* 0x0000012026267810 */ /* 0x000fe20007f3e0ff */
[----:B------:R-:W-:Y:S01]  /*dd30*/  IMAD.X R61, RZ, RZ, UR36, P0 ;  /* 0x00000024ff3d7e24 */ /* 0x000fe200080e06ff */
[----:B------:R1:W-:Y:S01]  /*dd40*/  STL.U8 [R1+0x140], RZ ;  /* 0x000140ff01007387 */ /* 0x0003e20000100000 */
[----:B------:R-:W-:-:S02]  /*dd50*/  IADD3 R32, P2, R32, 0xec, RZ ;  /* 0x000000ec20207810 */ /* 0x000fc40007f5e0ff */
[----:B------:R-:W-:Y:S01]  /*dd60*/  IADD3 R39, P3, R39, 0xe8, RZ ;  /* 0x000000e827277810 */ /* 0x000fe20007f7e0ff */
[----:B------:R1:W-:Y:S01]  /*dd70*/  STL [R1+0xec], R212 ;  /* 0x0000ecd401007387 */ /* 0x0003e20000100800 */
[----:B------:R-:W-:Y:S01]  /*dd80*/  IADD3 R35, P4, R35, 0xd8, RZ ;  /* 0x000000d823237810 */ /* 0x000fe20007f9e0ff */
[----:B------:R-:W-:Y:S02]  /*dd90*/  IMAD.X R63, RZ, RZ, UR36, P1 ;  /* 0x00000024ff3f7e24 */ /* 0x000fe400088e06ff */
[----:B------:R-:W-:Y:S02]  /*dda0*/  IMAD.X R49, RZ, RZ, UR36, P2 ;  /* 0x00000024ff317e24 */ /* 0x000fe400090e06ff */
[----:B------:R-:W-:Y:S02]  /*ddb0*/  IMAD.X R60, RZ, RZ, UR36, P3 ;  /* 0x00000024ff3c7e24 */ /* 0x000fe400098e06ff */
[----:B------:R-:W-:Y:S01]  /*ddc0*/  IMAD.X R58, RZ, RZ, UR36, P4 ;  /* 0x00000024ff3a7e24 */ /* 0x000fe2000a0e06ff */
[----:B------:R-:W-:Y:S06]  /*ddd0*/  @P5 BRA `(.L_x_6891) ;  /* 0x0000000000405947 */ /* 0x000fec0003800000 */
[----:B------:R-:W2:Y:S02]  /*dde0*/  LDL R3, [R1+0x1f4] ;  /* 0x0001f40001037983 */ /* 0x000ea40000100800 */
[----:B--2---:R-:W-:-:S04]  /*ddf0*/  LEA.HI R0, R3, R3, RZ, 0x1 ;  /* 0x0000000303007211 */ /* 0x004fc800078f08ff */
        /* <DEDUP_REMOVED lines=8> */
.L_x_6894:
[----:B--2---:R2:W3:Y:S02]  /*de80*/  SYNCS.PHASECHK.TRANS64.TRYWAIT P0, [R2+URZ+0x38800], R3 ;  /* 0x03880003020075a7 */ /* 0x0044e4000800017f */
[----:B---3--:R-:W-:Y:S05]  /*de90*/  @!P0 NANOSLEEP.SYNCS 0x989680 ;  /* 0x009896800000895d */ /* 0x008fea0003900000 */
[----:B------:R-:W3:Y:S02]  /*dea0*/  @!P0 SYNCS.PHASECHK.TRANS64 P0, [R2+URZ+0x38800], R3 ;  /* 0x03880003020085a7 */ /* 0x000ee4000800007f */
[----:B---3--:R-:W-:Y:S05]  /*deb0*/  @!P0 BRA `(.L_x_6894) ;  /* 0xfffffffc00f08947 */ /* 0x008fea000383ffff */
.L_x_6893:
[----:B------:R-:W-:Y:S05]  /*dec0*/  BSYNC B0 ;  /* 0x0000000000007941 */ /* 0x000fea0003800000 */
.L_x_6892:
[----:B------:R-:W-:Y:S05]  /*ded0*/  BRA `(.L_x_6895) ;  /* 0x0000002c00687947 */ /* 0x000fea0003800000 */
.L_x_6891:
[----:B------:R-:W-:Y:S01]  /*dee0*/  LOP3.LUT P0, RZ, R46, 0x3ff, RZ, 0xc0, !PT ;  /* 0x000003ff2eff7812 */ /* 0x000fe2000780c0ff */
[----:B------:R-:W-:Y:S01]  /*def0*/  ULDC.64 UR4, c[0x0][0x3f8] ;  /* 0x0000fe0000047ab9 */ /* 0x000fe20000000a00 */
[----:B-----5:R-:W-:Y:S01]  /*df00*/  SHF.R.S32.HI R0, RZ, 0x1f, R33 ;  /* 0x0000001fff007819 */ /* 0x020fe20000011421 */
[----:B------:R-:W-:Y:S01]  /*df10*/  ULDC.64 UR6, c[0x0][0x408] ;  /* 0x0001020000067ab9 */ /* 0x000fe20000000a00 */
[----:B------:R-:W-:Y:S01]  /*df20*/  IMAD.WIDE.U32 R46, R33, UR4, RZ ;  /* 0x00000004212e7c25 */ /* 0x000fe2000f8e00ff */
[----:B------:R-:W-:Y:S03]  /*df30*/  BSSY B6, `(.L_x_6896) ;  /* 0x0000019000067945 */ /* 0x000fe60003800000 */
[C---:B-1----:R-:W-:Y:S02]  /*df40*/  IMAD R4, R0.reuse, UR4, RZ ;  /* 0x0000000400047c24 */ /* 0x042fe4000f8e02ff */
        /* <DEDUP_REMOVED lines=23> */
.L_x_6897:
[----:B------:R-:W-:Y:S05]  /*e0c0*/  BSYNC B6 ;  /* 0x0000000000067941 */ /* 0x000fea0003800000 */
.L_x_6896:
[----:B------:R-:W2:Y:S01]  /*e0d0*/  LDL R0, [R1+0x70] ;  /* 0x0000700001007983 */ /* 0x000ea20000100800 */
[----:B------:R-:W-:Y:S01]  /*e0e0*/  ULDC.U8 UR4, c[0x0][0x410] ;  /* 0x0001040000047ab9 */ /* 0x000fe20000000000 */
[----:B------:R-:W-:Y:S01]  /*e0f0*/  BSSY B0, `(.L_x_6898) ;  /* 0x00002b0000007945 */ /* 0x000fe20003800000 */
[----:B------:R-:W-:Y:S01]  /*e100*/  ISETP.NE.AND P0, PT, RZ, UR4, PT ;  /* 0x00000004ff007c0c */ /* 0x000fe2000bf05270 */
[----:B--2---:R-:W-:-:S12]  /*e110*/  IMAD R0, R0, 0x40, R153 ;  /* 0x0000004000007824 */ /* 0x004fd800078e0299 */
[----:B------:R-:W-:Y:S05]  /*e120*/  @!P0 BRA `(.L_x_6899) ;  /* 0x00000014008c8947 */ /* 0x000fea0003800000 */
[----:B------:R-:W0:Y:S01]  /*e130*/  LDC R21, c[0x0][0x448] ;  /* 0x00011200ff157b82 */ /* 0x000e220000000800 */
[----:B------:R-:W-:Y:S01]  /*e140*/  IMAD R3, R215, 0x20, R0 ;  /* 0x00000020d7037824 */ /* 0x000fe200078e0200 */
[----:B------:R-:W-:Y:S01]  /*e150*/  ULDC.64 UR4, c[0x0][0x3f8] ;  /* 0x0000fe0000047ab9 */ /* 0x000fe20000000a00 */
[----:B------:R-:W-:Y:S01]  /*e160*/  ULDC.64 UR6, c[0x0][0x408] ;  /* 0x0001020000067ab9 */ /* 0x000fe20000000a00 */
[----:B------:R-:W-:Y:S02]  /*e170*/  IMAD.MOV.U32 R10, RZ, RZ, R26 ;  /* 0x000000ffff0a7224 */ /* 0x000fe400078e001a */
[----:B------:R-:W-:Y:S01]  /*e180*/  IMAD.MOV.U32 R11, RZ, RZ, R33 ;  /* 0x000000ffff0b7224 */ /* 0x000fe200078e0021 */
[----:B0-----:R-:W-:-:S13]  /*e190*/  ISETP.NE.AND P0, PT, R21, 0x1, PT ;  /* 0x000000011500780c */ /* 0x001fda0003f05270 */
[----:B------:R-:W0:Y:S08]  /*e1a0*/  @P0 LDC R4, c[0x0][0x44c] ;  /* 0x00011300ff040b82 */ /* 0x000e300000000800 */
[----:B------:R-:W1:Y:S01]  /*e1b0*/  @P0 LDC R5, c[0x0][0x450] ;  /* 0x00011400ff050b82 */ /* 0x000e620000000800 */
[----:B0-----:R-:W-:-:S05]  /*e1c0*/  @P0 IMAD.HI.U32 R4, R3, R4, RZ ;  /* 0x0000000403040227 */ /* 0x001fca00078e00ff */
[----:B-1----:R-:W-:Y:S01]  /*e1d0*/  @P0 SHF.R.U32.HI R3, RZ, R5, R4 ;  /* 0x00000005ff030219 */ /* 0x002fe20000011604 */
[----:B------:R-:W-:Y:S02]  /*e1e0*/  IMAD.MOV.U32 R4, RZ, RZ, R46 ;  /* 0x000000ffff047224 */ /* 0x000fe400078e002e */
[----:B------:R-:W-:Y:S01]  /*e1f0*/  IMAD.MOV.U32 R5, RZ, RZ, R25 ;  /* 0x000000ffff057224 */ /* 0x000fe200078e0019 */
[----:B------:R-:W-:Y:S01]  /*e200*/  SHF.R.S32.HI R6, RZ, 0x1f, R3 ;  /* 0x0000001fff067819 */ /* 0x000fe20000011403 */
[----:B------:R-:W-:-:S04]  /*e210*/  IMAD.WIDE.U32 R10, R3, UR6, R10 ;  /* 0x00000006030a7c25 */ /* 0x000fc8000f8e000a */
[C---:B------:R-:W-:Y:S02]  /*e220*/  IMAD R8, R6.reuse, UR4, RZ ;  /* 0x0000000406087c24 */ /* 0x040fe4000f8e02ff */
[----:B------:R-:W-:Y:S02]  /*e230*/  IMAD R6, R6, UR6, RZ ;  /* 0x0000000606067c24 */ /* 0x000fe4000f8e02ff */
[----:B------:R-:W-:-:S04]  /*e240*/  IMAD.WIDE.U32 R4, R3, UR4, R4 ;  /* 0x0000000403047c25 */ /* 0x000fc8000f8e0004 */
[C---:B------:R-:W-:Y:S01]  /*e250*/  IMAD R7, R3.reuse, UR5, R8 ;  /* 0x0000000503077c24 */ /* 0x040fe2000f8e0208 */
[----:B------:R-:W-:Y:S01]  /*e260*/  ULDC.64 UR4, c[0x0][0x3e8] ;  /* 0x0000fa0000047ab9 */ /* 0x000fe20000000a00 */
[----:B------:R-:W-:Y:S01]  /*e270*/  IMAD R9, R3, UR7, R6 ;  /* 0x0000000703097c24 */ /* 0x000fe2000f8e0206 */
[----:B------:R-:W-:Y:S01]  /*e280*/  ULDC.64 UR6, c[0x0][0x400] ;  /* 0x0001000000067ab9 */ /* 0x000fe20000000a00 */
[----:B------:R-:W-:Y:S01]  /*e290*/  IMAD.IADD R7, R5, 0x1, R7 ;  /* 0x0000000105077824 */ /* 0x000fe200078e0207 */
[----:B------:R-:W-:Y:S01]  /*e2a0*/  LEA R6, P0, R4, UR4, 0x1 ;  /* 0x0000000404067c11 */ /* 0x000fe2000f8008ff */
[----:B------:R-:W-:Y:S01]  /*e2b0*/  IMAD.IADD R9, R11, 0x1, R9 ;  /* 0x000000010b097824 */ /* 0x000fe200078e0209 */
[----:B------:R-:W-:Y:S01]  /*e2c0*/  LEA R8, P1, R10, UR6, 0x1 ;  /* 0x000000060a087c11 */ /* 0x000fe2000f8208ff */
[----:B------:R-:W-:Y:S01]  /*e2d0*/  UMOV UR4, 0xffffffff ;  /* 0xffffffff00047882 */ /* 0x000fe20000000000 */
[----:B------:R-:W-:Y:S02]  /*e2e0*/  LEA.HI.X R7, R4, UR5, R7, 0x1, P0 ;  /* 0x0000000504077c11 */ /* 0x000fe400080f0c07 */
[----:B------:R-:W-:Y:S01]  /*e2f0*/  LEA.HI.X R9, R10, UR7, R9, 0x1, P1 ;  /* 0x000000070a097c11 */ /* 0x000fe200088f0c09 */
[----:B------:R-:W-:Y:S08]  /*e300*/  BRA.DIV UR4, `(.L_x_6900) ;  /* 0x0000030a04cc7947 */ /* 0x000ff0000b800000 */
[----:B------:R0:W1:Y:S04]  /*e310*/  SHFL.IDX PT, R3, R7, RZ, 0x1c1f ;  /* 0x001c1fff07037589 */ /* 0x00006800000e0000 */
[----:B------:R0:W2:Y:S04]  /*e320*/  SHFL.IDX PT, R4, R6, RZ, 0x1c1f ;  /* 0x001c1fff06047589 */ /* 0x0000a800000e0000 */
[----:B------:R0:W3:Y:S04]  /*e330*/  SHFL.IDX PT, R5, R9, RZ, 0x1c1f ;  /* 0x001c1fff09057589 */ /* 0x0000e800000e0000 */
[----:B------:R0:W4:Y:S02]  /*e340*/  SHFL.IDX PT, R14, R8, RZ, 0x1c1f ;  /* 0x001c1fff080e7589 */ /* 0x00012400000e0000 */
.L_x_7239:
        /* <DEDUP_REMOVED lines=9> */
[----:B------:R-:W-:Y:S02]  /*e3e0*/  CS2R R24, SRZ ;  /* 0x0000000000187805 */ /* 0x000fe4000001ff00 */
[----:B------:R-:W-:Y:S02]  /*e3f0*/  ISETP.GE.AND P4, PT, R154, UR4, PT ;  /* 0x000000049a007c0c */ /* 0x000fe4000bf86270 */
[----:B------:R-:W-:Y:S02]  /*e400*/  CS2R R64, SRZ ;  /* 0x0000000000407805 */ /* 0x000fe4000001ff00 */
[----:B------:R-:W-:-:S09]  /*e410*/  ISETP.GE.AND P5, PT, R161, UR4, PT ;  /* 0x00000004a1007c0c */ /* 0x000fd2000bfa6270 */
[C---:B------:R-:W-:Y:S01]  /*e420*/  @!P4 IMAD.SHL.U32 R13, R154.reuse, 0x2, RZ ;  /* 0x000000029a0dc824 */ /* 0x040fe200078e00ff */
[----:B------:R-:W-:-:S03]  /*e430*/  @!P4 SHF.L.U64.HI R46, R154, 0x1, R155 ;  /* 0x000000019a2ec819 */ /* 0x000fc6000001029b */
[C---:B------:R-:W-:Y:S01]  /*e440*/  @!P5 IMAD.SHL.U32 R15, R161.reuse, 0x2, RZ ;  /* 0x00000002a10fd824 */ /* 0x040fe200078e00ff */
[----:B------:R-:W-:Y:S02]  /*e450*/  @!P5 SHF.L.U64.HI R26, R161, 0x1, R216 ;  /* 0x00000001a11ad819 */ /* 0x000fe400000102d8 */
[-C--:B----4-:R-:W-:Y:S02]  /*e460*/  @!P4 IADD3 R12, P1, R14, R13.reuse, RZ ;  /* 0x0000000d0e0cc210 */ /* 0x090fe40007f3e0ff */
[C---:B--2---:R-:W-:Y:S02]  /*e470*/  @!P4 IADD3 R10, P0, R4.reuse, R13, RZ ;  /* 0x0000000d040ac210 */ /* 0x044fe40007f1e0ff */
[-C--:B------:R-:W-:Y:S01]  /*e480*/  @!P5 IADD3 R20, P2, R4, R15.reuse, RZ ;  /* 0x0000000f0414d210 */ /* 0x080fe20007f5e0ff */
[--C-:B---3--:R-:W-:Y:S01]  /*e490*/  @!P4 IMAD.X R13, R5, 0x1, R46.reuse, P1 ;  /* 0x00000001050dc824 */ /* 0x108fe200008e062e */
[----:B------:R-:W-:Y:S01]  /*e4a0*/  @!P5 IADD3 R14, P3, R14, R15, RZ ;  /* 0x0000000f0e0ed210 */ /* 0x000fe20007f7e0ff */
[C---:B-1----:R-:W-:Y:S01]  /*e4b0*/  @!P4 IMAD.X R11, R3.reuse, 0x1, R46, P0 ;  /* 0x00000001030bc824 */ /* 0x042fe200000e062e */
[----:B------:R-:W-:Y:S01]  /*e4c0*/  CS2R R46, SRZ ;  /* 0x00000000002e7805 */ /* 0x000fe2000001ff00 */
[----:B------:R-:W-:-:S02]  /*e4d0*/  @!P5 IMAD.X R21, R3, 0x1, R26, P2 ;  /* 0x000000010315d824 */ /* 0x000fc400010e061a */
[----:B------:R-:W-:Y:S01]  /*e4e0*/  @!P5 IMAD.X R15, R5, 0x1, R26, P3 ;  /* 0x00000001050fd824 */ /* 0x000fe200018e061a */
[----:B------:R-:W-:Y:S01]  /*e4f0*/  CS2R R26, SRZ ;  /* 0x00000000001a7805 */ /* 0x000fe2000001ff00 */
[----:B------:R1:W5:Y:S04]  /*e500*/  @!P4 LD.E.64 R64, desc[UR44][R10.64] ;  /* 0x0000002c0a40c980 */ /* 0x000368000c101b00 */
[----:B------:R1:W5:Y:S04]  /*e510*/  @!P5 LD.E.64 R24, desc[UR44][R20.64] ;  /* 0x0000002c1418d980 */ /* 0x000368000c101b00 */
[----:B------:R1:W5:Y:S04]  /*e520*/  @!P4 LD.E.64 R46, desc[UR44][R12.64] ;  /* 0x0000002c0c2ec980 */ /* 0x000368000c101b00 */
[----:B------:R1:W5:Y:S02]  /*e530*/  @!P5 LD.E.64 R26, desc[UR44][R14.64] ;  /* 0x0000002c0e1ad980 */ /* 0x000364000c101b00 */
.L_x_6902:
[----:B------:R-:W-:Y:S05]  /*e540*/  BSYNC B1 ;  /* 0x0000000000017941 */ /* 0x000fea0003800000 */
.L_x_6901:
[----:B-1---5:R-:W-:Y:S01]  /*e550*/  IMAD.MOV.U32 R3, RZ, RZ, R24 ;  /* 0x000000ffff037224 */ /* 0x022fe200078e0018 */
[----:B------:R-:W-:Y:S01]  /*e560*/  UMOV UR4, 0xffffffff ;  /* 0xffffffff00047882 */ /* 0x000fe20000000000 */
[----:B--2---:R-:W-:Y:S01]  /*e570*/  IMAD.MOV.U32 R4, RZ, RZ, R25 ;  /* 0x000000ffff047224 */ /* 0x004fe200078e0019 */
[----:B------:R-:W-:Y:S01]  /*e580*/  CS2R R20, SRZ ;  /* 0x0000000000147805 */ /* 0x000fe2000001ff00 */
[----:B---3--:R-:W-:Y:S02]  /*e590*/  IMAD.MOV.U32 R5, RZ, RZ, R64 ;  /* 0x000000ffff057224 */ /* 0x008fe400078e0040 */
        /* <DEDUP_REMOVED lines=11> */
[----:B------:R-:W-:Y:S06]  /*e650*/  BRA.DIV UR4, `(.L_x_6903) ;  /* 0x0000030a04687947 */ /* 0x000fec000b800000 */
[----:B------:R1:W2:Y:S04]  /*e660*/  SHFL.IDX PT, R3, R7, 0x1, 0x1c1f ;  /* 0x003c1f0007037f89 */ /* 0x0002a800000e0000 */
[----:B------:R1:W3:Y:S04]  /*e670*/  SHFL.IDX PT, R4, R6, 0x1, 0x1c1f ;  /* 0x003c1f0006047f89 */ /* 0x0002e800000e0000 */
[----:B------:R1:W0:Y:S04]  /*e680*/  SHFL.IDX PT, R5, R9, 0x1, 0x1c1f ;  /* 0x003c1f0009057f89 */ /* 0x00022800000e0000 */
[----:B----4-:R1:W4:Y:S02]  /*e690*/  SHFL.IDX PT, R14, R8, 0x1, 0x1c1f ;  /* 0x003c1f00080e7f89 */ /* 0x01032400000e0000 */
.L_x_7245:
[----:B01----:R-:W5:Y:S01]  /*e6a0*/  LDL R7, [R1+0x1f4] ;  /* 0x0001f40001077983 */ /* 0x003f620000100800 */
[----:B------:R-:W-:Y:S01]  /*e6b0*/  VIADD R0, R0, 0x20 ;  /* 0x0000002000007836 */ /* 0x000fe20000000000 */
[----:B------:R-:W-:Y:S01]  /*e6c0*/  BSSY B1, `(.L_x_6904) ;  /* 0x0000021000017945 */ /* 0x000fe20003800000 */
[----:B------:R-:W-:Y:S02]  /*e6d0*/  CS2R R10, SRZ ;  /* 0x00000000000a7805 */ /* 0x000fe4000001ff00 */
[----:B------:R-:W-:Y:S02]  /*e6e0*/  CS2R R8, SRZ ;  /* 0x0000000000087805 */ /* 0x000fe4000001ff00 */
[----:B------:R-:W-:Y:S02]  /*e6f0*/  CS2R R12, SRZ ;  /* 0x00000000000c7805 */ /* 0x000fe4000001ff00 */
[----:B------:R-:W-:Y:S02]  /*e700*/  ISETP.GE.AND P0, PT, R0, R33, PT ;  /* 0x000000210000720c */ /* 0x000fe40003f06270 */
[----:B-----5:R-:W-:-:S04]  /*e710*/  LEA.HI R6, R7, R7, RZ, 0x1 ;  /* 0x0000000707067211 */ /* 0x020fc800078f08ff */
[----:B------:R-:W-:-:S05]  /*e720*/  LOP3.LUT R6, R6, 0xfffffffe, RZ, 0xc0, !PT ;  /* 0xfffffffe06067812 */ /* 0x000fca00078ec0ff */
[----:B------:R-:W-:-:S05]  /*e730*/  IMAD.IADD R6, R7, 0x1, -R6 ;  /* 0x0000000107067824 */ /* 0x000fca00078e0a06 */
[----:B------:R-:W-:Y:S01]  /*e740*/  SHF.L.U32 R7, R6, 0x1f, RZ ;  /* 0x0000001f06077819 */ /* 0x000fe200000006ff */
[----:B------:R-:W-:Y:S06]  /*e750*/  @P0 BRA `(.L_x_6905) ;  /* 0x00000000005c0947 */ /* 0x000fec0003800000 */
[----:B------:R-:W-:Y:S01]  /*e760*/  ULDC UR4, c[0x0][0x3f4] ;  /* 0x0000fd0000047ab9 */ /* 0x000fe20000000800 */
[----:B------:R-:W-:Y:S02]  /*e770*/  CS2R R20, SRZ ;  /* 0x0000000000147805 */ /* 0x000fe4000001ff00 */
[----:B------:R-:W-:Y:S02]  /*e780*/  ISETP.GE.AND P4, PT, R154, UR4, PT ;  /* 0x000000049a007c0c */ /* 0x000fe4000bf86270 */
[----:B------:R-:W-:Y:S02]  /*e790*/  CS2R R10, SRZ ;  /* 0x00000000000a7805 */ /* 0x000fe4000001ff00 */
[----:B------:R-:W-:Y:S02]  /*e7a0*/  ISETP.GE.AND P5, PT, R161, UR4, PT ;  /* 0x00000004a1007c0c */ /* 0x000fe4000bfa6270 */
[----:B------:R-:W-:-:S07]  /*e7b0*/  CS2R R12, SRZ ;  /* 0x00000000000c7805 */ /* 0x000fce000001ff00 */
[C---:B------:R-:W-:Y:S01]  /*e7c0*/  @!P4 IMAD.SHL.U32 R69, R154.reuse, 0x2, RZ ;  /* 0x000000029a45c824 */ /* 0x040fe200078e00ff */
[----:B------:R-:W-:-:S03]  /*e7d0*/  @!P4 SHF.L.U64.HI R0, R154, 0x1, R155 ;  /* 0x000000019a00c819 */ /* 0x000fc6000001029b */
[C---:B------:R-:W-:Y:S01]  /*e7e0*/  @!P5 IMAD.SHL.U32 R15, R161.reuse, 0x2, RZ ;  /* 0x00000002a10fd824 */ /* 0x040fe200078e00ff */
[----:B------:R-:W-:Y:S02]  /*e7f0*/  @!P5 SHF.L.U64.HI R6, R161, 0x1, R216 ;  /* 0x00000001a106d819 */ /* 0x000fe400000102d8 */
[-C--:B----4-:R-:W-:Y:S02]  /*e800*/  @!P4 IADD3 R68, P1, R14, R69.reuse, RZ ;  /* 0x000000450e44c210 */ /* 0x090fe40007f3e0ff */
[C---:B---3--:R-:W-:Y:S02]  /*e810*/  @!P4 IADD3 R66, P0, R4.reuse, R69, RZ ;  /* 0x000000450442c210 */ /* 0x048fe40007f1e0ff */
[-C--:B------:R-:W-:Y:S02]  /*e820*/  @!P5 IADD3 R70, P2, R4, R15.reuse, RZ ;  /* 0x0000000f0446d210 */ /* 0x080fe40007f5e0ff */
[----:B------:R-:W-:Y:S02]  /*e830*/  CS2R R8, SRZ ;  /* 0x0000000000087805 */ /* 0x000fe4000001ff00 */
[----:B------:R-:W-:Y:S01]  /*e840*/  @!P5 IADD3 R14, P3, R14, R15, RZ ;  /* 0x0000000f0e0ed210 */ /* 0x000fe20007f7e0ff */
[----:B--2---:R-:W-:-:S02]  /*e850*/  @!P4 IMAD.X R67, R3, 0x1, R0, P0 ;  /* 0x000000010343c824 */ /* 0x004fc400000e0600 */
[----:B------:R-:W-:Y:S02]  /*e860*/  @!P5 IMAD.X R71, R3, 0x1, R6, P2 ;  /* 0x000000010347d824 */ /* 0x000fe400010e0606 */
[C---:B------:R-:W-:Y:S01]  /*e870*/  @!P4 IMAD.X R69, R5.reuse, 0x1, R0, P1 ;  /* 0x000000010545c824 */ /* 0x040fe200008e0600 */
[----:B------:R0:W5:Y:S01]  /*e880*/  @!P4 LD.E.64 R10, desc[UR44][R66.64] ;  /* 0x0000002c420ac980 */ /* 0x000162000c101b00 */
[----:B------:R-:W-:-:S03]  /*e890*/  @!P5 IMAD.X R15, R5, 0x1, R6, P3 ;  /* 0x00000001050fd824 */ /* 0x000fc600018e0606 */
[----:B------:R0:W5:Y:S04]  /*e8a0*/  @!P5 LD.E.64 R20, desc[UR44][R70.64] ;  /* 0x0000002c4614d980 */ /* 0x000168000c101b00 */
[----:B------:R0:W5:Y:S04]  /*e8b0*/  @!P4 LD.E.64 R12, desc[UR44][R68.64] ;  /* 0x0000002c440cc980 */ /* 0x000168000c101b00 */
[----:B------:R0:W5:Y:S02]  /*e8c0*/  @!P5 LD.E.64 R8, desc[UR44][R14.64] ;  /* 0x0000002c0e08d980 */ /* 0x000164000c101b00 */
.L_x_6905:
[----:B------:R-:W-:Y:S05]  /*e8d0*/  BSYNC B1 ;  /* 0x0000000000017941 */ /* 0x000fea0003800000 */
.L_x_6904:
[----:B------:R-:W1:Y:S01]  /*e8e0*/  SYNCS.PHASECHK.TRANS64.TRYWAIT P0, [R2+URZ+0x38800], R7 ;  /* 0x03880007020075a7 */ /* 0x000e62000800017f */
[----:B------:R-:W-:Y:S04]  /*e8f0*/  BSSY B1, `(.L_x_6906) ;  /* 0x0000002000017945 */ /* 0x000fe80003800000 */
[----:B-1----:R-:W-:Y:S05]  /*e900*/  @!P0 BRA `(.L_x_6907) ;  /* 0x00000308002c8947 */ /* 0x002fea0003800000 */
.L_x_7246:
[----:B------:R-:W-:Y:S05]  /*e910*/  BSYNC B1 ;  /* 0x0000000000017941 */ /* 0x000fea0003800000 */
.L_x_6906:
[----:B------:R-:W4:Y:S04]  /*e920*/  LDL R0, [R1+0x44c] ;  /* 0x00044c0001007983 */ /* 0x000f280000100800 */
[----:B------:R-:W4:Y:S01]  /*e930*/  LDL R5, [R1+0x70] ;  /* 0x0000700001057983 */ /* 0x000f220000100800 */
[----:B-1----:R-:W-:-:S04]  /*e940*/  IMAD R2, R157, 0x2, R2 ;  /* 0x000000029d027824 */ /* 0x002fc800078e0202 */
[----:B--2---:R-:W-:Y:S02]  /*e950*/  VIADD R3, R2, 0x20400 ;  /* 0x0002040002037836 */ /* 0x004fe40000000000 */
[----:B---3-5:R-:W-:Y:S02]  /*e960*/  IMAD.MOV.U32 R4, RZ, RZ, R20 ;  /* 0x000000ffff047224 */ /* 0x028fe400078e0014 */
[----:B------:R-:W-:-:S05]  /*e970*/  IMAD.MOV.U32 R6, RZ, RZ, R10 ;  /* 0x000000ffff067224 */ /* 0x000fca00078e000a */
[----:B0---4-:R-:W-:Y:S01]  /*e980*/  PRMT R14, R4, 0x5410, R6 ;  /* 0x00005410040e7816 */ /* 0x011fe20000000006 */
[----:B------:R-:W-:Y:S02]  /*e990*/  IMAD.MOV.U32 R4, RZ, RZ, R11 ;  /* 0x000000ffff047224 */ /* 0x000fe400078e000b */
[----:B------:R-:W-:-:S03]  /*e9a0*/  IMAD.MOV.U32 R6, RZ, RZ, R13 ;  /* 0x000000ffff067224 */ /* 0x000fc600078e000d */
[----:B------:R-:W-:Y:S01]  /*e9b0*/  PRMT R78, R4, 0x7610, R78 ;  /* 0x00007610044e7816 */ /* 0x000fe2000000004e */
[----:B------:R-:W-:Y:S01]  /*e9c0*/  IMAD.MOV.U32 R4, RZ, RZ, R9 ;  /* 0x000000ffff047224 */ /* 0x000fe200078e0009 */
[----:B------:R-:W-:Y:S01]  /*e9d0*/  BSSY B1, `(.L_x_6908) ;  /* 0x0000072000017945 */ /* 0x000fe20003800000 */
[----:B------:R-:W-:Y:S01]  /*e9e0*/  LOP3.LUT P0, RZ, R0, 0x1000, RZ, 0xc0, !PT ;  /* 0x0000100000ff7812 */ /* 0x000fe2000780c0ff */
[----:B------:R-:W-:-:S12]  /*e9f0*/  VIADD R0, R2, 0x20440 ;  /* 0x0002044002007836 */ /* 0x000fd80000000000 */
[----:B------:R-:W-:Y:S02]  /*ea00*/  @P0 VIADD R0, R3, 0xffffffc0 ;  /* 0xffffffc003000836 */ /* 0x000fe40000000000 */
[----:B------:R-:W-:-:S05]  /*ea10*/  IMAD R3, R5, -0x40, R33 ;  /* 0xffffffc005037824 */ /* 0x000fca00078e0221 */
[----:B------:R-:W-:-:S04]  /*ea20*/  VIMNMX R72, R3, 0x40, PT ;  /* 0x0000004003487848 */ /* 0x000fc80003fe0100 */
[----:B------:R-:W-:Y:S01]  /*ea30*/  ISETP.GE.AND P0, PT, R153, R72, PT ;  /* 0x000000489900720c */ /* 0x000fe20003f06270 */
[----:B------:R-:W-:Y:S02]  /*ea40*/  IMAD.MOV.U32 R5, RZ, RZ, R21 ;  /* 0x000000ffff057224 */ /* 0x000fe400078e0015 */
[----:B------:R-:W-:-:S03]  /*ea50*/  IMAD.MOV.U32 R3, RZ, RZ, R8 ;  /* 0x000000ffff037224 */ /* 0x000fc600078e0008 */
[----:B------:R-:W-:Y:S01]  /*ea60*/  PRMT R15, R5, 0x7610, R15 ;  /* 0x00007610050f7816 */ /* 0x000fe2000000000f */
[----:B------:R-:W-:Y:S01]  /*ea70*/  IMAD.MOV.U32 R5, RZ, RZ, R12 ;  /* 0x000000ffff057224 */ /* 0x000fe200078e000c */
[----:B------:R-:W-:Y:S02]  /*ea80*/  PRMT R33, R3, 0x7610, R33 ;  /* 0x0000761003217816 */ /* 0x000fe40000000021 */
[----:B------:R-:W-:Y:S02]  /*ea90*/  PRMT R3, R4, 0x5410, R6 ;  /* 0x0000541004037816 */ /* 0x000fe40000000006 */
[----:B------:R-:W-:Y:S01]  /*eaa0*/  PRMT R79, R5, 0x7610, R79 ;  /* 0x00007610054f7816 */ /* 0x000fe2000000004f */
[----:B------:R-:W-:Y:S06]  /*eab0*/  @P0 BRA `(.L_x_6909) ;  /* 0x00000004008c0947 */ /* 0x000fec0003800000 */
[----:B------:R-:W0:Y:S01]  /*eac0*/  LDC R4, c[0x0][0x3f4] ;  /* 0x0000fd00ff047b82 */ /* 0x000e220000000800 */
[----:B------:R-:W-:Y:S01]  /*ead0*/  BSSY B2, `(.L_x_6910) ;  /* 0x0000032000027945 */ /* 0x000fe20003800000 */
[-C--:B0-----:R-:W-:Y:S02]  /*eae0*/  ISETP.GE.AND P0, PT, R154, R4.reuse, PT ;  /* 0x000000049a00720c */ /* 0x081fe40003f06270 */
[----:B------:R-:W-:-:S11]  /*eaf0*/  ISETP.GE.AND P1, PT, R161, R4, PT ;  /* 0x00000004a100720c */ /* 0x000fd60003f26270 */
[----:B------:R-:W-:Y:S05]  /*eb00*/  @P0 BRA `(.L_x_6911) ;  /* 0x0000000000b80947 */ /* 0x000fea0003800000 */
[----:B------:R-:W0:Y:S01]  /*eb10*/  LDS.128 R4, [R2+0x20400] ;  /* 0x0204000002047984 */ /* 0x000e220000000c00 */
        /* <DEDUP_REMOVED lines=8> */
[----:B------:R-:W-:-:S02]  /*eba0*/  PRMT R68, R77, 0x5432, R68 ;  /* 0x000054324d447816 */ /* 0x000fc40000000044 */
[----:B------:R-:W-:Y:S02]  /*ebb0*/  PRMT R65, R73, 0x5432, R62 ;  /* 0x0000543249417816 */ /* 0x000fe4000000003e */
[----:B------:R-:W-:Y:S02]  /*ebc0*/  LOP3.LUT R71, R69, 0xffff0000, RZ, 0xc0, !PT ;  /* 0xffff000045477812 */ /* 0x000fe400078ec0ff */
[----:B------:R-:W-:Y:S02]  /*ebd0*/  LOP3.LUT R69, R66, 0xffff0000, RZ, 0xc0, !PT ;  /* 0xffff000042457812 */ /* 0x000fe400078ec0ff */
[C---:B0-----:R-:W-:Y:S01]  /*ebe0*/  LOP3.LUT R47, R6.reuse, 0xffff0000, RZ, 0xc0, !PT ;  /* 0xffff0000062f7812 */ /* 0x041fe200078ec0ff */
[----:B------:R-:W-:Y:S01]  /*ebf0*/  IMAD.U32 R46, R6, 0x10000, RZ ;  /* 0x00010000062e7824 */ /* 0x000fe200078e00ff */
[C---:B------:R-:W-:Y:S01]  /*ec00*/  LOP3.LUT R64, R7.reuse, 0xffff0000, RZ, 0xc0, !PT ;  /* 0xffff000007407812 */ /* 0x040fe200078ec0ff */
[----:B------:R-:W-:Y:S02]  /*ec10*/  IMAD.U32 R62, R7, 0x10000, RZ ;  /* 0x00010000073e7824 */ /* 0x000fe400078e00ff */
[C---:B------:R-:W-:Y:S01]  /*ec20*/  FMUL.FTZ R73, R47.reuse, R70 ;  /* 0x000000462f497220 */ /* 0x040fe20000410000 */
[-C--:B------:R-:W-:Y:S01]  /*ec30*/  FMUL.FTZ R47, R47, R67.reuse ;  /* 0x000000432f2f7220 */ /* 0x080fe20000410000 */
[C---:B------:R-:W-:Y:S01]  /*ec40*/  IMAD.U32 R6, R4.reuse, 0x10000, RZ ;  /* 0x0001000004067824 */ /* 0x040fe200078e00ff */
[----:B------:R-:W-:Y:S01]  /*ec50*/  LOP3.LUT R4, R4, 0xffff0000, RZ, 0xc0, !PT ;  /* 0xffff000004047812 */ /* 0x000fe200078ec0ff */
[----:B------:R-:W-:Y:S01]  /*ec60*/  FFMA.FTZ R73, R46, R67, -R73 ;  /* 0x000000432e497223 */ /* 0x000fe20000010849 */
[----:B------:R-:W-:-:S02]  /*ec70*/  IMAD.U32 R7, R5, 0x10000, RZ ;  /* 0x0001000005077824 */ /* 0x000fc400078e00ff */
[----:B------:R-:W-:Y:S01]  /*ec80*/  FFMA.FTZ R70, R46, R70, R47 ;  /* 0x000000462e467223 */ /* 0x000fe2000001002f */
[----:B------:R-:W-:Y:S01]  /*ec90*/  IMAD.U32 R67, R68, 0x10000, RZ ;  /* 0x0001000044437824 */ /* 0x000fe200078e00ff */
        /* <DEDUP_REMOVED lines=21> */
.L_x_6911:
[----:B------:R-:W-:Y:S05]  /*edf0*/  BSYNC B2 ;  /* 0x0000000000027941 */ /* 0x000fea0003800000 */
.L_x_6910:
[----:B------:R-:W-:Y:S05]  /*ee00*/  @P1 BRA `(.L_x_6909) ;  /* 0x0000000000b81947 */ /* 0x000fea0003800000 */
[----:B0-----:R-:W0:Y:S01]  /*ee10*/  LDS.128 R4, [R0] ;  /* 0x0000000000047984 */ /* 0x001e220000000c00 */
        /* <DEDUP_REMOVED lines=12> */
[C---:B0-----:R-:W-:Y:S01]  /*eee0*/  LOP3.LUT R25, R6.reuse, 0xffff0000, RZ, 0xc0, !PT ;  /* 0xffff000006197812 */ /* 0x041fe200078ec0ff */
[----:B------:R-:W-:Y:S01]  /*eef0*/  IMAD.U32 R24, R6, 0x10000, RZ ;  /* 0x0001000006187824 */ /* 0x000fe200078e00ff */
[C---:B------:R-:W-:Y:S01]  /*ef00*/  LOP3.LUT R27, R7.reuse, 0xffff0000, RZ, 0xc0, !PT ;  /* 0xffff0000071b7812 */ /* 0x040fe200078ec0ff */
[----:B------:R-:W-:Y:S02]  /*ef10*/  IMAD.U32 R26, R7, 0x10000, RZ ;  /* 0x00010000071a7824 */ /* 0x000fe400078e00ff */
[C---:B------:R-:W-:Y:S01]  /*ef20*/  FMUL.FTZ R67, R25.reuse, R66 ;  /* 0x0000004219437220 */ /* 0x040fe20000410000 */
[----:B------:R-:W-:Y:S01]  /*ef30*/  FMUL.FTZ R25, R25, R62 ;  /* 0x0000003e19197220 */ /* 0x000fe20000410000 */
[C---:B------:R-:W-:Y:S01]  /*ef40*/  FMUL.FTZ R69, R27.reuse, R65 ;  /* 0x000000411b457220 */ /* 0x040fe20000410000 */
[----:B------:R-:W-:Y:S01]  /*ef50*/  FMUL.FTZ R71, R27, R47 ;  /* 0x0000002f1b477220 */ /* 0x000fe20000410000 */
[----:B------:R-:W-:-:S02]  /*ef60*/  IMAD.U32 R6, R4, 0x10000, RZ ;  /* 0x0001000004067824 */ /* 0x000fc400078e00ff */
[----:B------:R-:W-:Y:S01]  /*ef70*/  FFMA.FTZ R66, R24, R66, R25 ;  /* 0x0000004218427223 */ /* 0x000fe20000010019 */
        /* <DEDUP_REMOVED lines=23> */
.L_x_6909:
[----:B------:R-:W-:Y:S05]  /*f0f0*/  BSYNC B1 ;  /* 0x0000000000017941 */ /* 0x000fea0003800000 */
.L_x_6908:
        /* <DEDUP_REMOVED lines=53> */
.L_x_6914:
[----:B------:R-:W-:Y:S05]  /*f450*/  BSYNC B1 ;  /* 0x0000000000017941 */ /* 0x000fea0003800000 */
.L_x_6913:
[----:B------:R-:W-:Y:S05]  /*f460*/  @P1 BRA `(.L_x_6912) ;  /* 0x0000001400e01947 */ /* 0x000fea0003800000 */
[----:B0-----:R-:W0:Y:S01]  /*f470*/  LDS.128 R4, [R0+0x1000] ;  /* 0x0010000000047984 */ /* 0x001e220000000c00 */
[----:B------:R-:W-:Y:S02]  /*f480*/  SHF.R.U64 R11, R20, 0x10, R21 ;  /* 0x00000010140b7819 */ /* 0x000fe40000001215 */
[----:B------:R-:W-:Y:S02]  /*f490*/  SHF.R.U32.HI R10, RZ, 0x10, R9 ;  /* 0x00000010ff0a7819 */ /* 0x000fe40000011609 */
[----:B------:R-:W-:Y:S02]  /*f4a0*/  SHF.R.U32.HI R20, RZ, 0x10, R21 ;  /* 0x00000010ff147819 */ /* 0x000fe40000011615 */
[----:B------:R-:W-:Y:S02]  /*f4b0*/  PRMT R10, R3, 0x5410, R10 ;  /* 0x00005410030a7816 */ /* 0x000fe4000000000a */
[----:B------:R-:W-:Y:S02]  /*f4c0*/  PRMT R15, R15, 0x5410, R20 ;  /* 0x000054100f0f7816 */ /* 0x000fe40000000014 */
[----:B------:R-:W-:Y:S01]  /*f4d0*/  SHF.R.U64 R2, R8, 0x10, R9 ;  /* 0x0000001008027819 */ /* 0x000fe20000001209 */
[----:B------:R-:W-:Y:S01]  /*f4e0*/  IMAD.U32 R13, R10, 0x10000, RZ ;  /* 0x000100000a0d7824 */ /* 0x000fe200078e00ff */
[----:B------:R-:W-:Y:S01]  /*f4f0*/  PRMT R14, R14, 0x5410, R11 ;  /* 0x000054100e0e7816 */ /* 0x000fe2000000000b */
[----:B------:R-:W-:Y:S01]  /*f500*/  IMAD.U32 R11, R15, 0x10000, RZ ;  /* 0x000100000f0b7824 */ /* 0x000fe200078e00ff */
[----:B------:R-:W-:-:S02]  /*f510*/  LOP3.LUT R12, R10, 0xffff0000, RZ, 0xc0, !PT ;  /* 0xffff00000a0c7812 */ /* 0x000fc400078ec0ff */
[----:B------:R-:W-:Y:S02]  /*f520*/  LOP3.LUT R10, R15, 0xffff0000, RZ, 0xc0, !PT ;  /* 0xffff00000f0a7812 */ /* 0x000fe400078ec0ff */
[----:B------:R-:W-:Y:S01]  /*f530*/  PRMT R33, R33, 0x5410, R2 ;  /* 0x0000541021217816 */ /* 0x000fe20000000002 */
        /* <DEDUP_REMOVED lines=11> */
[----:B------:R-:W-:Y:S01]  /*f5f0*/  FFMA.FTZ R20, R8, R13, R6 ;  /* 0x0000000d08147223 */ /* 0x000fe20000010006 */
[-C--:B------:R-:W-:Y:S01]  /*f600*/  FMUL.FTZ R8, R7, R10.reuse ;  /* 0x0000000a07087220 */ /* 0x080fe20000410000 */
[----:B------:R-:W-:Y:S01]  /*f610*/  IMAD.U32 R7, R33, 0x10000, RZ ;  /* 0x0001000021077824 */ /* 0x000fe200078e00ff */
        /* <DEDUP_REMOVED lines=20> */
.L_x_6899:
        /* <DEDUP_REMOVED lines=30> */
[----:B------:R-:W0:Y:S01]  /*f940*/  LDC R71, c[0x0][0x3f4] ;  /* 0x0000fd00ff477b82 */ /* 0x000e220000000800 */
[----:B------:R-:W1:Y:S01]  /*f950*/  SHFL.IDX PT, R4, R26, RZ, 0x1c1f ;  /* 0x001c1fff1a047589 */ /* 0x000e6200000e0000 */
[----:B------:R-:W-:-:S03]  /*f960*/  IMAD R69, R24, R69, RZ ;  /* 0x0000004518457224 */ /* 0x000fc600078e02ff */
[----:B------:R-:W2:Y:S04]  /*f970*/  SHFL.IDX PT, R3, R27, RZ, 0x1c1f ;  /* 0x001c1fff1b037589 */ /* 0x000ea800000e0000 */
[----:B------:R-:W3:Y:S04]  /*f980*/  SHFL.IDX PT, R14, R33, RZ, 0x1c1f ;  /* 0x001c1fff210e7589 */ /* 0x000ee800000e0000 */
[----:B------:R-:W4:Y:S01]  /*f990*/  SHFL.IDX PT, R5, R25, RZ, 0x1c1f ;  /* 0x001c1fff19057589 */ /* 0x000f2200000e0000 */
[----:B0-----:R-:W-:-:S04]  /*f9a0*/  ISETP.GE.AND P0, PT, R22, R71, PT ;  /* 0x000000471600720c */ /* 0x001fc80003f06270 */
[----:B------:R-:W-:-:S13]  /*f9b0*/  ISETP.GE.OR P1, PT, R0, R69, P0 ;  /* 0x000000450000720c */ /* 0x000fda0000726670 */
[C---:B------:R-:W-:Y:S01]  /*f9c0*/  @!P1 IMAD.SHL.U32 R7, R22.reuse, 0x2, RZ ;  /* 0x0000000216079824 */ /* 0x040fe200078e00ff */
[----:B------:R-:W-:-:S04]  /*f9d0*/  @!P1 SHF.L.U64.HI R6, R22, 0x1, R23 ;  /* 0x0000000116069819 */ /* 0x000fc80000010217 */
[----:B-1----:R-:W-:-:S05]  /*f9e0*/  @!P1 IADD3 R4, P2, R4, R7, RZ ;  /* 0x0000000704049210 */ /* 0x002fca0007f5e0ff */
[----:B--2---:R-:W-:Y:S02]  /*f9f0*/  @!P1 IMAD.X R3, R3, 0x1, R6, P2 ;  /* 0x0000000103039824 */ /* 0x004fe400010e0606 */
[----:B------:R-:W-:Y:S02]  /*fa00*/  @!P1 IMAD.MOV.U32 R8, RZ, RZ, R4 ;  /* 0x000000ffff089224 */ /* 0x000fe400078e0004 */
[----:B------:R-:W-:-:S06]  /*fa10*/  @!P1 IMAD.MOV.U32 R9, RZ, RZ, R3 ;  /* 0x000000ffff099224 */ /* 0x000fcc00078e0003 */
[----:B------:R-:W2:Y:S01]  /*fa20*/  @!P1 LD.E.128 R8, desc[UR44][R8.64] ;  /* 0x0000002c08089980 */ /* 0x000ea2000c101d00 */
[----:B---3--:R-:W-:-:S05]  /*fa30*/  @!P1 IADD3 R14, P2, R14, R7, RZ ;  /* 0x000000070e0e9210 */ /* 0x008fca0007f5e0ff */
[----:B----4-:R-:W-:Y:S02]  /*fa40*/  @!P1 IMAD.X R5, R5, 0x1, R6, P2 ;  /* 0x0000000105059824 */ /* 0x010fe400010e0606 */
[----:B------:R-:W-:-:S06]  /*fa50*/  @!P1 IMAD.MOV.U32 R4, RZ, RZ, R14 ;  /* 0x000000ffff049224 */ /* 0x000fcc00078e000e */
[----:B------:R-:W3:Y:S01]  /*fa60*/  @!P1 LD.E.128 R4, desc[UR44][R4.64] ;  /* 0x0000002c04049980 */ /* 0x000ee2000c101d00 */
[----:B------:R-:W-:Y:S02]  /*fa70*/  CS2R R64, SRZ ;  /* 0x0000000000407805 */ /* 0x000fe4000001ff00 */
[----:B------:R-:W-:Y:S02]  /*fa80*/  CS2R R20, SRZ ;  /* 0x0000000000147805 */ /* 0x000fe4000001ff00 */
[----:B------:R-:W-:Y:S01]  /*fa90*/  CS2R R46, SRZ ;  /* 0x00000000002e7805 */ /* 0x000fe2000001ff00 */
[----:B------:R-:W0:Y:S01]  /*faa0*/  SHFL.IDX PT, R24, R26, 0x1, 0x1c1f ;  /* 0x003c1f001a187f89 */ /* 0x000e2200000e0000 */
[----:B------:R-:W-:-:S03]  /*fab0*/  CS2R R66, SRZ ;  /* 0x0000000000427805 */ /* 0x000fc6000001ff00 */
[----:B------:R-:W1:Y:S04]  /*fac0*/  SHFL.IDX PT, R25, R25, 0x1, 0x1c1f ;  /* 0x003c1f0019197f89 */ /* 0x000e6800000e0000 */
[----:B------:R4:W0:Y:S01]  /*fad0*/  SHFL.IDX PT, R14, R33, 0x1, 0x1c1f ;  /* 0x003c1f00210e7f89 */ /* 0x00082200000e0000 */
[----:B--2---:R-:W-:Y:S02]  /*fae0*/  @!P1 IMAD.MOV.U32 R64, RZ, RZ, R10 ;  /* 0x000000ffff409224 */ /* 0x004fe400078e000a */
[----:B------:R-:W-:Y:S02]  /*faf0*/  @!P1 IMAD.MOV.U32 R65, RZ, RZ, R11 ;  /* 0x000000ffff419224 */ /* 0x000fe400078e000b */
[----:B------:R-:W-:Y:S02]  /*fb00*/  IMAD.MOV.U32 R3, RZ, RZ, R64 ;  /* 0x000000ffff037224 */ /* 0x000fe400078e0040 */
[----:B------:R-:W-:-:S02]  /*fb10*/  IMAD.MOV.U32 R10, RZ, RZ, R65 ;  /* 0x000000ffff0a7224 */ /* 0x000fc400078e0041 */
[----:B------:R-:W-:Y:S01]  /*fb20*/  @!P1 IMAD.MOV.U32 R66, RZ, RZ, R8 ;  /* 0x000000ffff429224 */ /* 0x000fe200078e0008 */
[----:B------:R-:W-:Y:S01]  /*fb30*/  PRMT R75, R3, 0x7610, R75 ;  /* 0x00007610034b7816 */ /* 0x000fe2000000004b */
[----:B------:R-:W-:Y:S01]  /*fb40*/  @!P1 IMAD.MOV.U32 R67, RZ, RZ, R9 ;  /* 0x000000ffff439224 */ /* 0x000fe200078e0009 */
[----:B------:R2:W0:Y:S01]  /*fb50*/  SHFL.IDX PT, R3, R27, 0x1, 0x1c1f ;  /* 0x003c1f001b037f89 */ /* 0x00042200000e0000 */
[----:B------:R-:W-:Y:S01]  /*fb60*/  IMAD.MOV.U32 R8, RZ, RZ, R66 ;  /* 0x000000ffff087224 */ /* 0x000fe200078e0042 */
[----:B------:R-:W-:Y:S01]  /*fb70*/  PRMT R62, R62, 0x5410, R10 ;  /* 0x000054103e3e7816 */ /* 0x000fe2000000000a */
[----:B---3--:R-:W-:Y:S02]  /*fb80*/  @!P1 IMAD.MOV.U32 R21, RZ, RZ, R7 ;  /* 0x000000ffff159224 */ /* 0x008fe400078e0007 */
[----:B------:R-:W-:Y:S01]  /*fb90*/  @!P1 IMAD.MOV.U32 R46, RZ, RZ, R4 ;  /* 0x000000ffff2e9224 */ /* 0x000fe200078e0004 */
[----:B------:R-:W-:Y:S01]  /*fba0*/  PRMT R62, R8, 0x7610, R62 ;  /* 0x00007610083e7816 */ /* 0x000fe2000000003e */
[----:B------:R-:W-:-:S02]  /*fbb0*/  @!P1 IMAD.MOV.U32 R47, RZ, RZ, R5 ;  /* 0x000000ffff2f9224 */ /* 0x000fc400078e0005 */
[----:B------:R-:W-:Y:S02]  /*fbc0*/  @!P1 IMAD.MOV.U32 R20, RZ, RZ, R6 ;  /* 0x000000ffff149224 */ /* 0x000fe400078e0006 */
[----:B------:R-:W-:Y:S02]  /*fbd0*/  IMAD.MOV.U32 R5, RZ, RZ, R21 ;  /* 0x000000ffff057224 */ /* 0x000fe400078e0015 */
[----:B------:R-:W-:Y:S02]  /*fbe0*/  IMAD.MOV.U32 R6, RZ, RZ, R46 ;  /* 0x000000ffff067224 */ /* 0x000fe400078e002e */
[----:B------:R-:W-:Y:S02]  /*fbf0*/  IMAD.MOV.U32 R7, RZ, RZ, R47 ;  /* 0x000000ffff077224 */ /* 0x000fe400078e002f */
[----:B------:R-:W-:Y:S01]  /*fc00*/  IMAD.MOV.U32 R9, RZ, RZ, R67 ;  /* 0x000000ffff097224 */ /* 0x000fe200078e0043 */
[----:B------:R-:W-:Y:S01]  /*fc10*/  PRMT R75, R75, 0x5410, R6 ;  /* 0x000054104b4b7816 */ /* 0x000fe20000000006 */
[----:B------:R-:W-:Y:S01]  /*fc20*/  IMAD.MOV.U32 R4, RZ, RZ, R20 ;  /* 0x000000ffff047224 */ /* 0x000fe200078e0014 */
[----:B------:R-:W-:-:S02]  /*fc30*/  PRMT R78, R5, 0x5410, R7 ;  /* 0x00005410054e7816 */ /* 0x000fc40000000007 */
[----:B------:R-:W-:Y:S02]  /*fc40*/  CS2R R6, SRZ ;  /* 0x0000000000067805 */ /* 0x000fe4000001ff00 */
[----:B------:R-:W-:Y:S02]  /*fc50*/  PRMT R68, R9, 0x7610, R68 ;  /* 0x0000761009447816 */ /* 0x000fe40000000044 */
[----:B012-4-:R-:W-:-:S07]  /*fc60*/  PRMT R33, R33, 0x5410, R4 ;  /* 0x0000541021217816 */ /* 0x017fce0000000004 */
.L_x_7256:
[----:B------:R-:W2:Y:S01]  /*fc70*/  LDL R5, [R1+0x1f4] ;  /* 0x0001f40001057983 */ /* 0x000ea20000100800 */
[----:B------:R-:W-:Y:S01]  /*fc80*/  VIADD R0, R0, 0x20 ;  /* 0x0000002000007836 */ /* 0x000fe20000000000 */
[----:B------:R-:W-:Y:S01]  /*fc90*/  BSSY B1, `(.L_x_6916) ;  /* 0x0000016000017945 */ /* 0x000fe20003800000 */
[----:B------:R-:W-:Y:S02]  /*fca0*/  CS2R R8, SRZ ;  /* 0x0000000000087805 */ /* 0x000fe4000001ff00 */
[----:B------:R-:W-:Y:S02]  /*fcb0*/  CS2R R10, SRZ ;  /* 0x00000000000a7805 */ /* 0x000fe4000001ff00 */
[----:B------:R-:W-:Y:S02]  /*fcc0*/  ISETP.GE.AND P1, PT, R0, R69, PT ;  /* 0x000000450000720c */ /* 0x000fe40003f26270 */
[----:B--2---:R-:W-:-:S04]  /*fcd0*/  LEA.HI R4, R5, R5, RZ, 0x1 ;  /* 0x0000000505047211 */ /* 0x004fc800078f08ff */
[----:B------:R-:W-:-:S05]  /*fce0*/  LOP3.LUT R4, R4, 0xfffffffe, RZ, 0xc0, !PT ;  /* 0xfffffffe04047812 */ /* 0x000fca00078ec0ff */
[----:B------:R-:W-:Y:S01]  /*fcf0*/  IMAD.IADD R0, R5, 0x1, -R4 ;  /* 0x0000000105007824 */ /* 0x000fe200078e0a04 */
[----:B------:R-:W-:-:S04]  /*fd00*/  CS2R R4, SRZ ;  /* 0x0000000000047805 */ /* 0x000fc8000001ff00 */
[----:B------:R-:W-:Y:S01]  /*fd10*/  SHF.L.U32 R13, R0, 0x1f, RZ ;  /* 0x0000001f000d7819 */ /* 0x000fe200000006ff */
[----:B------:R-:W-:Y:S06]  /*fd20*/  @P1 BRA `(.L_x_6917) ;  /* 0x0000000000301947 */ /* 0x000fec0003800000 */
[----:B------:R-:W-:Y:S02]  /*fd30*/  CS2R R4, SRZ ;  /* 0x0000000000047805 */ /* 0x000fe4000001ff00 */
[----:B------:R-:W-:Y:S02]  /*fd40*/  CS2R R8, SRZ ;  /* 0x0000000000087805 */ /* 0x000fe4000001ff00 */
[----:B------:R-:W-:Y:S01]  /*fd50*/  CS2R R10, SRZ ;  /* 0x00000000000a7805 */ /* 0x000fe2000001ff00 */
[----:B------:R-:W-:Y:S06]  /*fd60*/  @P0 BRA `(.L_x_6917) ;  /* 0x0000000000200947 */ /* 0x000fec0003800000 */
[C---:B------:R-:W-:Y:S01]  /*fd70*/  IMAD.SHL.U32 R5, R22.reuse, 0x2, RZ ;  /* 0x0000000216057824 */ /* 0x040fe200078e00ff */
[----:B------:R-:W-:-:S04]  /*fd80*/  SHF.L.U64.HI R0, R22, 0x1, R23 ;  /* 0x0000000116007819 */ /* 0x000fc80000010217 */
[-C--:B------:R-:W-:Y:S02]  /*fd90*/  IADD3 R8, P1, R24, R5.reuse, RZ ;  /* 0x0000000518087210 */ /* 0x080fe40007f3e0ff */
[----:B------:R-:W-:-:S03]  /*fda0*/  IADD3 R4, P2, R14, R5, RZ ;  /* 0x000000050e047210 */ /* 0x000fc60007f5e0ff */
[--C-:B------:R-:W-:Y:S02]  /*fdb0*/  IMAD.X R9, R3, 0x1, R0.reuse, P1 ;  /* 0x0000000103097824 */ /* 0x100fe400008e0600 */
[----:B------:R-:W-:-:S04]  /*fdc0*/  IMAD.X R5, R25, 0x1, R0, P2 ;  /* 0x0000000119057824 */ /* 0x000fc800010e0600 */
[----:B------:R-:W5:Y:S04]  /*fdd0*/  LD.E.128 R8, desc[UR44][R8.64] ;  /* 0x0000002c08087980 */ /* 0x000f68000c101d00 */
[----:B------:R-:W5:Y:S02]  /*fde0*/  LD.E.128 R4, desc[UR44][R4.64] ;  /* 0x0000002c04047980 */ /* 0x000f64000c101d00 */
.L_x_6917:
[----:B------:R-:W-:Y:S05]  /*fdf0*/  BSYNC B1 ;  /* 0x0000000000017941 */ /* 0x000fea0003800000 */
.L_x_6916:
[----:B------:R-:W0:Y:S01]  /*fe00*/  SYNCS.PHASECHK.TRANS64.TRYWAIT P1, [R2+URZ+0x38800], R13 ;  /* 0x0388000d020075a7 */ /* 0x000e22000802017f */
[----:B------:R-:W-:Y:S04]  /*fe10*/  BSSY B1, `(.L_x_6918) ;  /* 0x0000002000017945 */ /* 0x000fe80003800000 */
[----:B0-----:R-:W-:Y:S05]  /*fe20*/  @!P1 BRA `(.L_x_6919) ;  /* 0x000002f800689947 */ /* 0x001fea0003800000 */
.L_x_7257:
[----:B------:R-:W-:Y:S05]  /*fe30*/  BSYNC B1 ;  /* 0x0000000000017941 */ /* 0x000fea0003800000 */
.L_x_6918:
[----:B------:R-:W2:Y:S01]  /*fe40*/  LDL R0, [R1+0x70] ;  /* 0x0000700001007983 */ /* 0x000ea20000100800 */
[----:B-----5:R-:W-:Y:S01]  /*fe50*/  IMAD.MOV.U32 R12, RZ, RZ, R7 ;  /* 0x000000ffff0c7224 */ /* 0x020fe200078e0007 */
[----:B------:R-:W-:Y:S01]  /*fe60*/  BSSY B1, `(.L_x_6920) ;  /* 0x0000074000017945 */ /* 0x000fe20003800000 */
[----:B------:R-:W-:Y:S02]  /*fe70*/  IMAD.MOV.U32 R3, RZ, RZ, R6 ;  /* 0x000000ffff037224 */ /* 0x000fe400078e0006 */
[----:B0-----:R-:W-:Y:S01]  /*fe80*/  IMAD.MOV.U32 R13, RZ, RZ, R8 ;  /* 0x000000ffff0d7224 */ /* 0x001fe200078e0008 */
[----:B------:R-:W-:Y:S01]  /*fe90*/  PRMT R33, R12, 0x7610, R33 ;  /* 0x000076100c217816 */ /* 0x000fe20000000021 */
[----:B------:R-:W-:Y:S02]  /*fea0*/  IMAD.MOV.U32 R12, RZ, RZ, R5 ;  /* 0x000000ffff0c7224 */ /* 0x000fe400078e0005 */
[----:B------:R-:W-:Y:S02]  /*feb0*/  IMAD.MOV.U32 R14, RZ, RZ, R9 ;  /* 0x000000ffff0e7224 */ /* 0x000fe400078e0009 */
[----:B------:R-:W-:Y:S01]  /*fec0*/  IMAD.MOV.U32 R85, RZ, RZ, R10 ;  /* 0x000000ffff557224 */ /* 0x000fe200078e000a */
[----:B------:R-:W-:Y:S01]  /*fed0*/  PRMT R3, R3, 0x5410, R12 ;  /* 0x0000541003037816 */ /* 0x000fe2000000000c */
[----:B------:R-:W-:Y:S01]  /*fee0*/  IMAD.MOV.U32 R86, RZ, RZ, R11 ;  /* 0x000000ffff567224 */ /* 0x000fe200078e000b */
[----:B------:R-:W-:Y:S01]  /*fef0*/  PRMT R84, R84, 0x5410, R14 ;  /* 0x0000541054547816 */ /* 0x000fe2000000000e */
[----:B--2---:R-:W-:-:S05]  /*ff00*/  IMAD R0, R0, -0x40, R69 ;  /* 0xffffffc000007824 */ /* 0x004fca00078e0245 */
[----:B------:R-:W-:-:S04]  /*ff10*/  VIMNMX R0, R0, 0x40, PT ;  /* 0x0000004000007848 */ /* 0x000fc80003fe0100 */
[-C--:B------:R-:W-:Y:S02]  /*ff20*/  ISETP.GE.OR P1, PT, R153, R0.reuse, P0 ;  /* 0x000000009900720c */ /* 0x080fe40000726670 */
[----:B------:R-:W-:Y:S01]  /*ff30*/  ISETP.GE.OR P0, PT, R217, R0, P0 ;  /* 0x00000000d900720c */ /* 0x000fe20000706670 */
[----:B------:R-:W-:-:S05]  /*ff40*/  IMAD.MOV.U32 R0, RZ, RZ, R4 ;  /* 0x000000ffff007224 */ /* 0x000fca00078e0004 */
[----:B------:R-:W-:-:S05]  /*ff50*/  PRMT R83, R0, 0x5410, R13 ;  /* 0x0000541000537816 */ /* 0x000fca000000000d */
[----:B------:R-:W-:Y:S05]  /*ff60*/  @P1 BRA `(.L_x_6921) ;  /* 0x00000004008c1947 */ /* 0x000fea0003800000 */
[----:B------:R-:W-:Y:S01]  /*ff70*/  IMAD.IADD R12, R22, 0x1, R71 ;  /* 0x00000001160c7824 */ /* 0x000fe200078e0247 */
[C---:B------:R-:W-:Y:S02]  /*ff80*/  LOP3.LUT R0, R165.reuse, 0x38, R22, 0xf8, !PT ;  /* 0x00000038a5007812 */ /* 0x040fe400078ef816 */
[----:B------:R-:W-:Y:S02]  /*ff90*/  SHF.R.U64 R72, R46, 0x10, R47 ;  /* 0x000000102e487819 */ /* 0x000fe4000000122f */
[----:B------:R-:W-:Y:S02]  /*ffa0*/  LOP3.LUT R12, R165, 0x38, R12, 0xf8, !PT ;  /* 0x00000038a50c7812 */ /* 0x000fe400078ef80c */
[C-C-:B------:R-:W-:Y:S02]  /*ffb0*/  LOP3.LUT R13, R184.reuse, R0, R167.reuse, 0xf6, !PT ;  /* 0x00000000b80d7212 */ /* 0x140fe400078ef6a7 */
[----:B------:R-:W-:Y:S02]  /*ffc0*/  LOP3.LUT R25, R184, R12, R167, 0xf6, !PT ;  /* 0x0000000cb8197212 */ /* 0x000fe400078ef6a7 */
[----:B------:R-:W-:Y:S01]  /*ffd0*/  SHF.R.U64 R73, R66, 0x10, R67 ;  /* 0x0000001042497819 */ /* 0x000fe20000001243 */
[----:B------:R-:W-:Y:S01]  /*ffe0*/  IMAD R80, R13, 0x2, R2 ;  /* 0x000000020d507824 */ /* 0x000fe200078e0202 */
[----:B------:R-:W-:Y:S01]  /*fff0*/  PRMT R72, R75, 0x5432, R72 ;  /* 0x000054324b487816 */ /* 0x000fe20000000048 */
[----:B------:R-:W-:Y:S01]  /*10000*/  IMAD R82, R25, 0x2, R2 ;  /* 0x0000000219527824 */ /* 0x000fe200078e0202 */
[----:B------:R-:W-:-:S02]  /*10010*/  SHF.R.U32.HI R74, RZ, 0x10, R47 ;  /* 0x00000010ff4a7819 */ /* 0x000fc4000001162f */
[----:B------:R-:W0:Y:S01]  /*10020*/  LDS.128 R12, [R80+0x20400] ;  /* 0x02040000500c7984 */ /* 0x000e220000000c00 */
[----:B------:R-:W-:Y:S02]  /*10030*/  SHF.R.U32.HI R67, RZ, 0x10, R67 ;  /* 0x00000010ff437819 */ /* 0x000fe40000011643 */
[----:B------:R-:W-:Y:S01]  /*10040*/  PRMT R66, R62, 0x5410, R73 ;  /* 0x000054103e427816 */ /* 0x000fe20000000049 */
[----:B------:R-:W1:Y:S01]  /*10050*/  LDS.128 R24, [R82+0x20400] ;  /* 0x0204000052187984 */ /* 0x000e620000000c00 */
[--C-:B------:R-:W-:Y:S01]  /*10060*/  SHF.R.U64 R69, R64, 0x10, R65.reuse ;  /* 0x0000001040457819 */ /* 0x100fe20000001241 */
[----:B------:R-:W-:Y:S01]  /*10070*/  IMAD.U32 R73, R72, 0x10000, RZ ;  /* 0x0001000048497824 */ /* 0x000fe200078e00ff */
[----:B------:R-:W-:Y:S02]  /*10080*/  SHF.R.U32.HI R70, RZ, 0x10, R65 ;  /* 0x00000010ff467819 */ /* 0x000fe40000011641 */
[----:B------:R-:W-:Y:S02]  /*10090*/  PRMT R74, R78, 0x5432, R74 ;  /* 0x000054324e4a7816 */ /* 0x000fe4000000004a */
[----:B------:R-:W-:-:S02]  /*100a0*/  SHF.R.U32.HI R77, RZ, 0x10, R21 ;  /* 0x00000010ff4d7819 */ /* 0x000fc40000011615 */
[----:B------:R-:W-:Y:S01]  /*100b0*/  PRMT R68, R68, 0x5410, R67 ;  /* 0x0000541044447816 */ /* 0x000fe20000000043 */
[----:B------:R-:W-:Y:S01]  /*100c0*/  IMAD.U32 R67, R66, 0x10000, RZ ;  /* 0x0001000042437824 */ /* 0x000fe200078e00ff */
[----:B------:R-:W-:Y:S01]  /*100d0*/  PRMT R69, R75, 0x5410, R69 ;  /* 0x000054104b457816 */ /* 0x000fe20000000045 */
[----:B------:R-:W-:Y:S01]  /*100e0*/  IMAD.U32 R75, R74, 0x10000, RZ ;  /* 0x000100004a4b7824 */ /* 0x000fe200078e00ff */
[----:B------:R-:W-:Y:S02]  /*100f0*/  PRMT R70, R62, 0x5432, R70 ;  /* 0x000054323e467816 */ /* 0x000fe40000000046 */
[----:B------:R-:W-:Y:S02]  /*10100*/  PRMT R77, R78, 0x5410, R77 ;  /* 0x000054104e4d7816 */ /* 0x000fe4000000004d */
[----:B------:R-:W-:Y:S02]  /*10110*/  SHF.R.U64 R76, R20, 0x10, R21 ;  /* 0x00000010144c7819 */ /* 0x000fe40000001215 */
[----:B------:R-:W-:Y:S01]  /*10120*/  LOP3.LUT R74, R74, 0xffff0000, RZ, 0xc0, !PT ;  /* 0xffff00004a4a7812 */ /* 0x000fe200078ec0ff */
[----:B------:R-:W-:Y:S01]  /*10130*/  IMAD.U32 R78, R77, 0x10000, RZ ;  /* 0x000100004d4e7824 */ /* 0x000fe200078e00ff */
[----:B------:R-:W-:Y:S01]  /*10140*/  PRMT R76, R33, 0x5432, R76 ;  /* 0x00005432214c7816 */ /* 0x000fe2000000004c */
        /* <DEDUP_REMOVED lines=16> */
[-C--:B------:R-:W-:Y:S01]  /*10250*/  FMUL.FTZ R73, R62, R47.reuse ;  /* 0x0000002f3e497220 */ /* 0x080fe20000410000 */
[----:B------:R-:W-:Y:S01]  /*10260*/  FFMA.FTZ R62, R20, R47, -R67 ;  /* 0x0000002f143e7223 */ /* 0x000fe20000010843 */
[----:B------:R-:W-:Y:S02]  /*10270*/  IMAD.U32 R46, R15, 0x10000, RZ ;  /* 0x000100000f2e7824 */ /* 0x000fe400078e00ff */
[C---:B------:R-:W-:Y:S01]  /*10280*/  FMUL.FTZ R47, R65.reuse, R78 ;  /* 0x0000004e412f7220 */ /* 0x040fe20000410000 */
[----:B------:R-:W-:Y:S01]  /*10290*/  IMAD.U32 R0, R70, 0x10000, RZ ;  /* 0x0001000046007824 */ /* 0x000fe200078e00ff */
[----:B------:R-:W-:Y:S01]  /*102a0*/  LOP3.LUT R67, R72, 0xffff0000, RZ, 0xc0, !PT ;  /* 0xffff000048437812 */ /* 0x000fe200078ec0ff */
[----:B------:R-:W-:Y:S01]  /*102b0*/  FFMA.FTZ R75, R20, R75, R73 ;  /* 0x0000004b144b7223 */ /* 0x000fe20000010049 */
[----:B------:R-:W-:Y:S02]  /*102c0*/  IMAD.U32 R64, R26, 0x10000, RZ ;  /* 0x000100001a407824 */ /* 0x000fe400078e00ff */
[-C--:B------:R-:W-:Y:S01]  /*102d0*/  FMUL.FTZ R65, R65, R0.reuse ;  /* 0x0000000041417220 */ /* 0x080fe20000410000 */
[----:B------:R-:W-:Y:S01]  /*102e0*/  FFMA.FTZ R72, R46, R0, -R47 ;  /* 0x000000002e487223 */ /* 0x000fe2000001082f */
[----:B------:R-:W-:Y:S01]  /*102f0*/  LOP3.LUT R47, R66, 0xffff0000, RZ, 0xc0, !PT ;  /* 0xffff0000422f7812 */ /* 0x000fe200078ec0ff */
[----:B------:R-:W-:-:S02]  /*10300*/  IMAD.U32 R20, R76, 0x10000, RZ ;  /* 0x000100004c147824 */ /* 0x000fc400078e00ff */
[----:B------:R-:W-:Y:S01]  /*10310*/  FFMA.FTZ R78, R46, R78, R65 ;  /* 0x0000004e2e4e7223 */ /* 0x000fe20000010041 */
[----:B------:R-:W-:Y:S01]  /*10320*/  FMUL.FTZ R65, R24, R67 ;  /* 0x0000004318417220 */ /* 0x000fe20000410000 */
[----:B------:R-:W-:Y:S02]  /*10330*/  IMAD.U32 R21, R14, 0x10000, RZ ;  /* 0x000100000e157824 */ /* 0x000fe400078e00ff */
[-C--:B------:R-:W-:Y:S01]  /*10340*/  FMUL.FTZ R73, R24, R47.reuse ;  /* 0x0000002f18497220 */ /* 0x080fe20000410000 */
[----:B------:R-:W-:Y:S02]  /*10350*/  IMAD.U32 R0, R69, 0x10000, RZ ;  /* 0x0001000045007824 */ /* 0x000fe400078e00ff */
[C---:B------:R-:W-:Y:S01]  /*10360*/  FFMA.FTZ R24, R12.reuse, R47, -R65 ;  /* 0x0000002f0c187223 */ /* 0x040fe20000010841 */
[C---:B------:R-:W-:Y:S01]  /*10370*/  FMUL.FTZ R47, R25.reuse, R68 ;  /* 0x00000044192f7220 */ /* 0x040fe20000410000 */
[----:B------:R-:W-:Y:S01]  /*10380*/  FFMA.FTZ R46, R12, R67, R73 ;  /* 0x000000430c2e7223 */ /* 0x000fe20000010049 */
[----:B------:R-:W-:Y:S01]  /*10390*/  FMUL.FTZ R66, R25, R74 ;  /* 0x0000004a19427220 */ /* 0x000fe20000410000 */
[C---:B------:R-:W-:Y:S01]  /*103a0*/  FMUL.FTZ R12, R64.reuse, R20 ;  /* 0x00000014400c7220 */ /* 0x040fe20000410000 */
[C---:B------:R-:W-:Y:S01]  /*103b0*/  FFMA.FTZ R74, R13.reuse, R74, R47 ;  /* 0x0000004a0d4a7223 */ /* 0x040fe2000001002f */
[----:B------:R-:W-:Y:S01]  /*103c0*/  FMUL.FTZ R64, R64, R0 ;  /* 0x0000000040407220 */ /* 0x000fe20000410000 */
[----:B------:R-:W-:Y:S01]  /*103d0*/  FFMA.FTZ R25, R13, R68, -R66 ;  /* 0x000000440d197223 */ /* 0x000fe20000010842 */
[C---:B------:R-:W-:Y:S01]  /*103e0*/  FFMA.FTZ R47, R21.reuse, R0, -R12 ;  /* 0x00000000152f7223 */ /* 0x040fe2000001080c */
[----:B------:R-:W-:Y:S01]  /*103f0*/  LOP3.LUT R26, R26, 0xffff0000, RZ, 0xc0, !PT ;  /* 0xffff00001a1a7812 */ /* 0x000fe200078ec0ff */
[----:B------:R-:W-:Y:S01]  /*10400*/  FFMA.FTZ R64, R21, R20, R64 ;  /* 0x0000001415407223 */ /* 0x000fe20000010040 */
[----:B------:R-:W-:-:S02]  /*10410*/  LOP3.LUT R27, R27, 0xffff0000, RZ, 0xc0, !PT ;  /* 0xffff00001b1b7812 */ /* 0x000fc400078ec0ff */
[----:B------:R-:W-:Y:S02]  /*10420*/  LOP3.LUT R13, R76, 0xffff0000, RZ, 0xc0, !PT ;  /* 0xffff00004c0d7812 */ /* 0x000fe400078ec0ff */
[----:B------:R-:W-:Y:S02]  /*10430*/  LOP3.LUT R0, R77, 0xffff0000, RZ, 0xc0, !PT ;  /* 0xffff00004d007812 */ /* 0x000fe400078ec0ff */
[----:B------:R-:W-:Y:S01]  /*10440*/  LOP3.LUT R69, R69, 0xffff0000, RZ, 0xc0, !PT ;  /* 0xffff000045457812 */ /* 0x000fe200078ec0ff */
[----:B------:R-:W-:Y:S01]  /*10450*/  FMUL.FTZ R21, R26, R13 ;  /* 0x0000000d1a157220 */ /* 0x000fe20000410000 */
[----:B------:R-:W-:Y:S01]  /*10460*/  LOP3.LUT R70, R70, 0xffff0000, RZ, 0xc0, !PT ;  /* 0xffff000046467812 */ /* 0x000fe200078ec0ff */
[----:B------:R-:W-:Y:S01]  /*10470*/  FMUL.FTZ R12, R27, R0 ;  /* 0x000000001b0c7220 */ /* 0x000fe20000410000 */
[----:B------:R-:W-:Y:S01]  /*10480*/  LOP3.LUT R14, R14, 0xffff0000, RZ, 0xc0, !PT ;  /* 0xffff00000e0e7812 */ /* 0x000fe200078ec0ff */
[----:B------:R-:W-:Y:S01]  /*10490*/  FMUL.FTZ R26, R26, R69 ;  /* 0x000000451a1a7220 */ /* 0x000fe20000410000 */
[----:B------:R-:W-:Y:S01]  /*104a0*/  LOP3.LUT R15, R15, 0xffff0000, RZ, 0xc0, !PT ;  /* 0xffff00000f0f7812 */ /* 0x000fe200078ec0ff */
[----:B------:R-:W-:-:S02]  /*104b0*/  FMUL.FTZ R65, R27, R70 ;  /* 0x000000461b417220 */ /* 0x000fc40000410000 */
[C---:B------:R-:W-:Y:S01]  /*104c0*/  FFMA.FTZ R20, R14.reuse, R69, -R21 ;  /* 0x000000450e147223 */ /* 0x040fe20000010815 */
[----:B------:R-:W-:Y:S01]  /*104d0*/  FFMA.FTZ R21, R14, R13, R26 ;  /* 0x0000000d0e157223 */ /* 0x000fe2000001001a */
[C---:B------:R-:W-:Y:S01]  /*104e0*/  FFMA.FTZ R27, R15.reuse, R70, -R12 ;  /* 0x000000460f1b7223 */ /* 0x040fe2000001080c */
        /* <DEDUP_REMOVED lines=11> */
.L_x_6921:
[----:B------:R-:W-:Y:S05]  /*105a0*/  BSYNC B1 ;  /* 0x0000000000017941 */ /* 0x000fea0003800000 */
.L_x_6920:
[----:B------:R-:W-:Y:S02]  /*105b0*/  PRMT R62, R85, 0x7610, R62 ;  /* 0x00007610553e7816 */ /* 0x000fe4000000003e */
[----:B------:R-:W-:Y:S01]  /*105c0*/  PRMT R33, R33, 0x5410, R86 ;  /* 0x0000541021217816 */ /* 0x000fe20000000056 */
[----:B------:R-:W-:Y:S06]  /*105d0*/  @P0 BRA `(.L_x_6912) ;  /* 0x0000000400840947 */ /* 0x000fec0003800000 */
[----:B------:R-:W-:Y:S01]  /*105e0*/  IMAD.IADD R0, R22, 0x1, R71 ;  /* 0x0000000116007824 */ /* 0x000fe200078e0247 */
[----:B------:R-:W-:Y:S02]  /*105f0*/  SHF.R.U64 R20, R8, 0x10, R9 ;  /* 0x0000001008147819 */ /* 0x000fe40000001209 */
[----:B------:R-:W-:Y:S02]  /*10600*/  SHF.R.U64 R65, R4, 0x10, R5 ;  /* 0x0000001004417819 */ /* 0x000fe40000001205 */
[----:B0-----:R-:W-:Y:S02]  /*10610*/  LOP3.LUT R13, R221, 0x38, R0, 0xf8, !PT ;  /* 0x00000038dd0d7812 */ /* 0x001fe400078ef800 */
[----:B------:R-:W-:Y:S02]  /*10620*/  SHF.R.U32.HI R64, RZ, 0x10, R11 ;  /* 0x00000010ff407819 */ /* 0x000fe4000001160b */
[----:B------:R-:W-:Y:S02]  /*10630*/  LOP3.LUT R0, R13, R224, RZ, 0x3c, !PT ;  /* 0x000000e00d007212 */ /* 0x000fe400078e3cff */
[----:B------:R-:W0:Y:S01]  /*10640*/  LDS.128 R12, [R219+0x20400] ;  /* 0x02040000db0c7984 */ /* 0x000e220000000c00 */
[----:B------:R-:W-:-:S02]  /*10650*/  SHF.R.U32.HI R46, RZ, 0x10, R9 ;  /* 0x00000010ff2e7819 */ /* 0x000fc40000011609 */
[----:B------:R-:W-:Y:S01]  /*10660*/  IMAD.IADD R21, R225, 0x1, R0 ;  /* 0x00000001e1157824 */ /* 0x000fe200078e0200 */
[--C-:B------:R-:W-:Y:S02]  /*10670*/  SHF.R.U64 R0, R6, 0x10, R7.reuse ;  /* 0x0000001006007819 */ /* 0x100fe40000001207 */
[----:B------:R-:W-:Y:S01]  /*10680*/  SHF.R.U32.HI R6, RZ, 0x10, R7 ;  /* 0x00000010ff067819 */ /* 0x000fe20000011607 */
[----:B------:R-:W-:Y:S01]  /*10690*/  IMAD R21, R21, 0x2, R2 ;  /* 0x0000000215157824 */ /* 0x000fe200078e0202 */
[----:B------:R-:W-:Y:S02]  /*106a0*/  SHF.R.U32.HI R66, RZ, 0x10, R5 ;  /* 0x00000010ff427819 */ /* 0x000fe40000011605 */
[C---:B------:R-:W-:Y:S02]  /*106b0*/  PRMT R20, R83.reuse, 0x5432, R20 ;  /* 0x0000543253147816 */ /* 0x040fe40000000014 */
[----:B------:R-:W1:Y:S01]  /*106c0*/  LDS.128 R24, [R21+0x20400] ;  /* 0x0204000015187984 */ /* 0x000e620000000c00 */
[----:B------:R-:W-:-:S02]  /*106d0*/  PRMT R65, R83, 0x5410, R65 ;  /* 0x0000541053417816 */ /* 0x000fc40000000041 */
[C---:B------:R-:W-:Y:S02]  /*106e0*/  PRMT R64, R33.reuse, 0x5432, R64 ;  /* 0x0000543221407816 */ /* 0x040fe40000000040 */
[----:B------:R-:W-:Y:S02]  /*106f0*/  PRMT R33, R33, 0x5410, R6 ;  /* 0x0000541021217816 */ /* 0x000fe40000000006 */
[----:B------:R-:W-:Y:S02]  /*10700*/  SHF.R.U64 R47, R10, 0x10, R11 ;  /* 0x000000100a2f7819 */ /* 0x000fe4000000120b */
[----:B------:R-:W-:Y:S02]  /*10710*/  PRMT R46, R84, 0x5432, R46 ;  /* 0x00005432542e7816 */ /* 0x000fe4000000002e */
[C---:B------:R-:W-:Y:S02]  /*10720*/  PRMT R66, R3.reuse, 0x5432, R66 ;  /* 0x0000543203427816 */ /* 0x040fe40000000042 */
[----:B------:R-:W-:-:S02]  /*10730*/  PRMT R67, R3, 0x5410, R0 ;  /* 0x0000541003437816 */ /* 0x000fc40000000000 */
[----:B------:R-:W-:Y:S01]  /*10740*/  PRMT R47, R62, 0x5410, R47 ;  /* 0x000054103e2f7816 */ /* 0x000fe2000000002f */
[----:B------:R-:W-:Y:S02]  /*10750*/  IMAD.U32 R68, R66, 0x10000, RZ ;  /* 0x0001000042447824 */ /* 0x000fe400078e00ff */
[----:B------:R-:W-:Y:S02]  /*10760*/  IMAD.U32 R62, R46, 0x10000, RZ ;  /* 0x000100002e3e7824 */ /* 0x000fe400078e00ff */
[C---:B0-----:R-:W-:Y:S01]  /*10770*/  IMAD.U32 R4, R14.reuse, 0x10000, RZ ;  /* 0x000100000e047824 */ /* 0x041fe200078e00ff */
[----:B------:R-:W-:Y:S01]  /*10780*/  LOP3.LUT R5, R14, 0xffff0000, RZ, 0xc0, !PT ;  /* 0xffff00000e057812 */ /* 0x000fe200078ec0ff */
[C---:B------:R-:W-:Y:S01]  /*10790*/  IMAD.U32 R6, R15.reuse, 0x10000, RZ ;  /* 0x000100000f067824 */ /* 0x040fe200078e00ff */
[----:B------:R-:W-:Y:S01]  /*107a0*/  LOP3.LUT R14, R15, 0xffff0000, RZ, 0xc0, !PT ;  /* 0xffff00000f0e7812 */ /* 0x000fe200078ec0ff */
[----:B------:R-:W-:Y:S01]  /*107b0*/  IMAD.U32 R15, R20, 0x10000, RZ ;  /* 0x00010000140f7824 */ /* 0x000fe200078e00ff */
[C---:B------:R-:W-:Y:S01]  /*107c0*/  LOP3.LUT R2, R12.reuse, 0xffff0000, RZ, 0xc0, !PT ;  /* 0xffff00000c027812 */ /* 0x040fe200078ec0ff */
[----:B------:R-:W-:Y:S01]  /*107d0*/  IMAD.U32 R0, R12, 0x10000, RZ ;  /* 0x000100000c007824 */ /* 0x000fe200078e00ff */
[C---:B------:R-:W-:Y:S01]  /*107e0*/  LOP3.LUT R12, R13.reuse, 0xffff0000, RZ, 0xc0, !PT ;  /* 0xffff00000d0c7812 */ /* 0x040fe200078ec0ff */
[----:B------:R-:W-:-:S02]  /*107f0*/  IMAD.U32 R3, R13, 0x10000, RZ ;  /* 0x000100000d037824 */ /* 0x000fc400078e00ff */
[C---:B-1----:R-:W-:Y:S01]  /*10800*/  IMAD.U32 R7, R24.reuse, 0x10000, RZ ;  /* 0x0001000018077824 */ /* 0x042fe200078e00ff */
[----:B------:R-:W-:Y:S01]  /*10810*/  LOP3.LUT R8, R24, 0xffff0000, RZ, 0xc0, !PT ;  /* 0xffff000018087812 */ /* 0x000fe200078ec0ff */
[C---:B------:R-:W-:Y:S01]  /*10820*/  IMAD.U32 R9, R25.reuse, 0x10000, RZ ;  /* 0x0001000019097824 */ /* 0x040fe200078e00ff */
[----:B------:R-:W-:Y:S01]  /*10830*/  LOP3.LUT R24, R25, 0xffff0000, RZ, 0xc0, !PT ;  /* 0xffff000019187812 */ /* 0x000fe200078ec0ff */
[----:B------:R-:W-:Y:S01]  /*10840*/  IMAD.U32 R25, R65, 0x10000, RZ ;  /* 0x0001000041197824 */ /* 0x000fe200078e00ff */
[C---:B------:R-:W-:Y:S01]  /*10850*/  LOP3.LUT R11, R26.reuse, 0xffff0000, RZ, 0xc0, !PT ;  /* 0xffff00001a0b7812 */ /* 0x040fe200078ec0ff */
[----:B------:R-:W-:Y:S01]  /*10860*/  IMAD.U32 R10, R26, 0x10000, RZ ;  /* 0x000100001a0a7824 */ /* 0x000fe200078e00ff */
[C---:B------:R-:W-:Y:S01]  /*10870*/  LOP3.LUT R26, R27.reuse, 0xffff0000, RZ, 0xc0, !PT ;  /* 0xffff00001b1a7812 */ /* 0x040fe200078ec0ff */
[----:B------:R-:W-:Y:S02]  /*10880*/  IMAD.U32 R13, R27, 0x10000, RZ ;  /* 0x000100001b0d7824 */ /* 0x000fe400078e00ff */
[C---:B------:R-:W-:Y:S01]  /*10890*/  FMUL.FTZ R69, R7.reuse, R25 ;  /* 0x0000001907457220 */ /* 0x040fe20000410000 */
[----:B------:R-:W-:Y:S01]  /*108a0*/  FMUL.FTZ R27, R7, R15 ;  /* 0x0000000f071b7220 */ /* 0x000fe20000410000 */
[----:B------:R-:W-:-:S02]  /*108b0*/  IMAD.U32 R7, R33, 0x10000, RZ ;  /* 0x0001000021077824 */ /* 0x000fc400078e00ff */
[C---:B------:R-:W-:Y:S01]  /*108c0*/  FMUL.FTZ R70, R9.reuse, R68 ;  /* 0x0000004409467220 */ /* 0x040fe20000410000 */
[C---:B------:R-:W-:Y:S01]  /*108d0*/  FFMA.FTZ R69, R0.reuse, R15, -R69 ;  /* 0x0000000f00457223 */ /* 0x040fe20000010845 */
[----:B------:R-:W-:Y:S01]  /*108e0*/  FFMA.FTZ R27, R0, R25, R27 ;  /* 0x00000019001b7223 */ /* 0x000fe2000001001b */
[-C--:B------:R-:W-:Y:S01]  /*108f0*/  FMUL.FTZ R72, R9, R62.reuse ;  /* 0x0000003e09487220 */ /* 0x080fe20000410000 */
[----:B------:R-:W-:Y:S01]  /*10900*/  IMAD.U32 R0, R64, 0x10000, RZ ;  /* 0x0001000040007824 */ /* 0x000fe200078e00ff */
[----:B------:R-:W-:Y:S01]  /*10910*/  LOP3.LUT R65, R65, 0xffff0000, RZ, 0xc0, !PT ;  /* 0xffff000041417812 */ /* 0x000fe200078ec0ff */
[----:B------:R-:W-:Y:S01]  /*10920*/  FMUL.FTZ R9, R13, R7 ;  /* 0x000000070d097220 */ /* 0x000fe20000410000 */
[C---:B------:R-:W-:Y:S01]  /*10930*/  FFMA.FTZ R70, R3.reuse, R62, -R70 ;  /* 0x0000003e03467223 */ /* 0x040fe20000010846 */
[----:B------:R-:W-:Y:S01]  /*10940*/  FFMA.FTZ R72, R3, R68, R72 ;  /* 0x0000004403487223 */ /* 0x000fe20000010048 */
[-C--:B------:R-:W-:Y:S01]  /*10950*/  FMUL.FTZ R74, R13, R0.reuse ;  /* 0x000000000d4a7220 */ /* 0x080fe20000410000 */
[----:B------:R-:W-:Y:S01]  /*10960*/  LOP3.LUT R3, R20, 0xffff0000, RZ, 0xc0, !PT ;  /* 0xffff000014037812 */ /* 0x000fe200078ec0ff */
[----:B------:R-:W-:Y:S01]  /*10970*/  FFMA.FTZ R62, R6, R0, -R9 ;  /* 0x00000000063e7223 */ /* 0x000fe20000010809 */
[----:B------:R-:W-:Y:S01]  /*10980*/  FMUL.FTZ R13, R8, R65 ;  /* 0x00000041080d7220 */ /* 0x000fe20000410000 */
[----:B------:R-:W-:Y:S01]  /*10990*/  LOP3.LUT R9, R66, 0xffff0000, RZ, 0xc0, !PT ;  /* 0xffff000042097812 */ /* 0x000fe200078ec0ff */
[----:B------:R-:W-:Y:S01]  /*109a0*/  FFMA.FTZ R74, R6, R7, R74 ;  /* 0x00000007064a7223 */ /* 0x000fe2000001004a */
[-C--:B------:R-:W-:Y:S01]  /*109b0*/  FMUL.FTZ R15, R8, R3.reuse ;  /* 0x00000003080f7220 */ /* 0x080fe20000410000 */
[----:B------:R-:W-:Y:S01]  /*109c0*/  FFMA.FTZ R6, R2, R3, -R13 ;  /* 0x0000000302067223 */ /* 0x000fe2000001080d */
[----:B------:R-:W-:Y:S01]  /*109d0*/  LOP3.LUT R7, R46, 0xffff0000, RZ, 0xc0, !PT ;  /* 0xffff00002e077812 */ /* 0x000fe200078ec0ff */
[----:B------:R-:W-:-:S02]  /*109e0*/  IMAD.U32 R13, R67, 0x10000, RZ ;  /* 0x00010000430d7824 */ /* 0x000fc400078e00ff */
[----:B------:R-:W-:Y:S01]  /*109f0*/  FMUL.FTZ R25, R24, R9 ;  /* 0x0000000918197220 */ /* 0x000fe20000410000 */
[----:B------:R-:W-:Y:S02]  /*10a00*/  IMAD.U32 R3, R47, 0x10000, RZ ;  /* 0x000100002f037824 */ /* 0x000fe400078e00ff */
[----:B------:R-:W-:Y:S01]  /*10a10*/  FFMA.FTZ R8, R2, R65, R15 ;  /* 0x0000004102087223 */ /* 0x000fe2000001000f */
[----:B------:R-:W-:Y:S01]  /*10a20*/  FMUL.FTZ R15, R10, R13 ;  /* 0x0000000d0a0f7220 */ /* 0x000fe20000410000 */
[-C--:B------:R-:W-:Y:S01]  /*10a30*/  FMUL.FTZ R24, R24, R7.reuse ;  /* 0x0000000718187220 */ /* 0x080fe20000410000 */
[----:B------:R-:W-:Y:S01]  /*10a40*/  FFMA.FTZ R25, R12, R7, -R25 ;  /* 0x000000070c197223 */ /* 0x000fe20000010819 */
[-C--:B------:R-:W-:Y:S01]  /*10a50*/  FMUL.FTZ R7, R10, R3.reuse ;  /* 0x000000030a077220 */ /* 0x080fe20000410000 */
[----:B------:R-:W-:Y:S01]  /*10a60*/  LOP3.LUT R2, R67, 0xffff0000, RZ, 0xc0, !PT ;  /* 0xffff000043027812 */ /* 0x000fe200078ec0ff */
[C---:B------:R-:W-:Y:S01]  /*10a70*/  FFMA.FTZ R15, R4.reuse, R3, -R15 ;  /* 0x00000003040f7223 */ /* 0x040fe2000001080f */
[----:B------:R-:W-:Y:S01]  /*10a80*/  LOP3.LUT R0, R47, 0xffff0000, RZ, 0xc0, !PT ;  /* 0xffff00002f007812 */ /* 0x000fe200078ec0ff */
[----:B------:R-:W-:Y:S01]  /*10a90*/  FFMA.FTZ R7, R4, R13, R7 ;  /* 0x0000000d04077223 */ /* 0x000fe20000010007 */
[----:B------:R-:W-:Y:S01]  /*10aa0*/  LOP3.LUT R33, R33, 0xffff0000, RZ, 0xc0, !PT ;  /* 0xffff000021217812 */ /* 0x000fe200078ec0ff */
[C---:B------:R-:W-:Y:S01]  /*10ab0*/  FMUL.FTZ R4, R11.reuse, R2 ;  /* 0x000000020b047220 */ /* 0x040fe20000410000 */
[----:B------:R-:W-:Y:S01]  /*10ac0*/  LOP3.LUT R3, R64, 0xffff0000, RZ, 0xc0, !PT ;  /* 0xffff000040037812 */ /* 0x000fe200078ec0ff */
[-C--:B------:R-:W-:Y:S01]  /*10ad0*/  FMUL.FTZ R11, R11, R0.reuse ;  /* 0x000000000b0b7220 */ /* 0x080fe20000410000 */
[----:B------:R-:W-:Y:S01]  /*10ae0*/  FFMA.FTZ R9, R12, R9, R24 ;  /* 0x000000090c097223 */ /* 0x000fe20000010018 */
[C---:B------:R-:W-:Y:S01]  /*10af0*/  FMUL.FTZ R13, R26.reuse, R33 ;  /* 0x000000211a0d7220 */ /* 0x040fe20000410000 */
[C---:B------:R-:W-:Y:S01]  /*10b00*/  FFMA.FTZ R0, R5.reuse, R0, -R4 ;  /* 0x0000000005007223 */ /* 0x040fe20000010804 */
        /* <DEDUP_REMOVED lines=14> */
.L_x_6912:
[----:B------:R-:W-:Y:S05]  /*10bf0*/  BSYNC B0 ;  /* 0x0000000000007941 */ /* 0x000fea0003800000 */
.L_x_6898:
        /* <DEDUP_REMOVED lines=8> */
.L_x_6895:
[----:B0123--:R-:W-:Y:S01]  /*10c80*/  IMAD.U32 R6, RZ, RZ, UR42 ;  /* 0x0000002aff067e24 */ /* 0x00ffe2000f8e00ff */
[----:B------:R-:W-:Y:S01]  /*10c90*/  UIADD3 UR4, UP0, UR37, 0x1f8, URZ ;  /* 0x000001f825047890 */ /* 0x000fe2000ff1e03f */
[----:B------:R-:W-:Y:S01]  /*10ca0*/  IMAD.U32 R7, RZ, RZ, UR43 ;  /* 0x0000002bff077e24 */ /* 0x000fe2000f8e00ff */
[----:B------:R-:W-:Y:S01]  /*10cb0*/  STL.64 [R1+0x1e0], R28 ;  /* 0x0001e01c01007387 */ /* 0x000fe20000100a00 */
[----:B------:R-:W-:Y:S01]  /*10cc0*/  IMAD.MOV.U32 R4, RZ, RZ, R52 ;  /* 0x000000ffff047224 */ /* 0x000fe200078e0034 */
[----:B------:R-:W-:Y:S01]  /*10cd0*/  UIADD3.X UR5, URZ, UR36, URZ, UP0, !UPT ;  /* 0x000000243f057290 */ /* 0x000fe200087fe43f */
[----:B------:R-:W-:Y:S01]  /*10ce0*/  IMAD.MOV.U32 R5, RZ, RZ, R55 ;  /* 0x000000ffff057224 */ /* 0x000fe200078e0037 */
[----:B------:R-:W-:Y:S01]  /*10cf0*/  BSSY B0, `(.L_x_6922) ;  /* 0x0000034000007945 */ /* 0x000fe20003800000 */
[----:B------:R-:W-:Y:S02]  /*10d00*/  IMAD.MOV.U32 R8, RZ, RZ, R59 ;  /* 0x000000ffff087224 */ /* 0x000fe400078e003b */
[----:B------:R-:W-:Y:S01]  /*10d10*/  IMAD.MOV.U32 R9, RZ, RZ, R54 ;  /* 0x000000ffff097224 */ /* 0x000fe200078e0036 */
[----:B------:R0:W-:Y:S01]  /*10d20*/  STL.128 [R1+0x170], R4 ;  /* 0x0001700401007387 */ /* 0x0001e20000100c00 */
[----:B------:R-:W-:-:S02]  /*10d30*/  IMAD.MOV.U32 R10, RZ, RZ, R39 ;  /* 0x000000ffff0a7224 */ /* 0x000fc400078e0027 */
[----:B------:R-:W-:Y:S02]  /*10d40*/  IMAD.MOV.U32 R11, RZ, RZ, R60 ;  /* 0x000000ffff0b7224 */ /* 0x000fe400078e003c */
[----:B------:R-:W-:Y:S02]  /*10d50*/  IMAD.U32 R0, RZ, RZ, UR41 ;  /* 0x00000029ff007e24 */ /* 0x000fe4000f8e00ff */
[----:B------:R-:W-:Y:S01]  /*10d60*/  IMAD.U32 R2, RZ, RZ, UR39 ;  /* 0x00000027ff027e24 */ /* 0x000fe2000f8e00ff */
[----:B------:R1:W-:Y:S01]  /*10d70*/  STL.128 [R1+0x150], R8 ;  /* 0x0001500801007387 */ /* 0x0003e20000100c00 */
[----:B------:R-:W-:-:S05]  /*10d80*/  IMAD.U32 R3, RZ, RZ, UR47 ;  /* 0x0000002fff037e24 */ /* 0x000fca000f8e00ff */
[----:B------:R-:W-:Y:S01]  /*10d90*/  STL.64 [R1+0x148], R2 ;  /* 0x0001480201007387 */ /* 0x000fe20000100a00 */
[----:B0-----:R-:W-:Y:S02]  /*10da0*/  IMAD.MOV.U32 R4, RZ, RZ, R38 ;  /* 0x000000ffff047224 */ /* 0x001fe400078e0026 */
[----:B------:R-:W-:Y:S02]  /*10db0*/  IMAD.MOV.U32 R5, RZ, RZ, R63 ;  /* 0x000000ffff057224 */ /* 0x000fe400078e003f */
[----:B------:R-:W-:Y:S02]  /*10dc0*/  IMAD.MOV.U32 R6, RZ, RZ, R37 ;  /* 0x000000ffff067224 */ /* 0x000fe400078e0025 */
[----:B------:R-:W-:Y:S02]  /*10dd0*/  IMAD.MOV.U32 R7, RZ, RZ, R36 ;  /* 0x000000ffff077224 */ /* 0x000fe400078e0024 */
[----:B-1----:R-:W-:Y:S02]  /*10de0*/  IMAD.MOV.U32 R8, RZ, RZ, R50 ;  /* 0x000000ffff087224 */ /* 0x002fe400078e0032 */
[----:B------:R-:W-:Y:S01]  /*10df0*/  IMAD.MOV.U32 R9, RZ, RZ, R53 ;  /* 0x000000ffff097224 */ /* 0x000fe200078e0035 */
[----:B------:R0:W-:Y:S01]  /*10e00*/  STL.128 [R1+0x1b0], R4 ;  /* 0x0001b00401007387 */ /* 0x0001e20000100c00 */
[----:B------:R-:W-:-:S02]  /*10e10*/  IMAD.MOV.U32 R10, RZ, RZ, R51 ;  /* 0x000000ffff0a7224 */ /* 0x000fc400078e0033 */
[----:B------:R-:W-:-:S05]  /*10e20*/  IMAD.MOV.U32 R11, RZ, RZ, R48 ;  /* 0x000000ffff0b7224 */ /* 0x000fca00078e0030 */
[----:B------:R1:W-:Y:S01]  /*10e30*/  STL.128 [R1+0x190], R8 ;  /* 0x0001900801007387 */ /* 0x0003e20000100c00 */
[----:B0-----:R-:W-:Y:S02]  /*10e40*/  IMAD.MOV.U32 R4, RZ, RZ, R35 ;  /* 0x000000ffff047224 */ /* 0x001fe400078e0023 */
[----:B------:R-:W-:Y:S02]  /*10e50*/  IMAD.MOV.U32 R5, RZ, RZ, R58 ;  /* 0x000000ffff057224 */ /* 0x000fe400078e003a */
[----:B------:R-:W-:Y:S02]  /*10e60*/  IMAD.MOV.U32 R6, RZ, RZ, R34 ;  /* 0x000000ffff067224 */ /* 0x000fe400078e0022 */
[----:B------:R-:W-:Y:S02]  /*10e70*/  IMAD.MOV.U32 R7, RZ, RZ, R61 ;  /* 0x000000ffff077224 */ /* 0x000fe400078e003d */
[----:B-1----:R-:W-:Y:S01]  /*10e80*/  IMAD.U32 R9, RZ, RZ, UR48 ;  /* 0x00000030ff097e24 */ /* 0x002fe2000f8e00ff */
[----:B------:R-:W-:Y:S01]  /*10e90*/  MOV R10, 0x11030 ;  /* 0x00011030000a7802 */ /* 0x000fe20000000f00 */
[----:B------:R-:W-:Y:S01]  /*10ea0*/  IMAD.U32 R8, RZ, RZ, UR4 ;  /* 0x00000004ff087e24 */ /* 0x000fe2000f8e00ff */
[----:B------:R0:W-:Y:S02]  /*10eb0*/  STL.128 [R1+0x1c0], R4 ;  /* 0x0001c00401007387 */ /* 0x0001e40000100c00 */
[----:B0-----:R-:W-:-:S02]  /*10ec0*/  IMAD.MOV.U32 R4, RZ, RZ, R19 ;  /* 0x000000ffff047224 */ /* 0x001fc400078e0013 */
[----:B------:R-:W-:Y:S02]  /*10ed0*/  IMAD.MOV.U32 R5, RZ, RZ, R18 ;  /* 0x000000ffff057224 */ /* 0x000fe400078e0012 */
[----:B------:R-:W-:Y:S02]  /*10ee0*/  IMAD.MOV.U32 R6, RZ, RZ, R45 ;  /* 0x000000ffff067224 */ /* 0x000fe400078e002d */
[----:B------:R-:W-:Y:S02]  /*10ef0*/  IMAD.MOV.U32 R7, RZ, RZ, R44 ;  /* 0x000000ffff077224 */ /* 0x000fe400078e002c */
[----:B------:R-:W-:Y:S02]  /*10f00*/  IMAD.MOV.U32 R18, RZ, RZ, R42 ;  /* 0x000000ffff127224 */ /* 0x000fe400078e002a */
[----:B------:R-:W-:Y:S01]  /*10f10*/  IMAD.MOV.U32 R19, RZ, RZ, R43 ;  /* 0x000000ffff137224 */ /* 0x000fe200078e002b */
[----:B------:R0:W-:Y:S04]  /*10f20*/  STL.128 [R1+0x1d0], R4 ;  /* 0x0001d00401007387 */ /* 0x0001e80000100c00 */
[----:B------:R-:W-:Y:S01]  /*10f30*/  STL.128 [R1+0x160], R16 ;  /* 0x0001601001007387 */ /* 0x000fe20000100c00 */
[----:B0-----:R-:W-:-:S02]  /*10f40*/  IMAD.MOV.U32 R6, RZ, RZ, R31 ;  /* 0x000000ffff067224 */ /* 0x001fc400078e001f */
[----:B------:R-:W-:Y:S02]  /*10f50*/  IMAD.MOV.U32 R7, RZ, RZ, R30 ;  /* 0x000000ffff077224 */ /* 0x000fe400078e001e */
[----:B------:R-:W-:Y:S02]  /*10f60*/  IMAD.MOV.U32 R4, RZ, RZ, R0 ;  /* 0x000000ffff047224 */ /* 0x000fe400078e0000 */
[----:B------:R-:W-:Y:S02]  /*10f70*/  IMAD.MOV.U32 R5, RZ, RZ, R9 ;  /* 0x000000ffff057224 */ /* 0x000fe400078e0009 */
[----:B------:R-:W-:Y:S02]  /*10f80*/  IMAD.U32 R9, RZ, RZ, UR5 ;  /* 0x00000005ff097e24 */ /* 0x000fe4000f8e00ff */
[----:B------:R-:W-:Y:S01]  /*10f90*/  IMAD.U32 R0, RZ, RZ, UR37 ;  /* 0x00000025ff007e24 */ /* 0x000fe2000f8e00ff */
[----:B------:R0:W-:Y:S03]  /*10fa0*/  STL.128 [R1+0x180], R4 ;  /* 0x0001800401007387 */ /* 0x0001e60000100c00 */
[----:B------:R-:W-:-:S02]  /*10fb0*/  VIADD R0, R0, 0x148 ;  /* 0x0000014800007836 */ /* 0x000fc40000000000 */
[----:B0-----:R-:W-:Y:S02]  /*10fc0*/  IMAD.MOV.U32 R4, RZ, RZ, R41 ;  /* 0x000000ffff047224 */ /* 0x001fe400078e0029 */
[----:B------:R-:W-:Y:S02]  /*10fd0*/  IMAD.MOV.U32 R5, RZ, RZ, R40 ;  /* 0x000000ffff057224 */ /* 0x000fe400078e0028 */
[----:B------:R-:W-:Y:S02]  /*10fe0*/  IMAD.MOV.U32 R6, RZ, RZ, R8 ;  /* 0x000000ffff067224 */ /* 0x000fe400078e0008 */
[----:B------:R-:W-:Y:S02]  /*10ff0*/  IMAD.MOV.U32 R7, RZ, RZ, R9 ;  /* 0x000000ffff077224 */ /* 0x000fe400078e0009 */
[----:B------:R-:W-:-:S03]  /*11000*/  VIADD R8, R200, 0xffffffff ;  /* 0xffffffffc8087836 */ /* 0x000fc60000000000 */
[----:B------:R0:W-:Y:S04]  /*11010*/  STL.128 [R1+0x1a0], R4 ;  /* 0x0001a00401007387 */ /* 0x0001e80000100c00 */
[----:B0----5:R-:W-:Y:S05]  /*11020*/  CALL.REL.NOINC `($_ZN7cutlass13device_kernelIN5flash11enable_sm90INS1_16FlashAttnFwdSm90INS1_25CollectiveMainloopFwdSm90ILi2EN4cute5tupleIJNS5_1CILi1EEES8_S8_EEENS6_IJNS7_ILi64EEESA_SA_EEELi512ENS_10bfloat16_tEfNS_4arch4Sm90ELb0ELb1ELb1ELb1ELb0ELb1ELb1ELb0ELb0ELb1ELb0ELb0EEENS1_21CollectiveEpilogueFwdINS6_IJSA_NS7_ILi512EEESA_EEES9_SC_SE_Li256ELb1ELb1ELb0ELb0EEENS1_36VarlenDynamicPersistentTileSchedulerILi64ELi64ELi256ELi128ELb0ELb1ELb1ELb1ELb0ELb1EEEEEEEEEvNT_6ParamsE$_ZZN5flash25CollectiveMainloopFwdSm90ILi2EN4cute5tupleIJNS1_1CILi1EEES4_S4_EEENS2_IJNS3_ILi64EEES6_S6_EEELi512EN7cutlass10bfloat16_tEfNS8_4arch4Sm90ELb0ELb1ELb1ELb1ELb0ELb1ELb1ELb0ELb0ELb1ELb0ELb0EE3mmaINS_16FlashAttnFwdSm90ISC_NS_21CollectiveEpilogueFwdINS2_IJS6_NS3_ILi512EEES6_EEES5_S9_SB_Li256ELb1ELb1ELb0ELb0EEENS_36VarlenDynamicPersistentTileSchedulerILi64ELi64ELi256ELi128ELb0ELb1ELb1ELb1ELb0ELb1EEEE13SharedStorageENS1_6TensorINS1_11ArrayEngineIfLm128EEENS1_6LayoutINS2_IJNS2_IJNS3_ILi2EEESR_NS3_ILi32EEEEEES4_S4_EEENS2_IJNS2_IJS4_SR_NS3_ILi4EEEEEENS3_ILi0EEESX_EEEEEEENS_7SoftmaxILi2ELi0EEEEEbRKNSC_6ParamsENS8_25PipelineTmaAsyncNoClusterILi2ENS8_16PipelineTmaAsyncILi2EEEEES19_RNS8_13PipelineStateILj2EEERT0_RT1_iRiRKNS_16SeqlenInfoQKNewKILb1ELb1EEENS2_IJiiiiEEERT_ENKUliT_T0_T1_E_clIZSD_ISM_S10_S12_EbS15_S19_S19_S1C_S1E_S1G_iS1H_S1L_S1M_S1O_EUlRS1P_iE0_NS3_ILb1EEES1W_EEDaiS1P_S1Q_S1R_) ;  /* 0x0000030c00a07944 */ /* 0x021fea0003c00000 */
[----:B------:R-:W-:Y:S05]  /*11030*/  BSYNC B0 ;  /* 0x0000000000007941 */ /* 0x000fea0003800000 */
.L_x_6922:
[----:B------:R-:W2:Y:S01]  /*11040*/  LDL R2, [R1+0x70] ;  /* 0x0000700001027983 */ /* 0x000ea20000100800 */
[----:B------:R-:W0:Y:S08]  /*11050*/  LDC R0, c[0x0][0x448] ;  /* 0x00011200ff007b82 */ /* 0x000e300000000800 */
[----:B------:R-:W1:Y:S01]  /*11060*/  LDC.64 R6, c[0x0][0xad8] ;  /* 0x0002b600ff067b82 */ /* 0x000e620000000a00 */
[----:B0-----:R-:W-:-:S13]  /*11070*/  ISETP.NE.AND P0, PT, R0, 0x1, PT ;  /* 0x000000010000780c */ /* 0x001fda0003f05270 */
[----:B------:R-:W0:Y:S08]  /*11080*/  @P0 LDC R3, c[0x0][0x44c] ;  /* 0x00011300ff030b82 */ /* 0x000e300000000800 */
[----:B------:R-:W3:Y:S01]  /*11090*/  @P0 LDC R4, c[0x0][0x450] ;  /* 0x00011400ff040b82 */ /* 0x000ee20000000800 */
[----:B--2---:R-:W-:-:S04]  /*110a0*/  IMAD.SHL.U32 R2, R2, 0x40, RZ ;  /* 0x0000004002027824 */ /* 0x004fc800078e00ff */
[----:B0-----:R-:W-:-:S04]  /*110b0*/  @P0 IMAD.HI.U32 R3, R2, R3, RZ ;  /* 0x0000000302030227 */ /* 0x001fc800078e00ff */
[----:B------:R-:W-:Y:S01]  /*110c0*/  IMAD.MOV.U32 R0, RZ, RZ, R2 ;  /* 0x000000ffff007224 */ /* 0x000fe200078e0002 */
[----:B---3--:R-:W-:Y:S02]  /*110d0*/  @P0 SHF.R.U32.HI R0, RZ, R4, R3 ;  /* 0x00000004ff000219 */ /* 0x008fe40000011603 */
[----:B-1----:R-:W-:-:S03]  /*110e0*/  ISETP.GE.AND P0, PT, R7, 0x1, PT ;  /* 0x000000010700780c */ /* 0x002fc60003f06270 */
[----:B------:R-:W-:Y:S02]  /*110f0*/  IMAD.IADD R197, R197, 0x1, R0 ;  /* 0x00000001c5c57824 */ /* 0x000fe400078e0200 */
[----:B------:R-:W-:Y:S02]  /*11100*/  VIADD R0, R200, 0xfffffffe ;  /* 0xfffffffec8007836 */ /* 0x000fe40000000000 */
[----:B------:R-:W-:-:S06]  /*11110*/  IMAD.IADD R6, R197, 0x1, R6 ;  /* 0x00000001c5067824 */ /* 0x000fcc00078e0206 */
[----:B------:R-:W-:Y:S05]  /*11120*/  @!P0 BRA `(.L_x_6923) ;  /* 0x0000000000488947 */ /* 0x000fea0003800000 */
        /* <DEDUP_REMOVED lines=11> */
.L_x_6925:
[----:B------:R-:W-:-:S13]  /*111e0*/  ISETP.NE.AND P0, PT, R7, 0x1, PT ;  /* 0x000000010700780c */ /* 0x000fda0003f05270 */
[----:B------:R-:W0:Y:S02]  /*111f0*/  @P0 LDC.64 R4, c[0x0][0xae0] ;  /* 0x0002b800ff040b82 */ /* 0x000e240000000a00 */
[----:B0-----:R-:W-:-:S05]  /*11200*/  @P0 IMAD.HI.U32 R4, R3, R4, RZ ;  /* 0x0000000403040227 */ /* 0x001fca00078e00ff */
[----:B------:R-:W-:-:S07]  /*11210*/  @P0 SHF.R.U32.HI R3, RZ, R5, R4 ;  /* 0x00000005ff030219 */ /* 0x000fce0000011604 */
.L_x_6926:
[----:B------:R-:W-:Y:S05]  /*11220*/  BSYNC B0 ;  /* 0x0000000000007941 */ /* 0x000fea0003800000 */
.L_x_6924:
[----:B------:R-:W-:-:S05]  /*11230*/  IMAD R3, R3, R7, R7 ;  /* 0x0000000703037224 */ /* 0x000fca00078e0207 */
[----:B------:R-:W-:-:S07]  /*11240*/  VIMNMX R6, R6, R3, PT ;  /* 0x0000000306067248 */ /* 0x000fce0003fe0100 */
.L_x_6923:
[----:B------:R-:W-:-:S04]  /*11250*/  SHF.R.S32.HI R3, RZ, 0x1f, R6 ;  /* 0x0000001fff037819 */ /* 0x000fc80000011406 */
[----:B------:R-:W-:-:S04]  /*11260*/  LEA.HI R3, R3, R6, RZ, 0x6 ;  /* 0x0000000603037211 */ /* 0x000fc800078f30ff */
[----:B------:R-:W-:-:S04]  /*11270*/  SHF.R.S32.HI R3, RZ, 0x6, R3 ;  /* 0x00000006ff037819 */ /* 0x000fc80000011403 */
[----:B------:R-:W-:-:S04]  /*11280*/  VIMNMX R12, R164, R3, !PT ;  /* 0x00000003a40c7248 */ /* 0x000fc80007fe0100 */
[----:B------:R-:W-:-:S13]  /*11290*/  ISETP.GE.AND P0, PT, R0, R12, PT ;  /* 0x0000000c0000720c */ /* 0x000fda0003f06270 */
[----:B------:R-:W-:Y:S05]  /*112a0*/  @!P0 BRA `(.L_x_6927) ;  /* 0x000000a800588947 */ /* 0x000fea0003800000 */
.L_x_6956:
[----:B0-----:R-:W2:Y:S04]  /*112b0*/  LD.E R20, desc[UR44][R16.64+0x1e8] ;  /* 0x0001e82c10147980 */ /* 0x001ea8000c101900 */
[----:B------:R-:W3:Y:S04]  /*112c0*/  LD.E R2, desc[UR44][R16.64+0x1f0] ;  /* 0x0001f02c10027980 */ /* 0x000ee8000c101900 */
[----:B------:R-:W4:Y:S01]  /*112d0*/  LD.E R6, desc[UR44][R16.64+0x1c] ;  /* 0x00001c2c10067980 */ /* 0x000f22000c101900 */
[----:B--2---:R-:W-:-:S05]  /*112e0*/  VIADD R5, R20, 0x1 ;  /* 0x0000000114057836 */ /* 0x004fca0000000000 */
[----:B------:R-:W-:-:S13]  /*112f0*/  ISETP.NE.AND P0, PT, R5, 0x2, PT ;  /* 0x000000020500780c */ /* 0x000fda0003f05270 */
[----:B------:R0:W5:Y:S04]  /*11300*/  @P0 LD.E R7, desc[UR44][R16.64+0x1ec] ;  /* 0x0001ec2c10070980 */ /* 0x000168000c101900 */
[----:B-1----:R-:W2:Y:S01]  /*11310*/  @!P0 LD.E R4, desc[UR44][R16.64+0x1ec] ;  /* 0x0001ec2c10048980 */ /* 0x002ea2000c101900 */
[----:B---3--:R-:W-:Y:S01]  /*11320*/  VIADD R3, R2, 0x1 ;  /* 0x0000000102037836 */ /* 0x008fe20000000000 */
[----:B----4-:R-:W-:Y:S02]  /*11330*/  LOP3.LUT R6, R6, 0x1, RZ, 0xfc, !PT ;  /* 0x0000000106067812 */ /* 0x010fe400078efcff */
        /* <DEDUP_REMOVED lines=11> */
.L_x_6929:
[----:B------:R-:W-:Y:S05]  /*113f0*/  BSYNC B0 ;  /* 0x0000000000007941 */ /* 0x000fea0003800000 */
.L_x_6928:
        /* <DEDUP_REMOVED lines=13> */
.L_x_6931:
[----:B------:R-:W-:Y:S05]  /*114d0*/  BSYNC B0 ;  /* 0x0000000000007941 */ /* 0x000fea0003800000 */
.L_x_6930:
        /* <DEDUP_REMOVED lines=8> */
.L_x_6933:
[----:B------:R-:W-:Y:S05]  /*11560*/  BSYNC B0 ;  /* 0x0000000000007941 */ /* 0x000fea0003800000 */
.L_x_6932:
[----:B------:R-:W2:Y:S04]  /*11570*/  LD.E R3, desc[UR44][R16.64+0x1e8] ;  /* 0x0001e82c10037980 */ /* 0x000ea8000c101900 */
[----:B-----5:R-:W2:Y:S01]  /*11580*/  LD.E.64 R6, desc[UR44][R16.64+0xa0] ;  /* 0x0000a02c10067980 */ /* 0x020ea2000c101b00 */
[----:B------:R-:W-:Y:S05]  /*11590*/  WARPSYNC.ALL ;  /* 0x0000000000007948 */ /* 0x000fea0003800000 */
[----:B------:R-:W3:Y:S04]  /*115a0*/  LD.E.64 R14, desc[UR44][R16.64+0x98] ;  /* 0x0000982c100e7980 */ /* 0x000ee8000c101b00 */
[----:B0-----:R-:W4:Y:S04]  /*115b0*/  LD.E.64 R4, desc[UR44][R16.64+0x98] ;  /* 0x0000982c10047980 */ /* 0x001f28000c101b00 */
[----:B------:R-:W4:Y:S04]  /*115c0*/  LD.E.64 R8, desc[UR44][R16.64+0x98] ;  /* 0x0000982c10087980 */ /* 0x000f28000c101b00 */
[----:B------:R-:W4:Y:S01]  /*115d0*/  LD.E.64 R10, desc[UR44][R16.64+0x98] ;  /* 0x0000982c100a7980 */ /* 0x000f22000c101b00 */
[----:B--2---:R-:W-:-:S02]  /*115e0*/  IMAD R2, R3, 0x200, R6 ;  /* 0x0000020003027824 */ /* 0x004fc400078e0206 */
[----:B------:R-:W-:Y:S01]  /*115f0*/  IMAD.MOV.U32 R3, RZ, RZ, R7 ;  /* 0x000000ffff037224 */ /* 0x000fe200078e0007 */
[----:B------:R-:W2:Y:S02]  /*11600*/  LD.E R18, desc[UR44][R16.64+0x54] ;  /* 0x0000542c10127980 */ /* 0x000ea4000c101900 */
[C---:B------:R-:W-:Y:S02]  /*11610*/  R2UR UR6, R2.reuse ;  /* 0x00000000020672ca */ /* 0x040fe400000e0000 */
[----:B------:R-:W-:Y:S01]  /*11620*/  R2UR UR7, R3 ;  /* 0x00000000030772ca */ /* 0x000fe200000e0000 */
[----:B------:R0:W-:Y:S01]  /*11630*/  ST.E desc[UR44][R16.64+0x80], RZ ;  /* 0x000080ff10007985 */ /* 0x0001e2000c10192c */
[----:B------:R-:W-:Y:S01]  /*11640*/  WARPGROUP.ARRIVE ;  /* 0x00000000000079c5 */ /* 0x000fe20000000000 */
[----:B------:R-:W-:Y:S02]  /*11650*/  VIADD R6, R2, 0x2 ;  /* 0x0000000202067836 */ /* 0x000fe40000000000 */
[----:B------:R-:W-:Y:S01]  /*11660*/  IMAD.MOV.U32 R13, RZ, RZ, 0x1 ;  /* 0x00000001ff0d7424 */ /* 0x000fe200078e00ff */
[----:B---3--:R-:W-:-:S02]  /*11670*/  R2UR UR4, R14 ;  /* 0x000000000e0472ca */ /* 0x008fc400000e0000 */
[----:B------:R-:W-:-:S13]  /*11680*/  R2UR UR5, R15 ;  /* 0x000000000f0572ca */ /* 0x000fda00000e0000 */
[----:B------:R-:W-:Y:S01]  /*11690*/  HGMMA.64x64x16.F32.BF16 R24, gdesc[UR4], RZ, !UPT, gsb0 ;  /* 0x00e00000041879f0 */ /* 0x000fe2000c0018ff */
[----:B----4-:R-:W-:Y:S01]  /*116a0*/  VIADD R4, R4, 0x2 ;  /* 0x0000000204047836 */ /* 0x010fe20000000000 */
[----:B------:R-:W-:Y:S02]  /*116b0*/  R2UR UR6, R6 ;  /* 0x00000000060672ca */ /* 0x000fe400000e0000 */
[----:B------:R-:W-:Y:S02]  /*116c0*/  R2UR UR7, R7 ;  /* 0x00000000070772ca */ /* 0x000fe400000e0000 */
[----:B------:R-:W-:Y:S02]  /*116d0*/  R2UR UR4, R4 ;  /* 0x00000000040472ca */ /* 0x000fe400000e0000 */
[----:B------:R-:W-:Y:S01]  /*116e0*/  R2UR UR5, R5 ;  /* 0x00000000050572ca */ /* 0x000fe200000e0000 */
[----:B------:R-:W-:Y:S02]  /*116f0*/  WARPGROUP.DEPBAR.LE gsb0, 0x0 ;  /* 0x00008000000079c5 */ /* 0x000fe40000010000 */
[----:B------:R0:W5:Y:S04]  /*11700*/  LD.E R14, desc[UR44][R16.64+0x1e8] ;  /* 0x0001e82c100e7980 */ /* 0x000168000c101900 */
[----:B------:R0:W5:Y:S04]  /*11710*/  LD.E R15, desc[UR44][R16.64+0x1ec] ;  /* 0x0001ec2c100f7980 */ /* 0x000168000c101900 */
[----:B------:R0:W-:Y:S01]  /*11720*/  ST.E desc[UR44][R16.64+0x80], R13 ;  /* 0x0000800d10007985 */ /* 0x0001e2000c10192c */
[----:B------:R-:W-:-:S06]  /*11730*/  WARPGROUP.ARRIVE ;  /* 0x00000000000079c5 */ /* 0x000fcc0000000000 */
[----:B------:R-:W-:Y:S01]  /*11740*/  HGMMA.64x64x16.F32.BF16 R24, gdesc[UR4], R24, gsb0 ;  /* 0x00e00000041879f0 */ /* 0x000fe20008001818 */
[----:B------:R-:W-:Y:S02]  /*11750*/  VIADD R4, R8, 0x4 ;  /* 0x0000000408047836 */ /* 0x000fe40000000000 */
[----:B------:R-:W-:Y:S02]  /*11760*/  VIADD R6, R2, 0x4 ;  /* 0x0000000402067836 */ /* 0x000fe40000000000 */
[----:B------:R-:W-:Y:S01]  /*11770*/  IMAD.MOV.U32 R5, RZ, RZ, R9 ;  /* 0x000000ffff057224 */ /* 0x000fe200078e0009 */
[----:B------:R-:W-:Y:S02]  /*11780*/  R2UR UR7, R7 ;  /* 0x00000000070772ca */ /* 0x000fe400000e0000 */
[----:B------:R-:W-:Y:S02]  /*11790*/  R2UR UR6, R6 ;  /* 0x00000000060672ca */ /* 0x000fe400000e0000 */
[----:B------:R-:W-:-:S02]  /*117a0*/  R2UR UR4, R4 ;  /* 0x00000000040472ca */ /* 0x000fc400000e0000 */
[----:B------:R-:W-:Y:S01]  /*117b0*/  R2UR UR5, R5 ;  /* 0x00000000050572ca */ /* 0x000fe200000e0000 */
[----:B------:R-:W-:Y:S02]  /*117c0*/  WARPGROUP.DEPBAR.LE gsb0, 0x0 ;  /* 0x00008000000079c5 */ /* 0x000fe40000010000 */
[----:B------:R0:W-:Y:S01]  /*117d0*/  ST.E desc[UR44][R16.64+0x80], R13 ;  /* 0x0000800d10007985 */ /* 0x0001e2000c10192c */
[----:B------:R-:W-:-:S09]  /*117e0*/  WARPGROUP.ARRIVE ;  /* 0x00000000000079c5 */ /* 0x000fd20000000000 */
        /* <DEDUP_REMOVED lines=20> */
.L_x_6936:
[----:B------:R-:W-:Y:S05]  /*11930*/  BSYNC B0 ;  /* 0x0000000000007941 */ /* 0x000fea0003800000 */
.L_x_6935:
        /* <DEDUP_REMOVED lines=13> */
.L_x_6938:
[----:B------:R-:W-:Y:S05]  /*11a10*/  BSYNC B0 ;  /* 0x0000000000007941 */ /* 0x000fea0003800000 */
.L_x_6937:
        /* <DEDUP_REMOVED lines=8> */
.L_x_6940:
[----:B------:R-:W-:Y:S05]  /*11aa0*/  BSYNC B0 ;  /* 0x0000000000007941 */ /* 0x000fea0003800000 */
.L_x_6939:
[----:B------:R-:W2:Y:S04]  /*11ab0*/  LD.E R6, desc[UR44][R16.64+0x88] ;  /* 0x0000882c10067980 */ /* 0x000ea8000c101900 */
[----:B------:R-:W3:Y:S04]  /*11ac0*/  LD.E R7, desc[UR44][R16.64+0x1e8] ;  /* 0x0001e82c10077980 */ /* 0x000ee8000c101900 */
[----:B------:R-:W3:Y:S04]  /*11ad0*/  LD.E.64 R2, desc[UR44][R16.64+0xb8] ;  /* 0x0000b82c10027980 */ /* 0x000ee8000c101b00 */
[----:B-1---5:R-:W4:Y:S04]  /*11ae0*/  LD.E.64 R4, desc[UR44][R16.64+0xb0] ;  /* 0x0000b02c10047980 */ /* 0x022f28000c101b00 */
        /* <DEDUP_REMOVED lines=212> */
[----:B------:R-:W-:Y:S02]  /*12830*/  VIADD R10, R2, 0x800 ;  /* 0x00000800020a7836 */ /* 0x000fe40000000000 */
[----:B------:R-:W-:Y:S01]  /*12840*/  IMAD.MOV.U32 R7, RZ, RZ, R3 ;  /* 0x000000ffff077224 */ /* 0x000fe200078e0003 */
[----:B------:R-:W-:Y:S02]  /*12850*/  UMOV UR4, 0x1 ;  /* 0x0000000100047882 */ /* 0x000fe40000000000 */
[----:B------:R-:W-:Y:S02]  /*12860*/  UISETP.NE.U32.AND UP0, UPT, UR4, URZ, UPT ;  /* 0x0000003f0400728c */ /* 0x000fe4000bf05070 */
[----:B------:R-:W-:Y:S02]  /*12870*/  R2UR UR11, R7 ;  /* 0x00000000070b72ca */ /* 0x000fe400000e0000 */
[----:B-1----:R-:W-:-:S04]  /*12880*/  ISETP.GT.AND P1, PT, R4, 0x7f, PT ;  /* 0x0000007f0400780c */ /* 0x002fc80003f24270 */
        /* <DEDUP_REMOVED lines=154> */
[----:B------:R-:W1:Y:S01]  /*13230*/  S2R R21, SR_TID.X ;  /* 0x0000000000157919 */ /* 0x000e620000002100 */
        /* <DEDUP_REMOVED lines=9> */
[----:B------:R-:W-:Y:S01]  /*132d0*/  IMAD.IADD R4, R4, 0x1, R5 ;  /* 0x0000000104047824 */ /* 0x000fe200078e0205 */
[----:B-1----:R-:W-:-:S04]  /*132e0*/  LOP3.LUT R14, R21, 0x7f, RZ, 0xc0, !PT ;  /* 0x0000007f150e7812 */ /* 0x002fc800078ec0ff */
[----:B------:R-:W-:Y:S02]  /*132f0*/  LOP3.LUT R7, R4, 0xe06, RZ, 0xc0, !PT ;  /* 0x00000e0604077812 */ /* 0x000fe400078ec0ff */
[----:B------:R-:W-:Y:S01]  /*13300*/  ISETP.NE.AND P0, PT, R14, RZ, PT ;  /* 0x000000ff0e00720c */ /* 0x000fe20003f05270 */
[----:B----4-:R-:W-:Y:S02]  /*13310*/  IMAD.MOV.U32 R5, RZ, RZ, R59 ;  /* 0x000000ffff057224 */ /* 0x010fe400078e003b */
[----:B------:R-:W-:Y:S02]  /*13320*/  IMAD.IADD R4, R7, 0x1, R58 ;  /* 0x0000000107047824 */ /* 0x000fe400078e023a */
[----:B------:R-:W-:Y:S02]  /*13330*/  IMAD.IADD R6, R2, 0x1, R7 ;  /* 0x0000000102067824 */ /* 0x000fe400078e0207 */
[----:B------:R-:W-:Y:S01]  /*13340*/  IMAD.MOV.U32 R7, RZ, RZ, R3 ;  /* 0x000000ffff077224 */ /* 0x000fe200078e0003 */
[----:B------:R-:W-:-:S02]  /*13350*/  R2UR UR4, R4 ;  /* 0x00000000040472ca */ /* 0x000fc400000e0000 */
[----:B------:R-:W-:Y:S02]  /*13360*/  R2UR UR6, R6 ;  /* 0x00000000060672ca */ /* 0x000fe400000e0000 */
[----:B------:R-:W-:Y:S02]  /*13370*/  R2UR UR7, R7 ;  /* 0x00000000070772ca */ /* 0x000fe400000e0000 */
[----:B------:R-:W-:Y:S01]  /*13380*/  R2UR UR5, R5 ;  /* 0x00000000050572ca */ /* 0x000fe200000e0000 */
[----:B------:R-:W-:Y:S02]  /*13390*/  WARPGROUP.DEPBAR.LE gsb0, 0x0 ;  /* 0x00008000000079c5 */ /* 0x000fe40000010000 */
        /* <DEDUP_REMOVED lines=69> */
[----:B------:R-:W4:Y:S04]  /*137f0*/  LDL.64 R2, [R1+0x110] ;  /* 0x0001100001027983 */ /* 0x000f280000100a00 */
[----:B------:R-:W3:Y:S04]  /*13800*/  LDL R18, [R1+0x70] ;  /* 0x0000700001127983 */ /* 0x000ee80000100800 */
[----:B------:R-:W3:Y:S04]  /*13810*/  LDL R19, [R1+0x118] ;  /* 0x0001180001137983 */ /* 0x000ee80000100800 */
[----:B------:R-:W3:Y:S04]  /*13820*/  LDL.128 R8, [R1+0x100] ;  /* 0x0001000001087983 */ /* 0x000ee80000100c00 */
[----:B------:R-:W3:Y:S04]  /*13830*/  LDL.128 R4, [R1+0xf0] ;  /* 0x0000f00001047983 */ /* 0x000ee80000100c00 */
[----:B--2---:R-:W1:Y:S01]  /*13840*/  LD.E R21, desc[UR44][R56.64] ;  /* 0x0000002c38157980 */ /* 0x004e62000c101900 */
[----:B----4-:R-:W-:-:S02]  /*13850*/  ISETP.NE.AND P1, PT, R2, 0x1, PT ;  /* 0x000000010200780c */ /* 0x010fc40003f25270 */
[----:B---3--:R-:W-:Y:S01]  /*13860*/  ISETP.GE.AND P2, PT, R9, 0x1, PT ;  /* 0x000000010900780c */ /* 0x008fe20003f46270 */
[----:B------:R-:W-:Y:S01]  /*13870*/  BSSY B0, `(.L_x_6942) ;  /* 0x0000079000007945 */ /* 0x000fe20003800000 */
[-C--:B-1----:R-:W-:Y:S01]  /*13880*/  FMUL.FTZ R14, R27, R21.reuse ;  /* 0x000000151b0e7220 */ /* 0x082fe20000410000 */
[----:B------:R-:W-:Y:S01]  /*13890*/  SHF.R.S32.HI R27, RZ, 0x1f, R58 ;  /* 0x0000001fff1b7819 */ /* 0x000fe2000001143a */
[-C--:B------:R-:W-:Y:S01]  /*138a0*/  FMUL.FTZ R15, R24, R21.reuse ;  /* 0x00000015180f7220 */ /* 0x080fe20000410000 */
[----:B------:R-:W-:Y:S02]  /*138b0*/  FMUL.FTZ R29, R29, R21 ;  /* 0x000000151d1d7220 */ /* 0x000fe40000410000 */
[----:B------:R-:W-:Y:S02]  /*138c0*/  LEA.HI R24, R27, R58, RZ, 0x7 ;  /* 0x0000003a1b187211 */ /* 0x000fe400078f38ff */
[----:B------:R1:W2:Y:S02]  /*138d0*/  MUFU.TANH R59, R29 ;  /* 0x0000001d003b7308 */ /* 0x0002a40000002400 */
[----:B-1----:R-:W-:-:S05]  /*138e0*/  LOP3.LUT R29, R24, 0xffffff80, RZ, 0xc0, !PT ;  /* 0xffffff80181d7812 */ /* 0x002fca00078ec0ff */
[----:B------:R-:W-:Y:S02]  /*138f0*/  IMAD.IADD R29, R58, 0x1, -R29 ;  /* 0x000000013a1d7824 */ /* 0x000fe400078e0a1d */
[-C--:B0-----:R-:W-:Y:S01]  /*13900*/  FMUL.FTZ R13, R26, R21.reuse ;  /* 0x000000151a0d7220 */ /* 0x081fe20000410000 */
[----:B------:R-:W-:Y:S02]  /*13910*/  FMUL.FTZ R57, R31, R21 ;  /* 0x000000151f397220 */ /* 0x000fe40000410000 */
[----:B------:R-:W-:Y:S02]  /*13920*/  SHF.R.S32.HI R24, RZ, 0x1f, R29 ;  /* 0x0000001fff187819 */ /* 0x000fe4000001141d */
[----:B------:R-:W-:Y:S02]  /*13930*/  LEA.HI R31, R27, R58, RZ, 0x2 ;  /* 0x0000003a1b1f7211 */ /* 0x000fe400078f10ff */
[----:B------:R-:W-:Y:S01]  /*13940*/  LEA.HI R26, R24, R29, RZ, 0x2 ;  /* 0x0000001d181a7211 */ /* 0x000fe200078f10ff */
[----:B------:R-:W-:Y:S01]  /*13950*/  FMUL.FTZ R56, R30, R21 ;  /* 0x000000151e387220 */ /* 0x000fe20000410000 */
[----:B------:R-:W-:-:S02]  /*13960*/  LOP3.LUT R31, R31, 0xfffffffc, RZ, 0xc0, !PT ;  /* 0xfffffffc1f1f7812 */ /* 0x000fc400078ec0ff */
[--C-:B------:R-:W-:Y:S02]  /*13970*/  SHF.R.S32.HI R27, RZ, 0x2, R26.reuse ;  /* 0x00000002ff1b7819 */ /* 0x100fe4000001141a */
[----:B------:R-:W-:Y:S01]  /*13980*/  SHF.R.S32.HI R30, RZ, 0x1f, R26 ;  /* 0x0000001fff1e7819 */ /* 0x000fe2000001141a */
[----:B------:R-:W-:Y:S01]  /*13990*/  FMUL.FTZ R32, R32, R21 ;  /* 0x0000001520207220 */ /* 0x000fe20000410000 */
[----:B------:R-:W-:Y:S02]  /*139a0*/  IMAD.IADD R58, R58, 0x1, -R31 ;  /* 0x000000013a3a7824 */ /* 0x000fe400078e0a1f */
[----:B------:R-:W-:Y:S02]  /*139b0*/  LEA.HI R30, R30, R27, RZ, 0x3 ;  /* 0x0000001b1e1e7211 */ /* 0x000fe400078f18ff */
[----:B------:R-:W-:Y:S01]  /*139c0*/  LEA.HI R24, R24, R29, RZ, 0x5 ;  /* 0x0000001d18187211 */ /* 0x000fe200078f28ff */
[----:B------:R0:W1:Y:S01]  /*139d0*/  MUFU.TANH R60, R32 ;  /* 0x00000020003c7308 */ /* 0x0000620000002400 */
[----:B------:R-:W-:-:S02]  /*139e0*/  LOP3.LUT R30, R30, 0xfffffff8, RZ, 0xc0, !PT ;  /* 0xfffffff81e1e7812 */ /* 0x000fc400078ec0ff */
[----:B------:R-:W-:-:S03]  /*139f0*/  SHF.R.S32.HI R31, RZ, 0x5, R24 ;  /* 0x00000005ff1f7819 */ /* 0x000fc60000011418 */
[----:B------:R-:W-:Y:S01]  /*13a00*/  IMAD.IADD R30, R27, 0x1, -R30 ;  /* 0x000000011b1e7824 */ /* 0x000fe200078e0a1e */
[----:B0-----:R-:W-:Y:S01]  /*13a10*/  LEA.HI R32, R58, R58, RZ, 0x1 ;  /* 0x0000003a3a207211 */ /* 0x001fe200078f08ff */
[----:B------:R-:W-:-:S03]  /*13a20*/  IMAD R31, R18, 0x4, R31 ;  /* 0x00000004121f7824 */ /* 0x000fc600078e021f */
[----:B------:R-:W-:Y:S01]  /*13a30*/  LOP3.LUT R27, R32, 0x1ffffffe, RZ, 0xc0, !PT ;  /* 0x1ffffffe201b7812 */ /* 0x000fe200078ec0ff */
[----:B------:R-:W-:-:S04]  /*13a40*/  IMAD.U32 R30, R31, 0x10, R30 ;  /* 0x000000101f1e7824 */ /* 0x000fc800078e001e */
[----:B------:R-:W-:-:S04]  /*13a50*/  IMAD.IADD R27, R58, 0x1, -R27 ;  /* 0x000000013a1b7824 */ /* 0x000fc800078e0a1b */
[----:B------:R-:W-:-:S04]  /*13a60*/  IMAD R32, R27, 0x8, R30 ;  /* 0x000000081b207824 */ /* 0x000fc800078e021e */
[----:B------:R-:W-:-:S04]  /*13a70*/  @P1 IMAD.HI.U32 R2, R32, R3, RZ ;  /* 0x0000000320021227 */ /* 0x000fc800078e00ff */
[----:B------:R-:W-:Y:S01]  /*13a80*/  FMUL.FTZ R38, R38, R21 ;  /* 0x0000001526267220 */ /* 0x000fe20000410000 */
[----:B------:R-:W-:-:S03]  /*13a90*/  @P1 SHF.R.U32.HI R32, RZ, R19, R2 ;  /* 0x00000013ff201219 */ /* 0x000fc60000011602 */
[----:B------:R0:W3:Y:S01]  /*13aa0*/  MUFU.TANH R64, R38 ;  /* 0x0000002600407308 */ /* 0x0000e20000002400 */
[----:B------:R-:W-:Y:S01]  /*13ab0*/  LOP3.LUT R26, R26, 0x7ffffffc, RZ, 0xc0, !PT ;  /* 0x7ffffffc1a1a7812 */ /* 0x000fe200078ec0ff */
[----:B------:R-:W-:Y:S01]  /*13ac0*/  FMUL.FTZ R36, R36, R21 ;  /* 0x0000001524247220 */ /* 0x000fe20000410000 */
[----:B------:R-:W4:Y:S01]  /*13ad0*/  SHFL.IDX PT, R24, R32, RZ, 0x1c1f ;  /* 0x001c1fff20187589 */ /* 0x000f2200000e0000 */
[----:B0-----:R-:W-:-:S04]  /*13ae0*/  IMAD.SHL.U32 R38, R0, 0x40, RZ ;  /* 0x0000004000267824 */ /* 0x001fc800078e00ff */
[----:B------:R0:W1:Y:S01]  /*13af0*/  MUFU.TANH R63, R36 ;  /* 0x00000024003f7308 */ /* 0x0000620000002400 */
[----:B------:R-:W-:Y:S02]  /*13b00*/  IMAD.IADD R2, R29, 0x1, -R26 ;  /* 0x000000011d027824 */ /* 0x000fe400078e0a1a */
[-C--:B------:R-:W-:Y:S01]  /*13b10*/  FMUL.FTZ R25, R25, R21.reuse ;  /* 0x0000001519197220 */ /* 0x080fe20000410000 */
[----:B------:R-:W-:Y:S01]  /*13b20*/  IADD3 R3, -R38, 0x1, RZ ;  /* 0x0000000126037810 */ /* 0x000fe20007ffe1ff */
        /* <DEDUP_REMOVED lines=22> */
[----:B------:R-:W-:Y:S01]  /*13c90*/  IMAD R3, R2, -0x2, R3 ;  /* 0xfffffffe02037824 */ /* 0x000fe200078e0203 */
[----:B------:R-:W0:Y:S04]  /*13ca0*/  MUFU.TANH R15, R15 ;  /* 0x0000000f000f7308 */ /* 0x000e280000002400 */
[----:B------:R-:W-:-:S04]  /*13cb0*/  IADD3 R18, -R4, R3, R5 ;  /* 0x0000000304127210 */ /* 0x000fc80007ffe105 */
[----:B------:R-:W0:Y:S01]  /*13cc0*/  MUFU.TANH R25, R25 ;  /* 0x0000001900197308 */ /* 0x000e220000002400 */
[----:B------:R-:W-:-:S07]  /*13cd0*/  LOP3.LUT R3, RZ, R6, RZ, 0x33, !PT ;  /* 0x00000006ff037212 */ /* 0x000fce00078e33ff */
        /* <DEDUP_REMOVED lines=27> */
[----:B------:R2:W0:Y:S01]  /*13e90*/  MUFU.TANH R65, R39 ;  /* 0x0000002700417308 */ /* 0x0004220000002400 */
[----:B----4-:R-:W-:Y:S02]  /*13ea0*/  IMAD.IADD R3, R55, 0x1, R24 ;  /* 0x0000000137037824 */ /* 0x010fe400078e0218 */
[----:B--2---:R-:W-:-:S04]  /*13eb0*/  IMAD.IADD R39, R18, 0x1, R7 ;  /* 0x0000000112277824 */ /* 0x004fc800078e0207 */
[----:B------:R-:W-:Y:S01]  /*13ec0*/  IMAD.IADD R6, R39, 0x1, R24 ;  /* 0x0000000127067824 */ /* 0x000fe200078e0218 */
[----:B-1-3--:R-:W-:Y:S06]  /*13ed0*/  @!P2 BRA `(.L_x_6943) ;  /* 0x000000000048a947 */ /* 0x00afec0003800000 */
[----:B------:R-:W-:Y:S01]  /*13ee0*/  IADD3 R7, -R4, R5, R24 ;  /* 0x0000000504077210 */ /* 0x000fe20007ffe118 */
[----:B------:R-:W-:Y:S03]  /*13ef0*/  BSSY B1, `(.L_x_6944) ;  /* 0x000000c000017945 */ /* 0x000fe60003800000 */
[----:B------:R-:W-:-:S13]  /*13f00*/  ISETP.GT.AND P1, PT, R7, -0x1, PT ;  /* 0xffffffff0700780c */ /* 0x000fda0003f24270 */
[----:B------:R-:W-:Y:S05]  /*13f10*/  @P1 BRA `(.L_x_6945) ;  /* 0x0000000000181947 */ /* 0x000fea0003800000 */
[----:B------:R-:W-:Y:S02]  /*13f20*/  ISETP.NE.AND P1, PT, R9, 0x1, PT ;  /* 0x000000010900780c */ /* 0x000fe40003f25270 */
[----:B------:R-:W-:-:S11]  /*13f30*/  LOP3.LUT R7, RZ, R7, RZ, 0x33, !PT ;  /* 0x00000007ff077212 */ /* 0x000fd600078e33ff */
[----:B------:R-:W-:-:S05]  /*13f40*/  @P1 IMAD.HI.U32 R8, R7, R10, RZ ;  /* 0x0000000a07081227 */ /* 0x000fca00078e00ff */
[----:B------:R-:W-:-:S04]  /*13f50*/  @P1 SHF.R.U32.HI R7, RZ, R11, R8 ;  /* 0x0000000bff071219 */ /* 0x000fc80000011608 */
[----:B------:R-:W-:Y:S01]  /*13f60*/  LOP3.LUT R7, RZ, R7, RZ, 0x33, !PT ;  /* 0x00000007ff077212 */ /* 0x000fe200078e33ff */
[----:B------:R-:W-:Y:S06]  /*13f70*/  BRA `(.L_x_6946) ;  /* 0x00000000000c7947 */ /* 0x000fec0003800000 */
.L_x_6945:
[----:B------:R-:W-:-:S13]  /*13f80*/  ISETP.NE.AND P1, PT, R9, 0x1, PT ;  /* 0x000000010900780c */ /* 0x000fda0003f25270 */
[----:B------:R-:W-:-:S05]  /*13f90*/  @P1 IMAD.HI.U32 R8, R7, R10, RZ ;  /* 0x0000000a07081227 */ /* 0x000fca00078e00ff */
[----:B------:R-:W-:-:S07]  /*13fa0*/  @P1 SHF.R.U32.HI R7, RZ, R11, R8 ;  /* 0x0000000bff071219 */ /* 0x000fce0000011608 */
.L_x_6946:
[----:B------:R-:W-:Y:S05]  /*13fb0*/  BSYNC B1 ;  /* 0x0000000000017941 */ /* 0x000fea0003800000 */
.L_x_6944:
[----:B------:R-:W-:-:S04]  /*13fc0*/  IMAD R7, R7, R9, -R38 ;  /* 0x0000000907077224 */ /* 0x000fc800078e0a26 */
[----:B------:R-:W-:-:S05]  /*13fd0*/  IMAD R8, R2, -0x2, R7 ;  /* 0xfffffffe02087824 */ /* 0x000fca00078e0207 */
[----:B------:R-:W-:Y:S02]  /*13fe0*/  VIMNMX R3, R3, R8, !PT ;  /* 0x0000000803037248 */ /* 0x000fe40007fe0100 */
[----:B------:R-:W-:-:S07]  /*13ff0*/  VIADDMNMX R6, R8, R9, R6, PT ;  /* 0x0000000908067246 */ /* 0x000fce0003800106 */
.L_x_6943:
[----:B------:R-:W-:Y:S05]  /*14000*/  BSYNC B0 ;  /* 0x0000000000007941 */ /* 0x000fea0003800000 */
.L_x_6942:
[C---:B------:R-:W-:Y:S01]  /*14010*/  ISETP.GE.AND P1, PT, R58.reuse, 0x9, PT ;  /* 0x000000093a00780c */ /* 0x040fe20003f26270 */
[----:B------:R-:W1:Y:S01]  /*14020*/  SHFL.IDX PT, R32, R32, 0x1, 0x1c1f ;  /* 0x003c1f0020207f89 */ /* 0x000e6200000e0000 */
[----:B------:R-:W-:Y:S01]  /*14030*/  ISETP.GE.AND P2, PT, R58, 0x2, PT ;  /* 0x000000023a00780c */ /* 0x000fe20003f46270 */
[----:B------:R-:W-:Y:S01]  /*14040*/  BSSY B0, `(.L_x_6947) ;  /* 0x0000060000007945 */ /* 0x000fe20003800000 */
[----:B------:R-:W-:Y:S02]  /*14050*/  P2R R67, PR, RZ, 0x2 ;  /* 0x00000002ff437803 */ /* 0x000fe40000000000 */
[----:B------:R-:W-:Y:S02]  /*14060*/  ISETP.GT.AND P1, PT, R3, 0x8, !P1 ;  /* 0x000000080300780c */ /* 0x000fe40004f24270 */
[----:B------:R-:W-:Y:S02]  /*14070*/  P2R R66, PR, RZ, 0x4 ;  /* 0x00000004ff427803 */ /* 0x000fe40000000000 */
[----:B------:R-:W-:-:S02]  /*14080*/  ISETP.LT.OR P1, PT, R6, 0x9, P1 ;  /* 0x000000090600780c */ /* 0x000fc40000f21670 */
[C---:B------:R-:W-:Y:S02]  /*14090*/  ISETP.GT.AND P2, PT, R3.reuse, 0x1, !P2 ;  /* 0x000000010300780c */ /* 0x040fe40005744270 */
[----:B------:R-:W-:Y:S02]  /*140a0*/  ISETP.GE.AND P3, PT, R58, 0xa, PT ;  /* 0x0000000a3a00780c */ /* 0x000fe40003f66270 */
[----:B0-----:R-:W-:Y:S02]  /*140b0*/  FSEL R33, R28, -INF , !P1 ;  /* 0xff8000001c217808 */ /* 0x001fe40004800000 */
[----:B------:R-:W-:Y:S02]  /*140c0*/  ISETP.LT.OR P2, PT, R6, 0x2, P2 ;  /* 0x000000020600780c */ /* 0x000fe40001741670 */
[----:B------:R-:W-:Y:S02]  /*140d0*/  ISETP.GT.AND P1, PT, R3, 0x9, !P3 ;  /* 0x000000090300780c */ /* 0x000fe40005f24270 */
[----:B------:R-:W-:-:S02]  /*140e0*/  FSEL R35, R25, -INF , !P2 ;  /* 0xff80000019237808 */ /* 0x000fc40005000000 */
[----:B------:R-:W-:Y:S01]  /*140f0*/  ISETP.LT.OR P1, PT, R6, 0xa, P1 ;  /* 0x0000000a0600780c */ /* 0x000fe20000f21670 */
[----:B-1----:R-:W-:Y:S01]  /*14100*/  IMAD.IADD R8, R55, 0x1, R32 ;  /* 0x0000000137087824 */ /* 0x002fe200078e0220 */
        /* <DEDUP_REMOVED lines=75> */
.L_x_6950:
[----:B------:R-:W-:-:S13]  /*145c0*/  ISETP.NE.AND P6, PT, R9, 0x1, PT ;  /* 0x000000010900780c */ /* 0x000fda0003fc5270 */
[----:B------:R-:W-:-:S05]  /*145d0*/  @P6 IMAD.HI.U32 R10, R4, R10, RZ ;  /* 0x0000000a040a6227 */ /* 0x000fca00078e00ff */
[----:B------:R-:W-:-:S07]  /*145e0*/  @P6 SHF.R.U32.HI R4, RZ, R11, R10 ;  /* 0x0000000bff046219 */ /* 0x000fce000001160a */
.L_x_6951:
[----:B------:R-:W-:Y:S05]  /*145f0*/  BSYNC B1 ;  /* 0x0000000000017941 */ /* 0x000fea0003800000 */
.L_x_6949:
[----:B------:R-:W-:-:S04]  /*14600*/  IMAD R3, R4, R9, -R38 ;  /* 0x0000000904037224 */ /* 0x000fc800078e0a26 */
[----:B------:R-:W-:-:S05]  /*14610*/  IMAD R3, R2, -0x2, R3 ;  /* 0xfffffffe02037824 */ /* 0x000fca00078e0203 */
[----:B------:R-:W-:Y:S02]  /*14620*/  VIADDMNMX R6, R3, R9, R6, PT ;  /* 0x0000000903067246 */ /* 0x000fe40003800106 */
[----:B------:R-:W-:-:S07]  /*14630*/  VIMNMX R8, R8, R3, !PT ;  /* 0x0000000308087248 */ /* 0x000fce0007fe0100 */
.L_x_6948:
[----:B------:R-:W-:Y:S05]  /*14640*/  BSYNC B0 ;  /* 0x0000000000007941 */ /* 0x000fea0003800000 */
.L_x_6947:
        /* <DEDUP_REMOVED lines=41> */
[C---:B------:R-:W-:Y:S02]  /*148e0*/  ISETP.GT.AND P5, PT, R8.reuse, 0x28, !P6 ;  /* 0x000000280800780c */ /* 0x040fe400077a4270 */
[----:B------:R-:W-:Y:S02]  /*148f0*/  ISETP.GT.AND P1, PT, R8, 0x29, !P1 ;  /* 0x000000290800780c */ /* 0x000fe40004f24270 */
[----:B------:R-:W-:Y:S02]  /*14900*/  ISETP.LT.OR P5, PT, R6, 0x29, P5 ;  /* 0x000000290600780c */ /* 0x000fe40002fa1670 */
[----:B------:R-:W-:Y:S02]  /*14910*/  ISETP.GT.AND P2, PT, R8, 0x30, !P2 ;  /* 0x000000300800780c */ /* 0x000fe40005744270 */
[----:B------:R-:W-:-:S02]  /*14920*/  FSEL R9, R46, -INF , !P5 ;  /* 0xff8000002e097808 */ /* 0x000fc40006800000 */
[----:B------:R-:W-:Y:S02]  /*14930*/  ISETP.LT.OR P1, PT, R6, 0x2a, P1 ;  /* 0x0000002a0600780c */ /* 0x000fe40000f21670 */
[----:B------:R-:W-:Y:S02]  /*14940*/  ISETP.GT.AND P3, PT, R8, 0x31, !P3 ;  /* 0x000000310800780c */ /* 0x000fe40005f64270 */
[----:B------:R-:W-:Y:S02]  /*14950*/  ISETP.LT.OR P2, PT, R6, 0x31, P2 ;  /* 0x000000310600780c */ /* 0x000fe40001741670 */
[----:B------:R-:W-:Y:S02]  /*14960*/  FSEL R52, R36, -INF , !P1 ;  /* 0xff80000024347808 */ /* 0x000fe40004800000 */
[----:B------:R-:W-:Y:S02]  /*14970*/  ISETP.NE.AND P6, PT, R41, RZ, PT ;  /* 0x000000ff2900720c */ /* 0x000fe40003fc5270 */
[----:B------:R-:W-:-:S02]  /*14980*/  ISETP.GT.AND P4, PT, R8, 0x38, !P4 ;  /* 0x000000380800780c */ /* 0x000fc40006784270 */
[----:B------:R-:W-:Y:S02]  /*14990*/  ISETP.LT.OR P3, PT, R6, 0x32, P3 ;  /* 0x000000320600780c */ /* 0x000fe40001f61670 */
[----:B------:R-:W-:Y:S02]  /*149a0*/  FSEL R50, R50, -INF , !P2 ;  /* 0xff80000032327808 */ /* 0x000fe40005000000 */
[----:B------:R-:W-:Y:S02]  /*149b0*/  ISETP.GT.AND P1, PT, R8, 0x39, !P6 ;  /* 0x000000390800780c */ /* 0x000fe40007724270 */
[C---:B------:R-:W-:Y:S02]  /*149c0*/  ISETP.LT.OR P4, PT, R6.reuse, 0x39, P4 ;  /* 0x000000390600780c */ /* 0x040fe40002781670 */
[----:B------:R-:W-:Y:S01]  /*149d0*/  FSEL R56, R51, -INF , !P3 ;  /* 0xff80000033387808 */ /* 0x000fe20005800000 */
[----:B------:R-:W-:Y:S01]  /*149e0*/  UIADD3 UR4, UP0, UR37, 0x200, URZ ;  /* 0x0000020025047890 */ /* 0x000fe2000ff1e03f */
[----:B------:R-:W-:-:S02]  /*149f0*/  ISETP.LT.OR P1, PT, R6, 0x3a, P1 ;  /* 0x0000003a0600780c */ /* 0x000fc40000f21670 */
[----:B------:R-:W-:Y:S01]  /*14a00*/  FSEL R54, R54, -INF , !P4 ;  /* 0xff80000036367808 */ /* 0x000fe20006000000 */
[----:B------:R-:W-:Y:S02]  /*14a10*/  ULOP3.LUT UR4, UR4, 0x4, URZ, 0xfc, !UPT ;  /* 0x0000000404047892 */ /* 0x000fe4000f8efc3f */
[----:B------:R-:W-:Y:S01]  /*14a20*/  UIADD3.X UR5, URZ, UR36, URZ, UP0, !UPT ;  /* 0x000000243f057290 */ /* 0x000fe200087fe43f */
        /* <DEDUP_REMOVED lines=31> */
[----:B------:R-:W-:-:S04]  /*14c20*/  FMNMX.FTZ R4, R52, R4, !PT ;  /* 0x0000000434047209 */ /* 0x000fc80007810000 */
[----:B------:R-:W-:-:S04]  /*14c30*/  FMNMX.FTZ R4, R50, R4, !PT ;  /* 0x0000000432047209 */ /* 0x000fc80007810000 */
[----:B------:R-:W-:-:S04]  /*14c40*/  FMNMX.FTZ R4, R56, R4, !PT ;  /* 0x0000000438047209 */ /* 0x000fc80007810000 */
[----:B------:R-:W-:Y:S01]  /*14c50*/  FMNMX.FTZ R41, R54, R4, !PT ;  /* 0x0000000436297209 */ /* 0x000fe20007810000 */
[----:B------:R-:W-:Y:S02]  /*14c60*/  IMAD.U32 R4, RZ, RZ, UR4 ;  /* 0x00000004ff047e24 */ /* 0x000fe4000f8e00ff */
[----:B------:R-:W-:Y:S01]  /*14c70*/  IMAD.U32 R5, RZ, RZ, UR5 ;  /* 0x00000005ff057e24 */ /* 0x000fe2000f8e00ff */
        /* <DEDUP_REMOVED lines=43> */
.L_x_6953:
[----:B------:R-:W-:Y:S05]  /*14f30*/  BSYNC B0 ;  /* 0x0000000000007941 */ /* 0x000fea0003800000 */
.L_x_6952:
        /* <DEDUP_REMOVED lines=8> */
[----:B------:R-:W3:Y:S04]  /*14fc0*/  LD.E R46, desc[UR44][R16.64+0x220] ;  /* 0x0002202c102e7980 */ /* 0x000ee8000c101900 */
[----:B------:R-:W4:Y:S04]  /*14fd0*/  LD.E R5, desc[UR44][R4.64] ;  /* 0x0000002c04057980 */ /* 0x000f28000c101900 */
[----:B------:R-:W5:Y:S04]  /*14fe0*/  LD.E R47, desc[UR44][R16.64+0x210] ;  /* 0x0002102c102f7980 */ /* 0x000f68000c101900 */
[----:B------:R-:W5:Y:S01]  /*14ff0*/  LD.E R49, desc[UR44][R16.64+0x214] ;  /* 0x0002142c10317980 */ /* 0x000f62000c101900 */
[C---:B--2---:R-:W-:Y:S01]  /*15000*/  FSETP.NEU.FTZ.AND P1, PT, R20.reuse, -INF , PT ;  /* 0xff8000001400780b */ /* 0x044fe20003f3d000 */
[----:B---3--:R-:W-:-:S05]  /*15010*/  FMUL.FTZ R41, R20, R46 ;  /* 0x0000002e14297220 */ /* 0x008fca0000410000 */
[----:B------:R-:W-:Y:S02]  /*15020*/  FSEL R41, R41, RZ, P1 ;  /* 0x000000ff29297208 */ /* 0x000fe40000800000 */
[----:B----4-:R-:W-:-:S03]  /*15030*/  FSETP.NEU.FTZ.AND P1, PT, R5, -INF , PT ;  /* 0xff8000000500780b */ /* 0x010fc60003f3d000 */
[-CC-:B------:R-:W-:Y:S01]  /*15040*/  FFMA.FTZ R2, R48, R46.reuse, -R41.reuse ;  /* 0x0000002e30027223 */ /* 0x180fe20000010829 */
[-CC-:B------:R-:W-:Y:S01]  /*15050*/  FFMA.FTZ R35, R35, R46.reuse, -R41.reuse ;  /* 0x0000002e23237223 */ /* 0x180fe20000010829 */
[-CC-:B------:R-:W-:Y:S01]  /*15060*/  FFMA.FTZ R33, R33, R46.reuse, -R41.reuse ;  /* 0x0000002e21217223 */ /* 0x180fe20000010829 */
[-CC-:B------:R-:W-:Y:S01]  /*15070*/  FFMA.FTZ R31, R31, R46.reuse, -R41.reuse ;  /* 0x0000002e1f1f7223 */ /* 0x180fe20000010829 */
[----:B------:R1:W5:Y:S01]  /*15080*/  MUFU.EX2 R168, R2 ;  /* 0x0000000200a87308 */ /* 0x0003620000000800 */
[-CC-:B------:R-:W-:Y:S01]  /*15090*/  FFMA.FTZ R30, R30, R46.reuse, -R41.reuse ;  /* 0x0000002e1e1e7223 */ /* 0x180fe20000010829 */
[-CC-:B------:R-:W-:Y:S01]  /*150a0*/  FFMA.FTZ R29, R29, R46.reuse, -R41.reuse ;  /* 0x0000002e1d1d7223 */ /* 0x180fe20000010829 */
[-CC-:B------:R-:W-:Y:S01]  /*150b0*/  FFMA.FTZ R28, R28, R46.reuse, -R41.reuse ;  /* 0x0000002e1c1c7223 */ /* 0x180fe20000010829 */
[-CC-:B------:R-:W-:Y:S01]  /*150c0*/  FFMA.FTZ R15, R15, R46.reuse, -R41.reuse ;  /* 0x0000002e0f0f7223 */ /* 0x180fe20000010829 */
[-CC-:B------:R-:W-:Y:S01]  /*150d0*/  FFMA.FTZ R27, R27, R46.reuse, -R41.reuse ;  /* 0x0000002e1b1b7223 */ /* 0x180fe20000010829 */
[-CC-:B------:R-:W-:Y:S01]  /*150e0*/  FFMA.FTZ R26, R26, R46.reuse, -R41.reuse ;  /* 0x0000002e1a1a7223 */ /* 0x180fe20000010829 */
[-CC-:B------:R-:W-:Y:S01]  /*150f0*/  FFMA.FTZ R25, R25, R46.reuse, -R41.reuse ;  /* 0x0000002e19197223 */ /* 0x180fe20000010829 */
[----:B------:R-:W2:Y:S01]  /*15100*/  MUFU.EX2 R35, R35 ;  /* 0x0000002300237308 */ /* 0x000ea20000000800 */
[----:B-1----:R-:W-:Y:S01]  /*15110*/  FMUL.FTZ R2, R46, R5 ;  /* 0x000000052e027220 */ /* 0x002fe20000410000 */
[-CC-:B------:R-:W-:Y:S01]  /*15120*/  FFMA.FTZ R24, R24, R46.reuse, -R41.reuse ;  /* 0x0000002e18187223 */ /* 0x180fe20000010829 */
[-CC-:B------:R-:W-:Y:S01]  /*15130*/  FFMA.FTZ R21, R21, R46.reuse, -R41.reuse ;  /* 0x0000002e15157223 */ /* 0x180fe20000010829 */
[-CC-:B------:R-:W-:Y:S01]  /*15140*/  FFMA.FTZ R19, R19, R46.reuse, -R41.reuse ;  /* 0x0000002e13137223 */ /* 0x180fe20000010829 */
[-CC-:B------:R-:W-:Y:S01]  /*15150*/  FFMA.FTZ R18, R18, R46.reuse, -R41.reuse ;  /* 0x0000002e12127223 */ /* 0x180fe20000010829 */
[----:B------:R-:W-:Y:S01]  /*15160*/  FSEL R3, R2, RZ, P1 ;  /* 0x000000ff02037208 */ /* 0x000fe20000800000 */
[----:B------:R-:W-:Y:S01]  /*15170*/  FFMA.FTZ R7, R7, R46, -R41 ;  /* 0x0000002e07077223 */ /* 0x000fe20000010829 */
[----:B------:R-:W-:Y:S01]  /*15180*/  MUFU.EX2 R33, R33 ;  /* 0x0000002100217308 */ /* 0x000fe20000000800 */
[----:B-----5:R-:W-:-:S02]  /*15190*/  FADD.FTZ R2, R168, R47 ;  /* 0x0000002fa8027221 */ /* 0x020fc40000010000 */
        /* <DEDUP_REMOVED lines=8> */
[----:B--2---:R-:W-:Y:S01]  /*15220*/  FADD.FTZ R20, R35, R2 ;  /* 0x0000000223147221 */ /* 0x004fe20000010000 */
[-CC-:B------:R-:W-:Y:S01]  /*15230*/  FFMA.FTZ R13, R13, R46.reuse, -R3.reuse ;  /* 0x0000002e0d0d7223 */ /* 0x180fe20000010803 */
[-CC-:B------:R-:W-:Y:S01]  /*15240*/  FFMA.FTZ R11, R11, R46.reuse, -R3.reuse ;  /* 0x0000002e0b0b7223 */ /* 0x180fe20000010803 */
[-CC-:B------:R-:W-:Y:S01]  /*15250*/  FFMA.FTZ R10, R10, R46.reuse, -R3.reuse ;  /* 0x0000002e0a0a7223 */ /* 0x180fe20000010803 */
[-CC-:B------:R-:W-:Y:S01]  /*15260*/  FFMA.FTZ R9, R9, R46.reuse, -R3.reuse ;  /* 0x0000002e09097223 */ /* 0x180fe20000010803 */
[----:B------:R-:W1:Y:S01]  /*15270*/  MUFU.EX2 R40, R40 ;  /* 0x0000002800287308 */ /* 0x000e620000000800 */
[----:B------:R-:W-:-:S07]  /*15280*/  FFMA.FTZ R2, R52, R46, -R3 ;  /* 0x0000002e34027223 */ /* 0x000fce0000010803 */
[----:B------:R-:W2:Y:S08]  /*15290*/  MUFU.EX2 R39, R39 ;  /* 0x0000002700277308 */ /* 0x000eb00000000800 */
[----:B------:R-:W3:Y:S01]  /*152a0*/  MUFU.EX2 R38, R38 ;  /* 0x0000002600267308 */ /* 0x000ee20000000800 */
[----:B-1----:R-:W-:-:S07]  /*152b0*/  FADD.FTZ R4, R40, R49 ;  /* 0x0000003128047221 */ /* 0x002fce0000010000 */
[----:B------:R-:W1:Y:S01]  /*152c0*/  MUFU.EX2 R37, R37 ;  /* 0x0000002500257308 */ /* 0x000e620000000800 */
[----:B--2---:R-:W-:-:S07]  /*152d0*/  FADD.FTZ R5, R39, R4 ;  /* 0x0000000427057221 */ /* 0x004fce0000010000 */
[----:B------:R-:W-:Y:S01]  /*152e0*/  MUFU.EX2 R30, R30 ;  /* 0x0000001e001e7308 */ /* 0x000fe20000000800 */
[----:B---3--:R-:W-:-:S07]  /*152f0*/  FADD.FTZ R4, R38, R5 ;  /* 0x0000000526047221 */ /* 0x008fce0000010000 */
[----:B------:R-:W2:Y:S01]  /*15300*/  MUFU.EX2 R34, R34 ;  /* 0x0000002200227308 */ /* 0x000ea20000000800 */
[----:B-1----:R-:W-:Y:S01]  /*15310*/  FADD.FTZ R5, R37, R4 ;  /* 0x0000000425057221 */ /* 0x002fe20000010000 */
[----:B------:R-:W-:-:S06]  /*15320*/  FFMA.FTZ R4, R50, R46, -R3 ;  /* 0x0000002e32047223 */ /* 0x000fcc0000010803 */
[----:B------:R-:W-:Y:S08]  /*15330*/  MUFU.EX2 R29, R29 ;  /* 0x0000001d001d7308 */ /* 0x000ff00000000800 */
[----:B------:R-:W1:Y:S01]  /*15340*/  MUFU.EX2 R173, R32 ;  /* 0x0000002000ad7308 */ /* 0x000e620000000800 */
[----:B--2---:R-:W-:Y:S01]  /*15350*/  FADD.FTZ R42, R34, R5 ;  /* 0x00000005222a7221 */ /* 0x004fe20000010000 */
[----:B------:R-:W-:-:S06]  /*15360*/  FFMA.FTZ R5, R56, R46, -R3 ;  /* 0x0000002e38057223 */ /* 0x000fcc0000010803 */
[----:B------:R-:W2:Y:S08]  /*15370*/  MUFU.EX2 R28, R28 ;  /* 0x0000001c001c7308 */ /* 0x000eb00000000800 */
[----:B------:R3:W-:Y:S01]  /*15380*/  MUFU.EX2 R182, R15 ;  /* 0x0000000f00b67308 */ /* 0x0007e20000000800 */
[----:B-1----:R-:W-:-:S07]  /*15390*/  FADD.FTZ R31, R173, R42 ;  /* 0x0000002aad1f7221 */ /* 0x002fce0000010000 */
[----:B------:R-:W-:Y:S01]  /*153a0*/  MUFU.EX2 R14, R14 ;  /* 0x0000000e000e7308 */ /* 0x000fe20000000800 */
[----:B---3--:R-:W-:-:S04]  /*153b0*/  FADD.FTZ R15, R33, R20 ;  /* 0x00000014210f7221 */ /* 0x008fc80000010000 */
[----:B------:R-:W-:-:S03]  /*153c0*/  FADD.FTZ R15, R170, R15 ;  /* 0x0000000faa0f7221 */ /* 0x000fc60000010000 */
[----:B------:R-:W1:Y:S01]  /*153d0*/  MUFU.EX2 R27, R27 ;  /* 0x0000001b001b7308 */ /* 0x000e620000000800 */
[----:B------:R-:W-:-:S04]  /*153e0*/  FADD.FTZ R32, R30, R15 ;  /* 0x0000000f1e207221 */ /* 0x000fc80000010000 */
[----:B------:R-:W-:-:S03]  /*153f0*/  FADD.FTZ R15, R29, R32 ;  /* 0x000000201d0f7221 */ /* 0x000fc60000010000 */
[----:B------:R-:W-:Y:S01]  /*15400*/  MUFU.EX2 R13, R13 ;  /* 0x0000000d000d7308 */ /* 0x000fe20000000800 */
[----:B--2---:R-:W-:-:S07]  /*15410*/  FADD.FTZ R42, R28, R15 ;  /* 0x0000000f1c2a7221 */ /* 0x004fce0000010000 */
[----:B------:R-:W0:Y:S01]  /*15420*/  MUFU.EX2 R26, R26 ;  /* 0x0000001a001a7308 */ /* 0x000e220000000800 */
[----:B-1----:R-:W-:-:S07]  /*15430*/  FADD.FTZ R15, R27, R42 ;  /* 0x0000002a1b0f7221 */ /* 0x002fce0000010000 */
[----:B------:R-:W-:Y:S08]  /*15440*/  MUFU.EX2 R11, R11 ;  /* 0x0000000b000b7308 */ /* 0x000ff00000000800 */
[----:B------:R-:W1:Y:S01]  /*15450*/  MUFU.EX2 R25, R25 ;  /* 0x0000001900197308 */ /* 0x000e620000000800 */
[----:B0-----:R-:W-:-:S07]  /*15460*/  FADD.FTZ R44, R26, R15 ;  /* 0x0000000f1a2c7221 */ /* 0x001fce0000010000 */
[----:B------:R-:W-:Y:S08]  /*15470*/  MUFU.EX2 R10, R10 ;  /* 0x0000000a000a7308 */ /* 0x000ff00000000800 */
[----:B------:R-:W0:Y:S08]  /*15480*/  MUFU.EX2 R24, R24 ;  /* 0x0000001800187308 */ /* 0x000e300000000800 */
[----:B------:R-:W-:Y:S08]  /*15490*/  MUFU.EX2 R9, R9 ;  /* 0x0000000900097308 */ /* 0x000ff00000000800 */
[----:B------:R2:W-:Y:S08]  /*154a0*/  MUFU.EX2 R20, R2 ;  /* 0x0000000200147308 */ /* 0x0005f00000000800 */
[----:B------:R-:W3:Y:S01]  /*154b0*/  MUFU.EX2 R21, R21 ;  /* 0x0000001500157308 */ /* 0x000ee20000000800 */
[----:B--2---:R-:W-:Y:S01]  /*154c0*/  FADD.FTZ R2, R14, R31 ;  /* 0x0000001f0e027221 */ /* 0x004fe20000010000 */
[----:B-1----:R-:W-:-:S03]  /*154d0*/  FADD.FTZ R31, R25, R44 ;  /* 0x0000002c191f7221 */ /* 0x002fc60000010000 */
[----:B------:R-:W-:Y:S01]  /*154e0*/  FADD.FTZ R42, R13, R2 ;  /* 0x000000020d2a7221 */ /* 0x000fe20000010000 */
[-CC-:B------:R-:W-:Y:S01]  /*154f0*/  FFMA.FTZ R2, R54, R46.reuse, -R3.reuse ;  /* 0x0000002e36027223 */ /* 0x180fe20000010803 */
[----:B------:R-:W-:Y:S01]  /*15500*/  FFMA.FTZ R3, R36, R46, -R3 ;  /* 0x0000002e24037223 */ /* 0x000fe20000010803 */
[----:B------:R-:W1:Y:S01]  /*15510*/  MUFU.EX2 R19, R19 ;  /* 0x0000001300137308 */ /* 0x000e620000000800 */
[----:B------:R-:W-:Y:S01]  /*15520*/  FADD.FTZ R15, R11, R42 ;  /* 0x0000002a0b0f7221 */ /* 0x000fe20000010000 */
[----:B0-----:R-:W-:-:S06]  /*15530*/  FADD.FTZ R42, R24, R31 ;  /* 0x0000001f182a7221 */ /* 0x001fcc0000010000 */
[----:B------:R0:W2:Y:S01]  /*15540*/  MUFU.EX2 R181, R4 ;  /* 0x0000000400b57308 */ /* 0x0000a20000000800 */
[----:B---3--:R-:W-:-:S07]  /*15550*/  FADD.FTZ R42, R21, R42 ;  /* 0x0000002a152a7221 */ /* 0x008fce0000010000 */
[----:B------:R-:W-:Y:S01]  /*15560*/  MUFU.EX2 R18, R18 ;  /* 0x0000001200127308 */ /* 0x000fe20000000800 */
[----:B0-----:R-:W-:-:S07]  /*15570*/  FADD.FTZ R4, R10, R15 ;  /* 0x0000000f0a047221 */ /* 0x001fce0000010000 */
[----:B------:R0:W3:Y:S08]  /*15580*/  MUFU.EX2 R32, R5 ;  /* 0x0000000500207308 */ /* 0x0000f00000000800 */
[----:B------:R-:W4:Y:S01]  /*15590*/  MUFU.EX2 R7, R7 ;  /* 0x0000000700077308 */ /* 0x000f220000000800 */
[----:B0-----:R-:W-:-:S04]  /*155a0*/  FADD.FTZ R5, R9, R4 ;  /* 0x0000000409057221 */ /* 0x001fc80000010000 */
[----:B------:R-:W-:Y:S01]  /*155b0*/  FADD.FTZ R4, R20, R5 ;  /* 0x0000000514047221 */ /* 0x000fe20000010000 */
[----:B-1----:R-:W-:Y:S02]  /*155c0*/  FADD.FTZ R5, R19, R42 ;  /* 0x0000002a13057221 */ /* 0x002fe40000010000 */
[----:B------:R0:W1:Y:S01]  /*155d0*/  MUFU.EX2 R183, R2 ;  /* 0x0000000200b77308 */ /* 0x0000620000000800 */
[----:B--2---:R-:W-:-:S04]  /*155e0*/  FADD.FTZ R15, R181, R4 ;  /* 0x00000004b50f7221 */ /* 0x004fc80000010000 */
[----:B---3--:R-:W-:-:S03]  /*155f0*/  FADD.FTZ R4, R32, R15 ;  /* 0x0000000f20047221 */ /* 0x008fc60000010000 */
[----:B------:R-:W2:Y:S01]  /*15600*/  MUFU.EX2 R36, R3 ;  /* 0x0000000300247308 */ /* 0x000ea20000000800 */
[----:B0-----:R-:W-:-:S04]  /*15610*/  FADD.FTZ R2, R18, R5 ;  /* 0x0000000512027221 */ /* 0x001fc80000010000 */
[----:B----4-:R-:W-:Y:S01]  /*15620*/  FADD.FTZ R5, R7, R2 ;  /* 0x0000000207057221 */ /* 0x010fe20000010000 */
[----:B-1----:R-:W-:-:S03]  /*15630*/  FADD.FTZ R15, R183, R4 ;  /* 0x00000004b70f7221 */ /* 0x002fc60000010000 */
[----:B------:R-:W-:-:S05]  /*15640*/  FADD.FTZ R31, R182, R5 ;  /* 0x00000005b61f7221 */ /* 0x000fca0000010000 */
[----:B------:R-:W-:Y:S01]  /*15650*/  ST.E desc[UR44][R16.64+0x210], R31 ;  /* 0x0002101f10007985 */ /* 0x000fe2000c10192c */
[----:B--2---:R-:W-:-:S05]  /*15660*/  FADD.FTZ R15, R36, R15 ;  /* 0x0000000f240f7221 */ /* 0x004fca0000010000 */
        /* <DEDUP_REMOVED lines=30> */
[----:B------:R-:W-:-:S04]  /*15850*/  UIADD3 UR4, UP0, UR37, 0x230, URZ ;  /* 0x0000023025047890 */ /* 0x000fc8000ff1e03f */
[----:B------:R-:W-:Y:S02]  /*15860*/  ULOP3.LUT UR5, UR4, 0x4, URZ, 0xfc, !UPT ;  /* 0x0000000404057892 */ /* 0x000fe4000f8efc3f */
[----:B------:R-:W-:-:S04]  /*15870*/  UIADD3.X UR6, URZ, UR36, URZ, UP0, !UPT ;  /* 0x000000243f067290 */ /* 0x000fc800087fe43f */
[----:B------:R-:W-:Y:S02]  /*15880*/  IMAD.U32 R2, RZ, RZ, UR5 ;  /* 0x00000005ff027e24 */ /* 0x000fe4000f8e00ff */
[----:B------:R-:W-:Y:S02]  /*15890*/  IMAD.U32 R3, RZ, RZ, UR6 ;  /* 0x00000006ff037e24 */ /* 0x000fe4000f8e00ff */
[----:B--2---:R-:W-:-:S05]  /*158a0*/  FMUL.FTZ R5, R6, R5 ;  /* 0x0000000506057220 */ /* 0x004fca0000410000 */
        /* <DEDUP_REMOVED lines=66> */
[----:B------:R-:W-:-:S06]  /*15cd0*/  ULOP3.LUT UR5, UR4, 0x8, URZ, 0xfc, !UPT ;  /* 0x0000000804057892 */ /* 0x000fcc000f8efc3f */
[----:B------:R-:W-:Y:S02]  /*15ce0*/  IMAD.U32 R4, RZ, RZ, UR5 ;  /* 0x00000005ff047e24 */ /* 0x000fe4000f8e00ff */
[C---:B--2---:R-:W-:Y:S01]  /*15cf0*/  FMUL.FTZ R5, R6.reuse, R5 ;  /* 0x0000000506057220 */ /* 0x044fe20000410000 */
[----:B---3--:R-:W-:-:S04]  /*15d00*/  FMUL.FTZ R131, R6, R131 ;  /* 0x0000008306837220 */ /* 0x008fc80000410000 */
[----:B------:R0:W-:Y:S01]  /*15d10*/  ST.E desc[UR44][R16.64+0x270], R5 ;  /* 0x0002700510007985 */ /* 0x0001e2000c10192c */
[C---:B----4-:R-:W-:Y:S01]  /*15d20*/  FMUL.FTZ R9, R6.reuse, R9 ;  /* 0x0000000906097220 */ /* 0x050fe20000410000 */
[C---:B-----5:R-:W-:Y:S01]  /*15d30*/  FMUL.FTZ R11, R6.reuse, R11 ;  /* 0x0000000b060b7220 */ /* 0x060fe20000410000 */
[C---:B------:R-:W-:Y:S01]  /*15d40*/  FMUL.FTZ R13, R6.reuse, R13 ;  /* 0x0000000d060d7220 */ /* 0x040fe20000410000 */
[----:B0-----:R-:W-:Y:S02]  /*15d50*/  IMAD.U32 R5, RZ, RZ, UR6 ;  /* 0x00000006ff057e24 */ /* 0x001fe4000f8e00ff */
        /* <DEDUP_REMOVED lines=119> */
[----:B------:R-:W-:Y:S01]  /*164d0*/  ULOP3.LUT UR4, UR4, 0xc, URZ, 0xfc, !UPT ;  /* 0x0000000c04047892 */ /* 0x000fe2000f8efc3f */
[----:B-1----:R-:W-:-:S05]  /*164e0*/  IMAD.U32 R7, RZ, RZ, UR6 ;  /* 0x00000006ff077e24 */ /* 0x002fca000f8e00ff */
[----:B------:R-:W-:Y:S02]  /*164f0*/  IMAD.U32 R6, RZ, RZ, UR4 ;  /* 0x00000004ff067e24 */ /* 0x000fe4000f8e00ff */
        /* <DEDUP_REMOVED lines=1117> */
[----:B------:R-:W3:Y:S04]  /*1aad0*/  LD.E R11, desc[UR44][R2.64] ;  /* 0x0000002c020b7980 */ /* 0x000ee8000c101900 */
[----:B---3--:R3:W-:Y:S04]  /*1aae0*/  ST.E desc[UR44][R2.64], R11 ;  /* 0x0000000b02007985 */ /* 0x0087e8000c10192c */
[----:B------:R-:W4:Y:S04]  /*1aaf0*/  LD.E R13, desc[UR44][R4.64] ;  /* 0x0000002c040d7980 */ /* 0x000f28000c101900 */
[----:B----4-:R4:W-:Y:S04]  /*1ab00*/  ST.E desc[UR44][R4.64], R13 ;  /* 0x0000000d04007985 */ /* 0x0109e8000c10192c */
[----:B------:R-:W5:Y:S04]  /*1ab10*/  LD.E R15, desc[UR44][R6.64] ;  /* 0x0000002c060f7980 */ /* 0x000f68000c101900 */
[----:B-----5:R5:W-:Y:S04]  /*1ab20*/  ST.E desc[UR44][R6.64], R15 ;  /* 0x0000000f06007985 */ /* 0x020be8000c10192c */
[----:B------:R-:W5:Y:S04]  /*1ab30*/  LD.E R19, desc[UR44][R16.64+0x240] ;  /* 0x0002402c10137980 */ /* 0x000f68000c101900 */
[----:B------:R-:W5:Y:S04]  /*1ab40*/  LD.E R21, desc[UR44][R16.64+0x244] ;  /* 0x0002442c10157980 */ /* 0x000f68000c101900 */
[----:B0-----:R-:W5:Y:S04]  /*1ab50*/  LD.E R25, desc[UR44][R16.64+0x248] ;  /* 0x0002482c10197980 */ /* 0x001f68000c101900 */
[----:B-1----:R-:W5:Y:S04]  /*1ab60*/  LD.E R27, desc[UR44][R16.64+0x24c] ;  /* 0x00024c2c101b7980 */ /* 0x002f68000c101900 */
[----:B--2---:R-:W2:Y:S04]  /*1ab70*/  LD.E R9, desc[UR44][R16.64+0x250] ;  /* 0x0002502c10097980 */ /* 0x004ea8000c101900 */
[----:B------:R-:W2:Y:S04]  /*1ab80*/  LD.E R29, desc[UR44][R16.64+0x254] ;  /* 0x0002542c101d7980 */ /* 0x000ea8000c101900 */
[----:B---3--:R-:W3:Y:S04]  /*1ab90*/  LD.E R3, desc[UR44][R16.64+0x258] ;  /* 0x0002582c10037980 */ /* 0x008ee8000c101900 */
[----:B------:R-:W3:Y:S04]  /*1aba0*/  LD.E R11, desc[UR44][R16.64+0x25c] ;  /* 0x00025c2c100b7980 */ /* 0x000ee8000c101900 */
[----:B----4-:R-:W4:Y:S04]  /*1abb0*/  LD.E R5, desc[UR44][R16.64+0x260] ;  /* 0x0002602c10057980 */ /* 0x010f28000c101900 */
[----:B------:R-:W4:Y:S04]  /*1abc0*/  LD.E R13, desc[UR44][R16.64+0x264] ;  /* 0x0002642c100d7980 */ /* 0x000f28000c101900 */
[----:B-----5:R-:W5:Y:S04]  /*1abd0*/  LD.E R7, desc[UR44][R16.64+0x268] ;  /* 0x0002682c10077980 */ /* 0x020f68000c101900 */
        /* <DEDUP_REMOVED lines=113> */
[----:B------:R0:W-:Y:S04]  /*1b2f0*/  ST.E desc[UR44][R16.64+0x240], R19 ;  /* 0x0002401310007985 */ /* 0x0001e8000c10192c */
[----:B------:R0:W-:Y:S04]  /*1b300*/  ST.E desc[UR44][R16.64+0x244], R21 ;  /* 0x0002441510007985 */ /* 0x0001e8000c10192c */
[----:B------:R0:W-:Y:S04]  /*1b310*/  ST.E desc[UR44][R16.64+0x248], R25 ;  /* 0x0002481910007985 */ /* 0x0001e8000c10192c */
[----:B------:R0:W-:Y:S04]  /*1b320*/  ST.E desc[UR44][R16.64+0x24c], R27 ;  /* 0x00024c1b10007985 */ /* 0x0001e8000c10192c */
[----:B--2---:R0:W-:Y:S04]  /*1b330*/  ST.E desc[UR44][R16.64+0x250], R9 ;  /* 0x0002500910007985 */ /* 0x0041e8000c10192c */
[----:B------:R0:W-:Y:S04]  /*1b340*/  ST.E desc[UR44][R16.64+0x254], R29 ;  /* 0x0002541d10007985 */ /* 0x0001e8000c10192c */
[----:B---3--:R0:W-:Y:S04]  /*1b350*/  ST.E desc[UR44][R16.64+0x258], R3 ;  /* 0x0002580310007985 */ /* 0x0081e8000c10192c */
[----:B------:R0:W-:Y:S04]  /*1b360*/  ST.E desc[UR44][R16.64+0x25c], R11 ;  /* 0x00025c0b10007985 */ /* 0x0001e8000c10192c */
[----:B----4-:R0:W-:Y:S04]  /*1b370*/  ST.E desc[UR44][R16.64+0x260], R5 ;  /* 0x0002600510007985 */ /* 0x0101e8000c10192c */
[----:B------:R0:W-:Y:S04]  /*1b380*/  ST.E desc[UR44][R16.64+0x264], R13 ;  /* 0x0002640d10007985 */ /* 0x0001e8000c10192c */
[----:B-----5:R0:W-:Y:S04]  /*1b390*/  ST.E desc[UR44][R16.64+0x268], R7 ;  /* 0x0002680710007985 */ /* 0x0201e8000c10192c */
        /* <DEDUP_REMOVED lines=129> */
.L_x_6955:
[----:B------:R-:W-:Y:S05]  /*1bbb0*/  BSYNC B0 ;  /* 0x0000000000007941 */ /* 0x000fea0003800000 */
.L_x_6954:
[C---:B------:R-:W-:Y:S01]  /*1bbc0*/  ISETP.GT.AND P0, PT, R0.reuse, R12, PT ;  /* 0x0000000c0000720c */ /* 0x040fe20003f04270 */
[----:B------:R-:W-:-:S12]  /*1bbd0*/  VIADD R0, R0, 0xffffffff ;  /* 0xffffffff00007836 */ /* 0x000fd80000000000 */
[----:B------:R-:W-:Y:S05]  /*1bbe0*/  @P0 BRA `(.L_x_6956) ;  /* 0xffffff5400b00947 */ /* 0x000fea000383ffff */
[----:B0-----:R-:W2:Y:S02]  /*1bbf0*/  LDL R2, [R1+0x70] ;  /* 0x0000700001027983 */ /* 0x001ea40000100800 */
[----:B--2---:R-:W-:-:S07]  /*1bc00*/  IMAD.SHL.U32 R2, R2, 0x40, RZ ;  /* 0x0000004002027824 */ /* 0x004fce00078e00ff */
.L_x_6927:
[----:B------:R-:W0:Y:S01]  /*1bc10*/  LDC R3, c[0x0][0x448] ;  /* 0x00011200ff037b82 */ /* 0x000e220000000800 */
[----:B------:R-:W-:-:S07]  /*1bc20*/  ULDC UR4, c[0x0][0xad4] ;  /* 0x0002b50000047ab9 */ /* 0x000fce0000000800 */
[----:B------:R-:W2:Y:S01]  /*1bc30*/  LDC R6, c[0x0][0xadc] ;  /* 0x0002b700ff067b82 */ /* 0x000ea20000000800 */
[----:B0-----:R-:W-:Y:S01]  /*1bc40*/  ISETP.NE.AND P0, PT, R3, 0x1, PT ;  /* 0x000000010300780c */ /* 0x001fe20003f05270 */
[----:B------:R-:W-:-:S12]  /*1bc50*/  VIADD R3, R2, 0x3f ;  /* 0x0000003f02037836 */ /* 0x000fd80000000000 */
[----:B-1----:R-:W0:Y:S08]  /*1bc60*/  @P0 LDC R4, c[0x0][0x44c] ;  /* 0x00011300ff040b82 */ /* 0x002e300000000800 */
[----:B------:R-:W1:Y:S01]  /*1bc70*/  @P0 LDC R5, c[0x0][0x450] ;  /* 0x00011400ff050b82 */ /* 0x000e620000000800 */
[----:B0-----:R-:W-:-:S05]  /*1bc80*/  @P0 IMAD.HI.U32 R2, R3, R4, RZ ;  /* 0x0000000403020227 */ /* 0x001fca00078e00ff */
[----:B-1----:R-:W-:Y:S02]  /*1bc90*/  @P0 SHF.R.U32.HI R3, RZ, R5, R2 ;  /* 0x00000005ff030219 */ /* 0x002fe40000011602 */
[----:B--2---:R-:W-:-:S03]  /*1bca0*/  ISETP.GE.AND P0, PT, R6, 0x1, PT ;  /* 0x000000010600780c */ /* 0x004fc60003f06270 */
        /* <DEDUP_REMOVED lines=13> */
.L_x_6959:
[----:B------:R-:W-:-:S13]  /*1bd80*/  ISETP.NE.AND P0, PT, R6, 0x1, PT ;  /* 0x000000010600780c */ /* 0x000fda0003f05270 */
[----:B------:R-:W0:Y:S02]  /*1bd90*/  @P0 LDC.64 R4, c[0x0][0xae0] ;  /* 0x0002b800ff040b82 */ /* 0x000e240000000a00 */
[----:B0-----:R-:W-:-:S05]  /*1bda0*/  @P0 IMAD.HI.U32 R4, R3, R4, RZ ;  /* 0x0000000403040227 */ /* 0x001fca00078e00ff */
[----:B------:R-:W-:-:S07]  /*1bdb0*/  @P0 SHF.R.U32.HI R3, RZ, R5, R4 ;  /* 0x00000005ff030219 */ /* 0x000fce0000011604 */
.L_x_6960:
[----:B------:R-:W-:Y:S05]  /*1bdc0*/  BSYNC B0 ;  /* 0x0000000000007941 */ /* 0x000fea0003800000 */
.L_x_6958:
[----:B------:R-:W-:-:S05]  /*1bdd0*/  IMAD R3, R3, R6, RZ ;  /* 0x0000000603037224 */ /* 0x000fca00078e02ff */
[----:B------:R-:W-:-:S07]  /*1bde0*/  VIMNMX R2, R2, R3, !PT ;  /* 0x0000000302027248 */ /* 0x000fce0007fe0100 */
.L_x_6957:
[----:B------:R-:W-:-:S05]  /*1bdf0*/  VIADD R2, R2, 0x3f ;  /* 0x0000003f02027836 */ /* 0x000fca0000000000 */
[----:B------:R-:W-:-:S04]  /*1be00*/  SHF.R.S32.HI R3, RZ, 0x1f, R2 ;  /* 0x0000001fff037819 */ /* 0x000fc80000011402 */
[----:B------:R-:W-:-:S04]  /*1be10*/  LEA.HI R3, R3, R2, RZ, 0x6 ;  /* 0x0000000203037211 */ /* 0x000fc800078f30ff */
[----:B------:R-:W-:-:S04]  /*1be20*/  SHF.R.S32.HI R3, RZ, 0x6, R3 ;  /* 0x00000006ff037819 */ /* 0x000fc80000011403 */
[----:B------:R-:W-:-:S04]  /*1be30*/  VIMNMX R10, R164, R3, !PT ;  /* 0x00000003a40a7248 */ /* 0x000fc80007fe0100 */
[----:B------:R-:W-:-:S13]  /*1be40*/  ISETP.GE.AND P0, PT, R0, R10, PT ;  /* 0x0000000a0000720c */ /* 0x000fda0003f06270 */
[----:B------:R-:W-:Y:S05]  /*1be50*/  @!P0 BRA `(.L_x_6961) ;  /* 0x0000009800b08947 */ /* 0x000fea0003800000 */
.L_x_6980:
        /* <DEDUP_REMOVED lines=23> */
.L_x_6963:
[----:B------:R-:W-:Y:S05]  /*1bfd0*/  BSYNC B0 ;  /* 0x0000000000007941 */ /* 0x000fea0003800000 */
.L_x_6962:
        /* <DEDUP_REMOVED lines=13> */
.L_x_6965:
[----:B------:R-:W-:Y:S05]  /*1c0b0*/  BSYNC B0 ;  /* 0x0000000000007941 */ /* 0x000fea0003800000 */
.L_x_6964:
        /* <DEDUP_REMOVED lines=8> */
.L_x_6967:
[----:B------:R-:W-:Y:S05]  /*1c140*/  BSYNC B0 ;  /* 0x0000000000007941 */ /* 0x000fea0003800000 */
.L_x_6966:
[----:B------:R-:W2:Y:S04]  /*1c150*/  LD.E R3, desc[UR44][R16.64+0x1e8] ;  /* 0x0001e82c10037980 */ /* 0x000ea8000c101900 */
[----:B------:R-:W2:Y:S01]  /*1c160*/  LD.E.64 R8, desc[UR44][R16.64+0xa0] ;  /* 0x0000a02c10087980 */ /* 0x000ea2000c101b00 */
[----:B------:R-:W-:Y:S05]  /*1c170*/  WARPSYNC.ALL ;  /* 0x0000000000007948 */ /* 0x000fea0003800000 */
[----:B------:R-:W3:Y:S04]  /*1c180*/  LD.E.64 R18, desc[UR44][R16.64+0x98] ;  /* 0x0000982c10127980 */ /* 0x000ee8000c101b00 */
[----:B0----5:R-:W4:Y:S04]  /*1c190*/  LD.E.64 R6, desc[UR44][R16.64+0x98] ;  /* 0x0000982c10067980 */ /* 0x021f28000c101b00 */
[----:B------:R-:W4:Y:S04]  /*1c1a0*/  LD.E.64 R12, desc[UR44][R16.64+0x98] ;  /* 0x0000982c100c7980 */ /* 0x000f28000c101b00 */
[----:B------:R-:W4:Y:S01]  /*1c1b0*/  LD.E.64 R14, desc[UR44][R16.64+0x98] ;  /* 0x0000982c100e7980 */ /* 0x000f22000c101b00 */
[----:B--2---:R-:W-:-:S02]  /*1c1c0*/  IMAD R2, R3, 0x200, R8 ;  /* 0x0000020003027824 */ /* 0x004fc400078e0208 */
[----:B------:R-:W-:-:S03]  /*1c1d0*/  IMAD.MOV.U32 R3, RZ, RZ, R9 ;  /* 0x000000ffff037224 */ /* 0x000fc600078e0009 */
[C---:B------:R-:W-:Y:S02]  /*1c1e0*/  R2UR UR6, R2.reuse ;  /* 0x00000000020672ca */ /* 0x040fe400000e0000 */
[----:B------:R-:W-:Y:S01]  /*1c1f0*/  R2UR UR7, R3 ;  /* 0x00000000030772ca */ /* 0x000fe200000e0000 */
[----:B------:R0:W-:Y:S01]  /*1c200*/  ST.E desc[UR44][R16.64+0x80], RZ ;  /* 0x000080ff10007985 */ /* 0x0001e2000c10192c */
[----:B------:R-:W-:Y:S02]  /*1c210*/  VIADD R8, R2, 0x2 ;  /* 0x0000000202087836 */ /* 0x000fe40000000000 */
[----:B------:R-:W-:Y:S01]  /*1c220*/  IMAD.MOV.U32 R5, RZ, RZ, 0x1 ;  /* 0x00000001ff057424 */ /* 0x000fe200078e00ff */
[----:B---3--:R-:W-:Y:S02]  /*1c230*/  R2UR UR4, R18 ;  /* 0x00000000120472ca */ /* 0x008fe400000e0000 */
[----:B------:R-:W-:Y:S02]  /*1c240*/  R2UR UR5, R19 ;  /* 0x00000000130572ca */ /* 0x000fe400000e0000 */
[----:B------:R-:W2:Y:S01]  /*1c250*/  LD.E R19, desc[UR44][R16.64+0x54] ;  /* 0x0000542c10137980 */ /* 0x000ea2000c101900 */
[----:B------:R-:W-:-:S10]  /*1c260*/  WARPGROUP.ARRIVE ;  /* 0x00000000000079c5 */ /* 0x000fd40000000000 */
        /* <DEDUP_REMOVED lines=8> */
[----:B------:R0:W5:Y:S01]  /*1c2f0*/  LD.E R18, desc[UR44][R16.64+0x1ec] ;  /* 0x0001ec2c10127980 */ /* 0x000162000c101900 */
[----:B------:R-:W-:Y:S01]  /*1c300*/  VIADD R6, R12, 0x4 ;  /* 0x000000040c067836 */ /* 0x000fe20000000000 */
[----:B------:R-:W-:Y:S01]  /*1c310*/  BSSY B0, `(.L_x_6969) ;  /* 0x0000020000007945 */ /* 0x000fe20003800000 */
[----:B------:R-:W-:Y:S01]  /*1c320*/  VIADD R8, R2, 0x4 ;  /* 0x0000000402087836 */ /* 0x000fe20000000000 */
[----:B------:R0:W-:Y:S01]  /*1c330*/  ST.E desc[UR44][R16.64+0x80], R5 ;  /* 0x0000800510007985 */ /* 0x0001e2000c10192c */
[----:B------:R-:W-:Y:S01]  /*1c340*/  WARPGROUP.ARRIVE ;  /* 0x00000000000079c5 */ /* 0x000fe20000000000 */
[----:B------:R-:W-:-:S02]  /*1c350*/  IMAD.MOV.U32 R7, RZ, RZ, R13 ;  /* 0x000000ffff077224 */ /* 0x000fc400078e000d */
[----:B------:R-:W-:-:S03]  /*1c360*/  IMAD.MOV.U32 R3, RZ, RZ, R15 ;  /* 0x000000ffff037224 */ /* 0x000fc600078e000f */
[----:B------:R-:W-:Y:S01]  /*1c370*/  HGMMA.64x64x16.F32.BF16 R24, gdesc[UR4], R24, gsb0 ;  /* 0x00e00000041879f0 */ /* 0x000fe20008001818 */
[----:B------:R-:W-:Y:S02]  /*1c380*/  R2UR UR6, R8 ;  /* 0x00000000080672ca */ /* 0x000fe400000e0000 */
[----:B------:R-:W-:Y:S02]  /*1c390*/  R2UR UR7, R9 ;  /* 0x00000000090772ca */ /* 0x000fe400000e0000 */
[----:B------:R-:W-:Y:S01]  /*1c3a0*/  R2UR UR4, R6 ;  /* 0x00000000060472ca */ /* 0x000fe200000e0000 */
[----:B------:R-:W-:Y:S01]  /*1c3b0*/  VIADD R6, R2, 0x6 ;  /* 0x0000000602067836 */ /* 0x000fe20000000000 */
[----:B------:R-:W-:Y:S01]  /*1c3c0*/  R2UR UR5, R7 ;  /* 0x00000000070572ca */ /* 0x000fe200000e0000 */
[----:B------:R-:W-:Y:S02]  /*1c3d0*/  VIADD R2, R14, 0x6 ;  /* 0x000000060e027836 */ /* 0x000fe40000000000 */
[----:B------:R-:W-:Y:S01]  /*1c3e0*/  IMAD.MOV.U32 R7, RZ, RZ, R9 ;  /* 0x000000ffff077224 */ /* 0x000fe200078e0009 */
[----:B------:R-:W-:-:S02]  /*1c3f0*/  WARPGROUP.DEPBAR.LE gsb0, 0x0 ;  /* 0x00008000000079c5 */ /* 0x000fc40000010000 */
[----:B------:R0:W-:Y:S01]  /*1c400*/  ST.E desc[UR44][R16.64+0x80], R5 ;  /* 0x0000800510007985 */ /* 0x0001e2000c10192c */
[----:B------:R-:W-:-:S06]  /*1c410*/  WARPGROUP.ARRIVE ;  /* 0x00000000000079c5 */ /* 0x000fcc0000000000 */
[----:B------:R-:W-:Y:S01]  /*1c420*/  HGMMA.64x64x16.F32.BF16 R24, gdesc[UR4], R24, gsb0 ;  /* 0x00e00000041879f0 */ /* 0x000fe20008001818 */
[----:B------:R-:W-:Y:S02]  /*1c430*/  R2UR UR6, R6 ;  /* 0x00000000060672ca */ /* 0x000fe400000e0000 */
[----:B------:R-:W-:Y:S02]  /*1c440*/  R2UR UR7, R7 ;  /* 0x00000000070772ca */ /* 0x000fe400000e0000 */
        /* <DEDUP_REMOVED lines=8> */
[----:B------:R-:W-:Y:S02]  /*1c4d0*/  WARPGROUP.DEPBAR.LE gsb0, 0x0 ;  /* 0x00008000000079c5 */ /* 0x000fe40000010000 */
[----:B------:R0:W-:Y:S10]  /*1c4e0*/  ST.E desc[UR44][R16.64+0x80], R5 ;  /* 0x0000800510007985 */ /* 0x0001f4000c10192c */
[----:B------:R-:W-:Y:S05]  /*1c4f0*/  @!P1 BRA `(.L_x_6970) ;  /* 0x0000000000049947 */ /* 0x000fea0003800000 */
[----:B------:R-:W-:Y:S01]  /*1c500*/  BPT.TRAP 0x1 ;  /* 0x000000040000795c */ /* 0x000fe20000300000 */
.L_x_6970:
[----:B------:R-:W-:Y:S05]  /*1c510*/  BSYNC B0 ;  /* 0x0000000000007941 */ /* 0x000fea0003800000 */
.L_x_6969:
        /* <DEDUP_REMOVED lines=13> */
.L_x_6972:
[----:B------:R-:W-:Y:S05]  /*1c5f0*/  BSYNC B0 ;  /* 0x0000000000007941 */ /* 0x000fea0003800000 */
.L_x_6971:
        /* <DEDUP_REMOVED lines=8> */
.L_x_6974:
[----:B------:R-:W-:Y:S05]  /*1c680*/  BSYNC B0 ;  /* 0x0000000000007941 */ /* 0x000fea0003800000 */
.L_x_6973:
[----:B------:R-:W2:Y:S01]  /*1c690*/  S2R R2, SR_TID.X ;  /* 0x0000000000027919 */ /* 0x000ea20000002100 */
[----:B------:R-:W3:Y:S01]  /*1c6a0*/  LD.E R9, desc[UR44][R16.64+0x1e8] ;  /* 0x0001e82c10097980 */ /* 0x000ee2000c101900 */
[----:B--2---:R-:W-:-:S03]  /*1c6b0*/  LOP3.LUT R8, R2, 0x7f, RZ, 0xc0, !PT ;  /* 0x0000007f02087812 */ /* 0x004fc600078ec0ff */
[----:B------:R-:W3:Y:S01]  /*1c6c0*/  LD.E.64 R2, desc[UR44][R16.64+0xb8] ;  /* 0x0000b82c10027980 */ /* 0x000ee2000c101b00 */
[----:B------:R-:W-:Y:S05]  /*1c6d0*/  WARPSYNC.ALL ;  /* 0x0000000000007948 */ /* 0x000fea0003800000 */
[----:B------:R-:W-:Y:S02]  /*1c6e0*/  ISETP.NE.AND P2, PT, R8, RZ, PT ;  /* 0x000000ff0800720c */ /* 0x000fe40003f45270 */
[----:B------:R-:W2:Y:S04]  /*1c6f0*/  LD.E R8, desc[UR44][R16.64+0x88] ;  /* 0x0000882c10087980 */ /* 0x000ea8000c101900 */
[----:B-1---5:R-:W4:Y:S04]  /*1c700*/  LD.E.64 R6, desc[UR44][R16.64+0xb0] ;  /* 0x0000b02c10067980 */ /* 0x022f28000c101b00 */
[----:B------:R-:W4:Y:S04]  /*1c710*/  LD.E.64 R12, desc[UR44][R16.64+0xb0] ;  /* 0x0000b02c100c7980 */ /* 0x000f28000c101b00 */
[----:B------:R-:W4:Y:S04]  /*1c720*/  LD.E.64 R14, desc[UR44][R16.64+0xb0] ;  /* 0x0000b02c100e7980 */ /* 0x000f28000c101b00 */
[----:B------:R-:W4:Y:S01]  /*1c730*/  LD.E.64 R18, desc[UR44][R16.64+0xb0] ;  /* 0x0000b02c10127980 */ /* 0x000f22000c101b00 */
[----:B---3--:R-:W-:Y:S01]  /*1c740*/  IMAD R2, R9, 0x1000, R2 ;  /* 0x0000100009027824 */ /* 0x008fe200078e0202 */
[----:B------:R-:W-:-:S02]  /*1c750*/  R2UR UR7, R3 ;  /* 0x00000000030772ca */ /* 0x000fc400000e0000 */
[----:B------:R-:W3:Y:S02]  /*1c760*/  LD.E.64 R20, desc[UR44][R16.64+0xb0] ;  /* 0x0000b02c10147980 */ /* 0x000ee4000c101b00 */
[----:B------:R-:W-:Y:S01]  /*1c770*/  R2UR UR6, R2 ;  /* 0x00000000020672ca */ /* 0x000fe200000e0000 */
[----:B------:R-:W-:Y:S01]  /*1c780*/  WARPGROUP.ARRIVE ;  /* 0x00000000000079c5 */ /* 0x000fe20000000000 */
[----:B------:R-:W-:Y:S01]  /*1c790*/  IMAD.MOV.U32 R9, RZ, RZ, R3 ;  /* 0x000000ffff097224 */ /* 0x000fe200078e0003 */
[----:B--2---:R-:W-:Y:S02]  /*1c7a0*/  ISETP.NE.U32.AND P1, PT, R8, RZ, PT ;  /* 0x000000ff0800720c */ /* 0x004fe40003f25070 */
[----:B----4-:R-:W-:Y:S02]  /*1c7b0*/  R2UR UR4, R6 ;  /* 0x00000000060472ca */ /* 0x010fe400000e0000 */
[----:B------:R-:W-:-:S09]  /*1c7c0*/  R2UR UR5, R7 ;  /* 0x00000000070572ca */ /* 0x000fd200000e0000 */
[----:B------:R-:W-:-:S05]  /*1c7d0*/  VOTEU.ANY UP0, P1 ;  /* 0x00000000003f7886 */ /* 0x000fca0000800100 */
[----:B------:R-:W-:Y:S01]  /*1c7e0*/  HGMMA.64x64x16.F32.BF16 R24, gdesc[UR4], R24, UP0, gsb0 ;  /* 0x00e00000041879f0 */ /* 0x000fe2000b801818 */
        /* <DEDUP_REMOVED lines=38> */
[----:B---3--:R-:W-:Y:S02]  /*1ca50*/  VIADD R6, R20, 0x200 ;  /* 0x0000020014067836 */ /* 0x008fe40000000000 */
        /* <DEDUP_REMOVED lines=165> */
[----:B---3--:R-:W-:-:S03]  /*1d4b0*/  IMAD.MOV.U32 R7, RZ, RZ, R13 ;  /* 0x000000ffff077224 */ /* 0x008fc600078e000d */
[----:B------:R-:W-:Y:S01]  /*1d4c0*/  IADD3 R6, R12, 0x800, R11 ;  /* 0x000008000c067810 */ /* 0x000fe20007ffe00b */
[----:B------:R-:W-:Y:S01]  /*1d4d0*/  IMAD.IADD R8, R11, 0x1, R14 ;  /* 0x000000010b087824 */ /* 0x000fe200078e020e */
[----:B------:R-:W-:Y:S02]  /*1d4e0*/  R2UR UR9, R7 ;  /* 0x00000000070972ca */ /* 0x000fe400000e0000 */
[----:B------:R-:W-:Y:S02]  /*1d4f0*/  R2UR UR8, R6 ;  /* 0x00000000060872ca */ /* 0x000fe400000e0000 */
[----:B------:R-:W-:Y:S01]  /*1d500*/  R2UR UR10, R8 ;  /* 0x00000000080a72ca */ /* 0x000fe200000e0000 */
[----:B------:R-:W-:Y:S02]  /*1d510*/  WARPGROUP.DEPBAR.LE gsb0, 0x0 ;  /* 0x00008000000079c5 */ /* 0x000fe40000010000 */
[----:B------:R-:W3:Y:S04]  /*1d520*/  LD.E.64 R12, desc[UR44][R16.64+0xb0] ;  /* 0x0000b02c100c7980 */ /* 0x000ee8000c101b00 */
        /* <DEDUP_REMOVED lines=175> */
[----:B---3--:R-:W-:Y:S01]  /*1e020*/  IMAD.MOV.U32 R7, RZ, RZ, R61 ;  /* 0x000000ffff077224 */ /* 0x008fe200078e003d */
        /* <DEDUP_REMOVED lines=57> */
[----:B------:R-:W1:Y:S04]  /*1e3c0*/  LD.E.64 R2, desc[UR44][R16.64+0x200] ;  /* 0x0002002c10027980 */ /* 0x000e68000c101b00 */
[----:B--2---:R-:W2:Y:S01]  /*1e3d0*/  LD.E R15, desc[UR44][R8.64] ;  /* 0x0000002c080f7980 */ /* 0x004ea2000c101900 */
[----:B------:R-:W-:-:S04]  /*1e3e0*/  UIADD3 UR4, UP0, UR37, 0x200, URZ ;  /* 0x0000020025047890 */ /* 0x000fc8000ff1e03f */
[----:B------:R-:W-:Y:S02]  /*1e3f0*/  ULOP3.LUT UR4, UR4, 0x4, URZ, 0xfc, !UPT ;  /* 0x0000000404047892 */ /* 0x000fe4000f8efc3f */
[----:B------:R-:W-:Y:S01]  /*1e400*/  UIADD3.X UR5, URZ, UR36, URZ, UP0, !UPT ;  /* 0x000000243f057290 */ /* 0x000fe200087fe43f */
[-C--:B--2---:R-:W-:Y:S01]  /*1e410*/  FMUL.FTZ R57, R24, R15.reuse ;  /* 0x0000000f18397220 */ /* 0x084fe20000410000 */
[-C--:B------:R-:W-:Y:S01]  /*1e420*/  FMUL.FTZ R19, R25, R15.reuse ;  /* 0x0000000f19137220 */ /* 0x080fe20000410000 */
[----:B------:R-:W-:-:S04]  /*1e430*/  FMUL.FTZ R25, R28, R15 ;  /* 0x0000000f1c197220 */ /* 0x000fc80000410000 */
[----:B------:R-:W1:Y:S01]  /*1e440*/  MUFU.TANH R57, R57 ;  /* 0x0000003900397308 */ /* 0x000e620000002400 */
[----:B------:R-:W-:-:S07]  /*1e450*/  FMUL.FTZ R24, R29, R15 ;  /* 0x0000000f1d187220 */ /* 0x000fce0000410000 */
[----:B------:R-:W2:Y:S01]  /*1e460*/  MUFU.TANH R19, R19 ;  /* 0x0000001300137308 */ /* 0x000ea20000002400 */
[----:B------:R-:W-:-:S07]  /*1e470*/  FMUL.FTZ R32, R32, R15 ;  /* 0x0000000f20207220 */ /* 0x000fce0000410000 */
[----:B------:R-:W3:Y:S01]  /*1e480*/  MUFU.TANH R25, R25 ;  /* 0x0000001900197308 */ /* 0x000ee20000002400 */
[----:B------:R-:W-:Y:S01]  /*1e490*/  FMUL.FTZ R33, R33, R15 ;  /* 0x0000000f21217220 */ /* 0x000fe20000410000 */
[----:B-1----:R-:W-:-:S06]  /*1e4a0*/  FMNMX.FTZ R18, R57, R2, !PT ;  /* 0x0000000239127209 */ /* 0x002fcc0007810000 */
[----:B------:R-:W1:Y:S01]  /*1e4b0*/  MUFU.TANH R24, R24 ;  /* 0x0000001800187308 */ /* 0x000e620000002400 */
[----:B------:R-:W-:Y:S01]  /*1e4c0*/  FMUL.FTZ R36, R36, R15 ;  /* 0x0000000f24247220 */ /* 0x000fe20000410000 */
[----:B--2---:R-:W-:-:S06]  /*1e4d0*/  FMNMX.FTZ R18, R19, R18, !PT ;  /* 0x0000001213127209 */ /* 0x004fcc0007810000 */
[----:B------:R-:W2:Y:S01]  /*1e4e0*/  MUFU.TANH R56, R32 ;  /* 0x0000002000387308 */ /* 0x000ea20000002400 */
[----:B------:R-:W-:Y:S01]  /*1e4f0*/  FMUL.FTZ R37, R37, R15 ;  /* 0x0000000f25257220 */ /* 0x000fe20000410000 */
[----:B---3--:R-:W-:-:S06]  /*1e500*/  FMNMX.FTZ R21, R25, R18, !PT ;  /* 0x0000001219157209 */ /* 0x008fcc0007810000 */
[----:B------:R-:W3:Y:S01]  /*1e510*/  MUFU.TANH R58, R33 ;  /* 0x00000021003a7308 */ /* 0x000ee20000002400 */
        /* <DEDUP_REMOVED lines=8> */
[----:B---3--:R-:W-:-:S05]  /*1e5a0*/  FMNMX.FTZ R21, R58, R21, !PT ;  /* 0x000000153a157209 */ /* 0x008fca0007810000 */
        /* <DEDUP_REMOVED lines=10> */
[-C--:B------:R-:W-:Y:S01]  /*1e650*/  FMUL.FTZ R6, R26, R15.reuse ;  /* 0x0000000f1a067220 */ /* 0x080fe20000410000 */
[----:B------:R-:W-:Y:S01]  /*1e660*/  FMUL.FTZ R52, R52, R15 ;  /* 0x0000000f34347220 */ /* 0x000fe20000410000 */
[----:B-1----:R-:W-:-:S05]  /*1e670*/  FMNMX.FTZ R21, R38, R21, !PT ;  /* 0x0000001526157209 */ /* 0x002fca0007810000 */
[----:B------:R-:W1:Y:S01]  /*1e680*/  MUFU.TANH R66, R48 ;  /* 0x0000003000427308 */ /* 0x000e620000002400 */
[-C--:B0-----:R-:W-:Y:S01]  /*1e690*/  FMUL.FTZ R5, R27, R15.reuse ;  /* 0x0000000f1b057220 */ /* 0x081fe20000410000 */
[----:B------:R-:W-:Y:S01]  /*1e6a0*/  FMUL.FTZ R53, R53, R15 ;  /* 0x0000000f35357220 */ /* 0x000fe20000410000 */
[----:B--2---:R-:W-:-:S05]  /*1e6b0*/  FMNMX.FTZ R21, R44, R21, !PT ;  /* 0x000000152c157209 */ /* 0x004fca0007810000 */
[----:B------:R-:W0:Y:S01]  /*1e6c0*/  MUFU.TANH R68, R49 ;  /* 0x0000003100447308 */ /* 0x000e220000002400 */
[----:B------:R-:W-:Y:S01]  /*1e6d0*/  FMUL.FTZ R7, R30, R15 ;  /* 0x0000000f1e077220 */ /* 0x000fe20000410000 */
[----:B---3--:R-:W-:-:S06]  /*1e6e0*/  FMNMX.FTZ R21, R64, R21, !PT ;  /* 0x0000001540157209 */ /* 0x008fcc0007810000 */
[----:B------:R-:W2:Y:S01]  /*1e6f0*/  MUFU.TANH R70, R52 ;  /* 0x0000003400467308 */ /* 0x000ea20000002400 */
[----:B------:R-:W-:-:S07]  /*1e700*/  FMUL.FTZ R8, R31, R15 ;  /* 0x0000000f1f087220 */ /* 0x000fce0000410000 */
[----:B------:R-:W3:Y:S01]  /*1e710*/  MUFU.TANH R6, R6 ;  /* 0x0000000600067308 */ /* 0x000ee20000002400 */
[----:B-1----:R-:W-:-:S07]  /*1e720*/  FMNMX.FTZ R21, R66, R21, !PT ;  /* 0x0000001542157209 */ /* 0x002fce0007810000 */
[----:B------:R-:W1:Y:S01]  /*1e730*/  MUFU.TANH R72, R53 ;  /* 0x0000003500487308 */ /* 0x000e620000002400 */
[----:B------:R-:W-:-:S07]  /*1e740*/  FMUL.FTZ R9, R34, R15 ;  /* 0x0000000f22097220 */ /* 0x000fce0000410000 */
[----:B------:R-:W4:Y:S01]  /*1e750*/  MUFU.TANH R5, R5 ;  /* 0x0000000500057308 */ /* 0x000f220000002400 */
[----:B0-----:R-:W-:Y:S01]  /*1e760*/  FMNMX.FTZ R21, R68, R21, !PT ;  /* 0x0000001544157209 */ /* 0x001fe20007810000 */
[----:B------:R-:W-:-:S06]  /*1e770*/  FMUL.FTZ R11, R35, R15 ;  /* 0x0000000f230b7220 */ /* 0x000fcc0000410000 */
[----:B------:R-:W0:Y:S01]  /*1e780*/  MUFU.TANH R7, R7 ;  /* 0x0000000700077308 */ /* 0x000e220000002400 */
[----:B--2---:R-:W-:Y:S02]  /*1e790*/  FMNMX.FTZ R21, R70, R21, !PT ;  /* 0x0000001546157209 */ /* 0x004fe40007810000 */
[----:B---3--:R-:W-:-:S05]  /*1e7a0*/  FMNMX.FTZ R18, R6, R3, !PT ;  /* 0x0000000306127209 */ /* 0x008fca0007810000 */
[----:B------:R-:W2:Y:S01]  /*1e7b0*/  MUFU.TANH R8, R8 ;  /* 0x0000000800087308 */ /* 0x000ea20000002400 */
[----:B-1----:R-:W-:Y:S01]  /*1e7c0*/  FMNMX.FTZ R29, R72, R21, !PT ;  /* 0x00000015481d7209 */ /* 0x002fe20007810000 */
[----:B------:R-:W-:Y:S01]  /*1e7d0*/  FMUL.FTZ R13, R39, R15 ;  /* 0x0000000f270d7220 */ /* 0x000fe20000410000 */
[----:B----4-:R-:W-:-:S05]  /*1e7e0*/  FMNMX.FTZ R18, R5, R18, !PT ;  /* 0x0000001205127209 */ /* 0x010fca0007810000 */
[----:B------:R-:W1:Y:S01]  /*1e7f0*/  MUFU.TANH R9, R9 ;  /* 0x0000000900097308 */ /* 0x000e620000002400 */
[----:B0-----:R-:W-:Y:S01]  /*1e800*/  FMNMX.FTZ R21, R7, R18, !PT ;  /* 0x0000001207157209 */ /* 0x001fe20007810000 */
[----:B------:R-:W0:Y:S06]  /*1e810*/  SHFL.BFLY PT, R20, R29, 0x2, 0x1f ;  /* 0x0c401f001d147f89 */ /* 0x000e2c00000e0000 */
[----:B------:R-:W3:Y:S01]  /*1e820*/  MUFU.TANH R11, R11 ;  /* 0x0000000b000b7308 */ /* 0x000ee20000002400 */
[----:B------:R-:W-:Y:S01]  /*1e830*/  FMUL.FTZ R14, R42, R15 ;  /* 0x0000000f2a0e7220 */ /* 0x000fe20000410000 */
[----:B--2---:R-:W-:-:S06]  /*1e840*/  FMNMX.FTZ R18, R8, R21, !PT ;  /* 0x0000001508127209 */ /* 0x004fcc0007810000 */
[----:B------:R-:W2:Y:S01]  /*1e850*/  MUFU.TANH R12, R12 ;  /* 0x0000000c000c7308 */ /* 0x000ea20000002400 */
[----:B------:R-:W-:Y:S01]  /*1e860*/  FMUL.FTZ R43, R43, R15 ;  /* 0x0000000f2b2b7220 */ /* 0x000fe20000410000 */
[----:B-1----:R-:W-:-:S06]  /*1e870*/  FMNMX.FTZ R18, R9, R18, !PT ;  /* 0x0000001209127209 */ /* 0x002fcc0007810000 */
[----:B------:R-:W1:Y:S01]  /*1e880*/  MUFU.TANH R13, R13 ;  /* 0x0000000d000d7308 */ /* 0x000e620000002400 */
[----:B------:R-:W-:Y:S01]  /*1e890*/  FMUL.FTZ R46, R46, R15 ;  /* 0x0000000f2e2e7220 */ /* 0x000fe20000410000 */
[----:B---3--:R-:W-:-:S06]  /*1e8a0*/  FMNMX.FTZ R21, R11, R18, !PT ;  /* 0x000000120b157209 */ /* 0x008fcc0007810000 */
        /* <DEDUP_REMOVED lines=10> */
[----:B0-----:R-:W-:Y:S01]  /*1e950*/  FMNMX.FTZ R28, R29, R20, !PT ;  /* 0x000000141d1c7209 */ /* 0x001fe20007810000 */
[----:B------:R-:W-:Y:S01]  /*1e960*/  FMUL.FTZ R27, R54, R15 ;  /* 0x0000000f361b7220 */ /* 0x000fe20000410000 */
[----:B--2---:R-:W-:-:S05]  /*1e970*/  FMNMX.FTZ R21, R42, R21, !PT ;  /* 0x000000152a157209 */ /* 0x004fca0007810000 */
[----:B------:R-:W0:Y:S01]  /*1e980*/  MUFU.TANH R50, R50 ;  /* 0x0000003200327308 */ /* 0x000e220000002400 */
[----:B------:R-:W2:Y:S01]  /*1e990*/  SHFL.BFLY PT, R31, R28, 0x1, 0x1f ;  /* 0x0c201f001c1f7f89 */ /* 0x000ea200000e0000 */
[----:B------:R-:W-:Y:S01]  /*1e9a0*/  FMUL.FTZ R26, R55, R15 ;  /* 0x0000000f371a7220 */ /* 0x000fe20000410000 */
[----:B-1----:R-:W-:-:S05]  /*1e9b0*/  FMNMX.FTZ R21, R46, R21, !PT ;  /* 0x000000152e157209 */ /* 0x002fca0007810000 */
[----:B------:R-:W1:Y:S01]  /*1e9c0*/  MUFU.TANH R52, R51 ;  /* 0x0000003300347308 */ /* 0x000e620000002400 */
[----:B---3--:R-:W-:-:S07]  /*1e9d0*/  FMNMX.FTZ R21, R48, R21, !PT ;  /* 0x0000001530157209 */ /* 0x008fce0007810000 */
[----:B------:R-:W3:Y:S01]  /*1e9e0*/  MUFU.TANH R27, R27 ;  /* 0x0000001b001b7308 */ /* 0x000ee20000002400 */
[----:B0-----:R-:W-:-:S07]  /*1e9f0*/  FMNMX.FTZ R21, R50, R21, !PT ;  /* 0x0000001532157209 */ /* 0x001fce0007810000 */
[----:B------:R-:W0:Y:S01]  /*1ea00*/  MUFU.TANH R26, R26 ;  /* 0x0000001a001a7308 */ /* 0x000e220000002400 */
[----:B-1----:R-:W-:Y:S01]  /*1ea10*/  FMNMX.FTZ R18, R52, R21, !PT ;  /* 0x0000001534127209 */ /* 0x002fe20007810000 */
[----:B------:R-:W-:Y:S01]  /*1ea20*/  IMAD.U32 R20, RZ, RZ, UR4 ;  /* 0x00000004ff147e24 */ /* 0x000fe2000f8e00ff */
[----:B--2---:R-:W-:Y:S01]  /*1ea30*/  FMNMX.FTZ R31, R28, R31, !PT ;  /* 0x0000001f1c1f7209 */ /* 0x004fe20007810000 */
[----:B------:R-:W-:Y:S01]  /*1ea40*/  IMAD.U32 R21, RZ, RZ, UR5 ;  /* 0x00000005ff157e24 */ /* 0x000fe2000f8e00ff */
[----:B---3--:R-:W-:Y:S01]  /*1ea50*/  FMNMX.FTZ R15, R27, R18, !PT ;  /* 0x000000121b0f7209 */ /* 0x008fe20007810000 */
[----:B------:R-:W-:Y:S03]  /*1ea60*/  ST.E desc[UR44][R16.64+0x200], R29 ;  /* 0x0002001d10007985 */ /* 0x000fe6000c10192c */
[----:B0-----:R-:W-:-:S05]  /*1ea70*/  FMNMX.FTZ R15, R26, R15, !PT ;  /* 0x0000000f1a0f7209 */ /* 0x001fca0007810000 */
        /* <DEDUP_REMOVED lines=12> */
[----:B------:R-:W4:Y:S01]  /*1eb40*/  LD.E.64 R28, desc[UR44][R16.64+0xd8] ;  /* 0x0000d82c101c7980 */ /* 0x000f22000c101b00 */
        /* <DEDUP_REMOVED lines=23> */
.L_x_6977:
[----:B------:R-:W-:Y:S05]  /*1ecc0*/  BSYNC B0 ;  /* 0x0000000000007941 */ /* 0x000fea0003800000 */
.L_x_6976:
        /* <DEDUP_REMOVED lines=14> */
[-CC-:B------:R-:W-:Y:S01]  /*1edb0*/  FFMA.FTZ R57, R57, R32.reuse, -R29.reuse ;  /* 0x0000002039397223 */ /* 0x180fe2000001081d */
[-CC-:B------:R-:W-:Y:S01]  /*1edc0*/  FFMA.FTZ R19, R19, R32.reuse, -R29.reuse ;  /* 0x0000002013137223 */ /* 0x180fe2000001081d */
[-C--:B------:R-:W-:Y:S01]  /*1edd0*/  FFMA.FTZ R25, R25, R32.reuse, -R29 ;  /* 0x0000002019197223 */ /* 0x080fe2000001081d */
[-CC-:B------:R-:W-:Y:S01]  /*1ede0*/  FFMA.FTZ R6, R6, R32.reuse, -R37.reuse ;  /* 0x0000002006067223 */ /* 0x180fe20000010825 */
[-CC-:B------:R-:W-:Y:S01]  /*1edf0*/  FFMA.FTZ R5, R5, R32.reuse, -R37.reuse ;  /* 0x0000002005057223 */ /* 0x180fe20000010825 */
[-C--:B------:R-:W-:Y:S01]  /*1ee00*/  FFMA.FTZ R7, R7, R32.reuse, -R37 ;  /* 0x0000002007077223 */ /* 0x080fe20000010825 */
[----:B------:R-:W4:Y:S01]  /*1ee10*/  MUFU.EX2 R57, R57 ;  /* 0x0000003900397308 */ /* 0x000f220000000800 */
[-C--:B------:R-:W-:Y:S01]  /*1ee20*/  FFMA.FTZ R24, R24, R32.reuse, -R29 ;  /* 0x0000002018187223 */ /* 0x080fe2000001081d */
[-C--:B------:R-:W-:Y:S01]  /*1ee30*/  FFMA.FTZ R8, R8, R32.reuse, -R37 ;  /* 0x0000002008087223 */ /* 0x080fe20000010825 */
[-C--:B------:R-:W-:Y:S01]  /*1ee40*/  FFMA.FTZ R4, R60, R32.reuse, -R29 ;  /* 0x000000203c047223 */ /* 0x080fe2000001081d */
[-C--:B------:R-:W-:Y:S01]  /*1ee50*/  FFMA.FTZ R9, R9, R32.reuse, -R37 ;  /* 0x0000002009097223 */ /* 0x080fe20000010825 */
[-CC-:B------:R-:W-:Y:S01]  /*1ee60*/  FFMA.FTZ R2, R56, R32.reuse, -R29.reuse ;  /* 0x0000002038027223 */ /* 0x180fe2000001081d */
[-CC-:B------:R-:W-:Y:S01]  /*1ee70*/  FFMA.FTZ R28, R38, R32.reuse, -R29.reuse ;  /* 0x00000020261c7223 */ /* 0x180fe2000001081d */
[-CC-:B------:R-:W-:Y:S01]  /*1ee80*/  FFMA.FTZ R3, R58, R32.reuse, -R29.reuse ;  /* 0x000000203a037223 */ /* 0x180fe2000001081d */
[----:B------:R-:W5:Y:S01]  /*1ee90*/  MUFU.EX2 R6, R6 ;  /* 0x0000000600067308 */ /* 0x000f620000000800 */
[-C--:B0-----:R-:W-:Y:S01]  /*1eea0*/  FFMA.FTZ R30, R68, R32.reuse, -R29 ;  /* 0x00000020441e7223 */ /* 0x081fe2000001081d */
[-CC-:B------:R-:W-:Y:S01]  /*1eeb0*/  FFMA.FTZ R11, R11, R32.reuse, -R37.reuse ;  /* 0x000000200b0b7223 */ /* 0x180fe20000010825 */
[-CC-:B------:R-:W-:Y:S01]  /*1eec0*/  FFMA.FTZ R12, R12, R32.reuse, -R37.reuse ;  /* 0x000000200c0c7223 */ /* 0x180fe20000010825 */
[-C--:B------:R-:W-:Y:S01]  /*1eed0*/  FFMA.FTZ R13, R13, R32.reuse, -R37 ;  /* 0x000000200d0d7223 */ /* 0x080fe20000010825 */
[-C--:B------:R-:W-:Y:S01]  /*1eee0*/  FFMA.FTZ R20, R40, R32.reuse, -R29 ;  /* 0x0000002028147223 */ /* 0x080fe2000001081d */
[-C--:B------:R-:W-:Y:S01]  /*1eef0*/  FFMA.FTZ R14, R14, R32.reuse, -R37 ;  /* 0x000000200e0e7223 */ /* 0x080fe20000010825 */
[-C--:B------:R-:W-:Y:S01]  /*1ef00*/  FFMA.FTZ R34, R70, R32.reuse, -R29 ;  /* 0x0000002046227223 */ /* 0x080fe2000001081d */
[----:B------:R0:W-:Y:S01]  /*1ef10*/  MUFU.EX2 R168, R19 ;  /* 0x0000001300a87308 */ /* 0x0001e20000000800 */
[-CC-:B------:R-:W-:Y:S01]  /*1ef20*/  FFMA.FTZ R27, R27, R32.reuse, -R37.reuse ;  /* 0x000000201b1b7223 */ /* 0x180fe20000010825 */
[----:B------:R-:W-:-:S06]  /*1ef30*/  FFMA.FTZ R26, R26, R32, -R37 ;  /* 0x000000201a1a7223 */ /* 0x000fcc0000010825 */
[----:B------:R4:W1:Y:S01]  /*1ef40*/  MUFU.EX2 R169, R5 ;  /* 0x0000000500a97308 */ /* 0x0008620000000800 */
[----:B0-----:R-:W-:-:S07]  /*1ef50*/  FFMA.FTZ R19, R62, R32, -R29 ;  /* 0x000000203e137223 */ /* 0x001fce000001081d */
[----:B------:R-:W0:Y:S01]  /*1ef60*/  MUFU.EX2 R25, R25 ;  /* 0x0000001900197308 */ /* 0x000e220000000800 */
[----:B----4-:R-:W-:-:S07]  /*1ef70*/  FADD.FTZ R5, R57, R36 ;  /* 0x0000002439057221 */ /* 0x010fce0000010000 */
[----:B------:R-:W2:Y:S08]  /*1ef80*/  MUFU.EX2 R7, R7 ;  /* 0x0000000700077308 */ /* 0x000eb00000000800 */
[----:B------:R3:W-:Y:S08]  /*1ef90*/  MUFU.EX2 R174, R4 ;  /* 0x0000000400ae7308 */ /* 0x0007f00000000800 */
[----:B------:R-:W4:Y:S01]  /*1efa0*/  MUFU.EX2 R24, R24 ;  /* 0x0000001800187308 */ /* 0x000f220000000800 */
[----:B---3--:R-:W-:-:S07]  /*1efb0*/  FFMA.FTZ R4, R66, R32, -R29 ;  /* 0x0000002042047223 */ /* 0x008fce000001081d */
[----:B------:R-:W3:Y:S08]  /*1efc0*/  MUFU.EX2 R8, R8 ;  /* 0x0000000800087308 */ /* 0x000ef00000000800 */
[----:B------:R5:W3:Y:S08]  /*1efd0*/  MUFU.EX2 R172, R2 ;  /* 0x0000000200ac7308 */ /* 0x000af00000000800 */
[----:B------:R1:W-:Y:S01]  /*1efe0*/  MUFU.EX2 R180, R4 ;  /* 0x0000000400b47308 */ /* 0x0003e20000000800 */
[----:B-----5:R-:W-:-:S07]  /*1eff0*/  FFMA.FTZ R2, R44, R32, -R29 ;  /* 0x000000202c027223 */ /* 0x020fce000001081d */
[----:B------:R-:W-:Y:S01]  /*1f000*/  MUFU.EX2 R9, R9 ;  /* 0x0000000900097308 */ /* 0x000fe20000000800 */
[----:B-1----:R-:W-:-:S04]  /*1f010*/  FADD.FTZ R4, R6, R39 ;  /* 0x0000002706047221 */ /* 0x002fc80000010000 */
[----:B------:R-:W-:Y:S01]  /*1f020*/  FADD.FTZ R36, R169, R4 ;  /* 0x00000004a9247221 */ /* 0x000fe20000010000 */
[-C--:B------:R-:W-:Y:S02]  /*1f030*/  FFMA.FTZ R4, R48, R32.reuse, -R37 ;  /* 0x0000002030047223 */ /* 0x080fe40000010825 */
[----:B------:R-:W-:Y:S08]  /*1f040*/  MUFU.EX2 R31, R28 ;  /* 0x0000001c001f7308 */ /* 0x000ff00000000800 */
[----:B------:R1:W5:Y:S08]  /*1f050*/  MUFU.EX2 R21, R3 ;  /* 0x0000000300157308 */ /* 0x0003700000000800 */
[----:B------:R0:W-:Y:S01]  /*1f060*/  MUFU.EX2 R35, R30 ;  /* 0x0000001e00237308 */ /* 0x0001e20000000800 */
[-CC-:B-1----:R-:W-:Y:S01]  /*1f070*/  FFMA.FTZ R3, R64, R32.reuse, -R29.reuse ;  /* 0x0000002040037223 */ /* 0x182fe2000001081d */
[----:B------:R-:W-:-:S06]  /*1f080*/  FFMA.FTZ R29, R72, R32, -R29 ;  /* 0x00000020481d7223 */ /* 0x000fcc000001081d */
[----:B------:R2:W-:Y:S01]  /*1f090*/  MUFU.EX2 R28, R11 ;  /* 0x0000000b001c7308 */ /* 0x0005e20000000800 */
[----:B0-----:R-:W-:-:S04]  /*1f0a0*/  FADD.FTZ R30, R168, R5 ;  /* 0x00000005a81e7221 */ /* 0x001fc80000010000 */
[----:B------:R-:W-:-:S03]  /*1f0b0*/  FADD.FTZ R5, R25, R30 ;  /* 0x0000001e19057221 */ /* 0x000fc60000010000 */
[----:B------:R-:W-:Y:S01]  /*1f0c0*/  MUFU.EX2 R12, R12 ;  /* 0x0000000c000c7308 */ /* 0x000fe20000000800 */
[----:B--2---:R-:W-:Y:S01]  /*1f0d0*/  FADD.FTZ R11, R7, R36 ;  /* 0x00000024070b7221 */ /* 0x004fe20000010000 */
[----:B----4-:R-:W-:-:S03]  /*1f0e0*/  FADD.FTZ R5, R24, R5 ;  /* 0x0000000518057221 */ /* 0x010fc60000010000 */
[----:B---3--:R-:W-:Y:S01]  /*1f0f0*/  FADD.FTZ R36, R8, R11 ;  /* 0x0000000b08247221 */ /* 0x008fe20000010000 */
[----:B------:R-:W-:Y:S02]  /*1f100*/  FADD.FTZ R38, R172, R5 ;  /* 0x00000005ac267221 */ /* 0x000fe40000010000 */
[----:B------:R0:W-:Y:S02]  /*1f110*/  MUFU.EX2 R33, R3 ;  /* 0x0000000300217308 */ /* 0x0001e40000000800 */
[----:B-----5:R-:W-:-:S04]  /*1f120*/  FADD.FTZ R5, R21, R38 ;  /* 0x0000002615057221 */ /* 0x020fc80000010000 */
[----:B------:R-:W-:Y:S02]  /*1f130*/  FADD.FTZ R38, R174, R5 ;  /* 0x00000005ae267221 */ /* 0x000fe40000010000 */
[----:B------:R-:W1:Y:S01]  /*1f140*/  MUFU.EX2 R19, R19 ;  /* 0x0000001300137308 */ /* 0x000e620000000800 */
[----:B0-----:R-:W-:-:S07]  /*1f150*/  FFMA.FTZ R3, R46, R32, -R37 ;  /* 0x000000202e037223 */ /* 0x001fce0000010825 */
[----:B------:R-:W0:Y:S08]  /*1f160*/  MUFU.EX2 R13, R13 ;  /* 0x0000000d000d7308 */ /* 0x000e300000000800 */
[----:B------:R2:W-:Y:S01]  /*1f170*/  MUFU.EX2 R178, R2 ;  /* 0x0000000200b27308 */ /* 0x0005e20000000800 */
[----:B-1----:R-:W-:-:S07]  /*1f180*/  FADD.FTZ R5, R19, R38 ;  /* 0x0000002613057221 */ /* 0x002fce0000010000 */
[----:B------:R-:W1:Y:S01]  /*1f190*/  MUFU.EX2 R20, R20 ;  /* 0x0000001400147308 */ /* 0x000e620000000800 */
[----:B--2---:R-:W-:-:S07]  /*1f1a0*/  FFMA.FTZ R2, R42, R32, -R37 ;  /* 0x000000202a027223 */ /* 0x004fce0000010825 */
[----:B------:R-:W2:Y:S08]  /*1f1b0*/  MUFU.EX2 R14, R14 ;  /* 0x0000000e000e7308 */ /* 0x000eb00000000800 */
[----:B------:R3:W-:Y:S08]  /*1f1c0*/  MUFU.EX2 R179, R3 ;  /* 0x0000000300b37308 */ /* 0x0007f00000000800 */
[----:B------:R4:W5:Y:S01]  /*1f1d0*/  MUFU.EX2 R177, R2 ;  /* 0x0000000200b17308 */ /* 0x0009620000000800 */
[----:B---3--:R-:W-:-:S04]  /*1f1e0*/  FADD.FTZ R3, R9, R36 ;  /* 0x0000002409037221 */ /* 0x008fc80000010000 */
[----:B------:R-:W-:Y:S01]  /*1f1f0*/  FADD.FTZ R11, R28, R3 ;  /* 0x000000031c0b7221 */ /* 0x000fe20000010000 */
[-CC-:B------:R-:W-:Y:S02]  /*1f200*/  FFMA.FTZ R3, R52, R32.reuse, -R37.reuse ;  /* 0x0000002034037223 */ /* 0x180fe40000010825 */
[----:B------:R3:W5:Y:S01]  /*1f210*/  MUFU.EX2 R30, R4 ;  /* 0x00000004001e7308 */ /* 0x0007620000000800 */
[----:B----4-:R-:W-:-:S07]  /*1f220*/  FFMA.FTZ R2, R50, R32, -R37 ;  /* 0x0000002032027223 */ /* 0x010fce0000010825 */
[----:B------:R2:W4:Y:S01]  /*1f230*/  MUFU.EX2 R181, R2 ;  /* 0x0000000200b57308 */ /* 0x0005220000000800 */
[----:B---3--:R-:W-:-:S04]  /*1f240*/  FADD.FTZ R4, R12, R11 ;  /* 0x0000000b0c047221 */ /* 0x008fc80000010000 */
[----:B0-----:R-:W-:Y:S01]  /*1f250*/  FADD.FTZ R11, R13, R4 ;  /* 0x000000040d0b7221 */ /* 0x001fe20000010000 */
[----:B-1----:R-:W-:Y:S02]  /*1f260*/  FADD.FTZ R4, R20, R5 ;  /* 0x0000000514047221 */ /* 0x002fe40000010000 */
[----:B------:R0:W1:Y:S01]  /*1f270*/  MUFU.EX2 R36, R3 ;  /* 0x0000000300247308 */ /* 0x0000620000000800 */
[----:B--2---:R-:W-:Y:S01]  /*1f280*/  FADD.FTZ R2, R14, R11 ;  /* 0x0000000b0e027221 */ /* 0x004fe20000010000 */
[----:B------:R-:W-:-:S03]  /*1f290*/  FADD.FTZ R5, R31, R4 ;  /* 0x000000041f057221 */ /* 0x000fc60000010000 */
[----:B-----5:R-:W-:Y:S01]  /*1f2a0*/  FADD.FTZ R2, R177, R2 ;  /* 0x00000002b1027221 */ /* 0x020fe20000010000 */
[----:B------:R-:W-:Y:S02]  /*1f2b0*/  FADD.FTZ R4, R178, R5 ;  /* 0x00000005b2047221 */ /* 0x000fe40000010000 */
[----:B------:R-:W2:Y:S01]  /*1f2c0*/  MUFU.EX2 R34, R34 ;  /* 0x0000002200227308 */ /* 0x000ea20000000800 */
[----:B0-----:R-:W-:Y:S01]  /*1f2d0*/  FADD.FTZ R3, R179, R2 ;  /* 0x00000002b3037221 */ /* 0x001fe20000010000 */
[----:B------:R-:W-:-:S03]  /*1f2e0*/  FADD.FTZ R5, R33, R4 ;  /* 0x0000000421057221 */ /* 0x000fc60000010000 */
[----:B------:R-:W-:Y:S01]  /*1f2f0*/  FADD.FTZ R2, R30, R3 ;  /* 0x000000031e027221 */ /* 0x000fe20000010000 */
[----:B------:R-:W-:Y:S02]  /*1f300*/  FADD.FTZ R4, R180, R5 ;  /* 0x00000005b4047221 */ /* 0x000fe40000010000 */
[----:B------:R-:W0:Y:S01]  /*1f310*/  MUFU.EX2 R27, R27 ;  /* 0x0000001b001b7308 */ /* 0x000e220000000800 */
[----:B----4-:R-:W-:Y:S01]  /*1f320*/  FADD.FTZ R3, R181, R2 ;  /* 0x00000002b5037221 */ /* 0x010fe20000010000 */
[----:B------:R-:W-:-:S03]  /*1f330*/  FADD.FTZ R5, R35, R4 ;  /* 0x0000000423057221 */ /* 0x000fc60000010000 */
[----:B-1----:R-:W-:-:S03]  /*1f340*/  FADD.FTZ R2, R36, R3 ;  /* 0x0000000324027221 */ /* 0x002fc60000010000 */
[----:B------:R-:W1:Y:S01]  /*1f350*/  MUFU.EX2 R29, R29 ;  /* 0x0000001d001d7308 */ /* 0x000e620000000800 */
[----:B--2---:R-:W-:-:S07]  /*1f360*/  FADD.FTZ R4, R34, R5 ;  /* 0x0000000522047221 */ /* 0x004fce0000010000 */
[----:B------:R-:W2:Y:S01]  /*1f370*/  MUFU.EX2 R26, R26 ;  /* 0x0000001a001a7308 */ /* 0x000ea20000000800 */
[----:B0-----:R-:W-:Y:S01]  /*1f380*/  FADD.FTZ R3, R27, R2 ;  /* 0x000000021b037221 */ /* 0x001fe20000010000 */
[----:B-1----:R-:W-:-:S05]  /*1f390*/  FADD.FTZ R11, R29, R4 ;  /* 0x000000041d0b7221 */ /* 0x002fca0000010000 */
        /* <DEDUP_REMOVED lines=232> */
[----:B------:R-:W-:Y:S01]  /*20220*/  ULOP3.LUT UR4, UR4, 0xc, URZ, 0xfc, !UPT ;  /* 0x0000000c04047892 */ /* 0x000fe2000f8efc3f */
[----:B0-----:R-:W-:-:S05]  /*20230*/  IMAD.U32 R7, RZ, RZ, UR5 ;  /* 0x00000005ff077e24 */ /* 0x001fca000f8e00ff */
[----:B------:R-:W-:Y:S02]  /*20240*/  IMAD.U32 R6, RZ, RZ, UR4 ;  /* 0x00000004ff067e24 */ /* 0x000fe4000f8e00ff */
        /* <DEDUP_REMOVED lines=1387> */
.L_x_6979:
[----:B------:R-:W-:Y:S05]  /*25900*/  BSYNC B0 ;  /* 0x0000000000007941 */ /* 0x000fea0003800000 */
.L_x_6978:
[----:B------:R-:W-:Y:S05]  /*25910*/  @P0 BRA `(.L_x_6980) ;  /* 0xffffff6400500947 */ /* 0x000fea000383ffff */
.L_x_6961:
[----:B------:R-:W-:-:S13]  /*25920*/  ISETP.GE.AND P0, PT, R0, R164, PT ;  /* 0x000000a40000720c */ /* 0x000fda0003f06270 */
[----:B------:R-:W-:Y:S05]  /*25930*/  @!P0 BRA `(.L_x_6981) ;  /* 0x000000a8009c8947 */ /* 0x000fea0003800000 */
.L_x_7010:
        /* <DEDUP_REMOVED lines=20> */
.L_x_6983:
[----:B------:R-:W-:Y:S05]  /*25a80*/  BSYNC B0 ;  /* 0x0000000000007941 */ /* 0x000fea0003800000 */
.L_x_6982:
        /* <DEDUP_REMOVED lines=13> */
.L_x_6985:
[----:B------:R-:W-:Y:S05]  /*25b60*/  BSYNC B0 ;  /* 0x0000000000007941 */ /* 0x000fea0003800000 */
.L_x_6984:
        /* <DEDUP_REMOVED lines=8> */
.L_x_6987:
[----:B------:R-:W-:Y:S05]  /*25bf0*/  BSYNC B0 ;  /* 0x0000000000007941 */ /* 0x000fea0003800000 */
.L_x_6986:
        /* <DEDUP_REMOVED lines=14> */
[----:B------:R-:W-:Y:S01]  /*25ce0*/  VIADD R6, R2, 0x2 ;  /* 0x0000000202067836 */ /* 0x000fe20000000000 */
[----:B---3--:R-:W-:Y:S02]  /*25cf0*/  R2UR UR4, R12 ;  /* 0x000000000c0472ca */ /* 0x008fe400000e0000 */
[----:B------:R-:W-:-:S13]  /*25d00*/  R2UR UR5, R13 ;  /* 0x000000000d0572ca */ /* 0x000fda00000e0000 */
[----:B------:R-:W-:Y:S01]  /*25d10*/  HGMMA.64x64x16.F32.BF16 R24, gdesc[UR4], RZ, !UPT, gsb0 ;  /* 0x00e00000041879f0 */ /* 0x000fe2000c0018ff */
[----:B----4-:R-:W-:Y:S01]  /*25d20*/  VIADD R4, R4, 0x2 ;  /* 0x0000000204047836 */ /* 0x010fe20000000000 */
[----:B------:R-:W-:Y:S01]  /*25d30*/  R2UR UR6, R6 ;  /* 0x00000000060672ca */ /* 0x000fe200000e0000 */
[----:B------:R-:W-:Y:S01]  /*25d40*/  IMAD.MOV.U32 R13, RZ, RZ, 0x1 ;  /* 0x00000001ff0d7424 */ /* 0x000fe200078e00ff */
        /* <DEDUP_REMOVED lines=39> */
.L_x_6990:
[----:B------:R-:W-:Y:S05]  /*25fc0*/  BSYNC B0 ;  /* 0x0000000000007941 */ /* 0x000fea0003800000 */
.L_x_6989:
        /* <DEDUP_REMOVED lines=13> */
.L_x_6992:
[----:B------:R-:W-:Y:S05]  /*260a0*/  BSYNC B0 ;  /* 0x0000000000007941 */ /* 0x000fea0003800000 */
.L_x_6991:
        /* <DEDUP_REMOVED lines=8> */
.L_x_6994:
[----:B------:R-:W-:Y:S05]  /*26130*/  BSYNC B0 ;  /* 0x0000000000007941 */ /* 0x000fea0003800000 */
.L_x_6993:
        /* <DEDUP_REMOVED lines=469> */
[----:B------:R-:W4:Y:S04]  /*27e90*/  LDL R15, [R1+0x70] ;  /* 0x00007000010f7983 */ /* 0x000f280000100800 */
[----:B------:R-:W4:Y:S04]  /*27ea0*/  LDL R18, [R1+0x118] ;  /* 0x0001180001127983 */ /* 0x000f280000100800 */
[----:B------:R-:W4:Y:S04]  /*27eb0*/  LDL.128 R8, [R1+0x100] ;  /* 0x0001000001087983 */ /* 0x000f280000100c00 */
[----:B------:R-:W4:Y:S04]  /*27ec0*/  LDL.128 R4, [R1+0xf0] ;  /* 0x0000f00001047983 */ /* 0x000f280000100c00 */
[----:B--2---:R3:W2:Y:S02]  /*27ed0*/  LD.E R20, desc[UR44][R20.64] ;  /* 0x0000002c14147980 */ /* 0x0046a4000c101900 */
[----:B---3--:R-:W-:-:S02]  /*27ee0*/  SHF.R.S32.HI R21, RZ, 0x1f, R58 ;  /* 0x0000001fff157819 */ /* 0x008fc4000001143a */
[----:B----4-:R-:W-:Y:S02]  /*27ef0*/  ISETP.NE.AND P1, PT, R2, 0x1, PT ;  /* 0x000000010200780c */ /* 0x010fe40003f25270 */
[----:B------:R-:W-:Y:S01]  /*27f00*/  ISETP.GE.AND P2, PT, R9, 0x1, PT ;  /* 0x000000010900780c */ /* 0x000fe20003f46270 */
[----:B------:R-:W-:Y:S01]  /*27f10*/  BSSY B0, `(.L_x_6996) ;  /* 0x0000078000007945 */ /* 0x000fe20003800000 */
[----:B--2---:R-:W-:Y:S01]  /*27f20*/  FMUL.FTZ R14, R24, R20 ;  /* 0x00000014180e7220 */ /* 0x004fe20000410000 */
[----:B------:R-:W-:Y:S01]  /*27f30*/  LEA.HI R24, R21, R58, RZ, 0x7 ;  /* 0x0000003a15187211 */ /* 0x000fe200078f38ff */
[----:B0-----:R-:W-:-:S03]  /*27f40*/  FMUL.FTZ R13, R27, R20 ;  /* 0x000000141b0d7220 */ /* 0x001fc60000410000 */
[----:B------:R-:W-:Y:S01]  /*27f50*/  LOP3.LUT R27, R24, 0xffffff80, RZ, 0xc0, !PT ;  /* 0xffffff80181b7812 */ /* 0x000fe200078ec0ff */
[----:B------:R-:W-:-:S04]  /*27f60*/  FMUL.FTZ R29, R29, R20 ;  /* 0x000000141d1d7220 */ /* 0x000fc80000410000 */
[----:B------:R-:W-:Y:S01]  /*27f70*/  IMAD.IADD R27, R58, 0x1, -R27 ;  /* 0x000000013a1b7824 */ /* 0x000fe200078e0a1b */
[----:B------:R0:W2:Y:S01]  /*27f80*/  MUFU.TANH R59, R29 ;  /* 0x0000001d003b7308 */ /* 0x0000a20000002400 */
[----:B-1----:R-:W-:-:S03]  /*27f90*/  FMUL.FTZ R12, R26, R20 ;  /* 0x000000141a0c7220 */ /* 0x002fc60000410000 */
[----:B------:R-:W-:Y:S02]  /*27fa0*/  SHF.R.S32.HI R24, RZ, 0x1f, R27 ;  /* 0x0000001fff187819 */ /* 0x000fe4000001141b */
[----:B0-----:R-:W-:Y:S02]  /*27fb0*/  LEA.HI R29, R21, R58, RZ, 0x2 ;  /* 0x0000003a151d7211 */ /* 0x001fe400078f10ff */
[-C--:B------:R-:W-:Y:S01]  /*27fc0*/  LEA.HI R26, R24, R27.reuse, RZ, 0x2 ;  /* 0x0000001b181a7211 */ /* 0x080fe200078f10ff */
[----:B------:R-:W-:Y:S01]  /*27fd0*/  FMUL.FTZ R56, R30, R20 ;  /* 0x000000141e387220 */ /* 0x000fe20000410000 */
[----:B------:R-:W-:Y:S02]  /*27fe0*/  LOP3.LUT R29, R29, 0xfffffffc, RZ, 0xc0, !PT ;  /* 0xfffffffc1d1d7812 */ /* 0x000fe400078ec0ff */
[--C-:B------:R-:W-:Y:S02]  /*27ff0*/  SHF.R.S32.HI R21, RZ, 0x2, R26.reuse ;  /* 0x00000002ff157819 */ /* 0x100fe4000001141a */
[----:B------:R-:W-:Y:S01]  /*28000*/  SHF.R.S32.HI R30, RZ, 0x1f, R26 ;  /* 0x0000001fff1e7819 */ /* 0x000fe2000001141a */
[----:B------:R-:W-:Y:S01]  /*28010*/  IMAD.IADD R29, R58, 0x1, -R29 ;  /* 0x000000013a1d7824 */ /* 0x000fe200078e0a1d */
[----:B------:R-:W-:-:S02]  /*28020*/  LEA.HI R24, R24, R27, RZ, 0x5 ;  /* 0x0000001b18187211 */ /* 0x000fc400078f28ff */
[----:B------:R-:W-:Y:S01]  /*28030*/  LEA.HI R30, R30, R21, RZ, 0x3 ;  /* 0x000000151e1e7211 */ /* 0x000fe200078f18ff */
[-C--:B------:R-:W-:Y:S01]  /*28040*/  FMUL.FTZ R57, R31, R20.reuse ;  /* 0x000000141f397220 */ /* 0x080fe20000410000 */
[----:B------:R-:W-:Y:S01]  /*28050*/  FMUL.FTZ R32, R32, R20 ;  /* 0x0000001420207220 */ /* 0x000fe20000410000 */
[----:B------:R-:W-:Y:S02]  /*28060*/  LEA.HI R31, R29, R29, RZ, 0x1 ;  /* 0x0000001d1d1f7211 */ /* 0x000fe400078f08ff */
[----:B------:R-:W-:Y:S02]  /*28070*/  LOP3.LUT R30, R30, 0xfffffff8, RZ, 0xc0, !PT ;  /* 0xfffffff81e1e7812 */ /* 0x000fe400078ec0ff */
[----:B------:R-:W-:Y:S01]  /*28080*/  SHF.R.S32.HI R24, RZ, 0x5, R24 ;  /* 0x00000005ff187819 */ /* 0x000fe20000011418 */
[----:B------:R0:W1:Y:S02]  /*28090*/  MUFU.TANH R60, R32 ;  /* 0x00000020003c7308 */ /* 0x0000640000002400 */
[----:B------:R-:W-:-:S02]  /*280a0*/  IMAD.IADD R30, R21, 0x1, -R30 ;  /* 0x00000001151e7824 */ /* 0x000fc400078e0a1e */
[----:B------:R-:W-:Y:S01]  /*280b0*/  IMAD R15, R15, 0x4, R24 ;  /* 0x000000040f0f7824 */ /* 0x000fe200078e0218 */
[----:B0-----:R-:W-:-:S03]  /*280c0*/  LOP3.LUT R32, R31, 0x1ffffffe, RZ, 0xc0, !PT ;  /* 0x1ffffffe1f207812 */ /* 0x001fc600078ec0ff */
[----:B------:R-:W-:Y:S02]  /*280d0*/  IMAD.U32 R15, R15, 0x10, R30 ;  /* 0x000000100f0f7824 */ /* 0x000fe400078e001e */
        /* <DEDUP_REMOVED lines=65> */
[----:B------:R-:W-:-:S07]  /*284f0*/  IMAD.IADD R55, R8, 0x1, -R38 ;  /* 0x0000000108377824 */ /* 0x000fce00078e0a26 */
[----:B------:R2:W0:Y:S08]  /*28500*/  MUFU.TANH R63, R35 ;  /* 0x00000023003f7308 */ /* 0x0004300000002400 */
[----:B------:R3:W0:Y:S01]  /*28510*/  MUFU.TANH R65, R39 ;  /* 0x0000002700417308 */ /* 0x0006220000002400 */
[----:B--2---:R-:W-:-:S04]  /*28520*/  IMAD.IADD R35, R18, 0x1, R7 ;  /* 0x0000000112237824 */ /* 0x004fc800078e0207 */
[----:B----4-:R-:W-:Y:S02]  /*28530*/  IMAD.IADD R6, R35, 0x1, R24 ;  /* 0x0000000123067824 */ /* 0x010fe400078e0218 */
[----:B---3--:R-:W-:-:S04]  /*28540*/  IMAD.IADD R39, R18, 0x1, R3 ;  /* 0x0000000112277824 */ /* 0x008fc800078e0203 */
[----:B------:R-:W-:Y:S01]  /*28550*/  IMAD.IADD R3, R39, 0x1, R24 ;  /* 0x0000000127037824 */ /* 0x000fe200078e0218 */
[----:B-1----:R-:W-:Y:S06]  /*28560*/  @!P2 BRA `(.L_x_6997) ;  /* 0x000000000048a947 */ /* 0x002fec0003800000 */
        /* <DEDUP_REMOVED lines=10> */
.L_x_6999:
[----:B------:R-:W-:-:S13]  /*28610*/  ISETP.NE.AND P1, PT, R9, 0x1, PT ;  /* 0x000000010900780c */ /* 0x000fda0003f25270 */
[----:B------:R-:W-:-:S05]  /*28620*/  @P1 IMAD.HI.U32 R8, R7, R10, RZ ;  /* 0x0000000a07081227 */ /* 0x000fca00078e00ff */
[----:B------:R-:W-:-:S07]  /*28630*/  @P1 SHF.R.U32.HI R7, RZ, R11, R8 ;  /* 0x0000000bff071219 */ /* 0x000fce0000011608 */
.L_x_7000:
[----:B------:R-:W-:Y:S05]  /*28640*/  BSYNC B1 ;  /* 0x0000000000017941 */ /* 0x000fea0003800000 */
.L_x_6998:
[----:B------:R-:W-:-:S04]  /*28650*/  IMAD R7, R7, R9, -R38 ;  /* 0x0000000907077224 */ /* 0x000fc800078e0a26 */
[----:B------:R-:W-:-:S05]  /*28660*/  IMAD R8, R2, -0x2, R7 ;  /* 0xfffffffe02087824 */ /* 0x000fca00078e0207 */
[----:B------:R-:W-:Y:S02]  /*28670*/  VIMNMX R3, R3, R8, !PT ;  /* 0x0000000803037248 */ /* 0x000fe40007fe0100 */
[----:B------:R-:W-:-:S07]  /*28680*/  VIADDMNMX R6, R8, R9, R6, PT ;  /* 0x0000000908067246 */ /* 0x000fce0003800106 */
.L_x_6997:
[----:B------:R-:W-:Y:S05]  /*28690*/  BSYNC B0 ;  /* 0x0000000000007941 */ /* 0x000fea0003800000 */
.L_x_6996:
        /* <DEDUP_REMOVED lines=8> */
[----:B------:R-:W-:Y:S02]  /*28720*/  ISETP.GT.AND P2, PT, R3, 0x1, !P2 ;  /* 0x000000010300780c */ /* 0x000fe40005744270 */
[----:B------:R-:W-:Y:S02]  /*28730*/  ISETP.GE.AND P3, PT, R55, 0xa, PT ;  /* 0x0000000a3700780c */ /* 0x000fe40003f66270 */
[----:B0-----:R-:W-:Y:S02]  /*28740*/  FSEL R31, R28, -INF , !P1 ;  /* 0xff8000001c1f7808 */ /* 0x001fe40004800000 */
[----:B------:R-:W-:Y:S02]  /*28750*/  ISETP.LT.OR P2, PT, R6, 0x2, P2 ;  /* 0x000000020600780c */ /* 0x000fe40001741670 */
[----:B------:R-:W-:Y:S02]  /*28760*/  ISETP.GT.AND P1, PT, R3, 0x9, !P3 ;  /* 0x000000090300780c */ /* 0x000fe40005f24270 */
[----:B------:R-:W-:-:S02]  /*28770*/  FSEL R33, R25, -INF , !P2 ;  /* 0xff80000019217808 */ /* 0x000fc40005000000 */
[C---:B------:R-:W-:Y:S01]  /*28780*/  ISETP.LT.OR P1, PT, R6.reuse, 0xa, P1 ;  /* 0x0000000a0600780c */ /* 0x040fe20000f21670 */
        /* <DEDUP_REMOVED lines=30> */
[C---:B------:R-:W-:Y:S02]  /*28970*/  ISETP.LT.OR P1, PT, R6.reuse, 0x22, P1 ;  /* 0x000000220600780c */ /* 0x040fe40000f21670 */
        /* <DEDUP_REMOVED lines=45> */
.L_x_7004:
[----:B------:R-:W-:-:S13]  /*28c50*/  ISETP.NE.AND P6, PT, R9, 0x1, PT ;  /* 0x000000010900780c */ /* 0x000fda0003fc5270 */
[----:B------:R-:W-:-:S05]  /*28c60*/  @P6 IMAD.HI.U32 R10, R4, R10, RZ ;  /* 0x0000000a040a6227 */ /* 0x000fca00078e00ff */
[----:B------:R-:W-:-:S07]  /*28c70*/  @P6 SHF.R.U32.HI R4, RZ, R11, R10 ;  /* 0x0000000bff046219 */ /* 0x000fce000001160a */
.L_x_7005:
[----:B------:R-:W-:Y:S05]  /*28c80*/  BSYNC B1 ;  /* 0x0000000000017941 */ /* 0x000fea0003800000 */
.L_x_7003:
[----:B------:R-:W-:-:S04]  /*28c90*/  IMAD R3, R4, R9, -R38 ;  /* 0x0000000904037224 */ /* 0x000fc800078e0a26 */
[----:B------:R-:W-:-:S05]  /*28ca0*/  IMAD R2, R2, -0x2, R3 ;  /* 0xfffffffe02027824 */ /* 0x000fca00078e0203 */
[----:B------:R-:W-:Y:S02]  /*28cb0*/  VIADDMNMX R6, R2, R9, R6, PT ;  /* 0x0000000902067246 */ /* 0x000fe40003800106 */
[----:B------:R-:W-:-:S07]  /*28cc0*/  VIMNMX R39, R39, R2, !PT ;  /* 0x0000000227277248 */ /* 0x000fce0007fe0100 */
.L_x_7002:
[----:B------:R-:W-:Y:S05]  /*28cd0*/  BSYNC B0 ;  /* 0x0000000000007941 */ /* 0x000fea0003800000 */
.L_x_7001:
        /* <DEDUP_REMOVED lines=43> */
[----:B------:R-:W-:Y:S02]  /*28f90*/  ISETP.LT.OR P5, PT, R6, 0x29, P5 ;  /* 0x000000290600780c */ /* 0x000fe40002fa1670 */
[----:B------:R-:W-:Y:S02]  /*28fa0*/  ISETP.GT.AND P1, PT, R39, 0x29, !P1 ;  /* 0x000000292700780c */ /* 0x000fe40004f24270 */
[----:B------:R-:W-:-:S02]  /*28fb0*/  FSEL R9, R46, -INF , !P5 ;  /* 0xff8000002e097808 */ /* 0x000fc40006800000 */
[C---:B------:R-:W-:Y:S02]  /*28fc0*/  ISETP.GT.AND P2, PT, R39.reuse, 0x30, !P2 ;  /* 0x000000302700780c */ /* 0x040fe40005744270 */
[C---:B------:R-:W-:Y:S02]  /*28fd0*/  ISETP.LT.OR P1, PT, R6.reuse, 0x2a, P1 ;  /* 0x0000002a0600780c */ /* 0x040fe40000f21670 */
[C---:B------:R-:W-:Y:S02]  /*28fe0*/  ISETP.GT.AND P3, PT, R39.reuse, 0x31, !P3 ;  /* 0x000000312700780c */ /* 0x040fe40005f64270 */
[----:B------:R-:W-:Y:S02]  /*28ff0*/  ISETP.LT.OR P2, PT, R6, 0x31, P2 ;  /* 0x000000310600780c */ /* 0x000fe40001741670 */
[----:B------:R-:W-:Y:S02]  /*29000*/  FSEL R53, R34, -INF , !P1 ;  /* 0xff80000022357808 */ /* 0x000fe40004800000 */
        /* <DEDUP_REMOVED lines=91> */
.L_x_7007:
[----:B------:R-:W-:Y:S05]  /*295c0*/  BSYNC B0 ;  /* 0x0000000000007941 */ /* 0x000fea0003800000 */
.L_x_7006:
        /* <DEDUP_REMOVED lines=29> */
[-CC-:B------:R-:W-:Y:S01]  /*297a0*/  FFMA.FTZ R8, R8, R19.reuse, -R40.reuse ;  /* 0x0000001308087223 */ /* 0x180fe20000010828 */
[-C--:B------:R-:W-:Y:S01]  /*297b0*/  FFMA.FTZ R28, R28, R19.reuse, -R40 ;  /* 0x000000131c1c7223 */ /* 0x080fe20000010828 */
[-C--:B------:R-:W-:Y:S01]  /*297c0*/  FFMA.FTZ R14, R14, R19.reuse, -R4 ;  /* 0x000000130e0e7223 */ /* 0x080fe20000010804 */
[-C--:B------:R-:W-:Y:S01]  /*297d0*/  FFMA.FTZ R27, R27, R19.reuse, -R40 ;  /* 0x000000131b1b7223 */ /* 0x080fe20000010828 */
[----:B------:R-:W1:Y:S01]  /*297e0*/  MUFU.EX2 R38, R38 ;  /* 0x0000002600267308 */ /* 0x000e620000000800 */
[-C--:B------:R-:W-:Y:S01]  /*297f0*/  FFMA.FTZ R13, R13, R19.reuse, -R4 ;  /* 0x000000130d0d7223 */ /* 0x080fe20000010804 */
[-C--:B------:R-:W-:Y:S01]  /*29800*/  FFMA.FTZ R26, R26, R19.reuse, -R40 ;  /* 0x000000131a1a7223 */ /* 0x080fe20000010828 */
[-C--:B------:R-:W-:Y:S01]  /*29810*/  FFMA.FTZ R12, R12, R19.reuse, -R4 ;  /* 0x000000130c0c7223 */ /* 0x080fe20000010804 */
[-C--:B------:R-:W-:Y:S01]  /*29820*/  FFMA.FTZ R25, R25, R19.reuse, -R40 ;  /* 0x0000001319197223 */ /* 0x080fe20000010828 */
[-C--:B------:R-:W-:Y:S01]  /*29830*/  FFMA.FTZ R11, R11, R19.reuse, -R4 ;  /* 0x000000130b0b7223 */ /* 0x080fe20000010804 */
[-CC-:B------:R-:W-:Y:S01]  /*29840*/  FFMA.FTZ R24, R24, R19.reuse, -R40.reuse ;  /* 0x0000001318187223 */ /* 0x180fe20000010828 */
[-C--:B------:R-:W-:Y:S01]  /*29850*/  FFMA.FTZ R21, R21, R19.reuse, -R40 ;  /* 0x0000001315157223 */ /* 0x080fe20000010828 */
[----:B------:R-:W-:Y:S01]  /*29860*/  MUFU.EX2 R168, R33 ;  /* 0x0000002100a87308 */ /* 0x000fe20000000800 */
[----:B-----5:R-:W-:Y:S01]  /*29870*/  FADD.FTZ R5, R3, R46 ;  /* 0x0000002e03057221 */ /* 0x020fe20000010000 */
[-CC-:B------:R-:W-:Y:S01]  /*29880*/  FFMA.FTZ R20, R20, R19.reuse, -R40.reuse ;  /* 0x0000001314147223 */ /* 0x180fe20000010828 */
[-CC-:B------:R-:W-:Y:S01]  /*29890*/  FFMA.FTZ R18, R18, R19.reuse, -R40.reuse ;  /* 0x0000001312127223 */ /* 0x180fe20000010828 */
[-CC-:B------:R-:W-:Y:S01]  /*298a0*/  FFMA.FTZ R15, R15, R19.reuse, -R40.reuse ;  /* 0x000000130f0f7223 */ /* 0x180fe20000010828 */
[-C--:B------:R-:W-:Y:S01]  /*298b0*/  FFMA.FTZ R7, R7, R19.reuse, -R40 ;  /* 0x0000001307077223 */ /* 0x080fe20000010828 */
[-CC-:B------:R-:W-:Y:S01]  /*298c0*/  FFMA.FTZ R10, R10, R19.reuse, -R4.reuse ;  /* 0x000000130a0a7223 */ /* 0x180fe20000010804 */
[----:B------:R-:W-:Y:S01]  /*298d0*/  FFMA.FTZ R9, R9, R19, -R4 ;  /* 0x0000001309097223 */ /* 0x000fe20000010804 */
[----:B------:R-:W2:Y:S08]  /*298e0*/  MUFU.EX2 R37, R37 ;  /* 0x0000002500257308 */ /* 0x000eb00000000800 */
[----:B------:R-:W-:Y:S08]  /*298f0*/  MUFU.EX2 R31, R31 ;  /* 0x0000001f001f7308 */ /* 0x000ff00000000800 */
[----:B------:R-:W3:Y:S08]  /*29900*/  MUFU.EX2 R36, R36 ;  /* 0x0000002400247308 */ /* 0x000ef00000000800 */
[----:B------:R-:W-:Y:S08]  /*29910*/  MUFU.EX2 R30, R30 ;  /* 0x0000001e001e7308 */ /* 0x000ff00000000800 */
[----:B------:R-:W4:Y:S08]  /*29920*/  MUFU.EX2 R35, R35 ;  /* 0x0000002300237308 */ /* 0x000f300000000800 */
[----:B------:R-:W5:Y:S08]  /*29930*/  MUFU.EX2 R29, R29 ;  /* 0x0000001d001d7308 */ /* 0x000f700000000800 */
[----:B------:R1:W-:Y:S08]  /*29940*/  MUFU.EX2 R182, R8 ;  /* 0x0000000800b67308 */ /* 0x0003f00000000800 */
[----:B------:R-:W0:Y:S01]  /*29950*/  MUFU.EX2 R32, R32 ;  /* 0x0000002000207308 */ /* 0x000e220000000800 */
[----:B-1----:R-:W-:-:S04]  /*29960*/  FADD.FTZ R8, R38, R47 ;  /* 0x0000002f26087221 */ /* 0x002fc80000010000 */
[----:B--2---:R-:W-:-:S03]  /*29970*/  FADD.FTZ R33, R37, R8 ;  /* 0x0000000825217221 */ /* 0x004fc60000010000 */
[----:B------:R1:W-:Y:S01]  /*29980*/  MUFU.EX2 R173, R14 ;  /* 0x0000000e00ad7308 */ /* 0x0003e20000000800 */
[----:B---3--:R-:W-:-:S04]  /*29990*/  FADD.FTZ R8, R36, R33 ;  /* 0x0000002124087221 */ /* 0x008fc80000010000 */
[----:B----4-:R-:W-:Y:S01]  /*299a0*/  FADD.FTZ R33, R35, R8 ;  /* 0x0000000823217221 */ /* 0x010fe20000010000 */
[-CC-:B------:R-:W-:Y:S02]  /*299b0*/  FFMA.FTZ R8, R55, R19.reuse, -R4.reuse ;  /* 0x0000001337087223 */ /* 0x180fe40000010804 */
[----:B------:R-:W2:Y:S01]  /*299c0*/  MUFU.EX2 R28, R28 ;  /* 0x0000001c001c7308 */ /* 0x000ea20000000800 */
[----:B-1----:R-:W-:Y:S01]  /*299d0*/  FADD.FTZ R14, R168, R5 ;  /* 0x00000005a80e7221 */ /* 0x002fe20000010000 */
[----:B------:R-:W-:-:S03]  /*299e0*/  FFMA.FTZ R5, R53, R19, -R4 ;  /* 0x0000001335057223 */ /* 0x000fc60000010804 */
[----:B------:R-:W-:-:S03]  /*299f0*/  FADD.FTZ R39, R31, R14 ;  /* 0x0000000e1f277221 */ /* 0x000fc60000010000 */
[----:B------:R-:W1:Y:S01]  /*29a00*/  MUFU.EX2 R27, R27 ;  /* 0x0000001b001b7308 */ /* 0x000e620000000800 */
[----:B------:R-:W-:-:S04]  /*29a10*/  FADD.FTZ R40, R30, R39 ;  /* 0x000000271e287221 */ /* 0x000fc80000010000 */
[----:B-----5:R-:W-:Y:S01]  /*29a20*/  FADD.FTZ R39, R29, R40 ;  /* 0x000000281d277221 */ /* 0x020fe20000010000 */
[----:B0-----:R-:W-:Y:S02]  /*29a30*/  FADD.FTZ R40, R32, R33 ;  /* 0x0000002120287221 */ /* 0x001fe40000010000 */
[----:B------:R-:W-:Y:S01]  /*29a40*/  MUFU.EX2 R13, R13 ;  /* 0x0000000d000d7308 */ /* 0x000fe20000000800 */
[----:B--2---:R-:W-:Y:S01]  /*29a50*/  FADD.FTZ R42, R28, R39 ;  /* 0x000000271c2a7221 */ /* 0x004fe20000010000 */
[----:B------:R-:W-:-:S06]  /*29a60*/  FADD.FTZ R40, R173, R40 ;  /* 0x00000028ad287221 */ /* 0x000fcc0000010000 */
[----:B------:R-:W0:Y:S01]  /*29a70*/  MUFU.EX2 R26, R26 ;  /* 0x0000001a001a7308 */ /* 0x000e220000000800 */
[----:B-1----:R-:W-:-:S07]  /*29a80*/  FADD.FTZ R33, R27, R42 ;  /* 0x0000002a1b217221 */ /* 0x002fce0000010000 */
[----:B------:R-:W-:Y:S08]  /*29a90*/  MUFU.EX2 R12, R12 ;  /* 0x0000000c000c7308 */ /* 0x000ff00000000800 */
[----:B------:R-:W1:Y:S01]  /*29aa0*/  MUFU.EX2 R25, R25 ;  /* 0x0000001900197308 */ /* 0x000e620000000800 */
[----:B0-----:R-:W-:-:S07]  /*29ab0*/  FADD.FTZ R42, R26, R33 ;  /* 0x000000211a2a7221 */ /* 0x001fce0000010000 */
[----:B------:R-:W0:Y:S08]  /*29ac0*/  MUFU.EX2 R11, R11 ;  /* 0x0000000b000b7308 */ /* 0x000e300000000800 */
[----:B------:R-:W-:Y:S01]  /*29ad0*/  MUFU.EX2 R24, R24 ;  /* 0x0000001800187308 */ /* 0x000fe20000000800 */
[----:B-1----:R-:W-:-:S07]  /*29ae0*/  FADD.FTZ R33, R25, R42 ;  /* 0x0000002a19217221 */ /* 0x002fce0000010000 */
[----:B------:R-:W1:Y:S08]  /*29af0*/  MUFU.EX2 R10, R10 ;  /* 0x0000000a000a7308 */ /* 0x000e700000000800 */
[----:B------:R-:W2:Y:S08]  /*29b00*/  MUFU.EX2 R21, R21 ;  /* 0x0000001500157308 */ /* 0x000eb00000000800 */
[----:B------:R3:W-:Y:S08]  /*29b10*/  MUFU.EX2 R179, R9 ;  /* 0x0000000900b37308 */ /* 0x0007f00000000800 */
[----:B------:R4:W-:Y:S01]  /*29b20*/  MUFU.EX2 R14, R5 ;  /* 0x00000005000e7308 */ /* 0x0009e20000000800 */
[----:B---3--:R-:W-:-:S07]  /*29b30*/  FFMA.FTZ R9, R51, R19, -R4 ;  /* 0x0000001333097223 */ /* 0x008fce0000010804 */
[----:B------:R-:W3:Y:S01]  /*29b40*/  MUFU.EX2 R20, R20 ;  /* 0x0000001400147308 */ /* 0x000ee20000000800 */
[----:B----4-:R-:W-:-:S04]  /*29b50*/  FADD.FTZ R5, R13, R40 ;  /* 0x000000280d057221 */ /* 0x010fc80000010000 */
[----:B------:R-:W-:Y:S01]  /*29b60*/  FADD.FTZ R44, R12, R5 ;  /* 0x000000050c2c7221 */ /* 0x000fe20000010000 */
[-CC-:B------:R-:W-:Y:S01]  /*29b70*/  FFMA.FTZ R5, R57, R19.reuse, -R4.reuse ;  /* 0x0000001339057223 */ /* 0x180fe20000010804 */
[----:B------:R-:W-:Y:S01]  /*29b80*/  FFMA.FTZ R4, R34, R19, -R4 ;  /* 0x0000001322047223 */ /* 0x000fe20000010804 */
[----:B------:R-:W4:Y:S01]  /*29b90*/  MUFU.EX2 R18, R18 ;  /* 0x0000001200127308 */ /* 0x000f220000000800 */
[----:B0-----:R-:W-:-:S04]  /*29ba0*/  FADD.FTZ R39, R11, R44 ;  /* 0x0000002c0b277221 */ /* 0x001fc80000010000 */
[----:B-1----:R-:W-:-:S03]  /*29bb0*/  FADD.FTZ R42, R10, R39 ;  /* 0x000000270a2a7221 */ /* 0x002fc60000010000 */
[----:B------:R0:W-:Y:S08]  /*29bc0*/  MUFU.EX2 R181, R8 ;  /* 0x0000000800b57308 */ /* 0x0001f00000000800 */
[----:B------:R-:W1:Y:S01]  /*29bd0*/  MUFU.EX2 R15, R15 ;  /* 0x0000000f000f7308 */ /* 0x000e620000000800 */
[----:B0-----:R-:W-:-:S04]  /*29be0*/  FADD.FTZ R8, R24, R33 ;  /* 0x0000002118087221 */ /* 0x001fc80000010000 */
[----:B--2---:R-:W-:-:S03]  /*29bf0*/  FADD.FTZ R19, R21, R8 ;  /* 0x0000000815137221 */ /* 0x004fc60000010000 */
[----:B------:R0:W2:Y:S01]  /*29c00*/  MUFU.EX2 R40, R9 ;  /* 0x0000000900287308 */ /* 0x0000a20000000800 */
[----:B---3--:R-:W-:-:S07]  /*29c10*/  FADD.FTZ R19, R20, R19 ;  /* 0x0000001314137221 */ /* 0x008fce0000010000 */
[----:B------:R-:W3:Y:S01]  /*29c20*/  MUFU.EX2 R7, R7 ;  /* 0x0000000700077308 */ /* 0x000ee20000000800 */
[----:B0-----:R-:W-:Y:S01]  /*29c30*/  FADD.FTZ R9, R179, R42 ;  /* 0x0000002ab3097221 */ /* 0x001fe20000010000 */
[----:B----4-:R-:W-:-:S03]  /*29c40*/  FADD.FTZ R42, R18, R19 ;  /* 0x00000013122a7221 */ /* 0x010fc60000010000 */
[----:B------:R-:W-:Y:S01]  /*29c50*/  FADD.FTZ R8, R14, R9 ;  /* 0x000000090e087221 */ /* 0x000fe20000010000 */
[----:B-1----:R-:W-:Y:S02]  /*29c60*/  FADD.FTZ R42, R15, R42 ;  /* 0x0000002a0f2a7221 */ /* 0x002fe40000010000 */
[----:B------:R3:W0:Y:S01]  /*29c70*/  MUFU.EX2 R183, R5 ;  /* 0x0000000500b77308 */ /* 0x0006220000000800 */
[----:B------:R-:W-:-:S04]  /*29c80*/  FADD.FTZ R9, R181, R8 ;  /* 0x00000008b5097221 */ /* 0x000fc80000010000 */
[----:B--2---:R-:W-:-:S03]  /*29c90*/  FADD.FTZ R8, R40, R9 ;  /* 0x0000000928087221 */ /* 0x004fc60000010000 */
[----:B------:R-:W1:Y:S01]  /*29ca0*/  MUFU.EX2 R34, R4 ;  /* 0x0000000400227308 */ /* 0x000e620000000800 */
[----:B---3--:R-:W-:-:S04]  /*29cb0*/  FADD.FTZ R5, R7, R42 ;  /* 0x0000002a07057221 */ /* 0x008fc80000010000 */
        /* <DEDUP_REMOVED lines=30> */
[----:B------:R0:W-:Y:S04]  /*29ea0*/  STSM.16.M88.4 [R3], R172 ;  /* 0x000000ac03007844 */ /* 0x0001e80000000200 */
        /* <DEDUP_REMOVED lines=9> */
[----:B------:R-:W-:Y:S04]  /*29f40*/  ST.E desc[UR44][R16.64+0x230], R7 ;  /* 0x0002300710007985 */ /* 0x000fe8000c10192c */
[----:B0-----:R-:W2:Y:S02]  /*29f50*/  LD.E R3, desc[UR44][R4.64] ;  /* 0x0000002c04037980 */ /* 0x001ea4000c101900 */
[----:B--2---:R-:W-:-:S05]  /*29f60*/  FMUL.FTZ R3, R2, R3 ;  /* 0x0000000302037220 */ /* 0x004fca0000410000 */
[----:B------:R0:W-:Y:S04]  /*29f70*/  ST.E desc[UR44][R4.64], R3 ;  /* 0x0000000304007985 */ /* 0x0001e8000c10192c */
[----:B------:R-:W2:Y:S04]  /*29f80*/  LD.E R131, desc[UR44][R16.64+0x424] ;  /* 0x0004242c10837980 */ /* 0x000ea8000c101900 */
[----:B------:R-:W3:Y:S04]  /*29f90*/  LD.E R9, desc[UR44][R16.64+0x240] ;  /* 0x0002402c10097980 */ /* 0x000ee8000c101900 */
[----:B0-----:R-:W4:Y:S04]  /*29fa0*/  LD.E R3, desc[UR44][R16.64+0x284] ;  /* 0x0002842c10037980 */ /* 0x001f28000c101900 */
        /* <DEDUP_REMOVED lines=59> */
[----:B------:R-:W-:Y:S01]  /*2a360*/  ULOP3.LUT UR5, UR4, 0x8, URZ, 0xfc, !UPT ;  /* 0x0000000804057892 */ /* 0x000fe2000f8efc3f */
[C---:B--2---:R-:W-:Y:S01]  /*2a370*/  FMUL.FTZ R131, R2.reuse, R131 ;  /* 0x0000008302837220 */ /* 0x044fe20000410000 */
[C---:B----4-:R-:W-:Y:S01]  /*2a380*/  FMUL.FTZ R3, R2.reuse, R3 ;  /* 0x0000000302037220 */ /* 0x050fe20000410000 */
[C---:B---3--:R-:W-:Y:S01]  /*2a390*/  FMUL.FTZ R9, R2.reuse, R9 ;  /* 0x0000000902097220 */ /* 0x048fe20000410000 */
[----:B-----5:R-:W-:-:S03]  /*2a3a0*/  FMUL.FTZ R11, R2, R11 ;  /* 0x0000000b020b7220 */ /* 0x020fc60000410000 */
[----:B------:R0:W-:Y:S01]  /*2a3b0*/  ST.E desc[UR44][R16.64+0x284], R3 ;  /* 0x0002840310007985 */ /* 0x0001e2000c10192c */
[C---:B------:R-:W-:Y:S01]  /*2a3c0*/  FMUL.FTZ R13, R2.reuse, R13 ;  /* 0x0000000d020d7220 */ /* 0x040fe20000410000 */
[C---:B------:R-:W-:Y:S01]  /*2a3d0*/  FMUL.FTZ R15, R2.reuse, R15 ;  /* 0x0000000f020f7220 */ /* 0x040fe20000410000 */
        /* <DEDUP_REMOVED lines=57> */
[----:B------:R-:W-:Y:S01]  /*2a770*/  IMAD.U32 R2, RZ, RZ, UR5 ;  /* 0x00000005ff027e24 */ /* 0x000fe2000f8e00ff */
        /* <DEDUP_REMOVED lines=61> */
[----:B0-----:R-:W3:Y:S01]  /*2ab50*/  LD.E R7, desc[UR44][R2.64] ;  /* 0x0000002c02077980 */ /* 0x001ee2000c101900 */
[----:B------:R-:W-:Y:S01]  /*2ab60*/  ULOP3.LUT UR6, UR4, 0xc, URZ, 0xfc, !UPT ;  /* 0x0000000c04067892 */ /* 0x000fe2000f8efc3f */
[----:B------:R-:W-:-:S05]  /*2ab70*/  IMAD.U32 R9, RZ, RZ, UR7 ;  /* 0x00000007ff097e24 */ /* 0x000fca000f8e00ff */
[----:B------:R-:W-:Y:S02]  /*2ab80*/  IMAD.U32 R8, RZ, RZ, UR6 ;  /* 0x00000006ff087e24 */ /* 0x000fe4000f8e00ff */
[----:B---3--:R-:W-:-:S05]  /*2ab90*/  FMUL.FTZ R7, R6, R7 ;  /* 0x0000000706077220 */ /* 0x008fca0000410000 */
[----:B------:R0:W-:Y:S04]  /*2aba0*/  ST.E desc[UR44][R2.64], R7 ;  /* 0x0000000702007985 */ /* 0x0001e8000c10192c */
[----:B------:R-:W3:Y:S01]  /*2abb0*/  LD.E R9, desc[UR44][R8.64] ;  /* 0x0000002c08097980 */ /* 0x000ee2000c101900 */
[----:B------:R-:W-:Y:S02]  /*2abc0*/  IMAD.U32 R10, RZ, RZ, UR6 ;  /* 0x00000006ff0a7e24 */ /* 0x000fe4000f8e00ff */
[----:B------:R-:W-:Y:S02]  /*2abd0*/  IMAD.U32 R11, RZ, RZ, UR7 ;  /* 0x00000007ff0b7e24 */ /* 0x000fe4000f8e00ff */
[----:B---3--:R-:W-:-:S05]  /*2abe0*/  FMUL.FTZ R13, R6, R9 ;  /* 0x00000009060d7220 */ /* 0x008fca0000410000 */
[----:B------:R3:W-:Y:S04]  /*2abf0*/  ST.E desc[UR44][R10.64], R13 ;  /* 0x0000000d0a007985 */ /* 0x0007e8000c10192c */
[----:B------:R-:W4:Y:S04]  /*2ac00*/  LD.E R133, desc[UR44][R16.64+0x42c] ;  /* 0x00042c2c10857980 */ /* 0x000f28000c101900 */
[----:B------:R-:W5:Y:S04]  /*2ac10*/  LD.E R15, desc[UR44][R16.64+0x248] ;  /* 0x0002482c100f7980 */ /* 0x000f68000c101900 */
[----:B------:R-:W5:Y:S04]  /*2ac20*/  LD.E R19, desc[UR44][R16.64+0x24c] ;  /* 0x00024c2c10137980 */ /* 0x000f68000c101900 */
[----:B------:R-:W5:Y:S04]  /*2ac30*/  LD.E R21, desc[UR44][R16.64+0x258] ;  /* 0x0002582c10157980 */ /* 0x000f68000c101900 */
[----:B-1----:R-:W5:Y:S04]  /*2ac40*/  LD.E R25, desc[UR44][R16.64+0x25c] ;  /* 0x00025c2c10197980 */ /* 0x002f68000c101900 */
[----:B--2---:R-:W2:Y:S04]  /*2ac50*/  LD.E R27, desc[UR44][R16.64+0x268] ;  /* 0x0002682c101b7980 */ /* 0x004ea8000c101900 */
[----:B0-----:R-:W2:Y:S04]  /*2ac60*/  LD.E R7, desc[UR44][R16.64+0x26c] ;  /* 0x00026c2c10077980 */ /* 0x001ea8000c101900 */
[----:B------:R-:W2:Y:S04]  /*2ac70*/  LD.E R9, desc[UR44][R16.64+0x278] ;  /* 0x0002782c10097980 */ /* 0x000ea8000c101900 */
[----:B------:R-:W2:Y:S04]  /*2ac80*/  LD.E R29, desc[UR44][R16.64+0x27c] ;  /* 0x00027c2c101d7980 */ /* 0x000ea8000c101900 */
        /* <DEDUP_REMOVED lines=54> */
[C---:B----4-:R-:W-:Y:S01]  /*2aff0*/  FMUL.FTZ R133, R6.reuse, R133 ;  /* 0x0000008506857220 */ /* 0x050fe20000410000 */
[C---:B-----5:R-:W-:Y:S01]  /*2b000*/  FMUL.FTZ R15, R6.reuse, R15 ;  /* 0x0000000f060f7220 */ /* 0x060fe20000410000 */
        /* <DEDUP_REMOVED lines=8> */
[C---:B---3--:R-:W-:Y:S01]  /*2b090*/  FMUL.FTZ R11, R6.reuse, R11 ;  /* 0x0000000b060b7220 */ /* 0x048fe20000410000 */
        /* <DEDUP_REMOVED lines=116> */
[----:B------:R-:W5:Y:S04]  /*2b7e0*/  LD.E.64 R6, desc[UR44][R16.64+0xa8] ;  /* 0x0000a82c10067980 */ /* 0x000f68000c101b00 */
[----:B----4-:R-:W-:Y:S04]  /*2b7f0*/  ST.E desc[UR44][R4.64], R15 ;  /* 0x0000000f04007985 */ /* 0x010fe8000c10192c */
[----:B------:R-:W4:Y:S01]  /*2b800*/  LD.E R19, desc[UR44][R2.64] ;  /* 0x0000002c02137980 */ /* 0x000f22000c101900 */
[----:B--2---:R-:W-:-:S02]  /*2b810*/  IMAD.U32 R11, RZ, RZ, UR7 ;  /* 0x00000007ff0b7e24 */ /* 0x004fc4000f8e00ff */
[----:B------:R-:W-:Y:S01]  /*2b820*/  IMAD.U32 R12, RZ, RZ, UR6 ;  /* 0x00000006ff0c7e24 */ /* 0x000fe2000f8e00ff */
[----:B----4-:R-:W-:Y:S04]  /*2b830*/  ST.E desc[UR44][R2.64], R19 ;  /* 0x0000001302007985 */ /* 0x010fe8000c10192c */
[----:B------:R-:W2:Y:S01]  /*2b840*/  LD.E R11, desc[UR44][R10.64] ;  /* 0x0000002c0a0b7980 */ /* 0x000ea2000c101900 */
[----:B---3--:R-:W-:-:S05]  /*2b850*/  IMAD.U32 R13, RZ, RZ, UR7 ;  /* 0x00000007ff0d7e24 */ /* 0x008fca000f8e00ff */
[----:B--2---:R0:W-:Y:S04]  /*2b860*/  ST.E desc[UR44][R12.64], R11 ;  /* 0x0000000b0c007985 */ /* 0x0041e8000c10192c */
        /* <DEDUP_REMOVED lines=124> */
[----:B----4-:R0:W-:Y:S04]  /*2c030*/  ST.E desc[UR44][R16.64+0x268], R11 ;  /* 0x0002680b10007985 */ /* 0x0101e8000c10192c */
[----:B--2---:R1:W-:Y:S04]  /*2c040*/  ST.E desc[UR44][R16.64+0x378], R10 ;  /* 0x0003780a10007985 */ /* 0x0043e8000c10192c */
[----:B---3--:R-:W-:Y:S01]  /*2c050*/  ST.E desc[UR44][R16.64+0x240], R21 ;  /* 0x0002401510007985 */ /* 0x008fe2000c10192c */
[----:B0-----:R-:W-:-:S03]  /*2c060*/  IMAD.U32 R11, RZ, RZ, UR7 ;  /* 0x00000007ff0b7e24 */ /* 0x001fc6000f8e00ff */
[----:B-----5:R-:W-:Y:S01]  /*2c070*/  ST.E desc[UR44][R16.64+0x244], R25 ;  /* 0x0002441910007985 */ /* 0x020fe2000c10192c */
[----:B-1----:R-:W-:-:S03]  /*2c080*/  IMAD.U32 R10, RZ, RZ, UR6 ;  /* 0x00000006ff0a7e24 */ /* 0x002fc6000f8e00ff */
        /* <DEDUP_REMOVED lines=121> */
[----:B------:R0:W5:Y:S04]  /*2c820*/  LD.E R27, desc[UR44][R10.64] ;  /* 0x0000002c0a1b7980 */ /* 0x000168000c101900 */
        /* <DEDUP_REMOVED lines=130> */
[----:B------:R-:W-:Y:S02]  /*2d050*/  IMAD.MOV.U32 R9, RZ, RZ, R7 ;  /* 0x000000ffff097224 */ /* 0x000fe400078e0007 */
[----:B0-----:R-:W-:Y:S02]  /*2d060*/  IMAD.U32 R10, RZ, RZ, UR6 ;  /* 0x00000006ff0a7e24 */ /* 0x001fe4000f8e00ff */
[----:B------:R-:W-:Y:S01]  /*2d070*/  IMAD.U32 R11, RZ, RZ, UR7 ;  /* 0x00000007ff0b7e24 */ /* 0x000fe2000f8e00ff */
[----:B--2---:R-:W-:-:S06]  /*2d080*/  WARPGROUP.ARRIVE ;  /* 0x00000000000079c5 */ /* 0x004fcc0000000000 */
        /* <DEDUP_REMOVED lines=136> */
[----:B------:R-:W-:Y:S01]  /*2d910*/  IMAD.U32 R10, RZ, RZ, UR6 ;  /* 0x00000006ff0a7e24 */ /* 0x000fe2000f8e00ff */
[----:B------:R-:W-:Y:S01]  /*2d920*/  R2UR UR10, R8 ;  /* 0x00000000080a72ca */ /* 0x000fe200000e0000 */
[----:B------:R-:W-:Y:S01]  /*2d930*/  IMAD.U32 R11, RZ, RZ, UR7 ;  /* 0x00000007ff0b7e24 */ /* 0x000fe2000f8e00ff */
[----:B------:R-:W-:Y:S01]  /*2d940*/  R2UR UR11, R9 ;  /* 0x00000000090b72ca */ /* 0x000fe200000e0000 */
[----:B------:R-:W-:Y:S02]  /*2d950*/  VIADD R6, R6, 0x180 ;  /* 0x0000018006067836 */ /* 0x000fe40000000000 */
[----:B------:R-:W-:Y:S02]  /*2d960*/  IMAD.U32 R8, RZ, RZ, UR6 ;  /* 0x00000006ff087e24 */ /* 0x000fe4000f8e00ff */
[----:B------:R-:W-:Y:S01]  /*2d970*/  IMAD.U32 R9, RZ, RZ, UR7 ;  /* 0x00000007ff097e24 */ /* 0x000fe2000f8e00ff */
[----:B------:R-:W-:-:S02]  /*2d980*/  WARPGROUP.DEPBAR.LE gsb0, 0x0 ;  /* 0x00008000000079c5 */ /* 0x000fc40000010000 */
        /* <DEDUP_REMOVED lines=132> */
[----:B------:R-:W-:Y:S02]  /*2e1d0*/  IMAD.U32 R6, RZ, RZ, UR6 ;  /* 0x00000006ff067e24 */ /* 0x000fe4000f8e00ff */
[----:B------:R-:W-:Y:S01]  /*2e1e0*/  IMAD.U32 R7, RZ, RZ, UR7 ;  /* 0x00000007ff077e24 */ /* 0x000fe2000f8e00ff */
        /* <DEDUP_REMOVED lines=133> */
[----:B------:R-:W-:Y:S04]  /*2ea40*/  ST.E desc[UR44][R4.64], R25 ;  /* 0x0000001904007985 */ /* 0x000fe8000c10192c */
        /* <DEDUP_REMOVED lines=128> */
[----:B------:R-:W2:Y:S01]  /*2f250*/  LD.E R13, desc[UR44][R4.64] ;  /* 0x0000002c040d7980 */ /* 0x000ea2000c101900 */
[----:B0-----:R-:W-:-:S02]  /*2f260*/  IMAD.U32 R7, RZ, RZ, UR7 ;  /* 0x00000007ff077e24 */ /* 0x001fc4000f8e00ff */
[----:B------:R-:W-:Y:S01]  /*2f270*/  IMAD.U32 R6, RZ, RZ, UR6 ;  /* 0x00000006ff067e24 */ /* 0x000fe2000f8e00ff */
[----:B--2---:R0:W-:Y:S04]  /*2f280*/  ST.E desc[UR44][R4.64], R13 ;  /* 0x0000000d04007985 */ /* 0x0041e8000c10192c */
[----:B------:R-:W2:Y:S01]  /*2f290*/  LD.E R15, desc[UR44][R2.64] ;  /* 0x0000002c020f7980 */ /* 0x000ea2000c101900 */
[----:B------:R-:W-:Y:S02]  /*2f2a0*/  IMAD.U32 R8, RZ, RZ, UR6 ;  /* 0x00000006ff087e24 */ /* 0x000fe4000f8e00ff */
[----:B------:R-:W-:Y:S01]  /*2f2b0*/  IMAD.U32 R9, RZ, RZ, UR7 ;  /* 0x00000007ff097e24 */ /* 0x000fe2000f8e00ff */
[----:B--2---:R2:W-:Y:S04]  /*2f2c0*/  ST.E desc[UR44][R2.64], R15 ;  /* 0x0000000f02007985 */ /* 0x0045e8000c10192c */
[----:B------:R-:W3:Y:S04]  /*2f2d0*/  LD.E R7, desc[UR44][R6.64] ;  /* 0x0000002c06077980 */ /* 0x000ee8000c101900 */
[----:B---3--:R3:W-:Y:S04]  /*2f2e0*/  ST.E desc[UR44][R8.64], R7 ;  /* 0x0000000708007985 */ /* 0x0087e8000c10192c */
[----:B------:R-:W4:Y:S04]  /*2f2f0*/  LD.E R19, desc[UR44][R16.64+0x240] ;  /* 0x0002402c10137980 */ /* 0x000f28000c101900 */
[----:B------:R-:W5:Y:S04]  /*2f300*/  LD.E R21, desc[UR44][R16.64+0x244] ;  /* 0x0002442c10157980 */ /* 0x000f68000c101900 */
[----:B-1----:R-:W5:Y:S04]  /*2f310*/  LD.E R11, desc[UR44][R16.64+0x248] ;  /* 0x0002482c100b7980 */ /* 0x002f68000c101900 */
[----:B------:R-:W5:Y:S04]  /*2f320*/  LD.E R25, desc[UR44][R16.64+0x24c] ;  /* 0x00024c2c10197980 */ /* 0x000f68000c101900 */
[----:B0-----:R-:W5:Y:S04]  /*2f330*/  LD.E R5, desc[UR44][R16.64+0x250] ;  /* 0x0002502c10057980 */ /* 0x001f68000c101900 */
[----:B------:R-:W5:Y:S04]  /*2f340*/  LD.E R13, desc[UR44][R16.64+0x254] ;  /* 0x0002542c100d7980 */ /* 0x000f68000c101900 */
[----:B------:R-:W5:Y:S04]  /*2f350*/  LD.E R27, desc[UR44][R16.64+0x258] ;  /* 0x0002582c101b7980 */ /* 0x000f68000c101900 */
[----:B--2---:R-:W2:Y:S04]  /*2f360*/  LD.E R3, desc[UR44][R16.64+0x25c] ;  /* 0x00025c2c10037980 */ /* 0x004ea8000c101900 */
        /* <DEDUP_REMOVED lines=116> */
[----:B----4-:R0:W-:Y:S04]  /*2fab0*/  ST.E desc[UR44][R16.64+0x240], R19 ;  /* 0x0002401310007985 */ /* 0x0101e8000c10192c */
[----:B-----5:R0:W-:Y:S04]  /*2fac0*/  ST.E desc[UR44][R16.64+0x244], R21 ;  /* 0x0002441510007985 */ /* 0x0201e8000c10192c */
[----:B------:R0:W-:Y:S04]  /*2fad0*/  ST.E desc[UR44][R16.64+0x248], R11 ;  /* 0x0002480b10007985 */ /* 0x0001e8000c10192c */
[----:B------:R0:W-:Y:S04]  /*2fae0*/  ST.E desc[UR44][R16.64+0x24c], R25 ;  /* 0x00024c1910007985 */ /* 0x0001e8000c10192c */
[----:B------:R0:W-:Y:S04]  /*2faf0*/  ST.E desc[UR44][R16.64+0x250], R5 ;  /* 0x0002500510007985 */ /* 0x0001e8000c10192c */
[----:B------:R0:W-:Y:S04]  /*2fb00*/  ST.E desc[UR44][R16.64+0x254], R13 ;  /* 0x0002540d10007985 */ /* 0x0001e8000c10192c */
[----:B------:R0:W-:Y:S04]  /*2fb10*/  ST.E desc[UR44][R16.64+0x258], R27 ;  /* 0x0002581b10007985 */ /* 0x0001e8000c10192c */
[----:B--2---:R0:W-:Y:S04]  /*2fb20*/  ST.E desc[UR44][R16.64+0x25c], R3 ;  /* 0x00025c0310007985 */ /* 0x0041e8000c10192c */
[----:B------:R0:W-:Y:S04]  /*2fb30*/  ST.E desc[UR44][R16.64+0x260], R15 ;  /* 0x0002600f10007985 */ /* 0x0001e8000c10192c */
        /* <DEDUP_REMOVED lines=131> */
.L_x_7009:
[----:B------:R-:W-:Y:S05]  /*30370*/  BSYNC B0 ;  /* 0x0000000000007941 */ /* 0x000fea0003800000 */
.L_x_7008:
[C---:B------:R-:W-:Y:S01]  /*30380*/  ISETP.GT.AND P0, PT, R0.reuse, R164, PT ;  /* 0x000000a40000720c */ /* 0x040fe20003f04270 */
[----:B------:R-:W-:-:S12]  /*30390*/  VIADD R0, R0, 0xffffffff ;  /* 0xffffffff00007836 */ /* 0x000fd80000000000 */
[----:B------:R-:W-:Y:S05]  /*303a0*/  @P0 BRA `(.L_x_7010) ;  /* 0xffffff5400640947 */ /* 0x000fea000383ffff */
.L_x_6981:
[----:B0-----:R-:W2:Y:S01]  /*303b0*/  LDL R5, [R1+0x210] ;  /* 0x0002100001057983 */ /* 0x001ea20000100800 */
[----:B------:R-:W-:Y:S05]  /*303c0*/  WARPSYNC.ALL ;  /* 0x0000000000007948 */ /* 0x000fea0003800000 */
        /* <DEDUP_REMOVED lines=12> */
[----:B-1----:R-:W0:Y:S02]  /*30490*/  SHFL.BFLY PT, R4, R3, 0x1, 0x1f ;  /* 0x0c201f0003047f89 */ /* 0x002e2400000e0000 */
        /* <DEDUP_REMOVED lines=16> */
[----:B------:R-:W-:Y:S01]  /*305a0*/  STL [R1+0x214], R6 ;  /* 0x0002140601007387 */ /* 0x000fe20000100800 */
        /* <DEDUP_REMOVED lines=9> */
[----:B------:R-:W1:Y:S01]  /*30640*/  @P1 MUFU.RCP R0, R13 ;  /* 0x0000000d00001308 */ /* 0x000e620000001000 */
[----:B---3--:R-:W3:Y:S01]  /*30650*/  @!P0 LD.E.64 R10, desc[UR44][R10.64] ;  /* 0x0000002c0a0a8980 */ /* 0x008ee2000c101b00 */
[----:B--2---:R-:W-:-:S04]  /*30660*/  @!P0 IMAD R4, R3, 0x40, R4 ;  /* 0x0000004003048824 */ /* 0x004fc800078e0204 */
[----:B---3--:R-:W-:-:S05]  /*30670*/  @!P0 IMAD.WIDE R4, R4, 0x4, R10 ;  /* 0x0000000404048825 */ /* 0x008fca00078e020a */
[----:B-1----:R1:W-:Y:S04]  /*30680*/  @!P0 ST.E desc[UR44][R4.64], R0 ;  /* 0x0000000004008985 */ /* 0x0023e8000c10192c */
[----:B------:R-:W0:Y:S04]  /*30690*/  @!P0 LDL.64 R14, [R1+0xd8] ;  /* 0x0000d800010e8983 */ /* 0x000e280000100a00 */
[----:B0-----:R-:W2:Y:S02]  /*306a0*/  @!P0 LD.E R2, desc[UR44][R14.64+0x4] ;  /* 0x0000042c0e028980 */ /* 0x001ea4000c101900 */
[----:B--2---:R-:W-:-:S13]  /*306b0*/  @!P0 ISETP.NE.AND P0, PT, R2, RZ, PT ;  /* 0x000000ff0200820c */ /* 0x004fda0003f05270 */
[----:B------:R-:W2:Y:S04]  /*306c0*/  @!P0 LDL.64 R6, [R1+0xe0] ;  /* 0x0000e00001068983 */ /* 0x000ea80000100a00 */
[----:B------:R-:W3:Y:S01]  /*306d0*/  @!P0 LD.E R2, desc[UR44][R14.64] ;  /* 0x0000002c0e028980 */ /* 0x000ee2000c101900 */
[----:B------:R-:W-:-:S06]  /*306e0*/  IMAD.MOV.U32 R134, RZ, RZ, RZ ;  /* 0x000000ffff867224 */ /* 0x000fcc00078e00ff */
[----:B------:R-:W0:Y:S01]  /*306f0*/  @P2 MUFU.RCP R134, R8 ;  /* 0x0000000800862308 */ /* 0x000e220000001000 */
[----:B--2---:R-:W2:Y:S01]  /*30700*/  @!P0 LD.E.64 R6, desc[UR44][R6.64] ;  /* 0x0000002c06068980 */ /* 0x004ea2000c101b00 */
[----:B---3--:R-:W-:-:S04]  /*30710*/  @!P0 IMAD R2, R3, 0x40, R2 ;  /* 0x0000004003028824 */ /* 0x008fc800078e0202 */
[----:B------:R-:W-:-:S04]  /*30720*/  @!P0 VIADD R2, R2, 0x8 ;  /* 0x0000000802028836 */ /* 0x000fc80000000000 */
[----:B--2---:R-:W-:-:S05]  /*30730*/  @!P0 IMAD.WIDE R18, R2, 0x4, R6 ;  /* 0x0000000402128825 */ /* 0x004fca00078e0206 */
[----:B0-----:R0:W-:Y:S04]  /*30740*/  @!P0 ST.E desc[UR44][R18.64], R134 ;  /* 0x0000008612008985 */ /* 0x0011e8000c10192c */
[----:B------:R-:W2:Y:S04]  /*30750*/  LDL R138, [R1+0x1e8] ;  /* 0x0001e800018a7983 */ /* 0x000ea80000100800 */
[----:B------:R-:W3:Y:S04]  /*30760*/  LDL.64 R2, [R1+0x230] ;  /* 0x0002300001027983 */ /* 0x000ee80000100a00 */
[----:B------:R-:W4:Y:S04]  /*30770*/  LDL.64 R130, [R1+0x420] ;  /* 0x0004200001827983 */ /* 0x000f280000100a00 */
[----:B-1----:R-:W5:Y:S04]  /*30780*/  LDL.64 R4, [R1+0x240] ;  /* 0x0002400001047983 */ /* 0x002f680000100a00 */
        /* <DEDUP_REMOVED lines=63> */
[----:B--2---:R-:W-:-:S05]  /*30b80*/  VIADD R138, R138, 0x1 ;  /* 0x000000018a8a7836 */ /* 0x004fca0000000000 */
[----:B------:R-:W-:-:S13]  /*30b90*/  ISETP.NE.AND P0, PT, R138, 0x2, PT ;  /* 0x000000028a00780c */ /* 0x000fda0003f05270 */
[----:B------:R-:W2:Y:S01]  /*30ba0*/  @!P0 LDL R136, [R1+0x1ec] ;  /* 0x0001ec0001888983 */ /* 0x000ea20000100800 */
[-C--:B---3--:R-:W-:Y:S01]  /*30bb0*/  FMUL.FTZ R3, R3, R0.reuse ;  /* 0x0000000003037220 */ /* 0x088fe20000410000 */
[-C--:B------:R-:W-:Y:S01]  /*30bc0*/  FMUL.FTZ R2, R2, R0.reuse ;  /* 0x0000000002027220 */ /* 0x080fe20000410000 */
[-C--:B----4-:R-:W-:Y:S01]  /*30bd0*/  FMUL.FTZ R131, R131, R0.reuse ;  /* 0x0000000083837220 */ /* 0x090fe20000410000 */
[-C--:B------:R-:W-:Y:S01]  /*30be0*/  FMUL.FTZ R130, R130, R0.reuse ;  /* 0x0000000082827220 */ /* 0x080fe20000410000 */
[-C--:B-----5:R-:W-:Y:S01]  /*30bf0*/  FMUL.FTZ R5, R5, R0.reuse ;  /* 0x0000000005057220 */ /* 0x0a0fe20000410000 */
        /* <DEDUP_REMOVED lines=125> */
[----:B0-----:R-:W-:Y:S01]  /*313d0*/  VIADD R2, R135, 0x1 ;  /* 0x0000000187027836 */ /* 0x001fe20000000000 */
        /* <DEDUP_REMOVED lines=13> */
[----:B--2---:R-:W-:-:S03]  /*314b0*/  @!P0 LOP3.LUT R136, R136, 0x1, RZ, 0x3c, !PT ;  /* 0x0000000188888812 */ /* 0x004fc600078e3cff */
        /* <DEDUP_REMOVED lines=57> */
.L_x_6872:
[----:B------:R-:W-:Y:S05]  /*31850*/  BSYNC B7 ;  /* 0x0000000000077941 */ /* 0x000fea0003800000 */
.L_x_6862:
[----:B------:R-:W2:Y:S08]  /*31860*/  S2UR UR5, SR_CgaCtaId ;  /* 0x00000000000579c3 */ /* 0x000eb00000008800 */
[----:B------:R-:W-:Y:S01]  /*31870*/  BAR.SYNC.DEFER_BLOCKING 0x5, 0x180 ;  /* 0x0146000000007b1d */ /* 0x000fe20000010000 */
[----:B01----:R-:W-:-:S04]  /*31880*/  PRMT R0, R3, 0x9910, RZ ;  /* 0x0000991003007816 */ /* 0x003fc800000000ff */
[----:B------:R-:W-:Y:S01]  /*31890*/  ISETP.NE.AND P0, PT, R0, RZ, PT ;  /* 0x000000ff0000720c */ /* 0x000fe20003f05270 */
[----:B------:R-:W-:Y:S01]  /*318a0*/  UMOV UR4, 0x400 ;  /* 0x0000040000047882 */ /* 0x000fe20000000000 */
[----:B------:R-:W-:Y:S01]  /*318b0*/  BSSY B0, `(.L_x_7011) ;  /* 0x00002f4000007945 */ /* 0x000fe20003800000 */
[----:B--2---:R-:W-:-:S06]  /*318c0*/  ULEA UR4, UR5, UR4, 0x18 ;  /* 0x0000000405047291 */ /* 0x004fcc000f8ec03f */
[----:B------:R-:W-:-:S05]  /*318d0*/  IMAD.U32 R2, RZ, RZ, UR4 ;  /* 0x00000004ff027e24 */ /* 0x000fca000f8e00ff */
[----:B------:R0:W1:Y:S01]  /*318e0*/  LDS.128 R116, [R2+0x388d0] ;  /* 0x0388d00002747984 */ /* 0x0000620000000c00 */
[----:B------:R-:W-:Y:S06]  /*318f0*/  BAR.ARV 0x4, 0x180 ;  /* 0x0106000000007b1d */ /* 0x000fec0000002000 */
[----:B------:R-:W-:Y:S05]  /*31900*/  @!P0 BRA `(.L_x_7012) ;  /* 0x0000002000648947 */ /* 0x000fea0003800000 */
        /* <DEDUP_REMOVED lines=18> */
[----:B---3--:R-:W3:Y:S04]  /*31a30*/  LDL.128 R68, [R1+0x340] ;  /* 0x0003400001447983 */ /* 0x008ee80000100c00 */
[----:B------:R-:W3:Y:S04]  /*31a40*/  LDL.128 R56, [R1+0x370] ;  /* 0x0003700001387983 */ /* 0x000ee80000100c00 */
[----:B----4-:R-:W4:Y:S04]  /*31a50*/  LDL.128 R60, [R1+0x360] ;  /* 0x00036000013c7983 */ /* 0x010f280000100c00 */
[----:B------:R-:W4:Y:S04]  /*31a60*/  LDL.128 R48, [R1+0x390] ;  /* 0x0003900001307983 */ /* 0x000f280000100c00 */
[----:B------:R-:W4:Y:S04]  /*31a70*/  LDL.128 R52, [R1+0x380] ;  /* 0x0003800001347983 */ /* 0x000f280000100c00 */
[----:B------:R-:W4:Y:S04]  /*31a80*/  LDL.128 R40, [R1+0x3b0] ;  /* 0x0003b00001287983 */ /* 0x000f280000100c00 */
[----:B------:R-:W4:Y:S04]  /*31a90*/  LDL.128 R44, [R1+0x3a0] ;  /* 0x0003a000012c7983 */ /* 0x000f280000100c00 */
[----:B-----5:R-:W4:Y:S04]  /*31aa0*/  LDL.128 R32, [R1+0x3d0] ;  /* 0x0003d00001207983 */ /* 0x020f280000100c00 */
[----:B------:R-:W4:Y:S04]  /*31ab0*/  LDL.128 R36, [R1+0x3c0] ;  /* 0x0003c00001247983 */ /* 0x000f280000100c00 */
[----:B------:R-:W4:Y:S04]  /*31ac0*/  LDL.128 R24, [R1+0x3f0] ;  /* 0x0003f00001187983 */ /* 0x000f280000100c00 */
[----:B------:R-:W4:Y:S04]  /*31ad0*/  LDL.128 R28, [R1+0x3e0] ;  /* 0x0003e000011c7983 */ /* 0x000f280000100c00 */
[----:B------:R-:W4:Y:S04]  /*31ae0*/  LDL.128 R8, [R1+0x410] ;  /* 0x0004100001087983 */ /* 0x000f280000100c00 */
[----:B------:R-:W4:Y:S04]  /*31af0*/  LDL.128 R12, [R1+0x400] ;  /* 0x00040000010c7983 */ /* 0x000f280000100c00 */
[----:B------:R-:W4:Y:S01]  /*31b00*/  LDL.128 R4, [R1+0x420] ;  /* 0x0004200001047983 */ /* 0x000f220000100c00 */
[C---:B------:R-:W-:Y:S01]  /*31b10*/  IADD3 R169, P0, R158.reuse, 0x2040, RZ ;  /* 0x000020409ea97810 */ /* 0x040fe20007f1e0ff */
[----:B------:R-:W-:Y:S01]  /*31b20*/  ULDC.64 UR4, c[0x0][0xd00] ;  /* 0x0003400000047ab9 */ /* 0x000fe20000000a00 */
[----:B------:R-:W-:-:S02]  /*31b30*/  IADD3 R21, P1, R158, 0x20, RZ ;  /* 0x000000209e157810 */ /* 0x000fc40007f3e0ff */
[C---:B------:R-:W-:Y:S02]  /*31b40*/  IADD3 R145, P2, R158.reuse, 0x40, RZ ;  /* 0x000000409e917810 */ /* 0x040fe40007f5e0ff */
[----:B------:R-:W-:Y:S02]  /*31b50*/  LOP3.LUT R168, R169, 0x380, RZ, 0xc0, !PT ;  /* 0x00000380a9a87812 */ /* 0x000fe400078ec0ff */
[----:B------:R-:W-:Y:S02]  /*31b60*/  IADD3 R146, P3, R158, 0x60, RZ ;  /* 0x000000609e927810 */ /* 0x000fe40007f7e0ff */
[----:B------:R-:W-:Y:S02]  /*31b70*/  LOP3.LUT R20, R21, 0x380, RZ, 0xc0, !PT ;  /* 0x0000038015147812 */ /* 0x000fe400078ec0ff */
[----:B------:R-:W-:Y:S02]  /*31b80*/  LOP3.LUT R144, R145, 0x380, RZ, 0xc0, !PT ;  /* 0x0000038091907812 */ /* 0x000fe400078ec0ff */
[----:B------:R-:W-:-:S02]  /*31b90*/  SHF.R.U64 R168, R168, 0x3, RZ ;  /* 0x00000003a8a87819 */ /* 0x000fc400000012ff */
[----:B------:R-:W-:Y:S02]  /*31ba0*/  LOP3.LUT R0, R146, 0x380, RZ, 0xc0, !PT ;  /* 0x0000038092007812 */ /* 0x000fe400078ec0ff */
[----:B------:R-:W-:Y:S02]  /*31bb0*/  SHF.R.U64 R20, R20, 0x3, RZ ;  /* 0x0000000314147819 */ /* 0x000fe400000012ff */
[----:B------:R-:W-:Y:S02]  /*31bc0*/  SHF.R.U64 R144, R144, 0x3, RZ ;  /* 0x0000000390907819 */ /* 0x000fe400000012ff */
[----:B------:R-:W-:Y:S01]  /*31bd0*/  LOP3.LUT R168, R168, R169, RZ, 0x3c, !PT ;  /* 0x000000a9a8a87212 */ /* 0x000fe200078e3cff */
[----:B------:R-:W-:Y:S01]  /*31be0*/  IMAD.X R169, RZ, RZ, R159, P0 ;  /* 0x000000ffffa97224 */ /* 0x000fe200000e069f */
[----:B------:R-:W-:Y:S02]  /*31bf0*/  SHF.R.U64 R147, R0, 0x3, RZ ;  /* 0x0000000300937819 */ /* 0x000fe400000012ff */
[----:B------:R-:W-:-:S02]  /*31c00*/  IADD3 R181, P0, R158, 0x6000, RZ ;  /* 0x000060009eb57810 */ /* 0x000fc40007f1e0ff */
[----:B------:R-:W-:Y:S01]  /*31c10*/  LOP3.LUT R20, R20, R21, RZ, 0x3c, !PT ;  /* 0x0000001514147212 */ /* 0x000fe200078e3cff */
[--C-:B------:R-:W-:Y:S01]  /*31c20*/  IMAD.X R21, RZ, RZ, R159.reuse, P1 ;  /* 0x000000ffff157224 */ /* 0x100fe200008e069f */
[----:B------:R-:W-:Y:S02]  /*31c30*/  IADD3 R151, P5, R158, 0x2020, RZ ;  /* 0x000020209e977810 */ /* 0x000fe40007fbe0ff */
[----:B------:R-:W-:Y:S01]  /*31c40*/  LOP3.LUT R144, R144, R145, RZ, 0x3c, !PT ;  /* 0x0000009190907212 */ /* 0x000fe200078e3cff */
[--C-:B------:R-:W-:Y:S01]  /*31c50*/  IMAD.X R145, RZ, RZ, R159.reuse, P2 ;  /* 0x000000ffff917224 */ /* 0x100fe200010e069f */
[----:B------:R-:W-:Y:S01]  /*31c60*/  LOP3.LUT R146, R147, R146, RZ, 0x3c, !PT ;  /* 0x0000009293927212 */ /* 0x000fe200078e3cff */
[----:B------:R-:W-:Y:S01]  /*31c70*/  IMAD.X R147, RZ, RZ, R159, P3 ;  /* 0x000000ffff937224 */ /* 0x000fe200018e069f */
[C---:B------:R-:W-:Y:S02]  /*31c80*/  IADD3 R171, P1, R158.reuse, 0x2060, RZ ;  /* 0x000020609eab7810 */ /* 0x040fe40007f3e0ff */
[----:B------:R-:W-:-:S02]  /*31c90*/  IADD3 R173, P2, R158, 0x4000, RZ ;  /* 0x000040009ead7810 */ /* 0x000fc40007f5e0ff */
[----:B------:R-:W-:Y:S02]  /*31ca0*/  LOP3.LUT R180, R181, 0x380, RZ, 0xc0, !PT ;  /* 0x00000380b5b47812 */ /* 0x000fe400078ec0ff */
[----:B------:R-:W-:Y:S02]  /*31cb0*/  LOP3.LUT R150, R151, 0x380, RZ, 0xc0, !PT ;  /* 0x0000038097967812 */ /* 0x000fe400078ec0ff */
[C---:B------:R-:W-:Y:S02]  /*31cc0*/  IADD3 R175, P3, R158.reuse, 0x4020, RZ ;  /* 0x000040209eaf7810 */ /* 0x040fe40007f7e0ff */
[----:B------:R-:W-:Y:S02]  /*31cd0*/  LOP3.LUT R170, R171, 0x380, RZ, 0xc0, !PT ;  /* 0x00000380abaa7812 */ /* 0x000fe400078ec0ff */
[----:B------:R-:W-:Y:S02]  /*31ce0*/  IADD3 R148, P4, R158, 0x2000, RZ ;  /* 0x000020009e947810 */ /* 0x000fe40007f9e0ff */
[----:B------:R-:W-:-:S02]  /*31cf0*/  LOP3.LUT R172, R173, 0x380, RZ, 0xc0, !PT ;  /* 0x00000380adac7812 */ /* 0x000fc400078ec0ff */
[----:B------:R-:W-:Y:S02]  /*31d00*/  SHF.R.U64 R180, R180, 0x3, RZ ;  /* 0x00000003b4b47819 */ /* 0x000fe400000012ff */
[----:B------:R-:W-:Y:S02]  /*31d10*/  LOP3.LUT R183, R158, 0x380, RZ, 0xc0, !PT ;  /* 0x000003809eb77812 */ /* 0x000fe400078ec0ff */
[----:B------:R-:W-:Y:S02]  /*31d20*/  SHF.R.U64 R150, R150, 0x3, RZ ;  /* 0x0000000396967819 */ /* 0x000fe400000012ff */
[----:B------:R-:W-:Y:S02]  /*31d30*/  LOP3.LUT R174, R175, 0x380, RZ, 0xc0, !PT ;  /* 0x00000380afae7812 */ /* 0x000fe400078ec0ff */
[----:B------:R-:W-:Y:S01]  /*31d40*/  SHF.R.U64 R170, R170, 0x3, RZ ;  /* 0x00000003aaaa7819 */ /* 0x000fe200000012ff */
[----:B------:R-:W-:Y:S01]  /*31d50*/  IMAD.X R149, RZ, RZ, R159, P4 ;  /* 0x000000ffff957224 */ /* 0x000fe200020e069f */
[----:B------:R-:W-:-:S02]  /*31d60*/  SHF.R.U64 R172, R172, 0x3, RZ ;  /* 0x00000003acac7819 */ /* 0x000fc400000012ff */
[----:B------:R-:W-:Y:S01]  /*31d70*/  LOP3.LUT R180, R180, R181, RZ, 0x3c, !PT ;  /* 0x000000b5b4b47212 */ /* 0x000fe200078e3cff */
[--C-:B------:R-:W-:Y:S01]  /*31d80*/  IMAD.X R181, RZ, RZ, R159.reuse, P0 ;  /* 0x000000ffffb57224 */ /* 0x100fe200000e069f */
[----:B------:R-:W-:Y:S02]  /*31d90*/  SHF.R.U64 R183, R183, 0x3, RZ ;  /* 0x00000003b7b77819 */ /* 0x000fe400000012ff */
[----:B------:R-:W-:Y:S01]  /*31da0*/  LOP3.LUT R150, R150, R151, RZ, 0x3c, !PT ;  /* 0x0000009796967212 */ /* 0x000fe200078e3cff */
[----:B------:R-:W-:Y:S01]  /*31db0*/  IMAD.X R151, RZ, RZ, R159, P5 ;  /* 0x000000ffff977224 */ /* 0x000fe200028e069f */
[----:B------:R-:W-:Y:S02]  /*31dc0*/  SHF.R.U64 R174, R174, 0x3, RZ ;  /* 0x00000003aeae7819 */ /* 0x000fe400000012ff */
[----:B------:R-:W-:Y:S02]  /*31dd0*/  LOP3.LUT R3, R148, 0x380, RZ, 0xc0, !PT ;  /* 0x0000038094037812 */ /* 0x000fe400078ec0ff */
[----:B------:R-:W-:-:S02]  /*31de0*/  IADD3 R177, P4, R158, 0x4040, RZ ;  /* 0x000040409eb17810 */ /* 0x000fc40007f9e0ff */
[----:B------:R-:W-:Y:S02]  /*31df0*/  ISETP.NE.U32.AND P0, PT, RZ, UR4, PT ;  /* 0x00000004ff007c0c */ /* 0x000fe4000bf05070 */
[----:B------:R-:W-:Y:S01]  /*31e00*/  LOP3.LUT R170, R170, R171, RZ, 0x3c, !PT ;  /* 0x000000abaaaa7212 */ /* 0x000fe200078e3cff */
[--C-:B------:R-:W-:Y:S01]  /*31e10*/  IMAD.X R171, RZ, RZ, R159.reuse, P1 ;  /* 0x000000ffffab7224 */ /* 0x100fe200008e069f */
[----:B------:R-:W-:Y:S02]  /*31e20*/  IADD3 R179, P5, R158, 0x4060, RZ ;  /* 0x000040609eb37810 */ /* 0x000fe40007fbe0ff */
[----:B------:R-:W-:Y:S01]  /*31e30*/  LOP3.LUT R172, R172, R173, RZ, 0x3c, !PT ;  /* 0x000000adacac7212 */ /* 0x000fe200078e3cff */
[--C-:B------:R-:W-:Y:S01]  /*31e40*/  IMAD.X R173, RZ, RZ, R159.reuse, P2 ;  /* 0x000000ffffad7224 */ /* 0x100fe200010e069f */
[----:B------:R-:W-:Y:S01]  /*31e50*/  LOP3.LUT R182, R183, R158, RZ, 0x3c, !PT ;  /* 0x0000009eb7b67212 */ /* 0x000fe200078e3cff */
[--C-:B------:R-:W-:Y:S01]  /*31e60*/  IMAD.MOV.U32 R183, RZ, RZ, R159.reuse ;  /* 0x000000ffffb77224 */ /* 0x100fe200078e009f */
[----:B------:R-:W-:Y:S01]  /*31e70*/  LOP3.LUT R174, R174, R175, RZ, 0x3c, !PT ;  /* 0x000000afaeae7212 */ /* 0x000fe200078e3cff */
[----:B------:R-:W-:Y:S01]  /*31e80*/  IMAD.X R175, RZ, RZ, R159, P3 ;  /* 0x000000ffffaf7224 */ /* 0x000fe200018e069f */
[----:B------:R-:W-:-:S02]  /*31e90*/  IADD3 R207, P1, R158, 0x6020, RZ ;  /* 0x000060209ecf7810 */ /* 0x000fc40007f3e0ff */
[----:B------:R-:W-:Y:S02]  /*31ea0*/  SHF.R.U64 R3, R3, 0x3, RZ ;  /* 0x0000000303037819 */ /* 0x000fe400000012ff */
[----:B------:R-:W-:Y:S02]  /*31eb0*/  LOP3.LUT R176, R177, 0x380, RZ, 0xc0, !PT ;  /* 0x00000380b1b07812 */ /* 0x000fe400078ec0ff */
[C---:B------:R-:W-:Y:S02]  /*31ec0*/  IADD3 R209, P2, R158.reuse, 0x6040, RZ ;  /* 0x000060409ed17810 */ /* 0x040fe40007f5e0ff */
[----:B------:R-:W-:Y:S01]  /*31ed0*/  ISETP.NE.AND.EX P0, PT, RZ, UR5, PT, P0 ;  /* 0x00000005ff007c0c */ /* 0x000fe2000bf05300 */
[----:B------:R-:W-:Y:S01]  /*31ee0*/  ULDC.64 UR4, c[0x0][0xd08] ;  /* 0x0003420000047ab9 */ /* 0x000fe20000000a00 */
[----:B------:R-:W-:Y:S02]  /*31ef0*/  LOP3.LUT R178, R179, 0x380, RZ, 0xc0, !PT ;  /* 0x00000380b3b27812 */ /* 0x000fe400078ec0ff */
[----:B------:R-:W-:-:S02]  /*31f00*/  IADD3 R19, P3, R158, 0x6060, RZ ;  /* 0x000060609e137810 */ /* 0x000fc40007f7e0ff */
[----:B------:R-:W-:Y:S02]  /*31f10*/  LOP3.LUT R206, R207, 0x380, RZ, 0xc0, !PT ;  /* 0x00000380cfce7812 */ /* 0x000fe400078ec0ff */
[----:B------:R-:W-:Y:S02]  /*31f20*/  ISETP.NE.U32.AND P6, PT, RZ, UR4, PT ;  /* 0x00000004ff007c0c */ /* 0x000fe4000bfc5070 */
[----:B------:R-:W-:Y:S02]  /*31f30*/  LOP3.LUT R148, R3, R148, RZ, 0x3c, !PT ;  /* 0x0000009403947212 */ /* 0x000fe400078e3cff */
[----:B------:R-:W-:Y:S02]  /*31f40*/  SHF.R.U64 R176, R176, 0x3, RZ ;  /* 0x00000003b0b07819 */ /* 0x000fe400000012ff */
[----:B------:R-:W-:Y:S02]  /*31f50*/  LOP3.LUT R208, R209, 0x380, RZ, 0xc0, !PT ;  /* 0x00000380d1d07812 */ /* 0x000fe400078ec0ff */
[----:B------:R-:W-:-:S02]  /*31f60*/  MOV R182, R182 ;  /* 0x000000b600b67202 */ /* 0x000fc40000000f00 */
[----:B------:R-:W-:Y:S02]  /*31f70*/  SHF.R.U64 R178, R178, 0x3, RZ ;  /* 0x00000003b2b27819 */ /* 0x000fe400000012ff */
[----:B------:R-:W-:Y:S02]  /*31f80*/  LOP3.LUT R18, R19, 0x380, RZ, 0xc0, !PT ;  /* 0x0000038013127812 */ /* 0x000fe400078ec0ff */
[----:B------:R-:W-:Y:S02]  /*31f90*/  MOV R20, R20 ;  /* 0x0000001400147202 */ /* 0x000fe40000000f00 */
[----:B------:R-:W-:Y:S02]  /*31fa0*/  MOV R144, R144 ;  /* 0x0000009000907202 */ /* 0x000fe40000000f00 */
[----:B------:R-:W-:Y:S02]  /*31fb0*/  SHF.R.U64 R206, R206, 0x3, RZ ;  /* 0x00000003cece7819 */ /* 0x000fe400000012ff */
[----:B------:R-:W-:-:S02]  /*31fc0*/  MOV R146, R146 ;  /* 0x0000009200927202 */ /* 0x000fc40000000f00 */
[----:B------:R-:W-:Y:S02]  /*31fd0*/  ISETP.NE.AND.EX P6, PT, RZ, UR5, PT, P6 ;  /* 0x00000005ff007c0c */ /* 0x000fe4000bfc5360 */
[----:B------:R-:W-:Y:S01]  /*31fe0*/  LOP3.LUT R176, R176, R177, RZ, 0x3c, !PT ;  /* 0x000000b1b0b07212 */ /* 0x000fe200078e3cff */
[--C-:B------:R-:W-:Y:S01]  /*31ff0*/  IMAD.X R177, RZ, RZ, R159.reuse, P4 ;  /* 0x000000ffffb17224 */ /* 0x100fe200020e069f */
[----:B------:R-:W-:Y:S02]  /*32000*/  SHF.R.U64 R208, R208, 0x3, RZ ;  /* 0x00000003d0d07819 */ /* 0x000fe400000012ff */
[----:B------:R-:W-:Y:S02]  /*32010*/  MOV R148, R148 ;  /* 0x0000009400947202 */ /* 0x000fe40000000f00 */
[----:B------:R-:W-:Y:S01]  /*32020*/  LOP3.LUT R178, R178, R179, RZ, 0x3c, !PT ;  /* 0x000000b3b2b27212 */ /* 0x000fe200078e3cff */
[----:B------:R-:W-:Y:S01]  /*32030*/  IMAD.X R179, RZ, RZ, R159, P5 ;  /* 0x000000ffffb37224 */ /* 0x000fe200028e069f */
[----:B------:R-:W-:-:S02]  /*32040*/  SHF.R.U64 R18, R18, 0x3, RZ ;  /* 0x0000000312127819 */ /* 0x000fc400000012ff */
[----:B------:R-:W-:Y:S02]  /*32050*/  MOV R150, R150 ;  /* 0x0000009600967202 */ /* 0x000fe40000000f00 */
[----:B------:R-:W-:Y:S02]  /*32060*/  MOV R168, R168 ;  /* 0x000000a800a87202 */ /* 0x000fe40000000f00 */
[----:B------:R-:W-:Y:S01]  /*32070*/  LOP3.LUT R206, R206, R207, RZ, 0x3c, !PT ;  /* 0x000000cfcece7212 */ /* 0x000fe200078e3cff */
[--C-:B------:R-:W-:Y:S01]  /*32080*/  IMAD.X R207, RZ, RZ, R159.reuse, P1 ;  /* 0x000000ffffcf7224 */ /* 0x100fe200008e069f */
[----:B------:R-:W-:Y:S02]  /*32090*/  MOV R170, R170 ;  /* 0x000000aa00aa7202 */ /* 0x000fe40000000f00 */
[----:B------:R-:W-:Y:S01]  /*320a0*/  LOP3.LUT R208, R208, R209, RZ, 0x3c, !PT ;  /* 0x000000d1d0d07212 */ /* 0x000fe200078e3cff */
[----:B------:R-:W-:Y:S01]  /*320b0*/  IMAD.X R209, RZ, RZ, R159, P2 ;  /* 0x000000ffffd17224 */ /* 0x000fe200010e069f */
[----:B------:R-:W-:-:S02]  /*320c0*/  MOV R172, R172 ;  /* 0x000000ac00ac7202 */ /* 0x000fc40000000f00 */
[----:B------:R-:W-:Y:S01]  /*320d0*/  LOP3.LUT R18, R18, R19, RZ, 0x3c, !PT ;  /* 0x0000001312127212 */ /* 0x000fe200078e3cff */
[----:B------:R-:W-:Y:S01]  /*320e0*/  IMAD.X R19, RZ, RZ, R159, P3 ;  /* 0x000000ffff137224 */ /* 0x000fe200018e069f */
[----:B------:R-:W-:Y:S02]  /*320f0*/  MOV R174, R174 ;  /* 0x000000ae00ae7202 */ /* 0x000fe40000000f00 */
[----:B------:R-:W-:Y:S02]  /*32100*/  MOV R176, R176 ;  /* 0x000000b000b07202 */ /* 0x000fe40000000f00 */
[----:B------:R-:W-:Y:S02]  /*32110*/  MOV R178, R178 ;  /* 0x000000b200b27202 */ /* 0x000fe40000000f00 */
[----:B------:R-:W-:Y:S02]  /*32120*/  MOV R180, R180 ;  /* 0x000000b400b47202 */ /* 0x000fe40000000f00 */
[----:B------:R-:W-:-:S02]  /*32130*/  MOV R206, R206 ;  /* 0x000000ce00ce7202 */ /* 0x000fc40000000f00 */
[----:B--2---:R-:W-:Y:S02]  /*32140*/  F2FP.BF16.F32.PACK_AB R140, R141, R140 ;  /* 0x0000008c8d8c723e */ /* 0x004fe400000010ff */
[----:B------:R-:W-:Y:S02]  /*32150*/  F2FP.BF16.F32.PACK_AB R141, R143, R142 ;  /* 0x0000008e8f8d723e */ /* 0x000fe400000010ff */
[----:B------:R-:W-:Y:S02]  /*32160*/  F2FP.BF16.F32.PACK_AB R132, R133, R132 ;  /* 0x000000848584723e */ /* 0x000fe400000010ff */
[----:B------:R-:W-:Y:S02]  /*32170*/  F2FP.BF16.F32.PACK_AB R133, R135, R134 ;  /* 0x000000868785723e */ /* 0x000fe400000010ff */
[----:B------:R-:W-:Y:S02]  /*32180*/  F2FP.BF16.F32.PACK_AB R142, R137, R136 ;  /* 0x00000088898e723e */ /* 0x000fe400000010ff */
[----:B------:R-:W-:Y:S01]  /*32190*/  F2FP.BF16.F32.PACK_AB R143, R139, R138 ;  /* 0x0000008a8b8f723e */ /* 0x000fe200000010ff */
[----:B------:R-:W-:Y:S01]  /*321a0*/  BAR.SYNC.DEFER_BLOCKING 0x1, 0x100 ;  /* 0x0044000000007b1d */ /* 0x000fe20000010000 */
        /* <DEDUP_REMOVED lines=35> */
[----:B---3--:R-:W-:Y:S02]  /*323e0*/  F2FP.BF16.F32.PACK_AB R74, R69, R68 ;  /* 0x00000044454a723e */ /* 0x008fe400000010ff */
[----:B------:R-:W-:-:S02]  /*323f0*/  F2FP.BF16.F32.PACK_AB R75, R71, R70 ;  /* 0x00000046474b723e */ /* 0x000fc400000010ff */
[----:B------:R-:W-:Y:S01]  /*32400*/  F2FP.BF16.F32.PACK_AB R56, R57, R56 ;  /* 0x000000383938723e */ /* 0x000fe200000010ff */
[----:B------:R-:W-:Y:S01]  /*32410*/  STSM.16.M88.4 [R150], R96 ;  /* 0x0000006096007844 */ /* 0x000fe20000000200 */
[----:B------:R-:W-:Y:S02]  /*32420*/  F2FP.BF16.F32.PACK_AB R57, R59, R58 ;  /* 0x0000003a3b39723e */ /* 0x000fe400000010ff */
[----:B----4-:R-:W-:Y:S02]  /*32430*/  F2FP.BF16.F32.PACK_AB R66, R61, R60 ;  /* 0x0000003c3d42723e */ /* 0x010fe400000010ff */
        /* <DEDUP_REMOVED lines=13> */
[----:B------:R-:W-:Y:S01]  /*32510*/  F2FP.BF16.F32.PACK_AB R33, R35, R34 ;  /* 0x000000222321723e */ /* 0x000fe200000010ff */
[----:B------:R-:W3:Y:S01]  /*32520*/  LDC.64 R44, c[0x0][0xd00] ;  /* 0x00034000ff2c7b82 */ /* 0x000ee20000000a00 */
        /* <DEDUP_REMOVED lines=12> */
[----:B------:R-:W-:Y:S01]  /*325f0*/  F2FP.BF16.F32.PACK_AB R9, R11, R10 ;  /* 0x0000000a0b09723e */ /* 0x000fe200000010ff */
[----:B------:R-:W-:Y:S01]  /*32600*/  STSM.16.M88.4 [R178], R48 ;  /* 0x00000030b2007844 */ /* 0x000fe20000000200 */
[----:B------:R-:W-:Y:S02]  /*32610*/  MOV R18, R18 ;  /* 0x0000001200127202 */ /* 0x000fe40000000f00 */
[----:B------:R-:W-:Y:S02]  /*32620*/  F2FP.BF16.F32.PACK_AB R10, R5, R4 ;  /* 0x00000004050a723e */ /* 0x000fe400000010ff */
[----:B------:R-:W-:Y:S01]  /*32630*/  F2FP.BF16.F32.PACK_AB R11, R7, R6 ;  /* 0x00000006070b723e */ /* 0x000fe200000010ff */
[----:B------:R-:W-:Y:S01]  /*32640*/  STSM.16.M88.4 [R180], R40 ;  /* 0x00000028b4007844 */ /* 0x000fe20000000200 */
[----:B------:R-:W4:Y:S03]  /*32650*/  @P6 LDC.64 R6, c[0x0][0xd08] ;  /* 0x00034200ff066b82 */ /* 0x000f260000000a00 */
[----:B------:R-:W-:Y:S04]  /*32660*/  STSM.16.M88.4 [R206], R32 ;  /* 0x00000020ce007844 */ /* 0x000fe80000000200 */
[----:B------:R-:W-:Y:S04]  /*32670*/  STSM.16.M88.4 [R208], R24 ;  /* 0x00000018d0007844 */ /* 0x000fe80000000200 */
[----:B------:R0:W-:Y:S01]  /*32680*/  STSM.16.M88.4 [R18], R8 ;  /* 0x0000000812007844 */ /* 0x0001e20000000200 */
[----:B------:R-:W-:Y:S01]  /*32690*/  ULDC UR4, c[0x0][0xb88] ;  /* 0x0002e20000047ab9 */ /* 0x000fe20000000800 */
[----:B--2---:R-:W-:-:S02]  /*326a0*/  IMAD.MOV.U32 R20, RZ, RZ, RZ ;  /* 0x000000ffff147224 */ /* 0x004fc400078e00ff */
[C---:B---3--:R-:W-:Y:S01]  /*326b0*/  IMAD.WIDE R14, R198.reuse, 0x4, R44 ;  /* 0x00000004c60e7825 */ /* 0x048fe200078e022c */
[----:B------:R-:W-:Y:S03]  /*326c0*/  BAR.SYNC.DEFER_BLOCKING 0x1, 0x100 ;  /* 0x0044000000007b1d */ /* 0x000fe60000010000 */
[----:B----4-:R-:W-:-:S04]  /*326d0*/  @P6 IMAD.WIDE R6, R198, 0x4, R6 ;  /* 0x00000004c6066825 */ /* 0x010fc800078e0206 */
[----:B0-----:R-:W-:Y:S01]  /*326e0*/  IMAD.U32 R18, RZ, RZ, UR4 ;  /* 0x00000004ff127e24 */ /* 0x001fe2000f8e00ff */
[----:B------:R0:W5:Y:S05]  /*326f0*/  @P0 LDG.E R20, desc[UR44][R14.64] ;  /* 0x0000002c0e140981 */ /* 0x00016a000c1e1900 */
[----:B------:R0:W5:Y:S01]  /*32700*/  @P6 LDG.E R18, desc[UR44][R6.64] ;  /* 0x0000002c06126981 */ /* 0x000162000c1e1900 */
[----:B------:R-:W-:Y:S02]  /*32710*/  IMAD R4, R199, 0x40, R193 ;  /* 0x00000040c7047824 */ /* 0x000fe400078e02c1 */
[----:B------:R-:W-:-:S04]  /*32720*/  IMAD.MOV.U32 R5, RZ, RZ, 0x2 ;  /* 0x00000002ff057424 */ /* 0x000fc800078e00ff */
[----:B------:R-:W-:-:S03]  /*32730*/  IMAD.WIDE R4, R4, R5, UR42 ;  /* 0x0000002a04047e25 */ /* 0x000fc6000f8e0205 */
[C---:B------:R-:W-:Y:S02]  /*32740*/  IADD3 R3, P4, R4.reuse, 0x1000, RZ ;  /* 0x0000100004037810 */ /* 0x040fe40007f9e0ff */
[C---:B------:R-:W-:Y:S02]  /*32750*/  IADD3 R13, P1, R4.reuse, 0x2000, RZ ;  /* 0x00002000040d7810 */ /* 0x040fe40007f3e0ff */
[C---:B------:R-:W-:Y:S01]  /*32760*/  IADD3 R25, P2, R4.reuse, 0x3000, RZ ;  /* 0x0000300004197810 */ /* 0x040fe20007f5e0ff */
[----:B------:R-:W-:Y:S01]  /*32770*/  IMAD.X R11, RZ, RZ, R5, P4 ;  /* 0x000000ffff0b7224 */ /* 0x000fe200020e0605 */
[C---:B------:R-:W-:Y:S02]  /*32780*/  IADD3 R29, P3, R4.reuse, 0x4000, RZ ;  /* 0x00004000041d7810 */ /* 0x040fe40007f7e0ff */
[----:B------:R-:W-:Y:S02]  /*32790*/  IADD3 R33, P4, R4, 0x5000, RZ ;  /* 0x0000500004217810 */ /* 0x000fe40007f9e0ff */
        /* <DEDUP_REMOVED lines=25> */
[----:B------:R-:W-:Y:S02]  /*32930*/  LOP3.LUT R48, R49, 0x380, RZ, 0xc0, !PT ;  /* 0x0000038031307812 */ /* 0x000fe400078ec0ff */
        /* <DEDUP_REMOVED lines=18> */
.L_x_7013:
[----:B------:R-:W0:Y:S01]  /*32a60*/  SHFL.IDX PT, R6, R213, RZ, 0x1f ;  /* 0x00001fffd5067589 */ /* 0x000e2200000e0000 */
[--C-:B------:R-:W-:Y:S01]  /*32a70*/  IMAD.X R37, RZ, RZ, R5.reuse, P1 ;  /* 0x000000ffff257224 */ /* 0x100fe200008e0605 */
[C---:B------:R-:W-:Y:S01]  /*32a80*/  IADD3 R57, P1, R4.reuse, 0xb000, RZ ;  /* 0x0000b00004397810 */ /* 0x040fe20007f3e0ff */
[--C-:B------:R-:W-:Y:S01]  /*32a90*/  IMAD.X R53, RZ, RZ, R5.reuse, P5 ;  /* 0x000000ffff357224 */ /* 0x100fe200028e0605 */
[C---:B------:R-:W-:Y:S01]  /*32aa0*/  IADD3 R3, P5, R4.reuse, 0xf000, RZ ;  /* 0x0000f00004037810 */ /* 0x040fe20007fbe0ff */
[--C-:B------:R-:W-:Y:S01]  /*32ab0*/  IMAD.X R41, RZ, RZ, R5.reuse, P2 ;  /* 0x000000ffff297224 */ /* 0x100fe200010e0605 */
[----:B------:R-:W-:Y:S01]  /*32ac0*/  LOP3.LUT R56, R57, 0x380, RZ, 0xc0, !PT ;  /* 0x0000038039387812 */ /* 0x000fe200078ec0ff */
[--C-:B------:R-:W-:Y:S01]  /*32ad0*/  IMAD.X R45, RZ, RZ, R5.reuse, P3 ;  /* 0x000000ffff2d7224 */ /* 0x100fe200018e0605 */
[----:B------:R-:W-:Y:S01]  /*32ae0*/  IADD3 R61, P2, R4, 0xc000, RZ ;  /* 0x0000c000043d7810 */ /* 0x000fe20007f5e0ff */
[--C-:B------:R-:W-:Y:S01]  /*32af0*/  IMAD.X R49, RZ, RZ, R5.reuse, P4 ;  /* 0x000000ffff317224 */ /* 0x100fe200020e0605 */
[----:B------:R-:W-:Y:S01]  /*32b00*/  SHF.R.U64 R56, R56, 0x3, RZ ;  /* 0x0000000338387819 */ /* 0x000fe200000012ff */
[----:B------:R-:W-:Y:S01]  /*32b10*/  IMAD.X R73, RZ, RZ, R5, P5 ;  /* 0x000000ffff497224 */ /* 0x000fe200028e0605 */
[----:B------:R-:W-:-:S02]  /*32b20*/  IADD3 R65, P3, R4, 0xd000, RZ ;  /* 0x0000d00004417810 */ /* 0x000fc40007f7e0ff */
[----:B------:R-:W-:Y:S01]  /*32b30*/  LOP3.LUT R56, R56, R57, RZ, 0x3c, !PT ;  /* 0x0000003938387212 */ /* 0x000fe200078e3cff */
[----:B------:R-:W-:Y:S01]  /*32b40*/  IMAD.X R57, RZ, RZ, R5, P1 ;  /* 0x000000ffff397224 */ /* 0x000fe200008e0605 */
[----:B------:R-:W-:Y:S02]  /*32b50*/  IADD3 R69, P4, R4, 0xe000, RZ ;  /* 0x0000e00004457810 */ /* 0x000fe40007f9e0ff */
[----:B------:R-:W-:Y:S02]  /*32b60*/  LOP3.LUT R0, R3, 0x380, RZ, 0xc0, !PT ;  /* 0x0000038003007812 */ /* 0x000fe400078ec0ff */
[----:B------:R-:W-:Y:S02]  /*32b70*/  LOP3.LUT R60, R61, 0x380, RZ, 0xc0, !PT ;  /* 0x000003803d3c7812 */ /* 0x000fe400078ec0ff */
[----:B------:R-:W-:Y:S02]  /*32b80*/  LOP3.LUT R64, R65, 0x380, RZ, 0xc0, !PT ;  /* 0x0000038041407812 */ /* 0x000fe400078ec0ff */
[----:B0-----:R-:W-:-:S02]  /*32b90*/  ISETP.NE.AND P1, PT, R6, RZ, PT ;  /* 0x000000ff0600720c */ /* 0x001fc40003f25270 */
[----:B------:R-:W-:Y:S02]  /*32ba0*/  LOP3.LUT R68, R69, 0x380, RZ, 0xc0, !PT ;  /* 0x0000038045447812 */ /* 0x000fe400078ec0ff */
[----:B------:R-:W-:Y:S02]  /*32bb0*/  LOP3.LUT R59, R4, 0x380, RZ, 0xc0, !PT ;  /* 0x00000380043b7812 */ /* 0x000fe400078ec0ff */
[----:B------:R-:W-:Y:S02]  /*32bc0*/  SHF.R.U64 R0, R0, 0x3, RZ ;  /* 0x0000000300007819 */ /* 0x000fe400000012ff */
[----:B------:R-:W-:Y:S02]  /*32bd0*/  SHF.R.U64 R60, R60, 0x3, RZ ;  /* 0x000000033c3c7819 */ /* 0x000fe400000012ff */
[----:B------:R-:W-:Y:S02]  /*32be0*/  SHF.R.U64 R64, R64, 0x3, RZ ;  /* 0x0000000340407819 */ /* 0x000fe400000012ff */
[----:B------:R-:W-:-:S02]  /*32bf0*/  SHF.R.U64 R68, R68, 0x3, RZ ;  /* 0x0000000344447819 */ /* 0x000fc400000012ff */
[----:B------:R-:W-:Y:S02]  /*32c00*/  SHF.R.U64 R59, R59, 0x3, RZ ;  /* 0x000000033b3b7819 */ /* 0x000fe400000012ff */
[----:B------:R-:W-:Y:S02]  /*32c10*/  LOP3.LUT R72, R0, R3, RZ, 0x3c, !PT ;  /* 0x0000000300487212 */ /* 0x000fe400078e3cff */
        /* <DEDUP_REMOVED lines=9> */
[----:B------:R-:W-:-:S02]  /*32cb0*/  SHF.R.S32.HI R78, RZ, 0x1f, R194 ;  /* 0x0000001fff4e7819 */ /* 0x000fc400000114c2 */
[----:B------:R-:W-:Y:S02]  /*32cc0*/  SEL R77, R198, RZ, !P0 ;  /* 0x000000ffc64d7207 */ /* 0x000fe40004000000 */
[----:B------:R-:W-:Y:S02]  /*32cd0*/  SEL R76, R0, RZ, !P0 ;  /* 0x000000ff004c7207 */ /* 0x000fe40004000000 */
[----:B-----5:R-:W-:Y:S01]  /*32ce0*/  SHF.R.S32.HI R21, RZ, 0x1f, R20 ;  /* 0x0000001fff157819 */ /* 0x020fe20000011414 */
[----:B------:R-:W-:Y:S06]  /*32cf0*/  @P1 BRA `(.L_x_7014) ;  /* 0x0000000000b81947 */ /* 0x000fec0003800000 */
[----:B------:R-:W0:Y:S01]  /*32d00*/  LDC R6, c[0x0][0xce8] ;  /* 0x00033a00ff067b82 */ /* 0x000e220000000800 */
[----:B------:R-:W-:Y:S01]  /*32d10*/  IMAD.MOV R3, RZ, RZ, -R222 ;  /* 0x000000ffff037224 */ /* 0x000fe200078e0ade */
[----:B------:R-:W-:Y:S01]  /*32d20*/  ULDC.64 UR4, c[0x0][0xc90] ;  /* 0x0003240000047ab9 */ /* 0x000fe20000000a00 */
[----:B------:R-:W-:-:S03]  /*32d30*/  IMAD.IADD R14, R162, 0x1, R185 ;  /* 0x00000001a20e7824 */ /* 0x000fc600078e02b9 */
[----:B------:R-:W-:Y:S01]  /*32d40*/  ISETP.NE.AND P0, PT, R226, R3, PT ;  /* 0x00000003e200720c */ /* 0x000fe20003f05270 */
[----:B0-----:R-:W-:-:S05]  /*32d50*/  IMAD R27, R18, R6, RZ ;  /* 0x00000006121b7224 */ /* 0x001fca00078e02ff */
[----:B------:R-:W-:-:S13]  /*32d60*/  ISETP.GE.OR P1, PT, R14, R27, P0 ;  /* 0x0000001b0e00720c */ /* 0x000fda0000726670 */
[----:B------:R-:W2:Y:S01]  /*32d70*/  @!P1 LDL R19, [R1+0x210] ;  /* 0x0002100001139983 */ /* 0x000ea20000100800 */
[----:B------:R-:W-:Y:S01]  /*32d80*/  ISETP.NE.AND P2, PT, R6, 0x1, PT ;  /* 0x000000010600780c */ /* 0x000fe20003f45270 */
[----:B------:R-:W-:Y:S02]  /*32d90*/  IMAD.IADD R9, R228, 0x1, R185 ;  /* 0x00000001e4097824 */ /* 0x000fe400078e02b9 */
[----:B------:R-:W-:Y:S02]  /*32da0*/  IMAD R3, R78, UR4, RZ ;  /* 0x000000044e037c24 */ /* 0x000fe4000f8e02ff */
[----:B------:R-:W-:Y:S02]  /*32db0*/  IMAD.MOV.U32 R15, RZ, RZ, R9 ;  /* 0x000000ffff0f7224 */ /* 0x000fe400078e0009 */
[----:B------:R-:W-:-:S04]  /*32dc0*/  IMAD.WIDE.U32 R4, R194, UR4, R20 ;  /* 0x00000004c2047c25 */ /* 0x000fc8000f8e0014 */
[----:B------:R-:W-:Y:S01]  /*32dd0*/  IMAD R3, R194, UR5, R3 ;  /* 0x00000005c2037c24 */ /* 0x000fe2000f8e0203 */
[----:B------:R-:W-:Y:S01]  /*32de0*/  ULDC.64 UR4, c[0x0][0xc98] ;  /* 0x0003260000047ab9 */ /* 0x000fe20000000a00 */
[----:B------:R-:W0:Y:S02]  /*32df0*/  @P2 LDC R0, c[0x0][0xcec] ;  /* 0x00033b00ff002b82 */ /* 0x000e240000000800 */
[----:B------:R-:W-:Y:S02]  /*32e00*/  IMAD.IADD R5, R5, 0x1, R3 ;  /* 0x0000000105057824 */ /* 0x000fe400078e0203 */
[----:B------:R-:W-:-:S04]  /*32e10*/  IMAD.WIDE.U32 R4, R77, UR4, R4 ;  /* 0x000000044d047c25 */ /* 0x000fc8000f8e0004 */
        /* <DEDUP_REMOVED lines=9> */
[----:B------:R-:W-:Y:S02]  /*32eb0*/  ULDC.64 UR4, c[0x0][0xc88] ;  /* 0x0003220000047ab9 */ /* 0x000fe40000000a00 */
        /* <DEDUP_REMOVED lines=18> */
.L_x_7014:
        /* <DEDUP_REMOVED lines=15> */
[----:B------:R-:W5:Y:S01]  /*330d0*/  LD.E.128 R40, desc[UR44][R40.64] ;  /* 0x0000002c28287980 */ /* 0x000f62000c101d00 */
[----:B------:R-:W-:-:S03]  /*330e0*/  IMAD R0, R218, 0x20, R199 ;  /* 0x00000020da007824 */ /* 0x000fc600078e02c7 */
[----:B------:R-:W5:Y:S02]  /*330f0*/  LD.E.128 R44, desc[UR44][R44.64] ;  /* 0x0000002c2c2c7980 */ /* 0x000f64000c101d00 */
[----:B------:R-:W2:Y:S01]  /*33100*/  @P1 LDC R19, c[0x0][0xcec] ;  /* 0x00033b00ff131b82 */ /* 0x000ea20000000800 */
[----:B------:R-:W-:Y:S01]  /*33110*/  IMAD.IADD R21, R21, 0x1, R3 ;  /* 0x0000000115157824 */ /* 0x000fe200078e0203 */
[----:B------:R-:W5:Y:S01]  /*33120*/  LD.E.128 R48, desc[UR44][R48.64] ;  /* 0x0000002c30307980 */ /* 0x000f62000c101d00 */
[----:B------:R-:W-:-:S03]  /*33130*/  IMAD R3, R78, UR4, RZ ;  /* 0x000000044e037c24 */ /* 0x000fc6000f8e02ff */
[----:B------:R-:W5:Y:S02]  /*33140*/  LD.E.128 R52, desc[UR44][R52.64] ;  /* 0x0000002c34347980 */ /* 0x000f64000c101d00 */
[----:B------:R-:W4:Y:S01]  /*33150*/  @P1 LDC R81, c[0x0][0xcf0] ;  /* 0x00033c00ff511b82 */ /* 0x000f220000000800 */
[C---:B------:R-:W-:Y:S01]  /*33160*/  IMAD R3, R194.reuse, UR5, R3 ;  /* 0x00000005c2037c24 */ /* 0x040fe2000f8e0203 */
[----:B------:R-:W5:Y:S01]  /*33170*/  LD.E.128 R56, desc[UR44][R56.64] ;  /* 0x0000002c38387980 */ /* 0x000f62000c101d00 */
[----:B------:R-:W-:Y:S01]  /*33180*/  IMAD.WIDE.U32 R20, R194, UR4, R20 ;  /* 0x00000004c2147c25 */ /* 0x000fe2000f8e0014 */
[----:B------:R-:W-:Y:S02]  /*33190*/  ULDC.64 UR4, c[0x0][0xbf0] ;  /* 0x0002fc0000047ab9 */ /* 0x000fe40000000a00 */
[----:B------:R-:W5:Y:S01]  /*331a0*/  LD.E.128 R60, desc[UR44][R60.64] ;  /* 0x0000002c3c3c7980 */ /* 0x000f62000c101d00 */
[----:B------:R-:W-:Y:S02]  /*331b0*/  IMAD.IADD R21, R21, 0x1, R3 ;  /* 0x0000000115157824 */ /* 0x000fe400078e0203 */
[----:B------:R-:W-:Y:S01]  /*331c0*/  IMAD R3, R76, UR4, RZ ;  /* 0x000000044c037c24 */ /* 0x000fe2000f8e02ff */
[----:B------:R-:W5:Y:S01]  /*331d0*/  LD.E.128 R64, desc[UR44][R64.64] ;  /* 0x0000002c40407980 */ /* 0x000f62000c101d00 */
[----:B------:R-:W-:Y:S01]  /*331e0*/  IMAD.IADD R78, R185, 0x1, R0 ;  /* 0x00000001b94e7824 */ /* 0x000fe200078e0200 */
[----:B---3--:R-:W-:Y:S01]  /*331f0*/  ISETP.GE.AND P0, PT, R191, R84, PT ;  /* 0x00000054bf00720c */ /* 0x008fe20003f06270 */
[C---:B------:R-:W-:Y:S01]  /*33200*/  IMAD R3, R77.reuse, UR5, R3 ;  /* 0x000000054d037c24 */ /* 0x040fe2000f8e0203 */
[----:B------:R-:W5:Y:S01]  /*33210*/  LD.E.128 R68, desc[UR44][R68.64] ;  /* 0x0000002c44447980 */ /* 0x000f62000c101d00 */
[----:B------:R-:W-:Y:S01]  /*33220*/  IMAD.WIDE.U32 R20, R77, UR4, R20 ;  /* 0x000000044d147c25 */ /* 0x000fe2000f8e0014 */
[----:B------:R-:W-:-:S02]  /*33230*/  ULDC.64 UR4, c[0x0][0xbe0] ;  /* 0x0002f80000047ab9 */ /* 0x000fc40000000a00 */
[----:B------:R-:W5:Y:S01]  /*33240*/  LD.E.128 R72, desc[UR44][R72.64] ;  /* 0x0000002c48487980 */ /* 0x000f62000c101d00 */
[----:B--2---:R-:W-:Y:S01]  /*33250*/  @P1 IMAD.HI.U32 R0, R78, R19, RZ ;  /* 0x000000134e001227 */ /* 0x004fe200078e00ff */
[----:B------:R-:W-:Y:S01]  /*33260*/  SEL R19, RZ, 0xffffffff, P0 ;  /* 0xffffffffff137807 */ /* 0x000fe20000000000 */
[----:B------:R-:W-:Y:S01]  /*33270*/  BSSY B1, `(.L_x_7015) ;  /* 0x000005c000017945 */ /* 0x000fe20003800000 */
[-C--:B------:R-:W-:Y:S01]  /*33280*/  ISETP.GE.AND P0, PT, R190, R84.reuse, PT ;  /* 0x00000054be00720c */ /* 0x080fe20003f06270 */
[----:B------:R-:W-:Y:S01]  /*33290*/  IMAD.IADD R21, R21, 0x1, R3 ;  /* 0x0000000115157824 */ /* 0x000fe200078e0203 */
[----:B------:R-:W-:Y:S01]  /*332a0*/  @!PT LDS RZ, [RZ] ;  /* 0x00000000fffff984 */ /* 0x000fe20000000800 */
[----:B------:R-:W-:Y:S01]  /*332b0*/  @!PT LDS RZ, [RZ] ;  /* 0x00000000fffff984 */ /* 0x000fe20000000800 */
[----:B------:R-:W-:Y:S01]  /*332c0*/  @!PT LDS RZ, [RZ] ;  /* 0x00000000fffff984 */ /* 0x000fe20000000800 */
[----:B------:R-:W-:Y:S01]  /*332d0*/  @!PT LDS RZ, [RZ] ;  /* 0x00000000fffff984 */ /* 0x000fe20000000800 */
[----:B------:R2:W-:Y:S06]  /*332e0*/  MEMBAR.ALL.CTA ;  /* 0x0000000000007992 */ /* 0x0005ec0000008000 */
[----:B--2---:R-:W2:Y:S01]  /*332f0*/  FENCE.VIEW.ASYNC.S ;  /* 0x00000000000073c6 */ /* 0x004ea20000000000 */
[----:B------:R-:W-:Y:S01]  /*33300*/  IMAD.MOV.U32 R3, RZ, RZ, R78 ;  /* 0x000000ffff037224 */ /* 0x000fe200078e004e */
[----:B----4-:R-:W-:Y:S01]  /*33310*/  @P1 SHF.R.U32.HI R3, RZ, R81, R0 ;  /* 0x00000051ff031219 */ /* 0x010fe20000011600 */
[----:B------:R-:W-:Y:S01]  /*33320*/  IMAD.SHL.U32 R81, R19, 0x2, RZ ;  /* 0x0000000213517824 */ /* 0x000fe200078e00ff */
[-C--:B------:R-:W-:Y:S01]  /*33330*/  ISETP.GE.AND P1, PT, R193, R84.reuse, PT ;  /* 0x00000054c100720c */ /* 0x080fe20003f26270 */
[----:B------:R-:W-:Y:S01]  /*33340*/  IMAD R87, R18, R79, RZ ;  /* 0x0000004f12577224 */ /* 0x000fe200078e02ff */
[----:B------:R-:W-:Y:S01]  /*33350*/  SEL R76, RZ, 0xffffffff, P0 ;  /* 0xffffffffff4c7807 */ /* 0x000fe20000000000 */
[----:B------:R-:W-:Y:S01]  /*33360*/  IMAD.MOV R77, RZ, RZ, -R3 ;  /* 0x000000ffff4d7224 */ /* 0x000fe200078e0a03 */
[----:B------:R-:W-:Y:S01]  /*33370*/  SEL R0, RZ, 0x1, P1 ;  /* 0x00000001ff007807 */ /* 0x000fe20000800000 */
[----:B------:R-:W-:Y:S01]  /*33380*/  IMAD.WIDE.U32 R20, R3, UR4, R20 ;  /* 0x0000000403147c25 */ /* 0x000fe2000f8e0014 */
[----:B------:R-:W-:-:S02]  /*33390*/  ISETP.GE.AND P0, PT, R189, R84, PT ;  /* 0x00000054bd00720c */ /* 0x000fc40003f06270 */
[----:B------:R-:W-:Y:S01]  /*333a0*/  LOP3.LUT R0, R81, 0x2, R0, 0xe2, !PT ;  /* 0x0000000251007812 */ /* 0x000fe200078ee200 */
[----:B------:R-:W-:Y:S01]  /*333b0*/  IMAD.SHL.U32 R81, R76, 0x4, RZ ;  /* 0x000000044c517824 */ /* 0x000fe200078e00ff */
[----:B------:R-:W-:Y:S01]  /*333c0*/  SEL R76, RZ, 0xffffffff, P0 ;  /* 0xffffffffff4c7807 */ /* 0x000fe20000000000 */
[----:B------:R-:W-:Y:S01]  /*333d0*/  IMAD R19, R79, R77, R78 ;  /* 0x0000004d4f137224 */ /* 0x000fe200078e024e */
[----:B------:R-:W-:Y:S01]  /*333e0*/  SHF.R.S32.HI R77, RZ, 0x1f, R3 ;  /* 0x0000001fff4d7819 */ /* 0x000fe20000011403 */
[----:B------:R-:W-:Y:S01]  /*333f0*/  IMAD.IADD R185, R199, 0x1, R185 ;  /* 0x00000001c7b97824 */ /* 0x000fe200078e02b9 */
[-C--:B------:R-:W-:Y:S02]  /*33400*/  ISETP.GE.AND P0, PT, R188, R84.reuse, PT ;  /* 0x00000054bc00720c */ /* 0x080fe40003f06270 */
[----:B------:R-:W-:Y:S01]  /*33410*/  LOP3.LUT R0, R81, 0x4, R0, 0xe2, !PT ;  /* 0x0000000451007812 */ /* 0x000fe200078ee200 */
[----:B------:R-:W-:Y:S01]  /*33420*/  IMAD.SHL.U32 R81, R76, 0x8, RZ ;  /* 0x000000084c517824 */ /* 0x000fe200078e00ff */
[----:B------:R-:W-:Y:S01]  /*33430*/  SEL R76, RZ, 0xffffffff, P0 ;  /* 0xffffffffff4c7807 */ /* 0x000fe20000000000 */
[----:B------:R-:W-:Y:S01]  /*33440*/  IMAD R78, R77, UR4, RZ ;  /* 0x000000044d4e7c24 */ /* 0x000fe2000f8e02ff */
[----:B------:R-:W-:-:S02]  /*33450*/  ISETP.GE.AND P0, PT, R187, R84, PT ;  /* 0x00000054bb00720c */ /* 0x000fc40003f06270 */
[----:B------:R-:W-:Y:S01]  /*33460*/  LOP3.LUT R0, R81, 0x8, R0, 0xe2, !PT ;  /* 0x0000000851007812 */ /* 0x000fe200078ee200 */
[----:B------:R-:W-:Y:S01]  /*33470*/  IMAD R77, R3, UR5, R78 ;  /* 0x00000005034d7c24 */ /* 0x000fe2000f8e024e */
[----:B------:R-:W-:Y:S01]  /*33480*/  SEL R3, RZ, 0xffffffff, P0 ;  /* 0xffffffffff037807 */ /* 0x000fe20000000000 */
[----:B------:R-:W-:Y:S01]  /*33490*/  IMAD.SHL.U32 R81, R76, 0x10, RZ ;  /* 0x000000104c517824 */ /* 0x000fe200078e00ff */
[----:B------:R-:W-:Y:S01]  /*334a0*/  SHF.R.S32.HI R76, RZ, 0x1f, R19 ;  /* 0x0000001fff4c7819 */ /* 0x000fe20000011413 */
[----:B------:R-:W-:Y:S01]  /*334b0*/  ULDC.64 UR4, c[0x0][0xbd8] ;  /* 0x0002f60000047ab9 */ /* 0x000fe20000000a00 */
[-C--:B------:R-:W-:Y:S01]  /*334c0*/  ISETP.GE.AND P0, PT, R196, R84.reuse, PT ;  /* 0x00000054c400720c */ /* 0x080fe20003f06270 */
[----:B------:R-:W-:Y:S01]  /*334d0*/  IMAD.SHL.U32 R3, R3, 0x20, RZ ;  /* 0x0000002003037824 */ /* 0x000fe200078e00ff */
[----:B------:R-:W-:Y:S01]  /*334e0*/  LOP3.LUT R0, R81, 0x10, R0, 0xe2, !PT ;  /* 0x0000001051007812 */ /* 0x000fe200078ee200 */
[----:B------:R-:W-:Y:S01]  /*334f0*/  IMAD R76, R76, UR4, RZ ;  /* 0x000000044c4c7c24 */ /* 0x000fe2000f8e02ff */
[----:B------:R-:W-:Y:S01]  /*33500*/  ISETP.GE.AND P1, PT, R185, R87, PT ;  /* 0x00000057b900720c */ /* 0x000fe20003f26270 */
[----:B------:R-:W-:Y:S01]  /*33510*/  IMAD.IADD R21, R21, 0x1, R77 ;  /* 0x0000000115157824 */ /* 0x000fe200078e024d */
[----:B------:R-:W-:Y:S01]  /*33520*/  LOP3.LUT R0, R3, 0x20, R0, 0xe2, !PT ;  /* 0x0000002003007812 */ /* 0x000fe200078ee200 */
[C---:B------:R-:W-:Y:S01]  /*33530*/  IMAD R77, R19.reuse, UR5, R76 ;  /* 0x00000005134d7c24 */ /* 0x040fe2000f8e024c */
[----:B------:R-:W-:Y:S01]  /*33540*/  SEL R3, RZ, 0x40, P0 ;  /* 0x00000040ff037807 */ /* 0x000fe20000000000 */
[----:B------:R-:W-:Y:S01]  /*33550*/  IMAD.WIDE.U32 R18, R19, UR4, R20 ;  /* 0x0000000413127c25 */ /* 0x000fe2000f8e0014 */
[----:B------:R-:W-:Y:S01]  /*33560*/  ULDC.64 UR4, c[0x0][0xb80] ;  /* 0x0002e00000047ab9 */ /* 0x000fe20000000a00 */
[----:B------:R-:W-:-:S02]  /*33570*/  ISETP.GE.AND P0, PT, R195, R84, PT ;  /* 0x00000054c300720c */ /* 0x000fc40003f06270 */
[----:B------:R-:W-:Y:S01]  /*33580*/  LOP3.LUT R3, R0, R3, RZ, 0xfc, !PT ;  /* 0x0000000300037212 */ /* 0x000fe200078efcff */
[----:B------:R-:W-:Y:S01]  /*33590*/  VIADD R0, R2, 0x38820 ;  /* 0x0003882002007836 */ /* 0x000fe20000000000 */
[C---:B------:R-:W-:Y:S01]  /*335a0*/  LEA R85, P2, R18.reuse, UR4, 0x1 ;  /* 0x0000000412557c11 */ /* 0x040fe2000f8408ff */
[----:B------:R-:W-:Y:S01]  /*335b0*/  IMAD.IADD R19, R19, 0x1, R77 ;  /* 0x0000000113137824 */ /* 0x000fe200078e024d */
[----:B------:R-:W-:Y:S02]  /*335c0*/  SEL R20, RZ, 0x80, P0 ;  /* 0x00000080ff147807 */ /* 0x000fe40000000000 */
[----:B------:R-:W-:Y:S02]  /*335d0*/  PRMT R0, RZ, 0x654, R0 ;  /* 0x00000654ff007816 */ /* 0x000fe40000000000 */
[----:B------:R-:W-:Y:S02]  /*335e0*/  LEA.HI.X R86, R18, UR5, R19, 0x1, P2 ;  /* 0x0000000512567c11 */ /* 0x000fe400090f0c13 */
[----:B--2---:R2:W-:Y:S03]  /*335f0*/  SYNCS.ARRIVE.TRANS64.RED.A1T0 RZ, [R0+URZ], RZ ;  /* 0x000000ff00ff79a7 */ /* 0x0045e6000810043f */
[----:B------:R0:W3:Y:S01]  /*33600*/  SHFL.IDX PT, R21, R86, RZ, 0x181f ;  /* 0x00181fff56157589 */ /* 0x0000e200000e0000 */
[----:B--2---:R-:W-:-:S03]  /*33610*/  LOP3.LUT R0, R3, R20, RZ, 0xfc, !PT ;  /* 0x0000001403007212 */ /* 0x004fc600078efcff */
[----:B------:R0:W2:Y:S01]  /*33620*/  SHFL.IDX PT, R20, R85, RZ, 0x181f ;  /* 0x00181fff55147589 */ /* 0x0000a200000e0000 */
[----:B------:R-:W-:Y:S05]  /*33630*/  @P1 BRA `(.L_x_7016) ;  /* 0x00000000007c1947 */ /* 0x000fea0003800000 */
[-C--:B------:R-:W-:Y:S02]  /*33640*/  ISETP.GE.AND P3, PT, R193, R84.reuse, PT ;  /* 0x00000054c100720c */ /* 0x080fe40003f66270 */
[-C--:B------:R-:W-:Y:S02]  /*33650*/  ISETP.GE.AND P1, PT, R191, R84.reuse, PT ;  /* 0x00000054bf00720c */ /* 0x080fe40003f26270 */
[-C--:B------:R-:W-:Y:S02]  /*33660*/  ISETP.GE.AND P0, PT, R190, R84.reuse, PT ;  /* 0x00000054be00720c */ /* 0x080fe40003f06270 */
[----:B------:R-:W-:-:S07]  /*33670*/  ISETP.GE.AND P4, PT, R189, R84, PT ;  /* 0x00000054bd00720c */ /* 0x000fce0003f86270 */
[----:B--23--:R-:W-:Y:S02]  /*33680*/  @!P3 IMAD.WIDE R18, R193, 0x2, R20 ;  /* 0x00000002c112b825 */ /* 0x00cfe400078e0214 */
[CC--:B------:R-:W-:Y:S02]  /*33690*/  @!P1 LEA R76, P5, R191.reuse, R20.reuse, 0x1 ;  /* 0x00000014bf4c9211 */ /* 0x0c0fe400078a08ff */
[----:B------:R-:W-:Y:S01]  /*336a0*/  @!P0 LEA R78, P2, R190, R20, 0x1 ;  /* 0x00000014be4e8211 */ /* 0x000fe200078408ff */
[----:B-----5:R2:W-:Y:S01]  /*336b0*/  @!P3 ST.E.128 desc[UR44][R18.64], R4 ;  /* 0x000000041200b985 */ /* 0x0205e2000c101d2c */
[-C--:B------:R-:W-:Y:S02]  /*336c0*/  @!P1 LEA.HI.X R77, R191, R21.reuse, R211, 0x1, P5 ;  /* 0x00000015bf4d9211 */ /* 0x080fe400028f0cd3 */
[-C--:B------:R-:W-:Y:S02]  /*336d0*/  ISETP.GE.AND P3, PT, R188, R84.reuse, PT ;  /* 0x00000054bc00720c */ /* 0x080fe40003f66270 */
[----:B------:R-:W-:Y:S01]  /*336e0*/  @!P0 LEA.HI.X R79, R190, R21, R210, 0x1, P2 ;  /* 0x00000015be4f8211 */ /* 0x000fe200010f0cd2 */
[----:B------:R3:W-:Y:S01]  /*336f0*/  @!P1 ST.E.128 desc[UR44][R76.64], R12 ;  /* 0x0000000c4c009985 */ /* 0x0007e2000c101d2c */
[----:B------:R-:W-:-:S02]  /*33700*/  ISETP.GE.AND P2, PT, R187, R84, PT ;  /* 0x00000054bb00720c */ /* 0x000fc40003f46270 */
[-C--:B------:R-:W-:Y:S01]  /*33710*/  @!P4 LEA R80, P5, R189, R20.reuse, 0x1 ;  /* 0x00000014bd50c211 */ /* 0x080fe200078a08ff */
[----:B------:R4:W-:Y:S01]  /*33720*/  @!P0 ST.E.128 desc[UR44][R78.64], R28 ;  /* 0x0000001c4e008985 */ /* 0x0009e2000c101d2c */
[----:B------:R-:W-:Y:S02]  /*33730*/  LOP3.LUT P1, RZ, R3, 0x40, RZ, 0xc0, !PT ;  /* 0x0000004003ff7812 */ /* 0x000fe4000782c0ff */
[----:B------:R-:W-:Y:S02]  /*33740*/  LOP3.LUT P0, RZ, R0, 0x80, RZ, 0xc0, !PT ;  /* 0x0000008000ff7812 */ /* 0x000fe4000780c0ff */
[----:B------:R-:W-:Y:S02]  /*33750*/  @!P4 LEA.HI.X R81, R189, R21, R205, 0x1, P5 ;  /* 0x00000015bd51c211 */ /* 0x000fe400028f0ccd */
[----:B------:R-:W-:-:S03]  /*33760*/  @!P3 LEA R82, P5, R188, R20, 0x1 ;  /* 0x00000014bc52b211 */ /* 0x000fc600078a08ff */
[----:B------:R4:W-:Y:S01]  /*33770*/  @!P4 ST.E.128 desc[UR44][R80.64], R36 ;  /* 0x000000245000c985 */ /* 0x0009e2000c101d2c */
[CC--:B--2---:R-:W-:Y:S02]  /*33780*/  @!P2 LEA R4, P4, R187.reuse, R20.reuse, 0x1 ;  /* 0x00000014bb04a211 */ /* 0x0c4fe400078808ff */
[-C--:B------:R-:W-:Y:S02]  /*33790*/  @!P3 LEA.HI.X R83, R188, R21.reuse, R204, 0x1, P5 ;  /* 0x00000015bc53b211 */ /* 0x080fe400028f0ccc */
[CC--:B------:R-:W-:Y:S02]  /*337a0*/  @P1 LEA R6, P5, R196.reuse, R20.reuse, 0x1 ;  /* 0x00000014c4061211 */ /* 0x0c0fe400078a08ff */
[-C--:B------:R-:W-:Y:S01]  /*337b0*/  @!P2 LEA.HI.X R5, R187, R21.reuse, R203, 0x1, P4 ;  /* 0x00000015bb05a211 */ /* 0x080fe200020f0ccb */
[----:B------:R4:W-:Y:S01]  /*337c0*/  @!P3 ST.E.128 desc[UR44][R82.64], R44 ;  /* 0x0000002c5200b985 */ /* 0x0009e2000c101d2c */
[C---:B---3--:R-:W-:Y:S02]  /*337d0*/  @P0 LEA R12, P4, R195.reuse, R20, 0x1 ;  /* 0x00000014c30c0211 */ /* 0x048fe400078808ff */
[-C--:B------:R-:W-:Y:S01]  /*337e0*/  @P1 LEA.HI.X R7, R196, R21.reuse, R202, 0x1, P5 ;  /* 0x00000015c4071211 */ /* 0x080fe200028f0cca */
[----:B------:R4:W-:Y:S01]  /*337f0*/  @!P2 ST.E.128 desc[UR44][R4.64], R52 ;  /* 0x000000340400a985 */ /* 0x0009e2000c101d2c */
[----:B------:R-:W-:-:S03]  /*33800*/  @P0 LEA.HI.X R13, R195, R21, R201, 0x1, P4 ;  /* 0x00000015c30d0211 */ /* 0x000fc600020f0cc9 */
[----:B------:R4:W-:Y:S04]  /*33810*/  @P1 ST.E.128 desc[UR44][R6.64], R60 ;  /* 0x0000003c06001985 */ /* 0x0009e8000c101d2c */
[----:B------:R4:W-:Y:S02]  /*33820*/  @P0 ST.E.128 desc[UR44][R12.64], R68 ;  /* 0x000000440c000985 */ /* 0x0009e4000c101d2c */
.L_x_7016:
[----:B------:R-:W-:Y:S05]  /*33830*/  BSYNC B1 ;  /* 0x0000000000017941 */ /* 0x000fea0003800000 */
.L_x_7015:
[----:B----45:R-:W-:Y:S01]  /*33840*/  VIADD R4, R185, 0x20 ;  /* 0x00000020b9047836 */ /* 0x030fe20000000000 */
[----:B------:R4:W0:Y:S04]  /*33850*/  SHFL.IDX PT, R7, R86, 0x1, 0x181f ;  /* 0x00381f0056077f89 */ /* 0x00082800000e0000 */
[----:B------:R-:W-:Y:S01]  /*33860*/  ISETP.GE.AND P0, PT, R4, R87, PT ;  /* 0x000000570400720c */ /* 0x000fe20003f06270 */
[----:B------:R4:W0:-:S12]  /*33870*/  SHFL.IDX PT, R6, R85, 0x1, 0x181f ;  /* 0x00381f0055067f89 */ /* 0x00081800000e0000 */
[----:B----4-:R-:W-:Y:S05]  /*33880*/  @P0 BRA `(.L_x_7017) ;  /* 0x0000000c00d80947 */ /* 0x010fea0003800000 */
[-C--:B------:R-:W-:Y:S02]  /*33890*/  ISETP.GE.AND P1, PT, R193, R84.reuse, PT ;  /* 0x00000054c100720c */ /* 0x080fe40003f26270 */
[-C--:B------:R-:W-:Y:S02]  /*338a0*/  ISETP.GE.AND P4, PT, R191, R84.reuse, PT ;  /* 0x00000054bf00720c */ /* 0x080fe40003f86270 */
[-C--:B------:R-:W-:Y:S02]  /*338b0*/  ISETP.GE.AND P3, PT, R190, R84.reuse, PT ;  /* 0x00000054be00720c */ /* 0x080fe40003f66270 */
[----:B------:R-:W-:-:S07]  /*338c0*/  ISETP.GE.AND P2, PT, R189, R84, PT ;  /* 0x00000054bd00720c */ /* 0x000fce0003f46270 */
[----:B0-----:R-:W-:Y:S02]  /*338d0*/  @!P1 IMAD.WIDE R4, R193, 0x2, R6 ;  /* 0x00000002c1049825 */ /* 0x001fe400078e0206 */
[CC--:B------:R-:W-:Y:S02]  /*338e0*/  @!P4 LEA R12, P0, R191.reuse, R6.reuse, 0x1 ;  /* 0x00000006bf0cc211 */ /* 0x0c0fe400078008ff */
[----:B------:R-:W-:Y:S01]  /*338f0*/  @!P3 LEA R14, P5, R190, R6, 0x1 ;  /* 0x00000006be0eb211 */ /* 0x000fe200078a08ff */
[----:B------:R0:W-:Y:S01]  /*33900*/  @!P1 ST.E.128 desc[UR44][R4.64], R8 ;  /* 0x0000000804009985 */ /* 0x0001e2000c101d2c */
[----:B------:R-:W-:Y:S02]  /*33910*/  @!P4 LEA.HI.X R13, R191, R7, R211, 0x1, P0 ;  /* 0x00000007bf0dc211 */ /* 0x000fe400000f0cd3 */
[-C--:B------:R-:W-:Y:S02]  /*33920*/  ISETP.GE.AND P1, PT, R188, R84.reuse, PT ;  /* 0x00000054bc00720c */ /* 0x080fe40003f26270 */
[----:B------:R-:W-:Y:S01]  /*33930*/  ISETP.GE.AND P0, PT, R187, R84, PT ;  /* 0x00000054bb00720c */ /* 0x000fe20003f06270 */
[----:B------:R4:W-:Y:S01]  /*33940*/  @!P4 ST.E.128 desc[UR44][R12.64], R24 ;  /* 0x000000180c00c985 */ /* 0x0009e2000c101d2c */
[----:B------:R-:W-:-:S02]  /*33950*/  LOP3.LUT P4, RZ, R3, 0x40, RZ, 0xc0, !PT ;  /* 0x0000004003ff7812 */ /* 0x000fc4000788c0ff */
[----:B------:R-:W-:Y:S02]  /*33960*/  @!P3 LEA.HI.X R15, R190, R7, R210, 0x1, P5 ;  /* 0x00000007be0fb211 */ /* 0x000fe400028f0cd2 */
[----:B------:R-:W-:-:S03]  /*33970*/  @!P2 LEA R18, P5, R189, R6, 0x1 ;  /* 0x00000006bd12a211 */ /* 0x000fc600078a08ff */
[----:B------:R4:W-:Y:S01]  /*33980*/  @!P3 ST.E.128 desc[UR44][R14.64], R32 ;  /* 0x000000200e00b985 */ /* 0x0009e2000c101d2c */
[-C--:B------:R-:W-:Y:S02]  /*33990*/  @!P2 LEA.HI.X R19, R189, R7.reuse, R205, 0x1, P5 ;  /* 0x00000007bd13a211 */ /* 0x080fe400028f0ccd */
[CC--:B--2---:R-:W-:Y:S02]  /*339a0*/  @!P1 LEA R20, P3, R188.reuse, R6.reuse, 0x1 ;  /* 0x00000006bc149211 */ /* 0x0c4fe400078608ff */
[CC--:B0-----:R-:W-:Y:S01]  /*339b0*/  @!P0 LEA R4, P5, R187.reuse, R6.reuse, 0x1 ;  /* 0x00000006bb048211 */ /* 0x0c1fe200078a08ff */
[----:B------:R4:W-:Y:S01]  /*339c0*/  @!P2 ST.E.128 desc[UR44][R18.64], R40 ;  /* 0x000000281200a985 */ /* 0x0009e2000c101d2c */
[-C--:B---3--:R-:W-:Y:S02]  /*339d0*/  @!P1 LEA.HI.X R21, R188, R7.reuse, R204, 0x1, P3 ;  /* 0x00000007bc159211 */ /* 0x088fe400018f0ccc */
[C---:B------:R-:W-:Y:S02]  /*339e0*/  @P4 LEA R8, P3, R196.reuse, R6, 0x1 ;  /* 0x00000006c4084211 */ /* 0x040fe400078608ff */
[-C--:B------:R-:W-:Y:S01]  /*339f0*/  @!P0 LEA.HI.X R5, R187, R7.reuse, R203, 0x1, P5 ;  /* 0x00000007bb058211 */ /* 0x080fe200028f0ccb */
        /* <DEDUP_REMOVED lines=10> */
.L_x_7012:
[----:B------:R-:W-:Y:S01]  /*33aa0*/  ULDC.64 UR4, c[0x0][0xd00] ;  /* 0x0003400000047ab9 */ /* 0x000fe20000000a00 */
[----:B------:R-:W2:Y:S01]  /*33ab0*/  LDC.64 R4, c[0x0][0xd00] ;  /* 0x00034000ff047b82 */ /* 0x000ea20000000a00 */
[----:B------:R-:W-:Y:S01]  /*33ac0*/  ISETP.NE.U32.AND P0, PT, RZ, UR4, PT ;  /* 0x00000004ff007c0c */ /* 0x000fe2000bf05070 */
[----:B------:R-:W-:-:S03]  /*33ad0*/  IMAD.MOV.U32 R3, RZ, RZ, RZ ;  /* 0x000000ffff037224 */ /* 0x000fc600078e00ff */
[----:B------:R-:W-:Y:S01]  /*33ae0*/  ISETP.NE.AND.EX P0, PT, RZ, UR5, PT, P0 ;  /* 0x00000005ff007c0c */ /* 0x000fe2000bf05300 */
[----:B------:R-:W-:Y:S02]  /*33af0*/  ULDC.64 UR4, c[0x0][0xd08] ;  /* 0x0003420000047ab9 */ /* 0x000fe40000000a00 */
[----:B------:R-:W-:Y:S01]  /*33b00*/  ISETP.NE.U32.AND P1, PT, RZ, UR4, PT ;  /* 0x00000004ff007c0c */ /* 0x000fe2000bf25070 */
[----:B------:R-:W0:Y:S03]  /*33b10*/  LDC R21, c[0x0][0xce8] ;  /* 0x00033a00ff157b82 */ /* 0x000e260000000800 */
[----:B------:R-:W-:Y:S01]  /*33b20*/  ISETP.NE.AND.EX P1, PT, RZ, UR5, PT, P1 ;  /* 0x00000005ff007c0c */ /* 0x000fe2000bf25310 */
[----:B--2---:R-:W-:-:S12]  /*33b30*/  IMAD.WIDE R4, R198, 0x4, R4 ;  /* 0x00000004c6047825 */ /* 0x004fd800078e0204 */
[----:B------:R-:W2:Y:S01]  /*33b40*/  @P1 LDC.64 R6, c[0x0][0xd08] ;  /* 0x00034200ff061b82 */ /* 0x000ea20000000a00 */
[----:B------:R-:W-:Y:S02]  /*33b50*/  ULDC UR4, c[0x0][0xb88] ;  /* 0x0002e20000047ab9 */ /* 0x000fe40000000800 */
[----:B------:R-:W-:Y:S01]  /*33b60*/  IMAD.U32 R0, RZ, RZ, UR4 ;  /* 0x00000004ff007e24 */ /* 0x000fe2000f8e00ff */
[----:B------:R0:W5:Y:S01]  /*33b70*/  @P0 LDG.E R3, desc[UR44][R4.64] ;  /* 0x0000002c04030981 */ /* 0x000162000c1e1900 */
[----:B--2---:R-:W-:-:S05]  /*33b80*/  @P1 IMAD.WIDE R6, R198, 0x4, R6 ;  /* 0x00000004c6061825 */ /* 0x004fca00078e0206 */
[----:B------:R2:W5:Y:S01]  /*33b90*/  @P1 LDG.E R0, desc[UR44][R6.64] ;  /* 0x0000002c06001981 */ /* 0x000562000c1e1900 */
[----:B------:R-:W-:Y:S02]  /*33ba0*/  ISETP.GE.AND P2, PT, R212, 0x40, PT ;  /* 0x00000040d400780c */ /* 0x000fe40003f46270 */
[----:B------:R-:W-:Y:S01]  /*33bb0*/  SHF.R.S32.HI R8, RZ, 0x1f, R198 ;  /* 0x0000001fff087819 */ /* 0x000fe200000114c6 */
[----:B0-----:R-:W-:Y:S10]  /*33bc0*/  @P1 BRA `(.L_x_7018) ;  /* 0x0000000000101947 */ /* 0x001ff40003800000 */
[----:B------:R-:W-:Y:S05]  /*33bd0*/  @!P0 BRA `(.L_x_7018) ;  /* 0x00000000000c8947 */ /* 0x000fea0003800000 */
[----:B--2---:R-:W2:Y:S04]  /*33be0*/  LDG.E R7, desc[UR44][R4.64] ;  /* 0x0000002c04077981 */ /* 0x004ea8000c1e1900 */
[----:B-----5:R-:W2:Y:S02]  /*33bf0*/  LDG.E R0, desc[UR44][R4.64+0x4] ;  /* 0x0000042c04007981 */ /* 0x020ea4000c1e1900 */
[----:B--2---:R-:W-:-:S07]  /*33c00*/  IMAD.IADD R0, R0, 0x1, -R7 ;  /* 0x0000000100007824 */ /* 0x004fce00078e0a07 */
.L_x_7018:
[----:B------:R-:W-:Y:S01]  /*33c10*/  BSSY B1, `(.L_x_7019) ;  /* 0x000002d000017945 */ /* 0x000fe20003800000 */
[----:B---3--:R-:W-:Y:S02]  /*33c20*/  SHF.R.S32.HI R12, RZ, 0x1f, R194 ;  /* 0x0000001fff0c7819 */ /* 0x008fe400000114c2 */
[----:B------:R-:W-:Y:S02]  /*33c30*/  SEL R13, R198, RZ, !P0 ;  /* 0x000000ffc60d7207 */ /* 0x000fe40004000000 */
[----:B------:R-:W-:Y:S02]  /*33c40*/  SEL R14, R8, RZ, !P0 ;  /* 0x000000ff080e7207 */ /* 0x000fe40004000000 */
[----:B-----5:R-:W-:Y:S01]  /*33c50*/  SHF.R.S32.HI R10, RZ, 0x1f, R3 ;  /* 0x0000001fff0a7819 */ /* 0x020fe20000011403 */
[----:B------:R-:W-:Y:S06]  /*33c60*/  @P2 BRA `(.L_x_7020) ;  /* 0x00000000009c2947 */ /* 0x000fec0003800000 */
[----:B------:R-:W0:Y:S01]  /*33c70*/  S2R R5, SR_TID.X ;  /* 0x0000000000057919 */ /* 0x000e220000002100 */
[----:B------:R-:W3:Y:S02]  /*33c80*/  LDC R11, c[0x0][0xce8] ;  /* 0x00033a00ff0b7b82 */ /* 0x000ee40000000800 */
[----:B---3--:R-:W-:Y:S01]  /*33c90*/  IMAD R4, R0, R11, RZ ;  /* 0x0000000b00047224 */ /* 0x008fe200078e02ff */
        /* <DEDUP_REMOVED lines=8> */
[----:B--2---:R-:W-:Y:S02]  /*33d20*/  IMAD.MOV.U32 R7, RZ, RZ, R8 ;  /* 0x000000ffff077224 */ /* 0x004fe400078e0008 */
        /* <DEDUP_REMOVED lines=27> */
.L_x_7020:
[----:B------:R-:W-:Y:S05]  /*33ee0*/  BSYNC B1 ;  /* 0x0000000000017941 */ /* 0x000fea0003800000 */
.L_x_7019:
[----:B------:R-:W-:Y:S01]  /*33ef0*/  ISETP.NE.AND P0, PT, R21, 0x1, PT ;  /* 0x000000011500780c */ /* 0x000fe20003f05270 */
[----:B------:R-:W3:Y:S01]  /*33f00*/  LDC R20, c[0x0][0xbc8] ;  /* 0x0002f200ff147b82 */ /* 0x000ee20000000800 */
[----:B------:R-:W-:Y:S01]  /*33f10*/  ULDC.64 UR4, c[0x0][0xba0] ;  /* 0x0002e80000047ab9 */ /* 0x000fe20000000a00 */
[----:B------:R-:W-:Y:S01]  /*33f20*/  IMAD R25, R0, R21, RZ ;  /* 0x0000001500197224 */ /* 0x000fe200078e02ff */
[----:B------:R-:W-:Y:S01]  /*33f30*/  BSSY B1, `(.L_x_7021) ;  /* 0x0000067000017945 */ /* 0x000fe20003800000 */
[----:B0-2---:R-:W-:Y:S02]  /*33f40*/  IMAD R6, R10, UR4, RZ ;  /* 0x000000040a067c24 */ /* 0x005fe4000f8e02ff */
[----:B------:R-:W-:-:S04]  /*33f50*/  IMAD.WIDE.U32 R4, R3, UR4, RZ ;  /* 0x0000000403047c25 */ /* 0x000fc8000f8e00ff */
[----:B------:R-:W-:Y:S01]  /*33f60*/  IMAD R3, R3, UR5, R6 ;  /* 0x0000000503037c24 */ /* 0x000fe2000f8e0206 */
[----:B------:R-:W-:Y:S01]  /*33f70*/  ULDC.64 UR4, c[0x0][0xbe8] ;  /* 0x0002fa0000047ab9 */ /* 0x000fe20000000a00 */
[----:B------:R-:W0:Y:S01]  /*33f80*/  @P0 LDC R7, c[0x0][0xcec] ;  /* 0x00033b00ff070b82 */ /* 0x000e220000000800 */
[----:B------:R-:W-:Y:S02]  /*33f90*/  IMAD R6, R218, 0x20, R199 ;  /* 0x00000020da067824 */ /* 0x000fe400078e02c7 */
[----:B------:R-:W-:Y:S02]  /*33fa0*/  IMAD.IADD R5, R5, 0x1, R3 ;  /* 0x0000000105057824 */ /* 0x000fe400078e0203 */
[----:B------:R-:W-:Y:S02]  /*33fb0*/  IMAD R3, R12, UR4, RZ ;  /* 0x000000040c037c24 */ /* 0x000fe4000f8e02ff */
[C---:B------:R-:W-:Y:S01]  /*33fc0*/  IMAD.WIDE.U32 R4, R194.reuse, UR4, R4 ;  /* 0x00000004c2047c25 */ /* 0x040fe2000f8e0004 */
[----:B------:R-:W2:Y:S03]  /*33fd0*/  @P0 LDC R9, c[0x0][0xcf0] ;  /* 0x00033c00ff090b82 */ /* 0x000ea60000000800 */
[----:B------:R-:W-:Y:S01]  /*33fe0*/  IMAD R3, R194, UR5, R3 ;  /* 0x00000005c2037c24 */ /* 0x000fe2000f8e0203 */
[-C--:B---3--:R-:W-:Y:S01]  /*33ff0*/  ISETP.GE.AND P1, PT, R191, R20.reuse, PT ;  /* 0x00000014bf00720c */ /* 0x088fe20003f26270 */
[----:B------:R-:W-:Y:S01]  /*34000*/  ULDC.64 UR4, c[0x0][0xbf0] ;  /* 0x0002fc0000047ab9 */ /* 0x000fe20000000a00 */
[----:B------:R-:W-:Y:S01]  /*34010*/  IMAD.IADD R8, R185, 0x1, R6 ;  /* 0x00000001b9087824 */ /* 0x000fe200078e0206 */
[-C--:B------:R-:W-:Y:S01]  /*34020*/  ISETP.GE.AND P2, PT, R193, R20.reuse, PT ;  /* 0x00000014c100720c */ /* 0x080fe20003f46270 */
[----:B------:R-:W-:Y:S01]  /*34030*/  IMAD.IADD R5, R5, 0x1, R3 ;  /* 0x0000000105057824 */ /* 0x000fe200078e0203 */
[----:B------:R-:W-:Y:S01]  /*34040*/  SEL R10, RZ, 0xffffffff, P1 ;  /* 0xffffffffff0a7807 */ /* 0x000fe20000800000 */
[----:B------:R-:W-:Y:S01]  /*34050*/  IMAD R3, R14, UR4, RZ ;  /* 0x000000040e037c24 */ /* 0x000fe2000f8e02ff */
[----:B------:R-:W-:Y:S01]  /*34060*/  ISETP.GE.AND P1, PT, R189, R20, PT ;  /* 0x00000014bd00720c */ /* 0x000fe20003f26270 */
[----:B------:R-:W-:-:S03]  /*34070*/  IMAD.WIDE.U32 R4, R13, UR4, R4 ;  /* 0x000000040d047c25 */ /* 0x000fc6000f8e0004 */
[----:B------:R-:W-:Y:S01]  /*34080*/  SEL R11, RZ, 0xffffffff, P1 ;  /* 0xffffffffff0b7807 */ /* 0x000fe20000800000 */
[----:B------:R-:W-:Y:S01]  /*34090*/  IMAD R3, R13, UR5, R3 ;  /* 0x000000050d037c24 */ /* 0x000fe2000f8e0203 */
[----:B------:R-:W-:Y:S01]  /*340a0*/  ULDC.64 UR4, c[0x0][0xbe0] ;  /* 0x0002f80000047ab9 */ /* 0x000fe20000000a00 */
[----:B0-----:R-:W-:Y:S01]  /*340b0*/  @P0 IMAD.HI.U32 R6, R8, R7, RZ ;  /* 0x0000000708060227 */ /* 0x001fe200078e00ff */
[----:B------:R-:W-:Y:S02]  /*340c0*/  SEL R7, RZ, 0x1, P2 ;  /* 0x00000001ff077807 */ /* 0x000fe40001000000 */
[-C--:B------:R-:W-:Y:S01]  /*340d0*/  ISETP.GE.AND P2, PT, R190, R20.reuse, PT ;  /* 0x00000014be00720c */ /* 0x080fe20003f46270 */
[----:B------:R-:W-:Y:S02]  /*340e0*/  IMAD.SHL.U32 R10, R10, 0x2, RZ ;  /* 0x000000020a0a7824 */ /* 0x000fe400078e00ff */
[----:B------:R-:W-:Y:S02]  /*340f0*/  IMAD.IADD R5, R5, 0x1, R3 ;  /* 0x0000000105057824 */ /* 0x000fe400078e0203 */
[----:B------:R-:W-:Y:S01]  /*34100*/  IMAD.MOV.U32 R3, RZ, RZ, R8 ;  /* 0x000000ffff037224 */ /* 0x000fe200078e0008 */
[----:B--2---:R-:W-:Y:S01]  /*34110*/  @P0 SHF.R.U32.HI R3, RZ, R9, R6 ;  /* 0x00000009ff030219 */ /* 0x004fe20000011606 */
[----:B------:R-:W-:Y:S01]  /*34120*/  IMAD.SHL.U32 R11, R11, 0x8, RZ ;  /* 0x000000080b0b7824 */ /* 0x000fe200078e00ff */
[----:B------:R-:W-:Y:S01]  /*34130*/  LOP3.LUT R9, R10, 0x2, R7, 0xe2, !PT ;  /* 0x000000020a097812 */ /* 0x000fe200078ee207 */
[----:B------:R-:W-:Y:S01]  /*34140*/  IMAD.IADD R24, R199, 0x1, R185 ;  /* 0x00000001c7187824 */ /* 0x000fe200078e02b9 */
        /* <DEDUP_REMOVED lines=43> */
[----:B------:R-:W-:Y:S02]  /*34400*/  @!P4 LEA R10, P1, R190, R6, 0x1 ;  /* 0x00000006be0ac211 */ /* 0x000fe400078208ff */
[----:B---3--:R-:W-:Y:S01]  /*34410*/  @!P5 IMAD.WIDE R4, R193, 0x2, R6 ;  /* 0x00000002c104d825 */ /* 0x008fe200078e0206 */
[-C--:B------:R-:W-:Y:S02]  /*34420*/  @!P0 LEA.HI.X R9, R191, R7.reuse, R211, 0x1, P2 ;  /* 0x00000007bf098211 */ /* 0x080fe400010f0cd3 */
[-C--:B------:R-:W-:Y:S02]  /*34430*/  ISETP.GE.AND P2, PT, R188, R20.reuse, PT ;  /* 0x00000014bc00720c */ /* 0x080fe40003f46270 */
[----:B------:R-:W-:Y:S01]  /*34440*/  @!P4 LEA.HI.X R11, R190, R7, R210, 0x1, P1 ;  /* 0x00000007be0bc211 */ /* 0x000fe200008f0cd2 */
[----:B------:R2:W-:Y:S01]  /*34450*/  @!P5 ST.E.128 desc[UR44][R4.64], RZ ;  /* 0x000000ff0400d985 */ /* 0x0005e2000c101d2c */
[----:B------:R-:W-:-:S02]  /*34460*/  ISETP.GE.AND P1, PT, R187, R20, PT ;  /* 0x00000014bb00720c */ /* 0x000fc40003f26270 */
[-C--:B------:R-:W-:Y:S01]  /*34470*/  @!P3 LEA R12, P5, R189, R6.reuse, 0x1 ;  /* 0x00000006bd0cb211 */ /* 0x080fe200078a08ff */
[----:B------:R3:W-:Y:S01]  /*34480*/  @!P0 ST.E.128 desc[UR44][R8.64], RZ ;  /* 0x000000ff08008985 */ /* 0x0007e2000c101d2c */
[----:B------:R-:W-:Y:S02]  /*34490*/  LOP3.LUT P0, RZ, R19, 0x40, RZ, 0xc0, !PT ;  /* 0x0000004013ff7812 */ /* 0x000fe4000780c0ff */
[----:B------:R-:W-:Y:S01]  /*344a0*/  @!P3 LEA.HI.X R13, R189, R7, R205, 0x1, P5 ;  /* 0x00000007bd0db211 */ /* 0x000fe200028f0ccd */
[----:B------:R0:W-:Y:S01]  /*344b0*/  @!P4 ST.E.128 desc[UR44][R10.64], RZ ;  /* 0x000000ff0a00c985 */ /* 0x0001e2000c101d2c */
[----:B------:R-:W-:Y:S02]  /*344c0*/  LOP3.LUT P4, RZ, R21, 0x80, RZ, 0xc0, !PT ;  /* 0x0000008015ff7812 */ /* 0x000fe4000788c0ff */
[-C--:B------:R-:W-:Y:S01]  /*344d0*/  @!P2 LEA R14, P5, R188, R6.reuse, 0x1 ;  /* 0x00000006bc0ea211 */ /* 0x080fe200078a08ff */
[----:B------:R0:W-:Y:S02]  /*344e0*/  @!P3 ST.E.128 desc[UR44][R12.64], RZ ;  /* 0x000000ff0c00b985 */ /* 0x0001e4000c101d2c */
[----:B--2---:R-:W-:-:S02]  /*344f0*/  @!P1 LEA R4, P3, R187, R6, 0x1 ;  /* 0x00000006bb049211 */ /* 0x004fc400078608ff */
[-C--:B------:R-:W-:Y:S02]  /*34500*/  @!P2 LEA.HI.X R15, R188, R7.reuse, R204, 0x1, P5 ;  /* 0x00000007bc0fa211 */ /* 0x080fe400028f0ccc */
[CC--:B---3--:R-:W-:Y:S02]  /*34510*/  @P0 LEA R8, P5, R196.reuse, R6.reuse, 0x1 ;  /* 0x00000006c4080211 */ /* 0x0c8fe400078a08ff */
[-C--:B------:R-:W-:Y:S01]  /*34520*/  @!P1 LEA.HI.X R5, R187, R7.reuse, R203, 0x1, P3 ;  /* 0x00000007bb059211 */ /* 0x080fe200018f0ccb */
[----:B------:R0:W-:Y:S01]  /*34530*/  @!P2 ST.E.128 desc[UR44][R14.64], RZ ;  /* 0x000000ff0e00a985 */ /* 0x0001e2000c101d2c */
[C---:B------:R-:W-:Y:S02]  /*34540*/  @P4 LEA R6, P3, R195.reuse, R6, 0x1 ;  /* 0x00000006c3064211 */ /* 0x040fe400078608ff */
[-C--:B------:R-:W-:Y:S01]  /*34550*/  @P0 LEA.HI.X R9, R196, R7.reuse, R202, 0x1, P5 ;  /* 0x00000007c4090211 */ /* 0x080fe200028f0cca */
[----:B------:R0:W-:Y:S01]  /*34560*/  @!P1 ST.E.128 desc[UR44][R4.64], RZ ;  /* 0x000000ff04009985 */ /* 0x0001e2000c101d2c */
[----:B------:R-:W-:-:S03]  /*34570*/  @P4 LEA.HI.X R7, R195, R7, R201, 0x1, P3 ;  /* 0x00000007c3074211 */ /* 0x000fc600018f0cc9 */
[----:B------:R0:W-:Y:S04]  /*34580*/  @P0 ST.E.128 desc[UR44][R8.64], RZ ;  /* 0x000000ff08000985 */ /* 0x0001e8000c101d2c */
[----:B------:R0:W-:Y:S02]  /*34590*/  @P4 ST.E.128 desc[UR44][R6.64], RZ ;  /* 0x000000ff06004985 */ /* 0x0001e4000c101d2c */
.L_x_7022:
[----:B------:R-:W-:Y:S05]  /*345a0*/  BSYNC B1 ;  /* 0x0000000000017941 */ /* 0x000fea0003800000 */
.L_x_7021:
[----:B------:R-:W-:Y:S01]  /*345b0*/  VIADD R0, R24, 0x20 ;  /* 0x0000002018007836 */ /* 0x000fe20000000000 */
[----:B0--3--:R0:W3:Y:S04]  /*345c0*/  SHFL.IDX PT, R7, R3, 0x1, 0x181f ;  /* 0x00381f0003077f89 */ /* 0x0090e800000e0000 */
[----:B------:R-:W-:Y:S01]  /*345d0*/  ISETP.GE.AND P0, PT, R0, R25, PT ;  /* 0x000000190000720c */ /* 0x000fe20003f06270 */
[----:B--2---:R0:W2:-:S12]  /*345e0*/  SHFL.IDX PT, R6, R18, 0x1, 0x181f ;  /* 0x00381f0012067f89 */ /* 0x00409800000e0000 */
[----:B0-----:R-:W-:Y:S05]  /*345f0*/  @P0 BRA `(.L_x_7017) ;  /* 0x00000000007c0947 */ /* 0x001fea0003800000 */
[-C--:B------:R-:W-:Y:S02]  /*34600*/  ISETP.GE.AND P3, PT, R193, R20.reuse, PT ;  /* 0x00000014c100720c */ /* 0x080fe40003f66270 */
[-C--:B------:R-:W-:Y:S02]  /*34610*/  ISETP.GE.AND P1, PT, R191, R20.reuse, PT ;  /* 0x00000014bf00720c */ /* 0x080fe40003f26270 */
[-C--:B------:R-:W-:Y:S02]  /*34620*/  ISETP.GE.AND P0, PT, R190, R20.reuse, PT ;  /* 0x00000014be00720c */ /* 0x080fe40003f06270 */
[----:B------:R-:W-:-:S07]  /*34630*/  ISETP.GE.AND P4, PT, R189, R20, PT ;  /* 0x00000014bd00720c */ /* 0x000fce0003f86270 */
[----:B--23--:R-:W-:Y:S02]  /*34640*/  @!P3 IMAD.WIDE R4, R193, 0x2, R6 ;  /* 0x00000002c104b825 */ /* 0x00cfe400078e0206 */
[CC--:B------:R-:W-:Y:S02]  /*34650*/  @!P1 LEA R8, P2, R191.reuse, R6.reuse, 0x1 ;  /* 0x00000006bf089211 */ /* 0x0c0fe400078408ff */
[----:B------:R-:W-:Y:S01]  /*34660*/  @!P0 LEA R10, P5, R190, R6, 0x1 ;  /* 0x00000006be0a8211 */ /* 0x000fe200078a08ff */
[----:B------:R0:W-:Y:S01]  /*34670*/  @!P3 ST.E.128 desc[UR44][R4.64], RZ ;  /* 0x000000ff0400b985 */ /* 0x0001e2000c101d2c */
        /* <DEDUP_REMOVED lines=8> */
[----:B------:R-:W-:Y:S02]  /*34700*/  LOP3.LUT P0, RZ, R21, 0x80, RZ, 0xc0, !PT ;  /* 0x0000008015ff7812 */ /* 0x000fe4000780c0ff */
[----:B------:R-:W-:Y:S02]  /*34710*/  @!P4 LEA.HI.X R13, R189, R7, R205, 0x1, P5 ;  /* 0x00000007bd0dc211 */ /* 0x000fe400028f0ccd */
[----:B------:R-:W-:-:S03]  /*34720*/  @!P3 LEA R14, P5, R188, R6, 0x1 ;  /* 0x00000006bc0eb211 */ /* 0x000fc600078a08ff */
[----:B------:R2:W-:Y:S01]  /*34730*/  @!P4 ST.E.128 desc[UR44][R12.64], RZ ;  /* 0x000000ff0c00c985 */ /* 0x0005e2000c101d2c */
[CC--:B0-----:R-:W-:Y:S02]  /*34740*/  @!P2 LEA R4, P4, R187.reuse, R6.reuse, 0x1 ;  /* 0x00000006bb04a211 */ /* 0x0c1fe400078808ff */
[-C--:B------:R-:W-:Y:S02]  /*34750*/  @!P3 LEA.HI.X R15, R188, R7.reuse, R204, 0x1, P5 ;  /* 0x00000007bc0fb211 */ /* 0x080fe400028f0ccc */
[CC--:B------:R-:W-:Y:S02]  /*34760*/  @P1 LEA R18, P5, R196.reuse, R6.reuse, 0x1 ;  /* 0x00000006c4121211 */ /* 0x0c0fe400078a08ff */
        /* <DEDUP_REMOVED lines=8> */
.L_x_7017:
[----:B------:R-:W-:Y:S05]  /*347f0*/  BSYNC B0 ;  /* 0x0000000000007941 */ /* 0x000fea0003800000 */
.L_x_7011:
[----:B------:R-:W-:Y:S02]  /*34800*/  ULDC UR4, c[0x0][0xd3c] ;  /* 0x00034f0000047ab9 */ /* 0x000fe40000000800 */
[----:B-1----:R-:W-:-:S13]  /*34810*/  ISETP.GE.AND P0, PT, R119, UR4, PT ;  /* 0x0000000477007c0c */ /* 0x002fda000bf06270 */
[----:B------:R-:W-:Y:S05]  /*34820*/  @!P0 BRA `(.L_x_7023) ;  /* 0xfffffcc800b48947 */ /* 0x000fea000383ffff */
[----:B------:R-:W-:Y:S05]  /*34830*/  BRA `(.L_x_6813) ;  /* 0x000000a400287947 */ /* 0x000fea0003800000 */
.L_x_6811:
        /* <DEDUP_REMOVED lines=18> */
.L_x_7024:
        /* <DEDUP_REMOVED lines=42> */
.L_x_7030:
        /* <DEDUP_REMOVED lines=12> */
.L_x_7029:
[----:B------:R-:W-:Y:S05]  /*34cc0*/  BSYNC B0 ;  /* 0x0000000000007941 */ /* 0x000fea0003800000 */
.L_x_7028:
        /* <DEDUP_REMOVED lines=21> */
.L_x_7026:
        /* <DEDUP_REMOVED lines=20> */
.L_x_7031:
        /* <DEDUP_REMOVED lines=56> */
.L_x_7027:
[----:B------:R-:W-:Y:S02]  /*352e0*/  IMAD.MOV.U32 R17, RZ, RZ, RZ ;  /* 0x000000ffff117224 */ /* 0x000fe400078e00ff */
[----:B------:R-:W-:Y:S02]  /*352f0*/  IMAD.U32 R16, RZ, RZ, UR6 ;  /* 0x00000006ff107e24 */ /* 0x000fe4000f8e00ff */
[----:B------:R-:W-:-:S07]  /*35300*/  IMAD.MOV.U32 R18, RZ, RZ, RZ ;  /* 0x000000ffff127224 */ /* 0x000fce00078e00ff */
.L_x_7032:
[----:B------:R-:W-:-:S13]  /*35310*/  ISETP.NE.AND P0, PT, R0, RZ, PT ;  /* 0x000000ff0000720c */ /* 0x000fda0003f05270 */
[----:B------:R-:W1:Y:S01]  /*35320*/  @!P0 S2R R3, SR_CgaCtaId ;  /* 0x0000000000038919 */ /* 0x000e620000008800 */
[----:B------:R-:W-:-:S04]  /*35330*/  @!P0 MOV R0, 0x400 ;  /* 0x0000040000008802 */ /* 0x000fc80000000f00 */
[----:B-1----:R-:W-:-:S05]  /*35340*/  @!P0 LEA R0, R3, R0, 0x18 ;  /* 0x0000000003008211 */ /* 0x002fca00078ec0ff */
[----:B------:R1:W-:Y:S01]  /*35350*/  @!P0 STS.128 [R0+0x388d0], R16 ;  /* 0x0388d01000008388 */ /* 0x0003e20000000c00 */
[----:B------:R-:W-:Y:S06]  /*35360*/  BAR.ARV 0x5, 0x180 ;  /* 0x0146000000007b1d */ /* 0x000fec0000002000 */
.L_x_7025:
        /* <DEDUP_REMOVED lines=11> */
[----:B------:R-:W-:Y:S01]  /*35420*/  STL [R1+0x498], RZ ;  /* 0x000498ff01007387 */ /* 0x000fe20000100800 */
[----:B------:R-:W-:Y:S01]  /*35430*/  ULDC.64 UR42, c[0x0][0x198] ;  /* 0x00006600002a7ab9 */ /* 0x000fe20000000a00 */
[----:B------:R-:W-:Y:S02]  /*35440*/  ULDC UR39, c[0x0][0xc] ;  /* 0x0000030000277ab9 */ /* 0x000fe40000000800 */
[----:B------:R-:W-:Y:S04]  /*35450*/  STL [R1+0x438], RZ ;  /* 0x000438ff01007387 */ /* 0x000fe80000100800 */
        /* <DEDUP_REMOVED lines=17> */
[----:B------:R-:W-:Y:S01]  /*35570*/  STL [R1+0x448], R2 ;  /* 0x0004480201007387 */ /* 0x000fe20000100800 */
[----:B0-----:R-:W-:-:S03]  /*35580*/  LOP3.LUT R4, R0, 0x40, RZ, 0xfc, !PT ;  /* 0x0000004000047812 */ /* 0x001fc600078efcff */
[----:B------:R0:W-:Y:S01]  /*35590*/  STL [R1+0x444], R2 ;  /* 0x0004440201007387 */ /* 0x0001e20000100800 */
[C---:B------:R-:W-:Y:S02]  /*355a0*/  LOP3.LUT R4, R0.reuse, 0x100, RZ, 0xfc, !PT ;  /* 0x0000010000047812 */ /* 0x040fe400078efcff */
[C---:B-1----:R-:W-:Y:S02]  /*355b0*/  LOP3.LUT R3, R0.reuse, 0x80, RZ, 0xfc, !PT ;  /* 0x0000008000037812 */ /* 0x042fe400078efcff */
[C---:B------:R-:W-:Y:S02]  /*355c0*/  LOP3.LUT R3, R0.reuse, 0x140, RZ, 0xfc, !PT ;  /* 0x0000014000037812 */ /* 0x040fe400078efcff */
[C---:B0-----:R-:W-:Y:S02]  /*355d0*/  LOP3.LUT R2, R0.reuse, 0xc0, RZ, 0xfc, !PT ;  /* 0x000000c000027812 */ /* 0x041fe400078efcff */
[C---:B------:R-:W-:Y:S02]  /*355e0*/  LOP3.LUT R2, R0.reuse, 0x180, RZ, 0xfc, !PT ;  /* 0x0000018000027812 */ /* 0x040fe400078efcff */
[----:B------:R-:W-:-:S07]  /*355f0*/  LOP3.LUT R0, R0, 0x1c0, RZ, 0xfc, !PT ;  /* 0x000001c000007812 */ /* 0x000fce00078efcff */
.L_x_7219:
[----:B------:R-:W-:Y:S05]  /*35600*/  YIELD ;  /* 0x0000000000007946 */ /* 0x000fea0003800000 */
[----:B------:R-:W-:Y:S01]  /*35610*/  ULDC.64 UR4, c[0x0][0xb20] ;  /* 0x0002c80000047ab9 */ /* 0x000fe20000000a00 */
[----:B------:R-:W-:Y:S02]  /*35620*/  CS2R R6, SRZ ;  /* 0x0000000000067805 */ /* 0x000fe4000001ff00 */
[----:B------:R-:W-:Y:S01]  /*35630*/  ISETP.NE.U32.AND P0, PT, RZ, UR4, PT ;  /* 0x00000004ff007c0c */ /* 0x000fe2000bf05070 */
[----:B0-----:R-:W0:Y:S01]  /*35640*/  LDC.64 R12, c[0x0][0xaf8] ;  /* 0x0002be00ff0c7b82 */ /* 0x001e220000000a00 */
[----:B------:R-:W-:Y:S01]  /*35650*/  ULDC.64 UR6, c[0x0][0xb00] ;  /* 0x0002c00000067ab9 */ /* 0x000fe20000000a00 */
[----:B------:R-:W-:Y:S01]  /*35660*/  ULDC.64 UR8, c[0x0][0xb08] ;  /* 0x0002c20000087ab9 */ /* 0x000fe20000000a00 */
[----:B------:R-:W-:Y:S01]  /*35670*/  ISETP.NE.AND.EX P0, PT, RZ, UR5, PT, P0 ;  /* 0x00000005ff007c0c */ /* 0x000fe2000bf05300 */
[----:B------:R-:W-:-:S04]  /*35680*/  ULDC.64 UR4, c[0x0][0xb10] ;  /* 0x0002c40000047ab9 */ /* 0x000fc80000000a00 */
[----:B-1----:R-:W1:Y:S08]  /*35690*/  LDC.64 R4, c[0x0][0xb00] ;  /* 0x0002c000ff047b82 */ /* 0x002e700000000a00 */
[----:B--2---:R-:W2:Y:S02]  /*356a0*/  @P0 LDC.64 R2, c[0x0][0xb20] ;  /* 0x0002c800ff020b82 */ /* 0x004ea40000000a00 */
[----:B--2---:R-:W-:-:S05]  /*356b0*/  @P0 IMAD.WIDE R2, R19, 0x4, R2 ;  /* 0x0000000413020825 */ /* 0x004fca00078e0202 */
[----:B------:R2:W5:Y:S01]  /*356c0*/  @P0 LDG.E R6, desc[UR44][R2.64] ;  /* 0x0000002c02060981 */ /* 0x000562000c1e1900 */
[----:B------:R-:W-:Y:S01]  /*356d0*/  ISETP.NE.U32.AND P0, PT, RZ, UR4, PT ;  /* 0x00000004ff007c0c */ /* 0x000fe2000bf05070 */
[----:B0-----:R-:W-:Y:S01]  /*356e0*/  IMAD.WIDE R12, R19, 0x4, R12 ;  /* 0x00000004130c7825 */ /* 0x001fe200078e020c */
[----:B------:R-:W-:Y:S02]  /*356f0*/  ISETP.NE.U32.AND P2, PT, RZ, UR6, PT ;  /* 0x00000006ff007c0c */ /* 0x000fe4000bf45070 */
[----:B------:R-:W-:Y:S01]  /*35700*/  ISETP.NE.AND.EX P0, PT, RZ, UR5, PT, P0 ;  /* 0x00000005ff007c0c */ /* 0x000fe2000bf05300 */
[----:B------:R-:W-:Y:S01]  /*35710*/  ULDC.64 UR4, c[0x0][0xaf8] ;  /* 0x0002be0000047ab9 */ /* 0x000fe20000000a00 */
[----:B------:R-:W-:Y:S01]  /*35720*/  ISETP.NE.U32.AND P4, PT, RZ, UR8, PT ;  /* 0x00000008ff007c0c */ /* 0x000fe2000bf85070 */
[----:B------:R-:W-:Y:S01]  /*35730*/  IMAD.MOV.U32 R8, RZ, RZ, RZ ;  /* 0x000000ffff087224 */ /* 0x000fe200078e00ff */
[----:B------:R-:W-:Y:S01]  /*35740*/  ISETP.NE.U32.AND P1, PT, RZ, UR4, PT ;  /* 0x00000004ff007c0c */ /* 0x000fe2000bf25070 */
[----:B--2---:R-:W0:Y:S01]  /*35750*/  LDC.64 R2, c[0x0][0xb08] ;  /* 0x0002c200ff027b82 */ /* 0x004e220000000a00 */
[----:B------:R-:W-:-:S02]  /*35760*/  IMAD.MOV.U32 R0, RZ, RZ, RZ ;  /* 0x000000ffff007224 */ /* 0x000fc400078e00ff */
[----:B------:R-:W-:Y:S01]  /*35770*/  ISETP.NE.AND.EX P3, PT, RZ, UR5, PT, P1 ;  /* 0x00000005ff007c0c */ /* 0x000fe2000bf65310 */
[----:B-1----:R-:W-:-:S04]  /*35780*/  IMAD.WIDE R4, R19, 0x4, R4 ;  /* 0x0000000413047825 */ /* 0x002fc800078e0204 */
        /* <DEDUP_REMOVED lines=30> */
.L_x_7034:
[----:B-----5:R-:W-:Y:S01]  /*35970*/  IMAD.IADD R8, R8, 0x1, R6 ;  /* 0x0000000108087824 */ /* 0x020fe200078e0206 */
[----:B------:R-:W-:Y:S02]  /*35980*/  ULDC.64 UR4, c[0x0][0xb18] ;  /* 0x0002c60000047ab9 */ /* 0x000fe40000000a00 */
[----:B------:R-:W-:Y:S02]  /*35990*/  ISETP.NE.U32.AND P0, PT, RZ, UR4, PT ;  /* 0x00000004ff007c0c */ /* 0x000fe4000bf05070 */
[----:B------:R1:W-:Y:S02]  /*359a0*/  STL [R1+0x454], R8 ;  /* 0x0004540801007387 */ /* 0x0003e40000100800 */
[----:B------:R-:W-:-:S13]  /*359b0*/  ISETP.NE.AND.EX P0, PT, RZ, UR5, PT, P0 ;  /* 0x00000005ff007c0c */ /* 0x000fda000bf05300 */
[----:B-1----:R-:W-:Y:S05]  /*359c0*/  @!P0 BRA `(.L_x_7035) ;  /* 0x0000000000108947 */ /* 0x002fea0003800000 */
[----:B------:R-:W1:Y:S02]  /*359d0*/  LDC.64 R4, c[0x0][0xb18] ;  /* 0x0002c600ff047b82 */ /* 0x000e640000000a00 */
[----:B-1----:R-:W-:-:S05]  /*359e0*/  IMAD.WIDE R4, R19, 0x4, R4 ;  /* 0x0000000413047825 */ /* 0x002fca00078e0204 */
[----:B------:R1:W5:Y:S01]  /*359f0*/  LDG.E R7, desc[UR44][R4.64] ;  /* 0x0000002c04077981 */ /* 0x000362000c1e1900 */
[----:B------:R-:W-:Y:S05]  /*35a00*/  BRA `(.L_x_7036) ;  /* 0x0000000000107947 */ /* 0x000fea0003800000 */
.L_x_7035:
[----:B------:R-:W-:Y:S05]  /*35a10*/  @!P1 BRA `(.L_x_7036) ;  /* 0x00000000000c9947 */ /* 0x000fea0003800000 */
[----:B------:R-:W2:Y:S04]  /*35a20*/  LDG.E R7, desc[UR44][R4.64] ;  /* 0x0000002c04077981 */ /* 0x000ea8000c1e1900 */
[----:B------:R-:W2:Y:S02]  /*35a30*/  LDG.E R4, desc[UR44][R4.64+0x4] ;  /* 0x0000042c04047981 */ /* 0x000ea4000c1e1900 */
[----:B--2---:R-:W-:-:S07]  /*35a40*/  IMAD.IADD R7, R4, 0x1, -R7 ;  /* 0x0000000104077824 */ /* 0x004fce00078e0a07 */
.L_x_7036:
        /* <DEDUP_REMOVED lines=15> */
[----:B------:R-:W-:-:S04]  /*35b40*/  IADD3 R20, R7, 0x1, -R11 ;  /* 0x0000000107147810 */ /* 0x000fc80007ffe80b */
[----:B------:R-:W-:Y:S01]  /*35b50*/  SHF.R.S32.HI R3, RZ, 0x1f, R2 ;  /* 0x0000001fff037819 */ /* 0x000fe20000011402 */
[----:B------:R-:W-:-:S03]  /*35b60*/  IMAD.IADD R6, R20, 0x1, R6 ;  /* 0x0000000114067824 */ /* 0x000fc600078e0206 */
[----:B------:R-:W-:Y:S02]  /*35b70*/  LEA.HI R21, R3, R2, RZ, 0x6 ;  /* 0x0000000203157211 */ /* 0x000fe400078f30ff */
[----:B------:R-:W1:Y:S02]  /*35b80*/  LDC.64 R2, c[0x0][0xad8] ;  /* 0x0002b600ff027b82 */ /* 0x000e640000000a00 */
[----:B------:R-:W-:Y:S02]  /*35b90*/  SHF.R.S32.HI R21, RZ, 0x6, R21 ;  /* 0x00000006ff157819 */ /* 0x000fe40000011415 */
        /* <DEDUP_REMOVED lines=14> */
.L_x_7039:
[----:B------:R-:W-:-:S13]  /*35c80*/  ISETP.NE.AND P0, PT, R3, 0x1, PT ;  /* 0x000000010300780c */ /* 0x000fda0003f05270 */
[----:B------:R-:W1:Y:S02]  /*35c90*/  @P0 LDC.64 R4, c[0x0][0xae0] ;  /* 0x0002b800ff040b82 */ /* 0x000e640000000a00 */
[----:B-1----:R-:W-:-:S05]  /*35ca0*/  @P0 IMAD.HI.U32 R4, R2, R4, RZ ;  /* 0x0000000402040227 */ /* 0x002fca00078e00ff */
[----:B------:R-:W-:-:S07]  /*35cb0*/  @P0 SHF.R.U32.HI R2, RZ, R5, R4 ;  /* 0x00000005ff020219 */ /* 0x000fce0000011604 */
.L_x_7040:
[----:B------:R-:W-:Y:S05]  /*35cc0*/  BSYNC B0 ;  /* 0x0000000000007941 */ /* 0x000fea0003800000 */
.L_x_7038:
[----:B------:R-:W-:-:S05]  /*35cd0*/  IMAD R2, R2, R3, R3 ;  /* 0x0000000302027224 */ /* 0x000fca00078e0203 */
[----:B------:R-:W-:-:S07]  /*35ce0*/  VIMNMX R8, R8, R2, PT ;  /* 0x0000000208087248 */ /* 0x000fce0003fe0100 */
.L_x_7037:
        /* <DEDUP_REMOVED lines=20> */
.L_x_7043:
[----:B------:R-:W-:-:S13]  /*35e30*/  ISETP.NE.AND P0, PT, R3, 0x1, PT ;  /* 0x000000010300780c */ /* 0x000fda0003f05270 */
[----:B------:R-:W1:Y:S02]  /*35e40*/  @P0 LDC.64 R4, c[0x0][0xae0] ;  /* 0x0002b800ff040b82 */ /* 0x000e640000000a00 */
[----:B-1----:R-:W-:-:S05]  /*35e50*/  @P0 IMAD.HI.U32 R4, R2, R4, RZ ;  /* 0x0000000402040227 */ /* 0x002fca00078e00ff */
[----:B------:R-:W-:-:S07]  /*35e60*/  @P0 SHF.R.U32.HI R2, RZ, R5, R4 ;  /* 0x00000005ff020219 */ /* 0x000fce0000011604 */
.L_x_7044:
[----:B------:R-:W-:Y:S05]  /*35e70*/  BSYNC B0 ;  /* 0x0000000000007941 */ /* 0x000fea0003800000 */
.L_x_7042:
[----:B------:R-:W-:-:S05]  /*35e80*/  IMAD R2, R2, R3, RZ ;  /* 0x0000000302027224 */ /* 0x000fca00078e02ff */
[----:B------:R-:W-:-:S07]  /*35e90*/  VIMNMX R6, R6, R2, !PT ;  /* 0x0000000206067248 */ /* 0x000fce0007fe0100 */
.L_x_7041:
        /* <DEDUP_REMOVED lines=31> */
.L_x_7260:
[----:B--2---:R-:W-:Y:S02]  /*36090*/  ISETP.NE.AND P0, PT, R14, RZ, PT ;  /* 0x000000ff0e00720c */ /* 0x004fe40003f05270 */
[----:B------:R-:W-:-:S11]  /*360a0*/  PLOP3.LUT P6, PT, PT, PT, PT, 0x8, 0x0 ;  /* 0x000000000000781c */ /* 0x000fd60003fce170 */
[----:B------:R-:W-:Y:S05]  /*360b0*/  @P0 BRA `(.L_x_7048) ;  /* 0x00000000000c0947 */ /* 0x000fea0003800000 */
[----:B------:R-:W-:-:S03]  /*360c0*/  UMOV UR4, 0xffffffff ;  /* 0xffffffff00047882 */ /* 0x000fc60000000000 */
[----:B------:R-:W-:Y:S05]  /*360d0*/  BRA.DIV UR4, `(.L_x_7049) ;  /* 0x0000009a047c7947 */ /* 0x000fea000b800000 */
[----:B------:R-:W-:-:S13]  /*360e0*/  ELECT P6, URZ, PT ;  /* 0x00000000003f782f */ /* 0x000fda00038c0000 */
.L_x_7048:
        /* <DEDUP_REMOVED lines=10> */
.L_x_7263:
[----:B------:R-:W-:Y:S05]  /*36190*/  BSYNC B1 ;  /* 0x0000000000017941 */ /* 0x000fea0003800000 */
.L_x_7050:
        /* <DEDUP_REMOVED lines=14> */
.L_x_7264:
[----:B------:R-:W-:Y:S05]  /*36280*/  BSYNC B2 ;  /* 0x0000000000027941 */ /* 0x000fea0003800000 */
.L_x_7054:
        /* <DEDUP_REMOVED lines=9> */
.L_x_7057:
[----:B------:R-:W-:Y:S05]  /*36320*/  BSYNC B2 ;  /* 0x0000000000027941 */ /* 0x000fea0003800000 */
.L_x_7056:
        /* <DEDUP_REMOVED lines=14> */
.L_x_7058:
        /* <DEDUP_REMOVED lines=13> */
.L_x_7265:
[----:B------:R-:W-:Y:S05]  /*364e0*/  BSYNC B2 ;  /* 0x0000000000027941 */ /* 0x000fea0003800000 */
.L_x_7059:
        /* <DEDUP_REMOVED lines=11> */
.L_x_7062:
[----:B------:R-:W-:Y:S05]  /*365a0*/  BSYNC B2 ;  /* 0x0000000000027941 */ /* 0x000fea0003800000 */
.L_x_7061:
        /* <DEDUP_REMOVED lines=11> */
.L_x_7063:
        /* <DEDUP_REMOVED lines=15> */
.L_x_7064:
        /* <DEDUP_REMOVED lines=15> */
.L_x_7065:
        /* <DEDUP_REMOVED lines=15> */
.L_x_7066:
        /* <DEDUP_REMOVED lines=15> */
.L_x_7067:
        /* <DEDUP_REMOVED lines=15> */
.L_x_7068:
        /* <DEDUP_REMOVED lines=15> */
.L_x_7069:
        /* <DEDUP_REMOVED lines=15> */
.L_x_7070:
        /* <DEDUP_REMOVED lines=10> */
.L_x_7053:
[----:B------:R-:W-:Y:S05]  /*36d90*/  BSYNC B1 ;  /* 0x0000000000017941 */ /* 0x000fea0003800000 */
.L_x_7052:
        /* <DEDUP_REMOVED lines=13> */
.L_x_7090:
        /* <DEDUP_REMOVED lines=14> */
.L_x_7266:
[----:B------:R-:W-:Y:S05]  /*36f50*/  BSYNC B2 ;  /* 0x0000000000027941 */ /* 0x000fea0003800000 */
.L_x_7073:
        /* <DEDUP_REMOVED lines=9> */
.L_x_7076:
[----:B------:R-:W-:Y:S05]  /*36ff0*/  BSYNC B2 ;  /* 0x0000000000027941 */ /* 0x000fea0003800000 */
.L_x_7075:
        /* <DEDUP_REMOVED lines=13> */
.L_x_7077:
        /* <DEDUP_REMOVED lines=13> */
.L_x_7267:
[----:B------:R-:W-:Y:S05]  /*371a0*/  BSYNC B2 ;  /* 0x0000000000027941 */ /* 0x000fea0003800000 */
.L_x_7078:
        /* <DEDUP_REMOVED lines=11> */
.L_x_7081:
[----:B------:R-:W-:Y:S05]  /*37260*/  BSYNC B2 ;  /* 0x0000000000027941 */ /* 0x000fea0003800000 */
.L_x_7080:
        /* <DEDUP_REMOVED lines=11> */
.L_x_7082:
        /* <DEDUP_REMOVED lines=15> */
.L_x_7083:
        /* <DEDUP_REMOVED lines=15> */
.L_x_7084:
        /* <DEDUP_REMOVED lines=15> */
.L_x_7085:
        /* <DEDUP_REMOVED lines=15> */
.L_x_7086:
        /* <DEDUP_REMOVED lines=15> */
.L_x_7087:
        /* <DEDUP_REMOVED lines=15> */
.L_x_7088:
        /* <DEDUP_REMOVED lines=15> */
.L_x_7089:
        /* <DEDUP_REMOVED lines=10> */
.L_x_7072:
[----:B------:R-:W-:Y:S05]  /*37a50*/  BSYNC B1 ;  /* 0x0000000000017941 */ /* 0x000fea0003800000 */
.L_x_7071:
        /* <DEDUP_REMOVED lines=8> */
[----:B---3--:R-:W-:-:S03]  /*37ae0*/  LOP3.LUT R7, R7, R6, RZ, 0x3c, !PT ;  /* 0x0000000607077212 */ /* 0x008fc600078e3cff */
[----:B------:R2:W-:Y:S04]  /*37af0*/  STL [R1+0x438], R5 ;  /* 0x0004380501007387 */ /* 0x0005e80000100800 */
[----:B------:R2:W-:Y:S01]  /*37b00*/  STL [R1+0x448], R7 ;  /* 0x0004480701007387 */ /* 0x0005e20000100800 */
[----:B------:R-:W-:Y:S05]  /*37b10*/  @P2 BRA `(.L_x_7090) ;  /* 0xfffffff000d42947 */ /* 0x000fea000383ffff */
.L_x_7046:
[----:B------:R-:W-:Y:S05]  /*37b20*/  BSYNC B0 ;  /* 0x0000000000007941 */ /* 0x000fea0003800000 */
.L_x_7045:
[----:B-12---:R-:W2:Y:S01]  /*37b30*/  LDL R7, [R1+0x45c] ;  /* 0x00045c0001077983 */ /* 0x006ea20000100800 */
        /* <DEDUP_REMOVED lines=25> */
.L_x_7093:
[----:B------:R-:W-:-:S13]  /*37cd0*/  ISETP.NE.AND P0, PT, R3, 0x1, PT ;  /* 0x000000010300780c */ /* 0x000fda0003f05270 */
[----:B------:R-:W1:Y:S02]  /*37ce0*/  @P0 LDC.64 R4, c[0x0][0xae0] ;  /* 0x0002b800ff040b82 */ /* 0x000e640000000a00 */
[----:B-1----:R-:W-:-:S05]  /*37cf0*/  @P0 IMAD.HI.U32 R4, R6, R4, RZ ;  /* 0x0000000406040227 */ /* 0x002fca00078e00ff */
[----:B------:R-:W-:-:S07]  /*37d00*/  @P0 SHF.R.U32.HI R6, RZ, R5, R4 ;  /* 0x00000005ff060219 */ /* 0x000fce0000011604 */
.L_x_7094:
[----:B------:R-:W-:Y:S05]  /*37d10*/  BSYNC B0 ;  /* 0x0000000000007941 */ /* 0x000fea0003800000 */
.L_x_7092:
[----:B------:R-:W-:-:S05]  /*37d20*/  IMAD R6, R6, R3, R3 ;  /* 0x0000000306067224 */ /* 0x000fca00078e0203 */
[----:B------:R-:W-:-:S07]  /*37d30*/  VIMNMX R2, R2, R6, PT ;  /* 0x0000000602027248 */ /* 0x000fce0003fe0100 */
.L_x_7091:
        /* <DEDUP_REMOVED lines=25> */
.L_x_7097:
[----:B------:R-:W-:-:S13]  /*37ed0*/  ISETP.NE.AND P0, PT, R3, 0x1, PT ;  /* 0x000000010300780c */ /* 0x000fda0003f05270 */
[----:B------:R-:W1:Y:S02]  /*37ee0*/  @P0 LDC.64 R4, c[0x0][0xae0] ;  /* 0x0002b800ff040b82 */ /* 0x000e640000000a00 */
[----:B-1----:R-:W-:-:S05]  /*37ef0*/  @P0 IMAD.HI.U32 R4, R0, R4, RZ ;  /* 0x0000000400040227 */ /* 0x002fca00078e00ff */
[----:B------:R-:W-:-:S07]  /*37f00*/  @P0 SHF.R.U32.HI R0, RZ, R5, R4 ;  /* 0x00000005ff000219 */ /* 0x000fce0000011604 */
.L_x_7098:
[----:B------:R-:W-:Y:S05]  /*37f10*/  BSYNC B0 ;  /* 0x0000000000007941 */ /* 0x000fea0003800000 */
.L_x_7096:
[----:B------:R-:W-:-:S05]  /*37f20*/  IMAD R0, R0, R3, RZ ;  /* 0x0000000300007224 */ /* 0x000fca00078e02ff */
[----:B------:R-:W-:-:S07]  /*37f30*/  VIMNMX R2, R2, R0, !PT ;  /* 0x0000000002027248 */ /* 0x000fce0007fe0100 */
.L_x_7095:
        /* <DEDUP_REMOVED lines=14> */
[----:B------:R-:W2:Y:S01]  /*38020*/  LDC.64 R4, c[0x0][0xd60] ;  /* 0x00035800ff047b82 */ /* 0x000ea20000000a00 */
[----:B------:R-:W1:Y:S02]  /*38030*/  FLO.U32 R0, UR4 ;  /* 0x0000000400007d00 */ /* 0x000e6400080e0000 */
[----:B-1----:R-:W-:-:S06]  /*38040*/  ISETP.EQ.U32.AND P0, PT, R0, R2, PT ;  /* 0x000000020000720c */ /* 0x002fcc0003f02070 */
[----:B------:R-:W2:Y:S07]  /*38050*/  POPC R2, UR4 ;  /* 0x0000000400027d09 */ /* 0x000eae0008000000 */
[----:B--2---:R-:W2:Y:S04]  /*38060*/  @P0 ATOMG.E.ADD.STRONG.GPU PT, R2, desc[UR44][R4.64], R2 ;  /* 0x00000002040209a8 */ /* 0x004ea800081ee1ec */
[----:B--2---:R1:W2:Y:S02]  /*38070*/  SHFL.IDX PT, R2, R2, R0, 0x1f ;  /* 0x00001f0002027589 */ /* 0x0042a400000e0000 */
[----:B-1----:R-:W1:Y:S02]  /*38080*/  S2R R0, SR_LTMASK ;  /* 0x0000000000007919 */ /* 0x002e640000003900 */
[----:B-1----:R-:W-:-:S06]  /*38090*/  LOP3.LUT R0, R0, UR4, RZ, 0xc0, !PT ;  /* 0x0000000400007c12 */ /* 0x002fcc000f8ec0ff */
[----:B------:R-:W2:Y:S02]  /*380a0*/  POPC R0, R0 ;  /* 0x0000000000007309 */ /* 0x000ea40000000000 */
[----:B--2---:R-:W-:Y:S01]  /*380b0*/  IADD3 R16, R2, UR39, R0 ;  /* 0x0000002702107c10 */ /* 0x004fe2000fffe000 */
[----:B------:R-:W-:Y:S06]  /*380c0*/  BRA `(.L_x_7101) ;  /* 0x0000005800fc7947 */ /* 0x000fec0003800000 */
.L_x_7100:
        /* <DEDUP_REMOVED lines=21> */
.L_x_7103:
[----:B------:R-:W-:Y:S05]  /*38220*/  BSYNC B6 ;  /* 0x0000000000067941 */ /* 0x000fea0003800000 */
.L_x_7102:
        /* <DEDUP_REMOVED lines=20> */
.L_x_7106:
        /* <DEDUP_REMOVED lines=15> */
.L_x_7105:
[----:B------:R-:W-:Y:S05]  /*38460*/  BSYNC B6 ;  /* 0x0000000000067941 */ /* 0x000fea0003800000 */
.L_x_7104:
        /* <DEDUP_REMOVED lines=23> */
.L_x_7270:
        /* <DEDUP_REMOVED lines=11> */
.L_x_7273:
[----:B------:R-:W-:Y:S05]  /*38690*/  @!P6 BRA `(.L_x_7108) ;  /* 0x00000004000ce947 */ /* 0x000fea0003800000 */
[----:B------:R-:W-:-:S04]  /*386a0*/  ISETP.NE.U32.AND P0, PT, R2, RZ, PT ;  /* 0x000000ff0200720c */ /* 0x000fc80003f05070 */
[----:B------:R-:W-:-:S13]  /*386b0*/  ISETP.NE.AND.EX P0, PT, R3, RZ, PT, P0 ;  /* 0x000000ff0300720c */ /* 0x000fda0003f05300 */
[----:B------:R-:W-:Y:S05]  /*386c0*/  @!P0 BRA `(.L_x_7110) ;  /* 0x0000000000508947 */ /* 0x000fea0003800000 */
[----:B------:R-:W2:Y:S01]  /*386d0*/  LDC R6, c[0x0][0x43c] ;  /* 0x00010f00ff067b82 */ /* 0x000ea20000000800 */
[----:B------:R-:W-:Y:S01]  /*386e0*/  IMAD.MOV.U32 R9, RZ, RZ, R0 ;  /* 0x000000ffff097224 */ /* 0x000fe200078e0000 */
[----:B------:R-:W-:-:S03]  /*386f0*/  ULDC.64 UR4, c[0x0][0x428] ;  /* 0x00010a0000047ab9 */ /* 0x000fc60000000a00 */
        /* <DEDUP_REMOVED lines=17> */
.L_x_7110:
[----:B-1----:R-:W4:Y:S04]  /*38810*/  LDL R7, [R1+0x430] ;  /* 0x0004300001077983 */ /* 0x002f280000100800 */
[----:B---3--:R-:W4:Y:S04]  /*38820*/  LDL R0, [R1+0x434] ;  /* 0x0004340001007983 */ /* 0x008f280000100800 */
[----:B--2---:R-:W2:Y:S01]  /*38830*/  LDL R2, [R1+0x444] ;  /* 0x0004440001027983 */ /* 0x004ea20000100800 */
[----:B----4-:R-:W-:Y:S01]  /*38840*/  IMAD R0, R0, 0x8, R7 ;  /* 0x0000000800007824 */ /* 0x010fe200078e0207 */
[----:B--2---:R-:W-:-:S04]  /*38850*/  SHF.L.U32 R2, R2, 0x1f, RZ ;  /* 0x0000001f02027819 */ /* 0x004fc800000006ff */
[----:B------:R-:W1:Y:S02]  /*38860*/  SYNCS.PHASECHK.TRANS64.TRYWAIT P0, [R0+URZ+0x38840], R2 ;  /* 0x03884002000075a7 */ /* 0x000e64000800017f */
[----:B-1----:R-:W-:Y:S05]  /*38870*/  @!P0 BRA `(.L_x_7111) ;  /* 0x0000007400708947 */ /* 0x002fea0003800000 */
.L_x_7274:
        /* <DEDUP_REMOVED lines=11> */
.L_x_7112:
[----:B------:R-:W2:Y:S04]  /*38930*/  LDL R5, [R1+0x430] ;  /* 0x0004300001057983 */ /* 0x000ea80000100800 */
[----:B------:R-:W2:Y:S04]  /*38940*/  LDL R4, [R1+0x434] ;  /* 0x0004340001047983 */ /* 0x000ea80000100800 */
[----:B------:R-:W3:Y:S04]  /*38950*/  LDL R6, [R1+0x468] ;  /* 0x0004680001067983 */ /* 0x000ee80000100800 */
[----:B------:R-:W4:Y:S04]  /*38960*/  LDL R3, [R1+0x454] ;  /* 0x0004540001037983 */ /* 0x000f280000100800 */
[----:B-1----:R-:W4:Y:S01]  /*38970*/  LDL.LU R2, [R1+0x44c] ;  /* 0x00044c0001027983 */ /* 0x002f220000300800 */
        /* <DEDUP_REMOVED lines=21> */
.L_x_7108:
[----:B---3--:R-:W3:Y:S04]  /*38ad0*/  LDL R0, [R1+0x430] ;  /* 0x0004300001007983 */ /* 0x008ee80000100800 */
[----:B--2---:R-:W2:Y:S01]  /*38ae0*/  LDL R2, [R1+0x46c] ;  /* 0x00046c0001027983 */ /* 0x004ea20000100800 */
[----:B------:R-:W-:Y:S05]  /*38af0*/  WARPSYNC.ALL ;  /* 0x0000000000007948 */ /* 0x000fea0003800000 */
        /* <DEDUP_REMOVED lines=8> */
[----:B------:R-:W-:Y:S01]  /*38b80*/  SHF.R.S32.HI R0, RZ, 0x1f, R19 ;  /* 0x0000001fff007819 */ /* 0x000fe20000011413 */
[----:B------:R-:W-:Y:S01]  /*38b90*/  STL [R1+0x480], R3 ;  /* 0x0004800301007387 */ /* 0x000fe20000100800 */
[----:B------:R-:W-:Y:S02]  /*38ba0*/  SHF.R.S32.HI R2, RZ, 0x1f, R18 ;  /* 0x0000001fff027819 */ /* 0x000fe40000011412 */
[----:B------:R-:W-:-:S03]  /*38bb0*/  SEL R0, R0, RZ, !P0 ;  /* 0x000000ff00007207 */ /* 0x000fc60004000000 */
[----:B------:R-:W-:Y:S04]  /*38bc0*/  STL [R1+0x488], R2 ;  /* 0x0004880201007387 */ /* 0x000fe80000100800 */
[----:B------:R2:W-:Y:S02]  /*38bd0*/  STL [R1+0x48c], R0 ;  /* 0x00048c0001007387 */ /* 0x0005e40000100800 */
[----:B--2---:R-:W-:-:S05]  /*38be0*/  SEL R0, R19, RZ, !P0 ;  /* 0x000000ff13007207 */ /* 0x004fca0004000000 */
[----:B------:R2:W-:Y:S01]  /*38bf0*/  STL [R1+0x474], R0 ;  /* 0x0004740001007387 */ /* 0x0005e20000100800 */
        /* <DEDUP_REMOVED lines=16> */
[----:B--23--:R-:W-:Y:S05]  /*38d00*/  CALL.ABS.NOINC R2 ;  /* 0x0000000002007343 */ /* 0x00cfea0003c00000 */
.L_x_7114:
[----:B------:R-:W-:Y:S05]  /*38d10*/  BSYNC B6 ;  /* 0x0000000000067941 */ /* 0x000fea0003800000 */
.L_x_7113:
[----:B0-----:R-:W3:Y:S01]  /*38d20*/  LDL R11, [R1+0x45c] ;  /* 0x00045c00010b7983 */ /* 0x001ee20000100800 */
[----:B-1----:R-:W0:Y:S01]  /*38d30*/  LDC R7, c[0x0][0x448] ;  /* 0x00011200ff077b82 */ /* 0x002e220000000800 */
[----:B------:R-:W-:Y:S01]  /*38d40*/  ULDC.64 UR4, c[0x0][0x298] ;  /* 0x0000a60000047ab9 */ /* 0x000fe20000000a00 */
[----:B------:R-:W-:Y:S01]  /*38d50*/  ULDC.64 UR6, c[0x0][0x280] ;  /* 0x0000a00000067ab9 */ /* 0x000fe20000000a00 */
[----:B------:R-:W4:Y:S04]  /*38d60*/  LDL R4, [R1+0x480] ;  /* 0x0004800001047983 */ /* 0x000f280000100800 */
[----:B------:R-:W4:Y:S04]  /*38d70*/  LDL R10, [R1+0x46c] ;  /* 0x00046c00010a7983 */ /* 0x000f280000100800 */
[----:B------:R-:W4:Y:S01]  /*38d80*/  LDL R9, [R1+0x488] ;  /* 0x0004880001097983 */ /* 0x000f220000100800 */
[----:B------:R-:W1:Y:S01]  /*38d90*/  S2R R2, SR_TID.X ;  /* 0x0000000000027919 */ /* 0x000e620000002100 */
[----:B--2---:R-:W2:Y:S02]  /*38da0*/  S2R R0, SR_TID.X ;  /* 0x0000000000007919 */ /* 0x004ea40000002100 */
[----:B------:R-:W4:Y:S01]  /*38db0*/  LDL R8, [R1+0x48c] ;  /* 0x00048c0001087983 */ /* 0x000f220000100800 */
[----:B0-----:R-:W-:-:S03]  /*38dc0*/  ISETP.NE.AND P0, PT, R7, 0x1, PT ;  /* 0x000000010700780c */ /* 0x001fc60003f05270 */
[----:B------:R-:W4:Y:S10]  /*38dd0*/  LDL R6, [R1+0x474] ;  /* 0x0004740001067983 */ /* 0x000f340000100800 */
[----:B------:R-:W0:Y:S01]  /*38de0*/  @P0 LDC R3, c[0x0][0x450] ;  /* 0x00011400ff030b82 */ /* 0x000e220000000800 */
[----:B-1----:R-:W-:-:S04]  /*38df0*/  LOP3.LUT R2, R2, 0x7f, RZ, 0xc0, !PT ;  /* 0x0000007f02027812 */ /* 0x002fc800078ec0ff */
[----:B------:R-:W-:Y:S01]  /*38e00*/  SHF.R.U32.HI R2, RZ, 0x3, R2 ;  /* 0x00000003ff027819 */ /* 0x000fe20000011602 */
[----:B--2---:R-:W-:-:S05]  /*38e10*/  IMAD.SHL.U32 R0, R0, 0x10, RZ ;  /* 0x0000001000007824 */ /* 0x004fca00078e00ff */
[----:B------:R-:W-:Y:S02]  /*38e20*/  LOP3.LUT R0, R2, 0x70, R0, 0xf8, !PT ;  /* 0x0000007002007812 */ /* 0x000fe400078ef800 */
[----:B------:R-:W1:Y:S03]  /*38e30*/  @P0 LDC R2, c[0x0][0x44c] ;  /* 0x00011300ff020b82 */ /* 0x000e660000000800 */
[----:B---3--:R-:W-:-:S04]  /*38e40*/  IMAD.IADD R5, R0, 0x1, R11 ;  /* 0x0000000100057824 */ /* 0x008fc800078e020b */
[----:B-1----:R-:W-:-:S04]  /*38e50*/  @P0 IMAD.HI.U32 R2, R5, R2, RZ ;  /* 0x0000000205020227 */ /* 0x002fc800078e00ff */
[----:B------:R-:W-:Y:S01]  /*38e60*/  IMAD.MOV.U32 R0, RZ, RZ, R5 ;  /* 0x000000ffff007224 */ /* 0x000fe200078e0005 */
[----:B0-----:R-:W-:Y:S01]  /*38e70*/  @P0 SHF.R.U32.HI R0, RZ, R3, R2 ;  /* 0x00000003ff000219 */ /* 0x001fe20000011602 */
[----:B----4-:R-:W-:-:S04]  /*38e80*/  IMAD R2, R4, UR4, RZ ;  /* 0x0000000404027c24 */ /* 0x010fc8000f8e02ff */
        /* <DEDUP_REMOVED lines=78> */
.L_x_7283:
        /* <DEDUP_REMOVED lines=13> */
.L_x_7116:
        /* <DEDUP_REMOVED lines=38> */
.L_x_7118:
[----:B------:R-:W-:Y:S05]  /*396a0*/  BSYNC B6 ;  /* 0x0000000000067941 */ /* 0x000fea0003800000 */
.L_x_7117:
        /* <DEDUP_REMOVED lines=188> */
.L_x_7293:
        /* <DEDUP_REMOVED lines=31> */
.L_x_7121:
[----:B------:R-:W-:Y:S05]  /*3a460*/  BSYNC B0 ;  /* 0x0000000000007941 */ /* 0x000fea0003800000 */
.L_x_7120:
[----:B--2---:R2:W5:Y:S01]  /*3a470*/  LDL R0, [R1+0x430] ;  /* 0x0004300001007983 */ /* 0x0045620000100800 */
[----:B------:R-:W-:Y:S01]  /*3a480*/  PLOP3.LUT P0, PT, PT, PT, PT, 0x80, 0x0 ;  /* 0x000000000000781c */ /* 0x000fe20003f0f070 */
[----:B------:R-:W-:-:S12]  /*3a490*/  NOP ;  /* 0x0000000000007918 */ /* 0x000fd80000000000 */
.L_x_7122:
        /* <DEDUP_REMOVED lines=19> */
.L_x_7294:
[----:B------:R-:W-:Y:S05]  /*3a5d0*/  BSYNC B0 ;  /* 0x0000000000007941 */ /* 0x000fea0003800000 */
.L_x_7123:
        /* <DEDUP_REMOVED lines=16> */
.L_x_7295:
[----:B------:R-:W-:Y:S05]  /*3a6e0*/  BSYNC B1 ;  /* 0x0000000000017941 */ /* 0x000fea0003800000 */
.L_x_7127:
        /* <DEDUP_REMOVED lines=9> */
.L_x_7130:
[----:B------:R-:W-:Y:S05]  /*3a780*/  BSYNC B1 ;  /* 0x0000000000017941 */ /* 0x000fea0003800000 */
.L_x_7129:
        /* <DEDUP_REMOVED lines=14> */
.L_x_7131:
        /* <DEDUP_REMOVED lines=15> */
.L_x_7132:
        /* <DEDUP_REMOVED lines=15> */
.L_x_7133:
        /* <DEDUP_REMOVED lines=15> */
.L_x_7134:
        /* <DEDUP_REMOVED lines=15> */
.L_x_7135:
        /* <DEDUP_REMOVED lines=15> */
.L_x_7136:
        /* <DEDUP_REMOVED lines=15> */
.L_x_7137:
        /* <DEDUP_REMOVED lines=15> */
.L_x_7138:
        /* <DEDUP_REMOVED lines=10> */
.L_x_7126:
[----:B------:R-:W-:Y:S05]  /*3afa0*/  BSYNC B0 ;  /* 0x0000000000007941 */ /* 0x000fea0003800000 */
.L_x_7125:
        /* <DEDUP_REMOVED lines=50> */
.L_x_7145:
[----:B------:R-:W3:Y:S01]  /*3b2d0*/  LDL R2, [R1+0x430] ;  /* 0x0004300001027983 */ /* 0x000ee20000100800 */
[----:B0-----:R-:W-:Y:S01]  /*3b2e0*/  SHF.L.U32 R5, R7, 0x1f, RZ ;  /* 0x0000001f07057819 */ /* 0x001fe200000006ff */
[----:B------:R-:W0:Y:S01]  /*3b2f0*/  S2R R3, SR_TID.X ;  /* 0x0000000000037919 */ /* 0x000e220000002100 */
[----:B------:R-:W-:Y:S01]  /*3b300*/  BSSY B3, `(.L_x_7146) ;  /* 0x0000006000037945 */ /* 0x000fe20003800000 */
[----:B0-----:R-:W-:-:S04]  /*3b310*/  LOP3.LUT R3, R3, 0x7f, RZ, 0xc0, !PT ;  /* 0x0000007f03037812 */ /* 0x001fc800078ec0ff */
[----:B------:R-:W-:Y:S01]  /*3b320*/  ISETP.NE.AND P1, PT, R3, RZ, PT ;  /* 0x000000ff0300720c */ /* 0x000fe20003f25270 */
[----:B---3--:R-:W-:-:S04]  /*3b330*/  IMAD R2, R8, 0x8, R2 ;  /* 0x0000000808027824 */ /* 0x008fc800078e0202 */
[----:B------:R-:W0:Y:S02]  /*3b340*/  SYNCS.PHASECHK.TRANS64.TRYWAIT P0, [R2+URZ+0x38840], R5 ;  /* 0x03884005020075a7 */ /* 0x000e24000800017f */
[----:B0-----:R-:W-:Y:S06]  /*3b350*/  @!P0 BRA `(.L_x_7147) ;  /* 0x0000005c00348947 */ /* 0x001fec0003800000 */
.L_x_7296:
[----:B------:R-:W-:Y:S05]  /*3b360*/  BSYNC B3 ;  /* 0x0000000000037941 */ /* 0x000fea0003800000 */
.L_x_7146:
        /* <DEDUP_REMOVED lines=9> */
.L_x_7149:
[----:B------:R-:W-:Y:S05]  /*3b400*/  BSYNC B3 ;  /* 0x0000000000037941 */ /* 0x000fea0003800000 */
.L_x_7148:
        /* <DEDUP_REMOVED lines=14> */
.L_x_7150:
        /* <DEDUP_REMOVED lines=13> */
.L_x_7297:
[----:B------:R-:W-:Y:S05]  /*3b5c0*/  BSYNC B3 ;  /* 0x0000000000037941 */ /* 0x000fea0003800000 */
.L_x_7151:
        /* <DEDUP_REMOVED lines=11> */
.L_x_7154:
[----:B------:R-:W-:Y:S05]  /*3b680*/  BSYNC B3 ;  /* 0x0000000000037941 */ /* 0x000fea0003800000 */
.L_x_7153:
        /* <DEDUP_REMOVED lines=11> */
.L_x_7155:
        /* <DEDUP_REMOVED lines=15> */
.L_x_7156:
        /* <DEDUP_REMOVED lines=15> */
.L_x_7157:
        /* <DEDUP_REMOVED lines=15> */
.L_x_7158:
        /* <DEDUP_REMOVED lines=15> */
.L_x_7159:
        /* <DEDUP_REMOVED lines=15> */
.L_x_7160:
        /* <DEDUP_REMOVED lines=15> */
.L_x_7161:
        /* <DEDUP_REMOVED lines=15> */
.L_x_7162:
        /* <DEDUP_REMOVED lines=10> */
.L_x_7144:
[----:B------:R-:W-:Y:S05]  /*3be70*/  BSYNC B1 ;  /* 0x0000000000017941 */ /* 0x000fea0003800000 */
.L_x_7143:
[----:B------:R-:W3:Y:S02]  /*3be80*/  LDL R4, [R1+0x460] ;  /* 0x0004600001047983 */ /* 0x000ee40000100800 */
[----:B---3--:R-:W-:-:S07]  /*3be90*/  VIADD R0, R4, 0xfffffffd ;  /* 0xfffffffd04007836 */ /* 0x008fce0000000000 */
.L_x_7142:
[----:B------:R-:W-:Y:S05]  /*3bea0*/  BSYNC B2 ;  /* 0x0000000000027941 */ /* 0x000fea0003800000 */
.L_x_7141:
[----:B------:R-:W3:Y:S01]  /*3beb0*/  LDL.LU R2, [R1+0x460] ;  /* 0x0004600001027983 */ /* 0x000ee20000300800 */
[----:B------:R-:W-:Y:S01]  /*3bec0*/  VIADD R6, R6, 0xfffffffe ;  /* 0xfffffffe06067836 */ /* 0x000fe20000000000 */
[----:B---3--:R-:W-:-:S04]  /*3bed0*/  LOP3.LUT R2, RZ, R2, RZ, 0x33, !PT ;  /* 0x00000002ff027212 */ /* 0x008fc800078e33ff */
[----:B------:R-:W-:-:S13]  /*3bee0*/  ISETP.NE.AND P0, PT, R6, R2, PT ;  /* 0x000000020600720c */ /* 0x000fda0003f05270 */
[----:B------:R-:W-:Y:S05]  /*3bef0*/  @!P0 BRA `(.L_x_7140) ;  /* 0x0000001c00008947 */ /* 0x000fea0003800000 */
.L_x_7203:
        /* <DEDUP_REMOVED lines=36> */
.L_x_7165:
        /* <DEDUP_REMOVED lines=9> */
.L_x_7298:
[----:B------:R-:W-:Y:S05]  /*3c1d0*/  BSYNC B2 ;  /* 0x0000000000027941 */ /* 0x000fea0003800000 */
.L_x_7166:
        /* <DEDUP_REMOVED lines=9> */
.L_x_7169:
[----:B------:R-:W-:Y:S05]  /*3c270*/  BSYNC B2 ;  /* 0x0000000000027941 */ /* 0x000fea0003800000 */
.L_x_7168:
        /* <DEDUP_REMOVED lines=13> */
.L_x_7170:
        /* <DEDUP_REMOVED lines=13> */
.L_x_7299:
[----:B------:R-:W-:Y:S05]  /*3c420*/  BSYNC B2 ;  /* 0x0000000000027941 */ /* 0x000fea0003800000 */
.L_x_7171:
        /* <DEDUP_REMOVED lines=11> */
.L_x_7174:
[----:B------:R-:W-:Y:S05]  /*3c4e0*/  BSYNC B2 ;  /* 0x0000000000027941 */ /* 0x000fea0003800000 */
.L_x_7173:
        /* <DEDUP_REMOVED lines=10> */
.L_x_7175:
        /* <DEDUP_REMOVED lines=15> */
.L_x_7176:
        /* <DEDUP_REMOVED lines=15> */
.L_x_7177:
        /* <DEDUP_REMOVED lines=15> */
.L_x_7178:
        /* <DEDUP_REMOVED lines=15> */
.L_x_7179:
        /* <DEDUP_REMOVED lines=15> */
.L_x_7180:
        /* <DEDUP_REMOVED lines=15> */
.L_x_7181:
        /* <DEDUP_REMOVED lines=15> */
.L_x_7182:
        /* <DEDUP_REMOVED lines=10> */
.L_x_7164:
[----:B------:R-:W-:Y:S05]  /*3ccc0*/  BSYNC B1 ;  /* 0x0000000000017941 */ /* 0x000fea0003800000 */
.L_x_7163:
[----:B------:R-:W3:Y:S01]  /*3ccd0*/  LDL R5, [R1+0x44c] ;  /* 0x00044c0001057983 */ /* 0x000ee20000100800 */
[----:B------:R-:W-:Y:S01]  /*3cce0*/  VIADD R7, R7, 0x1 ;  /* 0x0000000107077836 */ /* 0x000fe20000000000 */
[----:B------:R-:W-:Y:S04]  /*3ccf0*/  BSSY B1, `(.L_x_7183) ;  /* 0x00000dc000017945 */ /* 0x000fe80003800000 */
[----:B------:R-:W-:-:S04]  /*3cd00*/  ISETP.NE.AND P0, PT, R7, 0x2, PT ;  /* 0x000000020700780c */ /* 0x000fc80003f05270 */
[----:B------:R-:W-:Y:S02]  /*3cd10*/  SEL R2, RZ, 0x1, P0 ;  /* 0x00000001ff027807 */ /* 0x000fe40000000000 */
[----:B------:R-:W-:Y:S02]  /*3cd20*/  SEL R9, R7, RZ, P0 ;  /* 0x000000ff07097207 */ /* 0x000fe40000000000 */
[----:B------:R-:W-:Y:S01]  /*3cd30*/  LOP3.LUT R8, R6, R2, RZ, 0x3c, !PT ;  /* 0x0000000206087212 */ /* 0x000fe200078e3cff */
[----:B------:R-:W-:Y:S02]  /*3cd40*/  VIADD R6, R0, 0xffffffff ;  /* 0xffffffff00067836 */ /* 0x000fe40000000000 */
[----:B------:R0:W-:Y:S04]  /*3cd50*/  STL [R1+0x434], R9 ;  /* 0x0004340901007387 */ /* 0x0001e80000100800 */
[----:B------:R0:W-:Y:S01]  /*3cd60*/  STL [R1+0x444], R8 ;  /* 0x0004440801007387 */ /* 0x0001e20000100800 */
[----:B---3--:R-:W-:-:S13]  /*3cd70*/  LOP3.LUT P2, RZ, R5, 0x1, RZ, 0xc0, !PT ;  /* 0x0000000105ff7812 */ /* 0x008fda000784c0ff */
[----:B0-----:R-:W-:Y:S05]  /*3cd80*/  @!P2 BRA `(.L_x_7184) ;  /* 0x0000000c0048a947 */ /* 0x001fea0003800000 */
        /* <DEDUP_REMOVED lines=24> */
.L_x_7185:
        /* <DEDUP_REMOVED lines=9> */
.L_x_7300:
[----:B------:R-:W-:Y:S05]  /*3cfa0*/  BSYNC B2 ;  /* 0x0000000000027941 */ /* 0x000fea0003800000 */
.L_x_7186:
        /* <DEDUP_REMOVED lines=9> */
.L_x_7189:
[----:B------:R-:W-:Y:S05]  /*3d040*/  BSYNC B2 ;  /* 0x0000000000027941 */ /* 0x000fea0003800000 */
.L_x_7188:
        /* <DEDUP_REMOVED lines=14> */
.L_x_7190:
        /* <DEDUP_REMOVED lines=13> */
.L_x_7301:
[----:B------:R-:W-:Y:S05]  /*3d200*/  BSYNC B2 ;  /* 0x0000000000027941 */ /* 0x000fea0003800000 */
.L_x_7191:
        /* <DEDUP_REMOVED lines=11> */
.L_x_7194:
[----:B------:R-:W-:Y:S05]  /*3d2c0*/  BSYNC B2 ;  /* 0x0000000000027941 */ /* 0x000fea0003800000 */
.L_x_7193:
        /* <DEDUP_REMOVED lines=11> */
.L_x_7195:
        /* <DEDUP_REMOVED lines=15> */
.L_x_7196:
        /* <DEDUP_REMOVED lines=15> */
.L_x_7197:
        /* <DEDUP_REMOVED lines=15> */
.L_x_7198:
        /* <DEDUP_REMOVED lines=15> */
.L_x_7199:
        /* <DEDUP_REMOVED lines=15> */
.L_x_7200:
        /* <DEDUP_REMOVED lines=15> */
.L_x_7201:
        /* <DEDUP_REMOVED lines=15> */
.L_x_7202:
        /* <DEDUP_REMOVED lines=10> */
.L_x_7184:
[----:B------:R-:W-:Y:S05]  /*3dab0*/  BSYNC B1 ;  /* 0x0000000000017941 */ /* 0x000fea0003800000 */
.L_x_7183:
[----:B------:R-:W3:Y:S01]  /*3dac0*/  LDL R5, [R1+0x458] ;  /* 0x0004580001057983 */ /* 0x000ee20000100800 */
[----:B------:R-:W-:Y:S01]  /*3dad0*/  VIADD R0, R0, 0xfffffffe ;  /* 0xfffffffe00007836 */ /* 0x000fe20000000000 */
[----:B---3--:R-:W-:-:S13]  /*3dae0*/  ISETP.GT.AND P0, PT, R6, R5, PT ;  /* 0x000000050600720c */ /* 0x008fda0003f04270 */
[----:B------:R-:W-:Y:S05]  /*3daf0*/  @P0 BRA `(.L_x_7203) ;  /* 0xffffffe400000947 */ /* 0x000fea000383ffff */
.L_x_7140:
[----:B------:R-:W-:Y:S05]  /*3db00*/  BSYNC B0 ;  /* 0x0000000000007941 */ /* 0x000fea0003800000 */
.L_x_7139:
[----:B------:R-:W3:Y:S04]  /*3db10*/  LDL.LU R4, [R1+0x434] ;  /* 0x0004340001047983 */ /* 0x000ee80000300800 */
[----:B------:R-:W4:Y:S01]  /*3db20*/  LDL.LU R3, [R1+0x444] ;  /* 0x0004440001037983 */ /* 0x000f220000300800 */
[----:B------:R-:W0:Y:S01]  /*3db30*/  S2R R2, SR_TID.X ;  /* 0x0000000000027919 */ /* 0x000e220000002100 */
[----:B------:R-:W-:Y:S01]  /*3db40*/  BSSY B0, `(.L_x_7204) ;  /* 0x0000015000007945 */ /* 0x000fe20003800000 */
[----:B0-----:R-:W-:-:S04]  /*3db50*/  LOP3.LUT R2, R2, 0x7f, RZ, 0xc0, !PT ;  /* 0x0000007f02027812 */ /* 0x001fc800078ec0ff */
[----:B------:R-:W-:Y:S01]  /*3db60*/  ISETP.NE.AND P1, PT, R2, RZ, PT ;  /* 0x000000ff0200720c */ /* 0x000fe20003f25270 */
[----:B---3--:R-:W-:-:S05]  /*3db70*/  VIADD R0, R4, 0x1 ;  /* 0x0000000104007836 */ /* 0x008fca0000000000 */
[----:B------:R-:W-:-:S04]  /*3db80*/  ISETP.NE.AND P0, PT, R0, 0x2, PT ;  /* 0x000000020000780c */ /* 0x000fc80003f05270 */
[----:B------:R-:W-:-:S04]  /*3db90*/  SEL R2, RZ, 0x1, P0 ;  /* 0x00000001ff027807 */ /* 0x000fc80000000000 */
[----:B----4-:R-:W-:-:S05]  /*3dba0*/  LOP3.LUT R3, R3, R2, RZ, 0x3c, !PT ;  /* 0x0000000203037212 */ /* 0x010fca00078e3cff */
[----:B------:R0:W-:Y:S01]  /*3dbb0*/  STL [R1+0x444], R3 ;  /* 0x0004440301007387 */ /* 0x0001e20000100800 */
[----:B------:R-:W-:Y:S05]  /*3dbc0*/  @P1 BRA `(.L_x_7205) ;  /* 0x0000000000301947 */ /* 0x000fea0003800000 */
[----:B0-----:R-:W0:Y:S01]  /*3dbd0*/  S2R R3, SR_LANEID ;  /* 0x0000000000037919 */ /* 0x001e220000000000 */
[----:B------:R-:W-:Y:S01]  /*3dbe0*/  VOTEU.ANY UR4, UPT, PT ;  /* 0x0000000000047886 */ /* 0x000fe200038e0100 */
[----:B------:R-:W1:Y:S01]  /*3dbf0*/  LDC.64 R4, c[0x0][0xd60] ;  /* 0x00035800ff047b82 */ /* 0x000e620000000a00 */
[----:B------:R-:W0:Y:S02]  /*3dc00*/  FLO.U32 R2, UR4 ;  /* 0x0000000400027d00 */ /* 0x000e2400080e0000 */
[----:B0-----:R-:W-:-:S06]  /*3dc10*/  ISETP.EQ.U32.AND P1, PT, R2, R3, PT ;  /* 0x000000030200720c */ /* 0x001fcc0003f22070 */
[----:B------:R-:W1:Y:S07]  /*3dc20*/  POPC R3, UR4 ;  /* 0x0000000400037d09 */ /* 0x000e6e0008000000 */
[----:B-1----:R-:W3:Y:S04]  /*3dc30*/  @P1 ATOMG.E.ADD.STRONG.GPU PT, R3, desc[UR44][R4.64], R3 ;  /* 0x00000003040319a8 */ /* 0x002ee800081ee1ec */
[----:B---3--:R0:W1:Y:S02]  /*3dc40*/  SHFL.IDX PT, R3, R3, R2, 0x1f ;  /* 0x00001f0203037589 */ /* 0x00806400000e0000 */
[----:B0-----:R-:W0:Y:S02]  /*3dc50*/  S2R R2, SR_LTMASK ;  /* 0x0000000000027919 */ /* 0x001e240000003900 */
[----:B0-----:R-:W-:-:S06]  /*3dc60*/  LOP3.LUT R2, R2, UR4, RZ, 0xc0, !PT ;  /* 0x0000000402027c12 */ /* 0x001fcc000f8ec0ff */
[----:B------:R-:W1:Y:S02]  /*3dc70*/  POPC R2, R2 ;  /* 0x0000000200027309 */ /* 0x000e640000000000 */
[----:B-1----:R-:W-:-:S07]  /*3dc80*/  IADD3 R16, R3, UR39, R2 ;  /* 0x0000002703107c10 */ /* 0x002fce000fffe002 */
.L_x_7205:
[----:B------:R-:W-:Y:S05]  /*3dc90*/  BSYNC B0 ;  /* 0x0000000000007941 */ /* 0x000fea0003800000 */
.L_x_7204:
[----:B------:R-:W-:-:S05]  /*3dca0*/  SEL R0, R0, RZ, P0 ;  /* 0x000000ff00007207 */ /* 0x000fca0000000000 */
[----:B------:R1:W-:Y:S02]  /*3dcb0*/  STL [R1+0x434], R0 ;  /* 0x0004340001007387 */ /* 0x0003e40000100800 */
.L_x_7101:
[----:B------:R-:W-:Y:S05]  /*3dcc0*/  BSYNC B7 ;  /* 0x0000000000077941 */ /* 0x000fea0003800000 */
.L_x_7099:
[----:B-1----:R-:W3:Y:S02]  /*3dcd0*/  LDL R0, [R1+0x44c] ;  /* 0x00044c0001007983 */ /* 0x002ee40000100800 */
[----:B---3--:R-:W-:-:S13]  /*3dce0*/  LOP3.LUT P0, RZ, R0, 0x40, RZ, 0xc0, !PT ;  /* 0x0000004000ff7812 */ /* 0x008fda000780c0ff */
[----:B------:R-:W-:Y:S05]  /*3dcf0*/  @!P0 BRA `(.L_x_7206) ;  /* 0x0000000000288947 */ /* 0x000fea0003800000 */
[----:B------:R-:W-:Y:S05]  /*3dd00*/  WARPSYNC.ALL ;  /* 0x0000000000007948 */ /* 0x000fea0003800000 */
[----:B------:R-:W1:Y:S08]  /*3dd10*/  S2UR UR5, SR_CgaCtaId ;  /* 0x00000000000579c3 */ /* 0x000e700000008800 */
[----:B------:R-:W-:Y:S06]  /*3dd20*/  BAR.SYNC.DEFER_BLOCKING 0x5, 0x180 ;  /* 0x0146000000007b1d */ /* 0x000fec0000010000 */
[----:B------:R-:W-:-:S02]  /*3dd30*/  UMOV UR4, 0x400 ;  /* 0x0000040000047882 */ /* 0x000fc40000000000 */
[----:B-1----:R-:W-:-:S06]  /*3dd40*/  ULEA UR4, UR5, UR4, 0x18 ;  /* 0x0000000405047291 */ /* 0x002fcc000f8ec03f */
[----:B------:R-:W-:-:S05]  /*3dd50*/  IMAD.U32 R0, RZ, RZ, UR4 ;  /* 0x00000004ff007e24 */ /* 0x000fca000f8e00ff */
[----:B------:R1:W3:Y:S04]  /*3dd60*/  LDS.128 R16, [R0+0x388d0] ;  /* 0x0388d00000107984 */ /* 0x0002e80000000c00 */
[----:B------:R1:W-:Y:S01]  /*3dd70*/  STL [R1+0x430], R0 ;  /* 0x0004300001007387 */ /* 0x0003e20000100800 */
[----:B------:R-:W-:Y:S06]  /*3dd80*/  BAR.ARV 0x4, 0x180 ;  /* 0x0106000000007b1d */ /* 0x000fec0000002000 */
[----:B------:R-:W-:Y:S05]  /*3dd90*/  BRA `(.L_x_7207) ;  /* 0x0000000800d87947 */ /* 0x000fea0003800000 */
.L_x_7206:
[----:B------:R-:W1:Y:S01]  /*3dda0*/  S2R R0, SR_TID.X ;  /* 0x0000000000007919 */ /* 0x000e620000002100 */
[----:B------:R-:W-:Y:S01]  /*3ddb0*/  UMOV UR4, 0xffffffff ;  /* 0xffffffff00047882 */ /* 0x000fe20000000000 */
[----:B-1----:R-:W-:-:S04]  /*3ddc0*/  LOP3.LUT R6, R0, 0x1f, RZ, 0xc0, !PT ;  /* 0x0000001f00067812 */ /* 0x002fc800078ec0ff */
[----:B------:R-:W-:Y:S01]  /*3ddd0*/  ISETP.NE.AND P0, PT, R6, 0x1f, PT ;  /* 0x0000001f0600780c */ /* 0x000fe20003f05270 */
[----:B------:R-:W-:-:S12]  /*3dde0*/  BRA.DIV UR4, `(.L_x_7208) ;  /* 0x0000003604087947 */ /* 0x000fd8000b800000 */
[----:B------:R-:W-:Y:S01]  /*3ddf0*/  IMAD.IADD R0, R19, 0x1, R6 ;  /* 0x0000000113007824 */ /* 0x000fe200078e0206 */
[----:B------:R-:W-:-:S04]  /*3de00*/  ULDC UR4, c[0x0][0xd3c] ;  /* 0x00034f0000047ab9 */ /* 0x000fc80000000800 */
[----:B------:R-:W-:-:S13]  /*3de10*/  ISETP.GE.OR P1, PT, R0, UR4, !P0 ;  /* 0x0000000400007c0c */ /* 0x000fda000c726670 */
[----:B0-----:R-:W0:Y:S02]  /*3de20*/  @!P1 LDC.64 R2, c[0x0][0xd80] ;  /* 0x00036000ff029b82 */ /* 0x001e240000000a00 */
        /* <DEDUP_REMOVED lines=27> */
.L_x_7311:
[----:B------:R-:W-:Y:S02]  /*3dfe0*/  ULDC UR4, c[0x0][0xd38] ;  /* 0x00034e0000047ab9 */ /* 0x000fe40000000800 */
[----:B------:R-:W-:-:S04]  /*3dff0*/  IMAD.U32 R4, RZ, RZ, UR4 ;  /* 0x00000004ff047e24 */ /* 0x000fc8000f8e00ff */
[----:B-1----:R-:W-:-:S04]  /*3e000*/  IMAD R16, R16, R4, RZ ;  /* 0x0000000410107224 */ /* 0x002fc800078e02ff */
[----:B------:R-:W-:-:S05]  /*3e010*/  IMAD.IADD R5, R5, 0x1, R16 ;  /* 0x0000000105057824 */ /* 0x000fca00078e0210 */
[----:B------:R-:W-:-:S13]  /*3e020*/  ISETP.GT.AND P6, PT, R5, R0, PT ;  /* 0x000000000500720c */ /* 0x000fda0003fc4270 */
[----:B------:R-:W-:Y:S05]  /*3e030*/  @P6 BRA `(.L_x_7209) ;  /* 0x00000000009c6947 */ /* 0x000fea0003800000 */
.L_x_7214:
[----:B0-----:R-:W0:Y:S01]  /*3e040*/  LDC R2, c[0x0][0xd3c] ;  /* 0x00034f00ff027b82 */ /* 0x001e220000000800 */
[----:B------:R-:W-:-:S05]  /*3e050*/  VIADD R19, R19, 0x1f ;  /* 0x0000001f13137836 */ /* 0x000fca0000000000 */
[----:B0-----:R-:W-:-:S13]  /*3e060*/  ISETP.GE.AND P6, PT, R19, R2, PT ;  /* 0x000000021300720c */ /* 0x001fda0003fc6270 */
[----:B------:R-:W-:Y:S05]  /*3e070*/  @P6 BRA `(.L_x_7210) ;  /* 0x0000000400d46947 */ /* 0x000fea0003800000 */
[----:B------:R-:W0:Y:S01]  /*3e080*/  S2R R3, SR_TID.X ;  /* 0x0000000000037919 */ /* 0x000e220000002100 */
[----:B------:R-:W-:Y:S01]  /*3e090*/  BSSY B0, `(.L_x_7211) ;  /* 0x0000009000007945 */ /* 0x000fe20003800000 */
[----:B0-----:R-:W-:-:S05]  /*3e0a0*/  LOP3.LUT R3, R3, 0x1f, RZ, 0xc0, !PT ;  /* 0x0000001f03037812 */ /* 0x001fca00078ec0ff */
[----:B------:R-:W-:Y:S02]  /*3e0b0*/  IMAD.IADD R4, R19, 0x1, R3 ;  /* 0x0000000113047824 */ /* 0x000fe400078e0203 */
[----:B------:R-:W-:-:S03]  /*3e0c0*/  IMAD.MOV.U32 R3, RZ, RZ, RZ ;  /* 0x000000ffff037224 */ /* 0x000fc600078e00ff */
[----:B------:R-:W-:-:S13]  /*3e0d0*/  ISETP.GE.OR P6, PT, R4, R2, !P0 ;  /* 0x000000020400720c */ /* 0x000fda00047c6670 */
[----:B------:R-:W-:Y:S05]  /*3e0e0*/  @P6 BRA `(.L_x_7212) ;  /* 0x00000000000c6947 */ /* 0x000fea0003800000 */
[----:B------:R-:W0:Y:S02]  /*3e0f0*/  LDC.64 R2, c[0x0][0xd80] ;  /* 0x00036000ff027b82 */ /* 0x000e240000000a00 */
[----:B0-----:R-:W-:-:S06]  /*3e100*/  IMAD.WIDE R2, R4, 0x4, R2 ;  /* 0x0000000404027825 */ /* 0x001fcc00078e0202 */
[----:B------:R0:W5:Y:S02]  /*3e110*/  LDG.E R3, desc[UR44][R2.64] ;  /* 0x0000002c02037981 */ /* 0x000164000c1e1900 */
.L_x_7212:
[----:B------:R-:W-:Y:S05]  /*3e120*/  BSYNC B0 ;  /* 0x0000000000007941 */ /* 0x000fea0003800000 */
.L_x_7211:
        /* <DEDUP_REMOVED lines=18> */
.L_x_7319:
[----:B------:R-:W-:Y:S02]  /*3e250*/  ULDC UR4, c[0x0][0xd38] ;  /* 0x00034e0000047ab9 */ /* 0x000fe40000000800 */
[----:B------:R-:W-:-:S04]  /*3e260*/  IMAD.U32 R4, RZ, RZ, UR4 ;  /* 0x00000004ff047e24 */ /* 0x000fc8000f8e00ff */
[----:B-1----:R-:W-:-:S04]  /*3e270*/  IMAD R16, R16, R4, RZ ;  /* 0x0000000410107224 */ /* 0x002fc800078e02ff */
[----:B------:R-:W-:-:S05]  /*3e280*/  IMAD.IADD R5, R16, 0x1, R5 ;  /* 0x0000000110057824 */ /* 0x000fca00078e0205 */
[----:B------:R-:W-:-:S13]  /*3e290*/  ISETP.GT.AND P6, PT, R5, R0, PT ;  /* 0x000000000500720c */ /* 0x000fda0003fc4270 */
[----:B------:R-:W-:Y:S05]  /*3e2a0*/  @!P6 BRA `(.L_x_7214) ;  /* 0xfffffffc0064e947 */ /* 0x000fea000383ffff */
.L_x_7209:
        /* <DEDUP_REMOVED lines=8> */
.L_x_7323:
[----:B------:R-:W-:Y:S01]  /*3e330*/  ISETP.NE.AND P0, PT, R5, RZ, PT ;  /* 0x000000ff0500720c */ /* 0x000fe20003f05270 */
[----:B------:R-:W-:-:S12]  /*3e340*/  IMAD.MOV.U32 R5, RZ, RZ, RZ ;  /* 0x000000ffff057224 */ /* 0x000fd800078e00ff */
[----:B------:R-:W-:Y:S05]  /*3e350*/  @!P0 BRA `(.L_x_7216) ;  /* 0x0000000000148947 */ /* 0x000fea0003800000 */
[----:B------:R-:W-:Y:S01]  /*3e360*/  UMOV UR4, 0xffffffff ;  /* 0xffffffff00047882 */ /* 0x000fe20000000000 */
[----:B------:R-:W-:Y:S02]  /*3e370*/  VIADD R12, R6, 0xffffffff ;  /* 0xffffffff060c7836 */ /* 0x000fe40000000000 */
[----:B------:R-:W-:Y:S05]  /*3e380*/  BRA.DIV UR4, `(.L_x_7217) ;  /* 0x0000003604fc7947 */ /* 0x000fea000b800000 */
[----:B0-----:R0:W4:Y:S02]  /*3e390*/  SHFL.IDX PT, R2, R2, R12, 0x1f ;  /* 0x00001f0c02027589 */ /* 0x00112400000e0000 */
.L_x_7326:
[----:B----4-:R-:W-:-:S07]  /*3e3a0*/  IMAD.MOV.U32 R5, RZ, RZ, R2 ;  /* 0x000000ffff057224 */ /* 0x010fce00078e0002 */
.L_x_7216:
[----:B01----:R-:W0:Y:S01]  /*3e3b0*/  LDC.64 R2, c[0x0][0xd90] ;  /* 0x00036400ff027b82 */ /* 0x003e220000000a00 */
[----:B------:R-:W-:-:S04]  /*3e3c0*/  IMAD.IADD R19, R6, 0x1, R19 ;  /* 0x0000000106137824 */ /* 0x000fc800078e0213 */
[----:B0-----:R-:W-:-:S05]  /*3e3d0*/  IMAD.WIDE R2, R19, 0x4, R2 ;  /* 0x0000000413027825 */ /* 0x001fca00078e0202 */
[----:B------:R-:W3:Y:S01]  /*3e3e0*/  LDG.E R7, desc[UR44][R2.64] ;  /* 0x0000002c02077981 */ /* 0x000ee2000c1e1900 */
[----:B------:R-:W-:-:S04]  /*3e3f0*/  IMAD R16, R5, R4, R16 ;  /* 0x0000000405107224 */ /* 0x000fc800078e0210 */
[----:B------:R-:W-:Y:S02]  /*3e400*/  IMAD.IADD R0, R0, 0x1, -R16 ;  /* 0x0000000100007824 */ /* 0x000fe400078e0a10 */
[----:B---3--:R-:W-:-:S05]  /*3e410*/  IMAD R6, R17, R7, RZ ;  /* 0x0000000711067224 */ /* 0x008fca00078e02ff */
        /* <DEDUP_REMOVED lines=59> */
.L_x_7210:
[----:B------:R-:W-:Y:S01]  /*3e7d0*/  UMOV UR4, URZ ;  /* 0x0000003f00047c82 */ /* 0x000fe20008000000 */
[----:B------:R-:W-:Y:S01]  /*3e7e0*/  UMOV UR5, URZ ;  /* 0x0000003f00057c82 */ /* 0x000fe20008000000 */
[----:B------:R-:W-:Y:S01]  /*3e7f0*/  ULDC UR6, c[0x0][0xd3c] ;  /* 0x00034f0000067ab9 */ /* 0x000fe20000000800 */
[----:B------:R-:W-:Y:S02]  /*3e800*/  IMAD.MOV.U32 R16, RZ, RZ, R0 ;  /* 0x000000ffff107224 */ /* 0x000fe400078e0000 */
[----:B------:R-:W-:Y:S02]  /*3e810*/  IMAD.U32 R17, RZ, RZ, UR4 ;  /* 0x00000004ff117e24 */ /* 0x000fe4000f8e00ff */
[----:B------:R-:W-:Y:S02]  /*3e820*/  IMAD.U32 R18, RZ, RZ, UR5 ;  /* 0x00000005ff127e24 */ /* 0x000fe4000f8e00ff */
[----:B------:R-:W-:-:S07]  /*3e830*/  IMAD.U32 R19, RZ, RZ, UR6 ;  /* 0x00000006ff137e24 */ /* 0x000fce000f8e00ff */
.L_x_7218:
[----:B------:R0:W3:Y:S01]  /*3e840*/  LDL R3, [R1+0x430] ;  /* 0x0004300001037983 */ /* 0x0000e20000100800 */
        /* <DEDUP_REMOVED lines=11> */
.L_x_7207:
[----:B------:R-:W-:Y:S02]  /*3e900*/  ULDC UR4, c[0x0][0xd3c] ;  /* 0x00034f0000047ab9 */ /* 0x000fe40000000800 */
[----:B---3--:R-:W-:-:S13]  /*3e910*/  ISETP.GE.AND P0, PT, R19, UR4, PT ;  /* 0x0000000413007c0c */ /* 0x008fda000bf06270 */
[----:B------:R-:W-:Y:S05]  /*3e920*/  @!P0 BRA `(.L_x_7219) ;  /* 0xffffff6c00348947 */ /* 0x000fea000383ffff */
[----:B------:R-:W-:Y:S05]  /*3e930*/  BSYNC B8 ;  /* 0x0000000000087941 */ /* 0x000fea0003800000 */
.L_x_7033:
[----:B-1----:R-:W3:Y:S01]  /*3e940*/  LDL.LU R0, [R1+0x498] ;  /* 0x0004980001007983 */ /* 0x002ee20000300800 */
[----:B------:R-:W-:Y:S01]  /*3e950*/  BSSY B0, `(.L_x_7220) ;  /* 0x000000b000007945 */ /* 0x000fe20003800000 */
[----:B------:R-:W1:Y:S01]  /*3e960*/  S2R R5, SR_CgaCtaId ;  /* 0x0000000000057919 */ /* 0x000e620000008800 */
[----:B---3--:R-:W-:-:S05]  /*3e970*/  VIADD R0, R0, 0x1 ;  /* 0x0000000100007836 */ /* 0x008fca0000000000 */
[----:B0-----:R-:W-:-:S04]  /*3e980*/  LEA.HI R2, R0, R0, RZ, 0x1 ;  /* 0x0000000000027211 */ /* 0x001fc800078f08ff */
[----:B------:R-:W-:-:S05]  /*3e990*/  LOP3.LUT R3, R2, 0xfffffffe, RZ, 0xc0, !PT ;  /* 0xfffffffe02037812 */ /* 0x000fca00078ec0ff */
[----:B------:R-:W-:Y:S01]  /*3e9a0*/  IMAD.IADD R3, R0, 0x1, -R3 ;  /* 0x0000000100037824 */ /* 0x000fe200078e0a03 */
[----:B------:R-:W-:-:S04]  /*3e9b0*/  MOV R0, 0x400 ;  /* 0x0000040000007802 */ /* 0x000fc80000000f00 */
[----:B-1----:R-:W-:Y:S02]  /*3e9c0*/  LEA R0, R5, R0, 0x18 ;  /* 0x0000000005007211 */ /* 0x002fe400078ec0ff */
[----:B------:R-:W-:-:S04]  /*3e9d0*/  SHF.L.U32 R3, R3, 0x1f, RZ ;  /* 0x0000001f03037819 */ /* 0x000fc800000006ff */
[----:B------:R-:W0:Y:S02]  /*3e9e0*/  SYNCS.PHASECHK.TRANS64.TRYWAIT P0, [R0+URZ+0x38820], R3 ;  /* 0x03882003000075a7 */ /* 0x000e24000800017f */
[----:B0-----:R-:W-:Y:S05]  /*3e9f0*/  @!P0 BRA `(.L_x_7221) ;  /* 0x0000003000888947 */ /* 0x001fea0003800000 */
.L_x_7327:
[----:B------:R-:W-:Y:S05]  /*3ea00*/  BSYNC B0 ;  /* 0x0000000000007941 */ /* 0x000fea0003800000 */
.L_x_7220:
[----:B------:R-:W-:-:S03]  /*3ea10*/  UMOV UR4, 0xffffffff ;  /* 0xffffffff00047882 */ /* 0x000fc60000000000 */
[----:B------:R-:W-:Y:S05]  /*3ea20*/  BRA.DIV UR4, `(.L_x_7222) ;  /* 0x0000003204907947 */ /* 0x000fea000b800000 */
[----:B------:R-:W1:Y:S02]  /*3ea30*/  S2R R2, SR_TID.X ;  /* 0x0000000000027919 */ /* 0x000e640000002100 */
[----:B-1----:R-:W-:-:S04]  /*3ea40*/  SHF.R.U32.HI R2, RZ, 0x5, R2 ;  /* 0x00000005ff027819 */ /* 0x002fc80000011602 */
[----:B------:R-:W-:-:S05]  /*3ea50*/  LOP3.LUT R2, R2, 0x3, RZ, 0xc0, !PT ;  /* 0x0000000302027812 */ /* 0x000fca00078ec0ff */
[----:B------:R1:W3:Y:S02]  /*3ea60*/  SHFL.IDX PT, R14, R2, RZ, 0x1f ;  /* 0x00001fff020e7589 */ /* 0x0002e400000e0000 */
.L_x_7330:
[----:B---3--:R-:W-:-:S13]  /*3ea70*/  ISETP.NE.AND P0, PT, R14, RZ, PT ;  /* 0x000000ff0e00720c */ /* 0x008fda0003f05270 */
[----:B------:R-:W-:Y:S05]  /*3ea80*/  @P0 BRA `(.L_x_6813) ;  /* 0x0000000000940947 */ /* 0x000fea0003800000 */
[----:B------:R-:W-:-:S03]  /*3ea90*/  UMOV UR4, 0xffffffff ;  /* 0xffffffff00047882 */ /* 0x000fc60000000000 */
[----:B------:R-:W-:Y:S05]  /*3eaa0*/  BRA.DIV UR4, `(.L_x_7223) ;  /* 0x0000003204a47947 */ /* 0x000fea000b800000 */
[----:B------:R-:W-:-:S13]  /*3eab0*/  ELECT P6, URZ, PT ;  /* 0x00000000003f782f */ /* 0x000fda00038c0000 */
.L_x_7333:
[----:B------:R-:W-:Y:S05]  /*3eac0*/  @!P6 BRA `(.L_x_6813) ;  /* 0x000000000084e947 */ /* 0x000fea0003800000 */
[----:B------:R-:W-:-:S06]  /*3ead0*/  ULOP3.LUT UR4, UR38, 0x2, URZ, 0xfc, !UPT ;  /* 0x0000000226047892 */ /* 0x000fcc000f8efc3f */
[----:B-1----:R-:W-:-:S05]  /*3eae0*/  IMAD.U32 R2, RZ, RZ, UR4 ;  /* 0x00000004ff027e24 */ /* 0x002fca000f8e00ff */
[----:B------:R-:W-:-:S13]  /*3eaf0*/  ISETP.NE.AND P2, PT, R2, 0x3, PT ;  /* 0x000000030200780c */ /* 0x000fda0003f45270 */
[----:B------:R-:W-:Y:S05]  /*3eb00*/  @!P2 BRA `(.L_x_7224) ;  /* 0x000000000004a947 */ /* 0x000fea0003800000 */
[----:B------:R-:W-:Y:S01]  /*3eb10*/  BPT.TRAP 0x1 ;  /* 0x000000040000795c */ /* 0x000fe20000300000 */
.L_x_7224:
        /* <DEDUP_REMOVED lines=14> */
.L_x_7334:
[----:B------:R-:W1:Y:S02]  /*3ec00*/  SYNCS.PHASECHK.TRANS64.TRYWAIT P0, [R7+URZ], R2 ;  /* 0x00000002070075a7 */ /* 0x000e64000800017f */
[----:B-1----:R-:W-:Y:S05]  /*3ec10*/  @!P0 BRA `(.L_x_7226) ;  /* 0x00000030007c8947 */ /* 0x002fea0003800000 */
.L_x_7335:
[----:B------:R-:W-:Y:S05]  /*3ec20*/  @!P2 BRA `(.L_x_7227) ;  /* 0x000000000004a947 */ /* 0x000fea0003800000 */
[----:B------:R-:W-:Y:S01]  /*3ec30*/  BPT.TRAP 0x1 ;  /* 0x000000040000795c */ /* 0x000fe20000300000 */
.L_x_7227:
[----:B------:R-:W3:Y:S01]  /*3ec40*/  LDL.LU R4, [R1+0x434] ;  /* 0x0004340001047983 */ /* 0x000ee20000300800 */
[----:B------:R-:W-:-:S04]  /*3ec50*/  VIADD R0, R0, 0x38860 ;  /* 0x0003886000007836 */ /* 0x000fc80000000000 */
[----:B---3--:R-:W-:-:S04]  /*3ec60*/  IMAD R4, R4, 0x8, R0 ;  /* 0x0000000804047824 */ /* 0x008fc800078e0200 */
[----:B------:R-:W3:Y:S02]  /*3ec70*/  SYNCS.PHASECHK.TRANS64.TRYWAIT P0, [R4+URZ], R5 ;  /* 0x00000005040075a7 */ /* 0x000ee4000800017f */
[----:B---3--:R-:W-:Y:S05]  /*3ec80*/  @!P0 BRA `(.L_x_7228) ;  /* 0x0000003000748947 */ /* 0x008fea0003800000 */
.L_x_7336:
[----:B------:R-:W-:-:S07]  /*3ec90*/  IMAD R3, R3, 0x8, R0 ;  /* 0x0000000803037824 */ /* 0x000fce00078e0200 */
.L_x_7229:
[----:B----4-:R4:W0:Y:S02]  /*3eca0*/  SYNCS.PHASECHK.TRANS64.TRYWAIT P0, [R3+URZ], R2 ;  /* 0x00000002030075a7 */ /* 0x010824000800017f */
[----:B0-----:R-:W-:Y:S05]  /*3ecb0*/  @!P0 NANOSLEEP.SYNCS 0x989680 ;  /* 0x009896800000895d */ /* 0x001fea0003900000 */
[----:B------:R-:W0:Y:S02]  /*3ecc0*/  @!P0 SYNCS.PHASECHK.TRANS64 P0, [R3+URZ], R2 ;  /* 0x00000002030085a7 */ /* 0x000e24000800007f */
[----:B0-----:R-:W-:Y:S05]  /*3ecd0*/  @!P0 BRA `(.L_x_7229) ;  /* 0xfffffffc00f08947 */ /* 0x001fea000383ffff */
.L_x_6813:
[----:B------:R-:W-:Y:S05]  /*3ece0*/  BSYNC B9 ;  /* 0x0000000000097941 */ /* 0x000fea0003800000 */
.L_x_6810:
[----:B------:R-:W-:Y:S05]  /*3ecf0*/  EXIT ;  /* 0x000000000000794d */ /* 0x000fea0003800000 */
.L_x_6837:
[----:B0-----:R0:W1:Y:S02]  /*3ed00*/  SYNCS.PHASECHK.TRANS64.TRYWAIT P5, [R60+URZ+0x38890], R65 ;  /* 0x038890413c0075a7 */ /* 0x00106400080a017f */
[----:B-1----:R-:W-:Y:S05]  /*3ed10*/  @!P5 NANOSLEEP.SYNCS 0x989680 ;  /* 0x009896800000d95d */ /* 0x002fea0003900000 */
[----:B------:R-:W1:Y:S02]  /*3ed20*/  @!P5 SYNCS.PHASECHK.TRANS64 P5, [R60+URZ+0x38890], R65 ;  /* 0x038890413c00d5a7 */ /* 0x000e6400080a007f */
[----:B-1----:R-:W-:Y:S05]  /*3ed30*/  @!P5 BRA `(.L_x_6837) ;  /* 0xfffffffc00f0d947 */ /* 0x002fea000383ffff */
[----:B------:R-:W-:Y:S05]  /*3ed40*/  BRA `(.L_x_7230) ;  /* 0xfffffc3c00647947 */ /* 0x000fea000383ffff */
.L_x_6847:
[----:B-1----:R1:W2:Y:S02]  /*3ed50*/  SYNCS.PHASECHK.TRANS64.TRYWAIT P5, [R60+URZ+0x38890], R65 ;  /* 0x038890413c0075a7 */ /* 0x0022a400080a017f */
[----:B--2---:R-:W-:Y:S05]  /*3ed60*/  @!P5 NANOSLEEP.SYNCS 0x989680 ;  /* 0x009896800000d95d */ /* 0x004fea0003900000 */
[----:B------:R-:W2:Y:S02]  /*3ed70*/  @!P5 SYNCS.PHASECHK.TRANS64 P5, [R60+URZ+0x38890], R65 ;  /* 0x038890413c00d5a7 */ /* 0x000ea400080a007f */
[----:B--2---:R-:W-:Y:S05]  /*3ed80*/  @!P5 BRA `(.L_x_6847) ;  /* 0xfffffffc00f0d947 */ /* 0x004fea000383ffff */
[----:B------:R-:W-:Y:S05]  /*3ed90*/  BRA `(.L_x_7231) ;  /* 0xfffffc4400ec7947 */ /* 0x000fea000383ffff */
.L_x_6852:
[----:B0-----:R0:W1:Y:S02]  /*3eda0*/  SYNCS.PHASECHK.TRANS64.TRYWAIT P1, [R60+URZ+0x38890], R65 ;  /* 0x038890413c0075a7 */ /* 0x001064000802017f */
[----:B-1----:R-:W-:Y:S05]  /*3edb0*/  @!P1 NANOSLEEP.SYNCS 0x989680 ;  /* 0x009896800000995d */ /* 0x002fea0003900000 */
[----:B------:R-:W1:Y:S02]  /*3edc0*/  @!P1 SYNCS.PHASECHK.TRANS64 P1, [R60+URZ+0x38890], R65 ;  /* 0x038890413c0095a7 */ /* 0x000e64000802007f */
[----:B-1----:R-:W-:Y:S05]  /*3edd0*/  @!P1 BRA `(.L_x_6852) ;  /* 0xfffffffc00f09947 */ /* 0x002fea000383ffff */
[----:B------:R-:W-:Y:S05]  /*3ede0*/  BRA `(.L_x_7232) ;  /* 0xfffffc5000207947 */ /* 0x000fea000383ffff */
.L_x_6856:
[----:B--2---:R2:W0:Y:S02]  /*3edf0*/  SYNCS.PHASECHK.TRANS64.TRYWAIT P0, [R60+URZ+0x388b0], R65 ;  /* 0x0388b0413c0075a7 */ /* 0x004424000800017f */
[----:B0-----:R-:W-:Y:S05]  /*3ee00*/  @!P0 NANOSLEEP.SYNCS 0x989680 ;  /* 0x009896800000895d */ /* 0x001fea0003900000 */
[----:B------:R-:W0:Y:S02]  /*3ee10*/  @!P0 SYNCS.PHASECHK.TRANS64 P0, [R60+URZ+0x388b0], R65 ;  /* 0x0388b0413c0085a7 */ /* 0x000e24000800007f */
[----:B0-----:R-:W-:Y:S05]  /*3ee20*/  @!P0 BRA `(.L_x_6856) ;  /* 0xfffffffc00f08947 */ /* 0x001fea000383ffff */
[----:B------:R-:W-:Y:S05]  /*3ee30*/  BRA `(.L_x_7233) ;  /* 0xfffffc5000887947 */ /* 0x000fea000383ffff */
.L_x_6900:
        /* <DEDUP_REMOVED lines=8> */
.L_x_7235:
[----:B------:R-:W-:Y:S05]  /*3eec0*/  BSYNC B1 ;  /* 0x0000000000017941 */ /* 0x000fea0003800000 */
.L_x_7234:
        /* <DEDUP_REMOVED lines=8> */
.L_x_7236:
[----:B------:R-:W-:Y:S02]  /*3ef50*/  IMAD.MOV.U32 R13, RZ, RZ, R9 ;  /* 0x000000ffff0d7224 */ /* 0x000fe400078e0009 */
[----:B------:R-:W-:-:S07]  /*3ef60*/  IMAD.MOV.U32 R4, RZ, RZ, R14 ;  /* 0x000000ffff047224 */ /* 0x000fce00078e000e */
[----:B------:R-:W-:Y:S05]  /*3ef70*/  WARPSYNC.COLLECTIVE R15, `(.L_x_7237) ;  /* 0x000000000f087348 */ /* 0x000fea0003c00000 */
[----:B------:R0:W1:Y:S02]  /*3ef80*/  SHFL.IDX P6, R14, R13, R12, R11 ;  /* 0x0000000c0d0e7389 */ /* 0x00006400000c000b */
[----:B01----:R-:W-:Y:S01]  /*3ef90*/  ENDCOLLECTIVE ;  /* 0x000000000000791b */ /* 0x003fe20003800000 */
.L_x_7237:
[----:B------:R-:W-:Y:S02]  /*3efa0*/  IMAD.MOV.U32 R13, RZ, RZ, R8 ;  /* 0x000000ffff0d7224 */ /* 0x000fe400078e0008 */
[----:B------:R-:W-:-:S07]  /*3efb0*/  IMAD.MOV.U32 R5, RZ, RZ, R14 ;  /* 0x000000ffff057224 */ /* 0x000fce00078e000e */
[----:B------:R-:W-:Y:S05]  /*3efc0*/  WARPSYNC.COLLECTIVE R15, `(.L_x_7238) ;  /* 0x000000000f087348 */ /* 0x000fea0003c00000 */
[----:B------:R0:W1:Y:S02]  /*3efd0*/  SHFL.IDX P6, R14, R13, R12, R11 ;  /* 0x0000000c0d0e7389 */ /* 0x00006400000c000b */
[----:B01----:R-:W-:Y:S01]  /*3efe0*/  ENDCOLLECTIVE ;  /* 0x000000000000791b */ /* 0x003fe20003800000 */
.L_x_7238:
[----:B------:R-:W-:Y:S05]  /*3eff0*/  BRA `(.L_x_7239) ;  /* 0xfffffcf000d47947 */ /* 0x000fea000383ffff */
.L_x_6903:
        /* <DEDUP_REMOVED lines=8> */
.L_x_7241:
[----:B------:R-:W-:Y:S05]  /*3f080*/  BSYNC B1 ;  /* 0x0000000000017941 */ /* 0x000fea0003800000 */
.L_x_7240:
        /* <DEDUP_REMOVED lines=8> */
.L_x_7242:
[----:B------:R-:W-:Y:S02]  /*3f110*/  IMAD.MOV.U32 R13, RZ, RZ, R9 ;  /* 0x000000ffff0d7224 */ /* 0x000fe400078e0009 */
[----:B------:R-:W-:-:S07]  /*3f120*/  IMAD.MOV.U32 R4, RZ, RZ, R14 ;  /* 0x000000ffff047224 */ /* 0x000fce00078e000e */
[----:B------:R-:W-:Y:S05]  /*3f130*/  WARPSYNC.COLLECTIVE R15, `(.L_x_7243) ;  /* 0x000000000f087348 */ /* 0x000fea0003c00000 */
[----:B------:R0:W1:Y:S02]  /*3f140*/  SHFL.IDX P6, R14, R13, R12, R11 ;  /* 0x0000000c0d0e7389 */ /* 0x00006400000c000b */
[----:B01----:R-:W-:Y:S01]  /*3f150*/  ENDCOLLECTIVE ;  /* 0x000000000000791b */ /* 0x003fe20003800000 */
.L_x_7243:
[----:B------:R-:W-:Y:S02]  /*3f160*/  IMAD.MOV.U32 R13, RZ, RZ, R8 ;  /* 0x000000ffff0d7224 */ /* 0x000fe400078e0008 */
[----:B------:R-:W-:-:S07]  /*3f170*/  IMAD.MOV.U32 R5, RZ, RZ, R14 ;  /* 0x000000ffff057224 */ /* 0x000fce00078e000e */
[----:B------:R-:W-:Y:S05]  /*3f180*/  WARPSYNC.COLLECTIVE R15, `(.L_x_7244) ;  /* 0x000000000f087348 */ /* 0x000fea0003c00000 */
[----:B------:R0:W1:Y:S02]  /*3f190*/  SHFL.IDX P6, R14, R13, R12, R11 ;  /* 0x0000000c0d0e7389 */ /* 0x00006400000c000b */
[----:B01----:R-:W-:Y:S01]  /*3f1a0*/  ENDCOLLECTIVE ;  /* 0x000000000000791b */ /* 0x003fe20003800000 */
.L_x_7244:
[----:B------:R-:W-:Y:S05]  /*3f1b0*/  BRA `(.L_x_7245) ;  /* 0xfffffcf400387947 */ /* 0x000fea000383ffff */
.L_x_6907:
[----:B-1----:R1:W0:Y:S02]  /*3f1c0*/  SYNCS.PHASECHK.TRANS64.TRYWAIT P0, [R2+URZ+0x38800], R7 ;  /* 0x03880007020075a7 */ /* 0x002224000800017f */
[----:B0-----:R-:W-:Y:S05]  /*3f1d0*/  @!P0 NANOSLEEP.SYNCS 0x989680 ;  /* 0x009896800000895d */ /* 0x001fea0003900000 */
[----:B------:R-:W0:Y:S02]  /*3f1e0*/  @!P0 SYNCS.PHASECHK.TRANS64 P0, [R2+URZ+0x38800], R7 ;  /* 0x03880007020085a7 */ /* 0x000e24000800007f */
[----:B0-----:R-:W-:Y:S05]  /*3f1f0*/  @!P0 BRA `(.L_x_6907) ;  /* 0xfffffffc00f08947 */ /* 0x001fea000383ffff */
[----:B------:R-:W-:Y:S05]  /*3f200*/  BRA `(.L_x_7246) ;  /* 0xfffffcf400c07947 */ /* 0x000fea000383ffff */
.L_x_6915:
[----:B------:R-:W0:Y:S01]  /*3f210*/  LDC R71, c[0x0][0x3f4] ;  /* 0x0000fd00ff477b82 */ /* 0x000e220000000800 */
        /* <DEDUP_REMOVED lines=8> */
.L_x_7248:
[----:B------:R-:W-:Y:S05]  /*3f2a0*/  BSYNC B1 ;  /* 0x0000000000017941 */ /* 0x000fea0003800000 */
.L_x_7247:
[----:B------:R-:W-:Y:S01]  /*3f2b0*/  IMAD.MOV.U32 R13, RZ, RZ, R26 ;  /* 0x000000ffff0d7224 */ /* 0x000fe200078e001a */
[----:B------:R-:W-:Y:S01]  /*3f2c0*/  ISETP.GE.AND P0, PT, R22, R71, PT ;  /* 0x000000471600720c */ /* 0x000fe20003f06270 */
[----:B------:R-:W-:Y:S02]  /*3f2d0*/  IMAD.MOV.U32 R12, RZ, RZ, RZ ;  /* 0x000000ffff0c7224 */ /* 0x000fe400078e00ff */
[----:B------:R-:W-:Y:S02]  /*3f2e0*/  IMAD.MOV.U32 R11, RZ, RZ, 0x1c1f ;  /* 0x00001c1fff0b7424 */ /* 0x000fe400078e00ff */
[----:B------:R-:W-:Y:S02]  /*3f2f0*/  IMAD.MOV.U32 R15, RZ, RZ, -0x1 ;  /* 0xffffffffff0f7424 */ /* 0x000fe400078e00ff */
[----:B------:R-:W-:Y:S02]  /*3f300*/  IMAD.MOV.U32 R3, RZ, RZ, R14 ;  /* 0x000000ffff037224 */ /* 0x000fe400078e000e */
[----:B------:R-:W-:-:S07]  /*3f310*/  IMAD R69, R24, R69, RZ ;  /* 0x0000004518457224 */ /* 0x000fce00078e02ff */
[----:B------:R-:W-:Y:S05]  /*3f320*/  WARPSYNC.COLLECTIVE R15, `(.L_x_7249) ;  /* 0x000000000f087348 */ /* 0x000fea0003c00000 */
[----:B------:R0:W1:Y:S02]  /*3f330*/  SHFL.IDX P6, R14, R13, R12, R11 ;  /* 0x0000000c0d0e7389 */ /* 0x00006400000c000b */
[----:B01----:R-:W-:Y:S01]  /*3f340*/  ENDCOLLECTIVE ;  /* 0x000000000000791b */ /* 0x003fe20003800000 */
.L_x_7249:
[----:B------:R-:W-:Y:S01]  /*3f350*/  ISETP.GE.OR P1, PT, R0, R69, P0 ;  /* 0x000000450000720c */ /* 0x000fe20000726670 */
[----:B------:R-:W-:-:S12]  /*3f360*/  IMAD.MOV.U32 R13, RZ, RZ, R25 ;  /* 0x000000ffff0d7224 */ /* 0x000fd800078e0019 */
[C---:B------:R-:W-:Y:S01]  /*3f370*/  @!P1 IMAD.SHL.U32 R7, R22.reuse, 0x2, RZ ;  /* 0x0000000216079824 */ /* 0x040fe200078e00ff */
[----:B------:R-:W-:Y:S01]  /*3f380*/  @!P1 SHF.L.U64.HI R6, R22, 0x1, R23 ;  /* 0x0000000116069819 */ /* 0x000fe20000010217 */
[----:B------:R-:W-:-:S07]  /*3f390*/  IMAD.MOV.U32 R4, RZ, RZ, R14 ;  /* 0x000000ffff047224 */ /* 0x000fce00078e000e */
[----:B------:R-:W-:Y:S05]  /*3f3a0*/  WARPSYNC.COLLECTIVE R15, `(.L_x_7250) ;  /* 0x000000000f087348 */ /* 0x000fea0003c00000 */
[----:B------:R0:W1:Y:S02]  /*3f3b0*/  SHFL.IDX P6, R14, R13, R12, R11 ;  /* 0x0000000c0d0e7389 */ /* 0x00006400000c000b */
[----:B01----:R-:W-:Y:S01]  /*3f3c0*/  ENDCOLLECTIVE ;  /* 0x000000000000791b */ /* 0x003fe20003800000 */
.L_x_7250:
[----:B------:R-:W-:-:S05]  /*3f3d0*/  @!P1 IADD3 R4, P2, R4, R7, RZ ;  /* 0x0000000704049210 */ /* 0x000fca0007f5e0ff */
[----:B------:R-:W-:Y:S02]  /*3f3e0*/  @!P1 IMAD.X R3, R3, 0x1, R6, P2 ;  /* 0x0000000103039824 */ /* 0x000fe400010e0606 */
[----:B------:R-:W-:Y:S02]  /*3f3f0*/  @!P1 IMAD.MOV.U32 R8, RZ, RZ, R4 ;  /* 0x000000ffff089224 */ /* 0x000fe400078e0004 */
[----:B------:R-:W-:Y:S02]  /*3f400*/  @!P1 IMAD.MOV.U32 R9, RZ, RZ, R3 ;  /* 0x000000ffff099224 */ /* 0x000fe400078e0003 */
[----:B------:R-:W-:Y:S02]  /*3f410*/  IMAD.MOV.U32 R13, RZ, RZ, R33 ;  /* 0x000000ffff0d7224 */ /* 0x000fe400078e0021 */
[----:B------:R-:W-:-:S07]  /*3f420*/  IMAD.MOV.U32 R5, RZ, RZ, R14 ;  /* 0x000000ffff057224 */ /* 0x000fce00078e000e */
[----:B------:R-:W-:Y:S05]  /*3f430*/  WARPSYNC.COLLECTIVE R15, `(.L_x_7251) ;  /* 0x000000000f087348 */ /* 0x000fea0003c00000 */
[----:B------:R0:W1:Y:S02]  /*3f440*/  SHFL.IDX P6, R14, R13, R12, R11 ;  /* 0x0000000c0d0e7389 */ /* 0x00006400000c000b */
[----:B01----:R-:W-:Y:S01]  /*3f450*/  ENDCOLLECTIVE ;  /* 0x000000000000791b */ /* 0x003fe20003800000 */
.L_x_7251:
[----:B------:R-:W2:Y:S01]  /*3f460*/  @!P1 LD.E.128 R8, desc[UR44][R8.64] ;  /* 0x0000002c08089980 */ /* 0x000ea2000c101d00 */
[----:B------:R-:W-:-:S05]  /*3f470*/  @!P1 IADD3 R14, P2, R14, R7, RZ ;  /* 0x000000070e0e9210 */ /* 0x000fca0007f5e0ff */
[----:B------:R-:W-:Y:S02]  /*3f480*/  @!P1 IMAD.X R5, R5, 0x1, R6, P2 ;  /* 0x0000000105059824 */ /* 0x000fe400010e0606 */
[----:B------:R-:W-:-:S06]  /*3f490*/  @!P1 IMAD.MOV.U32 R4, RZ, RZ, R14 ;  /* 0x000000ffff049224 */ /* 0x000fcc00078e000e */
[----:B------:R-:W5:Y:S01]  /*3f4a0*/  @!P1 LD.E.128 R4, desc[UR44][R4.64] ;  /* 0x0000002c04049980 */ /* 0x000f62000c101d00 */
[----:B------:R-:W-:Y:S01]  /*3f4b0*/  CS2R R64, SRZ ;  /* 0x0000000000407805 */ /* 0x000fe2000001ff00 */
[----:B------:R-:W-:Y:S01]  /*3f4c0*/  IMAD.MOV.U32 R13, RZ, RZ, R27 ;  /* 0x000000ffff0d7224 */ /* 0x000fe200078e001b */
[----:B------:R-:W-:Y:S01]  /*3f4d0*/  CS2R R20, SRZ ;  /* 0x0000000000147805 */ /* 0x000fe2000001ff00 */
[----:B------:R-:W-:Y:S01]  /*3f4e0*/  IMAD.MOV.U32 R12, RZ, RZ, 0x1 ;  /* 0x00000001ff0c7424 */ /* 0x000fe200078e00ff */
[----:B------:R-:W-:Y:S02]  /*3f4f0*/  CS2R R46, SRZ ;  /* 0x00000000002e7805 */ /* 0x000fe4000001ff00 */
[----:B------:R-:W-:Y:S01]  /*3f500*/  CS2R R66, SRZ ;  /* 0x0000000000427805 */ /* 0x000fe2000001ff00 */
[----:B--2---:R-:W-:Y:S02]  /*3f510*/  @!P1 IMAD.MOV.U32 R65, RZ, RZ, R11 ;  /* 0x000000ffff419224 */ /* 0x004fe400078e000b */
[----:B------:R-:W-:-:S02]  /*3f520*/  IMAD.MOV.U32 R11, RZ, RZ, 0x1c1f ;  /* 0x00001c1fff0b7424 */ /* 0x000fc400078e00ff */
[----:B------:R-:W-:Y:S02]  /*3f530*/  @!P1 IMAD.MOV.U32 R64, RZ, RZ, R10 ;  /* 0x000000ffff409224 */ /* 0x000fe400078e000a */
[----:B------:R-:W-:-:S07]  /*3f540*/  IMAD.MOV.U32 R10, RZ, RZ, R65 ;  /* 0x000000ffff0a7224 */ /* 0x000fce00078e0041 */
[----:B-----5:R-:W-:Y:S05]  /*3f550*/  WARPSYNC.COLLECTIVE R15, `(.L_x_7252) ;  /* 0x000000000f087348 */ /* 0x020fea0003c00000 */
[----:B------:R0:W1:Y:S02]  /*3f560*/  SHFL.IDX P6, R14, R13, R12, R11 ;  /* 0x0000000c0d0e7389 */ /* 0x00006400000c000b */
[----:B01---5:R-:W-:Y:S01]  /*3f570*/  ENDCOLLECTIVE ;  /* 0x000000000000791b */ /* 0x023fe20003800000 */
.L_x_7252:
[----:B------:R-:W-:Y:S02]  /*3f580*/  IMAD.MOV.U32 R3, RZ, RZ, R64 ;  /* 0x000000ffff037224 */ /* 0x000fe400078e0040 */
[----:B------:R-:W-:Y:S01]  /*3f590*/  @!P1 IMAD.MOV.U32 R66, RZ, RZ, R8 ;  /* 0x000000ffff429224 */ /* 0x000fe200078e0008 */
[----:B------:R-:W-:Y:S01]  /*3f5a0*/  PRMT R62, R62, 0x5410, R10 ;  /* 0x000054103e3e7816 */ /* 0x000fe2000000000a */
[----:B------:R-:W-:Y:S01]  /*3f5b0*/  @!P1 IMAD.MOV.U32 R67, RZ, RZ, R9 ;  /* 0x000000ffff439224 */ /* 0x000fe200078e0009 */
[----:B------:R-:W-:Y:S01]  /*3f5c0*/  PRMT R75, R3, 0x7610, R75 ;  /* 0x00007610034b7816 */ /* 0x000fe2000000004b */
[----:B------:R-:W-:Y:S02]  /*3f5d0*/  IMAD.MOV.U32 R8, RZ, RZ, R66 ;  /* 0x000000ffff087224 */ /* 0x000fe400078e0042 */
[----:B------:R-:W-:-:S03]  /*3f5e0*/  IMAD.MOV.U32 R9, RZ, RZ, R67 ;  /* 0x000000ffff097224 */ /* 0x000fc600078e0043 */
[----:B------:R-:W-:Y:S01]  /*3f5f0*/  PRMT R62, R8, 0x7610, R62 ;  /* 0x00007610083e7816 */ /* 0x000fe2000000003e */
[----:B------:R-:W-:Y:S01]  /*3f600*/  IMAD.MOV.U32 R13, RZ, RZ, R26 ;  /* 0x000000ffff0d7224 */ /* 0x000fe200078e001a */
[----:B------:R-:W-:Y:S01]  /*3f610*/  PRMT R68, R9, 0x7610, R68 ;  /* 0x0000761009447816 */ /* 0x000fe20000000044 */
[----:B------:R-:W-:Y:S02]  /*3f620*/  @!P1 IMAD.MOV.U32 R21, RZ, RZ, R7 ;  /* 0x000000ffff159224 */ /* 0x000fe400078e0007 */
[----:B------:R-:W-:Y:S02]  /*3f630*/  @!P1 IMAD.MOV.U32 R46, RZ, RZ, R4 ;  /* 0x000000ffff2e9224 */ /* 0x000fe400078e0004 */
[----:B------:R-:W-:Y:S02]  /*3f640*/  @!P1 IMAD.MOV.U32 R47, RZ, RZ, R5 ;  /* 0x000000ffff2f9224 */ /* 0x000fe400078e0005 */
[----:B------:R-:W-:Y:S02]  /*3f650*/  @!P1 IMAD.MOV.U32 R20, RZ, RZ, R6 ;  /* 0x000000ffff149224 */ /* 0x000fe400078e0006 */
[----:B------:R-:W-:-:S07]  /*3f660*/  IMAD.MOV.U32 R3, RZ, RZ, R14 ;  /* 0x000000ffff037224 */ /* 0x000fce00078e000e */
[----:B------:R-:W-:Y:S05]  /*3f670*/  WARPSYNC.COLLECTIVE R15, `(.L_x_7253) ;  /* 0x000000000f087348 */ /* 0x000fea0003c00000 */
[----:B------:R0:W1:Y:S02]  /*3f680*/  SHFL.IDX P6, R14, R13, R12, R11 ;  /* 0x0000000c0d0e7389 */ /* 0x00006400000c000b */
[----:B01----:R-:W-:Y:S01]  /*3f690*/  ENDCOLLECTIVE ;  /* 0x000000000000791b */ /* 0x003fe20003800000 */
.L_x_7253:
[----:B------:R-:W-:Y:S02]  /*3f6a0*/  IMAD.MOV.U32 R5, RZ, RZ, R21 ;  /* 0x000000ffff057224 */ /* 0x000fe400078e0015 */
[----:B------:R-:W-:Y:S02]  /*3f6b0*/  IMAD.MOV.U32 R6, RZ, RZ, R46 ;  /* 0x000000ffff067224 */ /* 0x000fe400078e002e */
[----:B------:R-:W-:Y:S02]  /*3f6c0*/  IMAD.MOV.U32 R7, RZ, RZ, R47 ;  /* 0x000000ffff077224 */ /* 0x000fe400078e002f */
[----:B------:R-:W-:Y:S01]  /*3f6d0*/  IMAD.MOV.U32 R4, RZ, RZ, R20 ;  /* 0x000000ffff047224 */ /* 0x000fe200078e0014 */
[----:B------:R-:W-:Y:S02]  /*3f6e0*/  PRMT R75, R75, 0x5410, R6 ;  /* 0x000054104b4b7816 */ /* 0x000fe40000000006 */
[----:B------:R-:W-:Y:S02]  /*3f6f0*/  PRMT R78, R5, 0x5410, R7 ;  /* 0x00005410054e7816 */ /* 0x000fe40000000007 */
[----:B------:R-:W-:Y:S01]  /*3f700*/  CS2R R6, SRZ ;  /* 0x0000000000067805 */ /* 0x000fe2000001ff00 */
[----:B------:R-:W-:-:S02]  /*3f710*/  IMAD.MOV.U32 R13, RZ, RZ, R25 ;  /* 0x000000ffff0d7224 */ /* 0x000fc400078e0019 */
[----:B------:R-:W-:-:S07]  /*3f720*/  IMAD.MOV.U32 R24, RZ, RZ, R14 ;  /* 0x000000ffff187224 */ /* 0x000fce00078e000e */
[----:B------:R-:W-:Y:S05]  /*3f730*/  WARPSYNC.COLLECTIVE R15, `(.L_x_7254) ;  /* 0x000000000f087348 */ /* 0x000fea0003c00000 */
[----:B------:R0:W1:Y:S02]  /*3f740*/  SHFL.IDX P6, R14, R13, R12, R11 ;  /* 0x0000000c0d0e7389 */ /* 0x00006400000c000b */
[----:B01----:R-:W-:Y:S01]  /*3f750*/  ENDCOLLECTIVE ;  /* 0x000000000000791b */ /* 0x003fe20003800000 */
.L_x_7254:
[----:B------:R-:W-:Y:S01]  /*3f760*/  IMAD.MOV.U32 R13, RZ, RZ, R33 ;  /* 0x000000ffff0d7224 */ /* 0x000fe200078e0021 */
[----:B------:R-:W-:Y:S01]  /*3f770*/  PRMT R33, R33, 0x5410, R4 ;  /* 0x0000541021217816 */ /* 0x000fe20000000004 */
[----:B------:R-:W-:-:S07]  /*3f780*/  IMAD.MOV.U32 R25, RZ, RZ, R14 ;  /* 0x000000ffff197224 */ /* 0x000fce00078e000e */
[----:B------:R-:W-:Y:S05]  /*3f790*/  WARPSYNC.COLLECTIVE R15, `(.L_x_7255) ;  /* 0x000000000f087348 */ /* 0x000fea0003c00000 */
[----:B------:R0:W1:Y:S02]  /*3f7a0*/  SHFL.IDX P6, R14, R13, R12, R11 ;  /* 0x0000000c0d0e7389 */ /* 0x00006400000c000b */
[----:B01----:R-:W-:Y:S01]  /*3f7b0*/  ENDCOLLECTIVE ;  /* 0x000000000000791b */ /* 0x003fe20003800000 */
.L_x_7255:
[----:B------:R-:W-:Y:S05]  /*3f7c0*/  BRA `(.L_x_7256) ;  /* 0xfffffd0400287947 */ /* 0x000fea000383ffff */
.L_x_6919:
[----:B0-----:R0:W1:Y:S02]  /*3f7d0*/  SYNCS.PHASECHK.TRANS64.TRYWAIT P1, [R2+URZ+0x38800], R13 ;  /* 0x0388000d020075a7 */ /* 0x001064000802017f */
[----:B-1----:R-:W-:Y:S05]  /*3f7e0*/  @!P1 NANOSLEEP.SYNCS 0x989680 ;  /* 0x009896800000995d */ /* 0x002fea0003900000 */
[----:B------:R-:W1:Y:S02]  /*3f7f0*/  @!P1 SYNCS.PHASECHK.TRANS64 P1, [R2+URZ+0x38800], R13 ;  /* 0x0388000d020095a7 */ /* 0x000e64000802007f */
[----:B-1----:R-:W-:Y:S05]  /*3f800*/  @!P1 BRA `(.L_x_6919) ;  /* 0xfffffffc00f09947 */ /* 0x002fea000383ffff */
[----:B------:R-:W-:Y:S05]  /*3f810*/  BRA `(.L_x_7257) ;  /* 0xfffffd0400847947 */ /* 0x000fea000383ffff */
.L_x_6934:
[----:B0-----:R0:W1:Y:S02]  /*3f820*/  SYNCS.PHASECHK.TRANS64.TRYWAIT P0, [R4+URZ], R5 ;  /* 0x00000005040075a7 */ /* 0x001064000800017f */
[----:B-1----:R-:W-:Y:S05]  /*3f830*/  @!P0 NANOSLEEP.SYNCS 0x989680 ;  /* 0x009896800000895d */ /* 0x002fea0003900000 */
[----:B------:R-:W1:Y:S02]  /*3f840*/  @!P0 SYNCS.PHASECHK.TRANS64 P0, [R4+URZ], R5 ;  /* 0x00000005040085a7 */ /* 0x000e64000800007f */
[----:B-1----:R-:W-:Y:S05]  /*3f850*/  @!P0 BRA `(.L_x_6934) ;  /* 0xfffffffc00f08947 */ /* 0x002fea000383ffff */
[----:B------:R-:W-:Y:S05]  /*3f860*/  BRA `(.L_x_6933) ;  /* 0xfffffd1c003c7947 */ /* 0x000fea000383ffff */
.L_x_6941:
[----:B-1----:R1:W2:Y:S02]  /*3f870*/  SYNCS.PHASECHK.TRANS64.TRYWAIT P0, [R4+URZ], R5 ;  /* 0x00000005040075a7 */ /* 0x0022a4000800017f */
[----:B--2---:R-:W-:Y:S05]  /*3f880*/  @!P0 NANOSLEEP.SYNCS 0x989680 ;  /* 0x009896800000895d */ /* 0x004fea0003900000 */
[----:B------:R-:W2:Y:S02]  /*3f890*/  @!P0 SYNCS.PHASECHK.TRANS64 P0, [R4+URZ], R5 ;  /* 0x00000005040085a7 */ /* 0x000ea4000800007f */
[----:B--2---:R-:W-:Y:S05]  /*3f8a0*/  @!P0 BRA `(.L_x_6941) ;  /* 0xfffffffc00f08947 */ /* 0x004fea000383ffff */
[----:B------:R-:W-:Y:S05]  /*3f8b0*/  BRA `(.L_x_6940) ;  /* 0xfffffd2000787947 */ /* 0x000fea000383ffff */
.L_x_6968:
[----:B0-----:R0:W1:Y:S02]  /*3f8c0*/  SYNCS.PHASECHK.TRANS64.TRYWAIT P1, [R6+URZ], R7 ;  /* 0x00000007060075a7 */ /* 0x001064000802017f */
[----:B-1----:R-:W-:Y:S05]  /*3f8d0*/  @!P1 NANOSLEEP.SYNCS 0x989680 ;  /* 0x009896800000995d */ /* 0x002fea0003900000 */
[----:B------:R-:W1:Y:S02]  /*3f8e0*/  @!P1 SYNCS.PHASECHK.TRANS64 P1, [R6+URZ], R7 ;  /* 0x00000007060095a7 */ /* 0x000e64000802007f */
[----:B-1----:R-:W-:Y:S05]  /*3f8f0*/  @!P1 BRA `(.L_x_6968) ;  /* 0xfffffffc00f09947 */ /* 0x002fea000383ffff */
[----:B------:R-:W-:Y:S05]  /*3f900*/  BRA `(.L_x_6967) ;  /* 0xfffffdc8000c7947 */ /* 0x000fea000383ffff */
.L_x_6975:
[----:B-1----:R1:W2:Y:S02]  /*3f910*/  SYNCS.PHASECHK.TRANS64.TRYWAIT P1, [R6+URZ], R7 ;  /* 0x00000007060075a7 */ /* 0x0022a4000802017f */
[----:B--2---:R-:W-:Y:S05]  /*3f920*/  @!P1 NANOSLEEP.SYNCS 0x989680 ;  /* 0x009896800000995d */ /* 0x004fea0003900000 */
[----:B------:R-:W2:Y:S02]  /*3f930*/  @!P1 SYNCS.PHASECHK.TRANS64 P1, [R6+URZ], R7 ;  /* 0x00000007060095a7 */ /* 0x000ea4000802007f */
[----:B--2---:R-:W-:Y:S05]  /*3f940*/  @!P1 BRA `(.L_x_6975) ;  /* 0xfffffffc00f09947 */ /* 0x004fea000383ffff */
[----:B------:R-:W-:Y:S05]  /*3f950*/  BRA `(.L_x_6974) ;  /* 0xfffffdcc00487947 */ /* 0x000fea000383ffff */
.L_x_6988:
[----:B0-----:R0:W1:Y:S02]  /*3f960*/  SYNCS.PHASECHK.TRANS64.TRYWAIT P0, [R4+URZ], R5 ;  /* 0x00000005040075a7 */ /* 0x001064000800017f */
[----:B-1----:R-:W-:Y:S05]  /*3f970*/  @!P0 NANOSLEEP.SYNCS 0x989680 ;  /* 0x009896800000895d */ /* 0x002fea0003900000 */
[----:B------:R-:W1:Y:S02]  /*3f980*/  @!P0 SYNCS.PHASECHK.TRANS64 P0, [R4+URZ], R5 ;  /* 0x00000005040085a7 */ /* 0x000e64000800007f */
[----:B-1----:R-:W-:Y:S05]  /*3f990*/  @!P0 BRA `(.L_x_6988) ;  /* 0xfffffffc00f08947 */ /* 0x002fea000383ffff */
[----:B------:R-:W-:Y:S05]  /*3f9a0*/  BRA `(.L_x_6987) ;  /* 0xfffffe6000907947 */ /* 0x000fea000383ffff */
.L_x_6995:
[----:B-1----:R1:W2:Y:S02]  /*3f9b0*/  SYNCS.PHASECHK.TRANS64.TRYWAIT P0, [R4+URZ], R5 ;  /* 0x00000005040075a7 */ /* 0x0022a4000800017f */
[----:B--2---:R-:W-:Y:S05]  /*3f9c0*/  @!P0 NANOSLEEP.SYNCS 0x989680 ;  /* 0x009896800000895d */ /* 0x004fea0003900000 */
[----:B------:R-:W2:Y:S02]  /*3f9d0*/  @!P0 SYNCS.PHASECHK.TRANS64 P0, [R4+URZ], R5 ;  /* 0x00000005040085a7 */ /* 0x000ea4000800007f */
[----:B--2---:R-:W-:Y:S05]  /*3f9e0*/  @!P0 BRA `(.L_x_6995) ;  /* 0xfffffffc00f08947 */ /* 0x004fea000383ffff */
[----:B------:R-:W-:Y:S05]  /*3f9f0*/  BRA `(.L_x_6994) ;  /* 0xfffffe6400cc7947 */ /* 0x000fea000383ffff */
.L_x_7047:
        /* <DEDUP_REMOVED lines=11> */
.L_x_7259:
[----:B------:R-:W-:Y:S05]  /*3fab0*/  BSYNC B1 ;  /* 0x0000000000017941 */ /* 0x000fea0003800000 */
.L_x_7258:
[----:B------:R-:W-:Y:S05]  /*3fac0*/  BRA `(.L_x_7260) ;  /* 0xffffff6400707947 */ /* 0x000fea000383ffff */
.L_x_7049:
[----:B------:R-:W-:Y:S01]  /*3fad0*/  BSSY B1, `(.L_x_7261) ;  /* 0x0000006000017945 */ /* 0x000fe20003800000 */
[----:B------:R-:W-:-:S07]  /*3fae0*/  IMAD.MOV.U32 R15, RZ, RZ, -0x1 ;  /* 0xffffffffff0f7424 */ /* 0x000fce00078e00ff */
[----:B01----:R-:W-:Y:S05]  /*3faf0*/  WARPSYNC.COLLECTIVE R15, `(.L_x_7262) ;  /* 0x000000000f0c7348 */ /* 0x003fea0003c00000 */
[----:B------:R-:W-:Y:S02]  /*3fb00*/  ELECT P6, UR62, PT ;  /* 0x00000000003e782f */ /* 0x000fe400038c0000 */
[----:B------:R-:W-:Y:S01]  /*3fb10*/  MOV R14, UR62 ;  /* 0x0000003e000e7c02 */ /* 0x000fe20008000f00 */
[----:B01----:R-:W-:Y:S10]  /*3fb20*/  ENDCOLLECTIVE ;  /* 0x000000000000791b */ /* 0x003ff40003800000 */
.L_x_7262:
[----:B------:R-:W-:Y:S05]  /*3fb30*/  BSYNC B1 ;  /* 0x0000000000017941 */ /* 0x000fea0003800000 */
.L_x_7261:
[----:B------:R-:W-:Y:S05]  /*3fb40*/  BRA `(.L_x_7048) ;  /* 0xffffff6400687947 */ /* 0x000fea000383ffff */
.L_x_7051:
[----:B-1----:R-:W2:Y:S02]  /*3fb50*/  LDL R5, [R1+0x430] ;  /* 0x0004300001057983 */ /* 0x002ea40000100800 */
[----:B--2---:R1:W2:Y:S02]  /*3fb60*/  SYNCS.PHASECHK.TRANS64.TRYWAIT P0, [R5+URZ+0x38820], R4 ;  /* 0x03882004050075a7 */ /* 0x0042a4000800017f */
[----:B--2---:R-:W-:Y:S05]  /*3fb70*/  @!P0 NANOSLEEP.SYNCS 0x989680 ;  /* 0x009896800000895d */ /* 0x004fea0003900000 */
[----:B------:R-:W2:Y:S02]  /*3fb80*/  @!P0 SYNCS.PHASECHK.TRANS64 P0, [R5+URZ+0x38820], R4 ;  /* 0x03882004050085a7 */ /* 0x000ea4000800007f */
[----:B--2---:R-:W-:Y:S05]  /*3fb90*/  @!P0 BRA `(.L_x_7051) ;  /* 0xfffffffc00ec8947 */ /* 0x004fea000383ffff */
[----:B------:R-:W-:Y:S05]  /*3fba0*/  BRA `(.L_x_7263) ;  /* 0xffffff6400787947 */ /* 0x000fea000383ffff */
.L_x_7055:
[----:B-1----:R1:W2:Y:S02]  /*3fbb0*/  SYNCS.PHASECHK.TRANS64.TRYWAIT P0, [R5+URZ+0x388a0], R9 ;  /* 0x0388a009050075a7 */ /* 0x0022a4000800017f */
[----:B--2---:R-:W-:Y:S05]  /*3fbc0*/  @!P0 NANOSLEEP.SYNCS 0x989680 ;  /* 0x009896800000895d */ /* 0x004fea0003900000 */
[----:B------:R-:W2:Y:S02]  /*3fbd0*/  @!P0 SYNCS.PHASECHK.TRANS64 P0, [R5+URZ+0x388a0], R9 ;  /* 0x0388a009050085a7 */ /* 0x000ea4000800007f */
[----:B--2---:R-:W-:Y:S05]  /*3fbe0*/  @!P0 BRA `(.L_x_7055) ;  /* 0xfffffffc00f08947 */ /* 0x004fea000383ffff */
[----:B------:R-:W-:Y:S05]  /*3fbf0*/  BRA `(.L_x_7264) ;  /* 0xffffff6400a07947 */ /* 0x000fea000383ffff */
.L_x_7060:
[----:B--2---:R2:W3:Y:S02]  /*3fc00*/  SYNCS.PHASECHK.TRANS64.TRYWAIT P0, [R5+URZ+0x388c0], R9 ;  /* 0x0388c009050075a7 */ /* 0x0044e4000800017f */
[----:B---3--:R-:W-:Y:S05]  /*3fc10*/  @!P0 NANOSLEEP.SYNCS 0x989680 ;  /* 0x009896800000895d */ /* 0x008fea0003900000 */
[----:B------:R-:W3:Y:S02]  /*3fc20*/  @!P0 SYNCS.PHASECHK.TRANS64 P0, [R5+URZ+0x388c0], R9 ;  /* 0x0388c009050085a7 */ /* 0x000ee4000800007f */
[----:B---3--:R-:W-:Y:S05]  /*3fc30*/  @!P0 BRA `(.L_x_7060) ;  /* 0xfffffffc00f08947 */ /* 0x008fea000383ffff */
[----:B------:R-:W-:Y:S05]  /*3fc40*/  BRA `(.L_x_7265) ;  /* 0xffffff6800247947 */ /* 0x000fea000383ffff */
.L_x_7074:
[----:B-1----:R1:W2:Y:S02]  /*3fc50*/  SYNCS.PHASECHK.TRANS64.TRYWAIT P1, [R5+URZ+0x388a0], R6 ;  /* 0x0388a006050075a7 */ /* 0x0022a4000802017f */
[----:B--2---:R-:W-:Y:S05]  /*3fc60*/  @!P1 NANOSLEEP.SYNCS 0x989680 ;  /* 0x009896800000995d */ /* 0x004fea0003900000 */
[----:B------:R-:W2:Y:S02]  /*3fc70*/  @!P1 SYNCS.PHASECHK.TRANS64 P1, [R5+URZ+0x388a0], R6 ;  /* 0x0388a006050095a7 */ /* 0x000ea4000802007f */
[----:B--2---:R-:W-:Y:S05]  /*3fc80*/  @!P1 BRA `(.L_x_7074) ;  /* 0xfffffffc00f09947 */ /* 0x004fea000383ffff */
[----:B------:R-:W-:Y:S05]  /*3fc90*/  BRA `(.L_x_7266) ;  /* 0xffffff7000ac7947 */ /* 0x000fea000383ffff */
.L_x_7079:
[----:B--2---:R2:W3:Y:S02]  /*3fca0*/  SYNCS.PHASECHK.TRANS64.TRYWAIT P1, [R5+URZ+0x388c0], R6 ;  /* 0x0388c006050075a7 */ /* 0x0044e4000802017f */
[----:B---3--:R-:W-:Y:S05]  /*3fcb0*/  @!P1 NANOSLEEP.SYNCS 0x989680 ;  /* 0x009896800000995d */ /* 0x008fea0003900000 */
[----:B------:R-:W3:Y:S02]  /*3fcc0*/  @!P1 SYNCS.PHASECHK.TRANS64 P1, [R5+URZ+0x388c0], R6 ;  /* 0x0388c006050095a7 */ /* 0x000ee4000802007f */
[----:B---3--:R-:W-:Y:S05]  /*3fcd0*/  @!P1 BRA `(.L_x_7079) ;  /* 0xfffffffc00f09947 */ /* 0x008fea000383ffff */
[----:B------:R-:W-:Y:S05]  /*3fce0*/  BRA `(.L_x_7267) ;  /* 0xffffff74002c7947 */ /* 0x000fea000383ffff */
.L_x_7107:
        /* <DEDUP_REMOVED lines=11> */
.L_x_7269:
[----:B------:R-:W-:Y:S05]  /*3fda0*/  BSYNC B0 ;  /* 0x0000000000007941 */ /* 0x000fea0003800000 */
.L_x_7268:
[----:B------:R-:W-:Y:S05]  /*3fdb0*/  BRA `(.L_x_7270) ;  /* 0xffffff8800087947 */ /* 0x000fea000383ffff */
.L_x_7109:
[----:B------:R-:W-:Y:S01]  /*3fdc0*/  BSSY B0, `(.L_x_7271) ;  /* 0x0000006000007945 */ /* 0x000fe20003800000 */
[----:B------:R-:W-:-:S07]  /*3fdd0*/  IMAD.MOV.U32 R15, RZ, RZ, -0x1 ;  /* 0xffffffffff0f7424 */ /* 0x000fce00078e00ff */
[----:B01-3--:R-:W-:Y:S05]  /*3fde0*/  WARPSYNC.COLLECTIVE R15, `(.L_x_7272) ;  /* 0x000000000f0c7348 */ /* 0x00bfea0003c00000 */
[----:B------:R-:W-:Y:S02]  /*3fdf0*/  ELECT P6, UR62, PT ;  /* 0x00000000003e782f */ /* 0x000fe400038c0000 */
[----:B------:R-:W-:Y:S01]  /*3fe00*/  MOV R14, UR62 ;  /* 0x0000003e000e7c02 */ /* 0x000fe20008000f00 */
[----:B01-3--:R-:W-:Y:S10]  /*3fe10*/  ENDCOLLECTIVE ;  /* 0x000000000000791b */ /* 0x00bff40003800000 */
.L_x_7272:
[----:B------:R-:W-:Y:S05]  /*3fe20*/  BSYNC B0 ;  /* 0x0000000000007941 */ /* 0x000fea0003800000 */
.L_x_7271:
[----:B------:R-:W-:Y:S05]  /*3fe30*/  BRA `(.L_x_7273) ;  /* 0xffffff8800147947 */ /* 0x000fea000383ffff */
.L_x_7111:
[----:B-1----:R1:W2:Y:S02]  /*3fe40*/  SYNCS.PHASECHK.TRANS64.TRYWAIT P0, [R0+URZ+0x38840], R2 ;  /* 0x03884002000075a7 */ /* 0x0022a4000800017f */
[----:B--2---:R-:W-:Y:S05]  /*3fe50*/  @!P0 NANOSLEEP.SYNCS 0x989680 ;  /* 0x009896800000895d */ /* 0x004fea0003900000 */
[----:B------:R-:W2:Y:S02]  /*3fe60*/  @!P0 SYNCS.PHASECHK.TRANS64 P0, [R0+URZ+0x38840], R2 ;  /* 0x03884002000085a7 */ /* 0x000ea4000800007f */
[----:B--2---:R-:W-:Y:S05]  /*3fe70*/  @!P0 BRA `(.L_x_7111) ;  /* 0xfffffffc00f08947 */ /* 0x004fea000383ffff */
[----:B------:R-:W-:Y:S05]  /*3fe80*/  BRA `(.L_x_7274) ;  /* 0xffffff88007c7947 */ /* 0x000fea000383ffff */
.L_x_7115:
        /* <DEDUP_REMOVED lines=10> */
.L_x_7275:
[----:B------:R0:W-:Y:S01]  /*3ff30*/  STL [R1+0x45c], R8 ;  /* 0x00045c0801007387 */ /* 0x0001e20000100800 */
[----:B------:R-:W-:Y:S02]  /*3ff40*/  IMAD.MOV.U32 R13, RZ, RZ, R3 ;  /* 0x000000ffff0d7224 */ /* 0x000fe400078e0003 */
[----:B------:R-:W-:-:S07]  /*3ff50*/  IMAD.MOV.U32 R4, RZ, RZ, R14 ;  /* 0x000000ffff047224 */ /* 0x000fce00078e000e */
[----:B0-----:R-:W-:Y:S05]  /*3ff60*/  WARPSYNC.COLLECTIVE R15, `(.L_x_7276) ;  /* 0x000000000f087348 */ /* 0x001fea0003c00000 */
[----:B------:R1:W2:Y:S02]  /*3ff70*/  SHFL.IDX P6, R14, R13, R12, R11 ;  /* 0x0000000c0d0e7389 */ /* 0x0002a400000c000b */
[----:B012---:R-:W-:Y:S01]  /*3ff80*/  ENDCOLLECTIVE ;  /* 0x000000000000791b */ /* 0x007fe20003800000 */
.L_x_7276:
[----:B------:R-:W-:Y:S02]  /*3ff90*/  IMAD.MOV.U32 R13, RZ, RZ, R2 ;  /* 0x000000ffff0d7224 */ /* 0x000fe400078e0002 */
[----:B------:R-:W-:Y:S02]  /*3ffa0*/  IMAD.MOV.U32 R12, RZ, RZ, 0x1 ;  /* 0x00000001ff0c7424 */ /* 0x000fe400078e00ff */
[----:B------:R-:W-:-:S07]  /*3ffb0*/  IMAD.MOV.U32 R5, RZ, RZ, R14 ;  /* 0x000000ffff057224 */ /* 0x000fce00078e000e */
[----:B------:R-:W-:Y:S05]  /*3ffc0*/  WARPSYNC.COLLECTIVE R15, `(.L_x_7277) ;  /* 0x000000000f087348 */ /* 0x000fea0003c00000 */
[----:B------:R0:W1:Y:S02]  /*3ffd0*/  SHFL.IDX P6, R14, R13, R12, R11 ;  /* 0x0000000c0d0e7389 */ /* 0x00006400000c000b */
[----:B01----:R-:W-:Y:S01]  /*3ffe0*/  ENDCOLLECTIVE ;  /* 0x000000000000791b */ /* 0x003fe20003800000 */
.L_x_7277:
[----:B------:R-:W-:Y:S02]  /*3fff0*/  IMAD.MOV.U32 R13, RZ, RZ, R3 ;  /* 0x000000ffff0d7224 */ /* 0x000fe400078e0003 */
[----:B------:R-:W-:-:S07]  /*40000*/  IMAD.MOV.U32 R6, RZ, RZ, R14 ;  /* 0x000000ffff067224 */ /* 0x000fce00078e000e */
[----:B------:R-:W-:Y:S05]  /*40010*/  WARPSYNC.COLLECTIVE R15, `(.L_x_7278) ;  /* 0x000000000f087348 */ /* 0x000fea0003c00000 */
[----:B------:R0:W1:Y:S02]  /*40020*/  SHFL.IDX P6, R14, R13, R12, R11 ;  /* 0x0000000c0d0e7389 */ /* 0x00006400000c000b */
[----:B01----:R-:W-:Y:S01]  /*40030*/  ENDCOLLECTIVE ;  /* 0x000000000000791b */ /* 0x003fe20003800000 */
.L_x_7278:
        /* <DEDUP_REMOVED lines=22> */
.L_x_7279:
        /* <DEDUP_REMOVED lines=10> */
.L_x_7280:
        /* <DEDUP_REMOVED lines=11> */
.L_x_7281:
        /* <DEDUP_REMOVED lines=14> */
.L_x_7282:
[----:B------:R-:W-:Y:S01]  /*403d0*/  IMAD.MOV.U32 R3, RZ, RZ, R14 ;  /* 0x000000ffff037224 */ /* 0x000fe200078e000e */
[----:B------:R-:W-:Y:S06]  /*403e0*/  BRA `(.L_x_7283) ;  /* 0xffffff8c00e07947 */ /* 0x000fec000383ffff */
.L_x_7119:
        /* <DEDUP_REMOVED lines=28> */
.L_x_7285:
[----:B------:R-:W-:Y:S05]  /*405b0*/  BSYNC B0 ;  /* 0x0000000000007941 */ /* 0x000fea0003800000 */
.L_x_7284:
        /* <DEDUP_REMOVED lines=12> */
.L_x_7286:
        /* <DEDUP_REMOVED lines=43> */
.L_x_7287:
        /* <DEDUP_REMOVED lines=18> */
.L_x_7288:
        /* <DEDUP_REMOVED lines=29> */
.L_x_7289:
        /* <DEDUP_REMOVED lines=13> */
.L_x_7290:
        /* <DEDUP_REMOVED lines=34> */
.L_x_7291:
[----:B------:R-:W-:Y:S02]  /*40f10*/  IMAD.MOV.U32 R13, RZ, RZ, R0 ;  /* 0x000000ffff0d7224 */ /* 0x000fe400078e0000 */
[----:B------:R-:W-:-:S07]  /*40f20*/  IMAD.MOV.U32 R4, RZ, RZ, R14 ;  /* 0x000000ffff047224 */ /* 0x000fce00078e000e */
[----:B------:R-:W-:Y:S05]  /*40f30*/  WARPSYNC.COLLECTIVE R15, `(.L_x_7292) ;  /* 0x000000000f087348 */ /* 0x000fea0003c00000 */
[----:B------:R0:W1:Y:S02]  /*40f40*/  SHFL.IDX P6, R14, R13, R12, R11 ;  /* 0x0000000c0d0e7389 */ /* 0x00006400000c000b */
[----:B01----:R-:W-:Y:S01]  /*40f50*/  ENDCOLLECTIVE ;  /* 0x000000000000791b */ /* 0x003fe20003800000 */
.L_x_7292:
[----:B------:R-:W-:Y:S01]  /*40f60*/  IMAD.MOV.U32 R0, RZ, RZ, R14 ;  /* 0x000000ffff007224 */ /* 0x000fe200078e000e */
[----:B------:R-:W-:Y:S06]  /*40f70*/  BRA `(.L_x_7293) ;  /* 0xffffff9000bc7947 */ /* 0x000fec000383ffff */
.L_x_7124:
[----:B0-----:R-:W3:Y:S02]  /*40f80*/  LDL R2, [R1+0x430] ;  /* 0x0004300001027983 */ /* 0x001ee40000100800 */
[----:B---3--:R0:W3:Y:S02]  /*40f90*/  SYNCS.PHASECHK.TRANS64.TRYWAIT P0, [R2+URZ+0x38820], R0 ;  /* 0x03882000020075a7 */ /* 0x0080e4000800017f */
[----:B---3--:R-:W-:Y:S05]  /*40fa0*/  @!P0 NANOSLEEP.SYNCS 0x989680 ;  /* 0x009896800000895d */ /* 0x008fea0003900000 */
[----:B------:R-:W3:Y:S02]  /*40fb0*/  @!P0 SYNCS.PHASECHK.TRANS64 P0, [R2+URZ+0x38820], R0 ;  /* 0x03882000020085a7 */ /* 0x000ee4000800007f */
[----:B---3--:R-:W-:Y:S05]  /*40fc0*/  @!P0 BRA `(.L_x_7124) ;  /* 0xfffffffc00ec8947 */ /* 0x008fea000383ffff */
[----:B------:R-:W-:Y:S05]  /*40fd0*/  BRA `(.L_x_7294) ;  /* 0xffffff94007c7947 */ /* 0x000fea000383ffff */
.L_x_7128:
[----:B0-----:R0:W1:Y:S02]  /*40fe0*/  SYNCS.PHASECHK.TRANS64.TRYWAIT P0, [R0+URZ+0x38860], R2 ;  /* 0x03886002000075a7 */ /* 0x001064000800017f */
[----:B-1----:R-:W-:Y:S05]  /*40ff0*/  @!P0 NANOSLEEP.SYNCS 0x989680 ;  /* 0x009896800000895d */ /* 0x002fea0003900000 */
[----:B------:R-:W1:Y:S02]  /*41000*/  @!P0 SYNCS.PHASECHK.TRANS64 P0, [R0+URZ+0x38860], R2 ;  /* 0x03886002000085a7 */ /* 0x000e64000800007f */
[----:B-1----:R-:W-:Y:S05]  /*41010*/  @!P0 BRA `(.L_x_7128) ;  /* 0xfffffffc00f08947 */ /* 0x002fea000383ffff */
[----:B------:R-:W-:Y:S05]  /*41020*/  BRA `(.L_x_7295) ;  /* 0xffffff9400ac7947 */ /* 0x000fea000383ffff */
.L_x_7147:
[----:B0-----:R0:W1:Y:S02]  /*41030*/  SYNCS.PHASECHK.TRANS64.TRYWAIT P0, [R2+URZ+0x38840], R5 ;  /* 0x03884005020075a7 */ /* 0x001064000800017f */
[----:B-1----:R-:W-:Y:S05]  /*41040*/  @!P0 NANOSLEEP.SYNCS 0x989680 ;  /* 0x009896800000895d */ /* 0x002fea0003900000 */
[----:B------:R-:W1:Y:S02]  /*41050*/  @!P0 SYNCS.PHASECHK.TRANS64 P0, [R2+URZ+0x38840], R5 ;  /* 0x03884005020085a7 */ /* 0x000e64000800007f */
[----:B-1----:R-:W-:Y:S05]  /*41060*/  @!P0 BRA `(.L_x_7147) ;  /* 0xfffffffc00f08947 */ /* 0x002fea000383ffff */
[----:B------:R-:W-:Y:S05]  /*41070*/  BRA `(.L_x_7296) ;  /* 0xffffffa000b87947 */ /* 0x000fea000383ffff */
.L_x_7152:
[----:B-1----:R1:W3:Y:S02]  /*41080*/  SYNCS.PHASECHK.TRANS64.TRYWAIT P0, [R2+URZ+0x38860], R5 ;  /* 0x03886005020075a7 */ /* 0x0022e4000800017f */
[----:B---3--:R-:W-:Y:S05]  /*41090*/  @!P0 NANOSLEEP.SYNCS 0x989680 ;  /* 0x009896800000895d */ /* 0x008fea0003900000 */
[----:B------:R-:W3:Y:S02]  /*410a0*/  @!P0 SYNCS.PHASECHK.TRANS64 P0, [R2+URZ+0x38860], R5 ;  /* 0x03886005020085a7 */ /* 0x000ee4000800007f */
[----:B---3--:R-:W-:Y:S05]  /*410b0*/  @!P0 BRA `(.L_x_7152) ;  /* 0xfffffffc00f08947 */ /* 0x008fea000383ffff */
[----:B------:R-:W-:Y:S05]  /*410c0*/  BRA `(.L_x_7297) ;  /* 0xffffffa4003c7947 */ /* 0x000fea000383ffff */
.L_x_7167:
[----:B0-----:R0:W1:Y:S02]  /*410d0*/  SYNCS.PHASECHK.TRANS64.TRYWAIT P0, [R3+URZ+0x38840], R2 ;  /* 0x03884002030075a7 */ /* 0x001064000800017f */
[----:B-1----:R-:W-:Y:S05]  /*410e0*/  @!P0 NANOSLEEP.SYNCS 0x989680 ;  /* 0x009896800000895d */ /* 0x002fea0003900000 */
[----:B------:R-:W1:Y:S02]  /*410f0*/  @!P0 SYNCS.PHASECHK.TRANS64 P0, [R3+URZ+0x38840], R2 ;  /* 0x03884002030085a7 */ /* 0x000e64000800007f */
[----:B-1----:R-:W-:Y:S05]  /*41100*/  @!P0 BRA `(.L_x_7167) ;  /* 0xfffffffc00f08947 */ /* 0x002fea000383ffff */
[----:B------:R-:W-:Y:S05]  /*41110*/  BRA `(.L_x_7298) ;  /* 0xffffffb0002c7947 */ /* 0x000fea000383ffff */
.L_x_7172:
[----:B-1----:R1:W3:Y:S02]  /*41120*/  SYNCS.PHASECHK.TRANS64.TRYWAIT P0, [R3+URZ+0x38860], R2 ;  /* 0x03886002030075a7 */ /* 0x0022e4000800017f */
[----:B---3--:R-:W-:Y:S05]  /*41130*/  @!P0 NANOSLEEP.SYNCS 0x989680 ;  /* 0x009896800000895d */ /* 0x008fea0003900000 */
[----:B------:R-:W3:Y:S02]  /*41140*/  @!P0 SYNCS.PHASECHK.TRANS64 P0, [R3+URZ+0x38860], R2 ;  /* 0x03886002030085a7 */ /* 0x000ee4000800007f */
[----:B---3--:R-:W-:Y:S05]  /*41150*/  @!P0 BRA `(.L_x_7172) ;  /* 0xfffffffc00f08947 */ /* 0x008fea000383ffff */
[----:B------:R-:W-:Y:S05]  /*41160*/  BRA `(.L_x_7299) ;  /* 0xffffffb000ac7947 */ /* 0x000fea000383ffff */
.L_x_7187:
[----:B0-----:R0:W1:Y:S02]  /*41170*/  SYNCS.PHASECHK.TRANS64.TRYWAIT P0, [R3+URZ+0x38840], R2 ;  /* 0x03884002030075a7 */ /* 0x001064000800017f */
[----:B-1----:R-:W-:Y:S05]  /*41180*/  @!P0 NANOSLEEP.SYNCS 0x989680 ;  /* 0x009896800000895d */ /* 0x002fea0003900000 */
[----:B------:R-:W1:Y:S02]  /*41190*/  @!P0 SYNCS.PHASECHK.TRANS64 P0, [R3+URZ+0x38840], R2 ;  /* 0x03884002030085a7 */ /* 0x000e64000800007f */
[----:B-1----:R-:W-:Y:S05]  /*411a0*/  @!P0 BRA `(.L_x_7187) ;  /* 0xfffffffc00f08947 */ /* 0x002fea000383ffff */
[----:B------:R-:W-:Y:S05]  /*411b0*/  BRA `(.L_x_7300) ;  /* 0xffffffbc00787947 */ /* 0x000fea000383ffff */
.L_x_7192:
[----:B-1----:R1:W3:Y:S02]  /*411c0*/  SYNCS.PHASECHK.TRANS64.TRYWAIT P0, [R3+URZ+0x38860], R2 ;  /* 0x03886002030075a7 */ /* 0x0022e4000800017f */
[----:B---3--:R-:W-:Y:S05]  /*411d0*/  @!P0 NANOSLEEP.SYNCS 0x989680 ;  /* 0x009896800000895d */ /* 0x008fea0003900000 */
[----:B------:R-:W3:Y:S02]  /*411e0*/  @!P0 SYNCS.PHASECHK.TRANS64 P0, [R3+URZ+0x38860], R2 ;  /* 0x03886002030085a7 */ /* 0x000ee4000800007f */
[----:B---3--:R-:W-:Y:S05]  /*411f0*/  @!P0 BRA `(.L_x_7192) ;  /* 0xfffffffc00f08947 */ /* 0x008fea000383ffff */
[----:B------:R-:W-:Y:S05]  /*41200*/  BRA `(.L_x_7301) ;  /* 0xffffffbc00fc7947 */ /* 0x000fea000383ffff */
.L_x_7208:
[----:B------:R-:W-:Y:S01]  /*41210*/  BSSY B0, `(.L_x_7302) ;  /* 0x0000008000007945 */ /* 0x000fe20003800000 */
[----:B------:R-:W-:Y:S02]  /*41220*/  IMAD.MOV.U32 R13, RZ, RZ, R16 ;  /* 0x000000ffff0d7224 */ /* 0x000fe400078e0010 */
[----:B------:R-:W-:Y:S02]  /*41230*/  IMAD.MOV.U32 R12, RZ, RZ, RZ ;  /* 0x000000ffff0c7224 */ /* 0x000fe400078e00ff */
[----:B0-----:R-:W-:Y:S02]  /*41240*/  IMAD.MOV.U32 R11, RZ, RZ, 0x1f ;  /* 0x0000001fff0b7424 */ /* 0x001fe400078e00ff */
[----:B------:R-:W-:-:S07]  /*41250*/  IMAD.MOV.U32 R15, RZ, RZ, -0x1 ;  /* 0xffffffffff0f7424 */ /* 0x000fce00078e00ff */
[----:B--2---:R-:W-:Y:S05]  /*41260*/  WARPSYNC.COLLECTIVE R15, `(.L_x_7303) ;  /* 0x000000000f087348 */ /* 0x004fea0003c00000 */
[----:B------:R0:W1:Y:S02]  /*41270*/  SHFL.IDX P6, R14, R13, R12, R11 ;  /* 0x0000000c0d0e7389 */ /* 0x00006400000c000b */
[----:B012---:R-:W-:Y:S01]  /*41280*/  ENDCOLLECTIVE ;  /* 0x000000000000791b */ /* 0x007fe20003800000 */
.L_x_7303:
[----:B------:R-:W-:Y:S05]  /*41290*/  BSYNC B0 ;  /* 0x0000000000007941 */ /* 0x000fea0003800000 */
.L_x_7302:
        /* <DEDUP_REMOVED lines=9> */
.L_x_7304:
        /* <DEDUP_REMOVED lines=18> */
.L_x_7305:
        /* <DEDUP_REMOVED lines=8> */
.L_x_7306:
        /* <DEDUP_REMOVED lines=8> */
.L_x_7307:
        /* <DEDUP_REMOVED lines=8> */
.L_x_7308:
        /* <DEDUP_REMOVED lines=8> */
.L_x_7309:
        /* <DEDUP_REMOVED lines=9> */
.L_x_7310:
[----:B------:R-:W-:Y:S01]  /*416e0*/  IMAD.MOV.U32 R16, RZ, RZ, R14 ;  /* 0x000000ffff107224 */ /* 0x000fe200078e000e */
[----:B------:R-:W-:Y:S06]  /*416f0*/  BRA `(.L_x_7311) ;  /* 0xffffffc800387947 */ /* 0x000fec000383ffff */
.L_x_7213:
        /* <DEDUP_REMOVED lines=8> */
.L_x_7313:
[----:B------:R-:W-:Y:S05]  /*41780*/  BSYNC B0 ;  /* 0x0000000000007941 */ /* 0x000fea0003800000 */
.L_x_7312:
        /* <DEDUP_REMOVED lines=10> */
.L_x_7314:
        /* <DEDUP_REMOVED lines=8> */
.L_x_7315:
        /* <DEDUP_REMOVED lines=8> */
.L_x_7316:
        /* <DEDUP_REMOVED lines=8> */
.L_x_7317:
        /* <DEDUP_REMOVED lines=9> */
.L_x_7318:
[----:B------:R-:W-:Y:S01]  /*41a40*/  IMAD.MOV.U32 R16, RZ, RZ, R14 ;  /* 0x000000ffff107224 */ /* 0x000fe200078e000e */
[----:B------:R-:W-:Y:S06]  /*41a50*/  BRA `(.L_x_7319) ;  /* 0xffffffc400fc7947 */ /* 0x000fec000383ffff */
.L_x_7215:
[----:B------:R-:W-:Y:S01]  /*41a60*/  BSSY B0, `(.L_x_7320) ;  /* 0x0000006000007945 */ /* 0x000fe20003800000 */
[----:B------:R-:W-:Y:S01]  /*41a70*/  PLOP3.LUT P6, PT, P6, PT, PT, 0x8, 0x0 ;  /* 0x000000000000781c */ /* 0x000fe200037ce170 */
[----:B------:R-:W-:-:S12]  /*41a80*/  IMAD.MOV.U32 R15, RZ, RZ, -0x1 ;  /* 0xffffffffff0f7424 */ /* 0x000fd800078e00ff */
[----:B0-2---:R-:W-:Y:S05]  /*41a90*/  WARPSYNC.COLLECTIVE R15, `(.L_x_7321) ;  /* 0x000000000f087348 */ /* 0x005fea0003c00000 */
[----:B------:R-:W-:Y:S01]  /*41aa0*/  VOTE.ANY R14, PT, P6 ;  /* 0x00000000000e7806 */ /* 0x000fe200030e0100 */
[----:B0-2---:R-:W-:Y:S06]  /*41ab0*/  ENDCOLLECTIVE ;  /* 0x000000000000791b */ /* 0x005fec0003800000 */
.L_x_7321:
[----:B------:R-:W-:Y:S05]  /*41ac0*/  BSYNC B0 ;  /* 0x0000000000007941 */ /* 0x000fea0003800000 */
.L_x_7320:
        /* <DEDUP_REMOVED lines=9> */
.L_x_7322:
[----:B------:R-:W-:Y:S01]  /*41b60*/  IMAD.MOV.U32 R17, RZ, RZ, R14 ;  /* 0x000000ffff117224 */ /* 0x000fe200078e000e */
[----:B------:R-:W-:Y:S06]  /*41b70*/  BRA `(.L_x_7323) ;  /* 0xffffffc400ec7947 */ /* 0x000fec000383ffff */
.L_x_7217:
[----:B------:R-:W-:Y:S01]  /*41b80*/  BSSY B0, `(.L_x_7324) ;  /* 0x0000007000007945 */ /* 0x000fe20003800000 */
[----:B------:R-:W-:Y:S02]  /*41b90*/  IMAD.MOV.U32 R13, RZ, RZ, R2 ;  /* 0x000000ffff0d7224 */ /* 0x000fe400078e0002 */
[----:B------:R-:W-:Y:S02]  /*41ba0*/  IMAD.MOV.U32 R11, RZ, RZ, 0x1f ;  /* 0x0000001fff0b7424 */ /* 0x000fe400078e00ff */
[----:B------:R-:W-:-:S07]  /*41bb0*/  IMAD.MOV.U32 R15, RZ, RZ, -0x1 ;  /* 0xffffffffff0f7424 */ /* 0x000fce00078e00ff */
[----:B0123--:R-:W-:Y:S05]  /*41bc0*/  WARPSYNC.COLLECTIVE R15, `(.L_x_7325) ;  /* 0x000000000f087348 */ /* 0x00ffea0003c00000 */
[----:B------:R4:W0:Y:S02]  /*41bd0*/  SHFL.IDX P6, R14, R13, R12, R11 ;  /* 0x0000000c0d0e7389 */ /* 0x00082400000c000b */
[----:B01234-:R-:W-:Y:S01]  /*41be0*/  ENDCOLLECTIVE ;  /* 0x000000000000791b */ /* 0x01ffe20003800000 */
.L_x_7325:
[----:B------:R-:W-:Y:S05]  /*41bf0*/  BSYNC B0 ;  /* 0x0000000000007941 */ /* 0x000fea0003800000 */
.L_x_7324:
[----:B------:R-:W-:Y:S01]  /*41c00*/  IMAD.MOV.U32 R2, RZ, RZ, R14 ;  /* 0x000000ffff027224 */ /* 0x000fe200078e000e */
[----:B------:R-:W-:Y:S06]  /*41c10*/  BRA `(.L_x_7326) ;  /* 0xffffffc400e07947 */ /* 0x000fec000383ffff */
.L_x_7221:
[----:B0-----:R0:W1:Y:S02]  /*41c20*/  SYNCS.PHASECHK.TRANS64.TRYWAIT P0, [R0+URZ+0x38820], R3 ;  /* 0x03882003000075a7 */ /* 0x001064000800017f */
[----:B-1----:R-:W-:Y:S05]  /*41c30*/  @!P0 NANOSLEEP.SYNCS 0x989680 ;  /* 0x009896800000895d */ /* 0x002fea0003900000 */
[----:B------:R-:W1:Y:S02]  /*41c40*/  @!P0 SYNCS.PHASECHK.TRANS64 P0, [R0+URZ+0x38820], R3 ;  /* 0x03882003000085a7 */ /* 0x000e64000800007f */
[----:B-1----:R-:W-:Y:S05]  /*41c50*/  @!P0 BRA `(.L_x_7221) ;  /* 0xfffffffc00f08947 */ /* 0x002fea000383ffff */
[----:B------:R-:W-:Y:S05]  /*41c60*/  BRA `(.L_x_7327) ;  /* 0xffffffcc00647947 */ /* 0x000fea000383ffff */
.L_x_7222:
        /* <DEDUP_REMOVED lines=11> */
.L_x_7329:
[----:B------:R-:W-:Y:S05]  /*41d20*/  BSYNC B0 ;  /* 0x0000000000007941 */ /* 0x000fea0003800000 */
.L_x_7328:
[----:B------:R-:W-:Y:S05]  /*41d30*/  BRA `(.L_x_7330) ;  /* 0xffffffcc004c7947 */ /* 0x000fea000383ffff */
.L_x_7223:
[----:B------:R-:W-:Y:S01]  /*41d40*/  BSSY B0, `(.L_x_7331) ;  /* 0x0000006000007945 */ /* 0x000fe20003800000 */
[----:B------:R-:W-:-:S07]  /*41d50*/  IMAD.MOV.U32 R15, RZ, RZ, -0x1 ;  /* 0xffffffffff0f7424 */ /* 0x000fce00078e00ff */
[----:B012---:R-:W-:Y:S05]  /*41d60*/  WARPSYNC.COLLECTIVE R15, `(.L_x_7332) ;  /* 0x000000000f0c7348 */ /* 0x007fea0003c00000 */
[----:B------:R-:W-:Y:S02]  /*41d70*/  ELECT P6, UR62, PT ;  /* 0x00000000003e782f */ /* 0x000fe400038c0000 */
[----:B------:R-:W-:Y:S01]  /*41d80*/  MOV R14, UR62 ;  /* 0x0000003e000e7c02 */ /* 0x000fe20008000f00 */
[----:B012---:R-:W-:Y:S10]  /*41d90*/  ENDCOLLECTIVE ;  /* 0x000000000000791b */ /* 0x007ff40003800000 */
.L_x_7332:
[----:B------:R-:W-:Y:S05]  /*41da0*/  BSYNC B0 ;  /* 0x0000000000007941 */ /* 0x000fea0003800000 */
.L_x_7331:
[----:B------:R-:W-:Y:S05]  /*41db0*/  BRA `(.L_x_7333) ;  /* 0xffffffcc00407947 */ /* 0x000fea000383ffff */
.L_x_7225:
[----:B0-----:R0:W1:Y:S02]  /*41dc0*/  SYNCS.PHASECHK.TRANS64.TRYWAIT P0, [R6+URZ], R5 ;  /* 0x00000005060075a7 */ /* 0x001064000800017f */
[----:B-1----:R-:W-:Y:S05]  /*41dd0*/  @!P0 NANOSLEEP.SYNCS 0x989680 ;  /* 0x009896800000895d */ /* 0x002fea0003900000 */
[----:B------:R-:W1:Y:S02]  /*41de0*/  @!P0 SYNCS.PHASECHK.TRANS64 P0, [R6+URZ], R5 ;  /* 0x00000005060085a7 */ /* 0x000e64000800007f */
[----:B-1----:R-:W-:Y:S05]  /*41df0*/  @!P0 BRA `(.L_x_7225) ;  /* 0xfffffffc00f08947 */ /* 0x002fea000383ffff */
[----:B------:R-:W-:Y:S05]  /*41e00*/  BRA `(.L_x_7334) ;  /* 0xffffffcc007c7947 */ /* 0x000fea000383ffff */
.L_x_7226:
[----:B-1----:R1:W3:Y:S02]  /*41e10*/  SYNCS.PHASECHK.TRANS64.TRYWAIT P0, [R7+URZ], R2 ;  /* 0x00000002070075a7 */ /* 0x0022e4000800017f */
[----:B---3--:R-:W-:Y:S05]  /*41e20*/  @!P0 NANOSLEEP.SYNCS 0x989680 ;  /* 0x009896800000895d */ /* 0x008fea0003900000 */
[----:B------:R-:W3:Y:S02]  /*41e30*/  @!P0 SYNCS.PHASECHK.TRANS64 P0, [R7+URZ], R2 ;  /* 0x00000002070085a7 */ /* 0x000ee4000800007f */
[----:B---3--:R-:W-:Y:S05]  /*41e40*/  @!P0 BRA `(.L_x_7226) ;  /* 0xfffffffc00f08947 */ /* 0x008fea000383ffff */
[----:B------:R-:W-:Y:S05]  /*41e50*/  BRA `(.L_x_7335) ;  /* 0xffffffcc00707947 */ /* 0x000fea000383ffff */
.L_x_7228:
[----:B---3--:R3:W4:Y:S02]  /*41e60*/  SYNCS.PHASECHK.TRANS64.TRYWAIT P0, [R4+URZ], R5 ;  /* 0x00000005040075a7 */ /* 0x008724000800017f */
[----:B----4-:R-:W-:Y:S05]  /*41e70*/  @!P0 NANOSLEEP.SYNCS 0x989680 ;  /* 0x009896800000895d */ /* 0x010fea0003900000 */
[----:B------:R-:W4:Y:S02]  /*41e80*/  @!P0 SYNCS.PHASECHK.TRANS64 P0, [R4+URZ], R5 ;  /* 0x00000005040085a7 */ /* 0x000f24000800007f */
[----:B----4-:R-:W-:Y:S05]  /*41e90*/  @!P0 BRA `(.L_x_7228) ;  /* 0xfffffffc00f08947 */ /* 0x010fea000383ffff */
[----:B------:R-:W-:Y:S05]  /*41ea0*/  BRA `(.L_x_7336) ;  /* 0xffffffcc00787947 */ /* 0x000fea000383ffff */
        .type           $_ZN7cutlass13device_kernelIN5flash11enable_sm90INS1_16FlashAttnFwdSm90INS1_25CollectiveMainloopFwdSm90ILi2EN4cute5tupleIJNS5_1CILi1EEES8_S8_EEENS6_IJNS7_ILi64EEESA_SA_EEELi512ENS_10bfloat16_tEfNS_4arch4Sm90ELb0ELb1ELb1ELb1ELb0ELb1ELb1ELb0ELb0ELb1ELb0ELb0EEENS1_21CollectiveEpilogueFwdINS6_IJSA_NS7_ILi512EEESA_EEES9_SC_SE_Li256ELb1ELb1ELb0ELb0EEENS1_36VarlenDynamicPersistentTileSchedulerILi64ELi64ELi256ELi128ELb0ELb1ELb1ELb1ELb0ELb1EEEEEEEEEvNT_6ParamsE$_ZZN5flash25CollectiveMainloopFwdSm90ILi2EN4cute5tupleIJNS1_1CILi1EEES4_S4_EEENS2_IJNS3_ILi64EEES6_S6_EEELi512EN7cutlass10bfloat16_tEfNS8_4arch4Sm90ELb0ELb1ELb1ELb1ELb0ELb1ELb1ELb0ELb0ELb1ELb0ELb0EE3mmaINS_16FlashAttnFwdSm90ISC_NS_21CollectiveEpilogueFwdINS2_IJS6_NS3_ILi512EEES6_EEES5_S9_SB_Li256ELb1ELb1ELb0ELb0EEENS_36VarlenDynamicPersistentTileSchedulerILi64ELi64ELi256ELi128ELb0ELb1ELb1ELb1ELb0ELb1EEEE13SharedStorageENS1_6TensorINS1_11ArrayEngineIfLm128EEENS1_6LayoutINS2_IJNS2_IJNS3_ILi2EEESR_NS3_ILi32EEEEEES4_S4_EEENS2_IJNS2_IJS4_SR_NS3_ILi4EEEEEENS3_ILi0EEESX_EEEEEEENS_7SoftmaxILi2ELi0EEEEEbRKNSC_6ParamsENS8_25PipelineTmaAsyncNoClusterILi2ENS8_16PipelineTmaAsyncILi2EEEEES19_RNS8_13PipelineStateILj2EEERT0_RT1_iRiRKNS_16SeqlenInfoQKNewKILb1ELb1EEENS2_IJiiiiEEERT_ENKUliT_T0_T1_E_clIZSD_ISM_S10_S12_EbS15_S19_S19_S1C_S1E_S1G_iS1H_S1L_S1M_S1O_EUlRS1P_iE0_NS3_ILb1EEES1W_EEDaiS1P_S1Q_S1R_,@function
        .size           $_ZN7cutlass13device_kernelIN5flash11enable_sm90INS1_16FlashAttnFwdSm90INS1_25CollectiveMainloopFwdSm90ILi2EN4cute5tupleIJNS5_1CILi1EEES8_S8_EEENS6_IJNS7_ILi64EEESA_SA_EEELi512ENS_10bfloat16_tEfNS_4arch4Sm90ELb0ELb1ELb1ELb1ELb0ELb1ELb1ELb0ELb0ELb1ELb0ELb0EEENS1_21CollectiveEpilogueFwdINS6_IJSA_NS7_ILi512EEESA_EEES9_SC_SE_Li256ELb1ELb1ELb0ELb0EEENS1_36VarlenDynamicPersistentTileSchedulerILi64ELi64ELi256ELi128ELb0ELb1ELb1ELb1ELb0ELb1EEEEEEEEEvNT_6ParamsE$_ZZN5flash25CollectiveMainloopFwdSm90ILi2EN4cute5tupleIJNS1_1CILi1EEES4_S4_EEENS2_IJNS3_ILi64EEES6_S6_EEELi512EN7cutlass10bfloat16_tEfNS8_4arch4Sm90ELb0ELb1ELb1ELb1ELb0ELb1ELb1ELb0ELb0ELb1ELb0ELb0EE3mmaINS_16FlashAttnFwdSm90ISC_NS_21CollectiveEpilogueFwdINS2_IJS6_NS3_ILi512EEES6_EEES5_S9_SB_Li256ELb1ELb1ELb0ELb0EEENS_36VarlenDynamicPersistentTileSchedulerILi64ELi64ELi256ELi128ELb0ELb1ELb1ELb1ELb0ELb1EEEE13SharedStorageENS1_6TensorINS1_11ArrayEngineIfLm128EEENS1_6LayoutINS2_IJNS2_IJNS3_ILi2EEESR_NS3_ILi32EEEEEES4_S4_EEENS2_IJNS2_IJS4_SR_NS3_ILi4EEEEEENS3_ILi0EEESX_EEEEEEENS_7SoftmaxILi2ELi0EEEEEbRKNSC_6ParamsENS8_25PipelineTmaAsyncNoClusterILi2ENS8_16PipelineTmaAsyncILi2EEEEES19_RNS8_13PipelineStateILj2EEERT0_RT1_iRiRKNS_16SeqlenInfoQKNewKILb1ELb1EEENS2_IJiiiiEEERT_ENKUliT_T0_T1_E_clIZSD_ISM_S10_S12_EbS15_S19_S19_S1C_S1E_S1G_iS1H_S1L_S1M_S1O_EUlRS1P_iE0_NS3_ILb1EEES1W_EEDaiS1P_S1Q_S1R_,(.L_x_15297 - $_ZN7cutlass13device_kernelIN5flash11enable_sm90INS1_16FlashAttnFwdSm90INS1_25CollectiveMainloopFwdSm90ILi2EN4cute5tupleIJNS5_1CILi1EEES8_S8_EEENS6_IJNS7_ILi64EEESA_SA_EEELi512ENS_10bfloat16_tEfNS_4arch4Sm90ELb0ELb1ELb1ELb1ELb0ELb1ELb1ELb0ELb0ELb1ELb0ELb0EEENS1_21CollectiveEpilogueFwdINS6_IJSA_NS7_ILi512EEESA_EEES9_SC_SE_Li256ELb1ELb1ELb0ELb0EEENS1_36VarlenDynamicPersistentTileSchedulerILi64ELi64ELi256ELi128ELb0ELb1ELb1ELb1ELb0ELb1EEEEEEEEEvNT_6ParamsE$_ZZN5flash25CollectiveMainloopFwdSm90ILi2EN4cute5tupleIJNS1_1CILi1EEES4_S4_EEENS2_IJNS3_ILi64EEES6_S6_EEELi512EN7cutlass10bfloat16_tEfNS8_4arch4Sm90ELb0ELb1ELb1ELb1ELb0ELb1ELb1ELb0ELb0ELb1ELb0ELb0EE3mmaINS_16FlashAttnFwdSm90ISC_NS_21CollectiveEpilogueFwdINS2_IJS6_NS3_ILi512EEES6_EEES5_S9_SB_Li256ELb1ELb1ELb0ELb0EEENS_36VarlenDynamicPersistentTileSchedulerILi64ELi64ELi256ELi128ELb0ELb1ELb1ELb1ELb0ELb1EEEE13SharedStorageENS1_6TensorINS1_11ArrayEngineIfLm128EEENS1_6LayoutINS2_IJNS2_IJNS3_ILi2EEESR_NS3_ILi32EEEEEES4_S4_EEENS2_IJNS2_IJS4_SR_NS3_ILi4EEEEEENS3_ILi0EEESX_EEEEEEENS_7SoftmaxILi2ELi0EEEEEbRKNSC_6ParamsENS8_25PipelineTmaAsyncNoClusterILi2ENS8_16PipelineTmaAsyncILi2EEEEES19_RNS8_13PipelineStateILj2EEERT0_RT1_iRiRKNS_16SeqlenInfoQKNewKILb1ELb1EEENS2_IJiiiiEEERT_ENKUliT_T0_T1_E_clIZSD_ISM_S10_S12_EbS15_S19_S19_S1C_S1E_S1G_iS1H_S1L_S1M_S1O_EUlRS1P_iE0_NS3_ILb1EEES1W_EEDaiS1P_S1Q_S1R_)
$_ZN7cutlass13device_kernelIN5flash11enable_sm90INS1_16FlashAttnFwdSm90INS1_25CollectiveMainloopFwdSm90ILi2EN4cute5tupleIJNS5_1CILi1EEES8_S8_EEENS6_IJNS7_ILi64EEESA_SA_EEELi512ENS_10bfloat16_tEfNS_4arch4Sm90ELb0ELb1ELb1ELb1ELb0ELb1ELb1ELb0ELb0ELb1ELb0ELb0EEENS1_21CollectiveEpilogueFwdINS6_IJSA_NS7_ILi512EEESA_EEES9_SC_SE_Li256ELb1ELb1ELb0ELb0EEENS1_36VarlenDynamicPersistentTileSchedulerILi64ELi64ELi256ELi128ELb0ELb1ELb1ELb1ELb0ELb1EEEEEEEEEvNT_6ParamsE$_ZZN5flash25CollectiveMainloopFwdSm90ILi2EN4cute5tupleIJNS1_1CILi1EEES4_S4_EEENS2_IJNS3_ILi64EEES6_S6_EEELi512EN7cutlass10bfloat16_tEfNS8_4arch4Sm90ELb0ELb1ELb1ELb1ELb0ELb1ELb1ELb0ELb0ELb1ELb0ELb0EE3mmaINS_16FlashAttnFwdSm90ISC_NS_21CollectiveEpilogueFwdINS2_IJS6_NS3_ILi512EEES6_EEES5_S9_SB_Li256ELb1ELb1ELb0ELb0EEENS_36VarlenDynamicPersistentTileSchedulerILi64ELi64ELi256ELi128ELb0ELb1ELb1ELb1ELb0ELb1EEEE13SharedStorageENS1_6TensorINS1_11ArrayEngineIfLm128EEENS1_6LayoutINS2_IJNS2_IJNS3_ILi2EEESR_NS3_ILi32EEEEEES4_S4_EEENS2_IJNS2_IJS4_SR_NS3_ILi4EEEEEENS3_ILi0EEESX_EEEEEEENS_7SoftmaxILi2ELi0EEEEEbRKNSC_6ParamsENS8_25PipelineTmaAsyncNoClusterILi2ENS8_16PipelineTmaAsyncILi2EEEEES19_RNS8_13PipelineStateILj2EEERT0_RT1_iRiRKNS_16SeqlenInfoQKNewKILb1ELb1EEENS2_IJiiiiEEERT_ENKUliT_T0_T1_E_clIZSD_ISM_S10_S12_EbS15_S19_S19_S1C_S1E_S1G_iS1H_S1L_S1M_S1O_EUlRS1P_iE0_NS3_ILb1EEES1W_EEDaiS1P_S1Q_S1R_:
[----:B------:R-:W-:Y:S05]  /*41eb0*/  YIELD ;  /* 0x0000000000007946 */ /* 0x000fea0003800000 */
[----:B------:R-:W-:Y:S02]  /*41ec0*/  ULDC UR4, c[0x0][0x20] ;  /* 0x0000080000047ab9 */ /* 0x000fe40000000800 */
[----:B------:R-:W-:-:S05]  /*41ed0*/  VIADD R0, R0, -UR4 ;  /* 0x8000000400007c36 */ /* 0x000fca0008000000 */
[----:B------:R-:W2:Y:S01]  /*41ee0*/  LDL.64 R12, [R0+0x18] ;  /* 0x00001800000c7983 */ /* 0x000ea20000100a00 */
[----:B------:R-:W0:Y:S03]  /*41ef0*/  LDC.64 R2, c[0x0][0x208] ;  /* 0x00008200ff027b82 */ /* 0x000e260000000a00 */
[----:B------:R-:W3:Y:S01]  /*41f00*/  LDL.64 R6, [R0] ;  /* 0x0000000000067983 */ /* 0x000ee20000100a00 */
[----:B0-----:R-:W-:Y:S02]  /*41f10*/  R2UR UR4, R2 ;  /* 0x00000000020472ca */ /* 0x001fe400000e0000 */
[----:B------:R-:W-:-:S13]  /*41f20*/  R2UR UR5, R3 ;  /* 0x00000000030572ca */ /* 0x000fda00000e0000 */
[----:B--2---:R-:W2:Y:S01]  /*41f30*/  LD.E R4, desc[UR4][R12.64+0x1c] ;  /* 0x00001c040c047980 */ /* 0x004ea2000c101900 */
[C---:B------:R-:W-:Y:S02]  /*41f40*/  R2UR UR4, R2.reuse ;  /* 0x00000000020472ca */ /* 0x040fe400000e0000 */
[C---:B------:R-:W-:Y:S02]  /*41f50*/  R2UR UR5, R3.reuse ;  /* 0x00000000030572ca */ /* 0x040fe400000e0000 */
[----:B------:R-:W-:Y:S02]  /*41f60*/  R2UR UR6, R2 ;  /* 0x00000000020672ca */ /* 0x000fe400000e0000 */
[----:B------:R-:W-:Y:S01]  /*41f70*/  R2UR UR7, R3 ;  /* 0x00000000030772ca */ /* 0x000fe200000e0000 */
[----:B------:R-:W-:Y:S01]  /*41f80*/  BSSY B1, `(.L_x_7337) ;  /* 0x0000009000017945 */ /* 0x000fe20003800000 */
[----:B------:R-:W-:-:S07]  /*41f90*/  IMAD.MOV.U32 R5, RZ, RZ, R49 ;  /* 0x000000ffff057224 */ /* 0x000fce00078e0031 */
[----:B---3--:R0:W5:Y:S04]  /*41fa0*/  LD.E R9, desc[UR4][R6.64] ;  /* 0x0000000406097980 */ /* 0x008168000c101900 */
[----:B------:R0:W5:Y:S01]  /*41fb0*/  LD.E R11, desc[UR6][R6.64+0x4] ;  /* 0x00000406060b7980 */ /* 0x000162000c101900 */
[----:B--2---:R-:W-:-:S04]  /*41fc0*/  LOP3.LUT R4, R4, 0x1, RZ, 0xfc, !PT ;  /* 0x0000000104047812 */ /* 0x004fc800078efcff */
[----:B------:R-:W-:Y:S01]  /*41fd0*/  ISETP.NE.AND P0, PT, R4, 0x3, PT ;  /* 0x000000030400780c */ /* 0x000fe20003f05270 */
[----:B------:R-:W-:-:S12]  /*41fe0*/  IMAD.MOV.U32 R4, RZ, RZ, R32 ;  /* 0x000000ffff047224 */ /* 0x000fd800078e0020 */
[----:B0-----:R-:W-:Y:S05]  /*41ff0*/  @!P0 BRA `(.L_x_7338) ;  /* 0x0000000000048947 */ /* 0x001fea0003800000 */
[----:B------:R-:W-:Y:S01]  /*42000*/  BPT.TRAP 0x1 ;  /* 0x000000040000795c */ /* 0x000fe20000300000 */
.L_x_7338:
[----:B------:R-:W-:Y:S05]  /*42010*/  BSYNC B1 ;  /* 0x0000000000017941 */ /* 0x000fea0003800000 */
.L_x_7337:
        /* <DEDUP_REMOVED lines=17> */
.L_x_7340:
[----:B------:R-:W-:Y:S05]  /*42130*/  BSYNC B1 ;  /* 0x0000000000017941 */ /* 0x000fea0003800000 */
.L_x_7339:
        /* <DEDUP_REMOVED lines=10> */
.L_x_7342:
[----:B------:R-:W-:Y:S05]  /*421e0*/  BSYNC B1 ;  /* 0x0000000000017941 */ /* 0x000fea0003800000 */
.L_x_7341:
        /* <DEDUP_REMOVED lines=18> */
[----:B------:R-:W-:Y:S01]  /*42310*/  WARPGROUP.ARRIVE ;  /* 0x00000000000079c5 */ /* 0x000fe20000000000 */
[----:B------:R-:W-:Y:S01]  /*42320*/  IMAD.MOV.U32 R15, RZ, RZ, R21 ;  /* 0x000000ffff0f7224 */ /* 0x000fe200078e0015 */
[----:B------:R-:W-:Y:S01]  /*42330*/  R2UR UR8, R2 ;  /* 0x00000000020872ca */ /* 0x000fe200000e0000 */
[----:B------:R-:W-:Y:S01]  /*42340*/  IMAD.MOV.U32 R9, RZ, RZ, 0x1 ;  /* 0x00000001ff097424 */ /* 0x000fe200078e00ff */
[----:B------:R-:W-:-:S02]  /*42350*/  R2UR UR6, R14 ;  /* 0x000000000e0672ca */ /* 0x000fc400000e0000 */
[----:B------:R-:W-:Y:S02]  /*42360*/  R2UR UR7, R15 ;  /* 0x000000000f0772ca */ /* 0x000fe400000e0000 */
        /* <DEDUP_REMOVED lines=55> */
[----:B------:R-:W3:-:S12]  /*426e0*/  LDL.64 R6, [R0+0x30] ;  /* 0x0000300000067983 */ /* 0x000ed80000100a00 */
[----:B--2---:R-:W2:Y:S01]  /*426f0*/  LD.E R12, desc[UR4][R12.64] ;  /* 0x000000040c0c7980 */ /* 0x004ea2000c101900 */
[----:B---3--:R-:W-:Y:S01]  /*42700*/  MOV R6, R6 ;  /* 0x0000000600067202 */ /* 0x008fe20000000f00 */
[----:B------:R-:W-:Y:S01]  /*42710*/  BSSY B1, `(.L_x_7344) ;  /* 0x0000007000017945 */ /* 0x000fe20003800000 */
[----:B--2---:R-:W-:-:S04]  /*42720*/  LEA.HI R11, R12, R12, RZ, 0x1 ;  /* 0x0000000c0c0b7211 */ /* 0x004fc800078f08ff */
[----:B------:R-:W-:-:S05]  /*42730*/  LOP3.LUT R11, R11, 0xfffffffe, RZ, 0xc0, !PT ;  /* 0xfffffffe0b0b7812 */ /* 0x000fca00078ec0ff */
[----:B------:R-:W-:-:S05]  /*42740*/  IMAD.IADD R11, R12, 0x1, -R11 ;  /* 0x000000010c0b7824 */ /* 0x000fca00078e0a0b */
[----:B------:R-:W-:-:S04]  /*42750*/  SHF.L.U32 R11, R11, 0x1f, RZ ;  /* 0x0000001f0b0b7819 */ /* 0x000fc800000006ff */
[----:B------:R-:W1:Y:S02]  /*42760*/  SYNCS.PHASECHK.TRANS64.TRYWAIT P0, [R6+URZ+0x38810], R11 ;  /* 0x0388100b060075a7 */ /* 0x000e64000800017f */
[----:B01----:R-:W-:Y:S05]  /*42770*/  @!P0 BRA `(.L_x_7345) ;  /* 0x000000ec007c8947 */ /* 0x003fea0003800000 */
.L_x_7368:
[----:B------:R-:W-:Y:S05]  /*42780*/  BSYNC B1 ;  /* 0x0000000000017941 */ /* 0x000fea0003800000 */
.L_x_7344:
[----:B------:R-:W2:Y:S01]  /*42790*/  LDL.64 R12, [R0+0x40] ;  /* 0x00004000000c7983 */ /* 0x000ea20000100a00 */
[----:B------:R-:W-:Y:S02]  /*427a0*/  R2UR UR4, R2 ;  /* 0x00000000020472ca */ /* 0x000fe400000e0000 */
[----:B------:R-:W-:Y:S01]  /*427b0*/  R2UR UR5, R3 ;  /* 0x00000000030572ca */ /* 0x000fe200000e0000 */
[----:B0-----:R-:W3:-:S12]  /*427c0*/  LDL.64 R6, [R0] ;  /* 0x0000000000067983 */ /* 0x001ed80000100a00 */
[----:B--2---:R-:W2:Y:S01]  /*427d0*/  LD.E R14, desc[UR4][R12.64+0x1c] ;  /* 0x00001c040c0e7980 */ /* 0x004ea2000c101900 */
[----:B------:R-:W-:Y:S02]  /*427e0*/  R2UR UR6, R2 ;  /* 0x00000000020672ca */ /* 0x000fe400000e0000 */
[----:B------:R-:W-:Y:S01]  /*427f0*/  R2UR UR7, R3 ;  /* 0x00000000030772ca */ /* 0x000fe200000e0000 */
[----:B---3--:R0:W5:Y:S01]  /*42800*/  LD.E R11, desc[UR4][R6.64] ;  /* 0x00000004060b7980 */ /* 0x008162000c101900 */
[----:B------:R-:W-:Y:S11]  /*42810*/  BSSY B1, `(.L_x_7346) ;  /* 0x0000006000017945 */ /* 0x000ff60003800000 */
[----:B------:R0:W5:Y:S01]  /*42820*/  LD.E R18, desc[UR6][R6.64+0x4] ;  /* 0x0000040606127980 */ /* 0x000162000c101900 */
[----:B--2---:R-:W-:-:S04]  /*42830*/  LOP3.LUT R14, R14, 0x1, RZ, 0xfc, !PT ;  /* 0x000000010e0e7812 */ /* 0x004fc800078efcff */
[----:B------:R-:W-:-:S13]  /*42840*/  ISETP.NE.AND P0, PT, R14, 0x3, PT ;  /* 0x000000030e00780c */ /* 0x000fda0003f05270 */
[----:B0-----:R-:W-:Y:S05]  /*42850*/  @!P0 BRA `(.L_x_7347) ;  /* 0x0000000000048947 */ /* 0x001fea0003800000 */
[----:B------:R-:W-:Y:S01]  /*42860*/  BPT.TRAP 0x1 ;  /* 0x000000040000795c */ /* 0x000fe20000300000 */
.L_x_7347:
[----:B------:R-:W-:Y:S05]  /*42870*/  BSYNC B1 ;  /* 0x0000000000017941 */ /* 0x000fea0003800000 */
.L_x_7346:
        /* <DEDUP_REMOVED lines=17> */
.L_x_7349:
[----:B------:R-:W-:Y:S05]  /*42990*/  BSYNC B1 ;  /* 0x0000000000017941 */ /* 0x000fea0003800000 */
.L_x_7348:
        /* <DEDUP_REMOVED lines=10> */
.L_x_7351:
[----:B------:R-:W-:Y:S05]  /*42a40*/  BSYNC B1 ;  /* 0x0000000000017941 */ /* 0x000fea0003800000 */
.L_x_7350:
        /* <DEDUP_REMOVED lines=551> */
[----:B------:R-:W-:-:S02]  /*44cc0*/  R2UR UR8, R2 ;  /* 0x00000000020872ca */ /* 0x000fc400000e0000 */
[----:B------:R-:W-:Y:S02]  /*44cd0*/  SEL R18, R18, 0x3e, P0 ;  /* 0x0000003e12127807 */ /* 0x000fe40000000000 */
[----:B------:R-:W-:Y:S02]  /*44ce0*/  SEL R19, R19, 0xf80, P0 ;  /* 0x00000f8013137807 */ /* 0x000fe40000000000 */
[----:B------:R-:W-:Y:S02]  /*44cf0*/  R2UR UR9, R3 ;  /* 0x00000000030972ca */ /* 0x000fe400000e0000 */
[----:B------:R-:W-:Y:S01]  /*44d00*/  LOP3.LUT P0, RZ, R11, 0x7f, RZ, 0xc0, !PT ;  /* 0x0000007f0bff7812 */ /* 0x000fe2000780c0ff */
[----:B------:R-:W-:-:S05]  /*44d10*/  IMAD.IADD R18, R18, 0x1, R19 ;  /* 0x0000000112127824 */ /* 0x000fca00078e0213 */
[----:B------:R-:W-:-:S05]  /*44d20*/  LOP3.LUT R19, R18, 0x1e06, RZ, 0xc0, !PT ;  /* 0x00001e0612137812 */ /* 0x000fca00078ec0ff */
[----:B------:R-:W-:-:S05]  /*44d30*/  IMAD.IADD R18, R14, 0x1, R19 ;  /* 0x000000010e127824 */ /* 0x000fca00078e0213 */
[----:B------:R-:W-:Y:S01]  /*44d40*/  R2UR UR6, R18 ;  /* 0x00000000120672ca */ /* 0x000fe200000e0000 */
[----:B--2---:R-:W-:Y:S02]  /*44d50*/  IMAD.IADD R14, R19, 0x1, R12 ;  /* 0x00000001130e7824 */ /* 0x004fe400078e020c */
[----:B------:R-:W-:Y:S02]  /*44d60*/  IMAD.MOV.U32 R19, RZ, RZ, R15 ;  /* 0x000000ffff137224 */ /* 0x000fe400078e000f */
[----:B------:R-:W-:Y:S01]  /*44d70*/  IMAD.MOV.U32 R15, RZ, RZ, R13 ;  /* 0x000000ffff0f7224 */ /* 0x000fe200078e000d */
[----:B------:R-:W-:Y:S02]  /*44d80*/  R2UR UR4, R14 ;  /* 0x000000000e0472ca */ /* 0x000fe400000e0000 */
        /* <DEDUP_REMOVED lines=30> */
[----:B------:R-:W-:Y:S02]  /*44f70*/  R2UR UR10, R2 ;  /* 0x00000000020a72ca */ /* 0x000fe400000e0000 */
[----:B------:R-:W-:-:S09]  /*44f80*/  R2UR UR11, R3 ;  /* 0x00000000030b72ca */ /* 0x000fd200000e0000 */
[----:B------:R-:W4:Y:S04]  /*44f90*/  LD.E R62, desc[UR8][R4.64+0xc] ;  /* 0x00000c08043e7980 */ /* 0x000f28000c101900 */
[----:B------:R-:W4:Y:S04]  /*44fa0*/  LD.E R63, desc[UR10][R4.64+0x14] ;  /* 0x0000140a043f7980 */ /* 0x000f28000c101900 */
[----:B--2---:R-:W2:Y:S01]  /*44fb0*/  LD.E R58, desc[UR4][R6.64] ;  /* 0x00000004063a7980 */ /* 0x004ea2000c101900 */
[----:B------:R-:W-:Y:S02]  /*44fc0*/  R2UR UR4, R2 ;  /* 0x00000000020472ca */ /* 0x000fe400000e0000 */
[----:B------:R-:W-:Y:S01]  /*44fd0*/  R2UR UR5, R3 ;  /* 0x00000000030572ca */ /* 0x000fe200000e0000 */
[----:B------:R-:W4:-:S12]  /*44fe0*/  LD.E R7, desc[UR12][R4.64+0x18] ;  /* 0x0000180c04077980 */ /* 0x000f18000c101900 */
[----:B------:R-:W4:Y:S01]  /*44ff0*/  LD.E R59, desc[UR4][R4.64] ;  /* 0x00000004043b7980 */ /* 0x000f22000c101900 */
[----:B------:R-:W-:Y:S02]  /*45000*/  R2UR UR4, R2 ;  /* 0x00000000020472ca */ /* 0x000fe400000e0000 */
[----:B------:R-:W-:Y:S02]  /*45010*/  R2UR UR5, R3 ;  /* 0x00000000030572ca */ /* 0x000fe400000e0000 */
[----:B---3--:R-:W-:-:S11]  /*45020*/  ISETP.NE.AND P1, PT, R9, 0x1, PT ;  /* 0x000000010900780c */ /* 0x008fd60003f25270 */
[----:B------:R-:W3:Y:S02]  /*45030*/  LD.E R56, desc[UR4][R56.64] ;  /* 0x0000000438387980 */ /* 0x000ee4000c101900 */
[C---:B------:R-:W-:Y:S02]  /*45040*/  @P1 R2UR UR4, R2.reuse ;  /* 0x00000000020412ca */ /* 0x040fe400000e0000 */
[C---:B------:R-:W-:Y:S02]  /*45050*/  @P1 R2UR UR5, R3.reuse ;  /* 0x00000000030512ca */ /* 0x040fe400000e0000 */
[----:B------:R-:W-:Y:S02]  /*45060*/  @P1 R2UR UR6, R2 ;  /* 0x00000000020612ca */ /* 0x000fe400000e0000 */
[----:B------:R-:W-:-:S09]  /*45070*/  @P1 R2UR UR7, R3 ;  /* 0x00000000030712ca */ /* 0x000fd200000e0000 */
[----:B------:R-:W3:Y:S01]  /*45080*/  @P1 LD.E R60, desc[UR4][R4.64+0x28] ;  /* 0x00002804043c1980 */ /* 0x000ee2000c101900 */
[C---:B------:R-:W-:Y:S02]  /*45090*/  R2UR UR4, R2.reuse ;  /* 0x00000000020472ca */ /* 0x040fe400000e0000 */
[C---:B------:R-:W-:Y:S01]  /*450a0*/  R2UR UR5, R3.reuse ;  /* 0x00000000030572ca */ /* 0x040fe200000e0000 */
[----:B------:R-:W3:Y:S01]  /*450b0*/  @P1 LD.E R61, desc[UR6][R4.64+0x2c] ;  /* 0x00002c06043d1980 */ /* 0x000ee2000c101900 */
[----:B------:R-:W-:Y:S02]  /*450c0*/  R2UR UR6, R2 ;  /* 0x00000000020672ca */ /* 0x000fe400000e0000 */
[----:B------:R-:W-:-:S09]  /*450d0*/  R2UR UR7, R3 ;  /* 0x00000000030772ca */ /* 0x000fd200000e0000 */
[----:B------:R-:W3:Y:S01]  /*450e0*/  LD.E R12, desc[UR4][R4.64+0x8] ;  /* 0x00000804040c7980 */ /* 0x000ee2000c101900 */
[----:B------:R-:W-:Y:S02]  /*450f0*/  R2UR UR4, R2 ;  /* 0x00000000020472ca */ /* 0x000fe400000e0000 */
[----:B------:R-:W-:Y:S01]  /*45100*/  R2UR UR5, R3 ;  /* 0x00000000030572ca */ /* 0x000fe200000e0000 */
[----:B------:R-:W3:-:S12]  /*45110*/  LD.E R9, desc[UR6][R4.64+0x4] ;  /* 0x0000040604097980 */ /* 0x000ed8000c101900 */
[----:B------:R-:W3:Y:S01]  /*45120*/  LD.E R57, desc[UR4][R4.64+0x10] ;  /* 0x0000100404397980 */ /* 0x000ee2000c101900 */
[----:B------:R-:W-:Y:S01]  /*45130*/  BSSY B1, `(.L_x_7353) ;  /* 0x000008c000017945 */ /* 0x000fe20003800000 */
[-C--:B--2---:R-:W-:Y:S01]  /*45140*/  FMUL.FTZ R6, R26, R58.reuse ;  /* 0x0000003a1a067220 */ /* 0x084fe20000410000 */
[-C--:B------:R-:W-:Y:S01]  /*45150*/  FMUL.FTZ R13, R24, R58.reuse ;  /* 0x0000003a180d7220 */ /* 0x080fe20000410000 */
[----:B------:R-:W-:-:S04]  /*45160*/  FMUL.FTZ R28, R28, R58 ;  /* 0x0000003a1c1c7220 */ /* 0x000fc80000410000 */
[----:B------:R0:W2:Y:S01]  /*45170*/  MUFU.TANH R65, R28 ;  /* 0x0000001c00417308 */ /* 0x0000a20000002400 */
[----:B----4-:R-:W-:-:S04]  /*45180*/  SHF.R.S32.HI R26, RZ, 0x1f, R59 ;  /* 0x0000001fff1a7819 */ /* 0x010fc8000001143b */
[----:B------:R-:W-:-:S04]  /*45190*/  LEA.HI R24, R26, R59, RZ, 0x7 ;  /* 0x0000003b1a187211 */ /* 0x000fc800078f38ff */
[----:B0-----:R-:W-:Y:S01]  /*451a0*/  LOP3.LUT R28, R24, 0xffffff80, RZ, 0xc0, !PT ;  /* 0xffffff80181c7812 */ /* 0x001fe200078ec0ff */
[----:B------:R-:W-:-:S04]  /*451b0*/  FMUL.FTZ R25, R25, R58 ;  /* 0x0000003a19197220 */ /* 0x000fc80000410000 */
[----:B------:R-:W-:Y:S01]  /*451c0*/  IMAD.IADD R28, R59, 0x1, -R28 ;  /* 0x000000013b1c7824 */ /* 0x000fe200078e0a1c */
[----:B------:R0:W4:Y:S01]  /*451d0*/  MUFU.TANH R64, R25 ;  /* 0x0000001900407308 */ /* 0x0001220000002400 */
[-C--:B-1----:R-:W-:Y:S01]  /*451e0*/  FMUL.FTZ R11, R27, R58.reuse ;  /* 0x0000003a1b0b7220 */ /* 0x082fe20000410000 */
[-C--:B------:R-:W-:Y:S01]  /*451f0*/  FMUL.FTZ R32, R32, R58.reuse ;  /* 0x0000003a20207220 */ /* 0x080fe20000410000 */
[----:B------:R-:W-:Y:S01]  /*45200*/  LEA.HI R27, R26, R59, RZ, 0x2 ;  /* 0x0000003b1a1b7211 */ /* 0x000fe200078f10ff */
[----:B------:R-:W-:Y:S01]  /*45210*/  FMUL.FTZ R15, R31, R58 ;  /* 0x0000003a1f0f7220 */ /* 0x000fe20000410000 */
[----:B0-----:R-:W-:-:S03]  /*45220*/  SHF.R.S32.HI R25, RZ, 0x1f, R28 ;  /* 0x0000001fff197819 */ /* 0x001fc6000001141c */
[----:B------:R0:W1:Y:S01]  /*45230*/  MUFU.TANH R31, R32 ;  /* 0x00000020001f7308 */ /* 0x0000620000002400 */
[----:B------:R-:W-:Y:S01]  /*45240*/  LEA.HI R26, R25, R28, RZ, 0x2 ;  /* 0x0000001c191a7211 */ /* 0x000fe200078f10ff */
[----:B------:R-:W-:-:S03]  /*45250*/  FMUL.FTZ R14, R30, R58 ;  /* 0x0000003a1e0e7220 */ /* 0x000fc60000410000 */
[--C-:B------:R-:W-:Y:S02]  /*45260*/  SHF.R.S32.HI R30, RZ, 0x1f, R26.reuse ;  /* 0x0000001fff1e7819 */ /* 0x100fe4000001141a */
[----:B0-----:R-:W-:Y:S02]  /*45270*/  LOP3.LUT R32, R27, 0xfffffffc, RZ, 0xc0, !PT ;  /* 0xfffffffc1b207812 */ /* 0x001fe400078ec0ff */
[----:B------:R-:W-:Y:S01]  /*45280*/  SHF.R.S32.HI R27, RZ, 0x2, R26 ;  /* 0x00000002ff1b7819 */ /* 0x000fe2000001141a */
[----:B------:R-:W-:Y:S01]  /*45290*/  FMUL.FTZ R29, R29, R58 ;  /* 0x0000003a1d1d7220 */ /* 0x000fe20000410000 */
[----:B------:R-:W-:Y:S01]  /*452a0*/  LEA.HI R25, R25, R28, RZ, 0x5 ;  /* 0x0000001c19197211 */ /* 0x000fe200078f28ff */
[----:B------:R-:W-:Y:S01]  /*452b0*/  IMAD.IADD R32, R59, 0x1, -R32 ;  /* 0x000000013b207824 */ /* 0x000fe200078e0a20 */
[----:B------:R-:W-:Y:S01]  /*452c0*/  LEA.HI R30, R30, R27, RZ, 0x3 ;  /* 0x0000001b1e1e7211 */ /* 0x000fe200078f18ff */
[----:B------:R0:W1:Y:S01]  /*452d0*/  MUFU.TANH R66, R29 ;  /* 0x0000001d00427308 */ /* 0x0000620000002400 */
[----:B------:R-:W-:-:S02]  /*452e0*/  SHF.R.S32.HI R25, RZ, 0x5, R25 ;  /* 0x00000005ff197819 */ /* 0x000fc40000011419 */
[----:B------:R-:W-:Y:S02]  /*452f0*/  LOP3.LUT R30, R30, 0xfffffff8, RZ, 0xc0, !PT ;  /* 0xfffffff81e1e7812 */ /* 0x000fe400078ec0ff */
[----:B0-----:R-:W-:Y:S01]  /*45300*/  LEA.HI R29, R32, R32, RZ, 0x1 ;  /* 0x00000020201d7211 */ /* 0x001fe200078f08ff */
[----:B---3--:R-:W-:Y:S02]  /*45310*/  IMAD R25, R56, 0x4, R25 ;  /* 0x0000000438197824 */ /* 0x008fe400078e0219 */
[----:B------:R-:W-:Y:S01]  /*45320*/  IMAD.IADD R30, R27, 0x1, -R30 ;  /* 0x000000011b1e7824 */ /* 0x000fe200078e0a1e */
[----:B------:R-:W-:-:S03]  /*45330*/  LOP3.LUT R29, R29, 0x1ffffffe, RZ, 0xc0, !PT ;  /* 0x1ffffffe1d1d7812 */ /* 0x000fc600078ec0ff */
[----:B------:R-:W-:Y:S02]  /*45340*/  IMAD.U32 R30, R25, 0x10, R30 ;  /* 0x00000010191e7824 */ /* 0x000fe400078e001e */
[----:B------:R-:W-:-:S04]  /*45350*/  IMAD.IADD R29, R32, 0x1, -R29 ;  /* 0x00000001201d7824 */ /* 0x000fc800078e0a1d */
[----:B------:R-:W-:-:S04]  /*45360*/  IMAD R29, R29, 0x8, R30 ;  /* 0x000000081d1d7824 */ /* 0x000fc800078e021e */
[----:B------:R-:W-:-:S04]  /*45370*/  @P1 IMAD.HI.U32 R60, R29, R60, RZ ;  /* 0x0000003c1d3c1227 */ /* 0x000fc800078e00ff */
[-C--:B------:R-:W-:Y:S01]  /*45380*/  FMUL.FTZ R21, R39, R58.reuse ;  /* 0x0000003a27157220 */ /* 0x080fe20000410000 */
[----:B------:R-:W-:Y:S01]  /*45390*/  @P1 SHF.R.U32.HI R29, RZ, R61, R60 ;  /* 0x0000003dff1d1219 */ /* 0x000fe2000001163c */
[-C--:B------:R-:W-:Y:S01]  /*453a0*/  FMUL.FTZ R19, R35, R58.reuse ;  /* 0x0000003a23137220 */ /* 0x080fe20000410000 */
[----:B------:R-:W-:Y:S01]  /*453b0*/  IMAD.SHL.U32 R35, R8, 0x40, RZ ;  /* 0x0000004008237824 */ /* 0x000fe200078e00ff */
[----:B------:R-:W-:Y:S02]  /*453c0*/  LOP3.LUT R25, R26, 0x7ffffffc, RZ, 0xc0, !PT ;  /* 0x7ffffffc1a197812 */ /* 0x000fe400078ec0ff */
[----:B------:R-:W0:Y:S01]  /*453d0*/  SHFL.IDX PT, R39, R29, RZ, 0x1c1f ;  /* 0x001c1fff1d277589 */ /* 0x000e2200000e0000 */
        /* <DEDUP_REMOVED lines=20> */
[----:B------:R-:W-:Y:S01]  /*45520*/  IADD3 R8, R12, 0x1, -R35 ;  /* 0x000000010c087810 */ /* 0x000fe20007ffe823 */
[----:B------:R-:W-:Y:S01]  /*45530*/  FMUL.FTZ R55, R55, R58 ;  /* 0x0000003a37377220 */ /* 0x000fe20000410000 */
[----:B------:R-:W-:Y:S01]  /*45540*/  IMAD.IADD R25, R28, 0x1, -R25 ;  /* 0x000000011c197824 */ /* 0x000fe200078e0a19 */
[----:B------:R-:W-:Y:S01]  /*45550*/  ISETP.GE.AND P2, PT, R7, 0x1, PT ;  /* 0x000000010700780c */ /* 0x000fe20003f46270 */
[----:B------:R-:W3:Y:S02]  /*45560*/  MUFU.TANH R13, R13 ;  /* 0x0000000d000d7308 */ /* 0x000ee40000002400 */
[----:B------:R-:W-:Y:S01]  /*45570*/  IMAD R26, R25, -0x2, R8 ;  /* 0xfffffffe191a7824 */ /* 0x000fe200078e0208 */
[----:B------:R-:W-:Y:S01]  /*45580*/  LOP3.LUT R27, RZ, R62, RZ, 0x33, !PT ;  /* 0x0000003eff1b7212 */ /* 0x000fe200078e33ff */
[----:B------:R-:W-:-:S04]  /*45590*/  IMAD.IADD R8, R12, 0x1, -R35 ;  /* 0x000000010c087824 */ /* 0x000fc800078e0a23 */
[----:B------:R-:W0:Y:S01]  /*455a0*/  MUFU.TANH R6, R6 ;  /* 0x0000000600067308 */ /* 0x000e220000002400 */
[----:B------:R-:W-:-:S07]  /*455b0*/  IMAD.IADD R26, R26, 0x1, -R9 ;  /* 0x000000011a1a7824 */ /* 0x000fce00078e0a09 */
        /* <DEDUP_REMOVED lines=27> */
[----:B------:R-:W1:Y:S01]  /*45770*/  MUFU.TANH R55, R55 ;  /* 0x0000003700377308 */ /* 0x000e620000002400 */
[----:B------:R-:W-:Y:S01]  /*45780*/  IMAD.IADD R34, R26, 0x1, R27 ;  /* 0x000000011a227824 */ /* 0x000fe200078e021b */
[----:B0-----:R-:W-:Y:S01]  /*45790*/  VIADDMNMX R8, R39, R57, R32, PT ;  /* 0x0000003927087246 */ /* 0x001fe20003800120 */
[----:B------:R-:W-:-:S02]  /*457a0*/  IMAD.IADD R63, R63, 0x1, -R35 ;  /* 0x000000013f3f7824 */ /* 0x000fc400078e0a23 */
        /* <DEDUP_REMOVED lines=18> */
.L_x_7358:
[----:B------:R-:W-:Y:S05]  /*458d0*/  BSYNC B3 ;  /* 0x0000000000037941 */ /* 0x000fea0003800000 */
.L_x_7357:
[----:B------:R-:W-:Y:S01]  /*458e0*/  LOP3.LUT R28, RZ, R28, RZ, 0x33, !PT ;  /* 0x0000001cff1c7212 */ /* 0x000fe200078e33ff */
[----:B------:R-:W-:Y:S06]  /*458f0*/  BRA `(.L_x_7359) ;  /* 0x0000000000287947 */ /* 0x000fec0003800000 */
.L_x_7356:
        /* <DEDUP_REMOVED lines=10> */
.L_x_7359:
[----:B------:R-:W-:Y:S05]  /*459a0*/  BSYNC B2 ;  /* 0x0000000000027941 */ /* 0x000fea0003800000 */
.L_x_7355:
[----:B------:R-:W-:-:S04]  /*459b0*/  IMAD R28, R7, R28, -R35 ;  /* 0x0000001c071c7224 */ /* 0x000fc800078e0a23 */
[----:B------:R-:W-:-:S05]  /*459c0*/  IMAD R27, R25, -0x2, R28 ;  /* 0xfffffffe191b7824 */ /* 0x000fca00078e021c */
[----:B------:R-:W-:Y:S02]  /*459d0*/  VIMNMX R26, R26, R27, !PT ;  /* 0x0000001b1a1a7248 */ /* 0x000fe40007fe0100 */
[----:B------:R-:W-:-:S07]  /*459e0*/  VIADDMNMX R8, R27, R7, R8, PT ;  /* 0x000000071b087246 */ /* 0x000fce0003800108 */
.L_x_7354:
[----:B------:R-:W-:Y:S05]  /*459f0*/  BSYNC B1 ;  /* 0x0000000000017941 */ /* 0x000fea0003800000 */
.L_x_7353:
[C---:B------:R-:W-:Y:S01]  /*45a00*/  ISETP.GE.AND P2, PT, R63.reuse, 0x9, PT ;  /* 0x000000093f00780c */ /* 0x040fe20003f46270 */
[----:B------:R-:W0:Y:S01]  /*45a10*/  SHFL.IDX PT, R29, R29, 0x1, 0x1c1f ;  /* 0x003c1f001d1d7f89 */ /* 0x000e2200000e0000 */
[C---:B------:R-:W-:Y:S01]  /*45a20*/  ISETP.GE.AND P1, PT, R63.reuse, 0x2, PT ;  /* 0x000000023f00780c */ /* 0x040fe20003f26270 */
[----:B------:R-:W-:Y:S01]  /*45a30*/  BSSY B1, `(.L_x_7360) ;  /* 0x0000070000017945 */ /* 0x000fe20003800000 */
[C---:B------:R-:W-:Y:S02]  /*45a40*/  ISETP.GT.AND P3, PT, R26.reuse, 0x8, !P2 ;  /* 0x000000081a00780c */ /* 0x040fe40005764270 */
[----:B------:R-:W-:Y:S02]  /*45a50*/  ISETP.GT.AND P4, PT, R26, 0x1, !P1 ;  /* 0x000000011a00780c */ /* 0x000fe40004f84270 */
[----:B------:R-:W-:Y:S02]  /*45a60*/  ISETP.LT.OR P3, PT, R8, 0x9, P3 ;  /* 0x000000090800780c */ /* 0x000fe40001f61670 */
[----:B------:R-:W-:-:S02]  /*45a70*/  ISETP.GE.AND P5, PT, R63, 0xa, PT ;  /* 0x0000000a3f00780c */ /* 0x000fc40003fa6270 */
[----:B------:R-:W-:Y:S02]  /*45a80*/  FSEL R65, R65, -INF , !P3 ;  /* 0xff80000041417808 */ /* 0x000fe40005800000 */
[----:B------:R-:W-:Y:S02]  /*45a90*/  ISETP.LT.OR P4, PT, R8, 0x2, P4 ;  /* 0x000000020800780c */ /* 0x000fe40002781670 */
        /* <DEDUP_REMOVED lines=62> */
[----:B0-----:R-:W-:Y:S01]  /*45e80*/  IMAD.IADD R13, R34, 0x1, R29 ;  /* 0x00000001220d7824 */ /* 0x001fe200078e021d */
[----:B------:R-:W-:-:S04]  /*45e90*/  ISETP.GE.AND P6, PT, R63, 0x3a, PT ;  /* 0x0000003a3f00780c */ /* 0x000fc80003fc6270 */
[----:B------:R-:W-:Y:S02]  /*45ea0*/  P2R R48, PR, RZ, 0x40 ;  /* 0x00000040ff307803 */ /* 0x000fe40000000000 */
[----:B------:R-:W-:-:S04]  /*45eb0*/  ISETP.GT.AND P6, PT, R26, 0x39, !P6 ;  /* 0x000000391a00780c */ /* 0x000fc800077c4270 */
[----:B------:R-:W-:Y:S02]  /*45ec0*/  ISETP.LT.OR P6, PT, R8, 0x3a, P6 ;  /* 0x0000003a0800780c */ /* 0x000fe400037c1670 */
[----:B------:R-:W-:Y:S02]  /*45ed0*/  VIADDMNMX R8, R29, R57, R32, PT ;  /* 0x000000391d087246 */ /* 0x000fe40003800120 */
        /* <DEDUP_REMOVED lines=19> */
.L_x_7365:
[----:B------:R-:W-:Y:S05]  /*46010*/  BSYNC B3 ;  /* 0x0000000000037941 */ /* 0x000fea0003800000 */
.L_x_7364:
[----:B------:R-:W-:Y:S01]  /*46020*/  LOP3.LUT R12, RZ, R12, RZ, 0x33, !PT ;  /* 0x0000000cff0c7212 */ /* 0x000fe200078e33ff */
[----:B------:R-:W-:Y:S06]  /*46030*/  BRA `(.L_x_7366) ;  /* 0x0000000000287947 */ /* 0x000fec0003800000 */
.L_x_7363:
        /* <DEDUP_REMOVED lines=10> */
.L_x_7366:
[----:B------:R-:W-:Y:S05]  /*460e0*/  BSYNC B2 ;  /* 0x0000000000027941 */ /* 0x000fea0003800000 */
.L_x_7362:
[----:B------:R-:W-:-:S04]  /*460f0*/  IMAD R12, R7, R12, -R35 ;  /* 0x0000000c070c7224 */ /* 0x000fc800078e0a23 */
[----:B------:R-:W-:-:S05]  /*46100*/  IMAD R12, R25, -0x2, R12 ;  /* 0xfffffffe190c7824 */ /* 0x000fca00078e020c */
[----:B------:R-:W-:Y:S02]  /*46110*/  VIADDMNMX R8, R12, R7, R8, PT ;  /* 0x000000070c087246 */ /* 0x000fe40003800108 */
[----:B------:R-:W-:-:S07]  /*46120*/  VIMNMX R13, R13, R12, !PT ;  /* 0x0000000c0d0d7248 */ /* 0x000fce0007fe0100 */
.L_x_7361:
[----:B------:R-:W-:Y:S05]  /*46130*/  BSYNC B1 ;  /* 0x0000000000017941 */ /* 0x000fea0003800000 */
.L_x_7360:
        /* <DEDUP_REMOVED lines=30> */
[C---:B------:R-:W-:Y:S02]  /*46320*/  ISETP.GT.AND P3, PT, R13.reuse, 0x30, !P3 ;  /* 0x000000300d00780c */ /* 0x040fe40005f64270 */
[----:B------:R-:W-:Y:S02]  /*46330*/  ISETP.LT.OR P1, PT, R8, 0x21, P1 ;  /* 0x000000210800780c */ /* 0x000fe40000f21670 */
[----:B------:R-:W-:Y:S02]  /*46340*/  ISETP.GT.AND P4, PT, R13, 0x31, !P4 ;  /* 0x000000310d00780c */ /* 0x000fe40006784270 */
[----:B------:R-:W-:-:S02]  /*46350*/  FSEL R11, R42, -INF , !P1 ;  /* 0xff8000002a0b7808 */ /* 0x000fc40004800000 */
[----:B------:R-:W-:Y:S02]  /*46360*/  ISETP.NE.AND P1, PT, R40, RZ, PT ;  /* 0x000000ff2800720c */ /* 0x000fe40003f25270 */
[----:B------:R-:W-:Y:S02]  /*46370*/  ISETP.NE.AND P6, PT, R48, RZ, PT ;  /* 0x000000ff3000720c */ /* 0x000fe40003fc5270 */
        /* <DEDUP_REMOVED lines=10> */
[----:B------:R-:W-:-:S04]  /*46420*/  FSEL R9, R6, -INF , !P1 ;  /* 0xff80000006097808 */ /* 0x000fc80004800000 */
[----:B------:R-:W-:-:S04]  /*46430*/  FMNMX.FTZ R7, R9, R12, !PT ;  /* 0x0000000c09077209 */ /* 0x000fc80007810000 */
[----:B------:R-:W-:-:S04]  /*46440*/  FMNMX.FTZ R6, R14, R7, !PT ;  /* 0x000000070e067209 */ /* 0x000fc80007810000 */
[----:B------:R-:W-:-:S04]  /*46450*/  FMNMX.FTZ R7, R15, R6, !PT ;  /* 0x000000060f077209 */ /* 0x000fc80007810000 */
[----:B------:R-:W-:-:S04]  /*46460*/  FMNMX.FTZ R6, R18, R7, !PT ;  /* 0x0000000712067209 */ /* 0x000fc80007810000 */
[----:B------:R-:W-:-:S04]  /*46470*/  FMNMX.FTZ R7, R19, R6, !PT ;  /* 0x0000000613077209 */ /* 0x000fc80007810000 */
[----:B------:R-:W-:-:S04]  /*46480*/  FMNMX.FTZ R6, R20, R7, !PT ;  /* 0x0000000714067209 */ /* 0x000fc80007810000 */
[----:B------:R-:W-:Y:S02]  /*46490*/  FMNMX.FTZ R6, R21, R6, !PT ;  /* 0x0000000615067209 */ /* 0x000fe40007810000 */
[----:B------:R-:W-:Y:S02]  /*464a0*/  ISETP.GT.AND P1, PT, R13, 0x29, !P2 ;  /* 0x000000290d00780c */ /* 0x000fe40005724270 */
[----:B------:R-:W-:Y:S02]  /*464b0*/  FMNMX.FTZ R6, R11, R6, !PT ;  /* 0x000000060b067209 */ /* 0x000fe40007810000 */
[C---:B------:R-:W-:Y:S02]  /*464c0*/  ISETP.LT.OR P1, PT, R8.reuse, 0x2a, P1 ;  /* 0x0000002a0800780c */ /* 0x040fe40000f21670 */
[----:B------:R-:W-:Y:S02]  /*464d0*/  FMNMX.FTZ R7, R25, R6, !PT ;  /* 0x0000000619077209 */ /* 0x000fe40007810000 */
[----:B------:R-:W-:-:S02]  /*464e0*/  ISETP.LT.OR P3, PT, R8, 0x31, P3 ;  /* 0x000000310800780c */ /* 0x000fc40001f61670 */
[----:B------:R-:W-:Y:S02]  /*464f0*/  FSEL R24, R24, -INF , !P1 ;  /* 0xff80000018187808 */ /* 0x000fe40004800000 */
[----:B------:R-:W-:Y:S02]  /*46500*/  FMNMX.FTZ R7, R26, R7, !PT ;  /* 0x000000071a077209 */ /* 0x000fe40007810000 */
[----:B------:R-:W-:Y:S02]  /*46510*/  ISETP.GT.AND P5, PT, R13, 0x38, !P5 ;  /* 0x000000380d00780c */ /* 0x000fe40006fa4270 */
[----:B------:R-:W-:Y:S02]  /*46520*/  ISETP.LT.OR P4, PT, R8, 0x32, P4 ;  /* 0x000000320800780c */ /* 0x000fe40002781670 */
[----:B------:R-:W-:Y:S02]  /*46530*/  FSEL R27, R50, -INF , !P3 ;  /* 0xff800000321b7808 */ /* 0x000fe40005800000 */
[----:B------:R-:W-:-:S02]  /*46540*/  FMNMX.FTZ R6, R24, R7, !PT ;  /* 0x0000000718067209 */ /* 0x000fc40007810000 */
[----:B------:R-:W-:Y:S02]  /*46550*/  ISETP.GT.AND P1, PT, R13, 0x39, !P6 ;  /* 0x000000390d00780c */ /* 0x000fe40007724270 */
[C---:B------:R-:W-:Y:S02]  /*46560*/  ISETP.LT.OR P5, PT, R8.reuse, 0x39, P5 ;  /* 0x000000390800780c */ /* 0x040fe40002fa1670 */
[----:B------:R-:W-:Y:S02]  /*46570*/  FSEL R13, R51, -INF , !P4 ;  /* 0xff800000330d7808 */ /* 0x000fe40006000000 */
[----:B------:R-:W-:Y:S02]  /*46580*/  FMNMX.FTZ R6, R27, R6, !PT ;  /* 0x000000061b067209 */ /* 0x000fe40007810000 */
[----:B------:R-:W-:Y:S02]  /*46590*/  ISETP.LT.OR P1, PT, R8, 0x3a, P1 ;  /* 0x0000003a0800780c */ /* 0x000fe40000f21670 */
[----:B------:R-:W-:-:S02]  /*465a0*/  R2UR UR4, R2 ;  /* 0x00000000020472ca */ /* 0x000fc400000e0000 */
[----:B------:R-:W-:Y:S02]  /*465b0*/  R2UR UR5, R3 ;  /* 0x00000000030572ca */ /* 0x000fe400000e0000 */
[----:B------:R-:W-:Y:S02]  /*465c0*/  FSEL R8, R54, -INF , !P5 ;  /* 0xff80000036087808 */ /* 0x000fe40006800000 */
[----:B------:R-:W-:Y:S02]  /*465d0*/  FMNMX.FTZ R7, R13, R6, !PT ;  /* 0x000000060d077209 */ /* 0x000fe40007810000 */
[----:B------:R-:W-:Y:S02]  /*465e0*/  R2UR UR6, R2 ;  /* 0x00000000020672ca */ /* 0x000fe400000e0000 */
[----:B------:R-:W-:Y:S02]  /*465f0*/  R2UR UR7, R3 ;  /* 0x00000000030772ca */ /* 0x000fe400000e0000 */
[----:B------:R-:W-:-:S02]  /*46600*/  FSEL R28, R55, -INF , !P1 ;  /* 0xff800000371c7808 */ /* 0x000fc40004800000 */
[----:B------:R-:W-:-:S04]  /*46610*/  FMNMX.FTZ R7, R8, R7, !PT ;  /* 0x0000000708077209 */ /* 0x000fc80007810000 */
[----:B------:R-:W-:-:S05]  /*46620*/  FMNMX.FTZ R7, R28, R7, !PT ;  /* 0x000000071c077209 */ /* 0x000fca0007810000 */
[----:B--2---:R-:W-:Y:S04]  /*46630*/  ST.E desc[UR4][R4.64+0x4], R7 ;  /* 0x0000040704007985 */ /* 0x004fe8000c101904 */
[----:B------:R-:W2:Y:S01]  /*46640*/  LD.E R32, desc[UR6][R4.64+0x4] ;  /* 0x0000040604207980 */ /* 0x000ea2000c101900 */
        /* <DEDUP_REMOVED lines=15> */
[----:B------:R-:W0:Y:S01]  /*46740*/  SHFL.BFLY PT, R6, R29, 0x2, 0x1f ;  /* 0x0c401f001d067f89 */ /* 0x000e2200000e0000 */
[----:B------:R-:W-:Y:S02]  /*46750*/  R2UR UR8, R2 ;  /* 0x00000000020872ca */ /* 0x000fe400000e0000 */
[----:B------:R-:W-:Y:S02]  /*46760*/  R2UR UR9, R3 ;  /* 0x00000000030972ca */ /* 0x000fe400000e0000 */
[----:B0-----:R-:W-:Y:S01]  /*46770*/  FMNMX.FTZ R30, R29, R6, !PT ;  /* 0x000000061d1e7209 */ /* 0x001fe20007810000 */
[----:B------:R-:W-:Y:S04]  /*46780*/  ST.E desc[UR4][R4.64], R29 ;  /* 0x0000001d04007985 */ /* 0x000fe8000c101904 */
[----:B--2---:R-:W0:Y:S02]  /*46790*/  SHFL.BFLY PT, R7, R32, 0x2, 0x1f ;  /* 0x0c401f0020077f89 */ /* 0x004e2400000e0000 */
[----:B0-----:R-:W-:-:S02]  /*467a0*/  FMNMX.FTZ R33, R32, R7, !PT ;  /* 0x0000000720217209 */ /* 0x001fc40007810000 */
[----:B------:R-:W0:Y:S04]  /*467b0*/  SHFL.BFLY PT, R7, R30, 0x1, 0x1f ;  /* 0x0c201f001e077f89 */ /* 0x000e2800000e0000 */
[----:B------:R-:W1:Y:S01]  /*467c0*/  SHFL.BFLY PT, R6, R33, 0x1, 0x1f ;  /* 0x0c201f0021067f89 */ /* 0x000e6200000e0000 */
[----:B0-----:R-:W-:Y:S02]  /*467d0*/  FMNMX.FTZ R31, R30, R7, !PT ;  /* 0x000000071e1f7209 */ /* 0x001fe40007810000 */
[----:B-1----:R-:W-:-:S03]  /*467e0*/  FMNMX.FTZ R35, R33, R6, !PT ;  /* 0x0000000621237209 */ /* 0x002fc60007810000 */
[----:B------:R-:W-:Y:S04]  /*467f0*/  ST.E desc[UR6][R4.64], R31 ;  /* 0x0000001f04007985 */ /* 0x000fe8000c101906 */
[----:B------:R0:W-:Y:S04]  /*46800*/  ST.E desc[UR8][R4.64+0x4], R35 ;  /* 0x0000042304007985 */ /* 0x0001e8000c101908 */
[----:B------:R-:W2:Y:S04]  /*46810*/  LDL.64 R6, [R0+0x70] ;  /* 0x0000700000067983 */ /* 0x000ea80000100a00 */
[----:B--2---:R-:W2:Y:S04]  /*46820*/  LD.E R33, desc[UR6][R6.64+0x20] ;  /* 0x0000200606217980 */ /* 0x004ea8000c101900 */
[----:B------:R-:W2:Y:S04]  /*46830*/  LD.E R30, desc[UR4][R6.64] ;  /* 0x00000004061e7980 */ /* 0x000ea8000c101900 */
[----:B------:R-:W3:Y:S01]  /*46840*/  LD.E R44, desc[UR4][R6.64+0x4] ;  /* 0x00000404062c7980 */ /* 0x000ee2000c101900 */
[C---:B--2---:R-:W-:Y:S01]  /*46850*/  FMUL.FTZ R32, R30.reuse, R33 ;  /* 0x000000211e207220 */ /* 0x044fe20000410000 */
[----:B------:R-:W-:-:S04]  /*46860*/  FSETP.NEU.FTZ.AND P1, PT, R30, -INF , PT ;  /* 0xff8000001e00780b */ /* 0x000fc80003f3d000 */
[----:B------:R-:W-:Y:S02]  /*46870*/  FSEL R32, R32, RZ, P1 ;  /* 0x000000ff20207208 */ /* 0x000fe40000800000 */
[----:B---3--:R-:W-:-:S03]  /*46880*/  FSETP.NEU.FTZ.AND P1, PT, R44, -INF , PT ;  /* 0xff8000002c00780b */ /* 0x008fc60003f3d000 */
[-CC-:B------:R-:W-:Y:S01]  /*46890*/  FFMA.FTZ R38, R41, R33.reuse, -R32.reuse ;  /* 0x0000002129267223 */ /* 0x180fe20000010820 */
[-CC-:B------:R-:W-:Y:S01]  /*468a0*/  FFMA.FTZ R41, R45, R33.reuse, -R32.reuse ;  /* 0x000000212d297223 */ /* 0x180fe20000010820 */
[----:B------:R-:W-:Y:S01]  /*468b0*/  FMUL.FTZ R45, R33, R44 ;  /* 0x0000002c212d7220 */ /* 0x000fe20000410000 */
[-CC-:B0-----:R-:W-:Y:S02]  /*468c0*/  FFMA.FTZ R5, R39, R33.reuse, -R32.reuse ;  /* 0x0000002127057223 */ /* 0x181fe40000010820 */
[----:B------:R0:W-:Y:S01]  /*468d0*/  MUFU.EX2 R39, R38 ;  /* 0x0000002600277308 */ /* 0x0001e20000000800 */
[-CC-:B------:R-:W-:Y:S01]  /*468e0*/  FFMA.FTZ R4, R37, R33.reuse, -R32.reuse ;  /* 0x0000002125047223 */ /* 0x180fe20000010820 */
[----:B------:R-:W-:Y:S01]  /*468f0*/  FFMA.FTZ R30, R65, R33, -R32 ;  /* 0x00000021411e7223 */ /* 0x000fe20000010820 */
[----:B0-----:R-:W-:-:S05]  /*46900*/  FSEL R38, R45, RZ, P1 ;  /* 0x000000ff2d267208 */ /* 0x001fca0000800000 */
[----:B------:R-:W-:Y:S01]  /*46910*/  MUFU.EX2 R168, R4 ;  /* 0x0000000400a87308 */ /* 0x000fe20000000800 */
[-CC-:B------:R-:W-:Y:S01]  /*46920*/  FFMA.FTZ R9, R9, R33.reuse, -R38.reuse ;  /* 0x0000002109097223 */ /* 0x180fe20000010826 */
[-CC-:B------:R-:W-:Y:S01]  /*46930*/  FFMA.FTZ R12, R12, R33.reuse, -R38.reuse ;  /* 0x000000210c0c7223 */ /* 0x180fe20000010826 */
[----:B------:R-:W-:-:S05]  /*46940*/  FFMA.FTZ R14, R14, R33, -R38 ;  /* 0x000000210e0e7223 */ /* 0x000fca0000010826 */
[----:B------:R0:W-:Y:S01]  /*46950*/  MUFU.EX2 R29, R5 ;  /* 0x00000005001d7308 */ /* 0x0001e20000000800 */
[-C--:B------:R-:W-:Y:S01]  /*46960*/  FFMA.FTZ R31, R47, R33.reuse, -R32 ;  /* 0x000000212f1f7223 */ /* 0x080fe20000010820 */
[-C--:B------:R-:W-:Y:S01]  /*46970*/  FFMA.FTZ R15, R15, R33.reuse, -R38 ;  /* 0x000000210f0f7223 */ /* 0x080fe20000010826 */
[----:B------:R-:W-:-:S05]  /*46980*/  FFMA.FTZ R34, R59, R33, -R32 ;  /* 0x000000213b227223 */ /* 0x000fca0000010820 */
[----:B------:R-:W-:Y:S01]  /*46990*/  MUFU.EX2 R169, R9 ;  /* 0x0000000900a97308 */ /* 0x000fe20000000800 */
[-C--:B0-----:R-:W-:Y:S01]  /*469a0*/  FFMA.FTZ R5, R69, R33.reuse, -R32 ;  /* 0x0000002145057223 */ /* 0x081fe20000010820 */
[----:B------:R-:W-:-:S06]  /*469b0*/  FFMA.FTZ R18, R18, R33, -R38 ;  /* 0x0000002112127223 */ /* 0x000fcc0000010826 */
[----:B------:R-:W0:Y:S01]  /*469c0*/  MUFU.EX2 R44, R12 ;  /* 0x0000000c002c7308 */ /* 0x000e220000000800 */
[----:B------:R-:W-:-:S07]  /*469d0*/  FFMA.FTZ R35, R61, R33, -R32 ;  /* 0x000000213d237223 */ /* 0x000fce0000010820 */
[----:B------:R-:W-:Y:S01]  /*469e0*/  MUFU.EX2 R30, R30 ;  /* 0x0000001e001e7308 */ /* 0x000fe20000000800 */
[-C--:B------:R-:W-:Y:S01]  /*469f0*/  FFMA.FTZ R4, R67, R33.reuse, -R32 ;  /* 0x0000002143047223 */ /* 0x080fe20000010820 */
[----:B------:R-:W-:-:S06]  /*46a00*/  FFMA.FTZ R19, R19, R33, -R38 ;  /* 0x0000002113137223 */ /* 0x000fcc0000010826 */
[----:B------:R-:W1:Y:S01]  /*46a10*/  MUFU.EX2 R14, R14 ;  /* 0x0000000e000e7308 */ /* 0x000e620000000800 */
[----:B------:R-:W-:-:S07]  /*46a20*/  FFMA.FTZ R20, R20, R33, -R38 ;  /* 0x0000002114147223 */ /* 0x000fce0000010826 */
[----:B------:R-:W-:Y:S08]  /*46a30*/  MUFU.EX2 R31, R31 ;  /* 0x0000001f001f7308 */ /* 0x000ff00000000800 */
[----:B------:R-:W2:Y:S01]  /*46a40*/  MUFU.EX2 R15, R15 ;  /* 0x0000000f000f7308 */ /* 0x000ea20000000800 */
[----:B0-----:R-:W-:-:S07]  /*46a50*/  FADD.FTZ R9, R169, R44 ;  /* 0x0000002ca9097221 */ /* 0x001fce0000010000 */
[----:B------:R0:W-:Y:S01]  /*46a60*/  MUFU.EX2 R37, R5 ;  /* 0x0000000500257308 */ /* 0x0001e20000000800 */
[----:B------:R-:W-:-:S07]  /*46a70*/  FFMA.FTZ R21, R21, R33, -R38 ;  /* 0x0000002115157223 */ /* 0x000fce0000010826 */
[----:B------:R-:W3:Y:S01]  /*46a80*/  MUFU.EX2 R34, R34 ;  /* 0x0000002200227308 */ /* 0x000ee20000000800 */
[----:B0-----:R-:W-:-:S07]  /*46a90*/  FFMA.FTZ R5, R49, R33, -R32 ;  /* 0x0000002131057223 */ /* 0x001fce0000010820 */
[----:B------:R-:W0:Y:S01]  /*46aa0*/  MUFU.EX2 R18, R18 ;  /* 0x0000001200127308 */ /* 0x000e220000000800 */
[----:B------:R-:W-:-:S07]  /*46ab0*/  FFMA.FTZ R36, R71, R33, -R32 ;  /* 0x0000002147247223 */ /* 0x000fce0000010820 */
[----:B------:R4:W-:Y:S01]  /*46ac0*/  MUFU.EX2 R174, R4 ;  /* 0x0000000400ae7308 */ /* 0x0009e20000000800 */
[----:B-1----:R-:W-:-:S07]  /*46ad0*/  FADD.FTZ R12, R14, R9 ;  /* 0x000000090e0c7221 */ /* 0x002fce0000010000 */
[----:B------:R-:W1:Y:S01]  /*46ae0*/  MUFU.EX2 R35, R35 ;  /* 0x0000002300237308 */ /* 0x000e620000000800 */
[----:B----4-:R-:W-:-:S07]  /*46af0*/  FFMA.FTZ R4, R75, R33, -R32 ;  /* 0x000000214b047223 */ /* 0x010fce0000010820 */
[----:B------:R4:W-:Y:S01]  /*46b00*/  MUFU.EX2 R43, R5 ;  /* 0x00000005002b7308 */ /* 0x0009e20000000800 */
[----:B------:R-:W-:-:S07]  /*46b10*/  FFMA.FTZ R11, R11, R33, -R38 ;  /* 0x000000210b0b7223 */ /* 0x000fce0000010826 */
[----:B------:R-:W5:Y:S01]  /*46b20*/  MUFU.EX2 R19, R19 ;  /* 0x0000001300137308 */ /* 0x000f620000000800 */
[----:B----4-:R-:W-:Y:S01]  /*46b30*/  FADD.FTZ R5, R168, R29 ;  /* 0x0000001da8057221 */ /* 0x010fe20000010000 */
[----:B------:R-:W-:-:S06]  /*46b40*/  FFMA.FTZ R40, R73, R33, -R32 ;  /* 0x0000002149287223 */ /* 0x000fcc0000010820 */
[----:B------:R4:W-:Y:S01]  /*46b50*/  MUFU.EX2 R180, R4 ;  /* 0x0000000400b47308 */ /* 0x0009e20000000800 */
[----:B------:R-:W-:Y:S01]  /*46b60*/  FFMA.FTZ R42, R77, R33, -R32 ;  /* 0x000000214d2a7223 */ /* 0x000fe20000010820 */
[----:B--2---:R-:W-:-:S06]  /*46b70*/  FADD.FTZ R9, R15, R12 ;  /* 0x0000000c0f097221 */ /* 0x004fcc0000010000 */
[----:B------:R-:W2:Y:S01]  /*46b80*/  MUFU.EX2 R20, R20 ;  /* 0x0000001400147308 */ /* 0x000ea20000000800 */
[----:B----4-:R-:W-:Y:S01]  /*46b90*/  FADD.FTZ R4, R30, R5 ;  /* 0x000000051e047221 */ /* 0x010fe20000010000 */
[----:B------:R-:W-:-:S03]  /*46ba0*/  FFMA.FTZ R32, R53, R33, -R32 ;  /* 0x0000002135207223 */ /* 0x000fc60000010820 */
[----:B------:R-:W-:-:S03]  /*46bb0*/  FADD.FTZ R5, R31, R4 ;  /* 0x000000041f057221 */ /* 0x000fc60000010000 */
[----:B------:R-:W4:Y:S01]  /*46bc0*/  MUFU.EX2 R21, R21 ;  /* 0x0000001500157308 */ /* 0x000f220000000800 */
[-CC-:B------:R-:W-:Y:S01]  /*46bd0*/  FFMA.FTZ R25, R25, R33.reuse, -R38.reuse ;  /* 0x0000002119197223 */ /* 0x180fe20000010826 */
[----:B---3--:R-:W-:Y:S01]  /*46be0*/  FADD.FTZ R4, R34, R5 ;  /* 0x0000000522047221 */ /* 0x008fe20000010000 */
[----:B0-----:R-:W-:Y:S01]  /*46bf0*/  FADD.FTZ R12, R18, R9 ;  /* 0x00000009120c7221 */ /* 0x001fe20000010000 */
[----:B------:R-:W-:-:S04]  /*46c00*/  FFMA.FTZ R26, R26, R33, -R38 ;  /* 0x000000211a1a7223 */ /* 0x000fc80000010826 */
[----:B------:R-:W0:Y:S01]  /*46c10*/  MUFU.EX2 R36, R36 ;  /* 0x0000002400247308 */ /* 0x000e220000000800 */
[----:B-1----:R-:W-:Y:S01]  /*46c20*/  FADD.FTZ R5, R35, R4 ;  /* 0x0000000423057221 */ /* 0x002fe20000010000 */
[----:B-----5:R-:W-:-:S06]  /*46c30*/  FADD.FTZ R9, R19, R12 ;  /* 0x0000000c13097221 */ /* 0x020fcc0000010000 */
[----:B------:R-:W1:Y:S01]  /*46c40*/  MUFU.EX2 R11, R11 ;  /* 0x0000000b000b7308 */ /* 0x000e620000000800 */
[----:B------:R-:W-:Y:S01]  /*46c50*/  FFMA.FTZ R24, R24, R33, -R38 ;  /* 0x0000002118187223 */ /* 0x000fe20000010826 */
[----:B------:R-:W-:-:S06]  /*46c60*/  FADD.FTZ R4, R174, R5 ;  /* 0x00000005ae047221 */ /* 0x000fcc0000010000 */
[----:B------:R-:W-:Y:S01]  /*46c70*/  MUFU.EX2 R45, R32 ;  /* 0x00000020002d7308 */ /* 0x000fe20000000800 */
[----:B--2---:R-:W-:Y:S01]  /*46c80*/  FADD.FTZ R12, R20, R9 ;  /* 0x00000009140c7221 */ /* 0x004fe20000010000 */
[----:B------:R-:W-:-:S06]  /*46c90*/  FFMA.FTZ R27, R27, R33, -R38 ;  /* 0x000000211b1b7223 */ /* 0x000fcc0000010826 */
[----:B------:R-:W2:Y:S01]  /*46ca0*/  MUFU.EX2 R32, R25 ;  /* 0x0000001900207308 */ /* 0x000ea20000000800 */
[----:B------:R-:W-:Y:S01]  /*46cb0*/  FADD.FTZ R5, R37, R4 ;  /* 0x0000000425057221 */ /* 0x000fe20000010000 */
[----:B----4-:R-:W-:-:S06]  /*46cc0*/  FADD.FTZ R12, R21, R12 ;  /* 0x0000000c150c7221 */ /* 0x010fcc0000010000 */
[----:B------:R-:W3:Y:S08]  /*46cd0*/  MUFU.EX2 R40, R40 ;  /* 0x0000002800287308 */ /* 0x000ef00000000800 */
[----:B------:R-:W4:Y:S01]  /*46ce0*/  MUFU.EX2 R26, R26 ;  /* 0x0000001a001a7308 */ /* 0x000f220000000800 */
[----:B------:R-:W-:Y:S01]  /*46cf0*/  FFMA.FTZ R13, R13, R33, -R38 ;  /* 0x000000210d0d7223 */ /* 0x000fe20000010826 */
[----:B0-----:R-:W-:-:S06]  /*46d00*/  FADD.FTZ R4, R36, R5 ;  /* 0x0000000524047221 */ /* 0x001fcc0000010000 */
[----:B------:R-:W0:Y:S01]  /*46d10*/  MUFU.EX2 R41, R41 ;  /* 0x0000002900297308 */ /* 0x000e220000000800 */
[----:B-1----:R-:W-:-:S07]  /*46d20*/  FADD.FTZ R5, R11, R12 ;  /* 0x0000000c0b057221 */ /* 0x002fce0000010000 */
[----:B------:R-:W1:Y:S01]  /*46d30*/  MUFU.EX2 R179, R24 ;  /* 0x0000001800b37308 */ /* 0x000e620000000800 */
[----:B------:R-:W-:Y:S01]  /*46d40*/  FFMA.FTZ R8, R8, R33, -R38 ;  /* 0x0000002108087223 */ /* 0x000fe20000010826 */
[----:B------:R-:W-:Y:S01]  /*46d50*/  FADD.FTZ R9, R39, R4 ;  /* 0x0000000427097221 */ /* 0x000fe20000010000 */
[----:B--2---:R-:W-:-:S05]  /*46d60*/  FADD.FTZ R5, R32, R5 ;  /* 0x0000000520057221 */ /* 0x004fca0000010000 */
[----:B------:R-:W2:Y:S01]  /*46d70*/  MUFU.EX2 R27, R27 ;  /* 0x0000001b001b7308 */ /* 0x000ea20000000800 */
[----:B------:R-:W-:Y:S01]  /*46d80*/  FFMA.FTZ R28, R28, R33, -R38 ;  /* 0x000000211c1c7223 */ /* 0x000fe20000010826 */
[----:B---3--:R-:W-:Y:S01]  /*46d90*/  FADD.FTZ R4, R40, R9 ;  /* 0x0000000928047221 */ /* 0x008fe20000010000 */
[----:B----4-:R-:W-:-:S05]  /*46da0*/  FADD.FTZ R12, R26, R5 ;  /* 0x000000051a0c7221 */ /* 0x010fca0000010000 */
[----:B------:R-:W3:Y:S01]  /*46db0*/  MUFU.EX2 R24, R13 ;  /* 0x0000000d00187308 */ /* 0x000ee20000000800 */
[----:B0-----:R-:W-:Y:S01]  /*46dc0*/  FADD.FTZ R5, R41, R4 ;  /* 0x0000000429057221 */ /* 0x001fe20000010000 */
[----:B-1----:R-:W-:-:S06]  /*46dd0*/  FADD.FTZ R12, R179, R12 ;  /* 0x0000000cb30c7221 */ /* 0x002fcc0000010000 */
[----:B------:R-:W0:Y:S08]  /*46de0*/  MUFU.EX2 R42, R42 ;  /* 0x0000002a002a7308 */ /* 0x000e300000000800 */
[----:B------:R0:W1:Y:S01]  /*46df0*/  MUFU.EX2 R183, R8 ;  /* 0x0000000800b77308 */ /* 0x0000620000000800 */
[----:B------:R-:W-:Y:S01]  /*46e00*/  FADD.FTZ R4, R180, R5 ;  /* 0x00000005b4047221 */ /* 0x000fe20000010000 */
[----:B--2---:R-:W-:-:S06]  /*46e10*/  FADD.FTZ R5, R27, R12 ;  /* 0x0000000c1b057221 */ /* 0x004fcc0000010000 */
[----:B------:R-:W2:Y:S01]  /*46e20*/  MUFU.EX2 R28, R28 ;  /* 0x0000001c001c7308 */ /* 0x000ea20000000800 */
[----:B------:R-:W-:Y:S01]  /*46e30*/  FADD.FTZ R9, R43, R4 ;  /* 0x000000042b097221 */ /* 0x000fe20000010000 */
[----:B---3--:R-:W-:-:S03]  /*46e40*/  FADD.FTZ R4, R24, R5 ;  /* 0x0000000518047221 */ /* 0x008fc60000010000 */
[----:B0-----:R-:W-:Y:S01]  /*46e50*/  FADD.FTZ R8, R42, R9 ;  /* 0x000000092a087221 */ /* 0x001fe20000010000 */
[----:B-1----:R-:W-:-:S03]  /*46e60*/  FADD.FTZ R5, R183, R4 ;  /* 0x00000004b7057221 */ /* 0x002fc60000010000 */
[----:B------:R-:W-:Y:S01]  /*46e70*/  FADD.FTZ R25, R45, R8 ;  /* 0x000000082d197221 */ /* 0x000fe20000010000 */
[----:B--2---:R-:W-:-:S04]  /*46e80*/  FADD.FTZ R33, R28, R5 ;  /* 0x000000051c217221 */ /* 0x004fc80000010000 */
[----:B------:R-:W-:Y:S04]  /*46e90*/  ST.E desc[UR4][R6.64+0x10], R25 ;  /* 0x0000101906007985 */ /* 0x000fe8000c101904 */
[----:B------:R0:W-:Y:S04]  /*46ea0*/  ST.E desc[UR6][R6.64+0x14], R33 ;  /* 0x0000142106007985 */ /* 0x0001e8000c101906 */
[----:B------:R-:W2:Y:S01]  /*46eb0*/  LDL.64 R8, [R0+0x80] ;  /* 0x0000800000087983 */ /* 0x000ea20000100a00 */
[----:B------:R-:W-:Y:S06]  /*46ec0*/  BAR.SYNC.DEFER_BLOCKING 0xf, 0x100 ;  /* 0x03c4000000007b1d */ /* 0x000fec0000010000 */
[----:B------:R-:W3:Y:S01]  /*46ed0*/  LDL.64 R4, [R0+0x88] ;  /* 0x0000880000047983 */ /* 0x000ee20000100a00 */
[----:B------:R-:W-:-:S02]  /*46ee0*/  F2FP.BF16.F32.PACK_AB R168, R29, R168 ;  /* 0x000000a81da8723e */ /* 0x000fc400000010ff */
[----:B------:R-:W-:Y:S01]  /*46ef0*/  F2FP.BF16.F32.PACK_AB R170, R31, R30 ;  /* 0x0000001e1faa723e */ /* 0x000fe200000010ff */
[----:B0-----:R-:W4:Y:S04]  /*46f00*/  LDL.64 R6, [R0+0x90] ;  /* 0x0000900000067983 */ /* 0x001f280000100a00 */
[----:B--2---:R-:W2:Y:S04]  /*46f10*/  LD.E.64 R8, desc[UR4][R8.64+0x10] ;  /* 0x0000100408087980 */ /* 0x004ea8000c101b00 */
[----:B--2---:R-:W2:Y:S04]  /*46f20*/  LD.E.64 R12, desc[UR6][R8.64+0x8] ;  /* 0x00000806080c7980 */ /* 0x004ea8000c101b00 */
[----:B------:R-:W5:Y:S01]  /*46f30*/  LD.E.64 R46, desc[UR4][R8.64] ;  /* 0x00000004082e7980 */ /* 0x000f62000c101b00 */
[----:B------:R-:W-:-:S02]  /*46f40*/  F2FP.BF16.F32.PACK_AB R169, R44, R169 ;  /* 0x000000a92ca9723e */ /* 0x000fc400000010ff */
[----:B------:R-:W-:Y:S02]  /*46f50*/  F2FP.BF16.F32.PACK_AB R171, R15, R14 ;  /* 0x0000000e0fab723e */ /* 0x000fe400000010ff */
[----:B------:R-:W-:Y:S02]  /*46f60*/  F2FP.BF16.F32.PACK_AB R172, R35, R34 ;  /* 0x0000002223ac723e */ /* 0x000fe400000010ff */
[----:B------:R-:W-:Y:S02]  /*46f70*/  F2FP.BF16.F32.PACK_AB R174, R37, R174 ;  /* 0x000000ae25ae723e */ /* 0x000fe400000010ff */
[----:B------:R-:W-:Y:S01]  /*46f80*/  F2FP.BF16.F32.PACK_AB R173, R19, R18 ;  /* 0x0000001213ad723e */ /* 0x000fe200000010ff */
[----:B------:R-:W4:Y:S01]  /*46f90*/  LDL.64 R8, [R0] ;  /* 0x0000000000087983 */ /* 0x000f220000100a00 */
        /* <DEDUP_REMOVED lines=9> */
[----:B--2---:R-:W-:-:S05]  /*47030*/  MOV R25, R12 ;  /* 0x0000000c00197202 */ /* 0x004fca0000000f00 */
[--C-:B-----5:R-:W-:Y:S02]  /*47040*/  IMAD R47, R47, 0x2, R25.reuse ;  /* 0x000000022f2f7824 */ /* 0x120fe400078e0219 */
[C---:B------:R-:W-:Y:S02]  /*47050*/  IMAD R12, R46.reuse, 0x2, R25 ;  /* 0x000000022e0c7824 */ /* 0x040fe400078e0219 */
[----:B------:R-:W-:Y:S01]  /*47060*/  IMAD R46, R46, 0x2, R47 ;  /* 0x000000022e2e7824 */ /* 0x000fe200078e022f */
[----:B------:R0:W-:Y:S04]  /*47070*/  STSM.16.M88.4 [R25], R168 ;  /* 0x000000a819007844 */ /* 0x0001e80000000200 */
[----:B------:R-:W-:Y:S04]  /*47080*/  STSM.16.M88.4 [R12], R172 ;  /* 0x000000ac0c007844 */ /* 0x000fe80000000200 */
[----:B------:R1:W-:Y:S04]  /*47090*/  STSM.16.M88.4 [R47], R176 ;  /* 0x000000b02f007844 */ /* 0x0003e80000000200 */
[----:B------:R-:W-:Y:S04]  /*470a0*/  STSM.16.M88.4 [R46], R180 ;  /* 0x000000b42e007844 */ /* 0x000fe80000000200 */
[----:B---3--:R-:W2:Y:S01]  /*470b0*/  LD.E R11, desc[UR4][R4.64] ;  /* 0x00000004040b7980 */ /* 0x008ea2000c101900 */
[----:B------:R-:W-:-:S02]  /*470c0*/  R2UR UR10, R2 ;  /* 0x00000000020a72ca */ /* 0x000fc400000e0000 */
[C---:B------:R-:W-:Y:S01]  /*470d0*/  R2UR UR11, R3.reuse ;  /* 0x00000000030b72ca */ /* 0x040fe200000e0000 */
[----:B----4-:R-:W3:Y:S01]  /*470e0*/  LD.E R9, desc[UR6][R8.64] ;  /* 0x0000000608097980 */ /* 0x010ee2000c101900 */
[C---:B------:R-:W-:Y:S02]  /*470f0*/  R2UR UR28, R2.reuse ;  /* 0x00000000021c72ca */ /* 0x040fe400000e0000 */
[----:B------:R-:W-:Y:S01]  /*47100*/  R2UR UR29, R3 ;  /* 0x00000000031d72ca */ /* 0x000fe200000e0000 */
[----:B------:R-:W3:Y:S04]  /*47110*/  LD.E.64 R6, desc[UR4][R6.64] ;  /* 0x0000000406067980 */ /* 0x000ee8000c101b00 */
[----:B------:R-:W4:Y:S04]  /*47120*/  LD.E R13, desc[UR6][R4.64+0x4] ;  /* 0x00000406040d7980 */ /* 0x000f28000c101900 */
[----:B------:R-:W5:Y:S04]  /*47130*/  LD.E R15, desc[UR8][R4.64+0x8] ;  /* 0x00000808040f7980 */ /* 0x000f68000c101900 */
[----:B------:R-:W3:Y:S01]  /*47140*/  LD.E R19, desc[UR10][R4.64+0xc] ;  /* 0x00000c0a04137980 */ /* 0x000ee2000c101900 */
[----:B------:R-:W-:-:S02]  /*47150*/  R2UR UR12, R2 ;  /* 0x00000000020c72ca */ /* 0x000fc400000e0000 */
[C---:B------:R-:W-:Y:S01]  /*47160*/  R2UR UR13, R3.reuse ;  /* 0x00000000030d72ca */ /* 0x040fe200000e0000 */
[----:B0-----:R-:W3:Y:S01]  /*47170*/  LD.E R25, desc[UR4][R4.64+0x14] ;  /* 0x0000140404197980 */ /* 0x001ee2000c101900 */
[C---:B------:R-:W-:Y:S02]  /*47180*/  R2UR UR14, R2.reuse ;  /* 0x00000000020e72ca */ /* 0x040fe400000e0000 */
[C---:B------:R-:W-:Y:S01]  /*47190*/  R2UR UR15, R3.reuse ;  /* 0x00000000030f72ca */ /* 0x040fe200000e0000 */
[----:B------:R-:W3:Y:S01]  /*471a0*/  LD.E R27, desc[UR6][R4.64+0x18] ;  /* 0x00001806041b7980 */ /* 0x000ee2000c101900 */
[C---:B------:R-:W-:Y:S02]  /*471b0*/  R2UR UR16, R2.reuse ;  /* 0x00000000021072ca */ /* 0x040fe400000e0000 */
[----:B------:R-:W-:Y:S01]  /*471c0*/  R2UR UR17, R3 ;  /* 0x00000000031172ca */ /* 0x000fe200000e0000 */
[----:B------:R-:W3:Y:S01]  /*471d0*/  LD.E R29, desc[UR8][R4.64+0x1c] ;  /* 0x00001c08041d7980 */ /* 0x000ee2000c101900 */
[----:B------:R-:W-:-:S02]  /*471e0*/  R2UR UR18, R2 ;  /* 0x00000000021272ca */ /* 0x000fc400000e0000 */
[C---:B------:R-:W-:Y:S01]  /*471f0*/  R2UR UR19, R3.reuse ;  /* 0x00000000031372ca */ /* 0x040fe200000e0000 */
[----:B------:R-:W3:Y:S01]  /*47200*/  LD.E R21, desc[UR12][R4.64+0x10] ;  /* 0x0000100c04157980 */ /* 0x000ee2000c101900 */
        /* <DEDUP_REMOVED lines=9> */
[----:B------:R-:W-:Y:S02]  /*472a0*/  R2UR UR26, R2 ;  /* 0x00000000021a72ca */ /* 0x000fe400000e0000 */
[----:B------:R-:W-:Y:S01]  /*472b0*/  R2UR UR27, R3 ;  /* 0x00000000031b72ca */ /* 0x000fe200000e0000 */
[----:B------:R-:W3:Y:S04]  /*472c0*/  LD.E R37, desc[UR16][R4.64+0x2c] ;  /* 0x00002c1004257980 */ /* 0x000ee8000c101900 */
[----:B------:R-:W3:Y:S04]  /*472d0*/  LD.E R39, desc[UR18][R4.64+0x30] ;  /* 0x0000301204277980 */ /* 0x000ee8000c101900 */
[----:B------:R-:W3:Y:S04]  /*472e0*/  LD.E R41, desc[UR20][R4.64+0x34] ;  /* 0x0000341404297980 */ /* 0x000ee8000c101900 */
[----:B------:R-:W3:Y:S04]  /*472f0*/  LD.E R43, desc[UR22][R4.64+0x38] ;  /* 0x00003816042b7980 */ /* 0x000ee8000c101900 */
[----:B------:R-:W3:Y:S04]  /*47300*/  LD.E R45, desc[UR24][R4.64+0x3c] ;  /* 0x00003c18042d7980 */ /* 0x000ee8000c101900 */
[----:B-1----:R-:W3:Y:S04]  /*47310*/  LD.E R47, desc[UR26][R4.64+0x40] ;  /* 0x0000401a042f7980 */ /* 0x002ee8000c101900 */
        /* <DEDUP_REMOVED lines=26> */
[----:B--2---:R0:W-:Y:S04]  /*474c0*/  ST.E desc[UR8][R4.64], R11 ;  /* 0x0000000b04007985 */ /* 0x0041e8000c101908 */
[----:B0-----:R-:W2:Y:S04]  /*474d0*/  LD.E R11, desc[UR28][R4.64+0xac] ;  /* 0x0000ac1c040b7980 */ /* 0x001ea8000c101900 */
[----:B----4-:R0:W-:Y:S04]  /*474e0*/  ST.E desc[UR10][R4.64+0x4], R13 ;  /* 0x0000040d04007985 */ /* 0x0101e8000c10190a */
[----:B-----5:R1:W-:Y:S04]  /*474f0*/  ST.E desc[UR12][R4.64+0x8], R15 ;  /* 0x0000080f04007985 */ /* 0x0203e8000c10190c */
[----:B---3--:R3:W-:Y:S04]  /*47500*/  ST.E desc[UR14][R4.64+0xc], R19 ;  /* 0x00000c1304007985 */ /* 0x0087e8000c10190e */
[----:B0-----:R-:W4:Y:S04]  /*47510*/  LD.E R13, desc[UR6][R4.64+0xb0] ;  /* 0x0000b006040d7980 */ /* 0x001f28000c101900 */
[----:B-1----:R-:W5:Y:S04]  /*47520*/  LD.E R15, desc[UR6][R4.64+0xb4] ;  /* 0x0000b406040f7980 */ /* 0x002f68000c101900 */
[----:B---3--:R-:W3:Y:S04]  /*47530*/  LD.E R19, desc[UR6][R4.64+0xb8] ;  /* 0x0000b80604137980 */ /* 0x008ee8000c101900 */
        /* <DEDUP_REMOVED lines=105> */
[----:B----4-:R0:W-:Y:S04]  /*47bd0*/  ST.E desc[UR4][R4.64+0x130], R13 ;  /* 0x0001300d04007985 */ /* 0x0101e8000c101904 */
[----:B-----5:R1:W-:Y:S04]  /*47be0*/  ST.E desc[UR4][R4.64+0x134], R15 ;  /* 0x0001340f04007985 */ /* 0x0203e8000c101904 */
[----:B---3--:R3:W-:Y:S04]  /*47bf0*/  ST.E desc[UR4][R4.64+0x138], R19 ;  /* 0x0001381304007985 */ /* 0x0087e8000c101904 */
[----:B--2---:R2:W-:Y:S04]  /*47c00*/  ST.E desc[UR4][R4.64+0x13c], R11 ;  /* 0x00013c0b04007985 */ /* 0x0045e8000c101904 */
[----:B0-----:R-:W4:Y:S04]  /*47c10*/  LD.E R13, desc[UR6][R4.64+0x140] ;  /* 0x00014006040d7980 */ /* 0x001f28000c101900 */
[----:B----4-:R0:W-:Y:S04]  /*47c20*/  ST.E desc[UR4][R4.64+0x140], R13 ;  /* 0x0001400d04007985 */ /* 0x0101e8000c101904 */
[----:B-1----:R-:W4:Y:S04]  /*47c30*/  LD.E R15, desc[UR6][R4.64+0x144] ;  /* 0x00014406040f7980 */ /* 0x002f28000c101900 */
[----:B----4-:R1:W-:Y:S04]  /*47c40*/  ST.E desc[UR4][R4.64+0x144], R15 ;  /* 0x0001440f04007985 */ /* 0x0103e8000c101904 */
[----:B---3--:R-:W3:Y:S04]  /*47c50*/  LD.E R19, desc[UR6][R4.64+0x148] ;  /* 0x0001480604137980 */ /* 0x008ee8000c101900 */
[----:B---3--:R3:W-:Y:S04]  /*47c60*/  ST.E desc[UR4][R4.64+0x148], R19 ;  /* 0x0001481304007985 */ /* 0x0087e8000c101904 */
[----:B--2---:R-:W2:Y:S04]  /*47c70*/  LD.E R11, desc[UR6][R4.64+0x14c] ;  /* 0x00014c06040b7980 */ /* 0x004ea8000c101900 */
        /* <DEDUP_REMOVED lines=82> */
[----:B----4-:R-:W-:Y:S04]  /*481a0*/  ST.E desc[UR4][R4.64+0x1f0], R13 ;  /* 0x0001f00d04007985 */ /* 0x010fe8000c101904 */
[----:B-1----:R-:W4:Y:S04]  /*481b0*/  LD.E R15, desc[UR6][R4.64+0x1f4] ;  /* 0x0001f406040f7980 */ /* 0x002f28000c101900 */
[----:B----4-:R-:W-:Y:S04]  /*481c0*/  ST.E desc[UR4][R4.64+0x1f4], R15 ;  /* 0x0001f40f04007985 */ /* 0x010fe8000c101904 */
[----:B---3--:R-:W3:Y:S01]  /*481d0*/  LD.E R19, desc[UR6][R4.64+0x1f8] ;  /* 0x0001f80604137980 */ /* 0x008ee2000c101900 */
[----:B------:R-:W-:-:S03]  /*481e0*/  IMAD R6, R9, 0x1000, R6 ;  /* 0x0000100009067824 */ /* 0x000fc600078e0206 */
[----:B---3--:R-:W-:Y:S04]  /*481f0*/  ST.E desc[UR4][R4.64+0x1f8], R19 ;  /* 0x0001f81304007985 */ /* 0x008fe8000c101904 */
[----:B--2---:R-:W2:Y:S01]  /*48200*/  LD.E R11, desc[UR6][R4.64+0x1fc] ;  /* 0x0001fc06040b7980 */ /* 0x004ea2000c101900 */
[----:B------:R-:W-:Y:S02]  /*48210*/  R2UR UR6, R6 ;  /* 0x00000000060672ca */ /* 0x000fe400000e0000 */
[----:B------:R-:W-:Y:S02]  /*48220*/  R2UR UR7, R7 ;  /* 0x00000000070772ca */ /* 0x000fe400000e0000 */
        /* <DEDUP_REMOVED lines=40> */
[----:B--2---:R-:W-:Y:S01]  /*484b0*/  ST.E desc[UR4][R4.64+0x1fc], R11 ;  /* 0x0001fc0b04007985 */ /* 0x004fe2000c101904 */
[----:B------:R-:W-:-:S06]  /*484c0*/  WARPGROUP.ARRIVE ;  /* 0x00000000000079c5 */ /* 0x000fcc0000000000 */
[----:B------:R-:W-:Y:S01]  /*484d0*/  HGMMA.64x256x16.F32.BF16 R24, R168, gdesc[UR4].tnspB, RZ, !UPT, gsb0 ;  /* 0x43e00004a8187df0 */ /* 0x000fe2000c0018ff */
        /* <DEDUP_REMOVED lines=392> */
[----:B------:R-:W-:Y:S01]  /*49d60*/  R2UR UR35, R3 ;  /* 0x00000000032372ca */ /* 0x000fe200000e0000 */
[----:B------:R-:W-:-:S02]  /*49d70*/  VIADD R8, R6, 0x100 ;  /* 0x0000010006087836 */ /* 0x000fc40000000000 */
        /* <DEDUP_REMOVED lines=1912> */
.L_x_7367:
[----:B0-----:R-:W-:-:S04]  /*51500*/  IMAD.MOV.U32 R11, RZ, RZ, 0x0 ;  /* 0x00000000ff0b7424 */ /* 0x001fc800078e00ff */
[----:B-1----:R-:W-:Y:S05]  /*51510*/  RET.REL.NODEC R10 `(_ZN7cutlass13device_kernelIN5flash11enable_sm90INS1_16FlashAttnFwdSm90INS1_25CollectiveMainloopFwdSm90ILi2EN4cute5tupleIJNS5_1CILi1EEES8_S8_EEENS6_IJNS7_ILi64EEESA_SA_EEELi512ENS_10bfloat16_tEfNS_4arch4Sm90ELb0ELb1ELb1ELb1ELb0ELb1ELb1ELb0ELb0ELb1ELb0ELb0EEENS1_21CollectiveEpilogueFwdINS6_IJSA_NS7_ILi512EEESA_EEES9_SC_SE_Li256ELb1ELb1ELb0ELb0EEENS1_36VarlenDynamicPersistentTileSchedulerILi64ELi64ELi256ELi128ELb0ELb1ELb1ELb1ELb0ELb1EEEEEEEEEvNT_6ParamsE) ;  /* 0xfffffae80ab87950 */ /* 0x002fea0003c3ffff */
.L_x_7343:
[----:B0-----:R0:W1:Y:S02]  /*51520*/  SYNCS.PHASECHK.TRANS64.TRYWAIT P0, [R11+URZ], R14 ;  /* 0x0000000e0b0075a7 */ /* 0x001064000800017f */
[----:B-1----:R-:W-:Y:S05]  /*51530*/  @!P0 NANOSLEEP.SYNCS 0x989680 ;  /* 0x009896800000895d */ /* 0x002fea0003900000 */
[----:B------:R-:W1:Y:S02]  /*51540*/  @!P0 SYNCS.PHASECHK.TRANS64 P0, [R11+URZ], R14 ;  /* 0x0000000e0b0085a7 */ /* 0x000e64000800007f */
[----:B-1----:R-:W-:Y:S05]  /*51550*/  @!P0 BRA `(.L_x_7343) ;  /* 0xfffffffc00f08947 */ /* 0x002fea000383ffff */
[----:B------:R-:W-:Y:S05]  /*51560*/  BRA `(.L_x_7342) ;  /* 0xffffff0c001c7947 */ /* 0x000fea000383ffff */
.L_x_7345:
[----:B0-----:R0:W1:Y:S02]  /*51570*/  SYNCS.PHASECHK.TRANS64.TRYWAIT P0, [R6+URZ+0x38810], R11 ;  /* 0x0388100b060075a7 */ /* 0x001064000800017f */
[----:B-1----:R-:W-:Y:S05]  /*51580*/  @!P0 NANOSLEEP.SYNCS 0x989680 ;  /* 0x009896800000895d */ /* 0x002fea0003900000 */
[----:B------:R-:W1:Y:S02]  /*51590*/  @!P0 SYNCS.PHASECHK.TRANS64 P0, [R6+URZ+0x38810], R11 ;  /* 0x0388100b060085a7 */ /* 0x000e64000800007f */
[----:B-1----:R-:W-:Y:S05]  /*515a0*/  @!P0 BRA `(.L_x_7345) ;  /* 0xfffffffc00f08947 */ /* 0x002fea000383ffff */
[----:B------:R-:W-:Y:S05]  /*515b0*/  BRA `(.L_x_7368) ;  /* 0xffffff1000707947 */ /* 0x000fea000383ffff */
.L_x_7352:
[----:B0-----:R0:W1:Y:S02]  /*515c0*/  SYNCS.PHASECHK.TRANS64.TRYWAIT P0, [R14+URZ], R15 ;  /* 0x0000000f0e0075a7 */ /* 0x001064000800017f */
[----:B-1----:R-:W-:Y:S05]  /*515d0*/  @!P0 NANOSLEEP.SYNCS 0x989680 ;  /* 0x009896800000895d */ /* 0x002fea0003900000 */
[----:B------:R-:W1:Y:S02]  /*515e0*/  @!P0 SYNCS.PHASECHK.TRANS64 P0, [R14+URZ], R15 ;  /* 0x0000000f0e0085a7 */ /* 0x000e64000800007f */
[----:B-1----:R-:W-:Y:S05]  /*515f0*/  @!P0 BRA `(.L_x_7352) ;  /* 0xfffffffc00f08947 */ /* 0x002fea000383ffff */
[----:B------:R-:W-:Y:S05]  /*51600*/  BRA `(.L_x_7351) ;  /* 0xffffff14000c7947 */ /* 0x000fea000383ffff */
.L_x_7369:
        /* <DEDUP_REMOVED lines=15> */
.L_x_15297:


//--------------------- .text._ZN7cutlass13device_kernelIN5flash11enable_sm90INS1_16FlashAttnFwdSm90INS1_25CollectiveMainloopFwdSm90ILi2EN4cute5tupleIJNS5_1CILi1EEES8_S8_EEENS6_IJNS7_ILi64EEESA_SA_EEELi512ENS_10bfloat16_tEfNS_4arch4Sm90ELb1ELb0ELb1ELb0ELb0ELb0ELb0ELb0ELb0ELb1ELb0ELb0EEENS1_21CollectiveEpilogueFwdINS6_IJSA_NS7_ILi512EEESA_EEES9_SC_SE_Li256ELb0ELb1ELb0ELb0EEENS1_30DynamicPersistentTileSchedulerILi256ELi128ELb0ELb1ELb1EEEEEEEEEvNT_6ParamsE --------------------------
	.section	.text._ZN7cutlass13device_kernelIN5flash11enable_sm90INS1_16FlashAttnFwdSm90INS1_25CollectiveMainloopFwdSm90ILi2EN4cute5tupleIJNS5_1CILi1EEES8_S8_EEENS6_IJNS7_ILi64EEESA_SA_EEELi512ENS_10bfloat16_tEfNS_4arch4Sm90ELb1ELb0ELb1ELb0ELb0ELb0ELb0ELb0ELb0ELb1ELb0ELb0EEENS1_21CollectiveEpilogueFwdINS6_IJSA_NS7_ILi512EEESA_EEES9_SC_SE_Li256ELb0ELb1ELb0ELb0EEENS1_30DynamicPersistentTileSchedulerILi256ELi128ELb0ELb1ELb1EEEEEEEEEvNT_6ParamsE,"ax",@progbits
	.align	128
.text._ZN7cutlass13device_kernelIN5flash11enable_sm90INS1_16FlashAttnFwdSm90INS1_25CollectiveMainloopFwdSm90ILi2EN4cute5tupleIJNS5_1CILi1EEES8_S8_EEENS6_IJNS7_ILi64EEESA_SA_EEELi512ENS_10bfloat16_tEfNS_4arch4Sm90ELb1ELb0ELb1ELb0ELb0ELb0ELb0ELb0ELb0ELb1ELb0ELb0EEENS1_21CollectiveEpilogueFwdINS6_IJSA_NS7_ILi512EEESA_EEES9_SC_SE_Li256ELb0ELb1ELb0ELb0EEENS1_30DynamicPersistentTileSchedulerILi256ELi128ELb0ELb1ELb1EEEEEEEEEvNT_6ParamsE:
        .type           _ZN7cutlass13device_kernelIN5flash11enable_sm90INS1_16FlashAttnFwdSm90INS1_25CollectiveMainloopFwdSm90ILi2EN4cute5tupleIJNS5_1CILi1EEES8_S8_EEENS6_IJNS7_ILi64EEESA_SA_EEELi512ENS_10bfloat16_tEfNS_4arch4Sm90ELb1ELb0ELb1ELb0ELb0ELb0ELb0ELb0ELb0ELb1ELb0ELb0EEENS1_21CollectiveEpilogueFwdINS6_IJSA_NS7_ILi512EEESA_EEES9_SC_SE_Li256ELb0ELb1ELb0ELb0EEENS1_30DynamicPersistentTileSchedulerILi256ELi128ELb0ELb1ELb1EEEEEEEEEvNT_6ParamsE,@function
        .size           _ZN7cutlass13device_kernelIN5flash11enable_sm90INS1_16FlashAttnFwdSm90INS1_25CollectiveMainloopFwdSm90ILi2EN4cute5tupleIJNS5_1CILi1EEES8_S8_EEENS6_IJNS7_ILi64EEESA_SA_EEELi512ENS_10bfloat16_tEfNS_4arch4Sm90ELb1ELb0ELb1ELb0ELb0ELb0ELb0ELb0ELb0ELb1ELb0ELb0EEENS1_21CollectiveEpilogueFwdINS6_IJSA_NS7_ILi512EEESA_EEES9_SC_SE_Li256ELb0ELb1ELb0ELb0EEENS1_30DynamicPersistentTileSchedulerILi256ELi128ELb0ELb1ELb1EEEEEEEEEvNT_6ParamsE,(.L_x_15299 - _ZN7cutlass13device_kernelIN5flash11enable_sm90INS1_16FlashAttnFwdSm90INS1_25CollectiveMainloopFwdSm90ILi2EN4cute5tupleIJNS5_1CILi1EEES8_S8_EEENS6_IJNS7_ILi64EEESA_SA_EEELi512ENS_10bfloat16_tEfNS_4arch4Sm90ELb1ELb0ELb1ELb0ELb0ELb0ELb0ELb0ELb0ELb1ELb0ELb0EEENS1_21CollectiveEpilogueFwdINS6_IJSA_NS7_ILi512EEESA_EEES9_SC_SE_Li256ELb0ELb1ELb0ELb0EEENS1_30DynamicPersistentTileSchedulerILi256ELi128ELb0ELb1ELb1EEEEEEEEEvNT_6ParamsE)
        .other          _ZN7cutlass13device_kernelIN5flash11enable_sm90INS1_16FlashAttnFwdSm90INS1_25CollectiveMainloopFwdSm90ILi2EN4cute5tupleIJNS5_1CILi1EEES8_S8_EEENS6_IJNS7_ILi64EEESA_SA_EEELi512ENS_10bfloat16_tEfNS_4arch4Sm90ELb1ELb0ELb1ELb0ELb0ELb0ELb0ELb0ELb0ELb1ELb0ELb0EEENS1_21CollectiveEpilogueFwdINS6_IJSA_NS7_ILi512EEESA_EEES9_SC_SE_Li256ELb0ELb1ELb0ELb0EEENS1_30DynamicPersistentTileSchedulerILi256ELi128ELb0ELb1ELb1EEEEEEEEEvNT_6ParamsE,@"STO_CUDA_ENTRY STV_DEFAULT"
_ZN7cutlass13device_kernelIN5flash11enable_sm90INS1_16FlashAttnFwdSm90INS1_25CollectiveMainloopFwdSm90ILi2EN4cute5tupleIJNS5_1CILi1EEES8_S8_EEENS6_IJNS7_ILi64EEESA_SA_EEELi512ENS_10bfloat16_tEfNS_4arch4Sm90ELb1ELb0ELb1ELb0ELb0ELb0ELb0ELb0ELb0ELb1ELb0ELb0EEENS1_21CollectiveEpilogueFwdINS6_IJSA_NS7_ILi512EEESA_EEES9_SC_SE_Li256ELb0ELb1ELb0ELb0EEENS1_30DynamicPersistentTileSchedulerILi256ELi128ELb0ELb1ELb1EEEEEEEEEvNT_6ParamsE:
        /* <DEDUP_REMOVED lines=18> */
.L_x_7371:
[----:B------:R-:W-:Y:S05]  /*0120*/  BSYNC B0 ;  /* 0x0000000000007941 */ /* 0x000fea0003800000 */
.L_x_7370:
        /* <DEDUP_REMOVED lines=37> */
.L_x_7372:
        /* <DEDUP_REMOVED lines=22> */
.L_x_7373:
        /* <DEDUP_REMOVED lines=18> */
.L_x_7374:
        /* <DEDUP_REMOVED lines=22> */
.L_x_7375:
        /* <DEDUP_REMOVED lines=22> */
.L_x_7376:
[----:B------:R-:W-:Y:S01]  /*08c0*/  PLOP3.LUT P0, PT, PT, PT, UP0, 0x80, 0x0 ;  /* 0x000000000000781c */ /* 0x000fe20003f0f008 */
[----:B------:R-:W-:Y:S01]  /*08d0*/  UMOV UR40, 0x1 ;  /* 0x0000000100287882 */ /* 0x000fe20000000000 */
[----:B------:R-:W-:Y:S01]  /*08e0*/  NOP ;  /* 0x0000000000007918 */ /* 0x000fe20000000000 */
[----:B------:R-:W-:Y:S01]  /*08f0*/  USEL UR40, UR40, 0x2, !UP0 ;  /* 0x0000000228287887 */ /* 0x000fe2000c000000 */
[----:B------:R-:W-:Y:S01]  /*0900*/  ULDC.64 UR46, c[0x0][0x208] ;  /* 0x00008200002e7ab9 */ /* 0x000fe20000000a00 */
[----:B012-4-:R-:W-:Y:S08]  /*0910*/  BAR.SYNC.DEFER_BLOCKING 0x0 ;  /* 0x0000000000007b1d */ /* 0x017ff00000010000 */
[----:B------:R-:W-:Y:S05]  /*0920*/  @!P0 BRA `(.L_x_7377) ;  /* 0x000000bc00d88947 */ /* 0x000fea0003800000 */
.L_x_7378:
[----:B------:R-:W-:-:S08]  /*0930*/  NOP ;  /* 0x0000000000007918 */ /* 0x000fd00000000000 */
[----:B------:R-:W0:Y:S02]  /*0940*/  USETMAXREG.TRY_ALLOC.CTAPOOL UP0, 0xf0 ;  /* 0x000000f0000079c8 */ /* 0x000e240008000600 */
[----:B0-----:R-:W-:-:S13]  /*0950*/  PLOP3.LUT P0, PT, PT, PT, UP0, 0x80, 0x0 ;  /* 0x000000000000781c */ /* 0x001fda0003f0f008 */
[----:B------:R-:W-:Y:S05]  /*0960*/  @!P0 BRA `(.L_x_7378) ;  /* 0xfffffffc00f08947 */ /* 0x000fea000383ffff */
[----:B------:R-:W0:Y:S01]  /*0970*/  S2R R2, SR_TID.X ;  /* 0x0000000000027919 */ /* 0x000e220000002100 */
[----:B------:R-:W1:Y:S08]  /*0980*/  S2UR UR4, SR_CTAID.X ;  /* 0x00000000000479c3 */ /* 0x000e700000002500 */
[----:B------:R-:W-:Y:S06]  /*0990*/  BAR.ARV 0x4, 0x180 ;  /* 0x0106000000007b1d */ /* 0x000fec0000002000 */
[----:B0-----:R-:W-:-:S04]  /*09a0*/  LOP3.LUT R0, R2, 0xffffff80, RZ, 0xc0, !PT ;  /* 0xffffff8002007812 */ /* 0x001fc800078ec0ff */
[----:B------:R-:W-:Y:S02]  /*09b0*/  ISETP.NE.AND P0, PT, R0, 0x80, PT ;  /* 0x000000800000780c */ /* 0x000fe40003f05270 */
[----:B------:R-:W1:Y:S11]  /*09c0*/  LDC R0, c[0x0][0xc38] ;  /* 0x00030e00ff007b82 */ /* 0x000e760000000800 */
[----:B------:R-:W-:Y:S06]  /*09d0*/  @!P0 BAR.ARV 0x8, 0x100 ;  /* 0x0204000000008b1d */ /* 0x000fec0000002000 */
[----:B------:R-:W-:-:S13]  /*09e0*/  ISETP.GE.U32.AND P0, PT, R2, 0x100, PT ;  /* 0x000001000200780c */ /* 0x000fda0003f06070 */
[----:B------:R-:W-:Y:S06]  /*09f0*/  @P0 BAR.ARV 0xf, 0x100 ;  /* 0x03c4000000000b1d */ /* 0x000fec0000002000 */
[----:B-1----:R-:W-:-:S13]  /*0a00*/  ISETP.LE.AND P0, PT, R0, UR4, PT ;  /* 0x0000000400007c0c */ /* 0x002fda000bf03270 */
        /* <DEDUP_REMOVED lines=13> */
[-C--:B------:R-:W-:Y:S02]  /*0ae0*/  LEA.HI R5, R3, R216.reuse, RZ, 0x7 ;  /* 0x000000d803057211 */ /* 0x080fe400078f38ff */
[C---:B------:R-:W-:Y:S02]  /*0af0*/  LEA.HI R2, R0.reuse, R7, RZ, 0x1 ;  /* 0x0000000700027211 */ /* 0x040fe400078f08ff */
[----:B------:R-:W-:Y:S02]  /*0b00*/  LOP3.LUT R9, R0, 0xfffffff0, RZ, 0xc0, !PT ;  /* 0xfffffff000097812 */ /* 0x000fe400078ec0ff */
[----:B------:R-:W-:Y:S02]  /*0b10*/  LOP3.LUT R2, R2, 0x1ffffffe, RZ, 0xc0, !PT ;  /* 0x1ffffffe02027812 */ /* 0x000fe400078ec0ff */
[--C-:B------:R-:W-:Y:S01]  /*0b20*/  SHF.R.S32.HI R13, RZ, 0x5, R4.reuse ;  /* 0x00000005ff0d7819 */ /* 0x100fe20000011404 */
[----:B------:R-:W-:Y:S01]  /*0b30*/  IMAD.IADD R9, R216, 0x1, -R9 ;  /* 0x00000001d8097824 */ /* 0x000fe200078e0a09 */
[----:B------:R-:W-:Y:S01]  /*0b40*/  SHF.R.S32.HI R4, RZ, 0x1f, R4 ;  /* 0x0000001fff047819 */ /* 0x000fe20000011404 */
[----:B------:R-:W-:Y:S01]  /*0b50*/  IMAD.IADD R8, R7, 0x1, -R2 ;  /* 0x0000000107087824 */ /* 0x000fe200078e0a02 */
[----:B------:R-:W-:Y:S01]  /*0b60*/  LOP3.LUT R7, R5, 0xffffff80, RZ, 0xc0, !PT ;  /* 0xffffff8005077812 */ /* 0x000fe200078ec0ff */
[----:B0-----:R-:W-:Y:S01]  /*0b70*/  ULEA UR43, UR5, UR43, 0x18 ;  /* 0x0000002b052b7291 */ /* 0x001fe2000f8ec03f */
[----:B------:R-:W-:-:S02]  /*0b80*/  LEA.HI R2, R3, R216, RZ, 0x2 ;  /* 0x000000d803027211 */ /* 0x000fc400078f10ff */
[----:B------:R-:W-:Y:S01]  /*0b90*/  LEA.HI R4, R4, R13, RZ, 0x2 ;  /* 0x0000000d04047211 */ /* 0x000fe200078f10ff */
[----:B------:R-:W-:Y:S01]  /*0ba0*/  IMAD.IADD R7, R216, 0x1, -R7 ;  /* 0x00000001d8077824 */ /* 0x000fe200078e0a07 */
[----:B------:R-:W-:Y:S02]  /*0bb0*/  LOP3.LUT R11, R2, 0xfffffffc, RZ, 0xc0, !PT ;  /* 0xfffffffc020b7812 */ /* 0x000fe400078ec0ff */
[----:B------:R-:W-:Y:S02]  /*0bc0*/  SHF.R.S32.HI R212, RZ, 0x7, R5 ;  /* 0x00000007ffd47819 */ /* 0x000fe40000011405 */
[----:B------:R-:W-:Y:S01]  /*0bd0*/  LOP3.LUT R4, R4, 0x3ffffc, RZ, 0xc0, !PT ;  /* 0x003ffffc04047812 */ /* 0x000fe200078ec0ff */
[----:B------:R-:W-:Y:S01]  /*0be0*/  IMAD.IADD R11, R216, 0x1, -R11 ;  /* 0x00000001d80b7824 */ /* 0x000fe200078e0a0b */
[--C-:B------:R-:W-:Y:S01]  /*0bf0*/  SHF.R.S32.HI R2, RZ, 0x1f, R9.reuse ;  /* 0x0000001fff027819 */ /* 0x100fe20000011409 */
[----:B------:R-:W-:Y:S01]  /*0c00*/  IMAD R15, R212, 0x100, R9 ;  /* 0x00000100d40f7824 */ /* 0x000fe200078e0209 */
[----:B------:R-:W-:Y:S01]  /*0c10*/  SHF.R.S32.HI R0, RZ, 0x1f, R7 ;  /* 0x0000001fff007819 */ /* 0x000fe20000011407 */
[----:B------:R-:W-:Y:S01]  /*0c20*/  IMAD.IADD R10, R13, 0x1, -R4 ;  /* 0x000000010d0a7824 */ /* 0x000fe200078e0a04 */
[----:B------:R-:W-:-:S02]  /*0c30*/  LEA.HI R6, R2, R9, RZ, 0x3 ;  /* 0x0000000902067211 */ /* 0x000fc400078f18ff */
[----:B------:R-:W-:Y:S01]  /*0c40*/  LEA.HI R2, R0, R7, RZ, 0x2 ;  /* 0x0000000700027211 */ /* 0x000fe200078f10ff */
[----:B------:R-:W-:Y:S01]  /*0c50*/  IMAD R14, R10, 0x10, R15 ;  /* 0x000000100a0e7824 */ /* 0x000fe200078e020f */
[C---:B------:R-:W-:Y:S01]  /*0c60*/  LOP3.LUT R4, R6.reuse, 0xfffffff8, RZ, 0xc0, !PT ;  /* 0xfffffff806047812 */ /* 0x040fe200078ec0ff */
[----:B------:R-:W-:Y:S01]  /*0c70*/  IMAD.SHL.U32 R6, R6, 0x40, RZ ;  /* 0x0000004006067824 */ /* 0x000fe200078e00ff */
[----:B------:R-:W-:Y:S02]  /*0c80*/  LOP3.LUT R10, R2, 0x7ffffffc, RZ, 0xc0, !PT ;  /* 0x7ffffffc020a7812 */ /* 0x000fe400078ec0ff */
[----:B------:R-:W-:Y:S01]  /*0c90*/  LEA.HI R12, R11, R11, RZ, 0x1 ;  /* 0x0000000b0b0c7211 */ /* 0x000fe200078f08ff */
[----:B------:R-:W-:Y:S01]  /*0ca0*/  IMAD.IADD R9, R9, 0x1, -R4 ;  /* 0x0000000109097824 */ /* 0x000fe200078e0a04 */
[----:B------:R-:W-:Y:S01]  /*0cb0*/  LEA.HI R4, R0, R7, RZ, 0x5 ;  /* 0x0000000700047211 */ /* 0x000fe200078f28ff */
[----:B------:R-:W-:Y:S01]  /*0cc0*/  IMAD.IADD R10, R7, 0x1, -R10 ;  /* 0x00000001070a7824 */ /* 0x000fe200078e0a0a */
[----:B------:R-:W-:-:S02]  /*0cd0*/  LOP3.LUT R12, R12, 0x1ffffffe, RZ, 0xc0, !PT ;  /* 0x1ffffffe0c0c7812 */ /* 0x000fc400078ec0ff */
[--C-:B------:R-:W-:Y:S02]  /*0ce0*/  SHF.R.S32.HI R0, RZ, 0x2, R2.reuse ;  /* 0x00000002ff007819 */ /* 0x100fe40000011402 */
[----:B------:R-:W-:Y:S01]  /*0cf0*/  SHF.R.S32.HI R7, RZ, 0x1f, R2 ;  /* 0x0000001fff077819 */ /* 0x000fe20000011402 */
[----:B------:R-:W-:Y:S01]  /*0d00*/  IMAD.SHL.U32 R2, R9, 0x40, RZ ;  /* 0x0000004009027824 */ /* 0x000fe200078e00ff */
[----:B------:R-:W-:Y:S01]  /*0d10*/  LOP3.LUT R6, R6, 0x7ffffe00, RZ, 0xc0, !PT ;  /* 0x7ffffe0006067812 */ /* 0x000fe200078ec0ff */
[----:B------:R-:W-:Y:S01]  /*0d20*/  IMAD.IADD R185, R11, 0x1, -R12 ;  /* 0x000000010bb97824 */ /* 0x000fe200078e0a0c */
[----:B------:R-:W-:Y:S01]  /*0d30*/  LEA.HI R7, R7, R0, RZ, 0x3 ;  /* 0x0000000007077211 */ /* 0x000fe200078f18ff */
[----:B------:R-:W-:Y:S01]  /*0d40*/  IMAD.SHL.U32 R11, R8, 0x8, RZ ;  /* 0x00000008080b7824 */ /* 0x000fe200078e00ff */
[----:B------:R-:W-:Y:S01]  /*0d50*/  LOP3.LUT R2, R2, 0x1c0, RZ, 0xc0, !PT ;  /* 0x000001c002027812 */ /* 0x000fe200078ec0ff */
[----:B------:R-:W-:Y:S01]  /*0d60*/  IMAD R6, R13, 0x400, R6 ;  /* 0x000004000d067824 */ /* 0x000fe200078e0206 */
[----:B------:R-:W-:Y:S01]  /*0d70*/  LOP3.LUT R7, R7, 0xfffffff8, RZ, 0xc0, !PT ;  /* 0xfffffff807077812 */ /* 0x000fe200078ec0ff */
[--C-:B------:R-:W-:Y:S01]  /*0d80*/  IMAD.U32 R215, R14, 0x40, R11.reuse ;  /* 0x000000400ed77824 */ /* 0x100fe200078e000b */
[----:B------:R-:W-:-:S02]  /*0d90*/  LOP3.LUT R11, R2, 0x8, R11, 0xf8, !PT ;  /* 0x00000008020b7812 */ /* 0x000fc400078ef80b */
[----:B------:R-:W-:Y:S01]  /*0da0*/  SHF.R.U32.HI R2, RZ, 0x3, R2 ;  /* 0x00000003ff027819 */ /* 0x000fe20000011602 */
[----:B------:R-:W-:Y:S01]  /*0db0*/  IMAD.IADD R7, R0, 0x1, -R7 ;  /* 0x0000000100077824 */ /* 0x000fe200078e0a07 */
[----:B------:R-:W-:Y:S02]  /*0dc0*/  SHF.R.S32.HI R4, RZ, 0x5, R4 ;  /* 0x00000005ff047819 */ /* 0x000fe40000011404 */
[----:B------:R-:W-:Y:S01]  /*0dd0*/  LOP3.LUT R11, R11, R2, RZ, 0x3c, !PT ;  /* 0x000000020b0b7212 */ /* 0x000fe200078e3cff */
[----:B------:R-:W-:Y:S01]  /*0de0*/  IMAD.SHL.U32 R2, R10, 0x2, RZ ;  /* 0x000000020a027824 */ /* 0x000fe200078e00ff */
[----:B------:R-:W-:Y:S01]  /*0df0*/  LEA.HI R3, R3, R216, RZ, 0x3 ;  /* 0x000000d803037211 */ /* 0x000fe200078f18ff */
[----:B------:R-:W-:Y:S01]  /*0e00*/  IMAD R16, R4, 0x10, R7 ;  /* 0x0000001004107824 */ /* 0x000fe200078e0207 */
[----:B------:R-:W-:Y:S01]  /*0e10*/  R2P PR, R9, 0x6 ;  /* 0x0000000609007804 */ /* 0x000fe20000000000 */
[----:B------:R-:W-:Y:S01]  /*0e20*/  IMAD.IADD R6, R6, 0x1, R11 ;  /* 0x0000000106067824 */ /* 0x000fe200078e020b */
[----:B------:R-:W-:Y:S01]  /*0e30*/  LOP3.LUT R7, R3, 0xfffffff8, RZ, 0xc0, !PT ;  /* 0xfffffff803077812 */ /* 0x000fe200078ec0ff */
[----:B------:R-:W-:Y:S01]  /*0e40*/  IMAD R185, R185, 0x8, R16 ;  /* 0x00000008b9b97824 */ /* 0x000fe200078e0210 */
[----:B------:R-:W-:-:S02]  /*0e50*/  LEA.HI R5, R5, R212, RZ, 0x1 ;  /* 0x000000d405057211 */ /* 0x000fc400078f08ff */
[----:B------:R-:W-:Y:S01]  /*0e60*/  LEA R19, R6, UR43, 0x1 ;  /* 0x0000002b06137c11 */ /* 0x000fe2000f8e08ff */
[----:B------:R-:W-:Y:S01]  /*0e70*/  IMAD.IADD R210, R216, 0x1, -R7 ;  /* 0x00000001d8d27824 */ /* 0x000fe200078e0a07 */
[----:B------:R-:W-:Y:S02]  /*0e80*/  LOP3.LUT R5, R5, 0xfffffe, RZ, 0xc0, !PT ;  /* 0x00fffffe05057812 */ /* 0x000fe400078ec0ff */
[----:B------:R-:W-:Y:S01]  /*0e90*/  SEL R23, R23, 0xffffffe0, !P1 ;  /* 0xffffffe017177807 */ /* 0x000fe20004800000 */
[----:B------:R-:W-:Y:S01]  /*0ea0*/  IMAD.SHL.U32 R17, R210, 0x8, RZ ;  /* 0x00000008d2117824 */ /* 0x000fe200078e00ff */
[----:B------:R-:W-:Y:S01]  /*0eb0*/  SHF.R.S32.HI R211, RZ, 0x3, R3 ;  /* 0x00000003ffd37819 */ /* 0x000fe20000011403 */
[----:B------:R-:W-:Y:S02]  /*0ec0*/  VIADD R184, R19, 0x26800 ;  /* 0x0002680013b87836 */ /* 0x000fe40000000000 */
[C---:B------:R-:W-:Y:S02]  /*0ed0*/  VIADD R190, R17.reuse, 0x40 ;  /* 0x0000004011be7836 */ /* 0x040fe40000000000 */
[----:B------:R-:W-:-:S02]  /*0ee0*/  VIADD R189, R17, 0x80 ;  /* 0x0000008011bd7836 */ /* 0x000fc40000000000 */
        /* <DEDUP_REMOVED lines=18> */
.L_x_7431:
        /* <DEDUP_REMOVED lines=21> */
.L_x_7379:
[----:B------:R-:W-:Y:S01]  /*1160*/  ULDC UR7, c[0x0][0xc54] ;  /* 0x0003150000077ab9 */ /* 0x000fe20000000800 */
[----:B------:R-:W-:Y:S01]  /*1170*/  UMOV UR6, UR9 ;  /* 0x0000000900067c82 */ /* 0x000fe20008000000 */
[----:B------:R-:W-:-:S11]  /*1180*/  UISETP.NE.AND UP0, UPT, UR7, 0x1, UPT ;  /* 0x000000010700788c */ /* 0x000fd6000bf05270 */
[----:B------:R-:W-:Y:S02]  /*1190*/  @UP0 ULDC.64 UR10, c[0x0][0xc58] ;  /* 0x00031600000a0ab9 */ /* 0x000fe40000000a00 */
[----:B------:R-:W-:-:S04]  /*11a0*/  UIMAD.WIDE.U32 UR4, UR9, UR10, URZ ;  /* 0x0000000a090472a5 */ /* 0x000fc8000f8e003f */
[----:B------:R-:W-:-:S04]  /*11b0*/  @UP0 USHF.R.U32.HI UR6, URZ, UR11, UR5 ;  /* 0x0000000b3f060299 */ /* 0x000fc80008011605 */
[----:B------:R-:W-:-:S12]  /*11c0*/  UIMAD UR4, UR6, UR7, URZ ;  /* 0x00000007060472a4 */ /* 0x000fd8000f8e023f */
.L_x_7380:
[----:B------:R-:W-:Y:S01]  /*11d0*/  ULDC UR39, c[0x0][0xc48] ;  /* 0x0003120000277ab9 */ /* 0x000fe20000000800 */
[----:B------:R-:W-:Y:S01]  /*11e0*/  ULDC.64 UR10, c[0x0][0x418] ;  /* 0x00010600000a7ab9 */ /* 0x000fe20000000a00 */
[----:B------:R-:W-:Y:S02]  /*11f0*/  UISETP.NE.AND UP1, UPT, UR39, 0x1, UPT ;  /* 0x000000012700788c */ /* 0x000fe4000bf25270 */
[----:B------:R-:W-:Y:S02]  /*1200*/  UISETP.NE.U32.AND UP0, UPT, UR10, URZ, UPT ;  /* 0x0000003f0a00728c */ /* 0x000fe4000bf05070 */
[----:B------:R-:W-:Y:S02]  /*1210*/  UIADD3 UR4, UR9, -UR4, URZ ;  /* 0x8000000409047290 */ /* 0x000fe4000fffe03f */
[----:B------:R-:W-:Y:S02]  /*1220*/  ULOP3.LUT UR6, URZ, UR6, URZ, 0x33, !UPT ;  /* 0x000000063f067292 */ /* 0x000fe4000f8e333f */
[----:B------:R-:W-:Y:S01]  /*1230*/  UISETP.NE.AND.EX UP0, UPT, UR11, URZ, UPT, UP0 ;  /* 0x0000003f0b00728c */ /* 0x000fe2000bf05300 */
[----:B------:R-:W-:Y:S01]  /*1240*/  ULDC UR5, c[0x0][0xc3c] ;  /* 0x00030f0000057ab9 */ /* 0x000fe20000000800 */
[----:B------:R-:W-:Y:S01]  /*1250*/  ULDC UR9, c[0x0][0xc54] ;  /* 0x0003150000097ab9 */ /* 0x000fe20000000800 */
[----:B------:R-:W-:Y:S01]  /*1260*/  ULDC UR49, c[0x0][0x424] ;  /* 0x0001090000317ab9 */ /* 0x000fe20000000800 */
[----:B------:R-:W-:-:S02]  /*1270*/  UISETP.NE.AND UP2, UPT, UR45, 0x1, UPT ;  /* 0x000000012d00788c */ /* 0x000fc4000bf45270 */
[----:B------:R-:W-:Y:S02]  /*1280*/  UIADD3 UR6, UR6, UR5, URZ ;  /* 0x0000000506067290 */ /* 0x000fe4000fffe03f */
[----:B------:R-:W-:Y:S02]  /*1290*/  UIMAD UR8, UR8, UR9, UR4 ;  /* 0x00000009080872a4 */ /* 0x000fe4000f8e0204 */
[----:B------:R-:W-:Y:S01]  /*12a0*/  USEL UR49, UR49, 0x1, UP0 ;  /* 0x0000000131317887 */ /* 0x000fe20008000000 */
[----:B------:R-:W-:Y:S01]  /*12b0*/  PLOP3.LUT P0, PT, PT, PT, UP2, 0x80, 0x0 ;  /* 0x000000000000781c */ /* 0x000fe20003f0f028 */
[----:B------:R-:W-:Y:S01]  /*12c0*/  ULDC UR7, c[0x0][0x2f0] ;  /* 0x0000bc0000077ab9 */ /* 0x000fe20000000800 */
[----:B------:R-:W-:Y:S01]  /*12d0*/  @UP1 ULDC UR4, c[0x0][0xc4c] ;  /* 0x0003130000041ab9 */ /* 0x000fe20000000800 */
[----:B------:R-:W-:Y:S02]  /*12e0*/  USHF.L.U32 UR41, UR6, 0x6, URZ ;  /* 0x0000000606297899 */ /* 0x000fe4000800063f */
        /* <DEDUP_REMOVED lines=8> */
[----:B------:R-:W-:-:S02]  /*1370*/  UIMAD UR39, UR39, UR5, UR8 ;  /* 0x00000005272772a4 */ /* 0x000fc4000f8e0208 */
[----:B------:R-:W-:Y:S01]  /*1380*/  USHF.R.S32.HI UR50, URZ, 0x6, UR4 ;  /* 0x000000063f327899 */ /* 0x000fe20008011404 */
[----:B------:R-:W-:Y:S11]  /*1390*/  @!P0 BRA `(.L_x_7381) ;  /* 0x0000001c006c8947 */ /* 0x000ff60003800000 */
[----:B------:R-:W0:Y:S01]  /*13a0*/  LDC R0, c[0x0][0x448] ;  /* 0x00011200ff007b82 */ /* 0x000e220000000800 */
[----:B------:R-:W-:Y:S01]  /*13b0*/  UIADD3 UR5, UR41, 0x3f, URZ ;  /* 0x0000003f29057890 */ /* 0x000fe2000fffe03f */
[----:B------:R-:W-:Y:S01]  /*13c0*/  CS2R R150, SRZ ;  /* 0x0000000000967805 */ /* 0x000fe2000001ff00 */
[----:B------:R-:W-:Y:S01]  /*13d0*/  ULDC UR4, c[0x0][0x288] ;  /* 0x0000a20000047ab9 */ /* 0x000fe20000000800 */
[----:B------:R-:W-:Y:S01]  /*13e0*/  CS2R R148, SRZ ;  /* 0x0000000000947805 */ /* 0x000fe2000001ff00 */
[----:B------:R-:W-:Y:S01]  /*13f0*/  UIADD3 UR4, -UR4, 0x40, URZ ;  /* 0x0000004004047890 */ /* 0x000fe2000fffe13f */
[----:B------:R-:W-:Y:S02]  /*1400*/  CS2R R146, SRZ ;  /* 0x0000000000927805 */ /* 0x000fe4000001ff00 */
[----:B------:R-:W-:Y:S02]  /*1410*/  CS2R R144, SRZ ;  /* 0x0000000000907805 */ /* 0x000fe4000001ff00 */
[----:B------:R-:W-:Y:S01]  /*1420*/  CS2R R168, SRZ ;  /* 0x0000000000a87805 */ /* 0x000fe2000001ff00 */
[----:B------:R-:W-:Y:S01]  /*1430*/  UIMAD UR4, UR49, UR7, UR4 ;  /* 0x00000007310472a4 */ /* 0x000fe2000f8e0204 */
        /* <DEDUP_REMOVED lines=14> */
[----:B0-----:R-:W-:Y:S01]  /*1520*/  ISETP.NE.AND P0, PT, R0, 0x1, PT ;  /* 0x000000010000780c */ /* 0x001fe20003f05270 */
[----:B------:R-:W-:Y:S01]  /*1530*/  IMAD.U32 R0, RZ, RZ, UR5 ;  /* 0x00000005ff007e24 */ /* 0x000fe2000f8e00ff */
        /* <DEDUP_REMOVED lines=11> */
[----:B------:R-:W0:Y:S01]  /*15f0*/  @P0 LDC R3, c[0x0][0x44c] ;  /* 0x00011300ff030b82 */ /* 0x000e220000000800 */
[----:B------:R-:W-:Y:S02]  /*1600*/  CS2R R170, SRZ ;  /* 0x0000000000aa7805 */ /* 0x000fe4000001ff00 */
[----:B------:R-:W-:Y:S02]  /*1610*/  CS2R R90, SRZ ;  /* 0x00000000005a7805 */ /* 0x000fe4000001ff00 */
[----:B------:R-:W-:Y:S02]  /*1620*/  CS2R R172, SRZ ;  /* 0x0000000000ac7805 */ /* 0x000fe4000001ff00 */
[----:B------:R-:W-:Y:S02]  /*1630*/  CS2R R86, SRZ ;  /* 0x0000000000567805 */ /* 0x000fe4000001ff00 */
[----:B------:R-:W-:-:S02]  /*1640*/  CS2R R174, SRZ ;  /* 0x0000000000ae7805 */ /* 0x000fc4000001ff00 */
[----:B------:R-:W-:Y:S02]  /*1650*/  CS2R R82, SRZ ;  /* 0x0000000000527805 */ /* 0x000fe4000001ff00 */
[----:B------:R-:W-:Y:S01]  /*1660*/  CS2R R176, SRZ ;  /* 0x0000000000b07805 */ /* 0x000fe2000001ff00 */
[----:B------:R-:W1:Y:S01]  /*1670*/  @P0 LDC R4, c[0x0][0x450] ;  /* 0x00011400ff040b82 */ /* 0x000e620000000800 */
        /* <DEDUP_REMOVED lines=11> */
[----:B------:R-:W-:Y:S02]  /*1730*/  CS2R R194, SRZ ;  /* 0x0000000000c27805 */ /* 0x000fe4000001ff00 */
[----:B------:R-:W-:Y:S02]  /*1740*/  CS2R R54, SRZ ;  /* 0x0000000000367805 */ /* 0x000fe4000001ff00 */
[----:B------:R-:W-:Y:S02]  /*1750*/  CS2R R196, SRZ ;  /* 0x0000000000c47805 */ /* 0x000fe4000001ff00 */
[----:B------:R-:W-:Y:S01]  /*1760*/  CS2R R50, SRZ ;  /* 0x0000000000327805 */ /* 0x000fe2000001ff00 */
[----:B0-----:R-:W-:Y:S01]  /*1770*/  @P0 IMAD.HI.U32 R3, R3, UR5, RZ ;  /* 0x0000000503030c27 */ /* 0x001fe2000f8e00ff */
[----:B------:R-:W-:Y:S02]  /*1780*/  CS2R R198, SRZ ;  /* 0x0000000000c67805 */ /* 0x000fe4000001ff00 */
[----:B------:R-:W-:-:S02]  /*1790*/  CS2R R46, SRZ ;  /* 0x00000000002e7805 */ /* 0x000fc4000001ff00 */
[----:B------:R-:W-:Y:S02]  /*17a0*/  CS2R R200, SRZ ;  /* 0x0000000000c87805 */ /* 0x000fe4000001ff00 */
[----:B------:R-:W-:Y:S02]  /*17b0*/  CS2R R42, SRZ ;  /* 0x00000000002a7805 */ /* 0x000fe4000001ff00 */
[----:B------:R-:W-:Y:S02]  /*17c0*/  CS2R R202, SRZ ;  /* 0x0000000000ca7805 */ /* 0x000fe4000001ff00 */
[----:B------:R-:W-:Y:S02]  /*17d0*/  CS2R R38, SRZ ;  /* 0x0000000000267805 */ /* 0x000fe4000001ff00 */
[----:B------:R-:W-:Y:S02]  /*17e0*/  CS2R R204, SRZ ;  /* 0x0000000000cc7805 */ /* 0x000fe4000001ff00 */
[----:B-1----:R-:W-:-:S02]  /*17f0*/  @P0 SHF.R.U32.HI R0, RZ, R4, R3 ;  /* 0x00000004ff000219 */ /* 0x002fc40000011603 */
[----:B------:R-:W-:Y:S02]  /*1800*/  CS2R R34, SRZ ;  /* 0x0000000000227805 */ /* 0x000fe4000001ff00 */
[----:B------:R-:W-:Y:S02]  /*1810*/  PLOP3.LUT P0, PT, PT, PT, PT, 0x80, 0x0 ;  /* 0x000000000000781c */ /* 0x000fe40003f0f070 */
[----:B------:R-:W-:Y:S02]  /*1820*/  CS2R R208, SRZ ;  /* 0x0000000000d07805 */ /* 0x000fe4000001ff00 */
[----:B------:R-:W-:Y:S01]  /*1830*/  CS2R R30, SRZ ;  /* 0x00000000001e7805 */ /* 0x000fe2000001ff00 */
[----:B------:R-:W-:Y:S01]  /*1840*/  VIADD R3, R0, UR4 ;  /* 0x0000000400037c36 */ /* 0x000fe20008000000 */
[----:B------:R-:W-:Y:S01]  /*1850*/  CS2R R206, SRZ ;  /* 0x0000000000ce7805 */ /* 0x000fe2000001ff00 */
[----:B------:R-:W-:Y:S01]  /*1860*/  IMAD.MOV.U32 R0, RZ, RZ, RZ ;  /* 0x000000ffff007224 */ /* 0x000fe200078e00ff */
[----:B------:R-:W-:Y:S01]  /*1870*/  CS2R R26, SRZ ;  /* 0x00000000001a7805 */ /* 0x000fe2000001ff00 */
[----:B------:R-:W-:Y:S01]  /*1880*/  IMAD.MOV.U32 R7, RZ, RZ, RZ ;  /* 0x000000ffff077224 */ /* 0x000fe200078e00ff */
[----:B------:R-:W-:-:S04]  /*1890*/  SHF.R.S32.HI R4, RZ, 0x1f, R3 ;  /* 0x0000001fff047819 */ /* 0x000fc80000011403 */
[----:B------:R-:W-:Y:S01]  /*18a0*/  LEA.HI R4, R4, R3, RZ, 0x6 ;  /* 0x0000000304047211 */ /* 0x000fe200078f30ff */
[----:B------:R-:W-:-:S03]  /*18b0*/  IMAD.MOV.U32 R3, RZ, RZ, RZ ;  /* 0x000000ffff037224 */ /* 0x000fc600078e00ff */
[----:B------:R-:W-:-:S04]  /*18c0*/  SHF.R.S32.HI R4, RZ, 0x6, R4 ;  /* 0x00000006ff047819 */ /* 0x000fc80000011404 */
[----:B------:R-:W-:-:S04]  /*18d0*/  VIMNMX R4, R4, UR50, PT ;  /* 0x0000003204047c48 */ /* 0x000fc8000bfe0100 */
[----:B------:R-:W-:-:S13]  /*18e0*/  ISETP.GE.AND P1, PT, R4, 0x1, PT ;  /* 0x000000010400780c */ /* 0x000fda0003f26270 */
        /* <DEDUP_REMOVED lines=15> */
.L_x_7383:
[----:B------:R-:W-:Y:S01]  /*19e0*/  ULEA UR21, UR36, UR43, 0x3 ;  /* 0x0000002b24157291 */ /* 0x000fe2000f8e183f */
[----:B------:R-:W-:-:S05]  /*19f0*/  IMAD.U32 R0, RZ, RZ, UR37 ;  /* 0x00000025ff007e24 */ /* 0x000fca000f8e00ff */
[----:B------:R-:W-:-:S04]  /*1a00*/  SHF.L.U32 R0, R0, 0x1f, RZ ;  /* 0x0000001f00007819 */ /* 0x000fc800000006ff */
[----:B------:R-:W0:Y:S02]  /*1a10*/  SYNCS.PHASECHK.TRANS64.TRYWAIT P1, [UR21+0x28c50], R0 ;  /* 0x028c5000ff0075a7 */ /* 0x000e240008020155 */
[----:B0-----:R-:W-:Y:S05]  /*1a20*/  @!P1 BRA `(.L_x_7384) ;  /* 0x0000010000b49947 */ /* 0x001fea0003800000 */
.L_x_7551:
[----:B------:R-:W-:Y:S01]  /*1a30*/  BAR.SYNC.DEFER_BLOCKING 0xe, 0x100 ;  /* 0x0384000000007b1d */ /* 0x000fe20000010000 */
[----:B------:R-:W-:Y:S01]  /*1a40*/  UIADD3 UR4, UR43, 0x26800, URZ ;  /* 0x000268002b047890 */ /* 0x000fe2000fffe03f */
[----:B0-----:R-:W-:Y:S01]  /*1a50*/  IMAD.U32 R0, RZ, RZ, UR21 ;  /* 0x00000015ff007e24 */ /* 0x001fe2000f8e00ff */
[----:B------:R-:W-:Y:S01]  /*1a60*/  ULEA UR18, UR36, UR20, 0xc ;  /* 0x0000001424127291 */ /* 0x000fe2000f8e603f */
[----:B------:R-:W-:Y:S01]  /*1a70*/  ISETP.GE.AND P1, PT, R4, 0x2, PT ;  /* 0x000000020400780c */ /* 0x000fe20003f26270 */
[----:B------:R-:W-:Y:S01]  /*1a80*/  USHF.R.U32.HI UR4, URZ, 0x4, UR4 ;  /* 0x000000043f047899 */ /* 0x000fe20008011604 */
[----:B------:R-:W-:Y:S01]  /*1a90*/  UMOV UR19, 0x40000040 ;  /* 0x4000004000137882 */ /* 0x000fe20000000000 */
[----:B------:R-:W-:Y:S02]  /*1aa0*/  UMOV UR17, 0x40000040 ;  /* 0x4000004000117882 */ /* 0x000fe40000000000 */
[----:B------:R-:W-:Y:S01]  /*1ab0*/  ULOP3.LUT UR4, UR4, 0x3fff, URZ, 0xc0, !UPT ;  /* 0x00003fff04047892 */ /* 0x000fe2000f8ec03f */
[----:B------:R-:W0:Y:S01]  /*1ac0*/  S2R R3, SR_TID.X ;  /* 0x0000000000037919 */ /* 0x000e220000002100 */
[----:B------:R-:W-:-:S02]  /*1ad0*/  UIADD3 UR6, UR18, 0x80, URZ ;  /* 0x0000008012067890 */ /* 0x000fc4000fffe03f */
[----:B------:R-:W-:Y:S01]  /*1ae0*/  ULOP3.LUT UR16, UR4, 0x10000, URZ, 0xfc, !UPT ;  /* 0x0001000004107892 */ /* 0x000fe2000f8efc3f */
[----:B------:R-:W-:Y:S01]  /*1af0*/  UMOV UR7, 0x40000040 ;  /* 0x4000004000077882 */ /* 0x000fe20000000000 */
[----:B------:R-:W-:Y:S02]  /*1b00*/  UMOV UR5, 0x40000040 ;  /* 0x4000004000057882 */ /* 0x000fe40000000000 */
[----:B------:R-:W-:Y:S02]  /*1b10*/  UIADD3 UR4, UR16, 0x2, URZ ;  /* 0x0000000210047890 */ /* 0x000fe4000fffe03f */
[----:B------:R-:W-:Y:S02]  /*1b20*/  UIADD3 UR10, UR18, 0x100, URZ ;  /* 0x00000100120a7890 */ /* 0x000fe4000fffe03f */
[----:B------:R-:W-:Y:S01]  /*1b30*/  UIADD3 UR8, UR16, 0x4, URZ ;  /* 0x0000000410087890 */ /* 0x000fe2000fffe03f */
[----:B------:R-:W-:Y:S01]  /*1b40*/  UMOV UR11, 0x40000040 ;  /* 0x40000040000b7882 */ /* 0x000fe20000000000 */
[----:B------:R-:W-:Y:S01]  /*1b50*/  WARPGROUP.ARRIVE ;  /* 0x00000000000079c5 */ /* 0x000fe20000000000 */
[----:B------:R-:W-:Y:S01]  /*1b60*/  UMOV UR9, 0x40000040 ;  /* 0x4000004000097882 */ /* 0x000fe20000000000 */
[----:B------:R-:W-:-:S02]  /*1b70*/  UIADD3 UR14, UR18, 0x180, URZ ;  /* 0x00000180120e7890 */ /* 0x000fc4000fffe03f */
[----:B------:R-:W-:Y:S02]  /*1b80*/  UIADD3 UR12, UR16, 0x6, URZ ;  /* 0x00000006100c7890 */ /* 0x000fe4000fffe03f */
        /* <DEDUP_REMOVED lines=23> */
.L_x_7390:
[----:B------:R-:W-:Y:S01]  /*1d00*/  BAR.SYNC.DEFER_BLOCKING 0xe, 0x100 ;  /* 0x0384000000007b1d */ /* 0x000fe20000010000 */
[----:B------:R-:W-:Y:S01]  /*1d10*/  IMAD.U32 R3, RZ, RZ, UR36 ;  /* 0x00000024ff037e24 */ /* 0x000fe2000f8e00ff */
[----:B------:R-:W-:Y:S01]  /*1d20*/  UIADD3 UR36, UR36, 0x1, URZ ;  /* 0x0000000124247890 */ /* 0x000fe2000fffe03f */
[C---:B------:R-:W-:Y:S01]  /*1d30*/  ISETP.GT.AND P3, PT, R4.reuse, RZ, PT ;  /* 0x000000ff0400720c */ /* 0x040fe20003f64270 */
        /* <DEDUP_REMOVED lines=139> */
.L_x_7386:
[----:B------:R-:W-:Y:S01]  /*25f0*/  ULEA UR21, UR36, UR43, 0x3 ;  /* 0x0000002b24157291 */ /* 0x000fe2000f8e183f */
[----:B------:R-:W-:-:S05]  /*2600*/  IMAD.U32 R0, RZ, RZ, UR37 ;  /* 0x00000025ff007e24 */ /* 0x000fca000f8e00ff */
[----:B------:R-:W-:-:S04]  /*2610*/  SHF.L.U32 R0, R0, 0x1f, RZ ;  /* 0x0000001f00007819 */ /* 0x000fc800000006ff */
[----:B------:R0:W1:Y:S01]  /*2620*/  SYNCS.PHASECHK.TRANS64.TRYWAIT P1, [UR21+0x28c50], R0 ;  /* 0x028c5000ff0075a7 */ /* 0x0000620008020155 */
[----:B------:R-:W-:Y:S05]  /*2630*/  @!P0 BRA `(.L_x_7387) ;  /* 0x0000000000048947 */ /* 0x000fea0003800000 */
[----:B------:R-:W-:Y:S01]  /*2640*/  BPT.TRAP 0x1 ;  /* 0x000000040000795c */ /* 0x000fe20000300000 */
.L_x_7387:
[----:B-1----:R-:W-:Y:S05]  /*2650*/  @P1 BRA `(.L_x_7388) ;  /* 0x0000000000081947 */ /* 0x002fea0003800000 */
[----:B------:R-:W1:Y:S02]  /*2660*/  SYNCS.PHASECHK.TRANS64.TRYWAIT P1, [UR21+0x28c50], R0 ;  /* 0x028c5000ff0075a7 */ /* 0x000e640008020155 */
[----:B-1----:R-:W-:Y:S05]  /*2670*/  @!P1 BRA `(.L_x_7389) ;  /* 0x000000f400b89947 */ /* 0x002fea0003800000 */
.L_x_7388:
        /* <DEDUP_REMOVED lines=29> */
.L_x_7385:
        /* <DEDUP_REMOVED lines=144> */
.L_x_7381:
[----:B------:R-:W-:Y:S01]  /*3150*/  ULDC UR4, c[0x0][0x448] ;  /* 0x0001120000047ab9 */ /* 0x000fe20000000800 */
[----:B------:R-:W-:Y:S01]  /*3160*/  UIADD3 UR6, UR41, 0x3f, URZ ;  /* 0x0000003f29067890 */ /* 0x000fe2000fffe03f */
[----:B------:R-:W-:Y:S01]  /*3170*/  PLOP3.LUT P0, PT, PT, PT, PT, 0x80, 0x0 ;  /* 0x000000000000781c */ /* 0x000fe20003f0f070 */
[----:B------:R-:W-:Y:S01]  /*3180*/  UISETP.NE.AND UP0, UPT, UR4, 0x1, UPT ;  /* 0x000000010400788c */ /* 0x000fe2000bf05270 */
[----:B------:R-:W-:Y:S01]  /*3190*/  IMAD.MOV.U32 R0, RZ, RZ, RZ ;  /* 0x000000ffff007224 */ /* 0x000fe200078e00ff */
[----:B------:R-:W-:Y:S01]  /*31a0*/  ULDC UR8, c[0x0][0x288] ;  /* 0x0000a20000087ab9 */ /* 0x000fe20000000800 */
[----:B------:R-:W-:Y:S01]  /*31b0*/  IMAD.MOV.U32 R3, RZ, RZ, RZ ;  /* 0x000000ffff037224 */ /* 0x000fe200078e00ff */
[----:B------:R-:W-:Y:S01]  /*31c0*/  UIADD3 UR8, -UR8, 0x40, URZ ;  /* 0x0000004008087890 */ /* 0x000fe2000fffe13f */
[----:B------:R-:W-:Y:S02]  /*31d0*/  CS2R R150, SRZ ;  /* 0x0000000000967805 */ /* 0x000fe4000001ff00 */
[----:B------:R-:W-:-:S02]  /*31e0*/  CS2R R148, SRZ ;  /* 0x0000000000947805 */ /* 0x000fc4000001ff00 */
[----:B------:R-:W-:Y:S01]  /*31f0*/  CS2R R146, SRZ ;  /* 0x0000000000927805 */ /* 0x000fe2000001ff00 */
[----:B------:R-:W-:Y:S01]  /*3200*/  UIMAD UR8, UR49, UR7, UR8 ;  /* 0x00000007310872a4 */ /* 0x000fe2000f8e0208 */
[----:B------:R-:W-:Y:S02]  /*3210*/  CS2R R144, SRZ ;  /* 0x0000000000907805 */ /* 0x000fe4000001ff00 */
[----:B------:R-:W-:Y:S01]  /*3220*/  CS2R R168, SRZ ;  /* 0x0000000000a87805 */ /* 0x000fe2000001ff00 */
[----:B------:R-:W-:Y:S01]  /*3230*/  @UP0 ULDC UR4, c[0x0][0x44c] ;  /* 0x0001130000040ab9 */ /* 0x000fe20000000800 */
[----:B------:R-:W-:Y:S01]  /*3240*/  @UP0 ULDC UR9, c[0x0][0x450] ;  /* 0x0001140000090ab9 */ /* 0x000fe20000000800 */
[----:B------:R-:W-:Y:S01]  /*3250*/  UIMAD.WIDE.U32 UR4, UR6, UR4, URZ ;  /* 0x00000004060472a5 */ /* 0x000fe2000f8e003f */
[----:B------:R-:W-:Y:S02]  /*3260*/  CS2R R140, SRZ ;  /* 0x00000000008c7805 */ /* 0x000fe4000001ff00 */
[----:B------:R-:W-:-:S02]  /*3270*/  CS2R R166, SRZ ;  /* 0x0000000000a67805 */ /* 0x000fc4000001ff00 */
[----:B------:R-:W-:Y:S01]  /*3280*/  CS2R R136, SRZ ;  /* 0x0000000000887805 */ /* 0x000fe2000001ff00 */
[----:B------:R-:W-:Y:S01]  /*3290*/  @UP0 USHF.R.U32.HI UR6, URZ, UR9, UR5 ;  /* 0x000000093f060299 */ /* 0x000fe20008011605 */
[----:B------:R-:W-:Y:S02]  /*32a0*/  CS2R R164, SRZ ;  /* 0x0000000000a47805 */ /* 0x000fe4000001ff00 */
[----:B------:R-:W-:Y:S02]  /*32b0*/  CS2R R132, SRZ ;  /* 0x0000000000847805 */ /* 0x000fe4000001ff00 */
[----:B------:R-:W-:Y:S01]  /*32c0*/  CS2R R162, SRZ ;  /* 0x0000000000a27805 */ /* 0x000fe2000001ff00 */
[----:B------:R-:W-:Y:S01]  /*32d0*/  UIADD3 UR6, UR8, UR6, URZ ;  /* 0x0000000608067290 */ /* 0x000fe2000fffe03f */
[----:B------:R-:W-:Y:S02]  /*32e0*/  CS2R R160, SRZ ;  /* 0x0000000000a07805 */ /* 0x000fe4000001ff00 */
[----:B------:R-:W-:-:S02]  /*32f0*/  CS2R R128, SRZ ;  /* 0x0000000000807805 */ /* 0x000fc4000001ff00 */
[----:B------:R-:W-:Y:S01]  /*3300*/  CS2R R158, SRZ ;  /* 0x00000000009e7805 */ /* 0x000fe2000001ff00 */
[----:B------:R-:W-:Y:S01]  /*3310*/  USHF.R.S32.HI UR4, URZ, 0x1f, UR6 ;  /* 0x0000001f3f047899 */ /* 0x000fe20008011406 */
[----:B------:R-:W-:Y:S02]  /*3320*/  CS2R R156, SRZ ;  /* 0x00000000009c7805 */ /* 0x000fe4000001ff00 */
[----:B------:R-:W-:Y:S02]  /*3330*/  CS2R R124, SRZ ;  /* 0x00000000007c7805 */ /* 0x000fe4000001ff00 */
[----:B------:R-:W-:Y:S01]  /*3340*/  CS2R R154, SRZ ;  /* 0x00000000009a7805 */ /* 0x000fe2000001ff00 */
[----:B------:R-:W-:Y:S01]  /*3350*/  ULEA.HI UR4, UR4, UR6, URZ, 0x6 ;  /* 0x0000000604047291 */ /* 0x000fe2000f8f303f */
[----:B------:R-:W-:Y:S02]  /*3360*/  CS2R R152, SRZ ;  /* 0x0000000000987805 */ /* 0x000fe4000001ff00 */
[----:B------:R-:W-:-:S02]  /*3370*/  CS2R R120, SRZ ;  /* 0x0000000000787805 */ /* 0x000fc4000001ff00 */
[----:B------:R-:W-:Y:S01]  /*3380*/  CS2R R104, SRZ ;  /* 0x0000000000687805 */ /* 0x000fe2000001ff00 */
[----:B------:R-:W-:Y:S01]  /*3390*/  USHF.R.S32.HI UR4, URZ, 0x6, UR4 ;  /* 0x000000063f047899 */ /* 0x000fe20008011404 */
[----:B------:R-:W-:Y:S02]  /*33a0*/  CS2R R100, SRZ ;  /* 0x0000000000647805 */ /* 0x000fe4000001ff00 */
[----:B------:R-:W-:Y:S02]  /*33b0*/  CS2R R116, SRZ ;  /* 0x0000000000747805 */ /* 0x000fe4000001ff00 */
[----:B------:R-:W-:Y:S01]  /*33c0*/  CS2R R114, SRZ ;  /* 0x0000000000727805 */ /* 0x000fe2000001ff00 */
[----:B------:R-:W-:Y:S01]  /*33d0*/  UISETP.LT.AND UP0, UPT, UR50, UR4, UPT ;  /* 0x000000043200728c */ /* 0x000fe2000bf01270 */
[----:B------:R-:W-:Y:S02]  /*33e0*/  CS2R R112, SRZ ;  /* 0x0000000000707805 */ /* 0x000fe4000001ff00 */
[----:B------:R-:W-:-:S02]  /*33f0*/  CS2R R110, SRZ ;  /* 0x00000000006e7805 */ /* 0x000fc4000001ff00 */
[----:B------:R-:W-:Y:S01]  /*3400*/  CS2R R108, SRZ ;  /* 0x00000000006c7805 */ /* 0x000fe2000001ff00 */
[----:B------:R-:W-:Y:S01]  /*3410*/  USEL UR50, UR50, UR4, UP0 ;  /* 0x0000000432327287 */ /* 0x000fe20008000000 */
[----:B------:R-:W-:Y:S02]  /*3420*/  CS2R R106, SRZ ;  /* 0x00000000006a7805 */ /* 0x000fe4000001ff00 */
[----:B------:R-:W-:Y:S02]  /*3430*/  CS2R R102, SRZ ;  /* 0x0000000000667805 */ /* 0x000fe4000001ff00 */
[----:B------:R-:W-:Y:S01]  /*3440*/  CS2R R98, SRZ ;  /* 0x0000000000627805 */ /* 0x000fe2000001ff00 */
[----:B------:R-:W-:Y:S01]  /*3450*/  UISETP.GE.AND UP0, UPT, UR50, 0x1, UPT ;  /* 0x000000013200788c */ /* 0x000fe2000bf06270 */
[----:B------:R-:W-:Y:S02]  /*3460*/  CS2R R94, SRZ ;  /* 0x00000000005e7805 */ /* 0x000fe4000001ff00 */
[----:B------:R-:W-:-:S02]  /*3470*/  CS2R R170, SRZ ;  /* 0x0000000000aa7805 */ /* 0x000fc4000001ff00 */
[----:B------:R-:W-:Y:S02]  /*3480*/  CS2R R90, SRZ ;  /* 0x00000000005a7805 */ /* 0x000fe4000001ff00 */
[----:B------:R-:W-:Y:S02]  /*3490*/  CS2R R172, SRZ ;  /* 0x0000000000ac7805 */ /* 0x000fe4000001ff00 */
[----:B------:R-:W-:Y:S02]  /*34a0*/  CS2R R86, SRZ ;  /* 0x0000000000567805 */ /* 0x000fe4000001ff00 */
[----:B------:R-:W-:Y:S02]  /*34b0*/  PLOP3.LUT P1, PT, PT, PT, UP0, 0x80, 0x0 ;  /* 0x000000000000781c */ /* 0x000fe40003f2f008 */
        /* <DEDUP_REMOVED lines=30> */
[----:B------:R-:W-:Y:S01]  /*36a0*/  CS2R R26, SRZ ;  /* 0x00000000001a7805 */ /* 0x000fe2000001ff00 */
        /* <DEDUP_REMOVED lines=31> */
.L_x_7391:
        /* <DEDUP_REMOVED lines=9> */
.L_x_7552:
[----:B------:R-:W-:Y:S05]  /*3930*/  @!P0 BRA `(.L_x_7393) ;  /* 0x0000000000048947 */ /* 0x000fea0003800000 */
[----:B------:R-:W-:Y:S01]  /*3940*/  BPT.TRAP 0x1 ;  /* 0x000000040000795c */ /* 0x000fe20000300000 */
.L_x_7393:
[----:B------:R-:W-:Y:S02]  /*3950*/  IMAD.U32 R7, RZ, RZ, UR36 ;  /* 0x00000024ff077e24 */ /* 0x000fe4000f8e00ff */
[----:B------:R-:W-:-:S03]  /*3960*/  IMAD.U32 R8, RZ, RZ, UR37 ;  /* 0x00000025ff087e24 */ /* 0x000fc6000f8e00ff */
[----:B------:R-:W-:Y:S02]  /*3970*/  LEA R7, R7, UR43, 0x3 ;  /* 0x0000002b07077c11 */ /* 0x000fe4000f8e18ff */
[----:B------:R-:W-:-:S04]  /*3980*/  SHF.L.U32 R8, R8, 0x1f, RZ ;  /* 0x0000001f08087819 */ /* 0x000fc800000006ff */
[----:B------:R1:W2:Y:S01]  /*3990*/  SYNCS.PHASECHK.TRANS64.TRYWAIT P1, [R7+URZ+0x28c30], R8 ;  /* 0x028c3008070075a7 */ /* 0x0002a2000802017f */
[----:B------:R-:W-:Y:S05]  /*39a0*/  @!P0 BRA `(.L_x_7394) ;  /* 0x0000000000048947 */ /* 0x000fea0003800000 */
[----:B------:R-:W-:Y:S01]  /*39b0*/  BPT.TRAP 0x1 ;  /* 0x000000040000795c */ /* 0x000fe20000300000 */
.L_x_7394:
[----:B--2---:R-:W-:Y:S05]  /*39c0*/  @P1 BRA `(.L_x_7395) ;  /* 0x0000000000081947 */ /* 0x004fea0003800000 */
[----:B------:R-:W2:Y:S02]  /*39d0*/  SYNCS.PHASECHK.TRANS64.TRYWAIT P1, [R7+URZ+0x28c30], R8 ;  /* 0x028c3008070075a7 */ /* 0x000ea4000802017f */
[----:B--2---:R-:W-:Y:S05]  /*39e0*/  @!P1 BRA `(.L_x_7396) ;  /* 0x000000e4000c9947 */ /* 0x004fea0003800000 */
.L_x_7395:
        /* <DEDUP_REMOVED lines=34> */
[----:B------:R-:W-:Y:S01]  /*3c10*/  HGMMA.64x64x16.F32.BF16 R24, gdesc[UR4], R24, gsb0 ;  /* 0x00e00000041879f0 */ /* 0x000fe20008001818 */
[----:B------:R-:W-:Y:S02]  /*3c20*/  ULDC UR6, c[0x0][0x448] ;  /* 0x0001120000067ab9 */ /* 0x000fe40000000800 */
[----:B------:R-:W-:-:S06]  /*3c30*/  UISETP.NE.AND UP0, UPT, UR6, 0x1, UPT ;  /* 0x000000010600788c */ /* 0x000fcc000bf05270 */
[----:B------:R-:W-:-:S05]  /*3c40*/  PLOP3.LUT P2, PT, PT, PT, UP0, 0x80, 0x0 ;  /* 0x000000000000781c */ /* 0x000fca0003f4f008 */
[----:B------:R-:W-:-:S08]  /*3c50*/  @UP0 ULDC UR6, c[0x0][0x44c] ;  /* 0x0001130000060ab9 */ /* 0x000fd00000000800 */
[----:B------:R-:W-:Y:S01]  /*3c60*/  @P2 IMAD.HI.U32 R4, R3, UR6, RZ ;  /* 0x0000000603042c27 */ /* 0x000fe2000f8e00ff */
[----:B------:R-:W-:-:S04]  /*3c70*/  @UP0 ULDC UR6, c[0x0][0x450] ;  /* 0x0001140000060ab9 */ /* 0x000fc80000000800 */
[----:B------:R-:W-:Y:S01]  /*3c80*/  @P2 SHF.R.U32.HI R3, RZ, UR6, R4 ;  /* 0x00000006ff032c19 */ /* 0x000fe20008011604 */
[----:B------:R-:W-:Y:S02]  /*3c90*/  UMOV UR6, 0xffffffc0 ;  /* 0xffffffc000067882 */ /* 0x000fe40000000000 */
[----:B------:R-:W-:Y:S02]  /*3ca0*/  UIMAD UR7, UR50, UR6, 0x41 ;  /* 0x00000041320774a4 */ /* 0x000fe4000f8e0206 */
[----:B------:R-:W0:Y:S01]  /*3cb0*/  SHFL.IDX PT, R6, R3, 0x1, 0x1c1f ;  /* 0x003c1f0003067f89 */ /* 0x000e2200000e0000 */
[----:B------:R-:W-:-:S03]  /*3cc0*/  UIMAD UR6, UR50, UR6, 0x40 ;  /* 0x00000040320674a4 */ /* 0x000fc6000f8e0206 */
[----:B------:R-:W3:Y:S01]  /*3cd0*/  SHFL.IDX PT, R3, R3, RZ, 0x1c1f ;  /* 0x001c1fff03037589 */ /* 0x000ee200000e0000 */
[----:B------:R-:W-:Y:S02]  /*3ce0*/  WARPGROUP.DEPBAR.LE gsb0, 0x0 ;  /* 0x00008000000079c5 */ /* 0x000fe40000010000 */
[----:B------:R-:W-:-:S06]  /*3cf0*/  WARPGROUP.ARRIVE ;  /* 0x00000000000079c5 */ /* 0x000fcc0000000000 */
[----:B------:R-:W-:Y:S01]  /*3d00*/  HGMMA.64x64x16.F32.BF16 R24, gdesc[UR8], R24, gsb0 ;  /* 0x00e00000081879f0 */ /* 0x000fe20008001818 */
[----:B------:R-:W-:Y:S02]  /*3d10*/  ULDC UR10, c[0x0][0x9d8] ;  /* 0x00027600000a7ab9 */ /* 0x000fe40000000800 */
[----:B------:R-:W-:Y:S02]  /*3d20*/  WARPGROUP.DEPBAR.LE gsb0, 0x0 ;  /* 0x00008000000079c5 */ /* 0x000fe40000010000 */
[----:B------:R-:W-:-:S06]  /*3d30*/  WARPGROUP.ARRIVE ;  /* 0x00000000000079c5 */ /* 0x000fcc0000000000 */
[----:B------:R-:W-:Y:S01]  /*3d40*/  HGMMA.64x64x16.F32.BF16 R24, gdesc[UR12], R24, gsb0 ;  /* 0x00e000000c1879f0 */ /* 0x000fe20008001818 */
[----:B------:R-:W-:Y:S01]  /*3d50*/  ULDC UR14, c[0x0][0x2f0] ;  /* 0x0000bc00000e7ab9 */ /* 0x000fe20000000800 */
[----:B------:R-:W-:Y:S01]  /*3d60*/  ULDC UR15, c[0x0][0x288] ;  /* 0x0000a200000f7ab9 */ /* 0x000fe20000000800 */
[----:B------:R-:W-:Y:S02]  /*3d70*/  UIMAD UR7, UR49, UR14, UR7 ;  /* 0x0000000e310772a4 */ /* 0x000fe4000f8e0207 */
[----:B------:R-:W-:-:S04]  /*3d80*/  UIMAD UR6, UR49, UR14, UR6 ;  /* 0x0000000e310672a4 */ /* 0x000fc8000f8e0206 */
[----:B------:R-:W-:Y:S02]  /*3d90*/  IMAD.U32 R5, RZ, RZ, UR7 ;  /* 0x00000007ff057e24 */ /* 0x000fe4000f8e00ff */
[----:B------:R-:W-:-:S03]  /*3da0*/  IADD3 R4, -R2, UR6, RZ ;  /* 0x0000000602047c10 */ /* 0x000fc6000fffe1ff */
[----:B------:R-:W-:-:S04]  /*3db0*/  IADD3 R5, R5, -UR15, -R2 ;  /* 0x8000000f05057c10 */ /* 0x000fc8000fffe802 */
[-CC-:B0-----:R-:W-:Y:S02]  /*3dc0*/  VIADDMNMX R6, R6, R5.reuse, R4.reuse, PT ;  /* 0x0000000506067246 */ /* 0x181fe40003800104 */
[----:B---3--:R-:W-:Y:S02]  /*3dd0*/  VIADDMNMX R4, R3, R5, R4, PT ;  /* 0x0000000503047246 */ /* 0x008fe40003800104 */
[C---:B------:R-:W-:Y:S02]  /*3de0*/  ISETP.GT.AND P3, PT, R6.reuse, RZ, PT ;  /* 0x000000ff0600720c */ /* 0x040fe40003f64270 */
[C---:B------:R-:W-:Y:S02]  /*3df0*/  ISETP.GT.AND P4, PT, R6.reuse, 0x1, PT ;  /* 0x000000010600780c */ /* 0x040fe40003f84270 */
[----:B------:R-:W-:Y:S02]  /*3e00*/  ISETP.GT.AND P5, PT, R6, 0x8, PT ;  /* 0x000000080600780c */ /* 0x000fe40003fa4270 */
[----:B------:R-:W-:Y:S01]  /*3e10*/  ISETP.GT.AND P6, PT, R4, 0x20, PT ;  /* 0x000000200400780c */ /* 0x000fe20003fc4270 */
[----:B------:R-:W-:-:S02]  /*3e20*/  WARPGROUP.DEPBAR.LE gsb0, 0x0 ;  /* 0x00008000000079c5 */ /* 0x000fc40000010000 */
        /* <DEDUP_REMOVED lines=21> */
[----:B------:R3:W4:Y:S01]  /*3f80*/  MUFU.TANH R10, R30 ;  /* 0x0000001e000a7308 */ /* 0x0007220000002400 */
[----:B------:R-:W-:Y:S01]  /*3f90*/  FMUL.FTZ R29, R29, UR10 ;  /* 0x0000000a1d1d7c20 */ /* 0x000fe20008410000 */
[----:B------:R-:W-:Y:S01]  /*3fa0*/  FMUL.FTZ R32, R32, UR10 ;  /* 0x0000000a20207c20 */ /* 0x000fe20008410000 */
[----:B------:R-:W-:Y:S01]  /*3fb0*/  FMUL.FTZ R33, R33, UR10 ;  /* 0x0000000a21217c20 */ /* 0x000fe20008410000 */
[----:B------:R-:W-:Y:S01]  /*3fc0*/  FMUL.FTZ R36, R36, UR10 ;  /* 0x0000000a24247c20 */ /* 0x000fe20008410000 */
[----:B------:R-:W-:Y:S01]  /*3fd0*/  FMUL.FTZ R37, R37, UR10 ;  /* 0x0000000a25257c20 */ /* 0x000fe20008410000 */
[----:B------:R-:W-:Y:S01]  /*3fe0*/  FMUL.FTZ R40, R40, UR10 ;  /* 0x0000000a28287c20 */ /* 0x000fe20008410000 */
[----:B------:R-:W-:Y:S01]  /*3ff0*/  FMUL.FTZ R41, R41, UR10 ;  /* 0x0000000a29297c20 */ /* 0x000fe20008410000 */
[----:B------:R4:W5:Y:S01]  /*4000*/  MUFU.TANH R11, R31 ;  /* 0x0000001f000b7308 */ /* 0x0009620000002400 */
[----:B0-----:R-:W-:Y:S01]  /*4010*/  FSEL R27, R26, -INF , P3 ;  /* 0xff8000001a1b7808 */ /* 0x001fe20001800000 */
[----:B------:R-:W-:Y:S01]  /*4020*/  FMUL.FTZ R44, R44, UR10 ;  /* 0x0000000a2c2c7c20 */ /* 0x000fe20008410000 */
[----:B---3--:R-:W-:Y:S01]  /*4030*/  FSEL R30, R9, -INF , P4 ;  /* 0xff800000091e7808 */ /* 0x008fe20002000000 */
[----:B------:R-:W-:Y:S01]  /*4040*/  FMUL.FTZ R45, R45, UR10 ;  /* 0x0000000a2d2d7c20 */ /* 0x000fe20008410000 */
[----:B------:R-:W-:Y:S01]  /*4050*/  ISETP.GT.AND P3, PT, R6, 0x9, PT ;  /* 0x000000090600780c */ /* 0x000fe20003f64270 */
[----:B------:R-:W-:Y:S01]  /*4060*/  FMUL.FTZ R48, R48, UR10 ;  /* 0x0000000a30307c20 */ /* 0x000fe20008410000 */
[----:B------:R-:W-:Y:S01]  /*4070*/  ISETP.GT.AND P4, PT, R6, 0x10, PT ;  /* 0x000000100600780c */ /* 0x000fe20003f84270 */
[----:B------:R5:W0:Y:S01]  /*4080*/  MUFU.TANH R12, R34 ;  /* 0x00000022000c7308 */ /* 0x000a220000002400 */
[----:B----4-:R-:W-:Y:S01]  /*4090*/  FSEL R31, R10, -INF , P5 ;  /* 0xff8000000a1f7808 */ /* 0x010fe20002800000 */
[----:B------:R-:W-:Y:S01]  /*40a0*/  FMUL.FTZ R49, R49, UR10 ;  /* 0x0000000a31317c20 */ /* 0x000fe20008410000 */
[----:B------:R-:W-:Y:S01]  /*40b0*/  FMNMX.FTZ R10, R27, R30, !PT ;  /* 0x0000001e1b0a7209 */ /* 0x000fe20007810000 */
[----:B------:R-:W-:Y:S01]  /*40c0*/  FMUL.FTZ R52, R52, UR10 ;  /* 0x0000000a34347c20 */ /* 0x000fe20008410000 */
[----:B------:R-:W-:Y:S01]  /*40d0*/  ISETP.GT.AND P5, PT, R4, 0x8, PT ;  /* 0x000000080400780c */ /* 0x000fe20003fa4270 */
[----:B------:R-:W-:Y:S01]  /*40e0*/  FMUL.FTZ R53, R53, UR10 ;  /* 0x0000000a35357c20 */ /* 0x000fe20008410000 */
[----:B------:R-:W-:Y:S01]  /*40f0*/  FMNMX.FTZ R9, R31, R10, !PT ;  /* 0x0000000a1f097209 */ /* 0x000fe20007810000 */
[----:B------:R0:W3:Y:S01]  /*4100*/  MUFU.TANH R13, R35 ;  /* 0x00000023000d7308 */ /* 0x0000e20000002400 */
[----:B-----5:R-:W-:Y:S01]  /*4110*/  FSEL R34, R11, -INF , P3 ;  /* 0xff8000000b227808 */ /* 0x020fe20001800000 */
[----:B------:R-:W-:Y:S01]  /*4120*/  ULDC UR10, c[0x0][0x988] ;  /* 0x00026200000a7ab9 */ /* 0x000fe20000000800 */
[----:B------:R-:W-:-:S02]  /*4130*/  ISETP.GT.AND P3, PT, R6, 0x11, PT ;  /* 0x000000110600780c */ /* 0x000fc40003f64270 */
[----:B------:R-:W-:-:S03]  /*4140*/  FMNMX.FTZ R10, R34, R9, !PT ;  /* 0x00000009220a7209 */ /* 0x000fc60007810000 */
[----:B------:R3:W4:Y:S01]  /*4150*/  MUFU.TANH R14, R38 ;  /* 0x00000026000e7308 */ /* 0x0007220000002400 */
[----:B0-----:R-:W-:Y:S02]  /*4160*/  FSEL R35, R12, -INF , P4 ;  /* 0xff8000000c237808 */ /* 0x001fe40002000000 */
[----:B------:R-:W-:Y:S02]  /*4170*/  ISETP.GT.AND P4, PT, R6, 0x18, PT ;  /* 0x000000180600780c */ /* 0x000fe40003f84270 */
[----:B------:R-:W-:-:S03]  /*4180*/  FMNMX.FTZ R9, R35, R10, !PT ;  /* 0x0000000a23097209 */ /* 0x000fc60007810000 */
[----:B------:R4:W0:Y:S01]  /*4190*/  MUFU.TANH R15, R39 ;  /* 0x00000027000f7308 */ /* 0x0008220000002400 */
[----:B---3--:R-:W-:Y:S02]  /*41a0*/  FSEL R38, R13, -INF , P3 ;  /* 0xff8000000d267808 */ /* 0x008fe40001800000 */
[----:B------:R-:W-:Y:S02]  /*41b0*/  ISETP.GT.AND P3, PT, R6, 0x19, PT ;  /* 0x000000190600780c */ /* 0x000fe40003f64270 */
[----:B------:R-:W-:-:S03]  /*41c0*/  FMNMX.FTZ R10, R38, R9, !PT ;  /* 0x00000009260a7209 */ /* 0x000fc60007810000 */
[----:B------:R0:W3:Y:S01]  /*41d0*/  MUFU.TANH R20, R42 ;  /* 0x0000002a00147308 */ /* 0x0000e20000002400 */
[----:B----4-:R-:W-:Y:S02]  /*41e0*/  FSEL R39, R14, -INF , P4 ;  /* 0xff8000000e277808 */ /* 0x010fe40002000000 */
[----:B------:R-:W-:Y:S02]  /*41f0*/  ISETP.GT.AND P4, PT, R6, 0x20, PT ;  /* 0x000000200600780c */ /* 0x000fe40003f84270 */
        /* <DEDUP_REMOVED lines=29> */
[----:B------:R-:W0:Y:S01]  /*43d0*/  MUFU.TANH R24, R24 ;  /* 0x0000001800187308 */ /* 0x000e220000002400 */
[----:B---3--:R-:W-:Y:S02]  /*43e0*/  FSEL R55, R13, -INF , P4 ;  /* 0xff8000000d377808 */ /* 0x008fe40002000000 */
[----:B------:R-:W-:Y:S02]  /*43f0*/  ISETP.GT.AND P4, PT, R4, 0x1, PT ;  /* 0x000000010400780c */ /* 0x000fe40003f84270 */
[----:B------:R-:W-:-:S03]  /*4400*/  FMNMX.FTZ R9, R55, R6, !PT ;  /* 0x0000000637097209 */ /* 0x000fc60007810000 */
[----:B------:R-:W3:Y:S01]  /*4410*/  MUFU.TANH R10, R25 ;  /* 0x00000019000a7308 */ /* 0x000ee20000002400 */
[----:B----4-:R-:W-:Y:S02]  /*4420*/  FSEL R56, R56, -INF , P3 ;  /* 0xff80000038387808 */ /* 0x010fe40001800000 */
[----:B------:R-:W-:Y:S02]  /*4430*/  ISETP.GT.AND P3, PT, R4, RZ, PT ;  /* 0x000000ff0400720c */ /* 0x000fe40003f64270 */
[----:B------:R-:W-:-:S03]  /*4440*/  FMNMX.FTZ R9, R56, R9, !PT ;  /* 0x0000000938097209 */ /* 0x000fc60007810000 */
[----:B------:R-:W-:Y:S01]  /*4450*/  MUFU.TANH R28, R28 ;  /* 0x0000001c001c7308 */ /* 0x000fe20000002400 */
[----:B0-----:R-:W-:Y:S01]  /*4460*/  FSEL R3, R24, -INF , P3 ;  /* 0xff80000018037808 */ /* 0x001fe20001800000 */
[----:B------:R-:W0:Y:S01]  /*4470*/  SHFL.BFLY PT, R6, R9, 0x2, 0x1f ;  /* 0x0c401f0009067f89 */ /* 0x000e2200000e0000 */
[----:B------:R-:W-:-:S05]  /*4480*/  ISETP.GT.AND P3, PT, R4, 0x9, PT ;  /* 0x000000090400780c */ /* 0x000fca0003f64270 */
[----:B------:R-:W4:Y:S01]  /*4490*/  MUFU.TANH R11, R29 ;  /* 0x0000001d000b7308 */ /* 0x000f220000002400 */
[----:B---3--:R-:W-:Y:S02]  /*44a0*/  FSEL R10, R10, -INF , P4 ;  /* 0xff8000000a0a7808 */ /* 0x008fe40002000000 */
[----:B------:R-:W-:-:S05]  /*44b0*/  ISETP.GT.AND P4, PT, R4, 0x10, PT ;  /* 0x000000100400780c */ /* 0x000fca0003f84270 */
[----:B------:R-:W3:Y:S08]  /*44c0*/  MUFU.TANH R12, R32 ;  /* 0x00000020000c7308 */ /* 0x000ef00000002400 */
[----:B------:R-:W5:Y:S01]  /*44d0*/  MUFU.TANH R13, R33 ;  /* 0x00000021000d7308 */ /* 0x000f620000002400 */
[----:B----4-:R-:W-:Y:S02]  /*44e0*/  FSEL R11, R11, -INF , P3 ;  /* 0xff8000000b0b7808 */ /* 0x010fe40001800000 */
[----:B0-----:R-:W-:-:S02]  /*44f0*/  FMNMX.FTZ R6, R9, R6, !PT ;  /* 0x0000000609067209 */ /* 0x001fc40007810000 */
[----:B------:R-:W-:-:S03]  /*4500*/  ISETP.GT.AND P3, PT, R4, 0x11, PT ;  /* 0x000000110400780c */ /* 0x000fc60003f64270 */
[----:B------:R-:W0:Y:S01]  /*4510*/  SHFL.BFLY PT, R9, R6, 0x1, 0x1f ;  /* 0x0c201f0006097f89 */ /* 0x000e2200000e0000 */
[----:B------:R-:W4:Y:S01]  /*4520*/  MUFU.TANH R14, R36 ;  /* 0x00000024000e7308 */ /* 0x000f220000002400 */
[----:B---3--:R-:W-:Y:S02]  /*4530*/  FSEL R12, R12, -INF , P4 ;  /* 0xff8000000c0c7808 */ /* 0x008fe40002000000 */
[----:B------:R-:W-:-:S05]  /*4540*/  ISETP.GT.AND P4, PT, R4, 0x18, PT ;  /* 0x000000180400780c */ /* 0x000fca0003f84270 */
[----:B------:R-:W-:Y:S01]  /*4550*/  MUFU.TANH R37, R37 ;  /* 0x0000002500257308 */ /* 0x000fe20000002400 */
[----:B-----5:R-:W-:Y:S02]  /*4560*/  FSEL R13, R13, -INF , P3 ;  /* 0xff8000000d0d7808 */ /* 0x020fe40001800000 */
[----:B------:R-:W-:-:S05]  /*4570*/  ISETP.GT.AND P3, PT, R4, 0x19, PT ;  /* 0x000000190400780c */ /* 0x000fca0003f64270 */
[----:B------:R-:W3:Y:S01]  /*4580*/  MUFU.TANH R20, R40 ;  /* 0x0000002800147308 */ /* 0x000ee20000002400 */
[----:B----4-:R-:W-:Y:S02]  /*4590*/  FSEL R14, R14, -INF , P4 ;  /* 0xff8000000e0e7808 */ /* 0x010fe40002000000 */
[----:B------:R-:W-:Y:S02]  /*45a0*/  ISETP.GT.AND P4, PT, R4, 0x28, PT ;  /* 0x000000280400780c */ /* 0x000fe40003f84270 */
[----:B0-----:R-:W-:-:S03]  /*45b0*/  FMNMX.FTZ R5, R6, R9, !PT ;  /* 0x0000000906057209 */ /* 0x001fc60007810000 */
[----:B------:R-:W0:Y:S01]  /*45c0*/  MUFU.TANH R41, R41 ;  /* 0x0000002900297308 */ /* 0x000e220000002400 */
[----:B------:R-:W-:Y:S02]  /*45d0*/  FSEL R9, R28, -INF , P5 ;  /* 0xff8000001c097808 */ /* 0x000fe40002800000 */
[----:B------:R-:W-:Y:S02]  /*45e0*/  FMNMX.FTZ R6, R3, R10, !PT ;  /* 0x0000000a03067209 */ /* 0x000fe40007810000 */
[----:B------:R-:W-:Y:S02]  /*45f0*/  ISETP.GT.AND P5, PT, R4, 0x21, PT ;  /* 0x000000210400780c */ /* 0x000fe40003fa4270 */
[----:B------:R-:W-:Y:S01]  /*4600*/  FMNMX.FTZ R6, R9, R6, !PT ;  /* 0x0000000609067209 */ /* 0x000fe20007810000 */
[----:B------:R-:W4:Y:S01]  /*4610*/  MUFU.TANH R44, R44 ;  /* 0x0000002c002c7308 */ /* 0x000f220000002400 */
[----:B---3--:R-:W-:Y:S02]  /*4620*/  FSEL R20, R20, -INF , P6 ;  /* 0xff80000014147808 */ /* 0x008fe40003000000 */
[----:B------:R-:W-:-:S02]  /*4630*/  FMNMX.FTZ R15, R11, R6, !PT ;  /* 0x000000060b0f7209 */ /* 0x000fc40007810000 */
[----:B------:R-:W-:Y:S02]  /*4640*/  ISETP.GT.AND P6, PT, R4, 0x30, PT ;  /* 0x000000300400780c */ /* 0x000fe40003fc4270 */
[----:B------:R-:W-:Y:S01]  /*4650*/  FMNMX.FTZ R6, R12, R15, !PT ;  /* 0x0000000f0c067209 */ /* 0x000fe20007810000 */
[----:B------:R-:W3:Y:S01]  /*4660*/  MUFU.TANH R45, R45 ;  /* 0x0000002d002d7308 */ /* 0x000ee20000002400 */
[----:B------:R-:W-:Y:S02]  /*4670*/  FSEL R15, R37, -INF , P3 ;  /* 0xff800000250f7808 */ /* 0x000fe40001800000 */
[----:B------:R-:W-:Y:S02]  /*4680*/  FMNMX.FTZ R21, R13, R6, !PT ;  /* 0x000000060d157209 */ /* 0x000fe40007810000 */
[----:B------:R-:W-:Y:S02]  /*4690*/  ISETP.GT.AND P3, PT, R4, 0x29, PT ;  /* 0x000000290400780c */ /* 0x000fe40003f64270 */
[----:B------:R-:W-:Y:S01]  /*46a0*/  FMNMX.FTZ R6, R14, R21, !PT ;  /* 0x000000150e067209 */ /* 0x000fe20007810000 */
[----:B------:R-:W5:Y:S01]  /*46b0*/  MUFU.TANH R26, R48 ;  /* 0x00000030001a7308 */ /* 0x000f620000002400 */
[----:B0-----:R-:W-:-:S02]  /*46c0*/  FSEL R21, R41, -INF , P5 ;  /* 0xff80000029157808 */ /* 0x001fc40002800000 */
[----:B------:R-:W-:Y:S02]  /*46d0*/  FMNMX.FTZ R25, R15, R6, !PT ;  /* 0x000000060f197209 */ /* 0x000fe40007810000 */
[C---:B------:R-:W-:Y:S02]  /*46e0*/  FSETP.NEU.FTZ.AND P5, PT, R5.reuse, -INF , PT ;  /* 0xff8000000500780b */ /* 0x040fe40003fbd000 */
[----:B------:R-:W-:Y:S01]  /*46f0*/  FMNMX.FTZ R6, R20, R25, !PT ;  /* 0x0000001914067209 */ /* 0x000fe20007810000 */
[----:B------:R-:W0:Y:S01]  /*4700*/  MUFU.TANH R49, R49 ;  /* 0x0000003100317308 */ /* 0x000e220000002400 */
[----:B------:R-:W-:Y:S01]  /*4710*/  FMUL.FTZ R25, R5, UR10 ;  /* 0x0000000a05197c20 */ /* 0x000fe20008410000 */
[----:B----4-:R-:W-:Y:S02]  /*4720*/  FSEL R24, R44, -INF , P4 ;  /* 0xff8000002c187808 */ /* 0x010fe40002000000 */
[----:B------:R-:W-:Y:S02]  /*4730*/  FMNMX.FTZ R29, R21, R6, !PT ;  /* 0x00000006151d7209 */ /* 0x000fe40007810000 */
[----:B------:R-:W-:-:S02]  /*4740*/  FSEL R32, R25, RZ, P5 ;  /* 0x000000ff19207208 */ /* 0x000fc40002800000 */
[----:B------:R-:W4:Y:S01]  /*4750*/  MUFU.TANH R52, R52 ;  /* 0x0000003400347308 */ /* 0x000f220000002400 */
[----:B---3--:R-:W-:Y:S02]  /*4760*/  FSEL R25, R45, -INF , P3 ;  /* 0xff8000002d197808 */ /* 0x008fe40001800000 */
[----:B------:R-:W-:Y:S01]  /*4770*/  FMNMX.FTZ R6, R24, R29, !PT ;  /* 0x0000001d18067209 */ /* 0x000fe20007810000 */
[--C-:B------:R-:W-:Y:S01]  /*4780*/  FFMA.FTZ R33, R27, UR10, -R32.reuse ;  /* 0x0000000a1b217c23 */ /* 0x100fe20008010820 */
[----:B------:R-:W-:Y:S01]  /*4790*/  ISETP.GT.AND P3, PT, R4, 0x31, PT ;  /* 0x000000310400780c */ /* 0x000fe20003f64270 */
[--C-:B------:R-:W-:Y:S01]  /*47a0*/  FFMA.FTZ R30, R30, UR10, -R32.reuse ;  /* 0x0000000a1e1e7c23 */ /* 0x100fe20008010820 */
[----:B-----5:R-:W-:Y:S01]  /*47b0*/  FSEL R26, R26, -INF , P6 ;  /* 0xff8000001a1a7808 */ /* 0x020fe20003000000 */
[----:B------:R-:W3:Y:S01]  /*47c0*/  MUFU.TANH R28, R53 ;  /* 0x00000035001c7308 */ /* 0x000ee20000002400 */
[----:B------:R-:W-:Y:S01]  /*47d0*/  FMNMX.FTZ R29, R25, R6, !PT ;  /* 0x00000006191d7209 */ /* 0x000fe20007810000 */
[--C-:B------:R-:W-:Y:S01]  /*47e0*/  FFMA.FTZ R31, R31, UR10, -R32.reuse ;  /* 0x0000000a1f1f7c23 */ /* 0x100fe20008010820 */
[----:B------:R-:W-:Y:S01]  /*47f0*/  ISETP.GT.AND P4, PT, R4, 0x38, PT ;  /* 0x000000380400780c */ /* 0x000fe20003f84270 */
[--C-:B------:R-:W-:Y:S01]  /*4800*/  FFMA.FTZ R34, R34, UR10, -R32.reuse ;  /* 0x0000000a22227c23 */ /* 0x100fe20008010820 */
[----:B0-----:R-:W-:Y:S01]  /*4810*/  FSEL R27, R49, -INF , P3 ;  /* 0xff800000311b7808 */ /* 0x001fe20001800000 */
[--C-:B------:R-:W-:Y:S01]  /*4820*/  FFMA.FTZ R35, R35, UR10, -R32.reuse ;  /* 0x0000000a23237c23 */ /* 0x100fe20008010820 */
[----:B------:R-:W-:Y:S01]  /*4830*/  FMNMX.FTZ R6, R26, R29, !PT ;  /* 0x0000001d1a067209 */ /* 0x000fe20007810000 */
[----:B------:R-:W-:Y:S01]  /*4840*/  MUFU.EX2 R36, R30 ;  /* 0x0000001e00247308 */ /* 0x000fe20000000800 */
[----:B------:R-:W-:Y:S01]  /*4850*/  ISETP.GT.AND P3, PT, R4, 0x39, PT ;  /* 0x000000390400780c */ /* 0x000fe20003f64270 */
[--C-:B------:R-:W-:Y:S01]  /*4860*/  FFMA.FTZ R38, R38, UR10, -R32.reuse ;  /* 0x0000000a26267c23 */ /* 0x100fe20008010820 */
[----:B----4-:R-:W-:Y:S01]  /*4870*/  FSEL R4, R52, -INF , P4 ;  /* 0xff80000034047808 */ /* 0x010fe20002000000 */
[--C-:B------:R-:W-:Y:S01]  /*4880*/  FFMA.FTZ R39, R39, UR10, -R32.reuse ;  /* 0x0000000a27277c23 */ /* 0x100fe20008010820 */
[----:B------:R-:W-:Y:S01]  /*4890*/  FMNMX.FTZ R29, R27, R6, !PT ;  /* 0x000000061b1d7209 */ /* 0x000fe20007810000 */
[--C-:B------:R-:W-:Y:S01]  /*48a0*/  FFMA.FTZ R42, R42, UR10, -R32.reuse ;  /* 0x0000000a2a2a7c23 */ /* 0x100fe20008010820 */
[--C-:B------:R-:W-:Y:S01]  /*48b0*/  FFMA.FTZ R43, R43, UR10, -R32.reuse ;  /* 0x0000000a2b2b7c23 */ /* 0x100fe20008010820 */
[----:B------:R-:W0:Y:S01]  /*48c0*/  MUFU.EX2 R33, R33 ;  /* 0x0000002100217308 */ /* 0x000e220000000800 */
[----:B---3--:R-:W-:Y:S01]  /*48d0*/  FSEL R28, R28, -INF , P3 ;  /* 0xff8000001c1c7808 */ /* 0x008fe20001800000 */
        /* <DEDUP_REMOVED lines=9> */
[----:B------:R-:W-:Y:S01]  /*4970*/  FFMA.FTZ R32, R56, UR10, -R32 ;  /* 0x0000000a38207c23 */ /* 0x000fe20008010820 */
[----:B------:R-:W3:Y:S04]  /*4980*/  SHFL.BFLY PT, R6, R29, 0x2, 0x1f ;  /* 0x0c401f001d067f89 */ /* 0x000ee800000e0000 */
[----:B------:R-:W-:Y:S01]  /*4990*/  MUFU.EX2 R34, R34 ;  /* 0x0000002200227308 */ /* 0x000fe20000000800 */
[----:B0-----:R-:W-:-:S07]  /*49a0*/  F2FP.BF16.F32.PACK_AB R153, R36, R33 ;  /* 0x000000212499723e */ /* 0x001fce00000010ff */
[----:B------:R-:W-:Y:S08]  /*49b0*/  MUFU.EX2 R35, R35 ;  /* 0x0000002300237308 */ /* 0x000ff00000000800 */
[----:B------:R-:W0:Y:S01]  /*49c0*/  MUFU.EX2 R38, R38 ;  /* 0x0000002600267308 */ /* 0x000e220000000800 */
[----:B---3--:R-:W-:-:S07]  /*49d0*/  FMNMX.FTZ R30, R29, R6, !PT ;  /* 0x000000061d1e7209 */ /* 0x008fce0007810000 */
[----:B------:R-:W-:Y:S01]  /*49e0*/  MUFU.EX2 R39, R39 ;  /* 0x0000002700277308 */ /* 0x000fe20000000800 */
[----:B------:R-:W3:Y:S07]  /*49f0*/  SHFL.BFLY PT, R29, R30, 0x1, 0x1f ;  /* 0x0c201f001e1d7f89 */ /* 0x000eee00000e0000 */
[----:B------:R-:W4:Y:S01]  /*4a00*/  MUFU.EX2 R42, R42 ;  /* 0x0000002a002a7308 */ /* 0x000f220000000800 */
[----:B0-----:R-:W-:-:S07]  /*4a10*/  F2FP.BF16.F32.PACK_AB R157, R38, R35 ;  /* 0x00000023269d723e */ /* 0x001fce00000010ff */
[----:B------:R-:W-:Y:S08]  /*4a20*/  MUFU.EX2 R43, R43 ;  /* 0x0000002b002b7308 */ /* 0x000ff00000000800 */
[----:B------:R-:W0:Y:S01]  /*4a30*/  MUFU.EX2 R46, R46 ;  /* 0x0000002e002e7308 */ /* 0x000e220000000800 */
[----:B---3--:R-:W-:Y:S02]  /*4a40*/  FMNMX.FTZ R6, R30, R29, !PT ;  /* 0x0000001d1e067209 */ /* 0x008fe40007810000 */
[----:B----4-:R-:W-:-:S02]  /*4a50*/  F2FP.BF16.F32.PACK_AB R159, R42, R39 ;  /* 0x000000272a9f723e */ /* 0x010fc400000010ff */
        /* <DEDUP_REMOVED lines=8> */
[----:B------:R3:W-:Y:S01]  /*4ae0*/  MUFU.EX2 R152, R3 ;  /* 0x0000000300987308 */ /* 0x0007e20000000800 */
[--C-:B------:R-:W-:Y:S01]  /*4af0*/  FFMA.FTZ R12, R12, UR10, -R29.reuse ;  /* 0x0000000a0c0c7c23 */ /* 0x100fe2000801081d */
[--C-:B------:R-:W-:Y:S01]  /*4b00*/  FFMA.FTZ R13, R13, UR10, -R29.reuse ;  /* 0x0000000a0d0d7c23 */ /* 0x100fe2000801081d */
[--C-:B------:R-:W-:Y:S01]  /*4b10*/  FFMA.FTZ R14, R14, UR10, -R29.reuse ;  /* 0x0000000a0e0e7c23 */ /* 0x100fe2000801081d */
[--C-:B------:R-:W-:Y:S01]  /*4b20*/  FFMA.FTZ R15, R15, UR10, -R29.reuse ;  /* 0x0000000a0f0f7c23 */ /* 0x100fe2000801081d */
[--C-:B------:R-:W-:Y:S01]  /*4b30*/  FFMA.FTZ R20, R20, UR10, -R29.reuse ;  /* 0x0000000a14147c23 */ /* 0x100fe2000801081d */
[--C-:B------:R-:W-:Y:S01]  /*4b40*/  FFMA.FTZ R21, R21, UR10, -R29.reuse ;  /* 0x0000000a15157c23 */ /* 0x100fe2000801081d */
[----:B------:R-:W-:Y:S01]  /*4b50*/  FFMA.FTZ R24, R24, UR10, -R29 ;  /* 0x0000000a18187c23 */ /* 0x000fe2000801081d */
[----:B------:R4:W5:Y:S01]  /*4b60*/  MUFU.EX2 R31, R10 ;  /* 0x0000000a001f7308 */ /* 0x0009620000000800 */
[----:B---3--:R-:W-:-:S02]  /*4b70*/  @!P1 VIADD R3, R7, 0x28c40 ;  /* 0x00028c4007039836 */ /* 0x008fc40000000000 */
[--C-:B------:R-:W-:Y:S01]  /*4b80*/  FFMA.FTZ R25, R25, UR10, -R29.reuse ;  /* 0x0000000a19197c23 */ /* 0x100fe2000801081d */
[--C-:B------:R-:W-:Y:S01]  /*4b90*/  FFMA.FTZ R26, R26, UR10, -R29.reuse ;  /* 0x0000000a1a1a7c23 */ /* 0x100fe2000801081d */
[--C-:B------:R-:W-:Y:S01]  /*4ba0*/  FFMA.FTZ R27, R27, UR10, -R29.reuse ;  /* 0x0000000a1b1b7c23 */ /* 0x100fe2000801081d */
[----:B------:R-:W-:Y:S01]  /*4bb0*/  FFMA.FTZ R4, R4, UR10, -R29 ;  /* 0x0000000a04047c23 */ /* 0x000fe2000801081d */
[----:B------:R-:W-:Y:S01]  /*4bc0*/  @!P1 PRMT R3, RZ, 0x654, R3 ;  /* 0x00000654ff039816 */ /* 0x000fe20000000003 */
[----:B------:R-:W-:Y:S01]  /*4bd0*/  FFMA.FTZ R28, R28, UR10, -R29 ;  /* 0x0000000a1c1c7c23 */ /* 0x000fe2000801081d */
[----:B------:R-:W3:Y:S01]  /*4be0*/  MUFU.EX2 R9, R9 ;  /* 0x0000000900097308 */ /* 0x000ee20000000800 */
[----:B----4-:R-:W-:Y:S01]  /*4bf0*/  FADD.FTZ R10, R33, R36 ;  /* 0x00000024210a7221 */ /* 0x010fe20000010000 */
[----:B------:R4:W-:Y:S01]  /*4c00*/  @!P1 SYNCS.ARRIVE.TRANS64.RED.A1T0 RZ, [R3+URZ], RZ ;  /* 0x000000ff03ff99a7 */ /* 0x0009e2000810043f */
[----:B0-----:R-:W-:-:S05]  /*4c10*/  F2FP.BF16.F32.PACK_AB R161, R46, R43 ;  /* 0x0000002b2ea1723e */ /* 0x001fca00000010ff */
[----:B------:R0:W1:Y:S08]  /*4c20*/  MUFU.EX2 R154, R11 ;  /* 0x0000000b009a7308 */ /* 0x0000700000000800 */
[----:B------:R-:W2:Y:S01]  /*4c30*/  MUFU.EX2 R12, R12 ;  /* 0x0000000c000c7308 */ /* 0x000ea20000000800 */
[----:B0-----:R-:W-:Y:S01]  /*4c40*/  FADD.FTZ R11, R155, R10 ;  /* 0x0000000a9b0b7221 */ /* 0x001fe20000010000 */
[----:B-----5:R-:W-:Y:S01]  /*4c50*/  FADD.FTZ R10, R152, R31 ;  /* 0x0000001f980a7221 */ /* 0x020fe20000010000 */
[----:B------:R-:W-:-:S02]  /*4c60*/  F2FP.BF16.F32.PACK_AB R155, R34, R155 ;  /* 0x0000009b229b723e */ /* 0x000fc400000010ff */
[----:B------:R-:W-:Y:S01]  /*4c70*/  FADD.FTZ R30, R34, R11 ;  /* 0x0000000b221e7221 */ /* 0x000fe20000010000 */
[----:B---3--:R-:W-:Y:S01]  /*4c80*/  FADD.FTZ R11, R9, R10 ;  /* 0x0000000a090b7221 */ /* 0x008fe20000010000 */
[----:B------:R-:W-:Y:S01]  /*4c90*/  F2FP.BF16.F32.PACK_AB R152, R31, R152 ;  /* 0x000000981f98723e */ /* 0x000fe200000010ff */
[----:B------:R-:W4:Y:S01]  /*4ca0*/  MUFU.EX2 R13, R13 ;  /* 0x0000000d000d7308 */ /* 0x000f220000000800 */
[----:B------:R-:W-:Y:S01]  /*4cb0*/  FADD.FTZ R37, R35, R30 ;  /* 0x0000001e23257221 */ /* 0x000fe20000010000 */
[C---:B-1----:R-:W-:Y:S01]  /*4cc0*/  FADD.FTZ R11, R154.reuse, R11 ;  /* 0x0000000b9a0b7221 */ /* 0x042fe20000010000 */
[----:B------:R-:W-:Y:S01]  /*4cd0*/  F2FP.BF16.F32.PACK_AB R154, R154, R9 ;  /* 0x000000099a9a723e */ /* 0x000fe200000010ff */
[----:B------:R-:W-:Y:S01]  /*4ce0*/  BAR.SYNC.DEFER_BLOCKING 0xf, 0x100 ;  /* 0x03c4000000007b1d */ /* 0x000fe20000010000 */
[----:B------:R-:W-:Y:S01]  /*4cf0*/  FADD.FTZ R30, R38, R37 ;  /* 0x00000025261e7221 */ /* 0x000fe20000010000 */
[----:B--2---:R-:W-:-:S04]  /*4d00*/  FADD.FTZ R10, R12, R11 ;  /* 0x0000000b0c0a7221 */ /* 0x004fc80000010000 */
[----:B------:R-:W0:Y:S01]  /*4d10*/  MUFU.EX2 R14, R14 ;  /* 0x0000000e000e7308 */ /* 0x000e220000000800 */
[----:B------:R-:W-:-:S04]  /*4d20*/  FADD.FTZ R11, R39, R30 ;  /* 0x0000001e270b7221 */ /* 0x000fc80000010000 */
[----:B------:R-:W-:Y:S01]  /*4d30*/  FADD.FTZ R30, R42, R11 ;  /* 0x0000000b2a1e7221 */ /* 0x000fe20000010000 */
[----:B----4-:R-:W-:Y:S02]  /*4d40*/  FADD.FTZ R3, R13, R10 ;  /* 0x0000000a0d037221 */ /* 0x010fe40000010000 */
[----:B------:R-:W1:Y:S01]  /*4d50*/  MUFU.EX2 R15, R15 ;  /* 0x0000000f000f7308 */ /* 0x000e620000000800 */
[----:B------:R-:W-:Y:S01]  /*4d60*/  FADD.FTZ R29, R43, R30 ;  /* 0x0000001e2b1d7221 */ /* 0x000fe20000010000 */
[----:B------:R-:W-:-:S03]  /*4d70*/  F2FP.BF16.F32.PACK_AB R156, R13, R12 ;  /* 0x0000000c0d9c723e */ /* 0x000fc600000010ff */
[----:B------:R-:W-:-:S03]  /*4d80*/  FADD.FTZ R30, R46, R29 ;  /* 0x0000001d2e1e7221 */ /* 0x000fc60000010000 */
[----:B------:R-:W2:Y:S01]  /*4d90*/  MUFU.EX2 R20, R20 ;  /* 0x0000001400147308 */ /* 0x000ea20000000800 */
[----:B0-----:R-:W-:Y:S01]  /*4da0*/  FADD.FTZ R10, R14, R3 ;  /* 0x000000030e0a7221 */ /* 0x001fe20000010000 */
[----:B------:R0:W-:Y:S06]  /*4db0*/  STSM.16.M88.4 [R19+0x26800], R152 ;  /* 0x0268009813007844 */ /* 0x0001ec0000000200 */
[----:B------:R-:W3:Y:S01]  /*4dc0*/  MUFU.EX2 R21, R21 ;  /* 0x0000001500157308 */ /* 0x000ee20000000800 */
[C---:B-1----:R-:W-:Y:S01]  /*4dd0*/  FADD.FTZ R11, R15.reuse, R10 ;  /* 0x0000000a0f0b7221 */ /* 0x042fe20000010000 */
[----:B------:R-:W-:-:S05]  /*4de0*/  F2FP.BF16.F32.PACK_AB R158, R15, R14 ;  /* 0x0000000e0f9e723e */ /* 0x000fca00000010ff */
[----:B------:R0:W-:Y:S01]  /*4df0*/  STSM.16.M88.4 [R184], R156 ;  /* 0x0000009cb8007844 */ /* 0x0001e20000000200 */
[----:B------:R-:W1:Y:S01]  /*4e00*/  MUFU.EX2 R24, R24 ;  /* 0x0000001800187308 */ /* 0x000e620000000800 */
[----:B--2---:R-:W-:Y:S01]  /*4e10*/  FADD.FTZ R10, R20, R11 ;  /* 0x0000000b140a7221 */ /* 0x004fe20000010000 */
[----:B------:R-:W-:-:S06]  /*4e20*/  FADD.FTZ R11, R47, R30 ;  /* 0x0000001e2f0b7221 */ /* 0x000fcc0000010000 */
[----:B------:R-:W2:Y:S01]  /*4e30*/  MUFU.EX2 R50, R50 ;  /* 0x0000003200327308 */ /* 0x000ea20000000800 */
[C---:B---3--:R-:W-:Y:S01]  /*4e40*/  FADD.FTZ R9, R21.reuse, R10 ;  /* 0x0000000a15097221 */ /* 0x048fe20000010000 */
[----:B------:R-:W-:-:S06]  /*4e50*/  F2FP.BF16.F32.PACK_AB R160, R21, R20 ;  /* 0x0000001415a0723e */ /* 0x000fcc00000010ff */
[----:B------:R-:W3:Y:S01]  /*4e60*/  MUFU.EX2 R25, R25 ;  /* 0x0000001900197308 */ /* 0x000ee20000000800 */
[----:B-1----:R-:W-:-:S07]  /*4e70*/  FADD.FTZ R10, R24, R9 ;  /* 0x00000009180a7221 */ /* 0x002fce0000010000 */
[----:B------:R-:W-:Y:S01]  /*4e80*/  MUFU.EX2 R51, R51 ;  /* 0x0000003300337308 */ /* 0x000fe20000000800 */
[C---:B--2---:R-:W-:Y:S01]  /*4e90*/  F2FP.BF16.F32.PACK_AB R163, R50.reuse, R47 ;  /* 0x0000002f32a3723e */ /* 0x044fe200000010ff */
[----:B------:R-:W-:-:S06]  /*4ea0*/  FADD.FTZ R50, R50, R11 ;  /* 0x0000000b32327221 */ /* 0x000fcc0000010000 */
[----:B------:R-:W1:Y:S01]  /*4eb0*/  MUFU.EX2 R54, R54 ;  /* 0x0000003600367308 */ /* 0x000e620000000800 */
[C---:B---3--:R-:W-:Y:S01]  /*4ec0*/  F2FP.BF16.F32.PACK_AB R162, R25.reuse, R24 ;  /* 0x0000001819a2723e */ /* 0x048fe200000010ff */
[----:B------:R-:W-:-:S04]  /*4ed0*/  FADD.FTZ R25, R25, R10 ;  /* 0x0000000a19197221 */ /* 0x000fc80000010000 */
[----:B------:R0:W-:Y:S02]  /*4ee0*/  STSM.16.M88.4 [R22], R160 ;  /* 0x000000a016007844 */ /* 0x0001e40000000200 */
[----:B------:R-:W-:Y:S08]  /*4ef0*/  MUFU.EX2 R26, R26 ;  /* 0x0000001a001a7308 */ /* 0x000ff00000000800 */
[----:B------:R-:W2:Y:S01]  /*4f00*/  MUFU.EX2 R27, R27 ;  /* 0x0000001b001b7308 */ /* 0x000ea20000000800 */
[----:B-1----:R-:W-:Y:S01]  /*4f10*/  F2FP.BF16.F32.PACK_AB R165, R54, R51 ;  /* 0x0000003336a5723e */ /* 0x002fe200000010ff */
[----:B------:R-:W-:-:S04]  /*4f20*/  FADD.FTZ R51, R51, R50 ;  /* 0x0000003233337221 */ /* 0x000fc80000010000 */
[----:B------:R-:W-:Y:S02]  /*4f30*/  FADD.FTZ R54, R54, R51 ;  /* 0x0000003336367221 */ /* 0x000fe40000010000 */
[----:B------:R-:W-:Y:S08]  /*4f40*/  MUFU.EX2 R55, R55 ;  /* 0x0000003700377308 */ /* 0x000ff00000000800 */
[----:B------:R-:W1:Y:S01]  /*4f50*/  MUFU.EX2 R32, R32 ;  /* 0x0000002000207308 */ /* 0x000e620000000800 */
[----:B--2---:R-:W-:Y:S01]  /*4f60*/  F2FP.BF16.F32.PACK_AB R164, R27, R26 ;  /* 0x0000001a1ba4723e */ /* 0x004fe200000010ff */
[----:B------:R-:W-:-:S04]  /*4f70*/  FADD.FTZ R26, R26, R25 ;  /* 0x000000191a1a7221 */ /* 0x000fc80000010000 */
[----:B------:R-:W-:Y:S02]  /*4f80*/  FADD.FTZ R27, R27, R26 ;  /* 0x0000001a1b1b7221 */ /* 0x000fe40000010000 */
[----:B------:R-:W2:Y:S08]  /*4f90*/  MUFU.EX2 R4, R4 ;  /* 0x0000000400047308 */ /* 0x000eb00000000800 */
[----:B------:R-:W3:Y:S01]  /*4fa0*/  MUFU.EX2 R3, R28 ;  /* 0x0000001c00037308 */ /* 0x000ee20000000800 */
[----:B-1----:R-:W-:Y:S01]  /*4fb0*/  F2FP.BF16.F32.PACK_AB R167, R32, R55 ;  /* 0x0000003720a7723e */ /* 0x002fe200000010ff */
[----:B------:R-:W-:Y:S01]  /*4fc0*/  FADD.FTZ R55, R55, R54 ;  /* 0x0000003637377221 */ /* 0x000fe20000010000 */
[----:B--2---:R-:W-:Y:S01]  /*4fd0*/  FADD.FTZ R10, R4, R27 ;  /* 0x0000001b040a7221 */ /* 0x004fe20000010000 */
[----:B---3--:R-:W-:-:S02]  /*4fe0*/  F2FP.BF16.F32.PACK_AB R166, R3, R4 ;  /* 0x0000000403a6723e */ /* 0x008fc400000010ff */
[----:B------:R-:W-:Y:S01]  /*4ff0*/  FADD.FTZ R4, R32, R55 ;  /* 0x0000003720047221 */ /* 0x000fe20000010000 */
[----:B------:R-:W-:Y:S02]  /*5000*/  FADD.FTZ R3, R3, R10 ;  /* 0x0000000a03037221 */ /* 0x000fe40000010000 */
[----:B------:R0:W-:Y:S01]  /*5010*/  STSM.16.M88.4 [R23], R164 ;  /* 0x000000a417007844 */ /* 0x0001e20000000200 */
[----:B------:R-:W-:Y:S05]  /*5020*/  @!P0 BRA `(.L_x_7397) ;  /* 0x0000000000048947 */ /* 0x000fea0003800000 */
[----:B------:R-:W-:Y:S01]  /*5030*/  BPT.TRAP 0x1 ;  /* 0x000000040000795c */ /* 0x000fe20000300000 */
.L_x_7397:
[----:B------:R1:W2:Y:S01]  /*5040*/  SYNCS.PHASECHK.TRANS64.TRYWAIT P3, [R7+URZ+0x28c50], R8 ;  /* 0x028c5008070075a7 */ /* 0x0002a2000806017f */
[----:B------:R-:W-:Y:S05]  /*5050*/  @!P0 BRA `(.L_x_7398) ;  /* 0x0000000000048947 */ /* 0x000fea0003800000 */
[----:B------:R-:W-:Y:S01]  /*5060*/  BPT.TRAP 0x1 ;  /* 0x000000040000795c */ /* 0x000fe20000300000 */
.L_x_7398:
[----:B--2---:R-:W-:Y:S05]  /*5070*/  @P3 BRA `(.L_x_7399) ;  /* 0x0000000000083947 */ /* 0x004fea0003800000 */
[----:B------:R-:W2:Y:S02]  /*5080*/  SYNCS.PHASECHK.TRANS64.TRYWAIT P3, [R7+URZ+0x28c50], R8 ;  /* 0x028c5008070075a7 */ /* 0x000ea4000806017f */
[----:B--2---:R-:W-:Y:S05]  /*5090*/  @!P3 BRA `(.L_x_7400) ;  /* 0x000000cc0074b947 */ /* 0x004fea0003800000 */
.L_x_7399:
[----:B------:R-:W-:Y:S01]  /*50a0*/  ULEA UR11, UR36, UR48, 0xc ;  /* 0x00000030240b7291 */ /* 0x000fe2000f8e603f */
[----:B------:R-:W-:Y:S01]  /*50b0*/  WARPGROUP.ARRIVE ;  /* 0x00000000000079c5 */ /* 0x000fe20000000000 */
[----:B------:R-:W-:Y:S01]  /*50c0*/  UMOV UR7, 0x40000040 ;  /* 0x4000004000077882 */ /* 0x000fe20000000000 */
[----:B------:R-:W-:Y:S01]  /*50d0*/  @UP0 ULDC UR18, c[0x0][0x450] ;  /* 0x0001140000120ab9 */ /* 0x000fe20000000800 */
[----:B------:R-:W-:Y:S01]  /*50e0*/  UIMAD UR14, UR49, UR14, -UR15 ;  /* 0x0000000e310e72a4 */ /* 0x000fe2000f8e0a0f */
[----:B-12---:R-:W-:Y:S01]  /*50f0*/  @!P1 VIADD R7, R7, 0x28c60 ;  /* 0x00028c6007079836 */ /* 0x006fe20000000000 */
[----:B------:R-:W-:Y:S01]  /*5100*/  UIADD3 UR21, UR50, -0x2, URZ ;  /* 0xfffffffe32157890 */ /* 0x000fe2000fffe03f */
        /* <DEDUP_REMOVED lines=25> */
[----:B------:R-:W-:-:S04]  /*52a0*/  UIADD3 UR14, UR14, UR11, URZ ;  /* 0x0000000b0e0e7290 */ /* 0x000fc8000fffe03f */
[----:B------:R-:W-:-:S04]  /*52b0*/  USHF.R.S32.HI UR6, URZ, 0x1f, UR14 ;  /* 0x0000001f3f067899 */ /* 0x000fc8000801140e */
[----:B------:R-:W-:-:S04]  /*52c0*/  ULEA.HI UR6, UR6, UR14, URZ, 0x6 ;  /* 0x0000000e06067291 */ /* 0x000fc8000f8f303f */
[----:B------:R-:W-:-:S04]  /*52d0*/  USHF.R.S32.HI UR6, URZ, 0x6, UR6 ;  /* 0x000000063f067899 */ /* 0x000fc80008011406 */
[----:B------:R-:W-:-:S04]  /*52e0*/  UISETP.LT.AND UP1, UPT, URZ, UR6, UPT ;  /* 0x000000063f00728c */ /* 0x000fc8000bf21270 */
[----:B------:R-:W-:-:S04]  /*52f0*/  USEL UR20, URZ, UR6, !UP1 ;  /* 0x000000063f147287 */ /* 0x000fc8000c800000 */
[----:B------:R-:W-:-:S06]  /*5300*/  UISETP.GE.AND UP1, UPT, UR21, UR20, UPT ;  /* 0x000000141500728c */ /* 0x000fcc000bf26270 */
[----:B------:R-:W-:Y:S01]  /*5310*/  PLOP3.LUT P3, PT, PT, PT, UP1, 0x80, 0x0 ;  /* 0x000000000000781c */ /* 0x000fe20003f6f018 */
        /* <DEDUP_REMOVED lines=12> */
[----:B------:R-:W-:Y:S01]  /*53e0*/  UMOV UR23, UR36 ;  /* 0x0000002400177c82 */ /* 0x000fe20008000000 */
[----:B------:R-:W-:Y:S01]  /*53f0*/  IMAD.MOV.U32 R9, RZ, RZ, R6 ;  /* 0x000000ffff097224 */ /* 0x000fe200078e0006 */
[----:B------:R-:W-:Y:S01]  /*5400*/  ULDC UR24, c[0x0][0x288] ;  /* 0x0000a20000187ab9 */ /* 0x000fe20000000800 */
[----:B------:R-:W-:Y:S01]  /*5410*/  ULDC UR25, c[0x0][0x9d8] ;  /* 0x0002760000197ab9 */ /* 0x000fe20000000800 */
[----:B------:R-:W-:-:S05]  /*5420*/  ULDC UR22, c[0x0][0x988] ;  /* 0x0002620000167ab9 */ /* 0x000fca0000000800 */
.L_x_7410:
[----:B------:R-:W-:-:S04]  /*5430*/  UIADD3 UR36, UR23, 0x1, URZ ;  /* 0x0000000117247890 */ /* 0x000fc8000fffe03f */
[----:B------:R-:W-:-:S04]  /*5440*/  UISETP.NE.AND UP1, UPT, UR36, 0x2, UPT ;  /* 0x000000022400788c */ /* 0x000fc8000bf25270 */
[----:B------:R-:W-:Y:S02]  /*5450*/  USEL UR6, URZ, 0x1, UP1 ;  /* 0x000000013f067887 */ /* 0x000fe40008800000 */
[----:B------:R-:W-:Y:S02]  /*5460*/  USEL UR36, UR36, URZ, UP1 ;  /* 0x0000003f24247287 */ /* 0x000fe40008800000 */
[----:B------:R-:W-:Y:S01]  /*5470*/  ULOP3.LUT UR37, UR37, UR6, URZ, 0x3c, !UPT ;  /* 0x0000000625257292 */ /* 0x000fe2000f8e3c3f */
[----:B--2---:R-:W-:Y:S11]  /*5480*/  @!P0 BRA `(.L_x_7402) ;  /* 0x0000000000048947 */ /* 0x004ff60003800000 */
[----:B------:R-:W-:Y:S01]  /*5490*/  BPT.TRAP 0x1 ;  /* 0x000000040000795c */ /* 0x000fe20000300000 */
.L_x_7402:
[----:B------:R-:W-:Y:S01]  /*54a0*/  ULEA UR26, UR36, UR43, 0x3 ;  /* 0x0000002b241a7291 */ /* 0x000fe2000f8e183f */
[----:B-1----:R-:W-:-:S05]  /*54b0*/  IMAD.U32 R7, RZ, RZ, UR37 ;  /* 0x00000025ff077e24 */ /* 0x002fca000f8e00ff */
[----:B------:R-:W-:-:S04]  /*54c0*/  SHF.L.U32 R7, R7, 0x1f, RZ ;  /* 0x0000001f07077819 */ /* 0x000fc800000006ff */
[----:B------:R1:W2:Y:S01]  /*54d0*/  SYNCS.PHASECHK.TRANS64.TRYWAIT P3, [UR26+0x28c30], R7 ;  /* 0x028c3007ff0075a7 */ /* 0x0002a2000806015a */
[----:B------:R-:W-:Y:S05]  /*54e0*/  @!P0 BRA `(.L_x_7403) ;  /* 0x0000000000048947 */ /* 0x000fea0003800000 */
[----:B------:R-:W-:Y:S01]  /*54f0*/  BPT.TRAP 0x1 ;  /* 0x000000040000795c */ /* 0x000fe20000300000 */
.L_x_7403:
[----:B--2---:R-:W-:Y:S05]  /*5500*/  @P3 BRA `(.L_x_7404) ;  /* 0x0000000000083947 */ /* 0x004fea0003800000 */
[----:B------:R-:W2:Y:S02]  /*5510*/  SYNCS.PHASECHK.TRANS64.TRYWAIT P3, [UR26+0x28c30], R7 ;  /* 0x028c3007ff0075a7 */ /* 0x000ea4000806015a */
[----:B--2---:R-:W-:Y:S05]  /*5520*/  @!P3 BRA `(.L_x_7405) ;  /* 0x000000c80064b947 */ /* 0x004fea0003800000 */
.L_x_7404:
[----:B------:R-:W-:Y:S01]  /*5530*/  R2UR UR18, R0 ;  /* 0x00000000001272ca */ /* 0x000fe200000e0000 */
[----:B0-----:R-:W-:Y:S01]  /*5540*/  WARPGROUP.ARRIVE ;  /* 0x00000000000079c5 */ /* 0x001fe20000000000 */
[----:B------:R-:W-:Y:S01]  /*5550*/  UMOV UR19, 0x40000040 ;  /* 0x4000004000137882 */ /* 0x000fe20000000000 */
[----:B------:R-:W-:Y:S01]  /*5560*/  UMOV UR7, 0x40000040 ;  /* 0x4000004000077882 */ /* 0x000fe20000000000 */
[----:B------:R-:W-:Y:S01]  /*5570*/  UMOV UR11, 0x40000040 ;  /* 0x40000040000b7882 */ /* 0x000fe20000000000 */
[----:B------:R-:W-:Y:S01]  /*5580*/  UMOV UR15, 0x40000040 ;  /* 0x40000040000f7882 */ /* 0x000fe20000000000 */
[----:B--2---:R-:W-:Y:S01]  /*5590*/  VIADD R6, R185, UR41 ;  /* 0x00000029b9067c36 */ /* 0x004fe20008000000 */
[----:B------:R-:W0:Y:S06]  /*55a0*/  LDC R12, c[0x0][0x2f0] ;  /* 0x0000bc00ff0c7b82 */ /* 0x000e2c0000000800 */
        /* <DEDUP_REMOVED lines=9> */
[----:B------:R-:W-:Y:S01]  /*5640*/  @P2 IMAD.HI.U32 R5, R6, UR6, RZ ;  /* 0x0000000606052c27 */ /* 0x000fe2000f8e00ff */
[----:B------:R-:W-:-:S04]  /*5650*/  @UP0 ULDC UR6, c[0x0][0x450] ;  /* 0x0001140000060ab9 */ /* 0x000fc80000000800 */
[----:B------:R-:W-:Y:S01]  /*5660*/  @P2 SHF.R.U32.HI R6, RZ, UR6, R5 ;  /* 0x00000006ff062c19 */ /* 0x000fe20008011605 */
[----:B------:R-:W-:Y:S02]  /*5670*/  UMOV UR6, 0xffffffc0 ;  /* 0xffffffc000067882 */ /* 0x000fe40000000000 */
[----:B------:R-:W-:Y:S02]  /*5680*/  UIMAD UR6, UR21, UR6, 0x1 ;  /* 0x00000001150674a4 */ /* 0x000fe4000f8e0206 */
[----:B------:R-:W2:Y:S04]  /*5690*/  SHFL.IDX PT, R10, R6, RZ, 0x1c1f ;  /* 0x001c1fff060a7589 */ /* 0x000ea800000e0000 */
[----:B------:R-:W3:Y:S01]  /*56a0*/  SHFL.IDX PT, R6, R6, 0x1, 0x1c1f ;  /* 0x003c1f0006067f89 */ /* 0x000ee200000e0000 */
[----:B------:R-:W-:-:S02]  /*56b0*/  WARPGROUP.DEPBAR.LE gsb0, 0x0 ;  /* 0x00008000000079c5 */ /* 0x000fc40000010000 */
        /* <DEDUP_REMOVED lines=10> */
[----:B------:R-:W-:Y:S01]  /*5760*/  IADD3 R165, -R2, UR6, RZ ;  /* 0x0000000602a57c10 */ /* 0x000fe2000fffe1ff */
[----:B------:R-:W-:Y:S01]  /*5770*/  FMUL.FTZ R156, R156, UR25 ;  /* 0x000000199c9c7c20 */ /* 0x000fe20008410000 */
[----:B------:R-:W-:Y:S01]  /*5780*/  FMUL.FTZ R157, R157, UR25 ;  /* 0x000000199d9d7c20 */ /* 0x000fe20008410000 */
[----:B------:R-:W4:Y:S01]  /*5790*/  MUFU.TANH R152, R152 ;  /* 0x0000009800987308 */ /* 0x000f220000002400 */
[----:B------:R-:W-:Y:S01]  /*57a0*/  FMUL.FTZ R160, R160, UR25 ;  /* 0x00000019a0a07c20 */ /* 0x000fe20008410000 */
[----:B0-----:R-:W-:-:S02]  /*57b0*/  IMAD R165, R12, UR49, R165 ;  /* 0x000000310ca57c24 */ /* 0x001fc4000f8e02a5 */
[----:B------:R-:W-:Y:S01]  /*57c0*/  FMUL.FTZ R164, R164, UR25 ;  /* 0x00000019a4a47c20 */ /* 0x000fe20008410000 */
[----:B------:R-:W-:Y:S01]  /*57d0*/  FMUL.FTZ R161, R161, UR25 ;  /* 0x00000019a1a17c20 */ /* 0x000fe20008410000 */
[----:B------:R-:W-:Y:S01]  /*57e0*/  FMUL.FTZ R168, R168, UR25 ;  /* 0x00000019a8a87c20 */ /* 0x000fe20008410000 */
[----:B------:R-:W-:Y:S01]  /*57f0*/  FMUL.FTZ R169, R169, UR25 ;  /* 0x00000019a9a97c20 */ /* 0x000fe20008410000 */
[----:B--2---:R-:W-:Y:S01]  /*5800*/  IADD3 R10, R10, -UR24, R165 ;  /* 0x800000180a0a7c10 */ /* 0x004fe2000fffe0a5 */
[----:B------:R-:W-:Y:S01]  /*5810*/  MUFU.TANH R153, R153 ;  /* 0x0000009900997308 */ /* 0x000fe20000002400 */
[----:B------:R-:W-:Y:S01]  /*5820*/  FMUL.FTZ R172, R172, UR25 ;  /* 0x00000019acac7c20 */ /* 0x000fe20008410000 */
[----:B------:R-:W-:Y:S01]  /*5830*/  FMUL.FTZ R173, R173, UR25 ;  /* 0x00000019adad7c20 */ /* 0x000fe20008410000 */
[----:B------:R-:W-:Y:S01]  /*5840*/  ISETP.GT.AND P3, PT, R10, RZ, PT ;  /* 0x000000ff0a00720c */ /* 0x000fe20003f64270 */
[----:B------:R-:W-:Y:S01]  /*5850*/  FMUL.FTZ R176, R176, UR25 ;  /* 0x00000019b0b07c20 */ /* 0x000fe20008410000 */
[----:B------:R-:W-:Y:S01]  /*5860*/  ISETP.GT.AND P4, PT, R10, 0x1, PT ;  /* 0x000000010a00780c */ /* 0x000fe20003f84270 */
        /* <DEDUP_REMOVED lines=21> */
[----:B------:R-:W-:-:S05]  /*59c0*/  FMUL.FTZ R183, R183, UR25 ;  /* 0x00000019b7b77c20 */ /* 0x000fca0008410000 */
[----:B------:R4:W-:Y:S08]  /*59d0*/  MUFU.TANH R13, R164 ;  /* 0x000000a4000d7308 */ /* 0x0009f00000002400 */
[----:B------:R1:W3:Y:S01]  /*59e0*/  MUFU.TANH R11, R161 ;  /* 0x000000a1000b7308 */ /* 0x0002e20000002400 */
[----:B----4-:R-:W-:Y:S02]  /*59f0*/  FSEL R164, R152, -INF , P3 ;  /* 0xff80000098a47808 */ /* 0x010fe40001800000 */
[----:B------:R-:W-:-:S02]  /*5a00*/  ISETP.GT.AND P3, PT, R10, 0x8, PT ;  /* 0x000000080a00780c */ /* 0x000fc40003f64270 */
[----:B------:R-:W-:Y:S02]  /*5a10*/  FMNMX.FTZ R12, R164, R9, !PT ;  /* 0x00000009a40c7209 */ /* 0x000fe40007810000 */
[----:B0-----:R-:W-:Y:S01]  /*5a20*/  FSEL R156, R156, -INF , P3 ;  /* 0xff8000009c9c7808 */ /* 0x001fe20001800000 */
[----:B------:R0:W4:Y:S01]  /*5a30*/  MUFU.TANH R21, R5 ;  /* 0x0000000500157308 */ /* 0x0001220000002400 */
[----:B-1----:R-:W-:Y:S02]  /*5a40*/  FSEL R161, R153, -INF , P4 ;  /* 0xff80000099a17808 */ /* 0x002fe40002000000 */
[C---:B------:R-:W-:Y:S02]  /*5a50*/  ISETP.GT.AND P4, PT, R10.reuse, 0x9, PT ;  /* 0x000000090a00780c */ /* 0x040fe40003f84270 */
[----:B------:R-:W-:Y:S02]  /*5a60*/  ISETP.GT.AND P3, PT, R10, 0x10, PT ;  /* 0x000000100a00780c */ /* 0x000fe40003f64270 */
[----:B--2---:R-:W-:Y:S01]  /*5a70*/  FSEL R157, R157, -INF , P4 ;  /* 0xff8000009d9d7808 */ /* 0x004fe20002000000 */
[----:B------:R-:W1:Y:S01]  /*5a80*/  MUFU.TANH R20, R168 ;  /* 0x000000a800147308 */ /* 0x000e620000002400 */
[----:B0-----:R-:W-:-:S02]  /*5a90*/  FMNMX.FTZ R5, R161, R12, !PT ;  /* 0x0000000ca1057209 */ /* 0x001fc40007810000 */
[----:B------:R-:W-:Y:S02]  /*5aa0*/  ISETP.GT.AND P4, PT, R10, 0x11, PT ;  /* 0x000000110a00780c */ /* 0x000fe40003f84270 */
[----:B------:R-:W-:Y:S02]  /*5ab0*/  FMNMX.FTZ R12, R156, R5, !PT ;  /* 0x000000059c0c7209 */ /* 0x000fe40007810000 */
[----:B-----5:R-:W-:Y:S01]  /*5ac0*/  FSEL R160, R160, -INF , P3 ;  /* 0xff800000a0a07808 */ /* 0x020fe20001800000 */
[----:B------:R-:W0:Y:S01]  /*5ad0*/  MUFU.TANH R14, R169 ;  /* 0x000000a9000e7308 */ /* 0x000e220000002400 */
[----:B------:R-:W-:Y:S02]  /*5ae0*/  FMNMX.FTZ R5, R157, R12, !PT ;  /* 0x0000000c9d057209 */ /* 0x000fe40007810000 */
[----:B------:R-:W-:Y:S02]  /*5af0*/  ISETP.GT.AND P3, PT, R10, 0x18, PT ;  /* 0x000000180a00780c */ /* 0x000fe40003f64270 */
[----:B---3--:R-:W-:-:S02]  /*5b00*/  FSEL R153, R11, -INF , P4 ;  /* 0xff8000000b997808 */ /* 0x008fc40002000000 */
[----:B------:R-:W-:Y:S01]  /*5b10*/  FMNMX.FTZ R12, R160, R5, !PT ;  /* 0x00000005a00c7209 */ /* 0x000fe20007810000 */
[----:B------:R-:W2:Y:S01]  /*5b20*/  MUFU.TANH R15, R172 ;  /* 0x000000ac000f7308 */ /* 0x000ea20000002400 */
[C---:B------:R-:W-:Y:S02]  /*5b30*/  ISETP.GT.AND P4, PT, R10.reuse, 0x19, PT ;  /* 0x000000190a00780c */ /* 0x040fe40003f84270 */
[----:B------:R-:W-:Y:S02]  /*5b40*/  FSEL R152, R13, -INF , P3 ;  /* 0xff8000000d987808 */ /* 0x000fe40001800000 */
[----:B------:R-:W-:Y:S02]  /*5b50*/  FMNMX.FTZ R5, R153, R12, !PT ;  /* 0x0000000c99057209 */ /* 0x000fe40007810000 */
[----:B------:R-:W-:Y:S01]  /*5b60*/  ISETP.GT.AND P3, PT, R10, 0x20, PT ;  /* 0x000000200a00780c */ /* 0x000fe20003f64270 */
[----:B------:R-:W3:Y:S01]  /*5b70*/  MUFU.TANH R173, R173 ;  /* 0x000000ad00ad7308 */ /* 0x000ee20000002400 */
[----:B----4-:R-:W-:-:S02]  /*5b80*/  FSEL R21, R21, -INF , P4 ;  /* 0xff80000015157808 */ /* 0x010fc40002000000 */
[----:B------:R-:W-:Y:S02]  /*5b90*/  FMNMX.FTZ R12, R152, R5, !PT ;  /* 0x00000005980c7209 */ /* 0x000fe40007810000 */
[----:B------:R-:W-:Y:S02]  /*5ba0*/  ISETP.GT.AND P4, PT, R10, 0x21, PT ;  /* 0x000000210a00780c */ /* 0x000fe40003f84270 */
[----:B-1----:R-:W-:Y:S01]  /*5bb0*/  FSEL R20, R20, -INF , P3 ;  /* 0xff80000014147808 */ /* 0x002fe20001800000 */
[----:B------:R-:W1:Y:S01]  /*5bc0*/  MUFU.TANH R176, R176 ;  /* 0x000000b000b07308 */ /* 0x000e620000002400 */
[----:B------:R-:W-:Y:S02]  /*5bd0*/  FMNMX.FTZ R5, R21, R12, !PT ;  /* 0x0000000c15057209 */ /* 0x000fe40007810000 */
[----:B------:R-:W-:Y:S02]  /*5be0*/  ISETP.GT.AND P3, PT, R10, 0x28, PT ;  /* 0x000000280a00780c */ /* 0x000fe40003f64270 */
[----:B0-----:R-:W-:-:S02]  /*5bf0*/  FSEL R14, R14, -INF , P4 ;  /* 0xff8000000e0e7808 */ /* 0x001fc40002000000 */
[----:B------:R-:W-:Y:S01]  /*5c00*/  FMNMX.FTZ R5, R20, R5, !PT ;  /* 0x0000000514057209 */ /* 0x000fe20007810000 */
[----:B------:R-:W0:Y:S01]  /*5c10*/  MUFU.TANH R177, R177 ;  /* 0x000000b100b17308 */ /* 0x000e220000002400 */
[----:B------:R-:W-:Y:S02]  /*5c20*/  ISETP.GT.AND P4, PT, R10, 0x29, PT ;  /* 0x000000290a00780c */ /* 0x000fe40003f84270 */
[----:B--2---:R-:W-:Y:S02]  /*5c30*/  FSEL R15, R15, -INF , P3 ;  /* 0xff8000000f0f7808 */ /* 0x004fe40001800000 */
[----:B------:R-:W-:Y:S02]  /*5c40*/  FMNMX.FTZ R12, R14, R5, !PT ;  /* 0x000000050e0c7209 */ /* 0x000fe40007810000 */
[----:B------:R-:W-:Y:S01]  /*5c50*/  ISETP.GT.AND P3, PT, R10, 0x30, PT ;  /* 0x000000300a00780c */ /* 0x000fe20003f64270 */
[----:B------:R-:W2:Y:S01]  /*5c60*/  MUFU.TANH R180, R180 ;  /* 0x000000b400b47308 */ /* 0x000ea20000002400 */
[----:B---3--:R-:W-:-:S02]  /*5c70*/  FSEL R13, R173, -INF , P4 ;  /* 0xff800000ad0d7808 */ /* 0x008fc40002000000 */
        /* <DEDUP_REMOVED lines=8> */
[----:B------:R-:W-:Y:S01]  /*5d00*/  MUFU.TANH R172, R154 ;  /* 0x0000009a00ac7308 */ /* 0x000fe20000002400 */
[----:B------:R-:W-:Y:S02]  /*5d10*/  ISETP.GT.AND P4, PT, R10, 0x39, PT ;  /* 0x000000390a00780c */ /* 0x000fe40003f84270 */
[----:B--2---:R-:W-:Y:S02]  /*5d20*/  FSEL R10, R180, -INF , P3 ;  /* 0xff800000b40a7808 */ /* 0x004fe40001800000 */
[----:B------:R-:W-:Y:S02]  /*5d30*/  FMNMX.FTZ R169, R12, R11, !PT ;  /* 0x0000000b0ca97209 */ /* 0x000fe40007810000 */
[----:B------:R-:W-:Y:S01]  /*5d40*/  IADD3 R173, R6, -UR24, R165 ;  /* 0x8000001806ad7c10 */ /* 0x000fe2000fffe0a5 */
[----:B------:R-:W0:Y:S01]  /*5d50*/  MUFU.TANH R155, R155 ;  /* 0x0000009b009b7308 */ /* 0x000e220000002400 */
[----:B-1----:R-:W-:-:S02]  /*5d60*/  FSEL R11, R181, -INF , P4 ;  /* 0xff800000b50b7808 */ /* 0x002fc40002000000 */
[----:B------:R-:W-:Y:S02]  /*5d70*/  FMNMX.FTZ R168, R10, R169, !PT ;  /* 0x000000a90aa87209 */ /* 0x000fe40007810000 */
[----:B------:R-:W-:Y:S02]  /*5d80*/  ISETP.GT.AND P3, PT, R173, RZ, PT ;  /* 0x000000ffad00720c */ /* 0x000fe40003f64270 */
[----:B------:R-:W-:Y:S01]  /*5d90*/  FMNMX.FTZ R168, R11, R168, !PT ;  /* 0x000000a80ba87209 */ /* 0x000fe20007810000 */
[----:B------:R-:W1:Y:S01]  /*5da0*/  MUFU.TANH R158, R158 ;  /* 0x0000009e009e7308 */ /* 0x000e620000002400 */
[C---:B------:R-:W-:Y:S02]  /*5db0*/  ISETP.GT.AND P4, PT, R173.reuse, 0x1, PT ;  /* 0x00000001ad00780c */ /* 0x040fe40003f84270 */
[C---:B------:R-:W-:Y:S01]  /*5dc0*/  ISETP.GT.AND P6, PT, R173.reuse, 0x20, PT ;  /* 0x00000020ad00780c */ /* 0x040fe20003fc4270 */
[----:B------:R-:W2:Y:S01]  /*5dd0*/  SHFL.BFLY PT, R169, R168, 0x2, 0x1f ;  /* 0x0c401f00a8a97f89 */ /* 0x000ea200000e0000 */
[----:B------:R-:W-:-:S03]  /*5de0*/  ISETP.GT.AND P5, PT, R173, 0x29, PT ;  /* 0x00000029ad00780c */ /* 0x000fc60003fa4270 */
[----:B------:R-:W3:Y:S08]  /*5df0*/  MUFU.TANH R159, R159 ;  /* 0x0000009f009f7308 */ /* 0x000ef00000002400 */
[----:B------:R-:W4:Y:S08]  /*5e00*/  MUFU.TANH R162, R162 ;  /* 0x000000a200a27308 */ /* 0x000f300000002400 */
[----:B------:R5:W4:Y:S01]  /*5e10*/  MUFU.TANH R176, R163 ;  /* 0x000000a300b07308 */ /* 0x000b220000002400 */
[----:B--2---:R-:W-:-:S02]  /*5e20*/  FMNMX.FTZ R169, R168, R169, !PT ;  /* 0x000000a9a8a97209 */ /* 0x004fc40007810000 */
[----:B0-----:R-:W-:-:S05]  /*5e30*/  FSEL R168, R155, -INF , P4 ;  /* 0xff8000009ba87808 */ /* 0x001fca0002000000 */
[----:B------:R-:W0:Y:S01]  /*5e40*/  MUFU.TANH R177, R166 ;  /* 0x000000a600b17308 */ /* 0x000e220000002400 */
[----:B------:R-:W2:Y:S01]  /*5e50*/  SHFL.BFLY PT, R154, R169, 0x1, 0x1f ;  /* 0x0c201f00a99a7f89 */ /* 0x000ea200000e0000 */
[----:B-----5:R-:W-:Y:S02]  /*5e60*/  FSEL R163, R172, -INF , P3 ;  /* 0xff800000aca37808 */ /* 0x020fe40001800000 */
[----:B------:R-:W-:Y:S02]  /*5e70*/  ISETP.GT.AND P3, PT, R173, 0x8, PT ;  /* 0x00000008ad00780c */ /* 0x000fe40003f64270 */
[----:B------:R-:W-:Y:S02]  /*5e80*/  FMNMX.FTZ R155, R163, R8, !PT ;  /* 0x00000008a39b7209 */ /* 0x000fe40007810000 */
[----:B------:R-:W-:Y:S01]  /*5e90*/  ISETP.GT.AND P4, PT, R173, 0x9, PT ;  /* 0x00000009ad00780c */ /* 0x000fe20003f84270 */
[----:B------:R3:W5:Y:S01]  /*5ea0*/  MUFU.TANH R180, R167 ;  /* 0x000000a700b47308 */ /* 0x0007620000002400 */
[----:B-1----:R-:W-:-:S02]  /*5eb0*/  FSEL R158, R158, -INF , P3 ;  /* 0xff8000009e9e7808 */ /* 0x002fc40001800000 */
[----:B------:R-:W-:Y:S02]  /*5ec0*/  FMNMX.FTZ R155, R168, R155, !PT ;  /* 0x0000009ba89b7209 */ /* 0x000fe40007810000 */
[----:B------:R-:W-:-:S03]  /*5ed0*/  ISETP.GT.AND P3, PT, R173, 0x10, PT ;  /* 0x00000010ad00780c */ /* 0x000fc60003f64270 */
[----:B------:R1:W5:Y:S01]  /*5ee0*/  MUFU.TANH R181, R170 ;  /* 0x000000aa00b57308 */ /* 0x0003620000002400 */
[----:B---3--:R-:W-:Y:S02]  /*5ef0*/  FSEL R167, R159, -INF , P4 ;  /* 0xff8000009fa77808 */ /* 0x008fe40002000000 */
[C---:B------:R-:W-:Y:S02]  /*5f00*/  ISETP.GT.AND P4, PT, R173.reuse, 0x11, PT ;  /* 0x00000011ad00780c */ /* 0x040fe40003f84270 */
[----:B----4-:R-:W-:Y:S02]  /*5f10*/  FSEL R166, R162, -INF , P3 ;  /* 0xff800000a2a67808 */ /* 0x010fe40001800000 */
[----:B------:R-:W-:Y:S01]  /*5f20*/  ISETP.GT.AND P3, PT, R173, 0x18, PT ;  /* 0x00000018ad00780c */ /* 0x000fe20003f64270 */
[----:B------:R5:W3:Y:S01]  /*5f30*/  MUFU.TANH R165, R171 ;  /* 0x000000ab00a57308 */ /* 0x000ae20000002400 */
[----:B--2---:R-:W-:Y:S02]  /*5f40*/  FMNMX.FTZ R6, R169, R154, !PT ;  /* 0x0000009aa9067209 */ /* 0x004fe40007810000 */
[----:B------:R-:W-:-:S02]  /*5f50*/  FMNMX.FTZ R154, R158, R155, !PT ;  /* 0x0000009b9e9a7209 */ /* 0x000fc40007810000 */
[----:B-1----:R-:W-:Y:S02]  /*5f60*/  FSEL R170, R176, -INF , P4 ;  /* 0xff800000b0aa7808 */ /* 0x002fe40002000000 */
[----:B------:R-:W-:Y:S01]  /*5f70*/  FMNMX.FTZ R155, R167, R154, !PT ;  /* 0x0000009aa79b7209 */ /* 0x000fe20007810000 */
[----:B------:R-:W1:Y:S01]  /*5f80*/  MUFU.TANH R174, R174 ;  /* 0x000000ae00ae7308 */ /* 0x000e620000002400 */
[----:B------:R-:W-:Y:S02]  /*5f90*/  ISETP.GT.AND P4, PT, R173, 0x19, PT ;  /* 0x00000019ad00780c */ /* 0x000fe40003f84270 */
[----:B------:R-:W-:Y:S02]  /*5fa0*/  FMNMX.FTZ R155, R166, R155, !PT ;  /* 0x0000009ba69b7209 */ /* 0x000fe40007810000 */
[----:B0-----:R-:W-:Y:S02]  /*5fb0*/  FSEL R169, R177, -INF , P3 ;  /* 0xff800000b1a97808 */ /* 0x001fe40001800000 */
[----:B------:R-:W-:Y:S01]  /*5fc0*/  FMNMX.FTZ R154, R170, R155, !PT ;  /* 0x0000009baa9a7209 */ /* 0x000fe20007810000 */
[----:B------:R-:W0:Y:S01]  /*5fd0*/  MUFU.TANH R175, R175 ;  /* 0x000000af00af7308 */ /* 0x000e220000002400 */
[----:B-----5:R-:W-:-:S02]  /*5fe0*/  FSEL R171, R180, -INF , P4 ;  /* 0xff800000b4ab7808 */ /* 0x020fc40002000000 */
[----:B------:R-:W-:Y:S02]  /*5ff0*/  FMNMX.FTZ R154, R169, R154, !PT ;  /* 0x0000009aa99a7209 */ /* 0x000fe40007810000 */
[----:B------:R-:W-:Y:S02]  /*6000*/  ISETP.GT.AND P3, PT, R173, 0x21, PT ;  /* 0x00000021ad00780c */ /* 0x000fe40003f64270 */
[----:B------:R-:W-:Y:S01]  /*6010*/  FSEL R162, R181, -INF , P6 ;  /* 0xff800000b5a27808 */ /* 0x000fe20003000000 */
[----:B------:R2:W4:Y:S01]  /*6020*/  MUFU.TANH R191, R178 ;  /* 0x000000b200bf7308 */ /* 0x0005220000002400 */
[----:B------:R-:W-:Y:S02]  /*6030*/  FMNMX.FTZ R155, R171, R154, !PT ;  /* 0x0000009aab9b7209 */ /* 0x000fe40007810000 */
[----:B------:R-:W-:Y:S02]  /*6040*/  ISETP.GT.AND P4, PT, R173, 0x28, PT ;  /* 0x00000028ad00780c */ /* 0x000fe40003f84270 */
[----:B---3--:R-:W-:-:S02]  /*6050*/  FSEL R159, R165, -INF , P3 ;  /* 0xff800000a59f7808 */ /* 0x008fc40001800000 */
[----:B------:R-:W-:Y:S01]  /*6060*/  FMNMX.FTZ R172, R162, R155, !PT ;  /* 0x0000009ba2ac7209 */ /* 0x000fe20007810000 */
[----:B------:R3:W5:Y:S01]  /*6070*/  MUFU.TANH R176, R179 ;  /* 0x000000b300b07308 */ /* 0x0007620000002400 */
[----:B-1----:R-:W-:Y:S01]  /*6080*/  FSEL R154, R174, -INF , P4 ;  /* 0xff800000ae9a7808 */ /* 0x002fe20002000000 */
[C---:B--2---:R-:W-:Y:S01]  /*6090*/  FMUL.FTZ R178, R6.reuse, UR10 ;  /* 0x0000000a06b27c20 */ /* 0x044fe20008410000 */
[----:B------:R-:W-:Y:S02]  /*60a0*/  FMNMX.FTZ R165, R159, R172, !PT ;  /* 0x000000ac9fa57209 */ /* 0x000fe40007810000 */
[----:B------:R-:W-:Y:S02]  /*60b0*/  FSETP.NEU.FTZ.AND P3, PT, R6, -INF , PT ;  /* 0xff8000000600780b */ /* 0x000fe40003f7d000 */
[----:B------:R-:W-:Y:S01]  /*60c0*/  ISETP.GT.AND P6, PT, R173, 0x30, PT ;  /* 0x00000030ad00780c */ /* 0x000fe20003fc4270 */
[----:B------:R-:W1:Y:S01]  /*60d0*/  MUFU.TANH R182, R182 ;  /* 0x000000b600b67308 */ /* 0x000e620000002400 */
[----:B0-----:R-:W-:-:S02]  /*60e0*/  FSEL R155, R175, -INF , P5 ;  /* 0xff800000af9b7808 */ /* 0x001fc40002800000 */
[----:B------:R-:W-:Y:S02]  /*60f0*/  FMNMX.FTZ R172, R154, R165, !PT ;  /* 0x000000a59aac7209 */ /* 0x000fe40007810000 */
[----:B------:R-:W-:Y:S02]  /*6100*/  FSEL R178, R178, RZ, P3 ;  /* 0x000000ffb2b27208 */ /* 0x000fe40001800000 */
[----:B------:R-:W-:Y:S01]  /*6110*/  ISETP.GT.AND P4, PT, R173, 0x31, PT ;  /* 0x00000031ad00780c */ /* 0x000fe20003f84270 */
[----:B------:R-:W0:Y:S01]  /*6120*/  MUFU.TANH R183, R183 ;  /* 0x000000b700b77308 */ /* 0x000e220000002400 */
[----:B----4-:R-:W-:Y:S01]  /*6130*/  FSEL R165, R191, -INF , P6 ;  /* 0xff800000bfa57808 */ /* 0x010fe20003000000 */
[--C-:B---3--:R-:W-:Y:S01]  /*6140*/  FFMA.FTZ R179, R164, UR10, -R178.reuse ;  /* 0x0000000aa4b37c23 */ /* 0x108fe200080108b2 */
[----:B------:R-:W-:Y:S01]  /*6150*/  FMNMX.FTZ R174, R155, R172, !PT ;  /* 0x000000ac9bae7209 */ /* 0x000fe20007810000 */
[--C-:B------:R-:W-:Y:S01]  /*6160*/  FFMA.FTZ R181, R156, UR10, -R178.reuse ;  /* 0x0000000a9cb57c23 */ /* 0x100fe200080108b2 */
[----:B------:R-:W-:Y:S01]  /*6170*/  ISETP.GT.AND P5, PT, R173, 0x38, PT ;  /* 0x00000038ad00780c */ /* 0x000fe20003fa4270 */
[--C-:B------:R-:W-:Y:S01]  /*6180*/  FFMA.FTZ R156, R160, UR10, -R178.reuse ;  /* 0x0000000aa09c7c23 */ /* 0x100fe200080108b2 */
[----:B-----5:R-:W-:Y:S01]  /*6190*/  FSEL R164, R176, -INF , P4 ;  /* 0xff800000b0a47808 */ /* 0x020fe20002000000 */
[--C-:B------:R-:W-:Y:S01]  /*61a0*/  FFMA.FTZ R160, R152, UR10, -R178.reuse ;  /* 0x0000000a98a07c23 */ /* 0x100fe200080108b2 */
[----:B------:R-:W-:Y:S01]  /*61b0*/  FMNMX.FTZ R175, R165, R174, !PT ;  /* 0x000000aea5af7209 */ /* 0x000fe20007810000 */
[--C-:B------:R-:W-:Y:S01]  /*61c0*/  FFMA.FTZ R161, R161, UR10, -R178.reuse ;  /* 0x0000000aa1a17c23 */ /* 0x100fe200080108b2 */
[----:B------:R-:W-:Y:S01]  /*61d0*/  ISETP.GT.AND P4, PT, R173, 0x39, PT ;  /* 0x00000039ad00780c */ /* 0x000fe20003f84270 */
[--C-:B------:R-:W-:Y:S01]  /*61e0*/  FFMA.FTZ R21, R21, UR10, -R178.reuse ;  /* 0x0000000a15157c23 */ /* 0x100fe200080108b2 */
[----:B-1----:R-:W-:Y:S01]  /*61f0*/  FSEL R173, R182, -INF , P5 ;  /* 0xff800000b6ad7808 */ /* 0x002fe20002800000 */
[--C-:B------:R-:W-:Y:S01]  /*6200*/  FFMA.FTZ R20, R20, UR10, -R178.reuse ;  /* 0x0000000a14147c23 */ /* 0x100fe200080108b2 */
[----:B------:R-:W-:Y:S01]  /*6210*/  FMNMX.FTZ R176, R164, R175, !PT ;  /* 0x000000afa4b07209 */ /* 0x000fe20007810000 */
[--C-:B------:R-:W-:Y:S01]  /*6220*/  FFMA.FTZ R12, R12, UR10, -R178.reuse ;  /* 0x0000000a0c0c7c23 */ /* 0x100fe200080108b2 */
[----:B0-----:R-:W-:Y:S01]  /*6230*/  FSEL R174, R183, -INF , P4 ;  /* 0xff800000b7ae7808 */ /* 0x001fe20002000000 */
[--C-:B------:R-:W-:Y:S01]  /*6240*/  FFMA.FTZ R10, R10, UR10, -R178.reuse ;  /* 0x0000000a0a0a7c23 */ /* 0x100fe200080108b2 */
[----:B------:R-:W-:Y:S01]  /*6250*/  FMNMX.FTZ R175, R173, R176, !PT ;  /* 0x000000b0adaf7209 */ /* 0x000fe20007810000 */
[--C-:B------:R-:W-:Y:S01]  /*6260*/  FFMA.FTZ R176, R157, UR10, -R178.reuse ;  /* 0x0000000a9db07c23 */ /* 0x100fe200080108b2 */
[--C-:B------:R-:W-:Y:S01]  /*6270*/  FFMA.FTZ R157, R153, UR10, -R178.reuse ;  /* 0x0000000a999d7c23 */ /* 0x100fe200080108b2 */
[--C-:B------:R-:W-:Y:S01]  /*6280*/  FFMA.FTZ R11, R11, UR10, -R178.reuse ;  /* 0x0000000a0b0b7c23 */ /* 0x100fe200080108b2 */
[----:B------:R-:W-:Y:S01]  /*6290*/  FMNMX.FTZ R177, R174, R175, !PT ;  /* 0x000000afaeb17209 */ /* 0x000fe20007810000 */
[----:B------:R-:W-:Y:S04]  /*62a0*/  MUFU.EX2 R172, R179 ;  /* 0x000000b300ac7308 */ /* 0x000fe80000000800 */
[----:B------:R-:W0:Y:S04]  /*62b0*/  SHFL.BFLY PT, R180, R177, 0x2, 0x1f ;  /* 0x0c401f00b1b47f89 */ /* 0x000e2800000e0000 */
[----:B------:R-:W-:Y:S08]  /*62c0*/  MUFU.EX2 R161, R161 ;  /* 0x000000a100a17308 */ /* 0x000ff00000000800 */
[----:B------:R1:W-:Y:S08]  /*62d0*/  MUFU.EX2 R175, R181 ;  /* 0x000000b500af7308 */ /* 0x0003f00000000800 */
[----:B------:R-:W-:Y:S01]  /*62e0*/  MUFU.EX2 R176, R176 ;  /* 0x000000b000b07308 */ /* 0x000fe20000000800 */
[----:B-1----:R-:W-:Y:S01]  /*62f0*/  IMAD.U32 R181, RZ, RZ, UR23 ;  /* 0x00000017ffb57e24 */ /* 0x002fe2000f8e00ff */
[----:B0-----:R-:W-:Y:S01]  /*6300*/  FMNMX.FTZ R180, R177, R180, !PT ;  /* 0x000000b4b1b47209 */ /* 0x001fe20007810000 */
[--C-:B------:R-:W-:Y:S01]  /*6310*/  FFMA.FTZ R177, R14, UR10, -R178.reuse ;  /* 0x0000000a0eb17c23 */ /* 0x100fe200080108b2 */
[--C-:B------:R-:W-:Y:S01]  /*6320*/  FFMA.FTZ R14, R15, UR10, -R178.reuse ;  /* 0x0000000a0f0e7c23 */ /* 0x100fe200080108b2 */
[--C-:B------:R-:W-:Y:S01]  /*6330*/  FFMA.FTZ R15, R13, UR10, -R178.reuse ;  /* 0x0000000a0d0f7c23 */ /* 0x100fe200080108b2 */
[----:B------:R-:W-:Y:S01]  /*6340*/  FFMA.FTZ R13, R5, UR10, -R178 ;  /* 0x0000000a050d7c23 */ /* 0x000fe200080108b2 */
[----:B------:R-:W0:Y:S01]  /*6350*/  SHFL.BFLY PT, R153, R180, 0x1, 0x1f ;  /* 0x0c201f00b4997f89 */ /* 0x000e2200000e0000 */
[----:B------:R-:W-:Y:S01]  /*6360*/  FSEL R178, R6, RZ, P3 ;  /* 0x000000ff06b27208 */ /* 0x000fe20001800000 */
[----:B------:R-:W-:Y:S04]  /*6370*/  MUFU.EX2 R156, R156 ;  /* 0x0000009c009c7308 */ /* 0x000fe80000000800 */
[----:B------:R-:W-:-:S04]  /*6380*/  FADD.FTZ R178, -R178, R9 ;  /* 0x00000009b2b27221 */ /* 0x000fc80000010100 */
[----:B------:R-:W-:Y:S01]  /*6390*/  FMUL.FTZ R9, R178, UR10 ;  /* 0x0000000ab2097c20 */ /* 0x000fe20008410000 */
[----:B------:R-:W-:Y:S01]  /*63a0*/  IMAD.U32 R178, RZ, RZ, UR26 ;  /* 0x0000001affb27e24 */ /* 0x000fe2000f8e00ff */
[----:B------:R-:W-:Y:S08]  /*63b0*/  MUFU.EX2 R157, R157 ;  /* 0x0000009d009d7308 */ /* 0x000ff00000000800 */
[----:B------:R-:W1:Y:S01]  /*63c0*/  MUFU.EX2 R9, R9 ;  /* 0x0000000900097308 */ /* 0x000e620000000800 */
[----:B0-----:R-:W-:-:S04]  /*63d0*/  FMNMX.FTZ R5, R180, R153, !PT ;  /* 0x00000099b4057209 */ /* 0x001fc80007810000 */
[C---:B------:R-:W-:Y:S01]  /*63e0*/  FSETP.NEU.FTZ.AND P4, PT, R5.reuse, -INF , PT ;  /* 0xff8000000500780b */ /* 0x040fe20003f9d000 */
[----:B------:R-:W-:Y:S02]  /*63f0*/  FMUL.FTZ R152, R5, UR10 ;  /* 0x0000000a05987c20 */ /* 0x000fe40008410000 */
[----:B------:R-:W-:Y:S03]  /*6400*/  MUFU.EX2 R160, R160 ;  /* 0x000000a000a07308 */ /* 0x000fe60000000800 */
[----:B------:R-:W-:Y:S01]  /*6410*/  FSEL R152, R152, RZ, P4 ;  /* 0x000000ff98987208 */ /* 0x000fe20002000000 */
[----:B-1----:R-:W-:-:S04]  /*6420*/  FFMA.FTZ R180, R9, R3, R172 ;  /* 0x0000000309b47223 */ /* 0x002fc800000100ac */
[----:B------:R-:W-:Y:S01]  /*6430*/  MUFU.EX2 R21, R21 ;  /* 0x0000001500157308 */ /* 0x000fe20000000800 */
[--C-:B------:R-:W-:Y:S01]  /*6440*/  FFMA.FTZ R153, R163, UR10, -R152.reuse ;  /* 0x0000000aa3997c23 */ /* 0x100fe20008010898 */
[--C-:B------:R-:W-:Y:S01]  /*6450*/  FFMA.FTZ R163, R166, UR10, -R152.reuse ;  /* 0x0000000aa6a37c23 */ /* 0x100fe20008010898 */
[--C-:B------:R-:W-:Y:S01]  /*6460*/  FFMA.FTZ R166, R169, UR10, -R152.reuse ;  /* 0x0000000aa9a67c23 */ /* 0x100fe20008010898 */
[--C-:B------:R-:W-:Y:S01]  /*6470*/  FFMA.FTZ R169, R171, UR10, -R152.reuse ;  /* 0x0000000aaba97c23 */ /* 0x100fe20008010898 */
[----:B------:R-:W-:Y:S01]  /*6480*/  FSEL R171, R5, RZ, P4 ;  /* 0x000000ff05ab7208 */ /* 0x000fe20002000000 */
[--C-:B------:R-:W-:Y:S01]  /*6490*/  FFMA.FTZ R168, R168, UR10, -R152.reuse ;  /* 0x0000000aa8a87c23 */ /* 0x100fe20008010898 */
[--C-:B------:R-:W-:Y:S01]  /*64a0*/  FFMA.FTZ R158, R158, UR10, -R152.reuse ;  /* 0x0000000a9e9e7c23 */ /* 0x100fe20008010898 */
[----:B------:R-:W-:Y:S01]  /*64b0*/  MUFU.EX2 R153, R153 ;  /* 0x0000009900997308 */ /* 0x000fe20000000800 */
[----:B------:R-:W-:Y:S01]  /*64c0*/  FFMA.FTZ R167, R167, UR10, -R152 ;  /* 0x0000000aa7a77c23 */ /* 0x000fe20008010898 */
[----:B------:R-:W-:Y:S01]  /*64d0*/  FADD.FTZ R171, -R171, R8 ;  /* 0x00000008abab7221 */ /* 0x000fe20000010100 */
[--C-:B------:R-:W-:Y:S01]  /*64e0*/  FFMA.FTZ R179, R159, UR10, -R152.reuse ;  /* 0x0000000a9fb37c23 */ /* 0x100fe20008010898 */
[----:B------:R-:W-:Y:S01]  /*64f0*/  FFMA.FTZ R170, R170, UR10, -R152 ;  /* 0x0000000aaaaa7c23 */ /* 0x000fe20008010898 */
[----:B------:R-:W-:Y:S01]  /*6500*/  FADD.FTZ R180, R161, R180 ;  /* 0x000000b4a1b47221 */ /* 0x000fe20000010000 */
[----:B------:R-:W-:Y:S01]  /*6510*/  FMUL.FTZ R8, R171, UR10 ;  /* 0x0000000aab087c20 */ /* 0x000fe20008410000 */
[----:B------:R-:W-:Y:S01]  /*6520*/  IMAD.MOV R171, RZ, RZ, -R18 ;  /* 0x000000ffffab7224 */ /* 0x000fe200078e0a12 */
[----:B------:R-:W-:Y:S01]  /*6530*/  MUFU.EX2 R168, R168 ;  /* 0x000000a800a87308 */ /* 0x000fe20000000800 */
[--C-:B------:R-:W-:Y:S01]  /*6540*/  FFMA.FTZ R3, R154, UR10, -R152.reuse ;  /* 0x0000000a9a037c23 */ /* 0x100fe20008010898 */
[--C-:B------:R-:W-:Y:S01]  /*6550*/  FFMA.FTZ R162, R162, UR10, -R152.reuse ;  /* 0x0000000aa2a27c23 */ /* 0x100fe20008010898 */
[----:B------:R-:W-:Y:S01]  /*6560*/  FFMA.FTZ R165, R165, UR10, -R152 ;  /* 0x0000000aa5a57c23 */ /* 0x000fe20008010898 */
[----:B------:R-:W-:Y:S01]  /*6570*/  ISETP.NE.AND P3, PT, R2, R171, PT ;  /* 0x000000ab0200720c */ /* 0x000fe20003f65270 */
[----:B------:R-:W-:-:S02]  /*6580*/  @!P1 VIADD R171, R178, 0x28c40 ;  /* 0x00028c40b2ab9836 */ /* 0x000fc40000000000 */
[--C-:B------:R-:W-:Y:S01]  /*6590*/  FFMA.FTZ R164, R164, UR10, -R152.reuse ;  /* 0x0000000aa4a47c23 */ /* 0x100fe20008010898 */
[--C-:B------:R-:W-:Y:S01]  /*65a0*/  FFMA.FTZ R173, R173, UR10, -R152.reuse ;  /* 0x0000000aadad7c23 */ /* 0x100fe20008010898 */
[----:B------:R-:W0:Y:S01]  /*65b0*/  MUFU.EX2 R8, R8 ;  /* 0x0000000800087308 */ /* 0x000e220000000800 */
[----:B------:R-:W-:Y:S01]  /*65c0*/  FFMA.FTZ R174, R174, UR10, -R152 ;  /* 0x0000000aaeae7c23 */ /* 0x000fe20008010898 */
[----:B------:R-:W-:Y:S01]  /*65d0*/  @!P1 PRMT R159, RZ, 0x654, R171 ;  /* 0x00000654ff9f9816 */ /* 0x000fe200000000ab */
[-C--:B------:R-:W-:Y:S01]  /*65e0*/  FMUL.FTZ R24, R24, R9.reuse ;  /* 0x0000000918187220 */ /* 0x080fe20000410000 */
[-C--:B------:R-:W-:Y:S01]  /*65f0*/  FMUL.FTZ R25, R25, R9.reuse ;  /* 0x0000000919197220 */ /* 0x080fe20000410000 */
[-C--:B------:R-:W-:Y:S01]  /*6600*/  FMUL.FTZ R28, R28, R9.reuse ;  /* 0x000000091c1c7220 */ /* 0x080fe20000410000 */
[----:B------:R0:W-:Y:S01]  /*6610*/  @!P1 SYNCS.ARRIVE.TRANS64.RED.A1T0 RZ, [R159+URZ], RZ ;  /* 0x000000ff9fff99a7 */ /* 0x0001e2000810043f */
        /* <DEDUP_REMOVED lines=11> */
[----:B------:R-:W-:Y:S01]  /*66d0*/  @!P3 IMAD R4, R181, 0x40, R16 ;  /* 0x00000040b504b824 */ /* 0x000fe200078e0210 */
[C---:B------:R-:W-:Y:S01]  /*66e0*/  F2FP.BF16.F32.PACK_AB R153, R168.reuse, R153 ;  /* 0x00000099a899723e */ /* 0x040fe200000010ff */
[-C--:B------:R-:W-:Y:S01]  /*66f0*/  FMUL.FTZ R45, R45, R9.reuse ;  /* 0x000000092d2d7220 */ /* 0x080fe20000410000 */
[----:B------:R-:W-:Y:S01]  /*6700*/  FADD.FTZ R181, R168, R159 ;  /* 0x0000009fa8b57221 */ /* 0x000fe20000010000 */
[-C--:B------:R-:W-:Y:S01]  /*6710*/  FMUL.FTZ R48, R48, R9.reuse ;  /* 0x0000000930307220 */ /* 0x080fe20000410000 */
[----:B------:R-:W-:Y:S01]  /*6720*/  @!P3 LEA R159, R4, UR43, 0x2 ;  /* 0x0000002b049fbc11 */ /* 0x000fe2000f8e10ff */
[----:B------:R-:W0:Y:S01]  /*6730*/  MUFU.EX2 R163, R163 ;  /* 0x000000a300a37308 */ /* 0x000e220000000800 */
[----:B-1----:R-:W-:Y:S01]  /*6740*/  FADD.FTZ R154, R158, R181 ;  /* 0x000000b59e9a7221 */ /* 0x002fe20000010000 */
[----:B------:R-:W-:Y:S01]  /*6750*/  FFMA.FTZ R4, R155, UR10, -R152 ;  /* 0x0000000a9b047c23 */ /* 0x000fe20008010898 */
[----:B------:R-:W-:Y:S01]  /*6760*/  F2FP.BF16.F32.PACK_AB R152, R161, R172 ;  /* 0x000000aca198723e */ /* 0x000fe200000010ff */
[----:B------:R-:W-:Y:S01]  /*6770*/  @!P3 STS [R159+0x28800], R9 ;  /* 0x028800099f00b388 */ /* 0x000fe20000000800 */
[-C--:B------:R-:W-:Y:S01]  /*6780*/  FMUL.FTZ R49, R49, R9.reuse ;  /* 0x0000000931317220 */ /* 0x080fe20000410000 */
[-C--:B------:R-:W-:Y:S01]  /*6790*/  FMUL.FTZ R52, R52, R9.reuse ;  /* 0x0000000934347220 */ /* 0x080fe20000410000 */
[-C--:B------:R-:W-:Y:S01]  /*67a0*/  FMUL.FTZ R53, R53, R9.reuse ;  /* 0x0000000935357220 */ /* 0x080fe20000410000 */
[----:B------:R-:W1:Y:S01]  /*67b0*/  MUFU.EX2 R170, R170 ;  /* 0x000000aa00aa7308 */ /* 0x000e620000000800 */
[----:B--2---:R-:W-:Y:S01]  /*67c0*/  FADD.FTZ R154, R167, R154 ;  /* 0x0000009aa79a7221 */ /* 0x004fe20000010000 */
[----:B------:R2:W-:Y:S01]  /*67d0*/  @!P3 STS [R159+0x28820], R8 ;  /* 0x028820089f00b388 */ /* 0x0005e20000000800 */
[-C--:B------:R-:W-:Y:S01]  /*67e0*/  FMUL.FTZ R56, R56, R9.reuse ;  /* 0x0000000938387220 */ /* 0x080fe20000410000 */
[-C--:B------:R-:W-:Y:S01]  /*67f0*/  FMUL.FTZ R57, R57, R9.reuse ;  /* 0x0000000939397220 */ /* 0x080fe20000410000 */
[-C--:B------:R-:W-:Y:S01]  /*6800*/  FMUL.FTZ R60, R60, R9.reuse ;  /* 0x000000093c3c7220 */ /* 0x080fe20000410000 */
[-C--:B------:R-:W-:Y:S01]  /*6810*/  FMUL.FTZ R61, R61, R9.reuse ;  /* 0x000000093d3d7220 */ /* 0x080fe20000410000 */
[-C--:B------:R-:W-:Y:S01]  /*6820*/  FMUL.FTZ R64, R64, R9.reuse ;  /* 0x0000000940407220 */ /* 0x080fe20000410000 */
[----:B------:R3:W-:Y:S01]  /*6830*/  MUFU.EX2 R171, R179 ;  /* 0x000000b300ab7308 */ /* 0x0007e20000000800 */
        /* <DEDUP_REMOVED lines=9> */
[----:B-1----:R-:W-:Y:S01]  /*68d0*/  FADD.FTZ R155, R170, R155 ;  /* 0x0000009baa9b7221 */ /* 0x002fe20000010000 */
[-C--:B------:R-:W-:Y:S01]  /*68e0*/  FMUL.FTZ R77, R77, R9.reuse ;  /* 0x000000094d4d7220 */ /* 0x080fe20000410000 */
[-C--:B------:R-:W-:Y:S01]  /*68f0*/  FMUL.FTZ R80, R80, R9.reuse ;  /* 0x0000000950507220 */ /* 0x080fe20000410000 */
[----:B------:R-:W-:Y:S01]  /*6900*/  FADD.FTZ R179, R176, R179 ;  /* 0x000000b3b0b37221 */ /* 0x000fe20000010000 */
[-C--:B------:R-:W-:Y:S01]  /*6910*/  FMUL.FTZ R81, R81, R9.reuse ;  /* 0x0000000951517220 */ /* 0x080fe20000410000 */
[-C--:B------:R-:W-:Y:S01]  /*6920*/  FMUL.FTZ R84, R84, R9.reuse ;  /* 0x0000000954547220 */ /* 0x080fe20000410000 */
[----:B------:R-:W1:Y:S01]  /*6930*/  MUFU.EX2 R169, R169 ;  /* 0x000000a900a97308 */ /* 0x000e620000000800 */
[----:B------:R-:W-:Y:S01]  /*6940*/  FADD.FTZ R180, R156, R179 ;  /* 0x000000b39cb47221 */ /* 0x000fe20000010000 */
[----:B------:R-:W-:Y:S01]  /*6950*/  F2FP.BF16.F32.PACK_AB R156, R157, R156 ;  /* 0x0000009c9d9c723e */ /* 0x000fe200000010ff */
[-C--:B------:R-:W-:Y:S01]  /*6960*/  FMUL.FTZ R85, R85, R9.reuse ;  /* 0x0000000955557220 */ /* 0x080fe20000410000 */
[----:B------:R-:W-:Y:S01]  /*6970*/  FMUL.FTZ R88, R88, R9 ;  /* 0x0000000958587220 */ /* 0x000fe20000410000 */
[----:B------:R-:W-:Y:S01]  /*6980*/  FADD.FTZ R179, R157, R180 ;  /* 0x000000b49db37221 */ /* 0x000fe20000010000 */
[----:B------:R-:W-:Y:S01]  /*6990*/  F2FP.BF16.F32.PACK_AB R157, R170, R163 ;  /* 0x000000a3aa9d723e */ /* 0x000fe200000010ff */
[-C--:B------:R-:W-:Y:S01]  /*69a0*/  FMUL.FTZ R89, R89, R9.reuse ;  /* 0x0000000959597220 */ /* 0x080fe20000410000 */
[----:B------:R-:W3:Y:S01]  /*69b0*/  MUFU.EX2 R20, R20 ;  /* 0x0000001400147308 */ /* 0x000ee20000000800 */
[----:B------:R-:W-:Y:S01]  /*69c0*/  FADD.FTZ R154, R160, R179 ;  /* 0x000000b3a09a7221 */ /* 0x000fe20000010000 */
[----:B0-----:R-:W-:Y:S01]  /*69d0*/  FADD.FTZ R180, R166, R155 ;  /* 0x0000009ba6b47221 */ /* 0x001fe20000010000 */
[-C--:B------:R-:W-:Y:S01]  /*69e0*/  FMUL.FTZ R92, R92, R9.reuse ;  /* 0x000000095c5c7220 */ /* 0x080fe20000410000 */
[----:B------:R-:W-:Y:S01]  /*69f0*/  FMUL.FTZ R93, R93, R9 ;  /* 0x000000095d5d7220 */ /* 0x000fe20000410000 */
[----:B------:R-:W-:Y:S01]  /*6a00*/  FADD.FTZ R155, R21, R154 ;  /* 0x0000009a159b7221 */ /* 0x000fe20000010000 */
[----:B------:R-:W-:Y:S01]  /*6a10*/  F2FP.BF16.F32.PACK_AB R154, R176, R175 ;  /* 0x000000afb09a723e */ /* 0x000fe200000010ff */
        /* <DEDUP_REMOVED lines=8> */
[-C--:B------:R-:W-:Y:S01]  /*6aa0*/  FMUL.FTZ R108, R108, R9.reuse ;  /* 0x000000096c6c7220 */ /* 0x080fe20000410000 */
[----:B------:R-:W2:Y:S01]  /*6ab0*/  MUFU.EX2 R177, R177 ;  /* 0x000000b100b17308 */ /* 0x000ea20000000800 */
[----:B---3--:R-:W-:Y:S01]  /*6ac0*/  FADD.FTZ R168, R20, R155 ;  /* 0x0000009b14a87221 */ /* 0x008fe20000010000 */
[----:B------:R-:W-:Y:S01]  /*6ad0*/  F2FP.BF16.F32.PACK_AB R155, R167, R158 ;  /* 0x0000009ea79b723e */ /* 0x000fe200000010ff */
[----:B------:R-:W-:Y:S01]  /*6ae0*/  BAR.SYNC.DEFER_BLOCKING 0xf, 0x100 ;  /* 0x03c4000000007b1d */ /* 0x000fe20000010000 */
[----:B------:R-:W-:Y:S01]  /*6af0*/  F2FP.BF16.F32.PACK_AB R158, R21, R160 ;  /* 0x000000a0159e723e */ /* 0x000fe200000010ff */
[-C--:B------:R-:W-:Y:S01]  /*6b00*/  FMUL.FTZ R109, R109, R9.reuse ;  /* 0x000000096d6d7220 */ /* 0x080fe20000410000 */
[-C--:B------:R-:W-:Y:S01]  /*6b10*/  FMUL.FTZ R112, R112, R9.reuse ;  /* 0x0000000970707220 */ /* 0x080fe20000410000 */
[-C--:B------:R-:W-:Y:S01]  /*6b20*/  FMUL.FTZ R113, R113, R9.reuse ;  /* 0x0000000971717220 */ /* 0x080fe20000410000 */
[-C--:B------:R-:W-:Y:S01]  /*6b30*/  FMUL.FTZ R116, R116, R9.reuse ;  /* 0x0000000974747220 */ /* 0x080fe20000410000 */
[----:B------:R-:W-:Y:S01]  /*6b40*/  MUFU.EX2 R14, R14 ;  /* 0x0000000e000e7308 */ /* 0x000fe20000000800 */
[----:B0-----:R-:W-:Y:S01]  /*6b50*/  FADD.FTZ R176, R162, R161 ;  /* 0x000000a1a2b07221 */ /* 0x001fe20000010000 */
[----:B------:R-:W-:Y:S01]  /*6b60*/  F2FP.BF16.F32.PACK_AB R161, R171, R162 ;  /* 0x000000a2aba1723e */ /* 0x000fe200000010ff */
[-C--:B------:R-:W-:Y:S01]  /*6b70*/  FMUL.FTZ R117, R117, R9.reuse ;  /* 0x0000000975757220 */ /* 0x080fe20000410000 */
[-C--:B------:R-:W-:Y:S01]  /*6b80*/  FMUL.FTZ R120, R120, R9.reuse ;  /* 0x0000000978787220 */ /* 0x080fe20000410000 */
[----:B------:R-:W-:Y:S01]  /*6b90*/  FADD.FTZ R176, R171, R176 ;  /* 0x000000b0abb07221 */ /* 0x000fe20000010000 */
[-C--:B------:R-:W-:Y:S01]  /*6ba0*/  FMUL.FTZ R121, R121, R9.reuse ;  /* 0x0000000979797220 */ /* 0x080fe20000410000 */
[-C--:B------:R-:W-:Y:S01]  /*6bb0*/  FMUL.FTZ R124, R124, R9.reuse ;  /* 0x000000097c7c7220 */ /* 0x080fe20000410000 */
[----:B------:R-:W-:Y:S01]  /*6bc0*/  MUFU.EX2 R3, R3 ;  /* 0x0000000300037308 */ /* 0x000fe20000000800 */
[C---:B--2---:R-:W-:Y:S01]  /*6bd0*/  FADD.FTZ R159, R177.reuse, R168 ;  /* 0x000000a8b19f7221 */ /* 0x044fe20000010000 */
[----:B------:R-:W-:Y:S01]  /*6be0*/  F2FP.BF16.F32.PACK_AB R160, R177, R20 ;  /* 0x00000014b1a0723e */ /* 0x000fe200000010ff */
[-C--:B------:R-:W-:Y:S01]  /*6bf0*/  FMUL.FTZ R125, R125, R9.reuse ;  /* 0x000000097d7d7220 */ /* 0x080fe20000410000 */
[-C--:B------:R-:W-:Y:S01]  /*6c00*/  FMUL.FTZ R128, R128, R9.reuse ;  /* 0x0000000980807220 */ /* 0x080fe20000410000 */
[-C--:B------:R-:W-:Y:S01]  /*6c10*/  FMUL.FTZ R129, R129, R9.reuse ;  /* 0x0000000981817220 */ /* 0x080fe20000410000 */
[-C--:B------:R-:W-:Y:S01]  /*6c20*/  FMUL.FTZ R132, R132, R9.reuse ;  /* 0x0000000984847220 */ /* 0x080fe20000410000 */
[-C--:B------:R-:W-:Y:S01]  /*6c30*/  FMUL.FTZ R133, R133, R9.reuse ;  /* 0x0000000985857220 */ /* 0x080fe20000410000 */
[----:B------:R-:W-:Y:S01]  /*6c40*/  MUFU.EX2 R4, R4 ;  /* 0x0000000400047308 */ /* 0x000fe20000000800 */
[-C--:B------:R-:W-:Y:S01]  /*6c50*/  FMUL.FTZ R136, R136, R9.reuse ;  /* 0x0000000988887220 */ /* 0x080fe20000410000 */
[----:B------:R0:W-:Y:S01]  /*6c60*/  STSM.16.M88.4 [R19+0x26800], R152 ;  /* 0x0268009813007844 */ /* 0x0001e20000000200 */
[-C--:B------:R-:W-:Y:S01]  /*6c70*/  FMUL.FTZ R137, R137, R9.reuse ;  /* 0x0000000989897220 */ /* 0x080fe20000410000 */
[-C--:B------:R-:W-:Y:S01]  /*6c80*/  FMUL.FTZ R140, R140, R9.reuse ;  /* 0x000000098c8c7220 */ /* 0x080fe20000410000 */
[-C--:B------:R-:W-:Y:S01]  /*6c90*/  FMUL.FTZ R141, R141, R9.reuse ;  /* 0x000000098d8d7220 */ /* 0x080fe20000410000 */
[-C--:B------:R-:W-:Y:S01]  /*6ca0*/  FMUL.FTZ R144, R144, R9.reuse ;  /* 0x0000000990907220 */ /* 0x080fe20000410000 */
[-C--:B------:R-:W-:Y:S01]  /*6cb0*/  FMUL.FTZ R145, R145, R9.reuse ;  /* 0x0000000991917220 */ /* 0x080fe20000410000 */
[----:B------:R-:W1:Y:S01]  /*6cc0*/  MUFU.EX2 R15, R15 ;  /* 0x0000000f000f7308 */ /* 0x000e620000000800 */
[-C--:B------:R-:W-:Y:S01]  /*6cd0*/  FMUL.FTZ R148, R148, R9.reuse ;  /* 0x0000000994947220 */ /* 0x080fe20000410000 */
[----:B------:R-:W-:Y:S01]  /*6ce0*/  FMUL.FTZ R149, R149, R9 ;  /* 0x0000000995957220 */ /* 0x000fe20000410000 */
        /* <DEDUP_REMOVED lines=14> */
[----:B-1----:R-:W-:Y:S01]  /*6dd0*/  F2FP.BF16.F32.PACK_AB R162, R15, R14 ;  /* 0x0000000e0fa2723e */ /* 0x002fe200000010ff */
        /* <DEDUP_REMOVED lines=16> */
[----:B------:R-:W-:Y:S01]  /*6ee0*/  FADD.FTZ R159, R3, R176 ;  /* 0x000000b0039f7221 */ /* 0x000fe20000010000 */
[-C--:B------:R-:W-:Y:S01]  /*6ef0*/  FMUL.FTZ R75, R75, R8.reuse ;  /* 0x000000084b4b7220 */ /* 0x080fe20000410000 */
[----:B------:R-:W-:Y:S01]  /*6f00*/  FMUL.FTZ R78, R78, R8 ;  /* 0x000000084e4e7220 */ /* 0x000fe20000410000 */
[----:B------:R-:W-:Y:S01]  /*6f10*/  FADD.FTZ R164, R15, R164 ;  /* 0x000000a40fa47221 */ /* 0x000fe20000010000 */
[----:B------:R-:W-:Y:S01]  /*6f20*/  FADD.FTZ R168, R4, R159 ;  /* 0x0000009f04a87221 */ /* 0x000fe20000010000 */
[----:B------:R-:W-:Y:S01]  /*6f30*/  F2FP.BF16.F32.PACK_AB R159, R169, R166 ;  /* 0x000000a6a99f723e */ /* 0x000fe200000010ff */
[----:B------:R-:W1:Y:S01]  /*6f40*/  MUFU.EX2 R167, R173 ;  /* 0x000000ad00a77308 */ /* 0x000e620000000800 */
[----:B--2---:R-:W-:Y:S01]  /*6f50*/  FADD.FTZ R21, R13, R164 ;  /* 0x000000a40d157221 */ /* 0x004fe20000010000 */
[----:B------:R-:W-:Y:S01]  /*6f60*/  FADD.FTZ R163, R165, R168 ;  /* 0x000000a8a5a37221 */ /* 0x000fe20000010000 */
[C---:B---3--:R-:W-:Y:S01]  /*6f70*/  F2FP.BF16.F32.PACK_AB R165, R172.reuse, R165 ;  /* 0x000000a5aca5723e */ /* 0x048fe200000010ff */
[----:B------:R0:W-:Y:S01]  /*6f80*/  STSM.16.M88.4 [R184], R156 ;  /* 0x0000009cb8007844 */ /* 0x0001e20000000200 */
[-C--:B------:R-:W-:Y:S01]  /*6f90*/  FMUL.FTZ R79, R79, R8.reuse ;  /* 0x000000084f4f7220 */ /* 0x080fe20000410000 */
[----:B------:R-:W-:Y:S01]  /*6fa0*/  FADD.FTZ R14, R172, R163 ;  /* 0x000000a3ac0e7221 */ /* 0x000fe20000010000 */
[----:B------:R-:W-:Y:S01]  /*6fb0*/  F2FP.BF16.F32.PACK_AB R163, R4, R3 ;  /* 0x0000000304a3723e */ /* 0x000fe200000010ff */
[----:B------:R-:W2:Y:S01]  /*6fc0*/  MUFU.EX2 R10, R10 ;  /* 0x0000000a000a7308 */ /* 0x000ea20000000800 */
[C---:B----4-:R-:W-:Y:S01]  /*6fd0*/  F2FP.BF16.F32.PACK_AB R164, R12.reuse, R13 ;  /* 0x0000000d0ca4723e */ /* 0x050fe200000010ff */
[----:B------:R-:W-:Y:S01]  /*6fe0*/  FADD.FTZ R21, R12, R21 ;  /* 0x000000150c157221 */ /* 0x000fe20000010000 */
[-C--:B------:R-:W-:Y:S01]  /*6ff0*/  FMUL.FTZ R82, R82, R8.reuse ;  /* 0x0000000852527220 */ /* 0x080fe20000410000 */
[----:B------:R0:W-:Y:S01]  /*7000*/  STSM.16.M88.4 [R22], R160 ;  /* 0x000000a016007844 */ /* 0x0001e20000000200 */
        /* <DEDUP_REMOVED lines=18> */
[-C--:B------:R-:W-:Y:S01]  /*7130*/  FMUL.FTZ R111, R111, R8.reuse ;  /* 0x000000086f6f7220 */ /* 0x080fe20000410000 */
[----:B------:R-:W-:Y:S01]  /*7140*/  FMUL.FTZ R114, R114, R8 ;  /* 0x0000000872727220 */ /* 0x000fe20000410000 */
[C---:B---3--:R-:W-:Y:S01]  /*7150*/  F2FP.BF16.F32.PACK_AB R166, R11.reuse, R10 ;  /* 0x0000000a0ba6723e */ /* 0x048fe200000010ff */
[----:B------:R-:W-:Y:S01]  /*7160*/  FADD.FTZ R3, R11, R4 ;  /* 0x000000040b037221 */ /* 0x000fe20000010000 */
[-C--:B------:R-:W-:Y:S01]  /*7170*/  FMUL.FTZ R115, R115, R8.reuse ;  /* 0x0000000873737220 */ /* 0x080fe20000410000 */
[-C--:B------:R-:W-:Y:S01]  /*7180*/  FMUL.FTZ R118, R118, R8.reuse ;  /* 0x0000000876767220 */ /* 0x080fe20000410000 */
[-C--:B------:R-:W-:Y:S01]  /*7190*/  FMUL.FTZ R119, R119, R8.reuse ;  /* 0x0000000877777220 */ /* 0x080fe20000410000 */
[-C--:B------:R-:W-:Y:S01]  /*71a0*/  FMUL.FTZ R122, R122, R8.reuse ;  /* 0x000000087a7a7220 */ /* 0x080fe20000410000 */
[-C--:B------:R-:W-:Y:S01]  /*71b0*/  FMUL.FTZ R123, R123, R8.reuse ;  /* 0x000000087b7b7220 */ /* 0x080fe20000410000 */
[-C--:B------:R-:W-:Y:S01]  /*71c0*/  FMUL.FTZ R126, R126, R8.reuse ;  /* 0x000000087e7e7220 */ /* 0x080fe20000410000 */
[C---:B-1----:R-:W-:Y:S01]  /*71d0*/  F2FP.BF16.F32.PACK_AB R167, R174.reuse, R167 ;  /* 0x000000a7aea7723e */ /* 0x042fe200000010ff */
        /* <DEDUP_REMOVED lines=17> */
.L_x_7406:
[----:B------:R1:W2:Y:S01]  /*72f0*/  SYNCS.PHASECHK.TRANS64.TRYWAIT P3, [UR26+0x28c50], R7 ;  /* 0x028c5007ff0075a7 */ /* 0x0002a2000806015a */
[----:B------:R-:W-:Y:S05]  /*7300*/  @!P0 BRA `(.L_x_7407) ;  /* 0x0000000000048947 */ /* 0x000fea0003800000 */
[----:B------:R-:W-:Y:S01]  /*7310*/  BPT.TRAP 0x1 ;  /* 0x000000040000795c */ /* 0x000fe20000300000 */
.L_x_7407:
[----:B--2---:R-:W-:Y:S05]  /*7320*/  @P3 BRA `(.L_x_7408) ;  /* 0x0000000000083947 */ /* 0x004fea0003800000 */
[----:B------:R-:W2:Y:S02]  /*7330*/  SYNCS.PHASECHK.TRANS64.TRYWAIT P3, [UR26+0x28c50], R7 ;  /* 0x028c5007ff0075a7 */ /* 0x000ea4000806015a */
[----:B--2---:R-:W-:Y:S05]  /*7340*/  @!P3 BRA `(.L_x_7409) ;  /* 0x000000a800f4b947 */ /* 0x004fea0003800000 */
.L_x_7408:
[----:B------:R-:W-:Y:S01]  /*7350*/  ULEA UR11, UR36, UR48, 0xc ;  /* 0x00000030240b7291 */ /* 0x000fe2000f8e603f */
[----:B------:R-:W-:Y:S01]  /*7360*/  WARPGROUP.ARRIVE ;  /* 0x00000000000079c5 */ /* 0x000fe20000000000 */
[----:B------:R-:W-:Y:S01]  /*7370*/  UMOV UR7, 0x40000040 ;  /* 0x4000004000077882 */ /* 0x000fe20000000000 */
[----:B------:R-:W-:Y:S01]  /*7380*/  UISETP.GT.AND UP1, UPT, UR21, UR20, UPT ;  /* 0x000000141500728c */ /* 0x000fe2000bf24270 */
[----:B--2---:R-:W-:Y:S01]  /*7390*/  @!P1 VIADD R178, R178, 0x28c60 ;  /* 0x00028c60b2b29836 */ /* 0x004fe20000000000 */
[----:B------:R-:W-:Y:S01]  /*73a0*/  UIADD3 UR21, UR21, -0x1, URZ ;  /* 0xffffffff15157890 */ /* 0x000fe2000fffe03f */
[----:B------:R-:W-:Y:S01]  /*73b0*/  IMAD.MOV.U32 R8, RZ, RZ, R5 ;  /* 0x000000ffff087224 */ /* 0x000fe200078e0005 */
[----:B------:R-:W-:Y:S01]  /*73c0*/  UMOV UR6, UR11 ;  /* 0x0000000b00067c82 */ /* 0x000fe20008000000 */
[----:B------:R-:W-:Y:S01]  /*73d0*/  UMOV UR23, UR36 ;  /* 0x0000002400177c82 */ /* 0x000fe20008000000 */
[----:B------:R-:W-:Y:S01]  /*73e0*/  HGMMA.64x256x16.F32.BF16 R24, R152, gdesc[UR4].tnspB, R24, gsb0 ;  /* 0x43e0000498187df0 */ /* 0x000fe20008001818 */
[----:B------:R-:W-:Y:S01]  /*73f0*/  UIADD3 UR6, UR11, 0x80, URZ ;  /* 0x000000800b067890 */ /* 0x000fe2000fffe03f */
[----:B------:R-:W-:Y:S01]  /*7400*/  PLOP3.LUT P3, PT, PT, PT, UP1, 0x80, 0x0 ;  /* 0x000000000000781c */ /* 0x000fe20003f6f018 */
[----:B------:R-:W-:Y:S01]  /*7410*/  UMOV UR7, 0x40000040 ;  /* 0x4000004000077882 */ /* 0x000fe20000000000 */
[----:B------:R-:W-:Y:S01]  /*7420*/  @!P1 PRMT R178, RZ, 0x654, R178 ;  /* 0x00000654ffb29816 */ /* 0x000fe200000000b2 */
[----:B------:R-:W-:Y:S01]  /*7430*/  IMAD.MOV.U32 R9, RZ, RZ, R6 ;  /* 0x000000ffff097224 */ /* 0x000fe200078e0006 */
        /* <DEDUP_REMOVED lines=27> */
.L_x_7401:
[----:B------:R-:W-:-:S13]  /*75f0*/  ISETP.LE.AND P2, PT, RZ, UR21, PT ;  /* 0x00000015ff007c0c */ /* 0x000fda000bf43270 */
[----:B------:R-:W-:Y:S05]  /*7600*/  @!P2 BRA `(.L_x_7411) ;  /* 0x0000001c0030a947 */ /* 0x000fea0003800000 */
[----:B------:R-:W-:Y:S01]  /*7610*/  IMAD.MOV.U32 R8, RZ, RZ, R5 ;  /* 0x000000ffff087224 */ /* 0x000fe200078e0005 */
[----:B------:R-:W-:Y:S01]  /*7620*/  UMOV UR22, UR36 ;  /* 0x0000002400167c82 */ /* 0x000fe20008000000 */
[----:B------:R-:W-:Y:S01]  /*7630*/  IMAD.MOV.U32 R13, RZ, RZ, R6 ;  /* 0x000000ffff0d7224 */ /* 0x000fe200078e0006 */
[----:B------:R-:W-:Y:S01]  /*7640*/  ULDC UR23, c[0x0][0x9d8] ;  /* 0x0002760000177ab9 */ /* 0x000fe20000000800 */
[----:B------:R-:W-:-:S05]  /*7650*/  ULDC UR20, c[0x0][0x988] ;  /* 0x0002620000147ab9 */ /* 0x000fca0000000800 */
.L_x_7420:
[----:B------:R-:W-:-:S04]  /*7660*/  UIADD3 UR36, UR22, 0x1, URZ ;  /* 0x0000000116247890 */ /* 0x000fc8000fffe03f */
[----:B------:R-:W-:-:S04]  /*7670*/  UISETP.NE.AND UP0, UPT, UR36, 0x2, UPT ;  /* 0x000000022400788c */ /* 0x000fc8000bf05270 */
[----:B------:R-:W-:Y:S02]  /*7680*/  USEL UR6, URZ, 0x1, UP0 ;  /* 0x000000013f067887 */ /* 0x000fe40008000000 */
[----:B------:R-:W-:Y:S02]  /*7690*/  USEL UR36, UR36, URZ, UP0 ;  /* 0x0000003f24247287 */ /* 0x000fe40008000000 */
[----:B------:R-:W-:Y:S01]  /*76a0*/  ULOP3.LUT UR37, UR37, UR6, URZ, 0x3c, !UPT ;  /* 0x0000000625257292 */ /* 0x000fe2000f8e3c3f */
[----:B---3--:R-:W-:Y:S11]  /*76b0*/  @!P0 BRA `(.L_x_7412) ;  /* 0x0000000000048947 */ /* 0x008ff60003800000 */
[----:B------:R-:W-:Y:S01]  /*76c0*/  BPT.TRAP 0x1 ;  /* 0x000000040000795c */ /* 0x000fe20000300000 */
.L_x_7412:
[----:B------:R-:W-:Y:S01]  /*76d0*/  ULEA UR24, UR36, UR43, 0x3 ;  /* 0x0000002b24187291 */ /* 0x000fe2000f8e183f */
[----:B-1----:R-:W-:-:S05]  /*76e0*/  IMAD.U32 R7, RZ, RZ, UR37 ;  /* 0x00000025ff077e24 */ /* 0x002fca000f8e00ff */
[----:B------:R-:W-:-:S04]  /*76f0*/  SHF.L.U32 R7, R7, 0x1f, RZ ;  /* 0x0000001f07077819 */ /* 0x000fc800000006ff */
[----:B------:R1:W3:Y:S01]  /*7700*/  SYNCS.PHASECHK.TRANS64.TRYWAIT P2, [UR24+0x28c30], R7 ;  /* 0x028c3007ff0075a7 */ /* 0x0002e20008040158 */
[----:B------:R-:W-:Y:S05]  /*7710*/  @!P0 BRA `(.L_x_7413) ;  /* 0x0000000000048947 */ /* 0x000fea0003800000 */
[----:B------:R-:W-:Y:S01]  /*7720*/  BPT.TRAP 0x1 ;  /* 0x000000040000795c */ /* 0x000fe20000300000 */
.L_x_7413:
[----:B---3--:R-:W-:Y:S05]  /*7730*/  @P2 BRA `(.L_x_7414) ;  /* 0x0000000000082947 */ /* 0x008fea0003800000 */
[----:B------:R-:W3:Y:S02]  /*7740*/  SYNCS.PHASECHK.TRANS64.TRYWAIT P2, [UR24+0x28c30], R7 ;  /* 0x028c3007ff0075a7 */ /* 0x000ee40008040158 */
[----:B---3--:R-:W-:Y:S05]  /*7750*/  @!P2 BRA `(.L_x_7415) ;  /* 0x000000a80004a947 */ /* 0x008fea0003800000 */
.L_x_7414:
[----:B------:R-:W-:Y:S01]  /*7760*/  R2UR UR18, R0 ;  /* 0x00000000001272ca */ /* 0x000fe200000e0000 */
[----:B0-2---:R-:W-:Y:S01]  /*7770*/  WARPGROUP.ARRIVE ;  /* 0x00000000000079c5 */ /* 0x005fe20000000000 */
        /* <DEDUP_REMOVED lines=71> */
[----:B--2---:R-:W-:Y:S01]  /*7bf0*/  FMNMX.FTZ R6, R164, R155, !PT ;  /* 0x0000009ba4067209 */ /* 0x004fe20007810000 */
[----:B------:R-:W-:Y:S01]  /*7c00*/  FMUL.FTZ R155, R163, UR23 ;  /* 0x00000017a39b7c20 */ /* 0x000fe20008410000 */
[----:B------:R-:W-:Y:S01]  /*7c10*/  FMUL.FTZ R163, R171, UR23 ;  /* 0x00000017aba37c20 */ /* 0x000fe20008410000 */
[----:B------:R-:W-:-:S04]  /*7c20*/  FMUL.FTZ R171, R179, UR23 ;  /* 0x00000017b3ab7c20 */ /* 0x000fc80008410000 */
[----:B------:R-:W2:Y:S01]  /*7c30*/  MUFU.TANH R169, R169 ;  /* 0x000000a900a97308 */ /* 0x000ea20000002400 */
[----:B---3--:R-:W-:-:S07]  /*7c40*/  FMNMX.FTZ R161, R165, R6, !PT ;  /* 0x00000006a5a17209 */ /* 0x008fce0007810000 */
[----:B------:R-:W3:Y:S01]  /*7c50*/  MUFU.TANH R172, R172 ;  /* 0x000000ac00ac7308 */ /* 0x000ee20000002400 */
[----:B0-----:R-:W-:-:S07]  /*7c60*/  FMNMX.FTZ R6, R168, R161, !PT ;  /* 0x000000a1a8067209 */ /* 0x001fce0007810000 */
[----:B------:R-:W0:Y:S01]  /*7c70*/  MUFU.TANH R9, R9 ;  /* 0x0000000900097308 */ /* 0x000e220000002400 */
[----:B--2---:R-:W-:-:S07]  /*7c80*/  FMNMX.FTZ R161, R169, R6, !PT ;  /* 0x00000006a9a17209 */ /* 0x004fce0007810000 */
[----:B------:R-:W2:Y:S01]  /*7c90*/  MUFU.TANH R10, R10 ;  /* 0x0000000a000a7308 */ /* 0x000ea20000002400 */
[----:B---3--:R-:W-:Y:S01]  /*7ca0*/  FMNMX.FTZ R6, R172, R161, !PT ;  /* 0x000000a1ac067209 */ /* 0x008fe20007810000 */
[----:B------:R-:W-:Y:S01]  /*7cb0*/  FMUL.FTZ R161, R167, UR23 ;  /* 0x00000017a7a17c20 */ /* 0x000fe20008410000 */
[----:B------:R-:W-:-:S03]  /*7cc0*/  FMUL.FTZ R167, R178, UR23 ;  /* 0x00000017b2a77c20 */ /* 0x000fc60008410000 */
[----:B------:R-:W3:Y:S02]  /*7cd0*/  SHFL.BFLY PT, R173, R6, 0x2, 0x1f ;  /* 0x0c401f0006ad7f89 */ /* 0x000ee400000e0000 */
[----:B------:R-:W4:Y:S08]  /*7ce0*/  MUFU.TANH R11, R11 ;  /* 0x0000000b000b7308 */ /* 0x000f300000002400 */
[----:B------:R-:W5:Y:S08]  /*7cf0*/  MUFU.TANH R12, R12 ;  /* 0x0000000c000c7308 */ /* 0x000f700000002400 */
[----:B------:R-:W1:Y:S01]  /*7d00*/  MUFU.TANH R154, R154 ;  /* 0x0000009a009a7308 */ /* 0x000e620000002400 */
[----:B---3--:R-:W-:-:S02]  /*7d10*/  FMNMX.FTZ R177, R6, R173, !PT ;  /* 0x000000ad06b17209 */ /* 0x008fc40007810000 */
[----:B0-----:R-:W-:-:S05]  /*7d20*/  FMNMX.FTZ R173, R9, R8, !PT ;  /* 0x0000000809ad7209 */ /* 0x001fca0007810000 */
[----:B------:R-:W0:Y:S01]  /*7d30*/  MUFU.TANH R155, R155 ;  /* 0x0000009b009b7308 */ /* 0x000e220000002400 */
[----:B------:R-:W3:Y:S01]  /*7d40*/  SHFL.BFLY PT, R180, R177, 0x1, 0x1f ;  /* 0x0c201f00b1b47f89 */ /* 0x000ee200000e0000 */
[----:B--2---:R-:W-:Y:S01]  /*7d50*/  FMNMX.FTZ R6, R10, R173, !PT ;  /* 0x000000ad0a067209 */ /* 0x004fe20007810000 */
[----:B------:R-:W-:-:S03]  /*7d60*/  FMUL.FTZ R173, R182, UR23 ;  /* 0x00000017b6ad7c20 */ /* 0x000fc60008410000 */
[----:B----4-:R-:W-:Y:S02]  /*7d70*/  FMNMX.FTZ R175, R11, R6, !PT ;  /* 0x000000060baf7209 */ /* 0x010fe40007810000 */
[----:B------:R-:W2:Y:S02]  /*7d80*/  MUFU.TANH R160, R160 ;  /* 0x000000a000a07308 */ /* 0x000ea40000002400 */
[----:B-----5:R-:W-:-:S04]  /*7d90*/  FMNMX.FTZ R175, R12, R175, !PT ;  /* 0x000000af0caf7209 */ /* 0x020fc80007810000 */
[----:B-1----:R-:W-:Y:S02]  /*7da0*/  FMNMX.FTZ R176, R154, R175, !PT ;  /* 0x000000af9ab07209 */ /* 0x002fe40007810000 */
[----:B------:R-:W1:Y:S02]  /*7db0*/  MUFU.TANH R161, R161 ;  /* 0x000000a100a17308 */ /* 0x000e640000002400 */
[----:B0-----:R-:W-:-:S06]  /*7dc0*/  FMNMX.FTZ R175, R155, R176, !PT ;  /* 0x000000b09baf7209 */ /* 0x001fcc0007810000 */
[----:B------:R-:W0:Y:S01]  /*7dd0*/  MUFU.TANH R162, R162 ;  /* 0x000000a200a27308 */ /* 0x000e220000002400 */
[----:B--2---:R-:W-:Y:S02]  /*7de0*/  FMNMX.FTZ R176, R160, R175, !PT ;  /* 0x000000afa0b07209 */ /* 0x004fe40007810000 */
[----:B---3--:R-:W-:-:S05]  /*7df0*/  FMNMX.FTZ R6, R177, R180, !PT ;  /* 0x000000b4b1067209 */ /* 0x008fca0007810000 */
[----:B------:R-:W2:Y:S01]  /*7e00*/  MUFU.TANH R163, R163 ;  /* 0x000000a300a37308 */ /* 0x000ea20000002400 */
[C---:B------:R-:W-:Y:S01]  /*7e10*/  FADD.FTZ R13, -R6.reuse, R13 ;  /* 0x0000000d060d7221 */ /* 0x040fe20000010100 */
[----:B------:R-:W-:-:S03]  /*7e20*/  FMUL.FTZ R175, R6, UR10 ;  /* 0x0000000a06af7c20 */ /* 0x000fc60008410000 */
[----:B------:R-:W-:Y:S01]  /*7e30*/  FMUL.FTZ R179, R13, UR10 ;  /* 0x0000000a0db37c20 */ /* 0x000fe20008410000 */
[----:B-1----:R-:W-:Y:S01]  /*7e40*/  FMNMX.FTZ R13, R161, R176, !PT ;  /* 0x000000b0a10d7209 */ /* 0x002fe20007810000 */
[--C-:B------:R-:W-:Y:S01]  /*7e50*/  FFMA.FTZ R15, R15, UR10, -R175.reuse ;  /* 0x0000000a0f0f7c23 */ /* 0x100fe200080108af */
[----:B------:R-:W1:Y:S01]  /*7e60*/  MUFU.TANH R166, R166 ;  /* 0x000000a600a67308 */ /* 0x000e620000002400 */
[--C-:B------:R-:W-:Y:S01]  /*7e70*/  FFMA.FTZ R20, R20, UR10, -R175.reuse ;  /* 0x0000000a14147c23 */ /* 0x100fe200080108af */
[----:B0-----:R-:W-:Y:S01]  /*7e80*/  FMNMX.FTZ R178, R162, R13, !PT ;  /* 0x0000000da2b27209 */ /* 0x001fe20007810000 */
[--C-:B------:R-:W-:Y:S01]  /*7e90*/  FFMA.FTZ R13, R14, UR10, -R175.reuse ;  /* 0x0000000a0e0d7c23 */ /* 0x100fe200080108af */
[--C-:B------:R-:W-:Y:S01]  /*7ea0*/  FFMA.FTZ R14, R5, UR10, -R175.reuse ;  /* 0x0000000a050e7c23 */ /* 0x100fe200080108af */
[--C-:B------:R-:W-:Y:S01]  /*7eb0*/  FFMA.FTZ R21, R21, UR10, -R175.reuse ;  /* 0x0000000a15157c23 */ /* 0x100fe200080108af */
[--C-:B------:R-:W-:Y:S01]  /*7ec0*/  FFMA.FTZ R153, R153, UR10, -R175.reuse ;  /* 0x0000000a99997c23 */ /* 0x100fe200080108af */
[--C-:B------:R-:W-:Y:S01]  /*7ed0*/  FFMA.FTZ R180, R156, UR10, -R175.reuse ;  /* 0x0000000a9cb47c23 */ /* 0x100fe200080108af */
[----:B------:R-:W0:Y:S01]  /*7ee0*/  MUFU.TANH R170, R170 ;  /* 0x000000aa00aa7308 */ /* 0x000e220000002400 */
[----:B--2---:R-:W-:Y:S01]  /*7ef0*/  FMNMX.FTZ R177, R163, R178, !PT ;  /* 0x000000b2a3b17209 */ /* 0x004fe20007810000 */
[--C-:B------:R-:W-:Y:S01]  /*7f00*/  FFMA.FTZ R157, R157, UR10, -R175.reuse ;  /* 0x0000000a9d9d7c23 */ /* 0x100fe200080108af */
[--C-:B------:R-:W-:Y:S01]  /*7f10*/  FFMA.FTZ R159, R159, UR10, -R175.reuse ;  /* 0x0000000a9f9f7c23 */ /* 0x100fe200080108af */
[--C-:B------:R-:W-:Y:S01]  /*7f20*/  FFMA.FTZ R164, R164, UR10, -R175.reuse ;  /* 0x0000000aa4a47c23 */ /* 0x100fe200080108af */
[--C-:B------:R-:W-:Y:S01]  /*7f30*/  FFMA.FTZ R165, R165, UR10, -R175.reuse ;  /* 0x0000000aa5a57c23 */ /* 0x100fe200080108af */
[----:B------:R-:W-:-:S02]  /*7f40*/  FFMA.FTZ R168, R168, UR10, -R175 ;  /* 0x0000000aa8a87c23 */ /* 0x000fc400080108af */
[----:B------:R-:W2:Y:S01]  /*7f50*/  MUFU.TANH R167, R167 ;  /* 0x000000a700a77308 */ /* 0x000ea20000002400 */
[----:B-1----:R-:W-:-:S07]  /*7f60*/  FMNMX.FTZ R177, R166, R177, !PT ;  /* 0x000000b1a6b17209 */ /* 0x002fce0007810000 */
[----:B------:R-:W1:Y:S01]  /*7f70*/  MUFU.TANH R171, R171 ;  /* 0x000000ab00ab7308 */ /* 0x000e620000002400 */
[----:B0-----:R-:W-:Y:S01]  /*7f80*/  FMNMX.FTZ R178, R170, R177, !PT ;  /* 0x000000b1aab27209 */ /* 0x001fe20007810000 */
[----:B------:R-:W-:-:S06]  /*7f90*/  FFMA.FTZ R177, R169, UR10, -R175 ;  /* 0x0000000aa9b17c23 */ /* 0x000fcc00080108af */
        /* <DEDUP_REMOVED lines=10> */
[----:B------:R-:W-:Y:S01]  /*8040*/  MUFU.EX2 R14, R14 ;  /* 0x0000000e000e7308 */ /* 0x000fe20000000800 */
        /* <DEDUP_REMOVED lines=8> */
[----:B0-----:R-:W-:Y:S01]  /*80d0*/  FFMA.FTZ R3, R176, R3, R13 ;  /* 0x00000003b0037223 */ /* 0x001fe2000001000d */
        /* <DEDUP_REMOVED lines=12> */
[----:B--2---:R-:W-:Y:S01]  /*81a0*/  FMNMX.FTZ R152, R5, R182, !PT ;  /* 0x000000b605987209 */ /* 0x004fe20007810000 */
        /* <DEDUP_REMOVED lines=27> */
[----:B-1----:R-:W-:Y:S01]  /*8360*/  F2FP.BF16.F32.PACK_AB R156, R178, R21 ;  /* 0x00000015b29c723e */ /* 0x002fe200000010ff */
[-C--:B------:R-:W-:Y:S01]  /*8370*/  FMUL.FTZ R100, R100, R176.reuse ;  /* 0x000000b064647220 */ /* 0x080fe20000410000 */
[----:B0-----:R-:W-:Y:S01]  /*8380*/  FMNMX.FTZ R5, R152, R5, !PT ;  /* 0x0000000598057209 */ /* 0x001fe20007810000 */
[-C--:B------:R-:W-:Y:S01]  /*8390*/  FMUL.FTZ R101, R101, R176.reuse ;  /* 0x000000b065657220 */ /* 0x080fe20000410000 */
[-C--:B------:R-:W-:Y:S01]  /*83a0*/  FMUL.FTZ R104, R104, R176.reuse ;  /* 0x000000b068687220 */ /* 0x080fe20000410000 */
[-C--:B------:R-:W-:Y:S01]  /*83b0*/  FMUL.FTZ R105, R105, R176.reuse ;  /* 0x000000b069697220 */ /* 0x080fe20000410000 */
[-C--:B------:R-:W-:Y:S01]  /*83c0*/  FMUL.FTZ R108, R108, R176.reuse ;  /* 0x000000b06c6c7220 */ /* 0x080fe20000410000 */
[C---:B------:R-:W-:Y:S01]  /*83d0*/  FADD.FTZ R152, -R5.reuse, R8 ;  /* 0x0000000805987221 */ /* 0x040fe20000010100 */
[----:B------:R-:W-:Y:S01]  /*83e0*/  FMUL.FTZ R181, R5, UR10 ;  /* 0x0000000a05b57c20 */ /* 0x000fe20008410000 */
[----:B------:R0:W-:Y:S01]  /*83f0*/  MUFU.EX2 R8, R175 ;  /* 0x000000af00087308 */ /* 0x0001e20000000800 */
[----:B------:R-:W-:Y:S01]  /*8400*/  FMUL.FTZ R109, R109, R176 ;  /* 0x000000b06d6d7220 */ /* 0x000fe20000410000 */
[----:B------:R-:W-:Y:S01]  /*8410*/  FMUL.FTZ R152, R152, UR10 ;  /* 0x0000000a98987c20 */ /* 0x000fe20008410000 */
[----:B------:R-:W-:Y:S01]  /*8420*/  FFMA.FTZ R196, R170, UR10, -R181 ;  /* 0x0000000aaac47c23 */ /* 0x000fe200080108b5 */
[----:B------:R-:W-:-:S02]  /*8430*/  IMAD.U32 R170, RZ, RZ, UR24 ;  /* 0x00000018ffaa7e24 */ /* 0x000fc4000f8e00ff */
[--C-:B------:R-:W-:Y:S01]  /*8440*/  FFMA.FTZ R172, R9, UR10, -R181.reuse ;  /* 0x0000000a09ac7c23 */ /* 0x100fe200080108b5 */
[--C-:B------:R-:W-:Y:S01]  /*8450*/  FFMA.FTZ R9, R10, UR10, -R181.reuse ;  /* 0x0000000a0a097c23 */ /* 0x100fe200080108b5 */
[--C-:B------:R-:W-:Y:S01]  /*8460*/  FFMA.FTZ R10, R11, UR10, -R181.reuse ;  /* 0x0000000a0b0a7c23 */ /* 0x100fe200080108b5 */
[----:B------:R1:W-:Y:S01]  /*8470*/  MUFU.EX2 R169, R152 ;  /* 0x0000009800a97308 */ /* 0x0003e20000000800 */
[--C-:B0-----:R-:W-:Y:S01]  /*8480*/  FFMA.FTZ R175, R155, UR10, -R181.reuse ;  /* 0x0000000a9baf7c23 */ /* 0x101fe200080108b5 */
[----:B------:R-:W-:Y:S02]  /*8490*/  IMAD.MOV R155, RZ, RZ, -R18 ;  /* 0x000000ffff9b7224 */ /* 0x000fe400078e0a12 */
[--C-:B------:R-:W-:Y:S01]  /*84a0*/  FFMA.FTZ R11, R12, UR10, -R181.reuse ;  /* 0x0000000a0c0b7c23 */ /* 0x100fe200080108b5 */
[--C-:B------:R-:W-:Y:S01]  /*84b0*/  FFMA.FTZ R12, R154, UR10, -R181.reuse ;  /* 0x0000000a9a0c7c23 */ /* 0x100fe200080108b5 */
[--C-:B------:R-:W-:Y:S01]  /*84c0*/  FFMA.FTZ R179, R160, UR10, -R181.reuse ;  /* 0x0000000aa0b37c23 */ /* 0x100fe200080108b5 */
[----:B------:R-:W-:Y:S01]  /*84d0*/  FFMA.FTZ R192, R161, UR10, -R181 ;  /* 0x0000000aa1c07c23 */ /* 0x000fe200080108b5 */
[----:B------:R-:W-:Y:S01]  /*84e0*/  ISETP.NE.AND P2, PT, R2, R155, PT ;  /* 0x0000009b0200720c */ /* 0x000fe20003f45270 */
[----:B------:R-:W0:Y:S01]  /*84f0*/  MUFU.EX2 R172, R172 ;  /* 0x000000ac00ac7308 */ /* 0x000e220000000800 */
[----:B-1----:R-:W-:-:S02]  /*8500*/  @!P1 VIADD R152, R170, 0x28c40 ;  /* 0x00028c40aa989836 */ /* 0x002fc40000000000 */
[--C-:B------:R-:W-:Y:S01]  /*8510*/  FFMA.FTZ R161, R162, UR10, -R181.reuse ;  /* 0x0000000aa2a17c23 */ /* 0x100fe200080108b5 */
[----:B------:R-:W-:Y:S02]  /*8520*/  IMAD.U32 R155, RZ, RZ, UR22 ;  /* 0x00000016ff9b7e24 */ /* 0x000fe4000f8e00ff */
[--C-:B------:R-:W-:Y:S01]  /*8530*/  FFMA.FTZ R194, R163, UR10, -R181.reuse ;  /* 0x0000000aa3c27c23 */ /* 0x100fe200080108b5 */
[--C-:B------:R-:W-:Y:S01]  /*8540*/  FFMA.FTZ R163, R166, UR10, -R181.reuse ;  /* 0x0000000aa6a37c23 */ /* 0x100fe200080108b5 */
[----:B------:R-:W-:Y:S01]  /*8550*/  @!P1 PRMT R152, RZ, 0x654, R152 ;  /* 0x00000654ff989816 */ /* 0x000fe20000000098 */
[--C-:B------:R-:W-:Y:S01]  /*8560*/  FFMA.FTZ R167, R167, UR10, -R181.reuse ;  /* 0x0000000aa7a77c23 */ /* 0x100fe200080108b5 */
[----:B------:R-:W1:Y:S01]  /*8570*/  MUFU.EX2 R9, R9 ;  /* 0x0000000900097308 */ /* 0x000e620000000800 */
[--C-:B------:R-:W-:Y:S01]  /*8580*/  FFMA.FTZ R173, R173, UR10, -R181.reuse ;  /* 0x0000000aadad7c23 */ /* 0x100fe200080108b5 */
[----:B------:R3:W-:Y:S01]  /*8590*/  @!P1 SYNCS.ARRIVE.TRANS64.RED.A1T0 RZ, [R152+URZ], RZ ;  /* 0x000000ff98ff99a7 */ /* 0x0007e2000810043f */
[----:B------:R-:W-:Y:S01]  /*85a0*/  FFMA.FTZ R171, R171, UR10, -R181 ;  /* 0x0000000aabab7c23 */ /* 0x000fe200080108b5 */
[----:B------:R-:W-:-:S02]  /*85b0*/  @!P2 IMAD R154, R155, 0x40, R16 ;  /* 0x000000409b9aa824 */ /* 0x000fc400078e0210 */
[----:B------:R-:W-:Y:S01]  /*85c0*/  FFMA.FTZ R181, R174, UR10, -R181 ;  /* 0x0000000aaeb57c23 */ /* 0x000fe200080108b5 */
[----:B--2---:R-:W-:Y:S01]  /*85d0*/  F2FP.BF16.F32.PACK_AB R158, R180, R153 ;  /* 0x00000099b49e723e */ /* 0x004fe200000010ff */
[----:B------:R-:W-:Y:S01]  /*85e0*/  FMUL.FTZ R112, R112, R176 ;  /* 0x000000b070707220 */ /* 0x000fe20000410000 */
[----:B------:R-:W2:Y:S01]  /*85f0*/  MUFU.EX2 R10, R10 ;  /* 0x0000000a000a7308 */ /* 0x000ea20000000800 */
[----:B0-----:R-:W-:Y:S01]  /*8600*/  FFMA.FTZ R4, R169, R4, R172 ;  /* 0x00000004a9047223 */ /* 0x001fe200000100ac */
[----:B---3--:R-:W-:Y:S01]  /*8610*/  FADD.FTZ R152, R14, R3 ;  /* 0x000000030e987221 */ /* 0x008fe20000010000 */
[----:B------:R-:W-:Y:S01]  /*8620*/  @!P2 LEA R154, R154, UR43, 0x2 ;  /* 0x0000002b9a9aac11 */ /* 0x000fe2000f8e10ff */
[-C--:B------:R-:W-:Y:S01]  /*8630*/  FMUL.FTZ R113, R113, R176.reuse ;  /* 0x000000b071717220 */ /* 0x080fe20000410000 */
[-C--:B------:R-:W-:Y:S01]  /*8640*/  FMUL.FTZ R116, R116, R176.reuse ;  /* 0x000000b074747220 */ /* 0x080fe20000410000 */
[----:B------:R-:W-:Y:S01]  /*8650*/  FADD.FTZ R3, R15, R152 ;  /* 0x000000980f037221 */ /* 0x000fe20000010000 */
[-C--:B------:R-:W-:Y:S01]  /*8660*/  FMUL.FTZ R117, R117, R176.reuse ;  /* 0x000000b075757220 */ /* 0x080fe20000410000 */
[----:B------:R-:W0:Y:S01]  /*8670*/  MUFU.EX2 R11, R11 ;  /* 0x0000000b000b7308 */ /* 0x000e220000000800 */
[----:B------:R-:W-:Y:S01]  /*8680*/  @!P2 STS [R154+0x28800], R176 ;  /* 0x028800b09a00a388 */ /* 0x000fe20000000800 */
[----:B------:R-:W-:Y:S01]  /*8690*/  FADD.FTZ R152, R20, R3 ;  /* 0x0000000314987221 */ /* 0x000fe20000010000 */
[----:B-1----:R-:W-:Y:S01]  /*86a0*/  FADD.FTZ R3, R9, R4 ;  /* 0x0000000409037221 */ /* 0x002fe20000010000 */
[-C--:B------:R-:W-:Y:S01]  /*86b0*/  FMUL.FTZ R120, R120, R176.reuse ;  /* 0x000000b078787220 */ /* 0x080fe20000410000 */
[----:B------:R1:W-:Y:S01]  /*86c0*/  @!P2 STS [R154+0x28820], R169 ;  /* 0x028820a99a00a388 */ /* 0x0003e20000000800 */
[----:B------:R-:W-:Y:S01]  /*86d0*/  FADD.FTZ R155, R21, R152 ;  /* 0x00000098159b7221 */ /* 0x000fe20000010000 */
[-C--:B------:R-:W-:Y:S01]  /*86e0*/  FMUL.FTZ R121, R121, R176.reuse ;  /* 0x000000b079797220 */ /* 0x080fe20000410000 */
[----:B------:R-:W3:Y:S01]  /*86f0*/  MUFU.EX2 R12, R12 ;  /* 0x0000000c000c7308 */ /* 0x000ee20000000800 */
[----:B--2---:R-:W-:Y:S01]  /*8700*/  FADD.FTZ R4, R10, R3 ;  /* 0x000000030a047221 */ /* 0x004fe20000010000 */
[----:B------:R-:W-:Y:S01]  /*8710*/  FADD.FTZ R152, R178, R155 ;  /* 0x0000009bb2987221 */ /* 0x000fe20000010000 */
[-C--:B------:R-:W-:Y:S01]  /*8720*/  FMUL.FTZ R124, R124, R176.reuse ;  /* 0x000000b07c7c7220 */ /* 0x080fe20000410000 */
[-C--:B------:R-:W-:Y:S01]  /*8730*/  FMUL.FTZ R125, R125, R176.reuse ;  /* 0x000000b07d7d7220 */ /* 0x080fe20000410000 */
[----:B------:R-:W-:Y:S01]  /*8740*/  FMUL.FTZ R128, R128, R176 ;  /* 0x000000b080807220 */ /* 0x000fe20000410000 */
[----:B------:R-:W-:Y:S01]  /*8750*/  FADD.FTZ R155, R153, R152 ;  /* 0x00000098999b7221 */ /* 0x000fe20000010000 */
[----:B-1----:R-:W-:Y:S01]  /*8760*/  F2FP.BF16.F32.PACK_AB R154, R20, R15 ;  /* 0x0000000f149a723e */ /* 0x002fe200000010ff */
[----:B------:R-:W1:Y:S01]  /*8770*/  MUFU.EX2 R157, R157 ;  /* 0x0000009d009d7308 */ /* 0x000e620000000800 */
[----:B0-----:R-:W-:Y:S01]  /*8780*/  FADD.FTZ R3, R11, R4 ;  /* 0x000000040b037221 */ /* 0x001fe20000010000 */
[----:B------:R-:W-:Y:S01]  /*8790*/  FADD.FTZ R152, R180, R155 ;  /* 0x0000009bb4987221 */ /* 0x000fe20000010000 */
[----:B------:R-:W-:Y:S01]  /*87a0*/  F2FP.BF16.F32.PACK_AB R153, R9, R172 ;  /* 0x000000ac0999723e */ /* 0x000fe200000010ff */
        /* <DEDUP_REMOVED lines=14> */
[----:B------:R-:W-:Y:S01]  /*8890*/  FMUL.FTZ R149, R149, R176 ;  /* 0x000000b095957220 */ /* 0x000fe20000410000 */
        /* <DEDUP_REMOVED lines=30> */
[----:B0-----:R-:W-:Y:S01]  /*8a80*/  FADD.FTZ R155, R159, R152 ;  /* 0x000000989f9b7221 */ /* 0x001fe20000010000 */
[----:B------:R-:W-:Y:S01]  /*8a90*/  F2FP.BF16.F32.PACK_AB R152, R14, R13 ;  /* 0x0000000d0e98723e */ /* 0x000fe200000010ff */
        /* <DEDUP_REMOVED lines=14> */
[C---:B-1----:R-:W-:Y:S01]  /*8b80*/  FADD.FTZ R14, R164.reuse, R155 ;  /* 0x0000009ba40e7221 */ /* 0x042fe20000010000 */
[----:B------:R-:W-:Y:S01]  /*8b90*/  F2FP.BF16.F32.PACK_AB R162, R164, R159 ;  /* 0x0000009fa4a2723e */ /* 0x000fe200000010ff */
[----:B------:R-:W-:Y:S01]  /*8ba0*/  FMUL.FTZ R90, R90, R169 ;  /* 0x000000a95a5a7220 */ /* 0x000fe20000410000 */
[----:B------:R-:W-:Y:S01]  /*8bb0*/  F2FP.BF16.F32.PACK_AB R155, R11, R10 ;  /* 0x0000000a0b9b723e */ /* 0x000fe200000010ff */
[----:B------:R-:W-:Y:S01]  /*8bc0*/  BAR.SYNC.DEFER_BLOCKING 0xf, 0x100 ;  /* 0x03c4000000007b1d */ /* 0x000fe20000010000 */
[----:B------:R-:W-:Y:S01]  /*8bd0*/  F2FP.BF16.F32.PACK_AB R159, R192, R179 ;  /* 0x000000b3c09f723e */ /* 0x000fe200000010ff */
[-C--:B------:R-:W-:Y:S01]  /*8be0*/  FMUL.FTZ R91, R91, R169.reuse ;  /* 0x000000a95b5b7220 */ /* 0x080fe20000410000 */
[-C--:B------:R-:W-:Y:S01]  /*8bf0*/  FMUL.FTZ R94, R94, R169.reuse ;  /* 0x000000a95e5e7220 */ /* 0x080fe20000410000 */
[----:B0-----:R-:W-:Y:S01]  /*8c00*/  FADD.FTZ R3, R161, R4 ;  /* 0x00000004a1037221 */ /* 0x001fe20000010000 */
[-C--:B------:R-:W-:Y:S01]  /*8c10*/  FMUL.FTZ R95, R95, R169.reuse ;  /* 0x000000a95f5f7220 */ /* 0x080fe20000410000 */
[----:B------:R-:W0:Y:S01]  /*8c20*/  MUFU.EX2 R194, R194 ;  /* 0x000000c200c27308 */ /* 0x000e220000000800 */
[-C--:B------:R-:W-:Y:S01]  /*8c30*/  FMUL.FTZ R98, R98, R169.reuse ;  /* 0x000000a962627220 */ /* 0x080fe20000410000 */
[-C--:B------:R-:W-:Y:S01]  /*8c40*/  FMUL.FTZ R99, R99, R169.reuse ;  /* 0x000000a963637220 */ /* 0x080fe20000410000 */
[-C--:B------:R-:W-:Y:S01]  /*8c50*/  FMUL.FTZ R102, R102, R169.reuse ;  /* 0x000000a966667220 */ /* 0x080fe20000410000 */
[-C--:B------:R-:W-:Y:S01]  /*8c60*/  FMUL.FTZ R103, R103, R169.reuse ;  /* 0x000000a967677220 */ /* 0x080fe20000410000 */
[-C--:B------:R-:W-:Y:S01]  /*8c70*/  FMUL.FTZ R106, R106, R169.reuse ;  /* 0x000000a96a6a7220 */ /* 0x080fe20000410000 */
[----:B--2---:R-:W-:Y:S01]  /*8c80*/  FADD.FTZ R13, R165, R14 ;  /* 0x0000000ea50d7221 */ /* 0x004fe20000010000 */
        /* <DEDUP_REMOVED lines=12> */
[----:B------:R0:W-:Y:S01]  /*8d50*/  STSM.16.M88.4 [R19+0x26800], R152 ;  /* 0x0268009813007844 */ /* 0x0001e20000000200 */
[-C--:B------:R-:W-:Y:S01]  /*8d60*/  FMUL.FTZ R123, R123, R169.reuse ;  /* 0x000000a97b7b7220 */ /* 0x080fe20000410000 */
[-C--:B------:R-:W-:Y:S01]  /*8d70*/  FMUL.FTZ R126, R126, R169.reuse ;  /* 0x000000a97e7e7220 */ /* 0x080fe20000410000 */
[-C--:B------:R-:W-:Y:S01]  /*8d80*/  FMUL.FTZ R127, R127, R169.reuse ;  /* 0x000000a97f7f7220 */ /* 0x080fe20000410000 */
[----:B------:R0:W-:Y:S01]  /*8d90*/  STSM.16.M88.4 [R184], R156 ;  /* 0x0000009cb8007844 */ /* 0x0001e20000000200 */
[----:B------:R-:W3:Y:S01]  /*8da0*/  MUFU.EX2 R168, R168 ;  /* 0x000000a800a87308 */ /* 0x000ee20000000800 */
        /* <DEDUP_REMOVED lines=13> */
[----:B------:R-:W-:Y:S01]  /*8e80*/  FMUL.FTZ R147, R147, R169 ;  /* 0x000000a993937220 */ /* 0x000fe20000410000 */
[----:B------:R0:W-:Y:S01]  /*8e90*/  STSM.16.M88.4 [R22], R160 ;  /* 0x000000a016007844 */ /* 0x0001e20000000200 */
[----:B------:R-:W2:Y:S01]  /*8ea0*/  MUFU.EX2 R174, R171 ;  /* 0x000000ab00ae7308 */ /* 0x000ea20000000800 */
[C---:B---3--:R-:W-:Y:S01]  /*8eb0*/  FADD.FTZ R20, R168.reuse, R13 ;  /* 0x0000000da8147221 */ /* 0x048fe20000010000 */
[----:B------:R-:W-:Y:S01]  /*8ec0*/  F2FP.BF16.F32.PACK_AB R164, R168, R165 ;  /* 0x000000a5a8a4723e */ /* 0x000fe200000010ff */
[-C--:B------:R-:W-:Y:S01]  /*8ed0*/  FMUL.FTZ R150, R150, R169.reuse ;  /* 0x000000a996967220 */ /* 0x080fe20000410000 */
[----:B------:R-:W-:-:S04]  /*8ee0*/  FMUL.FTZ R151, R151, R169 ;  /* 0x000000a997977220 */ /* 0x000fc80000410000 */
[----:B------:R-:W3:Y:S01]  /*8ef0*/  MUFU.EX2 R177, R177 ;  /* 0x000000b100b17308 */ /* 0x000ee20000000800 */
[----:B-1----:R-:W-:-:S07]  /*8f00*/  FADD.FTZ R13, R167, R4 ;  /* 0x00000004a70d7221 */ /* 0x002fce0000010000 */
[----:B------:R-:W1:Y:S01]  /*8f10*/  MUFU.EX2 R173, R173 ;  /* 0x000000ad00ad7308 */ /* 0x000e620000000800 */
[C---:B--2---:R-:W-:Y:S01]  /*8f20*/  F2FP.BF16.F32.PACK_AB R165, R174.reuse, R167 ;  /* 0x000000a7aea5723e */ /* 0x044fe200000010ff */
[----:B------:R-:W-:-:S06]  /*8f30*/  FADD.FTZ R4, R174, R13 ;  /* 0x0000000dae047221 */ /* 0x000fcc0000010000 */
[----:B------:R-:W2:Y:S01]  /*8f40*/  MUFU.EX2 R14, R181 ;  /* 0x000000b5000e7308 */ /* 0x000ea20000000800 */
[----:B---3--:R-:W-:Y:S01]  /*8f50*/  F2FP.BF16.F32.PACK_AB R166, R8, R177 ;  /* 0x000000b108a6723e */ /* 0x008fe200000010ff */
[----:B------:R-:W-:-:S04]  /*8f60*/  FADD.FTZ R3, R177, R20 ;  /* 0x00000014b1037221 */ /* 0x000fc80000010000 */
[----:B------:R-:W-:Y:S01]  /*8f70*/  FADD.FTZ R3, R8, R3 ;  /* 0x0000000308037221 */ /* 0x000fe20000010000 */
[----:B-1----:R-:W-:Y:S01]  /*8f80*/  FADD.FTZ R9, R173, R4 ;  /* 0x00000004ad097221 */ /* 0x002fe20000010000 */
[----:B--2---:R-:W-:-:S03]  /*8f90*/  F2FP.BF16.F32.PACK_AB R167, R14, R173 ;  /* 0x000000ad0ea7723e */ /* 0x004fc600000010ff */
[----:B------:R-:W-:Y:S02]  /*8fa0*/  FADD.FTZ R4, R14, R9 ;  /* 0x000000090e047221 */ /* 0x000fe40000010000 */
[----:B------:R0:W-:Y:S01]  /*8fb0*/  STSM.16.M88.4 [R23], R164 ;  /* 0x000000a417007844 */ /* 0x0001e20000000200 */
[----:B------:R-:W-:Y:S05]  /*8fc0*/  @!P0 BRA `(.L_x_7416) ;  /* 0x0000000000048947 */ /* 0x000fea0003800000 */
[----:B------:R-:W-:Y:S01]  /*8fd0*/  BPT.TRAP 0x1 ;  /* 0x000000040000795c */ /* 0x000fe20000300000 */
.L_x_7416:
[----:B------:R1:W2:Y:S01]  /*8fe0*/  SYNCS.PHASECHK.TRANS64.TRYWAIT P2, [UR24+0x28c50], R7 ;  /* 0x028c5007ff0075a7 */ /* 0x0002a20008040158 */
[----:B------:R-:W-:Y:S05]  /*8ff0*/  @!P0 BRA `(.L_x_7417) ;  /* 0x0000000000048947 */ /* 0x000fea0003800000 */
[----:B------:R-:W-:Y:S01]  /*9000*/  BPT.TRAP 0x1 ;  /* 0x000000040000795c */ /* 0x000fe20000300000 */
.L_x_7417:
[----:B--2---:R-:W-:Y:S05]  /*9010*/  @P2 BRA `(.L_x_7418) ;  /* 0x0000000000082947 */ /* 0x004fea0003800000 */
[----:B------:R-:W2:Y:S02]  /*9020*/  SYNCS.PHASECHK.TRANS64.TRYWAIT P2, [UR24+0x28c50], R7 ;  /* 0x028c5007ff0075a7 */ /* 0x000ea40008040158 */
[----:B--2---:R-:W-:Y:S05]  /*9030*/  @!P2 BRA `(.L_x_7419) ;  /* 0x0000008c00e4a947 */ /* 0x004fea0003800000 */
.L_x_7418:
[----:B------:R-:W-:Y:S01]  /*9040*/  ULEA UR11, UR36, UR48, 0xc ;  /* 0x00000030240b7291 */ /* 0x000fe2000f8e603f */
[----:B------:R-:W-:Y:S01]  /*9050*/  WARPGROUP.ARRIVE ;  /* 0x00000000000079c5 */ /* 0x000fe20000000000 */
[----:B------:R-:W-:Y:S01]  /*9060*/  UMOV UR7, 0x40000040 ;  /* 0x4000004000077882 */ /* 0x000fe20000000000 */
[----:B------:R-:W-:Y:S01]  /*9070*/  ISETP.LT.AND P2, PT, RZ, UR21, PT ;  /* 0x00000015ff007c0c */ /* 0x000fe2000bf41270 */
        /* <DEDUP_REMOVED lines=37> */
.L_x_7411:
[----:B------:R-:W4:Y:S01]  /*92d0*/  SHFL.BFLY PT, R0, R3, 0x2, 0x1f ;  /* 0x0c401f0003007f89 */ /* 0x000f2200000e0000 */
[----:B------:R-:W-:Y:S01]  /*92e0*/  IMAD.MOV.U32 R10, RZ, RZ, RZ ;  /* 0x000000ffff0a7224 */ /* 0x000fe200078e00ff */
[----:B------:R-:W-:Y:S01]  /*92f0*/  UIADD3 UR38, UR38, 0x1, URZ ;  /* 0x0000000126267890 */ /* 0x000fe2000fffe03f */
[----:B------:R-:W-:Y:S01]  /*9300*/  IMAD.U32 R13, RZ, RZ, UR10 ;  /* 0x0000000aff0d7e24 */ /* 0x000fe2000f8e00ff */
[----:B------:R-:W5:Y:S01]  /*9310*/  SHFL.BFLY PT, R9, R4, 0x2, 0x1f ;  /* 0x0c401f0004097f89 */ /* 0x000f6200000e0000 */
[----:B------:R-:W-:Y:S01]  /*9320*/  IMAD.U32 R14, RZ, RZ, UR10 ;  /* 0x0000000aff0e7e24 */ /* 0x000fe2000f8e00ff */
[----:B------:R-:W-:Y:S08]  /*9330*/  BAR.ARV 0x8, 0x100 ;  /* 0x0204000000007b1d */ /* 0x000ff00000002000 */
[----:B------:R-:W-:Y:S01]  /*9340*/  BAR.SYNC.DEFER_BLOCKING 0xf, 0x100 ;  /* 0x03c4000000007b1d */ /* 0x000fe20000010000 */
[----:B----4-:R-:W-:Y:S01]  /*9350*/  FADD.FTZ R0, R0, R3 ;  /* 0x0000000300007221 */ /* 0x010fe20000010000 */
[----:B------:R-:W-:Y:S01]  /*9360*/  IMAD.U32 R3, RZ, RZ, UR36 ;  /* 0x00000024ff037e24 */ /* 0x000fe2000f8e00ff */
[----:B------:R-:W-:Y:S01]  /*9370*/  UIADD3 UR36, UR36, 0x1, URZ ;  /* 0x0000000124247890 */ /* 0x000fe2000fffe03f */
[----:B-----5:R-:W-:-:S02]  /*9380*/  FADD.FTZ R9, R9, R4 ;  /* 0x0000000409097221 */ /* 0x020fc40000010000 */
[----:B-1----:R-:W1:Y:S01]  /*9390*/  SHFL.BFLY PT, R7, R0, 0x1, 0x1f ;  /* 0x0c201f0000077f89 */ /* 0x002e6200000e0000 */
[----:B------:R-:W-:Y:S01]  /*93a0*/  IMAD.MOV.U32 R4, RZ, RZ, RZ ;  /* 0x000000ffff047224 */ /* 0x000fe200078e00ff */
[----:B------:R-:W-:Y:S02]  /*93b0*/  UISETP.NE.AND UP0, UPT, UR36, 0x2, UPT ;  /* 0x000000022400788c */ /* 0x000fe4000bf05270 */
[----:B------:R-:W4:Y:S02]  /*93c0*/  SHFL.BFLY PT, R8, R9, 0x1, 0x1f ;  /* 0x0c201f0009087f89 */ /* 0x000f2400000e0000 */
[----:B------:R-:W-:Y:S02]  /*93d0*/  USEL UR4, URZ, 0x1, UP0 ;  /* 0x000000013f047887 */ /* 0x000fe40008000000 */
[----:B------:R-:W-:Y:S02]  /*93e0*/  USEL UR36, UR36, URZ, UP0 ;  /* 0x0000003f24247287 */ /* 0x000fe40008000000 */
[----:B------:R-:W-:Y:S01]  /*93f0*/  ULOP3.LUT UR37, UR37, UR4, URZ, 0x3c, !UPT ;  /* 0x0000000425257292 */ /* 0x000fe2000f8e3c3f */
[----:B-1----:R-:W-:Y:S01]  /*9400*/  FADD.FTZ R11, R0, R7 ;  /* 0x00000007000b7221 */ /* 0x002fe20000010000 */
[----:B------:R-:W-:-:S02]  /*9410*/  IMAD.MOV R7, RZ, RZ, -R18 ;  /* 0x000000ffff077224 */ /* 0x000fc400078e0a12 */
[----:B----4-:R-:W-:Y:S02]  /*9420*/  FADD.FTZ R12, R9, R8 ;  /* 0x00000008090c7221 */ /* 0x010fe40000010000 */
[----:B------:R-:W-:Y:S02]  /*9430*/  FSETP.NE.FTZ.AND P1, PT, R11, RZ, PT ;  /* 0x000000ff0b00720b */ /* 0x000fe40003f35000 */
[----:B------:R-:W-:Y:S02]  /*9440*/  ISETP.NE.AND P0, PT, R2, R7, PT ;  /* 0x000000070200720c */ /* 0x000fe40003f05270 */
[----:B------:R-:W-:-:S09]  /*9450*/  FSETP.NE.FTZ.AND P2, PT, R12, RZ, PT ;  /* 0x000000ff0c00720b */ /* 0x000fd20003f55000 */
[----:B------:R-:W1:Y:S02]  /*9460*/  @P1 MUFU.RCP R10, R11 ;  /* 0x0000000b000a1308 */ /* 0x000e640000001000 */
[----:B------:R-:W-:Y:S02]  /*9470*/  @!P0 IMAD R0, R3, 0x40, R16 ;  /* 0x0000004003008824 */ /* 0x000fe400078e0210 */
[----:B------:R-:W-:-:S03]  /*9480*/  IMAD.MOV.U32 R3, RZ, RZ, -0x800000 ;  /* 0xff800000ff037424 */ /* 0x000fc600078e00ff */
[----:B------:R-:W-:Y:S01]  /*9490*/  @!P0 LEA R9, R0, UR43, 0x2 ;  /* 0x0000002b00098c11 */ /* 0x000fe2000f8e10ff */
[----:B------:R-:W-:Y:S01]  /*94a0*/  @P2 MUFU.RCP R4, R12 ;  /* 0x0000000c00042308 */ /* 0x000fe20000001000 */
[----:B------:R-:W-:-:S07]  /*94b0*/  IMAD.MOV.U32 R0, RZ, RZ, -0x800000 ;  /* 0xff800000ff007424 */ /* 0x000fce00078e00ff */
[----:B------:R-:W4:Y:S01]  /*94c0*/  @P1 MUFU.LG2 R8, R11 ;  /* 0x0000000b00081308 */ /* 0x000f220000000c00 */
        /* <DEDUP_REMOVED lines=33> */
[-C--:B0-----:R-:W-:Y:S01]  /*96e0*/  FMUL.FTZ R163, R89, R10.reuse ;  /* 0x0000000a59a37220 */ /* 0x081fe20000410000 */
        /* <DEDUP_REMOVED lines=31> */
[----:B----4-:R-:W-:Y:S01]  /*98e0*/  @P1 FMUL.FTZ R8, R8, 0.69314718246459960938 ;  /* 0x3f31721808081820 */ /* 0x010fe20000410000 */
        /* <DEDUP_REMOVED lines=13> */
[----:B------:R-:W-:Y:S01]  /*99c0*/  @P2 FMUL.FTZ R13, R14, 0.69314718246459960938 ;  /* 0x3f3172180e0d2820 */ /* 0x000fe20000410000 */
        /* <DEDUP_REMOVED lines=59> */
.L_x_7382:
        /* <DEDUP_REMOVED lines=29> */
[----:B------:R-:W-:Y:S02]  /*9f50*/  IMAD.U32 R96, RZ, RZ, UR6 ;  /* 0x00000006ff607e24 */ /* 0x000fe4000f8e00ff */
[----:B------:R-:W-:-:S02]  /*9f60*/  IMAD.U32 R97, RZ, RZ, UR7 ;  /* 0x00000007ff617e24 */ /* 0x000fc4000f8e00ff */
[----:B------:R-:W-:-:S04]  /*9f70*/  IMAD.WIDE R4, R215, 0x2, R96 ;  /* 0x00000002d7047825 */ /* 0x000fc800078e0260 */
[----:B------:R-:W-:Y:S01]  /*9f80*/  IMAD.WIDE R96, R9, 0x2, R96 ;  /* 0x0000000209607825 */ /* 0x000fe200078e0260 */
[C---:B------:R-:W-:Y:S02]  /*9f90*/  IADD3 R25, P2, R4.reuse, 0x60, RZ ;  /* 0x0000006004197810 */ /* 0x040fe40007f5e0ff */
[----:B------:R-:W-:Y:S02]  /*9fa0*/  IADD3 R29, P1, R4, 0x2000, RZ ;  /* 0x00002000041d7810 */ /* 0x000fe40007f3e0ff */
[----:B------:R-:W-:Y:S02]  /*9fb0*/  LOP3.LUT R24, R25, 0x380, RZ, 0xc0, !PT ;  /* 0x0000038019187812 */ /* 0x000fe400078ec0ff */
[----:B------:R-:W-:Y:S02]  /*9fc0*/  LOP3.LUT R28, R29, 0x380, RZ, 0xc0, !PT ;  /* 0x000003801d1c7812 */ /* 0x000fe400078ec0ff */
[----:B------:R-:W-:Y:S02]  /*9fd0*/  SHF.R.U64 R24, R24, 0x3, RZ ;  /* 0x0000000318187819 */ /* 0x000fe400000012ff */
[----:B------:R-:W-:-:S02]  /*9fe0*/  IADD3 R13, P4, R4, 0x20, RZ ;  /* 0x00000020040d7810 */ /* 0x000fc40007f9e0ff */
[----:B------:R-:W-:Y:S01]  /*9ff0*/  LOP3.LUT R24, R24, R25, RZ, 0x3c, !PT ;  /* 0x0000001918187212 */ /* 0x000fe200078e3cff */
[----:B------:R-:W-:Y:S01]  /*a000*/  IMAD.X R25, RZ, RZ, R5, P2 ;  /* 0x000000ffff197224 */ /* 0x000fe200010e0605 */
[C---:B------:R-:W-:Y:S02]  /*a010*/  IADD3 R131, P2, R4.reuse, 0x4040, RZ ;  /* 0x0000404004837810 */ /* 0x040fe40007f5e0ff */
[----:B------:R-:W-:Y:S02]  /*a020*/  IADD3 R15, P3, R4, 0x40, RZ ;  /* 0x00000040040f7810 */ /* 0x000fe40007f7e0ff */
[----:B------:R-:W-:Y:S02]  /*a030*/  LOP3.LUT R130, R131, 0x380, RZ, 0xc0, !PT ;  /* 0x0000038083827812 */ /* 0x000fe400078ec0ff */
[----:B------:R-:W-:Y:S02]  /*a040*/  SHF.R.U64 R28, R28, 0x3, RZ ;  /* 0x000000031c1c7819 */ /* 0x000fe400000012ff */
[----:B------:R-:W-:-:S02]  /*a050*/  SHF.R.U64 R130, R130, 0x3, RZ ;  /* 0x0000000382827819 */ /* 0x000fc400000012ff */
[----:B------:R-:W-:Y:S02]  /*a060*/  LOP3.LUT R12, R13, 0x380, RZ, 0xc0, !PT ;  /* 0x000003800d0c7812 */ /* 0x000fe400078ec0ff */
[----:B------:R-:W-:Y:S01]  /*a070*/  LOP3.LUT R130, R130, R131, RZ, 0x3c, !PT ;  /* 0x0000008382827212 */ /* 0x000fe200078e3cff */
[--C-:B------:R-:W-:Y:S01]  /*a080*/  IMAD.X R131, RZ, RZ, R5.reuse, P2 ;  /* 0x000000ffff837224 */ /* 0x100fe200010e0605 */
[----:B------:R-:W-:Y:S02]  /*a090*/  LOP3.LUT R14, R15, 0x380, RZ, 0xc0, !PT ;  /* 0x000003800f0e7812 */ /* 0x000fe400078ec0ff */
[----:B------:R-:W-:Y:S02]  /*a0a0*/  IADD3 R33, P2, R96, 0x2000, RZ ;  /* 0x0000200060217810 */ /* 0x000fe40007f5e0ff */
[----:B------:R-:W-:Y:S01]  /*a0b0*/  LOP3.LUT R28, R28, R29, RZ, 0x3c, !PT ;  /* 0x0000001d1c1c7212 */ /* 0x000fe200078e3cff */
[----:B------:R-:W-:Y:S01]  /*a0c0*/  IMAD.X R29, RZ, RZ, R5, P1 ;  /* 0x000000ffff1d7224 */ /* 0x000fe200008e0605 */
[----:B------:R-:W-:-:S02]  /*a0d0*/  SHF.R.U64 R12, R12, 0x3, RZ ;  /* 0x000000030c0c7819 */ /* 0x000fc400000012ff */
[----:B------:R-:W-:Y:S02]  /*a0e0*/  SHF.R.U64 R14, R14, 0x3, RZ ;  /* 0x000000030e0e7819 */ /* 0x000fe400000012ff */
[----:B------:R-:W-:Y:S02]  /*a0f0*/  IADD3 R135, P1, R4, 0x4060, RZ ;  /* 0x0000406004877810 */ /* 0x000fe40007f3e0ff */
[----:B------:R-:W-:Y:S02]  /*a100*/  LOP3.LUT R32, R33, 0x380, RZ, 0xc0, !PT ;  /* 0x0000038021207812 */ /* 0x000fe400078ec0ff */
[----:B------:R-:W-:Y:S01]  /*a110*/  LOP3.LUT R12, R12, R13, RZ, 0x3c, !PT ;  /* 0x0000000d0c0c7212 */ /* 0x000fe200078e3cff */
[--C-:B------:R-:W-:Y:S01]  /*a120*/  IMAD.X R13, RZ, RZ, R5.reuse, P4 ;  /* 0x000000ffff0d7224 */ /* 0x100fe200020e0605 */
[----:B------:R-:W-:Y:S01]  /*a130*/  LOP3.LUT R14, R14, R15, RZ, 0x3c, !PT ;  /* 0x0000000f0e0e7212 */ /* 0x000fe200078e3cff */
[----:B------:R-:W-:Y:S01]  /*a140*/  IMAD.X R15, RZ, RZ, R5, P3 ;  /* 0x000000ffff0f7224 */ /* 0x000fe200018e0605 */
[----:B------:R-:W-:-:S02]  /*a150*/  LOP3.LUT R134, R135, 0x380, RZ, 0xc0, !PT ;  /* 0x0000038087867812 */ /* 0x000fc400078ec0ff */
[----:B------:R-:W-:Y:S02]  /*a160*/  SHF.R.U64 R32, R32, 0x3, RZ ;  /* 0x0000000320207819 */ /* 0x000fe400000012ff */
[C---:B------:R-:W-:Y:S02]  /*a170*/  IADD3 R45, P0, R4.reuse, 0x2020, RZ ;  /* 0x00002020042d7810 */ /* 0x040fe40007f1e0ff */
[C---:B------:R-:W-:Y:S02]  /*a180*/  IADD3 R61, P6, R4.reuse, 0x2040, RZ ;  /* 0x00002040043d7810 */ /* 0x040fe40007fde0ff */
[C---:B------:R-:W-:Y:S02]  /*a190*/  IADD3 R119, P5, R4.reuse, 0x2060, RZ ;  /* 0x0000206004777810 */ /* 0x040fe40007fbe0ff */
[C---:B------:R-:W-:Y:S02]  /*a1a0*/  IADD3 R123, P4, R4.reuse, 0x4000, RZ ;  /* 0x00004000047b7810 */ /* 0x040fe40007f9e0ff */
[----:B------:R-:W-:-:S02]  /*a1b0*/  IADD3 R127, P3, R4, 0x4020, RZ ;  /* 0x00004020047f7810 */ /* 0x000fc40007f7e0ff */
[----:B------:R-:W-:Y:S02]  /*a1c0*/  SHF.R.U64 R134, R134, 0x3, RZ ;  /* 0x0000000386867819 */ /* 0x000fe400000012ff */
[----:B------:R-:W-:Y:S01]  /*a1d0*/  LOP3.LUT R32, R32, R33, RZ, 0x3c, !PT ;  /* 0x0000002120207212 */ /* 0x000fe200078e3cff */
[----:B------:R-:W-:Y:S01]  /*a1e0*/  IMAD.X R33, RZ, RZ, R97, P2 ;  /* 0x000000ffff217224 */ /* 0x000fe200010e0661 */
[----:B------:R-:W-:Y:S02]  /*a1f0*/  LOP3.LUT R44, R45, 0x380, RZ, 0xc0, !PT ;  /* 0x000003802d2c7812 */ /* 0x000fe400078ec0ff */
[----:B------:R-:W-:Y:S02]  /*a200*/  LOP3.LUT R60, R61, 0x380, RZ, 0xc0, !PT ;  /* 0x000003803d3c7812 */ /* 0x000fe400078ec0ff */
[----:B------:R-:W-:Y:S02]  /*a210*/  LOP3.LUT R118, R119, 0x380, RZ, 0xc0, !PT ;  /* 0x0000038077767812 */ /* 0x000fe400078ec0ff */
[----:B------:R-:W-:-:S02]  /*a220*/  LOP3.LUT R122, R123, 0x380, RZ, 0xc0, !PT ;  /* 0x000003807b7a7812 */ /* 0x000fc400078ec0ff */
[----:B------:R-:W-:Y:S02]  /*a230*/  LOP3.LUT R126, R127, 0x380, RZ, 0xc0, !PT ;  /* 0x000003807f7e7812 */ /* 0x000fe400078ec0ff */
[----:B------:R-:W-:Y:S02]  /*a240*/  IADD3 R69, P2, R96, 0x9000, RZ ;  /* 0x0000900060457810 */ /* 0x000fe40007f5e0ff */
[----:B------:R-:W-:Y:S01]  /*a250*/  LOP3.LUT R134, R134, R135, RZ, 0x3c, !PT ;  /* 0x0000008786867212 */ /* 0x000fe200078e3cff */
[----:B------:R-:W-:Y:S01]  /*a260*/  IMAD.X R135, RZ, RZ, R5, P1 ;  /* 0x000000ffff877224 */ /* 0x000fe200008e0605 */
[----:B------:R-:W-:Y:S02]  /*a270*/  SHF.R.U64 R44, R44, 0x3, RZ ;  /* 0x000000032c2c7819 */ /* 0x000fe400000012ff */
[----:B------:R-:W-:Y:S02]  /*a280*/  SHF.R.U64 R60, R60, 0x3, RZ ;  /* 0x000000033c3c7819 */ /* 0x000fe400000012ff */
[----:B------:R-:W-:-:S02]  /*a290*/  SHF.R.U64 R118, R118, 0x3, RZ ;  /* 0x0000000376767819 */ /* 0x000fc400000012ff */
[----:B------:R-:W-:Y:S02]  /*a2a0*/  SHF.R.U64 R122, R122, 0x3, RZ ;  /* 0x000000037a7a7819 */ /* 0x000fe400000012ff */
[----:B------:R-:W-:Y:S02]  /*a2b0*/  SHF.R.U64 R126, R126, 0x3, RZ ;  /* 0x000000037e7e7819 */ /* 0x000fe400000012ff */
[----:B------:R-:W-:Y:S02]  /*a2c0*/  IADD3 R37, P1, R96, 0x3000, RZ ;  /* 0x0000300060257810 */ /* 0x000fe40007f3e0ff */
[----:B------:R-:W-:Y:S02]  /*a2d0*/  LOP3.LUT R68, R69, 0x380, RZ, 0xc0, !PT ;  /* 0x0000038045447812 */ /* 0x000fe400078ec0ff */
        /* <DEDUP_REMOVED lines=15> */
[----:B------:R-:W-:Y:S02]  /*a3d0*/  IADD3 R11, P4, R4, 0x6060, RZ ;  /* 0x00006060040b7810 */ /* 0x000fe40007f9e0ff */
[----:B------:R-:W-:-:S02]  /*a3e0*/  IADD3 R21, P3, R96, 0x1000, RZ ;  /* 0x0000100060157810 */ /* 0x000fc40007f7e0ff */
[----:B------:R-:W-:Y:S02]  /*a3f0*/  SHF.R.U64 R36, R36, 0x3, RZ ;  /* 0x0000000324247819 */ /* 0x000fe400000012ff */
[----:B------:R-:W-:Y:S02]  /*a400*/  LOP3.LUT R68, R68, R69, RZ, 0x3c, !PT ;  /* 0x0000004544447212 */ /* 0x000fe400078e3cff */
[----:B------:R-:W-:Y:S02]  /*a410*/  LOP3.LUT R138, R139, 0x380, RZ, 0xc0, !PT ;  /* 0x000003808b8a7812 */ /* 0x000fe400078ec0ff */
[----:B------:R-:W-:Y:S02]  /*a420*/  LOP3.LUT R142, R143, 0x380, RZ, 0xc0, !PT ;  /* 0x000003808f8e7812 */ /* 0x000fe400078ec0ff */
        /* <DEDUP_REMOVED lines=22> */
[----:B------:R-:W-:Y:S01]  /*a590*/  IMAD.X R21, RZ, RZ, R97, P3 ;  /* 0x000000ffff157224 */ /* 0x000fe200018e0661 */
[----:B------:R-:W-:-:S02]  /*a5a0*/  LOP3.LUT R72, R73, 0x380, RZ, 0xc0, !PT ;  /* 0x0000038049487812 */ /* 0x000fc400078ec0ff */
[----:B------:R-:W-:Y:S01]  /*a5b0*/  LOP3.LUT R4, R69, R4, RZ, 0x3c, !PT ;  /* 0x0000000445047212 */ /* 0x000fe200078e3cff */
[----:B------:R-:W-:Y:S01]  /*a5c0*/  IMAD.X R69, RZ, RZ, R97, P2 ;  /* 0x000000ffff457224 */ /* 0x000fe200010e0661 */
[C---:B------:R-:W-:Y:S02]  /*a5d0*/  IADD3 R41, P0, R96.reuse, 0x4000, RZ ;  /* 0x0000400060297810 */ /* 0x040fe40007f1e0ff */
[C---:B------:R-:W-:Y:S02]  /*a5e0*/  IADD3 R49, P6, R96.reuse, 0x5000, RZ ;  /* 0x0000500060317810 */ /* 0x040fe40007fde0ff */
[C---:B------:R-:W-:Y:S02]  /*a5f0*/  IADD3 R53, P5, R96.reuse, 0x6000, RZ ;  /* 0x0000600060357810 */ /* 0x040fe40007fbe0ff */
[C---:B------:R-:W-:Y:S02]  /*a600*/  IADD3 R57, P4, R96.reuse, 0x7000, RZ ;  /* 0x0000700060397810 */ /* 0x040fe40007f9e0ff */
[----:B------:R-:W-:-:S02]  /*a610*/  IADD3 R65, P3, R96, 0x8000, RZ ;  /* 0x0000800060417810 */ /* 0x000fc40007f7e0ff */
[----:B-1----:R-:W-:Y:S02]  /*a620*/  ISETP.NE.AND P2, PT, R6, RZ, PT ;  /* 0x000000ff0600720c */ /* 0x002fe40003f45270 */
[----:B------:R-:W-:Y:S02]  /*a630*/  SHF.R.U64 R72, R72, 0x3, RZ ;  /* 0x0000000348487819 */ /* 0x000fe400000012ff */
[----:B------:R-:W-:Y:S02]  /*a640*/  MOV R224, R4 ;  /* 0x0000000400e07202 */ /* 0x000fe40000000f00 */
        /* <DEDUP_REMOVED lines=10> */
[----:B------:R-:W-:Y:S02]  /*a6f0*/  LOP3.LUT R72, R72, R73, RZ, 0x3c, !PT ;  /* 0x0000004948487212 */ /* 0x000fe400078e3cff */
[----:B------:R-:W-:Y:S02]  /*a700*/  LOP3.LUT R73, R96, 0x380, RZ, 0xc0, !PT ;  /* 0x0000038060497812 */ /* 0x000fe400078ec0ff */
[----:B------:R-:W-:Y:S02]  /*a710*/  SHF.R.U64 R40, R40, 0x3, RZ ;  /* 0x0000000328287819 */ /* 0x000fe400000012ff */
[----:B------:R-:W-:Y:S02]  /*a720*/  SHF.R.U64 R48, R48, 0x3, RZ ;  /* 0x0000000330307819 */ /* 0x000fe400000012ff */
[----:B------:R-:W-:Y:S02]  /*a730*/  SHF.R.U64 R52, R52, 0x3, RZ ;  /* 0x0000000334347819 */ /* 0x000fe400000012ff */
[----:B------:R-:W-:-:S02]  /*a740*/  SHF.R.U64 R56, R56, 0x3, RZ ;  /* 0x0000000338387819 */ /* 0x000fc400000012ff */
[----:B------:R-:W-:Y:S02]  /*a750*/  SHF.R.U64 R64, R64, 0x3, RZ ;  /* 0x0000000340407819 */ /* 0x000fe400000012ff */
[----:B------:R-:W-:Y:S02]  /*a760*/  MOV R26, R12 ;  /* 0x0000000c001a7202 */ /* 0x000fe40000000f00 */
[----:B0-----:R-:W-:Y:S02]  /*a770*/  F2FP.BF16.F32.PACK_AB R4, R204, R208 ;  /* 0x000000d0cc04723e */ /* 0x001fe400000010ff */
[----:B------:R-:W-:Y:S02]  /*a780*/  F2FP.BF16.F32.PACK_AB R5, R35, R34 ;  /* 0x000000222305723e */ /* 0x000fe400000010ff */
[----:B------:R-:W-:Y:S02]  /*a790*/  F2FP.BF16.F32.PACK_AB R6, R202, R205 ;  /* 0x000000cdca06723e */ /* 0x000fe400000010ff */
[----:B------:R-:W-:-:S02]  /*a7a0*/  F2FP.BF16.F32.PACK_AB R7, R39, R38 ;  /* 0x000000262707723e */ /* 0x000fc400000010ff */
[----:B------:R-:W-:Y:S01]  /*a7b0*/  SHF.R.U64 R27, R73, 0x3, RZ ;  /* 0x00000003491b7819 */ /* 0x000fe200000012ff */
        /* <DEDUP_REMOVED lines=11> */
[----:B------:R-:W-:Y:S01]  /*a870*/  MOV R34, R8 ;  /* 0x0000000800227202 */ /* 0x000fe20000000f00 */
[----:B------:R0:W-:Y:S01]  /*a880*/  STSM.16.M88.4 [R26], R4 ;  /* 0x000000041a007844 */ /* 0x0001e20000000200 */
[----:B------:R-:W-:-:S02]  /*a890*/  MOV R35, R10 ;  /* 0x0000000a00237202 */ /* 0x000fc40000000f00 */
[----:B------:R-:W-:Y:S02]  /*a8a0*/  MOV R206, R14 ;  /* 0x0000000e00ce7202 */ /* 0x000fe40000000f00 */
[----:B------:R-:W-:Y:S02]  /*a8b0*/  F2FP.BF16.F32.PACK_AB R8, R200, R203 ;  /* 0x000000cbc808723e */ /* 0x000fe400000010ff */
[----:B------:R-:W-:Y:S02]  /*a8c0*/  F2FP.BF16.F32.PACK_AB R9, R43, R42 ;  /* 0x0000002a2b09723e */ /* 0x000fe400000010ff */
[----:B------:R-:W-:Y:S02]  /*a8d0*/  F2FP.BF16.F32.PACK_AB R10, R198, R201 ;  /* 0x000000c9c60a723e */ /* 0x000fe400000010ff */
[----:B------:R-:W-:Y:S02]  /*a8e0*/  F2FP.BF16.F32.PACK_AB R11, R47, R46 ;  /* 0x0000002e2f0b723e */ /* 0x000fe400000010ff */
[----:B------:R-:W-:-:S02]  /*a8f0*/  IADD3 R77, P0, R96, 0xb000, RZ ;  /* 0x0000b000604d7810 */ /* 0x000fc40007f1e0ff */
[C---:B------:R-:W-:Y:S01]  /*a900*/  IADD3 R81, P6, R96.reuse, 0xc000, RZ ;  /* 0x0000c00060517810 */ /* 0x040fe20007fde0ff */
[----:B------:R-:W-:Y:S01]  /*a910*/  STSM.16.M88.4 [R206], R8 ;  /* 0x00000008ce007844 */ /* 0x000fe20000000200 */
[C---:B------:R-:W-:Y:S02]  /*a920*/  IADD3 R85, P5, R96.reuse, 0xd000, RZ ;  /* 0x0000d00060557810 */ /* 0x040fe40007fbe0ff */
[C---:B------:R-:W-:Y:S02]  /*a930*/  IADD3 R89, P4, R96.reuse, 0xe000, RZ ;  /* 0x0000e00060597810 */ /* 0x040fe40007f9e0ff */
[----:B------:R-:W-:Y:S02]  /*a940*/  IADD3 R93, P3, R96, 0xf000, RZ ;  /* 0x0000f000605d7810 */ /* 0x000fe40007f7e0ff */
[----:B------:R-:W-:Y:S02]  /*a950*/  MOV R207, R24 ;  /* 0x0000001800cf7202 */ /* 0x000fe40000000f00 */
[----:B------:R-:W-:-:S02]  /*a960*/  F2FP.BF16.F32.PACK_AB R12, R196, R199 ;  /* 0x000000c7c40c723e */ /* 0x000fc400000010ff */
[----:B------:R-:W-:Y:S02]  /*a970*/  F2FP.BF16.F32.PACK_AB R13, R51, R50 ;  /* 0x00000032330d723e */ /* 0x000fe400000010ff */
[----:B------:R-:W-:Y:S02]  /*a980*/  F2FP.BF16.F32.PACK_AB R14, R194, R197 ;  /* 0x000000c5c20e723e */ /* 0x000fe400000010ff */
[----:B------:R-:W-:Y:S02]  /*a990*/  F2FP.BF16.F32.PACK_AB R15, R55, R54 ;  /* 0x00000036370f723e */ /* 0x000fe400000010ff */
[----:B------:R-:W-:Y:S02]  /*a9a0*/  LOP3.LUT R96, R27, R96, RZ, 0x3c, !PT ;  /* 0x000000601b607212 */ /* 0x000fe400078e3cff */
[----:B------:R-:W-:Y:S01]  /*a9b0*/  MOV R209, R28 ;  /* 0x0000001c00d17202 */ /* 0x000fe20000000f00 */
[----:B------:R-:W-:Y:S01]  /*a9c0*/  STSM.16.M88.4 [R207], R12 ;  /* 0x0000000ccf007844 */ /* 0x000fe20000000200 */
[----:B0-----:R-:W-:-:S02]  /*a9d0*/  F2FP.BF16.F32.PACK_AB R4, R192, R195 ;  /* 0x000000c3c004723e */ /* 0x001fc400000010ff */
[----:B------:R-:W-:Y:S02]  /*a9e0*/  F2FP.BF16.F32.PACK_AB R5, R59, R58 ;  /* 0x0000003a3b05723e */ /* 0x000fe400000010ff */
[----:B------:R-:W-:Y:S02]  /*a9f0*/  F2FP.BF16.F32.PACK_AB R6, R183, R193 ;  /* 0x000000c1b706723e */ /* 0x000fe400000010ff */
[----:B------:R-:W-:Y:S02]  /*aa00*/  F2FP.BF16.F32.PACK_AB R7, R63, R62 ;  /* 0x0000003e3f07723e */ /* 0x000fe400000010ff */
        /* <DEDUP_REMOVED lines=17> */
[----:B------:R-:W-:-:S02]  /*ab20*/  MOV R122, R122 ;  /* 0x0000007a007a7202 */ /* 0x000fc40000000f00 */
[----:B0-----:R-:W-:Y:S02]  /*ab30*/  F2FP.BF16.F32.PACK_AB R44, R173, R176 ;  /* 0x000000b0ad2c723e */ /* 0x001fe400000010ff */
[----:B------:R-:W-:Y:S02]  /*ab40*/  F2FP.BF16.F32.PACK_AB R61, R91, R90 ;  /* 0x0000005a5b3d723e */ /* 0x000fe400000010ff */
[----:B------:R-:W-:Y:S01]  /*ab50*/  F2FP.BF16.F32.PACK_AB R62, R159, R170 ;  /* 0x000000aa9f3e723e */ /* 0x000fe200000010ff */
[----:B------:R-:W-:Y:S01]  /*ab60*/  STSM.16.M88.4 [R118], R44 ;  /* 0x0000002c76007844 */ /* 0x000fe20000000200 */
[----:B------:R-:W-:Y:S02]  /*ab70*/  F2FP.BF16.F32.PACK_AB R63, R95, R94 ;  /* 0x0000005e5f3f723e */ /* 0x000fe400000010ff */
[----:B------:R-:W-:Y:S02]  /*ab80*/  MOV R126, R126 ;  /* 0x0000007e007e7202 */ /* 0x000fe40000000f00 */
[----:B-1----:R-:W-:-:S02]  /*ab90*/  F2FP.BF16.F32.PACK_AB R60, R163, R172 ;  /* 0x000000aca33c723e */ /* 0x002fc400000010ff */
[----:B------:R-:W-:Y:S02]  /*aba0*/  F2FP.BF16.F32.PACK_AB R4, R155, R161 ;  /* 0x000000a19b04723e */ /* 0x000fe400000010ff */
[----:B------:R-:W-:Y:S01]  /*abb0*/  F2FP.BF16.F32.PACK_AB R5, R99, R98 ;  /* 0x000000626305723e */ /* 0x000fe200000010ff */
[----:B------:R0:W-:Y:S01]  /*abc0*/  STSM.16.M88.4 [R122], R60 ;  /* 0x0000003c7a007844 */ /* 0x0001e20000000200 */
[----:B------:R-:W-:Y:S02]  /*abd0*/  F2FP.BF16.F32.PACK_AB R6, R101, R157 ;  /* 0x0000009d6506723e */ /* 0x000fe400000010ff */
[----:B------:R-:W-:Y:S02]  /*abe0*/  F2FP.BF16.F32.PACK_AB R7, R103, R102 ;  /* 0x000000666707723e */ /* 0x000fe400000010ff */
[----:B------:R-:W-:Y:S02]  /*abf0*/  MOV R130, R130 ;  /* 0x0000008200827202 */ /* 0x000fe40000000f00 */
[----:B------:R-:W-:Y:S01]  /*ac00*/  F2FP.BF16.F32.PACK_AB R8, R105, R153 ;  /* 0x000000996908723e */ /* 0x000fe200000010ff */
[----:B------:R1:W-:Y:S01]  /*ac10*/  STSM.16.M88.4 [R126], R4 ;  /* 0x000000047e007844 */ /* 0x0003e20000000200 */
[----:B------:R-:W-:-:S02]  /*ac20*/  F2FP.BF16.F32.PACK_AB R9, R107, R106 ;  /* 0x0000006a6b09723e */ /* 0x000fc400000010ff */
[----:B------:R-:W-:Y:S02]  /*ac30*/  F2FP.BF16.F32.PACK_AB R10, R109, R108 ;  /* 0x0000006c6d0a723e */ /* 0x000fe400000010ff */
[----:B------:R-:W-:Y:S02]  /*ac40*/  F2FP.BF16.F32.PACK_AB R11, R111, R110 ;  /* 0x0000006e6f0b723e */ /* 0x000fe400000010ff */
[----:B------:R-:W-:Y:S02]  /*ac50*/  MOV R134, R134 ;  /* 0x0000008600867202 */ /* 0x000fe40000000f00 */
[----:B------:R-:W-:Y:S01]  /*ac60*/  MOV R138, R138 ;  /* 0x0000008a008a7202 */ /* 0x000fe20000000f00 */
[----:B------:R2:W-:Y:S01]  /*ac70*/  STSM.16.M88.4 [R130], R8 ;  /* 0x0000000882007844 */ /* 0x0005e20000000200 */
[----:B0-----:R-:W-:Y:S02]  /*ac80*/  F2FP.BF16.F32.PACK_AB R122, R125, R124 ;  /* 0x0000007c7d7a723e */ /* 0x001fe400000010ff */
[----:B------:R-:W-:Y:S01]  /*ac90*/  F2FP.BF16.F32.PACK_AB R123, R158, R156 ;  /* 0x0000009c9e7b723e */ /* 0x000fe200000010ff */
[----:B------:R0:W-:Y:S01]  /*aca0*/  STSM.16.M88.4 [R134], R112 ;  /* 0x0000007086007844 */ /* 0x0001e20000000200 */
[----:B------:R-:W-:-:S02]  /*acb0*/  MOV R142, R142 ;  /* 0x0000008e008e7202 */ /* 0x000fc40000000f00 */
[----:B------:R-:W-:Y:S01]  /*acc0*/  F2FP.BF16.F32.PACK_AB R131, R165, R164 ;  /* 0x000000a4a583723e */ /* 0x000fe200000010ff */
[----:B------:R0:W-:Y:S01]  /*acd0*/  STSM.16.M88.4 [R138], R120 ;  /* 0x000000788a007844 */ /* 0x0001e20000000200 */
[----:B-1----:R-:W-:Y:S02]  /*ace0*/  F2FP.BF16.F32.PACK_AB R4, R137, R136 ;  /* 0x000000888904723e */ /* 0x002fe400000010ff */
[----:B------:R-:W-:Y:S02]  /*acf0*/  F2FP.BF16.F32.PACK_AB R5, R167, R166 ;  /* 0x000000a6a705723e */ /* 0x000fe400000010ff */
[----:B------:R-:W-:Y:S02]  /*ad00*/  F2FP.BF16.F32.PACK_AB R6, R141, R140 ;  /* 0x0000008c8d06723e */ /* 0x000fe400000010ff */
[----:B------:R-:W-:Y:S02]  /*ad10*/  F2FP.BF16.F32.PACK_AB R7, R169, R168 ;  /* 0x000000a8a907723e */ /* 0x000fe400000010ff */
[----:B--2---:R-:W-:-:S02]  /*ad20*/  F2FP.BF16.F32.PACK_AB R130, R133, R132 ;  /* 0x000000848582723e */ /* 0x004fc400000010ff */
[----:B------:R-:W-:Y:S02]  /*ad30*/  LOP3.LUT R76, R77, 0x380, RZ, 0xc0, !PT ;  /* 0x000003804d4c7812 */ /* 0x000fe400078ec0ff */
[----:B------:R-:W-:Y:S01]  /*ad40*/  LOP3.LUT R80, R81, 0x380, RZ, 0xc0, !PT ;  /* 0x0000038051507812 */ /* 0x000fe200078ec0ff */
[----:B------:R0:W-:Y:S01]  /*ad50*/  STSM.16.M88.4 [R142], R128 ;  /* 0x000000808e007844 */ /* 0x0001e20000000200 */
[----:B------:R-:W-:Y:S02]  /*ad60*/  LOP3.LUT R84, R85, 0x380, RZ, 0xc0, !PT ;  /* 0x0000038055547812 */ /* 0x000fe400078ec0ff */
[----:B------:R-:W-:Y:S01]  /*ad70*/  LOP3.LUT R88, R89, 0x380, RZ, 0xc0, !PT ;  /* 0x0000038059587812 */ /* 0x000fe200078ec0ff */
[----:B------:R0:W-:Y:S01]  /*ad80*/  STSM.16.M88.4 [R34], R4 ;  /* 0x0000000422007844 */ /* 0x0001e20000000200 */
[----:B------:R-:W-:Y:S02]  /*ad90*/  LOP3.LUT R92, R93, 0x380, RZ, 0xc0, !PT ;  /* 0x000003805d5c7812 */ /* 0x000fe400078ec0ff */
[----:B------:R-:W-:Y:S01]  /*ada0*/  SHF.R.U64 R76, R76, 0x3, RZ ;  /* 0x000000034c4c7819 */ /* 0x000fe200000012ff */
[----:B------:R0:W-:Y:S01]  /*adb0*/  STSM.16.M88.4 [R35], R144 ;  /* 0x0000009023007844 */ /* 0x0001e20000000200 */
        /* <DEDUP_REMOVED lines=62> */
.L_x_7423:
[----:B------:R-:W1:Y:S01]  /*b1a0*/  LDC R15, c[0x0][0xbe8] ;  /* 0x0002fa00ff0f7b82 */ /* 0x000e620000000800 */
[----:B------:R-:W-:Y:S01]  /*b1b0*/  ULDC UR10, c[0x0][0xac8] ;  /* 0x0002b200000a7ab9 */ /* 0x000fe20000000800 */
[----:B------:R-:W-:Y:S01]  /*b1c0*/  ULDC.64 UR8, c[0x0][0xae8] ;  /* 0x0002ba0000087ab9 */ /* 0x000fe20000000a00 */
[----:B------:R-:W-:Y:S01]  /*b1d0*/  ISETP.GE.AND P0, PT, R190, UR10, PT ;  /* 0x0000000abe007c0c */ /* 0x000fe2000bf06270 */
[----:B------:R-:W5:Y:S01]  /*b1e0*/  LD.E.128 R96, desc[UR46][R96.64] ;  /* 0x0000002e60607980 */ /* 0x000f62000c101d00 */
[----:B------:R-:W-:Y:S02]  /*b1f0*/  ISETP.GE.AND P1, PT, R17, UR10, PT ;  /* 0x0000000a11007c0c */ /* 0x000fe4000bf26270 */
[----:B0-----:R-:W-:Y:S01]  /*b200*/  SEL R3, RZ, 0xffffffff, P0 ;  /* 0xffffffffff037807 */ /* 0x001fe20000000000 */
[----:B------:R0:W5:Y:S01]  /*b210*/  LD.E.128 R4, desc[UR46][R20.64] ;  /* 0x0000002e14047980 */ /* 0x000162000c101d00 */
        /* <DEDUP_REMOVED lines=39> */
[----:B------:R-:W5:Y:S01]  /*b490*/  LD.E.128 R84, desc[UR46][R84.64] ;  /* 0x0000002e54547980 */ /* 0x000f62000c101d00 */
        /* <DEDUP_REMOVED lines=84> */
.L_x_7425:
[----:B------:R-:W-:Y:S05]  /*b9e0*/  BSYNC B1 ;  /* 0x0000000000017941 */ /* 0x000fea0003800000 */
.L_x_7424:
[----:B---3--:R-:W-:Y:S01]  /*b9f0*/  VIADD R8, R28, 0x20 ;  /* 0x000000201c087836 */ /* 0x008fe20000000000 */
[----:B--2---:R4:W2:Y:S04]  /*ba00*/  SHFL.IDX PT, R11, R27, 0x1, 0x181f ;  /* 0x00381f001b0b7f89 */ /* 0x0048a800000e0000 */
[----:B------:R-:W-:Y:S01]  /*ba10*/  ISETP.GE.AND P0, PT, R8, R29, PT ;  /* 0x0000001d0800720c */ /* 0x000fe20003f06270 */
[----:B-1----:R4:W1:-:S12]  /*ba20*/  SHFL.IDX PT, R10, R26, 0x1, 0x181f ;  /* 0x00381f001a0a7f89 */ /* 0x00285800000e0000 */
[----:B----4-:R-:W-:Y:S05]  /*ba30*/  @P0 BRA `(.L_x_7426) ;  /* 0x0000000c007c0947 */ /* 0x010fea0003800000 */
[----:B------:R-:W-:Y:S02]  /*ba40*/  ISETP.GE.AND P0, PT, R17, UR10, PT ;  /* 0x0000000a11007c0c */ /* 0x000fe4000bf06270 */
[----:B------:R-:W-:Y:S02]  /*ba50*/  ISETP.GE.AND P5, PT, R190, UR10, PT ;  /* 0x0000000abe007c0c */ /* 0x000fe4000bfa6270 */
[----:B------:R-:W-:Y:S02]  /*ba60*/  ISETP.GE.AND P3, PT, R189, UR10, PT ;  /* 0x0000000abd007c0c */ /* 0x000fe4000bf66270 */
[----:B------:R-:W-:Y:S02]  /*ba70*/  ISETP.GE.AND P2, PT, R188, UR10, PT ;  /* 0x0000000abc007c0c */ /* 0x000fe4000bf46270 */
[----:B------:R-:W-:-:S05]  /*ba80*/  ISETP.GE.AND P1, PT, R187, UR10, PT ;  /* 0x0000000abb007c0c */ /* 0x000fca000bf26270 */
[----:B-12---:R-:W-:Y:S02]  /*ba90*/  @!P0 IMAD.WIDE R8, R17, 0x2, R10 ;  /* 0x0000000211088825 */ /* 0x006fe400078e020a */
[-C--:B------:R-:W-:Y:S02]  /*baa0*/  @!P5 LEA R12, P4, R190, R10.reuse, 0x1 ;  /* 0x0000000abe0cd211 */ /* 0x080fe400078808ff */
[----:B------:R-:W-:Y:S01]  /*bab0*/  @!P3 LEA R14, P6, R189, R10, 0x1 ;  /* 0x0000000abd0eb211 */ /* 0x000fe200078c08ff */
[----:B-----5:R1:W-:Y:S01]  /*bac0*/  @!P0 ST.E.128 desc[UR46][R8.64], R4 ;  /* 0x0000000408008985 */ /* 0x0203e2000c101d2e */
        /* <DEDUP_REMOVED lines=8> */
[----:B-1----:R-:W-:-:S03]  /*bb50*/  @!P1 LEA R4, P6, R187, R10, 0x1 ;  /* 0x0000000abb049211 */ /* 0x002fc600078c08ff */
        /* <DEDUP_REMOVED lines=15> */
.L_x_7422:
        /* <DEDUP_REMOVED lines=57> */
.L_x_7428:
[----:B------:R-:W-:Y:S05]  /*bfe0*/  BSYNC B1 ;  /* 0x0000000000017941 */ /* 0x000fea0003800000 */
.L_x_7427:
        /* <DEDUP_REMOVED lines=95> */
.L_x_7430:
[----:B------:R-:W-:Y:S05]  /*c5e0*/  BSYNC B1 ;  /* 0x0000000000017941 */ /* 0x000fea0003800000 */
.L_x_7429:
        /* <DEDUP_REMOVED lines=36> */
.L_x_7426:
[----:B------:R-:W-:Y:S05]  /*c830*/  BSYNC B0 ;  /* 0x0000000000007941 */ /* 0x000fea0003800000 */
.L_x_7421:
[----:B------:R-:W-:Y:S02]  /*c840*/  ULDC UR5, c[0x0][0xc38] ;  /* 0x00030e0000057ab9 */ /* 0x000fe40000000800 */
[----:B------:R-:W-:-:S06]  /*c850*/  UISETP.GE.AND UP0, UPT, UR4, UR5, UPT ;  /* 0x000000050400728c */ /* 0x000fcc000bf06270 */
[----:B------:R-:W-:-:S13]  /*c860*/  PLOP3.LUT P0, PT, PT, PT, UP0, 0x80, 0x0 ;  /* 0x000000000000781c */ /* 0x000fda0003f0f008 */
[----:B------:R-:W-:Y:S05]  /*c870*/  @!P0 BRA `(.L_x_7431) ;  /* 0xffffff4400e48947 */ /* 0x000fea000383ffff */
[----:B------:R-:W-:Y:S05]  /*c880*/  EXIT ;  /* 0x000000000000794d */ /* 0x000fea0003800000 */
.L_x_7377:
        /* <DEDUP_REMOVED lines=26> */
[----:B------:R-:W-:-:S04]  /*ca30*/  LOP3.LUT R2, R0, 0x1f8, RZ, 0xc0, !PT ;  /* 0x000001f800027812 */ /* 0x000fc800078ec0ff */
        /* <DEDUP_REMOVED lines=11> */
[----:B------:R0:W-:Y:S04]  /*caf0*/  STL [R1], R0 ;  /* 0x0000000001007387 */ /* 0x0001e80000100800 */
[----:B------:R0:W-:Y:S02]  /*cb00*/  STL [R1+0x18], RZ ;  /* 0x000018ff01007387 */ /* 0x0001e40000100800 */
.L_x_7538:
        /* <DEDUP_REMOVED lines=23> */
.L_x_7433:
[----:B------:R-:W-:Y:S01]  /*cc80*/  ULDC UR8, c[0x0][0xc54] ;  /* 0x0003150000087ab9 */ /* 0x000fe20000000800 */
[----:B------:R-:W-:Y:S01]  /*cc90*/  UMOV UR7, UR9 ;  /* 0x0000000900077c82 */ /* 0x000fe20008000000 */
[----:B------:R-:W-:-:S11]  /*cca0*/  UISETP.NE.AND UP0, UPT, UR8, 0x1, UPT ;  /* 0x000000010800788c */ /* 0x000fd6000bf05270 */
[----:B------:R-:W-:Y:S02]  /*ccb0*/  @UP0 ULDC.64 UR10, c[0x0][0xc58] ;  /* 0x00031600000a0ab9 */ /* 0x000fe40000000a00 */
[----:B------:R-:W-:-:S04]  /*ccc0*/  UIMAD.WIDE.U32 UR4, UR9, UR10, URZ ;  /* 0x0000000a090472a5 */ /* 0x000fc8000f8e003f */
[----:B------:R-:W-:-:S04]  /*ccd0*/  @UP0 USHF.R.U32.HI UR7, URZ, UR11, UR5 ;  /* 0x0000000b3f070299 */ /* 0x000fc80008011605 */
[----:B------:R-:W-:-:S12]  /*cce0*/  UIMAD UR8, UR7, UR8, URZ ;  /* 0x00000008070872a4 */ /* 0x000fd8000f8e023f */
.L_x_7434:
        /* <DEDUP_REMOVED lines=63> */
.L_x_7436:
        /* <DEDUP_REMOVED lines=20> */
.L_x_7439:
[----:B------:R-:W-:Y:S05]  /*d220*/  BSYNC B6 ;  /* 0x0000000000067941 */ /* 0x000fea0003800000 */
.L_x_7438:
        /* <DEDUP_REMOVED lines=20> */
.L_x_7442:
        /* <DEDUP_REMOVED lines=15> */
.L_x_7441:
[----:B------:R-:W-:Y:S05]  /*d460*/  BSYNC B6 ;  /* 0x0000000000067941 */ /* 0x000fea0003800000 */
.L_x_7440:
        /* <DEDUP_REMOVED lines=26> */
.L_x_7554:
        /* <DEDUP_REMOVED lines=9> */
.L_x_7557:
        /* <DEDUP_REMOVED lines=22> */
.L_x_7446:
        /* <DEDUP_REMOVED lines=8> */
.L_x_7558:
        /* <DEDUP_REMOVED lines=8> */
.L_x_7448:
        /* <DEDUP_REMOVED lines=19> */
.L_x_7444:
        /* <DEDUP_REMOVED lines=22> */
.L_x_7450:
[----:B------:R-:W-:Y:S05]  /*db90*/  BSYNC B6 ;  /* 0x0000000000067941 */ /* 0x000fea0003800000 */
.L_x_7449:
[----:B------:R1:W5:Y:S01]  /*dba0*/  LDL R8, [R1+0x1c] ;  /* 0x00001c0001087983 */ /* 0x0003620000100800 */
[----:B0-----:R-:W0:Y:S01]  /*dbb0*/  LDC R7, c[0x0][0x448] ;  /* 0x00011200ff077b82 */ /* 0x001e220000000800 */
[----:B------:R-:W2:Y:S01]  /*dbc0*/  S2R R0, SR_TID.X ;  /* 0x0000000000007919 */ /* 0x000ea20000002100 */
[----:B------:R-:W3:Y:S01]  /*dbd0*/  S2R R2, SR_TID.X ;  /* 0x0000000000027919 */ /* 0x000ee20000002100 */
[----:B------:R-:W-:Y:S01]  /*dbe0*/  USHF.R.S32.HI UR4, URZ, 0x1f, UR36 ;  /* 0x0000001f3f047899 */ /* 0x000fe20008011424 */
[----:B------:R-:W-:Y:S01]  /*dbf0*/  ULDC.64 UR8, c[0x0][0x2d8] ;  /* 0x0000b60000087ab9 */ /* 0x000fe20000000a00 */
[----:B0-----:R-:W-:Y:S01]  /*dc00*/  ISETP.NE.AND P0, PT, R7, 0x1, PT ;  /* 0x000000010700780c */ /* 0x001fe20003f05270 */
[----:B--2---:R-:W-:-:S12]  /*dc10*/  IMAD.SHL.U32 R4, R0, 0x10, RZ ;  /* 0x0000001000047824 */ /* 0x004fd800078e00ff */
[----:B------:R-:W0:Y:S01]  /*dc20*/  @P0 LDC R3, c[0x0][0x44c] ;  /* 0x00011300ff030b82 */ /* 0x000e220000000800 */
[----:B---3--:R-:W-:-:S04]  /*dc30*/  LOP3.LUT R2, R2, 0x7f, RZ, 0xc0, !PT ;  /* 0x0000007f02027812 */ /* 0x008fc800078ec0ff */
[----:B------:R-:W-:-:S03]  /*dc40*/  SHF.R.U32.HI R2, RZ, 0x3, R2 ;  /* 0x00000003ff027819 */ /* 0x000fc60000011602 */
[----:B------:R-:W2:Y:S01]  /*dc50*/  @P0 LDC R0, c[0x0][0x450] ;  /* 0x00011400ff000b82 */ /* 0x000ea20000000800 */
[----:B------:R-:W-:Y:S01]  /*dc60*/  LOP3.LUT R4, R2, 0x70, R4, 0xf8, !PT ;  /* 0x0000007002047812 */ /* 0x000fe200078ef804 */
[----:B------:R-:W-:Y:S01]  /*dc70*/  IMAD.U32 R2, RZ, RZ, UR39 ;  /* 0x00000027ff027e24 */ /* 0x000fe2000f8e00ff */
[----:B------:R-:W-:Y:S02]  /*dc80*/  UIMAD UR6, UR4, UR8, URZ ;  /* 0x00000008040672a4 */ /* 0x000fe4000f8e023f */
[----:B------:R-:W-:Y:S01]  /*dc90*/  UIMAD.WIDE.U32 UR4, UR36, UR8, URZ ;  /* 0x00000008240472a5 */ /* 0x000fe2000f8e003f */
[----:B------:R-:W-:Y:S01]  /*dca0*/  IMAD R2, R2, 0x40, R4 ;  /* 0x0000004002027824 */ /* 0x000fe200078e0204 */
[----:B------:R-:W-:Y:S02]  /*dcb0*/  UIMAD UR6, UR36, UR9, UR6 ;  /* 0x00000009240672a4 */ /* 0x000fe4000f8e0206 */
[----:B------:R-:W-:Y:S02]  /*dcc0*/  USHF.R.S32.HI UR7, URZ, 0x1f, UR42 ;  /* 0x0000001f3f077899 */ /* 0x000fe4000801142a */
[----:B------:R-:W-:Y:S01]  /*dcd0*/  UIADD3 UR5, UR5, UR6, URZ ;  /* 0x0000000605057290 */ /* 0x000fe2000fffe03f */
[----:B------:R-:W-:Y:S01]  /*dce0*/  IMAD.MOV.U32 R6, RZ, RZ, R2 ;  /* 0x000000ffff067224 */ /* 0x000fe200078e0002 */
[----:B------:R-:W-:Y:S01]  /*dcf0*/  ULDC.64 UR8, c[0x0][0x2e0] ;  /* 0x0000b80000087ab9 */ /* 0x000fe20000000a00 */
[----:B0-----:R-:W-:Y:S01]  /*dd00*/  @P0 IMAD.HI.U32 R3, R2, R3, RZ ;  /* 0x0000000302030227 */ /* 0x001fe200078e00ff */
[----:B------:R-:W-:Y:S01]  /*dd10*/  UIMAD.WIDE.U32 UR4, UR42, UR8, UR4 ;  /* 0x000000082a0472a5 */ /* 0x000fe2000f8e0004 */
[----:B------:R-:W0:Y:S01]  /*dd20*/  S2R R10, SR_TID.X ;  /* 0x00000000000a7919 */ /* 0x000e220000002100 */
[----:B------:R-:W-:-:S02]  /*dd30*/  UIMAD UR6, UR7, UR8, URZ ;  /* 0x00000008070672a4 */ /* 0x000fc4000f8e023f */
[----:B--2---:R-:W-:Y:S02]  /*dd40*/  @P0 SHF.R.U32.HI R6, RZ, R0, R3 ;  /* 0x00000000ff060219 */ /* 0x004fe40000011603 */
[----:B------:R-:W-:Y:S01]  /*dd50*/  UIMAD UR6, UR42, UR9, UR6 ;  /* 0x000000092a0672a4 */ /* 0x000fe2000f8e0206 */
[----:B------:R-:W-:Y:S02]  /*dd60*/  IMAD.U32 R4, RZ, RZ, UR4 ;  /* 0x00000004ff047e24 */ /* 0x000fe4000f8e00ff */
        /* <DEDUP_REMOVED lines=24> */
[----:B------:R-:W-:Y:S02]  /*def0*/  LOP3.LUT R10, R10, 0x7f, RZ, 0xc0, !PT ;  /* 0x0000007f0a0a7812 */ /* 0x000fe400078ec0ff */
[----:B------:R-:W-:Y:S02]  /*df00*/  ISETP.GE.AND P0, PT, R9, UR6, PT ;  /* 0x0000000609007c0c */ /* 0x000fe4000bf06270 */
[----:B------:R-:W-:-:S02]  /*df10*/  LEA.HI.X R2, R2, UR5, R3, 0x1, P1 ;  /* 0x0000000502027c11 */ /* 0x000fc400088f0c03 */
[----:B------:R-:W-:Y:S01]  /*df20*/  SHF.R.U32.HI R10, RZ, 0x3, R10 ;  /* 0x00000003ff0a7819 */ /* 0x000fe2000001160a */
[----:B-1----:R-:W-:Y:S08]  /*df30*/  BRA.DIV UR4, `(.L_x_7451) ;  /* 0x00000042048c7947 */ /* 0x002ff0000b800000 */
[----:B------:R-:W0:Y:S01]  /*df40*/  SHFL.IDX PT, R6, R0, RZ, 0x181f ;  /* 0x00181fff00067589 */ /* 0x000e2200000e0000 */
[----:B------:R-:W-:Y:S01]  /*df50*/  IMAD.U32 R4, RZ, RZ, UR39 ;  /* 0x00000027ff047e24 */ /* 0x000fe2000f8e00ff */
[----:B------:R-:W-:Y:S02]  /*df60*/  ULDC UR4, c[0x0][0x288] ;  /* 0x0000a20000047ab9 */ /* 0x000fe40000000800 */
        /* <DEDUP_REMOVED lines=27> */
.L_x_7567:
        /* <DEDUP_REMOVED lines=10> */
.L_x_7452:
        /* <DEDUP_REMOVED lines=18> */
.L_x_7568:
[----:B------:R-:W-:Y:S05]  /*e2e0*/  BSYNC B0 ;  /* 0x0000000000007941 */ /* 0x000fea0003800000 */
.L_x_7453:
[----:B------:R-:W2:Y:S01]  /*e2f0*/  LDL R2, [R1+0x8] ;  /* 0x0000080001027983 */ /* 0x000ea20000100800 */
[----:B------:R-:W-:Y:S01]  /*e300*/  BSSY B0, `(.L_x_7455) ;  /* 0x0000095000007945 */ /* 0x000fe20003800000 */
[----:B--2---:R-:W-:-:S13]  /*e310*/  ISETP.NE.AND P0, PT, R2, RZ, PT ;  /* 0x000000ff0200720c */ /* 0x004fda0003f05270 */
[----:B------:R-:W-:Y:S05]  /*e320*/  @!P0 BRA `(.L_x_7456) ;  /* 0x0000000800488947 */ /* 0x000fea0003800000 */
[----:B------:R-:W2:Y:S01]  /*e330*/  LDL R3, [R1] ;  /* 0x0000000001037983 */ /* 0x000ea20000100800 */
        /* <DEDUP_REMOVED lines=8> */
.L_x_7569:
[----:B------:R-:W-:Y:S05]  /*e3c0*/  BSYNC B1 ;  /* 0x0000000000017941 */ /* 0x000fea0003800000 */
.L_x_7457:
        /* <DEDUP_REMOVED lines=9> */
.L_x_7460:
[----:B------:R-:W-:Y:S05]  /*e460*/  BSYNC B1 ;  /* 0x0000000000017941 */ /* 0x000fea0003800000 */
.L_x_7459:
        /* <DEDUP_REMOVED lines=11> */
.L_x_7461:
        /* <DEDUP_REMOVED lines=15> */
.L_x_7462:
        /* <DEDUP_REMOVED lines=15> */
.L_x_7463:
        /* <DEDUP_REMOVED lines=15> */
.L_x_7464:
        /* <DEDUP_REMOVED lines=15> */
.L_x_7465:
        /* <DEDUP_REMOVED lines=15> */
.L_x_7466:
        /* <DEDUP_REMOVED lines=15> */
.L_x_7467:
        /* <DEDUP_REMOVED lines=15> */
.L_x_7468:
        /* <DEDUP_REMOVED lines=10> */
.L_x_7456:
[----:B------:R-:W-:Y:S05]  /*ec50*/  BSYNC B0 ;  /* 0x0000000000007941 */ /* 0x000fea0003800000 */
.L_x_7455:
        /* <DEDUP_REMOVED lines=21> */
[----:B------:R-:W2:Y:S01]  /*edb0*/  LDL R4, [R1+0xc] ;  /* 0x00000c0001047983 */ /* 0x000ea20000100800 */
[----:B------:R-:W-:Y:S01]  /*edc0*/  IMAD.MOV.U32 R0, RZ, RZ, R6 ;  /* 0x000000ffff007224 */ /* 0x000fe200078e0006 */
        /* <DEDUP_REMOVED lines=9> */
[----:B------:R-:W-:Y:S02]  /*ee60*/  @P0 SHF.R.U32.HI R2, RZ, R3, R4 ;  /* 0x00000003ff020219 */ /* 0x000fe40000011604 */
[----:B------:R-:W1:Y:S03]  /*ee70*/  LDC.64 R4, c[0x0][0x418] ;  /* 0x00010600ff047b82 */ /* 0x000e660000000a00 */
[----:B------:R-:W-:-:S04]  /*ee80*/  IMAD.MOV R3, RZ, RZ, -R2 ;  /* 0x000000ffff037224 */ /* 0x000fc800078e0a02 */
[----:B------:R-:W-:Y:S01]  /*ee90*/  IMAD R0, R0, R3, R6 ;  /* 0x0000000300007224 */ /* 0x000fe200078e0206 */
[----:B------:R-:W-:-:S03]  /*eea0*/  SHF.R.S32.HI R3, RZ, 0x1f, R2 ;  /* 0x0000001fff037819 */ /* 0x000fc60000011402 */
[----:B------:R-:W-:-:S03]  /*eeb0*/  IMAD.WIDE.U32 R2, R19, UR4, R2 ;  /* 0x0000000413027c25 */ /* 0x000fc6000f8e0002 */
[----:B-1----:R-:W-:Y:S01]  /*eec0*/  LEA R4, P0, R2, R4, 0x2 ;  /* 0x0000000402047211 */ /* 0x002fe200078010ff */
[----:B--2---:R-:W-:-:S04]  /*eed0*/  IMAD R7, R7, UR4, RZ ;  /* 0x0000000407077c24 */ /* 0x004fc8000f8e02ff */
[----:B------:R-:W-:-:S04]  /*eee0*/  IMAD R7, R19, UR5, R7 ;  /* 0x0000000513077c24 */ /* 0x000fc8000f8e0207 */
[----:B------:R-:W-:-:S05]  /*eef0*/  IMAD.IADD R7, R7, 0x1, R3 ;  /* 0x0000000107077824 */ /* 0x000fca00078e0203 */
[----:B------:R-:W-:-:S05]  /*ef00*/  LEA.HI.X R5, R2, R5, R7, 0x2, P0 ;  /* 0x0000000502057211 */ /* 0x000fca00000f1407 */
[----:B------:R1:W5:Y:S02]  /*ef10*/  LDG.E R16, desc[UR46][R4.64] ;  /* 0x0000002e04107981 */ /* 0x000364000c1e1900 */
.L_x_7473:
[----:B------:R-:W2:Y:S01]  /*ef20*/  S2R R2, SR_TID.X ;  /* 0x0000000000027919 */ /* 0x000ea20000002100 */
[----:B-1----:R-:W-:Y:S01]  /*ef30*/  SHF.L.U32 R4, R8, 0x1f, RZ ;  /* 0x0000001f08047819 */ /* 0x002fe200000006ff */
[----:B------:R-:W-:Y:S01]  /*ef40*/  BSSY B1, `(.L_x_7474) ;  /* 0x0000006000017945 */ /* 0x000fe20003800000 */
[----:B--2---:R-:W-:Y:S01]  /*ef50*/  LOP3.LUT R3, R2, 0x7f, RZ, 0xc0, !PT ;  /* 0x0000007f02037812 */ /* 0x004fe200078ec0ff */
[----:B------:R-:W-:-:S03]  /*ef60*/  IMAD R2, R18, 0x8, R17 ;  /* 0x0000000812027824 */ /* 0x000fc600078e0211 */
[----:B------:R-:W-:Y:S01]  /*ef70*/  ISETP.NE.AND P1, PT, R3, RZ, PT ;  /* 0x000000ff0300720c */ /* 0x000fe20003f25270 */
[----:B------:R-:W1:Y:S02]  /*ef80*/  SYNCS.PHASECHK.TRANS64.TRYWAIT P0, [R2+URZ+0x28c40], R4 ;  /* 0x028c4004020075a7 */ /* 0x000e64000800017f */
[----:B-1----:R-:W-:Y:S10]  /*ef90*/  @!P0 BRA `(.L_x_7475) ;  /* 0x0000003400d08947 */ /* 0x002ff40003800000 */
.L_x_7570:
[----:B------:R-:W-:Y:S05]  /*efa0*/  BSYNC B1 ;  /* 0x0000000000017941 */ /* 0x000fea0003800000 */
.L_x_7474:
        /* <DEDUP_REMOVED lines=9> */
.L_x_7477:
[----:B------:R-:W-:Y:S05]  /*f040*/  BSYNC B1 ;  /* 0x0000000000017941 */ /* 0x000fea0003800000 */
.L_x_7476:
[----:B------:R-:W-:Y:S01]  /*f050*/  IMAD.SHL.U32 R3, R0, 0x40, RZ ;  /* 0x0000004000037824 */ /* 0x000fe200078e00ff */
[----:B------:R-:W-:Y:S01]  /*f060*/  UIADD3 UR4, UP0, UR44, 0x370, URZ ;  /* 0x000003702c047890 */ /* 0x000fe2000ff1e03f */
[----:B------:R-:W-:Y:S01]  /*f070*/  IMAD.MOV.U32 R7, RZ, RZ, RZ ;  /* 0x000000ffff077224 */ /* 0x000fe200078e00ff */
[----:B------:R-:W-:Y:S01]  /*f080*/  PLOP3.LUT P0, PT, PT, PT, PT, 0x80, 0x0 ;  /* 0x000000000000781c */ /* 0x000fe20003f0f070 */
[----:B------:R-:W-:Y:S01]  /*f090*/  IMAD R0, R18, 0x2000, R17 ;  /* 0x0000200012007824 */ /* 0x000fe200078e0211 */
[----:B------:R-:W-:Y:S01]  /*f0a0*/  R2UR UR11, R3 ;  /* 0x00000000030b72ca */ /* 0x000fe200000e0000 */
[----:B------:R-:W-:Y:S01]  /*f0b0*/  VIADD R5, R2, 0x28c30 ;  /* 0x00028c3002057836 */ /* 0x000fe20000000000 */
[----:B------:R-:W-:Y:S01]  /*f0c0*/  R2UR UR10, R7 ;  /* 0x00000000070a72ca */ /* 0x000fe200000e0000 */
[----:B------:R-:W-:Y:S01]  /*f0d0*/  VIADD R0, R0, 0x22400 ;  /* 0x0002240000007836 */ /* 0x000fe20000000000 */
[----:B------:R-:W-:Y:S01]  /*f0e0*/  UIADD3.X UR5, URZ, UR45, URZ, UP0, !UPT ;  /* 0x0000002d3f057290 */ /* 0x000fe200087fe43f */
[----:B------:R-:W-:Y:S01]  /*f0f0*/  UMOV UR6, 0x0 ;  /* 0x0000000000067882 */ /* 0x000fe20000000000 */
[----:B------:R-:W-:-:S11]  /*f100*/  UMOV UR7, 0x14f00000 ;  /* 0x14f0000000077882 */ /* 0x000fd60000000000 */
.L_x_7478:
        /* <DEDUP_REMOVED lines=12> */
.L_x_7571:
[----:B------:R-:W-:Y:S05]  /*f1d0*/  BSYNC B1 ;  /* 0x0000000000017941 */ /* 0x000fea0003800000 */
.L_x_7479:
[----:B------:R-:W-:Y:S01]  /*f1e0*/  BSSY B1, `(.L_x_7481) ;  /* 0x000000b000017945 */ /* 0x000fe20003800000 */
[----:B0-----:R-:W-:Y:S02]  /*f1f0*/  IMAD.MOV.U32 R8, RZ, RZ, 0x0 ;  /* 0x00000000ff087424 */ /* 0x001fe400078e00ff */
        /* <DEDUP_REMOVED lines=9> */
.L_x_7482:
[----:B------:R-:W-:Y:S05]  /*f290*/  BSYNC B1 ;  /* 0x0000000000017941 */ /* 0x000fea0003800000 */
.L_x_7481:
[----:B------:R-:W-:Y:S01]  /*f2a0*/  R2UR UR10, R7 ;  /* 0x00000000070a72ca */ /* 0x000fe200000e0000 */
[----:B------:R-:W-:Y:S01]  /*f2b0*/  IMAD R0, R18, 0x10000, R17 ;  /* 0x0001000012007824 */ /* 0x000fe200078e0211 */
[----:B------:R-:W-:Y:S01]  /*f2c0*/  R2UR UR6, R8 ;  /* 0x00000000080672ca */ /* 0x000fe200000e0000 */
[----:B------:R-:W-:Y:S01]  /*f2d0*/  UIADD3 UR4, UP0, UR44, 0x470, URZ ;  /* 0x000004702c047890 */ /* 0x000fe2000ff1e03f */
[----:B------:R-:W-:Y:S01]  /*f2e0*/  R2UR UR7, R9 ;  /* 0x00000000090772ca */ /* 0x000fe200000e0000 */
[----:B-12---:R-:W-:Y:S01]  /*f2f0*/  VIADD R2, R2, 0x28c50 ;  /* 0x00028c5002027836 */ /* 0x006fe20000000000 */
[----:B------:R-:W-:Y:S01]  /*f300*/  R2UR UR11, R3 ;  /* 0x00000000030b72ca */ /* 0x000fe200000e0000 */
[----:B------:R-:W-:Y:S01]  /*f310*/  VIADD R4, R0, 0x400 ;  /* 0x0000040000047836 */ /* 0x000fe20000000000 */
[----:B------:R-:W-:Y:S01]  /*f320*/  PLOP3.LUT P0, PT, PT, PT, PT, 0x80, 0x0 ;  /* 0x000000000000781c */ /* 0x000fe20003f0f070 */
[----:B------:R-:W-:-:S12]  /*f330*/  UIADD3.X UR5, URZ, UR45, URZ, UP0, !UPT ;  /* 0x0000002d3f057290 */ /* 0x000fd800087fe43f */
.L_x_7483:
        /* <DEDUP_REMOVED lines=13> */
[----:B------:R-:W-:Y:S02]  /*f410*/  R2UR UR11, R3 ;  /* 0x00000000030b72ca */ /* 0x000fe400000e0000 */
[----:B------:R-:W-:-:S13]  /*f420*/  PLOP3.LUT P0, PT, PT, PT, PT, 0x80, 0x0 ;  /* 0x000000000000781c */ /* 0x000fda0003f0f070 */
.L_x_7484:
        /* <DEDUP_REMOVED lines=15> */
.L_x_7485:
        /* <DEDUP_REMOVED lines=15> */
.L_x_7486:
        /* <DEDUP_REMOVED lines=15> */
.L_x_7487:
        /* <DEDUP_REMOVED lines=15> */
.L_x_7488:
        /* <DEDUP_REMOVED lines=15> */
.L_x_7489:
        /* <DEDUP_REMOVED lines=15> */
.L_x_7490:
        /* <DEDUP_REMOVED lines=8> */
[----:B-1----:R-:W-:Y:S05]  /*fa50*/  @P0 BRA.U.ANY `(.L_x_7490) ;  /* 0xfffffffd00dc0947 */ /* 0x002fea000393ffff */
.L_x_7472:
[----:B------:R-:W-:Y:S05]  /*fa60*/  BSYNC B0 ;  /* 0x0000000000007941 */ /* 0x000fea0003800000 */
.L_x_7471:
[----:B------:R-:W-:-:S06]  /*fa70*/  UIADD3 UR4, UR38, -0x3, URZ ;  /* 0xfffffffd26047890 */ /* 0x000fcc000fffe03f */
[----:B------:R-:W-:-:S07]  /*fa80*/  IMAD.U32 R0, RZ, RZ, UR4 ;  /* 0x00000004ff007e24 */ /* 0x000fce000f8e00ff */
.L_x_7470:
[----:B------:R-:W-:Y:S01]  /*fa90*/  ISETP.NE.AND P0, PT, R6, RZ, PT ;  /* 0x000000ff0600720c */ /* 0x000fe20003f05270 */
[----:B------:R-:W-:-:S12]  /*faa0*/  BSSY B0, `(.L_x_7469) ;  /* 0x00001b2000007945 */ /* 0x000fd80003800000 */
[----:B------:R-:W-:Y:S05]  /*fab0*/  @!P0 BRA `(.L_x_7491) ;  /* 0x0000001800c08947 */ /* 0x000fea0003800000 */
.L_x_7532:
        /* <DEDUP_REMOVED lines=34> */
.L_x_7494:
        /* <DEDUP_REMOVED lines=8> */
.L_x_7572:
[----:B------:R-:W-:Y:S05]  /*fd60*/  BSYNC B2 ;  /* 0x0000000000027941 */ /* 0x000fea0003800000 */
.L_x_7495:
        /* <DEDUP_REMOVED lines=9> */
.L_x_7498:
[----:B------:R-:W-:Y:S05]  /*fe00*/  BSYNC B2 ;  /* 0x0000000000027941 */ /* 0x000fea0003800000 */
.L_x_7497:
        /* <DEDUP_REMOVED lines=11> */
.L_x_7499:
        /* <DEDUP_REMOVED lines=13> */
.L_x_7573:
[----:B------:R-:W-:Y:S05]  /*ff90*/  BSYNC B2 ;  /* 0x0000000000027941 */ /* 0x000fea0003800000 */
.L_x_7500:
        /* <DEDUP_REMOVED lines=11> */
.L_x_7503:
[----:B------:R-:W-:Y:S05]  /*10050*/  BSYNC B2 ;  /* 0x0000000000027941 */ /* 0x000fea0003800000 */
.L_x_7502:
        /* <DEDUP_REMOVED lines=9> */
.L_x_7504:
        /* <DEDUP_REMOVED lines=15> */
.L_x_7505:
        /* <DEDUP_REMOVED lines=15> */
.L_x_7506:
        /* <DEDUP_REMOVED lines=15> */
.L_x_7507:
        /* <DEDUP_REMOVED lines=15> */
.L_x_7508:
        /* <DEDUP_REMOVED lines=15> */
.L_x_7509:
        /* <DEDUP_REMOVED lines=15> */
.L_x_7510:
        /* <DEDUP_REMOVED lines=15> */
.L_x_7511:
        /* <DEDUP_REMOVED lines=10> */
.L_x_7493:
[----:B------:R-:W-:Y:S05]  /*10820*/  BSYNC B1 ;  /* 0x0000000000017941 */ /* 0x000fea0003800000 */
.L_x_7492:
[----:B------:R-:W2:Y:S01]  /*10830*/  LDL R2, [R1+0x8] ;  /* 0x0000080001027983 */ /* 0x000ea20000100800 */
[----:B------:R-:W-:Y:S01]  /*10840*/  VIADD R7, R7, 0x1 ;  /* 0x0000000107077836 */ /* 0x000fe20000000000 */
[----:B------:R-:W-:Y:S04]  /*10850*/  BSSY B1, `(.L_x_7512) ;  /* 0x00000d3000017945 */ /* 0x000fe80003800000 */
[----:B------:R-:W-:-:S04]  /*10860*/  ISETP.NE.AND P0, PT, R7, 0x2, PT ;  /* 0x000000020700780c */ /* 0x000fc80003f05270 */
[----:B------:R-:W-:Y:S02]  /*10870*/  SEL R3, RZ, 0x1, P0 ;  /* 0x00000001ff037807 */ /* 0x000fe40000000000 */
[----:B------:R-:W-:Y:S02]  /*10880*/  SEL R18, R7, RZ, P0 ;  /* 0x000000ff07127207 */ /* 0x000fe40000000000 */
[----:B0-----:R-:W-:-:S05]  /*10890*/  LOP3.LUT R8, R6, R3, RZ, 0x3c, !PT ;  /* 0x0000000306087212 */ /* 0x001fca00078e3cff */
[----:B------:R0:W-:Y:S01]  /*108a0*/  STL [R1], R8 ;  /* 0x0000000801007387 */ /* 0x0001e20000100800 */
[----:B--2---:R-:W-:-:S13]  /*108b0*/  ISETP.NE.AND P2, PT, R2, RZ, PT ;  /* 0x000000ff0200720c */ /* 0x004fda0003f45270 */
[----:B0-----:R-:W-:Y:S05]  /*108c0*/  @!P2 BRA `(.L_x_7513) ;  /* 0x0000000c002ca947 */ /* 0x001fea0003800000 */
        /* <DEDUP_REMOVED lines=23> */
.L_x_7514:
        /* <DEDUP_REMOVED lines=8> */
.L_x_7574:
[----:B------:R-:W-:Y:S05]  /*10ac0*/  BSYNC B2 ;  /* 0x0000000000027941 */ /* 0x000fea0003800000 */
.L_x_7515:
        /* <DEDUP_REMOVED lines=9> */
.L_x_7518:
[----:B------:R-:W-:Y:S05]  /*10b60*/  BSYNC B2 ;  /* 0x0000000000027941 */ /* 0x000fea0003800000 */
.L_x_7517:
        /* <DEDUP_REMOVED lines=11> */
.L_x_7519:
        /* <DEDUP_REMOVED lines=13> */
.L_x_7575:
[----:B------:R-:W-:Y:S05]  /*10cf0*/  BSYNC B2 ;  /* 0x0000000000027941 */ /* 0x000fea0003800000 */
.L_x_7520:
        /* <DEDUP_REMOVED lines=11> */
.L_x_7523:
[----:B------:R-:W-:Y:S05]  /*10db0*/  BSYNC B2 ;  /* 0x0000000000027941 */ /* 0x000fea0003800000 */
.L_x_7522:
        /* <DEDUP_REMOVED lines=9> */
.L_x_7524:
        /* <DEDUP_REMOVED lines=15> */
.L_x_7525:
        /* <DEDUP_REMOVED lines=15> */
.L_x_7526:
        /* <DEDUP_REMOVED lines=15> */
.L_x_7527:
        /* <DEDUP_REMOVED lines=15> */
.L_x_7528:
        /* <DEDUP_REMOVED lines=15> */
.L_x_7529:
        /* <DEDUP_REMOVED lines=15> */
.L_x_7530:
        /* <DEDUP_REMOVED lines=15> */
.L_x_7531:
        /* <DEDUP_REMOVED lines=10> */
.L_x_7513:
[----:B------:R-:W-:Y:S05]  /*11580*/  BSYNC B1 ;  /* 0x0000000000017941 */ /* 0x000fea0003800000 */
.L_x_7512:
[C---:B------:R-:W-:Y:S01]  /*11590*/  ISETP.GT.AND P0, PT, R0.reuse, 0x1, PT ;  /* 0x000000010000780c */ /* 0x040fe20003f04270 */
[----:B------:R-:W-:-:S12]  /*115a0*/  VIADD R0, R0, 0xfffffffe ;  /* 0xfffffffe00007836 */ /* 0x000fd80000000000 */
[----:B------:R-:W-:Y:S05]  /*115b0*/  @P0 BRA `(.L_x_7532) ;  /* 0xffffffe400400947 */ /* 0x000fea000383ffff */
.L_x_7491:
[----:B------:R-:W-:Y:S05]  /*115c0*/  BSYNC B0 ;  /* 0x0000000000007941 */ /* 0x000fea0003800000 */
.L_x_7469:
        /* <DEDUP_REMOVED lines=24> */
.L_x_7534:
[----:B------:R-:W-:Y:S05]  /*11750*/  BSYNC B0 ;  /* 0x0000000000007941 */ /* 0x000fea0003800000 */
.L_x_7533:
[----:B------:R-:W-:-:S07]  /*11760*/  SEL R18, R18, RZ, P0 ;  /* 0x000000ff12127207 */ /* 0x000fce0000000000 */
.L_x_7437:
[----:B------:R-:W-:Y:S05]  /*11770*/  BSYNC B7 ;  /* 0x0000000000077941 */ /* 0x000fea0003800000 */
.L_x_7435:
[----:B-12---:R-:W2:Y:S04]  /*11780*/  LDL R0, [R1+0x20] ;  /* 0x0000200001007983 */ /* 0x006ea80000100800 */
[----:B0-----:R0:W5:Y:S01]  /*11790*/  LDL R2, [R1+0x10] ;  /* 0x0000100001027983 */ /* 0x0011620000100800 */
        /* <DEDUP_REMOVED lines=12> */
.L_x_7535:
[----:B------:R-:W-:-:S03]  /*11860*/  UMOV UR4, 0xffffffff ;  /* 0xffffffff00047882 */ /* 0x000fc60000000000 */
[----:B------:R-:W-:Y:S05]  /*11870*/  BRA.DIV UR4, `(.L_x_7537) ;  /* 0x0000001204107947 */ /* 0x000fea000b800000 */
[----:B-----5:R0:W1:Y:S02]  /*11880*/  SHFL.IDX PT, R14, R2, RZ, 0x1f ;  /* 0x00001fff020e7589 */ /* 0x02006400000e0000 */
.L_x_7578:
        /* <DEDUP_REMOVED lines=8> */
.L_x_7536:
[----:B------:R-:W3:Y:S01]  /*11910*/  LDL R0, [R1+0x10] ;  /* 0x0000100001007983 */ /* 0x000ee20000100800 */
[----:B------:R-:W-:Y:S02]  /*11920*/  ULDC UR4, c[0x0][0xc38] ;  /* 0x00030e0000047ab9 */ /* 0x000fe40000000800 */
[----:B---3--:R-:W-:-:S13]  /*11930*/  ISETP.GE.AND P0, PT, R0, UR4, PT ;  /* 0x0000000400007c0c */ /* 0x008fda000bf06270 */
[----:B------:R-:W-:Y:S05]  /*11940*/  @!P0 BRA `(.L_x_7538) ;  /* 0xffffffb000708947 */ /* 0x000fea000383ffff */
.L_x_7432:
[----:B-1----:R-:W3:Y:S01]  /*11950*/  LDL.LU R0, [R1+0x18] ;  /* 0x0000180001007983 */ /* 0x002ee20000300800 */
[----:B------:R-:W-:Y:S01]  /*11960*/  BSSY B0, `(.L_x_7539) ;  /* 0x000000b000007945 */ /* 0x000fe20003800000 */
[----:B------:R-:W1:Y:S01]  /*11970*/  S2R R5, SR_CgaCtaId ;  /* 0x0000000000057919 */ /* 0x000e620000008800 */
[----:B---3--:R-:W-:-:S05]  /*11980*/  VIADD R0, R0, 0x1 ;  /* 0x0000000100007836 */ /* 0x008fca0000000000 */
[----:B0-2---:R-:W-:-:S04]  /*11990*/  LEA.HI R2, R0, R0, RZ, 0x1 ;  /* 0x0000000000027211 */ /* 0x005fc800078f08ff */
[----:B------:R-:W-:-:S05]  /*119a0*/  LOP3.LUT R3, R2, 0xfffffffe, RZ, 0xc0, !PT ;  /* 0xfffffffe02037812 */ /* 0x000fca00078ec0ff */
[----:B------:R-:W-:Y:S01]  /*119b0*/  IMAD.IADD R3, R0, 0x1, -R3 ;  /* 0x0000000100037824 */ /* 0x000fe200078e0a03 */
[----:B------:R-:W-:-:S04]  /*119c0*/  MOV R0, 0x400 ;  /* 0x0000040000007802 */ /* 0x000fc80000000f00 */
[----:B-1----:R-:W-:Y:S02]  /*119d0*/  LEA R0, R5, R0, 0x18 ;  /* 0x0000000005007211 */ /* 0x002fe400078ec0ff */
[----:B------:R-:W-:-:S04]  /*119e0*/  SHF.L.U32 R3, R3, 0x1f, RZ ;  /* 0x0000001f03037819 */ /* 0x000fc800000006ff */
[----:B------:R-:W0:Y:S02]  /*119f0*/  SYNCS.PHASECHK.TRANS64.TRYWAIT P0, [R0+URZ+0x28c20], R3 ;  /* 0x028c2003000075a7 */ /* 0x000e24000800017f */
[----:B0-----:R-:W-:Y:S05]  /*11a00*/  @!P0 BRA `(.L_x_7540) ;  /* 0x0000000c00d48947 */ /* 0x001fea0003800000 */
.L_x_7579:
[----:B------:R-:W-:Y:S05]  /*11a10*/  BSYNC B0 ;  /* 0x0000000000007941 */ /* 0x000fea0003800000 */
.L_x_7539:
[----:B------:R-:W-:-:S03]  /*11a20*/  UMOV UR4, 0xffffffff ;  /* 0xffffffff00047882 */ /* 0x000fc60000000000 */
[----:B------:R-:W-:Y:S05]  /*11a30*/  BRA.DIV UR4, `(.L_x_7541) ;  /* 0x0000000e04dc7947 */ /* 0x000fea000b800000 */
[----:B------:R-:W1:Y:S02]  /*11a40*/  S2R R2, SR_TID.X ;  /* 0x0000000000027919 */ /* 0x000e640000002100 */
[----:B-1----:R-:W-:-:S04]  /*11a50*/  SHF.R.U32.HI R2, RZ, 0x5, R2 ;  /* 0x00000005ff027819 */ /* 0x002fc80000011602 */
[----:B------:R-:W-:-:S05]  /*11a60*/  LOP3.LUT R2, R2, 0x3, RZ, 0xc0, !PT ;  /* 0x0000000302027812 */ /* 0x000fca00078ec0ff */
[----:B------:R1:W2:Y:S02]  /*11a70*/  SHFL.IDX PT, R14, R2, RZ, 0x1f ;  /* 0x00001fff020e7589 */ /* 0x0002a400000e0000 */
.L_x_7582:
[----:B--2---:R-:W-:Y:S01]  /*11a80*/  ISETP.NE.AND P0, PT, R14, RZ, PT ;  /* 0x000000ff0e00720c */ /* 0x004fe20003f05270 */
[----:B------:R-:W-:-:S12]  /*11a90*/  BSSY B0, `(.L_x_7542) ;  /* 0x0000025000007945 */ /* 0x000fd80003800000 */
[----:B------:R-:W-:Y:S05]  /*11aa0*/  @P0 BRA `(.L_x_7543) ;  /* 0x00000000008c0947 */ /* 0x000fea0003800000 */
[----:B------:R-:W-:-:S03]  /*11ab0*/  UMOV UR4, 0xffffffff ;  /* 0xffffffff00047882 */ /* 0x000fc60000000000 */
[----:B------:R-:W-:Y:S05]  /*11ac0*/  BRA.DIV UR4, `(.L_x_7544) ;  /* 0x0000000e04ec7947 */ /* 0x000fea000b800000 */
[----:B------:R-:W-:-:S13]  /*11ad0*/  ELECT P6, URZ, PT ;  /* 0x00000000003f782f */ /* 0x000fda00038c0000 */
.L_x_7585:
[----:B------:R-:W-:Y:S05]  /*11ae0*/  @!P6 BRA `(.L_x_7543) ;  /* 0x00000000007ce947 */ /* 0x000fea0003800000 */
[----:B------:R-:W-:-:S06]  /*11af0*/  ULOP3.LUT UR4, UR40, 0x2, URZ, 0xfc, !UPT ;  /* 0x0000000228047892 */ /* 0x000fcc000f8efc3f */
[----:B-1----:R-:W-:-:S05]  /*11b00*/  IMAD.U32 R2, RZ, RZ, UR4 ;  /* 0x00000004ff027e24 */ /* 0x002fca000f8e00ff */
[----:B------:R-:W-:-:S13]  /*11b10*/  ISETP.NE.AND P2, PT, R2, 0x3, PT ;  /* 0x000000030200780c */ /* 0x000fda0003f45270 */
[----:B------:R-:W-:Y:S05]  /*11b20*/  @!P2 BRA `(.L_x_7545) ;  /* 0x000000000004a947 */ /* 0x000fea0003800000 */
[----:B------:R-:W-:Y:S01]  /*11b30*/  BPT.TRAP 0x1 ;  /* 0x000000040000795c */ /* 0x000fe20000300000 */
.L_x_7545:
        /* <DEDUP_REMOVED lines=13> */
.L_x_7586:
[----:B------:R-:W1:Y:S02]  /*11c10*/  SYNCS.PHASECHK.TRANS64.TRYWAIT P0, [R3+URZ], R2 ;  /* 0x00000002030075a7 */ /* 0x000e64000800017f */
[----:B-1----:R-:W-:Y:S05]  /*11c20*/  @!P0 BRA `(.L_x_7547) ;  /* 0x0000000c00c88947 */ /* 0x002fea0003800000 */
.L_x_7587:
[----:B------:R-:W-:Y:S05]  /*11c30*/  @!P2 BRA `(.L_x_7548) ;  /* 0x000000000004a947 */ /* 0x000fea0003800000 */
[----:B------:R-:W-:Y:S01]  /*11c40*/  BPT.TRAP 0x1 ;  /* 0x000000040000795c */ /* 0x000fe20000300000 */
.L_x_7548:
[----:B-1----:R-:W-:-:S04]  /*11c50*/  VIADD R3, R0, 0x28c60 ;  /* 0x00028c6000037836 */ /* 0x002fc80000000000 */
[----:B------:R-:W-:-:S04]  /*11c60*/  IMAD R18, R18, 0x8, R3 ;  /* 0x0000000812127824 */ /* 0x000fc800078e0203 */
[----:B------:R-:W1:Y:S02]  /*11c70*/  SYNCS.PHASECHK.TRANS64.TRYWAIT P0, [R18+URZ], R5 ;  /* 0x00000005120075a7 */ /* 0x000e64000800017f */
[----:B-1----:R-:W-:Y:S05]  /*11c80*/  @!P0 BRA `(.L_x_7549) ;  /* 0x0000000c00c48947 */ /* 0x002fea0003800000 */
.L_x_7588:
[----:B------:R-:W-:-:S07]  /*11c90*/  IMAD R3, R4, 0x8, R3 ;  /* 0x0000000804037824 */ /* 0x000fce00078e0203 */
.L_x_7550:
[----:B--2---:R2:W3:Y:S02]  /*11ca0*/  SYNCS.PHASECHK.TRANS64.TRYWAIT P0, [R3+URZ], R2 ;  /* 0x00000002030075a7 */ /* 0x0044e4000800017f */
[----:B---3--:R-:W-:Y:S05]  /*11cb0*/  @!P0 NANOSLEEP.SYNCS 0x989680 ;  /* 0x009896800000895d */ /* 0x008fea0003900000 */
[----:B------:R-:W3:Y:S02]  /*11cc0*/  @!P0 SYNCS.PHASECHK.TRANS64 P0, [R3+URZ], R2 ;  /* 0x00000002030085a7 */ /* 0x000ee4000800007f */
[----:B---3--:R-:W-:Y:S05]  /*11cd0*/  @!P0 BRA `(.L_x_7550) ;  /* 0xfffffffc00f08947 */ /* 0x008fea000383ffff */
.L_x_7543:
[----:B------:R-:W-:Y:S05]  /*11ce0*/  BSYNC B0 ;  /* 0x0000000000007941 */ /* 0x000fea0003800000 */
.L_x_7542:
[----:B------:R-:W-:Y:S05]  /*11cf0*/  EXIT ;  /* 0x000000000000794d */ /* 0x000fea0003800000 */
.L_x_7384:
[----:B0-----:R-:W-:-:S04]  /*11d00*/  IMAD.U32 R3, RZ, RZ, UR21 ;  /* 0x00000015ff037e24 */ /* 0x001fc8000f8e00ff */
[----:B------:R0:W1:Y:S03]  /*11d10*/  SYNCS.PHASECHK.TRANS64.TRYWAIT P1, [R3+URZ+0x28c50], R0 ;  /* 0x028c5000030075a7 */ /* 0x000066000802017f */
[----:B-1----:R-:W-:Y:S05]  /*11d20*/  @!P1 NANOSLEEP.SYNCS 0x989680 ;  /* 0x009896800000995d */ /* 0x002fea0003900000 */
[----:B------:R-:W1:Y:S02]  /*11d30*/  @!P1 SYNCS.PHASECHK.TRANS64 P1, [R3+URZ+0x28c50], R0 ;  /* 0x028c5000030095a7 */ /* 0x000e64000802007f */
[----:B-1----:R-:W-:Y:S05]  /*11d40*/  @!P1 BRA `(.L_x_7384) ;  /* 0xfffffffc00ec9947 */ /* 0x002fea000383ffff */
[----:B------:R-:W-:Y:S05]  /*11d50*/  BRA `(.L_x_7551) ;  /* 0xfffffefc00347947 */ /* 0x000fea000383ffff */
.L_x_7389:
[----:B-1----:R-:W-:-:S04]  /*11d60*/  IMAD.U32 R3, RZ, RZ, UR21 ;  /* 0x00000015ff037e24 */ /* 0x002fc8000f8e00ff */
[----:B------:R1:W2:Y:S03]  /*11d70*/  SYNCS.PHASECHK.TRANS64.TRYWAIT P1, [R3+URZ+0x28c50], R0 ;  /* 0x028c5000030075a7 */ /* 0x0002a6000802017f */
[----:B--2---:R-:W-:Y:S05]  /*11d80*/  @!P1 NANOSLEEP.SYNCS 0x989680 ;  /* 0x009896800000995d */ /* 0x004fea0003900000 */
[----:B------:R-:W2:Y:S02]  /*11d90*/  @!P1 SYNCS.PHASECHK.TRANS64 P1, [R3+URZ+0x28c50], R0 ;  /* 0x028c5000030095a7 */ /* 0x000ea4000802007f */
[----:B--2---:R-:W-:Y:S05]  /*11da0*/  @!P1 BRA `(.L_x_7389) ;  /* 0xfffffffc00ec9947 */ /* 0x004fea000383ffff */
[----:B------:R-:W-:Y:S05]  /*11db0*/  BRA `(.L_x_7388) ;  /* 0xffffff0800307947 */ /* 0x000fea000383ffff */
.L_x_7392:
[----:B0-----:R-:W-:-:S04]  /*11dc0*/  IMAD.U32 R3, RZ, RZ, UR43 ;  /* 0x0000002bff037e24 */ /* 0x001fc8000f8e00ff */
[----:B------:R0:W1:Y:S03]  /*11dd0*/  SYNCS.PHASECHK.TRANS64.TRYWAIT P1, [R3+URZ+0x28c00], R0 ;  /* 0x028c0000030075a7 */ /* 0x000066000802017f */
[----:B-1----:R-:W-:Y:S05]  /*11de0*/  @!P1 NANOSLEEP.SYNCS 0x989680 ;  /* 0x009896800000995d */ /* 0x002fea0003900000 */
[----:B------:R-:W1:Y:S02]  /*11df0*/  @!P1 SYNCS.PHASECHK.TRANS64 P1, [R3+URZ+0x28c00], R0 ;  /* 0x028c0000030095a7 */ /* 0x000e64000802007f */
[----:B-1----:R-:W-:Y:S05]  /*11e00*/  @!P1 BRA `(.L_x_7392) ;  /* 0xfffffffc00ec9947 */ /* 0x002fea000383ffff */
[----:B------:R-:W-:Y:S05]  /*11e10*/  BRA `(.L_x_7552) ;  /* 0xffffff1800c47947 */ /* 0x000fea000383ffff */
.L_x_7396:
[----:B--2---:R2:W3:Y:S02]  /*11e20*/  SYNCS.PHASECHK.TRANS64.TRYWAIT P1, [R7+URZ+0x28c30], R8 ;  /* 0x028c3008070075a7 */ /* 0x0044e4000802017f */
[----:B---3--:R-:W-:Y:S05]  /*11e30*/  @!P1 NANOSLEEP.SYNCS 0x989680 ;  /* 0x009896800000995d */ /* 0x008fea0003900000 */
[----:B------:R-:W3:Y:S02]  /*11e40*/  @!P1 SYNCS.PHASECHK.TRANS64 P1, [R7+URZ+0x28c30], R8 ;  /* 0x028c3008070095a7 */ /* 0x000ee4000802007f */
[----:B---3--:R-:W-:Y:S05]  /*11e50*/  @!P1 BRA `(.L_x_7396) ;  /* 0xfffffffc00f09947 */ /* 0x008fea000383ffff */
[----:B------:R-:W-:Y:S05]  /*11e60*/  BRA `(.L_x_7395) ;  /* 0xffffff1800e07947 */ /* 0x000fea000383ffff */
.L_x_7400:
[----:B--2---:R2:W3:Y:S02]  /*11e70*/  SYNCS.PHASECHK.TRANS64.TRYWAIT P3, [R7+URZ+0x28c50], R8 ;  /* 0x028c5008070075a7 */ /* 0x0044e4000806017f */
[----:B---3--:R-:W-:Y:S05]  /*11e80*/  @!P3 NANOSLEEP.SYNCS 0x989680 ;  /* 0x009896800000b95d */ /* 0x008fea0003900000 */
[----:B------:R-:W3:Y:S02]  /*11e90*/  @!P3 SYNCS.PHASECHK.TRANS64 P3, [R7+URZ+0x28c50], R8 ;  /* 0x028c50080700b5a7 */ /* 0x000ee4000806007f */
[----:B---3--:R-:W-:Y:S05]  /*11ea0*/  @!P3 BRA `(.L_x_7400) ;  /* 0xfffffffc00f0b947 */ /* 0x008fea000383ffff */
[----:B------:R-:W-:Y:S05]  /*11eb0*/  BRA `(.L_x_7399) ;  /* 0xffffff3000787947 */ /* 0x000fea000383ffff */
.L_x_7405:
[----:B--2---:R-:W-:-:S04]  /*11ec0*/  IMAD.U32 R6, RZ, RZ, UR26 ;  /* 0x0000001aff067e24 */ /* 0x004fc8000f8e00ff */
[----:B------:R2:W3:Y:S03]  /*11ed0*/  SYNCS.PHASECHK.TRANS64.TRYWAIT P3, [R6+URZ+0x28c30], R7 ;  /* 0x028c3007060075a7 */ /* 0x0004e6000806017f */
[----:B---3--:R-:W-:Y:S05]  /*11ee0*/  @!P3 NANOSLEEP.SYNCS 0x989680 ;  /* 0x009896800000b95d */ /* 0x008fea0003900000 */
[----:B------:R-:W3:Y:S02]  /*11ef0*/  @!P3 SYNCS.PHASECHK.TRANS64 P3, [R6+URZ+0x28c30], R7 ;  /* 0x028c30070600b5a7 */ /* 0x000ee4000806007f */
[----:B---3--:R-:W-:Y:S05]  /*11f00*/  @!P3 BRA `(.L_x_7405) ;  /* 0xfffffffc00ecb947 */ /* 0x008fea000383ffff */
[----:B------:R-:W-:Y:S05]  /*11f10*/  BRA `(.L_x_7404) ;  /* 0xffffff3400847947 */ /* 0x000fea000383ffff */
.L_x_7409:
[----:B--2---:R2:W3:Y:S02]  /*11f20*/  SYNCS.PHASECHK.TRANS64.TRYWAIT P3, [R178+URZ+0x28c50], R7 ;  /* 0x028c5007b20075a7 */ /* 0x0044e4000806017f */
[----:B---3--:R-:W-:Y:S05]  /*11f30*/  @!P3 NANOSLEEP.SYNCS 0x989680 ;  /* 0x009896800000b95d */ /* 0x008fea0003900000 */
[----:B------:R-:W3:Y:S02]  /*11f40*/  @!P3 SYNCS.PHASECHK.TRANS64 P3, [R178+URZ+0x28c50], R7 ;  /* 0x028c5007b200b5a7 */ /* 0x000ee4000806007f */
[----:B---3--:R-:W-:Y:S05]  /*11f50*/  @!P3 BRA `(.L_x_7409) ;  /* 0xfffffffc00f0b947 */ /* 0x008fea000383ffff */
[----:B------:R-:W-:Y:S05]  /*11f60*/  BRA `(.L_x_7408) ;  /* 0xffffff5000f87947 */ /* 0x000fea000383ffff */
.L_x_7415:
[----:B---3--:R-:W-:-:S04]  /*11f70*/  IMAD.U32 R6, RZ, RZ, UR24 ;  /* 0x00000018ff067e24 */ /* 0x008fc8000f8e00ff */
[----:B------:R3:W4:Y:S03]  /*11f80*/  SYNCS.PHASECHK.TRANS64.TRYWAIT P2, [R6+URZ+0x28c30], R7 ;  /* 0x028c3007060075a7 */ /* 0x000726000804017f */
[----:B----4-:R-:W-:Y:S05]  /*11f90*/  @!P2 NANOSLEEP.SYNCS 0x989680 ;  /* 0x009896800000a95d */ /* 0x010fea0003900000 */
[----:B------:R-:W4:Y:S02]  /*11fa0*/  @!P2 SYNCS.PHASECHK.TRANS64 P2, [R6+URZ+0x28c30], R7 ;  /* 0x028c30070600a5a7 */ /* 0x000f24000804007f */
[----:B----4-:R-:W-:Y:S05]  /*11fb0*/  @!P2 BRA `(.L_x_7415) ;  /* 0xfffffffc00eca947 */ /* 0x010fea000383ffff */
[----:B------:R-:W-:Y:S05]  /*11fc0*/  BRA `(.L_x_7414) ;  /* 0xffffff5400e47947 */ /* 0x000fea000383ffff */
.L_x_7419:
[----:B--2---:R2:W3:Y:S02]  /*11fd0*/  SYNCS.PHASECHK.TRANS64.TRYWAIT P2, [R170+URZ+0x28c50], R7 ;  /* 0x028c5007aa0075a7 */ /* 0x0044e4000804017f */
[----:B---3--:R-:W-:Y:S05]  /*11fe0*/  @!P2 NANOSLEEP.SYNCS 0x989680 ;  /* 0x009896800000a95d */ /* 0x008fea0003900000 */
[----:B------:R-:W3:Y:S02]  /*11ff0*/  @!P2 SYNCS.PHASECHK.TRANS64 P2, [R170+URZ+0x28c50], R7 ;  /* 0x028c5007aa00a5a7 */ /* 0x000ee4000804007f */
[----:B---3--:R-:W-:Y:S05]  /*12000*/  @!P2 BRA `(.L_x_7419) ;  /* 0xfffffffc00f0a947 */ /* 0x008fea000383ffff */
[----:B------:R-:W-:Y:S05]  /*12010*/  BRA `(.L_x_7418) ;  /* 0xffffff7000087947 */ /* 0x000fea000383ffff */
.L_x_7443:
[----:B------:R-:W-:Y:S02]  /*12020*/  IMAD.MOV.U32 R13, RZ, RZ, R4 ;  /* 0x000000ffff0d7224 */ /* 0x000fe400078e0004 */
[----:B------:R-:W-:Y:S02]  /*12030*/  IMAD.MOV.U32 R12, RZ, RZ, RZ ;  /* 0x000000ffff0c7224 */ /* 0x000fe400078e00ff */
[----:B------:R-:W-:Y:S02]  /*12040*/  IMAD.MOV.U32 R11, RZ, RZ, 0x1f ;  /* 0x0000001fff0b7424 */ /* 0x000fe400078e00ff */
[----:B------:R-:W-:-:S07]  /*12050*/  IMAD.MOV.U32 R15, RZ, RZ, -0x1 ;  /* 0xffffffffff0f7424 */ /* 0x000fce00078e00ff */
[----:B0-----:R-:W-:Y:S05]  /*12060*/  WARPSYNC.COLLECTIVE R15, `(.L_x_7553) ;  /* 0x000000000f087348 */ /* 0x001fea0003c00000 */
[----:B------:R1:W2:Y:S02]  /*12070*/  SHFL.IDX P6, R14, R13, R12, R11 ;  /* 0x0000000c0d0e7389 */ /* 0x0002a400000c000b */
[----:B012---:R-:W-:Y:S01]  /*12080*/  ENDCOLLECTIVE ;  /* 0x000000000000791b */ /* 0x007fe20003800000 */
.L_x_7553:
[----:B------:R-:W-:Y:S05]  /*12090*/  BRA `(.L_x_7554) ;  /* 0xffffffb4005c7947 */ /* 0x000fea000383ffff */
.L_x_7445:
[----:B------:R-:W-:Y:S01]  /*120a0*/  BSSY B0, `(.L_x_7555) ;  /* 0x0000006000007945 */ /* 0x000fe20003800000 */
[----:B------:R-:W-:-:S07]  /*120b0*/  IMAD.MOV.U32 R15, RZ, RZ, -0x1 ;  /* 0xffffffffff0f7424 */ /* 0x000fce00078e00ff */
[----:B0--3--:R-:W-:Y:S05]  /*120c0*/  WARPSYNC.COLLECTIVE R15, `(.L_x_7556) ;  /* 0x000000000f0c7348 */ /* 0x009fea0003c00000 */
[----:B------:R-:W-:Y:S02]  /*120d0*/  ELECT P6, UR62, PT ;  /* 0x00000000003e782f */ /* 0x000fe400038c0000 */
[----:B------:R-:W-:Y:S01]  /*120e0*/  MOV R14, UR62 ;  /* 0x0000003e000e7c02 */ /* 0x000fe20008000f00 */
[----:B0--3--:R-:W-:Y:S10]  /*120f0*/  ENDCOLLECTIVE ;  /* 0x000000000000791b */ /* 0x009ff40003800000 */
.L_x_7556:
[----:B------:R-:W-:Y:S05]  /*12100*/  BSYNC B0 ;  /* 0x0000000000007941 */ /* 0x000fea0003800000 */
.L_x_7555:
[----:B------:R-:W-:Y:S05]  /*12110*/  BRA `(.L_x_7557) ;  /* 0xffffffb400607947 */ /* 0x000fea000383ffff */
.L_x_7447:
[----:B0-----:R0:W1:Y:S02]  /*12120*/  SYNCS.PHASECHK.TRANS64.TRYWAIT P0, [R3+URZ+0x28c40], R0 ;  /* 0x028c4000030075a7 */ /* 0x001064000800017f */
[----:B-1----:R-:W-:Y:S05]  /*12130*/  @!P0 NANOSLEEP.SYNCS 0x989680 ;  /* 0x009896800000895d */ /* 0x002fea0003900000 */
[----:B------:R-:W1:Y:S02]  /*12140*/  @!P0 SYNCS.PHASECHK.TRANS64 P0, [R3+URZ+0x28c40], R0 ;  /* 0x028c4000030085a7 */ /* 0x000e64000800007f */
[----:B-1----:R-:W-:Y:S05]  /*12150*/  @!P0 BRA `(.L_x_7447) ;  /* 0xfffffffc00f08947 */ /* 0x002fea000383ffff */
[----:B------:R-:W-:Y:S05]  /*12160*/  BRA `(.L_x_7558) ;  /* 0xffffffb400c47947 */ /* 0x000fea000383ffff */
.L_x_7451:
        /* <DEDUP_REMOVED lines=8> */
.L_x_7559:
[----:B------:R-:W-:Y:S02]  /*121f0*/  IMAD R4, R4, 0x40, R10 ;  /* 0x0000004004047824 */ /* 0x000fe400078e020a */
[----:B------:R-:W-:Y:S02]  /*12200*/  IMAD.MOV.U32 R13, RZ, RZ, R0 ;  /* 0x000000ffff0d7224 */ /* 0x000fe400078e0000 */
[----:B------:R-:W-:-:S07]  /*12210*/  IMAD.MOV.U32 R5, RZ, RZ, R14 ;  /* 0x000000ffff057224 */ /* 0x000fce00078e000e */
[----:B------:R-:W-:Y:S05]  /*12220*/  WARPSYNC.COLLECTIVE R15, `(.L_x_7560) ;  /* 0x000000000f087348 */ /* 0x000fea0003c00000 */
[----:B------:R0:W1:Y:S02]  /*12230*/  SHFL.IDX P6, R14, R13, R12, R11 ;  /* 0x0000000c0d0e7389 */ /* 0x00006400000c000b */
[----:B01----:R-:W-:Y:S01]  /*12240*/  ENDCOLLECTIVE ;  /* 0x000000000000791b */ /* 0x003fe20003800000 */
.L_x_7560:
[----:B------:R-:W-:Y:S02]  /*12250*/  ULDC UR4, c[0x0][0x288] ;  /* 0x0000a20000047ab9 */ /* 0x000fe40000000800 */
[----:B------:R-:W-:-:S05]  /*12260*/  IMAD R3, R7, UR4, RZ ;  /* 0x0000000407037c24 */ /* 0x000fca000f8e02ff */
[----:B------:R-:W-:Y:S01]  /*12270*/  ISETP.GE.AND P1, PT, R4, R3, PT ;  /* 0x000000030400720c */ /* 0x000fe20003f26270 */
[----:B------:R-:W-:Y:S02]  /*12280*/  IMAD.MOV.U32 R13, RZ, RZ, R2 ;  /* 0x000000ffff0d7224 */ /* 0x000fe400078e0002 */
[----:B------:R-:W-:Y:S02]  /*12290*/  IMAD.MOV.U32 R12, RZ, RZ, 0x1 ;  /* 0x00000001ff0c7424 */ /* 0x000fe400078e00ff */
[----:B------:R-:W-:-:S08]  /*122a0*/  IMAD.MOV.U32 R6, RZ, RZ, R14 ;  /* 0x000000ffff067224 */ /* 0x000fd000078e000e */
[----:B------:R-:W-:Y:S05]  /*122b0*/  WARPSYNC.COLLECTIVE R15, `(.L_x_7561) ;  /* 0x000000000f087348 */ /* 0x000fea0003c00000 */
[----:B------:R0:W1:Y:S02]  /*122c0*/  SHFL.IDX P6, R14, R13, R12, R11 ;  /* 0x0000000c0d0e7389 */ /* 0x00006400000c000b */
[----:B01----:R-:W-:Y:S01]  /*122d0*/  ENDCOLLECTIVE ;  /* 0x000000000000791b */ /* 0x003fe20003800000 */
.L_x_7561:
        /* <DEDUP_REMOVED lines=14> */
.L_x_7562:
[----:B------:R-:W-:Y:S02]  /*123c0*/  IMAD.MOV.U32 R13, RZ, RZ, R2 ;  /* 0x000000ffff0d7224 */ /* 0x000fe400078e0002 */
[----:B------:R-:W-:Y:S02]  /*123d0*/  IMAD.MOV.U32 R12, RZ, RZ, 0x2 ;  /* 0x00000002ff0c7424 */ /* 0x000fe400078e00ff */
[----:B------:R-:W-:-:S07]  /*123e0*/  IMAD.MOV.U32 R6, RZ, RZ, R14 ;  /* 0x000000ffff067224 */ /* 0x000fce00078e000e */
[----:B------:R-:W-:Y:S05]  /*123f0*/  WARPSYNC.COLLECTIVE R15, `(.L_x_7563) ;  /* 0x000000000f087348 */ /* 0x000fea0003c00000 */
[----:B------:R0:W1:Y:S02]  /*12400*/  SHFL.IDX P6, R14, R13, R12, R11 ;  /* 0x0000000c0d0e7389 */ /* 0x00006400000c000b */
[----:B01----:R-:W-:Y:S01]  /*12410*/  ENDCOLLECTIVE ;  /* 0x000000000000791b */ /* 0x003fe20003800000 */
.L_x_7563:
        /* <DEDUP_REMOVED lines=14> */
.L_x_7564:
[----:B------:R-:W-:Y:S02]  /*12500*/  IMAD.MOV.U32 R13, RZ, RZ, R2 ;  /* 0x000000ffff0d7224 */ /* 0x000fe400078e0002 */
[----:B------:R-:W-:Y:S02]  /*12510*/  IMAD.MOV.U32 R12, RZ, RZ, 0x3 ;  /* 0x00000003ff0c7424 */ /* 0x000fe400078e00ff */
[----:B------:R-:W-:-:S07]  /*12520*/  IMAD.MOV.U32 R6, RZ, RZ, R14 ;  /* 0x000000ffff067224 */ /* 0x000fce00078e000e */
[----:B------:R-:W-:Y:S05]  /*12530*/  WARPSYNC.COLLECTIVE R15, `(.L_x_7565) ;  /* 0x000000000f087348 */ /* 0x000fea0003c00000 */
[----:B------:R0:W1:Y:S02]  /*12540*/  SHFL.IDX P6, R14, R13, R12, R11 ;  /* 0x0000000c0d0e7389 */ /* 0x00006400000c000b */
[----:B01----:R-:W-:Y:S01]  /*12550*/  ENDCOLLECTIVE ;  /* 0x000000000000791b */ /* 0x003fe20003800000 */
.L_x_7565:
        /* <DEDUP_REMOVED lines=12> */
.L_x_7566:
[----:B------:R-:W-:Y:S01]  /*12620*/  IMAD.MOV.U32 R0, RZ, RZ, R14 ;  /* 0x000000ffff007224 */ /* 0x000fe200078e000e */
[----:B------:R-:W-:Y:S06]  /*12630*/  BRA `(.L_x_7567) ;  /* 0xffffffb800b87947 */ /* 0x000fec000383ffff */
.L_x_7454:
[----:B0-----:R0:W1:Y:S02]  /*12640*/  SYNCS.PHASECHK.TRANS64.TRYWAIT P0, [R17+URZ+0x28c20], R0 ;  /* 0x028c2000110075a7 */ /* 0x001064000800017f */
[----:B-1----:R-:W-:Y:S05]  /*12650*/  @!P0 NANOSLEEP.SYNCS 0x989680 ;  /* 0x009896800000895d */ /* 0x002fea0003900000 */
[----:B------:R-:W1:Y:S02]  /*12660*/  @!P0 SYNCS.PHASECHK.TRANS64 P0, [R17+URZ+0x28c20], R0 ;  /* 0x028c2000110085a7 */ /* 0x000e64000800007f */
[----:B-1----:R-:W-:Y:S05]  /*12670*/  @!P0 BRA `(.L_x_7454) ;  /* 0xfffffffc00f08947 */ /* 0x002fea000383ffff */
[----:B------:R-:W-:Y:S05]  /*12680*/  BRA `(.L_x_7568) ;  /* 0xffffffbc00147947 */ /* 0x000fea000383ffff */
.L_x_7458:
[----:B0-----:R0:W1:Y:S02]  /*12690*/  SYNCS.PHASECHK.TRANS64.TRYWAIT P0, [R0+URZ+0x28c60], R3 ;  /* 0x028c6003000075a7 */ /* 0x001064000800017f */
[----:B-1----:R-:W-:Y:S05]  /*126a0*/  @!P0 NANOSLEEP.SYNCS 0x989680 ;  /* 0x009896800000895d */ /* 0x002fea0003900000 */
[----:B------:R-:W1:Y:S02]  /*126b0*/  @!P0 SYNCS.PHASECHK.TRANS64 P0, [R0+URZ+0x28c60], R3 ;  /* 0x028c6003000085a7 */ /* 0x000e64000800007f */
[----:B-1----:R-:W-:Y:S05]  /*126c0*/  @!P0 BRA `(.L_x_7458) ;  /* 0xfffffffc00f08947 */ /* 0x002fea000383ffff */
[----:B------:R-:W-:Y:S05]  /*126d0*/  BRA `(.L_x_7569) ;  /* 0xffffffbc00387947 */ /* 0x000fea000383ffff */
.L_x_7475:
[----:B-1----:R1:W2:Y:S02]  /*126e0*/  SYNCS.PHASECHK.TRANS64.TRYWAIT P0, [R2+URZ+0x28c40], R4 ;  /* 0x028c4004020075a7 */ /* 0x0022a4000800017f */
[----:B--2---:R-:W-:Y:S05]  /*126f0*/  @!P0 NANOSLEEP.SYNCS 0x989680 ;  /* 0x009896800000895d */ /* 0x004fea0003900000 */
[----:B------:R-:W2:Y:S02]  /*12700*/  @!P0 SYNCS.PHASECHK.TRANS64 P0, [R2+URZ+0x28c40], R4 ;  /* 0x028c4004020085a7 */ /* 0x000ea4000800007f */
[----:B--2---:R-:W-:Y:S05]  /*12710*/  @!P0 BRA `(.L_x_7475) ;  /* 0xfffffffc00f08947 */ /* 0x004fea000383ffff */
[----:B------:R-:W-:Y:S05]  /*12720*/  BRA `(.L_x_7570) ;  /* 0xffffffc8001c7947 */ /* 0x000fea000383ffff */
.L_x_7480:
[----:B--2---:R2:W3:Y:S02]  /*12730*/  SYNCS.PHASECHK.TRANS64.TRYWAIT P0, [R2+URZ+0x28c60], R4 ;  /* 0x028c6004020075a7 */ /* 0x0044e4000800017f */
[----:B---3--:R-:W-:Y:S05]  /*12740*/  @!P0 NANOSLEEP.SYNCS 0x989680 ;  /* 0x009896800000895d */ /* 0x008fea0003900000 */
[----:B------:R-:W3:Y:S02]  /*12750*/  @!P0 SYNCS.PHASECHK.TRANS64 P0, [R2+URZ+0x28c60], R4 ;  /* 0x028c6004020085a7 */ /* 0x000ee4000800007f */
[----:B---3--:R-:W-:Y:S05]  /*12760*/  @!P0 BRA `(.L_x_7480) ;  /* 0xfffffffc00f08947 */ /* 0x008fea000383ffff */
[----:B------:R-:W-:Y:S05]  /*12770*/  BRA `(.L_x_7571) ;  /* 0xffffffc800947947 */ /* 0x000fea000383ffff */
.L_x_7496:
[----:B0-----:R0:W1:Y:S02]  /*12780*/  SYNCS.PHASECHK.TRANS64.TRYWAIT P0, [R4+URZ+0x28c40], R2 ;  /* 0x028c4002040075a7 */ /* 0x001064000800017f */
[----:B-1----:R-:W-:Y:S05]  /*12790*/  @!P0 NANOSLEEP.SYNCS 0x989680 ;  /* 0x009896800000895d */ /* 0x002fea0003900000 */
[----:B------:R-:W1:Y:S02]  /*127a0*/  @!P0 SYNCS.PHASECHK.TRANS64 P0, [R4+URZ+0x28c40], R2 ;  /* 0x028c4002040085a7 */ /* 0x000e64000800007f */
[----:B-1----:R-:W-:Y:S05]  /*127b0*/  @!P0 BRA `(.L_x_7496) ;  /* 0xfffffffc00f08947 */ /* 0x002fea000383ffff */
[----:B------:R-:W-:Y:S05]  /*127c0*/  BRA `(.L_x_7572) ;  /* 0xffffffd400647947 */ /* 0x000fea000383ffff */
.L_x_7501:
[----:B-1----:R1:W2:Y:S02]  /*127d0*/  SYNCS.PHASECHK.TRANS64.TRYWAIT P0, [R4+URZ+0x28c60], R2 ;  /* 0x028c6002040075a7 */ /* 0x0022a4000800017f */
[----:B--2---:R-:W-:Y:S05]  /*127e0*/  @!P0 NANOSLEEP.SYNCS 0x989680 ;  /* 0x009896800000895d */ /* 0x004fea0003900000 */
[----:B------:R-:W2:Y:S02]  /*127f0*/  @!P0 SYNCS.PHASECHK.TRANS64 P0, [R4+URZ+0x28c60], R2 ;  /* 0x028c6002040085a7 */ /* 0x000ea4000800007f */
[----:B--2---:R-:W-:Y:S05]  /*12800*/  @!P0 BRA `(.L_x_7501) ;  /* 0xfffffffc00f08947 */ /* 0x004fea000383ffff */
[----:B------:R-:W-:Y:S05]  /*12810*/  BRA `(.L_x_7573) ;  /* 0xffffffd400dc7947 */ /* 0x000fea000383ffff */
.L_x_7516:
[----:B0-----:R0:W1:Y:S02]  /*12820*/  SYNCS.PHASECHK.TRANS64.TRYWAIT P0, [R4+URZ+0x28c40], R2 ;  /* 0x028c4002040075a7 */ /* 0x001064000800017f */
[----:B-1----:R-:W-:Y:S05]  /*12830*/  @!P0 NANOSLEEP.SYNCS 0x989680 ;  /* 0x009896800000895d */ /* 0x002fea0003900000 */
[----:B------:R-:W1:Y:S02]  /*12840*/  @!P0 SYNCS.PHASECHK.TRANS64 P0, [R4+URZ+0x28c40], R2 ;  /* 0x028c4002040085a7 */ /* 0x000e64000800007f */
[----:B-1----:R-:W-:Y:S05]  /*12850*/  @!P0 BRA `(.L_x_7516) ;  /* 0xfffffffc00f08947 */ /* 0x002fea000383ffff */
[----:B------:R-:W-:Y:S05]  /*12860*/  BRA `(.L_x_7574) ;  /* 0xffffffe000947947 */ /* 0x000fea000383ffff */
.L_x_7521:
[----:B-1----:R1:W2:Y:S02]  /*12870*/  SYNCS.PHASECHK.TRANS64.TRYWAIT P0, [R4+URZ+0x28c60], R2 ;  /* 0x028c6002040075a7 */ /* 0x0022a4000800017f */
[----:B--2---:R-:W-:Y:S05]  /*12880*/  @!P0 NANOSLEEP.SYNCS 0x989680 ;  /* 0x009896800000895d */ /* 0x004fea0003900000 */
[----:B------:R-:W2:Y:S02]  /*12890*/  @!P0 SYNCS.PHASECHK.TRANS64 P0, [R4+URZ+0x28c60], R2 ;  /* 0x028c6002040085a7 */ /* 0x000ea4000800007f */
[----:B--2---:R-:W-:Y:S05]  /*128a0*/  @!P0 BRA `(.L_x_7521) ;  /* 0xfffffffc00f08947 */ /* 0x004fea000383ffff */
[----:B------:R-:W-:Y:S05]  /*128b0*/  BRA `(.L_x_7575) ;  /* 0xffffffe4000c7947 */ /* 0x000fea000383ffff */
.L_x_7537:
        /* <DEDUP_REMOVED lines=8> */
.L_x_7577:
[----:B------:R-:W-:Y:S05]  /*12940*/  BSYNC B0 ;  /* 0x0000000000007941 */ /* 0x000fea0003800000 */
.L_x_7576:
[----:B------:R-:W-:Y:S05]  /*12950*/  BRA `(.L_x_7578) ;  /* 0xffffffec00cc7947 */ /* 0x000fea000383ffff */
.L_x_7540:
[----:B0-----:R0:W1:Y:S02]  /*12960*/  SYNCS.PHASECHK.TRANS64.TRYWAIT P0, [R0+URZ+0x28c20], R3 ;  /* 0x028c2003000075a7 */ /* 0x001064000800017f */
[----:B-1----:R-:W-:Y:S05]  /*12970*/  @!P0 NANOSLEEP.SYNCS 0x989680 ;  /* 0x009896800000895d */ /* 0x002fea0003900000 */
[----:B------:R-:W1:Y:S02]  /*12980*/  @!P0 SYNCS.PHASECHK.TRANS64 P0, [R0+URZ+0x28c20], R3 ;  /* 0x028c2003000085a7 */ /* 0x000e64000800007f */
[----:B-1----:R-:W-:Y:S05]  /*12990*/  @!P0 BRA `(.L_x_7540) ;  /* 0xfffffffc00f08947 */ /* 0x002fea000383ffff */
[----:B------:R-:W-:Y:S05]  /*129a0*/  BRA `(.L_x_7579) ;  /* 0xfffffff000187947 */ /* 0x000fea000383ffff */
.L_x_7541:
        /* <DEDUP_REMOVED lines=11> */
.L_x_7581:
[----:B------:R-:W-:Y:S05]  /*12a60*/  BSYNC B0 ;  /* 0x0000000000007941 */ /* 0x000fea0003800000 */
.L_x_7580:
[----:B------:R-:W-:Y:S05]  /*12a70*/  BRA `(.L_x_7582) ;  /* 0xfffffff000007947 */ /* 0x000fea000383ffff */
.L_x_7544:
[----:B------:R-:W-:Y:S01]  /*12a80*/  BSSY B1, `(.L_x_7583) ;  /* 0x0000006000017945 */ /* 0x000fe20003800000 */
[----:B------:R-:W-:-:S07]  /*12a90*/  IMAD.MOV.U32 R15, RZ, RZ, -0x1 ;  /* 0xffffffffff0f7424 */ /* 0x000fce00078e00ff */
[----:B01----:R-:W-:Y:S05]  /*12aa0*/  WARPSYNC.COLLECTIVE R15, `(.L_x_7584) ;  /* 0x000000000f0c7348 */ /* 0x003fea0003c00000 */
[----:B------:R-:W-:Y:S02]  /*12ab0*/  ELECT P6, UR62, PT ;  /* 0x00000000003e782f */ /* 0x000fe400038c0000 */
[----:B------:R-:W-:Y:S01]  /*12ac0*/  MOV R14, UR62 ;  /* 0x0000003e000e7c02 */ /* 0x000fe20008000f00 */
[----:B01----:R-:W-:Y:S10]  /*12ad0*/  ENDCOLLECTIVE ;  /* 0x000000000000791b */ /* 0x003ff40003800000 */
.L_x_7584:
[----:B------:R-:W-:Y:S05]  /*12ae0*/  BSYNC B1 ;  /* 0x0000000000017941 */ /* 0x000fea0003800000 */
.L_x_7583:
[----:B------:R-:W-:Y:S05]  /*12af0*/  BRA `(.L_x_7585) ;  /* 0xffffffec00f87947 */ /* 0x000fea000383ffff */
.L_x_7546:
[----:B0-----:R0:W1:Y:S02]  /*12b00*/  SYNCS.PHASECHK.TRANS64.TRYWAIT P0, [R6+URZ], R5 ;  /* 0x00000005060075a7 */ /* 0x001064000800017f */
[----:B-1----:R-:W-:Y:S05]  /*12b10*/  @!P0 NANOSLEEP.SYNCS 0x989680 ;  /* 0x009896800000895d */ /* 0x002fea0003900000 */
[----:B------:R-:W1:Y:S02]  /*12b20*/  @!P0 SYNCS.PHASECHK.TRANS64 P0, [R6+URZ], R5 ;  /* 0x00000005060085a7 */ /* 0x000e64000800007f */
[----:B-1----:R-:W-:Y:S05]  /*12b30*/  @!P0 BRA `(.L_x_7546) ;  /* 0xfffffffc00f08947 */ /* 0x002fea000383ffff */
[----:B------:R-:W-:Y:S05]  /*12b40*/  BRA `(.L_x_7586) ;  /* 0xfffffff000307947 */ /* 0x000fea000383ffff */
.L_x_7547:
[----:B-1----:R1:W2:Y:S02]  /*12b50*/  SYNCS.PHASECHK.TRANS64.TRYWAIT P0, [R3+URZ], R2 ;  /* 0x00000002030075a7 */ /* 0x0022a4000800017f */
[----:B--2---:R-:W-:Y:S05]  /*12b60*/  @!P0 NANOSLEEP.SYNCS 0x989680 ;  /* 0x009896800000895d */ /* 0x004fea0003900000 */
[----:B------:R-:W2:Y:S02]  /*12b70*/  @!P0 SYNCS.PHASECHK.TRANS64 P0, [R3+URZ], R2 ;  /* 0x00000002030085a7 */ /* 0x000ea4000800007f */
[----:B--2---:R-:W-:Y:S05]  /*12b80*/  @!P0 BRA `(.L_x_7547) ;  /* 0xfffffffc00f08947 */ /* 0x004fea000383ffff */
[----:B------:R-:W-:Y:S05]  /*12b90*/  BRA `(.L_x_7587) ;  /* 0xfffffff000247947 */ /* 0x000fea000383ffff */
.L_x_7549:
[----:B-1----:R1:W2:Y:S02]  /*12ba0*/  SYNCS.PHASECHK.TRANS64.TRYWAIT P0, [R18+URZ], R5 ;  /* 0x00000005120075a7 */ /* 0x0022a4000800017f */
[----:B--2---:R-:W-:Y:S05]  /*12bb0*/  @!P0 NANOSLEEP.SYNCS 0x989680 ;  /* 0x009896800000895d */ /* 0x004fea0003900000 */
[----:B------:R-:W2:Y:S02]  /*12bc0*/  @!P0 SYNCS.PHASECHK.TRANS64 P0, [R18+URZ], R5 ;  /* 0x00000005120085a7 */ /* 0x000ea4000800007f */
[----:B--2---:R-:W-:Y:S05]  /*12bd0*/  @!P0 BRA `(.L_x_7549) ;  /* 0xfffffffc00f08947 */ /* 0x004fea000383ffff */
[----:B------:R-:W-:Y:S05]  /*12be0*/  BRA `(.L_x_7588) ;  /* 0xfffffff000287947 */ /* 0x000fea000383ffff */
.L_x_7589:
        /* <DEDUP_REMOVED lines=9> */
.L_x_15299:


//--------------------- .text._ZN7cutlass13device_kernelIN5flash11enable_sm90INS1_16FlashAttnFwdSm90INS1_25CollectiveMainloopFwdSm90ILi2EN4cute5tupleIJNS5_1CILi1EEES8_S8_EEENS6_IJNS7_ILi64EEESA_SA_EEELi512ENS_10bfloat16_tEfNS_4arch4Sm90ELb1ELb0ELb1ELb0ELb0ELb0ELb1ELb0ELb0ELb1ELb0ELb0EEENS1_21CollectiveEpilogueFwdINS6_IJSA_NS7_ILi512EEESA_EEES9_SC_SE_Li256ELb0ELb1ELb0ELb0EEENS1_30DynamicPersistentTileSchedulerILi256ELi128ELb0ELb1ELb1EEEEEEEEEvNT_6ParamsE --------------------------
	.section	.text._ZN7cutlass13device_kernelIN5flash11enable_sm90INS1_16FlashAttnFwdSm90INS1_25CollectiveMainloopFwdSm90ILi2EN4cute5tupleIJNS5_1CILi1EEES8_S8_EEENS6_IJNS7_ILi64EEESA_SA_EEELi512ENS_10bfloat16_tEfNS_4arch4Sm90ELb1ELb0ELb1ELb0ELb0ELb0ELb1ELb0ELb0ELb1ELb0ELb0EEENS1_21CollectiveEpilogueFwdINS6_IJSA_NS7_ILi512EEESA_EEES9_SC_SE_Li256ELb0ELb1ELb0ELb0EEENS1_30DynamicPersistentTileSchedulerILi256ELi128ELb0ELb1ELb1EEEEEEEEEvNT_6ParamsE,"ax",@progbits
	.align	128
.text._ZN7cutlass13device_kernelIN5flash11enable_sm90INS1_16FlashAttnFwdSm90INS1_25CollectiveMainloopFwdSm90ILi2EN4cute5tupleIJNS5_1CILi1EEES8_S8_EEENS6_IJNS7_ILi64EEESA_SA_EEELi512ENS_10bfloat16_tEfNS_4arch4Sm90ELb1ELb0ELb1ELb0ELb0ELb0ELb1ELb0ELb0ELb1ELb0ELb0EEENS1_21CollectiveEpilogueFwdINS6_IJSA_NS7_ILi512EEESA_EEES9_SC_SE_Li256ELb0ELb1ELb0ELb0EEENS1_30DynamicPersistentTileSchedulerILi256ELi128ELb0ELb1ELb1EEEEEEEEEvNT_6ParamsE:
        .type           _ZN7cutlass13device_kernelIN5flash11enable_sm90INS1_16FlashAttnFwdSm90INS1_25CollectiveMainloopFwdSm90ILi2EN4cute5tupleIJNS5_1CILi1EEES8_S8_EEENS6_IJNS7_ILi64EEESA_SA_EEELi512ENS_10bfloat16_tEfNS_4arch4Sm90ELb1ELb0ELb1ELb0ELb0ELb0ELb1ELb0ELb0ELb1ELb0ELb0EEENS1_21CollectiveEpilogueFwdINS6_IJSA_NS7_ILi512EEESA_EEES9_SC_SE_Li256ELb0ELb1ELb0ELb0EEENS1_30DynamicPersistentTileSchedulerILi256ELi128ELb0ELb1ELb1EEEEEEEEEvNT_6ParamsE,@function
        .size           _ZN7cutlass13device_kernelIN5flash11enable_sm90INS1_16FlashAttnFwdSm90INS1_25CollectiveMainloopFwdSm90ILi2EN4cute5tupleIJNS5_1CILi1EEES8_S8_EEENS6_IJNS7_ILi64EEESA_SA_EEELi512ENS_10bfloat16_tEfNS_4arch4Sm90ELb1ELb0ELb1ELb0ELb0ELb0ELb1ELb0ELb0ELb1ELb0ELb0EEENS1_21CollectiveEpilogueFwdINS6_IJSA_NS7_ILi512EEESA_EEES9_SC_SE_Li256ELb0ELb1ELb0ELb0EEENS1_30DynamicPersistentTileSchedulerILi256ELi128ELb0ELb1ELb1EEEEEEEEEvNT_6ParamsE,(.L_x_15300 - _ZN7cutlass13device_kernelIN5flash11enable_sm90INS1_16FlashAttnFwdSm90INS1_25CollectiveMainloopFwdSm90ILi2EN4cute5tupleIJNS5_1CILi1EEES8_S8_EEENS6_IJNS7_ILi64EEESA_SA_EEELi512ENS_10bfloat16_tEfNS_4arch4Sm90ELb1ELb0ELb1ELb0ELb0ELb0ELb1ELb0ELb0ELb1ELb0ELb0EEENS1_21CollectiveEpilogueFwdINS6_IJSA_NS7_ILi512EEESA_EEES9_SC_SE_Li256ELb0ELb1ELb0ELb0EEENS1_30DynamicPersistentTileSchedulerILi256ELi128ELb0ELb1ELb1EEEEEEEEEvNT_6ParamsE)
        .other          _ZN7cutlass13device_kernelIN5flash11enable_sm90INS1_16FlashAttnFwdSm90INS1_25CollectiveMainloopFwdSm90ILi2EN4cute5tupleIJNS5_1CILi1EEES8_S8_EEENS6_IJNS7_ILi64EEESA_SA_EEELi512ENS_10bfloat16_tEfNS_4arch4Sm90ELb1ELb0ELb1ELb0ELb0ELb0ELb1ELb0ELb0ELb1ELb0ELb0EEENS1_21CollectiveEpilogueFwdINS6_IJSA_NS7_ILi512EEESA_EEES9_SC_SE_Li256ELb0ELb1ELb0ELb0EEENS1_30DynamicPersistentTileSchedulerILi256ELi128ELb0ELb1ELb1EEEEEEEEEvNT_6ParamsE,@"STO_CUDA_ENTRY STV_DEFAULT"
_ZN7cutlass13device_kernelIN5flash11enable_sm90INS1_16FlashAttnFwdSm90INS1_25CollectiveMainloopFwdSm90ILi2EN4cute5tupleIJNS5_1CILi1EEES8_S8_EEENS6_IJNS7_ILi64EEESA_SA_EEELi512ENS_10bfloat16_tEfNS_4arch4Sm90ELb1ELb0ELb1ELb0ELb0ELb0ELb1ELb0ELb0ELb1ELb0ELb0EEENS1_21CollectiveEpilogueFwdINS6_IJSA_NS7_ILi512EEESA_EEES9_SC_SE_Li256ELb0ELb1ELb0ELb0EEENS1_30DynamicPersistentTileSchedulerILi256ELi128ELb0ELb1ELb1EEEEEEEEEvNT_6ParamsE:
        /* <DEDUP_REMOVED lines=18> */
.L_x_7591:
[----:B------:R-:W-:Y:S05]  /*0120*/  BSYNC B0 ;  /* 0x0000000000007941 */ /* 0x000fea0003800000 */
.L_x_7590:
        /* <DEDUP_REMOVED lines=39> */
.L_x_7592:
        /* <DEDUP_REMOVED lines=22> */
.L_x_7593:
        /* <DEDUP_REMOVED lines=18> */
.L_x_7594:
        /* <DEDUP_REMOVED lines=22> */
.L_x_7595:
        /* <DEDUP_REMOVED lines=22> */
.L_x_7596:
[----:B------:R-:W-:Y:S01]  /*08e0*/  PLOP3.LUT P0, PT, PT, PT, UP0, 0x80, 0x0 ;  /* 0x000000000000781c */ /* 0x000fe20003f0f008 */
[----:B------:R-:W-:Y:S01]  /*08f0*/  UMOV UR40, 0x1 ;  /* 0x0000000100287882 */ /* 0x000fe20000000000 */
[----:B------:R-:W-:Y:S01]  /*0900*/  NOP ;  /* 0x0000000000007918 */ /* 0x000fe20000000000 */
[----:B------:R-:W-:Y:S01]  /*0910*/  USEL UR40, UR40, 0x2, !UP0 ;  /* 0x0000000228287887 */ /* 0x000fe2000c000000 */
[----:B------:R-:W-:Y:S01]  /*0920*/  ULDC.64 UR44, c[0x0][0x208] ;  /* 0x00008200002c7ab9 */ /* 0x000fe20000000a00 */
[----:B0123--:R-:W-:Y:S08]  /*0930*/  BAR.SYNC.DEFER_BLOCKING 0x0 ;  /* 0x0000000000007b1d */ /* 0x00fff00000010000 */
[----:B------:R-:W-:Y:S05]  /*0940*/  @!P0 BRA `(.L_x_7597) ;  /* 0x000000fc001c8947 */ /* 0x000fea0003800000 */
.L_x_7598:
        /* <DEDUP_REMOVED lines=21> */
[----:B------:R-:W-:Y:S01]  /*0aa0*/  IMAD.MOV.U32 R16, RZ, RZ, RZ ;  /* 0x000000ffff107224 */ /* 0x000fe200078e00ff */
[----:B------:R-:W-:Y:S02]  /*0ab0*/  UMOV UR36, URZ ;  /* 0x0000003f00247c82 */ /* 0x000fe40008000000 */
[CC--:B------:R-:W-:Y:S02]  /*0ac0*/  LEA.HI R0, R3.reuse, R220.reuse, RZ, 0x4 ;  /* 0x000000dc03007211 */ /* 0x0c0fe400078f20ff */
[----:B------:R-:W-:-:S02]  /*0ad0*/  LEA.HI R4, R3, R220, RZ, 0x5 ;  /* 0x000000dc03047211 */ /* 0x000fc400078f28ff */
[----:B------:R-:W-:Y:S02]  /*0ae0*/  SHF.R.S32.HI R7, RZ, 0x4, R0 ;  /* 0x00000004ff077819 */ /* 0x000fe40000011400 */
[C---:B------:R-:W-:Y:S02]  /*0af0*/  LOP3.LUT R9, R0.reuse, 0xfffffff0, RZ, 0xc0, !PT ;  /* 0xfffffff000097812 */ /* 0x040fe400078ec0ff */
[----:B------:R-:W-:Y:S02]  /*0b00*/  LEA.HI R2, R0, R7, RZ, 0x1 ;  /* 0x0000000700027211 */ /* 0x000fe400078f08ff */
[----:B------:R-:W-:Y:S01]  /*0b10*/  SHF.R.S32.HI R11, RZ, 0x5, R4 ;  /* 0x00000005ff0b7819 */ /* 0x000fe20000011404 */
[----:B------:R-:W-:Y:S01]  /*0b20*/  IMAD.IADD R9, R220, 0x1, -R9 ;  /* 0x00000001dc097824 */ /* 0x000fe200078e0a09 */
[----:B------:R-:W-:Y:S02]  /*0b30*/  LOP3.LUT R2, R2, 0x1ffffffe, RZ, 0xc0, !PT ;  /* 0x1ffffffe02027812 */ /* 0x000fe400078ec0ff */
[----:B------:R-:W-:-:S02]  /*0b40*/  LEA.HI R5, R3, R220, RZ, 0x7 ;  /* 0x000000dc03057211 */ /* 0x000fc400078f38ff */
[----:B------:R-:W-:Y:S01]  /*0b50*/  SHF.R.S32.HI R4, RZ, 0x1f, R4 ;  /* 0x0000001fff047819 */ /* 0x000fe20000011404 */
[----:B------:R-:W-:Y:S01]  /*0b60*/  IMAD.IADD R10, R7, 0x1, -R2 ;  /* 0x00000001070a7824 */ /* 0x000fe200078e0a02 */
[----:B------:R-:W-:Y:S01]  /*0b70*/  LEA.HI R2, R3, R220, RZ, 0x2 ;  /* 0x000000dc03027211 */ /* 0x000fe200078f10ff */
[----:B0-----:R-:W-:Y:S01]  /*0b80*/  ULEA UR5, UR6, UR5, 0x18 ;  /* 0x0000000506057291 */ /* 0x001fe2000f8ec03f */
[----:B------:R-:W-:Y:S02]  /*0b90*/  LOP3.LUT R7, R5, 0xffffff80, RZ, 0xc0, !PT ;  /* 0xffffff8005077812 */ /* 0x000fe400078ec0ff */
[----:B------:R-:W-:Y:S02]  /*0ba0*/  LOP3.LUT R13, R2, 0xfffffffc, RZ, 0xc0, !PT ;  /* 0xfffffffc020d7812 */ /* 0x000fe400078ec0ff */
[----:B------:R-:W-:Y:S01]  /*0bb0*/  LEA.HI R4, R4, R11, RZ, 0x2 ;  /* 0x0000000b04047211 */ /* 0x000fe200078f10ff */
[C---:B------:R-:W-:Y:S01]  /*0bc0*/  IMAD.IADD R7, R220.reuse, 0x1, -R7 ;  /* 0x00000001dc077824 */ /* 0x040fe200078e0a07 */
[----:B------:R-:W-:Y:S01]  /*0bd0*/  SHF.R.S32.HI R0, RZ, 0x1f, R9 ;  /* 0x0000001fff007819 */ /* 0x000fe20000011409 */
[----:B------:R-:W-:Y:S01]  /*0be0*/  IMAD.IADD R13, R220, 0x1, -R13 ;  /* 0x00000001dc0d7824 */ /* 0x000fe200078e0a0d */
[----:B------:R-:W-:Y:S01]  /*0bf0*/  SHF.R.S32.HI R216, RZ, 0x7, R5 ;  /* 0x00000007ffd87819 */ /* 0x000fe20000011405 */
[----:B------:R-:W-:Y:S01]  /*0c00*/  IMAD.U32 R17, RZ, RZ, UR5 ;  /* 0x00000005ff117e24 */ /* 0x000fe2000f8e00ff */
[----:B------:R-:W-:-:S02]  /*0c10*/  LOP3.LUT R4, R4, 0x3ffffc, RZ, 0xc0, !PT ;  /* 0x003ffffc04047812 */ /* 0x000fc400078ec0ff */
[----:B------:R-:W-:Y:S01]  /*0c20*/  LEA.HI R8, R13, R13, RZ, 0x1 ;  /* 0x0000000d0d087211 */ /* 0x000fe200078f08ff */
[----:B------:R-:W-:Y:S01]  /*0c30*/  IMAD R15, R216, 0x100, R9 ;  /* 0x00000100d80f7824 */ /* 0x000fe200078e0209 */
[----:B------:R-:W-:Y:S01]  /*0c40*/  LEA.HI R6, R0, R9, RZ, 0x3 ;  /* 0x0000000900067211 */ /* 0x000fe200078f18ff */
[----:B------:R-:W-:Y:S01]  /*0c50*/  IMAD.IADD R2, R11, 0x1, -R4 ;  /* 0x000000010b027824 */ /* 0x000fe200078e0a04 */
[----:B------:R-:W-:Y:S02]  /*0c60*/  SHF.R.S32.HI R0, RZ, 0x1f, R7 ;  /* 0x0000001fff007819 */ /* 0x000fe40000011407 */
[----:B------:R-:W-:Y:S01]  /*0c70*/  LOP3.LUT R8, R8, 0x1ffffffe, RZ, 0xc0, !PT ;  /* 0x1ffffffe08087812 */ /* 0x000fe200078ec0ff */
[----:B------:R-:W-:Y:S01]  /*0c80*/  IMAD R14, R2, 0x10, R15 ;  /* 0x00000010020e7824 */ /* 0x000fe200078e020f */
[C---:B------:R-:W-:Y:S01]  /*0c90*/  LOP3.LUT R4, R6.reuse, 0xfffffff8, RZ, 0xc0, !PT ;  /* 0xfffffff806047812 */ /* 0x040fe200078ec0ff */
[----:B------:R-:W-:Y:S01]  /*0ca0*/  IMAD.SHL.U32 R6, R6, 0x40, RZ ;  /* 0x0000004006067824 */ /* 0x000fe200078e00ff */
[----:B------:R-:W-:Y:S01]  /*0cb0*/  LEA.HI R2, R0, R7, RZ, 0x2 ;  /* 0x0000000700027211 */ /* 0x000fe200078f10ff */
[----:B------:R-:W-:Y:S01]  /*0cc0*/  IMAD.IADD R13, R13, 0x1, -R8 ;  /* 0x000000010d0d7824 */ /* 0x000fe200078e0a08 */
[----:B------:R-:W-:Y:S01]  /*0cd0*/  LEA.HI R3, R3, R220, RZ, 0x3 ;  /* 0x000000dc03037211 */ /* 0x000fe200078f18ff */
[----:B------:R-:W-:Y:S01]  /*0ce0*/  IMAD.IADD R8, R9, 0x1, -R4 ;  /* 0x0000000109087824 */ /* 0x000fe200078e0a04 */
[----:B------:R-:W-:-:S02]  /*0cf0*/  LOP3.LUT R12, R2, 0x7ffffffc, RZ, 0xc0, !PT ;  /* 0x7ffffffc020c7812 */ /* 0x000fc400078ec0ff */
[----:B------:R-:W-:Y:S02]  /*0d00*/  LEA.HI R4, R0, R7, RZ, 0x5 ;  /* 0x0000000700047211 */ /* 0x000fe400078f28ff */
[----:B------:R-:W-:Y:S01]  /*0d10*/  SHF.R.S32.HI R0, RZ, 0x2, R2 ;  /* 0x00000002ff007819 */ /* 0x000fe20000011402 */
[----:B------:R-:W-:Y:S01]  /*0d20*/  IMAD.IADD R12, R7, 0x1, -R12 ;  /* 0x00000001070c7824 */ /* 0x000fe200078e0a0c */
[----:B------:R-:W-:Y:S01]  /*0d30*/  SHF.R.S32.HI R9, RZ, 0x1f, R2 ;  /* 0x0000001fff097819 */ /* 0x000fe20000011402 */
[----:B------:R-:W-:Y:S01]  /*0d40*/  IMAD.SHL.U32 R2, R8, 0x40, RZ ;  /* 0x0000004008027824 */ /* 0x000fe200078e00ff */
[----:B------:R-:W-:Y:S01]  /*0d50*/  LOP3.LUT R6, R6, 0x7ffffe00, RZ, 0xc0, !PT ;  /* 0x7ffffe0006067812 */ /* 0x000fe200078ec0ff */
[----:B------:R-:W-:Y:S01]  /*0d60*/  IMAD.SHL.U32 R7, R10, 0x8, RZ ;  /* 0x000000080a077824 */ /* 0x000fe200078e00ff */
[----:B------:R-:W-:Y:S01]  /*0d70*/  LEA.HI R9, R9, R0, RZ, 0x3 ;  /* 0x0000000009097211 */ /* 0x000fe200078f18ff */
[----:B------:R-:W-:Y:S01]  /*0d80*/  IMAD.SHL.U32 R18, R12, 0x2, RZ ;  /* 0x000000020c127824 */ /* 0x000fe200078e00ff */
[----:B------:R-:W-:Y:S01]  /*0d90*/  LOP3.LUT R2, R2, 0x1c0, RZ, 0xc0, !PT ;  /* 0x000001c002027812 */ /* 0x000fe200078ec0ff */
[--C-:B------:R-:W-:Y:S01]  /*0da0*/  IMAD.U32 R219, R14, 0x40, R7.reuse ;  /* 0x000000400edb7824 */ /* 0x100fe200078e0007 */
[----:B------:R-:W-:Y:S01]  /*0db0*/  R2P PR, R8, 0x6 ;  /* 0x0000000608007804 */ /* 0x000fe20000000000 */
[----:B------:R-:W-:Y:S01]  /*0dc0*/  IMAD R6, R11, 0x400, R6 ;  /* 0x000004000b067824 */ /* 0x000fe200078e0206 */
[----:B------:R-:W-:-:S02]  /*0dd0*/  LOP3.LUT R7, R2, 0x8, R7, 0xf8, !PT ;  /* 0x0000000802077812 */ /* 0x000fc400078ef807 */
[----:B------:R-:W-:Y:S02]  /*0de0*/  SHF.R.U32.HI R2, RZ, 0x3, R2 ;  /* 0x00000003ff027819 */ /* 0x000fe40000011602 */
[----:B------:R-:W-:Y:S02]  /*0df0*/  LOP3.LUT R9, R9, 0xfffffff8, RZ, 0xc0, !PT ;  /* 0xfffffff809097812 */ /* 0x000fe400078ec0ff */
[----:B------:R-:W-:Y:S01]  /*0e00*/  LOP3.LUT R7, R7, R2, RZ, 0x3c, !PT ;  /* 0x0000000207077212 */ /* 0x000fe200078e3cff */
[----:B------:R-:W-:Y:S01]  /*0e10*/  IMAD.MOV.U32 R2, RZ, RZ, RZ ;  /* 0x000000ffff027224 */ /* 0x000fe200078e00ff */
[----:B------:R-:W-:Y:S01]  /*0e20*/  LEA.HI R5, R5, R216, RZ, 0x1 ;  /* 0x000000d805057211 */ /* 0x000fe200078f08ff */
[----:B------:R-:W-:Y:S01]  /*0e30*/  IMAD.IADD R9, R0, 0x1, -R9 ;  /* 0x0000000100097824 */ /* 0x000fe200078e0a09 */
[----:B------:R-:W-:Y:S01]  /*0e40*/  SHF.R.S32.HI R4, RZ, 0x5, R4 ;  /* 0x00000005ff047819 */ /* 0x000fe20000011404 */
[----:B------:R-:W-:Y:S01]  /*0e50*/  IMAD.IADD R6, R6, 0x1, R7 ;  /* 0x0000000106067824 */ /* 0x000fe200078e0207 */
[----:B------:R-:W-:-:S02]  /*0e60*/  LOP3.LUT R7, R3, 0xfffffff8, RZ, 0xc0, !PT ;  /* 0xfffffff803077812 */ /* 0x000fc400078ec0ff */
[----:B------:R-:W-:Y:S01]  /*0e70*/  LOP3.LUT R5, R5, 0xfffffe, RZ, 0xc0, !PT ;  /* 0x00fffffe05057812 */ /* 0x000fe200078ec0ff */
[----:B------:R-:W-:Y:S01]  /*0e80*/  IMAD R185, R6, 0x2, R17 ;  /* 0x0000000206b97824 */ /* 0x000fe200078e0211 */
[----:B------:R-:W-:Y:S01]  /*0e90*/  SEL R187, R187, 0xffffffe0, !P1 ;  /* 0xffffffe0bbbb7807 */ /* 0x000fe20004800000 */
[----:B------:R-:W-:Y:S01]  /*0ea0*/  IMAD.IADD R214, R220, 0x1, -R7 ;  /* 0x00000001dcd67824 */ /* 0x000fe200078e0a07 */
[----:B------:R-:W-:Y:S01]  /*0eb0*/  SHF.R.S32.HI R215, RZ, 0x3, R3 ;  /* 0x00000003ffd77819 */ /* 0x000fe20000011403 */
[C---:B------:R-:W-:Y:S02]  /*0ec0*/  VIADD R189, R185.reuse, 0x36400 ;  /* 0x00036400b9bd7836 */ /* 0x040fe40000000000 */
[----:B------:R-:W-:Y:S02]  /*0ed0*/  IMAD.SHL.U32 R23, R214, 0x8, RZ ;  /* 0x00000008d6177824 */ /* 0x000fe400078e00ff */
[----:B------:R-:W-:Y:S02]  /*0ee0*/  VIADD R186, R185, 0x36440 ;  /* 0x00036440b9ba7836 */ /* 0x000fe40000000000 */
        /* <DEDUP_REMOVED lines=21> */
.L_x_7646:
        /* <DEDUP_REMOVED lines=21> */
.L_x_7599:
[----:B------:R-:W-:Y:S01]  /*1190*/  ULDC UR7, c[0x0][0xd54] ;  /* 0x0003550000077ab9 */ /* 0x000fe20000000800 */
[----:B------:R-:W-:Y:S01]  /*11a0*/  UMOV UR6, UR9 ;  /* 0x0000000900067c82 */ /* 0x000fe20008000000 */
[----:B------:R-:W-:-:S11]  /*11b0*/  UISETP.NE.AND UP0, UPT, UR7, 0x1, UPT ;  /* 0x000000010700788c */ /* 0x000fd6000bf05270 */
[----:B------:R-:W-:Y:S02]  /*11c0*/  @UP0 ULDC.64 UR10, c[0x0][0xd58] ;  /* 0x00035600000a0ab9 */ /* 0x000fe40000000a00 */
[----:B------:R-:W-:-:S04]  /*11d0*/  UIMAD.WIDE.U32 UR4, UR9, UR10, URZ ;  /* 0x0000000a090472a5 */ /* 0x000fc8000f8e003f */
[----:B------:R-:W-:-:S04]  /*11e0*/  @UP0 USHF.R.U32.HI UR6, URZ, UR11, UR5 ;  /* 0x0000000b3f060299 */ /* 0x000fc80008011605 */
[----:B------:R-:W-:-:S12]  /*11f0*/  UIMAD UR4, UR6, UR7, URZ ;  /* 0x00000007060472a4 */ /* 0x000fd8000f8e023f */
.L_x_7600:
[----:B------:R-:W0:Y:S01]  /*1200*/  LDC.64 R4, c[0x0][0x418] ;  /* 0x00010600ff047b82 */ /* 0x000e220000000a00 */
[----:B------:R-:W-:Y:S01]  /*1210*/  ULDC UR42, c[0x0][0xd48] ;  /* 0x00035200002a7ab9 */ /* 0x000fe20000000800 */
[----:B------:R-:W-:Y:S02]  /*1220*/  UIADD3 UR4, UR9, -UR4, URZ ;  /* 0x8000000409047290 */ /* 0x000fe4000fffe03f */
[----:B------:R-:W-:Y:S01]  /*1230*/  UISETP.NE.AND UP0, UPT, UR42, 0x1, UPT ;  /* 0x000000012a00788c */ /* 0x000fe2000bf05270 */
[----:B------:R-:W-:Y:S01]  /*1240*/  ULDC UR5, c[0x0][0xd54] ;  /* 0x0003550000057ab9 */ /* 0x000fe20000000800 */
[----:B------:R-:W-:Y:S02]  /*1250*/  UISETP.NE.AND UP1, UPT, UR37, 0x1, UPT ;  /* 0x000000012500788c */ /* 0x000fe4000bf25270 */
[----:B------:R-:W1:Y:S01]  /*1260*/  LDC R188, c[0x0][0x424] ;  /* 0x00010900ffbc7b82 */ /* 0x000e620000000800 */
[----:B------:R-:W-:Y:S02]  /*1270*/  UIMAD UR8, UR8, UR5, UR4 ;  /* 0x00000005080872a4 */ /* 0x000fe4000f8e0204 */
[----:B------:R-:W-:Y:S01]  /*1280*/  ULOP3.LUT UR6, URZ, UR6, URZ, 0x33, !UPT ;  /* 0x000000063f067292 */ /* 0x000fe2000f8e333f */
[----:B------:R-:W-:-:S03]  /*1290*/  ULDC UR7, c[0x0][0xd3c] ;  /* 0x00034f0000077ab9 */ /* 0x000fc60000000800 */
[----:B------:R-:W-:Y:S01]  /*12a0*/  @UP0 ULDC UR4, c[0x0][0xd4c] ;  /* 0x0003530000040ab9 */ /* 0x000fe20000000800 */
[----:B------:R-:W2:Y:S01]  /*12b0*/  LDC R7, c[0x0][0x2f0] ;  /* 0x0000bc00ff077b82 */ /* 0x000ea20000000800 */
[----:B------:R-:W-:Y:S01]  /*12c0*/  UIMAD.WIDE.U32 UR4, UR8, UR4, URZ ;  /* 0x00000004080472a5 */ /* 0x000fe2000f8e003f */
[----:B------:R-:W-:Y:S01]  /*12d0*/  @UP0 ULDC UR9, c[0x0][0xd50] ;  /* 0x0003540000090ab9 */ /* 0x000fe20000000800 */
[----:B------:R-:W-:Y:S02]  /*12e0*/  UMOV UR39, UR8 ;  /* 0x0000000800277c82 */ /* 0x000fe40008000000 */
[----:B------:R-:W-:Y:S02]  /*12f0*/  @UP0 USHF.R.U32.HI UR39, URZ, UR9, UR5 ;  /* 0x000000093f270299 */ /* 0x000fe40008011605 */
[----:B------:R-:W-:Y:S01]  /*1300*/  UIADD3 UR6, UR6, UR7, URZ ;  /* 0x0000000706067290 */ /* 0x000fe2000fffe03f */
[----:B0-----:R-:W-:Y:S01]  /*1310*/  ISETP.NE.U32.AND P0, PT, R4, RZ, PT ;  /* 0x000000ff0400720c */ /* 0x001fe20003f05070 */
[----:B------:R-:W-:-:S02]  /*1320*/  UIADD3 UR4, -UR39, URZ, URZ ;  /* 0x0000003f27047290 */ /* 0x000fc4000fffe13f */
[----:B------:R-:W-:Y:S01]  /*1330*/  USHF.L.U32 UR41, UR6, 0x6, URZ ;  /* 0x0000000606297899 */ /* 0x000fe2000800063f */
[----:B------:R-:W-:Y:S01]  /*1340*/  ISETP.NE.AND.EX P0, PT, R5, RZ, PT, P0 ;  /* 0x000000ff0500720c */ /* 0x000fe20003f05300 */
[----:B------:R-:W-:-:S03]  /*1350*/  UIMAD UR42, UR42, UR4, UR8 ;  /* 0x000000042a2a72a4 */ /* 0x000fc6000f8e0208 */
[----:B-1----:R-:W-:Y:S02]  /*1360*/  SEL R188, R188, 0x1, P0 ;  /* 0x00000001bcbc7807 */ /* 0x002fe40000000000 */
[----:B------:R-:W-:-:S03]  /*1370*/  PLOP3.LUT P0, PT, PT, PT, UP1, 0x80, 0x0 ;  /* 0x000000000000781c */ /* 0x000fc60003f0f018 */
[----:B--2---:R-:W-:-:S05]  /*1380*/  IMAD R0, R188, R7, 0x3f ;  /* 0x0000003fbc007424 */ /* 0x004fca00078e0207 */
[----:B------:R-:W-:-:S04]  /*1390*/  SHF.R.S32.HI R3, RZ, 0x1f, R0 ;  /* 0x0000001fff037819 */ /* 0x000fc80000011400 */
[----:B------:R-:W-:-:S04]  /*13a0*/  LEA.HI R3, R3, R0, RZ, 0x6 ;  /* 0x0000000003037211 */ /* 0x000fc800078f30ff */
[----:B------:R-:W-:Y:S01]  /*13b0*/  SHF.R.S32.HI R3, RZ, 0x6, R3 ;  /* 0x00000006ff037819 */ /* 0x000fe20000011403 */
[----:B------:R-:W-:Y:S06]  /*13c0*/  @!P0 BRA `(.L_x_7601) ;  /* 0x0000001c00408947 */ /* 0x000fec0003800000 */
[----:B------:R-:W0:Y:S01]  /*13d0*/  LDC R0, c[0x0][0x448] ;  /* 0x00011200ff007b82 */ /* 0x000e220000000800 */
[----:B------:R-:W-:Y:S01]  /*13e0*/  UIADD3 UR4, UR41, 0x3f, URZ ;  /* 0x0000003f29047890 */ /* 0x000fe2000fffe03f */
[----:B------:R-:W-:Y:S02]  /*13f0*/  CS2R R150, SRZ ;  /* 0x0000000000967805 */ /* 0x000fe4000001ff00 */
[----:B------:R-:W-:Y:S02]  /*1400*/  CS2R R148, SRZ ;  /* 0x0000000000947805 */ /* 0x000fe4000001ff00 */
[----:B------:R-:W-:Y:S02]  /*1410*/  CS2R R146, SRZ ;  /* 0x0000000000927805 */ /* 0x000fe4000001ff00 */
[----:B------:R-:W-:Y:S02]  /*1420*/  CS2R R144, SRZ ;  /* 0x0000000000907805 */ /* 0x000fe4000001ff00 */
[----:B------:R-:W-:-:S02]  /*1430*/  CS2R R142, SRZ ;  /* 0x00000000008e7805 */ /* 0x000fc4000001ff00 */
[----:B------:R-:W-:Y:S01]  /*1440*/  CS2R R140, SRZ ;  /* 0x00000000008c7805 */ /* 0x000fe2000001ff00 */
[----:B------:R-:W1:Y:S01]  /*1450*/  LDC R5, c[0x0][0x288] ;  /* 0x0000a200ff057b82 */ /* 0x000e620000000800 */
        /* <DEDUP_REMOVED lines=15> */
[----:B0-----:R-:W-:Y:S01]  /*1550*/  ISETP.NE.AND P0, PT, R0, 0x1, PT ;  /* 0x000000010000780c */ /* 0x001fe20003f05270 */
[----:B------:R-:W-:Y:S01]  /*1560*/  IMAD.U32 R0, RZ, RZ, UR4 ;  /* 0x00000004ff007e24 */ /* 0x000fe2000f8e00ff */
[----:B------:R-:W-:Y:S02]  /*1570*/  CS2R R112, SRZ ;  /* 0x0000000000707805 */ /* 0x000fe4000001ff00 */
[----:B------:R-:W-:-:S02]  /*1580*/  CS2R R110, SRZ ;  /* 0x00000000006e7805 */ /* 0x000fc4000001ff00 */
[----:B------:R-:W-:Y:S02]  /*1590*/  CS2R R106, SRZ ;  /* 0x00000000006a7805 */ /* 0x000fe4000001ff00 */
[----:B------:R-:W-:Y:S02]  /*15a0*/  CS2R R162, SRZ ;  /* 0x0000000000a27805 */ /* 0x000fe4000001ff00 */
[----:B------:R-:W-:Y:S02]  /*15b0*/  CS2R R102, SRZ ;  /* 0x0000000000667805 */ /* 0x000fe4000001ff00 */
[----:B------:R-:W-:Y:S02]  /*15c0*/  CS2R R164, SRZ ;  /* 0x0000000000a47805 */ /* 0x000fe4000001ff00 */
[----:B-1----:R-:W-:Y:S02]  /*15d0*/  IADD3 R5, -R5, 0x40, RZ ;  /* 0x0000004005057810 */ /* 0x002fe40007ffe1ff */
[----:B------:R-:W-:-:S02]  /*15e0*/  CS2R R98, SRZ ;  /* 0x0000000000627805 */ /* 0x000fc4000001ff00 */
[----:B------:R-:W-:Y:S02]  /*15f0*/  CS2R R166, SRZ ;  /* 0x0000000000a67805 */ /* 0x000fe4000001ff00 */
[----:B------:R-:W-:Y:S02]  /*1600*/  CS2R R94, SRZ ;  /* 0x00000000005e7805 */ /* 0x000fe4000001ff00 */
[----:B------:R-:W-:Y:S01]  /*1610*/  CS2R R170, SRZ ;  /* 0x0000000000aa7805 */ /* 0x000fe2000001ff00 */
[----:B------:R-:W0:Y:S01]  /*1620*/  @P0 LDC R4, c[0x0][0x44c] ;  /* 0x00011300ff040b82 */ /* 0x000e220000000800 */
[----:B------:R-:W-:Y:S01]  /*1630*/  IMAD R5, R188, R7, R5 ;  /* 0x00000007bc057224 */ /* 0x000fe200078e0205 */
[----:B------:R-:W-:Y:S01]  /*1640*/  CS2R R90, SRZ ;  /* 0x00000000005a7805 */ /* 0x000fe2000001ff00 */
[----:B------:R-:W-:Y:S01]  /*1650*/  IMAD.MOV.U32 R169, RZ, RZ, RZ ;  /* 0x000000ffffa97224 */ /* 0x000fe200078e00ff */
        /* <DEDUP_REMOVED lines=20> */
[----:B0-----:R-:W-:Y:S01]  /*17a0*/  @P0 IMAD.HI.U32 R4, R4, UR4, RZ ;  /* 0x0000000404040c27 */ /* 0x001fe2000f8e00ff */
[----:B------:R-:W-:-:S02]  /*17b0*/  CS2R R50, SRZ ;  /* 0x0000000000327805 */ /* 0x000fc4000001ff00 */
[----:B------:R-:W-:Y:S02]  /*17c0*/  CS2R R204, SRZ ;  /* 0x0000000000cc7805 */ /* 0x000fe4000001ff00 */
[----:B------:R-:W-:Y:S02]  /*17d0*/  CS2R R46, SRZ ;  /* 0x00000000002e7805 */ /* 0x000fe4000001ff00 */
[----:B------:R-:W-:Y:S02]  /*17e0*/  CS2R R206, SRZ ;  /* 0x0000000000ce7805 */ /* 0x000fe4000001ff00 */
[----:B------:R-:W-:Y:S02]  /*17f0*/  CS2R R42, SRZ ;  /* 0x00000000002a7805 */ /* 0x000fe4000001ff00 */
[----:B------:R-:W-:Y:S02]  /*1800*/  CS2R R210, SRZ ;  /* 0x0000000000d27805 */ /* 0x000fe4000001ff00 */
[----:B------:R-:W-:-:S02]  /*1810*/  CS2R R38, SRZ ;  /* 0x0000000000267805 */ /* 0x000fc4000001ff00 */
[----:B-1----:R-:W-:Y:S02]  /*1820*/  @P0 SHF.R.U32.HI R0, RZ, R9, R4 ;  /* 0x00000009ff000219 */ /* 0x002fe40000011604 */
[----:B------:R-:W-:Y:S02]  /*1830*/  CS2R R208, SRZ ;  /* 0x0000000000d07805 */ /* 0x000fe4000001ff00 */
[----:B------:R-:W-:Y:S02]  /*1840*/  PLOP3.LUT P0, PT, PT, PT, PT, 0x80, 0x0 ;  /* 0x000000000000781c */ /* 0x000fe40003f0f070 */
[----:B------:R-:W-:Y:S02]  /*1850*/  CS2R R212, SRZ ;  /* 0x0000000000d47805 */ /* 0x000fe4000001ff00 */
[----:B------:R-:W-:Y:S01]  /*1860*/  CS2R R34, SRZ ;  /* 0x0000000000227805 */ /* 0x000fe2000001ff00 */
[----:B------:R-:W-:Y:S01]  /*1870*/  IMAD.IADD R0, R5, 0x1, R0 ;  /* 0x0000000105007824 */ /* 0x000fe200078e0200 */
        /* <DEDUP_REMOVED lines=8> */
[----:B------:R-:W-:Y:S01]  /*1900*/  VIMNMX R4, R3, R4, PT ;  /* 0x0000000403047248 */ /* 0x000fe20003fe0100 */
[----:B------:R-:W-:-:S03]  /*1910*/  IMAD.MOV.U32 R3, RZ, RZ, RZ ;  /* 0x000000ffff037224 */ /* 0x000fc600078e00ff */
[----:B------:R-:W-:-:S13]  /*1920*/  ISETP.GE.AND P1, PT, R4, 0x1, PT ;  /* 0x000000010400780c */ /* 0x000fda0003f26270 */
        /* <DEDUP_REMOVED lines=11> */
[----:B------:R-:W-:Y:S01]  /*19e0*/  UMOV UR7, 0x40000040 ;  /* 0x4000004000077882 */ /* 0x000fe20000000000 */
[----:B------:R-:W1:Y:S01]  /*19f0*/  S2R R8, SR_TID.X ;  /* 0x0000000000087919 */ /* 0x000e620000002100 */
[----:B0-----:R-:W-:-:S04]  /*1a00*/  LEA.HI R3, R0, R0, RZ, 0x1 ;  /* 0x0000000000037211 */ /* 0x001fc800078f08ff */
[----:B------:R-:W-:Y:S01]  /*1a10*/  LOP3.LUT R3, R3, 0x1fffe, RZ, 0xc0, !PT ;  /* 0x0001fffe03037812 */ /* 0x000fe200078ec0ff */
[----:B------:R-:W-:-:S04]  /*1a20*/  WARPGROUP.ARRIVE ;  /* 0x00000000000079c5 */ /* 0x000fc80000000000 */
        /* <DEDUP_REMOVED lines=12> */
[----:B-1----:R-:W-:Y:S02]  /*1af0*/  LOP3.LUT R8, R8, 0x7f, RZ, 0xc0, !PT ;  /* 0x0000007f08087812 */ /* 0x002fe400078ec0ff */
[----:B------:R-:W-:Y:S01]  /*1b00*/  R2UR UR12, R6 ;  /* 0x00000000060c72ca */ /* 0x000fe200000e0000 */
[----:B------:R-:W-:Y:S01]  /*1b10*/  IMAD R0, R2, 0x1000, R7 ;  /* 0x0000100002007824 */ /* 0x000fe200078e0207 */
[----:B------:R-:W-:Y:S01]  /*1b20*/  ISETP.NE.AND P1, PT, R8, RZ, PT ;  /* 0x000000ff0800720c */ /* 0x000fe20003f25270 */
[C---:B------:R-:W-:Y:S02]  /*1b30*/  VIADD R6, R3.reuse, 0x4 ;  /* 0x0000000403067836 */ /* 0x040fe40000000000 */
[C---:B------:R-:W-:Y:S01]  /*1b40*/  VIADD R5, R0.reuse, 0x80 ;  /* 0x0000008000057836 */ /* 0x040fe20000000000 */
[----:B------:R-:W-:Y:S01]  /*1b50*/  R2UR UR10, R0 ;  /* 0x00000000000a72ca */ /* 0x000fe200000e0000 */
[----:B------:R-:W-:Y:S01]  /*1b60*/  VIADD R3, R3, 0x6 ;  /* 0x0000000603037836 */ /* 0x000fe20000000000 */
[----:B------:R-:W-:-:S02]  /*1b70*/  R2UR UR16, R6 ;  /* 0x00000000061072ca */ /* 0x000fc400000e0000 */
[----:B------:R-:W-:Y:S01]  /*1b80*/  R2UR UR14, R5 ;  /* 0x00000000050e72ca */ /* 0x000fe200000e0000 */
[C---:B------:R-:W-:Y:S01]  /*1b90*/  VIADD R5, R0.reuse, 0x100 ;  /* 0x0000010000057836 */ /* 0x040fe20000000000 */
[----:B------:R-:W-:Y:S01]  /*1ba0*/  R2UR UR4, R3 ;  /* 0x00000000030472ca */ /* 0x000fe200000e0000 */
[----:B------:R-:W-:-:S03]  /*1bb0*/  VIADD R0, R0, 0x180 ;  /* 0x0000018000007836 */ /* 0x000fc60000000000 */
[----:B------:R-:W-:Y:S02]  /*1bc0*/  R2UR UR18, R5 ;  /* 0x00000000051272ca */ /* 0x000fe400000e0000 */
[----:B------:R-:W-:Y:S01]  /*1bd0*/  R2UR UR6, R0 ;  /* 0x00000000000672ca */ /* 0x000fe200000e0000 */
[----:B------:R-:W-:Y:S01]  /*1be0*/  HGMMA.64x256x16.F32.BF16 R24, gdesc[UR8].tnspB, RZ, !UPT, gsb0 ;  /* 0x43e00000081879f0 */ /* 0x000fe2000c0018ff */
[----:B------:R-:W-:-:S04]  /*1bf0*/  @!P1 IMAD R0, R2, 0x8, R17 ;  /* 0x0000000802009824 */ /* 0x000fc800078e0211 */
[----:B------:R-:W-:-:S05]  /*1c00*/  @!P1 VIADD R0, R0, 0x38860 ;  /* 0x0003886000009836 */ /* 0x000fca0000000000 */
[----:B------:R-:W-:Y:S01]  /*1c10*/  @!P1 PRMT R0, RZ, 0x654, R0 ;  /* 0x00000654ff009816 */ /* 0x000fe20000000000 */
[----:B------:R-:W-:Y:S02]  /*1c20*/  WARPGROUP.DEPBAR.LE gsb0, 0x0 ;  /* 0x00008000000079c5 */ /* 0x000fe40000010000 */
[----:B------:R-:W-:-:S15]  /*1c30*/  WARPGROUP.ARRIVE ;  /* 0x00000000000079c5 */ /* 0x000fde0000000000 */
        /* <DEDUP_REMOVED lines=14> */
.L_x_7604:
[----:B------:R-:W-:Y:S01]  /*1d20*/  BAR.SYNC.DEFER_BLOCKING 0xe, 0x100 ;  /* 0x0384000000007b1d */ /* 0x000fe20000010000 */
[----:B01----:R-:W-:Y:S01]  /*1d30*/  IMAD R0, R2, 0x40, R22 ;  /* 0x0000004002007824 */ /* 0x003fe200078e0216 */
[----:B------:R-:W-:Y:S01]  /*1d40*/  ISETP.GT.AND P2, PT, R4, RZ, PT ;  /* 0x000000ff0400720c */ /* 0x000fe20003f44270 */
[----:B------:R-:W-:Y:S02]  /*1d50*/  VIADD R2, R2, 0x1 ;  /* 0x0000000102027836 */ /* 0x000fe40000000000 */
[----:B------:R-:W-:Y:S01]  /*1d60*/  IMAD R0, R0, 0x4, R17 ;  /* 0x0000000400007824 */ /* 0x000fe200078e0211 */
[----:B------:R-:W-:Y:S01]  /*1d70*/  UMOV UR11, 0x40000040 ;  /* 0x40000040000b7882 */ /* 0x000fe20000000000 */
[----:B------:R-:W-:Y:S01]  /*1d80*/  UMOV UR15, 0x40000040 ;  /* 0x40000040000f7882 */ /* 0x000fe20000000000 */
[----:B------:R-:W-:Y:S01]  /*1d90*/  ISETP.NE.AND P0, PT, R2, 0x2, PT ;  /* 0x000000020200780c */ /* 0x000fe20003f05270 */
[----:B------:R-:W-:Y:S01]  /*1da0*/  UMOV UR19, 0x40000040 ;  /* 0x4000004000137882 */ /* 0x000fe20000000000 */
[----:B------:R-:W-:Y:S01]  /*1db0*/  UMOV UR7, 0x40000040 ;  /* 0x4000004000077882 */ /* 0x000fe20000000000 */
[----:B------:R-:W-:Y:S01]  /*1dc0*/  VIADD R4, R4, 0xffffffff ;  /* 0xffffffff04047836 */ /* 0x000fe20000000000 */
[----:B------:R-:W-:Y:S01]  /*1dd0*/  SEL R2, R2, RZ, P0 ;  /* 0x000000ff02027207 */ /* 0x000fe20000000000 */
[----:B------:R-:W0:Y:S04]  /*1de0*/  LDS R3, [R0+0x38400] ;  /* 0x0384000000037984 */ /* 0x000e280000000800 */
[----:B------:R1:W2:Y:S02]  /*1df0*/  LDS R5, [R0+0x38420] ;  /* 0x0384200000057984 */ /* 0x0002a40000000800 */
[----:B-1----:R-:W-:-:S05]  /*1e00*/  IMAD R0, R2, 0x1000, R7 ;  /* 0x0000100002007824 */ /* 0x002fca00078e0207 */
[----:B------:R-:W-:Y:S01]  /*1e10*/  R2UR UR10, R0 ;  /* 0x00000000000a72ca */ /* 0x000fe200000e0000 */
        /* <DEDUP_REMOVED lines=128> */
[----:B------:R-:W-:-:S05]  /*2620*/  VIADD R3, R0, 0x80 ;  /* 0x0000008000037836 */ /* 0x000fca0000000000 */
[----:B------:R-:W-:Y:S01]  /*2630*/  WARPGROUP.ARRIVE ;  /* 0x00000000000079c5 */ /* 0x000fe20000000000 */
[----:B------:R-:W-:Y:S01]  /*2640*/  R2UR UR14, R3 ;  /* 0x00000000030e72ca */ /* 0x000fe200000e0000 */
[C---:B------:R-:W-:Y:S02]  /*2650*/  VIADD R3, R0.reuse, 0x100 ;  /* 0x0000010000037836 */ /* 0x040fe40000000000 */
[----:B------:R-:W-:Y:S02]  /*2660*/  VIADD R0, R0, 0x180 ;  /* 0x0000018000007836 */ /* 0x000fe40000000000 */
[----:B------:R-:W-:Y:S01]  /*2670*/  HGMMA.64x256x16.F32.BF16 R24, gdesc[UR8].tnspB, R24, gsb0 ;  /* 0x43e00000081879f0 */ /* 0x000fe20008001818 */
[----:B------:R-:W-:Y:S02]  /*2680*/  R2UR UR18, R3 ;  /* 0x00000000031272ca */ /* 0x000fe400000e0000 */
[----:B------:R-:W-:Y:S01]  /*2690*/  R2UR UR6, R0 ;  /* 0x00000000000672ca */ /* 0x000fe200000e0000 */
[----:B------:R-:W-:Y:S01]  /*26a0*/  @!P1 IMAD R0, R2, 0x8, R17 ;  /* 0x0000000802009824 */ /* 0x000fe200078e0211 */
[----:B------:R-:W-:-:S03]  /*26b0*/  SEL R3, RZ, 0x1, P0 ;  /* 0x00000001ff037807 */ /* 0x000fc60000000000 */
[----:B------:R-:W-:Y:S01]  /*26c0*/  @!P1 VIADD R0, R0, 0x38860 ;  /* 0x0003886000009836 */ /* 0x000fe20000000000 */
[----:B------:R-:W-:-:S04]  /*26d0*/  LOP3.LUT R16, R16, R3, RZ, 0x3c, !PT ;  /* 0x0000000310107212 */ /* 0x000fc800078e3cff */
[----:B------:R-:W-:Y:S01]  /*26e0*/  @!P1 PRMT R0, RZ, 0x654, R0 ;  /* 0x00000654ff009816 */ /* 0x000fe20000000000 */
[----:B------:R-:W-:Y:S02]  /*26f0*/  WARPGROUP.DEPBAR.LE gsb0, 0x0 ;  /* 0x00008000000079c5 */ /* 0x000fe40000010000 */
[----:B------:R-:W-:-:S12]  /*2700*/  WARPGROUP.ARRIVE ;  /* 0x00000000000079c5 */ /* 0x000fd80000000000 */
        /* <DEDUP_REMOVED lines=13> */
.L_x_7603:
[----:B------:R-:W-:Y:S01]  /*27e0*/  BAR.SYNC.DEFER_BLOCKING 0xe, 0x100 ;  /* 0x0384000000007b1d */ /* 0x000fe20000010000 */
[C---:B01----:R-:W-:Y:S01]  /*27f0*/  IMAD R0, R2.reuse, 0x40, R22 ;  /* 0x0000004002007824 */ /* 0x043fe200078e0216 */
[----:B------:R-:W-:Y:S01]  /*2800*/  PLOP3.LUT P0, PT, PT, PT, PT, 0x8, 0x0 ;  /* 0x000000000000781c */ /* 0x000fe20003f0e170 */
[----:B------:R-:W-:Y:S02]  /*2810*/  VIADD R2, R2, 0x1 ;  /* 0x0000000102027836 */ /* 0x000fe40000000000 */
[----:B------:R-:W-:-:S03]  /*2820*/  IMAD R17, R0, 0x4, R17 ;  /* 0x0000000400117824 */ /* 0x000fc600078e0211 */
[----:B------:R-:W-:-:S04]  /*2830*/  ISETP.NE.AND P1, PT, R2, 0x2, PT ;  /* 0x000000020200780c */ /* 0x000fc80003f25270 */
[----:B------:R-:W-:Y:S02]  /*2840*/  SEL R5, RZ, 0x1, P1 ;  /* 0x00000001ff057807 */ /* 0x000fe40000800000 */
[----:B------:R-:W-:Y:S02]  /*2850*/  SEL R2, R2, RZ, P1 ;  /* 0x000000ff02027207 */ /* 0x000fe40000800000 */
[----:B------:R-:W-:Y:S01]  /*2860*/  LOP3.LUT R16, R16, R5, RZ, 0x3c, !PT ;  /* 0x0000000510107212 */ /* 0x000fe200078e3cff */
        /* <DEDUP_REMOVED lines=134> */
.L_x_7601:
        /* <DEDUP_REMOVED lines=24> */
[----:B0-----:R-:W-:Y:S02]  /*3250*/  ISETP.NE.AND P0, PT, R0, 0x1, PT ;  /* 0x000000010000780c */ /* 0x001fe40003f05270 */
[----:B------:R-:W-:Y:S02]  /*3260*/  CS2R R112, SRZ ;  /* 0x0000000000707805 */ /* 0x000fe4000001ff00 */
[----:B------:R-:W-:-:S02]  /*3270*/  CS2R R110, SRZ ;  /* 0x00000000006e7805 */ /* 0x000fc4000001ff00 */
[----:B------:R-:W-:Y:S02]  /*3280*/  CS2R R106, SRZ ;  /* 0x00000000006a7805 */ /* 0x000fe4000001ff00 */
[----:B------:R-:W-:Y:S02]  /*3290*/  CS2R R162, SRZ ;  /* 0x0000000000a27805 */ /* 0x000fe4000001ff00 */
[----:B------:R-:W-:Y:S02]  /*32a0*/  CS2R R102, SRZ ;  /* 0x0000000000667805 */ /* 0x000fe4000001ff00 */
[----:B------:R-:W-:Y:S02]  /*32b0*/  CS2R R164, SRZ ;  /* 0x0000000000a47805 */ /* 0x000fe4000001ff00 */
[----:B------:R-:W-:Y:S02]  /*32c0*/  CS2R R98, SRZ ;  /* 0x0000000000627805 */ /* 0x000fe4000001ff00 */
[----:B-1----:R-:W-:-:S02]  /*32d0*/  IADD3 R6, -R4, 0x40, RZ ;  /* 0x0000004004067810 */ /* 0x002fc40007ffe1ff */
[----:B------:R-:W-:Y:S02]  /*32e0*/  CS2R R166, SRZ ;  /* 0x0000000000a67805 */ /* 0x000fe4000001ff00 */
[----:B------:R-:W-:Y:S02]  /*32f0*/  CS2R R94, SRZ ;  /* 0x00000000005e7805 */ /* 0x000fe4000001ff00 */
[----:B------:R-:W-:Y:S02]  /*3300*/  CS2R R170, SRZ ;  /* 0x0000000000aa7805 */ /* 0x000fe4000001ff00 */
[----:B------:R-:W-:Y:S01]  /*3310*/  CS2R R90, SRZ ;  /* 0x00000000005a7805 */ /* 0x000fe2000001ff00 */
[----:B------:R-:W0:Y:S01]  /*3320*/  @P0 LDC R0, c[0x0][0x44c] ;  /* 0x00011300ff000b82 */ /* 0x000e220000000800 */
[----:B------:R-:W-:Y:S01]  /*3330*/  IMAD R7, R188, R7, R6 ;  /* 0x00000007bc077224 */ /* 0x000fe200078e0206 */
[----:B------:R-:W-:Y:S01]  /*3340*/  CS2R R172, SRZ ;  /* 0x0000000000ac7805 */ /* 0x000fe2000001ff00 */
[----:B------:R-:W-:Y:S01]  /*3350*/  IMAD.MOV.U32 R169, RZ, RZ, RZ ;  /* 0x000000ffffa97224 */ /* 0x000fe200078e00ff */
[----:B------:R-:W-:-:S02]  /*3360*/  CS2R R86, SRZ ;  /* 0x0000000000567805 */ /* 0x000fc4000001ff00 */
[----:B------:R-:W-:Y:S02]  /*3370*/  CS2R R174, SRZ ;  /* 0x0000000000ae7805 */ /* 0x000fe4000001ff00 */
[----:B------:R-:W-:Y:S02]  /*3380*/  CS2R R82, SRZ ;  /* 0x0000000000527805 */ /* 0x000fe4000001ff00 */
[----:B------:R-:W-:Y:S01]  /*3390*/  CS2R R176, SRZ ;  /* 0x0000000000b07805 */ /* 0x000fe2000001ff00 */
[----:B------:R-:W1:Y:S01]  /*33a0*/  @P0 LDC R5, c[0x0][0x450] ;  /* 0x00011400ff050b82 */ /* 0x000e620000000800 */
        /* <DEDUP_REMOVED lines=18> */
[----:B------:R-:W-:Y:S01]  /*34d0*/  CS2R R206, SRZ ;  /* 0x0000000000ce7805 */ /* 0x000fe2000001ff00 */
[----:B------:R-:W-:Y:S01]  /*34e0*/  IMAD.U32 R0, RZ, RZ, UR4 ;  /* 0x00000004ff007e24 */ /* 0x000fe2000f8e00ff */
        /* <DEDUP_REMOVED lines=21> */
[----:B------:R-:W0:Y:S02]  /*3640*/  SHFL.IDX PT, R0, R216, RZ, 0x1f ;  /* 0x00001fffd8007589 */ /* 0x000e2400000e0000 */
        /* <DEDUP_REMOVED lines=27> */
.L_x_7605:
[----:B------:R-:W-:Y:S01]  /*3800*/  ULEA.HI UR4, UR36, UR36, URZ, 0x1 ;  /* 0x0000002424047291 */ /* 0x000fe2000f8f083f */
[----:B------:R-:W-:-:S03]  /*3810*/  IMAD.U32 R0, RZ, RZ, UR38 ;  /* 0x00000026ff007e24 */ /* 0x000fc6000f8e00ff */
[----:B------:R-:W-:Y:S02]  /*3820*/  ULOP3.LUT UR4, UR4, 0xfffffffe, URZ, 0xc0, !UPT ;  /* 0xfffffffe04047892 */ /* 0x000fe4000f8ec03f */
[----:B------:R-:W-:Y:S02]  /*3830*/  ISETP.NE.AND P0, PT, R0, 0x3, PT ;  /* 0x000000030000780c */ /* 0x000fe40003f05270 */
[----:B------:R-:W-:-:S06]  /*3840*/  UIADD3 UR4, UR36, -UR4, URZ ;  /* 0x8000000424047290 */ /* 0x000fcc000fffe03f */
[----:B------:R-:W-:-:S05]  /*3850*/  IMAD.U32 R4, RZ, RZ, UR4 ;  /* 0x00000004ff047e24 */ /* 0x000fca000f8e00ff */
[----:B------:R-:W-:-:S04]  /*3860*/  SHF.L.U32 R4, R4, 0x1f, RZ ;  /* 0x0000001f04047819 */ /* 0x000fc800000006ff */
[----:B------:R-:W0:Y:S02]  /*3870*/  SYNCS.PHASECHK.TRANS64.TRYWAIT P1, [R17+URZ+0x38800], R4 ;  /* 0x03880004110075a7 */ /* 0x000e24000802017f */
[----:B0-----:R-:W-:Y:S05]  /*3880*/  @!P1 BRA `(.L_x_7606) ;  /* 0x00000130009c9947 */ /* 0x001fea0003800000 */
.L_x_7772:
[----:B------:R-:W-:Y:S05]  /*3890*/  @!P0 BRA `(.L_x_7607) ;  /* 0x0000000000048947 */ /* 0x000fea0003800000 */
[----:B------:R-:W-:Y:S01]  /*38a0*/  BPT.TRAP 0x1 ;  /* 0x000000040000795c */ /* 0x000fe20000300000 */
.L_x_7607:
[----:B------:R-:W-:Y:S01]  /*38b0*/  IMAD R5, R2, 0x8, R17 ;  /* 0x0000000802057824 */ /* 0x000fe200078e0211 */
[----:B------:R-:W-:-:S04]  /*38c0*/  SHF.L.U32 R8, R16, 0x1f, RZ ;  /* 0x0000001f10087819 */ /* 0x000fc800000006ff */
[----:B------:R1:W2:Y:S01]  /*38d0*/  SYNCS.PHASECHK.TRANS64.TRYWAIT P1, [R5+URZ+0x38830], R8 ;  /* 0x03883008050075a7 */ /* 0x0002a2000802017f */
[----:B------:R-:W-:Y:S05]  /*38e0*/  @!P0 BRA `(.L_x_7608) ;  /* 0x0000000000048947 */ /* 0x000fea0003800000 */
[----:B------:R-:W-:Y:S01]  /*38f0*/  BPT.TRAP 0x1 ;  /* 0x000000040000795c */ /* 0x000fe20000300000 */
.L_x_7608:
[----:B------:R-:W-:-:S05]  /*3900*/  VIADD R0, R17, 0x22400 ;  /* 0x0002240011007836 */ /* 0x000fca0000000000 */
[----:B------:R-:W-:-:S04]  /*3910*/  SHF.R.U32.HI R0, RZ, 0x4, R0 ;  /* 0x00000004ff007819 */ /* 0x000fc80000011600 */
[----:B------:R-:W-:Y:S01]  /*3920*/  LOP3.LUT R0, R0, 0x3fff, RZ, 0xc0, !PT ;  /* 0x00003fff00007812 */ /* 0x000fe200078ec0ff */
[----:B--2---:R-:W-:Y:S06]  /*3930*/  @P1 BRA `(.L_x_7609) ;  /* 0x0000000000081947 */ /* 0x004fec0003800000 */
[----:B------:R-:W2:Y:S02]  /*3940*/  SYNCS.PHASECHK.TRANS64.TRYWAIT P1, [R5+URZ+0x38830], R8 ;  /* 0x03883008050075a7 */ /* 0x000ea4000802017f */
[----:B--2---:R-:W-:Y:S05]  /*3950*/  @!P1 BRA `(.L_x_7610) ;  /* 0x00000130007c9947 */ /* 0x004fea0003800000 */
.L_x_7609:
[----:B------:R-:W-:Y:S05]  /*3960*/  WARPSYNC.ALL ;  /* 0x0000000000007948 */ /* 0x000fea0003800000 */
[----:B------:R-:W-:Y:S01]  /*3970*/  LOP3.LUT R0, R0, 0x10000, RZ, 0xfc, !PT ;  /* 0x0001000000007812 */ /* 0x000fe200078efcff */
[----:B------:R-:W-:Y:S01]  /*3980*/  VIADD R3, R17, 0x20400 ;  /* 0x0002040011037836 */ /* 0x000fe20000000000 */
[----:B------:R-:W-:-:S03]  /*3990*/  WARPGROUP.ARRIVE ;  /* 0x00000000000079c5 */ /* 0x000fc60000000000 */
[----:B------:R-:W-:Y:S01]  /*39a0*/  IMAD R6, R2, 0x200, R0 ;  /* 0x0000020002067824 */ /* 0x000fe200078e0200 */
[----:B------:R-:W-:Y:S01]  /*39b0*/  UMOV UR7, 0x40000040 ;  /* 0x4000004000077882 */ /* 0x000fe20000000000 */
[----:B------:R-:W-:Y:S01]  /*39c0*/  UMOV UR5, 0x40000040 ;  /* 0x4000004000057882 */ /* 0x000fe20000000000 */
[----:B------:R-:W-:Y:S01]  /*39d0*/  SHF.R.U32.HI R3, RZ, 0x4, R3 ;  /* 0x00000004ff037819 */ /* 0x000fe20000011603 */
[----:B------:R-:W-:Y:S01]  /*39e0*/  UMOV UR11, 0x40000040 ;  /* 0x40000040000b7882 */ /* 0x000fe20000000000 */
[----:B------:R-:W-:Y:S01]  /*39f0*/  R2UR UR6, R6 ;  /* 0x00000000060672ca */ /* 0x000fe200000e0000 */
[----:B------:R-:W-:Y:S01]  /*3a00*/  UMOV UR9, 0x40000040 ;  /* 0x4000004000097882 */ /* 0x000fe20000000000 */
[----:B------:R-:W-:Y:S01]  /*3a10*/  LOP3.LUT R3, R3, 0x3fff, RZ, 0xc0, !PT ;  /* 0x00003fff03037812 */ /* 0x000fe200078ec0ff */
[----:B------:R-:W-:Y:S01]  /*3a20*/  UMOV UR15, 0x40000040 ;  /* 0x40000040000f7882 */ /* 0x000fe20000000000 */
[----:B------:R-:W-:Y:S01]  /*3a30*/  UMOV UR13, 0x40000040 ;  /* 0x40000040000d7882 */ /* 0x000fe20000000000 */
[----:B------:R-:W-:Y:S01]  /*3a40*/  UMOV UR19, 0x40000040 ;  /* 0x4000004000137882 */ /* 0x000fe20000000000 */
[----:B------:R-:W-:Y:S01]  /*3a50*/  LOP3.LUT R3, R3, 0x10000, RZ, 0xfc, !PT ;  /* 0x0001000003037812 */ /* 0x000fe200078efcff */
[----:B------:R-:W-:-:S03]  /*3a60*/  UMOV UR17, 0x40000040 ;  /* 0x4000004000117882 */ /* 0x000fc60000000000 */
[C---:B------:R-:W-:Y:S01]  /*3a70*/  R2UR UR4, R3.reuse ;  /* 0x00000000030472ca */ /* 0x040fe200000e0000 */
[C---:B------:R-:W-:Y:S02]  /*3a80*/  VIADD R6, R3.reuse, 0x2 ;  /* 0x0000000203067836 */ /* 0x040fe40000000000 */
[----:B------:R-:W-:Y:S02]  /*3a90*/  UIADD3 UR10, UR6, 0x2, URZ ;  /* 0x00000002060a7890 */ /* 0x000fe4000fffe03f */
[----:B------:R-:W-:Y:S01]  /*3aa0*/  UIADD3 UR14, UR6, 0x4, URZ ;  /* 0x00000004060e7890 */ /* 0x000fe2000fffe03f */
[----:B------:R-:W-:Y:S01]  /*3ab0*/  R2UR UR8, R6 ;  /* 0x00000000060872ca */ /* 0x000fe200000e0000 */
[C---:B------:R-:W-:Y:S01]  /*3ac0*/  VIADD R6, R3.reuse, 0x4 ;  /* 0x0000000403067836 */ /* 0x040fe20000000000 */
[----:B------:R-:W-:Y:S01]  /*3ad0*/  UIADD3 UR18, UR6, 0x6, URZ ;  /* 0x0000000606127890 */ /* 0x000fe2000fffe03f */
[----:B------:R-:W-:-:S03]  /*3ae0*/  VIADD R3, R3, 0x6 ;  /* 0x0000000603037836 */ /* 0x000fc60000000000 */
[----:B------:R-:W-:Y:S01]  /*3af0*/  R2UR UR12, R6 ;  /* 0x00000000060c72ca */ /* 0x000fe200000e0000 */
[----:B------:R-:W-:Y:S01]  /*3b00*/  HGMMA.64x64x16.F32.BF16 R24, gdesc[UR4], RZ, !UPT, gsb0 ;  /* 0x00e00000041879f0 */ /* 0x000fe2000c0018ff */
[----:B------:R-:W-:Y:S02]  /*3b10*/  R2UR UR16, R3 ;  /* 0x00000000031072ca */ /* 0x000fe400000e0000 */
        /* <DEDUP_REMOVED lines=10> */
[----:B------:R-:W3:Y:S02]  /*3bc0*/  SYNCS.PHASECHK.TRANS64.TRYWAIT P1, [R17+URZ+0x38810], R4 ;  /* 0x03881004110075a7 */ /* 0x000ee4000802017f */
[----:B---3--:R-:W-:Y:S05]  /*3bd0*/  @!P1 BRA `(.L_x_7611) ;  /* 0x0000012c00f09947 */ /* 0x008fea0003800000 */
.L_x_7773:
[----:B------:R-:W-:Y:S05]  /*3be0*/  @!P0 BRA `(.L_x_7612) ;  /* 0x0000000000048947 */ /* 0x000fea0003800000 */
[----:B------:R-:W-:Y:S01]  /*3bf0*/  BPT.TRAP 0x1 ;  /* 0x000000040000795c */ /* 0x000fe20000300000 */
.L_x_7612:
[----:B------:R4:W0:Y:S01]  /*3c00*/  SYNCS.PHASECHK.TRANS64.TRYWAIT P1, [R5+URZ+0x38850], R8 ;  /* 0x03885008050075a7 */ /* 0x000822000802017f */
[----:B------:R-:W-:Y:S05]  /*3c10*/  @!P0 BRA `(.L_x_7613) ;  /* 0x0000000000048947 */ /* 0x000fea0003800000 */
[----:B------:R-:W-:Y:S01]  /*3c20*/  BPT.TRAP 0x1 ;  /* 0x000000040000795c */ /* 0x000fe20000300000 */
.L_x_7613:
[C---:B------:R-:W-:Y:S02]  /*3c30*/  VIADD R3, R17.reuse, 0x400 ;  /* 0x0000040011037836 */ /* 0x040fe40000000000 */
[----:B0--3--:R-:W-:-:S03]  /*3c40*/  VIADD R4, R17, 0x26400 ;  /* 0x0002640011047836 */ /* 0x009fc60000000000 */
[----:B------:R-:W-:Y:S02]  /*3c50*/  SHF.R.U32.HI R3, RZ, 0x4, R3 ;  /* 0x00000004ff037819 */ /* 0x000fe40000011603 */
[----:B------:R-:W-:Y:S02]  /*3c60*/  SHF.R.U32.HI R4, RZ, 0x4, R4 ;  /* 0x00000004ff047819 */ /* 0x000fe40000011604 */
[----:B------:R-:W-:Y:S02]  /*3c70*/  LOP3.LUT R3, R3, 0x3fff, RZ, 0xc0, !PT ;  /* 0x00003fff03037812 */ /* 0x000fe400078ec0ff */
[----:B------:R-:W-:Y:S02]  /*3c80*/  LOP3.LUT R4, R4, 0x3fff, RZ, 0xc0, !PT ;  /* 0x00003fff04047812 */ /* 0x000fe400078ec0ff */
[----:B------:R-:W-:Y:S02]  /*3c90*/  LOP3.LUT R3, R3, 0x10000, RZ, 0xfc, !PT ;  /* 0x0001000003037812 */ /* 0x000fe400078efcff */
[----:B------:R-:W-:-:S03]  /*3ca0*/  LOP3.LUT R4, R4, 0x10000, RZ, 0xfc, !PT ;  /* 0x0001000004047812 */ /* 0x000fc600078efcff */
[----:B------:R-:W-:Y:S01]  /*3cb0*/  IMAD R6, R2, 0x1000, R3 ;  /* 0x0000100002067824 */ /* 0x000fe200078e0203 */
[----:B------:R-:W-:Y:S06]  /*3cc0*/  @P1 BRA `(.L_x_7614) ;  /* 0x0000000000081947 */ /* 0x000fec0003800000 */
[----:B------:R-:W0:Y:S02]  /*3cd0*/  SYNCS.PHASECHK.TRANS64.TRYWAIT P1, [R5+URZ+0x38850], R8 ;  /* 0x03885008050075a7 */ /* 0x000e24000802017f */
[----:B0-----:R-:W-:Y:S05]  /*3ce0*/  @!P1 BRA `(.L_x_7615) ;  /* 0x0000012c00c09947 */ /* 0x001fea0003800000 */
.L_x_7614:
[----:B------:R-:W-:Y:S01]  /*3cf0*/  R2UR UR20, R4 ;  /* 0x00000000041472ca */ /* 0x000fe200000e0000 */
[----:B------:R-:W-:Y:S01]  /*3d00*/  WARPGROUP.ARRIVE ;  /* 0x00000000000079c5 */ /* 0x000fe20000000000 */
[----:B------:R-:W-:Y:S01]  /*3d10*/  R2UR UR22, R6 ;  /* 0x00000000061672ca */ /* 0x000fe200000e0000 */
[----:B------:R-:W-:Y:S01]  /*3d20*/  UMOV UR21, 0x40000040 ;  /* 0x4000004000157882 */ /* 0x000fe20000000000 */
[----:B------:R-:W-:Y:S01]  /*3d30*/  UMOV UR23, 0x40000040 ;  /* 0x4000004000177882 */ /* 0x000fe20000000000 */
[----:B012-4-:R-:W-:Y:S01]  /*3d40*/  VIADD R8, R4, 0x2 ;  /* 0x0000000204087836 */ /* 0x017fe20000000000 */
[----:B------:R-:W-:Y:S01]  /*3d50*/  UMOV UR25, 0x40000040 ;  /* 0x4000004000197882 */ /* 0x000fe20000000000 */
[----:B------:R-:W-:Y:S01]  /*3d60*/  VIADD R7, R6, 0x2 ;  /* 0x0000000206077836 */ /* 0x000fe20000000000 */
[----:B------:R-:W-:Y:S01]  /*3d70*/  UMOV UR27, 0x40000040 ;  /* 0x40000040001b7882 */ /* 0x000fe20000000000 */
[----:B------:R-:W0:Y:S01]  /*3d80*/  S2R R9, SR_TID.X ;  /* 0x0000000000097919 */ /* 0x000e220000002100 */
[----:B------:R-:W-:Y:S01]  /*3d90*/  R2UR UR24, R8 ;  /* 0x00000000081872ca */ /* 0x000fe200000e0000 */
[----:B------:R-:W-:Y:S01]  /*3da0*/  VIADD R8, R4, 0x4 ;  /* 0x0000000404087836 */ /* 0x000fe20000000000 */
[----:B------:R-:W-:Y:S01]  /*3db0*/  R2UR UR26, R7 ;  /* 0x00000000071a72ca */ /* 0x000fe200000e0000 */
[C---:B------:R-:W-:Y:S01]  /*3dc0*/  VIADD R7, R6.reuse, 0x4 ;  /* 0x0000000406077836 */ /* 0x040fe20000000000 */
[----:B------:R-:W-:Y:S01]  /*3dd0*/  ULDC UR7, c[0x0][0x448] ;  /* 0x0001120000077ab9 */ /* 0x000fe20000000800 */
[----:B------:R-:W-:Y:S01]  /*3de0*/  HGMMA.64x64x16.F32.BF16 R24, gdesc[UR20], R24, gsb0 ;  /* 0x00e00000141879f0 */ /* 0x000fe20008001818 */
[----:B------:R-:W-:Y:S01]  /*3df0*/  VIADD R10, R6, 0x800 ;  /* 0x00000800060a7836 */ /* 0x000fe20000000000 */
[----:B------:R-:W-:Y:S01]  /*3e00*/  UISETP.NE.AND UP1, UPT, UR7, 0x1, UPT ;  /* 0x000000010700788c */ /* 0x000fe2000bf25270 */
[----:B------:R-:W-:Y:S01]  /*3e10*/  IMAD.MOV.U32 R15, RZ, RZ, -0x40 ;  /* 0xffffffc0ff0f7424 */ /* 0x000fe200078e00ff */
[----:B------:R-:W-:Y:S01]  /*3e20*/  ULDC UR6, c[0x0][0xad0] ;  /* 0x0002b40000067ab9 */ /* 0x000fe20000000800 */
[----:B------:R-:W1:Y:S01]  /*3e30*/  S2R R56, SR_TID.X ;  /* 0x0000000000387919 */ /* 0x000e620000002100 */
[----:B------:R-:W-:Y:S01]  /*3e40*/  IMAD R204, R2, 0x1000, R19 ;  /* 0x0000100002cc7824 */ /* 0x000fe200078e0213 */
[----:B------:R-:W-:-:S03]  /*3e50*/  UMOV UR11, 0x40000040 ;  /* 0x40000040000b7882 */ /* 0x000fc60000000000 */
[C---:B------:R-:W-:Y:S01]  /*3e60*/  VIADD R206, R204.reuse, 0x80 ;  /* 0x00000080ccce7836 */ /* 0x040fe20000000000 */
[----:B------:R-:W-:Y:S02]  /*3e70*/  R2UR UR10, R204 ;  /* 0x00000000cc0a72ca */ /* 0x000fe400000e0000 */
[----:B------:R-:W-:Y:S01]  /*3e80*/  @UP1 ULDC UR7, c[0x0][0x44c] ;  /* 0x0001130000071ab9 */ /* 0x000fe20000000800 */
[----:B------:R-:W-:Y:S01]  /*3e90*/  @UP1 ULDC UR15, c[0x0][0x450] ;  /* 0x00011400000f1ab9 */ /* 0x000fe20000000800 */
[----:B0-----:R-:W-:Y:S02]  /*3ea0*/  SHF.R.U32.HI R9, RZ, 0x7, R9 ;  /* 0x00000007ff097819 */ /* 0x001fe40000011609 */
[----:B-1----:R-:W-:Y:S01]  /*3eb0*/  LOP3.LUT R56, R56, 0x7f, RZ, 0xc0, !PT ;  /* 0x0000007f38387812 */ /* 0x002fe200078ec0ff */
[----:B------:R-:W-:Y:S02]  /*3ec0*/  WARPGROUP.DEPBAR.LE gsb0, 0x0 ;  /* 0x00008000000079c5 */ /* 0x000fe40000010000 */
[----:B------:R-:W-:-:S06]  /*3ed0*/  WARPGROUP.ARRIVE ;  /* 0x00000000000079c5 */ /* 0x000fcc0000000000 */
[----:B------:R-:W-:Y:S01]  /*3ee0*/  HGMMA.64x64x16.F32.BF16 R24, gdesc[UR24], R24, gsb0 ;  /* 0x00e00000181879f0 */ /* 0x000fe20008001818 */
[----:B------:R-:W-:Y:S01]  /*3ef0*/  R2UR UR24, R8 ;  /* 0x00000000081872ca */ /* 0x000fe200000e0000 */
[----:B------:R-:W-:Y:S01]  /*3f00*/  UMOV UR25, 0x40000040 ;  /* 0x4000004000197882 */ /* 0x000fe20000000000 */
[----:B------:R-:W-:Y:S01]  /*3f10*/  R2UR UR26, R7 ;  /* 0x00000000071a72ca */ /* 0x000fe200000e0000 */
[----:B------:R-:W-:Y:S01]  /*3f20*/  UMOV UR27, 0x40000040 ;  /* 0x40000040001b7882 */ /* 0x000fe20000000000 */
[----:B------:R-:W-:Y:S02]  /*3f30*/  VIADD R8, R4, 0x6 ;  /* 0x0000000604087836 */ /* 0x000fe40000000000 */
[----:B------:R-:W-:Y:S01]  /*3f40*/  VIADD R7, R6, 0x6 ;  /* 0x0000000606077836 */ /* 0x000fe20000000000 */
        /* <DEDUP_REMOVED lines=115> */
[----:B------:R-:W0:Y:S01]  /*4680*/  SHFL.IDX PT, R7, R9, RZ, 0x1f ;  /* 0x00001fff09077589 */ /* 0x000e2200000e0000 */
[----:B------:R-:W-:Y:S01]  /*4690*/  VIADD R8, R4, 0x800 ;  /* 0x0000080004087836 */ /* 0x000fe20000000000 */
[----:B0-----:R-:W-:-:S04]  /*46a0*/  ISETP.GT.AND P1, PT, R7, 0x7f, PT ;  /* 0x0000007f0700780c */ /* 0x001fc80003f24270 */
[----:B------:R-:W-:-:S05]  /*46b0*/  SEL R7, RZ, 0x2, !P1 ;  /* 0x00000002ff077807 */ /* 0x000fca0004800000 */
[C---:B------:R-:W-:Y:S02]  /*46c0*/  IMAD.IADD R9, R7.reuse, 0x1, R8 ;  /* 0x0000000107097824 */ /* 0x040fe400078e0208 */
[----:B------:R-:W-:Y:S01]  /*46d0*/  IMAD.IADD R11, R7, 0x1, R10 ;  /* 0x00000001070b7824 */ /* 0x000fe200078e020a */
[----:B------:R-:W-:Y:S02]  /*46e0*/  WARPGROUP.DEPBAR.LE gsb0, 0x0 ;  /* 0x00008000000079c5 */ /* 0x000fe40000010000 */
[----:B------:R-:W-:-:S06]  /*46f0*/  WARPGROUP.ARRIVE ;  /* 0x00000000000079c5 */ /* 0x000fcc0000000000 */
[----:B------:R-:W-:Y:S01]  /*4700*/  HGMMA.64x64x16.F32.BF16 R24, gdesc[UR24], R24, gsb0 ;  /* 0x00e00000181879f0 */ /* 0x000fe20008001818 */
[----:B------:R-:W-:Y:S01]  /*4710*/  R2UR UR24, R9 ;  /* 0x00000000091872ca */ /* 0x000fe200000e0000 */
[----:B------:R-:W-:Y:S01]  /*4720*/  UMOV UR25, 0x40000040 ;  /* 0x4000004000197882 */ /* 0x000fe20000000000 */
[----:B------:R-:W-:Y:S01]  /*4730*/  R2UR UR26, R11 ;  /* 0x000000000b1a72ca */ /* 0x000fe200000e0000 */
[----:B------:R-:W-:Y:S01]  /*4740*/  UMOV UR27, 0x40000040 ;  /* 0x40000040001b7882 */ /* 0x000fe20000000000 */
[----:B------:R-:W-:-:S05]  /*4750*/  IMAD.MOV.U32 R11, RZ, RZ, 0x4 ;  /* 0x00000004ff0b7424 */ /* 0x000fca00078e00ff */
[C---:B------:R-:W-:Y:S02]  /*4760*/  SEL R9, R11.reuse, 0x2, P1 ;  /* 0x000000020b097807 */ /* 0x040fe40000800000 */
[----:B------:R-:W-:-:S03]  /*4770*/  SEL R11, R11, 0x6, !P1 ;  /* 0x000000060b0b7807 */ /* 0x000fc60004800000 */
[--C-:B------:R-:W-:Y:S02]  /*4780*/  IMAD.IADD R12, R8, 0x1, R9.reuse ;  /* 0x00000001080c7824 */ /* 0x100fe400078e0209 */
[----:B------:R-:W-:Y:S02]  /*4790*/  IMAD.IADD R13, R10, 0x1, R9 ;  /* 0x000000010a0d7824 */ /* 0x000fe400078e0209 */
[--C-:B------:R-:W-:Y:S02]  /*47a0*/  IMAD.IADD R8, R8, 0x1, R11.reuse ;  /* 0x0000000108087824 */ /* 0x100fe400078e020b */
        /* <DEDUP_REMOVED lines=8> */
[----:B------:R-:W-:Y:S02]  /*4830*/  WARPGROUP.DEPBAR.LE gsb0, 0x0 ;  /* 0x00008000000079c5 */ /* 0x000fe40000010000 */
[----:B------:R-:W-:-:S09]  /*4840*/  WARPGROUP.ARRIVE ;  /* 0x00000000000079c5 */ /* 0x000fd20000000000 */
[----:B------:R-:W-:Y:S01]  /*4850*/  HGMMA.64x64x16.F32.BF16 R24, gdesc[UR24], R24, gsb0 ;  /* 0x00e00000181879f0 */ /* 0x000fe20008001818 */
[----:B------:R-:W-:Y:S01]  /*4860*/  R2UR UR24, R8 ;  /* 0x00000000081872ca */ /* 0x000fe200000e0000 */
[----:B------:R-:W-:Y:S01]  /*4870*/  UMOV UR25, 0x40000040 ;  /* 0x4000004000197882 */ /* 0x000fe20000000000 */
[----:B------:R-:W-:Y:S01]  /*4880*/  R2UR UR26, R10 ;  /* 0x000000000a1a72ca */ /* 0x000fe200000e0000 */
[----:B------:R-:W-:Y:S01]  /*4890*/  UMOV UR27, 0x40000040 ;  /* 0x40000040001b7882 */ /* 0x000fe20000000000 */
[----:B------:R-:W-:Y:S02]  /*48a0*/  IMAD.MOV.U32 R8, RZ, RZ, 0x28 ;  /* 0x00000028ff087424 */ /* 0x000fe400078e00ff */
[----:B------:R-:W-:-:S03]  /*48b0*/  IMAD.MOV.U32 R10, RZ, RZ, 0xa00 ;  /* 0x00000a00ff0a7424 */ /* 0x000fc600078e00ff */
[----:B------:R-:W-:Y:S02]  /*48c0*/  SEL R8, R8, 0x26, P1 ;  /* 0x0000002608087807 */ /* 0x000fe40000800000 */
[----:B------:R-:W-:Y:S02]  /*48d0*/  SEL R10, R10, 0x980, P1 ;  /* 0x000009800a0a7807 */ /* 0x000fe40000800000 */
[----:B------:R-:W-:Y:S02]  /*48e0*/  LOP3.LUT R13, R8, 0x6, RZ, 0xc0, !PT ;  /* 0x00000006080d7812 */ /* 0x000fe400078ec0ff */
[----:B------:R-:W-:-:S04]  /*48f0*/  LOP3.LUT R10, R10, 0xa00, RZ, 0xc0, !PT ;  /* 0x00000a000a0a7812 */ /* 0x000fc800078ec0ff */
[CC--:B------:R-:W-:Y:S02]  /*4900*/  IADD3 R8, R13.reuse, R10.reuse, R4 ;  /* 0x0000000a0d087210 */ /* 0x0c0fe40007ffe004 */
[----:B------:R-:W-:Y:S01]  /*4910*/  IADD3 R10, R13, R10, R6 ;  /* 0x0000000a0d0a7210 */ /* 0x000fe20007ffe006 */
        /* <DEDUP_REMOVED lines=8> */
[----:B------:R-:W-:Y:S02]  /*49a0*/  VIADD R10, R6, 0xa00 ;  /* 0x00000a00060a7836 */ /* 0x000fe40000000000 */
[C---:B------:R-:W-:Y:S02]  /*49b0*/  IMAD.IADD R12, R7.reuse, 0x1, R8 ;  /* 0x00000001070c7824 */ /* 0x040fe400078e0208 */
[----:B------:R-:W-:Y:S01]  /*49c0*/  IMAD.IADD R13, R7, 0x1, R10 ;  /* 0x00000001070d7824 */ /* 0x000fe200078e020a */
[----:B------:R-:W-:-:S02]  /*49d0*/  WARPGROUP.DEPBAR.LE gsb0, 0x0 ;  /* 0x00008000000079c5 */ /* 0x000fc40000010000 */
[----:B------:R-:W-:-:S06]  /*49e0*/  WARPGROUP.ARRIVE ;  /* 0x00000000000079c5 */ /* 0x000fcc0000000000 */
[----:B------:R-:W-:Y:S01]  /*49f0*/  HGMMA.64x64x16.F32.BF16 R24, gdesc[UR24], R24, gsb0 ;  /* 0x00e00000181879f0 */ /* 0x000fe20008001818 */
[----:B------:R-:W-:Y:S01]  /*4a00*/  R2UR UR24, R12 ;  /* 0x000000000c1872ca */ /* 0x000fe200000e0000 */
[----:B------:R-:W-:Y:S01]  /*4a10*/  UMOV UR25, 0x40000040 ;  /* 0x4000004000197882 */ /* 0x000fe20000000000 */
[----:B------:R-:W-:Y:S01]  /*4a20*/  R2UR UR26, R13 ;  /* 0x000000000d1a72ca */ /* 0x000fe200000e0000 */
[----:B------:R-:W-:Y:S01]  /*4a30*/  UMOV UR27, 0x40000040 ;  /* 0x40000040001b7882 */ /* 0x000fe20000000000 */
[C---:B------:R-:W-:Y:S02]  /*4a40*/  IMAD.IADD R12, R9.reuse, 0x1, R8 ;  /* 0x00000001090c7824 */ /* 0x040fe400078e0208 */
[----:B------:R-:W-:Y:S02]  /*4a50*/  IMAD.IADD R13, R9, 0x1, R10 ;  /* 0x00000001090d7824 */ /* 0x000fe400078e020a */
        /* <DEDUP_REMOVED lines=90> */
[----:B------:R-:W-:-:S02]  /*5000*/  IMAD.IADD R10, R11, 0x1, R10 ;  /* 0x000000010b0a7824 */ /* 0x000fc400078e020a */
[----:B------:R-:W0:Y:S01]  /*5010*/  LDC R11, c[0x0][0x288] ;  /* 0x0000a200ff0b7b82 */ /* 0x000e220000000800 */
[----:B------:R-:W-:Y:S02]  /*5020*/  WARPGROUP.DEPBAR.LE gsb0, 0x0 ;  /* 0x00008000000079c5 */ /* 0x000fe40000010000 */
[----:B------:R-:W-:-:S06]  /*5030*/  WARPGROUP.ARRIVE ;  /* 0x00000000000079c5 */ /* 0x000fcc0000000000 */
[----:B------:R-:W-:Y:S01]  /*5040*/  HGMMA.64x64x16.F32.BF16 R24, gdesc[UR24], R24, gsb0 ;  /* 0x00e00000181879f0 */ /* 0x000fe20008001818 */
[----:B------:R-:W-:Y:S01]  /*5050*/  R2UR UR24, R7 ;  /* 0x00000000071872ca */ /* 0x000fe200000e0000 */
[----:B------:R-:W-:Y:S01]  /*5060*/  UMOV UR25, 0x40000040 ;  /* 0x4000004000197882 */ /* 0x000fe20000000000 */
[----:B------:R-:W-:Y:S01]  /*5070*/  R2UR UR26, R9 ;  /* 0x00000000091a72ca */ /* 0x000fe200000e0000 */
[----:B------:R-:W-:Y:S01]  /*5080*/  UMOV UR27, 0x40000040 ;  /* 0x40000040001b7882 */ /* 0x000fe20000000000 */
[----:B------:R-:W-:-:S04]  /*5090*/  SEL R7, R13, 0x3e, P1 ;  /* 0x0000003e0d077807 */ /* 0x000fc80000800000 */
[----:B------:R-:W-:Y:S01]  /*50a0*/  LOP3.LUT R7, R7, 0x6, RZ, 0xc0, !PT ;  /* 0x0000000607077812 */ /* 0x000fe200078ec0ff */
        /* <DEDUP_REMOVED lines=8> */
[----:B------:R-:W-:Y:S02]  /*5130*/  SEL R8, R8, 0xf80, P1 ;  /* 0x00000f8008087807 */ /* 0x000fe40000800000 */
[----:B------:R-:W-:Y:S02]  /*5140*/  PLOP3.LUT P1, PT, PT, PT, UP1, 0x80, 0x0 ;  /* 0x000000000000781c */ /* 0x000fe40003f2f018 */
[----:B------:R-:W-:-:S04]  /*5150*/  LOP3.LUT R8, R8, 0x1e00, RZ, 0xc0, !PT ;  /* 0x00001e0008087812 */ /* 0x000fc800078ec0ff */
[CC--:B------:R-:W-:Y:S02]  /*5160*/  IADD3 R9, R7.reuse, R8.reuse, R4 ;  /* 0x0000000807097210 */ /* 0x0c0fe40007ffe004 */
[----:B------:R-:W-:Y:S01]  /*5170*/  IADD3 R6, R7, R8, R6 ;  /* 0x0000000807067210 */ /* 0x000fe20007ffe006 */
[----:B------:R-:W-:Y:S02]  /*5180*/  VIADD R7, R190, UR41 ;  /* 0x00000029be077c36 */ /* 0x000fe40008000000 */
[----:B------:R-:W-:Y:S01]  /*5190*/  IMAD R8, R168, R15, 0x41 ;  /* 0x00000041a8087424 */ /* 0x000fe200078e020f */
[----:B------:R-:W-:Y:S02]  /*51a0*/  WARPGROUP.DEPBAR.LE gsb0, 0x0 ;  /* 0x00008000000079c5 */ /* 0x000fe40000010000 */
[----:B------:R-:W-:-:S06]  /*51b0*/  WARPGROUP.ARRIVE ;  /* 0x00000000000079c5 */ /* 0x000fcc0000000000 */
[----:B------:R-:W-:Y:S01]  /*51c0*/  HGMMA.64x64x16.F32.BF16 R24, gdesc[UR24], R24, gsb0 ;  /* 0x00e00000181879f0 */ /* 0x000fe20008001818 */
[----:B------:R-:W-:Y:S01]  /*51d0*/  R2UR UR24, R9 ;  /* 0x00000000091872ca */ /* 0x000fe200000e0000 */
[----:B------:R-:W-:Y:S01]  /*51e0*/  UMOV UR25, 0x40000040 ;  /* 0x4000004000197882 */ /* 0x000fe20000000000 */
[----:B------:R-:W-:Y:S01]  /*51f0*/  R2UR UR26, R6 ;  /* 0x00000000061a72ca */ /* 0x000fe200000e0000 */
[----:B------:R-:W-:Y:S01]  /*5200*/  UMOV UR27, 0x40000040 ;  /* 0x40000040001b7882 */ /* 0x000fe20000000000 */
[----:B------:R-:W-:Y:S01]  /*5210*/  @P1 IMAD.HI.U32 R6, R7, UR7, RZ ;  /* 0x0000000707061c27 */ /* 0x000fe2000f8e00ff */
[----:B------:R-:W1:Y:S01]  /*5220*/  LDC R9, c[0x0][0x2f0] ;  /* 0x0000bc00ff097b82 */ /* 0x000e620000000800 */
[----:B------:R-:W-:-:S03]  /*5230*/  @UP1 ULDC UR7, c[0x0][0x450] ;  /* 0x0001140000071ab9 */ /* 0x000fc60000000800 */
[----:B------:R-:W-:Y:S01]  /*5240*/  @P1 SHF.R.U32.HI R7, RZ, UR7, R6 ;  /* 0x00000007ff071c19 */ /* 0x000fe20008011606 */
[C---:B------:R-:W-:Y:S01]  /*5250*/  IMAD R6, R168.reuse, -0x40, R13 ;  /* 0xffffffc0a8067824 */ /* 0x040fe200078e020d */
[----:B------:R-:W-:Y:S01]  /*5260*/  UMOV UR7, UR41 ;  /* 0x0000002900077c82 */ /* 0x000fe20008000000 */
[----:B------:R-:W-:Y:S02]  /*5270*/  VIADD R168, R168, 0xfffffffe ;  /* 0xfffffffea8a87836 */ /* 0x000fe40000000000 */
[----:B------:R-:W2:Y:S03]  /*5280*/  SHFL.IDX PT, R10, R7, RZ, 0x1c1f ;  /* 0x001c1fff070a7589 */ /* 0x000ea600000e0000 */
[----:B------:R-:W-:Y:S01]  /*5290*/  R2UR UR31, R168 ;  /* 0x00000000a81f72ca */ /* 0x000fe200000e0000 */
[----:B------:R-:W3:Y:S01]  /*52a0*/  SHFL.IDX PT, R7, R7, 0x1, 0x1c1f ;  /* 0x003c1f0007077f89 */ /* 0x000ee200000e0000 */
[----:B-1----:R-:W-:-:S02]  /*52b0*/  IMAD R13, R188, R9, R6 ;  /* 0x00000009bc0d7224 */ /* 0x002fc400078e0206 */
[CC--:B------:R-:W-:Y:S02]  /*52c0*/  IMAD R8, R188.reuse, R9.reuse, R8 ;  /* 0x00000009bc087224 */ /* 0x0c0fe400078e0208 */
[--C-:B------:R-:W-:Y:S02]  /*52d0*/  IMAD.IADD R6, R13, 0x1, -R18.reuse ;  /* 0x000000010d067824 */ /* 0x100fe400078e0a12 */
[----:B0-----:R-:W-:Y:S01]  /*52e0*/  IMAD R9, R188, R9, -R11 ;  /* 0x00000009bc097224 */ /* 0x001fe200078e0a0b */
[----:B------:R-:W-:-:S04]  /*52f0*/  IADD3 R13, R8, -R11, -R18 ;  /* 0x8000000b080d7210 */ /* 0x000fc80007ffe812 */
[-CC-:B--2---:R-:W-:Y:S02]  /*5300*/  VIADDMNMX R10, R10, R13.reuse, R6.reuse, PT ;  /* 0x0000000d0a0a7246 */ /* 0x184fe40003800106 */
[----:B---3--:R-:W-:Y:S02]  /*5310*/  VIADDMNMX R13, R7, R13, R6, PT ;  /* 0x0000000d070d7246 */ /* 0x008fe40003800106 */
[C---:B------:R-:W-:Y:S02]  /*5320*/  ISETP.GT.AND P2, PT, R10.reuse, RZ, PT ;  /* 0x000000ff0a00720c */ /* 0x040fe40003f44270 */
[C---:B------:R-:W-:Y:S02]  /*5330*/  ISETP.GT.AND P3, PT, R10.reuse, 0x1, PT ;  /* 0x000000010a00780c */ /* 0x040fe40003f64270 */
[----:B------:R-:W-:Y:S02]  /*5340*/  ISETP.GT.AND P4, PT, R10, 0x8, PT ;  /* 0x000000080a00780c */ /* 0x000fe40003f84270 */
[----:B------:R-:W-:-:S02]  /*5350*/  ISETP.GT.AND P5, PT, R13, 0x28, PT ;  /* 0x000000280d00780c */ /* 0x000fc40003fa4270 */
[----:B------:R-:W-:Y:S01]  /*5360*/  R2UR UR14, R9 ;  /* 0x00000000090e72ca */ /* 0x000fe200000e0000 */
        /* <DEDUP_REMOVED lines=37> */
[----:B------:R-:W-:Y:S01]  /*55c0*/  ISETP.GT.AND P3, PT, R10, 0x10, PT ;  /* 0x000000100a00780c */ /* 0x000fe20003f64270 */
        /* <DEDUP_REMOVED lines=9> */
[----:B------:R-:W-:Y:S01]  /*5660*/  FMNMX.FTZ R21, R12, R21, !PT ;  /* 0x000000150c157209 */ /* 0x000fe20007810000 */
[----:B------:R-:W-:Y:S01]  /*5670*/  FMUL.FTZ R55, R55, UR6 ;  /* 0x0000000637377c20 */ /* 0x000fe20008410000 */
[----:B------:R-:W-:Y:S01]  /*5680*/  ULDC UR6, c[0x0][0xa80] ;  /* 0x0002a00000067ab9 */ /* 0x000fe20000000800 */
[----:B------:R-:W2:Y:S01]  /*5690*/  MUFU.TANH R33, R33 ;  /* 0x0000002100217308 */ /* 0x000ea20000002400 */
[----:B0-----:R-:W-:-:S02]  /*56a0*/  FSEL R14, R14, -INF , P2 ;  /* 0xff8000000e0e7808 */ /* 0x001fc40001000000 */
[----:B------:R-:W-:Y:S02]  /*56b0*/  ISETP.GT.AND P2, PT, R10, 0x11, PT ;  /* 0x000000110a00780c */ /* 0x000fe40003f44270 */
[----:B------:R-:W-:-:S03]  /*56c0*/  FMNMX.FTZ R25, R14, R21, !PT ;  /* 0x000000150e197209 */ /* 0x000fc60007810000 */
        /* <DEDUP_REMOVED lines=46> */
[----:B------:R-:W-:Y:S02]  /*59b0*/  ISETP.GT.AND P2, PT, R13, RZ, PT ;  /* 0x000000ff0d00720c */ /* 0x000fe40003f44270 */
[----:B------:R-:W-:-:S03]  /*59c0*/  FMNMX.FTZ R10, R41, R10, !PT ;  /* 0x0000000a290a7209 */ /* 0x000fc60007810000 */
[----:B------:R-:W0:Y:S01]  /*59d0*/  MUFU.TANH R30, R30 ;  /* 0x0000001e001e7308 */ /* 0x000e220000002400 */
[----:B-1----:R-:W-:Y:S01]  /*59e0*/  FSEL R26, R26, -INF , P2 ;  /* 0xff8000001a1a7808 */ /* 0x002fe20001000000 */
[----:B------:R-:W1:Y:S01]  /*59f0*/  SHFL.BFLY PT, R45, R10, 0x2, 0x1f ;  /* 0x0c401f000a2d7f89 */ /* 0x000e6200000e0000 */
[----:B------:R-:W-:-:S05]  /*5a00*/  ISETP.GT.AND P2, PT, R13, 0x9, PT ;  /* 0x000000090d00780c */ /* 0x000fca0003f44270 */
[----:B------:R-:W3:Y:S01]  /*5a10*/  MUFU.TANH R31, R31 ;  /* 0x0000001f001f7308 */ /* 0x000ee20000002400 */
[----:B--2---:R-:W-:Y:S02]  /*5a20*/  FSEL R27, R27, -INF , P3 ;  /* 0xff8000001b1b7808 */ /* 0x004fe40001800000 */
[----:B------:R-:W-:-:S05]  /*5a30*/  ISETP.GT.AND P3, PT, R13, 0x10, PT ;  /* 0x000000100d00780c */ /* 0x000fca0003f64270 */
[----:B------:R-:W2:Y:S01]  /*5a40*/  MUFU.TANH R34, R34 ;  /* 0x0000002200227308 */ /* 0x000ea20000002400 */
[----:B0-----:R-:W-:Y:S02]  /*5a50*/  FSEL R30, R30, -INF , P4 ;  /* 0xff8000001e1e7808 */ /* 0x001fe40002000000 */
[----:B------:R-:W-:-:S05]  /*5a60*/  ISETP.GT.AND P4, PT, R13, 0x19, PT ;  /* 0x000000190d00780c */ /* 0x000fca0003f84270 */
[----:B------:R0:W4:Y:S01]  /*5a70*/  MUFU.TANH R44, R35 ;  /* 0x00000023002c7308 */ /* 0x0001220000002400 */
[----:B---3--:R-:W-:Y:S02]  /*5a80*/  FSEL R31, R31, -INF , P2 ;  /* 0xff8000001f1f7808 */ /* 0x008fe40001000000 */
[----:B-1----:R-:W-:Y:S02]  /*5a90*/  FMNMX.FTZ R45, R10, R45, !PT ;  /* 0x0000002d0a2d7209 */ /* 0x002fe40007810000 */
[----:B------:R-:W-:-:S03]  /*5aa0*/  ISETP.GT.AND P2, PT, R13, 0x11, PT ;  /* 0x000000110d00780c */ /* 0x000fc60003f44270 */
[----:B------:R-:W1:Y:S01]  /*5ab0*/  MUFU.TANH R38, R38 ;  /* 0x0000002600267308 */ /* 0x000e620000002400 */
[----:B------:R-:W3:Y:S01]  /*5ac0*/  SHFL.BFLY PT, R10, R45, 0x1, 0x1f ;  /* 0x0c201f002d0a7f89 */ /* 0x000ee200000e0000 */
[----:B0-----:R-:W-:Y:S02]  /*5ad0*/  FMNMX.FTZ R35, R26, R27, !PT ;  /* 0x0000001b1a237209 */ /* 0x001fe40007810000 */
[----:B--2---:R-:W-:Y:S02]  /*5ae0*/  FSEL R34, R34, -INF , P3 ;  /* 0xff80000022227808 */ /* 0x004fe40001800000 */
[----:B------:R-:W-:Y:S02]  /*5af0*/  FMNMX.FTZ R6, R30, R35, !PT ;  /* 0x000000231e067209 */ /* 0x000fe40007810000 */
[----:B------:R0:W2:Y:S01]  /*5b00*/  MUFU.TANH R48, R39 ;  /* 0x0000002700307308 */ /* 0x0000a20000002400 */
[----:B------:R-:W-:Y:S02]  /*5b10*/  ISETP.GT.AND P3, PT, R13, 0x18, PT ;  /* 0x000000180d00780c */ /* 0x000fe40003f64270 */
[----:B----4-:R-:W-:-:S02]  /*5b20*/  FSEL R35, R44, -INF , P2 ;  /* 0xff8000002c237808 */ /* 0x010fc40001000000 */
[----:B------:R-:W-:-:S03]  /*5b30*/  ISETP.GT.AND P2, PT, R13, 0x20, PT ;  /* 0x000000200d00780c */ /* 0x000fc60003f44270 */
[----:B------:R-:W4:Y:S01]  /*5b40*/  MUFU.TANH R42, R42 ;  /* 0x0000002a002a7308 */ /* 0x000f220000002400 */
[----:B0-----:R-:W-:Y:S02]  /*5b50*/  FMNMX.FTZ R39, R31, R6, !PT ;  /* 0x000000061f277209 */ /* 0x001fe40007810000 */
[----:B-1----:R-:W-:Y:S02]  /*5b60*/  FSEL R38, R38, -INF , P3 ;  /* 0xff80000026267808 */ /* 0x002fe40001800000 */
[----:B------:R-:W-:Y:S02]  /*5b70*/  FMNMX.FTZ R6, R34, R39, !PT ;  /* 0x0000002722067209 */ /* 0x000fe40007810000 */
[----:B------:R-:W-:Y:S01]  /*5b80*/  ISETP.GT.AND P3, PT, R13, 0x21, PT ;  /* 0x000000210d00780c */ /* 0x000fe20003f64270 */
[----:B------:R0:W1:Y:S01]  /*5b90*/  MUFU.TANH R49, R43 ;  /* 0x0000002b00317308 */ /* 0x0000620000002400 */
[----:B--2---:R-:W-:Y:S02]  /*5ba0*/  FSEL R39, R48, -INF , P4 ;  /* 0xff80000030277808 */ /* 0x004fe40002000000 */
[----:B---3--:R-:W-:-:S02]  /*5bb0*/  FMNMX.FTZ R7, R45, R10, !PT ;  /* 0x0000000a2d077209 */ /* 0x008fc40007810000 */
[----:B------:R-:W-:-:S03]  /*5bc0*/  ISETP.GT.AND P4, PT, R13, 0x29, PT ;  /* 0x000000290d00780c */ /* 0x000fc60003f84270 */
[----:B------:R-:W2:Y:S01]  /*5bd0*/  MUFU.TANH R46, R46 ;  /* 0x0000002e002e7308 */ /* 0x000ea20000002400 */
[----:B0-----:R-:W-:Y:S01]  /*5be0*/  FMNMX.FTZ R43, R35, R6, !PT ;  /* 0x00000006232b7209 */ /* 0x001fe20007810000 */
[----:B------:R-:W-:Y:S01]  /*5bf0*/  FMUL.FTZ R10, R7, UR6 ;  /* 0x00000006070a7c20 */ /* 0x000fe20008410000 */
[----:B----4-:R-:W-:Y:S02]  /*5c00*/  FSEL R42, R42, -INF , P2 ;  /* 0xff8000002a2a7808 */ /* 0x010fe40001000000 */
[----:B------:R-:W-:Y:S02]  /*5c10*/  FMNMX.FTZ R6, R38, R43, !PT ;  /* 0x0000002b26067209 */ /* 0x000fe40007810000 */
[----:B------:R-:W-:Y:S01]  /*5c20*/  ISETP.GT.AND P2, PT, R13, 0x30, PT ;  /* 0x000000300d00780c */ /* 0x000fe20003f44270 */
[----:B------:R0:W3:Y:S01]  /*5c30*/  MUFU.TANH R52, R47 ;  /* 0x0000002f00347308 */ /* 0x0000e20000002400 */
[----:B------:R-:W-:Y:S02]  /*5c40*/  FMNMX.FTZ R45, R39, R6, !PT ;  /* 0x00000006272d7209 */ /* 0x000fe40007810000 */
[----:B-1----:R-:W-:-:S02]  /*5c50*/  FSEL R43, R49, -INF , P3 ;  /* 0xff800000312b7808 */ /* 0x002fc40001800000 */
[----:B------:R-:W-:Y:S02]  /*5c60*/  FMNMX.FTZ R6, R42, R45, !PT ;  /* 0x0000002d2a067209 */ /* 0x000fe40007810000 */
[----:B------:R-:W-:Y:S01]  /*5c70*/  FSETP.NEU.FTZ.AND P3, PT, R7, -INF , PT ;  /* 0xff8000000700780b */ /* 0x000fe20003f7d000 */
[----:B------:R-:W1:Y:S01]  /*5c80*/  MUFU.TANH R50, R50 ;  /* 0x0000003200327308 */ /* 0x000e620000002400 */
[----:B--2---:R-:W-:Y:S02]  /*5c90*/  FSEL R44, R46, -INF , P5 ;  /* 0xff8000002e2c7808 */ /* 0x004fe40002800000 */
[----:B0-----:R-:W-:Y:S02]  /*5ca0*/  FMNMX.FTZ R47, R43, R6, !PT ;  /* 0x000000062b2f7209 */ /* 0x001fe40007810000 */
[----:B------:R-:W-:Y:S02]  /*5cb0*/  FSEL R53, R10, RZ, P3 ;  /* 0x000000ff0a357208 */ /* 0x000fe40001800000 */
[----:B------:R-:W-:Y:S01]  /*5cc0*/  FMNMX.FTZ R6, R44, R47, !PT ;  /* 0x0000002f2c067209 */ /* 0x000fe20007810000 */
[----:B------:R-:W0:Y:S01]  /*5cd0*/  MUFU.TANH R51, R51 ;  /* 0x0000003300337308 */ /* 0x000e220000002400 */
[----:B---3--:R-:W-:Y:S01]  /*5ce0*/  FSEL R45, R52, -INF , P4 ;  /* 0xff800000342d7808 */ /* 0x008fe20002000000 */
[--C-:B------:R-:W-:Y:S01]  /*5cf0*/  FFMA.FTZ R10, R8, UR6, -R53.reuse ;  /* 0x00000006080a7c23 */ /* 0x100fe20008010835 */
[----:B------:R-:W-:Y:S01]  /*5d00*/  ISETP.GT.AND P3, PT, R13, 0x31, PT ;  /* 0x000000310d00780c */ /* 0x000fe20003f64270 */
[--C-:B------:R-:W-:Y:S01]  /*5d10*/  FFMA.FTZ R169, R25, UR6, -R53.reuse ;  /* 0x0000000619a97c23 */ /* 0x100fe20008010835 */
[----:B------:R-:W-:Y:S01]  /*5d20*/  FMNMX.FTZ R49, R45, R6, !PT ;  /* 0x000000062d317209 */ /* 0x000fe20007810000 */
[--C-:B------:R-:W-:Y:S01]  /*5d30*/  FFMA.FTZ R21, R21, UR6, -R53.reuse ;  /* 0x0000000615157c23 */ /* 0x100fe20008010835 */
[--C-:B------:R-:W-:Y:S01]  /*5d40*/  FFMA.FTZ R171, R29, UR6, -R53.reuse ;  /* 0x000000061dab7c23 */ /* 0x100fe20008010835 */
[----:B------:R-:W2:Y:S01]  /*5d50*/  MUFU.TANH R48, R54 ;  /* 0x0000003600307308 */ /* 0x000ea20000002400 */
[----:B-1----:R-:W-:Y:S01]  /*5d60*/  FSEL R46, R50, -INF , P2 ;  /* 0xff800000322e7808 */ /* 0x002fe20001000000 */
[--C-:B------:R-:W-:Y:S01]  /*5d70*/  FFMA.FTZ R50, R12, UR6, -R53.reuse ;  /* 0x000000060c327c23 */ /* 0x100fe20008010835 */
[----:B------:R-:W-:Y:S01]  /*5d80*/  ISETP.GT.AND P2, PT, R13, 0x38, PT ;  /* 0x000000380d00780c */ /* 0x000fe20003f44270 */
[--C-:B------:R-:W-:Y:S01]  /*5d90*/  FFMA.FTZ R12, R20, UR6, -R53.reuse ;  /* 0x00000006140c7c23 */ /* 0x100fe20008010835 */
[----:B------:R-:W-:Y:S01]  /*5da0*/  FMNMX.FTZ R8, R46, R49, !PT ;  /* 0x000000312e087209 */ /* 0x000fe20007810000 */
[--C-:B------:R-:W-:Y:S01]  /*5db0*/  FFMA.FTZ R20, R28, UR6, -R53.reuse ;  /* 0x000000061c147c23 */ /* 0x100fe20008010835 */
[--C-:B------:R-:W-:Y:S01]  /*5dc0*/  FFMA.FTZ R170, R32, UR6, -R53.reuse ;  /* 0x0000000620aa7c23 */ /* 0x100fe20008010835 */
[----:B------:R-:W1:Y:S01]  /*5dd0*/  MUFU.TANH R55, R55 ;  /* 0x0000003700377308 */ /* 0x000e620000002400 */
[----:B0-----:R-:W-:Y:S01]  /*5de0*/  FSEL R47, R51, -INF , P3 ;  /* 0xff800000332f7808 */ /* 0x001fe20001800000 */
[--C-:B------:R-:W-:Y:S01]  /*5df0*/  FFMA.FTZ R173, R33, UR6, -R53.reuse ;  /* 0x0000000621ad7c23 */ /* 0x100fe20008010835 */
[----:B------:R-:W-:Y:S01]  /*5e00*/  ISETP.GT.AND P3, PT, R13, 0x39, PT ;  /* 0x000000390d00780c */ /* 0x000fe20003f64270 */
[--C-:B------:R-:W-:Y:S01]  /*5e10*/  FFMA.FTZ R13, R15, UR6, -R53.reuse ;  /* 0x000000060f0d7c23 */ /* 0x100fe20008010835 */
[----:B------:R-:W-:Y:S01]  /*5e20*/  FMNMX.FTZ R15, R47, R8, !PT ;  /* 0x000000082f0f7209 */ /* 0x000fe20007810000 */
[--C-:B------:R-:W-:Y:S01]  /*5e30*/  FFMA.FTZ R172, R36, UR6, -R53.reuse ;  /* 0x0000000624ac7c23 */ /* 0x100fe20008010835 */
[--C-:B------:R-:W-:Y:S01]  /*5e40*/  FFMA.FTZ R175, R37, UR6, -R53.reuse ;  /* 0x0000000625af7c23 */ /* 0x100fe20008010835 */
[--C-:B------:R-:W-:Y:S01]  /*5e50*/  FFMA.FTZ R174, R40, UR6, -R53.reuse ;  /* 0x0000000628ae7c23 */ /* 0x100fe20008010835 */
[----:B--2---:R-:W-:Y:S01]  /*5e60*/  FSEL R48, R48, -INF , P2 ;  /* 0xff80000030307808 */ /* 0x004fe20001000000 */
[--C-:B------:R-:W-:Y:S01]  /*5e70*/  FFMA.FTZ R177, R41, UR6, -R53.reuse ;  /* 0x0000000629b17c23 */ /* 0x100fe20008010835 */
[----:B------:R-:W-:Y:S02]  /*5e80*/  MUFU.EX2 R6, R10 ;  /* 0x0000000a00067308 */ /* 0x000fe40000000800 */
[----:B------:R-:W-:Y:S01]  /*5e90*/  FMNMX.FTZ R8, R48, R15, !PT ;  /* 0x0000000f30087209 */ /* 0x000fe20007810000 */
[--C-:B------:R-:W-:Y:S01]  /*5ea0*/  FFMA.FTZ R15, R14, UR6, -R53.reuse ;  /* 0x000000060e0f7c23 */ /* 0x100fe20008010835 */
[----:B------:R-:W-:Y:S01]  /*5eb0*/  FFMA.FTZ R14, R24, UR6, -R53 ;  /* 0x00000006180e7c23 */ /* 0x000fe20008010835 */
[----:B-1----:R-:W-:-:S03]  /*5ec0*/  FSEL R49, R55, -INF , P3 ;  /* 0xff80000037317808 */ /* 0x002fc60001800000 */
[----:B------:R-:W0:Y:S01]  /*5ed0*/  MUFU.EX2 R13, R13 ;  /* 0x0000000d000d7308 */ /* 0x000e220000000800 */
[----:B------:R-:W-:-:S05]  /*5ee0*/  FMNMX.FTZ R8, R49, R8, !PT ;  /* 0x0000000831087209 */ /* 0x000fca0007810000 */
[----:B------:R-:W1:Y:S02]  /*5ef0*/  SHFL.BFLY PT, R51, R8, 0x2, 0x1f ;  /* 0x0c401f0008337f89 */ /* 0x000e6400000e0000 */
[----:B------:R-:W-:Y:S08]  /*5f00*/  MUFU.EX2 R10, R50 ;  /* 0x00000032000a7308 */ /* 0x000ff00000000800 */
[----:B------:R-:W2:Y:S01]  /*5f10*/  MUFU.EX2 R15, R15 ;  /* 0x0000000f000f7308 */ /* 0x000ea20000000800 */
[----:B0-----:R-:W-:Y:S01]  /*5f20*/  F2FP.BF16.F32.PACK_AB R152, R13, R6 ;  /* 0x000000060d98723e */ /* 0x001fe200000010ff */
[----:B------:R-:W-:-:S06]  /*5f30*/  FADD.FTZ R13, R6, R13 ;  /* 0x0000000d060d7221 */ /* 0x000fcc0000010000 */
[----:B------:R-:W-:Y:S01]  /*5f40*/  MUFU.EX2 R12, R12 ;  /* 0x0000000c000c7308 */ /* 0x000fe20000000800 */
[----:B-1----:R-:W-:-:S07]  /*5f50*/  FMNMX.FTZ R51, R8, R51, !PT ;  /* 0x0000003308337209 */ /* 0x002fce0007810000 */
[----:B------:R-:W0:Y:S01]  /*5f60*/  MUFU.EX2 R21, R21 ;  /* 0x0000001500157308 */ /* 0x000e220000000800 */
[C---:B--2---:R-:W-:Y:S01]  /*5f70*/  F2FP.BF16.F32.PACK_AB R154, R15.reuse, R10 ;  /* 0x0000000a0f9a723e */ /* 0x044fe200000010ff */
[----:B------:R-:W-:Y:S01]  /*5f80*/  FADD.FTZ R10, R10, R13 ;  /* 0x0000000d0a0a7221 */ /* 0x000fe20000010000 */
[----:B------:R-:W1:Y:S03]  /*5f90*/  SHFL.BFLY PT, R8, R51, 0x1, 0x1f ;  /* 0x0c201f0033087f89 */ /* 0x000e6600000e0000 */
[----:B------:R-:W-:Y:S02]  /*5fa0*/  FADD.FTZ R15, R15, R10 ;  /* 0x0000000a0f0f7221 */ /* 0x000fe40000010000 */
        /* <DEDUP_REMOVED lines=8> */
[----:B------:R-:W-:Y:S02]  /*6030*/  FMUL.FTZ R24, R8, UR6 ;  /* 0x0000000608187c20 */ /* 0x000fe40008410000 */
[----:B------:R-:W0:Y:S01]  /*6040*/  MUFU.EX2 R171, R171 ;  /* 0x000000ab00ab7308 */ /* 0x000e220000000800 */
[C---:B--2---:R-:W-:Y:S01]  /*6050*/  F2FP.BF16.F32.PACK_AB R158, R169.reuse, R14 ;  /* 0x0000000ea99e723e */ /* 0x044fe200000010ff */
[----:B------:R-:W-:Y:S01]  /*6060*/  FADD.FTZ R14, R14, R21 ;  /* 0x000000150e0e7221 */ /* 0x000fe20000010000 */
[----:B------:R-:W-:Y:S02]  /*6070*/  FSEL R25, R24, RZ, P2 ;  /* 0x000000ff18197208 */ /* 0x000fe40001000000 */
[----:B------:R-:W-:Y:S01]  /*6080*/  ISETP.NE.AND P2, PT, R56, RZ, PT ;  /* 0x000000ff3800720c */ /* 0x000fe20003f45270 */
[----:B------:R-:W-:Y:S02]  /*6090*/  FADD.FTZ R169, R169, R14 ;  /* 0x0000000ea9a97221 */ /* 0x000fe40000010000 */
        /* <DEDUP_REMOVED lines=72> */
[----:B------:R-:W-:-:S06]  /*6520*/  FADD.FTZ R174, R174, R175 ;  /* 0x000000afaeae7221 */ /* 0x000fcc0000010000 */
[----:B------:R-:W0:Y:S08]  /*6530*/  MUFU.EX2 R202, R202 ;  /* 0x000000ca00ca7308 */ /* 0x000e300000000800 */
[----:B------:R-:W4:Y:S01]  /*6540*/  MUFU.EX2 R205, R205 ;  /* 0x000000cd00cd7308 */ /* 0x000f220000000800 */
[----:B--2---:R-:W-:Y:S01]  /*6550*/  F2FP.BF16.F32.PACK_AB R165, R203, R200 ;  /* 0x000000c8cba5723e */ /* 0x004fe200000010ff */
[----:B------:R-:W-:-:S04]  /*6560*/  FADD.FTZ R200, R200, R201 ;  /* 0x000000c9c8c87221 */ /* 0x000fc80000010000 */
[----:B------:R-:W-:-:S04]  /*6570*/  FADD.FTZ R203, R203, R200 ;  /* 0x000000c8cbcb7221 */ /* 0x000fc80000010000 */
[----:B0-----:R-:W-:Y:S01]  /*6580*/  FADD.FTZ R6, R202, R203 ;  /* 0x000000cbca067221 */ /* 0x001fe20000010000 */
[----:B----4-:R-:W-:-:S03]  /*6590*/  F2FP.BF16.F32.PACK_AB R167, R205, R202 ;  /* 0x000000cacda7723e */ /* 0x010fc600000010ff */
[----:B------:R-:W-:Y:S02]  /*65a0*/  FADD.FTZ R6, R205, R6 ;  /* 0x00000006cd067221 */ /* 0x000fe40000010000 */
[----:B------:R3:W-:Y:S01]  /*65b0*/  STSM.16.M88.4 [R187], R164 ;  /* 0x000000a4bb007844 */ /* 0x0007e20000000200 */
[----:B-1----:R-:W-:-:S06]  /*65c0*/  WARPGROUP.ARRIVE ;  /* 0x00000000000079c5 */ /* 0x002fcc0000000000 */
[----:B------:R-:W-:Y:S01]  /*65d0*/  HGMMA.64x256x16.F32.BF16 R24, R152, gdesc[UR8].tnspB, RZ, !UPT, gsb0 ;  /* 0x43e0000898187df0 */ /* 0x000fe2000c0018ff */
[----:B------:R-:W-:Y:S01]  /*65e0*/  R2UR UR10, R206 ;  /* 0x00000000ce0a72ca */ /* 0x000fe200000e0000 */
[----:B------:R-:W-:Y:S01]  /*65f0*/  UMOV UR11, 0x40000040 ;  /* 0x40000040000b7882 */ /* 0x000fe20000000000 */
[C---:B------:R-:W-:Y:S02]  /*6600*/  VIADD R206, R204.reuse, 0x100 ;  /* 0x00000100ccce7836 */ /* 0x040fe40000000000 */
[----:B------:R-:W-:Y:S01]  /*6610*/  VIADD R204, R204, 0x180 ;  /* 0x00000180cccc7836 */ /* 0x000fe20000000000 */
[----:B------:R-:W-:Y:S02]  /*6620*/  WARPGROUP.DEPBAR.LE gsb0, 0x0 ;  /* 0x00008000000079c5 */ /* 0x000fe40000010000 */
[----:B------:R-:W-:-:S15]  /*6630*/  WARPGROUP.ARRIVE ;  /* 0x00000000000079c5 */ /* 0x000fde0000000000 */
[----:B------:R-:W-:-:S05]  /*6640*/  NOP ;  /* 0x0000000000007918 */ /* 0x000fca0000000000 */
[----:B------:R-:W-:Y:S01]  /*6650*/  HGMMA.64x256x16.F32.BF16 R24, R156, gdesc[UR8].tnspB, R24, gsb0 ;  /* 0x43e000089c187df0 */ /* 0x000fe20008001818 */
[----:B------:R-:W-:Y:S01]  /*6660*/  R2UR UR10, R206 ;  /* 0x00000000ce0a72ca */ /* 0x000fe200000e0000 */
[----:B------:R-:W-:Y:S01]  /*6670*/  UMOV UR11, 0x40000040 ;  /* 0x40000040000b7882 */ /* 0x000fe20000000000 */
[----:B------:R-:W-:Y:S02]  /*6680*/  WARPGROUP.DEPBAR.LE gsb0, 0x0 ;  /* 0x00008000000079c5 */ /* 0x000fe40000010000 */
[----:B------:R-:W-:-:S15]  /*6690*/  WARPGROUP.ARRIVE ;  /* 0x00000000000079c5 */ /* 0x000fde0000000000 */
[----:B------:R-:W-:-:S08]  /*66a0*/  NOP ;  /* 0x0000000000007918 */ /* 0x000fd00000000000 */
[----:B------:R-:W-:Y:S01]  /*66b0*/  HGMMA.64x256x16.F32.BF16 R24, R160, gdesc[UR8].tnspB, R24, gsb0 ;  /* 0x43e00008a0187df0 */ /* 0x000fe20008001818 */
[----:B------:R-:W-:Y:S01]  /*66c0*/  R2UR UR10, R204 ;  /* 0x00000000cc0a72ca */ /* 0x000fe200000e0000 */
[----:B------:R-:W-:Y:S01]  /*66d0*/  UMOV UR11, 0x40000040 ;  /* 0x40000040000b7882 */ /* 0x000fe20000000000 */
[----:B------:R-:W-:Y:S02]  /*66e0*/  WARPGROUP.DEPBAR.LE gsb0, 0x0 ;  /* 0x00008000000079c5 */ /* 0x000fe40000010000 */
[----:B------:R-:W-:-:S15]  /*66f0*/  WARPGROUP.ARRIVE ;  /* 0x00000000000079c5 */ /* 0x000fde0000000000 */
[----:B------:R-:W-:-:S08]  /*6700*/  NOP ;  /* 0x0000000000007918 */ /* 0x000fd00000000000 */
        /* <DEDUP_REMOVED lines=24> */
[----:B------:R-:W-:Y:S01]  /*6890*/  IMAD.MOV.U32 R10, RZ, RZ, R8 ;  /* 0x000000ffff0a7224 */ /* 0x000fe200078e0008 */
[----:B------:R-:W-:Y:S01]  /*68a0*/  ULDC UR7, c[0x0][0x288] ;  /* 0x0000a20000077ab9 */ /* 0x000fe20000000800 */
[----:B------:R-:W-:Y:S01]  /*68b0*/  IMAD.MOV.U32 R11, RZ, RZ, R7 ;  /* 0x000000ffff0b7224 */ /* 0x000fe200078e0007 */
[----:B------:R-:W-:Y:S01]  /*68c0*/  ULDC UR28, c[0x0][0x2f0] ;  /* 0x0000bc00001c7ab9 */ /* 0x000fe20000000800 */
[----:B------:R-:W-:Y:S01]  /*68d0*/  IMAD.MOV.U32 R13, RZ, RZ, R2 ;  /* 0x000000ffff0d7224 */ /* 0x000fe200078e0002 */
[----:B------:R-:W-:Y:S01]  /*68e0*/  ULDC UR29, c[0x0][0xad0] ;  /* 0x0002b400001d7ab9 */ /* 0x000fe20000000800 */
[----:B------:R-:W-:-:S05]  /*68f0*/  ULDC UR6, c[0x0][0xa80] ;  /* 0x0002a00000067ab9 */ /* 0x000fca0000000800 */
.L_x_7625:
[----:B------:R-:W-:-:S05]  /*6900*/  VIADD R2, R13, 0x1 ;  /* 0x000000010d027836 */ /* 0x000fca0000000000 */
[----:B------:R-:W-:-:S04]  /*6910*/  ISETP.NE.AND P3, PT, R2, 0x2, PT ;  /* 0x000000020200780c */ /* 0x000fc80003f65270 */
[----:B------:R-:W-:Y:S02]  /*6920*/  SEL R7, RZ, 0x1, P3 ;  /* 0x00000001ff077807 */ /* 0x000fe40001800000 */
[----:B------:R-:W-:Y:S02]  /*6930*/  SEL R2, R2, RZ, P3 ;  /* 0x000000ff02027207 */ /* 0x000fe40001800000 */
[----:B------:R-:W-:Y:S01]  /*6940*/  LOP3.LUT R16, R16, R7, RZ, 0x3c, !PT ;  /* 0x0000000710107212 */ /* 0x000fe200078e3cff */
[----:B0-----:R-:W-:Y:S06]  /*6950*/  @!P0 BRA `(.L_x_7617) ;  /* 0x0000000000048947 */ /* 0x001fec0003800000 */
[----:B------:R-:W-:Y:S01]  /*6960*/  BPT.TRAP 0x1 ;  /* 0x000000040000795c */ /* 0x000fe20000300000 */
.L_x_7617:
[----:B------:R-:W-:Y:S01]  /*6970*/  IMAD R9, R2, 0x8, R17 ;  /* 0x0000000802097824 */ /* 0x000fe200078e0211 */
[----:B------:R-:W-:-:S04]  /*6980*/  SHF.L.U32 R8, R16, 0x1f, RZ ;  /* 0x0000001f10087819 */ /* 0x000fc800000006ff */
[----:B------:R0:W1:Y:S01]  /*6990*/  SYNCS.PHASECHK.TRANS64.TRYWAIT P3, [R9+URZ+0x38830], R8 ;  /* 0x03883008090075a7 */ /* 0x000062000806017f */
[----:B------:R-:W-:Y:S05]  /*69a0*/  @!P0 BRA `(.L_x_7618) ;  /* 0x0000000000048947 */ /* 0x000fea0003800000 */
[----:B------:R-:W-:Y:S01]  /*69b0*/  BPT.TRAP 0x1 ;  /* 0x000000040000795c */ /* 0x000fe20000300000 */
.L_x_7618:
[----:B------:R-:W-:Y:S01]  /*69c0*/  IMAD R7, R2, 0x200, R0 ;  /* 0x0000020002077824 */ /* 0x000fe200078e0200 */
[----:B-1----:R-:W-:Y:S06]  /*69d0*/  @P3 BRA `(.L_x_7619) ;  /* 0x0000000000083947 */ /* 0x002fec0003800000 */
[----:B------:R-:W1:Y:S02]  /*69e0*/  SYNCS.PHASECHK.TRANS64.TRYWAIT P3, [R9+URZ+0x38830], R8 ;  /* 0x03883008090075a7 */ /* 0x000e64000806017f */
[----:B-1----:R-:W-:Y:S05]  /*69f0*/  @!P3 BRA `(.L_x_7620) ;  /* 0x000001000090b947 */ /* 0x002fea0003800000 */
.L_x_7619:
[----:B------:R-:W-:Y:S01]  /*6a00*/  R2UR UR26, R7 ;  /* 0x00000000071a72ca */ /* 0x000fe200000e0000 */
[----:B------:R-:W-:Y:S01]  /*6a10*/  WARPGROUP.ARRIVE ;  /* 0x00000000000079c5 */ /* 0x000fe20000000000 */
[----:B------:R-:W-:Y:S01]  /*6a20*/  UMOV UR24, UR4 ;  /* 0x0000000400187c82 */ /* 0x000fe20008000000 */
[----:B------:R-:W-:Y:S01]  /*6a30*/  UMOV UR25, UR5 ;  /* 0x0000000500197c82 */ /* 0x000fe20008000000 */
[----:B------:R-:W-:Y:S01]  /*6a40*/  UMOV UR27, 0x40000040 ;  /* 0x40000040001b7882 */ /* 0x000fe20000000000 */
[----:B------:R-:W-:Y:S01]  /*6a50*/  UMOV UR11, 0x40000040 ;  /* 0x40000040000b7882 */ /* 0x000fe20000000000 */
[----:B------:R-:W-:Y:S01]  /*6a60*/  UMOV UR15, 0x40000040 ;  /* 0x40000040000f7882 */ /* 0x000fe20000000000 */
[----:B------:R-:W-:-:S06]  /*6a70*/  UMOV UR19, 0x40000040 ;  /* 0x4000004000137882 */ /* 0x000fcc0000000000 */
[----:B------:R-:W-:Y:S01]  /*6a80*/  HGMMA.64x64x16.F32.BF16 R152, gdesc[UR24], RZ, !UPT, gsb0 ;  /* 0x00e00000189879f0 */ /* 0x000fe2000c0018ff */
[----:B------:R-:W-:Y:S02]  /*6a90*/  UIADD3 UR10, UR26, 0x2, URZ ;  /* 0x000000021a0a7890 */ /* 0x000fe4000fffe03f */
[----:B------:R-:W-:Y:S02]  /*6aa0*/  UIADD3 UR14, UR26, 0x4, URZ ;  /* 0x000000041a0e7890 */ /* 0x000fe4000fffe03f */
[----:B------:R-:W-:Y:S01]  /*6ab0*/  UIADD3 UR18, UR26, 0x6, URZ ;  /* 0x000000061a127890 */ /* 0x000fe2000fffe03f */
        /* <DEDUP_REMOVED lines=12> */
.L_x_7621:
[----:B------:R2:W3:Y:S01]  /*6b80*/  SYNCS.PHASECHK.TRANS64.TRYWAIT P3, [R9+URZ+0x38850], R8 ;  /* 0x03885008090075a7 */ /* 0x0004e2000806017f */
[----:B------:R-:W-:Y:S05]  /*6b90*/  @!P0 BRA `(.L_x_7622) ;  /* 0x0000000000048947 */ /* 0x000fea0003800000 */
[----:B------:R-:W-:Y:S01]  /*6ba0*/  BPT.TRAP 0x1 ;  /* 0x000000040000795c */ /* 0x000fe20000300000 */
.L_x_7622:
[----:B---3--:R-:W-:Y:S05]  /*6bb0*/  @P3 BRA `(.L_x_7623) ;  /* 0x0000000000083947 */ /* 0x008fea0003800000 */
[----:B------:R-:W3:Y:S02]  /*6bc0*/  SYNCS.PHASECHK.TRANS64.TRYWAIT P3, [R9+URZ+0x38850], R8 ;  /* 0x03885008090075a7 */ /* 0x000ee4000806017f */
[----:B---3--:R-:W-:Y:S05]  /*6bd0*/  @!P3 BRA `(.L_x_7624) ;  /* 0x00000100002cb947 */ /* 0x008fea0003800000 */
.L_x_7623:
[----:B------:R-:W-:Y:S01]  /*6be0*/  IMAD R7, R2, 0x1000, R3 ;  /* 0x0000100002077824 */ /* 0x000fe200078e0203 */
[----:B------:R-:W-:Y:S01]  /*6bf0*/  WARPGROUP.ARRIVE ;  /* 0x00000000000079c5 */ /* 0x000fe20000000000 */
[----:B------:R-:W-:Y:S01]  /*6c00*/  UMOV UR23, 0x40000040 ;  /* 0x4000004000177882 */ /* 0x000fe20000000000 */
[----:B------:R-:W-:Y:S01]  /*6c10*/  VIADD R12, R4, 0x2 ;  /* 0x00000002040c7836 */ /* 0x000fe20000000000 */
[----:B------:R-:W-:Y:S01]  /*6c20*/  UMOV UR25, 0x40000040 ;  /* 0x4000004000197882 */ /* 0x000fe20000000000 */
[C---:B------:R-:W-:Y:S01]  /*6c30*/  R2UR UR22, R7.reuse ;  /* 0x00000000071672ca */ /* 0x040fe200000e0000 */
[C---:B0123--:R-:W-:Y:S01]  /*6c40*/  VIADD R8, R7.reuse, 0x2 ;  /* 0x0000000207087836 */ /* 0x04ffe20000000000 */
[----:B------:R-:W-:Y:S01]  /*6c50*/  UMOV UR27, 0x40000040 ;  /* 0x40000040001b7882 */ /* 0x000fe20000000000 */
[----:B------:R-:W-:Y:S01]  /*6c60*/  R2UR UR24, R12 ;  /* 0x000000000c1872ca */ /* 0x000fe200000e0000 */
[----:B------:R-:W-:Y:S01]  /*6c70*/  VIADD R12, R4, 0x4 ;  /* 0x00000004040c7836 */ /* 0x000fe20000000000 */
[----:B------:R-:W0:Y:S01]  /*6c80*/  S2R R14, SR_TID.X ;  /* 0x00000000000e7919 */ /* 0x000e220000002100 */
[----:B------:R-:W-:Y:S01]  /*6c90*/  R2UR UR26, R8 ;  /* 0x00000000081a72ca */ /* 0x000fe200000e0000 */
[C---:B------:R-:W-:Y:S01]  /*6ca0*/  VIADD R8, R7.reuse, 0x4 ;  /* 0x0000000407087836 */ /* 0x040fe20000000000 */
[----:B------:R-:W-:Y:S01]  /*6cb0*/  @UP1 ULDC UR10, c[0x0][0x44c] ;  /* 0x00011300000a1ab9 */ /* 0x000fe20000000800 */
[----:B------:R-:W-:Y:S01]  /*6cc0*/  VIADD R21, R4, 0x800 ;  /* 0x0000080004157836 */ /* 0x000fe20000000000 */
[----:B------:R-:W-:Y:S01]  /*6cd0*/  UMOV UR11, 0x40000040 ;  /* 0x40000040000b7882 */ /* 0x000fe20000000000 */
[----:B------:R-:W-:Y:S01]  /*6ce0*/  VIADD R15, R7, 0x800 ;  /* 0x00000800070f7836 */ /* 0x000fe20000000000 */
[----:B------:R-:W-:Y:S01]  /*6cf0*/  UISETP.GT.AND UP0, UPT, UR31, UR30, UPT ;  /* 0x0000001e1f00728c */ /* 0x000fe2000bf04270 */
[----:B------:R-:W-:Y:S01]  /*6d00*/  HGMMA.64x64x16.F32.BF16 R152, gdesc[UR20], R152, gsb0 ;  /* 0x00e00000149879f0 */ /* 0x000fe20008001898 */
[----:B------:R-:W-:-:S04]  /*6d10*/  IMAD R206, R2, 0x1000, R19 ;  /* 0x0000100002ce7824 */ /* 0x000fc800078e0213 */
[----:B------:R-:W-:Y:S01]  /*6d20*/  VIADD R207, R206, 0x80 ;  /* 0x00000080cecf7836 */ /* 0x000fe20000000000 */
[----:B0-----:R-:W-:Y:S01]  /*6d30*/  SHF.R.U32.HI R14, RZ, 0x7, R14 ;  /* 0x00000007ff0e7819 */ /* 0x001fe2000001160e */
        /* <DEDUP_REMOVED lines=124> */
[----:B------:R-:W0:Y:S02]  /*7500*/  SHFL.IDX PT, R8, R14, RZ, 0x1f ;  /* 0x00001fff0e087589 */ /* 0x000e2400000e0000 */
[----:B0-----:R-:W-:-:S04]  /*7510*/  ISETP.GT.AND P3, PT, R8, 0x7f, PT ;  /* 0x0000007f0800780c */ /* 0x001fc80003f64270 */
[----:B------:R-:W-:-:S05]  /*7520*/  SEL R12, RZ, 0x2, !P3 ;  /* 0x00000002ff0c7807 */ /* 0x000fca0005800000 */
[----:B------:R-:W-:Y:S02]  /*7530*/  IMAD.IADD R8, R21, 0x1, R12 ;  /* 0x0000000115087824 */ /* 0x000fe400078e020c */
        /* <DEDUP_REMOVED lines=21> */
[----:B------:R-:W-:Y:S01]  /*7690*/  IMAD.IADD R20, R21, 0x1, R8 ;  /* 0x0000000115147824 */ /* 0x000fe200078e0208 */
[----:B------:R-:W-:Y:S02]  /*76a0*/  WARPGROUP.DEPBAR.LE gsb0, 0x0 ;  /* 0x00008000000079c5 */ /* 0x000fe40000010000 */
[----:B------:R-:W-:-:S08]  /*76b0*/  WARPGROUP.ARRIVE ;  /* 0x00000000000079c5 */ /* 0x000fd00000000000 */
        /* <DEDUP_REMOVED lines=22> */
[----:B------:R-:W-:Y:S02]  /*7820*/  IMAD.IADD R20, R21, 0x1, R12 ;  /* 0x0000000115147824 */ /* 0x000fe400078e020c */
        /* <DEDUP_REMOVED lines=8> */
[----:B------:R-:W-:Y:S02]  /*78b0*/  IMAD.IADD R20, R21, 0x1, R14 ;  /* 0x0000000115147824 */ /* 0x000fe400078e020e */
[--C-:B------:R-:W-:Y:S02]  /*78c0*/  IMAD.IADD R196, R14, 0x1, R15.reuse ;  /* 0x000000010ec47824 */ /* 0x100fe400078e020f */
        /* <DEDUP_REMOVED lines=119> */
[----:B------:R-:W-:-:S04]  /*8040*/  VIADD R7, R190, UR41 ;  /* 0x00000029be077c36 */ /* 0x000fc80008000000 */
[----:B------:R-:W-:Y:S01]  /*8050*/  @P1 IMAD.HI.U32 R8, R7, UR10, RZ ;  /* 0x0000000a07081c27 */ /* 0x000fe2000f8e00ff */
[----:B------:R-:W-:-:S04]  /*8060*/  @UP1 ULDC UR10, c[0x0][0x450] ;  /* 0x00011400000a1ab9 */ /* 0x000fc80000000800 */
[----:B------:R-:W-:Y:S01]  /*8070*/  @P1 SHF.R.U32.HI R7, RZ, UR10, R8 ;  /* 0x0000000aff071c19 */ /* 0x000fe20008011608 */
[----:B------:R-:W-:Y:S02]  /*8080*/  UMOV UR10, 0xffffffc0 ;  /* 0xffffffc0000a7882 */ /* 0x000fe40000000000 */
[----:B------:R-:W-:Y:S02]  /*8090*/  UIMAD UR10, UR31, UR10, 0x1 ;  /* 0x000000011f0a74a4 */ /* 0x000fe4000f8e020a */
[----:B------:R-:W-:-:S04]  /*80a0*/  UIADD3 UR31, UR31, -0x1, URZ ;  /* 0xffffffff1f1f7890 */ /* 0x000fc8000fffe03f */
[----:B------:R-:W-:Y:S02]  /*80b0*/  IADD3 R21, -R18, UR10, RZ ;  /* 0x0000000a12157c10 */ /* 0x000fe4000fffe1ff */
[----:B------:R-:W-:-:S03]  /*80c0*/  R2UR UR10, R206 ;  /* 0x00000000ce0a72ca */ /* 0x000fc600000e0000 */
[----:B------:R-:W-:Y:S01]  /*80d0*/  IMAD R21, R188, UR28, R21 ;  /* 0x0000001cbc157c24 */ /* 0x000fe2000f8e0215 */
        /* <DEDUP_REMOVED lines=17> */
[----:B0-----:R-:W0:Y:S01]  /*81f0*/  SHFL.IDX PT, R152, R7, RZ, 0x1c1f ;  /* 0x001c1fff07987589 */ /* 0x001e2200000e0000 */
        /* <DEDUP_REMOVED lines=17> */
[----:B------:R-:W-:-:S05]  /*8310*/  FMUL.FTZ R183, R183, UR29 ;  /* 0x0000001db7b77c20 */ /* 0x000fca0008410000 */
[----:B------:R-:W-:Y:S01]  /*8320*/  MUFU.TANH R160, R160 ;  /* 0x000000a000a07308 */ /* 0x000fe20000002400 */
[----:B0-----:R-:W-:-:S04]  /*8330*/  IADD3 R152, R152, -UR7, R21 ;  /* 0x8000000798987c10 */ /* 0x001fc8000fffe015 */
[C---:B------:R-:W-:Y:S02]  /*8340*/  ISETP.GT.AND P3, PT, R152.reuse, RZ, PT ;  /* 0x000000ff9800720c */ /* 0x040fe40003f64270 */
[----:B------:R-:W-:Y:S01]  /*8350*/  ISETP.GT.AND P4, PT, R152, 0x1, PT ;  /* 0x000000019800780c */ /* 0x000fe20003f84270 */
[----:B------:R-:W0:Y:S01]  /*8360*/  MUFU.TANH R161, R161 ;  /* 0x000000a100a17308 */ /* 0x000e220000002400 */
[----:B-1----:R-:W-:Y:S02]  /*8370*/  FSEL R12, R12, -INF , P3 ;  /* 0xff8000000c0c7808 */ /* 0x002fe40001800000 */
[----:B------:R-:W-:Y:S02]  /*8380*/  ISETP.GT.AND P3, PT, R152, 0x8, PT ;  /* 0x000000089800780c */ /* 0x000fe40003f64270 */
[----:B--2---:R-:W-:Y:S02]  /*8390*/  FSEL R15, R15, -INF , P4 ;  /* 0xff8000000f0f7808 */ /* 0x004fe40002000000 */
[----:B------:R-:W-:Y:S01]  /*83a0*/  FMNMX.FTZ R8, R12, R11, !PT ;  /* 0x0000000b0c087209 */ /* 0x000fe20007810000 */
[----:B------:R-:W-:Y:S01]  /*83b0*/  MUFU.TANH R164, R164 ;  /* 0x000000a400a47308 */ /* 0x000fe20000002400 */
[----:B------:R-:W-:-:S02]  /*83c0*/  ISETP.GT.AND P4, PT, R152, 0x9, PT ;  /* 0x000000099800780c */ /* 0x000fc40003f84270 */
[----:B---3--:R-:W-:Y:S02]  /*83d0*/  FSEL R14, R14, -INF , P3 ;  /* 0xff8000000e0e7808 */ /* 0x008fe40001800000 */
[----:B------:R-:W-:Y:S02]  /*83e0*/  FMNMX.FTZ R153, R15, R8, !PT ;  /* 0x000000080f997209 */ /* 0x000fe40007810000 */
[----:B------:R-:W-:Y:S01]  /*83f0*/  ISETP.GT.AND P3, PT, R152, 0x10, PT ;  /* 0x000000109800780c */ /* 0x000fe20003f64270 */
[----:B------:R0:W1:Y:S01]  /*8400*/  MUFU.TANH R156, R165 ;  /* 0x000000a5009c7308 */ /* 0x0000620000002400 */
[----:B----4-:R-:W-:Y:S02]  /*8410*/  FSEL R20, R20, -INF , P4 ;  /* 0xff80000014147808 */ /* 0x010fe40002000000 */
[----:B------:R-:W-:Y:S02]  /*8420*/  FMNMX.FTZ R153, R14, R153, !PT ;  /* 0x000000990e997209 */ /* 0x000fe40007810000 */
[----:B------:R-:W-:-:S02]  /*8430*/  ISETP.GT.AND P4, PT, R152, 0x11, PT ;  /* 0x000000119800780c */ /* 0x000fc40003f84270 */
[----:B------:R-:W-:Y:S01]  /*8440*/  FMNMX.FTZ R8, R20, R153, !PT ;  /* 0x0000009914087209 */ /* 0x000fe20007810000 */
[----:B------:R-:W2:Y:S01]  /*8450*/  MUFU.TANH R157, R168 ;  /* 0x000000a8009d7308 */ /* 0x000ea20000002400 */
[----:B0-----:R-:W-:Y:S02]  /*8460*/  FSEL R165, R161, -INF , P4 ;  /* 0xff800000a1a57808 */ /* 0x001fe40002000000 */
[----:B------:R-:W-:-:S05]  /*8470*/  ISETP.GT.AND P4, PT, R152, 0x19, PT ;  /* 0x000000199800780c */ /* 0x000fca0003f84270 */
[----:B------:R0:W3:Y:S01]  /*8480*/  MUFU.TANH R196, R169 ;  /* 0x000000a900c47308 */ /* 0x0000e20000002400 */
[----:B-1----:R-:W-:Y:S02]  /*8490*/  FSEL R161, R156, -INF , P4 ;  /* 0xff8000009ca17808 */ /* 0x002fe40002000000 */
[----:B------:R-:W-:-:S05]  /*84a0*/  ISETP.GT.AND P4, PT, R152, 0x21, PT ;  /* 0x000000219800780c */ /* 0x000fca0003f84270 */
[----:B------:R-:W1:Y:S01]  /*84b0*/  MUFU.TANH R172, R172 ;  /* 0x000000ac00ac7308 */ /* 0x000e620000002400 */
[----:B0-----:R-:W-:Y:S02]  /*84c0*/  FSEL R169, R160, -INF , P3 ;  /* 0xff800000a0a97808 */ /* 0x001fe40001800000 */
[----:B------:R-:W-:Y:S02]  /*84d0*/  ISETP.GT.AND P3, PT, R152, 0x18, PT ;  /* 0x000000189800780c */ /* 0x000fe40003f64270 */
[----:B------:R-:W-:Y:S02]  /*84e0*/  FMNMX.FTZ R8, R169, R8, !PT ;  /* 0x00000008a9087209 */ /* 0x000fe40007810000 */
[----:B------:R-:W-:Y:S01]  /*84f0*/  FSEL R168, R164, -INF , P3 ;  /* 0xff800000a4a87808 */ /* 0x000fe20001800000 */
[----:B------:R-:W0:Y:S01]  /*8500*/  MUFU.TANH R173, R173 ;  /* 0x000000ad00ad7308 */ /* 0x000e220000002400 */
[----:B------:R-:W-:Y:S02]  /*8510*/  FMNMX.FTZ R153, R165, R8, !PT ;  /* 0x00000008a5997209 */ /* 0x000fe40007810000 */
[----:B------:R-:W-:-:S02]  /*8520*/  ISETP.GT.AND P3, PT, R152, 0x20, PT ;  /* 0x000000209800780c */ /* 0x000fc40003f64270 */
[----:B------:R-:W-:Y:S02]  /*8530*/  FMNMX.FTZ R8, R168, R153, !PT ;  /* 0x00000099a8087209 */ /* 0x000fe40007810000 */
[----:B--2---:R-:W-:Y:S01]  /*8540*/  FSEL R164, R157, -INF , P3 ;  /* 0xff8000009da47808 */ /* 0x004fe20001800000 */
[----:B------:R-:W2:Y:S01]  /*8550*/  MUFU.TANH R176, R176 ;  /* 0x000000b000b07308 */ /* 0x000ea20000002400 */
[----:B------:R-:W-:Y:S02]  /*8560*/  FMNMX.FTZ R153, R161, R8, !PT ;  /* 0x00000008a1997209 */ /* 0x000fe40007810000 */
[----:B------:R-:W-:Y:S02]  /*8570*/  ISETP.GT.AND P3, PT, R152, 0x28, PT ;  /* 0x000000289800780c */ /* 0x000fe40003f64270 */
[----:B---3--:R-:W-:Y:S01]  /*8580*/  FSEL R157, R196, -INF , P4 ;  /* 0xff800000c49d7808 */ /* 0x008fe20002000000 */
[----:B------:R-:W-:Y:S01]  /*8590*/  FMUL.FTZ R196, R162, UR29 ;  /* 0x0000001da2c47c20 */ /* 0x000fe20008410000 */
[----:B------:R-:W-:Y:S01]  /*85a0*/  FMNMX.FTZ R8, R164, R153, !PT ;  /* 0x00000099a4087209 */ /* 0x000fe20007810000 */
[----:B------:R-:W3:Y:S01]  /*85b0*/  MUFU.TANH R177, R177 ;  /* 0x000000b100b17308 */ /* 0x000ee20000002400 */
[----:B------:R-:W-:Y:S01]  /*85c0*/  ISETP.GT.AND P4, PT, R152, 0x29, PT ;  /* 0x000000299800780c */ /* 0x000fe20003f84270 */
[----:B------:R-:W4:Y:S01]  /*85d0*/  SHFL.IDX PT, R162, R7, 0x1, 0x1c1f ;  /* 0x003c1f0007a27f89 */ /* 0x000f2200000e0000 */
[----:B-1----:R-:W-:Y:S01]  /*85e0*/  FSEL R160, R172, -INF , P3 ;  /* 0xff800000aca07808 */ /* 0x002fe20001800000 */
[----:B------:R-:W-:Y:S01]  /*85f0*/  FMUL.FTZ R172, R154, UR29 ;  /* 0x0000001d9aac7c20 */ /* 0x000fe20008410000 */
[----:B------:R-:W-:-:S02]  /*8600*/  FMNMX.FTZ R153, R157, R8, !PT ;  /* 0x000000089d997209 */ /* 0x000fc40007810000 */
[----:B------:R-:W-:Y:S01]  /*8610*/  ISETP.GT.AND P3, PT, R152, 0x30, PT ;  /* 0x000000309800780c */ /* 0x000fe20003f64270 */
[----:B------:R-:W1:Y:S01]  /*8620*/  MUFU.TANH R180, R180 ;  /* 0x000000b400b47308 */ /* 0x000e620000002400 */
[----:B0-----:R-:W-:Y:S02]  /*8630*/  FSEL R156, R173, -INF , P4 ;  /* 0xff800000ad9c7808 */ /* 0x001fe40002000000 */
[----:B------:R-:W-:Y:S02]  /*8640*/  FMNMX.FTZ R153, R160, R153, !PT ;  /* 0x00000099a0997209 */ /* 0x000fe40007810000 */
[----:B------:R-:W-:Y:S02]  /*8650*/  ISETP.GT.AND P4, PT, R152, 0x31, PT ;  /* 0x000000319800780c */ /* 0x000fe40003f84270 */
[----:B--2---:R-:W-:Y:S01]  /*8660*/  FSEL R154, R176, -INF , P3 ;  /* 0xff800000b09a7808 */ /* 0x004fe20001800000 */
[----:B------:R-:W0:Y:S01]  /*8670*/  MUFU.TANH R181, R181 ;  /* 0x000000b500b57308 */ /* 0x000e220000002400 */
[----:B------:R-:W-:-:S02]  /*8680*/  FMNMX.FTZ R153, R156, R153, !PT ;  /* 0x000000999c997209 */ /* 0x000fc40007810000 */
[----:B------:R-:W-:Y:S02]  /*8690*/  ISETP.GT.AND P3, PT, R152, 0x38, PT ;  /* 0x000000389800780c */ /* 0x000fe40003f64270 */
[----:B---3--:R-:W-:Y:S02]  /*86a0*/  FSEL R8, R177, -INF , P4 ;  /* 0xff800000b1087808 */ /* 0x008fe40002000000 */
[----:B------:R-:W-:Y:S01]  /*86b0*/  FMNMX.FTZ R173, R154, R153, !PT ;  /* 0x000000999aad7209 */ /* 0x000fe20007810000 */
[----:B------:R-:W2:Y:S01]  /*86c0*/  MUFU.TANH R172, R172 ;  /* 0x000000ac00ac7308 */ /* 0x000ea20000002400 */
[----:B------:R-:W-:Y:S02]  /*86d0*/  ISETP.GT.AND P4, PT, R152, 0x39, PT ;  /* 0x000000399800780c */ /* 0x000fe40003f84270 */
[----:B-1----:R-:W-:Y:S01]  /*86e0*/  FSEL R153, R180, -INF , P3 ;  /* 0xff800000b4997808 */ /* 0x002fe20001800000 */
[----:B------:R-:W-:Y:S01]  /*86f0*/  FMUL.FTZ R180, R158, UR29 ;  /* 0x0000001d9eb47c20 */ /* 0x000fe20008410000 */
[----:B------:R-:W-:Y:S01]  /*8700*/  FMNMX.FTZ R176, R8, R173, !PT ;  /* 0x000000ad08b07209 */ /* 0x000fe20007810000 */
[----:B------:R-:W-:Y:S01]  /*8710*/  FMUL.FTZ R158, R159, UR29 ;  /* 0x0000001d9f9e7c20 */ /* 0x000fe20008410000 */
[----:B----4-:R-:W-:Y:S01]  /*8720*/  IADD3 R21, R162, -UR7, R21 ;  /* 0x80000007a2157c10 */ /* 0x010fe2000fffe015 */
[----:B------:R-:W1:Y:S01]  /*8730*/  MUFU.TANH R155, R155 ;  /* 0x0000009b009b7308 */ /* 0x000e620000002400 */
[----:B0-----:R-:W-:Y:S01]  /*8740*/  FSEL R152, R181, -INF , P4 ;  /* 0xff800000b5987808 */ /* 0x001fe20002000000 */
[----:B------:R-:W-:Y:S01]  /*8750*/  FMUL.FTZ R162, R182, UR29 ;  /* 0x0000001db6a27c20 */ /* 0x000fe20008410000 */
[----:B------:R-:W-:-:S02]  /*8760*/  FMNMX.FTZ R173, R153, R176, !PT ;  /* 0x000000b099ad7209 */ /* 0x000fc40007810000 */
[C---:B------:R-:W-:Y:S02]  /*8770*/  ISETP.GT.AND P3, PT, R21.reuse, RZ, PT ;  /* 0x000000ff1500720c */ /* 0x040fe40003f64270 */
[----:B------:R-:W-:Y:S01]  /*8780*/  FMNMX.FTZ R173, R152, R173, !PT ;  /* 0x000000ad98ad7209 */ /* 0x000fe20007810000 */
[----:B------:R-:W0:Y:S01]  /*8790*/  MUFU.TANH R180, R180 ;  /* 0x000000b400b47308 */ /* 0x000e220000002400 */
[C---:B------:R-:W-:Y:S02]  /*87a0*/  ISETP.GT.AND P4, PT, R21.reuse, 0x1, PT ;  /* 0x000000011500780c */ /* 0x040fe40003f84270 */
[----:B--2---:R-:W-:Y:S01]  /*87b0*/  FSEL R167, R172, -INF , P3 ;  /* 0xff800000aca77808 */ /* 0x004fe20001800000 */
[----:B------:R-:W2:Y:S01]  /*87c0*/  SHFL.BFLY PT, R176, R173, 0x2, 0x1f ;  /* 0x0c401f00adb07f89 */ /* 0x000ea200000e0000 */
[C---:B------:R-:W-:Y:S02]  /*87d0*/  ISETP.GT.AND P3, PT, R21.reuse, 0x8, PT ;  /* 0x000000081500780c */ /* 0x040fe40003f64270 */
[----:B------:R-:W-:Y:S01]  /*87e0*/  ISETP.GT.AND P6, PT, R21, 0x20, PT ;  /* 0x000000201500780c */ /* 0x000fe20003fc4270 */
[----:B------:R-:W3:Y:S01]  /*87f0*/  MUFU.TANH R158, R158 ;  /* 0x0000009e009e7308 */ /* 0x000ee20000002400 */
[----:B-1----:R-:W-:-:S02]  /*8800*/  FSEL R166, R155, -INF , P4 ;  /* 0xff8000009ba67808 */ /* 0x002fc40002000000 */
[----:B------:R-:W-:Y:S02]  /*8810*/  FMNMX.FTZ R155, R167, R10, !PT ;  /* 0x0000000aa79b7209 */ /* 0x000fe40007810000 */
[C---:B------:R-:W-:Y:S02]  /*8820*/  ISETP.GT.AND P4, PT, R21.reuse, 0x9, PT ;  /* 0x000000091500780c */ /* 0x040fe40003f84270 */
[----:B------:R-:W-:Y:S01]  /*8830*/  FMNMX.FTZ R155, R166, R155, !PT ;  /* 0x0000009ba69b7209 */ /* 0x000fe20007810000 */
[----:B------:R-:W1:Y:S01]  /*8840*/  MUFU.TANH R196, R196 ;  /* 0x000000c400c47308 */ /* 0x000e620000002400 */
[----:B0-----:R-:W-:Y:S02]  /*8850*/  FSEL R180, R180, -INF , P3 ;  /* 0xff800000b4b47808 */ /* 0x001fe40001800000 */
[----:B------:R-:W-:Y:S02]  /*8860*/  ISETP.GT.AND P3, PT, R21, 0x10, PT ;  /* 0x000000101500780c */ /* 0x000fe40003f64270 */
[----:B------:R-:W-:-:S02]  /*8870*/  FMNMX.FTZ R155, R180, R155, !PT ;  /* 0x0000009bb49b7209 */ /* 0x000fc40007810000 */
[C---:B------:R-:W-:Y:S01]  /*8880*/  ISETP.GT.AND P5, PT, R21.reuse, 0x29, PT ;  /* 0x000000291500780c */ /* 0x040fe20003fa4270 */
[----:B------:R-:W0:Y:S01]  /*8890*/  MUFU.TANH R197, R197 ;  /* 0x000000c500c57308 */ /* 0x000e220000002400 */
[----:B---3--:R-:W-:Y:S02]  /*88a0*/  FSEL R182, R158, -INF , P4 ;  /* 0xff8000009eb67808 */ /* 0x008fe40002000000 */
[----:B------:R-:W-:Y:S02]  /*88b0*/  ISETP.GT.AND P4, PT, R21, 0x11, PT ;  /* 0x000000111500780c */ /* 0x000fe40003f84270 */
[----:B--2---:R-:W-:Y:S02]  /*88c0*/  FMNMX.FTZ R176, R173, R176, !PT ;  /* 0x000000b0adb07209 */ /* 0x004fe40007810000 */
[----:B------:R-:W-:Y:S01]  /*88d0*/  FMNMX.FTZ R155, R182, R155, !PT ;  /* 0x0000009bb69b7209 */ /* 0x000fe20007810000 */
[----:B------:R-:W2:Y:S01]  /*88e0*/  MUFU.TANH R198, R198 ;  /* 0x000000c600c67308 */ /* 0x000ea20000002400 */
[----:B-1----:R-:W-:Y:S01]  /*88f0*/  FSEL R196, R196, -INF , P3 ;  /* 0xff800000c4c47808 */ /* 0x002fe20001800000 */
[----:B------:R-:W1:Y:S01]  /*8900*/  SHFL.BFLY PT, R159, R176, 0x1, 0x1f ;  /* 0x0c201f00b09f7f89 */ /* 0x000e6200000e0000 */
[----:B------:R-:W-:-:S02]  /*8910*/  ISETP.GT.AND P3, PT, R21, 0x18, PT ;  /* 0x000000181500780c */ /* 0x000fc40003f64270 */
[----:B------:R-:W-:-:S03]  /*8920*/  FMNMX.FTZ R158, R196, R155, !PT ;  /* 0x0000009bc49e7209 */ /* 0x000fc60007810000 */
[----:B------:R-:W3:Y:S01]  /*8930*/  MUFU.TANH R200, R200 ;  /* 0x000000c800c87308 */ /* 0x000ee20000002400 */
[----:B0-----:R-:W-:Y:S02]  /*8940*/  FSEL R197, R197, -INF , P4 ;  /* 0xff800000c5c57808 */ /* 0x001fe40002000000 */
[----:B------:R-:W-:Y:S02]  /*8950*/  ISETP.GT.AND P4, PT, R21, 0x19, PT ;  /* 0x000000191500780c */ /* 0x000fe40003f84270 */
[----:B------:R-:W-:-:S03]  /*8960*/  FMNMX.FTZ R155, R197, R158, !PT ;  /* 0x0000009ec59b7209 */ /* 0x000fc60007810000 */
[----:B------:R-:W0:Y:S01]  /*8970*/  MUFU.TANH R201, R201 ;  /* 0x000000c900c97308 */ /* 0x000e220000002400 */
[----:B--2---:R-:W-:Y:S02]  /*8980*/  FSEL R198, R198, -INF , P3 ;  /* 0xff800000c6c67808 */ /* 0x004fe40001800000 */
[----:B------:R-:W-:Y:S02]  /*8990*/  ISETP.GT.AND P3, PT, R21, 0x21, PT ;  /* 0x000000211500780c */ /* 0x000fe40003f64270 */
[----:B------:R-:W-:-:S03]  /*89a0*/  FMNMX.FTZ R155, R198, R155, !PT ;  /* 0x0000009bc69b7209 */ /* 0x000fc60007810000 */
[----:B------:R-:W2:Y:S01]  /*89b0*/  MUFU.TANH R171, R171 ;  /* 0x000000ab00ab7308 */ /* 0x000ea20000002400 */
[----:B---3--:R-:W-:Y:S02]  /*89c0*/  FSEL R200, R200, -INF , P4 ;  /* 0xff800000c8c87808 */ /* 0x008fe40002000000 */
[----:B-1----:R-:W-:Y:S02]  /*89d0*/  FMNMX.FTZ R7, R176, R159, !PT ;  /* 0x0000009fb0077209 */ /* 0x002fe40007810000 */
[----:B------:R-:W-:Y:S02]  /*89e0*/  FMNMX.FTZ R158, R200, R155, !PT ;  /* 0x0000009bc89e7209 */ /* 0x000fe40007810000 */
[----:B------:R-:W-:Y:S01]  /*89f0*/  ISETP.GT.AND P4, PT, R21, 0x28, PT ;  /* 0x000000281500780c */ /* 0x000fe20003f84270 */
[----:B------:R-:W1:Y:S01]  /*8a00*/  MUFU.TANH R174, R174 ;  /* 0x000000ae00ae7308 */ /* 0x000e620000002400 */
[----:B0-----:R-:W-:Y:S02]  /*8a10*/  FSEL R201, R201, -INF , P6 ;  /* 0xff800000c9c97808 */ /* 0x001fe40003000000 */
[----:B------:R-:W-:-:S02]  /*8a20*/  ISETP.GT.AND P6, PT, R21, 0x30, PT ;  /* 0x000000301500780c */ /* 0x000fc40003fc4270 */
[----:B------:R-:W-:-:S03]  /*8a30*/  FMNMX.FTZ R155, R201, R158, !PT ;  /* 0x0000009ec99b7209 */ /* 0x000fc60007810000 */
[----:B------:R-:W0:Y:S01]  /*8a40*/  MUFU.TANH R159, R175 ;  /* 0x000000af009f7308 */ /* 0x000e220000002400 */
[----:B--2---:R-:W-:Y:S02]  /*8a50*/  FSEL R202, R171, -INF , P3 ;  /* 0xff800000abca7808 */ /* 0x004fe40001800000 */
[----:B------:R-:W-:Y:S02]  /*8a60*/  FSETP.NEU.FTZ.AND P3, PT, R7, -INF , PT ;  /* 0xff8000000700780b */ /* 0x000fe40003f7d000 */
[----:B------:R-:W-:-:S03]  /*8a70*/  FMNMX.FTZ R158, R202, R155, !PT ;  /* 0x0000009bca9e7209 */ /* 0x000fc60007810000 */
[----:B------:R-:W2:Y:S01]  /*8a80*/  MUFU.TANH R178, R178 ;  /* 0x000000b200b27308 */ /* 0x000ea20000002400 */
[----:B-1----:R-:W-:Y:S02]  /*8a90*/  FSEL R199, R174, -INF , P4 ;  /* 0xff800000aec77808 */ /* 0x002fe40002000000 */
[----:B------:R-:W-:Y:S02]  /*8aa0*/  ISETP.GT.AND P4, PT, R21, 0x31, PT ;  /* 0x000000311500780c */ /* 0x000fe40003f84270 */
[----:B------:R-:W-:-:S03]  /*8ab0*/  FMNMX.FTZ R158, R199, R158, !PT ;  /* 0x0000009ec79e7209 */ /* 0x000fc60007810000 */
[----:B------:R1:W3:Y:S01]  /*8ac0*/  MUFU.TANH R163, R179 ;  /* 0x000000b300a37308 */ /* 0x0002e20000002400 */
[----:B0-----:R-:W-:Y:S02]  /*8ad0*/  FSEL R159, R159, -INF , P5 ;  /* 0xff8000009f9f7808 */ /* 0x001fe40002800000 */
[----:B------:R-:W-:-:S05]  /*8ae0*/  ISETP.GT.AND P5, PT, R21, 0x38, PT ;  /* 0x000000381500780c */ /* 0x000fca0003fa4270 */
[----:B------:R0:W4:Y:S01]  /*8af0*/  MUFU.TANH R170, R162 ;  /* 0x000000a200aa7308 */ /* 0x0001220000002400 */
[----:B--2---:R-:W-:Y:S01]  /*8b00*/  FSEL R155, R178, -INF , P6 ;  /* 0xff800000b29b7808 */ /* 0x004fe20003000000 */
[----:B-1----:R-:W-:-:S05]  /*8b10*/  FMUL.FTZ R179, R7, UR6 ;  /* 0x0000000607b37c20 */ /* 0x002fca0008410000 */
[----:B------:R-:W-:Y:S01]  /*8b20*/  FSEL R179, R179, RZ, P3 ;  /* 0x000000ffb3b37208 */ /* 0x000fe20001800000 */
[----:B------:R-:W1:Y:S01]  /*8b30*/  MUFU.TANH R183, R183 ;  /* 0x000000b700b77308 */ /* 0x000e620000002400 */
[----:B0-----:R-:W-:Y:S02]  /*8b40*/  FMNMX.FTZ R162, R159, R158, !PT ;  /* 0x0000009e9fa27209 */ /* 0x001fe40007810000 */
[----:B---3--:R-:W-:Y:S01]  /*8b50*/  FSEL R158, R163, -INF , P4 ;  /* 0xff800000a39e7808 */ /* 0x008fe20002000000 */
[--C-:B------:R-:W-:Y:S01]  /*8b60*/  FFMA.FTZ R171, R161, UR6, -R179.reuse ;  /* 0x00000006a1ab7c23 */ /* 0x100fe200080108b3 */
[----:B------:R-:W-:Y:S01]  /*8b70*/  FMNMX.FTZ R163, R155, R162, !PT ;  /* 0x000000a29ba37209 */ /* 0x000fe20007810000 */
[--C-:B------:R-:W-:Y:S01]  /*8b80*/  FFMA.FTZ R177, R8, UR6, -R179.reuse ;  /* 0x0000000608b17c23 */ /* 0x100fe200080108b3 */
[----:B------:R-:W-:Y:S01]  /*8b90*/  ISETP.GT.AND P4, PT, R21, 0x39, PT ;  /* 0x000000391500780c */ /* 0x000fe20003f84270 */
[--C-:B------:R-:W-:Y:S01]  /*8ba0*/  FFMA.FTZ R176, R153, UR6, -R179.reuse ;  /* 0x0000000699b07c23 */ /* 0x100fe200080108b3 */
[----:B----4-:R-:W-:Y:S01]  /*8bb0*/  FSEL R162, R170, -INF , P5 ;  /* 0xff800000aaa27808 */ /* 0x010fe20002800000 */
[--C-:B------:R-:W-:Y:S01]  /*8bc0*/  FFMA.FTZ R12, R12, UR6, -R179.reuse ;  /* 0x000000060c0c7c23 */ /* 0x100fe200080108b3 */
[----:B------:R-:W-:Y:S01]  /*8bd0*/  FMNMX.FTZ R21, R158, R163, !PT ;  /* 0x000000a39e157209 */ /* 0x000fe20007810000 */
[--C-:B------:R-:W-:Y:S01]  /*8be0*/  FFMA.FTZ R15, R15, UR6, -R179.reuse ;  /* 0x000000060f0f7c23 */ /* 0x100fe200080108b3 */
[--C-:B------:R-:W-:Y:S01]  /*8bf0*/  FFMA.FTZ R14, R14, UR6, -R179.reuse ;  /* 0x000000060e0e7c23 */ /* 0x100fe200080108b3 */
[--C-:B------:R-:W-:Y:S01]  /*8c00*/  FFMA.FTZ R168, R168, UR6, -R179.reuse ;  /* 0x00000006a8a87c23 */ /* 0x100fe200080108b3 */
[----:B------:R-:W-:Y:S01]  /*8c10*/  FMNMX.FTZ R170, R162, R21, !PT ;  /* 0x00000015a2aa7209 */ /* 0x000fe20007810000 */
[--C-:B------:R-:W-:Y:S01]  /*8c20*/  FFMA.FTZ R21, R20, UR6, -R179.reuse ;  /* 0x0000000614157c23 */ /* 0x100fe200080108b3 */
[----:B-1----:R-:W-:Y:S01]  /*8c30*/  FSEL R163, R183, -INF , P4 ;  /* 0xff800000b7a37808 */ /* 0x002fe20002000000 */
[--C-:B------:R-:W-:Y:S01]  /*8c40*/  FFMA.FTZ R20, R169, UR6, -R179.reuse ;  /* 0x00000006a9147c23 */ /* 0x100fe200080108b3 */
[--C-:B------:R-:W-:Y:S01]  /*8c50*/  FFMA.FTZ R169, R165, UR6, -R179.reuse ;  /* 0x00000006a5a97c23 */ /* 0x100fe200080108b3 */
[--C-:B------:R-:W-:Y:S01]  /*8c60*/  FFMA.FTZ R172, R160, UR6, -R179.reuse ;  /* 0x00000006a0ac7c23 */ /* 0x100fe200080108b3 */
[----:B------:R-:W-:Y:S01]  /*8c70*/  FMNMX.FTZ R170, R163, R170, !PT ;  /* 0x000000aaa3aa7209 */ /* 0x000fe20007810000 */
[--C-:B------:R-:W-:Y:S01]  /*8c80*/  FFMA.FTZ R175, R156, UR6, -R179.reuse ;  /* 0x000000069caf7c23 */ /* 0x100fe200080108b3 */
[--C-:B------:R-:W-:Y:S01]  /*8c90*/  FFMA.FTZ R174, R154, UR6, -R179.reuse ;  /* 0x000000069aae7c23 */ /* 0x100fe200080108b3 */
[----:B------:R-:W-:Y:S02]  /*8ca0*/  MUFU.EX2 R12, R12 ;  /* 0x0000000c000c7308 */ /* 0x000fe40000000800 */
[----:B------:R-:W0:Y:S06]  /*8cb0*/  SHFL.BFLY PT, R173, R170, 0x2, 0x1f ;  /* 0x0c401f00aaad7f89 */ /* 0x000e2c00000e0000 */
[----:B------:R-:W1:Y:S08]  /*8cc0*/  MUFU.EX2 R15, R15 ;  /* 0x0000000f000f7308 */ /* 0x000e700000000800 */
[----:B------:R-:W-:Y:S08]  /*8cd0*/  MUFU.EX2 R14, R14 ;  /* 0x0000000e000e7308 */ /* 0x000ff00000000800 */
[----:B------:R-:W-:Y:S01]  /*8ce0*/  MUFU.EX2 R21, R21 ;  /* 0x0000001500157308 */ /* 0x000fe20000000800 */
[----:B0-----:R-:W-:Y:S01]  /*8cf0*/  FMNMX.FTZ R161, R170, R173, !PT ;  /* 0x000000adaaa17209 */ /* 0x001fe20007810000 */
[--C-:B------:R-:W-:Y:S01]  /*8d00*/  FFMA.FTZ R170, R164, UR6, -R179.reuse ;  /* 0x00000006a4aa7c23 */ /* 0x100fe200080108b3 */
[--C-:B------:R-:W-:Y:S01]  /*8d10*/  FFMA.FTZ R173, R157, UR6, -R179.reuse ;  /* 0x000000069dad7c23 */ /* 0x100fe200080108b3 */
[----:B------:R-:W-:Y:S01]  /*8d20*/  FFMA.FTZ R179, R152, UR6, -R179 ;  /* 0x0000000698b37c23 */ /* 0x000fe200080108b3 */
[----:B------:R-:W-:Y:S01]  /*8d30*/  FSEL R152, R7, RZ, P3 ;  /* 0x000000ff07987208 */ /* 0x000fe20001800000 */
[----:B------:R-:W0:Y:S01]  /*8d40*/  SHFL.BFLY PT, R164, R161, 0x1, 0x1f ;  /* 0x0c201f00a1a47f89 */ /* 0x000e2200000e0000 */
[----:B------:R-:W-:Y:S01]  /*8d50*/  IMAD.MOV R157, RZ, RZ, -R184 ;  /* 0x000000ffff9d7224 */ /* 0x000fe200078e0ab8 */
[----:B------:R-:W-:Y:S02]  /*8d60*/  MUFU.EX2 R20, R20 ;  /* 0x0000001400147308 */ /* 0x000fe40000000800 */
[----:B------:R-:W-:-:S02]  /*8d70*/  FADD.FTZ R152, -R152, R11 ;  /* 0x0000000b98987221 */ /* 0x000fc40000010100 */
[----:B------:R-:W-:Y:S02]  /*8d80*/  ISETP.NE.AND P3, PT, R18, R157, PT ;  /* 0x0000009d1200720c */ /* 0x000fe40003f65270 */
[----:B------:R-:W-:Y:S01]  /*8d90*/  FMUL.FTZ R205, R152, UR6 ;  /* 0x0000000698cd7c20 */ /* 0x000fe20008410000 */
[C---:B------:R-:W-:Y:S01]  /*8da0*/  @!P2 VIADD R152, R9.reuse, 0x38840 ;  /* 0x000388400998a836 */ /* 0x040fe20000000000 */
[----:B------:R-:W2:Y:S01]  /*8db0*/  MUFU.EX2 R169, R169 ;  /* 0x000000a900a97308 */ /* 0x000ea20000000800 */
[----:B------:R-:W-:-:S03]  /*8dc0*/  @!P2 VIADD R9, R9, 0x38860 ;  /* 0x000388600909a836 */ /* 0x000fc60000000000 */
[----:B------:R-:W-:Y:S02]  /*8dd0*/  @!P2 PRMT R152, RZ, 0x654, R152 ;  /* 0x00000654ff98a816 */ /* 0x000fe40000000098 */
[----:B------:R-:W-:Y:S02]  /*8de0*/  @!P2 PRMT R9, RZ, 0x654, R9 ;  /* 0x00000654ff09a816 */ /* 0x000fe40000000009 */
[----:B------:R-:W3:Y:S01]  /*8df0*/  MUFU.EX2 R205, R205 ;  /* 0x000000cd00cd7308 */ /* 0x000ee20000000800 */
[----:B------:R1:W-:Y:S01]  /*8e00*/  @!P2 SYNCS.ARRIVE.TRANS64.RED.A1T0 RZ, [R152+URZ], RZ ;  /* 0x000000ff98ffa9a7 */ /* 0x0003e2000810043f */
[----:B0-----:R-:W-:-:S06]  /*8e10*/  FMNMX.FTZ R8, R161, R164, !PT ;  /* 0x000000a4a1087209 */ /* 0x001fcc0007810000 */
[----:B------:R-:W-:Y:S01]  /*8e20*/  MUFU.EX2 R168, R168 ;  /* 0x000000a800a87308 */ /* 0x000fe20000000800 */
[----:B-1----:R-:W-:Y:S01]  /*8e30*/  F2FP.BF16.F32.PACK_AB R152, R15, R12 ;  /* 0x0000000c0f98723e */ /* 0x002fe200000010ff */
[C---:B------:R-:W-:Y:S01]  /*8e40*/  FMUL.FTZ R153, R8.reuse, UR6 ;  /* 0x0000000608997c20 */ /* 0x040fe20008410000 */
[----:B------:R-:W-:Y:S02]  /*8e50*/  FSETP.NEU.FTZ.AND P4, PT, R8, -INF , PT ;  /* 0xff8000000800780b */ /* 0x000fe40003f9d000 */
[----:B--2---:R-:W-:Y:S02]  /*8e60*/  F2FP.BF16.F32.PACK_AB R156, R169, R20 ;  /* 0x00000014a99c723e */ /* 0x004fe400000010ff */
[----:B------:R-:W-:Y:S01]  /*8e70*/  FSEL R153, R153, RZ, P4 ;  /* 0x000000ff99997208 */ /* 0x000fe20002000000 */
[----:B------:R-:W0:Y:S01]  /*8e80*/  MUFU.EX2 R171, R171 ;  /* 0x000000ab00ab7308 */ /* 0x000e220000000800 */
[-C--:B---3--:R-:W-:Y:S01]  /*8e90*/  FMUL.FTZ R24, R24, R205.reuse ;  /* 0x000000cd18187220 */ /* 0x088fe20000410000 */
[-C--:B------:R-:W-:Y:S01]  /*8ea0*/  FMUL.FTZ R25, R25, R205.reuse ;  /* 0x000000cd19197220 */ /* 0x080fe20000410000 */
[----:B------:R-:W-:Y:S01]  /*8eb0*/  FMUL.FTZ R28, R28, R205 ;  /* 0x000000cd1c1c7220 */ /* 0x000fe20000410000 */
[--C-:B------:R-:W-:Y:S01]  /*8ec0*/  FFMA.FTZ R154, R155, UR6, -R153.reuse ;  /* 0x000000069b9a7c23 */ /* 0x100fe20008010899 */
[----:B------:R-:W-:Y:S01]  /*8ed0*/  FSEL R155, R8, RZ, P4 ;  /* 0x000000ff089b7208 */ /* 0x000fe20002000000 */
[--C-:B------:R-:W-:Y:S01]  /*8ee0*/  FFMA.FTZ R183, R182, UR6, -R153.reuse ;  /* 0x00000006b6b77c23 */ /* 0x100fe20008010899 */
[--C-:B------:R-:W-:Y:S01]  /*8ef0*/  FFMA.FTZ R182, R196, UR6, -R153.reuse ;  /* 0x00000006c4b67c23 */ /* 0x100fe20008010899 */
[----:B------:R1:W-:Y:S01]  /*8f00*/  MUFU.EX2 R11, R154 ;  /* 0x0000009a000b7308 */ /* 0x0003e20000000800 */
[--C-:B------:R-:W-:Y:S01]  /*8f10*/  FFMA.FTZ R181, R167, UR6, -R153.reuse ;  /* 0x00000006a7b57c23 */ /* 0x100fe20008010899 */
[----:B------:R-:W-:Y:S01]  /*8f20*/  FADD.FTZ R155, -R155, R10 ;  /* 0x0000000a9b9b7221 */ /* 0x000fe20000010100 */
[--C-:B------:R-:W-:Y:S01]  /*8f30*/  FFMA.FTZ R178, R166, UR6, -R153.reuse ;  /* 0x00000006a6b27c23 */ /* 0x100fe20008010899 */
[--C-:B------:R-:W-:Y:S01]  /*8f40*/  FFMA.FTZ R180, R180, UR6, -R153.reuse ;  /* 0x00000006b4b47c23 */ /* 0x100fe20008010899 */
[--C-:B------:R-:W-:Y:S01]  /*8f50*/  FFMA.FTZ R196, R198, UR6, -R153.reuse ;  /* 0x00000006c6c47c23 */ /* 0x100fe20008010899 */
[----:B------:R-:W-:Y:S01]  /*8f60*/  FMUL.FTZ R155, R155, UR6 ;  /* 0x000000069b9b7c20 */ /* 0x000fe20008410000 */
[--C-:B------:R-:W-:Y:S01]  /*8f70*/  FFMA.FTZ R197, R197, UR6, -R153.reuse ;  /* 0x00000006c5c57c23 */ /* 0x100fe20008010899 */
[--C-:B------:R-:W-:Y:S01]  /*8f80*/  FFMA.FTZ R203, R200, UR6, -R153.reuse ;  /* 0x00000006c8cb7c23 */ /* 0x100fe20008010899 */
[----:B-1----:R-:W-:Y:S01]  /*8f90*/  @!P3 IMAD R154, R13, 0x40, R22 ;  /* 0x000000400d9ab824 */ /* 0x002fe200078e0216 */
[----:B------:R-:W1:Y:S01]  /*8fa0*/  MUFU.EX2 R204, R155 ;  /* 0x0000009b00cc7308 */ /* 0x000e620000000800 */
[--C-:B------:R-:W-:Y:S01]  /*8fb0*/  FFMA.FTZ R198, R201, UR6, -R153.reuse ;  /* 0x00000006c9c67c23 */ /* 0x100fe20008010899 */
[----:B------:R-:W-:Y:S01]  /*8fc0*/  FFMA.FTZ R201, R202, UR6, -R153 ;  /* 0x00000006cac97c23 */ /* 0x000fe20008010899 */
[----:B------:R-:W-:-:S02]  /*8fd0*/  @!P3 IMAD R160, R154, 0x4, R17 ;  /* 0x000000049aa0b824 */ /* 0x000fc400078e0211 */
[--C-:B------:R-:W-:Y:S01]  /*8fe0*/  FFMA.FTZ R199, R199, UR6, -R153.reuse ;  /* 0x00000006c7c77c23 */ /* 0x100fe20008010899 */
[--C-:B------:R-:W-:Y:S01]  /*8ff0*/  FFMA.FTZ R200, R159, UR6, -R153.reuse ;  /* 0x000000069fc87c23 */ /* 0x100fe20008010899 */
[--C-:B------:R-:W-:Y:S01]  /*9000*/  FFMA.FTZ R10, R158, UR6, -R153.reuse ;  /* 0x000000069e0a7c23 */ /* 0x100fe20008010899 */
[--C-:B------:R-:W-:Y:S01]  /*9010*/  FFMA.FTZ R13, R162, UR6, -R153.reuse ;  /* 0x00000006a20d7c23 */ /* 0x100fe20008010899 */
[----:B------:R-:W-:Y:S01]  /*9020*/  FFMA.FTZ R202, R163, UR6, -R153 ;  /* 0x00000006a3ca7c23 */ /* 0x000fe20008010899 */
[----:B------:R-:W-:Y:S01]  /*9030*/  @!P3 STS [R160+0x38400], R205 ;  /* 0x038400cda000b388 */ /* 0x000fe20000000800 */
[----:B------:R-:W-:Y:S01]  /*9040*/  MUFU.EX2 R181, R181 ;  /* 0x000000b500b57308 */ /* 0x000fe20000000800 */
[----:B------:R-:W-:Y:S01]  /*9050*/  F2FP.BF16.F32.PACK_AB R154, R21, R14 ;  /* 0x0000000e159a723e */ /* 0x000fe200000010ff */
[-C--:B------:R-:W-:Y:S01]  /*9060*/  FMUL.FTZ R29, R29, R205.reuse ;  /* 0x000000cd1d1d7220 */ /* 0x080fe20000410000 */
[----:B0-----:R-:W-:Y:S01]  /*9070*/  F2FP.BF16.F32.PACK_AB R158, R171, R168 ;  /* 0x000000a8ab9e723e */ /* 0x001fe200000010ff */
[-C--:B------:R-:W-:Y:S01]  /*9080*/  FMUL.FTZ R32, R32, R205.reuse ;  /* 0x000000cd20207220 */ /* 0x080fe20000410000 */
[-C--:B------:R-:W-:Y:S01]  /*9090*/  FMUL.FTZ R33, R33, R205.reuse ;  /* 0x000000cd21217220 */ /* 0x080fe20000410000 */
[-C--:B------:R-:W-:Y:S01]  /*90a0*/  FMUL.FTZ R36, R36, R205.reuse ;  /* 0x000000cd24247220 */ /* 0x080fe20000410000 */
[----:B-1----:R0:W-:Y:S01]  /*90b0*/  @!P3 STS [R160+0x38420], R204 ;  /* 0x038420cca000b388 */ /* 0x0021e20000000800 */
        /* <DEDUP_REMOVED lines=32> */
[----:B------:R-:W1:Y:S01]  /*92c0*/  MUFU.EX2 R197, R197 ;  /* 0x000000c500c57308 */ /* 0x000e620000000800 */
[----:B--2---:R-:W-:Y:S01]  /*92d0*/  F2FP.BF16.F32.PACK_AB R155, R183, R180 ;  /* 0x000000b4b79b723e */ /* 0x004fe200000010ff */
        /* <DEDUP_REMOVED lines=114> */
[----:B------:R-:W-:Y:S01]  /*9a00*/  FMUL.FTZ R151, R151, R204 ;  /* 0x000000cc97977220 */ /* 0x000fe20000410000 */
[----:B0-----:R-:W-:Y:S01]  /*9a10*/  F2FP.BF16.F32.PACK_AB R164, R177, R174 ;  /* 0x000000aeb1a4723e */ /* 0x001fe200000010ff */
[----:B------:R0:W-:Y:S01]  /*9a20*/  STSM.16.M88.4 [R185+0x36400], R152 ;  /* 0x03640098b9007844 */ /* 0x0001e20000000200 */
[----:B------:R-:W-:Y:S01]  /*9a30*/  FFMA.FTZ R181, R204, R6, R181 ;  /* 0x00000006ccb57223 */ /* 0x000fe200000100b5 */
[----:B------:R-:W2:Y:S01]  /*9a40*/  MUFU.EX2 R10, R10 ;  /* 0x0000000a000a7308 */ /* 0x000ea20000000800 */
[----:B------:R-:W-:Y:S01]  /*9a50*/  FFMA.FTZ R12, R205, R5, R12 ;  /* 0x00000005cd0c7223 */ /* 0x000fe2000001000c */
[----:B------:R0:W-:Y:S01]  /*9a60*/  STSM.16.M88.4 [R189], R156 ;  /* 0x0000009cbd007844 */ /* 0x0001e20000000200 */
[----:B------:R-:W-:Y:S01]  /*9a70*/  FADD.FTZ R181, R178, R181 ;  /* 0x000000b5b2b57221 */ /* 0x000fe20000010000 */
[----:B------:R-:W-:Y:S01]  /*9a80*/  PLOP3.LUT P3, PT, PT, PT, UP0, 0x80, 0x0 ;  /* 0x000000000000781c */ /* 0x000fe20003f6f008 */
[----:B------:R-:W-:Y:S01]  /*9a90*/  FADD.FTZ R15, R15, R12 ;  /* 0x0000000c0f0f7221 */ /* 0x000fe20000010000 */
[----:B------:R0:W-:Y:S01]  /*9aa0*/  STSM.16.M88.4 [R186], R160 ;  /* 0x000000a0ba007844 */ /* 0x0001e20000000200 */
[----:B------:R-:W-:Y:S01]  /*9ab0*/  FADD.FTZ R180, R180, R181 ;  /* 0x000000b5b4b47221 */ /* 0x000fe20000010000 */
[----:B------:R-:W-:Y:S01]  /*9ac0*/  MUFU.EX2 R13, R13 ;  /* 0x0000000d000d7308 */ /* 0x000fe20000000800 */
[----:B-1----:R-:W-:Y:S01]  /*9ad0*/  F2FP.BF16.F32.PACK_AB R166, R179, R176 ;  /* 0x000000b0b3a6723e */ /* 0x002fe200000010ff */
[----:B------:R-:W-:Y:S01]  /*9ae0*/  FADD.FTZ R14, R14, R15 ;  /* 0x0000000f0e0e7221 */ /* 0x000fe20000010000 */
[----:B------:R-:W-:-:S03]  /*9af0*/  FADD.FTZ R183, R183, R180 ;  /* 0x000000b4b7b77221 */ /* 0x000fc60000010000 */
[----:B------:R-:W-:Y:S01]  /*9b00*/  FADD.FTZ R21, R21, R14 ;  /* 0x0000000e15157221 */ /* 0x000fe20000010000 */
[----:B------:R-:W-:Y:S01]  /*9b10*/  FADD.FTZ R182, R182, R183 ;  /* 0x000000b7b6b67221 */ /* 0x000fe20000010000 */
[----:B------:R-:W1:Y:S01]  /*9b20*/  MUFU.EX2 R202, R202 ;  /* 0x000000ca00ca7308 */ /* 0x000e620000000800 */
[----:B--2---:R-:W-:Y:S01]  /*9b30*/  F2FP.BF16.F32.PACK_AB R165, R10, R11 ;  /* 0x0000000b0aa5723e */ /* 0x004fe200000010ff */
        /* <DEDUP_REMOVED lines=8> */
[----:B-1----:R-:W-:Y:S02]  /*9bc0*/  F2FP.BF16.F32.PACK_AB R167, R202, R13 ;  /* 0x0000000dcaa7723e */ /* 0x002fe400000010ff */
[----:B------:R-:W-:Y:S01]  /*9bd0*/  FADD.FTZ R170, R170, R171 ;  /* 0x000000abaaaa7221 */ /* 0x000fe20000010000 */
[----:B------:R-:W-:Y:S02]  /*9be0*/  FADD.FTZ R198, R201, R198 ;  /* 0x000000c6c9c67221 */ /* 0x000fe40000010000 */
[----:B------:R0:W-:Y:S01]  /*9bf0*/  STSM.16.M88.4 [R187], R164 ;  /* 0x000000a4bb007844 */ /* 0x0001e20000000200 */
[----:B------:R-:W-:Y:S01]  /*9c00*/  WARPGROUP.ARRIVE ;  /* 0x00000000000079c5 */ /* 0x000fe20000000000 */
[----:B------:R-:W-:Y:S01]  /*9c10*/  FADD.FTZ R173, R173, R170 ;  /* 0x000000aaadad7221 */ /* 0x000fe20000010000 */
[----:B------:R-:W-:-:S03]  /*9c20*/  FADD.FTZ R199, R199, R198 ;  /* 0x000000c6c7c77221 */ /* 0x000fc60000010000 */
[----:B------:R-:W-:Y:S01]  /*9c30*/  FADD.FTZ R172, R172, R173 ;  /* 0x000000adacac7221 */ /* 0x000fe20000010000 */
[----:B------:R-:W-:Y:S01]  /*9c40*/  HGMMA.64x256x16.F32.BF16 R24, R152, gdesc[UR8].tnspB, R24, gsb0 ;  /* 0x43e0000898187df0 */ /* 0x000fe20008001818 */
[----:B------:R-:W-:Y:S01]  /*9c50*/  R2UR UR10, R207 ;  /* 0x00000000cf0a72ca */ /* 0x000fe200000e0000 */
[----:B------:R-:W-:Y:S01]  /*9c60*/  UMOV UR11, 0x40000040 ;  /* 0x40000040000b7882 */ /* 0x000fe20000000000 */
[----:B------:R-:W-:Y:S02]  /*9c70*/  VIADD R207, R206, 0x100 ;  /* 0x00000100cecf7836 */ /* 0x000fe40000000000 */
[----:B------:R-:W-:Y:S01]  /*9c80*/  FADD.FTZ R200, R200, R199 ;  /* 0x000000c7c8c87221 */ /* 0x000fe20000010000 */
[----:B------:R-:W-:Y:S02]  /*9c90*/  VIADD R206, R206, 0x180 ;  /* 0x00000180cece7836 */ /* 0x000fe40000000000 */
[----:B------:R-:W-:Y:S01]  /*9ca0*/  FADD.FTZ R175, R175, R172 ;  /* 0x000000acafaf7221 */ /* 0x000fe20000010000 */
[----:B------:R-:W-:-:S03]  /*9cb0*/  FADD.FTZ R11, R11, R200 ;  /* 0x000000c80b0b7221 */ /* 0x000fc60000010000 */
[----:B------:R-:W-:Y:S01]  /*9cc0*/  FADD.FTZ R174, R174, R175 ;  /* 0x000000afaeae7221 */ /* 0x000fe20000010000 */
[----:B------:R-:W-:Y:S01]  /*9cd0*/  FADD.FTZ R10, R10, R11 ;  /* 0x0000000b0a0a7221 */ /* 0x000fe20000010000 */
[----:B------:R-:W-:Y:S02]  /*9ce0*/  IMAD.MOV.U32 R11, RZ, RZ, R7 ;  /* 0x000000ffff0b7224 */ /* 0x000fe400078e0007 */
[----:B------:R-:W-:Y:S01]  /*9cf0*/  FADD.FTZ R177, R177, R174 ;  /* 0x000000aeb1b17221 */ /* 0x000fe20000010000 */
[----:B------:R-:W-:Y:S01]  /*9d00*/  FADD.FTZ R13, R13, R10 ;  /* 0x0000000a0d0d7221 */ /* 0x000fe20000010000 */
[----:B------:R-:W-:Y:S02]  /*9d10*/  IMAD.MOV.U32 R10, RZ, RZ, R8 ;  /* 0x000000ffff0a7224 */ /* 0x000fe400078e0008 */
[----:B------:R-:W-:Y:S01]  /*9d20*/  FADD.FTZ R176, R176, R177 ;  /* 0x000000b1b0b07221 */ /* 0x000fe20000010000 */
[----:B------:R-:W-:Y:S01]  /*9d30*/  FADD.FTZ R6, R202, R13 ;  /* 0x0000000dca067221 */ /* 0x000fe20000010000 */
[----:B------:R-:W-:-:S02]  /*9d40*/  IMAD.MOV.U32 R13, RZ, RZ, R2 ;  /* 0x000000ffff0d7224 */ /* 0x000fc400078e0002 */
[----:B------:R-:W-:Y:S01]  /*9d50*/  FADD.FTZ R5, R179, R176 ;  /* 0x000000b0b3057221 */ /* 0x000fe20000010000 */
[----:B------:R-:W-:Y:S02]  /*9d60*/  WARPGROUP.DEPBAR.LE gsb0, 0x0 ;  /* 0x00008000000079c5 */ /* 0x000fe40000010000 */
[----:B------:R-:W-:-:S06]  /*9d70*/  WARPGROUP.ARRIVE ;  /* 0x00000000000079c5 */ /* 0x000fcc0000000000 */
        /* <DEDUP_REMOVED lines=24> */
.L_x_7616:
[----:B------:R-:W-:-:S13]  /*9f00*/  ISETP.LE.AND P1, PT, RZ, UR31, PT ;  /* 0x0000001fff007c0c */ /* 0x000fda000bf23270 */
[----:B------:R-:W-:Y:S05]  /*9f10*/  @!P1 BRA `(.L_x_7626) ;  /* 0x0000003000449947 */ /* 0x000fea0003800000 */
[----:B------:R-:W-:Y:S01]  /*9f20*/  IMAD.MOV.U32 R11, RZ, RZ, R8 ;  /* 0x000000ffff0b7224 */ /* 0x000fe200078e0008 */
[----:B------:R-:W-:Y:S01]  /*9f30*/  ULDC UR29, c[0x0][0xad0] ;  /* 0x0002b400001d7ab9 */ /* 0x000fe20000000800 */
[----:B------:R-:W-:Y:S01]  /*9f40*/  IMAD.MOV.U32 R20, RZ, RZ, R7 ;  /* 0x000000ffff147224 */ /* 0x000fe200078e0007 */
[----:B------:R-:W-:Y:S01]  /*9f50*/  ULDC UR28, c[0x0][0xa80] ;  /* 0x0002a000001c7ab9 */ /* 0x000fe20000000800 */
[----:B------:R-:W-:-:S07]  /*9f60*/  IMAD.MOV.U32 R13, RZ, RZ, R2 ;  /* 0x000000ffff0d7224 */ /* 0x000fce00078e0002 */
.L_x_7635:
[----:B------:R-:W-:-:S05]  /*9f70*/  VIADD R2, R13, 0x1 ;  /* 0x000000010d027836 */ /* 0x000fca0000000000 */
[----:B------:R-:W-:-:S04]  /*9f80*/  ISETP.NE.AND P1, PT, R2, 0x2, PT ;  /* 0x000000020200780c */ /* 0x000fc80003f25270 */
[----:B------:R-:W-:Y:S02]  /*9f90*/  SEL R7, RZ, 0x1, P1 ;  /* 0x00000001ff077807 */ /* 0x000fe40000800000 */
[----:B------:R-:W-:Y:S02]  /*9fa0*/  SEL R2, R2, RZ, P1 ;  /* 0x000000ff02027207 */ /* 0x000fe40000800000 */
[----:B------:R-:W-:Y:S01]  /*9fb0*/  LOP3.LUT R16, R16, R7, RZ, 0x3c, !PT ;  /* 0x0000000710107212 */ /* 0x000fe200078e3cff */
[----:B--2---:R-:W-:Y:S06]  /*9fc0*/  @!P0 BRA `(.L_x_7627) ;  /* 0x0000000000048947 */ /* 0x004fec0003800000 */
[----:B------:R-:W-:Y:S01]  /*9fd0*/  BPT.TRAP 0x1 ;  /* 0x000000040000795c */ /* 0x000fe20000300000 */
.L_x_7627:
[----:B0-----:R-:W-:Y:S01]  /*9fe0*/  IMAD R9, R2, 0x8, R17 ;  /* 0x0000000802097824 */ /* 0x001fe200078e0211 */
[----:B------:R-:W-:-:S04]  /*9ff0*/  SHF.L.U32 R8, R16, 0x1f, RZ ;  /* 0x0000001f10087819 */ /* 0x000fc800000006ff */
[----:B------:R0:W1:Y:S01]  /*a000*/  SYNCS.PHASECHK.TRANS64.TRYWAIT P1, [R9+URZ+0x38830], R8 ;  /* 0x03883008090075a7 */ /* 0x000062000802017f */
[----:B------:R-:W-:Y:S05]  /*a010*/  @!P0 BRA `(.L_x_7628) ;  /* 0x0000000000048947 */ /* 0x000fea0003800000 */
[----:B------:R-:W-:Y:S01]  /*a020*/  BPT.TRAP 0x1 ;  /* 0x000000040000795c */ /* 0x000fe20000300000 */
.L_x_7628:
[----:B------:R-:W-:Y:S01]  /*a030*/  IMAD R7, R2, 0x200, R0 ;  /* 0x0000020002077824 */ /* 0x000fe200078e0200 */
[----:B-1----:R-:W-:Y:S06]  /*a040*/  @P1 BRA `(.L_x_7629) ;  /* 0x0000000000081947 */ /* 0x002fec0003800000 */
[----:B------:R-:W1:Y:S02]  /*a050*/  SYNCS.PHASECHK.TRANS64.TRYWAIT P1, [R9+URZ+0x38830], R8 ;  /* 0x03883008090075a7 */ /* 0x000e64000802017f */
[----:B-1----:R-:W-:Y:S05]  /*a060*/  @!P1 BRA `(.L_x_7630) ;  /* 0x000000cc001c9947 */ /* 0x002fea0003800000 */
.L_x_7629:
[----:B------:R-:W-:Y:S01]  /*a070*/  R2UR UR6, R7 ;  /* 0x00000000070672ca */ /* 0x000fe200000e0000 */
[----:B------:R-:W-:Y:S01]  /*a080*/  WARPGROUP.ARRIVE ;  /* 0x00000000000079c5 */ /* 0x000fe20000000000 */
[----:B------:R-:W-:Y:S01]  /*a090*/  UMOV UR7, 0x40000040 ;  /* 0x4000004000077882 */ /* 0x000fe20000000000 */
[----:B------:R-:W-:Y:S01]  /*a0a0*/  UMOV UR11, 0x40000040 ;  /* 0x40000040000b7882 */ /* 0x000fe20000000000 */
[----:B------:R-:W-:Y:S01]  /*a0b0*/  UMOV UR15, 0x40000040 ;  /* 0x40000040000f7882 */ /* 0x000fe20000000000 */
[----:B------:R-:W-:-:S08]  /*a0c0*/  UMOV UR19, 0x40000040 ;  /* 0x4000004000137882 */ /* 0x000fd00000000000 */
        /* <DEDUP_REMOVED lines=16> */
.L_x_7631:
[----:B------:R2:W3:Y:S01]  /*a1d0*/  SYNCS.PHASECHK.TRANS64.TRYWAIT P1, [R9+URZ+0x38850], R8 ;  /* 0x03885008090075a7 */ /* 0x0004e2000802017f */
[----:B------:R-:W-:Y:S05]  /*a1e0*/  @!P0 BRA `(.L_x_7632) ;  /* 0x0000000000048947 */ /* 0x000fea0003800000 */
[----:B------:R-:W-:Y:S01]  /*a1f0*/  BPT.TRAP 0x1 ;  /* 0x000000040000795c */ /* 0x000fe20000300000 */
.L_x_7632:
[----:B---3--:R-:W-:Y:S05]  /*a200*/  @P1 BRA `(.L_x_7633) ;  /* 0x0000000000081947 */ /* 0x008fea0003800000 */
[----:B------:R-:W3:Y:S02]  /*a210*/  SYNCS.PHASECHK.TRANS64.TRYWAIT P1, [R9+URZ+0x38850], R8 ;  /* 0x03885008090075a7 */ /* 0x000ee4000802017f */
[----:B---3--:R-:W-:Y:S05]  /*a220*/  @!P1 BRA `(.L_x_7634) ;  /* 0x000000c800c09947 */ /* 0x008fea0003800000 */
.L_x_7633:
        /* <DEDUP_REMOVED lines=13> */
[----:B------:R-:W-:Y:S01]  /*a300*/  UMOV UR6, UR28 ;  /* 0x0000001c00067c82 */ /* 0x000fe20008000000 */
[----:B------:R-:W-:Y:S01]  /*a310*/  VIADD R21, R4, 0x800 ;  /* 0x0000080004157836 */ /* 0x000fe20000000000 */
[----:B------:R-:W-:Y:S01]  /*a320*/  UMOV UR11, 0x40000040 ;  /* 0x40000040000b7882 */ /* 0x000fe20000000000 */
[----:B------:R-:W-:-:S02]  /*a330*/  VIADD R15, R7, 0x800 ;  /* 0x00000800070f7836 */ /* 0x000fc40000000000 */
[----:B------:R-:W-:Y:S01]  /*a340*/  HGMMA.64x64x16.F32.BF16 R152, gdesc[UR20], R152, gsb0 ;  /* 0x00e00000149879f0 */ /* 0x000fe20008001898 */
[----:B0-----:R-:W-:Y:S02]  /*a350*/  SHF.R.U32.HI R12, RZ, 0x7, R12 ;  /* 0x00000007ff0c7819 */ /* 0x001fe4000001160c */
        /* <DEDUP_REMOVED lines=165> */
[----:B------:R-:W-:-:S04]  /*adb0*/  VIADD R15, R7, 0xa00 ;  /* 0x00000a00070f7836 */ /* 0x000fc80000000000 */
        /* <DEDUP_REMOVED lines=175> */
[----:B------:R-:W-:-:S05]  /*b8b0*/  FMUL.FTZ R163, R183, UR29 ;  /* 0x0000001db7a37c20 */ /* 0x000fca0008410000 */
        /* <DEDUP_REMOVED lines=25> */
[----:B-1----:R-:W-:Y:S01]  /*ba50*/  FMNMX.FTZ R7, R205, R154, !PT ;  /* 0x0000009acd077209 */ /* 0x002fe20007810000 */
[----:B------:R-:W-:-:S06]  /*ba60*/  FMUL.FTZ R154, R166, UR29 ;  /* 0x0000001da69a7c20 */ /* 0x000fcc0008410000 */
        /* <DEDUP_REMOVED lines=8> */
[----:B0-----:R-:W-:Y:S01]  /*baf0*/  FMNMX.FTZ R167, R7, R160, !PT ;  /* 0x000000a007a77209 */ /* 0x001fe20007810000 */
[----:B------:R-:W-:Y:S01]  /*bb00*/  FMUL.FTZ R160, R178, UR29 ;  /* 0x0000001db2a07c20 */ /* 0x000fe20008410000 */
        /* <DEDUP_REMOVED lines=8> */
[----:B------:R-:W3:Y:S08]  /*bb90*/  MUFU.TANH R155, R155 ;  /* 0x0000009b009b7308 */ /* 0x000ef00000002400 */
[----:B------:R-:W4:Y:S01]  /*bba0*/  MUFU.TANH R156, R156 ;  /* 0x0000009c009c7308 */ /* 0x000f220000002400 */
[----:B-1----:R-:W-:-:S02]  /*bbb0*/  FMNMX.FTZ R7, R167, R168, !PT ;  /* 0x000000a8a7077209 */ /* 0x002fc40007810000 */
[----:B0-----:R-:W-:-:S03]  /*bbc0*/  FMNMX.FTZ R167, R153, R166, !PT ;  /* 0x000000a699a77209 */ /* 0x001fc60007810000 */
[C---:B------:R-:W-:Y:S02]  /*bbd0*/  FADD.FTZ R166, -R7.reuse, R20 ;  /* 0x0000001407a67221 */ /* 0x040fe40000010100 */
        /* <DEDUP_REMOVED lines=20> */
[----:B------:R-:W-:Y:S01]  /*bd20*/  FFMA.FTZ R206, R206, UR6, -R167 ;  /* 0x00000006cece7c23 */ /* 0x000fe200080108a7 */
[----:B------:R-:W-:-:S02]  /*bd30*/  IMAD R204, R2, 0x1000, R19 ;  /* 0x0000100002cc7824 */ /* 0x000fc400078e0213 */
[----:B------:R-:W0:Y:S01]  /*bd40*/  MUFU.TANH R160, R160 ;  /* 0x000000a000a07308 */ /* 0x000e220000002400 */
[----:B-1----:R-:W-:Y:S02]  /*bd50*/  FMNMX.FTZ R166, R158, R169, !PT ;  /* 0x000000a99ea67209 */ /* 0x002fe40007810000 */
[----:B------:R-:W-:-:S05]  /*bd60*/  R2UR UR10, R204 ;  /* 0x00000000cc0a72ca */ /* 0x000fca00000e0000 */
[----:B------:R-:W1:Y:S01]  /*bd70*/  MUFU.TANH R161, R161 ;  /* 0x000000a100a17308 */ /* 0x000e620000002400 */
[----:B--2---:R-:W-:-:S07]  /*bd80*/  FMNMX.FTZ R169, R159, R166, !PT ;  /* 0x000000a69fa97209 */ /* 0x004fce0007810000 */
[----:B------:R-:W2:Y:S01]  /*bd90*/  MUFU.TANH R162, R162 ;  /* 0x000000a200a27308 */ /* 0x000ea20000002400 */
[----:B0-----:R-:W-:Y:S01]  /*bda0*/  FMNMX.FTZ R8, R160, R169, !PT ;  /* 0x000000a9a0087209 */ /* 0x001fe20007810000 */
[----:B------:R-:W-:-:S06]  /*bdb0*/  FFMA.FTZ R169, R188, UR6, -R167 ;  /* 0x00000006bca97c23 */ /* 0x000fcc00080108a7 */
[----:B------:R-:W0:Y:S01]  /*bdc0*/  MUFU.TANH R163, R163 ;  /* 0x000000a300a37308 */ /* 0x000e220000002400 */
[----:B-1----:R-:W-:-:S07]  /*bdd0*/  FMNMX.FTZ R171, R161, R8, !PT ;  /* 0x00000008a1ab7209 */ /* 0x002fce0007810000 */
[----:B------:R1:W3:Y:S01]  /*bde0*/  MUFU.EX2 R20, R170 ;  /* 0x000000aa00147308 */ /* 0x0002e20000000800 */
[----:B--2---:R-:W-:Y:S01]  /*bdf0*/  FMNMX.FTZ R8, R162, R171, !PT ;  /* 0x000000aba2087209 */ /* 0x004fe20007810000 */
[----:B------:R-:W-:-:S06]  /*be00*/  FFMA.FTZ R171, R197, UR6, -R167 ;  /* 0x00000006c5ab7c23 */ /* 0x000fcc00080108a7 */
[----:B------:R-:W-:Y:S01]  /*be10*/  MUFU.EX2 R21, R21 ;  /* 0x0000001500157308 */ /* 0x000fe20000000800 */
[----:B0-----:R-:W-:Y:S01]  /*be20*/  FMNMX.FTZ R8, R163, R8, !PT ;  /* 0x00000008a3087209 */ /* 0x001fe20007810000 */
[----:B-1----:R-:W-:-:S04]  /*be30*/  FFMA.FTZ R170, R196, UR6, -R167 ;  /* 0x00000006c4aa7c23 */ /* 0x002fc800080108a7 */
[----:B------:R-:W0:Y:S02]  /*be40*/  SHFL.BFLY PT, R177, R8, 0x2, 0x1f ;  /* 0x0c401f0008b17f89 */ /* 0x000e2400000e0000 */
[----:B------:R-:W1:Y:S01]  /*be50*/  MUFU.EX2 R168, R168 ;  /* 0x000000a800a87308 */ /* 0x000e620000000800 */
[-C--:B---3--:R-:W-:Y:S01]  /*be60*/  FMUL.FTZ R24, R24, R20.reuse ;  /* 0x0000001418187220 */ /* 0x088fe20000410000 */
        /* <DEDUP_REMOVED lines=20> */
[----:B0-----:R-:W-:Y:S01]  /*bfb0*/  FMNMX.FTZ R166, R8, R177, !PT ;  /* 0x000000b108a67209 */ /* 0x001fe20007810000 */
[----:B------:R-:W-:Y:S01]  /*bfc0*/  FFMA.FTZ R177, R165, UR6, -R167 ;  /* 0x00000006a5b17c23 */ /* 0x000fe200080108a7 */
        /* <DEDUP_REMOVED lines=36> */
[----:B------:R-:W-:Y:S01]  /*c210*/  FFMA.FTZ R197, R153, UR6, -R165 ;  /* 0x0000000699c57c23 */ /* 0x000fe200080108a5 */
[----:B------:R-:W-:-:S02]  /*c220*/  IMAD.MOV R153, RZ, RZ, -R184 ;  /* 0x000000ffff997224 */ /* 0x000fc400078e0ab8 */
[----:B------:R-:W-:Y:S01]  /*c230*/  FMUL.FTZ R11, R11, UR6 ;  /* 0x000000060b0b7c20 */ /* 0x000fe20008410000 */
[--C-:B------:R-:W-:Y:S01]  /*c240*/  FFMA.FTZ R183, R12, UR6, -R165.reuse ;  /* 0x000000060cb77c23 */ /* 0x100fe200080108a5 */
[--C-:B------:R-:W-:Y:S01]  /*c250*/  FFMA.FTZ R12, R14, UR6, -R165.reuse ;  /* 0x000000060e0c7c23 */ /* 0x100fe200080108a5 */
[--C-:B------:R-:W-:Y:S01]  /*c260*/  FFMA.FTZ R14, R152, UR6, -R165.reuse ;  /* 0x00000006980e7c23 */ /* 0x100fe200080108a5 */
[----:B------:R-:W-:Y:S01]  /*c270*/  ISETP.NE.AND P1, PT, R18, R153, PT ;  /* 0x000000991200720c */ /* 0x000fe20003f25270 */
[--C-:B------:R-:W-:Y:S01]  /*c280*/  FFMA.FTZ R188, R154, UR6, -R165.reuse ;  /* 0x000000069abc7c23 */ /* 0x100fe200080108a5 */
[----:B------:R-:W0:Y:S01]  /*c290*/  MUFU.EX2 R11, R11 ;  /* 0x0000000b000b7308 */ /* 0x000e220000000800 */
[----:B------:R-:W-:Y:S02]  /*c2a0*/  @!P2 VIADD R152, R9, 0x38840 ;  /* 0x000388400998a836 */ /* 0x000fe40000000000 */
[--C-:B------:R-:W-:Y:S01]  /*c2b0*/  FFMA.FTZ R10, R10, UR6, -R165.reuse ;  /* 0x000000060a0a7c23 */ /* 0x100fe200080108a5 */
[--C-:B------:R-:W-:Y:S01]  /*c2c0*/  FFMA.FTZ R15, R15, UR6, -R165.reuse ;  /* 0x000000060f0f7c23 */ /* 0x100fe200080108a5 */
[--C-:B------:R-:W-:Y:S01]  /*c2d0*/  FFMA.FTZ R199, R155, UR6, -R165.reuse ;  /* 0x000000069bc77c23 */ /* 0x100fe200080108a5 */
[--C-:B------:R-:W-:Y:S01]  /*c2e0*/  FFMA.FTZ R196, R156, UR6, -R165.reuse ;  /* 0x000000069cc47c23 */ /* 0x100fe200080108a5 */
[----:B------:R-:W-:Y:S01]  /*c2f0*/  @!P2 PRMT R152, RZ, 0x654, R152 ;  /* 0x00000654ff98a816 */ /* 0x000fe20000000098 */
[--C-:B------:R-:W-:Y:S01]  /*c300*/  FFMA.FTZ R201, R157, UR6, -R165.reuse ;  /* 0x000000069dc97c23 */ /* 0x100fe200080108a5 */
[--C-:B------:R-:W-:Y:S01]  /*c310*/  FFMA.FTZ R198, R158, UR6, -R165.reuse ;  /* 0x000000069ec67c23 */ /* 0x100fe200080108a5 */
[----:B------:R-:W-:Y:S01]  /*c320*/  FFMA.FTZ R203, R159, UR6, -R165 ;  /* 0x000000069fcb7c23 */ /* 0x000fe200080108a5 */
[----:B------:R1:W-:Y:S01]  /*c330*/  @!P2 SYNCS.ARRIVE.TRANS64.RED.A1T0 RZ, [R152+URZ], RZ ;  /* 0x000000ff98ffa9a7 */ /* 0x0003e2000810043f */
[----:B------:R-:W-:-:S02]  /*c340*/  @!P1 IMAD R154, R13, 0x40, R22 ;  /* 0x000000400d9a9824 */ /* 0x000fc400078e0216 */
[--C-:B------:R-:W-:Y:S01]  /*c350*/  FFMA.FTZ R200, R160, UR6, -R165.reuse ;  /* 0x00000006a0c87c23 */ /* 0x100fe200080108a5 */
[--C-:B------:R-:W-:Y:S01]  /*c360*/  FFMA.FTZ R205, R161, UR6, -R165.reuse ;  /* 0x00000006a1cd7c23 */ /* 0x100fe200080108a5 */
[----:B------:R-:W-:Y:S01]  /*c370*/  FFMA.FTZ R13, R162, UR6, -R165 ;  /* 0x00000006a20d7c23 */ /* 0x000fe200080108a5 */
[----:B------:R-:W-:Y:S02]  /*c380*/  @!P1 IMAD R154, R154, 0x4, R17 ;  /* 0x000000049a9a9824 */ /* 0x000fe400078e0211 */
[----:B------:R-:W-:Y:S01]  /*c390*/  FFMA.FTZ R202, R163, UR6, -R165 ;  /* 0x00000006a3ca7c23 */ /* 0x000fe200080108a5 */
[----:B------:R-:W-:Y:S01]  /*c3a0*/  MUFU.EX2 R10, R10 ;  /* 0x0000000a000a7308 */ /* 0x000fe20000000800 */
[----:B-1----:R-:W-:Y:S01]  /*c3b0*/  F2FP.BF16.F32.PACK_AB R152, R168, R21 ;  /* 0x00000015a898723e */ /* 0x002fe200000010ff */
[----:B0-----:R-:W-:Y:S01]  /*c3c0*/  FMUL.FTZ R26, R26, R11 ;  /* 0x0000000b1a1a7220 */ /* 0x001fe20000410000 */
[----:B------:R-:W-:Y:S01]  /*c3d0*/  @!P1 STS [R154+0x38400], R20 ;  /* 0x038400149a009388 */ /* 0x000fe20000000800 */
[----:B------:R-:W-:Y:S01]  /*c3e0*/  F2FP.BF16.F32.PACK_AB R156, R172, R171 ;  /* 0x000000abac9c723e */ /* 0x000fe200000010ff */
[----:B------:R-:W-:Y:S01]  /*c3f0*/  FMUL.FTZ R27, R27, R11 ;  /* 0x0000000b1b1b7220 */ /* 0x000fe20000410000 */
[----:B------:R-:W-:Y:S01]  /*c400*/  F2FP.BF16.F32.PACK_AB R158, R174, R173 ;  /* 0x000000adae9e723e */ /* 0x000fe200000010ff */
[----:B------:R0:W-:Y:S01]  /*c410*/  @!P1 STS [R154+0x38420], R11 ;  /* 0x0384200b9a009388 */ /* 0x0001e20000000800 */
        /* <DEDUP_REMOVED lines=65> */
[----:B0-----:R-:W-:Y:S01]  /*c830*/  F2FP.BF16.F32.PACK_AB R159, R199, R188 ;  /* 0x000000bcc79f723e */ /* 0x001fe200000010ff */
        /* <DEDUP_REMOVED lines=33> */
[-C--:B------:R-:W-:Y:S01]  /*ca50*/  FMUL.FTZ R150, R150, R11.reuse ;  /* 0x0000000b96967220 */ /* 0x080fe20000410000 */
[----:B------:R-:W-:Y:S01]  /*ca60*/  FMUL.FTZ R151, R151, R11 ;  /* 0x0000000b97977220 */ /* 0x000fe20000410000 */
[----:B------:R2:W-:Y:S01]  /*ca70*/  STSM.16.M88.4 [R185+0x36400], R152 ;  /* 0x03640098b9007844 */ /* 0x0005e20000000200 */
[----:B------:R-:W-:Y:S01]  /*ca80*/  FFMA.FTZ R6, R11, R6, R10 ;  /* 0x000000060b067223 */ /* 0x000fe2000001000a */
[----:B------:R-:W-:Y:S01]  /*ca90*/  FFMA.FTZ R5, R20, R5, R21 ;  /* 0x0000000514057223 */ /* 0x000fe20000010015 */
[----:B------:R-:W0:Y:S01]  /*caa0*/  MUFU.EX2 R203, R203 ;  /* 0x000000cb00cb7308 */ /* 0x000e220000000800 */
[----:B-1----:R-:W-:Y:S01]  /*cab0*/  F2FP.BF16.F32.PACK_AB R161, R201, R196 ;  /* 0x000000c4c9a1723e */ /* 0x002fe200000010ff */
[----:B------:R2:W-:Y:S01]  /*cac0*/  STSM.16.M88.4 [R189], R156 ;  /* 0x0000009cbd007844 */ /* 0x0005e20000000200 */
[----:B------:R-:W-:Y:S01]  /*cad0*/  FADD.FTZ R183, R183, R6 ;  /* 0x00000006b7b77221 */ /* 0x000fe20000010000 */
[----:B------:R-:W-:Y:S01]  /*cae0*/  FADD.FTZ R168, R168, R5 ;  /* 0x00000005a8a87221 */ /* 0x000fe20000010000 */
[----:B------:R-:W-:Y:S01]  /*caf0*/  ISETP.LT.AND P1, PT, RZ, UR31, PT ;  /* 0x0000001fff007c0c */ /* 0x000fe2000bf21270 */
[----:B------:R-:W-:-:S02]  /*cb00*/  @!P2 VIADD R9, R9, 0x38860 ;  /* 0x000388600909a836 */ /* 0x000fc40000000000 */
[----:B------:R-:W-:Y:S01]  /*cb10*/  FADD.FTZ R12, R12, R183 ;  /* 0x000000b70c0c7221 */ /* 0x000fe20000010000 */
[----:B------:R-:W-:Y:S01]  /*cb20*/  MUFU.EX2 R179, R179 ;  /* 0x000000b300b37308 */ /* 0x000fe20000000800 */
[----:B------:R-:W-:Y:S01]  /*cb30*/  FADD.FTZ R169, R169, R168 ;  /* 0x000000a8a9a97221 */ /* 0x000fe20000010000 */
[----:B------:R-:W-:Y:S01]  /*cb40*/  UIADD3 UR31, UR31, -0x1, URZ ;  /* 0xffffffff1f1f7890 */ /* 0x000fe2000fffe03f */
[----:B------:R-:W-:Y:S01]  /*cb50*/  FADD.FTZ R15, R15, R12 ;  /* 0x0000000c0f0f7221 */ /* 0x000fe20000010000 */
[----:B------:R-:W-:Y:S01]  /*cb60*/  @!P2 PRMT R9, RZ, 0x654, R9 ;  /* 0x00000654ff09a816 */ /* 0x000fe20000000009 */
[----:B------:R-:W-:Y:S01]  /*cb70*/  FADD.FTZ R170, R170, R169 ;  /* 0x000000a9aaaa7221 */ /* 0x000fe20000010000 */
[----:B------:R-:W-:Y:S02]  /*cb80*/  IMAD.MOV.U32 R11, RZ, RZ, R8 ;  /* 0x000000ffff0b7224 */ /* 0x000fe400078e0008 */
[----:B------:R-:W-:Y:S01]  /*cb90*/  FADD.FTZ R14, R14, R15 ;  /* 0x0000000f0e0e7221 */ /* 0x000fe20000010000 */
[----:B------:R-:W1:Y:S01]  /*cba0*/  MUFU.EX2 R180, R180 ;  /* 0x000000b400b47308 */ /* 0x000e620000000800 */
[----:B0-----:R-:W-:Y:S01]  /*cbb0*/  F2FP.BF16.F32.PACK_AB R163, R203, R198 ;  /* 0x000000c6cba3723e */ /* 0x001fe200000010ff */
[----:B------:R-:W-:Y:S01]  /*cbc0*/  FADD.FTZ R171, R171, R170 ;  /* 0x000000aaabab7221 */ /* 0x000fe20000010000 */
[----:B------:R-:W-:Y:S01]  /*cbd0*/  FADD.FTZ R197, R197, R14 ;  /* 0x0000000ec5c57221 */ /* 0x000fe20000010000 */
[----:B------:R-:W-:-:S02]  /*cbe0*/  IMAD.MOV.U32 R20, RZ, RZ, R7 ;  /* 0x000000ffff147224 */ /* 0x000fc400078e0007 */
[----:B------:R2:W-:Y:S01]  /*cbf0*/  STSM.16.M88.4 [R186], R160 ;  /* 0x000000a0ba007844 */ /* 0x0005e20000000200 */
[----:B------:R-:W-:Y:S01]  /*cc00*/  FADD.FTZ R172, R172, R171 ;  /* 0x000000abacac7221 */ /* 0x000fe20000010000 */
[----:B------:R0:W-:Y:S01]  /*cc10*/  MUFU.EX2 R181, R206 ;  /* 0x000000ce00b57308 */ /* 0x0001e20000000800 */
[----:B------:R-:W-:Y:S02]  /*cc20*/  FADD.FTZ R188, R188, R197 ;  /* 0x000000c5bcbc7221 */ /* 0x000fe40000010000 */
[----:B------:R-:W-:Y:S02]  /*cc30*/  FADD.FTZ R173, R173, R172 ;  /* 0x000000acadad7221 */ /* 0x000fe40000010000 */
[----:B------:R-:W-:Y:S02]  /*cc40*/  FADD.FTZ R199, R199, R188 ;  /* 0x000000bcc7c77221 */ /* 0x000fe40000010000 */
[----:B------:R-:W-:Y:S01]  /*cc50*/  FADD.FTZ R174, R174, R173 ;  /* 0x000000adaeae7221 */ /* 0x000fe20000010000 */
[----:B------:R-:W3:Y:S01]  /*cc60*/  MUFU.EX2 R182, R182 ;  /* 0x000000b600b67308 */ /* 0x000ee20000000800 */
[----:B-1----:R-:W-:Y:S01]  /*cc70*/  F2FP.BF16.F32.PACK_AB R164, R180, R179 ;  /* 0x000000b3b4a4723e */ /* 0x002fe200000010ff */
[----:B0-----:R-:W-:-:S02]  /*cc80*/  VIADD R206, R204, 0x80 ;  /* 0x00000080ccce7836 */ /* 0x001fc40000000000 */
[----:B------:R-:W-:Y:S01]  /*cc90*/  FADD.FTZ R196, R196, R199 ;  /* 0x000000c7c4c47221 */ /* 0x000fe20000010000 */
[----:B------:R-:W-:-:S03]  /*cca0*/  FADD.FTZ R175, R175, R174 ;  /* 0x000000aeafaf7221 */ /* 0x000fc60000010000 */
[----:B------:R-:W-:Y:S01]  /*ccb0*/  FADD.FTZ R201, R201, R196 ;  /* 0x000000c4c9c97221 */ /* 0x000fe20000010000 */
[----:B------:R-:W-:Y:S01]  /*ccc0*/  MUFU.EX2 R200, R200 ;  /* 0x000000c800c87308 */ /* 0x000fe20000000800 */
[----:B------:R-:W-:Y:S02]  /*ccd0*/  FADD.FTZ R176, R176, R175 ;  /* 0x000000afb0b07221 */ /* 0x000fe40000010000 */
[----:B------:R-:W-:Y:S02]  /*cce0*/  FADD.FTZ R198, R198, R201 ;  /* 0x000000c9c6c67221 */ /* 0x000fe40000010000 */
[----:B------:R-:W-:Y:S02]  /*ccf0*/  FADD.FTZ R177, R177, R176 ;  /* 0x000000b0b1b17221 */ /* 0x000fe40000010000 */
[----:B------:R-:W-:Y:S01]  /*cd00*/  FADD.FTZ R203, R203, R198 ;  /* 0x000000c6cbcb7221 */ /* 0x000fe20000010000 */
[----:B------:R-:W0:Y:S01]  /*cd10*/  MUFU.EX2 R205, R205 ;  /* 0x000000cd00cd7308 */ /* 0x000e220000000800 */
[----:B---3--:R-:W-:Y:S01]  /*cd20*/  F2FP.BF16.F32.PACK_AB R166, R182, R181 ;  /* 0x000000b5b6a6723e */ /* 0x008fe200000010ff */
[----:B------:R-:W-:-:S04]  /*cd30*/  FADD.FTZ R178, R178, R177 ;  /* 0x000000b1b2b27221 */ /* 0x000fc80000010000 */
[----:B------:R-:W-:Y:S02]  /*cd40*/  FADD.FTZ R179, R179, R178 ;  /* 0x000000b2b3b37221 */ /* 0x000fe40000010000 */
[----:B------:R-:W-:Y:S02]  /*cd50*/  MUFU.EX2 R13, R13 ;  /* 0x0000000d000d7308 */ /* 0x000fe40000000800 */
[----:B------:R-:W-:-:S04]  /*cd60*/  FADD.FTZ R180, R180, R179 ;  /* 0x000000b3b4b47221 */ /* 0x000fc80000010000 */
[----:B------:R-:W-:Y:S02]  /*cd70*/  FADD.FTZ R5, R181, R180 ;  /* 0x000000b4b5057221 */ /* 0x000fe40000010000 */
[----:B------:R-:W1:Y:S01]  /*cd80*/  MUFU.EX2 R202, R202 ;  /* 0x000000ca00ca7308 */ /* 0x000e620000000800 */
[----:B0-----:R-:W-:Y:S01]  /*cd90*/  F2FP.BF16.F32.PACK_AB R165, R205, R200 ;  /* 0x000000c8cda5723e */ /* 0x001fe200000010ff */
[----:B------:R-:W-:Y:S01]  /*cda0*/  FADD.FTZ R200, R200, R203 ;  /* 0x000000cbc8c87221 */ /* 0x000fe20000010000 */
[----:B------:R-:W-:-:S03]  /*cdb0*/  FADD.FTZ R5, R182, R5 ;  /* 0x00000005b6057221 */ /* 0x000fc60000010000 */
[----:B------:R-:W-:Y:S01]  /*cdc0*/  FADD.FTZ R200, R205, R200 ;  /* 0x000000c8cdc87221 */ /* 0x000fe20000010000 */
[----:B-1----:R-:W-:-:S03]  /*cdd0*/  F2FP.BF16.F32.PACK_AB R167, R202, R13 ;  /* 0x0000000dcaa7723e */ /* 0x002fc600000010ff */
[----:B------:R-:W-:Y:S02]  /*cde0*/  FADD.FTZ R13, R13, R200 ;  /* 0x000000c80d0d7221 */ /* 0x000fe40000010000 */
[----:B------:R2:W-:Y:S01]  /*cdf0*/  STSM.16.M88.4 [R187], R164 ;  /* 0x000000a4bb007844 */ /* 0x0005e20000000200 */
[----:B------:R-:W-:Y:S01]  /*ce00*/  WARPGROUP.ARRIVE ;  /* 0x00000000000079c5 */ /* 0x000fe20000000000 */
[----:B------:R-:W-:Y:S01]  /*ce10*/  FADD.FTZ R6, R202, R13 ;  /* 0x0000000dca067221 */ /* 0x000fe20000010000 */
[----:B------:R-:W-:-:S04]  /*ce20*/  IMAD.MOV.U32 R13, RZ, RZ, R2 ;  /* 0x000000ffff0d7224 */ /* 0x000fc800078e0002 */
[----:B------:R-:W-:Y:S01]  /*ce30*/  HGMMA.64x256x16.F32.BF16 R24, R152, gdesc[UR8].tnspB, R24, gsb0 ;  /* 0x43e0000898187df0 */ /* 0x000fe20008001818 */
        /* <DEDUP_REMOVED lines=31> */
.L_x_7626:
[----:B------:R-:W1:Y:S01]  /*d030*/  SHFL.BFLY PT, R0, R5, 0x2, 0x1f ;  /* 0x0c401f0005007f89 */ /* 0x000e6200000e0000 */
[----:B------:R-:W-:Y:S01]  /*d040*/  IMAD.U32 R12, RZ, RZ, UR6 ;  /* 0x00000006ff0c7e24 */ /* 0x000fe2000f8e00ff */
[----:B------:R-:W-:Y:S02]  /*d050*/  UIADD3 UR36, UR36, 0x1, URZ ;  /* 0x0000000124247890 */ /* 0x000fe4000fffe03f */
[----:B0-2---:R-:W0:Y:S01]  /*d060*/  SHFL.BFLY PT, R9, R6, 0x2, 0x1f ;  /* 0x0c401f0006097f89 */ /* 0x005e2200000e0000 */
[----:B------:R-:W-:Y:S08]  /*d070*/  BAR.ARV 0x8, 0x100 ;  /* 0x0204000000007b1d */ /* 0x000ff00000002000 */
[----:B------:R-:W-:Y:S01]  /*d080*/  BAR.SYNC.DEFER_BLOCKING 0xf, 0x100 ;  /* 0x03c4000000007b1d */ /* 0x000fe20000010000 */
[----:B-1----:R-:W-:Y:S01]  /*d090*/  FADD.FTZ R0, R0, R5 ;  /* 0x0000000500007221 */ /* 0x002fe20000010000 */
[----:B------:R-:W-:-:S02]  /*d0a0*/  VIADD R5, R2, 0x1 ;  /* 0x0000000102057836 */ /* 0x000fc40000000000 */
[----:B0-----:R-:W-:Y:S02]  /*d0b0*/  FADD.FTZ R11, R9, R6 ;  /* 0x00000006090b7221 */ /* 0x001fe40000010000 */
[----:B------:R-:W0:Y:S01]  /*d0c0*/  SHFL.BFLY PT, R3, R0, 0x1, 0x1f ;  /* 0x0c201f0000037f89 */ /* 0x000e2200000e0000 */
[----:B------:R-:W-:-:S03]  /*d0d0*/  ISETP.NE.AND P1, PT, R5, 0x2, PT ;  /* 0x000000020500780c */ /* 0x000fc60003f25270 */
[----:B------:R-:W1:Y:S01]  /*d0e0*/  SHFL.BFLY PT, R4, R11, 0x1, 0x1f ;  /* 0x0c201f000b047f89 */ /* 0x000e6200000e0000 */
[----:B0-----:R-:W-:Y:S01]  /*d0f0*/  FADD.FTZ R10, R0, R3 ;  /* 0x00000003000a7221 */ /* 0x001fe20000010000 */
[----:B------:R-:W-:Y:S02]  /*d100*/  IMAD.MOV R3, RZ, RZ, -R184 ;  /* 0x000000ffff037224 */ /* 0x000fe400078e0ab8 */
[----:B------:R-:W-:Y:S02]  /*d110*/  IMAD.MOV.U32 R0, RZ, RZ, -0x800000 ;  /* 0xff800000ff007424 */ /* 0x000fe400078e00ff */
[----:B-1----:R-:W-:Y:S01]  /*d120*/  FADD.FTZ R9, R11, R4 ;  /* 0x000000040b097221 */ /* 0x002fe20000010000 */
[----:B------:R-:W-:Y:S01]  /*d130*/  FSETP.NE.FTZ.AND P2, PT, R10, RZ, PT ;  /* 0x000000ff0a00720b */ /* 0x000fe20003f55000 */
[----:B------:R-:W-:Y:S01]  /*d140*/  IMAD.MOV.U32 R4, RZ, RZ, RZ ;  /* 0x000000ffff047224 */ /* 0x000fe200078e00ff */
[----:B------:R-:W-:Y:S01]  /*d150*/  ISETP.NE.AND P0, PT, R18, R3, PT ;  /* 0x000000031200720c */ /* 0x000fe20003f05270 */
[----:B------:R-:W-:Y:S01]  /*d160*/  IMAD.MOV.U32 R3, RZ, RZ, RZ ;  /* 0x000000ffff037224 */ /* 0x000fe200078e00ff */
[----:B------:R-:W-:-:S02]  /*d170*/  FSETP.NE.FTZ.AND P3, PT, R9, RZ, PT ;  /* 0x000000ff0900720b */ /* 0x000fc40003f75000 */
[----:B------:R-:W-:-:S04]  /*d180*/  SEL R11, RZ, 0x1, P1 ;  /* 0x00000001ff0b7807 */ /* 0x000fc80000800000 */
[----:B------:R-:W-:-:S03]  /*d190*/  LOP3.LUT R16, R16, R11, RZ, 0x3c, !PT ;  /* 0x0000000b10107212 */ /* 0x000fc600078e3cff */
[----:B------:R-:W0:Y:S02]  /*d1a0*/  @P2 MUFU.RCP R3, R10 ;  /* 0x0000000a00032308 */ /* 0x000e240000001000 */
[----:B------:R-:W-:Y:S02]  /*d1b0*/  @!P0 IMAD R2, R2, 0x40, R22 ;  /* 0x0000004002028824 */ /* 0x000fe400078e0216 */
[----:B------:R-:W-:Y:S02]  /*d1c0*/  @P3 FMUL.FTZ R12, R12, 0.69314718246459960938 ;  /* 0x3f3172180c0c3820 */ /* 0x000fe40000410000 */
[----:B------:R-:W-:Y:S02]  /*d1d0*/  @!P0 IMAD R2, R2, 0x4, R17 ;  /* 0x0000000402028824 */ /* 0x000fe400078e0211 */
[----:B------:R-:W1:Y:S08]  /*d1e0*/  @P3 MUFU.RCP R4, R9 ;  /* 0x0000000900043308 */ /* 0x000e700000001000 */
[----:B------:R-:W2:Y:S01]  /*d1f0*/  @P2 MUFU.LG2 R10, R10 ;  /* 0x0000000a000a2308 */ /* 0x000ea20000000c00 */
[----:B0-----:R-:W-:Y:S01]  /*d200*/  @!P0 STS [R2+0x38400], R3 ;  /* 0x0384000302008388 */ /* 0x001fe20000000800 */
[-C--:B------:R-:W-:Y:S01]  /*d210*/  FMUL.FTZ R208, R24, R3.reuse ;  /* 0x0000000318d07220 */ /* 0x080fe20000410000 */
[-C--:B------:R-:W-:Y:S01]  /*d220*/  FMUL.FTZ R21, R25, R3.reuse ;  /* 0x0000000319157220 */ /* 0x080fe20000410000 */
[-C--:B------:R-:W-:Y:S01]  /*d230*/  FMUL.FTZ R205, R28, R3.reuse ;  /* 0x000000031ccd7220 */ /* 0x080fe20000410000 */
[-C--:B------:R-:W-:Y:S01]  /*d240*/  FMUL.FTZ R6, R29, R3.reuse ;  /* 0x000000031d067220 */ /* 0x080fe20000410000 */
[-C--:B------:R-:W-:Y:S01]  /*d250*/  FMUL.FTZ R213, R32, R3.reuse ;  /* 0x0000000320d57220 */ /* 0x080fe20000410000 */
[-C--:B------:R-:W-:Y:S01]  /*d260*/  FMUL.FTZ R211, R33, R3.reuse ;  /* 0x0000000321d37220 */ /* 0x080fe20000410000 */
[----:B------:R2:W0:Y:S01]  /*d270*/  @P3 MUFU.LG2 R11, R9 ;  /* 0x00000009000b3308 */ /* 0x0004220000000c00 */
[----:B-1----:R1:W-:Y:S01]  /*d280*/  @!P0 STS [R2+0x38420], R4 ;  /* 0x0384200402008388 */ /* 0x0023e20000000800 */
[-C--:B------:R-:W-:Y:S01]  /*d290*/  FMUL.FTZ R212, R36, R3.reuse ;  /* 0x0000000324d47220 */ /* 0x080fe20000410000 */
[-C--:B------:R-:W-:Y:S01]  /*d2a0*/  FMUL.FTZ R209, R37, R3.reuse ;  /* 0x0000000325d17220 */ /* 0x080fe20000410000 */
[-C--:B------:R-:W-:Y:S01]  /*d2b0*/  FMUL.FTZ R210, R40, R3.reuse ;  /* 0x0000000328d27220 */ /* 0x080fe20000410000 */
[-C--:B------:R-:W-:Y:S01]  /*d2c0*/  FMUL.FTZ R206, R41, R3.reuse ;  /* 0x0000000329ce7220 */ /* 0x080fe20000410000 */
[-C--:B------:R-:W-:Y:S01]  /*d2d0*/  FMUL.FTZ R207, R44, R3.reuse ;  /* 0x000000032ccf7220 */ /* 0x080fe20000410000 */
[-C--:B------:R-:W-:Y:S01]  /*d2e0*/  FMUL.FTZ R203, R45, R3.reuse ;  /* 0x000000032dcb7220 */ /* 0x080fe20000410000 */
[-C--:B------:R-:W-:Y:S01]  /*d2f0*/  FMUL.FTZ R204, R48, R3.reuse ;  /* 0x0000000330cc7220 */ /* 0x080fe20000410000 */
[----:B--2---:R-:W-:Y:S01]  /*d300*/  @P2 FMUL.FTZ R9, R10, 0.69314718246459960938 ;  /* 0x3f3172180a092820 */ /* 0x004fe20000410000 */
[----:B------:R-:W-:Y:S01]  /*d310*/  FMUL.FTZ R201, R49, R3 ;  /* 0x0000000331c97220 */ /* 0x000fe20000410000 */
[----:B-1----:R-:W-:-:S02]  /*d320*/  IMAD.U32 R2, RZ, RZ, UR6 ;  /* 0x00000006ff027e24 */ /* 0x002fc4000f8e00ff */
[-C--:B------:R-:W-:Y:S01]  /*d330*/  FMUL.FTZ R202, R52, R3.reuse ;  /* 0x0000000334ca7220 */ /* 0x080fe20000410000 */
[-C--:B------:R-:W-:Y:S01]  /*d340*/  FMUL.FTZ R199, R53, R3.reuse ;  /* 0x0000000335c77220 */ /* 0x080fe20000410000 */
[-C--:B------:R-:W-:Y:S01]  /*d350*/  FMUL.FTZ R200, R56, R3.reuse ;  /* 0x0000000338c87220 */ /* 0x080fe20000410000 */
[----:B------:R-:W-:Y:S01]  /*d360*/  @P2 FMUL.FTZ R2, R2, 0.69314718246459960938 ;  /* 0x3f31721802022820 */ /* 0x000fe20000410000 */
        /* <DEDUP_REMOVED lines=50> */
[----:B------:R-:W-:Y:S01]  /*d690*/  @P2 FFMA.FTZ R3, R2, R7, R9 ;  /* 0x0000000702032223 */ /* 0x000fe20000010009 */
        /* <DEDUP_REMOVED lines=67> */
.L_x_7602:
        /* <DEDUP_REMOVED lines=10> */
[----:B------:R-:W-:Y:S01]  /*db70*/  IMAD R7, R215, 0x40, R23 ;  /* 0x00000040d7077824 */ /* 0x000fe200078e0217 */
[----:B------:R-:W-:Y:S01]  /*db80*/  F2FP.BF16.F32.PACK_AB R6, R6, R205 ;  /* 0x000000cd0606723e */ /* 0x000fe200000010ff */
[----:B------:R-:W-:Y:S01]  /*db90*/  USHF.R.S32.HI UR12, URZ, 0x1f, UR42 ;  /* 0x0000001f3f0c7899 */ /* 0x000fe2000801142a */
[----:B------:R-:W-:Y:S01]  /*dba0*/  BAR.SYNC.DEFER_BLOCKING 0x1, 0x100 ;  /* 0x0044000000007b1d */ /* 0x000fe20000010000 */
[----:B------:R-:W-:Y:S01]  /*dbb0*/  F2FP.BF16.F32.PACK_AB R112, R113, R112 ;  /* 0x000000707170723e */ /* 0x000fe200000010ff */
[----:B------:R-:W-:Y:S01]  /*dbc0*/  USHF.R.S32.HI UR13, URZ, 0x1f, UR39 ;  /* 0x0000001f3f0d7899 */ /* 0x000fe20008011427 */
[----:B------:R-:W-:Y:S02]  /*dbd0*/  F2FP.BF16.F32.PACK_AB R113, R19, R114 ;  /* 0x000000721371723e */ /* 0x000fe400000010ff */
[----:B------:R-:W-:Y:S02]  /*dbe0*/  F2FP.BF16.F32.PACK_AB R114, R117, R116 ;  /* 0x000000747572723e */ /* 0x000fe400000010ff */
[----:B------:R-:W-:Y:S01]  /*dbf0*/  F2FP.BF16.F32.PACK_AB R115, R108, R115 ;  /* 0x000000736c73723e */ /* 0x000fe200000010ff */
[----:B------:R-:W1:Y:S01]  /*dc00*/  SHFL.IDX PT, R41, R216, RZ, 0x1f ;  /* 0x00001fffd8297589 */ /* 0x000e6200000e0000 */
        /* <DEDUP_REMOVED lines=10> */
[----:B------:R-:W-:Y:S02]  /*dcb0*/  MOV R92, R17 ;  /* 0x00000011005c7202 */ /* 0x000fe40000000f00 */
[----:B0-----:R-:W-:Y:S02]  /*dcc0*/  MOV R93, R4 ;  /* 0x00000004005d7202 */ /* 0x001fe40000000f00 */
[----:B------:R-:W-:-:S02]  /*dcd0*/  F2FP.BF16.F32.PACK_AB R146, R149, R148 ;  /* 0x000000949592723e */ /* 0x000fc400000010ff */
[----:B------:R-:W-:Y:S01]  /*dce0*/  F2FP.BF16.F32.PACK_AB R147, R151, R150 ;  /* 0x000000969793723e */ /* 0x000fe200000010ff */
[----:B------:R-:W-:-:S04]  /*dcf0*/  IMAD.WIDE R4, R219, 0x2, R92 ;  /* 0x00000002db047825 */ /* 0x000fc800078e025c */
[----:B------:R-:W-:Y:S01]  /*dd00*/  IMAD.WIDE R92, R7, 0x2, R92 ;  /* 0x00000002075c7825 */ /* 0x000fe200078e025c */
[C---:B------:R-:W-:Y:S02]  /*dd10*/  IADD3 R15, P3, R4.reuse, 0x40, RZ ;  /* 0x00000040040f7810 */ /* 0x040fe40007f7e0ff */
[----:B------:R-:W-:Y:S02]  /*dd20*/  IADD3 R25, P4, R4, 0x60, RZ ;  /* 0x0000006004197810 */ /* 0x000fe40007f9e0ff */
[----:B------:R-:W-:Y:S02]  /*dd30*/  LOP3.LUT R14, R15, 0x380, RZ, 0xc0, !PT ;  /* 0x000003800f0e7812 */ /* 0x000fe400078ec0ff */
[----:B------:R-:W-:Y:S02]  /*dd40*/  LOP3.LUT R24, R25, 0x380, RZ, 0xc0, !PT ;  /* 0x0000038019187812 */ /* 0x000fe400078ec0ff */
[----:B------:R-:W-:Y:S02]  /*dd50*/  SHF.R.U64 R14, R14, 0x3, RZ ;  /* 0x000000030e0e7819 */ /* 0x000fe400000012ff */
[----:B------:R-:W-:-:S02]  /*dd60*/  SHF.R.U64 R24, R24, 0x3, RZ ;  /* 0x0000000318187819 */ /* 0x000fc400000012ff */
[----:B------:R-:W-:Y:S01]  /*dd70*/  LOP3.LUT R14, R14, R15, RZ, 0x3c, !PT ;  /* 0x0000000f0e0e7212 */ /* 0x000fe200078e3cff */
[--C-:B------:R-:W-:Y:S01]  /*dd80*/  IMAD.X R15, RZ, RZ, R5.reuse, P3 ;  /* 0x000000ffff0f7224 */ /* 0x100fe200018e0605 */
[----:B------:R-:W-:Y:S01]  /*dd90*/  LOP3.LUT R24, R24, R25, RZ, 0x3c, !PT ;  /* 0x0000001918187212 */ /* 0x000fe200078e3cff */
[----:B------:R-:W-:Y:S01]  /*dda0*/  IMAD.X R25, RZ, RZ, R5, P4 ;  /* 0x000000ffff197224 */ /* 0x000fe200020e0605 */
[C---:B------:R-:W-:Y:S02]  /*ddb0*/  IADD3 R29, P5, R4.reuse, 0x2000, RZ ;  /* 0x00002000041d7810 */ /* 0x040fe40007fbe0ff */
[C---:B------:R-:W-:Y:S02]  /*ddc0*/  IADD3 R119, P3, R4.reuse, 0x4020, RZ ;  /* 0x0000402004777810 */ /* 0x040fe40007f7e0ff */
[----:B------:R-:W-:Y:S02]  /*ddd0*/  IADD3 R123, P4, R4, 0x4040, RZ ;  /* 0x00004040047b7810 */ /* 0x000fe40007f9e0ff */
[----:B------:R-:W-:-:S02]  /*dde0*/  LOP3.LUT R28, R29, 0x380, RZ, 0xc0, !PT ;  /* 0x000003801d1c7812 */ /* 0x000fc400078ec0ff */
[----:B------:R-:W-:Y:S02]  /*ddf0*/  LOP3.LUT R118, R119, 0x380, RZ, 0xc0, !PT ;  /* 0x0000038077767812 */ /* 0x000fe400078ec0ff */
[----:B------:R-:W-:Y:S02]  /*de00*/  LOP3.LUT R122, R123, 0x380, RZ, 0xc0, !PT ;  /* 0x000003807b7a7812 */ /* 0x000fe400078ec0ff */
[----:B------:R-:W-:Y:S02]  /*de10*/  SHF.R.U64 R28, R28, 0x3, RZ ;  /* 0x000000031c1c7819 */ /* 0x000fe400000012ff */
[----:B------:R-:W-:Y:S02]  /*de20*/  IADD3 R49, P0, R4, 0x2040, RZ ;  /* 0x0000204004317810 */ /* 0x000fe40007f1e0ff */
[----:B------:R-:W-:Y:S02]  /*de30*/  SHF.R.U64 R118, R118, 0x3, RZ ;  /* 0x0000000376767819 */ /* 0x000fe400000012ff */
[----:B------:R-:W-:-:S02]  /*de40*/  SHF.R.U64 R122, R122, 0x3, RZ ;  /* 0x000000037a7a7819 */ /* 0x000fc400000012ff */
[----:B------:R-:W-:Y:S01]  /*de50*/  LOP3.LUT R28, R28, R29, RZ, 0x3c, !PT ;  /* 0x0000001d1c1c7212 */ /* 0x000fe200078e3cff */
[--C-:B------:R-:W-:Y:S01]  /*de60*/  IMAD.X R29, RZ, RZ, R5.reuse, P5 ;  /* 0x000000ffff1d7224 */ /* 0x100fe200028e0605 */
[----:B------:R-:W-:Y:S02]  /*de70*/  LOP3.LUT R48, R49, 0x380, RZ, 0xc0, !PT ;  /* 0x0000038031307812 */ /* 0x000fe400078ec0ff */
[----:B------:R-:W-:Y:S02]  /*de80*/  IADD3 R13, P2, R4, 0x20, RZ ;  /* 0x00000020040d7810 */ /* 0x000fe40007f5e0ff */
[----:B------:R-:W-:Y:S01]  /*de90*/  LOP3.LUT R118, R118, R119, RZ, 0x3c, !PT ;  /* 0x0000007776767212 */ /* 0x000fe200078e3cff */
[--C-:B------:R-:W-:Y:S01]  /*dea0*/  IMAD.X R119, RZ, RZ, R5.reuse, P3 ;  /* 0x000000ffff777224 */ /* 0x100fe200018e0605 */
[----:B------:R-:W-:Y:S01]  /*deb0*/  LOP3.LUT R122, R122, R123, RZ, 0x3c, !PT ;  /* 0x0000007b7a7a7212 */ /* 0x000fe200078e3cff */
[----:B------:R-:W-:Y:S01]  /*dec0*/  IMAD.X R123, RZ, RZ, R5, P4 ;  /* 0x000000ffff7b7224 */ /* 0x000fe200020e0605 */
[----:B------:R-:W-:-:S02]  /*ded0*/  IADD3 R127, P5, R4, 0x4060, RZ ;  /* 0x00004060047f7810 */ /* 0x000fc40007fbe0ff */
[C---:B------:R-:W-:Y:S02]  /*dee0*/  IADD3 R81, P3, R92.reuse, 0x1000, RZ ;  /* 0x000010005c517810 */ /* 0x040fe40007f7e0ff */
[----:B------:R-:W-:Y:S02]  /*def0*/  IADD3 R77, P4, R92, 0x2000, RZ ;  /* 0x000020005c4d7810 */ /* 0x000fe40007f9e0ff */
[----:B------:R-:W-:Y:S02]  /*df00*/  SHF.R.U64 R48, R48, 0x3, RZ ;  /* 0x0000000330307819 */ /* 0x000fe400000012ff */
        /* <DEDUP_REMOVED lines=9> */
[----:B------:R-:W-:-:S02]  /*dfa0*/  IADD3 R135, P0, R4, 0x6020, RZ ;  /* 0x0000602004877810 */ /* 0x000fc40007f1e0ff */
[----:B------:R-:W-:Y:S02]  /*dfb0*/  SHF.R.U64 R80, R80, 0x3, RZ ;  /* 0x0000000350507819 */ /* 0x000fe400000012ff */
[----:B------:R-:W-:Y:S02]  /*dfc0*/  SHF.R.U64 R76, R76, 0x3, RZ ;  /* 0x000000034c4c7819 */ /* 0x000fe400000012ff */
[----:B------:R-:W-:Y:S02]  /*dfd0*/  LOP3.LUT R32, R33, 0x380, RZ, 0xc0, !PT ;  /* 0x0000038021207812 */ /* 0x000fe400078ec0ff */
[----:B------:R-:W-:Y:S01]  /*dfe0*/  LOP3.LUT R12, R12, R13, RZ, 0x3c, !PT ;  /* 0x0000000d0c0c7212 */ /* 0x000fe200078e3cff */
[--C-:B------:R-:W-:Y:S01]  /*dff0*/  IMAD.X R13, RZ, RZ, R5.reuse, P2 ;  /* 0x000000ffff0d7224 */ /* 0x100fe200010e0605 */
[----:B------:R-:W-:Y:S01]  /*e000*/  LOP3.LUT R126, R126, R127, RZ, 0x3c, !PT ;  /* 0x0000007f7e7e7212 */ /* 0x000fe200078e3cff */
[----:B------:R-:W-:Y:S01]  /*e010*/  IMAD.X R127, RZ, RZ, R5, P5 ;  /* 0x000000ffff7f7224 */ /* 0x000fe200028e0605 */
[----:B------:R-:W-:-:S02]  /*e020*/  LOP3.LUT R134, R135, 0x380, RZ, 0xc0, !PT ;  /* 0x0000038087867812 */ /* 0x000fc400078ec0ff */
[C---:B------:R-:W-:Y:S02]  /*e030*/  IADD3 R101, P1, R4.reuse, 0x2060, RZ ;  /* 0x0000206004657810 */ /* 0x040fe40007f3e0ff */
[----:B------:R-:W-:Y:S02]  /*e040*/  IADD3 R105, P2, R4, 0x4000, RZ ;  /* 0x0000400004697810 */ /* 0x000fe40007f5e0ff */
[----:B------:R-:W-:Y:S01]  /*e050*/  LOP3.LUT R80, R80, R81, RZ, 0x3c, !PT ;  /* 0x0000005150507212 */ /* 0x000fe200078e3cff */
[--C-:B------:R-:W-:Y:S01]  /*e060*/  IMAD.X R81, RZ, RZ, R93.reuse, P3 ;  /* 0x000000ffff517224 */ /* 0x100fe200018e065d */
[----:B------:R-:W-:Y:S01]  /*e070*/  LOP3.LUT R76, R76, R77, RZ, 0x3c, !PT ;  /* 0x0000004d4c4c7212 */ /* 0x000fe200078e3cff */
[----:B------:R-:W-:Y:S01]  /*e080*/  IMAD.X R77, RZ, RZ, R93, P4 ;  /* 0x000000ffff4d7224 */ /* 0x000fe200020e065d */
[----:B------:R-:W-:Y:S02]  /*e090*/  SHF.R.U64 R32, R32, 0x3, RZ ;  /* 0x0000000320207819 */ /* 0x000fe400000012ff */
[----:B------:R-:W-:-:S02]  /*e0a0*/  IADD3 R73, P5, R92, 0x3000, RZ ;  /* 0x000030005c497810 */ /* 0x000fc40007fbe0ff */
[C---:B------:R-:W-:Y:S02]  /*e0b0*/  IADD3 R53, P3, R92.reuse, 0x8000, RZ ;  /* 0x000080005c357810 */ /* 0x040fe40007f7e0ff */
[----:B------:R-:W-:Y:S02]  /*e0c0*/  IADD3 R45, P4, R92, 0x9000, RZ ;  /* 0x000090005c2d7810 */ /* 0x000fe40007f9e0ff */
[----:B------:R-:W-:Y:S02]  /*e0d0*/  SHF.R.U64 R134, R134, 0x3, RZ ;  /* 0x0000000386867819 */ /* 0x000fe400000012ff */
[----:B------:R-:W-:Y:S02]  /*e0e0*/  LOP3.LUT R100, R101, 0x380, RZ, 0xc0, !PT ;  /* 0x0000038065647812 */ /* 0x000fe400078ec0ff */
[----:B------:R-:W-:Y:S02]  /*e0f0*/  LOP3.LUT R104, R105, 0x380, RZ, 0xc0, !PT ;  /* 0x0000038069687812 */ /* 0x000fe400078ec0ff */
[----:B------:R-:W-:Y:S01]  /*e100*/  LOP3.LUT R32, R32, R33, RZ, 0x3c, !PT ;  /* 0x0000002120207212 */ /* 0x000fe200078e3cff */
[----:B------:R-:W-:Y:S01]  /*e110*/  IMAD.X R33, RZ, RZ, R5, P6 ;  /* 0x000000ffff217224 */ /* 0x000fe200030e0605 */
[----:B------:R-:W-:-:S02]  /*e120*/  LOP3.LUT R72, R73, 0x380, RZ, 0xc0, !PT ;  /* 0x0000038049487812 */ /* 0x000fc400078ec0ff */
[----:B------:R-:W-:Y:S02]  /*e130*/  LOP3.LUT R52, R53, 0x380, RZ, 0xc0, !PT ;  /* 0x0000038035347812 */ /* 0x000fe400078ec0ff */
[----:B------:R-:W-:Y:S02]  /*e140*/  LOP3.LUT R44, R45, 0x380, RZ, 0xc0, !PT ;  /* 0x000003802d2c7812 */ /* 0x000fe400078ec0ff */
[----:B------:R-:W-:Y:S02]  /*e150*/  IADD3 R131, P6, R4, 0x6000, RZ ;  /* 0x0000600004837810 */ /* 0x000fe40007fde0ff */
[----:B------:R-:W-:Y:S01]  /*e160*/  LOP3.LUT R134, R134, R135, RZ, 0x3c, !PT ;  /* 0x0000008786867212 */ /* 0x000fe200078e3cff */
[----:B------:R-:W-:Y:S01]  /*e170*/  IMAD.X R135, RZ, RZ, R5, P0 ;  /* 0x000000ffff877224 */ /* 0x000fe200000e0605 */
[----:B------:R-:W-:Y:S02]  /*e180*/  SHF.R.U64 R100, R100, 0x3, RZ ;  /* 0x0000000364647819 */ /* 0x000fe400000012ff */
[----:B------:R-:W-:-:S02]  /*e190*/  SHF.R.U64 R104, R104, 0x3, RZ ;  /* 0x0000000368687819 */ /* 0x000fc400000012ff */
[----:B------:R-:W-:Y:S02]  /*e1a0*/  IADD3 R65, P0, R92, 0x5000, RZ ;  /* 0x000050005c417810 */ /* 0x000fe40007f1e0ff */
[----:B------:R-:W-:Y:S02]  /*e1b0*/  SHF.R.U64 R72, R72, 0x3, RZ ;  /* 0x0000000348487819 */ /* 0x000fe400000012ff */
        /* <DEDUP_REMOVED lines=8> */
[----:B------:R-:W-:Y:S01]  /*e240*/  LOP3.LUT R72, R72, R73, RZ, 0x3c, !PT ;  /* 0x0000004948487212 */ /* 0x000fe200078e3cff */
[----:B------:R-:W-:Y:S01]  /*e250*/  IMAD.X R73, RZ, RZ, R93, P5 ;  /* 0x000000ffff497224 */ /* 0x000fe200028e065d */
[C---:B------:R-:W-:Y:S02]  /*e260*/  IADD3 R9, P1, R4.reuse, 0x6040, RZ ;  /* 0x0000604004097810 */ /* 0x040fe40007f3e0ff */
[----:B------:R-:W-:Y:S02]  /*e270*/  IADD3 R11, P2, R4, 0x6060, RZ ;  /* 0x00006060040b7810 */ /* 0x000fe40007f5e0ff */
[----:B------:R-:W-:Y:S02]  /*e280*/  LOP3.LUT R52, R52, R53, RZ, 0x3c, !PT ;  /* 0x0000003534347212 */ /* 0x000fe400078e3cff */
[----:B------:R-:W-:Y:S02]  /*e290*/  LOP3.LUT R44, R44, R45, RZ, 0x3c, !PT ;  /* 0x0000002d2c2c7212 */ /* 0x000fe400078e3cff */
[----:B------:R-:W-:-:S02]  /*e2a0*/  SHF.R.U64 R130, R130, 0x3, RZ ;  /* 0x0000000382827819 */ /* 0x000fc400000012ff */
[----:B------:R-:W-:Y:S02]  /*e2b0*/  LOP3.LUT R53, R4, 0x380, RZ, 0xc0, !PT ;  /* 0x0000038004357812 */ /* 0x000fe400078ec0ff */
[----:B------:R-:W-:Y:S02]  /*e2c0*/  IADD3 R45, P5, R92, 0xa000, RZ ;  /* 0x0000a0005c2d7810 */ /* 0x000fe40007fbe0ff */
[----:B------:R-:W-:Y:S02]  /*e2d0*/  SHF.R.U64 R64, R64, 0x3, RZ ;  /* 0x0000000340407819 */ /* 0x000fe400000012ff */
[----:B------:R-:W-:Y:S02]  /*e2e0*/  LOP3.LUT R8, R9, 0x380, RZ, 0xc0, !PT ;  /* 0x0000038009087812 */ /* 0x000fe400078ec0ff */
[----:B------:R-:W-:Y:S02]  /*e2f0*/  LOP3.LUT R10, R11, 0x380, RZ, 0xc0, !PT ;  /* 0x000003800b0a7812 */ /* 0x000fe400078ec0ff */
[----:B------:R-:W-:Y:S01]  /*e300*/  LOP3.LUT R130, R130, R131, RZ, 0x3c, !PT ;  /* 0x0000008382827212 */ /* 0x000fe200078e3cff */
[----:B------:R-:W-:Y:S01]  /*e310*/  IMAD.X R131, RZ, RZ, R5, P6 ;  /* 0x000000ffff837224 */ /* 0x000fe200030e0605 */
[----:B------:R-:W-:-:S02]  /*e320*/  SHF.R.U64 R53, R53, 0x3, RZ ;  /* 0x0000000335357819 */ /* 0x000fc400000012ff */
[----:B------:R-:W-:Y:S02]  /*e330*/  LOP3.LUT R40, R45, 0x380, RZ, 0xc0, !PT ;  /* 0x000003802d287812 */ /* 0x000fe400078ec0ff */
[----:B------:R-:W-:Y:S02]  /*e340*/  IADD3 R69, P6, R92, 0x4000, RZ ;  /* 0x000040005c457810 */ /* 0x000fe40007fde0ff */
[----:B------:R-:W-:Y:S01]  /*e350*/  LOP3.LUT R64, R64, R65, RZ, 0x3c, !PT ;  /* 0x0000004140407212 */ /* 0x000fe200078e3cff */
[----:B------:R-:W-:Y:S01]  /*e360*/  IMAD.X R65, RZ, RZ, R93, P0 ;  /* 0x000000ffff417224 */ /* 0x000fe200000e065d */
[----:B------:R-:W-:Y:S02]  /*e370*/  SHF.R.U64 R8, R8, 0x3, RZ ;  /* 0x0000000308087819 */ /* 0x000fe400000012ff */
[----:B------:R-:W-:Y:S02]  /*e380*/  SHF.R.U64 R10, R10, 0x3, RZ ;  /* 0x000000030a0a7819 */ /* 0x000fe400000012ff */
[----:B------:R-:W-:-:S02]  /*e390*/  IADD3 R7, P0, R92, 0xc000, RZ ;  /* 0x0000c0005c077810 */ /* 0x000fc40007f1e0ff */
[----:B------:R-:W-:Y:S01]  /*e3a0*/  LOP3.LUT R4, R53, R4, RZ, 0x3c, !PT ;  /* 0x0000000435047212 */ /* 0x000fe200078e3cff */
[----:B------:R-:W-:Y:S01]  /*e3b0*/  IMAD.X R53, RZ, RZ, R93, P3 ;  /* 0x000000ffff357224 */ /* 0x000fe200018e065d */
        /* <DEDUP_REMOVED lines=9> */
[----:B------:R-:W-:Y:S02]  /*e450*/  MOV R89, R4 ;  /* 0x0000000400597202 */ /* 0x000fe40000000f00 */
[----:B------:R-:W-:Y:S02]  /*e460*/  F2FP.BF16.F32.PACK_AB R5, R27, R26 ;  /* 0x0000001a1b05723e */ /* 0x000fe400000010ff */
[----:B------:R-:W-:Y:S02]  /*e470*/  SHF.R.U64 R68, R68, 0x3, RZ ;  /* 0x0000000344447819 */ /* 0x000fe400000012ff */
[----:B------:R-:W-:Y:S02]  /*e480*/  IADD3 R27, P4, R92, 0xf000, RZ ;  /* 0x0000f0005c1b7810 */ /* 0x000fe40007f9e0ff */
[----:B------:R-:W-:-:S02]  /*e490*/  SHF.R.U64 R20, R20, 0x3, RZ ;  /* 0x0000000314147819 */ /* 0x000fc400000012ff */
[----:B------:R-:W-:Y:S01]  /*e4a0*/  LOP3.LUT R68, R68, R69, RZ, 0x3c, !PT ;  /* 0x0000004544447212 */ /* 0x000fe200078e3cff */
[--C-:B------:R-:W-:Y:S01]  /*e4b0*/  IMAD.X R69, RZ, RZ, R93.reuse, P6 ;  /* 0x000000ffff457224 */ /* 0x100fe200030e065d */
[----:B------:R-:W-:Y:S01]  /*e4c0*/  LOP3.LUT R26, R27, 0x380, RZ, 0xc0, !PT ;  /* 0x000003801b1a7812 */ /* 0x000fe200078ec0ff */
[----:B------:R-:W-:Y:S01]  /*e4d0*/  IMAD.X R97, RZ, RZ, R93, P4 ;  /* 0x000000ffff617224 */ /* 0x000fe200020e065d */
[C---:B------:R-:W-:Y:S02]  /*e4e0*/  IADD3 R61, P1, R92.reuse, 0x6000, RZ ;  /* 0x000060005c3d7810 */ /* 0x040fe40007f3e0ff */
[C---:B------:R-:W-:Y:S02]  /*e4f0*/  IADD3 R57, P2, R92.reuse, 0x7000, RZ ;  /* 0x000070005c397810 */ /* 0x040fe40007f5e0ff */
[----:B------:R-:W-:Y:S02]  /*e500*/  IADD3 R37, P6, R92, 0xb000, RZ ;  /* 0x0000b0005c257810 */ /* 0x000fe40007fde0ff */
[----:B------:R-:W-:-:S02]  /*e510*/  LOP3.LUT R20, R20, R7, RZ, 0x3c, !PT ;  /* 0x0000000714147212 */ /* 0x000fc400078e3cff */
[----:B------:R-:W-:Y:S01]  /*e520*/  F2FP.BF16.F32.PACK_AB R4, R21, R208 ;  /* 0x000000d01504723e */ /* 0x000fe200000010ff */
[----:B------:R-:W-:Y:S01]  /*e530*/  IMAD.X R21, RZ, RZ, R93, P0 ;  /* 0x000000ffff157224 */ /* 0x000fe200000e065d */
[----:B------:R-:W-:Y:S02]  /*e540*/  F2FP.BF16.F32.PACK_AB R7, R31, R30 ;  /* 0x0000001e1f07723e */ /* 0x000fe400000010ff */
[----:B------:R-:W-:Y:S02]  /*e550*/  SHF.R.U64 R26, R26, 0x3, RZ ;  /* 0x000000031a1a7819 */ /* 0x000fe400000012ff */
[----:B------:R-:W-:Y:S01]  /*e560*/  LOP3.LUT R60, R61, 0x380, RZ, 0xc0, !PT ;  /* 0x000003803d3c7812 */ /* 0x000fe200078ec0ff */
[----:B------:R0:W-:Y:S01]  /*e570*/  STSM.16.M88.4 [R89], R4 ;  /* 0x0000000459007844 */ /* 0x0001e20000000200 */
[----:B------:R-:W-:Y:S02]  /*e580*/  LOP3.LUT R56, R57, 0x380, RZ, 0xc0, !PT ;  /* 0x0000038039387812 */ /* 0x000fe400078ec0ff */
[----:B------:R-:W-:-:S02]  /*e590*/  LOP3.LUT R36, R37, 0x380, RZ, 0xc0, !PT ;  /* 0x0000038025247812 */ /* 0x000fc400078ec0ff */
[----:B------:R-:W-:Y:S02]  /*e5a0*/  LOP3.LUT R31, R92, 0x380, RZ, 0xc0, !PT ;  /* 0x000003805c1f7812 */ /* 0x000fe400078ec0ff */
[----:B------:R-:W-:Y:S02]  /*e5b0*/  LOP3.LUT R96, R26, R27, RZ, 0x3c, !PT ;  /* 0x0000001b1a607212 */ /* 0x000fe400078e3cff */
[----:B------:R-:W-:Y:S02]  /*e5c0*/  SHF.R.U64 R60, R60, 0x3, RZ ;  /* 0x000000033c3c7819 */ /* 0x000fe400000012ff */
[----:B------:R-:W-:Y:S02]  /*e5d0*/  SHF.R.U64 R56, R56, 0x3, RZ ;  /* 0x0000000338387819 */ /* 0x000fe400000012ff */
[----:B------:R-:W-:Y:S02]  /*e5e0*/  MOV R26, R12 ;  /* 0x0000000c001a7202 */ /* 0x000fe40000000f00 */
[----:B------:R-:W-:-:S02]  /*e5f0*/  SHF.R.U64 R36, R36, 0x3, RZ ;  /* 0x0000000324247819 */ /* 0x000fc400000012ff */
[----:B0-----:R-:W-:Y:S02]  /*e600*/  F2FP.BF16.F32.PACK_AB R4, R211, R213 ;  /* 0x000000d5d304723e */ /* 0x001fe400000010ff */
[----:B------:R-:W-:Y:S02]  /*e610*/  F2FP.BF16.F32.PACK_AB R5, R35, R34 ;  /* 0x000000222305723e */ /* 0x000fe400000010ff */
[----:B------:R-:W-:Y:S02]  /*e620*/  F2FP.BF16.F32.PACK_AB R6, R209, R212 ;  /* 0x000000d4d106723e */ /* 0x000fe400000010ff */
[----:B------:R-:W-:Y:S02]  /*e630*/  F2FP.BF16.F32.PACK_AB R7, R39, R38 ;  /* 0x000000262707723e */ /* 0x000fe400000010ff */
[----:B------:R-:W-:Y:S02]  /*e640*/  SHF.R.U64 R31, R31, 0x3, RZ ;  /* 0x000000031f1f7819 */ /* 0x000fe400000012ff */
[----:B------:R-:W-:Y:S01]  /*e650*/  MOV R38, R8 ;  /* 0x0000000800267202 */ /* 0x000fe20000000f00 */
[----:B------:R0:W-:Y:S01]  /*e660*/  STSM.16.M88.4 [R26], R4 ;  /* 0x000000041a007844 */ /* 0x0001e20000000200 */
[----:B------:R-:W-:-:S02]  /*e670*/  MOV R39, R10 ;  /* 0x0000000a00277202 */ /* 0x000fc40000000f00 */
[----:B------:R-:W-:Y:S01]  /*e680*/  LOP3.LUT R60, R60, R61, RZ, 0x3c, !PT ;  /* 0x0000003d3c3c7212 */ /* 0x000fe200078e3cff */
[--C-:B------:R-:W-:Y:S01]  /*e690*/  IMAD.X R61, RZ, RZ, R93.reuse, P1 ;  /* 0x000000ffff3d7224 */ /* 0x100fe200008e065d */
[----:B------:R-:W-:Y:S01]  /*e6a0*/  LOP3.LUT R56, R56, R57, RZ, 0x3c, !PT ;  /* 0x0000003938387212 */ /* 0x000fe200078e3cff */
[----:B------:R-:W-:Y:S01]  /*e6b0*/  IMAD.X R57, RZ, RZ, R93, P2 ;  /* 0x000000ffff397224 */ /* 0x000fe200010e065d */
[----:B------:R-:W-:Y:S02]  /*e6c0*/  MOV R168, R14 ;  /* 0x0000000e00a87202 */ /* 0x000fe40000000f00 */
[----:B------:R-:W-:Y:S02]  /*e6d0*/  F2FP.BF16.F32.PACK_AB R8, R206, R210 ;  /* 0x000000d2ce08723e */ /* 0x000fe400000010ff */
[----:B------:R-:W-:Y:S02]  /*e6e0*/  F2FP.BF16.F32.PACK_AB R9, R43, R42 ;  /* 0x0000002a2b09723e */ /* 0x000fe400000010ff */
[----:B------:R-:W-:-:S02]  /*e6f0*/  F2FP.BF16.F32.PACK_AB R10, R203, R207 ;  /* 0x000000cfcb0a723e */ /* 0x000fc400000010ff */
[----:B------:R-:W-:Y:S02]  /*e700*/  F2FP.BF16.F32.PACK_AB R11, R47, R46 ;  /* 0x0000002e2f0b723e */ /* 0x000fe400000010ff */
[----:B------:R-:W-:Y:S02]  /*e710*/  LOP3.LUT R36, R36, R37, RZ, 0x3c, !PT ;  /* 0x0000002524247212 */ /* 0x000fe400078e3cff */
[----:B------:R-:W-:Y:S01]  /*e720*/  MOV R188, R24 ;  /* 0x0000001800bc7202 */ /* 0x000fe20000000f00 */
[----:B------:R-:W-:Y:S01]  /*e730*/  STSM.16.M88.4 [R168], R8 ;  /* 0x00000008a8007844 */ /* 0x000fe20000000200 */
[----:B------:R-:W-:Y:S02]  /*e740*/  F2FP.BF16.F32.PACK_AB R12, R201, R204 ;  /* 0x000000ccc90c723e */ /* 0x000fe400000010ff */
[----:B------:R-:W-:Y:S02]  /*e750*/  F2FP.BF16.F32.PACK_AB R13, R51, R50 ;  /* 0x00000032330d723e */ /* 0x000fe400000010ff */
[----:B------:R-:W-:-:S02]  /*e760*/  F2FP.BF16.F32.PACK_AB R14, R199, R202 ;  /* 0x000000cac70e723e */ /* 0x000fc400000010ff */
[----:B------:R-:W-:Y:S02]  /*e770*/  F2FP.BF16.F32.PACK_AB R15, R55, R54 ;  /* 0x00000036370f723e */ /* 0x000fe400000010ff */
[C---:B------:R-:W-:Y:S02]  /*e780*/  IADD3 R85, P1, R92.reuse, 0xd000, RZ ;  /* 0x0000d0005c557810 */ /* 0x040fe40007f3e0ff */
[----:B------:R-:W-:Y:S01]  /*e790*/  IADD3 R37, P2, R92, 0xe000, RZ ;  /* 0x0000e0005c257810 */ /* 0x000fe20007f5e0ff */
[----:B------:R-:W-:Y:S01]  /*e7a0*/  STSM.16.M88.4 [R188], R12 ;  /* 0x0000000cbc007844 */ /* 0x000fe20000000200 */
[----:B------:R-:W-:Y:S02]  /*e7b0*/  MOV R205, R28 ;  /* 0x0000001c00cd7202 */ /* 0x000fe40000000f00 */
[----:B0-----:R-:W-:Y:S01]  /*e7c0*/  F2FP.BF16.F32.PACK_AB R4, R197, R200 ;  /* 0x000000c8c504723e */ /* 0x001fe200000010ff */
[----:B------:R-:W-:Y:S01]  /*e7d0*/  IMAD.X R89, RZ, RZ, R93, P2 ;  /* 0x000000ffff597224 */ /* 0x000fe200010e065d */
[----:B------:R-:W-:-:S02]  /*e7e0*/  F2FP.BF16.F32.PACK_AB R5, R59, R58 ;  /* 0x0000003a3b05723e */ /* 0x000fc400000010ff */
[----:B------:R-:W-:Y:S02]  /*e7f0*/  F2FP.BF16.F32.PACK_AB R6, R183, R198 ;  /* 0x000000c6b706723e */ /* 0x000fe400000010ff */
[----:B------:R-:W-:Y:S02]  /*e800*/  F2FP.BF16.F32.PACK_AB R7, R63, R62 ;  /* 0x0000003e3f07723e */ /* 0x000fe400000010ff */
[----:B------:R-:W-:Y:S02]  /*e810*/  LOP3.LUT R92, R31, R92, RZ, 0x3c, !PT ;  /* 0x0000005c1f5c7212 */ /* 0x000fe400078e3cff */
[----:B------:R-:W-:Y:S01]  /*e820*/  MOV R32, R32 ;  /* 0x0000002000207202 */ /* 0x000fe20000000f00 */
[----:B------:R-:W-:Y:S01]  /*e830*/  STSM.16.M88.4 [R205], R4 ;  /* 0x00000004cd007844 */ /* 0x000fe20000000200 */
[----:B------:R-:W-:Y:S02]  /*e840*/  F2FP.BF16.F32.PACK_AB R24, R181, R196 ;  /* 0x000000c4b518723e */ /* 0x000fe400000010ff */
        /* <DEDUP_REMOVED lines=21> */
[----:B--2---:R-:W-:-:S02]  /*e9a0*/  F2FP.BF16.F32.PACK_AB R48, R169, R172 ;  /* 0x000000aca930723e */ /* 0x004fc400000010ff */
[----:B------:R-:W-:Y:S02]  /*e9b0*/  F2FP.BF16.F32.PACK_AB R4, R164, R167 ;  /* 0x000000a7a404723e */ /* 0x000fe400000010ff */
        /* <DEDUP_REMOVED lines=10> */
[----:B-1----:R-:W-:Y:S01]  /*ea60*/  ISETP.NE.AND P3, PT, R41, RZ, PT ;  /* 0x000000ff2900720c */ /* 0x002fe20003f65270 */
[----:B------:R-:W-:Y:S01]  /*ea70*/  IMAD.X R41, RZ, RZ, R93, P5 ;  /* 0x000000ffff297224 */ /* 0x000fe200028e065d */
[----:B------:R-:W-:Y:S01]  /*ea80*/  MOV R126, R126 ;  /* 0x0000007e007e7202 */ /* 0x000fe20000000f00 */
[----:B------:R0:W-:Y:S01]  /*ea90*/  STSM.16.M88.4 [R122], R8 ;  /* 0x000000087a007844 */ /* 0x0001e20000000200 */
[----:B------:R-:W-:Y:S02]  /*eaa0*/  MOV R101, R130 ;  /* 0x0000008200657202 */ /* 0x000fe40000000f00 */
[----:B------:R-:W-:Y:S01]  /*eab0*/  F2FP.BF16.F32.PACK_AB R123, R156, R155 ;  /* 0x0000009b9c7b723e */ /* 0x000fe200000010ff */
[----:B------:R1:W-:Y:S01]  /*eac0*/  STSM.16.M88.4 [R126], R112 ;  /* 0x000000707e007844 */ /* 0x0003e20000000200 */
[----:B------:R-:W-:-:S02]  /*ead0*/  MOV R134, R134 ;  /* 0x0000008600867202 */ /* 0x000fc40000000f00 */
[----:B------:R-:W-:Y:S02]  /*eae0*/  F2FP.BF16.F32.PACK_AB R130, R133, R132 ;  /* 0x000000848582723e */ /* 0x000fe400000010ff */
[----:B------:R-:W-:Y:S02]  /*eaf0*/  F2FP.BF16.F32.PACK_AB R131, R161, R160 ;  /* 0x000000a0a183723e */ /* 0x000fe400000010ff */
[----:B------:R-:W-:Y:S02]  /*eb00*/  LOP3.LUT R84, R85, 0x380, RZ, 0xc0, !PT ;  /* 0x0000038055547812 */ /* 0x000fe400078ec0ff */
[----:B------:R-:W-:Y:S02]  /*eb10*/  LOP3.LUT R88, R37, 0x380, RZ, 0xc0, !PT ;  /* 0x0000038025587812 */ /* 0x000fe400078ec0ff */
[----:B------:R-:W-:Y:S02]  /*eb20*/  SHF.R.U64 R84, R84, 0x3, RZ ;  /* 0x0000000354547819 */ /* 0x000fe400000012ff */
[----:B0-----:R-:W-:-:S02]  /*eb30*/  F2FP.BF16.F32.PACK_AB R122, R125, R124 ;  /* 0x0000007c7d7a723e */ /* 0x001fc400000010ff */
[----:B------:R-:W-:Y:S02]  /*eb40*/  SHF.R.U64 R88, R88, 0x3, RZ ;  /* 0x0000000358587819 */ /* 0x000fe400000012ff */
[----:B------:R-:W-:Y:S01]  /*eb50*/  LOP3.LUT R84, R84, R85, RZ, 0x3c, !PT ;  /* 0x0000005554547212 */ /* 0x000fe200078e3cff */
[----:B------:R1:W-:Y:S01]  /*eb60*/  STSM.16.M88.4 [R101], R120 ;  /* 0x0000007865007844 */ /* 0x0003e20000000200 */
[----:B------:R-:W-:Y:S01]  /*eb70*/  LOP3.LUT R88, R88, R37, RZ, 0x3c, !PT ;  /* 0x0000002558587212 */ /* 0x000fe200078e3cff */
[--C-:B------:R-:W-:Y:S02]  /*eb80*/  IMAD.X R37, RZ, RZ, R93.reuse, P6 ;  /* 0x000000ffff257224 */ /* 0x100fe400030e065d */
[----:B------:R1:W-:Y:S01]  /*eb90*/  STSM.16.M88.4 [R134], R128 ;  /* 0x0000008086007844 */ /* 0x0003e20000000200 */
[----:B------:R-:W-:-:S03]  /*eba0*/  IMAD.X R85, RZ, RZ, R93, P1 ;  /* 0x000000ffff557224 */ /* 0x000fc600008e065d */
[----:B------:R1:W-:Y:S04]  /*ebb0*/  STSM.16.M88.4 [R38], R136 ;  /* 0x0000008826007844 */ /* 0x0003e80000000200 */
[----:B------:R1:W-:Y:S01]  /*ebc0*/  STSM.16.M88.4 [R39], R144 ;  /* 0x0000009027007844 */ /* 0x0003e20000000200 */
[----:B------:R-:W-:Y:S06]  /*ebd0*/  BAR.SYNC.DEFER_BLOCKING 0x1, 0x100 ;  /* 0x0044000000007b1d */ /* 0x000fec0000010000 */
[----:B------:R-:W-:Y:S05]  /*ebe0*/  @P3 BRA `(.L_x_7638) ;  /* 0x0000000000b83947 */ /* 0x000fea0003800000 */
        /* <DEDUP_REMOVED lines=17> */
[----:B------:R-:W2:Y:S01]  /*ed00*/  @P0 LDC R6, c[0x0][0xcf0] ;  /* 0x00033c00ff060b82 */ /* 0x000ea20000000800 */
[----:B0-----:R-:W-:-:S05]  /*ed10*/  @P0 IMAD.HI.U32 R5, R10, R5, RZ ;  /* 0x000000050a050227 */ /* 0x001fca00078e00ff */
[----:B--2---:R-:W-:-:S04]  /*ed20*/  @P0 SHF.R.U32.HI R4, RZ, R6, R5 ;  /* 0x00000006ff040219 */ /* 0x004fc80000011605 */
        /* <DEDUP_REMOVED lines=23> */
[----:B------:R-:W2:Y:S08]  /*eea0*/  SHFL.IDX PT, R7, R11, 0x1, 0x1c1f ;  /* 0x003c1f000b077f89 */ /* 0x000eb000000e0000 */
[----:B0-----:R0:W-:Y:S04]  /*eeb0*/  @!P1 ST.E desc[UR44][R4.64], R3 ;  /* 0x0000000304009985 */ /* 0x0011e8000c10192c */
[----:B--2---:R0:W-:Y:S02]  /*eec0*/  @!P0 ST.E desc[UR44][R6.64], R0 ;  /* 0x0000000006008985 */ /* 0x0041e4000c10192c */
.L_x_7638:
[----:B------:R-:W2:Y:S01]  /*eed0*/  LDC R15, c[0x0][0xce8] ;  /* 0x00033a00ff0f7b82 */ /* 0x000ea20000000800 */
        /* <DEDUP_REMOVED lines=13> */
[----:B--2---:R-:W-:-:S03]  /*efb0*/  ISETP.NE.AND P2, PT, R15, 0x1, PT ;  /* 0x000000010f00780c */ /* 0x004fc60003f45270 */
        /* <DEDUP_REMOVED lines=18> */
[----:B-1----:R-:W5:Y:S01]  /*f0e0*/  LD.E.128 R36, desc[UR44][R36.64] ;  /* 0x0000002c24247980 */ /* 0x002f62000c101d00 */
[----:B------:R-:W-:Y:S01]  /*f0f0*/  SEL R0, RZ, 0xffffffff, P0 ;  /* 0xffffffffff007807 */ /* 0x000fe20000000000 */
[----:B------:R-:W-:Y:S01]  /*f100*/  UIMAD.WIDE.U32 UR6, UR42, UR8, URZ ;  /* 0x000000082a0672a5 */ /* 0x000fe2000f8e003f */
[----:B------:R-:W-:Y:S01]  /*f110*/  IMAD.SHL.U32 R8, R8, 0x8, RZ ;  /* 0x0000000808087824 */ /* 0x000fe200078e00ff */
[----:B------:R-:W-:Y:S01]  /*f120*/  UIMAD UR5, UR42, UR9, UR5 ;  /* 0x000000092a0572a4 */ /* 0x000fe2000f8e0205 */
[----:B------:R1:W5:Y:S01]  /*f130*/  LD.E.128 R4, desc[UR44][R20.64] ;  /* 0x0000002c14047980 */ /* 0x000362000c101d00 */
        /* <DEDUP_REMOVED lines=28> */
[----:B0-----:R-:W0:Y:S01]  /*f300*/  FENCE.VIEW.ASYNC.S ;  /* 0x00000000000073c6 */ /* 0x001e220000000000 */
[----:B------:R-:W-:Y:S01]  /*f310*/  IMAD R11, R15, R13, R14 ;  /* 0x0000000d0f0b7224 */ /* 0x000fe200078e020e */
[----:B------:R-:W-:Y:S01]  /*f320*/  ISETP.GE.AND P0, PT, R218, UR10, PT ;  /* 0x0000000ada007c0c */ /* 0x000fe2000bf06270 */
[----:B------:R-:W-:Y:S01]  /*f330*/  IMAD.U32 R9, RZ, RZ, UR5 ;  /* 0x00000005ff097e24 */ /* 0x000fe2000f8e00ff */
[----:B------:R-:W-:Y:S01]  /*f340*/  ULDC UR5, c[0x0][0xb88] ;  /* 0x0002e20000057ab9 */ /* 0x000fe20000000800 */
[----:B------:R-:W-:Y:S01]  /*f350*/  IMAD.SHL.U32 R19, R0, 0x20, RZ ;  /* 0x0000002000137824 */ /* 0x000fe200078e00ff */
[----:B------:R-:W-:Y:S01]  /*f360*/  SHF.R.S32.HI R0, RZ, 0x1f, R11 ;  /* 0x0000001fff007819 */ /* 0x000fe2000001140b */
[C---:B------:R-:W-:Y:S01]  /*f370*/  IMAD R13, R3.reuse, UR7, R12 ;  /* 0x00000007030d7c24 */ /* 0x040fe2000f8e020c */
[----:B------:R-:W-:Y:S01]  /*f380*/  BSSY B1, `(.L_x_7639) ;  /* 0x0000039000017945 */ /* 0x000fe20003800000 */
[----:B------:R-:W-:Y:S01]  /*f390*/  IMAD.WIDE.U32 R8, R3, UR6, R8 ;  /* 0x0000000603087c25 */ /* 0x000fe2000f8e0008 */
[----:B------:R-:W-:Y:S01]  /*f3a0*/  ULDC.64 UR6, c[0x0][0xbd8] ;  /* 0x0002f60000067ab9 */ /* 0x000fe20000000a00 */
[----:B------:R-:W-:-:S02]  /*f3b0*/  LOP3.LUT R10, R19, 0x20, R10, 0xe2, !PT ;  /* 0x00000020130a7812 */ /* 0x000fc400078ee20a */
[----:B------:R-:W-:Y:S01]  /*f3c0*/  IMAD.IADD R9, R9, 0x1, R13 ;  /* 0x0000000109097824 */ /* 0x000fe200078e020d */
[----:B------:R-:W-:Y:S01]  /*f3d0*/  SEL R3, RZ, 0x40, P0 ;  /* 0x00000040ff037807 */ /* 0x000fe20000000000 */
[----:B------:R-:W-:Y:S01]  /*f3e0*/  IMAD R0, R0, UR6, RZ ;  /* 0x0000000600007c24 */ /* 0x000fe2000f8e02ff */
[----:B------:R-:W-:Y:S01]  /*f3f0*/  ISETP.GE.AND P0, PT, R217, UR10, PT ;  /* 0x0000000ad9007c0c */ /* 0x000fe2000bf06270 */
[----:B------:R-:W-:Y:S01]  /*f400*/  VIADD R27, R215, UR41 ;  /* 0x00000029d71b7c36 */ /* 0x000fe20008000000 */
[----:B------:R-:W-:Y:S01]  /*f410*/  LOP3.LUT R3, R10, R3, RZ, 0xfc, !PT ;  /* 0x000000030a037212 */ /* 0x000fe200078efcff */
[----:B------:R-:W-:Y:S01]  /*f420*/  IMAD R28, R15, UR5, RZ ;  /* 0x000000050f1c7c24 */ /* 0x000fe2000f8e02ff */
[----:B------:R-:W-:Y:S01]  /*f430*/  SEL R10, RZ, 0x80, P0 ;  /* 0x00000080ff0a7807 */ /* 0x000fe20000000000 */
[C---:B------:R-:W-:Y:S02]  /*f440*/  IMAD R13, R11.reuse, UR7, R0 ;  /* 0x000000070b0d7c24 */ /* 0x040fe4000f8e0200 */
[----:B------:R-:W-:Y:S01]  /*f450*/  IMAD.WIDE.U32 R8, R11, UR6, R8 ;  /* 0x000000060b087c25 */ /* 0x000fe2000f8e0008 */
[----:B------:R-:W-:Y:S01]  /*f460*/  ISETP.GE.AND P1, PT, R27, R28, PT ;  /* 0x0000001c1b00720c */ /* 0x000fe20003f26270 */
[----:B------:R-:W-:-:S02]  /*f470*/  ULDC.64 UR6, c[0x0][0xb80] ;  /* 0x0002e00000067ab9 */ /* 0x000fc40000000a00 */
[----:B------:R-:W-:Y:S01]  /*f480*/  VIADD R0, R17, 0x38820 ;  /* 0x0003882011007836 */ /* 0x000fe20000000000 */
[----:B------:R-:W-:Y:S01]  /*f490*/  LEA R19, P2, R8, UR6, 0x1 ;  /* 0x0000000608137c11 */ /* 0x000fe2000f8408ff */
[----:B------:R-:W-:-:S03]  /*f4a0*/  IMAD.IADD R9, R9, 0x1, R13 ;  /* 0x0000000109097824 */ /* 0x000fc600078e020d */
[----:B------:R-:W-:Y:S02]  /*f4b0*/  PRMT R0, RZ, 0x654, R0 ;  /* 0x00000654ff007816 */ /* 0x000fe40000000000 */
[----:B------:R-:W-:Y:S02]  /*f4c0*/  LEA.HI.X R26, R8, UR7, R9, 0x1, P2 ;  /* 0x00000007081a7c11 */ /* 0x000fe400090f0c09 */
[----:B0-----:R0:W-:Y:S03]  /*f4d0*/  SYNCS.ARRIVE.TRANS64.RED.A1T0 RZ, [R0+URZ], RZ ;  /* 0x000000ff00ff79a7 */ /* 0x0011e6000810043f */
[----:B------:R1:W2:Y:S01]  /*f4e0*/  SHFL.IDX PT, R11, R26, RZ, 0x181f ;  /* 0x00181fff1a0b7589 */ /* 0x0002a200000e0000 */
[----:B0-----:R-:W-:-:S03]  /*f4f0*/  LOP3.LUT R0, R3, R10, RZ, 0xfc, !PT ;  /* 0x0000000a03007212 */ /* 0x001fc600078efcff */
[----:B------:R1:W0:Y:S01]  /*f500*/  SHFL.IDX PT, R10, R19, RZ, 0x181f ;  /* 0x00181fff130a7589 */ /* 0x00022200000e0000 */
[----:B------:R-:W-:Y:S05]  /*f510*/  @P1 BRA `(.L_x_7640) ;  /* 0x00000000007c1947 */ /* 0x000fea0003800000 */
[----:B------:R-:W-:Y:S02]  /*f520*/  ISETP.GE.AND P1, PT, R195, UR10, PT ;  /* 0x0000000ac3007c0c */ /* 0x000fe4000bf26270 */
[----:B------:R-:W-:Y:S02]  /*f530*/  ISETP.GE.AND P0, PT, R23, UR10, PT ;  /* 0x0000000a17007c0c */ /* 0x000fe4000bf06270 */
[----:B------:R-:W-:Y:S02]  /*f540*/  ISETP.GE.AND P5, PT, R194, UR10, PT ;  /* 0x0000000ac2007c0c */ /* 0x000fe4000bfa6270 */
[----:B------:R-:W-:-:S07]  /*f550*/  ISETP.GE.AND P3, PT, R193, UR10, PT ;  /* 0x0000000ac1007c0c */ /* 0x000fce000bf66270 */
[-C--:B0-----:R-:W-:Y:S02]  /*f560*/  @!P1 LEA R12, P2, R195, R10.reuse, 0x1 ;  /* 0x0000000ac30c9211 */ /* 0x081fe400078408ff */
        /* <DEDUP_REMOVED lines=10> */
[CC--:B-1----:R-:W-:Y:S01]  /*f610*/  @!P3 LEA R20, P6, R193.reuse, R10.reuse, 0x1 ;  /* 0x0000000ac114b211 */ /* 0x0c2fe200078c08ff */
[----:B------:R3:W-:Y:S03]  /*f620*/  @!P5 ST.E.128 desc[UR44][R14.64], R68 ;  /* 0x000000440e00d985 */ /* 0x0007e6000c101d2c */
[----:B------:R-:W-:Y:S02]  /*f630*/  @!P3 LEA.HI.X R21, R193, R11, R225, 0x1, P6 ;  /* 0x0000000bc115b211 */ /* 0x000fe400030f0ce1 */
[----:B0-----:R-:W-:-:S03]  /*f640*/  @!P2 LEA R8, P5, R192, R10, 0x1 ;  /* 0x0000000ac008a211 */ /* 0x001fc600078a08ff */
        /* <DEDUP_REMOVED lines=12> */
.L_x_7640:
[----:B------:R-:W-:Y:S05]  /*f710*/  BSYNC B1 ;  /* 0x0000000000017941 */ /* 0x000fea0003800000 */
.L_x_7639:
        /* <DEDUP_REMOVED lines=12> */
[----:B------:R-:W-:Y:S01]  /*f7e0*/  @!P3 LEA R10, P6, R194, R6, 0x1 ;  /* 0x00000006c20ab211 */ /* 0x000fe200078c08ff */
        /* <DEDUP_REMOVED lines=12> */
[----:B-1----:R-:W-:Y:S02]  /*f8b0*/  @P4 LEA R20, P5, R218, R6, 0x1 ;  /* 0x00000006da144211 */ /* 0x002fe400078a08ff */
        /* <DEDUP_REMOVED lines=12> */
.L_x_7637:
        /* <DEDUP_REMOVED lines=57> */
.L_x_7643:
[----:B------:R-:W-:Y:S05]  /*fd10*/  BSYNC B1 ;  /* 0x0000000000017941 */ /* 0x000fea0003800000 */
.L_x_7642:
        /* <DEDUP_REMOVED lines=48> */
[----:B------:R-:W-:Y:S02]  /*10020*/  IMAD R3, R7, UR7, R0 ;  /* 0x0000000707037c24 */ /* 0x000fe4000f8e0200 */
[----:B------:R-:W-:Y:S02]  /*10030*/  VIADD R0, R215, UR41 ;  /* 0x00000029d7007c36 */ /* 0x000fe40008000000 */
[----:B------:R-:W-:-:S02]  /*10040*/  IMAD R25, R10, UR5, RZ ;  /* 0x000000050a197c24 */ /* 0x000fc4000f8e02ff */
[----:B------:R-:W-:Y:S01]  /*10050*/  IMAD.WIDE.U32 R4, R7, UR6, R4 ;  /* 0x0000000607047c25 */ /* 0x000fe2000f8e0004 */
[----:B------:R-:W-:Y:S01]  /*10060*/  SEL R7, RZ, 0x40, P0 ;  /* 0x00000040ff077807 */ /* 0x000fe20000000000 */
[----:B------:R-:W-:Y:S01]  /*10070*/  ULDC.64 UR6, c[0x0][0xb80] ;  /* 0x0002e00000067ab9 */ /* 0x000fe20000000a00 */
[----:B------:R-:W-:Y:S01]  /*10080*/  ISETP.GE.AND P0, PT, R0, R25, PT ;  /* 0x000000190000720c */ /* 0x000fe20003f06270 */
[----:B------:R-:W-:Y:S01]  /*10090*/  IMAD.IADD R3, R5, 0x1, R3 ;  /* 0x0000000105037824 */ /* 0x000fe200078e0203 */
[----:B------:R-:W-:Y:S02]  /*100a0*/  LEA R19, P1, R4, UR6, 0x1 ;  /* 0x0000000604137c11 */ /* 0x000fe4000f8208ff */
[----:B------:R-:W-:Y:S02]  /*100b0*/  LOP3.LUT R20, R12, R7, RZ, 0xfc, !PT ;  /* 0x000000070c147212 */ /* 0x000fe400078efcff */
[----:B------:R-:W-:Y:S01]  /*100c0*/  LEA.HI.X R3, R4, UR7, R3, 0x1, P1 ;  /* 0x0000000704037c11 */ /* 0x000fe200088f0c03 */
[----:B------:R0:W1:Y:S01]  /*100d0*/  SHFL.IDX PT, R6, R19, RZ, 0x181f ;  /* 0x00181fff13067589 */ /* 0x00006200000e0000 */
[----:B------:R-:W-:-:S03]  /*100e0*/  SEL R5, RZ, 0x80, P2 ;  /* 0x00000080ff057807 */ /* 0x000fc60001000000 */
        /* <DEDUP_REMOVED lines=34> */
.L_x_7645:
[----:B------:R-:W-:Y:S05]  /*10310*/  BSYNC B1 ;  /* 0x0000000000017941 */ /* 0x000fea0003800000 */
.L_x_7644:
        /* <DEDUP_REMOVED lines=36> */
.L_x_7641:
[----:B------:R-:W-:Y:S05]  /*10560*/  BSYNC B0 ;  /* 0x0000000000007941 */ /* 0x000fea0003800000 */
.L_x_7636:
[----:B------:R-:W-:Y:S02]  /*10570*/  ULDC UR5, c[0x0][0xd38] ;  /* 0x00034e0000057ab9 */ /* 0x000fe40000000800 */
[----:B------:R-:W-:-:S06]  /*10580*/  UISETP.GE.AND UP0, UPT, UR4, UR5, UPT ;  /* 0x000000050400728c */ /* 0x000fcc000bf06270 */
[----:B------:R-:W-:-:S13]  /*10590*/  PLOP3.LUT P0, PT, PT, PT, UP0, 0x80, 0x0 ;  /* 0x000000000000781c */ /* 0x000fda0003f0f008 */
[----:B------:R-:W-:Y:S05]  /*105a0*/  @!P0 BRA `(.L_x_7646) ;  /* 0xffffff0800a48947 */ /* 0x000fea000383ffff */
[----:B------:R-:W-:Y:S05]  /*105b0*/  EXIT ;  /* 0x000000000000794d */ /* 0x000fea0003800000 */
.L_x_7597:
        /* <DEDUP_REMOVED lines=39> */
[----:B------:R-:W-:Y:S01]  /*10830*/  STL [R1+0x28], RZ ;  /* 0x000028ff01007387 */ /* 0x000fe20000100800 */
        /* <DEDUP_REMOVED lines=8> */
.L_x_7759:
        /* <DEDUP_REMOVED lines=23> */
.L_x_7648:
[----:B------:R-:W-:Y:S01]  /*10a30*/  ULDC UR8, c[0x0][0xd54] ;  /* 0x0003550000087ab9 */ /* 0x000fe20000000800 */
[----:B------:R-:W-:Y:S01]  /*10a40*/  UMOV UR5, UR9 ;  /* 0x0000000900057c82 */ /* 0x000fe20008000000 */
[----:B------:R-:W-:-:S11]  /*10a50*/  UISETP.NE.AND UP0, UPT, UR8, 0x1, UPT ;  /* 0x000000010800788c */ /* 0x000fd6000bf05270 */
[----:B------:R-:W-:Y:S02]  /*10a60*/  @UP0 ULDC.64 UR10, c[0x0][0xd58] ;  /* 0x00035600000a0ab9 */ /* 0x000fe40000000a00 */
[----:B------:R-:W-:-:S04]  /*10a70*/  UIMAD.WIDE.U32 UR6, UR9, UR10, URZ ;  /* 0x0000000a090672a5 */ /* 0x000fc8000f8e003f */
[----:B------:R-:W-:-:S04]  /*10a80*/  @UP0 USHF.R.U32.HI UR5, URZ, UR11, UR7 ;  /* 0x0000000b3f050299 */ /* 0x000fc80008011607 */
[----:B------:R-:W-:-:S12]  /*10a90*/  UIMAD UR8, UR5, UR8, URZ ;  /* 0x00000008050872a4 */ /* 0x000fd8000f8e023f */
.L_x_7649:
[----:B------:R-:W-:Y:S01]  /*10aa0*/  ULOP3.LUT UR39, URZ, UR5, URZ, 0x33, !UPT ;  /* 0x000000053f277292 */ /* 0x000fe2000f8e333f */
[----:B------:R-:W-:Y:S01]  /*10ab0*/  BSSY B7, `(.L_x_7650) ;  /* 0x00005ad000077945 */ /* 0x000fe20003800000 */
[----:B------:R-:W-:Y:S01]  /*10ac0*/  ULDC UR10, c[0x0][0x448] ;  /* 0x00011200000a7ab9 */ /* 0x000fe20000000800 */
[----:B------:R-:W-:Y:S01]  /*10ad0*/  ULDC UR5, c[0x0][0xd3c] ;  /* 0x00034f0000057ab9 */ /* 0x000fe20000000800 */
[----:B------:R-:W-:Y:S01]  /*10ae0*/  UISETP.NE.AND UP1, UPT, UR10, 0x1, UPT ;  /* 0x000000010a00788c */ /* 0x000fe2000bf25270 */
[----:B------:R-:W-:Y:S01]  /*10af0*/  ULDC.64 UR6, c[0x0][0x418] ;  /* 0x0001060000067ab9 */ /* 0x000fe20000000a00 */
[----:B------:R-:W-:Y:S02]  /*10b00*/  UIADD3 UR39, UR39, UR5, URZ ;  /* 0x0000000527277290 */ /* 0x000fe4000fffe03f */
[----:B------:R-:W-:Y:S02]  /*10b10*/  UISETP.NE.U32.AND UP0, UPT, UR6, URZ, UPT ;  /* 0x0000003f0600728c */ /* 0x000fe4000bf05070 */
[----:B------:R-:W-:-:S02]  /*10b20*/  USHF.L.U32 UR5, UR39, 0x6, URZ ;  /* 0x0000000627057899 */ /* 0x000fc4000800063f */
[----:B------:R-:W-:Y:S02]  /*10b30*/  UISETP.NE.AND.EX UP0, UPT, UR7, URZ, UPT, UP0 ;  /* 0x0000003f0700728c */ /* 0x000fe4000bf05300 */
[----:B------:R-:W-:Y:S01]  /*10b40*/  UIADD3 UR5, UR5, 0x3f, URZ ;  /* 0x0000003f05057890 */ /* 0x000fe2000fffe03f */
[----:B------:R-:W-:Y:S01]  /*10b50*/  ULDC UR7, c[0x0][0x288] ;  /* 0x0000a20000077ab9 */ /* 0x000fe20000000800 */
        /* <DEDUP_REMOVED lines=51> */
.L_x_7651:
        /* <DEDUP_REMOVED lines=20> */
.L_x_7654:
[----:B------:R-:W-:Y:S05]  /*10fd0*/  BSYNC B6 ;  /* 0x0000000000067941 */ /* 0x000fea0003800000 */
.L_x_7653:
        /* <DEDUP_REMOVED lines=20> */
.L_x_7657:
        /* <DEDUP_REMOVED lines=15> */
.L_x_7656:
[----:B------:R-:W-:Y:S05]  /*11210*/  BSYNC B6 ;  /* 0x0000000000067941 */ /* 0x000fea0003800000 */
.L_x_7655:
        /* <DEDUP_REMOVED lines=22> */
[----:B------:R0:W-:Y:S01]  /*11380*/  STL [R1], R7 ;  /* 0x0000000701007387 */ /* 0x0001e20000100800 */
[----:B------:R-:W-:-:S03]  /*11390*/  SEL R16, R7, RZ, !P1 ;  /* 0x000000ff07107207 */ /* 0x000fc60004800000 */
[----:B------:R0:W-:Y:S01]  /*113a0*/  STL [R1+0xc], R8 ;  /* 0x00000c0801007387 */ /* 0x0001e20000100800 */
[----:B------:R-:W-:Y:S05]  /*113b0*/  BRA.DIV UR4, `(.L_x_7658) ;  /* 0x0000005a04707947 */ /* 0x000fea000b800000 */
[----:B------:R1:W2:Y:S02]  /*113c0*/  SHFL.IDX PT, R14, R4, RZ, 0x1f ;  /* 0x00001fff040e7589 */ /* 0x0002a400000e0000 */
.L_x_7775:
        /* <DEDUP_REMOVED lines=9> */
.L_x_7778:
        /* <DEDUP_REMOVED lines=22> */
.L_x_7661:
[----:B--2---:R-:W2:Y:S01]  /*115c0*/  LDL R2, [R1+0x8] ;  /* 0x0000080001027983 */ /* 0x004ea20000100800 */
[----:B------:R-:W-:Y:S01]  /*115d0*/  IMAD R0, R19, 0x8, R17 ;  /* 0x0000000813007824 */ /* 0x000fe200078e0211 */
[----:B--2---:R-:W-:-:S04]  /*115e0*/  SHF.L.U32 R2, R2, 0x1f, RZ ;  /* 0x0000001f02027819 */ /* 0x004fc800000006ff */
[----:B------:R-:W2:Y:S02]  /*115f0*/  SYNCS.PHASECHK.TRANS64.TRYWAIT P0, [R0+URZ+0x38840], R2 ;  /* 0x03884002000075a7 */ /* 0x000ea4000800017f */
[----:B--2---:R-:W-:Y:S05]  /*11600*/  @!P0 BRA `(.L_x_7662) ;  /* 0x00000058001c8947 */ /* 0x004fea0003800000 */
.L_x_7779:
        /* <DEDUP_REMOVED lines=11> */
.L_x_7663:
        /* <DEDUP_REMOVED lines=19> */
.L_x_7659:
        /* <DEDUP_REMOVED lines=24> */
.L_x_7665:
[----:B------:R-:W-:Y:S05]  /*11970*/  BSYNC B6 ;  /* 0x0000000000067941 */ /* 0x000fea0003800000 */
.L_x_7664:
[----:B------:R-:W2:Y:S01]  /*11980*/  S2R R2, SR_TID.X ;  /* 0x0000000000027919 */ /* 0x000ea20000002100 */
[----:B0-----:R-:W0:Y:S01]  /*11990*/  LDC R7, c[0x0][0x448] ;  /* 0x00011200ff077b82 */ /* 0x001e220000000800 */
[----:B------:R-:W-:Y:S01]  /*119a0*/  ULDC.64 UR6, c[0x0][0x2d8] ;  /* 0x0000b60000067ab9 */ /* 0x000fe20000000a00 */
[----:B------:R-:W-:Y:S01]  /*119b0*/  ULDC.64 UR8, c[0x0][0x2e0] ;  /* 0x0000b80000087ab9 */ /* 0x000fe20000000a00 */
[----:B-1----:R-:W1:Y:S01]  /*119c0*/  S2R R4, SR_TID.X ;  /* 0x0000000000047919 */ /* 0x002e620000002100 */
[----:B------:R-:W-:Y:S02]  /*119d0*/  UIMAD.WIDE.U32 UR4, UR36, UR6, URZ ;  /* 0x00000006240472a5 */ /* 0x000fe4000f8e003f */
[----:B------:R-:W-:-:S04]  /*119e0*/  UIMAD UR6, UR43, UR6, URZ ;  /* 0x000000062b0672a4 */ /* 0x000fc8000f8e023f */
[----:B------:R-:W-:Y:S02]  /*119f0*/  UIMAD UR6, UR36, UR7, UR6 ;  /* 0x00000007240672a4 */ /* 0x000fe4000f8e0206 */
[----:B------:R-:W-:Y:S02]  /*11a00*/  UIMAD UR7, UR37, UR8, URZ ;  /* 0x00000008250772a4 */ /* 0x000fe4000f8e023f */
[----:B------:R-:W-:Y:S02]  /*11a10*/  UIADD3 UR5, UR5, UR6, URZ ;  /* 0x0000000605057290 */ /* 0x000fe4000fffe03f */
[----:B------:R-:W-:Y:S02]  /*11a20*/  UIMAD UR6, UR42, UR9, UR7 ;  /* 0x000000092a0672a4 */ /* 0x000fe4000f8e0207 */
[----:B------:R-:W-:-:S04]  /*11a30*/  UIMAD.WIDE.U32 UR4, UR42, UR8, UR4 ;  /* 0x000000082a0472a5 */ /* 0x000fc8000f8e0004 */
[----:B------:R-:W-:Y:S01]  /*11a40*/  UIADD3 UR6, UR5, UR6, URZ ;  /* 0x0000000605067290 */ /* 0x000fe2000fffe03f */
[----:B0-----:R-:W-:Y:S01]  /*11a50*/  ISETP.NE.AND P0, PT, R7, 0x1, PT ;  /* 0x000000010700780c */ /* 0x001fe20003f05270 */
[----:B------:R-:W-:Y:S01]  /*11a60*/  IMAD.U32 R5, RZ, RZ, UR5 ;  /* 0x00000005ff057e24 */ /* 0x000fe2000f8e00ff */
[----:B--2---:R-:W-:Y:S01]  /*11a70*/  LOP3.LUT R0, R2, 0x7f, RZ, 0xc0, !PT ;  /* 0x0000007f02007812 */ /* 0x004fe200078ec0ff */
[----:B-1----:R-:W-:-:S03]  /*11a80*/  IMAD.SHL.U32 R4, R4, 0x10, RZ ;  /* 0x0000001004047824 */ /* 0x002fc600078e00ff */
[----:B------:R-:W-:-:S07]  /*11a90*/  SHF.R.U32.HI R0, RZ, 0x3, R0 ;  /* 0x00000003ff007819 */ /* 0x000fce0000011600 */
[----:B------:R-:W0:Y:S01]  /*11aa0*/  @P0 LDC R3, c[0x0][0x44c] ;  /* 0x00011300ff030b82 */ /* 0x000e220000000800 */
[----:B------:R-:W-:Y:S01]  /*11ab0*/  LOP3.LUT R4, R0, 0x70, R4, 0xf8, !PT ;  /* 0x0000007000047812 */ /* 0x000fe200078ef804 */
[----:B------:R-:W-:-:S04]  /*11ac0*/  IMAD.U32 R0, RZ, RZ, UR39 ;  /* 0x00000027ff007e24 */ /* 0x000fc8000f8e00ff */
[----:B------:R-:W-:Y:S02]  /*11ad0*/  IMAD R6, R0, 0x40, R4 ;  /* 0x0000004000067824 */ /* 0x000fe400078e0204 */
[----:B------:R-:W1:Y:S01]  /*11ae0*/  @P0 LDC R2, c[0x0][0x450] ;  /* 0x00011400ff020b82 */ /* 0x000e620000000800 */
[----:B------:R-:W-:Y:S01]  /*11af0*/  IMAD.U32 R4, RZ, RZ, UR4 ;  /* 0x00000004ff047e24 */ /* 0x000fe2000f8e00ff */
[----:B------:R-:W-:Y:S01]  /*11b00*/  ULDC.64 UR4, c[0x0][0x2d0] ;  /* 0x0000b40000047ab9 */ /* 0x000fe20000000a00 */
[----:B------:R-:W-:Y:S01]  /*11b10*/  IMAD.MOV.U32 R0, RZ, RZ, R6 ;  /* 0x000000ffff007224 */ /* 0x000fe200078e0006 */
[----:B------:R2:W-:Y:S04]  /*11b20*/  STL [R1+0x18], R6 ;  /* 0x0000180601007387 */ /* 0x0005e80000100800 */
[----:B------:R3:W5:Y:S01]  /*11b30*/  LDL R8, [R1+0x4] ;  /* 0x0000040001087983 */ /* 0x0007620000100800 */
[----:B0-----:R-:W-:-:S05]  /*11b40*/  @P0 IMAD.HI.U32 R3, R6, R3, RZ ;  /* 0x0000000306030227 */ /* 0x001fca00078e00ff */
[----:B-1----:R-:W-:Y:S01]  /*11b50*/  @P0 SHF.R.U32.HI R0, RZ, R2, R3 ;  /* 0x00000002ff000219 */ /* 0x002fe20000011603 */
[----:B------:R-:W-:Y:S02]  /*11b60*/  IMAD.MOV.U32 R2, RZ, RZ, R4 ;  /* 0x000000ffff027224 */ /* 0x000fe400078e0004 */
[----:B------:R-:W-:Y:S01]  /*11b70*/  IMAD.U32 R3, RZ, RZ, UR6 ;  /* 0x00000006ff037e24 */ /* 0x000fe2000f8e00ff */
[----:B------:R-:W-:Y:S01]  /*11b80*/  SHF.R.S32.HI R4, RZ, 0x1f, R0 ;  /* 0x0000001fff047819 */ /* 0x000fe20000011400 */
        /* <DEDUP_REMOVED lines=8> */
[----:B--2---:R-:W0:Y:S03]  /*11c10*/  S2R R6, SR_TID.X ;  /* 0x0000000000067919 */ /* 0x004e260000002100 */
[----:B------:R-:W-:Y:S01]  /*11c20*/  SHF.R.S32.HI R4, RZ, 0x1f, R0 ;  /* 0x0000001fff047819 */ /* 0x000fe20000011400 */
[----:B------:R-:W-:-:S04]  /*11c30*/  IMAD.WIDE.U32 R2, R0, UR4, R2 ;  /* 0x0000000400027c25 */ /* 0x000fc8000f8e0002 */
[----:B------:R-:W-:Y:S01]  /*11c40*/  IMAD R4, R4, UR4, RZ ;  /* 0x0000000404047c24 */ /* 0x000fe2000f8e02ff */
[----:B------:R-:W-:-:S03]  /*11c50*/  ULDC UR4, c[0x0][0x2b8] ;  /* 0x0000ae0000047ab9 */ /* 0x000fc60000000800 */
[----:B------:R-:W-:Y:S01]  /*11c60*/  IMAD R4, R0, UR5, R4 ;  /* 0x0000000500047c24 */ /* 0x000fe2000f8e0204 */
[----:B------:R-:W-:-:S03]  /*11c70*/  LEA R0, P1, R2, UR6, 0x1 ;  /* 0x0000000602007c11 */ /* 0x000fc6000f8208ff */
[----:B------:R-:W-:Y:S02]  /*11c80*/  IMAD.IADD R3, R3, 0x1, R4 ;  /* 0x0000000103037824 */ /* 0x000fe400078e0204 */
[----:B0-----:R-:W-:-:S05]  /*11c90*/  IMAD.SHL.U32 R9, R6, 0x8, RZ ;  /* 0x0000000806097824 */ /* 0x001fca00078e00ff */
[----:B------:R-:W-:Y:S02]  /*11ca0*/  LOP3.LUT R9, R9, 0x38, RZ, 0xc0, !PT ;  /* 0x0000003809097812 */ /* 0x000fe400078ec0ff */
[----:B------:R-:W-:Y:S02]  /*11cb0*/  LOP3.LUT R6, R6, 0x7f, RZ, 0xc0, !PT ;  /* 0x0000007f06067812 */ /* 0x000fe400078ec0ff */
[----:B------:R-:W-:Y:S01]  /*11cc0*/  ISETP.GE.AND P0, PT, R9, UR4, PT ;  /* 0x0000000409007c0c */ /* 0x000fe2000bf06270 */
[----:B------:R-:W-:Y:S01]  /*11cd0*/  UMOV UR4, 0xffffffff ;  /* 0xffffffff00047882 */ /* 0x000fe20000000000 */
[----:B------:R-:W-:Y:S02]  /*11ce0*/  LEA.HI.X R3, R2, UR7, R3, 0x1, P1 ;  /* 0x0000000702037c11 */ /* 0x000fe400088f0c03 */
[----:B------:R-:W-:Y:S01]  /*11cf0*/  SHF.R.U32.HI R10, RZ, 0x3, R6 ;  /* 0x00000003ff0a7819 */ /* 0x000fe20000011606 */
[----:B---3--:R-:W-:Y:S08]  /*11d00*/  BRA.DIV UR4, `(.L_x_7666) ;  /* 0x0000005204707947 */ /* 0x008ff0000b800000 */
[----:B------:R-:W0:Y:S01]  /*11d10*/  SHFL.IDX PT, R5, R0, RZ, 0x181f ;  /* 0x00181fff00057589 */ /* 0x000e2200000e0000 */
[----:B------:R-:W-:Y:S01]  /*11d20*/  IMAD.U32 R6, RZ, RZ, UR39 ;  /* 0x00000027ff067e24 */ /* 0x000fe2000f8e00ff */
[----:B------:R-:W-:Y:S02]  /*11d30*/  ULDC UR4, c[0x0][0x288] ;  /* 0x0000a20000047ab9 */ /* 0x000fe40000000800 */
[----:B------:R-:W1:Y:S01]  /*11d40*/  SHFL.IDX PT, R4, R3, RZ, 0x181f ;  /* 0x00181fff03047589 */ /* 0x000e6200000e0000 */
[----:B------:R-:W-:Y:S02]  /*11d50*/  IMAD R2, R7, UR4, RZ ;  /* 0x0000000407027c24 */ /* 0x000fe4000f8e02ff */
[----:B------:R-:W-:-:S04]  /*11d60*/  IMAD R10, R6, 0x40, R10 ;  /* 0x00000040060a7824 */ /* 0x000fc800078e020a */
[C---:B------:R-:W-:Y:S01]  /*11d70*/  VIADD R7, R10.reuse, 0x10 ;  /* 0x000000100a077836 */ /* 0x040fe20000000000 */
[C---:B------:R-:W-:Y:S01]  /*11d80*/  ISETP.GE.AND P1, PT, R10.reuse, R2, PT ;  /* 0x000000020a00720c */ /* 0x040fe20003f26270 */
[----:B------:R-:W-:Y:S01]  /*11d90*/  VIADD R6, R10, 0x20 ;  /* 0x000000200a067836 */ /* 0x000fe20000000000 */
[----:B------:R-:W-:Y:S04]  /*11da0*/  STL [R1+0x14], R10 ;  /* 0x0000140a01007387 */ /* 0x000fe80000100800 */
[----:B------:R-:W-:Y:S04]  /*11db0*/  STL [R1+0x20], R7 ;  /* 0x0000200701007387 */ /* 0x000fe80000100800 */
[----:B------:R-:W-:Y:S03]  /*11dc0*/  STL [R1+0x24], R6 ;  /* 0x0000240601007387 */ /* 0x000fe60000100800 */
        /* <DEDUP_REMOVED lines=27> */
.L_x_7788:
        /* <DEDUP_REMOVED lines=12> */
.L_x_7667:
        /* <DEDUP_REMOVED lines=35> */
.L_x_7669:
[----:B------:R-:W-:Y:S05]  /*12270*/  BSYNC B6 ;  /* 0x0000000000067941 */ /* 0x000fea0003800000 */
.L_x_7668:
        /* <DEDUP_REMOVED lines=106> */
[----:B---3--:R-:W-:Y:S02]  /*12920*/  ISETP.GE.AND P3, PT, R2, R4, PT ;  /* 0x000000040200720c */ /* 0x008fe40003f66270 */
[----:B------:R-:W0:Y:S01]  /*12930*/  S2R R2, SR_TID.X ;  /* 0x0000000000027919 */ /* 0x000e220000002100 */
[----:B------:R-:W1:Y:S08]  /*12940*/  SHFL.IDX PT, R3, R0, RZ, 0x181f ;  /* 0x00181fff00037589 */ /* 0x000e7000000e0000 */
[----:B------:R-:W-:-:S02]  /*12950*/  @!P2 LOP3.LUT R8, R5, 0x40, RZ, 0xc0, !PT ;  /* 0x000000400508a812 */ /* 0x000fc400078ec0ff */
[----:B------:R-:W-:Y:S02]  /*12960*/  @P3 LOP3.LUT R18, R18, 0x100, RZ, 0xfc, !PT ;  /* 0x0000010012123812 */ /* 0x000fe400078efcff */
[----:B------:R-:W-:-:S04]  /*12970*/  @!P2 SHF.R.U32.HI R8, RZ, 0x2, R8 ;  /* 0x00000002ff08a819 */ /* 0x000fc80000011608 */
[----:B------:R-:W-:Y:S02]  /*12980*/  @!P2 ISETP.NE.U32.AND P3, PT, R8, RZ, PT ;  /* 0x000000ff0800a20c */ /* 0x000fe40003f65070 */
[----:B------:R-:W-:-:S04]  /*12990*/  @!P2 LOP3.LUT R8, R7, 0x80, RZ, 0xc0, !PT ;  /* 0x000000800708a812 */ /* 0x000fc800078ec0ff */
[----:B------:R-:W-:Y:S01]  /*129a0*/  @!P2 SHF.R.U32.HI R8, RZ, 0x3, R8 ;  /* 0x00000003ff08a819 */ /* 0x000fe20000011608 */
[----:B0-----:R-:W-:Y:S02]  /*129b0*/  IMAD.SHL.U32 R12, R2, 0x8, RZ ;  /* 0x00000008020c7824 */ /* 0x001fe400078e00ff */
[----:B------:R-:W0:Y:S03]  /*129c0*/  SHFL.IDX PT, R2, R6, RZ, 0x181f ;  /* 0x00181fff06027589 */ /* 0x000e2600000e0000 */
[----:B------:R-:W-:-:S04]  /*129d0*/  LOP3.LUT R12, R12, 0x38, RZ, 0xc0, !PT ;  /* 0x000000380c0c7812 */ /* 0x000fc800078ec0ff */
[----:B-1----:R-:W-:-:S05]  /*129e0*/  @!P2 LEA R3, P6, R12, R3, 0x1 ;  /* 0x000000030c03a211 */ /* 0x002fca00078c08ff */
[----:B0-----:R-:W-:-:S05]  /*129f0*/  @!P2 IMAD.X R2, RZ, RZ, R2, P6 ;  /* 0x000000ffff02a224 */ /* 0x001fca00030e0602 */
[----:B------:R-:W-:-:S04]  /*12a00*/  @!P2 LOP3.LUT R3, R3, R2, RZ, 0x3c, !PT ;  /* 0x000000020303a212 */ /* 0x000fc800078e3cff */
[----:B------:R-:W-:-:S04]  /*12a10*/  @!P2 LOP3.LUT R2, R3, R2, RZ, 0x3c, !PT ;  /* 0x000000020302a212 */ /* 0x000fc800078e3cff */
[----:B------:R-:W-:Y:S02]  /*12a20*/  @!P2 LOP3.LUT R3, R3, R2, RZ, 0x3c, !PT ;  /* 0x000000020303a212 */ /* 0x000fe400078e3cff */
[----:B------:R-:W-:-:S03]  /*12a30*/  LOP3.LUT P6, RZ, R18, 0x4, RZ, 0xc0, !PT ;  /* 0x0000000412ff7812 */ /* 0x000fc600078cc0ff */
[----:B----4-:R-:W-:Y:S01]  /*12a40*/  @!P2 LDGSTS.E.BYPASS.LTC128B.128 [R11+0x26400], desc[UR44][R2.64], !P0 ;  /* 0x26400000020bafae */ /* 0x010fe2000c101d6c */
[----:B------:R-:W-:-:S03]  /*12a50*/  LOP3.LUT P0, RZ, R18, 0x400, RZ, 0xc0, !PT ;  /* 0x0000040012ff7812 */ /* 0x000fc6000780c0ff */
[----:B------:R-:W-:Y:S01]  /*12a60*/  @!P2 LDGSTS.E.BYPASS.LTC128B.128 [R11+0x28400], desc[UR44][R2.64+0x80], !P1 ;  /* 0x28400080020bafae */ /* 0x000fe2000c901d6c */
[----:B------:R-:W-:Y:S02]  /*12a70*/  LOP3.LUT P1, RZ, R18, 0x200, RZ, 0xc0, !PT ;  /* 0x0000020012ff7812 */ /* 0x000fe4000782c0ff */
[----:B------:R-:W-:Y:S02]  /*12a80*/  @!P2 ISETP.NE.U32.AND P4, PT, R8, RZ, PT ;  /* 0x000000ff0800a20c */ /* 0x000fe40003f85070 */
[----:B------:R-:W0:Y:S04]  /*12a90*/  SHFL.IDX PT, R8, R6, 0x1, 0x181f ;  /* 0x00381f0006087f89 */ /* 0x000e2800000e0000 */
[----:B------:R-:W-:Y:S04]  /*12aa0*/  @!P2 LDGSTS.E.BYPASS.LTC128B.128 [R11+0x2a400], desc[UR44][R2.64+0x100], !P6 ;  /* 0x2a400100020bafae */ /* 0x000fe8000f101d6c */
        /* <DEDUP_REMOVED lines=52> */
.L_x_7798:
        /* <DEDUP_REMOVED lines=31> */
.L_x_7672:
[----:B------:R-:W-:Y:S05]  /*12fe0*/  BSYNC B0 ;  /* 0x0000000000007941 */ /* 0x000fea0003800000 */
.L_x_7671:
[----:B------:R-:W-:Y:S01]  /*12ff0*/  NOP ;  /* 0x0000000000007918 */ /* 0x000fe20000000000 */
[----:B------:R-:W-:-:S13]  /*13000*/  PLOP3.LUT P0, PT, PT, PT, PT, 0x80, 0x0 ;  /* 0x000000000000781c */ /* 0x000fda0003f0f070 */
.L_x_7673:
        /* <DEDUP_REMOVED lines=18> */
.L_x_7799:
[----:B------:R-:W-:Y:S05]  /*13130*/  BSYNC B0 ;  /* 0x0000000000007941 */ /* 0x000fea0003800000 */
.L_x_7674:
        /* <DEDUP_REMOVED lines=12> */
.L_x_7800:
[----:B------:R-:W-:Y:S05]  /*13200*/  BSYNC B1 ;  /* 0x0000000000017941 */ /* 0x000fea0003800000 */
.L_x_7678:
        /* <DEDUP_REMOVED lines=9> */
.L_x_7681:
[----:B------:R-:W-:Y:S05]  /*132a0*/  BSYNC B1 ;  /* 0x0000000000017941 */ /* 0x000fea0003800000 */
.L_x_7680:
        /* <DEDUP_REMOVED lines=11> */
.L_x_7682:
        /* <DEDUP_REMOVED lines=15> */
.L_x_7683:
        /* <DEDUP_REMOVED lines=15> */
.L_x_7684:
        /* <DEDUP_REMOVED lines=15> */
.L_x_7685:
        /* <DEDUP_REMOVED lines=15> */
.L_x_7686:
        /* <DEDUP_REMOVED lines=15> */
.L_x_7687:
        /* <DEDUP_REMOVED lines=15> */
.L_x_7688:
        /* <DEDUP_REMOVED lines=15> */
.L_x_7689:
        /* <DEDUP_REMOVED lines=10> */
.L_x_7677:
[----:B------:R-:W-:Y:S05]  /*13a90*/  BSYNC B0 ;  /* 0x0000000000007941 */ /* 0x000fea0003800000 */
.L_x_7676:
[----:B------:R-:W-:-:S06]  /*13aa0*/  UISETP.GE.AND UP0, UPT, UR38, 0x2, UPT ;  /* 0x000000022600788c */ /* 0x000fcc000bf06270 */
[----:B------:R-:W-:-:S13]  /*13ab0*/  PLOP3.LUT P0, PT, PT, PT, UP0, 0x80, 0x0 ;  /* 0x000000000000781c */ /* 0x000fda0003f0f008 */
[----:B------:R-:W-:Y:S05]  /*13ac0*/  @!P0 BRA `(.L_x_7690) ;  /* 0x0000002800448947 */ /* 0x000fea0003800000 */
[----:B------:R-:W-:Y:S02]  /*13ad0*/  ULOP3.LUT UR4, UR38, 0x1, URZ, 0xc0, !UPT ;  /* 0x0000000126047892 */ /* 0x000fe4000f8ec03f */
[----:B-1----:R-:W-:Y:S02]  /*13ae0*/  IMAD.U32 R6, RZ, RZ, UR38 ;  /* 0x00000026ff067e24 */ /* 0x002fe4000f8e00ff */
[----:B------:R-:W-:Y:S02]  /*13af0*/  UISETP.NE.U32.AND UP0, UPT, UR4, 0x1, UPT ;  /* 0x000000010400788c */ /* 0x000fe4000bf05070 */
[----:B------:R-:W-:-:S04]  /*13b00*/  VIADD R6, R6, 0xfffffffe ;  /* 0xfffffffe06067836 */ /* 0x000fc80000000000 */
[----:B0-----:R-:W-:Y:S01]  /*13b10*/  IMAD.MOV.U32 R0, RZ, RZ, R6 ;  /* 0x000000ffff007224 */ /* 0x001fe200078e0006 */
[----:B------:R-:W-:-:S13]  /*13b20*/  PLOP3.LUT P0, PT, PT, PT, UP0, 0x80, 0x0 ;  /* 0x000000000000781c */ /* 0x000fda0003f0f008 */
[----:B------:R-:W-:Y:S05]  /*13b30*/  @!P0 BRA `(.L_x_7691) ;  /* 0x0000000c00608947 */ /* 0x000fea0003800000 */
        /* <DEDUP_REMOVED lines=33> */
.L_x_7694:
[----:B------:R-:W1:Y:S01]  /*13d50*/  S2R R2, SR_TID.X ;  /* 0x0000000000027919 */ /* 0x000e620000002100 */
[----:B------:R-:W-:Y:S01]  /*13d60*/  IMAD R3, R19, 0x8, R17 ;  /* 0x0000000813037824 */ /* 0x000fe200078e0211 */
[----:B------:R-:W-:Y:S01]  /*13d70*/  BSSY B1, `(.L_x_7695) ;  /* 0x0000006000017945 */ /* 0x000fe20003800000 */
[----:B-1----:R-:W-:Y:S02]  /*13d80*/  LOP3.LUT R4, R2, 0x7f, RZ, 0xc0, !PT ;  /* 0x0000007f02047812 */ /* 0x002fe400078ec0ff */
[----:B------:R-:W-:Y:S02]  /*13d90*/  SHF.L.U32 R2, R8, 0x1f, RZ ;  /* 0x0000001f08027819 */ /* 0x000fe400000006ff */
[----:B------:R-:W-:Y:S02]  /*13da0*/  ISETP.NE.AND P1, PT, R4, RZ, PT ;  /* 0x000000ff0400720c */ /* 0x000fe40003f25270 */
[----:B------:R-:W1:Y:S02]  /*13db0*/  SYNCS.PHASECHK.TRANS64.TRYWAIT P0, [R3+URZ+0x38840], R2 ;  /* 0x03884002030075a7 */ /* 0x000e64000800017f */
[----:B-1----:R-:W-:Y:S09]  /*13dc0*/  @!P0 BRA `(.L_x_7696) ;  /* 0x0000004000148947 */ /* 0x002ff20003800000 */
.L_x_7801:
[----:B------:R-:W-:Y:S05]  /*13dd0*/  BSYNC B1 ;  /* 0x0000000000017941 */ /* 0x000fea0003800000 */
.L_x_7695:
        /* <DEDUP_REMOVED lines=9> */
.L_x_7698:
[----:B------:R-:W-:Y:S05]  /*13e70*/  BSYNC B1 ;  /* 0x0000000000017941 */ /* 0x000fea0003800000 */
.L_x_7697:
        /* <DEDUP_REMOVED lines=12> */
.L_x_7699:
        /* <DEDUP_REMOVED lines=12> */
.L_x_7802:
[----:B------:R-:W-:Y:S05]  /*14000*/  BSYNC B1 ;  /* 0x0000000000017941 */ /* 0x000fea0003800000 */
.L_x_7700:
        /* <DEDUP_REMOVED lines=11> */
.L_x_7703:
[----:B------:R-:W-:Y:S05]  /*140c0*/  BSYNC B1 ;  /* 0x0000000000017941 */ /* 0x000fea0003800000 */
.L_x_7702:
[----:B------:R-:W-:Y:S01]  /*140d0*/  R2UR UR10, R7 ;  /* 0x00000000070a72ca */ /* 0x000fe200000e0000 */
[----:B-12---:R-:W-:Y:S01]  /*140e0*/  IMAD R2, R19, 0x10000, R17 ;  /* 0x0001000013027824 */ /* 0x006fe200078e0211 */
[----:B------:R-:W-:Y:S01]  /*140f0*/  R2UR UR6, R8 ;  /* 0x00000000080672ca */ /* 0x000fe200000e0000 */
[----:B------:R-:W-:Y:S01]  /*14100*/  UIADD3 UR4, UP0, UR46, 0x470, URZ ;  /* 0x000004702e047890 */ /* 0x000fe2000ff1e03f */
[----:B------:R-:W-:Y:S01]  /*14110*/  R2UR UR7, R9 ;  /* 0x00000000090772ca */ /* 0x000fe200000e0000 */
[----:B------:R-:W-:Y:S01]  /*14120*/  VIADD R3, R3, 0x38850 ;  /* 0x0003885003037836 */ /* 0x000fe20000000000 */
[----:B------:R-:W-:Y:S01]  /*14130*/  R2UR UR11, R0 ;  /* 0x00000000000b72ca */ /* 0x000fe200000e0000 */
[----:B------:R-:W-:Y:S01]  /*14140*/  VIADD R4, R2, 0x400 ;  /* 0x0000040002047836 */ /* 0x000fe20000000000 */
[----:B------:R-:W-:Y:S01]  /*14150*/  PLOP3.LUT P0, PT, PT, PT, PT, 0x80, 0x0 ;  /* 0x000000000000781c */ /* 0x000fe20003f0f070 */
[----:B------:R-:W-:-:S12]  /*14160*/  UIADD3.X UR5, URZ, UR47, URZ, UP0, !UPT ;  /* 0x0000002f3f057290 */ /* 0x000fd800087fe43f */
.L_x_7704:
        /* <DEDUP_REMOVED lines=15> */
.L_x_7705:
        /* <DEDUP_REMOVED lines=15> */
.L_x_7706:
        /* <DEDUP_REMOVED lines=15> */
.L_x_7707:
        /* <DEDUP_REMOVED lines=15> */
.L_x_7708:
        /* <DEDUP_REMOVED lines=15> */
.L_x_7709:
        /* <DEDUP_REMOVED lines=15> */
.L_x_7710:
        /* <DEDUP_REMOVED lines=15> */
.L_x_7711:
        /* <DEDUP_REMOVED lines=9> */
.L_x_7693:
[----:B------:R-:W-:Y:S05]  /*14890*/  BSYNC B0 ;  /* 0x0000000000007941 */ /* 0x000fea0003800000 */
.L_x_7692:
[----:B------:R-:W-:-:S06]  /*148a0*/  UIADD3 UR4, UR38, -0x3, URZ ;  /* 0xfffffffd26047890 */ /* 0x000fcc000fffe03f */
[----:B------:R-:W-:-:S07]  /*148b0*/  IMAD.U32 R0, RZ, RZ, UR4 ;  /* 0x00000004ff007e24 */ /* 0x000fce000f8e00ff */
.L_x_7691:
[----:B------:R-:W-:Y:S01]  /*148c0*/  ISETP.NE.AND P0, PT, R6, RZ, PT ;  /* 0x000000ff0600720c */ /* 0x000fe20003f05270 */
[----:B------:R-:W-:-:S12]  /*148d0*/  BSSY B0, `(.L_x_7690) ;  /* 0x00001b0000007945 */ /* 0x000fd80003800000 */
[----:B------:R-:W-:Y:S05]  /*148e0*/  @!P0 BRA `(.L_x_7712) ;  /* 0x0000001800b88947 */ /* 0x000fea0003800000 */
.L_x_7753:
        /* <DEDUP_REMOVED lines=16> */
[----:B------:R-:W3:Y:S01]  /*149f0*/  LDL R5, [R1] ;  /* 0x0000000001057983 */ /* 0x000ee20000100800 */
        /* <DEDUP_REMOVED lines=16> */
.L_x_7715:
        /* <DEDUP_REMOVED lines=8> */
.L_x_7803:
[----:B------:R-:W-:Y:S05]  /*14b80*/  BSYNC B2 ;  /* 0x0000000000027941 */ /* 0x000fea0003800000 */
.L_x_7716:
        /* <DEDUP_REMOVED lines=9> */
.L_x_7719:
[----:B------:R-:W-:Y:S05]  /*14c20*/  BSYNC B2 ;  /* 0x0000000000027941 */ /* 0x000fea0003800000 */
.L_x_7718:
        /* <DEDUP_REMOVED lines=11> */
.L_x_7720:
        /* <DEDUP_REMOVED lines=13> */
.L_x_7804:
[----:B------:R-:W-:Y:S05]  /*14db0*/  BSYNC B2 ;  /* 0x0000000000027941 */ /* 0x000fea0003800000 */
.L_x_7721:
        /* <DEDUP_REMOVED lines=11> */
.L_x_7724:
[----:B------:R-:W-:Y:S05]  /*14e70*/  BSYNC B2 ;  /* 0x0000000000027941 */ /* 0x000fea0003800000 */
.L_x_7723:
        /* <DEDUP_REMOVED lines=9> */
.L_x_7725:
        /* <DEDUP_REMOVED lines=15> */
.L_x_7726:
        /* <DEDUP_REMOVED lines=15> */
.L_x_7727:
        /* <DEDUP_REMOVED lines=15> */
.L_x_7728:
        /* <DEDUP_REMOVED lines=15> */
.L_x_7729:
        /* <DEDUP_REMOVED lines=15> */
.L_x_7730:
        /* <DEDUP_REMOVED lines=15> */
.L_x_7731:
        /* <DEDUP_REMOVED lines=15> */
.L_x_7732:
        /* <DEDUP_REMOVED lines=10> */
.L_x_7714:
[----:B------:R-:W-:Y:S05]  /*15640*/  BSYNC B1 ;  /* 0x0000000000017941 */ /* 0x000fea0003800000 */
.L_x_7713:
[----:B------:R-:W-:Y:S01]  /*15650*/  VIADD R7, R7, 0x1 ;  /* 0x0000000107077836 */ /* 0x000fe20000000000 */
[----:B------:R-:W-:Y:S01]  /*15660*/  LOP3.LUT P2, RZ, R18, 0x2, RZ, 0xc0, !PT ;  /* 0x0000000212ff7812 */ /* 0x000fe2000784c0ff */
[----:B------:R-:W-:Y:S03]  /*15670*/  BSSY B1, `(.L_x_7733) ;  /* 0x00000d2000017945 */ /* 0x000fe60003800000 */
[----:B------:R-:W-:-:S04]  /*15680*/  ISETP.NE.AND P0, PT, R7, 0x2, PT ;  /* 0x000000020700780c */ /* 0x000fc80003f05270 */
[----:B------:R-:W-:Y:S02]  /*15690*/  SEL R2, RZ, 0x1, P0 ;  /* 0x00000001ff027807 */ /* 0x000fe40000000000 */
[----:B------:R-:W-:Y:S02]  /*156a0*/  SEL R19, R7, RZ, P0 ;  /* 0x000000ff07137207 */ /* 0x000fe40000000000 */
[----:B0-----:R-:W-:-:S05]  /*156b0*/  LOP3.LUT R8, R6, R2, RZ, 0x3c, !PT ;  /* 0x0000000206087212 */ /* 0x001fca00078e3cff */
[----:B------:R0:W-:Y:S01]  /*156c0*/  STL [R1+0x8], R8 ;  /* 0x0000080801007387 */ /* 0x0001e20000100800 */
[----:B------:R-:W-:Y:S05]  /*156d0*/  @!P2 BRA `(.L_x_7734) ;  /* 0x0000000c002ca947 */ /* 0x000fea0003800000 */
[----:B------:R-:W-:Y:S01]  /*156e0*/  LOP3.LUT P2, RZ, R18, 0x1, RZ, 0xc0, !PT ;  /* 0x0000000112ff7812 */ /* 0x000fe2000784c0ff */
[----:B------:R-:W-:-:S12]  /*156f0*/  VIADD R6, R0, 0xffffffff ;  /* 0xffffffff00067836 */ /* 0x000fd80000000000 */
        /* <DEDUP_REMOVED lines=21> */
.L_x_7735:
        /* <DEDUP_REMOVED lines=8> */
.L_x_7805:
[----:B------:R-:W-:Y:S05]  /*158d0*/  BSYNC B2 ;  /* 0x0000000000027941 */ /* 0x000fea0003800000 */
.L_x_7736:
        /* <DEDUP_REMOVED lines=9> */
.L_x_7739:
[----:B------:R-:W-:Y:S05]  /*15970*/  BSYNC B2 ;  /* 0x0000000000027941 */ /* 0x000fea0003800000 */
.L_x_7738:
        /* <DEDUP_REMOVED lines=11> */
.L_x_7740:
        /* <DEDUP_REMOVED lines=13> */
.L_x_7806:
[----:B------:R-:W-:Y:S05]  /*15b00*/  BSYNC B2 ;  /* 0x0000000000027941 */ /* 0x000fea0003800000 */
.L_x_7741:
[----:B------:R-:W-:Y:S01]  /*15b10*/  BSSY B2, `(.L_x_7743) ;  /* 0x000000b000027945 */ /* 0x000fe20003800000 */
[----:B-12---:R-:W-:Y:S02]  /*15b20*/  IMAD.MOV.U32 R2, RZ, RZ, 0x0 ;  /* 0x00000000ff027424 */ /* 0x006fe400078e00ff */
[----:B------:R-:W-:Y:S01]  /*15b30*/  IMAD.MOV.U32 R3, RZ, RZ, 0x14f00000 ;  /* 0x14f00000ff037424 */ /* 0x000fe200078e00ff */
[----:B------:R-:W-:Y:S06]  /*15b40*/  @P1 BRA `(.L_x_7744) ;  /* 0x00000000001c1947 */ /* 0x000fec0003800000 */
[----:B------:R-:W0:Y:S02]  /*15b50*/  S2R R7, SR_TID.X ;  /* 0x0000000000077919 */ /* 0x000e240000002100 */
[----:B0-----:R-:W-:Y:S01]  /*15b60*/  LOP3.LUT R8, R7, 0x1f, RZ, 0xc0, !PT ;  /* 0x0000001f07087812 */ /* 0x001fe200078ec0ff */
[----:B------:R-:W-:-:S03]  /*15b70*/  IMAD.MOV.U32 R7, RZ, RZ, 0x10000 ;  /* 0x00010000ff077424 */ /* 0x000fc600078e00ff */
[----:B------:R-:W-:Y:S01]  /*15b80*/  ISETP.NE.AND P0, PT, R8, RZ, PT ;  /* 0x000000ff0800720c */ /* 0x000fe20003f05270 */
[----:B------:R1:W-:-:S12]  /*15b90*/  SYNCS.ARRIVE.TRANS64 RZ, [R4+URZ+0x38850], R7 ;  /* 0x0388500704ff79a7 */ /* 0x0003d8000800003f */
[----:B-1----:R-:W-:Y:S05]  /*15ba0*/  @!P0 BRA `(.L_x_7744) ;  /* 0x0000000000048947 */ /* 0x002fea0003800000 */
[----:B------:R-:W-:Y:S01]  /*15bb0*/  BPT.TRAP 0x1 ;  /* 0x000000040000795c */ /* 0x000fe20000300000 */
.L_x_7744:
[----:B------:R-:W-:Y:S05]  /*15bc0*/  BSYNC B2 ;  /* 0x0000000000027941 */ /* 0x000fea0003800000 */
.L_x_7743:
        /* <DEDUP_REMOVED lines=9> */
.L_x_7745:
        /* <DEDUP_REMOVED lines=10> */
[----:B------:R-:W-:Y:S01]  /*15d00*/  R2UR UR6, R2 ;  /* 0x00000000020672ca */ /* 0x000fe200000e0000 */
[----:B------:R-:W-:Y:S01]  /*15d10*/  VIADD R7, R5, 0x2400 ;  /* 0x0000240005077836 */ /* 0x000fe20000000000 */
[----:B------:R-:W-:Y:S01]  /*15d20*/  R2UR UR7, R3 ;  /* 0x00000000030772ca */ /* 0x000fe200000e0000 */
[----:B------:R-:W-:Y:S01]  /*15d30*/  UMOV UR10, 0x40 ;  /* 0x00000040000a7882 */ /* 0x000fe20000000000 */
[----:B------:R-:W-:-:S13]  /*15d40*/  PLOP3.LUT P0, PT, PT, PT, PT, 0x80, 0x0 ;  /* 0x000000000000781c */ /* 0x000fda0003f0f070 */
.L_x_7746:
        /* <DEDUP_REMOVED lines=15> */
.L_x_7747:
        /* <DEDUP_REMOVED lines=15> */
.L_x_7748:
        /* <DEDUP_REMOVED lines=15> */
.L_x_7749:
        /* <DEDUP_REMOVED lines=15> */
.L_x_7750:
        /* <DEDUP_REMOVED lines=15> */
.L_x_7751:
        /* <DEDUP_REMOVED lines=15> */
.L_x_7752:
        /* <DEDUP_REMOVED lines=10> */
.L_x_7734:
[----:B------:R-:W-:Y:S05]  /*16390*/  BSYNC B1 ;  /* 0x0000000000017941 */ /* 0x000fea0003800000 */
.L_x_7733:
[C---:B------:R-:W-:Y:S01]  /*163a0*/  ISETP.GT.AND P0, PT, R0.reuse, 0x1, PT ;  /* 0x000000010000780c */ /* 0x040fe20003f04270 */
[----:B------:R-:W-:-:S12]  /*163b0*/  VIADD R0, R0, 0xfffffffe ;  /* 0xfffffffe00007836 */ /* 0x000fd80000000000 */
[----:B------:R-:W-:Y:S05]  /*163c0*/  @P0 BRA `(.L_x_7753) ;  /* 0xffffffe400480947 */ /* 0x000fea000383ffff */
.L_x_7712:
[----:B------:R-:W-:Y:S05]  /*163d0*/  BSYNC B0 ;  /* 0x0000000000007941 */ /* 0x000fea0003800000 */
.L_x_7690:
        /* <DEDUP_REMOVED lines=24> */
.L_x_7755:
[----:B------:R-:W-:Y:S05]  /*16560*/  BSYNC B0 ;  /* 0x0000000000007941 */ /* 0x000fea0003800000 */
.L_x_7754:
[----:B------:R-:W-:-:S07]  /*16570*/  SEL R19, R19, RZ, P0 ;  /* 0x000000ff13137207 */ /* 0x000fce0000000000 */
.L_x_7652:
[----:B------:R-:W-:Y:S05]  /*16580*/  BSYNC B7 ;  /* 0x0000000000077941 */ /* 0x000fea0003800000 */
.L_x_7650:
        /* <DEDUP_REMOVED lines=13> */
.L_x_7756:
[----:B------:R-:W-:-:S03]  /*16660*/  UMOV UR4, 0xffffffff ;  /* 0xffffffff00047882 */ /* 0x000fc60000000000 */
[----:B------:R-:W-:Y:S05]  /*16670*/  BRA.DIV UR4, `(.L_x_7758) ;  /* 0x0000001a04607947 */ /* 0x000fea000b800000 */
[----:B-----5:R4:W0:Y:S02]  /*16680*/  SHFL.IDX PT, R14, R3, RZ, 0x1f ;  /* 0x00001fff030e7589 */ /* 0x02082400000e0000 */
.L_x_7809:
        /* <DEDUP_REMOVED lines=8> */
.L_x_7757:
[----:B--23--:R-:W2:Y:S01]  /*16710*/  LDL R0, [R1+0x10] ;  /* 0x0000100001007983 */ /* 0x00cea20000100800 */
[----:B------:R-:W-:Y:S02]  /*16720*/  ULDC UR4, c[0x0][0xd38] ;  /* 0x00034e0000047ab9 */ /* 0x000fe40000000800 */
[----:B--2---:R-:W-:-:S13]  /*16730*/  ISETP.GE.AND P0, PT, R0, UR4, PT ;  /* 0x0000000400007c0c */ /* 0x004fda000bf06270 */
[----:B------:R-:W-:Y:S05]  /*16740*/  @!P0 BRA `(.L_x_7759) ;  /* 0xffffffa0005c8947 */ /* 0x000fea000383ffff */
.L_x_7647:
[----:B0-----:R-:W2:Y:S01]  /*16750*/  LDL.LU R0, [R1+0x28] ;  /* 0x0000280001007983 */ /* 0x001ea20000300800 */
[----:B------:R-:W-:Y:S01]  /*16760*/  BSSY B0, `(.L_x_7760) ;  /* 0x000000b000007945 */ /* 0x000fe20003800000 */
[----:B------:R-:W0:Y:S01]  /*16770*/  S2R R5, SR_CgaCtaId ;  /* 0x0000000000057919 */ /* 0x000e220000008800 */
        /* <DEDUP_REMOVED lines=9> */
.L_x_7810:
[----:B------:R-:W-:Y:S05]  /*16810*/  BSYNC B0 ;  /* 0x0000000000007941 */ /* 0x000fea0003800000 */
.L_x_7760:
[----:B------:R-:W-:-:S03]  /*16820*/  UMOV UR4, 0xffffffff ;  /* 0xffffffff00047882 */ /* 0x000fc60000000000 */
[----:B------:R-:W-:Y:S05]  /*16830*/  BRA.DIV UR4, `(.L_x_7762) ;  /* 0x0000001a042c7947 */ /* 0x000fea000b800000 */
[----:B------:R-:W2:Y:S02]  /*16840*/  S2R R2, SR_TID.X ;  /* 0x0000000000027919 */ /* 0x000ea40000002100 */
[----:B--2---:R-:W-:-:S04]  /*16850*/  SHF.R.U32.HI R2, RZ, 0x5, R2 ;  /* 0x00000005ff027819 */ /* 0x004fc80000011602 */
[----:B------:R-:W-:-:S05]  /*16860*/  LOP3.LUT R2, R2, 0x3, RZ, 0xc0, !PT ;  /* 0x0000000302027812 */ /* 0x000fca00078ec0ff */
[----:B------:R2:W3:Y:S02]  /*16870*/  SHFL.IDX PT, R14, R2, RZ, 0x1f ;  /* 0x00001fff020e7589 */ /* 0x0004e400000e0000 */
.L_x_7813:
[----:B---3--:R-:W-:Y:S01]  /*16880*/  ISETP.NE.AND P0, PT, R14, RZ, PT ;  /* 0x000000ff0e00720c */ /* 0x008fe20003f05270 */
[----:B------:R-:W-:-:S12]  /*16890*/  BSSY B0, `(.L_x_7763) ;  /* 0x0000025000007945 */ /* 0x000fd80003800000 */
[----:B------:R-:W-:Y:S05]  /*168a0*/  @P0 BRA `(.L_x_7764) ;  /* 0x00000000008c0947 */ /* 0x000fea0003800000 */
[----:B------:R-:W-:-:S03]  /*168b0*/  UMOV UR4, 0xffffffff ;  /* 0xffffffff00047882 */ /* 0x000fc60000000000 */
[----:B------:R-:W-:Y:S05]  /*168c0*/  BRA.DIV UR4, `(.L_x_7765) ;  /* 0x0000001a043c7947 */ /* 0x000fea000b800000 */
[----:B------:R-:W-:-:S13]  /*168d0*/  ELECT P6, URZ, PT ;  /* 0x00000000003f782f */ /* 0x000fda00038c0000 */
.L_x_7816:
[----:B------:R-:W-:Y:S05]  /*168e0*/  @!P6 BRA `(.L_x_7764) ;  /* 0x00000000007ce947 */ /* 0x000fea0003800000 */
[----:B------:R-:W-:-:S06]  /*168f0*/  ULOP3.LUT UR4, UR40, 0x2, URZ, 0xfc, !UPT ;  /* 0x0000000228047892 */ /* 0x000fcc000f8efc3f */
[----:B--2---:R-:W-:-:S05]  /*16900*/  IMAD.U32 R2, RZ, RZ, UR4 ;  /* 0x00000004ff027e24 */ /* 0x004fca000f8e00ff */
[----:B------:R-:W-:-:S13]  /*16910*/  ISETP.NE.AND P2, PT, R2, 0x3, PT ;  /* 0x000000030200780c */ /* 0x000fda0003f45270 */
[----:B------:R-:W-:Y:S05]  /*16920*/  @!P2 BRA `(.L_x_7766) ;  /* 0x000000000004a947 */ /* 0x000fea0003800000 */
[----:B------:R-:W-:Y:S01]  /*16930*/  BPT.TRAP 0x1 ;  /* 0x000000040000795c */ /* 0x000fe20000300000 */
.L_x_7766:
[----:B------:R-:W2:Y:S01]  /*16940*/  LDL.LU R7, [R1+0x8] ;  /* 0x0000080001077983 */ /* 0x000ea20000300800 */
[----:B------:R-:W-:Y:S02]  /*16950*/  VIADD R2, R0, 0x38840 ;  /* 0x0003884000027836 */ /* 0x000fe40000000000 */
[C---:B0-----:R-:W-:Y:S02]  /*16960*/  VIADD R3, R19.reuse, 0x1 ;  /* 0x0000000113037836 */ /* 0x041fe40000000000 */
[----:B-1----:R-:W-:-:S03]  /*16970*/  IMAD R6, R19, 0x8, R2 ;  /* 0x0000000813067824 */ /* 0x002fc600078e0202 */
        /* <DEDUP_REMOVED lines=9> */
.L_x_7817:
[----:B------:R-:W1:Y:S02]  /*16a10*/  SYNCS.PHASECHK.TRANS64.TRYWAIT P0, [R7+URZ], R2 ;  /* 0x00000002070075a7 */ /* 0x000e64000800017f */
[----:B-1----:R-:W-:Y:S05]  /*16a20*/  @!P0 BRA `(.L_x_7768) ;  /* 0x0000001800188947 */ /* 0x002fea0003800000 */
.L_x_7818:
[----:B------:R-:W-:Y:S05]  /*16a30*/  @!P2 BRA `(.L_x_7769) ;  /* 0x000000000004a947 */ /* 0x000fea0003800000 */
[----:B------:R-:W-:Y:S01]  /*16a40*/  BPT.TRAP 0x1 ;  /* 0x000000040000795c */ /* 0x000fe20000300000 */
.L_x_7769:
[----:B------:R-:W-:-:S04]  /*16a50*/  VIADD R0, R0, 0x38860 ;  /* 0x0003886000007836 */ /* 0x000fc80000000000 */
[----:B------:R-:W-:-:S04]  /*16a60*/  IMAD R4, R19, 0x8, R0 ;  /* 0x0000000813047824 */ /* 0x000fc800078e0200 */
[----:B------:R-:W2:Y:S02]  /*16a70*/  SYNCS.PHASECHK.TRANS64.TRYWAIT P0, [R4+URZ], R5 ;  /* 0x00000005040075a7 */ /* 0x000ea4000800017f */
[----:B--2---:R-:W-:Y:S05]  /*16a80*/  @!P0 BRA `(.L_x_7770) ;  /* 0x0000001800148947 */ /* 0x004fea0003800000 */
.L_x_7819:
[----:B------:R-:W-:-:S07]  /*16a90*/  IMAD R3, R3, 0x8, R0 ;  /* 0x0000000803037824 */ /* 0x000fce00078e0200 */
.L_x_7771:
[----:B---3--:R3:W4:Y:S02]  /*16aa0*/  SYNCS.PHASECHK.TRANS64.TRYWAIT P0, [R3+URZ], R2 ;  /* 0x00000002030075a7 */ /* 0x008724000800017f */
[----:B----4-:R-:W-:Y:S05]  /*16ab0*/  @!P0 NANOSLEEP.SYNCS 0x989680 ;  /* 0x009896800000895d */ /* 0x010fea0003900000 */
[----:B------:R-:W4:Y:S02]  /*16ac0*/  @!P0 SYNCS.PHASECHK.TRANS64 P0, [R3+URZ], R2 ;  /* 0x00000002030085a7 */ /* 0x000f24000800007f */
[----:B----4-:R-:W-:Y:S05]  /*16ad0*/  @!P0 BRA `(.L_x_7771) ;  /* 0xfffffffc00f08947 */ /* 0x010fea000383ffff */
.L_x_7764:
[----:B------:R-:W-:Y:S05]  /*16ae0*/  BSYNC B0 ;  /* 0x0000000000007941 */ /* 0x000fea0003800000 */
.L_x_7763:
[----:B------:R-:W-:Y:S05]  /*16af0*/  EXIT ;  /* 0x000000000000794d */ /* 0x000fea0003800000 */
.L_x_7606:
[----:B0-----:R0:W1:Y:S02]  /*16b00*/  SYNCS.PHASECHK.TRANS64.TRYWAIT P1, [R17+URZ+0x38800], R4 ;  /* 0x03880004110075a7 */ /* 0x001064000802017f */
[----:B-1----:R-:W-:Y:S05]  /*16b10*/  @!P1 NANOSLEEP.SYNCS 0x989680 ;  /* 0x009896800000995d */ /* 0x002fea0003900000 */
[----:B------:R-:W1:Y:S02]  /*16b20*/  @!P1 SYNCS.PHASECHK.TRANS64 P1, [R17+URZ+0x38800], R4 ;  /* 0x03880004110095a7 */ /* 0x000e64000802007f */
[----:B-1----:R-:W-:Y:S05]  /*16b30*/  @!P1 BRA `(.L_x_7606) ;  /* 0xfffffffc00f09947 */ /* 0x002fea000383ffff */
[----:B------:R-:W-:Y:S05]  /*16b40*/  BRA `(.L_x_7772) ;  /* 0xfffffecc00507947 */ /* 0x000fea000383ffff */
.L_x_7610:
[----:B--2---:R2:W3:Y:S02]  /*16b50*/  SYNCS.PHASECHK.TRANS64.TRYWAIT P1, [R5+URZ+0x38830], R8 ;  /* 0x03883008050075a7 */ /* 0x0044e4000802017f */
[----:B---3--:R-:W-:Y:S05]  /*16b60*/  @!P1 NANOSLEEP.SYNCS 0x989680 ;  /* 0x009896800000995d */ /* 0x008fea0003900000 */
[----:B------:R-:W3:Y:S02]  /*16b70*/  @!P1 SYNCS.PHASECHK.TRANS64 P1, [R5+URZ+0x38830], R8 ;  /* 0x03883008050095a7 */ /* 0x000ee4000802007f */
[----:B---3--:R-:W-:Y:S05]  /*16b80*/  @!P1 BRA `(.L_x_7610) ;  /* 0xfffffffc00f09947 */ /* 0x008fea000383ffff */
[----:B------:R-:W-:Y:S05]  /*16b90*/  BRA `(.L_x_7609) ;  /* 0xfffffecc00707947 */ /* 0x000fea000383ffff */
.L_x_7611:
[----:B---3--:R3:W4:Y:S02]  /*16ba0*/  SYNCS.PHASECHK.TRANS64.TRYWAIT P1, [R17+URZ+0x38810], R4 ;  /* 0x03881004110075a7 */ /* 0x008724000802017f */
[----:B----4-:R-:W-:Y:S05]  /*16bb0*/  @!P1 NANOSLEEP.SYNCS 0x989680 ;  /* 0x009896800000995d */ /* 0x010fea0003900000 */
[----:B------:R-:W4:Y:S02]  /*16bc0*/  @!P1 SYNCS.PHASECHK.TRANS64 P1, [R17+URZ+0x38810], R4 ;  /* 0x03881004110095a7 */ /* 0x000f24000802007f */
[----:B----4-:R-:W-:Y:S05]  /*16bd0*/  @!P1 BRA `(.L_x_7611) ;  /* 0xfffffffc00f09947 */ /* 0x010fea000383ffff */
[----:B------:R-:W-:Y:S05]  /*16be0*/  BRA `(.L_x_7773) ;  /* 0xfffffecc00fc7947 */ /* 0x000fea000383ffff */
.L_x_7615:
[----:B0-----:R0:W3:Y:S02]  /*16bf0*/  SYNCS.PHASECHK.TRANS64.TRYWAIT P1, [R5+URZ+0x38850], R8 ;  /* 0x03885008050075a7 */ /* 0x0010e4000802017f */
[----:B---3--:R-:W-:Y:S05]  /*16c00*/  @!P1 NANOSLEEP.SYNCS 0x989680 ;  /* 0x009896800000995d */ /* 0x008fea0003900000 */
[----:B------:R-:W3:Y:S02]  /*16c10*/  @!P1 SYNCS.PHASECHK.TRANS64 P1, [R5+URZ+0x38850], R8 ;  /* 0x03885008050095a7 */ /* 0x000ee4000802007f */
[----:B---3--:R-:W-:Y:S05]  /*16c20*/  @!P1 BRA `(.L_x_7615) ;  /* 0xfffffffc00f09947 */ /* 0x008fea000383ffff */
[----:B------:R-:W-:Y:S05]  /*16c30*/  BRA `(.L_x_7614) ;  /* 0xfffffed0002c7947 */ /* 0x000fea000383ffff */
.L_x_7620:
[----:B-1----:R1:W2:Y:S02]  /*16c40*/  SYNCS.PHASECHK.TRANS64.TRYWAIT P3, [R9+URZ+0x38830], R8 ;  /* 0x03883008090075a7 */ /* 0x0022a4000806017f */
[----:B--2---:R-:W-:Y:S05]  /*16c50*/  @!P3 NANOSLEEP.SYNCS 0x989680 ;  /* 0x009896800000b95d */ /* 0x004fea0003900000 */
[----:B------:R-:W2:Y:S02]  /*16c60*/  @!P3 SYNCS.PHASECHK.TRANS64 P3, [R9+URZ+0x38830], R8 ;  /* 0x038830080900b5a7 */ /* 0x000ea4000806007f */
[----:B--2---:R-:W-:Y:S05]  /*16c70*/  @!P3 BRA `(.L_x_7620) ;  /* 0xfffffffc00f0b947 */ /* 0x004fea000383ffff */
[----:B------:R-:W-:Y:S05]  /*16c80*/  BRA `(.L_x_7619) ;  /* 0xfffffefc005c7947 */ /* 0x000fea000383ffff */
.L_x_7624:
[----:B---3--:R3:W4:Y:S02]  /*16c90*/  SYNCS.PHASECHK.TRANS64.TRYWAIT P3, [R9+URZ+0x38850], R8 ;  /* 0x03885008090075a7 */ /* 0x008724000806017f */
[----:B----4-:R-:W-:Y:S05]  /*16ca0*/  @!P3 NANOSLEEP.SYNCS 0x989680 ;  /* 0x009896800000b95d */ /* 0x010fea0003900000 */
[----:B------:R-:W4:Y:S02]  /*16cb0*/  @!P3 SYNCS.PHASECHK.TRANS64 P3, [R9+URZ+0x38850], R8 ;  /* 0x038850080900b5a7 */ /* 0x000f24000806007f */
[----:B----4-:R-:W-:Y:S05]  /*16cc0*/  @!P3 BRA `(.L_x_7624) ;  /* 0xfffffffc00f0b947 */ /* 0x010fea000383ffff */
[----:B------:R-:W-:Y:S05]  /*16cd0*/  BRA `(.L_x_7623) ;  /* 0xfffffefc00c07947 */ /* 0x000fea000383ffff */
.L_x_7630:
[----:B-1----:R1:W2:Y:S02]  /*16ce0*/  SYNCS.PHASECHK.TRANS64.TRYWAIT P1, [R9+URZ+0x38830], R8 ;  /* 0x03883008090075a7 */ /* 0x0022a4000802017f */
[----:B--2---:R-:W-:Y:S05]  /*16cf0*/  @!P1 NANOSLEEP.SYNCS 0x989680 ;  /* 0x009896800000995d */ /* 0x004fea0003900000 */
[----:B------:R-:W2:Y:S02]  /*16d00*/  @!P1 SYNCS.PHASECHK.TRANS64 P1, [R9+URZ+0x38830], R8 ;  /* 0x03883008090095a7 */ /* 0x000ea4000802007f */
[----:B--2---:R-:W-:Y:S05]  /*16d10*/  @!P1 BRA `(.L_x_7630) ;  /* 0xfffffffc00f09947 */ /* 0x004fea000383ffff */
[----:B------:R-:W-:Y:S05]  /*16d20*/  BRA `(.L_x_7629) ;  /* 0xffffff3000d07947 */ /* 0x000fea000383ffff */
.L_x_7634:
[----:B---3--:R3:W4:Y:S02]  /*16d30*/  SYNCS.PHASECHK.TRANS64.TRYWAIT P1, [R9+URZ+0x38850], R8 ;  /* 0x03885008090075a7 */ /* 0x008724000802017f */
[----:B----4-:R-:W-:Y:S05]  /*16d40*/  @!P1 NANOSLEEP.SYNCS 0x989680 ;  /* 0x009896800000995d */ /* 0x010fea0003900000 */
[----:B------:R-:W4:Y:S02]  /*16d50*/  @!P1 SYNCS.PHASECHK.TRANS64 P1, [R9+URZ+0x38850], R8 ;  /* 0x03885008090095a7 */ /* 0x000f24000802007f */
[----:B----4-:R-:W-:Y:S05]  /*16d60*/  @!P1 BRA `(.L_x_7634) ;  /* 0xfffffffc00f09947 */ /* 0x010fea000383ffff */
[----:B------:R-:W-:Y:S05]  /*16d70*/  BRA `(.L_x_7633) ;  /* 0xffffff34002c7947 */ /* 0x000fea000383ffff */
.L_x_7658:
[----:B------:R-:W-:Y:S02]  /*16d80*/  IMAD.MOV.U32 R13, RZ, RZ, R4 ;  /* 0x000000ffff0d7224 */ /* 0x000fe400078e0004 */
[----:B------:R-:W-:Y:S02]  /*16d90*/  IMAD.MOV.U32 R12, RZ, RZ, RZ ;  /* 0x000000ffff0c7224 */ /* 0x000fe400078e00ff */
[----:B------:R-:W-:Y:S02]  /*16da0*/  IMAD.MOV.U32 R11, RZ, RZ, 0x1f ;  /* 0x0000001fff0b7424 */ /* 0x000fe400078e00ff */
[----:B------:R-:W-:-:S07]  /*16db0*/  IMAD.MOV.U32 R15, RZ, RZ, -0x1 ;  /* 0xffffffffff0f7424 */ /* 0x000fce00078e00ff */
[----:B0-----:R-:W-:Y:S05]  /*16dc0*/  WARPSYNC.COLLECTIVE R15, `(.L_x_7774) ;  /* 0x000000000f087348 */ /* 0x001fea0003c00000 */
[----:B------:R1:W2:Y:S02]  /*16dd0*/  SHFL.IDX P6, R14, R13, R12, R11 ;  /* 0x0000000c0d0e7389 */ /* 0x0002a400000c000b */
[----:B012---:R-:W-:Y:S01]  /*16de0*/  ENDCOLLECTIVE ;  /* 0x000000000000791b */ /* 0x007fe20003800000 */
.L_x_7774:
[----:B------:R-:W-:Y:S05]  /*16df0*/  BRA `(.L_x_7775) ;  /* 0xffffffa400747947 */ /* 0x000fea000383ffff */
.L_x_7660:
[----:B------:R-:W-:Y:S01]  /*16e00*/  BSSY B0, `(.L_x_7776) ;  /* 0x0000006000007945 */ /* 0x000fe20003800000 */
[----:B------:R-:W-:-:S07]  /*16e10*/  IMAD.MOV.U32 R15, RZ, RZ, -0x1 ;  /* 0xffffffffff0f7424 */ /* 0x000fce00078e00ff */
[----:B01----:R-:W-:Y:S05]  /*16e20*/  WARPSYNC.COLLECTIVE R15, `(.L_x_7777) ;  /* 0x000000000f0c7348 */ /* 0x003fea0003c00000 */
[----:B------:R-:W-:Y:S02]  /*16e30*/  ELECT P6, UR62, PT ;  /* 0x00000000003e782f */ /* 0x000fe400038c0000 */
[----:B------:R-:W-:Y:S01]  /*16e40*/  MOV R14, UR62 ;  /* 0x0000003e000e7c02 */ /* 0x000fe20008000f00 */
[----:B01----:R-:W-:Y:S10]  /*16e50*/  ENDCOLLECTIVE ;  /* 0x000000000000791b */ /* 0x003ff40003800000 */
.L_x_7777:
[----:B------:R-:W-:Y:S05]  /*16e60*/  BSYNC B0 ;  /* 0x0000000000007941 */ /* 0x000fea0003800000 */
.L_x_7776:
[----:B------:R-:W-:Y:S05]  /*16e70*/  BRA `(.L_x_7778) ;  /* 0xffffffa400787947 */ /* 0x000fea000383ffff */
.L_x_7662:
[----:B--2---:R2:W3:Y:S02]  /*16e80*/  SYNCS.PHASECHK.TRANS64.TRYWAIT P0, [R0+URZ+0x38840], R2 ;  /* 0x03884002000075a7 */ /* 0x0044e4000800017f */
[----:B---3--:R-:W-:Y:S05]  /*16e90*/  @!P0 NANOSLEEP.SYNCS 0x989680 ;  /* 0x009896800000895d */ /* 0x008fea0003900000 */
[----:B------:R-:W3:Y:S02]  /*16ea0*/  @!P0 SYNCS.PHASECHK.TRANS64 P0, [R0+URZ+0x38840], R2 ;  /* 0x03884002000085a7 */ /* 0x000ee4000800007f */
[----:B---3--:R-:W-:Y:S05]  /*16eb0*/  @!P0 BRA `(.L_x_7662) ;  /* 0xfffffffc00f08947 */ /* 0x008fea000383ffff */
[----:B------:R-:W-:Y:S05]  /*16ec0*/  BRA `(.L_x_7779) ;  /* 0xffffffa400d07947 */ /* 0x000fea000383ffff */
.L_x_7666:
        /* <DEDUP_REMOVED lines=8> */
.L_x_7780:
[----:B------:R-:W-:-:S04]  /*16f50*/  IMAD R10, R6, 0x40, R10 ;  /* 0x00000040060a7824 */ /* 0x000fc800078e020a */
[----:B------:R-:W-:Y:S01]  /*16f60*/  VIADD R6, R10, 0x20 ;  /* 0x000000200a067836 */ /* 0x000fe20000000000 */
[----:B------:R0:W-:Y:S01]  /*16f70*/  STL [R1+0x14], R10 ;  /* 0x0000140a01007387 */ /* 0x0001e20000100800 */
[----:B------:R-:W-:Y:S02]  /*16f80*/  IMAD.MOV.U32 R13, RZ, RZ, R0 ;  /* 0x000000ffff0d7224 */ /* 0x000fe400078e0000 */
[----:B------:R-:W-:-:S07]  /*16f90*/  IMAD.MOV.U32 R4, RZ, RZ, R14 ;  /* 0x000000ffff047224 */ /* 0x000fce00078e000e */
[----:B0-----:R-:W-:Y:S05]  /*16fa0*/  WARPSYNC.COLLECTIVE R15, `(.L_x_7781) ;  /* 0x000000000f087348 */ /* 0x001fea0003c00000 */
[----:B------:R1:W2:Y:S02]  /*16fb0*/  SHFL.IDX P6, R14, R13, R12, R11 ;  /* 0x0000000c0d0e7389 */ /* 0x0002a400000c000b */
[----:B012---:R-:W-:Y:S01]  /*16fc0*/  ENDCOLLECTIVE ;  /* 0x000000000000791b */ /* 0x007fe20003800000 */
.L_x_7781:
[----:B------:R-:W-:Y:S02]  /*16fd0*/  ULDC UR4, c[0x0][0x288] ;  /* 0x0000a20000047ab9 */ /* 0x000fe40000000800 */
[----:B------:R-:W-:Y:S02]  /*16fe0*/  IMAD R2, R7, UR4, RZ ;  /* 0x0000000407027c24 */ /* 0x000fe4000f8e02ff */
[----:B------:R-:W-:-:S03]  /*16ff0*/  VIADD R7, R10, 0x10 ;  /* 0x000000100a077836 */ /* 0x000fc60000000000 */
[----:B------:R-:W-:Y:S02]  /*17000*/  ISETP.GE.AND P1, PT, R10, R2, PT ;  /* 0x000000020a00720c */ /* 0x000fe40003f26270 */
[----:B------:R0:W-:Y:S01]  /*17010*/  STL [R1+0x20], R7 ;  /* 0x0000200701007387 */ /* 0x0001e20000100800 */
[----:B------:R-:W-:-:S03]  /*17020*/  IMAD.MOV.U32 R13, RZ, RZ, R3 ;  /* 0x000000ffff0d7224 */ /* 0x000fc600078e0003 */
[----:B------:R0:W-:Y:S01]  /*17030*/  STL [R1+0x24], R6 ;  /* 0x0000240601007387 */ /* 0x0001e20000100800 */
[----:B------:R-:W-:Y:S02]  /*17040*/  IMAD.MOV.U32 R12, RZ, RZ, 0x1 ;  /* 0x00000001ff0c7424 */ /* 0x000fe400078e00ff */
[----:B------:R-:W-:-:S07]  /*17050*/  IMAD.MOV.U32 R5, RZ, RZ, R14 ;  /* 0x000000ffff057224 */ /* 0x000fce00078e000e */
[----:B0-----:R-:W-:Y:S05]  /*17060*/  WARPSYNC.COLLECTIVE R15, `(.L_x_7782) ;  /* 0x000000000f087348 */ /* 0x001fea0003c00000 */
[----:B------:R1:W2:Y:S02]  /*17070*/  SHFL.IDX P6, R14, R13, R12, R11 ;  /* 0x0000000c0d0e7389 */ /* 0x0002a400000c000b */
[----:B012---:R-:W-:Y:S01]  /*17080*/  ENDCOLLECTIVE ;  /* 0x000000000000791b */ /* 0x007fe20003800000 */
.L_x_7782:
        /* <DEDUP_REMOVED lines=15> */
.L_x_7783:
[----:B------:R-:W-:Y:S02]  /*17180*/  IMAD.MOV.U32 R13, RZ, RZ, R3 ;  /* 0x000000ffff0d7224 */ /* 0x000fe400078e0003 */
[----:B------:R-:W-:Y:S02]  /*17190*/  IMAD.MOV.U32 R12, RZ, RZ, 0x2 ;  /* 0x00000002ff0c7424 */ /* 0x000fe400078e00ff */
[----:B------:R-:W-:-:S07]  /*171a0*/  IMAD.MOV.U32 R5, RZ, RZ, R14 ;  /* 0x000000ffff057224 */ /* 0x000fce00078e000e */
[----:B------:R-:W-:Y:S05]  /*171b0*/  WARPSYNC.COLLECTIVE R15, `(.L_x_7784) ;  /* 0x000000000f087348 */ /* 0x000fea0003c00000 */
[----:B------:R0:W1:Y:S02]  /*171c0*/  SHFL.IDX P6, R14, R13, R12, R11 ;  /* 0x0000000c0d0e7389 */ /* 0x00006400000c000b */
[----:B01----:R-:W-:Y:S01]  /*171d0*/  ENDCOLLECTIVE ;  /* 0x000000000000791b */ /* 0x003fe20003800000 */
.L_x_7784:
        /* <DEDUP_REMOVED lines=15> */
.L_x_7785:
[----:B------:R-:W-:Y:S02]  /*172d0*/  IMAD.MOV.U32 R13, RZ, RZ, R3 ;  /* 0x000000ffff0d7224 */ /* 0x000fe400078e0003 */
[----:B------:R-:W-:Y:S02]  /*172e0*/  IMAD.MOV.U32 R12, RZ, RZ, 0x3 ;  /* 0x00000003ff0c7424 */ /* 0x000fe400078e00ff */
[----:B------:R-:W-:-:S07]  /*172f0*/  IMAD.MOV.U32 R5, RZ, RZ, R14 ;  /* 0x000000ffff057224 */ /* 0x000fce00078e000e */
[----:B------:R-:W-:Y:S05]  /*17300*/  WARPSYNC.COLLECTIVE R15, `(.L_x_7786) ;  /* 0x000000000f087348 */ /* 0x000fea0003c00000 */
[----:B------:R0:W1:Y:S02]  /*17310*/  SHFL.IDX P6, R14, R13, R12, R11 ;  /* 0x0000000c0d0e7389 */ /* 0x00006400000c000b */
[----:B01----:R-:W-:Y:S01]  /*17320*/  ENDCOLLECTIVE ;  /* 0x000000000000791b */ /* 0x003fe20003800000 */
.L_x_7786:
        /* <DEDUP_REMOVED lines=10> */
.L_x_7787:
[----:B------:R-:W-:Y:S01]  /*173d0*/  @!PT LDS RZ, [RZ] ;  /* 0x00000000fffff984 */ /* 0x000fe20000000800 */
[----:B------:R-:W-:Y:S01]  /*173e0*/  @!PT LDS RZ, [RZ] ;  /* 0x00000000fffff984 */ /* 0x000fe20000000800 */
[----:B------:R-:W-:Y:S01]  /*173f0*/  @!PT LDS RZ, [RZ] ;  /* 0x00000000fffff984 */ /* 0x000fe20000000800 */
[----:B------:R0:W-:Y:S01]  /*17400*/  @!P1 LDGSTS.E.BYPASS.LTC128B.128 [R8+0x21400], desc[UR44][R4.64], !P0 ;  /* 0x2140000004089fae */ /* 0x0001e2000c101d6c */
[----:B------:R-:W-:Y:S01]  /*17410*/  IMAD.MOV.U32 R0, RZ, RZ, R14 ;  /* 0x000000ffff007224 */ /* 0x000fe200078e000e */
[----:B------:R-:W-:Y:S06]  /*17420*/  BRA `(.L_x_7788) ;  /* 0xffffffa800d47947 */ /* 0x000fec000383ffff */
.L_x_7670:
        /* <DEDUP_REMOVED lines=8> */
.L_x_7790:
[----:B------:R-:W-:Y:S05]  /*174b0*/  BSYNC B0 ;  /* 0x0000000000007941 */ /* 0x000fea0003800000 */
.L_x_7789:
        /* <DEDUP_REMOVED lines=10> */
.L_x_7791:
        /* <DEDUP_REMOVED lines=46> */
.L_x_7792:
[----:B------:R-:W-:Y:S02]  /*17840*/  IMAD.MOV.U32 R13, RZ, RZ, R0 ;  /* 0x000000ffff0d7224 */ /* 0x000fe400078e0000 */
[----:B------:R-:W-:-:S07]  /*17850*/  IMAD.MOV.U32 R8, RZ, RZ, R14 ;  /* 0x000000ffff087224 */ /* 0x000fce00078e000e */
[----:B------:R-:W-:Y:S05]  /*17860*/  WARPSYNC.COLLECTIVE R15, `(.L_x_7793) ;  /* 0x000000000f087348 */ /* 0x000fea0003c00000 */
[----:B------:R0:W1:Y:S02]  /*17870*/  SHFL.IDX P6, R14, R13, R12, R11 ;  /* 0x0000000c0d0e7389 */ /* 0x00006400000c000b */
[----:B01----:R-:W-:Y:S01]  /*17880*/  ENDCOLLECTIVE ;  /* 0x000000000000791b */ /* 0x003fe20003800000 */
.L_x_7793:
        /* <DEDUP_REMOVED lines=22> */
.L_x_7794:
        /* <DEDUP_REMOVED lines=21> */
.L_x_7795:
        /* <DEDUP_REMOVED lines=29> */
.L_x_7796:
[----:B------:R-:W-:Y:S02]  /*17d10*/  IMAD.MOV.U32 R13, RZ, RZ, R0 ;  /* 0x000000ffff0d7224 */ /* 0x000fe400078e0000 */
[----:B------:R-:W-:-:S07]  /*17d20*/  IMAD.MOV.U32 R6, RZ, RZ, R14 ;  /* 0x000000ffff067224 */ /* 0x000fce00078e000e */
[----:B------:R-:W-:Y:S05]  /*17d30*/  WARPSYNC.COLLECTIVE R15, `(.L_x_7797) ;  /* 0x000000000f087348 */ /* 0x000fea0003c00000 */
[----:B------:R0:W1:Y:S02]  /*17d40*/  SHFL.IDX P6, R14, R13, R12, R11 ;  /* 0x0000000c0d0e7389 */ /* 0x00006400000c000b */
[----:B01----:R-:W-:Y:S01]  /*17d50*/  ENDCOLLECTIVE ;  /* 0x000000000000791b */ /* 0x003fe20003800000 */
.L_x_7797:
[----:B------:R-:W-:Y:S01]  /*17d60*/  IMAD.MOV.U32 R0, RZ, RZ, R14 ;  /* 0x000000ffff007224 */ /* 0x000fe200078e000e */
[----:B------:R-:W-:Y:S06]  /*17d70*/  BRA `(.L_x_7798) ;  /* 0xffffffb0001c7947 */ /* 0x000fec000383ffff */
.L_x_7675:
[----:B0-----:R0:W2:Y:S02]  /*17d80*/  SYNCS.PHASECHK.TRANS64.TRYWAIT P0, [R17+URZ+0x38820], R0 ;  /* 0x03882000110075a7 */ /* 0x0010a4000800017f */
[----:B--2---:R-:W-:Y:S05]  /*17d90*/  @!P0 NANOSLEEP.SYNCS 0x989680 ;  /* 0x009896800000895d */ /* 0x004fea0003900000 */
[----:B------:R-:W2:Y:S02]  /*17da0*/  @!P0 SYNCS.PHASECHK.TRANS64 P0, [R17+URZ+0x38820], R0 ;  /* 0x03882000110085a7 */ /* 0x000ea4000800007f */
[----:B--2---:R-:W-:Y:S05]  /*17db0*/  @!P0 BRA `(.L_x_7675) ;  /* 0xfffffffc00f08947 */ /* 0x004fea000383ffff */
[----:B------:R-:W-:Y:S05]  /*17dc0*/  BRA `(.L_x_7799) ;  /* 0xffffffb000d87947 */ /* 0x000fea000383ffff */
.L_x_7679:
[----:B0-----:R0:W2:Y:S02]  /*17dd0*/  SYNCS.PHASECHK.TRANS64.TRYWAIT P0, [R0+URZ+0x38860], R2 ;  /* 0x03886002000075a7 */ /* 0x0010a4000800017f */
[----:B--2---:R-:W-:Y:S05]  /*17de0*/  @!P0 NANOSLEEP.SYNCS 0x989680 ;  /* 0x009896800000895d */ /* 0x004fea0003900000 */
[----:B------:R-:W2:Y:S02]  /*17df0*/  @!P0 SYNCS.PHASECHK.TRANS64 P0, [R0+URZ+0x38860], R2 ;  /* 0x03886002000085a7 */ /* 0x000ea4000800007f */
[----:B--2---:R-:W-:Y:S05]  /*17e00*/  @!P0 BRA `(.L_x_7679) ;  /* 0xfffffffc00f08947 */ /* 0x004fea000383ffff */
[----:B------:R-:W-:Y:S05]  /*17e10*/  BRA `(.L_x_7800) ;  /* 0xffffffb000f87947 */ /* 0x000fea000383ffff */
.L_x_7696:
[----:B-1----:R1:W2:Y:S02]  /*17e20*/  SYNCS.PHASECHK.TRANS64.TRYWAIT P0, [R3+URZ+0x38840], R2 ;  /* 0x03884002030075a7 */ /* 0x0022a4000800017f */
[----:B--2---:R-:W-:Y:S05]  /*17e30*/  @!P0 NANOSLEEP.SYNCS 0x989680 ;  /* 0x009896800000895d */ /* 0x004fea0003900000 */
[----:B------:R-:W2:Y:S02]  /*17e40*/  @!P0 SYNCS.PHASECHK.TRANS64 P0, [R3+URZ+0x38840], R2 ;  /* 0x03884002030085a7 */ /* 0x000ea4000800007f */
[----:B--2---:R-:W-:Y:S05]  /*17e50*/  @!P0 BRA `(.L_x_7696) ;  /* 0xfffffffc00f08947 */ /* 0x004fea000383ffff */
[----:B------:R-:W-:Y:S05]  /*17e60*/  BRA `(.L_x_7801) ;  /* 0xffffffbc00d87947 */ /* 0x000fea000383ffff */
.L_x_7701:
[----:B--2---:R2:W3:Y:S02]  /*17e70*/  SYNCS.PHASECHK.TRANS64.TRYWAIT P0, [R3+URZ+0x38860], R2 ;  /* 0x03886002030075a7 */ /* 0x0044e4000800017f */
[----:B---3--:R-:W-:Y:S05]  /*17e80*/  @!P0 NANOSLEEP.SYNCS 0x989680 ;  /* 0x009896800000895d */ /* 0x008fea0003900000 */
[----:B------:R-:W3:Y:S02]  /*17e90*/  @!P0 SYNCS.PHASECHK.TRANS64 P0, [R3+URZ+0x38860], R2 ;  /* 0x03886002030085a7 */ /* 0x000ee4000800007f */
[----:B---3--:R-:W-:Y:S05]  /*17ea0*/  @!P0 BRA `(.L_x_7701) ;  /* 0xfffffffc00f08947 */ /* 0x008fea000383ffff */
[----:B------:R-:W-:Y:S05]  /*17eb0*/  BRA `(.L_x_7802) ;  /* 0xffffffc000507947 */ /* 0x000fea000383ffff */
.L_x_7717:
[----:B0-----:R0:W1:Y:S02]  /*17ec0*/  SYNCS.PHASECHK.TRANS64.TRYWAIT P0, [R4+URZ+0x38840], R2 ;  /* 0x03884002040075a7 */ /* 0x001064000800017f */
[----:B-1----:R-:W-:Y:S05]  /*17ed0*/  @!P0 NANOSLEEP.SYNCS 0x989680 ;  /* 0x009896800000895d */ /* 0x002fea0003900000 */
[----:B------:R-:W1:Y:S02]  /*17ee0*/  @!P0 SYNCS.PHASECHK.TRANS64 P0, [R4+URZ+0x38840], R2 ;  /* 0x03884002040085a7 */ /* 0x000e64000800007f */
[----:B-1----:R-:W-:Y:S05]  /*17ef0*/  @!P0 BRA `(.L_x_7717) ;  /* 0xfffffffc00f08947 */ /* 0x002fea000383ffff */
[----:B------:R-:W-:Y:S05]  /*17f00*/  BRA `(.L_x_7803) ;  /* 0xffffffcc001c7947 */ /* 0x000fea000383ffff */
.L_x_7722:
[----:B-1----:R1:W2:Y:S02]  /*17f10*/  SYNCS.PHASECHK.TRANS64.TRYWAIT P0, [R4+URZ+0x38860], R2 ;  /* 0x03886002040075a7 */ /* 0x0022a4000800017f */
[----:B--2---:R-:W-:Y:S05]  /*17f20*/  @!P0 NANOSLEEP.SYNCS 0x989680 ;  /* 0x009896800000895d */ /* 0x004fea0003900000 */
[----:B------:R-:W2:Y:S02]  /*17f30*/  @!P0 SYNCS.PHASECHK.TRANS64 P0, [R4+URZ+0x38860], R2 ;  /* 0x03886002040085a7 */ /* 0x000ea4000800007f */
[----:B--2---:R-:W-:Y:S05]  /*17f40*/  @!P0 BRA `(.L_x_7722) ;  /* 0xfffffffc00f08947 */ /* 0x004fea000383ffff */
[----:B------:R-:W-:Y:S05]  /*17f50*/  BRA `(.L_x_7804) ;  /* 0xffffffcc00947947 */ /* 0x000fea000383ffff */
.L_x_7737:
[----:B-1----:R1:W2:Y:S02]  /*17f60*/  SYNCS.PHASECHK.TRANS64.TRYWAIT P0, [R4+URZ+0x38840], R2 ;  /* 0x03884002040075a7 */ /* 0x0022a4000800017f */
[----:B--2---:R-:W-:Y:S05]  /*17f70*/  @!P0 NANOSLEEP.SYNCS 0x989680 ;  /* 0x009896800000895d */ /* 0x004fea0003900000 */
[----:B------:R-:W2:Y:S02]  /*17f80*/  @!P0 SYNCS.PHASECHK.TRANS64 P0, [R4+URZ+0x38840], R2 ;  /* 0x03884002040085a7 */ /* 0x000ea4000800007f */
[----:B--2---:R-:W-:Y:S05]  /*17f90*/  @!P0 BRA `(.L_x_7737) ;  /* 0xfffffffc00f08947 */ /* 0x004fea000383ffff */
[----:B------:R-:W-:Y:S05]  /*17fa0*/  BRA `(.L_x_7805) ;  /* 0xffffffd800487947 */ /* 0x000fea000383ffff */
.L_x_7742:
[----:B--2---:R2:W3:Y:S02]  /*17fb0*/  SYNCS.PHASECHK.TRANS64.TRYWAIT P0, [R4+URZ+0x38860], R2 ;  /* 0x03886002040075a7 */ /* 0x0044e4000800017f */
[----:B---3--:R-:W-:Y:S05]  /*17fc0*/  @!P0 NANOSLEEP.SYNCS 0x989680 ;  /* 0x009896800000895d */ /* 0x008fea0003900000 */
[----:B------:R-:W3:Y:S02]  /*17fd0*/  @!P0 SYNCS.PHASECHK.TRANS64 P0, [R4+URZ+0x38860], R2 ;  /* 0x03886002040085a7 */ /* 0x000ee4000800007f */
[----:B---3--:R-:W-:Y:S05]  /*17fe0*/  @!P0 BRA `(.L_x_7742) ;  /* 0xfffffffc00f08947 */ /* 0x008fea000383ffff */
[----:B------:R-:W-:Y:S05]  /*17ff0*/  BRA `(.L_x_7806) ;  /* 0xffffffd800c07947 */ /* 0x000fea000383ffff */
.L_x_7758:
        /* <DEDUP_REMOVED lines=8> */
.L_x_7808:
[----:B------:R-:W-:Y:S05]  /*18080*/  BSYNC B0 ;  /* 0x0000000000007941 */ /* 0x000fea0003800000 */
.L_x_7807:
[----:B------:R-:W-:Y:S05]  /*18090*/  BRA `(.L_x_7809) ;  /* 0xffffffe4007c7947 */ /* 0x000fea000383ffff */
.L_x_7761:
[----:B0-----:R0:W2:Y:S02]  /*180a0*/  SYNCS.PHASECHK.TRANS64.TRYWAIT P0, [R0+URZ+0x38820], R3 ;  /* 0x03882003000075a7 */ /* 0x0010a4000800017f */
[----:B--2---:R-:W-:Y:S05]  /*180b0*/  @!P0 NANOSLEEP.SYNCS 0x989680 ;  /* 0x009896800000895d */ /* 0x004fea0003900000 */
[----:B------:R-:W2:Y:S02]  /*180c0*/  @!P0 SYNCS.PHASECHK.TRANS64 P0, [R0+URZ+0x38820], R3 ;  /* 0x03882003000085a7 */ /* 0x000ea4000800007f */
[----:B--2---:R-:W-:Y:S05]  /*180d0*/  @!P0 BRA `(.L_x_7761) ;  /* 0xfffffffc00f08947 */ /* 0x004fea000383ffff */
[----:B------:R-:W-:Y:S05]  /*180e0*/  BRA `(.L_x_7810) ;  /* 0xffffffe400c87947 */ /* 0x000fea000383ffff */
.L_x_7762:
        /* <DEDUP_REMOVED lines=11> */
.L_x_7812:
[----:B------:R-:W-:Y:S05]  /*181a0*/  BSYNC B0 ;  /* 0x0000000000007941 */ /* 0x000fea0003800000 */
.L_x_7811:
[----:B------:R-:W-:Y:S05]  /*181b0*/  BRA `(.L_x_7813) ;  /* 0xffffffe400b07947 */ /* 0x000fea000383ffff */
.L_x_7765:
[----:B------:R-:W-:Y:S01]  /*181c0*/  BSSY B1, `(.L_x_7814) ;  /* 0x0000006000017945 */ /* 0x000fe20003800000 */
[----:B------:R-:W-:-:S07]  /*181d0*/  IMAD.MOV.U32 R15, RZ, RZ, -0x1 ;  /* 0xffffffffff0f7424 */ /* 0x000fce00078e00ff */
[----:B012---:R-:W-:Y:S05]  /*181e0*/  WARPSYNC.COLLECTIVE R15, `(.L_x_7815) ;  /* 0x000000000f0c7348 */ /* 0x007fea0003c00000 */
[----:B------:R-:W-:Y:S02]  /*181f0*/  ELECT P6, UR62, PT ;  /* 0x00000000003e782f */ /* 0x000fe400038c0000 */
[----:B------:R-:W-:Y:S01]  /*18200*/  MOV R14, UR62 ;  /* 0x0000003e000e7c02 */ /* 0x000fe20008000f00 */
[----:B012---:R-:W-:Y:S10]  /*18210*/  ENDCOLLECTIVE ;  /* 0x000000000000791b */ /* 0x007ff40003800000 */
.L_x_7815:
[----:B------:R-:W-:Y:S05]  /*18220*/  BSYNC B1 ;  /* 0x0000000000017941 */ /* 0x000fea0003800000 */
.L_x_7814:
[----:B------:R-:W-:Y:S05]  /*18230*/  BRA `(.L_x_7816) ;  /* 0xffffffe400a87947 */ /* 0x000fea000383ffff */
.L_x_7767:
[----:B0-----:R0:W1:Y:S02]  /*18240*/  SYNCS.PHASECHK.TRANS64.TRYWAIT P0, [R6+URZ], R5 ;  /* 0x00000005060075a7 */ /* 0x001064000800017f */
[----:B-1----:R-:W-:Y:S05]  /*18250*/  @!P0 NANOSLEEP.SYNCS 0x989680 ;  /* 0x009896800000895d */ /* 0x002fea0003900000 */
[----:B------:R-:W1:Y:S02]  /*18260*/  @!P0 SYNCS.PHASECHK.TRANS64 P0, [R6+URZ], R5 ;  /* 0x00000005060085a7 */ /* 0x000e64000800007f */
[----:B-1----:R-:W-:Y:S05]  /*18270*/  @!P0 BRA `(.L_x_7767) ;  /* 0xfffffffc00f08947 */ /* 0x002fea000383ffff */
[----:B------:R-:W-:Y:S05]  /*18280*/  BRA `(.L_x_7817) ;  /* 0xffffffe400e07947 */ /* 0x000fea000383ffff */
.L_x_7768:
[----:B-1----:R1:W2:Y:S02]  /*18290*/  SYNCS.PHASECHK.TRANS64.TRYWAIT P0, [R7+URZ], R2 ;  /* 0x00000002070075a7 */ /* 0x0022a4000800017f */
[----:B--2---:R-:W-:Y:S05]  /*182a0*/  @!P0 NANOSLEEP.SYNCS 0x989680 ;  /* 0x009896800000895d */ /* 0x004fea0003900000 */
[----:B------:R-:W2:Y:S02]  /*182b0*/  @!P0 SYNCS.PHASECHK.TRANS64 P0, [R7+URZ], R2 ;  /* 0x00000002070085a7 */ /* 0x000ea4000800007f */
[----:B--2---:R-:W-:Y:S05]  /*182c0*/  @!P0 BRA `(.L_x_7768) ;  /* 0xfffffffc00f08947 */ /* 0x004fea000383ffff */
[----:B------:R-:W-:Y:S05]  /*182d0*/  BRA `(.L_x_7818) ;  /* 0xffffffe400d47947 */ /* 0x000fea000383ffff */
.L_x_7770:
[----:B--2---:R2:W3:Y:S02]  /*182e0*/  SYNCS.PHASECHK.TRANS64.TRYWAIT P0, [R4+URZ], R5 ;  /* 0x00000005040075a7 */ /* 0x0044e4000800017f */
[----:B---3--:R-:W-:Y:S05]  /*182f0*/  @!P0 NANOSLEEP.SYNCS 0x989680 ;  /* 0x009896800000895d */ /* 0x008fea0003900000 */
[----:B------:R-:W3:Y:S02]  /*18300*/  @!P0 SYNCS.PHASECHK.TRANS64 P0, [R4+URZ], R5 ;  /* 0x00000005040085a7 */ /* 0x000ee4000800007f */
[----:B---3--:R-:W-:Y:S05]  /*18310*/  @!P0 BRA `(.L_x_7770) ;  /* 0xfffffffc00f08947 */ /* 0x008fea000383ffff */
[----:B------:R-:W-:Y:S05]  /*18320*/  BRA `(.L_x_7819) ;  /* 0xffffffe400d87947 */ /* 0x000fea000383ffff */
.L_x_7820:
        /* <DEDUP_REMOVED lines=13> */
.L_x_15300:


//--------------------- .text._ZN7cutlass13device_kernelIN5flash11enable_sm90INS1_16FlashAttnFwdSm90INS1_25CollectiveMainloopFwdSm90ILi2EN4cute5tupleIJNS5_1CILi1EEES8_S8_EEENS6_IJNS7_ILi64EEESA_SA_EEELi512ENS_10bfloat16_tEfNS_4arch4Sm90ELb1ELb0ELb1ELb1ELb0ELb0ELb0ELb0ELb0ELb1ELb0ELb0EEENS1_21CollectiveEpilogueFwdINS6_IJSA_NS7_ILi512EEESA_EEES9_SC_SE_Li256ELb1ELb1ELb0ELb0EEENS1_36VarlenDynamicPersistentTileSchedulerILi64ELi64ELi256ELi128ELb0ELb1ELb1ELb1ELb1ELb1EEEEEEEEEvNT_6ParamsE --------------------------
	.section	.text._ZN7cutlass13device_kernelIN5flash11enable_sm90INS1_16FlashAttnFwdSm90INS1_25CollectiveMainloopFwdSm90ILi2EN4cute5tupleIJNS5_1CILi1EEES8_S8_EEENS6_IJNS7_ILi64EEESA_SA_EEELi512ENS_10bfloat16_tEfNS_4arch4Sm90ELb1ELb0ELb1ELb1ELb0ELb0ELb0ELb0ELb0ELb1ELb0ELb0EEENS1_21CollectiveEpilogueFwdINS6_IJSA_NS7_ILi512EEESA_EEES9_SC_SE_Li256ELb1ELb1ELb0ELb0EEENS1_36VarlenDynamicPersistentTileSchedulerILi64ELi64ELi256ELi128ELb0ELb1ELb1ELb1ELb1ELb1EEEEEEEEEvNT_6ParamsE,"ax",@progbits
	.align	128
.text._ZN7cutlass13device_kernelIN5flash11enable_sm90INS1_16FlashAttnFwdSm90INS1_25CollectiveMainloopFwdSm90ILi2EN4cute5tupleIJNS5_1CILi1EEES8_S8_EEENS6_IJNS7_ILi64EEESA_SA_EEELi512ENS_10bfloat16_tEfNS_4arch4Sm90ELb1ELb0ELb1ELb1ELb0ELb0ELb0ELb0ELb0ELb1ELb0ELb0EEENS1_21CollectiveEpilogueFwdINS6_IJSA_NS7_ILi512EEESA_EEES9_SC_SE_Li256ELb1ELb1ELb0ELb0EEENS1_36VarlenDynamicPersistentTileSchedulerILi64ELi64ELi256ELi128ELb0ELb1ELb1ELb1ELb1ELb1EEEEEEEEEvNT_6ParamsE:
        .type           _ZN7cutlass13device_kernelIN5flash11enable_sm90INS1_16FlashAttnFwdSm90INS1_25CollectiveMainloopFwdSm90ILi2EN4cute5tupleIJNS5_1CILi1EEES8_S8_EEENS6_IJNS7_ILi64EEESA_SA_EEELi512ENS_10bfloat16_tEfNS_4arch4Sm90ELb1ELb0ELb1ELb1ELb0ELb0ELb0ELb0ELb0ELb1ELb0ELb0EEENS1_21CollectiveEpilogueFwdINS6_IJSA_NS7_ILi512EEESA_EEES9_SC_SE_Li256ELb1ELb1ELb0ELb0EEENS1_36VarlenDynamicPersistentTileSchedulerILi64ELi64ELi256ELi128ELb0ELb1ELb1ELb1ELb1ELb1EEEEEEEEEvNT_6ParamsE,@function
        .size           _ZN7cutlass13device_kernelIN5flash11enable_sm90INS1_16FlashAttnFwdSm90INS1_25CollectiveMainloopFwdSm90ILi2EN4cute5tupleIJNS5_1CILi1EEES8_S8_EEENS6_IJNS7_ILi64EEESA_SA_EEELi512ENS_10bfloat16_tEfNS_4arch4Sm90ELb1ELb0ELb1ELb1ELb0ELb0ELb0ELb0ELb0ELb1ELb0ELb0EEENS1_21CollectiveEpilogueFwdINS6_IJSA_NS7_ILi512EEESA_EEES9_SC_SE_Li256ELb1ELb1ELb0ELb0EEENS1_36VarlenDynamicPersistentTileSchedulerILi64ELi64ELi256ELi128ELb0ELb1ELb1ELb1ELb1ELb1EEEEEEEEEvNT_6ParamsE,(.L_x_15301 - _ZN7cutlass13device_kernelIN5flash11enable_sm90INS1_16FlashAttnFwdSm90INS1_25CollectiveMainloopFwdSm90ILi2EN4cute5tupleIJNS5_1CILi1EEES8_S8_EEENS6_IJNS7_ILi64EEESA_SA_EEELi512ENS_10bfloat16_tEfNS_4arch4Sm90ELb1ELb0ELb1ELb1ELb0ELb0ELb0ELb0ELb0ELb1ELb0ELb0EEENS1_21CollectiveEpilogueFwdINS6_IJSA_NS7_ILi512EEESA_EEES9_SC_SE_Li256ELb1ELb1ELb0ELb0EEENS1_36VarlenDynamicPersistentTileSchedulerILi64ELi64ELi256ELi128ELb0ELb1ELb1ELb1ELb1ELb1EEEEEEEEEvNT_6ParamsE)
        .other          _ZN7cutlass13device_kernelIN5flash11enable_sm90INS1_16FlashAttnFwdSm90INS1_25CollectiveMainloopFwdSm90ILi2EN4cute5tupleIJNS5_1CILi1EEES8_S8_EEENS6_IJNS7_ILi64EEESA_SA_EEELi512ENS_10bfloat16_tEfNS_4arch4Sm90ELb1ELb0ELb1ELb1ELb0ELb0ELb0ELb0ELb0ELb1ELb0ELb0EEENS1_21CollectiveEpilogueFwdINS6_IJSA_NS7_ILi512EEESA_EEES9_SC_SE_Li256ELb1ELb1ELb0ELb0EEENS1_36VarlenDynamicPersistentTileSchedulerILi64ELi64ELi256ELi128ELb0ELb1ELb1ELb1ELb1ELb1EEEEEEEEEvNT_6ParamsE,@"STO_CUDA_ENTRY STV_DEFAULT"
_ZN7cutlass13device_kernelIN5flash11enable_sm90INS1_16FlashAttnFwdSm90INS1_25CollectiveMainloopFwdSm90ILi2EN4cute5tupleIJNS5_1CILi1EEES8_S8_EEENS6_IJNS7_ILi64EEESA_SA_EEELi512ENS_10bfloat16_tEfNS_4arch4Sm90ELb1ELb0ELb1ELb1ELb0ELb0ELb0ELb0ELb0ELb1ELb0ELb0EEENS1_21CollectiveEpilogueFwdINS6_IJSA_NS7_ILi512EEESA_EEES9_SC_SE_Li256ELb1ELb1ELb0ELb0EEENS1_36VarlenDynamicPersistentTileSchedulerILi64ELi64ELi256ELi128ELb0ELb1ELb1ELb1ELb1ELb1EEEEEEEEEvNT_6ParamsE:
        /* <DEDUP_REMOVED lines=18> */
.L_x_7822:
[----:B------:R-:W-:Y:S05]  /*0120*/  BSYNC B0 ;  /* 0x0000000000007941 */ /* 0x000fea0003800000 */
.L_x_7821:
        /* <DEDUP_REMOVED lines=37> */
.L_x_7823:
        /* <DEDUP_REMOVED lines=22> */
.L_x_7824:
        /* <DEDUP_REMOVED lines=18> */
.L_x_7825:
        /* <DEDUP_REMOVED lines=22> */
.L_x_7826:
        /* <DEDUP_REMOVED lines=22> */
.L_x_7827:
[----:B------:R-:W-:Y:S01]  /*08c0*/  PLOP3.LUT P0, PT, PT, PT, UP0, 0x80, 0x0 ;  /* 0x000000000000781c */ /* 0x000fe20003f0f008 */
[----:B------:R-:W-:Y:S01]  /*08d0*/  UMOV UR36, 0x1 ;  /* 0x0000000100247882 */ /* 0x000fe20000000000 */
[----:B------:R-:W-:Y:S01]  /*08e0*/  NOP ;  /* 0x0000000000007918 */ /* 0x000fe20000000000 */
[----:B------:R-:W-:Y:S01]  /*08f0*/  USEL UR36, UR36, 0x2, !UP0 ;  /* 0x0000000224247887 */ /* 0x000fe2000c000000 */
[----:B------:R-:W-:Y:S01]  /*0900*/  ULDC.64 UR40, c[0x0][0x208] ;  /* 0x0000820000287ab9 */ /* 0x000fe20000000a00 */
[----:B012-4-:R-:W-:Y:S08]  /*0910*/  BAR.SYNC.DEFER_BLOCKING 0x0 ;  /* 0x0000000000007b1d */ /* 0x017ff00000010000 */
[----:B------:R-:W-:Y:S05]  /*0920*/  @!P0 BRA `(.L_x_7828) ;  /* 0x000000c400588947 */ /* 0x000fea0003800000 */
.L_x_7829:
        /* <DEDUP_REMOVED lines=28> */
[----:B------:R-:W-:Y:S01]  /*0af0*/  LEA.HI R3, R0, R197, RZ, 0x4 ;  /* 0x000000c500037211 */ /* 0x000fe200078f20ff */
[----:B------:R-:W-:-:S03]  /*0b00*/  UMOV UR37, URZ ;  /* 0x0000003f00257c82 */ /* 0x000fc60008000000 */
[----:B------:R-:W-:Y:S02]  /*0b10*/  SHF.R.S32.HI R2, RZ, 0x4, R3 ;  /* 0x00000004ff027819 */ /* 0x000fe40000011403 */
[C---:B------:R-:W-:Y:S02]  /*0b20*/  LOP3.LUT R6, R3.reuse, 0xfffffff0, RZ, 0xc0, !PT ;  /* 0xfffffff003067812 */ /* 0x040fe400078ec0ff */
[----:B------:R-:W-:-:S03]  /*0b30*/  LEA.HI R4, R3, R2, RZ, 0x1 ;  /* 0x0000000203047211 */ /* 0x000fc600078f08ff */
[----:B------:R-:W-:Y:S01]  /*0b40*/  IMAD.IADD R6, R197, 0x1, -R6 ;  /* 0x00000001c5067824 */ /* 0x000fe200078e0a06 */
[----:B------:R-:W-:Y:S02]  /*0b50*/  LOP3.LUT R5, R4, 0x1ffffffe, RZ, 0xc0, !PT ;  /* 0x1ffffffe04057812 */ /* 0x000fe400078ec0ff */
[----:B------:R-:W-:-:S03]  /*0b60*/  LEA.HI R4, R0, R197, RZ, 0x5 ;  /* 0x000000c500047211 */ /* 0x000fc600078f28ff */
[----:B------:R-:W-:Y:S01]  /*0b70*/  IMAD.IADD R10, R2, 0x1, -R5 ;  /* 0x00000001020a7824 */ /* 0x000fe200078e0a05 */
[CC--:B------:R-:W-:Y:S02]  /*0b80*/  LEA.HI R5, R0.reuse, R197.reuse, RZ, 0x2 ;  /* 0x000000c500057211 */ /* 0x0c0fe400078f10ff */
[----:B------:R-:W-:Y:S02]  /*0b90*/  LEA.HI R2, R0, R197, RZ, 0x7 ;  /* 0x000000c500027211 */ /* 0x000fe400078f38ff */
[--C-:B------:R-:W-:Y:S02]  /*0ba0*/  SHF.R.S32.HI R12, RZ, 0x5, R4.reuse ;  /* 0x00000005ff0c7819 */ /* 0x100fe40000011404 */
[----:B------:R-:W-:Y:S02]  /*0bb0*/  SHF.R.S32.HI R3, RZ, 0x1f, R4 ;  /* 0x0000001fff037819 */ /* 0x000fe40000011404 */
[----:B------:R-:W-:Y:S02]  /*0bc0*/  LOP3.LUT R8, R5, 0xfffffffc, RZ, 0xc0, !PT ;  /* 0xfffffffc05087812 */ /* 0x000fe400078ec0ff */
[----:B------:R-:W-:-:S02]  /*0bd0*/  LOP3.LUT R4, R2, 0xffffff80, RZ, 0xc0, !PT ;  /* 0xffffff8002047812 */ /* 0x000fc400078ec0ff */
[----:B------:R-:W-:Y:S01]  /*0be0*/  LEA.HI R5, R3, R12, RZ, 0x2 ;  /* 0x0000000c03057211 */ /* 0x000fe200078f10ff */
[C---:B------:R-:W-:Y:S01]  /*0bf0*/  IMAD.IADD R8, R197.reuse, 0x1, -R8 ;  /* 0x00000001c5087824 */ /* 0x040fe200078e0a08 */
        /* <DEDUP_REMOVED lines=11> */
[-C--:B------:R-:W-:Y:S02]  /*0cb0*/  LEA.HI R5, R3, R4.reuse, RZ, 0x2 ;  /* 0x0000000403057211 */ /* 0x080fe400078f10ff */
[----:B------:R-:W-:Y:S01]  /*0cc0*/  LOP3.LUT R9, R7, 0xfffffff8, RZ, 0xc0, !PT ;  /* 0xfffffff807097812 */ /* 0x000fe200078ec0ff */
[----:B------:R-:W-:Y:S01]  /*0cd0*/  IMAD.IADD R185, R8, 0x1, -R11 ;  /* 0x0000000108b97824 */ /* 0x000fe200078e0a0b */
[----:B------:R-:W-:Y:S01]  /*0ce0*/  LOP3.LUT R11, R5, 0x7ffffffc, RZ, 0xc0, !PT ;  /* 0x7ffffffc050b7812 */ /* 0x000fe200078ec0ff */
[----:B------:R-:W-:Y:S01]  /*0cf0*/  IMAD.SHL.U32 R7, R7, 0x40, RZ ;  /* 0x0000004007077824 */ /* 0x000fe200078e00ff */
[----:B------:R-:W-:Y:S01]  /*0d00*/  SHF.R.S32.HI R8, RZ, 0x1f, R5 ;  /* 0x0000001fff087819 */ /* 0x000fe20000011405 */
[----:B------:R-:W-:Y:S01]  /*0d10*/  IMAD.IADD R9, R6, 0x1, -R9 ;  /* 0x0000000106097824 */ /* 0x000fe200078e0a09 */
[----:B------:R-:W-:Y:S01]  /*0d20*/  LEA.HI R6, R3, R4, RZ, 0x5 ;  /* 0x0000000403067211 */ /* 0x000fe200078f28ff */
[----:B------:R-:W-:Y:S01]  /*0d30*/  IMAD.IADD R11, R4, 0x1, -R11 ;  /* 0x00000001040b7824 */ /* 0x000fe200078e0a0b */
[----:B------:R-:W-:Y:S01]  /*0d40*/  SHF.R.S32.HI R3, RZ, 0x2, R5 ;  /* 0x00000002ff037819 */ /* 0x000fe20000011405 */
[----:B------:R-:W-:Y:S01]  /*0d50*/  IMAD.SHL.U32 R4, R9, 0x40, RZ ;  /* 0x0000004009047824 */ /* 0x000fe200078e00ff */
[----:B------:R-:W-:Y:S01]  /*0d60*/  LOP3.LUT R7, R7, 0x7ffffe00, RZ, 0xc0, !PT ;  /* 0x7ffffe0007077812 */ /* 0x000fe200078ec0ff */
[----:B------:R-:W-:Y:S01]  /*0d70*/  IMAD.SHL.U32 R5, R10, 0x8, RZ ;  /* 0x000000080a057824 */ /* 0x000fe200078e00ff */
[----:B------:R-:W-:-:S02]  /*0d80*/  LEA.HI R8, R8, R3, RZ, 0x3 ;  /* 0x0000000308087211 */ /* 0x000fc400078f18ff */
[----:B------:R-:W-:Y:S01]  /*0d90*/  LOP3.LUT R4, R4, 0x1c0, RZ, 0xc0, !PT ;  /* 0x000001c004047812 */ /* 0x000fe200078ec0ff */
[----:B------:R-:W-:Y:S01]  /*0da0*/  IMAD.U32 R196, R14, 0x40, R5 ;  /* 0x000000400ec47824 */ /* 0x000fe200078e0005 */
[----:B------:R-:W-:Y:S01]  /*0db0*/  LOP3.LUT R8, R8, 0xfffffff8, RZ, 0xc0, !PT ;  /* 0xfffffff808087812 */ /* 0x000fe200078ec0ff */
[----:B------:R-:W-:Y:S01]  /*0dc0*/  IMAD R7, R12, 0x400, R7 ;  /* 0x000004000c077824 */ /* 0x000fe200078e0207 */
[----:B------:R-:W-:Y:S02]  /*0dd0*/  LOP3.LUT R5, R4, 0x8, R5, 0xf8, !PT ;  /* 0x0000000804057812 */ /* 0x000fe400078ef805 */
[----:B------:R-:W-:Y:S01]  /*0de0*/  SHF.R.U32.HI R4, RZ, 0x3, R4 ;  /* 0x00000003ff047819 */ /* 0x000fe20000011604 */
[----:B------:R-:W-:Y:S01]  /*0df0*/  IMAD.IADD R3, R3, 0x1, -R8 ;  /* 0x0000000103037824 */ /* 0x000fe200078e0a08 */
[----:B------:R-:W-:Y:S02]  /*0e00*/  LEA.HI R0, R0, R197, RZ, 0x3 ;  /* 0x000000c500007211 */ /* 0x000fe400078f18ff */
[----:B------:R-:W-:-:S02]  /*0e10*/  LOP3.LUT R4, R5, R4, RZ, 0x3c, !PT ;  /* 0x0000000405047212 */ /* 0x000fc400078e3cff */
[----:B------:R-:W-:Y:S02]  /*0e20*/  LOP3.LUT R8, R0, 0xfffffff8, RZ, 0xc0, !PT ;  /* 0xfffffff800087812 */ /* 0x000fe400078ec0ff */
[----:B------:R-:W-:Y:S01]  /*0e30*/  R2P PR, R9, 0x6 ;  /* 0x0000000609007804 */ /* 0x000fe20000000000 */
[----:B------:R-:W-:Y:S01]  /*0e40*/  IMAD.IADD R4, R7, 0x1, R4 ;  /* 0x0000000107047824 */ /* 0x000fe200078e0204 */
[----:B------:R-:W-:Y:S01]  /*0e50*/  LEA.HI R2, R2, R193, RZ, 0x1 ;  /* 0x000000c102027211 */ /* 0x000fe200078f08ff */
[----:B------:R-:W-:Y:S01]  /*0e60*/  IMAD.IADD R191, R197, 0x1, -R8 ;  /* 0x00000001c5bf7824 */ /* 0x000fe200078e0a08 */
[----:B------:R-:W-:Y:S02]  /*0e70*/  SHF.R.S32.HI R6, RZ, 0x5, R6 ;  /* 0x00000005ff067819 */ /* 0x000fe40000011406 */
[----:B------:R-:W-:Y:S01]  /*0e80*/  LEA R19, R4, UR46, 0x1 ;  /* 0x0000002e04137c11 */ /* 0x000fe2000f8e08ff */
[----:B------:R-:W-:Y:S01]  /*0e90*/  IMAD.SHL.U32 R17, R191, 0x8, RZ ;  /* 0x00000008bf117824 */ /* 0x000fe200078e00ff */
[----:B------:R-:W-:Y:S01]  /*0ea0*/  LOP3.LUT R2, R2, 0xfffffe, RZ, 0xc0, !PT ;  /* 0x00fffffe02027812 */ /* 0x000fe200078ec0ff */
[----:B------:R-:W-:Y:S01]  /*0eb0*/  IMAD R16, R6, 0x10, R3 ;  /* 0x0000001006107824 */ /* 0x000fe200078e0203 */
[----:B------:R-:W-:Y:S01]  /*0ec0*/  SEL R23, R23, 0xffffffe0, !P1 ;  /* 0xffffffe017177807 */ /* 0x000fe20004800000 */
[----:B------:R-:W-:Y:S01]  /*0ed0*/  VIADD R184, R19, 0x26800 ;  /* 0x0002680013b87836 */ /* 0x000fe20000000000 */
[----:B------:R-:W-:Y:S01]  /*0ee0*/  SHF.R.S32.HI R192, RZ, 0x3, R0 ;  /* 0x00000003ffc07819 */ /* 0x000fe20000011400 */
[----:B------:R-:W-:-:S02]  /*0ef0*/  IMAD.IADD R2, R193, 0x1, -R2 ;  /* 0x00000001c1027824 */ /* 0x000fc400078e0a02 */
        /* <DEDUP_REMOVED lines=14> */
[----:B------:R-:W-:Y:S01]  /*0fe0*/  @P2 VIADD R22, R184, 0xffffffc0 ;  /* 0xffffffc0b8162836 */ /* 0x000fe20000000000 */
[----:B------:R-:W-:Y:S01]  /*0ff0*/  SHF.R.S32.HI R198, RZ, 0x1f, R194 ;  /* 0x0000001fffc67819 */ /* 0x000fe200000114c2 */
[----:B------:R-:W-:-:S02]  /*1000*/  IMAD.SHL.U32 R18, R2, 0x100, RZ ;  /* 0x0000010002127824 */ /* 0x000fc400078e00ff */
[----:B------:R-:W-:Y:S02]  /*1010*/  IMAD.IADD R184, R184, 0x1, R23 ;  /* 0x00000001b8b87824 */ /* 0x000fe400078e0217 */
[----:B------:R-:W-:Y:S02]  /*1020*/  IMAD.SHL.U32 R2, R11, 0x2, RZ ;  /* 0x000000020b027824 */ /* 0x000fe400078e00ff */
[----:B------:R-:W-:Y:S02]  /*1030*/  IMAD R185, R185, 0x8, R16 ;  /* 0x00000008b9b97824 */ /* 0x000fe400078e0210 */
[----:B------:R-:W-:-:S07]  /*1040*/  IMAD.IADD R23, R23, 0x1, R22 ;  /* 0x0000000117177824 */ /* 0x000fce00078e0216 */
.L_x_7885:
[----:B------:R-:W-:Y:S01]  /*1050*/  ULDC.64 UR8, c[0x0][0xc88] ;  /* 0x0003220000087ab9 */ /* 0x000fe20000000a00 */
[----:B------:R-:W-:Y:S01]  /*1060*/  ULDC.64 UR10, c[0x0][0xa18] ;  /* 0x00028600000a7ab9 */ /* 0x000fe20000000a00 */
[----:B------:R-:W-:Y:S02]  /*1070*/  UIMAD.WIDE UR8, UR7, 0x4, UR8 ;  /* 0x00000004070878a5 */ /* 0x000fe4000f8e0208 */
[----:B------:R-:W-:Y:S01]  /*1080*/  UISETP.NE.U32.AND UP1, UPT, UR10, URZ, UPT ;  /* 0x0000003f0a00728c */ /* 0x000fe2000bf25070 */
[----:B------:R-:W-:Y:S01]  /*1090*/  ULDC UR4, c[0x0][0x424] ;  /* 0x0001090000047ab9 */ /* 0x000fe20000000800 */
[----:B------:R-:W-:Y:S02]  /*10a0*/  ULDC UR7, c[0x0][0x2f0] ;  /* 0x0000bc0000077ab9 */ /* 0x000fe40000000800 */
[----:B01--4-:R-:W-:Y:S02]  /*10b0*/  IMAD.U32 R4, RZ, RZ, UR8 ;  /* 0x00000008ff047e24 */ /* 0x013fe4000f8e00ff */
[----:B------:R-:W-:Y:S01]  /*10c0*/  IMAD.U32 R5, RZ, RZ, UR9 ;  /* 0x00000009ff057e24 */ /* 0x000fe2000f8e00ff */
[----:B------:R-:W-:-:S04]  /*10d0*/  ULDC.64 UR8, c[0x0][0xa28] ;  /* 0x00028a0000087ab9 */ /* 0x000fc80000000a00 */
[----:B--2---:R-:W2:Y:S01]  /*10e0*/  LDG.E R4, desc[UR40][R4.64] ;  /* 0x0000002804047981 */ /* 0x004ea2000c1e1900 */
[----:B------:R-:W-:Y:S02]  /*10f0*/  UISETP.NE.U32.AND UP0, UPT, UR8, URZ, UPT ;  /* 0x0000003f0800728c */ /* 0x000fe4000bf05070 */
[----:B------:R-:W-:Y:S02]  /*1100*/  UISETP.NE.AND.EX UP1, UPT, UR11, URZ, UPT, UP1 ;  /* 0x0000003f0b00728c */ /* 0x000fe4000bf25310 */
[----:B------:R-:W-:-:S04]  /*1110*/  UISETP.NE.AND.EX UP0, UPT, UR9, URZ, UPT, UP0 ;  /* 0x0000003f0900728c */ /* 0x000fc8000bf05300 */
[----:B------:R-:W-:Y:S02]  /*1120*/  PLOP3.LUT P2, PT, PT, PT, UP1, 0x80, 0x0 ;  /* 0x000000000000781c */ /* 0x000fe40003f4f018 */
[----:B------:R-:W-:Y:S02]  /*1130*/  PLOP3.LUT P0, PT, PT, PT, UP0, 0x80, 0x0 ;  /* 0x000000000000781c */ /* 0x000fe40003f0f008 */
[----:B--2---:R-:W-:-:S13]  /*1140*/  R2UR UR45, R4 ;  /* 0x00000000042d72ca */ /* 0x004fda00000e0000 */
[----:B------:R-:W-:Y:S02]  /*1150*/  USHF.R.S32.HI UR44, URZ, 0x1f, UR45 ;  /* 0x0000001f3f2c7899 */ /* 0x000fe4000801142d */
[----:B------:R-:W-:-:S04]  /*1160*/  @UP0 ULEA UR8, UP2, UR45, UR8, 0x2 ;  /* 0x000000082d080291 */ /* 0x000fc8000f84103f */
[----:B------:R-:W-:Y:S02]  /*1170*/  @UP0 ULEA.HI.X UR9, UR45, UR9, UR44, 0x2, UP2 ;  /* 0x000000092d090291 */ /* 0x000fe400090f142c */
[----:B------:R-:W-:Y:S01]  /*1180*/  @UP1 ULEA UR10, UP0, UR45, UR10, 0x2 ;  /* 0x0000000a2d0a1291 */ /* 0x000fe2000f80103f */
[----:B------:R-:W-:-:S03]  /*1190*/  IMAD.U32 R4, RZ, RZ, UR8 ;  /* 0x00000008ff047e24 */ /* 0x000fc6000f8e00ff */
[----:B------:R-:W-:Y:S01]  /*11a0*/  @UP1 ULEA.HI.X UR11, UR45, UR11, UR44, 0x2, UP0 ;  /* 0x0000000b2d0b1291 */ /* 0x000fe200080f142c */
[----:B------:R-:W-:Y:S01]  /*11b0*/  IMAD.U32 R5, RZ, RZ, UR9 ;  /* 0x00000009ff057e24 */ /* 0x000fe2000f8e00ff */
[----:B------:R-:W-:Y:S01]  /*11c0*/  ULDC.64 UR8, c[0x0][0x418] ;  /* 0x0001060000087ab9 */ /* 0x000fe20000000a00 */
[----:B------:R-:W-:-:S03]  /*11d0*/  IMAD.U32 R6, RZ, RZ, UR10 ;  /* 0x0000000aff067e24 */ /* 0x000fc6000f8e00ff */
[----:B------:R-:W-:Y:S01]  /*11e0*/  IMAD.U32 R7, RZ, RZ, UR11 ;  /* 0x0000000bff077e24 */ /* 0x000fe2000f8e00ff */
[----:B------:R-:W2:Y:S04]  /*11f0*/  @P0 LDG.E R4, desc[UR40][R4.64] ;  /* 0x0000002804040981 */ /* 0x000ea8000c1e1900 */
[----:B---3--:R-:W3:Y:S01]  /*1200*/  @P2 LDG.E R6, desc[UR40][R6.64] ;  /* 0x0000002806062981 */ /* 0x008ee2000c1e1900 */
[----:B------:R-:W-:Y:S01]  /*1210*/  UISETP.NE.U32.AND UP0, UPT, UR8, URZ, UPT ;  /* 0x0000003f0800728c */ /* 0x000fe2000bf05070 */
[----:B------:R-:W-:Y:S01]  /*1220*/  UMOV UR50, URZ ;  /* 0x0000003f00327c82 */ /* 0x000fe20008000000 */
[----:B------:R-:W-:Y:S02]  /*1230*/  ULDC UR51, c[0x0][0x288] ;  /* 0x0000a20000337ab9 */ /* 0x000fe40000000800 */
[----:B------:R-:W-:Y:S01]  /*1240*/  UISETP.NE.AND.EX UP0, UPT, UR9, URZ, UPT, UP0 ;  /* 0x0000003f0900728c */ /* 0x000fe2000bf05300 */
[----:B------:R-:W-:-:S02]  /*1250*/  UMOV UR43, UR6 ;  /* 0x00000006002b7c82 */ /* 0x000fc40008000000 */
[----:B------:R-:W-:Y:S01]  /*1260*/  ULDC.64 UR8, c[0x0][0xa20] ;  /* 0x0002880000087ab9 */ /* 0x000fe20000000a00 */
[----:B------:R-:W-:Y:S01]  /*1270*/  USEL UR4, UR4, 0x1, UP0 ;  /* 0x0000000104047887 */ /* 0x000fe20008000000 */
[----:B------:R-:W-:-:S03]  /*1280*/  ISETP.NE.U32.AND P1, PT, RZ, UR8, PT ;  /* 0x00000008ff007c0c */ /* 0x000fc6000bf25070 */
        /* <DEDUP_REMOVED lines=18> */
.L_x_7830:
[----:B------:R-:W-:Y:S05]  /*13b0*/  @!P1 BRA `(.L_x_7831) ;  /* 0x00000000001c9947 */ /* 0x000fea0003800000 */
[----:B------:R-:W-:-:S04]  /*13c0*/  ULEA UR4, UP0, UR45, UR8, 0x2 ;  /* 0x000000082d047291 */ /* 0x000fc8000f80103f */
[----:B------:R-:W-:Y:S02]  /*13d0*/  ULEA.HI.X UR6, UR45, UR9, UR44, 0x2, UP0 ;  /* 0x000000092d067291 */ /* 0x000fe400080f142c */
[----:B------:R-:W-:-:S04]  /*13e0*/  IMAD.U32 R4, RZ, RZ, UR4 ;  /* 0x00000004ff047e24 */ /* 0x000fc8000f8e00ff */
[----:B------:R-:W-:-:S05]  /*13f0*/  IMAD.U32 R5, RZ, RZ, UR6 ;  /* 0x00000006ff057e24 */ /* 0x000fca000f8e00ff */
[----:B------:R-:W2:Y:S02]  /*1400*/  LDG.E R4, desc[UR40][R4.64] ;  /* 0x0000002804047981 */ /* 0x000ea4000c1e1900 */
[----:B--2---:R-:W-:Y:S01]  /*1410*/  R2UR UR4, R4 ;  /* 0x00000000040472ca */ /* 0x004fe200000e0000 */
[----:B------:R-:W-:-:S14]  /*1420*/  BRA `(.L_x_7832) ;  /* 0x0000000000347947 */ /* 0x000fdc0003800000 */
.L_x_7831:
        /* <DEDUP_REMOVED lines=13> */
.L_x_7832:
        /* <DEDUP_REMOVED lines=9> */
[----:B------:R-:W0:Y:S01]  /*1590*/  LDC R0, c[0x0][0x448] ;  /* 0x00011200ff007b82 */ /* 0x000e220000000800 */
[----:B------:R-:W-:Y:S01]  /*15a0*/  UIADD3 UR4, UR42, 0x3f, URZ ;  /* 0x0000003f2a047890 */ /* 0x000fe2000fffe03f */
[----:B------:R-:W-:Y:S01]  /*15b0*/  CS2R R150, SRZ ;  /* 0x0000000000967805 */ /* 0x000fe2000001ff00 */
[----:B------:R-:W-:Y:S01]  /*15c0*/  UIADD3 UR50, UR50, 0x40, -UR51 ;  /* 0x0000004032327890 */ /* 0x000fe2000fffe833 */
        /* <DEDUP_REMOVED lines=20> */
[----:B0-----:R-:W-:Y:S01]  /*1710*/  ISETP.NE.AND P0, PT, R0, 0x1, PT ;  /* 0x000000010000780c */ /* 0x001fe20003f05270 */
[----:B------:R-:W-:Y:S01]  /*1720*/  IMAD.U32 R0, RZ, RZ, UR4 ;  /* 0x00000004ff007e24 */ /* 0x000fe2000f8e00ff */
        /* <DEDUP_REMOVED lines=11> */
[----:B------:R-:W0:Y:S01]  /*17e0*/  @P0 LDC R3, c[0x0][0x44c] ;  /* 0x00011300ff030b82 */ /* 0x000e220000000800 */
[----:B------:R-:W-:Y:S02]  /*17f0*/  CS2R R92, SRZ ;  /* 0x00000000005c7805 */ /* 0x000fe4000001ff00 */
[----:B------:R-:W-:-:S02]  /*1800*/  CS2R R42, SRZ ;  /* 0x00000000002a7805 */ /* 0x000fc4000001ff00 */
[----:B------:R-:W-:Y:S02]  /*1810*/  CS2R R40, SRZ ;  /* 0x0000000000287805 */ /* 0x000fe4000001ff00 */
[----:B------:R-:W-:Y:S02]  /*1820*/  CS2R R88, SRZ ;  /* 0x0000000000587805 */ /* 0x000fe4000001ff00 */
[----:B------:R-:W-:Y:S02]  /*1830*/  CS2R R86, SRZ ;  /* 0x0000000000567805 */ /* 0x000fe4000001ff00 */
[----:B------:R-:W-:Y:S02]  /*1840*/  CS2R R84, SRZ ;  /* 0x0000000000547805 */ /* 0x000fe4000001ff00 */
[----:B------:R-:W-:Y:S01]  /*1850*/  CS2R R82, SRZ ;  /* 0x0000000000527805 */ /* 0x000fe2000001ff00 */
[----:B------:R-:W1:Y:S01]  /*1860*/  @P0 LDC R4, c[0x0][0x450] ;  /* 0x00011400ff040b82 */ /* 0x000e620000000800 */
        /* <DEDUP_REMOVED lines=15> */
[----:B0-----:R-:W-:Y:S01]  /*1960*/  @P0 IMAD.HI.U32 R3, R3, UR4, RZ ;  /* 0x0000000403030c27 */ /* 0x001fe2000f8e00ff */
[----:B------:R-:W-:Y:S02]  /*1970*/  CS2R R50, SRZ ;  /* 0x0000000000327805 */ /* 0x000fe4000001ff00 */
[----:B------:R-:W-:Y:S02]  /*1980*/  CS2R R48, SRZ ;  /* 0x0000000000307805 */ /* 0x000fe4000001ff00 */
[----:B------:R-:W-:Y:S02]  /*1990*/  CS2R R10, SRZ ;  /* 0x00000000000a7805 */ /* 0x000fe4000001ff00 */
[----:B------:R-:W-:-:S02]  /*19a0*/  CS2R R8, SRZ ;  /* 0x0000000000087805 */ /* 0x000fc4000001ff00 */
[----:B------:R-:W-:Y:S02]  /*19b0*/  CS2R R38, SRZ ;  /* 0x0000000000267805 */ /* 0x000fe4000001ff00 */
[----:B------:R-:W-:Y:S02]  /*19c0*/  CS2R R34, SRZ ;  /* 0x0000000000227805 */ /* 0x000fe4000001ff00 */
[----:B------:R-:W-:Y:S02]  /*19d0*/  CS2R R30, SRZ ;  /* 0x00000000001e7805 */ /* 0x000fe4000001ff00 */
[----:B-1----:R-:W-:Y:S01]  /*19e0*/  @P0 SHF.R.U32.HI R0, RZ, R4, R3 ;  /* 0x00000004ff000219 */ /* 0x002fe20000011603 */
[----:B------:R-:W-:Y:S01]  /*19f0*/  IMAD.MOV.U32 R12, RZ, RZ, RZ ;  /* 0x000000ffff0c7224 */ /* 0x000fe200078e00ff */
[----:B------:R-:W-:Y:S02]  /*1a00*/  PLOP3.LUT P0, PT, PT, PT, PT, 0x80, 0x0 ;  /* 0x000000000000781c */ /* 0x000fe40003f0f070 */
[----:B------:R-:W-:-:S02]  /*1a10*/  CS2R R168, SRZ ;  /* 0x0000000000a87805 */ /* 0x000fc4000001ff00 */
[----:B------:R-:W-:Y:S01]  /*1a20*/  CS2R R26, SRZ ;  /* 0x00000000001a7805 */ /* 0x000fe2000001ff00 */
[----:B------:R-:W-:Y:S02]  /*1a30*/  VIADD R3, R0, UR50 ;  /* 0x0000003200037c36 */ /* 0x000fe40008000000 */
[----:B------:R-:W-:Y:S02]  /*1a40*/  IMAD.MOV.U32 R0, RZ, RZ, RZ ;  /* 0x000000ffff007224 */ /* 0x000fe400078e00ff */
        /* <DEDUP_REMOVED lines=22> */
.L_x_7835:
[----:B------:R-:W-:Y:S01]  /*1bb0*/  ULEA UR21, UR37, UR46, 0x3 ;  /* 0x0000002e25157291 */ /* 0x000fe2000f8e183f */
[----:B------:R-:W-:-:S05]  /*1bc0*/  IMAD.U32 R0, RZ, RZ, UR38 ;  /* 0x00000026ff007e24 */ /* 0x000fca000f8e00ff */
[----:B------:R-:W-:-:S04]  /*1bd0*/  SHF.L.U32 R0, R0, 0x1f, RZ ;  /* 0x0000001f00007819 */ /* 0x000fc800000006ff */
[----:B------:R-:W0:Y:S02]  /*1be0*/  SYNCS.PHASECHK.TRANS64.TRYWAIT P1, [UR21+0x28c50], R0 ;  /* 0x028c5000ff0075a7 */ /* 0x000e240008020155 */
[----:B0-----:R-:W-:Y:S05]  /*1bf0*/  @!P1 BRA `(.L_x_7836) ;  /* 0x00000124000c9947 */ /* 0x001fea0003800000 */
.L_x_8026:
        /* <DEDUP_REMOVED lines=45> */
.L_x_7842:
        /* <DEDUP_REMOVED lines=143> */
.L_x_7838:
[----:B------:R-:W-:Y:S01]  /*27c0*/  ULEA UR21, UR37, UR46, 0x3 ;  /* 0x0000002e25157291 */ /* 0x000fe2000f8e183f */
[----:B------:R-:W-:-:S05]  /*27d0*/  IMAD.U32 R0, RZ, RZ, UR38 ;  /* 0x00000026ff007e24 */ /* 0x000fca000f8e00ff */
[----:B------:R-:W-:-:S04]  /*27e0*/  SHF.L.U32 R0, R0, 0x1f, RZ ;  /* 0x0000001f00007819 */ /* 0x000fc800000006ff */
[----:B------:R0:W1:Y:S01]  /*27f0*/  SYNCS.PHASECHK.TRANS64.TRYWAIT P1, [UR21+0x28c50], R0 ;  /* 0x028c5000ff0075a7 */ /* 0x0000620008020155 */
[----:B------:R-:W-:Y:S05]  /*2800*/  @!P0 BRA `(.L_x_7839) ;  /* 0x0000000000048947 */ /* 0x000fea0003800000 */
[----:B------:R-:W-:Y:S01]  /*2810*/  BPT.TRAP 0x1 ;  /* 0x000000040000795c */ /* 0x000fe20000300000 */
.L_x_7839:
[----:B-1----:R-:W-:Y:S05]  /*2820*/  @P1 BRA `(.L_x_7840) ;  /* 0x0000000000081947 */ /* 0x002fea0003800000 */
[----:B------:R-:W1:Y:S02]  /*2830*/  SYNCS.PHASECHK.TRANS64.TRYWAIT P1, [UR21+0x28c50], R0 ;  /* 0x028c5000ff0075a7 */ /* 0x000e640008020155 */
[----:B-1----:R-:W-:Y:S05]  /*2840*/  @!P1 BRA `(.L_x_7841) ;  /* 0x0000011800109947 */ /* 0x002fea0003800000 */
.L_x_7840:
        /* <DEDUP_REMOVED lines=29> */
.L_x_7837:
        /* <DEDUP_REMOVED lines=144> */
.L_x_7833:
[----:B------:R-:W-:Y:S01]  /*3320*/  ULDC UR4, c[0x0][0x448] ;  /* 0x0001120000047ab9 */ /* 0x000fe20000000800 */
[----:B------:R-:W-:Y:S01]  /*3330*/  UIADD3 UR6, UR42, 0x3f, URZ ;  /* 0x0000003f2a067890 */ /* 0x000fe2000fffe03f */
[----:B------:R-:W-:Y:S01]  /*3340*/  PLOP3.LUT P0, PT, PT, PT, PT, 0x80, 0x0 ;  /* 0x000000000000781c */ /* 0x000fe20003f0f070 */
[----:B------:R-:W-:Y:S01]  /*3350*/  UISETP.NE.AND UP0, UPT, UR4, 0x1, UPT ;  /* 0x000000010400788c */ /* 0x000fe2000bf05270 */
[----:B------:R-:W-:Y:S01]  /*3360*/  IMAD.MOV.U32 R0, RZ, RZ, RZ ;  /* 0x000000ffff007224 */ /* 0x000fe200078e00ff */
[----:B------:R-:W-:Y:S01]  /*3370*/  UIADD3 UR7, UR50, 0x40, -UR51 ;  /* 0x0000004032077890 */ /* 0x000fe2000fffe833 */
        /* <DEDUP_REMOVED lines=8> */
[----:B------:R-:W-:Y:S01]  /*3400*/  @UP0 ULDC UR4, c[0x0][0x44c] ;  /* 0x0001130000040ab9 */ /* 0x000fe20000000800 */
[----:B------:R-:W-:Y:S01]  /*3410*/  @UP0 ULDC UR8, c[0x0][0x450] ;  /* 0x0001140000080ab9 */ /* 0x000fe20000000800 */
[----:B------:R-:W-:Y:S01]  /*3420*/  UIMAD.WIDE.U32 UR4, UR6, UR4, URZ ;  /* 0x00000004060472a5 */ /* 0x000fe2000f8e003f */
[----:B------:R-:W-:-:S02]  /*3430*/  CS2R R136, SRZ ;  /* 0x0000000000887805 */ /* 0x000fc4000001ff00 */
[----:B------:R-:W-:Y:S02]  /*3440*/  CS2R R134, SRZ ;  /* 0x0000000000867805 */ /* 0x000fe4000001ff00 */
[----:B------:R-:W-:Y:S01]  /*3450*/  CS2R R132, SRZ ;  /* 0x0000000000847805 */ /* 0x000fe2000001ff00 */
[----:B------:R-:W-:Y:S01]  /*3460*/  @UP0 USHF.R.U32.HI UR6, URZ, UR8, UR5 ;  /* 0x000000083f060299 */ /* 0x000fe20008011605 */
[----:B------:R-:W-:Y:S02]  /*3470*/  CS2R R130, SRZ ;  /* 0x0000000000827805 */ /* 0x000fe4000001ff00 */
[----:B------:R-:W-:Y:S02]  /*3480*/  CS2R R128, SRZ ;  /* 0x0000000000807805 */ /* 0x000fe4000001ff00 */
[----:B------:R-:W-:Y:S01]  /*3490*/  CS2R R126, SRZ ;  /* 0x00000000007e7805 */ /* 0x000fe2000001ff00 */
[----:B------:R-:W-:Y:S01]  /*34a0*/  UIADD3 UR6, UR7, UR6, URZ ;  /* 0x0000000607067290 */ /* 0x000fe2000fffe03f */
[----:B------:R-:W-:-:S02]  /*34b0*/  CS2R R124, SRZ ;  /* 0x00000000007c7805 */ /* 0x000fc4000001ff00 */
[----:B------:R-:W-:Y:S02]  /*34c0*/  CS2R R122, SRZ ;  /* 0x00000000007a7805 */ /* 0x000fe4000001ff00 */
[----:B------:R-:W-:Y:S01]  /*34d0*/  CS2R R120, SRZ ;  /* 0x0000000000787805 */ /* 0x000fe2000001ff00 */
[----:B------:R-:W-:Y:S01]  /*34e0*/  USHF.R.S32.HI UR4, URZ, 0x1f, UR6 ;  /* 0x0000001f3f047899 */ /* 0x000fe20008011406 */
[----:B------:R-:W-:Y:S02]  /*34f0*/  CS2R R166, SRZ ;  /* 0x0000000000a67805 */ /* 0x000fe4000001ff00 */
[----:B------:R-:W-:Y:S02]  /*3500*/  CS2R R116, SRZ ;  /* 0x0000000000747805 */ /* 0x000fe4000001ff00 */
[----:B------:R-:W-:Y:S01]  /*3510*/  CS2R R164, SRZ ;  /* 0x0000000000a47805 */ /* 0x000fe2000001ff00 */
[----:B------:R-:W-:Y:S01]  /*3520*/  ULEA.HI UR4, UR4, UR6, URZ, 0x6 ;  /* 0x0000000604047291 */ /* 0x000fe2000f8f303f */
[----:B------:R-:W-:-:S02]  /*3530*/  CS2R R162, SRZ ;  /* 0x0000000000a27805 */ /* 0x000fc4000001ff00 */
[----:B------:R-:W-:Y:S02]  /*3540*/  CS2R R112, SRZ ;  /* 0x0000000000707805 */ /* 0x000fe4000001ff00 */
[----:B------:R-:W-:Y:S01]  /*3550*/  CS2R R160, SRZ ;  /* 0x0000000000a07805 */ /* 0x000fe2000001ff00 */
[----:B------:R-:W-:Y:S01]  /*3560*/  USHF.R.S32.HI UR4, URZ, 0x6, UR4 ;  /* 0x000000063f047899 */ /* 0x000fe20008011404 */
[----:B------:R-:W-:Y:S02]  /*3570*/  CS2R R108, SRZ ;  /* 0x00000000006c7805 */ /* 0x000fe4000001ff00 */
[----:B------:R-:W-:Y:S02]  /*3580*/  CS2R R158, SRZ ;  /* 0x00000000009e7805 */ /* 0x000fe4000001ff00 */
[----:B------:R-:W-:Y:S01]  /*3590*/  CS2R R104, SRZ ;  /* 0x0000000000687805 */ /* 0x000fe2000001ff00 */
[----:B------:R-:W-:Y:S01]  /*35a0*/  UISETP.LT.AND UP0, UPT, UR52, UR4, UPT ;  /* 0x000000043400728c */ /* 0x000fe2000bf01270 */
[----:B------:R-:W-:-:S02]  /*35b0*/  CS2R R156, SRZ ;  /* 0x00000000009c7805 */ /* 0x000fc4000001ff00 */
[----:B------:R-:W-:Y:S02]  /*35c0*/  CS2R R154, SRZ ;  /* 0x00000000009a7805 */ /* 0x000fe4000001ff00 */
[----:B------:R-:W-:Y:S01]  /*35d0*/  CS2R R100, SRZ ;  /* 0x0000000000647805 */ /* 0x000fe2000001ff00 */
[----:B------:R-:W-:Y:S01]  /*35e0*/  USEL UR52, UR52, UR4, UP0 ;  /* 0x0000000434347287 */ /* 0x000fe20008000000 */
[----:B------:R-:W-:Y:S02]  /*35f0*/  CS2R R152, SRZ ;  /* 0x0000000000987805 */ /* 0x000fe4000001ff00 */
[----:B------:R-:W-:Y:S02]  /*3600*/  CS2R R96, SRZ ;  /* 0x0000000000607805 */ /* 0x000fe4000001ff00 */
[----:B------:R-:W-:Y:S01]  /*3610*/  CS2R R46, SRZ ;  /* 0x00000000002e7805 */ /* 0x000fe2000001ff00 */
[----:B------:R-:W-:Y:S01]  /*3620*/  UISETP.GE.AND UP0, UPT, UR52, 0x1, UPT ;  /* 0x000000013400788c */ /* 0x000fe2000bf06270 */
[----:B------:R-:W-:-:S02]  /*3630*/  CS2R R44, SRZ ;  /* 0x00000000002c7805 */ /* 0x000fc4000001ff00 */
[----:B------:R-:W-:Y:S02]  /*3640*/  CS2R R92, SRZ ;  /* 0x00000000005c7805 */ /* 0x000fe4000001ff00 */
[----:B------:R-:W-:Y:S02]  /*3650*/  CS2R R42, SRZ ;  /* 0x00000000002a7805 */ /* 0x000fe4000001ff00 */
[----:B------:R-:W-:Y:S02]  /*3660*/  CS2R R40, SRZ ;  /* 0x0000000000287805 */ /* 0x000fe4000001ff00 */
[----:B------:R-:W-:Y:S02]  /*3670*/  CS2R R88, SRZ ;  /* 0x0000000000587805 */ /* 0x000fe4000001ff00 */
[----:B------:R-:W-:Y:S02]  /*3680*/  PLOP3.LUT P1, PT, PT, PT, UP0, 0x80, 0x0 ;  /* 0x000000000000781c */ /* 0x000fe40003f2f008 */
        /* <DEDUP_REMOVED lines=60> */
.L_x_7843:
        /* <DEDUP_REMOVED lines=9> */
.L_x_8027:
[----:B------:R-:W-:Y:S05]  /*3ae0*/  @!P0 BRA `(.L_x_7845) ;  /* 0x0000000000048947 */ /* 0x000fea0003800000 */
[----:B------:R-:W-:Y:S01]  /*3af0*/  BPT.TRAP 0x1 ;  /* 0x000000040000795c */ /* 0x000fe20000300000 */
.L_x_7845:
[----:B------:R-:W-:Y:S02]  /*3b00*/  IMAD.U32 R7, RZ, RZ, UR37 ;  /* 0x00000025ff077e24 */ /* 0x000fe4000f8e00ff */
[----:B------:R-:W-:-:S03]  /*3b10*/  IMAD.U32 R8, RZ, RZ, UR38 ;  /* 0x00000026ff087e24 */ /* 0x000fc6000f8e00ff */
[----:B------:R-:W-:Y:S02]  /*3b20*/  LEA R7, R7, UR46, 0x3 ;  /* 0x0000002e07077c11 */ /* 0x000fe4000f8e18ff */
[----:B------:R-:W-:-:S04]  /*3b30*/  SHF.L.U32 R8, R8, 0x1f, RZ ;  /* 0x0000001f08087819 */ /* 0x000fc800000006ff */
[----:B------:R1:W2:Y:S01]  /*3b40*/  SYNCS.PHASECHK.TRANS64.TRYWAIT P1, [R7+URZ+0x28c30], R8 ;  /* 0x028c3008070075a7 */ /* 0x0002a2000802017f */
[----:B------:R-:W-:Y:S05]  /*3b50*/  @!P0 BRA `(.L_x_7846) ;  /* 0x0000000000048947 */ /* 0x000fea0003800000 */
[----:B------:R-:W-:Y:S01]  /*3b60*/  BPT.TRAP 0x1 ;  /* 0x000000040000795c */ /* 0x000fe20000300000 */
.L_x_7846:
[----:B--2---:R-:W-:Y:S05]  /*3b70*/  @P1 BRA `(.L_x_7847) ;  /* 0x0000000000081947 */ /* 0x004fea0003800000 */
[----:B------:R-:W2:Y:S02]  /*3b80*/  SYNCS.PHASECHK.TRANS64.TRYWAIT P1, [R7+URZ+0x28c30], R8 ;  /* 0x028c3008070075a7 */ /* 0x000ea4000802017f */
[----:B--2---:R-:W-:Y:S05]  /*3b90*/  @!P1 BRA `(.L_x_7848) ;  /* 0x00000104006c9947 */ /* 0x004fea0003800000 */
.L_x_7847:
        /* <DEDUP_REMOVED lines=44> */
[----:B------:R-:W0:Y:S02]  /*3e60*/  SHFL.IDX PT, R6, R3, 0x1, 0x1c1f ;  /* 0x003c1f0003067f89 */ /* 0x000e2400000e0000 */
[----:B------:R-:W-:Y:S02]  /*3e70*/  UIADD3 UR7, UR50, 0x1, UR6 ;  /* 0x0000000132077890 */ /* 0x000fe4000fffe006 */
[----:B------:R-:W-:Y:S01]  /*3e80*/  IMAD.U32 R5, RZ, RZ, UR6 ;  /* 0x00000006ff057e24 */ /* 0x000fe2000f8e00ff */
[----:B------:R-:W3:Y:S03]  /*3e90*/  SHFL.IDX PT, R3, R3, RZ, 0x1c1f ;  /* 0x001c1fff03037589 */ /* 0x000ee600000e0000 */
[----:B------:R-:W-:Y:S01]  /*3ea0*/  IMAD.U32 R21, RZ, RZ, UR7 ;  /* 0x00000007ff157e24 */ /* 0x000fe2000f8e00ff */
[----:B------:R-:W-:-:S04]  /*3eb0*/  IADD3 R4, -R2, UR50, R5 ;  /* 0x0000003202047c10 */ /* 0x000fc8000fffe105 */
[----:B------:R-:W-:-:S04]  /*3ec0*/  IADD3 R5, R21, -UR51, -R2 ;  /* 0x8000003315057c10 */ /* 0x000fc8000fffe802 */
[----:B0-----:R-:W-:-:S04]  /*3ed0*/  VIADDMNMX R6, R6, R5, R4, PT ;  /* 0x0000000506067246 */ /* 0x001fc80003800104 */
[C---:B------:R-:W-:Y:S02]  /*3ee0*/  ISETP.GT.AND P3, PT, R6.reuse, RZ, PT ;  /* 0x000000ff0600720c */ /* 0x040fe40003f64270 */
[C---:B------:R-:W-:Y:S02]  /*3ef0*/  ISETP.GT.AND P4, PT, R6.reuse, 0x1, PT ;  /* 0x000000010600780c */ /* 0x040fe40003f84270 */
[----:B------:R-:W-:Y:S02]  /*3f00*/  ISETP.GT.AND P5, PT, R6, 0x8, PT ;  /* 0x000000080600780c */ /* 0x000fe40003fa4270 */
[----:B---3--:R-:W-:-:S04]  /*3f10*/  VIADDMNMX R4, R3, R5, R4, PT ;  /* 0x0000000503047246 */ /* 0x008fc80003800104 */
[----:B------:R-:W-:Y:S01]  /*3f20*/  ISETP.GT.AND P6, PT, R4, 0x20, PT ;  /* 0x000000200400780c */ /* 0x000fe20003fc4270 */
        /* <DEDUP_REMOVED lines=297> */
.L_x_7849:
[----:B------:R1:W2:Y:S01]  /*51c0*/  SYNCS.PHASECHK.TRANS64.TRYWAIT P3, [R7+URZ+0x28c50], R8 ;  /* 0x028c5008070075a7 */ /* 0x0002a2000806017f */
[----:B------:R-:W-:Y:S05]  /*51d0*/  @!P0 BRA `(.L_x_7850) ;  /* 0x0000000000048947 */ /* 0x000fea0003800000 */
[----:B------:R-:W-:Y:S01]  /*51e0*/  BPT.TRAP 0x1 ;  /* 0x000000040000795c */ /* 0x000fe20000300000 */
.L_x_7850:
[----:B--2---:R-:W-:Y:S05]  /*51f0*/  @P3 BRA `(.L_x_7851) ;  /* 0x0000000000083947 */ /* 0x004fea0003800000 */
[----:B------:R-:W2:Y:S02]  /*5200*/  SYNCS.PHASECHK.TRANS64.TRYWAIT P3, [R7+URZ+0x28c50], R8 ;  /* 0x028c5008070075a7 */ /* 0x000ea4000806017f */
[----:B--2---:R-:W-:Y:S05]  /*5210*/  @!P3 BRA `(.L_x_7852) ;  /* 0x000000ec00e0b947 */ /* 0x004fea0003800000 */
.L_x_7851:
[----:B------:R-:W-:Y:S01]  /*5220*/  ULEA UR11, UR37, UR49, 0xc ;  /* 0x00000031250b7291 */ /* 0x000fe2000f8e603f */
[----:B------:R-:W-:Y:S01]  /*5230*/  WARPGROUP.ARRIVE ;  /* 0x00000000000079c5 */ /* 0x000fe20000000000 */
[----:B------:R-:W-:Y:S01]  /*5240*/  UMOV UR7, 0x40000040 ;  /* 0x4000004000077882 */ /* 0x000fe20000000000 */
[----:B------:R-:W-:Y:S01]  /*5250*/  @UP0 ULDC UR14, c[0x0][0x450] ;  /* 0x00011400000e0ab9 */ /* 0x000fe20000000800 */
[----:B------:R-:W-:Y:S01]  /*5260*/  UIADD3 UR21, UR52, -0x2, URZ ;  /* 0xfffffffe34157890 */ /* 0x000fe2000fffe03f */
[----:B-12---:R-:W-:Y:S02]  /*5270*/  @!P1 VIADD R7, R7, 0x28c60 ;  /* 0x00028c6007079836 */ /* 0x006fe40000000000 */
        /* <DEDUP_REMOVED lines=48> */
[----:B------:R-:W-:-:S05]  /*5580*/  ULDC UR22, c[0x0][0x988] ;  /* 0x0002620000167ab9 */ /* 0x000fca0000000800 */
.L_x_7862:
[----:B------:R-:W-:-:S04]  /*5590*/  UIADD3 UR37, UR23, 0x1, URZ ;  /* 0x0000000117257890 */ /* 0x000fc8000fffe03f */
[----:B------:R-:W-:-:S04]  /*55a0*/  UISETP.NE.AND UP1, UPT, UR37, 0x2, UPT ;  /* 0x000000022500788c */ /* 0x000fc8000bf25270 */
[----:B------:R-:W-:Y:S02]  /*55b0*/  USEL UR6, URZ, 0x1, UP1 ;  /* 0x000000013f067887 */ /* 0x000fe40008800000 */
[----:B------:R-:W-:Y:S02]  /*55c0*/  USEL UR37, UR37, URZ, UP1 ;  /* 0x0000003f25257287 */ /* 0x000fe40008800000 */
[----:B------:R-:W-:Y:S01]  /*55d0*/  ULOP3.LUT UR38, UR38, UR6, URZ, 0x3c, !UPT ;  /* 0x0000000626267292 */ /* 0x000fe2000f8e3c3f */
[----:B--2---:R-:W-:Y:S11]  /*55e0*/  @!P0 BRA `(.L_x_7854) ;  /* 0x0000000000048947 */ /* 0x004ff60003800000 */
[----:B------:R-:W-:Y:S01]  /*55f0*/  BPT.TRAP 0x1 ;  /* 0x000000040000795c */ /* 0x000fe20000300000 */
.L_x_7854:
[----:B------:R-:W-:Y:S01]  /*5600*/  ULEA UR25, UR37, UR46, 0x3 ;  /* 0x0000002e25197291 */ /* 0x000fe2000f8e183f */
[----:B-1----:R-:W-:-:S05]  /*5610*/  IMAD.U32 R7, RZ, RZ, UR38 ;  /* 0x00000026ff077e24 */ /* 0x002fca000f8e00ff */
[----:B------:R-:W-:-:S04]  /*5620*/  SHF.L.U32 R7, R7, 0x1f, RZ ;  /* 0x0000001f07077819 */ /* 0x000fc800000006ff */
[----:B------:R1:W2:Y:S01]  /*5630*/  SYNCS.PHASECHK.TRANS64.TRYWAIT P3, [UR25+0x28c30], R7 ;  /* 0x028c3007ff0075a7 */ /* 0x0002a20008060159 */
[----:B------:R-:W-:Y:S05]  /*5640*/  @!P0 BRA `(.L_x_7855) ;  /* 0x0000000000048947 */ /* 0x000fea0003800000 */
[----:B------:R-:W-:Y:S01]  /*5650*/  BPT.TRAP 0x1 ;  /* 0x000000040000795c */ /* 0x000fe20000300000 */
.L_x_7855:
[----:B--2---:R-:W-:Y:S05]  /*5660*/  @P3 BRA `(.L_x_7856) ;  /* 0x0000000000083947 */ /* 0x004fea0003800000 */
[----:B------:R-:W2:Y:S02]  /*5670*/  SYNCS.PHASECHK.TRANS64.TRYWAIT P3, [UR25+0x28c30], R7 ;  /* 0x028c3007ff0075a7 */ /* 0x000ea40008060159 */
[----:B--2---:R-:W-:Y:S05]  /*5680*/  @!P3 BRA `(.L_x_7857) ;  /* 0x000000e800d8b947 */ /* 0x004fea0003800000 */
.L_x_7856:
[----:B------:R-:W-:Y:S01]  /*5690*/  R2UR UR18, R0 ;  /* 0x00000000001272ca */ /* 0x000fe200000e0000 */
[----:B0-----:R-:W-:Y:S01]  /*56a0*/  WARPGROUP.ARRIVE ;  /* 0x00000000000079c5 */ /* 0x001fe20000000000 */
[----:B------:R-:W-:Y:S01]  /*56b0*/  UMOV UR19, 0x40000040 ;  /* 0x4000004000137882 */ /* 0x000fe20000000000 */
[----:B------:R-:W-:Y:S01]  /*56c0*/  UMOV UR7, 0x40000040 ;  /* 0x4000004000077882 */ /* 0x000fe20000000000 */
[----:B------:R-:W-:Y:S01]  /*56d0*/  UMOV UR11, 0x40000040 ;  /* 0x40000040000b7882 */ /* 0x000fe20000000000 */
[----:B------:R-:W-:Y:S01]  /*56e0*/  UMOV UR15, 0x40000040 ;  /* 0x40000040000f7882 */ /* 0x000fe20000000000 */
[----:B--2---:R-:W-:-:S07]  /*56f0*/  VIADD R6, R185, UR42 ;  /* 0x0000002ab9067c36 */ /* 0x004fce0008000000 */
        /* <DEDUP_REMOVED lines=14> */
[----:B------:R-:W0:Y:S04]  /*57e0*/  SHFL.IDX PT, R10, R6, RZ, 0x1c1f ;  /* 0x001c1fff060a7589 */ /* 0x000e2800000e0000 */
[----:B------:R-:W2:Y:S01]  /*57f0*/  SHFL.IDX PT, R6, R6, 0x1, 0x1c1f ;  /* 0x003c1f0006067f89 */ /* 0x000ea200000e0000 */
        /* <DEDUP_REMOVED lines=10> */
[----:B------:R-:W-:Y:S02]  /*58a0*/  IMAD.U32 R165, RZ, RZ, UR50 ;  /* 0x00000032ffa57e24 */ /* 0x000fe4000f8e00ff */
[----:B------:R-:W-:Y:S01]  /*58b0*/  FMUL.FTZ R153, R153, UR24 ;  /* 0x0000001899997c20 */ /* 0x000fe20008410000 */
[----:B------:R-:W-:Y:S01]  /*58c0*/  FMUL.FTZ R156, R156, UR24 ;  /* 0x000000189c9c7c20 */ /* 0x000fe20008410000 */
[----:B------:R-:W-:Y:S01]  /*58d0*/  FMUL.FTZ R157, R157, UR24 ;  /* 0x000000189d9d7c20 */ /* 0x000fe20008410000 */
[----:B------:R-:W-:Y:S01]  /*58e0*/  FMUL.FTZ R160, R160, UR24 ;  /* 0x00000018a0a07c20 */ /* 0x000fe20008410000 */
[----:B------:R-:W-:Y:S01]  /*58f0*/  IADD3 R165, R165, UR6, -R2 ;  /* 0x00000006a5a57c10 */ /* 0x000fe2000fffe802 */
[----:B------:R-:W3:Y:S01]  /*5900*/  MUFU.TANH R152, R152 ;  /* 0x0000009800987308 */ /* 0x000ee20000002400 */
[----:B------:R-:W-:Y:S01]  /*5910*/  FMUL.FTZ R164, R164, UR24 ;  /* 0x00000018a4a47c20 */ /* 0x000fe20008410000 */
[----:B------:R-:W-:Y:S01]  /*5920*/  FMUL.FTZ R161, R161, UR24 ;  /* 0x00000018a1a17c20 */ /* 0x000fe20008410000 */
[----:B------:R-:W-:Y:S01]  /*5930*/  FMUL.FTZ R168, R168, UR24 ;  /* 0x00000018a8a87c20 */ /* 0x000fe20008410000 */
[----:B------:R-:W-:-:S02]  /*5940*/  VIADD R165, R165, -UR51 ;  /* 0x80000033a5a57c36 */ /* 0x000fc40008000000 */
[----:B------:R-:W-:Y:S01]  /*5950*/  FMUL.FTZ R169, R169, UR24 ;  /* 0x00000018a9a97c20 */ /* 0x000fe20008410000 */
[----:B------:R-:W-:Y:S01]  /*5960*/  FMUL.FTZ R172, R172, UR24 ;  /* 0x00000018acac7c20 */ /* 0x000fe20008410000 */
[----:B------:R-:W-:Y:S01]  /*5970*/  FMUL.FTZ R173, R173, UR24 ;  /* 0x00000018adad7c20 */ /* 0x000fe20008410000 */
[----:B------:R-:W-:Y:S01]  /*5980*/  MUFU.TANH R153, R153 ;  /* 0x0000009900997308 */ /* 0x000fe20000002400 */
[----:B0-----:R-:W-:Y:S02]  /*5990*/  IMAD.IADD R10, R165, 0x1, R10 ;  /* 0x00000001a50a7824 */ /* 0x001fe400078e020a */
[----:B------:R-:W-:Y:S01]  /*59a0*/  FMUL.FTZ R176, R176, UR24 ;  /* 0x00000018b0b07c20 */ /* 0x000fe20008410000 */
[----:B------:R-:W-:Y:S01]  /*59b0*/  FMUL.FTZ R177, R177, UR24 ;  /* 0x00000018b1b17c20 */ /* 0x000fe20008410000 */
[----:B------:R-:W-:Y:S01]  /*59c0*/  FMUL.FTZ R180, R180, UR24 ;  /* 0x00000018b4b47c20 */ /* 0x000fe20008410000 */
[----:B------:R-:W-:Y:S01]  /*59d0*/  FMUL.FTZ R181, R181, UR24 ;  /* 0x00000018b5b57c20 */ /* 0x000fe20008410000 */
[----:B------:R-:W-:Y:S01]  /*59e0*/  ISETP.GT.AND P3, PT, R10, RZ, PT ;  /* 0x000000ff0a00720c */ /* 0x000fe20003f64270 */
[----:B------:R-:W-:Y:S01]  /*59f0*/  FMUL.FTZ R154, R154, UR24 ;  /* 0x000000189a9a7c20 */ /* 0x000fe20008410000 */
[----:B------:R-:W0:Y:S01]  /*5a00*/  MUFU.TANH R156, R156 ;  /* 0x0000009c009c7308 */ /* 0x000e220000002400 */
[----:B------:R-:W-:Y:S01]  /*5a10*/  ISETP.GT.AND P4, PT, R10, 0x1, PT ;  /* 0x000000010a00780c */ /* 0x000fe20003f84270 */
        /* <DEDUP_REMOVED lines=16> */
[----:B------:R-:W-:-:S06]  /*5b20*/  FMUL.FTZ R183, R183, UR24 ;  /* 0x00000018b7b77c20 */ /* 0x000fcc0008410000 */
[----:B------:R3:W-:Y:S08]  /*5b30*/  MUFU.TANH R13, R164 ;  /* 0x000000a4000d7308 */ /* 0x0007f00000002400 */
[----:B------:R1:W2:Y:S01]  /*5b40*/  MUFU.TANH R11, R161 ;  /* 0x000000a1000b7308 */ /* 0x0002a20000002400 */
[----:B---3--:R-:W-:Y:S02]  /*5b50*/  FSEL R164, R152, -INF , P3 ;  /* 0xff80000098a47808 */ /* 0x008fe40001800000 */
[----:B------:R-:W-:-:S02]  /*5b60*/  ISETP.GT.AND P3, PT, R10, 0x8, PT ;  /* 0x000000080a00780c */ /* 0x000fc40003f64270 */
[----:B------:R-:W-:Y:S02]  /*5b70*/  FMNMX.FTZ R12, R164, R9, !PT ;  /* 0x00000009a40c7209 */ /* 0x000fe40007810000 */
[----:B0-----:R-:W-:Y:S01]  /*5b80*/  FSEL R156, R156, -INF , P3 ;  /* 0xff8000009c9c7808 */ /* 0x001fe20001800000 */
[----:B------:R0:W3:Y:S01]  /*5b90*/  MUFU.TANH R21, R5 ;  /* 0x0000000500157308 */ /* 0x0000e20000002400 */
[----:B-1----:R-:W-:Y:S02]  /*5ba0*/  FSEL R161, R153, -INF , P4 ;  /* 0xff80000099a17808 */ /* 0x002fe40002000000 */
[C---:B------:R-:W-:Y:S02]  /*5bb0*/  ISETP.GT.AND P4, PT, R10.reuse, 0x9, PT ;  /* 0x000000090a00780c */ /* 0x040fe40003f84270 */
[----:B------:R-:W-:Y:S02]  /*5bc0*/  ISETP.GT.AND P3, PT, R10, 0x10, PT ;  /* 0x000000100a00780c */ /* 0x000fe40003f64270 */
[----:B----4-:R-:W-:Y:S01]  /*5bd0*/  FSEL R157, R157, -INF , P4 ;  /* 0xff8000009d9d7808 */ /* 0x010fe20002000000 */
        /* <DEDUP_REMOVED lines=8> */
[----:B--2---:R-:W-:-:S02]  /*5c60*/  FSEL R153, R11, -INF , P4 ;  /* 0xff8000000b997808 */ /* 0x004fc40002000000 */
[----:B------:R-:W-:Y:S01]  /*5c70*/  FMNMX.FTZ R12, R160, R5, !PT ;  /* 0x00000005a00c7209 */ /* 0x000fe20007810000 */
[----:B------:R-:W2:Y:S01]  /*5c80*/  MUFU.TANH R15, R172 ;  /* 0x000000ac000f7308 */ /* 0x000ea20000002400 */
[C---:B------:R-:W-:Y:S02]  /*5c90*/  ISETP.GT.AND P4, PT, R10.reuse, 0x19, PT ;  /* 0x000000190a00780c */ /* 0x040fe40003f84270 */
[----:B------:R-:W-:Y:S02]  /*5ca0*/  FSEL R152, R13, -INF , P3 ;  /* 0xff8000000d987808 */ /* 0x000fe40001800000 */
[----:B------:R-:W-:Y:S02]  /*5cb0*/  FMNMX.FTZ R5, R153, R12, !PT ;  /* 0x0000000c99057209 */ /* 0x000fe40007810000 */
[----:B------:R-:W-:Y:S01]  /*5cc0*/  ISETP.GT.AND P3, PT, R10, 0x20, PT ;  /* 0x000000200a00780c */ /* 0x000fe20003f64270 */
[----:B------:R-:W4:Y:S01]  /*5cd0*/  MUFU.TANH R173, R173 ;  /* 0x000000ad00ad7308 */ /* 0x000f220000002400 */
        /* <DEDUP_REMOVED lines=15> */
[----:B----4-:R-:W-:Y:S01]  /*5dd0*/  FSEL R13, R173, -INF , P4 ;  /* 0xff800000ad0d7808 */ /* 0x010fe20002000000 */
[----:B------:R-:W-:Y:S01]  /*5de0*/  IMAD.IADD R173, R165, 0x1, R6 ;  /* 0x00000001a5ad7824 */ /* 0x000fe200078e0206 */
[----:B------:R-:W-:-:S02]  /*5df0*/  FMNMX.FTZ R12, R15, R12, !PT ;  /* 0x0000000c0f0c7209 */ /* 0x000fc40007810000 */
[----:B------:R-:W-:Y:S02]  /*5e00*/  ISETP.GT.AND P4, PT, R10, 0x31, PT ;  /* 0x000000310a00780c */ /* 0x000fe40003f84270 */
[----:B-1----:R-:W-:Y:S01]  /*5e10*/  FSEL R5, R176, -INF , P3 ;  /* 0xff800000b0057808 */ /* 0x002fe20001800000 */
[----:B------:R-:W1:Y:S01]  /*5e20*/  MUFU.TANH R181, R181 ;  /* 0x000000b500b57308 */ /* 0x000e620000002400 */
[----:B------:R-:W-:Y:S02]  /*5e30*/  FMNMX.FTZ R168, R13, R12, !PT ;  /* 0x0000000c0da87209 */ /* 0x000fe40007810000 */
[C---:B------:R-:W-:Y:S02]  /*5e40*/  ISETP.GT.AND P3, PT, R10.reuse, 0x38, PT ;  /* 0x000000380a00780c */ /* 0x040fe40003f64270 */
[----:B0-----:R-:W-:Y:S02]  /*5e50*/  FSEL R12, R177, -INF , P4 ;  /* 0xff800000b10c7808 */ /* 0x001fe40002000000 */
[----:B------:R-:W-:Y:S01]  /*5e60*/  FMNMX.FTZ R11, R5, R168, !PT ;  /* 0x000000a8050b7209 */ /* 0x000fe20007810000 */
[----:B------:R-:W-:Y:S01]  /*5e70*/  MUFU.TANH R172, R154 ;  /* 0x0000009a00ac7308 */ /* 0x000fe20000002400 */
[----:B------:R-:W-:-:S02]  /*5e80*/  ISETP.GT.AND P4, PT, R10, 0x39, PT ;  /* 0x000000390a00780c */ /* 0x000fc40003f84270 */
[----:B--2---:R-:W-:Y:S02]  /*5e90*/  FSEL R10, R180, -INF , P3 ;  /* 0xff800000b40a7808 */ /* 0x004fe40001800000 */
[----:B------:R-:W-:Y:S02]  /*5ea0*/  FMNMX.FTZ R169, R12, R11, !PT ;  /* 0x0000000b0ca97209 */ /* 0x000fe40007810000 */
[----:B------:R-:W-:Y:S01]  /*5eb0*/  ISETP.GT.AND P3, PT, R173, RZ, PT ;  /* 0x000000ffad00720c */ /* 0x000fe20003f64270 */
[----:B------:R-:W0:Y:S01]  /*5ec0*/  MUFU.TANH R155, R155 ;  /* 0x0000009b009b7308 */ /* 0x000e220000002400 */
[----:B-1----:R-:W-:Y:S02]  /*5ed0*/  FSEL R11, R181, -INF , P4 ;  /* 0xff800000b50b7808 */ /* 0x002fe40002000000 */
[----:B------:R-:W-:Y:S02]  /*5ee0*/  FMNMX.FTZ R168, R10, R169, !PT ;  /* 0x000000a90aa87209 */ /* 0x000fe40007810000 */
[----:B------:R-:W-:-:S02]  /*5ef0*/  ISETP.GT.AND P4, PT, R173, 0x1, PT ;  /* 0x00000001ad00780c */ /* 0x000fc40003f84270 */
[----:B------:R-:W-:Y:S01]  /*5f00*/  FMNMX.FTZ R168, R11, R168, !PT ;  /* 0x000000a80ba87209 */ /* 0x000fe20007810000 */
[----:B------:R-:W1:Y:S01]  /*5f10*/  MUFU.TANH R158, R158 ;  /* 0x0000009e009e7308 */ /* 0x000e620000002400 */
[C---:B------:R-:W-:Y:S02]  /*5f20*/  ISETP.GT.AND P6, PT, R173.reuse, 0x20, PT ;  /* 0x00000020ad00780c */ /* 0x040fe40003fc4270 */
[----:B------:R-:W-:Y:S01]  /*5f30*/  ISETP.GT.AND P5, PT, R173, 0x29, PT ;  /* 0x00000029ad00780c */ /* 0x000fe20003fa4270 */
[----:B------:R-:W2:Y:S04]  /*5f40*/  SHFL.BFLY PT, R169, R168, 0x2, 0x1f ;  /* 0x0c401f00a8a97f89 */ /* 0x000ea800000e0000 */
        /* <DEDUP_REMOVED lines=336> */
.L_x_7858:
[----:B------:R1:W2:Y:S01]  /*7450*/  SYNCS.PHASECHK.TRANS64.TRYWAIT P3, [UR25+0x28c50], R7 ;  /* 0x028c5007ff0075a7 */ /* 0x0002a20008060159 */
[----:B------:R-:W-:Y:S05]  /*7460*/  @!P0 BRA `(.L_x_7859) ;  /* 0x0000000000048947 */ /* 0x000fea0003800000 */
[----:B------:R-:W-:Y:S01]  /*7470*/  BPT.TRAP 0x1 ;  /* 0x000000040000795c */ /* 0x000fe20000300000 */
.L_x_7859:
[----:B--2---:R-:W-:Y:S05]  /*7480*/  @P3 BRA `(.L_x_7860) ;  /* 0x0000000000083947 */ /* 0x004fea0003800000 */
[----:B------:R-:W2:Y:S02]  /*7490*/  SYNCS.PHASECHK.TRANS64.TRYWAIT P3, [UR25+0x28c50], R7 ;  /* 0x028c5007ff0075a7 */ /* 0x000ea40008060159 */
[----:B--2---:R-:W-:Y:S05]  /*74a0*/  @!P3 BRA `(.L_x_7861) ;  /* 0x000000cc0068b947 */ /* 0x004fea0003800000 */
.L_x_7860:
        /* <DEDUP_REMOVED lines=42> */
.L_x_7853:
[----:B------:R-:W-:-:S13]  /*7750*/  ISETP.LE.AND P2, PT, RZ, UR21, PT ;  /* 0x00000015ff007c0c */ /* 0x000fda000bf43270 */
[----:B------:R-:W-:Y:S05]  /*7760*/  @!P2 BRA `(.L_x_7863) ;  /* 0x0000001c0030a947 */ /* 0x000fea0003800000 */
[----:B------:R-:W-:Y:S01]  /*7770*/  IMAD.MOV.U32 R8, RZ, RZ, R5 ;  /* 0x000000ffff087224 */ /* 0x000fe200078e0005 */
[----:B------:R-:W-:Y:S01]  /*7780*/  UMOV UR22, UR37 ;  /* 0x0000002500167c82 */ /* 0x000fe20008000000 */
[----:B------:R-:W-:Y:S01]  /*7790*/  IMAD.MOV.U32 R13, RZ, RZ, R6 ;  /* 0x000000ffff0d7224 */ /* 0x000fe200078e0006 */
[----:B------:R-:W-:Y:S01]  /*77a0*/  ULDC UR23, c[0x0][0x9d8] ;  /* 0x0002760000177ab9 */ /* 0x000fe20000000800 */
[----:B------:R-:W-:-:S05]  /*77b0*/  ULDC UR20, c[0x0][0x988] ;  /* 0x0002620000147ab9 */ /* 0x000fca0000000800 */
.L_x_7872:
[----:B------:R-:W-:-:S04]  /*77c0*/  UIADD3 UR37, UR22, 0x1, URZ ;  /* 0x0000000116257890 */ /* 0x000fc8000fffe03f */
[----:B------:R-:W-:-:S04]  /*77d0*/  UISETP.NE.AND UP0, UPT, UR37, 0x2, UPT ;  /* 0x000000022500788c */ /* 0x000fc8000bf05270 */
[----:B------:R-:W-:Y:S02]  /*77e0*/  USEL UR6, URZ, 0x1, UP0 ;  /* 0x000000013f067887 */ /* 0x000fe40008000000 */
[----:B------:R-:W-:Y:S02]  /*77f0*/  USEL UR37, UR37, URZ, UP0 ;  /* 0x0000003f25257287 */ /* 0x000fe40008000000 */
[----:B------:R-:W-:Y:S01]  /*7800*/  ULOP3.LUT UR38, UR38, UR6, URZ, 0x3c, !UPT ;  /* 0x0000000626267292 */ /* 0x000fe2000f8e3c3f */
[----:B---3--:R-:W-:Y:S11]  /*7810*/  @!P0 BRA `(.L_x_7864) ;  /* 0x0000000000048947 */ /* 0x008ff60003800000 */
[----:B------:R-:W-:Y:S01]  /*7820*/  BPT.TRAP 0x1 ;  /* 0x000000040000795c */ /* 0x000fe20000300000 */
.L_x_7864:
[----:B------:R-:W-:Y:S01]  /*7830*/  ULEA UR24, UR37, UR46, 0x3 ;  /* 0x0000002e25187291 */ /* 0x000fe2000f8e183f */
[----:B-1----:R-:W-:-:S05]  /*7840*/  IMAD.U32 R7, RZ, RZ, UR38 ;  /* 0x00000026ff077e24 */ /* 0x002fca000f8e00ff */
[----:B------:R-:W-:-:S04]  /*7850*/  SHF.L.U32 R7, R7, 0x1f, RZ ;  /* 0x0000001f07077819 */ /* 0x000fc800000006ff */
[----:B------:R1:W3:Y:S01]  /*7860*/  SYNCS.PHASECHK.TRANS64.TRYWAIT P2, [UR24+0x28c30], R7 ;  /* 0x028c3007ff0075a7 */ /* 0x0002e20008040158 */
[----:B------:R-:W-:Y:S05]  /*7870*/  @!P0 BRA `(.L_x_7865) ;  /* 0x0000000000048947 */ /* 0x000fea0003800000 */
[----:B------:R-:W-:Y:S01]  /*7880*/  BPT.TRAP 0x1 ;  /* 0x000000040000795c */ /* 0x000fe20000300000 */
.L_x_7865:
[----:B---3--:R-:W-:Y:S05]  /*7890*/  @P2 BRA `(.L_x_7866) ;  /* 0x0000000000082947 */ /* 0x008fea0003800000 */
[----:B------:R-:W3:Y:S02]  /*78a0*/  SYNCS.PHASECHK.TRANS64.TRYWAIT P2, [UR24+0x28c30], R7 ;  /* 0x028c3007ff0075a7 */ /* 0x000ee40008040158 */
[----:B---3--:R-:W-:Y:S05]  /*78b0*/  @!P2 BRA `(.L_x_7867) ;  /* 0x000000c80078a947 */ /* 0x008fea0003800000 */
.L_x_7866:
        /* <DEDUP_REMOVED lines=392> */
.L_x_7868:
[----:B------:R1:W2:Y:S01]  /*9140*/  SYNCS.PHASECHK.TRANS64.TRYWAIT P2, [UR24+0x28c50], R7 ;  /* 0x028c5007ff0075a7 */ /* 0x0002a20008040158 */
[----:B------:R-:W-:Y:S05]  /*9150*/  @!P0 BRA `(.L_x_7869) ;  /* 0x0000000000048947 */ /* 0x000fea0003800000 */
[----:B------:R-:W-:Y:S01]  /*9160*/  BPT.TRAP 0x1 ;  /* 0x000000040000795c */ /* 0x000fe20000300000 */
.L_x_7869:
[----:B--2---:R-:W-:Y:S05]  /*9170*/  @P2 BRA `(.L_x_7870) ;  /* 0x0000000000082947 */ /* 0x004fea0003800000 */
[----:B------:R-:W2:Y:S02]  /*9180*/  SYNCS.PHASECHK.TRANS64.TRYWAIT P2, [UR24+0x28c50], R7 ;  /* 0x028c5007ff0075a7 */ /* 0x000ea40008040158 */
[----:B--2---:R-:W-:Y:S05]  /*9190*/  @!P2 BRA `(.L_x_7871) ;  /* 0x000000b00058a947 */ /* 0x004fea0003800000 */
.L_x_7870:
        /* <DEDUP_REMOVED lines=41> */
.L_x_7863:
[----:B------:R-:W4:Y:S01]  /*9430*/  SHFL.BFLY PT, R0, R3, 0x2, 0x1f ;  /* 0x0c401f0003007f89 */ /* 0x000f2200000e0000 */
[----:B------:R-:W-:Y:S01]  /*9440*/  IMAD.U32 R11, RZ, RZ, UR10 ;  /* 0x0000000aff0b7e24 */ /* 0x000fe2000f8e00ff */
[----:B------:R-:W-:Y:S01]  /*9450*/  UIADD3 UR39, UR39, 0x1, URZ ;  /* 0x0000000127277890 */ /* 0x000fe2000fffe03f */
[----:B------:R-:W-:Y:S01]  /*9460*/  IMAD.U32 R21, RZ, RZ, UR10 ;  /* 0x0000000aff157e24 */ /* 0x000fe2000f8e00ff */
[----:B------:R-:W5:Y:S01]  /*9470*/  SHFL.BFLY PT, R9, R4, 0x2, 0x1f ;  /* 0x0c401f0004097f89 */ /* 0x000f6200000e0000 */
        /* <DEDUP_REMOVED lines=17> */
[----:B------:R-:W-:Y:S01]  /*9590*/  ISETP.NE.AND P0, PT, R2, R7, PT ;  /* 0x000000070200720c */ /* 0x000fe20003f05270 */
[----:B------:R-:W-:Y:S01]  /*95a0*/  IMAD.MOV.U32 R7, RZ, RZ, RZ ;  /* 0x000000ffff077224 */ /* 0x000fe200078e00ff */
[----:B------:R-:W-:-:S09]  /*95b0*/  FSETP.NE.FTZ.AND P2, PT, R15, RZ, PT ;  /* 0x000000ff0f00720b */ /* 0x000fd20003f55000 */
[----:B------:R-:W1:Y:S02]  /*95c0*/  @P1 MUFU.RCP R7, R13 ;  /* 0x0000000d00071308 */ /* 0x000e640000001000 */
[----:B------:R-:W-:Y:S02]  /*95d0*/  @!P0 IMAD R0, R3, 0x40, R16 ;  /* 0x0000004003008824 */ /* 0x000fe400078e0210 */
[----:B------:R-:W-:Y:S01]  /*95e0*/  @P2 FMUL.FTZ R21, R21, 0.69314718246459960938 ;  /* 0x3f31721815152820 */ /* 0x000fe20000410000 */
[----:B------:R-:W-:Y:S02]  /*95f0*/  IMAD.MOV.U32 R3, RZ, RZ, -0x800000 ;  /* 0xff800000ff037424 */ /* 0x000fe400078e00ff */
[----:B------:R-:W-:Y:S01]  /*9600*/  @!P0 LEA R9, R0, UR46, 0x2 ;  /* 0x0000002e00098c11 */ /* 0x000fe2000f8e10ff */
[----:B------:R-:W4:Y:S01]  /*9610*/  @P2 MUFU.RCP R4, R15 ;  /* 0x0000000f00042308 */ /* 0x000f220000001000 */
[----:B------:R-:W-:-:S07]  /*9620*/  IMAD.MOV.U32 R0, RZ, RZ, -0x800000 ;  /* 0xff800000ff007424 */ /* 0x000fce00078e00ff */
[----:B------:R-:W5:Y:S01]  /*9630*/  @P1 MUFU.LG2 R13, R13 ;  /* 0x0000000d000d1308 */ /* 0x000f620000000c00 */
[----:B-1----:R1:W-:Y:S01]  /*9640*/  @!P0 STS [R9+0x28800], R7 ;  /* 0x0288000709008388 */ /* 0x0023e20000000800 */
[-C--:B------:R-:W-:Y:S01]  /*9650*/  FMUL.FTZ R169, R24, R7.reuse ;  /* 0x0000000718a97220 */ /* 0x080fe20000410000 */
[-C--:B------:R-:W-:Y:S01]  /*9660*/  FMUL.FTZ R14, R25, R7.reuse ;  /* 0x00000007190e7220 */ /* 0x080fe20000410000 */
[-C--:B------:R-:W-:Y:S01]  /*9670*/  FMUL.FTZ R168, R28, R7.reuse ;  /* 0x000000071ca87220 */ /* 0x080fe20000410000 */
[-C--:B------:R-:W-:Y:S01]  /*9680*/  FMUL.FTZ R12, R29, R7.reuse ;  /* 0x000000071d0c7220 */ /* 0x080fe20000410000 */
[-C--:B0-----:R-:W-:Y:S01]  /*9690*/  FMUL.FTZ R165, R32, R7.reuse ;  /* 0x0000000720a57220 */ /* 0x081fe20000410000 */
[-C--:B------:R-:W-:Y:S01]  /*96a0*/  FMUL.FTZ R156, R33, R7.reuse ;  /* 0x00000007219c7220 */ /* 0x080fe20000410000 */
[----:B------:R-:W0:Y:S01]  /*96b0*/  @P2 MUFU.LG2 R15, R15 ;  /* 0x0000000f000f2308 */ /* 0x000e220000000c00 */
        /* <DEDUP_REMOVED lines=59> */
[----:B-1----:R-:W-:Y:S01]  /*9a70*/  @P1 FMUL.FTZ R7, R11, 0.69314718246459960938 ;  /* 0x3f3172180b071820 */ /* 0x002fe20000410000 */
[----:B-----5:R-:W-:Y:S01]  /*9a80*/  @P1 FMUL.FTZ R20, R13, 0.69314718246459960938 ;  /* 0x3f3172180d141820 */ /* 0x020fe20000410000 */
[----:B0-----:R-:W-:Y:S01]  /*9a90*/  @P2 FMUL.FTZ R24, R15, 0.69314718246459960938 ;  /* 0x3f3172180f182820 */ /* 0x001fe20000410000 */
[-C--:B----4-:R-:W-:Y:S01]  /*9aa0*/  FMUL.FTZ R9, R42, R4.reuse ;  /* 0x000000042a097220 */ /* 0x090fe20000410000 */
        /* <DEDUP_REMOVED lines=67> */
.L_x_7834:
        /* <DEDUP_REMOVED lines=27> */
[----:B---3--:R-:W-:Y:S01]  /*a090*/  IMAD.U32 R170, RZ, RZ, UR8 ;  /* 0x00000008ffaa7e24 */ /* 0x008fe2000f8e00ff */
        /* <DEDUP_REMOVED lines=82> */
[----:B------:R-:W-:Y:S02]  /*a5c0*/  LOP3.LUT R110, R209, 0x380, RZ, 0xc0, !PT ;  /* 0x00000380d16e7812 */ /* 0x000fe400078ec0ff */
[----:B------:R-:W-:Y:S02]  /*a5d0*/  LOP3.LUT R32, R32, R179, RZ, 0x3c, !PT ;  /* 0x000000b320207212 */ /* 0x000fe400078e3cff */
[----:B------:R-:W-:-:S02]  /*a5e0*/  SHF.R.U64 R98, R98, 0x3, RZ ;  /* 0x0000000362627819 */ /* 0x000fc400000012ff */
[----:B------:R-:W-:Y:S02]  /*a5f0*/  LOP3.LUT R118, R27, R118, RZ, 0x3c, !PT ;  /* 0x000000761b767212 */ /* 0x000fe400078e3cff */
[----:B------:R-:W-:Y:S02]  /*a600*/  MOV R27, R20 ;  /* 0x00000014001b7202 */ /* 0x000fe40000000f00 */
[----:B0-----:R-:W-:Y:S02]  /*a610*/  F2FP.BF16.F32.PACK_AB R4, R156, R165 ;  /* 0x000000a59c04723e */ /* 0x001fe400000010ff */
[----:B------:R-:W-:Y:S02]  /*a620*/  F2FP.BF16.F32.PACK_AB R5, R35, R34 ;  /* 0x000000222305723e */ /* 0x000fe400000010ff */
[----:B------:R-:W-:Y:S02]  /*a630*/  F2FP.BF16.F32.PACK_AB R6, R8, R162 ;  /* 0x000000a20806723e */ /* 0x000fe400000010ff */
[----:B------:R-:W-:-:S02]  /*a640*/  F2FP.BF16.F32.PACK_AB R7, R39, R38 ;  /* 0x000000262707723e */ /* 0x000fc400000010ff */
[----:B------:R-:W-:Y:S02]  /*a650*/  SHF.R.U64 R114, R114, 0x3, RZ ;  /* 0x0000000372727819 */ /* 0x000fe400000012ff */
[----:B------:R-:W-:Y:S01]  /*a660*/  MOV R26, R24 ;  /* 0x00000018001a7202 */ /* 0x000fe20000000f00 */
[----:B------:R0:W-:Y:S01]  /*a670*/  STSM.16.M88.4 [R27], R4 ;  /* 0x000000041b007844 */ /* 0x0001e20000000200 */
[----:B------:R-:W-:Y:S02]  /*a680*/  F2FP.BF16.F32.PACK_AB R8, R41, R154 ;  /* 0x0000009a2908723e */ /* 0x000fe400000010ff */
[----:B------:R-:W-:Y:S02]  /*a690*/  LOP3.LUT R94, R94, R183, RZ, 0x3c, !PT ;  /* 0x000000b75e5e7212 */ /* 0x000fe400078e3cff */
[----:B------:R-:W-:Y:S01]  /*a6a0*/  SHF.R.U64 R110, R110, 0x3, RZ ;  /* 0x000000036e6e7819 */ /* 0x000fe200000012ff */
[----:B------:R-:W-:Y:S01]  /*a6b0*/  STSM.16.M88.4 [R26], R8 ;  /* 0x000000081a007844 */ /* 0x000fe20000000200 */
[----:B------:R-:W-:-:S02]  /*a6c0*/  LOP3.LUT R169, R172, 0x380, RZ, 0xc0, !PT ;  /* 0x00000380aca97812 */ /* 0x000fc400078ec0ff */
[----:B------:R-:W-:Y:S02]  /*a6d0*/  MOV R28, R28 ;  /* 0x0000001c001c7202 */ /* 0x000fe40000000f00 */
[----:B------:R-:W-:Y:S02]  /*a6e0*/  LOP3.LUT R98, R98, R205, RZ, 0x3c, !PT ;  /* 0x000000cd62627212 */ /* 0x000fe400078e3cff */
[----:B------:R-:W-:Y:S01]  /*a6f0*/  MOV R32, R32 ;  /* 0x0000002000207202 */ /* 0x000fe20000000f00 */
[----:B------:R-:W-:Y:S01]  /*a700*/  STSM.16.M88.4 [R28], R48 ;  /* 0x000000301c007844 */ /* 0x000fe20000000200 */
[----:B------:R-:W-:Y:S01]  /*a710*/  MOV R36, R36 ;  /* 0x0000002400247202 */ /* 0x000fe20000000f00 */
[----:B0-----:R-:W-:Y:S01]  /*a720*/  IMAD.U32 R4, RZ, RZ, UR8 ;  /* 0x00000008ff047e24 */ /* 0x001fe2000f8e00ff */
[----:B------:R-:W-:Y:S01]  /*a730*/  F2FP.BF16.F32.PACK_AB R80, R81, R80 ;  /* 0x000000505150723e */ /* 0x000fe200000010ff */
[----:B------:R-:W-:Y:S01]  /*a740*/  STSM.16.M88.4 [R32], R56 ;  /* 0x0000003820007844 */ /* 0x000fe20000000200 */
[----:B------:R-:W-:Y:S01]  /*a750*/  LOP3.LUT R114, R114, R211, RZ, 0x3c, !PT ;  /* 0x000000d372727212 */ /* 0x000fe200078e3cff */
[----:B------:R-:W-:Y:S01]  /*a760*/  IMAD.U32 R5, RZ, RZ, UR9 ;  /* 0x00000009ff057e24 */ /* 0x000fe2000f8e00ff */
[----:B------:R-:W-:Y:S01]  /*a770*/  MOV R25, R90 ;  /* 0x0000005a00197202 */ /* 0x000fe20000000f00 */
[----:B------:R-:W-:Y:S01]  /*a780*/  STSM.16.M88.4 [R36], R64 ;  /* 0x0000004024007844 */ /* 0x000fe20000000200 */
[----:B------:R-:W-:Y:S01]  /*a790*/  F2FP.BF16.F32.PACK_AB R74, R77, R76 ;  /* 0x0000004c4d4a723e */ /* 0x000fe200000010ff */
[----:B------:R-:W-:Y:S01]  /*a7a0*/  ULDC.64 UR8, c[0x0][0xc08] ;  /* 0x0003020000087ab9 */ /* 0x000fe20000000a00 */
[----:B------:R-:W-:-:S02]  /*a7b0*/  F2FP.BF16.F32.PACK_AB R75, R79, R78 ;  /* 0x0000004e4f4b723e */ /* 0x000fc400000010ff */
[----:B------:R-:W-:Y:S02]  /*a7c0*/  F2FP.BF16.F32.PACK_AB R81, R83, R82 ;  /* 0x000000525351723e */ /* 0x000fe400000010ff */
[----:B------:R-:W-:Y:S01]  /*a7d0*/  LOP3.LUT R110, R110, R209, RZ, 0x3c, !PT ;  /* 0x000000d16e6e7212 */ /* 0x000fe200078e3cff */
[----:B------:R-:W-:Y:S01]  /*a7e0*/  STSM.16.M88.4 [R25], R72 ;  /* 0x0000004819007844 */ /* 0x000fe20000000200 */
[----:B------:R-:W-:Y:S02]  /*a7f0*/  SHF.R.U64 R169, R169, 0x3, RZ ;  /* 0x00000003a9a97819 */ /* 0x000fe400000012ff */
[----:B------:R-:W-:Y:S02]  /*a800*/  MOV R94, R94 ;  /* 0x0000005e005e7202 */ /* 0x000fe40000000f00 */
        /* <DEDUP_REMOVED lines=9> */
[----:B------:R-:W-:Y:S01]  /*a8a0*/  MOV R102, R102 ;  /* 0x0000006600667202 */ /* 0x000fe20000000f00 */
[----:B------:R-:W-:Y:S01]  /*a8b0*/  STSM.16.M88.4 [R24], R88 ;  /* 0x0000005818007844 */ /* 0x000fe20000000200 */
[----:B------:R-:W-:Y:S02]  /*a8c0*/  MOV R21, R106 ;  /* 0x0000006a00157202 */ /* 0x000fe40000000f00 */
[----:B------:R-:W-:Y:S02]  /*a8d0*/  F2FP.BF16.F32.PACK_AB R97, R153, R152 ;  /* 0x000000989961723e */ /* 0x000fe400000010ff */
[----:B------:R-:W-:Y:S02]  /*a8e0*/  F2FP.BF16.F32.PACK_AB R98, R101, R100 ;  /* 0x000000646562723e */ /* 0x000fe400000010ff */
[----:B------:R-:W-:Y:S02]  /*a8f0*/  F2FP.BF16.F32.PACK_AB R99, R157, R155 ;  /* 0x0000009b9d63723e */ /* 0x000fe400000010ff */
[----:B------:R-:W-:-:S02]  /*a900*/  F2FP.BF16.F32.PACK_AB R104, R105, R104 ;  /* 0x000000686968723e */ /* 0x000fc400000010ff */
[----:B------:R-:W-:Y:S01]  /*a910*/  LOP3.LUT R12, R12, R173, RZ, 0x3c, !PT ;  /* 0x000000ad0c0c7212 */ /* 0x000fe200078e3cff */
[----:B------:R-:W-:Y:S01]  /*a920*/  STSM.16.M88.4 [R102], R96 ;  /* 0x0000006066007844 */ /* 0x000fe20000000200 */
[----:B------:R-:W-:Y:S02]  /*a930*/  MOV R20, R114 ;  /* 0x0000007200147202 */ /* 0x000fe40000000f00 */
[----:B------:R-:W-:Y:S02]  /*a940*/  F2FP.BF16.F32.PACK_AB R105, R159, R158 ;  /* 0x0000009e9f69723e */ /* 0x000fe400000010ff */
[----:B------:R-:W-:Y:S02]  /*a950*/  F2FP.BF16.F32.PACK_AB R106, R109, R108 ;  /* 0x0000006c6d6a723e */ /* 0x000fe400000010ff */
[----:B------:R-:W-:Y:S02]  /*a960*/  F2FP.BF16.F32.PACK_AB R107, R161, R160 ;  /* 0x000000a0a16b723e */ /* 0x000fe400000010ff */
[----:B------:R-:W-:-:S02]  /*a970*/  F2FP.BF16.F32.PACK_AB R112, R113, R112 ;  /* 0x000000707170723e */ /* 0x000fc400000010ff */
[----:B------:R-:W-:Y:S01]  /*a980*/  F2FP.BF16.F32.PACK_AB R120, R121, R120 ;  /* 0x000000787978723e */ /* 0x000fe200000010ff */
[----:B------:R-:W-:Y:S01]  /*a990*/  STSM.16.M88.4 [R21], R104 ;  /* 0x0000006815007844 */ /* 0x000fe20000000200 */
[----:B------:R-:W-:Y:S02]  /*a9a0*/  LOP3.LUT R14, R169, R172, RZ, 0x3c, !PT ;  /* 0x000000aca90e7212 */ /* 0x000fe400078e3cff */
        /* <DEDUP_REMOVED lines=32> */
[----:B------:R-:W-:-:S04]  /*abb0*/  @UP1 ULEA UR8, UP2, UR45, UR8, 0x2 ;  /* 0x000000082d081291 */ /* 0x000fc8000f84103f */
[----:B------:R-:W-:Y:S01]  /*abc0*/  @UP1 ULEA.HI.X UR9, UR45, UR9, UR44, 0x2, UP2 ;  /* 0x000000092d091291 */ /* 0x000fe200090f142c */
[----:B------:R-:W-:Y:S01]  /*abd0*/  ULDC UR4, c[0x0][0xa88] ;  /* 0x0002a20000047ab9 */ /* 0x000fe20000000800 */
[----:B0-----:R-:W-:Y:S02]  /*abe0*/  IMAD.U32 R14, RZ, RZ, UR8 ;  /* 0x00000008ff0e7e24 */ /* 0x001fe4000f8e00ff */
[----:B------:R-:W-:Y:S01]  /*abf0*/  IMAD.U32 R76, RZ, RZ, UR4 ;  /* 0x00000004ff4c7e24 */ /* 0x000fe2000f8e00ff */
[----:B------:R-:W3:Y:S01]  /*ac00*/  @P0 LDG.E R6, desc[UR40][R4.64] ;  /* 0x0000002804060981 */ /* 0x000ee2000c1e1900 */
[----:B------:R-:W-:Y:S02]  /*ac10*/  IMAD.U32 R15, RZ, RZ, UR9 ;  /* 0x00000009ff0f7e24 */ /* 0x000fe4000f8e00ff */
        /* <DEDUP_REMOVED lines=29> */
[----:B---3--:R-:W-:Y:S01]  /*adf0*/  @P0 R2UR UR4, R6 ;  /* 0x00000000060402ca */ /* 0x008fe200000e0000 */
[----:B0-----:R-:W-:-:S14]  /*ae00*/  @P6 BRA `(.L_x_7875) ;  /* 0x0000000000106947 */ /* 0x001fdc0003800000 */
[----:B------:R-:W-:Y:S05]  /*ae10*/  @!P0 BRA `(.L_x_7875) ;  /* 0x00000000000c8947 */ /* 0x000fea0003800000 */
[----:B------:R-:W3:Y:S04]  /*ae20*/  LDG.E R7, desc[UR40][R4.64] ;  /* 0x0000002804077981 */ /* 0x000ee8000c1e1900 */
[----:B-----5:R-:W3:Y:S02]  /*ae30*/  LDG.E R76, desc[UR40][R4.64+0x4] ;  /* 0x00000428044c7981 */ /* 0x020ee4000c1e1900 */
[----:B---3--:R-:W-:-:S07]  /*ae40*/  IMAD.IADD R76, R76, 0x1, -R7 ;  /* 0x000000014c4c7824 */ /* 0x008fce00078e0a07 */
.L_x_7875:
        /* <DEDUP_REMOVED lines=69> */
[----:B------:R-:W-:Y:S01]  /*b2a0*/  IMAD.MOV R21, RZ, RZ, -R18 ;  /* 0x000000ffff157224 */ /* 0x000fe200078e0a12 */
[----:B------:R-:W-:Y:S01]  /*b2b0*/  UIMAD.WIDE.U32 UR8, UR43, UR12, UR8 ;  /* 0x0000000c2b0872a5 */ /* 0x000fe2000f8e0008 */
[----:B------:R-:W-:Y:S01]  /*b2c0*/  VIADD R20, R16, UR42 ;  /* 0x0000002a10147c36 */ /* 0x000fe20008000000 */
[----:B------:R-:W-:-:S03]  /*b2d0*/  UIMAD UR10, UR43, UR13, UR10 ;  /* 0x0000000d2b0a72a4 */ /* 0x000fc6000f8e020a */
[----:B------:R-:W-:Y:S01]  /*b2e0*/  ULDC.64 UR12, c[0x0][0xb98] ;  /* 0x0002e600000c7ab9 */ /* 0x000fe20000000a00 */
[----:B------:R-:W-:Y:S02]  /*b2f0*/  UIADD3 UR9, UR9, UR10, URZ ;  /* 0x0000000a09097290 */ /* 0x000fe4000fffe03f */
[----:B------:R-:W-:Y:S02]  /*b300*/  UIMAD UR11, UR44, UR12, URZ ;  /* 0x0000000c2c0b72a4 */ /* 0x000fe4000f8e023f */
[----:B------:R-:W-:Y:S02]  /*b310*/  UIMAD.WIDE.U32 UR8, UR45, UR12, UR8 ;  /* 0x0000000c2d0872a5 */ /* 0x000fe4000f8e0008 */
[----:B------:R-:W-:Y:S01]  /*b320*/  UIMAD UR11, UR45, UR13, UR11 ;  /* 0x0000000d2d0b72a4 */ /* 0x000fe2000f8e020b */
        /* <DEDUP_REMOVED lines=31> */
.L_x_7876:
        /* <DEDUP_REMOVED lines=17> */
[----:B------:R-:W-:-:S03]  /*b630*/  SEL R3, RZ, 0xffffffff, P0 ;  /* 0xffffffffff037807 */ /* 0x000fc60000000000 */
[----:B------:R-:W5:Y:S04]  /*b640*/  LD.E.128 R36, desc[UR40][R36.64] ;  /* 0x0000002824247980 */ /* 0x000f68000c101d00 */
[----:B------:R-:W5:Y:S02]  /*b650*/  LD.E.128 R40, desc[UR40][R40.64] ;  /* 0x0000002828287980 */ /* 0x000f64000c101d00 */
[----:B------:R-:W1:Y:S01]  /*b660*/  @P2 LDC R21, c[0x0][0xbec] ;  /* 0x0002fb00ff152b82 */ /* 0x000e620000000800 */
[----:B------:R-:W-:Y:S01]  /*b670*/  IMAD.SHL.U32 R3, R3, 0x4, RZ ;  /* 0x0000000403037824 */ /* 0x000fe200078e00ff */
[----:B------:R-:W-:Y:S01]  /*b680*/  UIMAD UR10, UR14, UR12, URZ ;  /* 0x0000000c0e0a72a4 */ /* 0x000fe2000f8e023f */
[----:B------:R-:W-:Y:S01]  /*b690*/  ISETP.GE.AND P0, PT, R188, UR16, PT ;  /* 0x00000010bc007c0c */ /* 0x000fe2000bf06270 */
[----:B------:R-:W5:Y:S04]  /*b6a0*/  LD.E.128 R48, desc[UR40][R48.64] ;  /* 0x0000002830307980 */ /* 0x000f68000c101d00 */
[----:B------:R-:W3:Y:S01]  /*b6b0*/  @P2 LDC R77, c[0x0][0xbf0] ;  /* 0x0002fc00ff4d2b82 */ /* 0x000ee20000000800 */
[----:B------:R-:W-:Y:S01]  /*b6c0*/  LOP3.LUT R3, R3, 0x4, R0, 0xe2, !PT ;  /* 0x0000000403037812 */ /* 0x000fe200078ee200 */
[----:B------:R-:W-:Y:S01]  /*b6d0*/  UIMAD.WIDE.U32 UR8, UR4, UR12, URZ ;  /* 0x0000000c040872a5 */ /* 0x000fe2000f8e003f */
[----:B------:R-:W-:Y:S01]  /*b6e0*/  SEL R20, RZ, 0xffffffff, P0 ;  /* 0xffffffffff147807 */ /* 0x000fe20000000000 */
[----:B------:R-:W-:Y:S01]  /*b6f0*/  UIMAD UR10, UR4, UR13, UR10 ;  /* 0x0000000d040a72a4 */ /* 0x000fe2000f8e020a */
[----:B------:R-:W-:Y:S01]  /*b700*/  IMAD R0, R191, 0x20, R192 ;  /* 0x00000020bf007824 */ /* 0x000fe200078e02c0 */
[----:B------:R-:W-:Y:S01]  /*b710*/  ISETP.GE.AND P0, PT, R187, UR16, PT ;  /* 0x00000010bb007c0c */ /* 0x000fe2000bf06270 */
[----:B------:R-:W-:Y:S01]  /*b720*/  ULDC.64 UR12, c[0x0][0xae8] ;  /* 0x0002ba00000c7ab9 */ /* 0x000fe20000000a00 */
[----:B------:R-:W-:Y:S01]  /*b730*/  UIADD3 UR9, UR9, UR10, URZ ;  /* 0x0000000a09097290 */ /* 0x000fe2000fffe03f */
[----:B------:R-:W-:Y:S01]  /*b740*/  VIADD R82, R0, UR42 ;  /* 0x0000002a00527c36 */ /* 0x000fe20008000000 */
[----:B------:R-:W-:Y:S01]  /*b750*/  UIMAD UR4, UR15, UR12, URZ ;  /* 0x0000000c0f0472a4 */ /* 0x000fe2000f8e023f */
[----:B------:R-:W-:Y:S01]  /*b760*/  SEL R0, RZ, 0xffffffff, P0 ;  /* 0xffffffffff007807 */ /* 0x000fe20000000000 */
[----:B------:R-:W-:Y:S01]  /*b770*/  UIMAD.WIDE.U32 UR8, UR43, UR12, UR8 ;  /* 0x0000000c2b0872a5 */ /* 0x000fe2000f8e0008 */
        /* <DEDUP_REMOVED lines=11> */
[----:B---3--:R-:W-:Y:S01]  /*b830*/  @P2 SHF.R.U32.HI R3, RZ, R77, R0 ;  /* 0x0000004dff032219 */ /* 0x008fe20000011600 */
        /* <DEDUP_REMOVED lines=20> */
[----:B------:R-:W-:-:S03]  /*b980*/  ISETP.GE.AND P0, PT, R195, UR16, PT ;  /* 0x00000010c3007c0c */ /* 0x000fc6000bf06270 */
[----:B------:R-:W5:Y:S01]  /*b990*/  LD.E.128 R68, desc[UR40][R68.64] ;  /* 0x0000002844447980 */ /* 0x000f62000c101d00 */
[C---:B------:R-:W-:Y:S01]  /*b9a0*/  IMAD R79, R3.reuse, UR9, R80 ;  /* 0x00000009034f7c24 */ /* 0x040fe2000f8e0250 */
[----:B------:R-:W-:Y:S01]  /*b9b0*/  UIADD3 UR4, UR46, 0x28c20, URZ ;  /* 0x00028c202e047890 */ /* 0x000fe2000fffe03f */
[----:B------:R-:W-:Y:S01]  /*b9c0*/  IMAD.WIDE.U32 R20, R3, UR8, R20 ;  /* 0x0000000803147c25 */ /* 0x000fe2000f8e0014 */
[----:B------:R-:W-:Y:S01]  /*b9d0*/  @!PT LDS RZ, [RZ] ;  /* 0x00000000fffff984 */ /* 0x000fe20000000800 */
[----:B------:R-:W-:Y:S01]  /*b9e0*/  @!PT LDS RZ, [RZ] ;  /* 0x00000000fffff984 */ /* 0x000fe20000000800 */
[----:B------:R-:W-:Y:S01]  /*b9f0*/  @!PT LDS RZ, [RZ] ;  /* 0x00000000fffff984 */ /* 0x000fe20000000800 */
[----:B------:R-:W-:Y:S01]  /*ba00*/  @!PT LDS RZ, [RZ] ;  /* 0x00000000fffff984 */ /* 0x000fe20000000800 */
[----:B------:R1:W-:Y:S06]  /*ba10*/  MEMBAR.ALL.CTA ;  /* 0x0000000000007992 */ /* 0x0003ec0000008000 */
[----:B-1----:R-:W1:Y:S01]  /*ba20*/  FENCE.VIEW.ASYNC.S ;  /* 0x00000000000073c6 */ /* 0x002e620000000000 */
[----:B------:R-:W-:Y:S01]  /*ba30*/  ULDC.64 UR8, c[0x0][0xad8] ;  /* 0x0002b60000087ab9 */ /* 0x000fe20000000a00 */
[----:B------:R-:W-:Y:S01]  /*ba40*/  SEL R3, RZ, 0x40, P0 ;  /* 0x00000040ff037807 */ /* 0x000fe20000000000 */
[----:B------:R-:W-:Y:S01]  /*ba50*/  IMAD.IADD R21, R21, 0x1, R79 ;  /* 0x0000000115157824 */ /* 0x000fe200078e024f */
[----:B------:R-:W-:Y:S01]  /*ba60*/  ISETP.GE.AND P0, PT, R194, UR16, PT ;  /* 0x00000010c2007c0c */ /* 0x000fe2000bf06270 */
[----:B------:R-:W-:Y:S01]  /*ba70*/  IMAD R0, R0, UR8, RZ ;  /* 0x0000000800007c24 */ /* 0x000fe2000f8e02ff */
[----:B------:R-:W-:Y:S01]  /*ba80*/  UPRMT UR4, URZ, 0x654, UR4 ;  /* 0x000006543f047896 */ /* 0x000fe20008000004 */
[----:B-----5:R-:W-:Y:S01]  /*ba90*/  IMAD R87, R76, R81, RZ ;  /* 0x000000514c577224 */ /* 0x020fe200078e02ff */
[----:B------:R-:W-:Y:S01]  /*baa0*/  LOP3.LUT R78, R83, 0x20, R78, 0xe2, !PT ;  /* 0x00000020534e7812 */ /* 0x000fe200078ee24e */
[----:B------:R-:W-:Y:S01]  /*bab0*/  VIADD R86, R192, UR42 ;  /* 0x0000002ac0567c36 */ /* 0x000fe20008000000 */
[----:B------:R-:W-:Y:S01]  /*bac0*/  BSSY B1, `(.L_x_7877) ;  /* 0x000002e000017945 */ /* 0x000fe20003800000 */
[C---:B------:R-:W-:Y:S01]  /*bad0*/  IMAD R79, R77.reuse, UR9, R0 ;  /* 0x000000094d4f7c24 */ /* 0x040fe2000f8e0200 */
[----:B------:R-:W-:Y:S01]  /*bae0*/  SEL R0, RZ, 0x80, P0 ;  /* 0x00000080ff007807 */ /* 0x000fe20000000000 */
[----:B------:R-:W-:Y:S01]  /*baf0*/  IMAD.WIDE.U32 R20, R77, UR8, R20 ;  /* 0x000000084d147c25 */ /* 0x000fe2000f8e0014 */
[----:B------:R-:W-:Y:S01]  /*bb00*/  ISETP.GE.AND P0, PT, R86, R87, PT ;  /* 0x000000575600720c */ /* 0x000fe20003f06270 */
[----:B------:R-:W-:Y:S01]  /*bb10*/  ULDC.64 UR8, c[0x0][0xa80] ;  /* 0x0002a00000087ab9 */ /* 0x000fe20000000a00 */
[----:B------:R-:W-:Y:S01]  /*bb20*/  LOP3.LUT R3, R78, R3, RZ, 0xfc, !PT ;  /* 0x000000034e037212 */ /* 0x000fe200078efcff */
[----:B------:R-:W-:Y:S01]  /*bb30*/  IMAD.IADD R21, R21, 0x1, R79 ;  /* 0x0000000115157824 */ /* 0x000fe200078e024f */
[----:B------:R-:W-:-:S02]  /*bb40*/  LEA R84, P1, R20, UR8, 0x1 ;  /* 0x0000000814547c11 */ /* 0x000fc4000f8208ff */
[----:B------:R-:W-:Y:S02]  /*bb50*/  LOP3.LUT R0, R3, R0, RZ, 0xfc, !PT ;  /* 0x0000000003007212 */ /* 0x000fe400078efcff */
[----:B------:R-:W-:Y:S01]  /*bb60*/  LEA.HI.X R85, R20, UR9, R21, 0x1, P1 ;  /* 0x0000000914557c11 */ /* 0x000fe200088f0c15 */
[----:B-1----:R0:W1:Y:S01]  /*bb70*/  SHFL.IDX PT, R76, R84, RZ, 0x181f ;  /* 0x00181fff544c7589 */ /* 0x00206200000e0000 */
[----:B------:R-:W-:Y:S03]  /*bb80*/  SYNCS.ARRIVE.TRANS64.RED.A1T0 RZ, [UR4], RZ ;  /* 0x000000ffffff79a7 */ /* 0x000fe60008100404 */
[----:B------:R0:W3:Y:S01]  /*bb90*/  SHFL.IDX PT, R77, R85, RZ, 0x181f ;  /* 0x00181fff554d7589 */ /* 0x0000e200000e0000 */
[----:B------:R-:W-:Y:S05]  /*bba0*/  @P0 BRA `(.L_x_7878) ;  /* 0x00000000007c0947 */ /* 0x000fea0003800000 */
[----:B------:R-:W-:Y:S02]  /*bbb0*/  ISETP.GE.AND P1, PT, R190, UR16, PT ;  /* 0x00000010be007c0c */ /* 0x000fe4000bf26270 */
[----:B------:R-:W-:Y:S02]  /*bbc0*/  ISETP.GE.AND P0, PT, R17, UR16, PT ;  /* 0x0000001011007c0c */ /* 0x000fe4000bf06270 */
[----:B------:R-:W-:Y:S02]  /*bbd0*/  ISETP.GE.AND P5, PT, R189, UR16, PT ;  /* 0x00000010bd007c0c */ /* 0x000fe4000bfa6270 */
[----:B------:R-:W-:-:S07]  /*bbe0*/  ISETP.GE.AND P3, PT, R188, UR16, PT ;  /* 0x00000010bc007c0c */ /* 0x000fce000bf66270 */
[CC--:B-1----:R-:W-:Y:S02]  /*bbf0*/  @!P1 LEA R78, P2, R190.reuse, R76.reuse, 0x1 ;  /* 0x0000004cbe4e9211 */ /* 0x0c2fe400078408ff */
[----:B---3--:R-:W-:Y:S02]  /*bc00*/  @!P0 IMAD.WIDE R20, R17, 0x2, R76 ;  /* 0x0000000211148825 */ /* 0x008fe400078e024c */
        /* <DEDUP_REMOVED lines=25> */
.L_x_7878:
[----:B------:R-:W-:Y:S05]  /*bda0*/  BSYNC B1 ;  /* 0x0000000000017941 */ /* 0x000fea0003800000 */
.L_x_7877:
[----:B----4-:R-:W-:Y:S01]  /*bdb0*/  VIADD R4, R86, 0x20 ;  /* 0x0000002056047836 */ /* 0x010fe20000000000 */
[----:B------:R4:W0:Y:S04]  /*bdc0*/  SHFL.IDX PT, R7, R85, 0x1, 0x181f ;  /* 0x00381f0055077f89 */ /* 0x00082800000e0000 */
        /* <DEDUP_REMOVED lines=8> */
[----:B0-----:R-:W-:Y:S02]  /*be50*/  @!P0 IMAD.WIDE R4, R17, 0x2, R6 ;  /* 0x0000000211048825 */ /* 0x001fe400078e0206 */
        /* <DEDUP_REMOVED lines=27> */
.L_x_7874:
        /* <DEDUP_REMOVED lines=14> */
[----:B------:R-:W4:Y:S01]  /*c0f0*/  @P1 LDG.E R3, desc[UR40][R4.64] ;  /* 0x0000002804031981 */ /* 0x000f22000c1e1900 */
        /* <DEDUP_REMOVED lines=11> */
[----:B----4-:R-:W-:-:S13]  /*c1b0*/  @P1 R2UR UR4, R3 ;  /* 0x00000000030412ca */ /* 0x010fda00000e0000 */
[----:B------:R-:W-:Y:S01]  /*c1c0*/  USHF.R.S32.HI UR11, URZ, 0x1f, UR4 ;  /* 0x0000001f3f0b7899 */ /* 0x000fe20008011404 */
[----:B01----:R-:W-:Y:S11]  /*c1d0*/  @P2 BRA `(.L_x_7880) ;  /* 0x0000000000102947 */ /* 0x003ff60003800000 */
[----:B------:R-:W-:Y:S05]  /*c1e0*/  @!P1 BRA `(.L_x_7880) ;  /* 0x00000000000c9947 */ /* 0x000fea0003800000 */
[----:B------:R-:W4:Y:S04]  /*c1f0*/  LDG.E R3, desc[UR40][R4.64] ;  /* 0x0000002804037981 */ /* 0x000f28000c1e1900 */
[----:B-----5:R-:W4:Y:S02]  /*c200*/  LDG.E R0, desc[UR40][R4.64+0x4] ;  /* 0x0000042804007981 */ /* 0x020f24000c1e1900 */
[----:B----4-:R-:W-:-:S07]  /*c210*/  IMAD.IADD R0, R0, 0x1, -R3 ;  /* 0x0000000100007824 */ /* 0x010fce00078e0a03 */
.L_x_7880:
[----:B------:R-:W-:Y:S01]  /*c220*/  USEL UR45, UR45, URZ, !UP0 ;  /* 0x0000003f2d2d7287 */ /* 0x000fe2000c000000 */
[----:B------:R-:W-:Y:S01]  /*c230*/  BSSY B1, `(.L_x_7881) ;  /* 0x000002c000017945 */ /* 0x000fe20003800000 */
[----:B------:R-:W-:-:S03]  /*c240*/  USEL UR44, UR44, URZ, !UP0 ;  /* 0x0000003f2c2c7287 */ /* 0x000fc6000c000000 */
[----:B------:R-:W-:Y:S09]  /*c250*/  @P0 BRA `(.L_x_7882) ;  /* 0x0000000000a40947 */ /* 0x000ff20003800000 */
        /* <DEDUP_REMOVED lines=41> */
.L_x_7882:
[----:B------:R-:W-:Y:S05]  /*c4f0*/  BSYNC B1 ;  /* 0x0000000000017941 */ /* 0x000fea0003800000 */
.L_x_7881:
        /* <DEDUP_REMOVED lines=23> */
[----:B------:R-:W-:Y:S01]  /*c670*/  VIADD R8, R3, UR42 ;  /* 0x0000002a03087c36 */ /* 0x000fe20008000000 */
        /* <DEDUP_REMOVED lines=11> */
[----:B------:R-:W-:Y:S01]  /*c730*/  VIADD R26, R192, UR42 ;  /* 0x0000002ac01a7c36 */ /* 0x000fe20008000000 */
[----:B------:R-:W-:Y:S01]  /*c740*/  ISETP.GE.AND P2, PT, R194, UR13, PT ;  /* 0x0000000dc2007c0c */ /* 0x000fe2000bf46270 */
[----:B0-----:R-:W-:Y:S01]  /*c750*/  @P0 IMAD.HI.U32 R6, R8, R5, RZ ;  /* 0x0000000508060227 */ /* 0x001fe200078e00ff */
[----:B------:R-:W-:Y:S01]  /*c760*/  UIADD3 UR4, UR9, UR4, URZ ;  /* 0x0000000409047290 */ /* 0x000fe2000fffe03f */
[----:B------:R-:W-:Y:S01]  /*c770*/  LOP3.LUT R10, R10, 0x8, R9, 0xe2, !PT ;  /* 0x000000080a0a7812 */ /* 0x000fe200078ee209 */
[----:B------:R-:W-:Y:S01]  /*c780*/  BSSY B1, `(.L_x_7883) ;  /* 0x0000046000017945 */ /* 0x000fe20003800000 */
[----:B------:R-:W-:Y:S01]  /*c790*/  IMAD.U32 R4, RZ, RZ, UR8 ;  /* 0x00000008ff047e24 */ /* 0x000fe2000f8e00ff */
[----:B------:R-:W-:Y:S01]  /*c7a0*/  SEL R0, RZ, 0x80, P2 ;  /* 0x00000080ff007807 */ /* 0x000fe20001000000 */
[----:B------:R-:W-:Y:S01]  /*c7b0*/  IMAD.U32 R5, RZ, RZ, UR9 ;  /* 0x00000009ff057e24 */ /* 0x000fe2000f8e00ff */
[----:B------:R-:W-:Y:S01]  /*c7c0*/  ULDC.64 UR8, c[0x0][0xae0] ;  /* 0x0002b80000087ab9 */ /* 0x000fe20000000a00 */
[----:B-1----:R-:W-:Y:S01]  /*c7d0*/  @P0 SHF.R.U32.HI R3, RZ, R7, R6 ;  /* 0x00000007ff030219 */ /* 0x002fe20000011606 */
[----:B------:R-:W-:Y:S01]  /*c7e0*/  IMAD.U32 R5, RZ, RZ, UR4 ;  /* 0x00000004ff057e24 */ /* 0x000fe2000f8e00ff */
[----:B------:R-:W-:-:S02]  /*c7f0*/  ISETP.GE.AND P0, PT, R187, UR13, PT ;  /* 0x0000000dbb007c0c */ /* 0x000fc4000bf06270 */
        /* <DEDUP_REMOVED lines=27> */
[----:B------:R-:W-:-:S03]  /*c9b0*/  LOP3.LUT R21, R10, R7, RZ, 0xfc, !PT ;  /* 0x000000070a157212 */ /* 0x000fc600078efcff */
[----:B------:R0:W4:Y:S01]  /*c9c0*/  SHFL.IDX PT, R7, R3, RZ, 0x181f ;  /* 0x00181fff03077589 */ /* 0x00012200000e0000 */
[----:B------:R-:W-:Y:S01]  /*c9d0*/  LOP3.LUT R24, R21, R0, RZ, 0xfc, !PT ;  /* 0x0000000015187212 */ /* 0x000fe200078efcff */
[----:B------:R-:W-:Y:S06]  /*c9e0*/  @P0 BRA `(.L_x_7884) ;  /* 0x00000000007c0947 */ /* 0x000fec0003800000 */
[----:B------:R-:W-:Y:S02]  /*c9f0*/  ISETP.GE.AND P2, PT, R190, UR13, PT ;  /* 0x0000000dbe007c0c */ /* 0x000fe4000bf46270 */
[----:B------:R-:W-:Y:S02]  /*ca00*/  ISETP.GE.AND P1, PT, R17, UR13, PT ;  /* 0x0000000d11007c0c */ /* 0x000fe4000bf26270 */
[----:B------:R-:W-:Y:S02]  /*ca10*/  ISETP.GE.AND P5, PT, R189, UR13, PT ;  /* 0x0000000dbd007c0c */ /* 0x000fe4000bfa6270 */
[----:B------:R-:W-:-:S07]  /*ca20*/  ISETP.GE.AND P3, PT, R188, UR13, PT ;  /* 0x0000000dbc007c0c */ /* 0x000fce000bf66270 */
[CC--:B-1----:R-:W-:Y:S02]  /*ca30*/  @!P2 LEA R8, P0, R190.reuse, R6.reuse, 0x1 ;  /* 0x00000006be08a211 */ /* 0x0c2fe400078008ff */
[----:B----4-:R-:W-:Y:S02]  /*ca40*/  @!P1 IMAD.WIDE R4, R17, 0x2, R6 ;  /* 0x0000000211049825 */ /* 0x010fe400078e0206 */
        /* <DEDUP_REMOVED lines=25> */
.L_x_7884:
[----:B------:R-:W-:Y:S05]  /*cbe0*/  BSYNC B1 ;  /* 0x0000000000017941 */ /* 0x000fea0003800000 */
.L_x_7883:
[----:B------:R-:W-:Y:S01]  /*cbf0*/  VIADD R0, R26, 0x20 ;  /* 0x000000201a007836 */ /* 0x000fe20000000000 */
[----:B----4-:R4:W0:Y:S04]  /*cc00*/  SHFL.IDX PT, R7, R3, 0x1, 0x181f ;  /* 0x00381f0003077f89 */ /* 0x01082800000e0000 */
[----:B------:R-:W-:Y:S01]  /*cc10*/  ISETP.GE.AND P0, PT, R0, R25, PT ;  /* 0x000000190000720c */ /* 0x000fe20003f06270 */
[----:B-1----:R4:W1:-:S12]  /*cc20*/  SHFL.IDX PT, R6, R20, 0x1, 0x181f ;  /* 0x00381f0014067f89 */ /* 0x00285800000e0000 */
[----:B----4-:R-:W-:Y:S05]  /*cc30*/  @P0 BRA `(.L_x_7879) ;  /* 0x00000000007c0947 */ /* 0x010fea0003800000 */
[----:B------:R-:W-:Y:S02]  /*cc40*/  ISETP.GE.AND P2, PT, R190, UR13, PT ;  /* 0x0000000dbe007c0c */ /* 0x000fe4000bf46270 */
[----:B------:R-:W-:Y:S02]  /*cc50*/  ISETP.GE.AND P3, PT, R17, UR13, PT ;  /* 0x0000000d11007c0c */ /* 0x000fe4000bf66270 */
[----:B------:R-:W-:Y:S02]  /*cc60*/  ISETP.GE.AND P5, PT, R189, UR13, PT ;  /* 0x0000000dbd007c0c */ /* 0x000fe4000bfa6270 */
[----:B------:R-:W-:Y:S02]  /*cc70*/  ISETP.GE.AND P4, PT, R188, UR13, PT ;  /* 0x0000000dbc007c0c */ /* 0x000fe4000bf86270 */
[----:B------:R-:W-:-:S05]  /*cc80*/  LOP3.LUT P1, RZ, R21, 0x40, RZ, 0xc0, !PT ;  /* 0x0000004015ff7812 */ /* 0x000fca000782c0ff */
[CC--:B-1----:R-:W-:Y:S02]  /*cc90*/  @!P2 LEA R8, P0, R190.reuse, R6.reuse, 0x1 ;  /* 0x00000006be08a211 */ /* 0x0c2fe400078008ff */
[----:B0-----:R-:W-:Y:S02]  /*cca0*/  @!P3 IMAD.WIDE R4, R17, 0x2, R6 ;  /* 0x000000021104b825 */ /* 0x001fe400078e0206 */
        /* <DEDUP_REMOVED lines=13> */
[-C--:B0-----:R-:W-:Y:S02]  /*cd80*/  @!P2 LEA R4, P6, R186, R6.reuse, 0x1 ;  /* 0x00000006ba04a211 */ /* 0x081fe400078c08ff */
        /* <DEDUP_REMOVED lines=10> */
.L_x_7879:
[----:B------:R-:W-:Y:S05]  /*ce30*/  BSYNC B0 ;  /* 0x0000000000007941 */ /* 0x000fea0003800000 */
.L_x_7873:
[----:B------:R-:W-:Y:S02]  /*ce40*/  ULDC UR4, c[0x0][0xc3c] ;  /* 0x00030f0000047ab9 */ /* 0x000fe40000000800 */
[----:B------:R-:W-:-:S06]  /*ce50*/  UISETP.GE.AND UP0, UPT, UR7, UR4, UPT ;  /* 0x000000040700728c */ /* 0x000fcc000bf06270 */
[----:B------:R-:W-:-:S13]  /*ce60*/  PLOP3.LUT P0, PT, PT, PT, UP0, 0x80, 0x0 ;  /* 0x000000000000781c */ /* 0x000fda0003f0f008 */
[----:B------:R-:W-:Y:S05]  /*ce70*/  @!P0 BRA `(.L_x_7885) ;  /* 0xffffff4000748947 */ /* 0x000fea000383ffff */
[----:B------:R-:W-:Y:S05]  /*ce80*/  EXIT ;  /* 0x000000000000794d */ /* 0x000fea0003800000 */
.L_x_7828:
[----:B------:R-:W-:-:S08]  /*ce90*/  NOP ;  /* 0x0000000000007918 */ /* 0x000fd00000000000 */
[----:B------:R-:W0:-:S00]  /*cea0*/  USETMAXREG.DEALLOC.CTAPOOL 0x18 ;  /* 0x00000018000079c8 */ /* 0x000e0000080e0500 */
        /* <DEDUP_REMOVED lines=14> */
.L_x_7886:
        /* <DEDUP_REMOVED lines=42> */
.L_x_7892:
        /* <DEDUP_REMOVED lines=12> */
.L_x_7891:
[----:B------:R-:W-:Y:S05]  /*d2f0*/  BSYNC B0 ;  /* 0x0000000000007941 */ /* 0x000fea0003800000 */
.L_x_7890:
        /* <DEDUP_REMOVED lines=21> */
.L_x_7888:
        /* <DEDUP_REMOVED lines=20> */
.L_x_7893:
        /* <DEDUP_REMOVED lines=56> */
.L_x_7889:
[----:B------:R-:W-:Y:S02]  /*d910*/  IMAD.MOV.U32 R17, RZ, RZ, RZ ;  /* 0x000000ffff117224 */ /* 0x000fe400078e00ff */
[----:B------:R-:W-:Y:S02]  /*d920*/  IMAD.U32 R16, RZ, RZ, UR6 ;  /* 0x00000006ff107e24 */ /* 0x000fe4000f8e00ff */
[----:B------:R-:W-:-:S07]  /*d930*/  IMAD.MOV.U32 R18, RZ, RZ, RZ ;  /* 0x000000ffff127224 */ /* 0x000fce00078e00ff */
.L_x_7894:
[----:B------:R-:W-:-:S13]  /*d940*/  ISETP.NE.AND P0, PT, R0, RZ, PT ;  /* 0x000000ff0000720c */ /* 0x000fda0003f05270 */
[----:B------:R-:W1:Y:S01]  /*d950*/  @!P0 S2R R3, SR_CgaCtaId ;  /* 0x0000000000038919 */ /* 0x000e620000008800 */
[----:B------:R-:W-:-:S04]  /*d960*/  @!P0 MOV R0, 0x400 ;  /* 0x0000040000008802 */ /* 0x000fc80000000f00 */
[----:B-1----:R-:W-:-:S05]  /*d970*/  @!P0 LEA R0, R3, R0, 0x18 ;  /* 0x0000000003008211 */ /* 0x002fca00078ec0ff */
[----:B------:R2:W-:Y:S01]  /*d980*/  @!P0 STS.128 [R0+0x28cd0], R16 ;  /* 0x028cd01000008388 */ /* 0x0005e20000000c00 */
[----:B------:R-:W-:Y:S06]  /*d990*/  BAR.ARV 0x5, 0x180 ;  /* 0x0146000000007b1d */ /* 0x000fec0000002000 */
.L_x_7887:
[----:B0-2---:R-:W-:Y:S01]  /*d9a0*/  IMAD.MOV.U32 R0, RZ, RZ, 0x1 ;  /* 0x00000001ff007424 */ /* 0x005fe200078e00ff */
        /* <DEDUP_REMOVED lines=30> */
.L_x_8013:
        /* <DEDUP_REMOVED lines=56> */
.L_x_7896:
        /* <DEDUP_REMOVED lines=12> */
.L_x_7897:
[----:B------:R-:W-:Y:S05]  /*dfd0*/  @!P0 BRA `(.L_x_7898) ;  /* 0x00000000000c8947 */ /* 0x000fea0003800000 */
[----:B------:R-:W2:Y:S04]  /*dfe0*/  LDG.E R6, desc[UR40][R4.64] ;  /* 0x0000002804067981 */ /* 0x000ea8000c1e1900 */
[----:B------:R-:W2:Y:S02]  /*dff0*/  LDG.E R4, desc[UR40][R4.64+0x4] ;  /* 0x0000042804047981 */ /* 0x000ea4000c1e1900 */
[----:B--2---:R-:W-:-:S07]  /*e000*/  IMAD.IADD R6, R4, 0x1, -R6 ;  /* 0x0000000104067824 */ /* 0x004fce00078e0a06 */
.L_x_7898:
        /* <DEDUP_REMOVED lines=40> */
.L_x_7900:
        /* <DEDUP_REMOVED lines=21> */
.L_x_7903:
[----:B------:R-:W-:Y:S05]  /*e3e0*/  BSYNC B6 ;  /* 0x0000000000067941 */ /* 0x000fea0003800000 */
.L_x_7902:
        /* <DEDUP_REMOVED lines=21> */
.L_x_7906:
        /* <DEDUP_REMOVED lines=16> */
.L_x_7905:
[----:B------:R-:W-:Y:S05]  /*e640*/  BSYNC B6 ;  /* 0x0000000000067941 */ /* 0x000fea0003800000 */
.L_x_7904:
        /* <DEDUP_REMOVED lines=25> */
.L_x_8030:
        /* <DEDUP_REMOVED lines=10> */
.L_x_8033:
        /* <DEDUP_REMOVED lines=25> */
.L_x_7910:
[----:B------:R-:W5:Y:S04]  /*ea10*/  LDL R7, [R1+0x4] ;  /* 0x0000040001077983 */ /* 0x000f680000100800 */
[----:B---34-:R-:W5:Y:S04]  /*ea20*/  LDL R0, [R1+0x8] ;  /* 0x0000080001007983 */ /* 0x018f680000100800 */
[----:B------:R-:W3:Y:S01]  /*ea30*/  LDL R2, [R1+0x10] ;  /* 0x0000100001027983 */ /* 0x000ee20000100800 */
[----:B-----5:R-:W-:Y:S01]  /*ea40*/  IMAD R0, R0, 0x8, R7 ;  /* 0x0000000800007824 */ /* 0x020fe200078e0207 */
[----:B---3--:R-:W-:-:S04]  /*ea50*/  SHF.L.U32 R2, R2, 0x1f, RZ ;  /* 0x0000001f02027819 */ /* 0x008fc800000006ff */
[----:B------:R-:W3:Y:S02]  /*ea60*/  SYNCS.PHASECHK.TRANS64.TRYWAIT P0, [R0+URZ+0x28c40], R2 ;  /* 0x028c4002000075a7 */ /* 0x000ee4000800017f */
[----:B---3--:R-:W-:Y:S05]  /*ea70*/  @!P0 BRA `(.L_x_7911) ;  /* 0x0000005800888947 */ /* 0x008fea0003800000 */
.L_x_8034:
        /* <DEDUP_REMOVED lines=11> */
.L_x_7912:
[----:B--2---:R-:W2:Y:S04]  /*eb30*/  LDL R5, [R1+0x4] ;  /* 0x0000040001057983 */ /* 0x004ea80000100800 */
[----:B------:R-:W2:Y:S04]  /*eb40*/  LDL R4, [R1+0x8] ;  /* 0x0000080001047983 */ /* 0x000ea80000100800 */
[----:B------:R-:W4:Y:S04]  /*eb50*/  LDL R6, [R1+0x24] ;  /* 0x0000240001067983 */ /* 0x000f280000100800 */
[----:B------:R-:W5:Y:S04]  /*eb60*/  LDL R3, [R1+0x1c] ;  /* 0x00001c0001037983 */ /* 0x000f680000100800 */
[----:B---3--:R-:W3:Y:S01]  /*eb70*/  LDL R2, [R1] ;  /* 0x0000000001027983 */ /* 0x008ee20000100800 */
        /* <DEDUP_REMOVED lines=8> */
[----:B--2---:R-:W-:Y:S01]  /*ec00*/  IMAD R0, R4, 0x2000, R5 ;  /* 0x0000200004007824 */ /* 0x004fe200078e0205 */
[----:B----4-:R-:W-:-:S04]  /*ec10*/  R2UR UR11, R6 ;  /* 0x00000000060b72ca */ /* 0x010fc800000e0000 */
[----:B------:R-:W-:Y:S02]  /*ec20*/  R2UR UR8, R0 ;  /* 0x00000000000872ca */ /* 0x000fe400000e0000 */
[----:B-----5:R-:W-:Y:S02]  /*ec30*/  R2UR UR4, R3 ;  /* 0x00000000030472ca */ /* 0x020fe400000e0000 */
[----:B---3--:R-:W-:Y:S02]  /*ec40*/  R2UR UR13, R2 ;  /* 0x00000000020d72ca */ /* 0x008fe400000e0000 */
[----:B------:R-:W-:-:S07]  /*ec50*/  P2R R0, PR, RZ, 0x1 ;  /* 0x00000001ff007803 */ /* 0x000fce0000000000 */
[----:B------:R-:W-:Y:S02]  /*ec60*/  UIADD3 UR8, UR8, 0x22400, URZ ;  /* 0x0002240008087890 */ /* 0x000fe4000fffe03f */
[----:B------:R-:W-:Y:S01]  /*ec70*/  ULEA UR11, UR11, UR4, 0x6 ;  /* 0x000000040b0b7291 */ /* 0x000fe2000f8e303f */
[----:B------:R4:W-:Y:S02]  /*ec80*/  STL [R1+0x18], R0 ;  /* 0x0000180001007387 */ /* 0x0009e40000100800 */
[----:B------:R-:W-:-:S06]  /*ec90*/  UMOV UR4, 0x0 ;  /* 0x0000000000047882 */ /* 0x000fcc0000000000 */
[----:B------:R4:W-:Y:S01]  /*eca0*/  UTMALDG.4D [UR8], [UR6], desc[UR4] ;  /* 0x00000408060075b4 */ /* 0x0009e20008019000 */
[----:B------:R-:W-:Y:S02]  /*ecb0*/  NOP ;  /* 0x0000000000007918 */ /* 0x000fe40000000000 */
.L_x_7908:
[----:B------:R-:W5:Y:S04]  /*ecc0*/  LDL R2, [R1+0x4] ;  /* 0x0000040001027983 */ /* 0x000f680000100800 */
[----:B------:R-:W5:Y:S04]  /*ecd0*/  LDL.LU R3, [R1+0x2c] ;  /* 0x00002c0001037983 */ /* 0x000f680000300800 */
[----:B--2---:R-:W2:Y:S04]  /*ece0*/  LDL.LU R5, [R1+0x20] ;  /* 0x0000200001057983 */ /* 0x004ea80000300800 */
[----:B---3--:R-:W3:Y:S01]  /*ecf0*/  LDL.LU R4, [R1+0x34] ;  /* 0x0000340001047983 */ /* 0x008ee20000300800 */
[----:B------:R-:W-:Y:S05]  /*ed00*/  WARPSYNC.ALL ;  /* 0x0000000000007948 */ /* 0x000fea0003800000 */
[----:B----4-:R-:W-:Y:S01]  /*ed10*/  ULDC.64 UR4, c[0x0][0x298] ;  /* 0x0000a60000047ab9 */ /* 0x010fe20000000a00 */
[----:B------:R-:W-:Y:S01]  /*ed20*/  ULDC.64 UR6, c[0x0][0xa00] ;  /* 0x0002800000067ab9 */ /* 0x000fe20000000a00 */
[----:B------:R-:W-:Y:S01]  /*ed30*/  BSSY B6, `(.L_x_7913) ;  /* 0x0000024000067945 */ /* 0x000fe20003800000 */
[----:B------:R-:W-:Y:S01]  /*ed40*/  BAR.SYNC.DEFER_BLOCKING 0x8, 0x100 ;  /* 0x0204000000007b1d */ /* 0x000fe20000010000 */
[----:B------:R-:W-:-:S04]  /*ed50*/  ISETP.NE.U32.AND P0, PT, RZ, UR6, PT ;  /* 0x00000006ff007c0c */ /* 0x000fc8000bf05070 */
[----:B------:R-:W-:Y:S01]  /*ed60*/  ISETP.NE.AND.EX P0, PT, RZ, UR7, PT, P0 ;  /* 0x00000007ff007c0c */ /* 0x000fe2000bf05300 */
[----:B-----5:R-:W-:Y:S01]  /*ed70*/  VIADD R2, R2, 0x20400 ;  /* 0x0002040002027836 */ /* 0x020fe20000000000 */
[----:B------:R-:W-:-:S04]  /*ed80*/  SHF.R.S32.HI R0, RZ, 0x1f, R3 ;  /* 0x0000001fff007819 */ /* 0x000fc80000011403 */
        /* <DEDUP_REMOVED lines=18> */
[----:B------:R-:W-:Y:S02]  /*eeb0*/  IMAD.U32 R4, RZ, RZ, UR4 ;  /* 0x00000004ff047e24 */ /* 0x000fe4000f8e00ff */
[----:B------:R-:W2:Y:S01]  /*eec0*/  LDC.64 R2, c[0x4][R2] ;  /* 0x0100000002027b82 */ /* 0x000ea20000000a00 */
        /* <DEDUP_REMOVED lines=9> */
[----:B012---:R-:W-:Y:S05]  /*ef60*/  CALL.ABS.NOINC R2 ;  /* 0x0000000002007343 */ /* 0x007fea0003c00000 */
.L_x_7914:
[----:B------:R-:W-:Y:S05]  /*ef70*/  BSYNC B6 ;  /* 0x0000000000067941 */ /* 0x000fea0003800000 */
.L_x_7913:
[----:B---3--:R-:W2:Y:S01]  /*ef80*/  LDL.LU R5, [R1+0x2c] ;  /* 0x00002c0001057983 */ /* 0x008ea20000300800 */
[----:B------:R-:W-:Y:S01]  /*ef90*/  ULDC.64 UR4, c[0x0][0x2d8] ;  /* 0x0000b60000047ab9 */ /* 0x000fe20000000a00 */
[----:B------:R-:W3:Y:S01]  /*efa0*/  LDC R7, c[0x0][0x448] ;  /* 0x00011200ff077b82 */ /* 0x000ee20000000800 */
[----:B------:R-:W-:Y:S01]  /*efb0*/  ULDC UR6, c[0x0][0x2b8] ;  /* 0x0000ae0000067ab9 */ /* 0x000fe20000000800 */
[----:B------:R-:W2:Y:S04]  /*efc0*/  LDL.LU.64 R2, [R1+0x40] ;  /* 0x0000400001027983 */ /* 0x000ea80000300a00 */
[----:B------:R-:W4:Y:S04]  /*efd0*/  LDL.LU R0, [R1+0x34] ;  /* 0x0000340001007983 */ /* 0x000f280000300800 */
[----:B------:R-:W4:Y:S04]  /*efe0*/  LDL.LU R6, [R1+0x4c] ;  /* 0x00004c0001067983 */ /* 0x000f280000300800 */
[----:B------:R-:W4:Y:S04]  /*eff0*/  LDL.LU R4, [R1+0x20] ;  /* 0x0000200001047983 */ /* 0x000f280000300800 */
[----:B01----:R0:W5:Y:S01]  /*f000*/  LDL R9, [R1+0x48] ;  /* 0x0000480001097983 */ /* 0x0031620000100800 */
[----:B---3--:R-:W-:Y:S01]  /*f010*/  ISETP.NE.AND P0, PT, R7, 0x1, PT ;  /* 0x000000010700780c */ /* 0x008fe20003f05270 */
[----:B--2---:R-:W-:-:S02]  /*f020*/  IMAD.MOV.U32 R3, RZ, RZ, R5 ;  /* 0x000000ffff037224 */ /* 0x004fc400078e0005 */
[----:B------:R-:W1:Y:S01]  /*f030*/  S2R R5, SR_TID.X ;  /* 0x0000000000057919 */ /* 0x000e620000002100 */
[----:B----4-:R-:W-:Y:S02]  /*f040*/  IMAD R0, R0, UR4, RZ ;  /* 0x0000000400007c24 */ /* 0x010fe4000f8e02ff */
[----:B------:R-:W-:-:S04]  /*f050*/  IMAD.WIDE.U32 R2, R18, UR4, R2 ;  /* 0x0000000412027c25 */ /* 0x000fc8000f8e0002 */
[----:B------:R-:W-:Y:S01]  /*f060*/  IMAD R0, R18, UR5, R0 ;  /* 0x0000000512007c24 */ /* 0x000fe2000f8e0200 */
[----:B------:R-:W-:-:S03]  /*f070*/  ULDC.64 UR4, c[0x0][0x2e0] ;  /* 0x0000b80000047ab9 */ /* 0x000fc60000000a00 */
[----:B------:R-:W-:Y:S02]  /*f080*/  IMAD.IADD R3, R3, 0x1, R0 ;  /* 0x0000000103037824 */ /* 0x000fe400078e0200 */
[----:B------:R-:W-:Y:S02]  /*f090*/  IMAD R0, R6, UR4, RZ ;  /* 0x0000000406007c24 */ /* 0x000fe4000f8e02ff */
        /* <DEDUP_REMOVED lines=27> */
[----:B------:R-:W1:Y:S01]  /*f250*/  S2R R8, SR_TID.X ;  /* 0x0000000000087919 */ /* 0x000e620000002100 */
[----:B------:R-:W-:Y:S01]  /*f260*/  ULDC.64 UR4, c[0x0][0x280] ;  /* 0x0000a00000047ab9 */ /* 0x000fe20000000a00 */
[----:B------:R0:W5:Y:S01]  /*f270*/  LDL R6, [R1+0x30] ;  /* 0x0000300001067983 */ /* 0x0001620000100800 */
[----:B------:R-:W-:Y:S01]  /*f280*/  IMAD.IADD R0, R5, 0x1, R0 ;  /* 0x0000000105007824 */ /* 0x000fe200078e0200 */
[----:B------:R-:W-:Y:S01]  /*f290*/  LEA R3, P1, R4, UR4, 0x1 ;  /* 0x0000000404037c11 */ /* 0x000fe2000f8208ff */
[----:B------:R-:W-:-:S03]  /*f2a0*/  UMOV UR4, 0xffffffff ;  /* 0xffffffff00047882 */ /* 0x000fc60000000000 */
[----:B------:R-:W-:Y:S01]  /*f2b0*/  LEA.HI.X R2, R4, UR5, R0, 0x1, P1 ;  /* 0x0000000504027c11 */ /* 0x000fe200088f0c00 */
[C---:B-1----:R-:W-:Y:S01]  /*f2c0*/  IMAD.SHL.U32 R10, R8.reuse, 0x8, RZ ;  /* 0x00000008080a7824 */ /* 0x042fe200078e00ff */
[----:B------:R-:W-:-:S04]  /*f2d0*/  LOP3.LUT R8, R8, 0x7f, RZ, 0xc0, !PT ;  /* 0x0000007f08087812 */ /* 0x000fc800078ec0ff */
[----:B------:R-:W-:-:S04]  /*f2e0*/  LOP3.LUT R10, R10, 0x38, RZ, 0xc0, !PT ;  /* 0x000000380a0a7812 */ /* 0x000fc800078ec0ff */
[----:B------:R-:W-:Y:S02]  /*f2f0*/  ISETP.GE.AND P0, PT, R10, UR6, PT ;  /* 0x000000060a007c0c */ /* 0x000fe4000bf06270 */
[----:B------:R-:W-:Y:S01]  /*f300*/  SHF.R.U32.HI R8, RZ, 0x3, R8 ;  /* 0x00000003ff087819 */ /* 0x000fe20000011608 */
[----:B0-----:R-:W-:Y:S10]  /*f310*/  BRA.DIV UR4, `(.L_x_7915) ;  /* 0x0000005204747947 */ /* 0x001ff4000b800000 */
[----:B------:R-:W0:Y:S01]  /*f320*/  SHFL.IDX PT, R5, R3, RZ, 0x181f ;  /* 0x00181fff03057589 */ /* 0x000e2200000e0000 */
[----:B-----5:R-:W-:Y:S02]  /*f330*/  IMAD R0, R6, R7, RZ ;  /* 0x0000000706007224 */ /* 0x020fe400078e02ff */
[----:B------:R-:W-:Y:S01]  /*f340*/  IMAD R17, R17, 0x40, R8 ;  /* 0x0000004011117824 */ /* 0x000fe200078e0208 */
[----:B------:R-:W1:Y:S04]  /*f350*/  SHFL.IDX PT, R4, R2, RZ, 0x181f ;  /* 0x00181fff02047589 */ /* 0x000e6800000e0000 */
[----:B------:R-:W-:-:S13]  /*f360*/  ISETP.GE.AND P1, PT, R17, R0, PT ;  /* 0x000000001100720c */ /* 0x000fda0003f26270 */
[----:B0-----:R-:W-:-:S05]  /*f370*/  @!P1 LEA R5, P2, R10, R5, 0x1 ;  /* 0x000000050a059211 */ /* 0x001fca00078408ff */
[----:B-1----:R-:W-:-:S05]  /*f380*/  @!P1 IMAD.X R4, RZ, RZ, R4, P2 ;  /* 0x000000ffff049224 */ /* 0x002fca00010e0604 */
[----:B------:R-:W-:-:S04]  /*f390*/  @!P1 LOP3.LUT R5, R5, R4, RZ, 0x3c, !PT ;  /* 0x0000000405059212 */ /* 0x000fc800078e3cff */
[----:B------:R-:W-:-:S04]  /*f3a0*/  @!P1 LOP3.LUT R4, R5, R4, RZ, 0x3c, !PT ;  /* 0x0000000405049212 */ /* 0x000fc800078e3cff */
[----:B------:R-:W-:-:S05]  /*f3b0*/  @!P1 LOP3.LUT R5, R5, R4, RZ, 0x3c, !PT ;  /* 0x0000000405059212 */ /* 0x000fca00078e3cff */
[----:B------:R-:W-:Y:S01]  /*f3c0*/  @!PT LDS RZ, [RZ] ;  /* 0x00000000fffff984 */ /* 0x000fe20000000800 */
[----:B------:R0:W-:Y:S02]  /*f3d0*/  @!P1 LDGSTS.E.BYPASS.LTC128B.128 [R9+0x20400], desc[UR40][R4.64], !P0 ;  /* 0x2040000004099fae */ /* 0x0001e4000c101d68 */
[----:B0-----:R-:W-:Y:S02]  /*f3e0*/  VIADD R4, R17, 0x10 ;  /* 0x0000001011047836 */ /* 0x001fe40000000000 */
        /* <DEDUP_REMOVED lines=8> */
[----:B------:R0:W-:Y:S02]  /*f470*/  @!P1 LDGSTS.E.BYPASS.LTC128B.128 [R9+0x20c00], desc[UR40][R4.64], !P0 ;  /* 0x20c0000004099fae */ /* 0x0001e4000c101d68 */
[----:B0-----:R-:W-:Y:S02]  /*f480*/  VIADD R4, R17, 0x20 ;  /* 0x0000002011047836 */ /* 0x001fe40000000000 */
[----:B------:R-:W0:Y:S03]  /*f490*/  SHFL.IDX PT, R5, R3, 0x2, 0x181f ;  /* 0x00581f0003057f89 */ /* 0x000e2600000e0000 */
[----:B------:R-:W-:Y:S01]  /*f4a0*/  ISETP.GE.AND P1, PT, R4, R0, PT ;  /* 0x000000000400720c */ /* 0x000fe20003f26270 */
[----:B------:R-:W-:Y:S04]  /*f4b0*/  SHFL.IDX PT, R3, R3, 0x3, 0x181f ;  /* 0x00781f0003037f89 */ /* 0x000fe800000e0000 */
[----:B------:R-:W1:Y:S08]  /*f4c0*/  SHFL.IDX PT, R4, R2, 0x2, 0x181f ;  /* 0x00581f0002047f89 */ /* 0x000e7000000e0000 */
[----:B0-----:R-:W-:-:S05]  /*f4d0*/  @!P1 LEA R5, P2, R10, R5, 0x1 ;  /* 0x000000050a059211 */ /* 0x001fca00078408ff */
[----:B-1----:R-:W-:-:S05]  /*f4e0*/  @!P1 IMAD.X R4, RZ, RZ, R4, P2 ;  /* 0x000000ffff049224 */ /* 0x002fca00010e0604 */
[----:B------:R-:W-:-:S04]  /*f4f0*/  @!P1 LOP3.LUT R5, R5, R4, RZ, 0x3c, !PT ;  /* 0x0000000405059212 */ /* 0x000fc800078e3cff */
[----:B------:R-:W-:-:S04]  /*f500*/  @!P1 LOP3.LUT R4, R5, R4, RZ, 0x3c, !PT ;  /* 0x0000000405049212 */ /* 0x000fc800078e3cff */
[----:B------:R-:W-:-:S05]  /*f510*/  @!P1 LOP3.LUT R5, R5, R4, RZ, 0x3c, !PT ;  /* 0x0000000405059212 */ /* 0x000fca00078e3cff */
[----:B------:R0:W-:Y:S04]  /*f520*/  @!P1 LDGSTS.E.BYPASS.LTC128B.128 [R9+0x21400], desc[UR40][R4.64], !P0 ;  /* 0x2140000004099fae */ /* 0x0001e8000c101d68 */
[----:B0-----:R0:W1:Y:S02]  /*f530*/  SHFL.IDX PT, R4, R2, 0x3, 0x181f ;  /* 0x00781f0002047f89 */ /* 0x00106400000e0000 */
.L_x_8043:
[----:B------:R2:W5:Y:S01]  /*f540*/  LDL R8, [R1+0x4] ;  /* 0x0000040001087983 */ /* 0x0005620000100800 */
[----:B------:R-:W-:-:S05]  /*f550*/  VIADD R17, R17, 0x30 ;  /* 0x0000003011117836 */ /* 0x000fca0000000000 */
[----:B------:R-:W-:-:S13]  /*f560*/  ISETP.GE.AND P1, PT, R17, R0, PT ;  /* 0x000000001100720c */ /* 0x000fda0003f26270 */
[----:B0-----:R-:W-:-:S05]  /*f570*/  @!P1 LEA R2, P2, R10, R3, 0x1 ;  /* 0x000000030a029211 */ /* 0x001fca00078408ff */
[----:B-1----:R-:W-:-:S05]  /*f580*/  @!P1 IMAD.X R3, RZ, RZ, R4, P2 ;  /* 0x000000ffff039224 */ /* 0x002fca00010e0604 */
[----:B------:R-:W-:Y:S01]  /*f590*/  @!PT LDS RZ, [RZ] ;  /* 0x00000000fffff984 */ /* 0x000fe20000000800 */
[----:B------:R-:W-:Y:S01]  /*f5a0*/  @!PT LDS RZ, [RZ] ;  /* 0x00000000fffff984 */ /* 0x000fe20000000800 */
[----:B------:R-:W-:Y:S01]  /*f5b0*/  @!PT LDS RZ, [RZ] ;  /* 0x00000000fffff984 */ /* 0x000fe20000000800 */
[----:B------:R2:W-:Y:S01]  /*f5c0*/  @!P1 LDGSTS.E.BYPASS.LTC128B.128 [R9+0x21c00], desc[UR40][R2.64], !P0 ;  /* 0x21c0000002099fae */ /* 0x0005e2000c101d68 */
[----:B------:R-:W-:Y:S01]  /*f5d0*/  PLOP3.LUT P0, PT, PT, PT, PT, 0x80, 0x0 ;  /* 0x000000000000781c */ /* 0x000fe20003f0f070 */
[----:B------:R-:W-:-:S12]  /*f5e0*/  NOP ;  /* 0x0000000000007918 */ /* 0x000fd80000000000 */
.L_x_7916:
[----:B--2---:R-:W2:Y:S01]  /*f5f0*/  LDL R2, [R1+0x4] ;  /* 0x0000040001027983 */ /* 0x004ea20000100800 */
        /* <DEDUP_REMOVED lines=18> */
.L_x_8044:
[----:B------:R-:W-:Y:S05]  /*f720*/  BSYNC B0 ;  /* 0x0000000000007941 */ /* 0x000fea0003800000 */
.L_x_7917:
        /* <DEDUP_REMOVED lines=8> */
[----:B------:R-:W2:Y:S02]  /*f7b0*/  LDL R2, [R1+0x10] ;  /* 0x0000100001027983 */ /* 0x000ea40000100800 */
[----:B---3--:R-:W-:Y:S01]  /*f7c0*/  IMAD R0, R4, 0x8, R5 ;  /* 0x0000000804007824 */ /* 0x008fe200078e0205 */
[----:B0-----:R-:W-:Y:S01]  /*f7d0*/  LOP3.LUT R3, R3, 0x7f, RZ, 0xc0, !PT ;  /* 0x0000007f03037812 */ /* 0x001fe200078ec0ff */
[----:B------:R-:W-:Y:S03]  /*f7e0*/  BSSY B1, `(.L_x_7921) ;  /* 0x0000005000017945 */ /* 0x000fe60003800000 */
[----:B------:R-:W-:-:S02]  /*f7f0*/  ISETP.NE.AND P1, PT, R3, RZ, PT ;  /* 0x000000ff0300720c */ /* 0x000fc40003f25270 */
[----:B--2---:R-:W-:-:S04]  /*f800*/  SHF.L.U32 R2, R2, 0x1f, RZ ;  /* 0x0000001f02027819 */ /* 0x004fc800000006ff */
[----:B------:R-:W0:Y:S02]  /*f810*/  SYNCS.PHASECHK.TRANS64.TRYWAIT P0, [R0+URZ+0x28c60], R2 ;  /* 0x028c6002000075a7 */ /* 0x000e24000800017f */
[----:B0-----:R-:W-:Y:S05]  /*f820*/  @!P0 BRA `(.L_x_7922) ;  /* 0x00000050008c8947 */ /* 0x001fea0003800000 */
.L_x_8045:
[----:B------:R-:W-:Y:S05]  /*f830*/  BSYNC B1 ;  /* 0x0000000000017941 */ /* 0x000fea0003800000 */
.L_x_7921:
        /* <DEDUP_REMOVED lines=9> */
.L_x_7924:
[----:B------:R-:W-:Y:S05]  /*f8d0*/  BSYNC B1 ;  /* 0x0000000000017941 */ /* 0x000fea0003800000 */
.L_x_7923:
[----:B------:R-:W2:Y:S04]  /*f8e0*/  LDL R5, [R1+0x1c] ;  /* 0x00001c0001057983 */ /* 0x000ea80000100800 */
        /* <DEDUP_REMOVED lines=13> */
.L_x_7925:
        /* <DEDUP_REMOVED lines=16> */
.L_x_7926:
        /* <DEDUP_REMOVED lines=16> */
.L_x_7927:
        /* <DEDUP_REMOVED lines=16> */
.L_x_7928:
        /* <DEDUP_REMOVED lines=16> */
.L_x_7929:
        /* <DEDUP_REMOVED lines=16> */
.L_x_7930:
        /* <DEDUP_REMOVED lines=16> */
.L_x_7931:
        /* <DEDUP_REMOVED lines=16> */
.L_x_7932:
        /* <DEDUP_REMOVED lines=11> */
.L_x_7920:
[----:B------:R-:W-:Y:S05]  /*10170*/  BSYNC B0 ;  /* 0x0000000000007941 */ /* 0x000fea0003800000 */
.L_x_7919:
[----:B------:R-:W2:Y:S01]  /*10180*/  LDL R4, [R1+0x28] ;  /* 0x0000280001047983 */ /* 0x000ea20000100800 */
        /* <DEDUP_REMOVED lines=10> */
[----:B------:R-:W3:Y:S04]  /*10230*/  LDL.LU R5, [R1+0x8] ;  /* 0x0000080001057983 */ /* 0x000ee80000300800 */
[----:B-----5:R-:W4:Y:S01]  /*10240*/  LDL.LU R8, [R1+0x10] ;  /* 0x0000100001087983 */ /* 0x020f220000300800 */
[----:B------:R-:W-:Y:S01]  /*10250*/  BSSY B1, `(.L_x_7937) ;  /* 0x00000e6000017945 */ /* 0x000fe20003800000 */
[----:B--2---:R-:W-:Y:S01]  /*10260*/  ISETP.NE.AND P2, PT, R6, RZ, PT ;  /* 0x000000ff0600720c */ /* 0x004fe20003f45270 */
[----:B---3--:R-:W-:-:S05]  /*10270*/  VIADD R0, R5, 0x1 ;  /* 0x0000000105007836 */ /* 0x008fca0000000000 */
[----:B------:R-:W-:-:S04]  /*10280*/  ISETP.NE.AND P0, PT, R0, 0x2, PT ;  /* 0x000000020000780c */ /* 0x000fc80003f05270 */
[----:B------:R-:W-:Y:S02]  /*10290*/  SEL R2, RZ, 0x1, P0 ;  /* 0x00000001ff027807 */ /* 0x000fe40000000000 */
[----:B------:R-:W-:Y:S02]  /*102a0*/  SEL R9, R0, RZ, P0 ;  /* 0x000000ff00097207 */ /* 0x000fe40000000000 */
[----:B----4-:R-:W-:-:S05]  /*102b0*/  LOP3.LUT R8, R8, R2, RZ, 0x3c, !PT ;  /* 0x0000000208087212 */ /* 0x010fca00078e3cff */
        /* <DEDUP_REMOVED lines=28> */
.L_x_7939:
        /* <DEDUP_REMOVED lines=9> */
.L_x_8046:
[----:B------:R-:W-:Y:S05]  /*10510*/  BSYNC B3 ;  /* 0x0000000000037941 */ /* 0x000fea0003800000 */
.L_x_7940:
        /* <DEDUP_REMOVED lines=9> */
.L_x_7943:
[----:B------:R-:W-:Y:S05]  /*105b0*/  BSYNC B3 ;  /* 0x0000000000037941 */ /* 0x000fea0003800000 */
.L_x_7942:
[----:B------:R-:W2:Y:S04]  /*105c0*/  LDL R7, [R1+0x4] ;  /* 0x0000040001077983 */ /* 0x000ea80000100800 */
[----:B------:R-:W2:Y:S04]  /*105d0*/  LDL R5, [R1+0x8] ;  /* 0x0000080001057983 */ /* 0x000ea80000100800 */
[----:B------:R-:W3:Y:S01]  /*105e0*/  LDL R6, [R1+0x1c] ;  /* 0x00001c0001067983 */ /* 0x000ee20000100800 */
[----:B0-----:R-:W-:Y:S01]  /*105f0*/  IMAD.MOV.U32 R8, RZ, RZ, RZ ;  /* 0x000000ffff087224 */ /* 0x001fe200078e00ff */
        /* <DEDUP_REMOVED lines=10> */
.L_x_7944:
        /* <DEDUP_REMOVED lines=14> */
.L_x_8047:
[----:B------:R-:W-:Y:S05]  /*10780*/  BSYNC B3 ;  /* 0x0000000000037941 */ /* 0x000fea0003800000 */
.L_x_7945:
        /* <DEDUP_REMOVED lines=11> */
.L_x_7948:
[----:B------:R-:W-:Y:S05]  /*10840*/  BSYNC B3 ;  /* 0x0000000000037941 */ /* 0x000fea0003800000 */
.L_x_7947:
        /* <DEDUP_REMOVED lines=11> */
.L_x_7949:
        /* <DEDUP_REMOVED lines=16> */
.L_x_7950:
        /* <DEDUP_REMOVED lines=16> */
.L_x_7951:
        /* <DEDUP_REMOVED lines=16> */
.L_x_7952:
        /* <DEDUP_REMOVED lines=16> */
.L_x_7953:
        /* <DEDUP_REMOVED lines=16> */
.L_x_7954:
        /* <DEDUP_REMOVED lines=16> */
.L_x_7955:
        /* <DEDUP_REMOVED lines=16> */
.L_x_7956:
        /* <DEDUP_REMOVED lines=11> */
.L_x_7938:
[----:B------:R-:W-:Y:S05]  /*110b0*/  BSYNC B1 ;  /* 0x0000000000017941 */ /* 0x000fea0003800000 */
.L_x_7937:
[----:B------:R-:W2:Y:S02]  /*110c0*/  LDL.LU R5, [R1+0x28] ;  /* 0x0000280001057983 */ /* 0x000ea40000300800 */
[----:B--2---:R-:W-:-:S07]  /*110d0*/  VIADD R0, R5, 0xfffffffd ;  /* 0xfffffffd05007836 */ /* 0x004fce0000000000 */
.L_x_7936:
[----:B------:R-:W-:Y:S05]  /*110e0*/  BSYNC B2 ;  /* 0x0000000000027941 */ /* 0x000fea0003800000 */
.L_x_7935:
[----:B------:R-:W-:-:S13]  /*110f0*/  ISETP.NE.AND P0, PT, R4, RZ, PT ;  /* 0x000000ff0400720c */ /* 0x000fda0003f05270 */
[----:B------:R-:W-:Y:S05]  /*11100*/  @!P0 BRA `(.L_x_7934) ;  /* 0x0000001c00488947 */ /* 0x000fea0003800000 */
.L_x_7997:
        /* <DEDUP_REMOVED lines=13> */
[----:B0----5:R-:W-:Y:S01]  /*111e0*/  IMAD.MOV.U32 R8, RZ, RZ, R0 ;  /* 0x000000ffff087224 */ /* 0x021fe200078e0000 */
        /* <DEDUP_REMOVED lines=23> */
.L_x_7959:
        /* <DEDUP_REMOVED lines=9> */
.L_x_8048:
[----:B------:R-:W-:Y:S05]  /*113f0*/  BSYNC B2 ;  /* 0x0000000000027941 */ /* 0x000fea0003800000 */
.L_x_7960:
        /* <DEDUP_REMOVED lines=9> */
.L_x_7963:
[----:B------:R-:W-:Y:S05]  /*11490*/  BSYNC B2 ;  /* 0x0000000000027941 */ /* 0x000fea0003800000 */
.L_x_7962:
        /* <DEDUP_REMOVED lines=13> */
.L_x_7964:
        /* <DEDUP_REMOVED lines=14> */
.L_x_8049:
[----:B------:R-:W-:Y:S05]  /*11650*/  BSYNC B2 ;  /* 0x0000000000027941 */ /* 0x000fea0003800000 */
.L_x_7965:
        /* <DEDUP_REMOVED lines=11> */
.L_x_7968:
[----:B------:R-:W-:Y:S05]  /*11710*/  BSYNC B2 ;  /* 0x0000000000027941 */ /* 0x000fea0003800000 */
.L_x_7967:
        /* <DEDUP_REMOVED lines=10> */
.L_x_7969:
        /* <DEDUP_REMOVED lines=16> */
.L_x_7970:
        /* <DEDUP_REMOVED lines=16> */
.L_x_7971:
        /* <DEDUP_REMOVED lines=16> */
.L_x_7972:
        /* <DEDUP_REMOVED lines=16> */
.L_x_7973:
        /* <DEDUP_REMOVED lines=16> */
.L_x_7974:
        /* <DEDUP_REMOVED lines=16> */
.L_x_7975:
        /* <DEDUP_REMOVED lines=16> */
.L_x_7976:
        /* <DEDUP_REMOVED lines=11> */
.L_x_7958:
[----:B------:R-:W-:Y:S05]  /*11f70*/  BSYNC B1 ;  /* 0x0000000000017941 */ /* 0x000fea0003800000 */
.L_x_7957:
[----:B------:R-:W2:Y:S01]  /*11f80*/  LDL R2, [R1+0x18] ;  /* 0x0000180001027983 */ /* 0x000ea20000100800 */
[----:B------:R-:W-:Y:S01]  /*11f90*/  VIADD R6, R6, 0x1 ;  /* 0x0000000106067836 */ /* 0x000fe20000000000 */
[----:B------:R-:W-:Y:S04]  /*11fa0*/  BSSY B1, `(.L_x_7977) ;  /* 0x00000e5000017945 */ /* 0x000fe80003800000 */
[----:B------:R-:W-:-:S04]  /*11fb0*/  ISETP.NE.AND P0, PT, R6, 0x2, PT ;  /* 0x000000020600780c */ /* 0x000fc80003f05270 */
[----:B0----5:R-:W-:Y:S02]  /*11fc0*/  SEL R8, R6, RZ, P0 ;  /* 0x000000ff06087207 */ /* 0x021fe40000000000 */
        /* <DEDUP_REMOVED lines=31> */
.L_x_7979:
        /* <DEDUP_REMOVED lines=9> */
.L_x_8050:
[----:B------:R-:W-:Y:S05]  /*12250*/  BSYNC B2 ;  /* 0x0000000000027941 */ /* 0x000fea0003800000 */
.L_x_7980:
        /* <DEDUP_REMOVED lines=9> */
.L_x_7983:
[----:B------:R-:W-:Y:S05]  /*122f0*/  BSYNC B2 ;  /* 0x0000000000027941 */ /* 0x000fea0003800000 */
.L_x_7982:
        /* <DEDUP_REMOVED lines=14> */
.L_x_7984:
        /* <DEDUP_REMOVED lines=14> */
.L_x_8051:
[----:B------:R-:W-:Y:S05]  /*124c0*/  BSYNC B2 ;  /* 0x0000000000027941 */ /* 0x000fea0003800000 */
.L_x_7985:
        /* <DEDUP_REMOVED lines=11> */
.L_x_7988:
[----:B------:R-:W-:Y:S05]  /*12580*/  BSYNC B2 ;  /* 0x0000000000027941 */ /* 0x000fea0003800000 */
.L_x_7987:
        /* <DEDUP_REMOVED lines=11> */
.L_x_7989:
        /* <DEDUP_REMOVED lines=16> */
.L_x_7990:
        /* <DEDUP_REMOVED lines=16> */
.L_x_7991:
        /* <DEDUP_REMOVED lines=16> */
.L_x_7992:
        /* <DEDUP_REMOVED lines=16> */
.L_x_7993:
        /* <DEDUP_REMOVED lines=16> */
.L_x_7994:
        /* <DEDUP_REMOVED lines=16> */
.L_x_7995:
        /* <DEDUP_REMOVED lines=16> */
.L_x_7996:
        /* <DEDUP_REMOVED lines=11> */
.L_x_7978:
[----:B------:R-:W-:Y:S05]  /*12df0*/  BSYNC B1 ;  /* 0x0000000000017941 */ /* 0x000fea0003800000 */
.L_x_7977:
[C---:B------:R-:W-:Y:S01]  /*12e00*/  ISETP.GT.AND P0, PT, R0.reuse, 0x1, PT ;  /* 0x000000010000780c */ /* 0x040fe20003f04270 */
[----:B------:R-:W-:-:S12]  /*12e10*/  VIADD R0, R0, 0xfffffffe ;  /* 0xfffffffe00007836 */ /* 0x000fd80000000000 */
[----:B------:R-:W-:Y:S05]  /*12e20*/  @P0 BRA `(.L_x_7997) ;  /* 0xffffffe000b80947 */ /* 0x000fea000383ffff */
.L_x_7934:
[----:B------:R-:W-:Y:S05]  /*12e30*/  BSYNC B0 ;  /* 0x0000000000007941 */ /* 0x000fea0003800000 */
.L_x_7933:
        /* <DEDUP_REMOVED lines=24> */
.L_x_7999:
[----:B------:R-:W-:Y:S05]  /*12fc0*/  BSYNC B0 ;  /* 0x0000000000007941 */ /* 0x000fea0003800000 */
.L_x_7998:
[----:B------:R-:W-:-:S05]  /*12fd0*/  SEL R0, R0, RZ, P0 ;  /* 0x000000ff00007207 */ /* 0x000fca0000000000 */
[----:B------:R2:W-:Y:S02]  /*12fe0*/  STL [R1+0x8], R0 ;  /* 0x0000080001007387 */ /* 0x0005e40000100800 */
.L_x_7901:
[----:B------:R-:W-:Y:S05]  /*12ff0*/  BSYNC B7 ;  /* 0x0000000000077941 */ /* 0x000fea0003800000 */
.L_x_7899:
        /* <DEDUP_REMOVED lines=13> */
.L_x_8000:
        /* <DEDUP_REMOVED lines=36> */
.L_x_8061:
[----:B------:R-:W-:Y:S02]  /*13310*/  ULDC UR4, c[0x0][0xc38] ;  /* 0x00030e0000047ab9 */ /* 0x000fe40000000800 */
[----:B------:R-:W-:-:S04]  /*13320*/  IMAD.U32 R4, RZ, RZ, UR4 ;  /* 0x00000004ff047e24 */ /* 0x000fc8000f8e00ff */
[----:B--2---:R-:W-:-:S04]  /*13330*/  IMAD R5, R14, R4, RZ ;  /* 0x000000040e057224 */ /* 0x004fc800078e02ff */
[----:B------:R-:W-:-:S05]  /*13340*/  IMAD.IADD R16, R16, 0x1, R5 ;  /* 0x0000000110107824 */ /* 0x000fca00078e0205 */
[----:B------:R-:W-:-:S13]  /*13350*/  ISETP.GT.AND P6, PT, R16, R0, PT ;  /* 0x000000001000720c */ /* 0x000fda0003fc4270 */
[----:B------:R-:W-:Y:S05]  /*13360*/  @P6 BRA `(.L_x_8003) ;  /* 0x00000000009c6947 */ /* 0x000fea0003800000 */
.L_x_8008:
        /* <DEDUP_REMOVED lines=14> */
.L_x_8006:
[----:B------:R-:W-:Y:S05]  /*13450*/  BSYNC B0 ;  /* 0x0000000000007941 */ /* 0x000fea0003800000 */
.L_x_8005:
        /* <DEDUP_REMOVED lines=14> */
[----:B------:R-:W1:Y:S02]  /*13540*/  SHFL.UP PT, R14, R6, 0x10, RZ ;  /* 0x06000000060e7989 */ /* 0x000e6400000e00ff */
[----:B-12---:R-:W-:-:S05]  /*13550*/  SEL R3, R14, RZ, P5 ;  /* 0x000000ff0e037207 */ /* 0x006fca0002800000 */
[----:B------:R-:W-:-:S05]  /*13560*/  IMAD.IADD R3, R6, 0x1, R3 ;  /* 0x0000000106037824 */ /* 0x000fca00078e0203 */
[----:B------:R1:W2:Y:S02]  /*13570*/  SHFL.IDX PT, R14, R3, 0x1f, 0x1f ;  /* 0x03e01f00030e7f89 */ /* 0x0002a400000e0000 */
.L_x_8069:
[----:B------:R-:W-:Y:S02]  /*13580*/  ULDC UR4, c[0x0][0xc38] ;  /* 0x00030e0000047ab9 */ /* 0x000fe40000000800 */
[----:B------:R-:W-:-:S04]  /*13590*/  IMAD.U32 R4, RZ, RZ, UR4 ;  /* 0x00000004ff047e24 */ /* 0x000fc8000f8e00ff */
[----:B--2---:R-:W-:-:S04]  /*135a0*/  IMAD R5, R14, R4, RZ ;  /* 0x000000040e057224 */ /* 0x004fc800078e02ff */
[----:B------:R-:W-:-:S05]  /*135b0*/  IMAD.IADD R16, R5, 0x1, R16 ;  /* 0x0000000105107824 */ /* 0x000fca00078e0210 */
[----:B------:R-:W-:-:S13]  /*135c0*/  ISETP.GT.AND P6, PT, R16, R0, PT ;  /* 0x000000001000720c */ /* 0x000fda0003fc4270 */
[----:B------:R-:W-:Y:S05]  /*135d0*/  @!P6 BRA `(.L_x_8008) ;  /* 0xfffffffc0064e947 */ /* 0x000fea000383ffff */
.L_x_8003:
        /* <DEDUP_REMOVED lines=8> */
.L_x_8073:
[----:B------:R-:W-:Y:S01]  /*13660*/  ISETP.NE.AND P0, PT, R5, RZ, PT ;  /* 0x000000ff0500720c */ /* 0x000fe20003f05270 */
[----:B------:R-:W-:-:S12]  /*13670*/  IMAD.MOV.U32 R5, RZ, RZ, RZ ;  /* 0x000000ffff057224 */ /* 0x000fd800078e00ff */
[----:B------:R-:W-:Y:S05]  /*13680*/  @!P0 BRA `(.L_x_8010) ;  /* 0x0000000000108947 */ /* 0x000fea0003800000 */
[----:B------:R-:W-:Y:S01]  /*13690*/  UMOV UR4, 0xffffffff ;  /* 0xffffffff00047882 */ /* 0x000fe20000000000 */
[----:B------:R-:W-:Y:S02]  /*136a0*/  VIADD R12, R6, 0xffffffff ;  /* 0xffffffff060c7836 */ /* 0x000fe40000000000 */
[----:B------:R-:W-:Y:S05]  /*136b0*/  BRA.DIV UR4, `(.L_x_8011) ;  /* 0x0000001e049c7947 */ /* 0x000fea000b800000 */
[----:B------:R4:W0:Y:S02]  /*136c0*/  SHFL.IDX PT, R5, R3, R12, 0x1f ;  /* 0x00001f0c03057589 */ /* 0x00082400000e0000 */
.L_x_8010:
[----:B-12-4-:R-:W1:Y:S01]  /*136d0*/  LDC.64 R2, c[0x0][0xc90] ;  /* 0x00032400ff027b82 */ /* 0x016e620000000a00 */
[----:B------:R-:W-:-:S04]  /*136e0*/  IMAD.IADD R19, R6, 0x1, R19 ;  /* 0x0000000106137824 */ /* 0x000fc800078e0213 */
[----:B-1----:R-:W-:-:S05]  /*136f0*/  IMAD.WIDE R2, R19, 0x4, R2 ;  /* 0x0000000413027825 */ /* 0x002fca00078e0202 */
[----:B0-----:R-:W3:Y:S01]  /*13700*/  LDG.E R7, desc[UR40][R2.64] ;  /* 0x0000002802077981 */ /* 0x001ee2000c1e1900 */
[----:B------:R-:W-:-:S04]  /*13710*/  IMAD R16, R5, R4, R16 ;  /* 0x0000000405107224 */ /* 0x000fc800078e0210 */
[----:B------:R-:W-:Y:S02]  /*13720*/  IMAD.IADD R0, R0, 0x1, -R16 ;  /* 0x0000000100007824 */ /* 0x000fe400078e0a10 */
[----:B---3--:R-:W-:-:S05]  /*13730*/  IMAD R6, R17, R7, RZ ;  /* 0x0000000711067224 */ /* 0x008fca00078e02ff */
        /* <DEDUP_REMOVED lines=59> */
.L_x_8004:
[----:B------:R-:W-:Y:S01]  /*13af0*/  UMOV UR4, URZ ;  /* 0x0000003f00047c82 */ /* 0x000fe20008000000 */
[----:B------:R-:W-:Y:S01]  /*13b00*/  UMOV UR5, URZ ;  /* 0x0000003f00057c82 */ /* 0x000fe20008000000 */
[----:B------:R-:W-:Y:S01]  /*13b10*/  ULDC UR6, c[0x0][0xc3c] ;  /* 0x00030f0000067ab9 */ /* 0x000fe20000000800 */
[----:B------:R-:W-:Y:S02]  /*13b20*/  IMAD.MOV.U32 R16, RZ, RZ, R0 ;  /* 0x000000ffff107224 */ /* 0x000fe400078e0000 */
[----:B------:R-:W-:Y:S02]  /*13b30*/  IMAD.U32 R17, RZ, RZ, UR4 ;  /* 0x00000004ff117e24 */ /* 0x000fe4000f8e00ff */
[----:B------:R-:W-:Y:S02]  /*13b40*/  IMAD.U32 R18, RZ, RZ, UR5 ;  /* 0x00000005ff127e24 */ /* 0x000fe4000f8e00ff */
[----:B------:R-:W-:-:S07]  /*13b50*/  IMAD.U32 R19, RZ, RZ, UR6 ;  /* 0x00000006ff137e24 */ /* 0x000fce000f8e00ff */
.L_x_8012:
        /* <DEDUP_REMOVED lines=12> */
.L_x_8001:
[----:B------:R-:W-:Y:S02]  /*13c20*/  ULDC UR4, c[0x0][0xc3c] ;  /* 0x00030f0000047ab9 */ /* 0x000fe40000000800 */
[----:B----4-:R-:W-:-:S13]  /*13c30*/  ISETP.GE.AND P0, PT, R19, UR4, PT ;  /* 0x0000000413007c0c */ /* 0x010fda000bf06270 */
[----:B------:R-:W-:Y:S05]  /*13c40*/  @!P0 BRA `(.L_x_8013) ;  /* 0xffffff9c00d08947 */ /* 0x000fea000383ffff */
[----:B------:R-:W-:Y:S05]  /*13c50*/  BSYNC B8 ;  /* 0x0000000000087941 */ /* 0x000fea0003800000 */
.L_x_7895:
        /* <DEDUP_REMOVED lines=12> */
.L_x_8076:
[----:B------:R-:W-:Y:S05]  /*13d20*/  BSYNC B0 ;  /* 0x0000000000007941 */ /* 0x000fea0003800000 */
.L_x_8014:
[----:B------:R-:W-:-:S03]  /*13d30*/  UMOV UR4, 0xffffffff ;  /* 0xffffffff00047882 */ /* 0x000fc60000000000 */
[----:B------:R-:W-:Y:S05]  /*13d40*/  BRA.DIV UR4, `(.L_x_8016) ;  /* 0x0000001a04347947 */ /* 0x000fea000b800000 */
[----:B------:R-:W2:Y:S02]  /*13d50*/  S2R R2, SR_TID.X ;  /* 0x0000000000027919 */ /* 0x000ea40000002100 */
[----:B--2---:R-:W-:-:S04]  /*13d60*/  SHF.R.U32.HI R2, RZ, 0x5, R2 ;  /* 0x00000005ff027819 */ /* 0x004fc80000011602 */
[----:B------:R-:W-:-:S05]  /*13d70*/  LOP3.LUT R2, R2, 0x3, RZ, 0xc0, !PT ;  /* 0x0000000302027812 */ /* 0x000fca00078ec0ff */
[----:B------:R2:W3:Y:S02]  /*13d80*/  SHFL.IDX PT, R14, R2, RZ, 0x1f ;  /* 0x00001fff020e7589 */ /* 0x0004e400000e0000 */
.L_x_8079:
[----:B---3--:R-:W-:Y:S01]  /*13d90*/  ISETP.NE.AND P0, PT, R14, RZ, PT ;  /* 0x000000ff0e00720c */ /* 0x008fe20003f05270 */
[----:B------:R-:W-:-:S12]  /*13da0*/  BSSY B0, `(.L_x_8017) ;  /* 0x0000027000007945 */ /* 0x000fd80003800000 */
[----:B------:R-:W-:Y:S05]  /*13db0*/  @P0 BRA `(.L_x_8018) ;  /* 0x0000000000940947 */ /* 0x000fea0003800000 */
[----:B------:R-:W-:-:S03]  /*13dc0*/  UMOV UR4, 0xffffffff ;  /* 0xffffffff00047882 */ /* 0x000fc60000000000 */
[----:B------:R-:W-:Y:S05]  /*13dd0*/  BRA.DIV UR4, `(.L_x_8019) ;  /* 0x0000001a04447947 */ /* 0x000fea000b800000 */
[----:B------:R-:W-:-:S13]  /*13de0*/  ELECT P6, URZ, PT ;  /* 0x00000000003f782f */ /* 0x000fda00038c0000 */
.L_x_8082:
[----:B------:R-:W-:Y:S05]  /*13df0*/  @!P6 BRA `(.L_x_8018) ;  /* 0x000000000084e947 */ /* 0x000fea0003800000 */
[----:B------:R-:W-:-:S06]  /*13e00*/  ULOP3.LUT UR4, UR36, 0x2, URZ, 0xfc, !UPT ;  /* 0x0000000224047892 */ /* 0x000fcc000f8efc3f */
[----:B--2---:R-:W-:-:S05]  /*13e10*/  IMAD.U32 R2, RZ, RZ, UR4 ;  /* 0x00000004ff027e24 */ /* 0x004fca000f8e00ff */
[----:B------:R-:W-:-:S13]  /*13e20*/  ISETP.NE.AND P2, PT, R2, 0x3, PT ;  /* 0x000000030200780c */ /* 0x000fda0003f45270 */
[----:B------:R-:W-:Y:S05]  /*13e30*/  @!P2 BRA `(.L_x_8020) ;  /* 0x000000000004a947 */ /* 0x000fea0003800000 */
[----:B------:R-:W-:Y:S01]  /*13e40*/  BPT.TRAP 0x1 ;  /* 0x000000040000795c */ /* 0x000fe20000300000 */
.L_x_8020:
        /* <DEDUP_REMOVED lines=14> */
.L_x_8083:
[----:B------:R-:W1:Y:S02]  /*13f30*/  SYNCS.PHASECHK.TRANS64.TRYWAIT P0, [R7+URZ], R2 ;  /* 0x00000002070075a7 */ /* 0x000e64000800017f */
[----:B-1----:R-:W-:Y:S05]  /*13f40*/  @!P0 BRA `(.L_x_8022) ;  /* 0x00000018001c8947 */ /* 0x002fea0003800000 */
.L_x_8084:
[----:B------:R-:W-:Y:S05]  /*13f50*/  @!P2 BRA `(.L_x_8023) ;  /* 0x000000000004a947 */ /* 0x000fea0003800000 */
[----:B------:R-:W-:Y:S01]  /*13f60*/  BPT.TRAP 0x1 ;  /* 0x000000040000795c */ /* 0x000fe20000300000 */
.L_x_8023:
[----:B------:R-:W2:Y:S01]  /*13f70*/  LDL.LU R4, [R1+0x8] ;  /* 0x0000080001047983 */ /* 0x000ea20000300800 */
[----:B------:R-:W-:-:S04]  /*13f80*/  VIADD R0, R0, 0x28c60 ;  /* 0x00028c6000007836 */ /* 0x000fc80000000000 */
[----:B--2---:R-:W-:-:S04]  /*13f90*/  IMAD R4, R4, 0x8, R0 ;  /* 0x0000000804047824 */ /* 0x004fc800078e0200 */
[----:B------:R-:W2:Y:S02]  /*13fa0*/  SYNCS.PHASECHK.TRANS64.TRYWAIT P0, [R4+URZ], R5 ;  /* 0x00000005040075a7 */ /* 0x000ea4000800017f */
[----:B--2---:R-:W-:Y:S05]  /*13fb0*/  @!P0 BRA `(.L_x_8024) ;  /* 0x0000001800148947 */ /* 0x004fea0003800000 */
.L_x_8085:
[----:B------:R-:W-:-:S07]  /*13fc0*/  IMAD R3, R3, 0x8, R0 ;  /* 0x0000000803037824 */ /* 0x000fce00078e0200 */
.L_x_8025:
[----:B---3--:R3:W4:Y:S02]  /*13fd0*/  SYNCS.PHASECHK.TRANS64.TRYWAIT P0, [R3+URZ], R2 ;  /* 0x00000002030075a7 */ /* 0x008724000800017f */
[----:B----4-:R-:W-:Y:S05]  /*13fe0*/  @!P0 NANOSLEEP.SYNCS 0x989680 ;  /* 0x009896800000895d */ /* 0x010fea0003900000 */
[----:B------:R-:W4:Y:S02]  /*13ff0*/  @!P0 SYNCS.PHASECHK.TRANS64 P0, [R3+URZ], R2 ;  /* 0x00000002030085a7 */ /* 0x000f24000800007f */
[----:B----4-:R-:W-:Y:S05]  /*14000*/  @!P0 BRA `(.L_x_8025) ;  /* 0xfffffffc00f08947 */ /* 0x010fea000383ffff */
.L_x_8018:
[----:B------:R-:W-:Y:S05]  /*14010*/  BSYNC B0 ;  /* 0x0000000000007941 */ /* 0x000fea0003800000 */
.L_x_8017:
[----:B------:R-:W-:Y:S05]  /*14020*/  EXIT ;  /* 0x000000000000794d */ /* 0x000fea0003800000 */
.L_x_7836:
[----:B0-----:R-:W-:-:S04]  /*14030*/  IMAD.U32 R3, RZ, RZ, UR21 ;  /* 0x00000015ff037e24 */ /* 0x001fc8000f8e00ff */
[----:B------:R0:W1:Y:S03]  /*14040*/  SYNCS.PHASECHK.TRANS64.TRYWAIT P1, [R3+URZ+0x28c50], R0 ;  /* 0x028c5000030075a7 */ /* 0x000066000802017f */
[----:B-1----:R-:W-:Y:S05]  /*14050*/  @!P1 NANOSLEEP.SYNCS 0x989680 ;  /* 0x009896800000995d */ /* 0x002fea0003900000 */
[----:B------:R-:W1:Y:S02]  /*14060*/  @!P1 SYNCS.PHASECHK.TRANS64 P1, [R3+URZ+0x28c50], R0 ;  /* 0x028c5000030095a7 */ /* 0x000e64000802007f */
[----:B-1----:R-:W-:Y:S05]  /*14070*/  @!P1 BRA `(.L_x_7836) ;  /* 0xfffffffc00ec9947 */ /* 0x002fea000383ffff */
[----:B------:R-:W-:Y:S05]  /*14080*/  BRA `(.L_x_8026) ;  /* 0xfffffed800dc7947 */ /* 0x000fea000383ffff */
.L_x_7841:
[----:B-1----:R-:W-:-:S04]  /*14090*/  IMAD.U32 R3, RZ, RZ, UR21 ;  /* 0x00000015ff037e24 */ /* 0x002fc8000f8e00ff */
[----:B------:R1:W2:Y:S03]  /*140a0*/  SYNCS.PHASECHK.TRANS64.TRYWAIT P1, [R3+URZ+0x28c50], R0 ;  /* 0x028c5000030075a7 */ /* 0x0002a6000802017f */
[----:B--2---:R-:W-:Y:S05]  /*140b0*/  @!P1 NANOSLEEP.SYNCS 0x989680 ;  /* 0x009896800000995d */ /* 0x004fea0003900000 */
[----:B------:R-:W2:Y:S02]  /*140c0*/  @!P1 SYNCS.PHASECHK.TRANS64 P1, [R3+URZ+0x28c50], R0 ;  /* 0x028c5000030095a7 */ /* 0x000ea4000802007f */
[----:B--2---:R-:W-:Y:S05]  /*140d0*/  @!P1 BRA `(.L_x_7841) ;  /* 0xfffffffc00ec9947 */ /* 0x004fea000383ffff */
[----:B------:R-:W-:Y:S05]  /*140e0*/  BRA `(.L_x_7840) ;  /* 0xfffffee400d87947 */ /* 0x000fea000383ffff */
.L_x_7844:
[----:B0-----:R-:W-:-:S04]  /*140f0*/  IMAD.U32 R3, RZ, RZ, UR46 ;  /* 0x0000002eff037e24 */ /* 0x001fc8000f8e00ff */
[----:B------:R0:W1:Y:S03]  /*14100*/  SYNCS.PHASECHK.TRANS64.TRYWAIT P1, [R3+URZ+0x28c00], R0 ;  /* 0x028c0000030075a7 */ /* 0x000066000802017f */
[----:B-1----:R-:W-:Y:S05]  /*14110*/  @!P1 NANOSLEEP.SYNCS 0x989680 ;  /* 0x009896800000995d */ /* 0x002fea0003900000 */
[----:B------:R-:W1:Y:S02]  /*14120*/  @!P1 SYNCS.PHASECHK.TRANS64 P1, [R3+URZ+0x28c00], R0 ;  /* 0x028c0000030095a7 */ /* 0x000e64000802007f */
[----:B-1----:R-:W-:Y:S05]  /*14130*/  @!P1 BRA `(.L_x_7844) ;  /* 0xfffffffc00ec9947 */ /* 0x002fea000383ffff */
[----:B------:R-:W-:Y:S05]  /*14140*/  BRA `(.L_x_8027) ;  /* 0xfffffef800647947 */ /* 0x000fea000383ffff */
.L_x_7848:
[----:B--2---:R2:W3:Y:S02]  /*14150*/  SYNCS.PHASECHK.TRANS64.TRYWAIT P1, [R7+URZ+0x28c30], R8 ;  /* 0x028c3008070075a7 */ /* 0x0044e4000802017f */
[----:B---3--:R-:W-:Y:S05]  /*14160*/  @!P1 NANOSLEEP.SYNCS 0x989680 ;  /* 0x009896800000995d */ /* 0x008fea0003900000 */
[----:B------:R-:W3:Y:S02]  /*14170*/  @!P1 SYNCS.PHASECHK.TRANS64 P1, [R7+URZ+0x28c30], R8 ;  /* 0x028c3008070095a7 */ /* 0x000ee4000802007f */
[----:B---3--:R-:W-:Y:S05]  /*14180*/  @!P1 BRA `(.L_x_7848) ;  /* 0xfffffffc00f09947 */ /* 0x008fea000383ffff */
[----:B------:R-:W-:Y:S05]  /*14190*/  BRA `(.L_x_7847) ;  /* 0xfffffef800807947 */ /* 0x000fea000383ffff */
.L_x_7852:
[----:B--2---:R2:W3:Y:S02]  /*141a0*/  SYNCS.PHASECHK.TRANS64.TRYWAIT P3, [R7+URZ+0x28c50], R8 ;  /* 0x028c5008070075a7 */ /* 0x0044e4000806017f */
[----:B---3--:R-:W-:Y:S05]  /*141b0*/  @!P3 NANOSLEEP.SYNCS 0x989680 ;  /* 0x009896800000b95d */ /* 0x008fea0003900000 */
[----:B------:R-:W3:Y:S02]  /*141c0*/  @!P3 SYNCS.PHASECHK.TRANS64 P3, [R7+URZ+0x28c50], R8 ;  /* 0x028c50080700b5a7 */ /* 0x000ee4000806007f */
[----:B---3--:R-:W-:Y:S05]  /*141d0*/  @!P3 BRA `(.L_x_7852) ;  /* 0xfffffffc00f0b947 */ /* 0x008fea000383ffff */
[----:B------:R-:W-:Y:S05]  /*141e0*/  BRA `(.L_x_7851) ;  /* 0xffffff10000c7947 */ /* 0x000fea000383ffff */
.L_x_7857:
[----:B--2---:R-:W-:-:S04]  /*141f0*/  IMAD.U32 R6, RZ, RZ, UR25 ;  /* 0x00000019ff067e24 */ /* 0x004fc8000f8e00ff */
[----:B------:R2:W3:Y:S03]  /*14200*/  SYNCS.PHASECHK.TRANS64.TRYWAIT P3, [R6+URZ+0x28c30], R7 ;  /* 0x028c3007060075a7 */ /* 0x0004e6000806017f */
[----:B---3--:R-:W-:Y:S05]  /*14210*/  @!P3 NANOSLEEP.SYNCS 0x989680 ;  /* 0x009896800000b95d */ /* 0x008fea0003900000 */
[----:B------:R-:W3:Y:S02]  /*14220*/  @!P3 SYNCS.PHASECHK.TRANS64 P3, [R6+URZ+0x28c30], R7 ;  /* 0x028c30070600b5a7 */ /* 0x000ee4000806007f */
[----:B---3--:R-:W-:Y:S05]  /*14230*/  @!P3 BRA `(.L_x_7857) ;  /* 0xfffffffc00ecb947 */ /* 0x008fea000383ffff */
[----:B------:R-:W-:Y:S05]  /*14240*/  BRA `(.L_x_7856) ;  /* 0xffffff1400107947 */ /* 0x000fea000383ffff */
.L_x_7861:
[----:B--2---:R2:W3:Y:S02]  /*14250*/  SYNCS.PHASECHK.TRANS64.TRYWAIT P3, [R178+URZ+0x28c50], R7 ;  /* 0x028c5007b20075a7 */ /* 0x0044e4000806017f */
[----:B---3--:R-:W-:Y:S05]  /*14260*/  @!P3 NANOSLEEP.SYNCS 0x989680 ;  /* 0x009896800000b95d */ /* 0x008fea0003900000 */
[----:B------:R-:W3:Y:S02]  /*14270*/  @!P3 SYNCS.PHASECHK.TRANS64 P3, [R178+URZ+0x28c50], R7 ;  /* 0x028c5007b200b5a7 */ /* 0x000ee4000806007f */
[----:B---3--:R-:W-:Y:S05]  /*14280*/  @!P3 BRA `(.L_x_7861) ;  /* 0xfffffffc00f0b947 */ /* 0x008fea000383ffff */
[----:B------:R-:W-:Y:S05]  /*14290*/  BRA `(.L_x_7860) ;  /* 0xffffff3000847947 */ /* 0x000fea000383ffff */
.L_x_7867:
[----:B---3--:R-:W-:-:S04]  /*142a0*/  IMAD.U32 R6, RZ, RZ, UR24 ;  /* 0x00000018ff067e24 */ /* 0x008fc8000f8e00ff */
[----:B------:R3:W4:Y:S03]  /*142b0*/  SYNCS.PHASECHK.TRANS64.TRYWAIT P2, [R6+URZ+0x28c30], R7 ;  /* 0x028c3007060075a7 */ /* 0x000726000804017f */
[----:B----4-:R-:W-:Y:S05]  /*142c0*/  @!P2 NANOSLEEP.SYNCS 0x989680 ;  /* 0x009896800000a95d */ /* 0x010fea0003900000 */
[----:B------:R-:W4:Y:S02]  /*142d0*/  @!P2 SYNCS.PHASECHK.TRANS64 P2, [R6+URZ+0x28c30], R7 ;  /* 0x028c30070600a5a7 */ /* 0x000f24000804007f */
[----:B----4-:R-:W-:Y:S05]  /*142e0*/  @!P2 BRA `(.L_x_7867) ;  /* 0xfffffffc00eca947 */ /* 0x010fea000383ffff */
[----:B------:R-:W-:Y:S05]  /*142f0*/  BRA `(.L_x_7866) ;  /* 0xffffff3400707947 */ /* 0x000fea000383ffff */
.L_x_7871:
[----:B--2---:R2:W3:Y:S02]  /*14300*/  SYNCS.PHASECHK.TRANS64.TRYWAIT P2, [R170+URZ+0x28c50], R7 ;  /* 0x028c5007aa0075a7 */ /* 0x0044e4000804017f */
[----:B---3--:R-:W-:Y:S05]  /*14310*/  @!P2 NANOSLEEP.SYNCS 0x989680 ;  /* 0x009896800000a95d */ /* 0x008fea0003900000 */
[----:B------:R-:W3:Y:S02]  /*14320*/  @!P2 SYNCS.PHASECHK.TRANS64 P2, [R170+URZ+0x28c50], R7 ;  /* 0x028c5007aa00a5a7 */ /* 0x000ee4000804007f */
[----:B---3--:R-:W-:Y:S05]  /*14330*/  @!P2 BRA `(.L_x_7871) ;  /* 0xfffffffc00f0a947 */ /* 0x008fea000383ffff */
[----:B------:R-:W-:Y:S05]  /*14340*/  BRA `(.L_x_7870) ;  /* 0xffffff4c00947947 */ /* 0x000fea000383ffff */
.L_x_7907:
        /* <DEDUP_REMOVED lines=11> */
.L_x_8029:
[----:B------:R-:W-:Y:S05]  /*14400*/  BSYNC B0 ;  /* 0x0000000000007941 */ /* 0x000fea0003800000 */
.L_x_8028:
[----:B------:R-:W-:Y:S05]  /*14410*/  BRA `(.L_x_8030) ;  /* 0xffffffa000f07947 */ /* 0x000fea000383ffff */
.L_x_7909:
[----:B------:R-:W-:Y:S01]  /*14420*/  BSSY B0, `(.L_x_8031) ;  /* 0x0000006000007945 */ /* 0x000fe20003800000 */
[----:B------:R-:W-:-:S07]  /*14430*/  IMAD.MOV.U32 R15, RZ, RZ, -0x1 ;  /* 0xffffffffff0f7424 */ /* 0x000fce00078e00ff */
[----:B0123--:R-:W-:Y:S05]  /*14440*/  WARPSYNC.COLLECTIVE R15, `(.L_x_8032) ;  /* 0x000000000f0c7348 */ /* 0x00ffea0003c00000 */
[----:B------:R-:W-:Y:S02]  /*14450*/  ELECT P6, UR62, PT ;  /* 0x00000000003e782f */ /* 0x000fe400038c0000 */
[----:B------:R-:W-:Y:S01]  /*14460*/  MOV R14, UR62 ;  /* 0x0000003e000e7c02 */ /* 0x000fe20008000f00 */
[----:B0123--:R-:W-:Y:S10]  /*14470*/  ENDCOLLECTIVE ;  /* 0x000000000000791b */ /* 0x00fff40003800000 */
.L_x_8032:
[----:B------:R-:W-:Y:S05]  /*14480*/  BSYNC B0 ;  /* 0x0000000000007941 */ /* 0x000fea0003800000 */
.L_x_8031:
[----:B------:R-:W-:Y:S05]  /*14490*/  BRA `(.L_x_8033) ;  /* 0xffffffa000f87947 */ /* 0x000fea000383ffff */
.L_x_7911:
[----:B---3--:R3:W4:Y:S02]  /*144a0*/  SYNCS.PHASECHK.TRANS64.TRYWAIT P0, [R0+URZ+0x28c40], R2 ;  /* 0x028c4002000075a7 */ /* 0x008724000800017f */
[----:B----4-:R-:W-:Y:S05]  /*144b0*/  @!P0 NANOSLEEP.SYNCS 0x989680 ;  /* 0x009896800000895d */ /* 0x010fea0003900000 */
[----:B------:R-:W4:Y:S02]  /*144c0*/  @!P0 SYNCS.PHASECHK.TRANS64 P0, [R0+URZ+0x28c40], R2 ;  /* 0x028c4002000085a7 */ /* 0x000f24000800007f */
[----:B----4-:R-:W-:Y:S05]  /*144d0*/  @!P0 BRA `(.L_x_7911) ;  /* 0xfffffffc00f08947 */ /* 0x010fea000383ffff */
[----:B------:R-:W-:Y:S05]  /*144e0*/  BRA `(.L_x_8034) ;  /* 0xffffffa400647947 */ /* 0x000fea000383ffff */
.L_x_7915:
[----:B------:R-:W-:Y:S02]  /*144f0*/  IMAD.MOV.U32 R13, RZ, RZ, R2 ;  /* 0x000000ffff0d7224 */ /* 0x000fe400078e0002 */
[----:B------:R-:W-:Y:S02]  /*14500*/  IMAD.MOV.U32 R12, RZ, RZ, RZ ;  /* 0x000000ffff0c7224 */ /* 0x000fe400078e00ff */
[----:B------:R-:W-:Y:S02]  /*14510*/  IMAD.MOV.U32 R11, RZ, RZ, 0x181f ;  /* 0x0000181fff0b7424 */ /* 0x000fe400078e00ff */
[----:B------:R-:W-:Y:S02]  /*14520*/  IMAD.MOV.U32 R15, RZ, RZ, -0x1 ;  /* 0xffffffffff0f7424 */ /* 0x000fe400078e00ff */
[----:B-----5:R-:W-:Y:S02]  /*14530*/  IMAD R0, R6, R7, RZ ;  /* 0x0000000706007224 */ /* 0x020fe400078e02ff */
[----:B------:R-:W-:-:S07]  /*14540*/  IMAD R17, R17, 0x40, R8 ;  /* 0x0000004011117824 */ /* 0x000fce00078e0208 */
[----:B------:R-:W-:Y:S05]  /*14550*/  WARPSYNC.COLLECTIVE R15, `(.L_x_8035) ;  /* 0x000000000f087348 */ /* 0x000fea0003c00000 */
[----:B------:R0:W1:Y:S02]  /*14560*/  SHFL.IDX P6, R14, R13, R12, R11 ;  /* 0x0000000c0d0e7389 */ /* 0x00006400000c000b */
[----:B01----:R-:W-:Y:S01]  /*14570*/  ENDCOLLECTIVE ;  /* 0x000000000000791b */ /* 0x003fe20003800000 */
.L_x_8035:
[C---:B------:R-:W-:Y:S01]  /*14580*/  VIADD R7, R17.reuse, 0x10 ;  /* 0x0000001011077836 */ /* 0x040fe20000000000 */
[----:B------:R-:W-:Y:S01]  /*14590*/  ISETP.GE.AND P1, PT, R17, R0, PT ;  /* 0x000000001100720c */ /* 0x000fe20003f26270 */
[----:B------:R-:W-:Y:S02]  /*145a0*/  IMAD.MOV.U32 R13, RZ, RZ, R3 ;  /* 0x000000ffff0d7224 */ /* 0x000fe400078e0003 */
[----:B------:R-:W-:-:S10]  /*145b0*/  IMAD.MOV.U32 R4, RZ, RZ, R14 ;  /* 0x000000ffff047224 */ /* 0x000fd400078e000e */
[----:B------:R-:W-:Y:S05]  /*145c0*/  WARPSYNC.COLLECTIVE R15, `(.L_x_8036) ;  /* 0x000000000f087348 */ /* 0x000fea0003c00000 */
[----:B------:R0:W1:Y:S02]  /*145d0*/  SHFL.IDX P6, R14, R13, R12, R11 ;  /* 0x0000000c0d0e7389 */ /* 0x00006400000c000b */
[----:B01----:R-:W-:Y:S01]  /*145e0*/  ENDCOLLECTIVE ;  /* 0x000000000000791b */ /* 0x003fe20003800000 */
.L_x_8036:
[----:B------:R-:W-:Y:S02]  /*145f0*/  IMAD.MOV.U32 R13, RZ, RZ, R2 ;  /* 0x000000ffff0d7224 */ /* 0x000fe400078e0002 */
[----:B------:R-:W-:Y:S02]  /*14600*/  IMAD.MOV.U32 R12, RZ, RZ, 0x1 ;  /* 0x00000001ff0c7424 */ /* 0x000fe400078e00ff */
[----:B------:R-:W-:-:S07]  /*14610*/  IMAD.MOV.U32 R5, RZ, RZ, R14 ;  /* 0x000000ffff057224 */ /* 0x000fce00078e000e */
[----:B------:R-:W-:Y:S05]  /*14620*/  WARPSYNC.COLLECTIVE R15, `(.L_x_8037) ;  /* 0x000000000f087348 */ /* 0x000fea0003c00000 */
[----:B------:R0:W1:Y:S02]  /*14630*/  SHFL.IDX P6, R14, R13, R12, R11 ;  /* 0x0000000c0d0e7389 */ /* 0x00006400000c000b */
[----:B01----:R-:W-:Y:S01]  /*14640*/  ENDCOLLECTIVE ;  /* 0x000000000000791b */ /* 0x003fe20003800000 */
.L_x_8037:
        /* <DEDUP_REMOVED lines=15> */
.L_x_8038:
[----:B------:R-:W-:Y:S02]  /*14740*/  IMAD.MOV.U32 R13, RZ, RZ, R2 ;  /* 0x000000ffff0d7224 */ /* 0x000fe400078e0002 */
[----:B------:R-:W-:Y:S02]  /*14750*/  IMAD.MOV.U32 R12, RZ, RZ, 0x2 ;  /* 0x00000002ff0c7424 */ /* 0x000fe400078e00ff */
[----:B------:R-:W-:-:S07]  /*14760*/  IMAD.MOV.U32 R5, RZ, RZ, R14 ;  /* 0x000000ffff057224 */ /* 0x000fce00078e000e */
[----:B------:R-:W-:Y:S05]  /*14770*/  WARPSYNC.COLLECTIVE R15, `(.L_x_8039) ;  /* 0x000000000f087348 */ /* 0x000fea0003c00000 */
[----:B------:R0:W1:Y:S02]  /*14780*/  SHFL.IDX P6, R14, R13, R12, R11 ;  /* 0x0000000c0d0e7389 */ /* 0x00006400000c000b */
[----:B01----:R-:W-:Y:S01]  /*14790*/  ENDCOLLECTIVE ;  /* 0x000000000000791b */ /* 0x003fe20003800000 */
.L_x_8039:
        /* <DEDUP_REMOVED lines=10> */
[----:B0-----:R-:W-:-:S05]  /*14840*/  VIADD R4, R17, 0x20 ;  /* 0x0000002011047836 */ /* 0x001fca0000000000 */
[----:B------:R-:W-:Y:S01]  /*14850*/  ISETP.GE.AND P1, PT, R4, R0, PT ;  /* 0x000000000400720c */ /* 0x000fe20003f26270 */
[----:B------:R-:W-:-:S12]  /*14860*/  IMAD.MOV.U32 R4, RZ, RZ, R14 ;  /* 0x000000ffff047224 */ /* 0x000fd800078e000e */
[----:B------:R-:W-:Y:S05]  /*14870*/  WARPSYNC.COLLECTIVE R15, `(.L_x_8040) ;  /* 0x000000000f087348 */ /* 0x000fea0003c00000 */
[----:B------:R0:W1:Y:S02]  /*14880*/  SHFL.IDX P6, R14, R13, R12, R11 ;  /* 0x0000000c0d0e7389 */ /* 0x00006400000c000b */
[----:B01----:R-:W-:Y:S01]  /*14890*/  ENDCOLLECTIVE ;  /* 0x000000000000791b */ /* 0x003fe20003800000 */
.L_x_8040:
[----:B------:R-:W-:Y:S02]  /*148a0*/  IMAD.MOV.U32 R13, RZ, RZ, R2 ;  /* 0x000000ffff0d7224 */ /* 0x000fe400078e0002 */
[----:B------:R-:W-:Y:S02]  /*148b0*/  IMAD.MOV.U32 R12, RZ, RZ, 0x3 ;  /* 0x00000003ff0c7424 */ /* 0x000fe400078e00ff */
[----:B------:R-:W-:-:S07]  /*148c0*/  IMAD.MOV.U32 R5, RZ, RZ, R14 ;  /* 0x000000ffff057224 */ /* 0x000fce00078e000e */
[----:B------:R-:W-:Y:S05]  /*148d0*/  WARPSYNC.COLLECTIVE R15, `(.L_x_8041) ;  /* 0x000000000f087348 */ /* 0x000fea0003c00000 */
[----:B------:R0:W1:Y:S02]  /*148e0*/  SHFL.IDX P6, R14, R13, R12, R11 ;  /* 0x0000000c0d0e7389 */ /* 0x00006400000c000b */
[----:B01----:R-:W-:Y:S01]  /*148f0*/  ENDCOLLECTIVE ;  /* 0x000000000000791b */ /* 0x003fe20003800000 */
.L_x_8041:
        /* <DEDUP_REMOVED lines=14> */
.L_x_8042:
[----:B------:R-:W-:Y:S01]  /*149e0*/  IMAD.MOV.U32 R3, RZ, RZ, R14 ;  /* 0x000000ffff037224 */ /* 0x000fe200078e000e */
[----:B------:R-:W-:Y:S06]  /*149f0*/  BRA `(.L_x_8043) ;  /* 0xffffffa800d07947 */ /* 0x000fec000383ffff */
.L_x_7918:
[----:B0-----:R-:W2:Y:S02]  /*14a00*/  LDL R2, [R1+0x4] ;  /* 0x0000040001027983 */ /* 0x001ea40000100800 */
[----:B--2---:R0:W1:Y:S02]  /*14a10*/  SYNCS.PHASECHK.TRANS64.TRYWAIT P0, [R2+URZ+0x28c20], R0 ;  /* 0x028c2000020075a7 */ /* 0x004064000800017f */
[----:B-1----:R-:W-:Y:S05]  /*14a20*/  @!P0 NANOSLEEP.SYNCS 0x989680 ;  /* 0x009896800000895d */ /* 0x002fea0003900000 */
[----:B------:R-:W1:Y:S02]  /*14a30*/  @!P0 SYNCS.PHASECHK.TRANS64 P0, [R2+URZ+0x28c20], R0 ;  /* 0x028c2000020085a7 */ /* 0x000e64000800007f */
[----:B-1----:R-:W-:Y:S05]  /*14a40*/  @!P0 BRA `(.L_x_7918) ;  /* 0xfffffffc00ec8947 */ /* 0x002fea000383ffff */
[----:B------:R-:W-:Y:S05]  /*14a50*/  BRA `(.L_x_8044) ;  /* 0xffffffac00307947 */ /* 0x000fea000383ffff */
.L_x_7922:
[----:B0-----:R0:W1:Y:S02]  /*14a60*/  SYNCS.PHASECHK.TRANS64.TRYWAIT P0, [R0+URZ+0x28c60], R2 ;  /* 0x028c6002000075a7 */ /* 0x001064000800017f */
[----:B-1----:R-:W-:Y:S05]  /*14a70*/  @!P0 NANOSLEEP.SYNCS 0x989680 ;  /* 0x009896800000895d */ /* 0x002fea0003900000 */
[----:B------:R-:W1:Y:S02]  /*14a80*/  @!P0 SYNCS.PHASECHK.TRANS64 P0, [R0+URZ+0x28c60], R2 ;  /* 0x028c6002000085a7 */ /* 0x000e64000800007f */
[----:B-1----:R-:W-:Y:S05]  /*14a90*/  @!P0 BRA `(.L_x_7922) ;  /* 0xfffffffc00f08947 */ /* 0x002fea000383ffff */
[----:B------:R-:W-:Y:S05]  /*14aa0*/  BRA `(.L_x_8045) ;  /* 0xffffffac00607947 */ /* 0x000fea000383ffff */
.L_x_7941:
[----:B-1----:R1:W2:Y:S02]  /*14ab0*/  SYNCS.PHASECHK.TRANS64.TRYWAIT P0, [R3+URZ+0x28c40], R2 ;  /* 0x028c4002030075a7 */ /* 0x0022a4000800017f */
[----:B--2---:R-:W-:Y:S05]  /*14ac0*/  @!P0 NANOSLEEP.SYNCS 0x989680 ;  /* 0x009896800000895d */ /* 0x004fea0003900000 */
[----:B------:R-:W2:Y:S02]  /*14ad0*/  @!P0 SYNCS.PHASECHK.TRANS64 P0, [R3+URZ+0x28c40], R2 ;  /* 0x028c4002030085a7 */ /* 0x000ea4000800007f */
[----:B--2---:R-:W-:Y:S05]  /*14ae0*/  @!P0 BRA `(.L_x_7941) ;  /* 0xfffffffc00f08947 */ /* 0x004fea000383ffff */
[----:B------:R-:W-:Y:S05]  /*14af0*/  BRA `(.L_x_8046) ;  /* 0xffffffb800847947 */ /* 0x000fea000383ffff */
.L_x_7946:
[----:B0-----:R0:W2:Y:S02]  /*14b00*/  SYNCS.PHASECHK.TRANS64.TRYWAIT P0, [R3+URZ+0x28c60], R2 ;  /* 0x028c6002030075a7 */ /* 0x0010a4000800017f */
[----:B--2---:R-:W-:Y:S05]  /*14b10*/  @!P0 NANOSLEEP.SYNCS 0x989680 ;  /* 0x009896800000895d */ /* 0x004fea0003900000 */
[----:B------:R-:W2:Y:S02]  /*14b20*/  @!P0 SYNCS.PHASECHK.TRANS64 P0, [R3+URZ+0x28c60], R2 ;  /* 0x028c6002030085a7 */ /* 0x000ea4000800007f */
[----:B--2---:R-:W-:Y:S05]  /*14b30*/  @!P0 BRA `(.L_x_7946) ;  /* 0xfffffffc00f08947 */ /* 0x004fea000383ffff */
[----:B------:R-:W-:Y:S05]  /*14b40*/  BRA `(.L_x_8047) ;  /* 0xffffffbc000c7947 */ /* 0x000fea000383ffff */
.L_x_7961:
[----:B0-----:R0:W1:Y:S02]  /*14b50*/  SYNCS.PHASECHK.TRANS64.TRYWAIT P0, [R4+URZ+0x28c40], R2 ;  /* 0x028c4002040075a7 */ /* 0x001064000800017f */
[----:B-1----:R-:W-:Y:S05]  /*14b60*/  @!P0 NANOSLEEP.SYNCS 0x989680 ;  /* 0x009896800000895d */ /* 0x002fea0003900000 */
[----:B------:R-:W1:Y:S02]  /*14b70*/  @!P0 SYNCS.PHASECHK.TRANS64 P0, [R4+URZ+0x28c40], R2 ;  /* 0x028c4002040085a7 */ /* 0x000e64000800007f */
[----:B-1----:R-:W-:Y:S05]  /*14b80*/  @!P0 BRA `(.L_x_7961) ;  /* 0xfffffffc00f08947 */ /* 0x002fea000383ffff */
[----:B------:R-:W-:Y:S05]  /*14b90*/  BRA `(.L_x_8048) ;  /* 0xffffffc800147947 */ /* 0x000fea000383ffff */
.L_x_7966:
[----:B-1----:R1:W2:Y:S02]  /*14ba0*/  SYNCS.PHASECHK.TRANS64.TRYWAIT P0, [R4+URZ+0x28c60], R2 ;  /* 0x028c6002040075a7 */ /* 0x0022a4000800017f */
[----:B--2---:R-:W-:Y:S05]  /*14bb0*/  @!P0 NANOSLEEP.SYNCS 0x989680 ;  /* 0x009896800000895d */ /* 0x004fea0003900000 */
[----:B------:R-:W2:Y:S02]  /*14bc0*/  @!P0 SYNCS.PHASECHK.TRANS64 P0, [R4+URZ+0x28c60], R2 ;  /* 0x028c6002040085a7 */ /* 0x000ea4000800007f */
[----:B--2---:R-:W-:Y:S05]  /*14bd0*/  @!P0 BRA `(.L_x_7966) ;  /* 0xfffffffc00f08947 */ /* 0x004fea000383ffff */
[----:B------:R-:W-:Y:S05]  /*14be0*/  BRA `(.L_x_8049) ;  /* 0xffffffc800987947 */ /* 0x000fea000383ffff */
.L_x_7981:
[----:B-1----:R1:W2:Y:S02]  /*14bf0*/  SYNCS.PHASECHK.TRANS64.TRYWAIT P0, [R4+URZ+0x28c40], R2 ;  /* 0x028c4002040075a7 */ /* 0x0022a4000800017f */
[----:B--2---:R-:W-:Y:S05]  /*14c00*/  @!P0 NANOSLEEP.SYNCS 0x989680 ;  /* 0x009896800000895d */ /* 0x004fea0003900000 */
[----:B------:R-:W2:Y:S02]  /*14c10*/  @!P0 SYNCS.PHASECHK.TRANS64 P0, [R4+URZ+0x28c40], R2 ;  /* 0x028c4002040085a7 */ /* 0x000ea4000800007f */
[----:B--2---:R-:W-:Y:S05]  /*14c20*/  @!P0 BRA `(.L_x_7981) ;  /* 0xfffffffc00f08947 */ /* 0x004fea000383ffff */
[----:B------:R-:W-:Y:S05]  /*14c30*/  BRA `(.L_x_8050) ;  /* 0xffffffd400847947 */ /* 0x000fea000383ffff */
.L_x_7986:
[----:B0-----:R0:W2:Y:S02]  /*14c40*/  SYNCS.PHASECHK.TRANS64.TRYWAIT P0, [R4+URZ+0x28c60], R2 ;  /* 0x028c6002040075a7 */ /* 0x0010a4000800017f */
[----:B--2---:R-:W-:Y:S05]  /*14c50*/  @!P0 NANOSLEEP.SYNCS 0x989680 ;  /* 0x009896800000895d */ /* 0x004fea0003900000 */
[----:B------:R-:W2:Y:S02]  /*14c60*/  @!P0 SYNCS.PHASECHK.TRANS64 P0, [R4+URZ+0x28c60], R2 ;  /* 0x028c6002040085a7 */ /* 0x000ea4000800007f */
[----:B--2---:R-:W-:Y:S05]  /*14c70*/  @!P0 BRA `(.L_x_7986) ;  /* 0xfffffffc00f08947 */ /* 0x004fea000383ffff */
[----:B------:R-:W-:Y:S05]  /*14c80*/  BRA `(.L_x_8051) ;  /* 0xffffffd8000c7947 */ /* 0x000fea000383ffff */
.L_x_8002:
        /* <DEDUP_REMOVED lines=8> */
.L_x_8053:
[----:B------:R-:W-:Y:S05]  /*14d10*/  BSYNC B0 ;  /* 0x0000000000007941 */ /* 0x000fea0003800000 */
.L_x_8052:
        /* <DEDUP_REMOVED lines=9> */
.L_x_8054:
        /* <DEDUP_REMOVED lines=18> */
.L_x_8055:
[----:B------:R-:W-:Y:S01]  /*14ed0*/  IMAD.MOV.U32 R12, RZ, RZ, 0x2 ;  /* 0x00000002ff0c7424 */ /* 0x000fe200078e00ff */
[----:B------:R-:W-:-:S05]  /*14ee0*/  SEL R5, R14, RZ, P1 ;  /* 0x000000ff0e057207 */ /* 0x000fca0000800000 */
[----:B------:R-:W-:-:S04]  /*14ef0*/  IMAD.IADD R3, R2, 0x1, R5 ;  /* 0x0000000102037824 */ /* 0x000fc800078e0205 */
[----:B------:R-:W-:-:S07]  /*14f00*/  IMAD.MOV.U32 R13, RZ, RZ, R3 ;  /* 0x000000ffff0d7224 */ /* 0x000fce00078e0003 */
[----:B------:R-:W-:Y:S05]  /*14f10*/  WARPSYNC.COLLECTIVE R15, `(.L_x_8056) ;  /* 0x000000000f087348 */ /* 0x000fea0003c00000 */
[----:B------:R0:W1:Y:S02]  /*14f20*/  SHFL.UP P6, R14, R13, R12, R11 ;  /* 0x0400000c0d0e7389 */ /* 0x00006400000c000b */
[----:B01----:R-:W-:Y:S01]  /*14f30*/  ENDCOLLECTIVE ;  /* 0x000000000000791b */ /* 0x003fe20003800000 */
.L_x_8056:
[----:B------:R-:W-:Y:S01]  /*14f40*/  IMAD.MOV.U32 R12, RZ, RZ, 0x4 ;  /* 0x00000004ff0c7424 */ /* 0x000fe200078e00ff */
[----:B------:R-:W-:-:S05]  /*14f50*/  SEL R14, R14, RZ, P2 ;  /* 0x000000ff0e0e7207 */ /* 0x000fca0001000000 */
[----:B------:R-:W-:-:S04]  /*14f60*/  IMAD.IADD R3, R3, 0x1, R14 ;  /* 0x0000000103037824 */ /* 0x000fc800078e020e */
[----:B------:R-:W-:-:S07]  /*14f70*/  IMAD.MOV.U32 R13, RZ, RZ, R3 ;  /* 0x000000ffff0d7224 */ /* 0x000fce00078e0003 */
[----:B------:R-:W-:Y:S05]  /*14f80*/  WARPSYNC.COLLECTIVE R15, `(.L_x_8057) ;  /* 0x000000000f087348 */ /* 0x000fea0003c00000 */
[----:B------:R0:W1:Y:S02]  /*14f90*/  SHFL.UP P6, R14, R13, R12, R11 ;  /* 0x0400000c0d0e7389 */ /* 0x00006400000c000b */
[----:B01----:R-:W-:Y:S01]  /*14fa0*/  ENDCOLLECTIVE ;  /* 0x000000000000791b */ /* 0x003fe20003800000 */
.L_x_8057:
[----:B------:R-:W-:Y:S01]  /*14fb0*/  IMAD.MOV.U32 R12, RZ, RZ, 0x8 ;  /* 0x00000008ff0c7424 */ /* 0x000fe200078e00ff */
[----:B------:R-:W-:-:S05]  /*14fc0*/  SEL R14, R14, RZ, P3 ;  /* 0x000000ff0e0e7207 */ /* 0x000fca0001800000 */
[----:B------:R-:W-:-:S04]  /*14fd0*/  IMAD.IADD R3, R3, 0x1, R14 ;  /* 0x0000000103037824 */ /* 0x000fc800078e020e */
[----:B------:R-:W-:-:S07]  /*14fe0*/  IMAD.MOV.U32 R13, RZ, RZ, R3 ;  /* 0x000000ffff0d7224 */ /* 0x000fce00078e0003 */
[----:B------:R-:W-:Y:S05]  /*14ff0*/  WARPSYNC.COLLECTIVE R15, `(.L_x_8058) ;  /* 0x000000000f087348 */ /* 0x000fea0003c00000 */
[----:B------:R0:W1:Y:S02]  /*15000*/  SHFL.UP P6, R14, R13, R12, R11 ;  /* 0x0400000c0d0e7389 */ /* 0x00006400000c000b */
[----:B01----:R-:W-:Y:S01]  /*15010*/  ENDCOLLECTIVE ;  /* 0x000000000000791b */ /* 0x003fe20003800000 */
.L_x_8058:
[----:B------:R-:W-:Y:S01]  /*15020*/  IMAD.MOV.U32 R12, RZ, RZ, 0x10 ;  /* 0x00000010ff0c7424 */ /* 0x000fe200078e00ff */
[----:B------:R-:W-:-:S05]  /*15030*/  SEL R14, R14, RZ, P4 ;  /* 0x000000ff0e0e7207 */ /* 0x000fca0002000000 */
[----:B------:R-:W-:-:S04]  /*15040*/  IMAD.IADD R3, R3, 0x1, R14 ;  /* 0x0000000103037824 */ /* 0x000fc800078e020e */
[----:B------:R-:W-:-:S07]  /*15050*/  IMAD.MOV.U32 R13, RZ, RZ, R3 ;  /* 0x000000ffff0d7224 */ /* 0x000fce00078e0003 */
[----:B------:R-:W-:Y:S05]  /*15060*/  WARPSYNC.COLLECTIVE R15, `(.L_x_8059) ;  /* 0x000000000f087348 */ /* 0x000fea0003c00000 */
[----:B------:R0:W1:Y:S02]  /*15070*/  SHFL.UP P6, R14, R13, R12, R11 ;  /* 0x0400000c0d0e7389 */ /* 0x00006400000c000b */
[----:B01----:R-:W-:Y:S01]  /*15080*/  ENDCOLLECTIVE ;  /* 0x000000000000791b */ /* 0x003fe20003800000 */
.L_x_8059:
        /* <DEDUP_REMOVED lines=8> */
.L_x_8060:
[----:B------:R-:W-:Y:S05]  /*15110*/  BRA `(.L_x_8061) ;  /* 0xffffffe0007c7947 */ /* 0x000fea000383ffff */
.L_x_8007:
        /* <DEDUP_REMOVED lines=8> */
.L_x_8063:
[----:B------:R-:W-:Y:S05]  /*151a0*/  BSYNC B0 ;  /* 0x0000000000007941 */ /* 0x000fea0003800000 */
.L_x_8062:
        /* <DEDUP_REMOVED lines=8> */
.L_x_8064:
[----:B------:R-:W-:Y:S01]  /*15230*/  IMAD.MOV.U32 R12, RZ, RZ, 0x4 ;  /* 0x00000004ff0c7424 */ /* 0x000fe200078e00ff */
[----:B------:R-:W-:-:S05]  /*15240*/  SEL R4, R14, RZ, P2 ;  /* 0x000000ff0e047207 */ /* 0x000fca0001000000 */
[----:B------:R-:W-:-:S04]  /*15250*/  IMAD.IADD R4, R13, 0x1, R4 ;  /* 0x000000010d047824 */ /* 0x000fc800078e0204 */
[----:B------:R-:W-:-:S07]  /*15260*/  IMAD.MOV.U32 R13, RZ, RZ, R4 ;  /* 0x000000ffff0d7224 */ /* 0x000fce00078e0004 */
[----:B------:R-:W-:Y:S05]  /*15270*/  WARPSYNC.COLLECTIVE R15, `(.L_x_8065) ;  /* 0x000000000f087348 */ /* 0x000fea0003c00000 */
[----:B------:R0:W1:Y:S02]  /*15280*/  SHFL.UP P6, R14, R13, R12, R11 ;  /* 0x0400000c0d0e7389 */ /* 0x00006400000c000b */
[----:B01----:R-:W-:Y:S01]  /*15290*/  ENDCOLLECTIVE ;  /* 0x000000000000791b */ /* 0x003fe20003800000 */
.L_x_8065:
[----:B------:R-:W-:Y:S01]  /*152a0*/  IMAD.MOV.U32 R12, RZ, RZ, 0x8 ;  /* 0x00000008ff0c7424 */ /* 0x000fe200078e00ff */
[----:B------:R-:W-:-:S05]  /*152b0*/  SEL R5, R14, RZ, P3 ;  /* 0x000000ff0e057207 */ /* 0x000fca0001800000 */
[----:B------:R-:W-:-:S04]  /*152c0*/  IMAD.IADD R5, R4, 0x1, R5 ;  /* 0x0000000104057824 */ /* 0x000fc800078e0205 */
[----:B------:R-:W-:-:S07]  /*152d0*/  IMAD.MOV.U32 R13, RZ, RZ, R5 ;  /* 0x000000ffff0d7224 */ /* 0x000fce00078e0005 */
[----:B------:R-:W-:Y:S05]  /*152e0*/  WARPSYNC.COLLECTIVE R15, `(.L_x_8066) ;  /* 0x000000000f087348 */ /* 0x000fea0003c00000 */
[----:B------:R0:W1:Y:S02]  /*152f0*/  SHFL.UP P6, R14, R13, R12, R11 ;  /* 0x0400000c0d0e7389 */ /* 0x00006400000c000b */
[----:B01----:R-:W-:Y:S01]  /*15300*/  ENDCOLLECTIVE ;  /* 0x000000000000791b */ /* 0x003fe20003800000 */
.L_x_8066:
[----:B------:R-:W-:Y:S01]  /*15310*/  IMAD.MOV.U32 R12, RZ, RZ, 0x10 ;  /* 0x00000010ff0c7424 */ /* 0x000fe200078e00ff */
[----:B------:R-:W-:-:S05]  /*15320*/  SEL R6, R14, RZ, P4 ;  /* 0x000000ff0e067207 */ /* 0x000fca0002000000 */
[----:B------:R-:W-:-:S04]  /*15330*/  IMAD.IADD R6, R5, 0x1, R6 ;  /* 0x0000000105067824 */ /* 0x000fc800078e0206 */
[----:B------:R-:W-:-:S07]  /*15340*/  IMAD.MOV.U32 R13, RZ, RZ, R6 ;  /* 0x000000ffff0d7224 */ /* 0x000fce00078e0006 */
[----:B------:R-:W-:Y:S05]  /*15350*/  WARPSYNC.COLLECTIVE R15, `(.L_x_8067) ;  /* 0x000000000f087348 */ /* 0x000fea0003c00000 */
[----:B------:R0:W1:Y:S02]  /*15360*/  SHFL.UP P6, R14, R13, R12, R11 ;  /* 0x0400000c0d0e7389 */ /* 0x00006400000c000b */
[----:B01----:R-:W-:Y:S01]  /*15370*/  ENDCOLLECTIVE ;  /* 0x000000000000791b */ /* 0x003fe20003800000 */
.L_x_8067:
        /* <DEDUP_REMOVED lines=8> */
.L_x_8068:
[----:B------:R-:W-:Y:S05]  /*15400*/  BRA `(.L_x_8069) ;  /* 0xffffffe0005c7947 */ /* 0x000fea000383ffff */
.L_x_8009:
[----:B------:R-:W-:Y:S01]  /*15410*/  BSSY B0, `(.L_x_8070) ;  /* 0x0000006000007945 */ /* 0x000fe20003800000 */
[----:B------:R-:W-:Y:S01]  /*15420*/  PLOP3.LUT P6, PT, P6, PT, PT, 0x8, 0x0 ;  /* 0x000000000000781c */ /* 0x000fe200037ce170 */
[----:B------:R-:W-:-:S12]  /*15430*/  IMAD.MOV.U32 R15, RZ, RZ, -0x1 ;  /* 0xffffffffff0f7424 */ /* 0x000fd800078e00ff */
[----:B01---5:R-:W-:Y:S05]  /*15440*/  WARPSYNC.COLLECTIVE R15, `(.L_x_8071) ;  /* 0x000000000f087348 */ /* 0x023fea0003c00000 */
[----:B------:R-:W-:Y:S01]  /*15450*/  VOTE.ANY R14, PT, P6 ;  /* 0x00000000000e7806 */ /* 0x000fe200030e0100 */
[----:B01---5:R-:W-:Y:S06]  /*15460*/  ENDCOLLECTIVE ;  /* 0x000000000000791b */ /* 0x023fec0003800000 */
.L_x_8071:
[----:B------:R-:W-:Y:S05]  /*15470*/  BSYNC B0 ;  /* 0x0000000000007941 */ /* 0x000fea0003800000 */
.L_x_8070:
        /* <DEDUP_REMOVED lines=9> */
.L_x_8072:
[----:B------:R-:W-:Y:S01]  /*15510*/  IMAD.MOV.U32 R17, RZ, RZ, R14 ;  /* 0x000000ffff117224 */ /* 0x000fe200078e000e */
[----:B------:R-:W-:Y:S06]  /*15520*/  BRA `(.L_x_8073) ;  /* 0xffffffe0004c7947 */ /* 0x000fec000383ffff */
.L_x_8011:
[----:B------:R-:W-:Y:S01]  /*15530*/  BSSY B0, `(.L_x_8074) ;  /* 0x0000007000007945 */ /* 0x000fe20003800000 */
[----:B------:R-:W-:Y:S02]  /*15540*/  IMAD.MOV.U32 R13, RZ, RZ, R3 ;  /* 0x000000ffff0d7224 */ /* 0x000fe400078e0003 */
[----:B------:R-:W-:Y:S02]  /*15550*/  IMAD.MOV.U32 R11, RZ, RZ, 0x1f ;  /* 0x0000001fff0b7424 */ /* 0x000fe400078e00ff */
[----:B------:R-:W-:-:S07]  /*15560*/  IMAD.MOV.U32 R15, RZ, RZ, -0x1 ;  /* 0xffffffffff0f7424 */ /* 0x000fce00078e00ff */
[----:B0123-5:R-:W-:Y:S05]  /*15570*/  WARPSYNC.COLLECTIVE R15, `(.L_x_8075) ;  /* 0x000000000f087348 */ /* 0x02ffea0003c00000 */
[----:B------:R4:W0:Y:S02]  /*15580*/  SHFL.IDX P6, R14, R13, R12, R11 ;  /* 0x0000000c0d0e7389 */ /* 0x00082400000c000b */
[----:B012345:R-:W-:Y:S01]  /*15590*/  ENDCOLLECTIVE ;  /* 0x000000000000791b */ /* 0x03ffe20003800000 */
.L_x_8075:
[----:B------:R-:W-:Y:S05]  /*155a0*/  BSYNC B0 ;  /* 0x0000000000007941 */ /* 0x000fea0003800000 */
.L_x_8074:
[----:B------:R-:W-:Y:S01]  /*155b0*/  IMAD.MOV.U32 R5, RZ, RZ, R14 ;  /* 0x000000ffff057224 */ /* 0x000fe200078e000e */
[----:B------:R-:W-:Y:S06]  /*155c0*/  BRA `(.L_x_8010) ;  /* 0xffffffe000407947 */ /* 0x000fec000383ffff */
.L_x_8015:
[----:B-1----:R1:W2:Y:S02]  /*155d0*/  SYNCS.PHASECHK.TRANS64.TRYWAIT P0, [R0+URZ+0x28c20], R3 ;  /* 0x028c2003000075a7 */ /* 0x0022a4000800017f */
[----:B--2---:R-:W-:Y:S05]  /*155e0*/  @!P0 NANOSLEEP.SYNCS 0x989680 ;  /* 0x009896800000895d */ /* 0x004fea0003900000 */
[----:B------:R-:W2:Y:S02]  /*155f0*/  @!P0 SYNCS.PHASECHK.TRANS64 P0, [R0+URZ+0x28c20], R3 ;  /* 0x028c2003000085a7 */ /* 0x000ea4000800007f */
[----:B--2---:R-:W-:Y:S05]  /*15600*/  @!P0 BRA `(.L_x_8015) ;  /* 0xfffffffc00f08947 */ /* 0x004fea000383ffff */
[----:B------:R-:W-:Y:S05]  /*15610*/  BRA `(.L_x_8076) ;  /* 0xffffffe400c07947 */ /* 0x000fea000383ffff */
.L_x_8016:
        /* <DEDUP_REMOVED lines=11> */
.L_x_8078:
[----:B------:R-:W-:Y:S05]  /*156d0*/  BSYNC B0 ;  /* 0x0000000000007941 */ /* 0x000fea0003800000 */
.L_x_8077:
[----:B------:R-:W-:Y:S05]  /*156e0*/  BRA `(.L_x_8079) ;  /* 0xffffffe400a87947 */ /* 0x000fea000383ffff */
.L_x_8019:
[----:B------:R-:W-:Y:S01]  /*156f0*/  BSSY B1, `(.L_x_8080) ;  /* 0x0000006000017945 */ /* 0x000fe20003800000 */
[----:B------:R-:W-:-:S07]  /*15700*/  IMAD.MOV.U32 R15, RZ, RZ, -0x1 ;  /* 0xffffffffff0f7424 */ /* 0x000fce00078e00ff */
[----:B012--5:R-:W-:Y:S05]  /*15710*/  WARPSYNC.COLLECTIVE R15, `(.L_x_8081) ;  /* 0x000000000f0c7348 */ /* 0x027fea0003c00000 */
[----:B------:R-:W-:Y:S02]  /*15720*/  ELECT P6, UR62, PT ;  /* 0x00000000003e782f */ /* 0x000fe400038c0000 */
[----:B------:R-:W-:Y:S01]  /*15730*/  MOV R14, UR62 ;  /* 0x0000003e000e7c02 */ /* 0x000fe20008000f00 */
[----:B012--5:R-:W-:Y:S10]  /*15740*/  ENDCOLLECTIVE ;  /* 0x000000000000791b */ /* 0x027ff40003800000 */
.L_x_8081:
[----:B------:R-:W-:Y:S05]  /*15750*/  BSYNC B1 ;  /* 0x0000000000017941 */ /* 0x000fea0003800000 */
.L_x_8080:
[----:B------:R-:W-:Y:S05]  /*15760*/  BRA `(.L_x_8082) ;  /* 0xffffffe400a07947 */ /* 0x000fea000383ffff */
.L_x_8021:
[----:B0-----:R0:W1:Y:S02]  /*15770*/  SYNCS.PHASECHK.TRANS64.TRYWAIT P0, [R6+URZ], R5 ;  /* 0x00000005060075a7 */ /* 0x001064000800017f */
[----:B-1----:R-:W-:Y:S05]  /*15780*/  @!P0 NANOSLEEP.SYNCS 0x989680 ;  /* 0x009896800000895d */ /* 0x002fea0003900000 */
[----:B------:R-:W1:Y:S02]  /*15790*/  @!P0 SYNCS.PHASECHK.TRANS64 P0, [R6+URZ], R5 ;  /* 0x00000005060085a7 */ /* 0x000e64000800007f */
[----:B-1----:R-:W-:Y:S05]  /*157a0*/  @!P0 BRA `(.L_x_8021) ;  /* 0xfffffffc00f08947 */ /* 0x002fea000383ffff */
[----:B------:R-:W-:Y:S05]  /*157b0*/  BRA `(.L_x_8083) ;  /* 0xffffffe400dc7947 */ /* 0x000fea000383ffff */
.L_x_8022:
[----:B-1----:R1:W2:Y:S02]  /*157c0*/  SYNCS.PHASECHK.TRANS64.TRYWAIT P0, [R7+URZ], R2 ;  /* 0x00000002070075a7 */ /* 0x0022a4000800017f */
[----:B--2---:R-:W-:Y:S05]  /*157d0*/  @!P0 NANOSLEEP.SYNCS 0x989680 ;  /* 0x009896800000895d */ /* 0x004fea0003900000 */
[----:B------:R-:W2:Y:S02]  /*157e0*/  @!P0 SYNCS.PHASECHK.TRANS64 P0, [R7+URZ], R2 ;  /* 0x00000002070085a7 */ /* 0x000ea4000800007f */
[----:B--2---:R-:W-:Y:S05]  /*157f0*/  @!P0 BRA `(.L_x_8022) ;  /* 0xfffffffc00f08947 */ /* 0x004fea000383ffff */
[----:B------:R-:W-:Y:S05]  /*15800*/  BRA `(.L_x_8084) ;  /* 0xffffffe400d07947 */ /* 0x000fea000383ffff */
.L_x_8024:
[----:B--2---:R2:W3:Y:S02]  /*15810*/  SYNCS.PHASECHK.TRANS64.TRYWAIT P0, [R4+URZ], R5 ;  /* 0x00000005040075a7 */ /* 0x0044e4000800017f */
[----:B---3--:R-:W-:Y:S05]  /*15820*/  @!P0 NANOSLEEP.SYNCS 0x989680 ;  /* 0x009896800000895d */ /* 0x008fea0003900000 */
[----:B------:R-:W3:Y:S02]  /*15830*/  @!P0 SYNCS.PHASECHK.TRANS64 P0, [R4+URZ], R5 ;  /* 0x00000005040085a7 */ /* 0x000ee4000800007f */
[----:B---3--:R-:W-:Y:S05]  /*15840*/  @!P0 BRA `(.L_x_8024) ;  /* 0xfffffffc00f08947 */ /* 0x008fea000383ffff */
[----:B------:R-:W-:Y:S05]  /*15850*/  BRA `(.L_x_8085) ;  /* 0xffffffe400d87947 */ /* 0x000fea000383ffff */
.L_x_8086:
        /* <DEDUP_REMOVED lines=10> */
.L_x_15301:


//--------------------- .text._ZN7cutlass13device_kernelIN5flash11enable_sm90INS1_16FlashAttnFwdSm90INS1_25CollectiveMainloopFwdSm90ILi2EN4cute5tupleIJNS5_1CILi1EEES8_S8_EEENS6_IJNS7_ILi64EEESA_SA_EEELi512ENS_10bfloat16_tEfNS_4arch4Sm90ELb1ELb0ELb1ELb1ELb0ELb1ELb0ELb0ELb0ELb1ELb0ELb0EEENS1_21CollectiveEpilogueFwdINS6_IJSA_NS7_ILi512EEESA_EEES9_SC_SE_Li256ELb1ELb1ELb0ELb0EEENS1_36VarlenDynamicPersistentTileSchedulerILi64ELi64ELi256ELi128ELb0ELb1ELb1ELb1ELb1ELb1EEEEEEEEEvNT_6ParamsE --------------------------
	.section	.text._ZN7cutlass13device_kernelIN5flash11enable_sm90INS1_16FlashAttnFwdSm90INS1_25CollectiveMainloopFwdSm90ILi2EN4cute5tupleIJNS5_1CILi1EEES8_S8_EEENS6_IJNS7_ILi64EEESA_SA_EEELi512ENS_10bfloat16_tEfNS_4arch4Sm90ELb1ELb0ELb1ELb1ELb0ELb1ELb0ELb0ELb0ELb1ELb0ELb0EEENS1_21CollectiveEpilogueFwdINS6_IJSA_NS7_ILi512EEESA_EEES9_SC_SE_Li256ELb1ELb1ELb0ELb0EEENS1_36VarlenDynamicPersistentTileSchedulerILi64ELi64ELi256ELi128ELb0ELb1ELb1ELb1ELb1ELb1EEEEEEEEEvNT_6ParamsE,"ax",@progbits
	.align	128
.text._ZN7cutlass13device_kernelIN5flash11enable_sm90INS1_16FlashAttnFwdSm90INS1_25CollectiveMainloopFwdSm90ILi2EN4cute5tupleIJNS5_1CILi1EEES8_S8_EEENS6_IJNS7_ILi64EEESA_SA_EEELi512ENS_10bfloat16_tEfNS_4arch4Sm90ELb1ELb0ELb1ELb1ELb0ELb1ELb0ELb0ELb0ELb1ELb0ELb0EEENS1_21CollectiveEpilogueFwdINS6_IJSA_NS7_ILi512EEESA_EEES9_SC_SE_Li256ELb1ELb1ELb0ELb0EEENS1_36VarlenDynamicPersistentTileSchedulerILi64ELi64ELi256ELi128ELb0ELb1ELb1ELb1ELb1ELb1EEEEEEEEEvNT_6ParamsE:
        .type           _ZN7cutlass13device_kernelIN5flash11enable_sm90INS1_16FlashAttnFwdSm90INS1_25CollectiveMainloopFwdSm90ILi2EN4cute5tupleIJNS5_1CILi1EEES8_S8_EEENS6_IJNS7_ILi64EEESA_SA_EEELi512ENS_10bfloat16_tEfNS_4arch4Sm90ELb1ELb0ELb1ELb1ELb0ELb1ELb0ELb0ELb0ELb1ELb0ELb0EEENS1_21CollectiveEpilogueFwdINS6_IJSA_NS7_ILi512EEESA_EEES9_SC_SE_Li256ELb1ELb1ELb0ELb0EEENS1_36VarlenDynamicPersistentTileSchedulerILi64ELi64ELi256ELi128ELb0ELb1ELb1ELb1ELb1ELb1EEEEEEEEEvNT_6ParamsE,@function
        .size           _ZN7cutlass13device_kernelIN5flash11enable_sm90INS1_16FlashAttnFwdSm90INS1_25CollectiveMainloopFwdSm90ILi2EN4cute5tupleIJNS5_1CILi1EEES8_S8_EEENS6_IJNS7_ILi64EEESA_SA_EEELi512ENS_10bfloat16_tEfNS_4arch4Sm90ELb1ELb0ELb1ELb1ELb0ELb1ELb0ELb0ELb0ELb1ELb0ELb0EEENS1_21CollectiveEpilogueFwdINS6_IJSA_NS7_ILi512EEESA_EEES9_SC_SE_Li256ELb1ELb1ELb0ELb0EEENS1_36VarlenDynamicPersistentTileSchedulerILi64ELi64ELi256ELi128ELb0ELb1ELb1ELb1ELb1ELb1EEEEEEEEEvNT_6ParamsE,(.L_x_15302 - _ZN7cutlass13device_kernelIN5flash11enable_sm90INS1_16FlashAttnFwdSm90INS1_25CollectiveMainloopFwdSm90ILi2EN4cute5tupleIJNS5_1CILi1EEES8_S8_EEENS6_IJNS7_ILi64EEESA_SA_EEELi512ENS_10bfloat16_tEfNS_4arch4Sm90ELb1ELb0ELb1ELb1ELb0ELb1ELb0ELb0ELb0ELb1ELb0ELb0EEENS1_21CollectiveEpilogueFwdINS6_IJSA_NS7_ILi512EEESA_EEES9_SC_SE_Li256ELb1ELb1ELb0ELb0EEENS1_36VarlenDynamicPersistentTileSchedulerILi64ELi64ELi256ELi128ELb0ELb1ELb1ELb1ELb1ELb1EEEEEEEEEvNT_6ParamsE)
        .other          _ZN7cutlass13device_kernelIN5flash11enable_sm90INS1_16FlashAttnFwdSm90INS1_25CollectiveMainloopFwdSm90ILi2EN4cute5tupleIJNS5_1CILi1EEES8_S8_EEENS6_IJNS7_ILi64EEESA_SA_EEELi512ENS_10bfloat16_tEfNS_4arch4Sm90ELb1ELb0ELb1ELb1ELb0ELb1ELb0ELb0ELb0ELb1ELb0ELb0EEENS1_21CollectiveEpilogueFwdINS6_IJSA_NS7_ILi512EEESA_EEES9_SC_SE_Li256ELb1ELb1ELb0ELb0EEENS1_36VarlenDynamicPersistentTileSchedulerILi64ELi64ELi256ELi128ELb0ELb1ELb1ELb1ELb1ELb1EEEEEEEEEvNT_6ParamsE,@"STO_CUDA_ENTRY STV_DEFAULT"
_ZN7cutlass13device_kernelIN5flash11enable_sm90INS1_16FlashAttnFwdSm90INS1_25CollectiveMainloopFwdSm90ILi2EN4cute5tupleIJNS5_1CILi1EEES8_S8_EEENS6_IJNS7_ILi64EEESA_SA_EEELi512ENS_10bfloat16_tEfNS_4arch4Sm90ELb1ELb0ELb1ELb1ELb0ELb1ELb0ELb0ELb0ELb1ELb0ELb0EEENS1_21CollectiveEpilogueFwdINS6_IJSA_NS7_ILi512EEESA_EEES9_SC_SE_Li256ELb1ELb1ELb0ELb0EEENS1_36VarlenDynamicPersistentTileSchedulerILi64ELi64ELi256ELi128ELb0ELb1ELb1ELb1ELb1ELb1EEEEEEEEEvNT_6ParamsE:
        /* <DEDUP_REMOVED lines=23> */
.L_x_8088:
[----:B------:R-:W-:Y:S05]  /*0170*/  BSYNC B0 ;  /* 0x0000000000007941 */ /* 0x000fea0003800000 */
.L_x_8087:
        /* <DEDUP_REMOVED lines=37> */
.L_x_8089:
        /* <DEDUP_REMOVED lines=22> */
.L_x_8090:
        /* <DEDUP_REMOVED lines=18> */
.L_x_8091:
        /* <DEDUP_REMOVED lines=22> */
.L_x_8092:
        /* <DEDUP_REMOVED lines=22> */
.L_x_8093:
        /* <DEDUP_REMOVED lines=9> */
.L_x_8096:
[----:B------:R-:W-:-:S08]  /*09a0*/  NOP ;  /* 0x0000000000007918 */ /* 0x000fd00000000000 */
[----:B------:R-:W0:Y:S02]  /*09b0*/  USETMAXREG.TRY_ALLOC.CTAPOOL UP0, 0xf0 ;  /* 0x000000f0000079c8 */ /* 0x000e240008000600 */
[----:B0-----:R-:W-:-:S13]  /*09c0*/  PLOP3.LUT P0, PT, PT, PT, UP0, 0x80, 0x0 ;  /* 0x000000000000781c */ /* 0x001fda0003f0f008 */
[----:B------:R-:W-:Y:S05]  /*09d0*/  @!P0 BRA `(.L_x_8096) ;  /* 0xfffffffc00f08947 */ /* 0x000fea000383ffff */
[----:B------:R-:W-:Y:S01]  /*09e0*/  SHF.R.U32.HI R0, RZ, 0x7, R4 ;  /* 0x00000007ff007819 */ /* 0x000fe20000011604 */
[----:B------:R-:W0:Y:S01]  /*09f0*/  S2UR UR5, SR_CgaCtaId ;  /* 0x00000000000579c3 */ /* 0x000e220000008800 */
[----:B------:R-:W-:Y:S02]  /*0a00*/  UMOV UR4, 0x400 ;  /* 0x0000040000047882 */ /* 0x000fe40000000000 */
[----:B------:R-:W-:-:S13]  /*0a10*/  ISETP.NE.AND P0, PT, R0, 0x1, PT ;  /* 0x000000010000780c */ /* 0x000fda0003f05270 */
[----:B------:R-:W-:Y:S06]  /*0a20*/  @!P0 BAR.ARV 0x8, 0x100 ;  /* 0x0204000000008b1d */ /* 0x000fec0000002000 */
[----:B------:R-:W-:Y:S01]  /*0a30*/  ISETP.GE.U32.AND P0, PT, R4, 0x100, PT ;  /* 0x000001000400780c */ /* 0x000fe20003f06070 */
[----:B0-----:R-:W-:-:S06]  /*0a40*/  ULEA UR4, UR5, UR4, 0x18 ;  /* 0x0000000405047291 */ /* 0x001fcc000f8ec03f */
[----:B------:R-:W-:Y:S01]  /*0a50*/  IMAD.U32 R2, RZ, RZ, UR4 ;  /* 0x00000004ff027e24 */ /* 0x000fe2000f8e00ff */
[----:B------:R-:W-:-:S05]  /*0a60*/  ULDC UR4, c[0x0][0xc3c] ;  /* 0x00030f0000047ab9 */ /* 0x000fca0000000800 */
[----:B------:R-:W-:Y:S08]  /*0a70*/  @P0 BAR.ARV 0xf, 0x100 ;  /* 0x03c4000000000b1d */ /* 0x000ff00000002000 */
[----:B------:R-:W-:Y:S06]  /*0a80*/  BAR.SYNC.DEFER_BLOCKING 0x5, 0x180 ;  /* 0x0146000000007b1d */ /* 0x000fec0000010000 */
[----:B------:R-:W0:Y:S02]  /*0a90*/  LDS.128 R24, [R2+0x28cd0] ;  /* 0x028cd00002187984 */ /* 0x000e240000000c00 */
[----:B------:R-:W-:Y:S06]  /*0aa0*/  BAR.ARV 0x4, 0x180 ;  /* 0x0106000000007b1d */ /* 0x000fec0000002000 */
[----:B0-----:R-:W-:-:S13]  /*0ab0*/  ISETP.GE.AND P0, PT, R27, UR4, PT ;  /* 0x000000041b007c0c */ /* 0x001fda000bf06270 */
[----:B------:R-:W-:Y:S05]  /*0ac0*/  @P0 BRA `(.L_x_8097) ;  /* 0x000001b400640947 */ /* 0x000fea0003800000 */
[----:B------:R-:W2:Y:S01]  /*0ad0*/  LDL.LU R18, [R1+0x58] ;  /* 0x0000580001127983 */ /* 0x000ea20000300800 */
[----:B------:R-:W-:Y:S02]  /*0ae0*/  VIADD R15, R4, 0xffffff80 ;  /* 0xffffff80040f7836 */ /* 0x000fe40000000000 */
[----:B------:R-:W-:Y:S02]  /*0af0*/  IMAD.MOV.U32 R200, RZ, RZ, 0x20 ;  /* 0x00000020ffc87424 */ /* 0x000fe400078e00ff */
[----:B------:R-:W-:Y:S01]  /*0b00*/  IMAD.MOV.U32 R213, RZ, RZ, RZ ;  /* 0x000000ffffd57224 */ /* 0x000fe200078e00ff */
[----:B------:R-:W-:Y:S01]  /*0b10*/  SHF.R.S32.HI R0, RZ, 0x1f, R15 ;  /* 0x0000001fff007819 */ /* 0x000fe2000001140f */
[----:B------:R-:W-:Y:S02]  /*0b20*/  IMAD.MOV.U32 R22, RZ, RZ, RZ ;  /* 0x000000ffff167224 */ /* 0x000fe400078e00ff */
[----:B------:R-:W-:Y:S01]  /*0b30*/  IMAD.MOV.U32 R187, RZ, RZ, RZ ;  /* 0x000000ffffbb7224 */ /* 0x000fe200078e00ff */
[----:B------:R-:W-:-:S02]  /*0b40*/  LEA.HI R6, R0, R15, RZ, 0x4 ;  /* 0x0000000f00067211 */ /* 0x000fc400078f20ff */
[-C--:B------:R-:W-:Y:S02]  /*0b50*/  LEA.HI R3, R0, R15.reuse, RZ, 0x7 ;  /* 0x0000000f00037211 */ /* 0x080fe400078f38ff */
        /* <DEDUP_REMOVED lines=8> */
[----:B------:R-:W-:Y:S02]  /*0be0*/  LEA.HI R7, R6, R11, RZ, 0x1 ;  /* 0x0000000b06077211 */ /* 0x000fe400078f08ff */
[----:B------:R-:W-:Y:S02]  /*0bf0*/  SHF.R.S32.HI R8, RZ, 0x1f, R9 ;  /* 0x0000001fff087819 */ /* 0x000fe40000011409 */
[----:B------:R-:W-:Y:S02]  /*0c00*/  SHF.R.S32.HI R5, RZ, 0x1f, R4 ;  /* 0x0000001fff057819 */ /* 0x000fe40000011404 */
[----:B------:R-:W-:Y:S02]  /*0c10*/  LOP3.LUT R14, R7, 0x1ffffffe, RZ, 0xc0, !PT ;  /* 0x1ffffffe070e7812 */ /* 0x000fe400078ec0ff */
[----:B------:R-:W-:-:S02]  /*0c20*/  LEA.HI R10, R8, R9, RZ, 0x3 ;  /* 0x00000009080a7211 */ /* 0x000fc400078f18ff */
[----:B------:R-:W-:Y:S01]  /*0c30*/  LEA.HI R6, R5, R4, RZ, 0x2 ;  /* 0x0000000405067211 */ /* 0x000fe200078f10ff */
[----:B------:R-:W-:Y:S01]  /*0c40*/  IMAD.IADD R14, R11, 0x1, -R14 ;  /* 0x000000010b0e7824 */ /* 0x000fe200078e0a0e */
[----:B------:R-:W-:Y:S02]  /*0c50*/  LEA.HI R13, R13, R202, RZ, 0x2 ;  /* 0x000000ca0d0d7211 */ /* 0x000fe400078f10ff */
[----:B------:R-:W-:Y:S01]  /*0c60*/  LOP3.LUT R12, R10, 0xfffffff8, RZ, 0xc0, !PT ;  /* 0xfffffff80a0c7812 */ /* 0x000fe200078ec0ff */
[----:B------:R-:W-:Y:S01]  /*0c70*/  IMAD.SHL.U32 R14, R14, 0x8, RZ ;  /* 0x000000080e0e7824 */ /* 0x000fe200078e00ff */
[----:B------:R-:W-:Y:S01]  /*0c80*/  LOP3.LUT R11, R6, 0x7ffffffc, RZ, 0xc0, !PT ;  /* 0x7ffffffc060b7812 */ /* 0x000fe200078ec0ff */
[----:B------:R-:W-:Y:S01]  /*0c90*/  IMAD.SHL.U32 R10, R10, 0x40, RZ ;  /* 0x000000400a0a7824 */ /* 0x000fe200078e00ff */
[----:B------:R-:W-:Y:S01]  /*0ca0*/  SHF.R.S32.HI R220, RZ, 0x7, R3 ;  /* 0x00000007ffdc7819 */ /* 0x000fe20000011403 */
[----:B------:R-:W-:Y:S01]  /*0cb0*/  IMAD.IADD R12, R9, 0x1, -R12 ;  /* 0x00000001090c7824 */ /* 0x000fe200078e0a0c */
[--C-:B------:R-:W-:Y:S01]  /*0cc0*/  SHF.R.S32.HI R7, RZ, 0x2, R6.reuse ;  /* 0x00000002ff077819 */ /* 0x100fe20000011406 */
[----:B------:R-:W-:Y:S01]  /*0cd0*/  IMAD.IADD R11, R4, 0x1, -R11 ;  /* 0x00000001040b7824 */ /* 0x000fe200078e0a0b */
[----:B------:R-:W-:Y:S01]  /*0ce0*/  SHF.R.S32.HI R8, RZ, 0x1f, R6 ;  /* 0x0000001fff087819 */ /* 0x000fe20000011406 */
[----:B------:R-:W-:Y:S01]  /*0cf0*/  IMAD R16, R220, 0x100, R9 ;  /* 0x00000100dc107824 */ /* 0x000fe200078e0209 */
[----:B------:R-:W-:Y:S01]  /*0d00*/  LOP3.LUT R13, R13, 0x3ffffc, RZ, 0xc0, !PT ;  /* 0x003ffffc0d0d7812 */ /* 0x000fe200078ec0ff */
[----:B------:R-:W-:Y:S01]  /*0d10*/  IMAD.SHL.U32 R9, R12, 0x40, RZ ;  /* 0x000000400c097824 */ /* 0x000fe200078e00ff */
[----:B------:R-:W-:Y:S01]  /*0d20*/  LEA.HI R5, R5, R4, RZ, 0x5 ;  /* 0x0000000405057211 */ /* 0x000fe200078f28ff */
[----:B------:R-:W-:Y:S01]  /*0d30*/  IMAD.SHL.U32 R189, R11, 0x2, RZ ;  /* 0x000000020bbd7824 */ /* 0x000fe200078e00ff */
[----:B------:R-:W-:Y:S01]  /*0d40*/  LEA.HI R4, R0, R15, RZ, 0x3 ;  /* 0x0000000f00047211 */ /* 0x000fe200078f18ff */
[----:B------:R-:W-:Y:S01]  /*0d50*/  IMAD.IADD R13, R202, 0x1, -R13 ;  /* 0x00000001ca0d7824 */ /* 0x000fe200078e0a0d */
[----:B------:R-:W-:-:S02]  /*0d60*/  LEA.HI R8, R8, R7, RZ, 0x3 ;  /* 0x0000000708087211 */ /* 0x000fc400078f18ff */
[----:B------:R-:W-:Y:S01]  /*0d70*/  LEA.HI R0, R0, R15, RZ, 0x2 ;  /* 0x0000000f00007211 */ /* 0x000fe200078f10ff */
[----:B------:R-:W-:Y:S01]  /*0d80*/  IMAD R13, R13, 0x10, R16 ;  /* 0x000000100d0d7824 */ /* 0x000fe200078e0210 */
[----:B------:R-:W-:Y:S02]  /*0d90*/  LOP3.LUT R8, R8, 0xfffffff8, RZ, 0xc0, !PT ;  /* 0xfffffff808087812 */ /* 0x000fe400078ec0ff */
[----:B------:R-:W-:Y:S01]  /*0da0*/  SHF.R.S32.HI R23, RZ, 0x2, R0 ;  /* 0x00000002ff177819 */ /* 0x000fe20000011400 */
[----:B------:R-:W-:Y:S01]  /*0db0*/  IMAD.U32 R233, R13, 0x40, R14 ;  /* 0x000000400de97824 */ /* 0x000fe200078e000e */
[----:B------:R-:W-:Y:S01]  /*0dc0*/  LOP3.LUT R9, R9, 0x1c0, RZ, 0xc0, !PT ;  /* 0x000001c009097812 */ /* 0x000fe200078ec0ff */
[----:B------:R-:W-:Y:S01]  /*0dd0*/  IMAD.IADD R8, R7, 0x1, -R8 ;  /* 0x0000000107087824 */ /* 0x000fe200078e0a08 */
[----:B------:R-:W-:Y:S01]  /*0de0*/  SHF.R.S32.HI R5, RZ, 0x5, R5 ;  /* 0x00000005ff057819 */ /* 0x000fe20000011405 */
[----:B------:R-:W-:Y:S01]  /*0df0*/  VIADD R234, R23, 0x20 ;  /* 0x0000002017ea7836 */ /* 0x000fe20000000000 */
[----:B------:R-:W-:-:S02]  /*0e00*/  LOP3.LUT R14, R9, 0x8, R14, 0xf8, !PT ;  /* 0x00000008090e7812 */ /* 0x000fc400078ef80e */
[----:B------:R-:W-:Y:S01]  /*0e10*/  SHF.R.U32.HI R9, RZ, 0x3, R9 ;  /* 0x00000003ff097819 */ /* 0x000fe20000011609 */
[----:B------:R-:W-:Y:S01]  /*0e20*/  IMAD R190, R5, 0x10, R8 ;  /* 0x0000001005be7824 */ /* 0x000fe200078e0208 */
[----:B------:R-:W-:Y:S01]  /*0e30*/  LOP3.LUT R7, R10, 0x7ffffe00, RZ, 0xc0, !PT ;  /* 0x7ffffe000a077812 */ /* 0x000fe200078ec0ff */
[----:B------:R-:W-:Y:S01]  /*0e40*/  IMAD.SHL.U32 R229, R234, 0x40, RZ ;  /* 0x00000040eae57824 */ /* 0x000fe200078e00ff */
[----:B------:R-:W-:Y:S02]  /*0e50*/  LOP3.LUT R223, R0, 0xfffffffc, RZ, 0xc0, !PT ;  /* 0xfffffffc00df7812 */ /* 0x000fe400078ec0ff */
[----:B------:R-:W-:Y:S01]  /*0e60*/  LEA.HI R3, R3, R220, RZ, 0x1 ;  /* 0x000000dc03037211 */ /* 0x000fe200078f08ff */
[----:B------:R-:W-:Y:S01]  /*0e70*/  IMAD R7, R202, 0x400, R7 ;  /* 0x00000400ca077824 */ /* 0x000fe200078e0207 */
[----:B------:R-:W-:Y:S01]  /*0e80*/  SHF.R.S32.HI R5, RZ, 0x1f, R234 ;  /* 0x0000001fff057819 */ /* 0x000fe200000114ea */
[----:B------:R-:W-:Y:S01]  /*0e90*/  IMAD.IADD R223, R15, 0x1, -R223 ;  /* 0x000000010fdf7824 */ /* 0x000fe200078e0adf */
[----:B------:R-:W-:-:S02]  /*0ea0*/  LOP3.LUT R14, R14, R9, RZ, 0x3c, !PT ;  /* 0x000000090e0e7212 */ /* 0x000fc400078e3cff */
[----:B------:R-:W-:Y:S01]  /*0eb0*/  LOP3.LUT R217, R4, 0xfffffff8, RZ, 0xc0, !PT ;  /* 0xfffffff804d97812 */ /* 0x000fe200078ec0ff */
[----:B------:R-:W-:Y:S01]  /*0ec0*/  IMAD.SHL.U32 R16, R223, 0x8, RZ ;  /* 0x00000008df107824 */ /* 0x000fe200078e00ff */
[----:B------:R-:W-:Y:S01]  /*0ed0*/  LOP3.LUT R3, R3, 0xfffffe, RZ, 0xc0, !PT ;  /* 0x00fffffe03037812 */ /* 0x000fe200078ec0ff */
[----:B------:R-:W-:Y:S01]  /*0ee0*/  IMAD.IADD R7, R7, 0x1, R14 ;  /* 0x0000000107077824 */ /* 0x000fe200078e020e */
[----:B------:R-:W-:Y:S01]  /*0ef0*/  LEA.HI R5, R5, R234, RZ, 0x3 ;  /* 0x000000ea05057211 */ /* 0x000fe200078f18ff */
[----:B------:R-:W-:Y:S01]  /*0f00*/  IMAD.IADD R217, R15, 0x1, -R217 ;  /* 0x000000010fd97824 */ /* 0x000fe200078e0ad9 */
[----:B------:R-:W-:Y:S01]  /*0f10*/  R2P PR, R12, 0x6 ;  /* 0x000000060c007804 */ /* 0x000fe20000000000 */
[----:B------:R-:W-:Y:S01]  /*0f20*/  IMAD.IADD R3, R220, 0x1, -R3 ;  /* 0x00000001dc037824 */ /* 0x000fe200078e0a03 */
[----:B------:R-:W-:Y:S01]  /*0f30*/  SHF.R.S32.HI R218, RZ, 0x3, R4 ;  /* 0x00000003ffda7819 */ /* 0x000fe20000011404 */
[----:B------:R-:W-:Y:S01]  /*0f40*/  IMAD.SHL.U32 R5, R5, 0x40, RZ ;  /* 0x0000004005057824 */ /* 0x000fe200078e00ff */
[----:B------:R-:W-:Y:S01]  /*0f50*/  SHF.R.S32.HI R4, RZ, 0x1f, R0 ;  /* 0x0000001fff047819 */ /* 0x000fe20000011400 */
[----:B------:R-:W-:Y:S01]  /*0f60*/  IMAD R198, R7, 0x2, R2 ;  /* 0x0000000207c67824 */ /* 0x000fe200078e0202 */
[----:B------:R-:W-:Y:S01]  /*0f70*/  LEA.HI R0, R223, R223, RZ, 0x1 ;  /* 0x000000dfdf007211 */ /* 0x000fe200078f08ff */
[----:B------:R-:W-:Y:S01]  /*0f80*/  IMAD.SHL.U32 R193, R217, 0x8, RZ ;  /* 0x00000008d9c17824 */ /* 0x000fe200078e00ff */
[----:B------:R-:W-:Y:S01]  /*0f90*/  LOP3.LUT R229, R229, 0x1c0, RZ, 0xc0, !PT ;  /* 0x000001c0e5e57812 */ /* 0x000fe200078ec0ff */
[----:B------:R-:W-:Y:S01]  /*0fa0*/  IMAD.SHL.U32 R197, R3, 0x100, RZ ;  /* 0x0000010003c57824 */ /* 0x000fe200078e00ff */
[----:B------:R-:W-:Y:S01]  /*0fb0*/  LEA.HI R4, R4, R23, RZ, 0x3 ;  /* 0x0000001704047211 */ /* 0x000fe200078f18ff */
[----:B------:R-:W-:Y:S01]  /*0fc0*/  IMAD.SHL.U32 R184, R223, 0x4, RZ ;  /* 0x00000004dfb87824 */ /* 0x000fe200078e00ff */
[----:B------:R-:W-:Y:S01]  /*0fd0*/  LOP3.LUT R0, R0, 0x1ffffffe, RZ, 0xc0, !PT ;  /* 0x1ffffffe00007812 */ /* 0x000fe200078ec0ff */
[----:B------:R-:W-:Y:S01]  /*0fe0*/  VIADD R201, R198, 0x26800 ;  /* 0x00026800c6c97836 */ /* 0x000fe20000000000 */
[----:B------:R-:W-:Y:S01]  /*0ff0*/  LOP3.LUT R3, R229, 0x38, R16, 0xf8, !PT ;  /* 0x00000038e5037812 */ /* 0x000fe200078ef810 */
[C---:B------:R-:W-:Y:S01]  /*1000*/  VIADD R212, R193.reuse, 0x40 ;  /* 0x00000040c1d47836 */ /* 0x040fe20000000000 */
[----:B------:R-:W-:Y:S01]  /*1010*/  SHF.R.U32.HI R6, RZ, 0x3, R229 ;  /* 0x00000003ff067819 */ /* 0x000fe200000116e5 */
[----:B------:R-:W-:Y:S01]  /*1020*/  VIADD R211, R193, 0x80 ;  /* 0x00000080c1d37836 */ /* 0x000fe20000000000 */
[----:B------:R-:W-:Y:S01]  /*1030*/  LOP3.LUT R232, R5, 0xfffffe00, RZ, 0xc0, !PT ;  /* 0xfffffe0005e87812 */ /* 0x000fe200078ec0ff */
[----:B------:R-:W-:Y:S01]  /*1040*/  VIADD R192, R184, 0x10 ;  /* 0x00000010b8c07836 */ /* 0x000fe20000000000 */
[----:B------:R-:W-:Y:S01]  /*1050*/  LOP3.LUT R4, R4, 0xfffffff8, RZ, 0xc0, !PT ;  /* 0xfffffff804047812 */ /* 0x000fe200078ec0ff */
[C---:B------:R-:W-:Y:S01]  /*1060*/  VIADD R210, R193.reuse, 0xc0 ;  /* 0x000000c0c1d27836 */ /* 0x040fe20000000000 */
[----:B------:R-:W-:Y:S01]  /*1070*/  SEL R200, R200, 0xffffffe0, !P1 ;  /* 0xffffffe0c8c87807 */ /* 0x000fe20004800000 */
[C---:B------:R-:W-:Y:S01]  /*1080*/  VIADD R209, R193.reuse, 0x100 ;  /* 0x00000100c1d17836 */ /* 0x040fe20000000000 */
[----:B------:R-:W-:Y:S01]  /*1090*/  LOP3.LUT R3, R232, R3, R6, 0xf6, !PT ;  /* 0x00000003e8037212 */ /* 0x000fe200078ef606 */
[C---:B------:R-:W-:Y:S01]  /*10a0*/  VIADD R208, R193.reuse, 0x140 ;  /* 0x00000140c1d07836 */ /* 0x040fe20000000000 */
[----:B------:R-:W-:Y:S01]  /*10b0*/  SHF.R.S32.HI R227, RZ, 0x1f, R192 ;  /* 0x0000001fffe37819 */ /* 0x000fe200000114c0 */
[----:B------:R-:W-:-:S02]  /*10c0*/  VIADD R222, R193, 0x180 ;  /* 0x00000180c1de7836 */ /* 0x000fc40000000000 */
[----:B------:R-:W-:Y:S01]  /*10d0*/  VIADD R221, R193, 0x1c0 ;  /* 0x000001c0c1dd7836 */ /* 0x000fe20000000000 */
[----:B------:R-:W-:Y:S01]  /*10e0*/  SHF.R.S32.HI R237, RZ, 0x1f, R208 ;  /* 0x0000001fffed7819 */ /* 0x000fe200000114d0 */
[----:B------:R-:W-:Y:S01]  /*10f0*/  VIADD R199, R198, 0x26840 ;  /* 0x00026840c6c77836 */ /* 0x000fe20000000000 */
[----:B------:R-:W-:Y:S01]  /*1100*/  SHF.R.S32.HI R236, RZ, 0x1f, R222 ;  /* 0x0000001fffec7819 */ /* 0x000fe200000114de */
[----:B------:R-:W-:Y:S01]  /*1110*/  IMAD.IADD R203, R223, 0x1, -R0 ;  /* 0x00000001dfcb7824 */ /* 0x000fe200078e0a00 */
[----:B------:R-:W-:Y:S01]  /*1120*/  SHF.R.S32.HI R0, RZ, 0x1f, R211 ;  /* 0x0000001fff007819 */ /* 0x000fe200000114d3 */
[----:B------:R-:W-:Y:S01]  /*1130*/  @P2 VIADD R199, R201, 0xffffffc0 ;  /* 0xffffffc0c9c72836 */ /* 0x000fe20000000000 */
[----:B------:R-:W-:Y:S01]  /*1140*/  SHF.R.S32.HI R0, RZ, 0x1f, R209 ;  /* 0x0000001fff007819 */ /* 0x000fe200000114d1 */
[----:B------:R-:W-:Y:S01]  /*1150*/  IMAD.IADD R188, R23, 0x1, -R4 ;  /* 0x0000000117bc7824 */ /* 0x000fe200078e0a04 */
[----:B------:R-:W-:Y:S01]  /*1160*/  SHF.R.S32.HI R4, RZ, 0x1f, R212 ;  /* 0x0000001fff047819 */ /* 0x000fe200000114d4 */
[----:B------:R-:W-:Y:S01]  /*1170*/  IMAD.IADD R201, R201, 0x1, R200 ;  /* 0x00000001c9c97824 */ /* 0x000fe200078e02c8 */
[----:B------:R-:W-:Y:S01]  /*1180*/  SHF.R.S32.HI R4, RZ, 0x1f, R210 ;  /* 0x0000001fff047819 */ /* 0x000fe200000114d2 */
[----:B------:R-:W-:Y:S01]  /*1190*/  IMAD R228, R3, 0x2, R2 ;  /* 0x0000000203e47824 */ /* 0x000fe200078e0202 */
[----:B------:R-:W-:Y:S01]  /*11a0*/  SHF.R.S32.HI R235, RZ, 0x1f, R221 ;  /* 0x0000001fffeb7819 */ /* 0x000fe200000114dd */
[----:B------:R-:W-:-:S02]  /*11b0*/  IMAD R203, R203, 0x8, R190 ;  /* 0x00000008cbcb7824 */ /* 0x000fc400078e02be */
[----:B------:R-:W-:Y:S01]  /*11c0*/  IMAD.IADD R200, R200, 0x1, R199 ;  /* 0x00000001c8c87824 */ /* 0x000fe200078e02c7 */
[----:B--2---:R-:W-:Y:S02]  /*11d0*/  LOP3.LUT R186, R18, 0x1, RZ, 0xfc, !PT ;  /* 0x0000000112ba7812 */ /* 0x004fe400078efcff */
[----:B------:R-:W-:-:S07]  /*11e0*/  CS2R R18, SRZ ;  /* 0x0000000000127805 */ /* 0x000fce000001ff00 */
.L_x_8235:
        /* <DEDUP_REMOVED lines=22> */
[----:B---3--:R-:W-:Y:S01]  /*1350*/  @P1 IADD3 R6, P2, R205, UR8, RZ ;  /* 0x00000008cd061c10 */ /* 0x008fe2000ff5e0ff */
        /* <DEDUP_REMOVED lines=28> */
.L_x_8098:
[----:B------:R-:W-:Y:S02]  /*1520*/  IMAD.U32 R44, RZ, RZ, UR5 ;  /* 0x00000005ff2c7e24 */ /* 0x000fe4000f8e00ff */
[----:B------:R-:W-:Y:S01]  /*1530*/  IMAD.U32 R24, RZ, RZ, UR4 ;  /* 0x00000004ff187e24 */ /* 0x000fe2000f8e00ff */
[----:B------:R-:W-:Y:S06]  /*1540*/  @!P2 BRA `(.L_x_8099) ;  /* 0x000000000010a947 */ /* 0x000fec0003800000 */
[----:B------:R-:W-:-:S04]  /*1550*/  IADD3 R4, P0, R205, UR8, RZ ;  /* 0x00000008cd047c10 */ /* 0x000fc8000ff1e0ff */
[----:B------:R-:W-:-:S05]  /*1560*/  IADD3.X R5, R206, UR9, RZ, P0, !PT ;  /* 0x00000009ce057c10 */ /* 0x000fca00087fe4ff */
[----:B------:R0:W5:Y:S01]  /*1570*/  LDG.E R24, desc[UR40][R4.64] ;  /* 0x0000002804187981 */ /* 0x000162000c1e1900 */
[----:B------:R-:W-:Y:S05]  /*1580*/  BRA `(.L_x_8100) ;  /* 0x0000000000107947 */ /* 0x000fea0003800000 */
.L_x_8099:
[----:B------:R-:W-:Y:S05]  /*1590*/  @!P0 BRA `(.L_x_8100) ;  /* 0x00000000000c8947 */ /* 0x000fea0003800000 */
[----:B------:R-:W2:Y:S04]  /*15a0*/  LDG.E R5, desc[UR40][R8.64] ;  /* 0x0000002808057981 */ /* 0x000ea8000c1e1900 */
[----:B------:R-:W2:Y:S02]  /*15b0*/  LDG.E R24, desc[UR40][R8.64+0x4] ;  /* 0x0000042808187981 */ /* 0x000ea4000c1e1900 */
[----:B--2---:R-:W-:-:S07]  /*15c0*/  IMAD.IADD R24, R24, 0x1, -R5 ;  /* 0x0000000118187824 */ /* 0x004fce00078e0a05 */
.L_x_8100:
        /* <DEDUP_REMOVED lines=16> */
[----:B------:R-:W-:Y:S02]  /*16d0*/  IMAD.SHL.U32 R196, R25, 0x40, RZ ;  /* 0x0000004019c47824 */ /* 0x000fe400078e00ff */
        /* <DEDUP_REMOVED lines=15> */
[----:B------:R-:W-:Y:S02]  /*17d0*/  SHF.R.S32.HI R5, RZ, 0x1f, R4 ;  /* 0x0000001fff057819 */ /* 0x000fe40000011404 */
        /* <DEDUP_REMOVED lines=15> */
[----:B---3--:R-:W-:Y:S05]  /*18d0*/  @!P1 BRA `(.L_x_8101) ;  /* 0x0000002800a49947 */ /* 0x008fea0003800000 */
        /* <DEDUP_REMOVED lines=20> */
.L_x_8103:
[----:B------:R-:W-:Y:S05]  /*1a20*/  BSYNC B6 ;  /* 0x0000000000067941 */ /* 0x000fea0003800000 */
.L_x_8102:
        /* <DEDUP_REMOVED lines=20> */
.L_x_8105:
[----:B------:R-:W-:Y:S05]  /*1b70*/  BSYNC B6 ;  /* 0x0000000000067941 */ /* 0x000fea0003800000 */
.L_x_8104:
[----:B------:R-:W-:Y:S01]  /*1b80*/  ULDC.64 UR4, c[0x0][0x9f8] ;  /* 0x00027e0000047ab9 */ /* 0x000fe20000000a00 */
[----:B------:R-:W0:Y:S01]  /*1b90*/  LDC.64 R4, c[0x0][0x300] ;  /* 0x0000c000ff047b82 */ /* 0x000e220000000a00 */
[----:B------:R-:W-:Y:S01]  /*1ba0*/  ISETP.NE.U32.AND P0, PT, RZ, UR4, PT ;  /* 0x00000004ff007c0c */ /* 0x000fe2000bf05070 */
[----:B------:R-:W-:Y:S01]  /*1bb0*/  IMAD.IADD R40, R29, 0x1, R24 ;  /* 0x000000011d287824 */ /* 0x000fe200078e0218 */
[----:B------:R-:W-:Y:S02]  /*1bc0*/  ULDC.64 UR6, c[0x0][0x330] ;  /* 0x0000cc0000067ab9 */ /* 0x000fe40000000a00 */
[----:B------:R-:W-:Y:S02]  /*1bd0*/  ISETP.NE.AND.EX P0, PT, RZ, UR5, PT, P0 ;  /* 0x00000005ff007c0c */ /* 0x000fe4000bf05300 */
[----:B------:R-:W-:Y:S01]  /*1be0*/  SHF.R.S32.HI R17, RZ, 0x1f, R16 ;  /* 0x0000001fff117819 */ /* 0x000fe20000011410 */
[----:B------:R-:W1:Y:S08]  /*1bf0*/  LDC R59, c[0x0][0x3f4] ;  /* 0x0000fd00ff3b7b82 */ /* 0x000e700000000800 */
[----:B------:R-:W2:Y:S02]  /*1c00*/  LDC.64 R54, c[0x0][0x3f8] ;  /* 0x0000fe00ff367b82 */ /* 0x000ea40000000a00 */
[----:B------:R-:W-:-:S04]  /*1c10*/  @P0 IADD3 R6, P1, R205, UR4, RZ ;  /* 0x00000004cd060c10 */ /* 0x000fc8000ff3e0ff */
[----:B------:R-:W-:Y:S02]  /*1c20*/  @P0 IADD3.X R7, R206, UR5, RZ, P1, !PT ;  /* 0x00000005ce070c10 */ /* 0x000fe40008ffe4ff */
[----:B------:R-:W-:Y:S01]  /*1c30*/  SHF.R.S32.HI R24, RZ, 0x1f, R40 ;  /* 0x0000001fff187819 */ /* 0x000fe20000011428 */
[-C--:B0-----:R-:W-:Y:S01]  /*1c40*/  IMAD.WIDE.U32 R8, R40, R4.reuse, RZ ;  /* 0x0000000428087225 */ /* 0x081fe200078e00ff */
[----:B------:R-:W-:Y:S01]  /*1c50*/  ULDC.64 UR4, c[0x0][0x308] ;  /* 0x0000c20000047ab9 */ /* 0x000fe20000000a00 */
[----:B------:R0:W3:Y:S01]  /*1c60*/  @P0 LDG.E R27, desc[UR40][R6.64] ;  /* 0x00000028061b0981 */ /* 0x0000e2000c1e1900 */
[----:B------:R-:W4:Y:S01]  /*1c70*/  LDC.64 R56, c[0x0][0x408] ;  /* 0x00010200ff387b82 */ /* 0x000f220000000a00 */
[-C--:B------:R-:W-:Y:S01]  /*1c80*/  IMAD R0, R24, R4.reuse, RZ ;  /* 0x0000000418007224 */ /* 0x080fe200078e02ff */
[----:B------:R-:W-:Y:S01]  /*1c90*/  SHF.R.S32.HI R185, RZ, 0x1f, R184 ;  /* 0x0000001fffb97819 */ /* 0x000fe200000114b8 */
[----:B------:R-:W-:Y:S01]  /*1ca0*/  IMAD.WIDE.U32 R10, R26, UR6, R16 ;  /* 0x000000061a0a7c25 */ /* 0x000fe2000f8e0010 */
[----:B-1----:R-:W-:Y:S01]  /*1cb0*/  ISETP.GE.AND P2, PT, R16, R59, PT ;  /* 0x0000003b1000720c */ /* 0x002fe20003f46270 */
[----:B------:R-:W1:Y:S01]  /*1cc0*/  S2R R41, SR_TID.X ;  /* 0x0000000000297919 */ /* 0x000e620000002100 */
[----:B------:R-:W-:Y:S01]  /*1cd0*/  SHF.L.U64.HI R48, R4, 0x6, R5 ;  /* 0x0000000604307819 */ /* 0x000fe20000010205 */
[----:B------:R-:W-:Y:S01]  /*1ce0*/  IMAD R3, R40, R5, R0 ;  /* 0x0000000528037224 */ /* 0x000fe200078e0200 */
[----:B------:R-:W-:Y:S01]  /*1cf0*/  SHF.R.S32.HI R0, RZ, 0x1f, R26 ;  /* 0x0000001fff007819 */ /* 0x000fe2000001141a */
[----:B------:R-:W-:Y:S01]  /*1d00*/  IMAD.WIDE.U32 R46, R23, R4, R16 ;  /* 0x00000004172e7225 */ /* 0x000fe200078e0010 */
[----:B------:R-:W-:-:S02]  /*1d10*/  SEL R15, R59, RZ, P2 ;  /* 0x000000ff3b0f7207 */ /* 0x000fc40001000000 */
[----:B--2---:R-:W-:Y:S01]  /*1d20*/  SHF.L.U64.HI R52, R54, 0x6, R55 ;  /* 0x0000000636347819 */ /* 0x004fe20000010237 */
[----:B------:R-:W-:Y:S01]  /*1d30*/  IMAD.IADD R9, R9, 0x1, R3 ;  /* 0x0000000109097824 */ /* 0x000fe200078e0203 */
[----:B------:R-:W-:Y:S01]  /*1d40*/  P2R R77, PR, RZ, 0x4 ;  /* 0x00000004ff4d7803 */ /* 0x000fe20000000000 */
[----:B------:R-:W-:Y:S02]  /*1d50*/  IMAD R3, R0, UR6, RZ ;  /* 0x0000000600037c24 */ /* 0x000fe4000f8e02ff */
[----:B------:R-:W-:Y:S02]  /*1d60*/  IMAD.IADD R15, R16, 0x1, R15 ;  /* 0x00000001100f7824 */ /* 0x000fe400078e020f */
[----:B0-----:R-:W-:Y:S01]  /*1d70*/  IMAD R7, R26, UR7, R3 ;  /* 0x000000071a077c24 */ /* 0x001fe2000f8e0203 */
[----:B------:R-:W-:Y:S01]  /*1d80*/  ULDC.64 UR6, c[0x0][0xa08] ;  /* 0x0002820000067ab9 */ /* 0x000fe20000000a00 */
[----:B------:R-:W-:Y:S01]  /*1d90*/  IMAD R3, R0, UR4, RZ ;  /* 0x0000000400037c24 */ /* 0x000fe2000f8e02ff */
[----:B------:R-:W-:Y:S01]  /*1da0*/  ISETP.NE.U32.AND P0, PT, RZ, UR6, PT ;  /* 0x00000006ff007c0c */ /* 0x000fe2000bf05070 */
[----:B------:R-:W-:Y:S01]  /*1db0*/  IMAD.IADD R11, R11, 0x1, R7 ;  /* 0x000000010b0b7824 */ /* 0x000fe200078e0207 */
[----:B------:R-:W-:Y:S01]  /*1dc0*/  SHF.R.S32.HI R14, RZ, 0x1f, R15 ;  /* 0x0000001fff0e7819 */ /* 0x000fe2000001140f */
[C---:B------:R-:W-:Y:S01]  /*1dd0*/  IMAD R3, R26.reuse, UR5, R3 ;  /* 0x000000051a037c24 */ /* 0x040fe2000f8e0203 */
[----:B------:R-:W-:Y:S01]  /*1de0*/  ISETP.NE.AND.EX P0, PT, RZ, UR7, PT, P0 ;  /* 0x00000007ff007c0c */ /* 0x000fe2000bf05300 */
[----:B------:R-:W-:Y:S01]  /*1df0*/  IMAD.WIDE.U32 R6, R26, UR4, R8 ;  /* 0x000000041a067c25 */ /* 0x000fe2000f8e0008 */
[----:B------:R-:W-:Y:S01]  /*1e00*/  ULDC.64 UR4, c[0x0][0x310] ;  /* 0x0000c40000047ab9 */ /* 0x000fe20000000a00 */
[----:B------:R-:W-:-:S02]  /*1e10*/  ULDC.64 UR6, c[0x0][0x338] ;  /* 0x0000ce0000067ab9 */ /* 0x000fc40000000a00 */
[----:B------:R-:W-:Y:S01]  /*1e20*/  IMAD.IADD R7, R7, 0x1, R3 ;  /* 0x0000000107077824 */ /* 0x000fe200078e0203 */
[----:B------:R-:W-:Y:S01]  /*1e30*/  SHF.R.S32.HI R3, RZ, 0x1f, R23 ;  /* 0x0000001fff037819 */ /* 0x000fe20000011417 */
[----:B------:R-:W-:Y:S02]  /*1e40*/  IMAD.SHL.U32 R53, R188, 0x40, RZ ;  /* 0x00000040bc357824 */ /* 0x000fe400078e00ff */
[----:B------:R-:W-:Y:S02]  /*1e50*/  IMAD.SHL.U32 R49, R4, 0x40, RZ ;  /* 0x0000004004317824 */ /* 0x000fe400078e00ff */
[----:B----4-:R-:W-:Y:S01]  /*1e60*/  IMAD R12, R3, R56, RZ ;  /* 0x00000038030c7224 */ /* 0x010fe200078e02ff */
[----:B------:R-:W-:Y:S01]  /*1e70*/  LOP3.LUT R53, R53, 0x1c0, RZ, 0xc0, !PT ;  /* 0x000001c035357812 */ /* 0x000fe200078ec0ff */
[----:B------:R-:W-:Y:S01]  /*1e80*/  VIADD R78, R16, 0x20 ;  /* 0x00000020104e7836 */ /* 0x000fe20000000000 */
[----:B-1----:R-:W-:Y:S01]  /*1e90*/  SHF.R.U32.HI R41, RZ, 0x7, R41 ;  /* 0x00000007ff297819 */ /* 0x002fe20000011629 */
[----:B------:R-:W-:-:S04]  /*1ea0*/  IMAD.SHL.U32 R59, R59, 0x2, RZ ;  /* 0x000000023b3b7824 */ /* 0x000fc800078e00ff */
[----:B------:R-:W-:Y:S01]  /*1eb0*/  VIADD R58, R41, 0x8 ;  /* 0x00000008293a7836 */ /* 0x000fe20000000000 */
[----:B---3--:R-:W-:Y:S02]  /*1ec0*/  SHF.R.S32.HI R0, RZ, 0x1f, R27 ;  /* 0x0000001fff007819 */ /* 0x008fe4000001141b */
[----:B------:R-:W-:Y:S01]  /*1ed0*/  SEL R9, R27, RZ, !P0 ;  /* 0x000000ff1b097207 */ /* 0x000fe20004000000 */
[C---:B------:R-:W-:Y:S01]  /*1ee0*/  IMAD R27, R23.reuse, R57, R12 ;  /* 0x00000039171b7224 */ /* 0x040fe200078e020c */
[----:B------:R-:W-:Y:S01]  /*1ef0*/  SEL R0, R0, RZ, !P0 ;  /* 0x000000ff00007207 */ /* 0x000fe20004000000 */
[----:B------:R-:W-:-:S04]  /*1f00*/  IMAD.WIDE.U32 R12, R23, R56, R16 ;  /* 0x00000038170c7225 */ /* 0x000fc800078e0010 */
[----:B------:R-:W-:-:S04]  /*1f10*/  IMAD.WIDE.U32 R20, R9, UR4, R6 ;  /* 0x0000000409147c25 */ /* 0x000fc8000f8e0006 */
[C---:B------:R-:W-:Y:S02]  /*1f20*/  IMAD R6, R0.reuse, UR6, RZ ;  /* 0x0000000600067c24 */ /* 0x040fe4000f8e02ff */
[----:B------:R-:W-:Y:S01]  /*1f30*/  IMAD R8, R0, UR4, RZ ;  /* 0x0000000400087c24 */ /* 0x000fe2000f8e02ff */
[----:B------:R-:W-:Y:S01]  /*1f40*/  ULDC UR4, c[0x0][0x2f4] ;  /* 0x0000bd0000047ab9 */ /* 0x000fe20000000800 */
[----:B------:R-:W-:Y:S01]  /*1f50*/  IMAD R69, R9, UR7, R6 ;  /* 0x0000000709457c24 */ /* 0x000fe2000f8e0206 */
[----:B------:R-:W-:Y:S01]  /*1f60*/  ISETP.GE.AND P4, PT, R16, UR4, PT ;  /* 0x0000000410007c0c */ /* 0x000fe2000bf86270 */
[----:B------:R-:W-:Y:S01]  /*1f70*/  IMAD R6, R3, R54, RZ ;  /* 0x0000003603067224 */ /* 0x000fe200078e02ff */
[----:B------:R-:W-:Y:S01]  /*1f80*/  ISETP.GE.AND P3, PT, R78, UR4, PT ;  /* 0x000000044e007c0c */ /* 0x000fe2000bf66270 */
[----:B------:R-:W-:Y:S02]  /*1f90*/  IMAD R45, R9, UR5, R8 ;  /* 0x00000005092d7c24 */ /* 0x000fe4000f8e0208 */
[----:B------:R-:W-:Y:S01]  /*1fa0*/  IMAD R0, R3, R4, RZ ;  /* 0x0000000403007224 */ /* 0x000fe200078e02ff */
[----:B------:R-:W-:Y:S01]  /*1fb0*/  LOP3.LUT R4, R53, 0x18, R16, 0xf8, !PT ;  /* 0x0000001835047812 */ /* 0x000fe200078ef810 */
[----:B------:R-:W-:-:S04]  /*1fc0*/  IMAD.WIDE.U32 R28, R9, UR6, R10 ;  /* 0x00000006091c7c25 */ /* 0x000fc8000f8e000a */
[C---:B------:R-:W-:Y:S02]  /*1fd0*/  IMAD R25, R23.reuse, R55, R6 ;  /* 0x0000003717197224 */ /* 0x040fe400078e0206 */
[----:B------:R-:W-:-:S04]  /*1fe0*/  IMAD.WIDE.U32 R6, R23, R54, R184 ;  /* 0x0000003617067225 */ /* 0x000fc800078e00b8 */
[----:B------:R-:W-:-:S04]  /*1ff0*/  IMAD.WIDE.U32 R10, R23, R54, R16 ;  /* 0x00000036170a7225 */ /* 0x000fc800078e0010 */
[----:B------:R-:W-:Y:S01]  /*2000*/  IMAD R8, R23, R5, R0 ;  /* 0x0000000517087224 */ /* 0x000fe200078e0200 */
[----:B------:R-:W-:Y:S01]  /*2010*/  IADD3 R0, P0, R20, R46, RZ ;  /* 0x0000002e14007210 */ /* 0x000fe20007f1e0ff */
[----:B------:R-:W-:Y:S02]  /*2020*/  IMAD.IADD R45, R21, 0x1, R45 ;  /* 0x00000001152d7824 */ /* 0x000fe400078e022d */
[----:B------:R-:W-:Y:S02]  /*2030*/  IMAD.IADD R7, R7, 0x1, R25 ;  /* 0x0000000107077824 */ /* 0x000fe400078e0219 */
[----:B------:R-:W-:Y:S01]  /*2040*/  IMAD.IADD R11, R25, 0x1, R11 ;  /* 0x00000001190b7824 */ /* 0x000fe200078e020b */
[----:B-----5:R-:W-:Y:S01]  /*2050*/  SHF.R.S32.HI R25, RZ, 0x1f, R30 ;  /* 0x0000001fff197819 */ /* 0x020fe2000001141e */
[-C--:B------:R-:W-:Y:S01]  /*2060*/  IMAD.WIDE.U32 R32, R30, R54.reuse, R6 ;  /* 0x000000361e207225 */ /* 0x080fe200078e0006 */
[----:B------:R-:W-:Y:S02]  /*2070*/  IADD3.X R46, R45, R47, R8, P0, !PT ;  /* 0x0000002f2d2e7210 */ /* 0x000fe400007fe408 */
[----:B------:R-:W-:Y:S01]  /*2080*/  LEA.HI R47, R14, R15, RZ, 0x3 ;  /* 0x0000000f0e2f7211 */ /* 0x000fe200078f18ff */
[----:B------:R-:W-:Y:S01]  /*2090*/  IMAD R14, R25, R54, RZ ;  /* 0x00000036190e7224 */ /* 0x000fe200078e02ff */
[----:B------:R-:W-:Y:S01]  /*20a0*/  IADD3 R40, P0, R23, R40, RZ ;  /* 0x0000002817287210 */ /* 0x000fe20007f1e0ff */
[-C--:B------:R-:W-:Y:S01]  /*20b0*/  IMAD R25, R25, R56.reuse, RZ ;  /* 0x0000003819197224 */ /* 0x080fe200078e02ff */
[----:B------:R-:W-:Y:S01]  /*20c0*/  LOP3.LUT R63, R47, 0xfffffff8, RZ, 0xc0, !PT ;  /* 0xfffffff82f3f7812 */ /* 0x000fe200078ec0ff */
[----:B------:R-:W-:Y:S01]  /*20d0*/  IMAD R5, R30, R55, R14 ;  /* 0x000000371e057224 */ /* 0x000fe200078e020e */
[----:B------:R-:W-:Y:S01]  /*20e0*/  SHF.L.U64.HI R55, R56, 0x6, R57 ;  /* 0x0000000638377819 */ /* 0x000fe20000010239 */
[----:B------:R-:W-:Y:S01]  /*20f0*/  IMAD R25, R30, R57, R25 ;  /* 0x000000391e197224 */ /* 0x000fe200078e0219 */
[----:B------:R-:W-:Y:S01]  /*2100*/  SHF.R.U32.HI R57, RZ, 0x3, R53 ;  /* 0x00000003ff397819 */ /* 0x000fe20000011635 */
[----:B------:R-:W-:Y:S01]  /*2110*/  IMAD.WIDE.U32 R8, R23, R56, R184 ;  /* 0x0000003817087225 */ /* 0x000fe200078e00b8 */
[----:B------:R-:W-:-:S02]  /*2120*/  SHF.R.S32.HI R64, RZ, 0x1f, R63 ;  /* 0x0000001fff407819 */ /* 0x000fc4000001143f */
[----:B------:R-:W-:Y:S01]  /*2130*/  LOP3.LUT R61, R4, R57, RZ, 0x3c, !PT ;  /* 0x00000039043d7212 */ /* 0x000fe200078e3cff */
[----:B------:R-:W-:Y:S01]  /*2140*/  IMAD.WIDE.U32 R34, R30, R54, R10 ;  /* 0x000000361e227225 */ /* 0x000fe200078e000a */
[----:B------:R-:W-:-:S03]  /*2150*/  LOP3.LUT R4, R53, 0x38, R47, 0xf8, !PT ;  /* 0x0000003835047812 */ /* 0x000fc600078ef82f */
[----:B------:R-:W-:Y:S02]  /*2160*/  IMAD.IADD R9, R9, 0x1, R27 ;  /* 0x0000000109097824 */ /* 0x000fe400078e021b */
[----:B------:R-:W-:Y:S02]  /*2170*/  IMAD.IADD R13, R27, 0x1, R13 ;  /* 0x000000011b0d7824 */ /* 0x000fe400078e020d */
[----:B------:R-:W-:Y:S02]  /*2180*/  IMAD.IADD R60, R33, 0x1, R5 ;  /* 0x00000001213c7824 */ /* 0x000fe400078e0205 */
[----:B------:R-:W-:Y:S01]  /*2190*/  IMAD.IADD R62, R5, 0x1, R35 ;  /* 0x00000001053e7824 */ /* 0x000fe200078e0223 */
[----:B------:R-:W-:Y:S01]  /*21a0*/  LOP3.LUT R5, R4, R57, RZ, 0x3c, !PT ;  /* 0x0000003904057212 */ /* 0x000fe200078e3cff */
[----:B------:R-:W-:-:S04]  /*21b0*/  IMAD.WIDE.U32 R36, R30, R56, R8 ;  /* 0x000000381e247225 */ /* 0x000fc800078e0008 */
[----:B------:R-:W-:-:S04]  /*21c0*/  IMAD.WIDE.U32 R38, R30, R56, R12 ;  /* 0x000000381e267225 */ /* 0x000fc800078e000c */
[----:B------:R-:W-:Y:S02]  /*21d0*/  IMAD.SHL.U32 R54, R54, 0x40, RZ ;  /* 0x0000004036367824 */ /* 0x000fe400078e00ff */
[----:B------:R-:W-:Y:S02]  /*21e0*/  IMAD.SHL.U32 R56, R56, 0x40, RZ ;  /* 0x0000004038387824 */ /* 0x000fe400078e00ff */
[----:B------:R-:W-:Y:S02]  /*21f0*/  IMAD.X R41, R24, 0x1, R3, P0 ;  /* 0x0000000118297824 */ /* 0x000fe400000e0603 */
[----:B------:R-:W-:Y:S02]  /*2200*/  IMAD R61, R202, 0x200, R61 ;  /* 0x00000200ca3d7824 */ /* 0x000fe400078e023d */
[----:B------:R-:W-:Y:S02]  /*2210*/  IMAD.IADD R65, R37, 0x1, R25 ;  /* 0x0000000125417824 */ /* 0x000fe400078e0219 */
[----:B------:R-:W-:-:S02]  /*2220*/  IMAD.IADD R67, R25, 0x1, R39 ;  /* 0x0000000119437824 */ /* 0x000fc400078e0227 */
[----:B------:R-:W-:Y:S02]  /*2230*/  IMAD R66, R202, 0x200, R5 ;  /* 0x00000200ca427824 */ /* 0x000fe400078e0205 */
[----:B------:R-:W-:-:S07]  /*2240*/  IMAD.IADD R69, R29, 0x1, R69 ;  /* 0x000000011d457824 */ /* 0x000fce00078e0245 */
.L_x_8135:
[----:B0-2-4-:R-:W0:Y:S01]  /*2250*/  LDC R27, c[0x0][0x3f4] ;  /* 0x0000fd00ff1b7b82 */ /* 0x015e220000000800 */
[----:B------:R-:W-:Y:S01]  /*2260*/  VIADD R31, R31, 0xffffffff ;  /* 0xffffffff1f1f7836 */ /* 0x000fe20000000000 */
[----:B------:R-:W-:Y:S05]  /*2270*/  YIELD ;  /* 0x0000000000007946 */ /* 0x000fea0003800000 */
[----:B------:R-:W-:Y:S01]  /*2280*/  SHF.R.S32.HI R71, RZ, 0x1f, R31 ;  /* 0x0000001fff477819 */ /* 0x000fe2000001141f */
[----:B------:R-:W1:Y:S01]  /*2290*/  LDC.64 R50, c[0x0][0x2e8] ;  /* 0x0000ba00ff327b82 */ /* 0x000e620000000a00 */
        /* <DEDUP_REMOVED lines=35> */
[----:B------:R-:W-:Y:S01]  /*24d0*/  IMAD.MOV.U32 R7, RZ, RZ, R65 ;  /* 0x000000ffff077224 */ /* 0x000fe200078e0041 */
[----:B------:R-:W-:Y:S01]  /*24e0*/  ULDC.64 UR4, c[0x0][0x3e8] ;  /* 0x0000fa0000047ab9 */ /* 0x000fe20000000a00 */
[-C--:B------:R-:W-:Y:S01]  /*24f0*/  IMAD R5, R71, R56.reuse, R5 ;  /* 0x0000003847057224 */ /* 0x080fe200078e0205 */
[----:B------:R-:W-:Y:S01]  /*2500*/  CS2R R10, SRZ ;  /* 0x00000000000a7805 */ /* 0x000fe2000001ff00 */
[----:B------:R-:W-:-:S04]  /*2510*/  IMAD.WIDE.U32 R6, R31, R56, R6 ;  /* 0x000000381f067225 */ /* 0x000fc800078e0006 */
        /* <DEDUP_REMOVED lines=13> */
.L_x_8110:
[----:B------:R-:W-:Y:S05]  /*25f0*/  BSYNC B1 ;  /* 0x0000000000017941 */ /* 0x000fea0003800000 */
.L_x_8109:
[----:B------:R-:W-:Y:S01]  /*2600*/  ISETP.NE.AND P0, PT, R186, 0x3, PT ;  /* 0x00000003ba00780c */ /* 0x000fe20003f05270 */
[----:B0----5:R-:W-:Y:S02]  /*2610*/  IMAD.MOV.U32 R4, RZ, RZ, R8 ;  /* 0x000000ffff047224 */ /* 0x021fe400078e0008 */
        /* <DEDUP_REMOVED lines=17> */
.L_x_8111:
[----:B------:R-:W-:Y:S01]  /*2730*/  IMAD R68, R22, 0x8, R2 ;  /* 0x0000000816447824 */ /* 0x000fe200078e0202 */
[----:B------:R-:W-:Y:S01]  /*2740*/  SHF.L.U32 R71, R187, 0x1f, RZ ;  /* 0x0000001fbb477819 */ /* 0x000fe200000006ff */
[----:B------:R-:W-:Y:S03]  /*2750*/  BSSY B1, `(.L_x_8112) ;  /* 0x0000003000017945 */ /* 0x000fe60003800000 */
[----:B------:R-:W0:Y:S02]  /*2760*/  SYNCS.PHASECHK.TRANS64.TRYWAIT P5, [R68+URZ+0x28c90], R71 ;  /* 0x028c9047440075a7 */ /* 0x000e2400080a017f */
[----:B0-----:R-:W-:Y:S05]  /*2770*/  @!P5 BRA `(.L_x_8113) ;  /* 0x000001980040d947 */ /* 0x001fea0003800000 */
.L_x_8420:
[----:B------:R-:W-:Y:S05]  /*2780*/  BSYNC B1 ;  /* 0x0000000000017941 */ /* 0x000fea0003800000 */
.L_x_8112:
        /* <DEDUP_REMOVED lines=9> */
[----:B------:R-:W-:Y:S01]  /*2820*/  SHF.R.U64 R50, R24, 0x10, R25 ;  /* 0x0000001018327819 */ /* 0x000fe20000001219 */
[----:B------:R-:W-:Y:S01]  /*2830*/  IMAD.U32 R24, R7, 0x10000, RZ ;  /* 0x0001000007187824 */ /* 0x000fe200078e00ff */
[----:B------:R-:W-:Y:S02]  /*2840*/  SHF.R.U32.HI R75, RZ, 0x10, R15 ;  /* 0x00000010ff4b7819 */ /* 0x000fe4000001160f */
[----:B------:R-:W-:Y:S02]  /*2850*/  SHF.R.U32.HI R70, RZ, 0x10, R25 ;  /* 0x00000010ff467819 */ /* 0x000fe40000011619 */
[C---:B------:R-:W-:Y:S02]  /*2860*/  PRMT R73, R51.reuse, 0x5410, R73 ;  /* 0x0000541033497816 */ /* 0x040fe40000000049 */
[----:B------:R-:W-:-:S02]  /*2870*/  PRMT R50, R51, 0x5432, R50 ;  /* 0x0000543233327816 */ /* 0x000fc40000000032 */
[C---:B------:R-:W-:Y:S02]  /*2880*/  PRMT R75, R72.reuse, 0x5410, R75 ;  /* 0x00005410484b7816 */ /* 0x040fe4000000004b */
        /* <DEDUP_REMOVED lines=15> */
[----:B------:R-:W-:Y:S01]  /*2980*/  FMUL.FTZ R15, R15, R72 ;  /* 0x000000480f0f7220 */ /* 0x000fe20000410000 */
        /* <DEDUP_REMOVED lines=21> */
.L_x_8118:
[----:B------:R-:W-:Y:S05]  /*2ae0*/  BSYNC B2 ;  /* 0x0000000000027941 */ /* 0x000fea0003800000 */
.L_x_8117:
[----:B--2---:R1:W-:Y:S02]  /*2af0*/  STG.E.128 desc[UR40][R12.64], R4 ;  /* 0x000000040c007986 */ /* 0x0043e4000c101d28 */
.L_x_8116:
[----:B------:R-:W-:Y:S05]  /*2b00*/  BSYNC B1 ;  /* 0x0000000000017941 */ /* 0x000fea0003800000 */
.L_x_8115:
        /* <DEDUP_REMOVED lines=56> */
.L_x_8120:
[----:B------:R-:W-:Y:S05]  /*2e90*/  BSYNC B1 ;  /* 0x0000000000017941 */ /* 0x000fea0003800000 */
.L_x_8119:
[----:B-1----:R1:W-:Y:S01]  /*2ea0*/  STG.E.128 desc[UR40][R12.64+0x40], R4 ;  /* 0x000040040c007986 */ /* 0x0023e2000c101d28 */
[----:B------:R-:W-:Y:S05]  /*2eb0*/  BRA `(.L_x_8114) ;  /* 0x0000000c00407947 */ /* 0x000fea0003800000 */
.L_x_8108:
        /* <DEDUP_REMOVED lines=29> */
[----:B------:R-:W-:Y:S02]  /*3090*/  IMAD.MOV.U32 R68, RZ, RZ, R7 ;  /* 0x000000ffff447224 */ /* 0x000fe400078e0007 */
[----:B------:R-:W-:Y:S01]  /*30a0*/  IMAD.MOV.U32 R27, RZ, RZ, R6 ;  /* 0x000000ffff1b7224 */ /* 0x000fe200078e0006 */
[----:B------:R-:W-:Y:S01]  /*30b0*/  PRMT R88, R25, 0x5410, R24 ;  /* 0x0000541019587816 */ /* 0x000fe20000000018 */
        /* <DEDUP_REMOVED lines=11> */
.L_x_8121:
[----:B------:R-:W-:Y:S01]  /*3170*/  IMAD R68, R22, 0x8, R2 ;  /* 0x0000000816447824 */ /* 0x000fe200078e0202 */
[----:B------:R-:W-:Y:S01]  /*3180*/  SHF.L.U32 R71, R187, 0x1f, RZ ;  /* 0x0000001fbb477819 */ /* 0x000fe200000006ff */
[----:B------:R-:W0:Y:S01]  /*3190*/  LDC R70, c[0x0][0x2f4] ;  /* 0x0000bd00ff467b82 */ /* 0x000e220000000800 */
[----:B------:R-:W-:Y:S02]  /*31a0*/  BSSY B1, `(.L_x_8122) ;  /* 0x0000003000017945 */ /* 0x000fe40003800000 */
[----:B------:R-:W1:Y:S02]  /*31b0*/  SYNCS.PHASECHK.TRANS64.TRYWAIT P5, [R68+URZ+0x28c90], R71 ;  /* 0x028c9047440075a7 */ /* 0x000e6400080a017f */
[----:B-1----:R-:W-:Y:S05]  /*31c0*/  @!P5 BRA `(.L_x_8123) ;  /* 0x0000018c00c0d947 */ /* 0x002fea0003800000 */
.L_x_8421:
[----:B------:R-:W-:Y:S05]  /*31d0*/  BSYNC B1 ;  /* 0x0000000000017941 */ /* 0x000fea0003800000 */
.L_x_8122:
[----:B0-----:R-:W-:Y:S01]  /*31e0*/  ISETP.GE.OR P5, PT, R16, R70, P1 ;  /* 0x000000461000720c */ /* 0x001fe20000fa6670 */
[----:B------:R-:W-:Y:S01]  /*31f0*/  ULDC.64 UR4, c[0x0][0x300] ;  /* 0x0000c00000047ab9 */ /* 0x000fe20000000a00 */
[----:B------:R-:W-:Y:S02]  /*3200*/  IMAD.MOV.U32 R72, RZ, RZ, R14 ;  /* 0x000000ffff487224 */ /* 0x000fe400078e000e */
[----:B------:R-:W-:Y:S02]  /*3210*/  IMAD R12, R3, UR4, RZ ;  /* 0x00000004030c7c24 */ /* 0x000fe4000f8e02ff */
[----:B------:R-:W-:-:S04]  /*3220*/  IMAD.WIDE.U32 R72, R23, UR4, R72 ;  /* 0x0000000417487c25 */ /* 0x000fc8000f8e0048 */
[----:B------:R-:W-:-:S03]  /*3230*/  IMAD R13, R23, UR5, R12 ;  /* 0x00000005170d7c24 */ /* 0x000fc6000f8e020c */
        /* <DEDUP_REMOVED lines=117> */
.L_x_8125:
[----:B------:R-:W-:Y:S05]  /*3990*/  BSYNC B1 ;  /* 0x0000000000017941 */ /* 0x000fea0003800000 */
.L_x_8124:
        /* <DEDUP_REMOVED lines=10> */
.L_x_8107:
[----:B------:R-:W-:-:S13]  /*3a40*/  ISETP.NE.AND P0, PT, R186, 0x3, PT ;  /* 0x00000003ba00780c */ /* 0x000fda0003f05270 */
[----:B------:R-:W-:Y:S05]  /*3a50*/  @!P0 BRA `(.L_x_8126) ;  /* 0x0000000000048947 */ /* 0x000fea0003800000 */
[----:B------:R-:W-:Y:S01]  /*3a60*/  BPT.TRAP 0x1 ;  /* 0x000000040000795c */ /* 0x000fe20000300000 */
.L_x_8126:
        /* <DEDUP_REMOVED lines=8> */
.L_x_8422:
[----:B------:R-:W-:Y:S05]  /*3af0*/  BSYNC B1 ;  /* 0x0000000000017941 */ /* 0x000fea0003800000 */
.L_x_8127:
[----:B------:R-:W-:Y:S05]  /*3b00*/  @P1 BRA `(.L_x_8114) ;  /* 0x00000000002c1947 */ /* 0x000fea0003800000 */
[----:B------:R-:W-:Y:S01]  /*3b10*/  @!P3 LOP3.LUT P5, RZ, R188, 0x4, RZ, 0xc0, !PT ;  /* 0x00000004bcffb812 */ /* 0x000fe200078ac0ff */
[----:B------:R-:W-:Y:S01]  /*3b20*/  @!P3 VIADD R4, R61, 0x20 ;  /* 0x000000203d04b836 */ /* 0x000fe20000000000 */
[----:B------:R-:W-:Y:S02]  /*3b30*/  PLOP3.LUT P6, PT, PT, PT, PT, 0x8, 0x0 ;  /* 0x000000000000781c */ /* 0x000fe40003fce170 */
[----:B------:R-:W-:-:S13]  /*3b40*/  @!P3 PLOP3.LUT P6, PT, P5, PT, PT, 0x80, 0x0 ;  /* 0x000000000000b81c */ /* 0x000fda0002fcf070 */
[----:B------:R-:W-:-:S04]  /*3b50*/  @P6 VIADD R4, R61, 0xffffffe0 ;  /* 0xffffffe03d046836 */ /* 0x000fc80000000000 */
[----:B------:R-:W-:-:S04]  /*3b60*/  @!P3 IMAD.IADD R5, R26, 0x1, R4 ;  /* 0x000000011a05b824 */ /* 0x000fc800078e0204 */
[----:B------:R-:W-:Y:S02]  /*3b70*/  @!P3 IMAD R8, R5, 0x2, R2 ;  /* 0x000000020508b824 */ /* 0x000fe400078e0202 */
[----:B------:R-:W1:Y:S04]  /*3b80*/  @!P4 LDS.128 R4, [R70+0x22400] ;  /* 0x022400004604c984 */ /* 0x000e680000000c00 */
[----:B------:R-:W2:Y:S04]  /*3b90*/  @!P3 LDS.128 R8, [R8+0x22400] ;  /* 0x022400000808b984 */ /* 0x000ea80000000c00 */
[----:B-1----:R1:W-:Y:S04]  /*3ba0*/  @!P4 STG.E.128 desc[UR40][R12.64], R4 ;  /* 0x000000040c00c986 */ /* 0x0023e8000c101d28 */
[----:B--2---:R1:W-:Y:S02]  /*3bb0*/  @!P3 STG.E.128 desc[UR40][R12.64+0x40], R8 ;  /* 0x000040080c00b986 */ /* 0x0043e4000c101d28 */
.L_x_8114:
[----:B------:R-:W-:Y:S05]  /*3bc0*/  BSYNC B0 ;  /* 0x0000000000007941 */ /* 0x000fea0003800000 */
.L_x_8106:
        /* <DEDUP_REMOVED lines=17> */
.L_x_8130:
[----:B------:R-:W-:Y:S05]  /*3ce0*/  BSYNC B0 ;  /* 0x0000000000007941 */ /* 0x000fea0003800000 */
.L_x_8129:
[----:B------:R-:W5:Y:S01]  /*3cf0*/  SYNCS.PHASECHK.TRANS64.TRYWAIT P0, [R68+URZ+0x28cb0], R71 ;  /* 0x028cb047440075a7 */ /* 0x000f62000800017f */
[----:B------:R-:W-:Y:S04]  /*3d00*/  BSSY B0, `(.L_x_8131) ;  /* 0x0000002000007945 */ /* 0x000fe80003800000 */
[----:B-----5:R-:W-:Y:S05]  /*3d10*/  @!P0 BRA `(.L_x_8132) ;  /* 0x0000018400148947 */ /* 0x020fea0003800000 */
.L_x_8423:
[----:B------:R-:W-:Y:S05]  /*3d20*/  BSYNC B0 ;  /* 0x0000000000007941 */ /* 0x000fea0003800000 */
.L_x_8131:
        /* <DEDUP_REMOVED lines=82> */
.L_x_8134:
[----:B------:R-:W-:Y:S05]  /*4250*/  BSYNC B0 ;  /* 0x0000000000007941 */ /* 0x000fea0003800000 */
.L_x_8133:
        /* <DEDUP_REMOVED lines=17> */
.L_x_8101:
[----:B------:R-:W2:Y:S01]  /*4370*/  LDL R4, [R1] ;  /* 0x0000000001047983 */ /* 0x000ea20000100800 */
[----:B------:R-:W-:Y:S01]  /*4380*/  BSSY B0, `(.L_x_8136) ;  /* 0x0000005000007945 */ /* 0x000fe20003800000 */
[----:B--2---:R-:W-:-:S03]  /*4390*/  ISETP.NE.AND P1, PT, R4, 0x1, PT ;  /* 0x000000010400780c */ /* 0x004fc60003f25270 */
[----:B------:R-:W-:Y:S10]  /*43a0*/  @P0 BRA `(.L_x_8137) ;  /* 0x0000000000080947 */ /* 0x000ff40003800000 */
[----:B------:R-:W1:Y:S02]  /*43b0*/  FENCE.VIEW.ASYNC.G ;  /* 0x00000000000073c6 */ /* 0x000e640000000100 */
[----:B-1----:R-:W-:Y:S06]  /*43c0*/  BAR.ARV 0xc, 0x180 ;  /* 0x0306000000007b1d */ /* 0x002fec0000002000 */
.L_x_8137:
[----:B------:R-:W-:Y:S05]  /*43d0*/  BSYNC B0 ;  /* 0x0000000000007941 */ /* 0x000fea0003800000 */
.L_x_8136:
[----:B------:R-:W-:Y:S04]  /*43e0*/  BSSY B7, `(.L_x_8138) ;  /* 0x0000be8000077945 */ /* 0x000fe80003800000 */
[----:B------:R-:W-:Y:S05]  /*43f0*/  @!P1 BRA `(.L_x_8139) ;  /* 0x0000001c00d89947 */ /* 0x000fea0003800000 */
[----:B------:R-:W1:Y:S01]  /*4400*/  LDC R0, c[0x0][0x448] ;  /* 0x00011200ff007b82 */ /* 0x000e620000000800 */
        /* <DEDUP_REMOVED lines=36> */
[----:B------:R-:W1:Y:S01]  /*4650*/  @P0 LDC R3, c[0x0][0x44c] ;  /* 0x00011300ff030b82 */ /* 0x000e620000000800 */
[----:B------:R-:W-:Y:S02]  /*4660*/  CS2R R36, SRZ ;  /* 0x0000000000247805 */ /* 0x000fe4000001ff00 */
[----:B------:R-:W-:Y:S02]  /*4670*/  CS2R R154, SRZ ;  /* 0x00000000009a7805 */ /* 0x000fe4000001ff00 */
[----:B------:R-:W-:-:S02]  /*4680*/  CS2R R86, SRZ ;  /* 0x0000000000567805 */ /* 0x000fc4000001ff00 */
[----:B------:R-:W-:Y:S02]  /*4690*/  CS2R R156, SRZ ;  /* 0x00000000009c7805 */ /* 0x000fe4000001ff00 */
[----:B------:R-:W-:Y:S02]  /*46a0*/  CS2R R82, SRZ ;  /* 0x0000000000527805 */ /* 0x000fe4000001ff00 */
[----:B------:R-:W-:Y:S02]  /*46b0*/  CS2R R158, SRZ ;  /* 0x00000000009e7805 */ /* 0x000fe4000001ff00 */
[----:B------:R-:W-:Y:S01]  /*46c0*/  CS2R R78, SRZ ;  /* 0x00000000004e7805 */ /* 0x000fe2000001ff00 */
[----:B------:R-:W2:Y:S01]  /*46d0*/  @P0 LDC R4, c[0x0][0x450] ;  /* 0x00011400ff040b82 */ /* 0x000ea20000000800 */
[----:B------:R-:W-:Y:S02]  /*46e0*/  CS2R R160, SRZ ;  /* 0x0000000000a07805 */ /* 0x000fe4000001ff00 */
[----:B---3--:R-:W-:-:S02]  /*46f0*/  CS2R R74, SRZ ;  /* 0x00000000004a7805 */ /* 0x008fc4000001ff00 */
        /* <DEDUP_REMOVED lines=9> */
[----:B----4-:R-:W-:Y:S02]  /*4790*/  CS2R R50, SRZ ;  /* 0x0000000000327805 */ /* 0x010fe4000001ff00 */
[----:B------:R-:W-:Y:S02]  /*47a0*/  CS2R R170, SRZ ;  /* 0x0000000000aa7805 */ /* 0x000fe4000001ff00 */
[----:B------:R-:W-:-:S02]  /*47b0*/  CS2R R46, SRZ ;  /* 0x00000000002e7805 */ /* 0x000fc4000001ff00 */
[----:B------:R-:W-:Y:S01]  /*47c0*/  CS2R R172, SRZ ;  /* 0x0000000000ac7805 */ /* 0x000fe2000001ff00 */
[----:B-1----:R-:W-:Y:S01]  /*47d0*/  @P0 IMAD.HI.U32 R3, R0, R3, RZ ;  /* 0x0000000300030227 */ /* 0x002fe200078e00ff */
[----:B------:R-:W-:Y:S02]  /*47e0*/  CS2R R32, SRZ ;  /* 0x0000000000207805 */ /* 0x000fe4000001ff00 */
[----:B------:R-:W-:Y:S02]  /*47f0*/  CS2R R174, SRZ ;  /* 0x0000000000ae7805 */ /* 0x000fe4000001ff00 */
[----:B------:R-:W-:Y:S01]  /*4800*/  CS2R R38, SRZ ;  /* 0x0000000000267805 */ /* 0x000fe2000001ff00 */
[----:B------:R-:W-:Y:S01]  /*4810*/  IMAD.MOV.U32 R35, RZ, RZ, RZ ;  /* 0x000000ffff237224 */ /* 0x000fe200078e00ff */
[----:B------:R-:W-:Y:S02]  /*4820*/  CS2R R28, SRZ ;  /* 0x00000000001c7805 */ /* 0x000fe4000001ff00 */
[----:B------:R-:W-:Y:S01]  /*4830*/  CS2R R176, SRZ ;  /* 0x0000000000b07805 */ /* 0x000fe2000001ff00 */
[----:B------:R-:W-:Y:S01]  /*4840*/  IMAD.MOV.U32 R31, RZ, RZ, RZ ;  /* 0x000000ffff1f7224 */ /* 0x000fe200078e00ff */
[----:B--2---:R-:W-:-:S02]  /*4850*/  @P0 SHF.R.U32.HI R0, RZ, R4, R3 ;  /* 0x00000004ff000219 */ /* 0x004fc40000011603 */
[----:B------:R-:W-:Y:S02]  /*4860*/  CS2R R6, SRZ ;  /* 0x0000000000067805 */ /* 0x000fe4000001ff00 */
[----:B------:R-:W-:Y:S02]  /*4870*/  PLOP3.LUT P0, PT, PT, PT, PT, 0x80, 0x0 ;  /* 0x000000000000781c */ /* 0x000fe40003f0f070 */
[----:B------:R-:W-:Y:S01]  /*4880*/  CS2R R178, SRZ ;  /* 0x0000000000b27805 */ /* 0x000fe2000001ff00 */
[----:B------:R-:W-:Y:S02]  /*4890*/  IMAD.IADD R0, R43, 0x1, R0 ;  /* 0x000000012b007824 */ /* 0x000fe400078e0200 */
[----:B------:R-:W-:-:S03]  /*48a0*/  IMAD.MOV.U32 R43, RZ, RZ, RZ ;  /* 0x000000ffff2b7224 */ /* 0x000fc600078e00ff */
[----:B------:R-:W-:-:S04]  /*48b0*/  SHF.R.S32.HI R3, RZ, 0x1f, R0 ;  /* 0x0000001fff037819 */ /* 0x000fc80000011400 */
[----:B------:R-:W-:Y:S01]  /*48c0*/  LEA.HI R3, R3, R0, RZ, 0x6 ;  /* 0x0000000003037211 */ /* 0x000fe200078f30ff */
[----:B------:R-:W-:-:S03]  /*48d0*/  IMAD.MOV.U32 R0, RZ, RZ, RZ ;  /* 0x000000ffff007224 */ /* 0x000fc600078e00ff */
[----:B------:R-:W-:Y:S01]  /*48e0*/  SHF.R.S32.HI R5, RZ, 0x6, R3 ;  /* 0x00000006ff057819 */ /* 0x000fe20000011403 */
[----:B------:R-:W-:-:S03]  /*48f0*/  IMAD.MOV.U32 R3, RZ, RZ, RZ ;  /* 0x000000ffff037224 */ /* 0x000fc600078e00ff */
[----:B------:R-:W-:Y:S01]  /*4900*/  VIMNMX R4, R180, R5, PT ;  /* 0x00000005b4047248 */ /* 0x000fe20003fe0100 */
[----:B------:R-:W-:-:S03]  /*4910*/  IMAD.MOV.U32 R5, RZ, RZ, RZ ;  /* 0x000000ffff057224 */ /* 0x000fc600078e00ff */
[----:B------:R-:W-:-:S13]  /*4920*/  ISETP.GE.AND P1, PT, R4, 0x1, PT ;  /* 0x000000010400780c */ /* 0x000fda0003f26270 */
[----:B------:R-:W-:Y:S05]  /*4930*/  @!P1 BRA `(.L_x_8140) ;  /* 0x000000b800489947 */ /* 0x000fea0003800000 */
[----:B------:R-:W1:Y:S01]  /*4940*/  SHFL.IDX PT, R0, R220, RZ, 0x1f ;  /* 0x00001fffdc007589 */ /* 0x000e6200000e0000 */
[----:B------:R-:W-:Y:S02]  /*4950*/  ISETP.NE.AND P0, PT, R186, 0x3, PT ;  /* 0x00000003ba00780c */ /* 0x000fe40003f05270 */
[----:B-1----:R-:W-:-:S04]  /*4960*/  LEA.HI R3, R0, R0, RZ, 0x1 ;  /* 0x0000000000037211 */ /* 0x002fc800078f08ff */
        /* <DEDUP_REMOVED lines=9> */
.L_x_8141:
        /* <DEDUP_REMOVED lines=11> */
.L_x_8424:
[----:B------:R-:W-:Y:S05]  /*4ab0*/  BSYNC B0 ;  /* 0x0000000000007941 */ /* 0x000fea0003800000 */
.L_x_8142:
        /* <DEDUP_REMOVED lines=12> */
[----:B------:R-:W-:Y:S01]  /*4b80*/  ISETP.GE.AND P2, PT, R4, 0x2, PT ;  /* 0x000000020400780c */ /* 0x000fe20003f46270 */
[----:B------:R-:W-:Y:S01]  /*4b90*/  IMAD.MOV.U32 R15, RZ, RZ, 0x40000040 ;  /* 0x40000040ff0f7424 */ /* 0x000fe200078e00ff */
[----:B------:R-:W-:Y:S01]  /*4ba0*/  BSSY B0, `(.L_x_8144) ;  /* 0x00000ec000007945 */ /* 0x000fe20003800000 */
[----:B------:R-:W-:Y:S01]  /*4bb0*/  IMAD.MOV.U32 R13, RZ, RZ, 0x40000040 ;  /* 0x40000040ff0d7424 */ /* 0x000fe200078e00ff */
[----:B0----5:R-:W-:-:S06]  /*4bc0*/  WARPGROUP.ARRIVE ;  /* 0x00000000000079c5 */ /* 0x021fcc0000000000 */
        /* <DEDUP_REMOVED lines=37> */
[----:B0-----:R-:W-:-:S07]  /*4e20*/  VIADD R0, R4, 0xfffffffe ;  /* 0xfffffffe04007836 */ /* 0x001fce0000000000 */
.L_x_8151:
[----:B------:R-:W-:Y:S01]  /*4e30*/  BAR.SYNC.DEFER_BLOCKING 0xe, 0x100 ;  /* 0x0384000000007b1d */ /* 0x000fe20000010000 */
[----:B-12---:R-:W-:Y:S01]  /*4e40*/  IMAD R3, R18, 0x40, R190 ;  /* 0x0000004012037824 */ /* 0x006fe200078e02be */
[----:B------:R-:W-:Y:S01]  /*4e50*/  ISETP.GT.AND P3, PT, R0, RZ, PT ;  /* 0x000000ff0000720c */ /* 0x000fe20003f64270 */
[----:B------:R-:W-:Y:S02]  /*4e60*/  VIADD R18, R18, 0x1 ;  /* 0x0000000112127836 */ /* 0x000fe40000000000 */
[----:B------:R-:W-:Y:S02]  /*4e70*/  IMAD R3, R3, 0x4, R2 ;  /* 0x0000000403037824 */ /* 0x000fe400078e0202 */
[----:B------:R-:W-:Y:S01]  /*4e80*/  VIADD R0, R0, 0xffffffff ;  /* 0xffffffff00007836 */ /* 0x000fe20000000000 */
        /* <DEDUP_REMOVED lines=136> */
.L_x_8146:
[----:B------:R-:W-:Y:S01]  /*5710*/  IMAD R3, R18, 0x8, R2 ;  /* 0x0000000812037824 */ /* 0x000fe200078e0202 */
[----:B------:R-:W-:-:S04]  /*5720*/  SHF.L.U32 R4, R19, 0x1f, RZ ;  /* 0x0000001f13047819 */ /* 0x000fc800000006ff */
[----:B------:R0:W1:Y:S01]  /*5730*/  SYNCS.PHASECHK.TRANS64.TRYWAIT P2, [R3+URZ+0x28c50], R4 ;  /* 0x028c5004030075a7 */ /* 0x000062000804017f */
[----:B------:R-:W-:Y:S05]  /*5740*/  @!P0 BRA `(.L_x_8147) ;  /* 0x0000000000048947 */ /* 0x000fea0003800000 */
[----:B------:R-:W-:Y:S01]  /*5750*/  BPT.TRAP 0x1 ;  /* 0x000000040000795c */ /* 0x000fe20000300000 */
.L_x_8147:
[----:B------:R-:W-:Y:S04]  /*5760*/  BSSY B1, `(.L_x_8148) ;  /* 0x0000004000017945 */ /* 0x000fe80003800000 */
[----:B-1----:R-:W-:Y:S05]  /*5770*/  @P2 BRA `(.L_x_8149) ;  /* 0x0000000000082947 */ /* 0x002fea0003800000 */
[----:B------:R-:W1:Y:S02]  /*5780*/  SYNCS.PHASECHK.TRANS64.TRYWAIT P2, [R3+URZ+0x28c50], R4 ;  /* 0x028c5004030075a7 */ /* 0x000e64000804017f */
[----:B-1----:R-:W-:Y:S05]  /*5790*/  @!P2 BRA `(.L_x_8150) ;  /* 0x00000168009ca947 */ /* 0x002fea0003800000 */
.L_x_8149:
[----:B------:R-:W-:Y:S05]  /*57a0*/  BSYNC B1 ;  /* 0x0000000000017941 */ /* 0x000fea0003800000 */
.L_x_8148:
[----:B01----:R-:W-:Y:S01]  /*57b0*/  IMAD R4, R18, 0x1000, R21 ;  /* 0x0000100012047824 */ /* 0x003fe200078e0215 */
        /* <DEDUP_REMOVED lines=9> */
[----:B------:R-:W-:-:S05]  /*5850*/  @!P1 VIADD R3, R3, 0x28c60 ;  /* 0x00028c6003039836 */ /* 0x000fca0000000000 */
        /* <DEDUP_REMOVED lines=32> */
.L_x_8145:
[----:B------:R-:W-:Y:S05]  /*5a60*/  BSYNC B0 ;  /* 0x0000000000007941 */ /* 0x000fea0003800000 */
.L_x_8144:
[----:B------:R-:W-:Y:S01]  /*5a70*/  BAR.SYNC.DEFER_BLOCKING 0xe, 0x100 ;  /* 0x0384000000007b1d */ /* 0x000fe20000010000 */
[C---:B-12---:R-:W-:Y:S01]  /*5a80*/  IMAD R3, R18.reuse, 0x40, R190 ;  /* 0x0000004012037824 */ /* 0x046fe200078e02be */
[----:B------:R-:W-:Y:S01]  /*5a90*/  PLOP3.LUT P0, PT, PT, PT, PT, 0x8, 0x0 ;  /* 0x000000000000781c */ /* 0x000fe20003f0e170 */
[----:B------:R-:W-:Y:S02]  /*5aa0*/  VIADD R18, R18, 0x1 ;  /* 0x0000000112127836 */ /* 0x000fe40000000000 */
[----:B------:R-:W-:Y:S02]  /*5ab0*/  IMAD R3, R3, 0x4, R2 ;  /* 0x0000000403037824 */ /* 0x000fe400078e0202 */
[----:B------:R-:W-:Y:S01]  /*5ac0*/  IMAD.MOV.U32 R20, RZ, RZ, RZ ;  /* 0x000000ffff147224 */ /* 0x000fe200078e00ff */
[----:B------:R-:W-:-:S04]  /*5ad0*/  ISETP.NE.AND P1, PT, R18, 0x2, PT ;  /* 0x000000021200780c */ /* 0x000fc80003f25270 */
[----:B------:R-:W-:Y:S02]  /*5ae0*/  SEL R4, RZ, 0x1, P1 ;  /* 0x00000001ff047807 */ /* 0x000fe40000800000 */
[----:B------:R-:W-:Y:S02]  /*5af0*/  SEL R18, R18, RZ, P1 ;  /* 0x000000ff12127207 */ /* 0x000fe40000800000 */
[----:B------:R-:W-:Y:S01]  /*5b00*/  LOP3.LUT R19, R19, R4, RZ, 0x3c, !PT ;  /* 0x0000000413137212 */ /* 0x000fe200078e3cff */
[----:B0-----:R-:W0:Y:S04]  /*5b10*/  LDS R0, [R3+0x28800] ;  /* 0x0288000003007984 */ /* 0x001e280000000800 */
[----:B------:R1:W2:Y:S02]  /*5b20*/  LDS R2, [R3+0x28820] ;  /* 0x0288200003027984 */ /* 0x0002a40000000800 */
[----:B-1----:R-:W-:-:S02]  /*5b30*/  IMAD.MOV.U32 R3, RZ, RZ, RZ ;  /* 0x000000ffff037224 */ /* 0x002fc400078e00ff */
[-C--:B0-----:R-:W-:Y:S01]  /*5b40*/  FMUL.FTZ R178, R28, R0.reuse ;  /* 0x000000001cb27220 */ /* 0x081fe20000410000 */
[-C--:B------:R-:W-:Y:S01]  /*5b50*/  FMUL.FTZ R176, R32, R0.reuse ;  /* 0x0000000020b07220 */ /* 0x080fe20000410000 */
[-C--:B------:R-:W-:Y:S01]  /*5b60*/  FMUL.FTZ R175, R36, R0.reuse ;  /* 0x0000000024af7220 */ /* 0x080fe20000410000 */
[----:B------:R-:W-:Y:S01]  /*5b70*/  FMUL.FTZ R174, R40, R0 ;  /* 0x0000000028ae7220 */ /* 0x000fe20000410000 */
[----:B--2---:R-:W-:Y:S01]  /*5b80*/  FMUL.FTZ R13, R66, R2 ;  /* 0x00000002420d7220 */ /* 0x004fe20000410000 */
        /* <DEDUP_REMOVED lines=125> */
.L_x_8139:
        /* <DEDUP_REMOVED lines=113> */
.L_x_8153:
[----:B------:R-:W-:Y:S05]  /*6a70*/  BSYNC B6 ;  /* 0x0000000000067941 */ /* 0x000fea0003800000 */
.L_x_8152:
        /* <DEDUP_REMOVED lines=12> */
.L_x_8157:
[----:B--2---:R2:W3:Y:S02]  /*6b40*/  SYNCS.PHASECHK.TRANS64.TRYWAIT P0, [R2+URZ+0x28c00], R3 ;  /* 0x028c0003020075a7 */ /* 0x0044e4000800017f */
[----:B---3--:R-:W-:Y:S05]  /*6b50*/  @!P0 NANOSLEEP.SYNCS 0x989680 ;  /* 0x009896800000895d */ /* 0x008fea0003900000 */
[----:B------:R-:W3:Y:S02]  /*6b60*/  @!P0 SYNCS.PHASECHK.TRANS64 P0, [R2+URZ+0x28c00], R3 ;  /* 0x028c0003020085a7 */ /* 0x000ee4000800007f */
[----:B---3--:R-:W-:Y:S05]  /*6b70*/  @!P0 BRA `(.L_x_8157) ;  /* 0xfffffffc00f08947 */ /* 0x008fea000383ffff */
.L_x_8156:
[----:B------:R-:W-:Y:S05]  /*6b80*/  BSYNC B0 ;  /* 0x0000000000007941 */ /* 0x000fea0003800000 */
.L_x_8155:
[----:B------:R-:W-:Y:S05]  /*6b90*/  BRA `(.L_x_8158) ;  /* 0x0000002c006c7947 */ /* 0x000fea0003800000 */
.L_x_8154:
[----:B------:R-:W-:Y:S01]  /*6ba0*/  VIADD R4, R2, 0x20400 ;  /* 0x0002040002047836 */ /* 0x000fe20000000000 */
[----:B-----5:R-:W-:Y:S01]  /*6bb0*/  SHF.R.S32.HI R0, RZ, 0x1f, R30 ;  /* 0x0000001fff007819 */ /* 0x020fe2000001141e */
[----:B------:R-:W-:Y:S01]  /*6bc0*/  ULDC.64 UR4, c[0x0][0x3f8] ;  /* 0x0000fe0000047ab9 */ /* 0x000fe20000000a00 */
[----:B------:R-:W-:Y:S01]  /*6bd0*/  ULDC.64 UR6, c[0x0][0x408] ;  /* 0x0001020000067ab9 */ /* 0x000fe20000000a00 */
[----:B------:R-:W-:Y:S01]  /*6be0*/  IMAD.WIDE.U32 R24, R30, UR4, RZ ;  /* 0x000000041e187c25 */ /* 0x000fe2000f8e00ff */
        /* <DEDUP_REMOVED lines=26> */
.L_x_8160:
[----:B------:R-:W-:Y:S05]  /*6d90*/  BSYNC B6 ;  /* 0x0000000000067941 */ /* 0x000fea0003800000 */
.L_x_8159:
        /* <DEDUP_REMOVED lines=39> */
.L_x_8430:
        /* <DEDUP_REMOVED lines=30> */
.L_x_8165:
[----:B------:R-:W-:Y:S05]  /*71f0*/  BSYNC B1 ;  /* 0x0000000000017941 */ /* 0x000fea0003800000 */
.L_x_8164:
[----:B---3-5:R-:W-:Y:S01]  /*7200*/  IMAD.MOV.U32 R0, RZ, RZ, R20 ;  /* 0x000000ffff007224 */ /* 0x028fe200078e0014 */
[----:B------:R-:W-:Y:S01]  /*7210*/  UMOV UR4, 0xffffffff ;  /* 0xffffffff00047882 */ /* 0x000fe20000000000 */
[----:B--2---:R-:W-:Y:S01]  /*7220*/  IMAD.MOV.U32 R3, RZ, RZ, R21 ;  /* 0x000000ffff037224 */ /* 0x004fe200078e0015 */
[----:B0-----:R-:W-:Y:S01]  /*7230*/  CS2R R26, SRZ ;  /* 0x00000000001a7805 */ /* 0x001fe2000001ff00 */
[----:B----4-:R-:W-:Y:S02]  /*7240*/  IMAD.MOV.U32 R5, RZ, RZ, R28 ;  /* 0x000000ffff057224 */ /* 0x010fe400078e001c */
        /* <DEDUP_REMOVED lines=8> */
[----:B------:R-:W-:-:S04]  /*72d0*/  PRMT R45, R3, 0x7610, R45 ;  /* 0x00007610032d7816 */ /* 0x000fc8000000002d */
[----:B------:R-:W-:Y:S01]  /*72e0*/  PRMT R39, R9, 0x5410, R5 ;  /* 0x0000541009277816 */ /* 0x000fe20000000005 */
[----:B------:R-:W-:Y:S06]  /*72f0*/  BRA.DIV UR4, `(.L_x_8166) ;  /* 0x0000015204487947 */ /* 0x000fec000b800000 */
[----:B------:R0:W2:Y:S04]  /*7300*/  SHFL.IDX PT, R3, R6, 0x1, 0x1c1f ;  /* 0x003c1f0006037f89 */ /* 0x0000a800000e0000 */
[----:B------:R0:W3:Y:S04]  /*7310*/  SHFL.IDX PT, R0, R4, 0x1, 0x1c1f ;  /* 0x003c1f0004007f89 */ /* 0x0000e800000e0000 */
[----:B------:R0:W4:Y:S04]  /*7320*/  SHFL.IDX PT, R5, R8, 0x1, 0x1c1f ;  /* 0x003c1f0008057f89 */ /* 0x00012800000e0000 */
[----:B------:R0:W0:Y:S02]  /*7330*/  SHFL.IDX PT, R14, R7, 0x1, 0x1c1f ;  /* 0x003c1f00070e7f89 */ /* 0x00002400000e0000 */
.L_x_8436:
        /* <DEDUP_REMOVED lines=34> */
.L_x_8168:
[----:B------:R-:W-:Y:S05]  /*7560*/  BSYNC B1 ;  /* 0x0000000000017941 */ /* 0x000fea0003800000 */
.L_x_8167:
        /* <DEDUP_REMOVED lines=20> */
[----:B------:R-:W-:Y:S01]  /*76b0*/  IMAD.MOV.U32 R4, RZ, RZ, R12 ;  /* 0x000000ffff047224 */ /* 0x000fe200078e000c */
[----:B------:R-:W-:Y:S01]  /*76c0*/  LOP3.LUT P2, RZ, R188, 0x4, RZ, 0xc0, !PT ;  /* 0x00000004bcff7812 */ /* 0x000fe2000784c0ff */
[----:B------:R-:W-:Y:S01]  /*76d0*/  IMAD R3, R3, 0x2, R2 ;  /* 0x0000000203037824 */ /* 0x000fe200078e0202 */
[----:B------:R-:W-:-:S02]  /*76e0*/  PRMT R44, R44, 0x5410, R0 ;  /* 0x000054102c2c7816 */ /* 0x000fc40000000000 */
[----:B------:R-:W-:Y:S01]  /*76f0*/  PRMT R47, R4, 0x7610, R47 ;  /* 0x00007610042f7816 */ /* 0x000fe2000000002f */
[----:B------:R-:W-:Y:S01]  /*7700*/  VIADD R4, R3, 0x20400 ;  /* 0x0002040003047836 */ /* 0x000fe20000000000 */
[----:B------:R-:W-:Y:S01]  /*7710*/  ISETP.GE.AND P1, PT, R23, R42, PT ;  /* 0x0000002a1700720c */ /* 0x000fe20003f26270 */
[----:B------:R-:W-:Y:S01]  /*7720*/  VIADD R0, R3, 0x20440 ;  /* 0x0002044003007836 */ /* 0x000fe20000000000 */
[----:B-1----:R-:W-:Y:S11]  /*7730*/  @!P0 BRA `(.L_x_8170) ;  /* 0x0000014c00a88947 */ /* 0x002ff60003800000 */
.L_x_8437:
[----:B------:R-:W-:Y:S05]  /*7740*/  BSYNC B1 ;  /* 0x0000000000017941 */ /* 0x000fea0003800000 */
.L_x_8169:
        /* <DEDUP_REMOVED lines=10> */
[----:B------:R-:W-:Y:S02]  /*77f0*/  SHF.R.U32.HI R37, RZ, 0x10, R31 ;  /* 0x00000010ff257819 */ /* 0x000fe4000001161f */
[--C-:B------:R-:W-:Y:S02]  /*7800*/  SHF.R.U32.HI R34, RZ, 0x10, R29.reuse ;  /* 0x00000010ff227819 */ /* 0x100fe4000001161d */
[----:B------:R-:W-:Y:S02]  /*7810*/  SHF.R.U64 R33, R28, 0x10, R29 ;  /* 0x000000101c217819 */ /* 0x000fe4000000121d */
[----:B------:R-:W-:Y:S02]  /*7820*/  PRMT R37, R39, 0x5410, R37 ;  /* 0x0000541027257816 */ /* 0x000fe40000000025 */
[----:B------:R-:W-:Y:S02]  /*7830*/  PRMT R34, R38, 0x5432, R34 ;  /* 0x0000543226227816 */ /* 0x000fe40000000022 */
[----:B------:R-:W-:-:S02]  /*7840*/  SHF.R.U64 R36, R30, 0x10, R31 ;  /* 0x000000101e247819 */ /* 0x000fc4000000121f */
[----:B------:R-:W-:Y:S01]  /*7850*/  PRMT R33, R38, 0x5410, R33 ;  /* 0x0000541026217816 */ /* 0x000fe20000000021 */
[----:B------:R-:W-:Y:S01]  /*7860*/  IMAD.U32 R38, R37, 0x10000, RZ ;  /* 0x0001000025267824 */ /* 0x000fe200078e00ff */
[----:B------:R-:W-:Y:S01]  /*7870*/  PRMT R36, R39, 0x5432, R36 ;  /* 0x0000543227247816 */ /* 0x000fe20000000024 */
[C---:B0-----:R-:W-:Y:S01]  /*7880*/  IMAD.U32 R35, R34.reuse, 0x10000, RZ ;  /* 0x0001000022237824 */ /* 0x041fe200078e00ff */
[----:B------:R-:W-:Y:S02]  /*7890*/  LOP3.LUT R37, R37, 0xffff0000, RZ, 0xc0, !PT ;  /* 0xffff000025257812 */ /* 0x000fe400078ec0ff */
[----:B------:R-:W-:Y:S02]  /*78a0*/  LOP3.LUT R34, R34, 0xffff0000, RZ, 0xc0, !PT ;  /* 0xffff000022227812 */ /* 0x000fe400078ec0ff */
[C---:B-1----:R-:W-:Y:S01]  /*78b0*/  LOP3.LUT R29, R6.reuse, 0xffff0000, RZ, 0xc0, !PT ;  /* 0xffff0000061d7812 */ /* 0x042fe200078ec0ff */
[----:B------:R-:W-:Y:S01]  /*78c0*/  IMAD.U32 R28, R6, 0x10000, RZ ;  /* 0x00010000061c7824 */ /* 0x000fe200078e00ff */
[C---:B------:R-:W-:Y:S01]  /*78d0*/  LOP3.LUT R31, R7.reuse, 0xffff0000, RZ, 0xc0, !PT ;  /* 0xffff0000071f7812 */ /* 0x040fe200078ec0ff */
[----:B------:R-:W-:-:S02]  /*78e0*/  IMAD.U32 R30, R7, 0x10000, RZ ;  /* 0x00010000071e7824 */ /* 0x000fc400078e00ff */
[C---:B------:R-:W-:Y:S01]  /*78f0*/  FMUL.FTZ R39, R29.reuse, R38 ;  /* 0x000000261d277220 */ /* 0x040fe20000410000 */
[----:B------:R-:W-:Y:S01]  /*7900*/  FMUL.FTZ R29, R29, R35 ;  /* 0x000000231d1d7220 */ /* 0x000fe20000410000 */
[C---:B------:R-:W-:Y:S01]  /*7910*/  FMUL.FTZ R41, R31.reuse, R37 ;  /* 0x000000251f297220 */ /* 0x040fe20000410000 */
[----:B------:R-:W-:Y:S02]  /*7920*/  IMAD.U32 R6, R4, 0x10000, RZ ;  /* 0x0001000004067824 */ /* 0x000fe400078e00ff */
[C---:B------:R-:W-:Y:S01]  /*7930*/  FFMA.FTZ R39, R28.reuse, R35, -R39 ;  /* 0x000000231c277223 */ /* 0x040fe20000010827 */
[----:B------:R-:W-:Y:S01]  /*7940*/  FMUL.FTZ R35, R31, R34 ;  /* 0x000000221f237220 */ /* 0x000fe20000410000 */
[----:B------:R-:W-:Y:S02]  /*7950*/  IMAD.U32 R7, R5, 0x10000, RZ ;  /* 0x0001000005077824 */ /* 0x000fe400078e00ff */
[----:B------:R-:W-:Y:S01]  /*7960*/  FFMA.FTZ R38, R28, R38, R29 ;  /* 0x000000261c267223 */ /* 0x000fe2000001001d */
[----:B------:R-:W-:Y:S01]  /*7970*/  IMAD.U32 R31, R36, 0x10000, RZ ;  /* 0x00010000241f7824 */ /* 0x000fe200078e00ff */
[----:B------:R-:W-:Y:S01]  /*7980*/  LOP3.LUT R4, R4, 0xffff0000, RZ, 0xc0, !PT ;  /* 0xffff000004047812 */ /* 0x000fe200078ec0ff */
[----:B------:R-:W-:Y:S01]  /*7990*/  IMAD.U32 R29, R33, 0x10000, RZ ;  /* 0x00010000211d7824 */ /* 0x000fe200078e00ff */
[----:B------:R-:W-:Y:S01]  /*79a0*/  LOP3.LUT R5, R5, 0xffff0000, RZ, 0xc0, !PT ;  /* 0xffff000005057812 */ /* 0x000fe200078ec0ff */
        /* <DEDUP_REMOVED lines=17> */
.L_x_8174:
[----:B------:R-:W-:Y:S05]  /*7ac0*/  BSYNC B2 ;  /* 0x0000000000027941 */ /* 0x000fea0003800000 */
.L_x_8173:
[----:B------:R-:W-:Y:S05]  /*7ad0*/  @P1 BRA `(.L_x_8172) ;  /* 0x0000000000b81947 */ /* 0x000fea0003800000 */
[----:B-1----:R-:W1:Y:S01]  /*7ae0*/  LDS.128 R4, [R0] ;  /* 0x0000000000047984 */ /* 0x002e620000000c00 */
        /* <DEDUP_REMOVED lines=9> */
[----:B------:R-:W-:Y:S02]  /*7b80*/  LOP3.LUT R33, R33, 0xffff0000, RZ, 0xc0, !PT ;  /* 0xffff000021217812 */ /* 0x000fe400078ec0ff */
[----:B------:R-:W-:Y:S02]  /*7b90*/  LOP3.LUT R29, R29, 0xffff0000, RZ, 0xc0, !PT ;  /* 0xffff00001d1d7812 */ /* 0x000fe400078ec0ff */
[----:B------:R-:W-:Y:S02]  /*7ba0*/  PRMT R31, R44, 0x5410, R31 ;  /* 0x000054102c1f7816 */ /* 0x000fe4000000001f */
[C---:B-1----:R-:W-:Y:S01]  /*7bb0*/  LOP3.LUT R21, R6.reuse, 0xffff0000, RZ, 0xc0, !PT ;  /* 0xffff000006157812 */ /* 0x042fe200078ec0ff */
[----:B------:R-:W-:Y:S01]  /*7bc0*/  IMAD.U32 R20, R6, 0x10000, RZ ;  /* 0x0001000006147824 */ /* 0x000fe200078e00ff */
[C---:B------:R-:W-:Y:S01]  /*7bd0*/  LOP3.LUT R25, R7.reuse, 0xffff0000, RZ, 0xc0, !PT ;  /* 0xffff000007197812 */ /* 0x040fe200078ec0ff */
[----:B------:R-:W-:Y:S02]  /*7be0*/  IMAD.U32 R24, R7, 0x10000, RZ ;  /* 0x0001000007187824 */ /* 0x000fe400078e00ff */
[C---:B0-----:R-:W-:Y:S01]  /*7bf0*/  FMUL.FTZ R35, R21.reuse, R34 ;  /* 0x0000002215237220 */ /* 0x041fe20000410000 */
[----:B------:R-:W-:Y:S01]  /*7c00*/  FMUL.FTZ R21, R21, R30 ;  /* 0x0000001e15157220 */ /* 0x000fe20000410000 */
[C---:B------:R-:W-:Y:S01]  /*7c10*/  IMAD.U32 R6, R4.reuse, 0x10000, RZ ;  /* 0x0001000004067824 */ /* 0x040fe200078e00ff */
[----:B------:R-:W-:Y:S01]  /*7c20*/  LOP3.LUT R4, R4, 0xffff0000, RZ, 0xc0, !PT ;  /* 0xffff000004047812 */ /* 0x000fe200078ec0ff */
[----:B------:R-:W-:-:S02]  /*7c30*/  IMAD.U32 R7, R5, 0x10000, RZ ;  /* 0x0001000005077824 */ /* 0x000fc400078e00ff */
[C---:B------:R-:W-:Y:S01]  /*7c40*/  FFMA.FTZ R34, R20.reuse, R34, R21 ;  /* 0x0000002214227223 */ /* 0x040fe20000010015 */
[----:B------:R-:W-:Y:S01]  /*7c50*/  FFMA.FTZ R35, R20, R30, -R35 ;  /* 0x0000001e14237223 */ /* 0x000fe20000010823 */
[C---:B------:R-:W-:Y:S01]  /*7c60*/  IMAD.U32 R21, R28.reuse, 0x10000, RZ ;  /* 0x000100001c157824 */ /* 0x040fe200078e00ff */
[----:B------:R-:W-:Y:S01]  /*7c70*/  LOP3.LUT R5, R5, 0xffff0000, RZ, 0xc0, !PT ;  /* 0xffff000005057812 */ /* 0x000fe200078ec0ff */
[C---:B------:R-:W-:Y:S01]  /*7c80*/  FMUL.FTZ R37, R25.reuse, R33 ;  /* 0x0000002119257220 */ /* 0x040fe20000410000 */
[-C--:B------:R-:W-:Y:S01]  /*7c90*/  FMUL.FTZ R39, R25, R29.reuse ;  /* 0x0000001d19277220 */ /* 0x080fe20000410000 */
[C---:B------:R-:W-:Y:S01]  /*7ca0*/  LOP3.LUT R20, R31.reuse, 0xffff0000, RZ, 0xc0, !PT ;  /* 0xffff00001f147812 */ /* 0x040fe200078ec0ff */
[----:B------:R-:W-:Y:S01]  /*7cb0*/  IMAD.U32 R25, R31, 0x10000, RZ ;  /* 0x000100001f197824 */ /* 0x000fe200078e00ff */
        /* <DEDUP_REMOVED lines=16> */
.L_x_8172:
[----:B------:R-:W-:Y:S05]  /*7dc0*/  BSYNC B1 ;  /* 0x0000000000017941 */ /* 0x000fea0003800000 */
.L_x_8171:
        /* <DEDUP_REMOVED lines=53> */
.L_x_8177:
[----:B------:R-:W-:Y:S05]  /*8120*/  BSYNC B1 ;  /* 0x0000000000017941 */ /* 0x000fea0003800000 */
.L_x_8176:
[----:B------:R-:W-:Y:S05]  /*8130*/  @P1 BRA `(.L_x_8175) ;  /* 0x0000001400e01947 */ /* 0x000fea0003800000 */
[----:B-1----:R-:W1:Y:S01]  /*8140*/  LDS.128 R4, [R0+0x1000] ;  /* 0x0010000000047984 */ /* 0x002e620000000c00 */
        /* <DEDUP_REMOVED lines=46> */
.L_x_8162:
        /* <DEDUP_REMOVED lines=36> */
.L_x_8443:
        /* <DEDUP_REMOVED lines=16> */
.L_x_8180:
[----:B------:R-:W-:Y:S05]  /*8770*/  BSYNC B1 ;  /* 0x0000000000017941 */ /* 0x000fea0003800000 */
.L_x_8179:
        /* <DEDUP_REMOVED lines=22> */
.L_x_8449:
        /* <DEDUP_REMOVED lines=23> */
.L_x_8183:
[----:B------:R-:W-:Y:S05]  /*8a50*/  BSYNC B1 ;  /* 0x0000000000017941 */ /* 0x000fea0003800000 */
.L_x_8182:
        /* <DEDUP_REMOVED lines=21> */
.L_x_8450:
[----:B------:R-:W-:Y:S05]  /*8bb0*/  BSYNC B1 ;  /* 0x0000000000017941 */ /* 0x000fea0003800000 */
.L_x_8184:
[----:B------:R-:W-:Y:S04]  /*8bc0*/  BSSY B1, `(.L_x_8186) ;  /* 0x000006a000017945 */ /* 0x000fe80003800000 */
[----:B------:R-:W-:Y:S05]  /*8bd0*/  @P2 BRA `(.L_x_8187) ;  /* 0x0000000400a02947 */ /* 0x000fea0003800000 */
[----:B------:R-:W-:Y:S01]  /*8be0*/  IMAD.SHL.U32 R0, R188, 0x40, RZ ;  /* 0x00000040bc007824 */ /* 0x000fe200078e00ff */
[----:B------:R-:W-:Y:S01]  /*8bf0*/  SHF.R.U64 R39, R28, 0x10, R29 ;  /* 0x000000101c277819 */ /* 0x000fe2000000121d */
[----:B------:R-:W-:Y:S01]  /*8c00*/  IMAD.IADD R12, R16, 0x1, R49 ;  /* 0x00000001100c7824 */ /* 0x000fe200078e0231 */
[----:B------:R-:W-:Y:S02]  /*8c10*/  SHF.R.U64 R42, R30, 0x10, R31 ;  /* 0x000000101e2a7819 */ /* 0x000fe4000000121f */
[----:B------:R-:W-:Y:S02]  /*8c20*/  LOP3.LUT R13, R0, 0x1c0, RZ, 0xc0, !PT ;  /* 0x000001c0000d7812 */ /* 0x000fe400078ec0ff */
[----:B------:R-:W-:Y:S02]  /*8c30*/  PRMT R39, R20, 0x5410, R39 ;  /* 0x0000541014277816 */ /* 0x000fe40000000027 */
[----:B------:R-:W-:Y:S02]  /*8c40*/  LOP3.LUT R0, R13, 0x38, R16, 0xf8, !PT ;  /* 0x000000380d007812 */ /* 0x000fe400078ef810 */
[----:B------:R-:W-:-:S02]  /*8c50*/  SHF.R.U32.HI R15, RZ, 0x3, R13 ;  /* 0x00000003ff0f7819 */ /* 0x000fc4000001160d */
[----:B------:R-:W-:Y:S02]  /*8c60*/  LOP3.LUT R12, R13, 0x38, R12, 0xf8, !PT ;  /* 0x000000380d0c7812 */ /* 0x000fe400078ef80c */
[-C--:B0-----:R-:W-:Y:S02]  /*8c70*/  LOP3.LUT R3, R0, R15.reuse, RZ, 0x3c, !PT ;  /* 0x0000000f00037212 */ /* 0x081fe400078e3cff */
[----:B------:R-:W-:Y:S02]  /*8c80*/  LOP3.LUT R13, R12, R15, RZ, 0x3c, !PT ;  /* 0x0000000f0c0d7212 */ /* 0x000fe400078e3cff */
[----:B------:R-:W-:Y:S01]  /*8c90*/  SHF.R.U64 R0, R24, 0x10, R25 ;  /* 0x0000001018007819 */ /* 0x000fe20000001219 */
[----:B------:R-:W-:Y:S01]  /*8ca0*/  IMAD R3, R202, 0x200, R3 ;  /* 0x00000200ca037824 */ /* 0x000fe200078e0203 */
[----:B------:R-:W-:Y:S02]  /*8cb0*/  SHF.R.U32.HI R36, RZ, 0x10, R25 ;  /* 0x00000010ff247819 */ /* 0x000fe40000011619 */
[----:B------:R-:W-:Y:S01]  /*8cc0*/  PRMT R30, R44, 0x5432, R0 ;  /* 0x000054322c1e7816 */ /* 0x000fe20000000000 */
[----:B------:R-:W-:Y:S01]  /*8cd0*/  IMAD R46, R3, 0x2, R2 ;  /* 0x00000002032e7824 */ /* 0x000fe200078e0202 */
[----:B------:R-:W-:Y:S01]  /*8ce0*/  SHF.R.U64 R37, R26, 0x10, R27 ;  /* 0x000000101a257819 */ /* 0x000fe2000000121b */
        /* <DEDUP_REMOVED lines=87> */
.L_x_8187:
[----:B------:R-:W-:Y:S05]  /*9260*/  BSYNC B1 ;  /* 0x0000000000017941 */ /* 0x000fea0003800000 */
.L_x_8186:
        /* <DEDUP_REMOVED lines=101> */
.L_x_8175:
[----:B------:R-:W-:Y:S05]  /*98c0*/  BSYNC B0 ;  /* 0x0000000000007941 */ /* 0x000fea0003800000 */
.L_x_8161:
        /* <DEDUP_REMOVED lines=8> */
.L_x_8158:
[----:B------:R-:W-:-:S13]  /*9950*/  ISETP.NE.AND P0, PT, R186, 0x3, PT ;  /* 0x00000003ba00780c */ /* 0x000fda0003f05270 */
[----:B------:R-:W-:Y:S05]  /*9960*/  @!P0 BRA `(.L_x_8188) ;  /* 0x0000000000048947 */ /* 0x000fea0003800000 */
[----:B------:R-:W-:Y:S01]  /*9970*/  BPT.TRAP 0x1 ;  /* 0x000000040000795c */ /* 0x000fe20000300000 */
.L_x_8188:
[----:B------:R-:W-:Y:S01]  /*9980*/  IMAD R168, R18, 0x8, R2 ;  /* 0x0000000812a87824 */ /* 0x000fe200078e0202 */
[----:B------:R-:W-:-:S04]  /*9990*/  SHF.L.U32 R57, R19, 0x1f, RZ ;  /* 0x0000001f13397819 */ /* 0x000fc800000006ff */
[----:B------:R0:W0:Y:S01]  /*99a0*/  SYNCS.PHASECHK.TRANS64.TRYWAIT P2, [R168+URZ+0x28c30], R57 ;  /* 0x028c3039a80075a7 */ /* 0x000022000804017f */
[----:B------:R-:W-:Y:S05]  /*99b0*/  @!P0 BRA `(.L_x_8189) ;  /* 0x0000000000048947 */ /* 0x000fea0003800000 */
[----:B------:R-:W-:Y:S01]  /*99c0*/  BPT.TRAP 0x1 ;  /* 0x000000040000795c */ /* 0x000fe20000300000 */
.L_x_8189:
[----:B012-4-:R-:W0:Y:S01]  /*99d0*/  S2R R3, SR_TID.X ;  /* 0x0000000000037919 */ /* 0x017e220000002100 */
[----:B---3--:R-:W-:-:S05]  /*99e0*/  VIADD R0, R2, 0x22400 ;  /* 0x0002240002007836 */ /* 0x008fca0000000000 */
[----:B------:R-:W-:-:S04]  /*99f0*/  SHF.R.U32.HI R0, RZ, 0x4, R0 ;  /* 0x00000004ff007819 */ /* 0x000fc80000011600 */
[----:B------:R-:W-:Y:S02]  /*9a00*/  LOP3.LUT R0, R0, 0x3fff, RZ, 0xc0, !PT ;  /* 0x00003fff00007812 */ /* 0x000fe400078ec0ff */
[----:B0-----:R-:W-:-:S04]  /*9a10*/  LOP3.LUT R3, R3, 0x7f, RZ, 0xc0, !PT ;  /* 0x0000007f03037812 */ /* 0x001fc800078ec0ff */
[----:B------:R-:W-:Y:S01]  /*9a20*/  ISETP.NE.AND P1, PT, R3, RZ, PT ;  /* 0x000000ff0300720c */ /* 0x000fe20003f25270 */
[----:B------:R-:W-:-:S12]  /*9a30*/  @P2 BRA `(.L_x_8190) ;  /* 0x0000000000082947 */ /* 0x000fd80003800000 */
[----:B------:R-:W0:Y:S02]  /*9a40*/  SYNCS.PHASECHK.TRANS64.TRYWAIT P2, [R168+URZ+0x28c30], R57 ;  /* 0x028c3039a80075a7 */ /* 0x000e24000804017f */
[----:B0-----:R-:W-:Y:S05]  /*9a50*/  @!P2 BRA `(.L_x_8191) ;  /* 0x0000012c00f8a947 */ /* 0x001fea0003800000 */
.L_x_8190:
[----:B------:R-:W-:Y:S05]  /*9a60*/  WARPSYNC.ALL ;  /* 0x0000000000007948 */ /* 0x000fea0003800000 */
[----:B------:R-:W-:Y:S01]  /*9a70*/  LOP3.LUT R12, R0, 0x10000, RZ, 0xfc, !PT ;  /* 0x00010000000c7812 */ /* 0x000fe200078efcff */
[----:B------:R-:W-:Y:S01]  /*9a80*/  VIADD R0, R2, 0x20400 ;  /* 0x0002040002007836 */ /* 0x000fe20000000000 */
[----:B------:R-:W2:Y:S03]  /*9a90*/  LDL.LU R3, [R1+0x8] ;  /* 0x0000080001037983 */ /* 0x000ea60000300800 */
[----:B------:R-:W-:Y:S01]  /*9aa0*/  IMAD R6, R18, 0x200, R12 ;  /* 0x0000020012067824 */ /* 0x000fe200078e020c */
[----:B-----5:R-:W-:Y:S01]  /*9ab0*/  WARPGROUP.ARRIVE ;  /* 0x00000000000079c5 */ /* 0x020fe20000000000 */
        /* <DEDUP_REMOVED lines=15> */
[----:B------:R-:W1:Y:S01]  /*9bb0*/  LDC R230, c[0x0][0x448] ;  /* 0x00011200ffe67b82 */ /* 0x000e620000000800 */
[----:B------:R-:W-:-:S02]  /*9bc0*/  IMAD.MOV.U32 R7, RZ, RZ, 0x40000040 ;  /* 0x40000040ff077424 */ /* 0x000fc400078e00ff */
[----:B------:R-:W-:-:S08]  /*9bd0*/  IMAD.IADD R0, R203, 0x1, R196 ;  /* 0x00000001cb007824 */ /* 0x000fd000078e02c4 */
[----:B------:R-:W-:Y:S01]  /*9be0*/  HGMMA.64x64x16.F32.BF16 R24, gdesc[UR4], RZ, !UPT, gsb0 ;  /* 0x00e00000041879f0 */ /* 0x000fe2000c0018ff */
[----:B------:R-:W-:Y:S01]  /*9bf0*/  R2UR UR6, R8 ;  /* 0x00000000080672ca */ /* 0x000fe200000e0000 */
[----:B------:R-:W-:Y:S01]  /*9c00*/  VIADD R8, R4, 0x4 ;  /* 0x0000000404087836 */ /* 0x000fe20000000000 */
[----:B------:R-:W-:Y:S01]  /*9c10*/  R2UR UR7, R9 ;  /* 0x00000000090772ca */ /* 0x000fe200000e0000 */
[----:B------:R-:W-:Y:S01]  /*9c20*/  IMAD.MOV.U32 R9, RZ, RZ, 0x40000040 ;  /* 0x40000040ff097424 */ /* 0x000fe200078e00ff */
[----:B------:R-:W-:Y:S02]  /*9c30*/  R2UR UR4, R10 ;  /* 0x000000000a0472ca */ /* 0x000fe400000e0000 */
[----:B------:R-:W-:Y:S02]  /*9c40*/  R2UR UR5, R11 ;  /* 0x000000000b0572ca */ /* 0x000fe400000e0000 */
[----:B-1----:R-:W-:Y:S01]  /*9c50*/  ISETP.NE.AND P2, PT, R230, 0x1, PT ;  /* 0x00000001e600780c */ /* 0x002fe20003f45270 */
[----:B------:R-:W-:-:S02]  /*9c60*/  WARPGROUP.DEPBAR.LE gsb0, 0x0 ;  /* 0x00008000000079c5 */ /* 0x000fc40000010000 */
[----:B------:R-:W-:-:S08]  /*9c70*/  WARPGROUP.ARRIVE ;  /* 0x00000000000079c5 */ /* 0x000fd00000000000 */
        /* <DEDUP_REMOVED lines=11> */
[----:B------:R-:W-:Y:S02]  /*9d30*/  R2UR UR6, R14 ;  /* 0x000000000e0672ca */ /* 0x000fe400000e0000 */
[----:B------:R-:W-:Y:S01]  /*9d40*/  R2UR UR7, R15 ;  /* 0x000000000f0772ca */ /* 0x000fe200000e0000 */
[----:B------:R-:W1:Y:S01]  /*9d50*/  @P2 LDC R14, c[0x0][0x450] ;  /* 0x00011400ff0e2b82 */ /* 0x000e620000000800 */
[----:B------:R-:W-:Y:S02]  /*9d60*/  R2UR UR4, R6 ;  /* 0x00000000060472ca */ /* 0x000fe400000e0000 */
[----:B------:R-:W-:Y:S01]  /*9d70*/  R2UR UR5, R7 ;  /* 0x00000000070572ca */ /* 0x000fe200000e0000 */
[----:B------:R-:W-:Y:S02]  /*9d80*/  WARPGROUP.DEPBAR.LE gsb0, 0x0 ;  /* 0x00008000000079c5 */ /* 0x000fe40000010000 */
[----:B------:R-:W-:-:S10]  /*9d90*/  WARPGROUP.ARRIVE ;  /* 0x00000000000079c5 */ /* 0x000fd40000000000 */
[----:B------:R-:W-:Y:S01]  /*9da0*/  HGMMA.64x64x16.F32.BF16 R24, gdesc[UR4], R24, gsb0 ;  /* 0x00e00000041879f0 */ /* 0x000fe20008001818 */
[----:B------:R-:W-:Y:S01]  /*9db0*/  ULDC UR4, c[0x0][0x9d8] ;  /* 0x0002760000047ab9 */ /* 0x000fe20000000800 */
[----:B--2---:R-:W-:-:S04]  /*9dc0*/  LOP3.LUT R3, R3, 0xf7ffffff, RZ, 0xc0, !PT ;  /* 0xf7ffffff03037812 */ /* 0x004fc800078ec0ff */
[----:B------:R-:W-:-:S05]  /*9dd0*/  @P2 LOP3.LUT R3, R3, 0x8000000, RZ, 0xfc, !PT ;  /* 0x0800000003032812 */ /* 0x000fca00078efcff */
[----:B------:R2:W-:Y:S02]  /*9de0*/  STL [R1+0x8], R3 ;  /* 0x0000080301007387 */ /* 0x0005e40000100800 */
[----:B--2---:R-:W2:Y:S02]  /*9df0*/  @P2 LDC R3, c[0x0][0x44c] ;  /* 0x00011300ff032b82 */ /* 0x004ea40000000800 */
[----:B--2---:R-:W-:-:S05]  /*9e00*/  @P2 IMAD.HI.U32 R3, R0, R3, RZ ;  /* 0x0000000300032227 */ /* 0x004fca00078e00ff */
[----:B-1----:R-:W-:Y:S01]  /*9e10*/  @P2 SHF.R.U32.HI R0, RZ, R14, R3 ;  /* 0x0000000eff002219 */ /* 0x002fe20000011603 */
[----:B------:R-:W-:-:S04]  /*9e20*/  IMAD.MOV.U32 R3, RZ, RZ, -0x40 ;  /* 0xffffffc0ff037424 */ /* 0x000fc800078e00ff */
[----:B------:R-:W1:Y:S01]  /*9e30*/  SHFL.IDX PT, R13, R0, 0x1, 0x1c1f ;  /* 0x003c1f00000d7f89 */ /* 0x000e6200000e0000 */
[----:B------:R-:W-:Y:S01]  /*9e40*/  IMAD R14, R180, R3, 0x40 ;  /* 0x00000040b40e7424 */ /* 0x000fe200078e0203 */
[----:B------:R-:W-:Y:S02]  /*9e50*/  WARPGROUP.DEPBAR.LE gsb0, 0x0 ;  /* 0x00008000000079c5 */ /* 0x000fe40000010000 */
[----:B------:R-:W-:Y:S01]  /*9e60*/  FMUL.FTZ R26, R26, UR4 ;  /* 0x000000041a1a7c20 */ /* 0x000fe20008410000 */
[----:B------:R-:W-:Y:S01]  /*9e70*/  FMUL.FTZ R27, R27, UR4 ;  /* 0x000000041b1b7c20 */ /* 0x000fe20008410000 */
[----:B------:R-:W-:Y:S01]  /*9e80*/  FMUL.FTZ R30, R30, UR4 ;  /* 0x000000041e1e7c20 */ /* 0x000fe20008410000 */
[----:B------:R-:W-:Y:S01]  /*9e90*/  IADD3 R3, R195, 0x1, R14 ;  /* 0x00000001c3037810 */ /* 0x000fe20007ffe00e */
[----:B------:R-:W-:Y:S01]  /*9ea0*/  FMUL.FTZ R31, R31, UR4 ;  /* 0x000000041f1f7c20 */ /* 0x000fe20008410000 */
[----:B------:R-:W2:Y:S01]  /*9eb0*/  MUFU.TANH R21, R27 ;  /* 0x0000001b00157308 */ /* 0x000ea20000002400 */
[----:B------:R-:W-:Y:S01]  /*9ec0*/  IADD3 R14, -R189, R14, R195 ;  /* 0x0000000ebd0e7210 */ /* 0x000fe20007ffe1c3 */
[----:B------:R-:W-:Y:S01]  /*9ed0*/  FMUL.FTZ R34, R34, UR4 ;  /* 0x0000000422227c20 */ /* 0x000fe20008410000 */
[----:B------:R-:W-:Y:S01]  /*9ee0*/  IADD3 R3, -R194, R3, -R189 ;  /* 0x00000003c2037210 */ /* 0x000fe20007ffe9bd */
        /* <DEDUP_REMOVED lines=9> */
[--C-:B-1----:R-:W-:Y:S01]  /*9f80*/  VIADDMNMX R13, R13, R3, R14.reuse, PT ;  /* 0x000000030d0d7246 */ /* 0x102fe2000380010e */
[----:B------:R-:W-:Y:S01]  /*9f90*/  FMUL.FTZ R51, R51, UR4 ;  /* 0x0000000433337c20 */ /* 0x000fe20008410000 */
[----:B------:R-:W-:Y:S01]  /*9fa0*/  FMUL.FTZ R54, R54, UR4 ;  /* 0x0000000436367c20 */ /* 0x000fe20008410000 */
[----:B------:R-:W1:Y:S01]  /*9fb0*/  MUFU.TANH R30, R30 ;  /* 0x0000001e001e7308 */ /* 0x000e620000002400 */
[----:B------:R-:W-:Y:S01]  /*9fc0*/  ISETP.GT.AND P2, PT, R13, RZ, PT ;  /* 0x000000ff0d00720c */ /* 0x000fe20003f44270 */
[----:B------:R-:W-:Y:S01]  /*9fd0*/  FMUL.FTZ R55, R55, UR4 ;  /* 0x0000000437377c20 */ /* 0x000fe20008410000 */
[C---:B------:R-:W-:Y:S01]  /*9fe0*/  ISETP.GT.AND P3, PT, R13.reuse, 0x1, PT ;  /* 0x000000010d00780c */ /* 0x040fe20003f64270 */
[----:B------:R-:W4:Y:S01]  /*9ff0*/  SHFL.IDX PT, R0, R0, RZ, 0x1c1f ;  /* 0x001c1fff00007589 */ /* 0x000f2200000e0000 */
[----:B------:R-:W-:Y:S01]  /*a000*/  ISETP.GT.AND P4, PT, R13, 0x8, PT ;  /* 0x000000080d00780c */ /* 0x000fe20003f84270 */
[----:B------:R-:W-:Y:S01]  /*a010*/  FMUL.FTZ R24, R24, UR4 ;  /* 0x0000000418187c20 */ /* 0x000fe20008410000 */
[----:B--2---:R-:W-:Y:S01]  /*a020*/  FSEL R21, R21, -INF , P3 ;  /* 0xff80000015157808 */ /* 0x004fe20001800000 */
[----:B------:R-:W2:Y:S01]  /*a030*/  MUFU.TANH R31, R31 ;  /* 0x0000001f001f7308 */ /* 0x000ea20000002400 */
[----:B---3--:R-:W-:Y:S01]  /*a040*/  FSEL R56, R26, -INF , P2 ;  /* 0xff8000001a387808 */ /* 0x008fe20001000000 */
[----:B------:R-:W-:Y:S01]  /*a050*/  FMUL.FTZ R25, R25, UR4 ;  /* 0x0000000419197c20 */ /* 0x000fe20008410000 */
[----:B------:R-:W-:Y:S01]  /*a060*/  ISETP.GT.AND P2, PT, R13, 0x9, PT ;  /* 0x000000090d00780c */ /* 0x000fe20003f44270 */
[----:B------:R-:W-:Y:S01]  /*a070*/  FMUL.FTZ R28, R28, UR4 ;  /* 0x000000041c1c7c20 */ /* 0x000fe20008410000 */
[----:B------:R-:W-:Y:S01]  /*a080*/  FMNMX.FTZ R15, R56, R21, !PT ;  /* 0x00000015380f7209 */ /* 0x000fe20007810000 */
[----:B------:R-:W-:Y:S01]  /*a090*/  FMUL.FTZ R29, R29, UR4 ;  /* 0x000000041d1d7c20 */ /* 0x000fe20008410000 */
[----:B------:R-:W-:Y:S01]  /*a0a0*/  ISETP.GT.AND P3, PT, R13, 0x10, PT ;  /* 0x000000100d00780c */ /* 0x000fe20003f64270 */
[----:B------:R-:W3:Y:S01]  /*a0b0*/  MUFU.TANH R34, R34 ;  /* 0x0000002200227308 */ /* 0x000ee20000002400 */
        /* <DEDUP_REMOVED lines=14> */
[----:B----4-:R-:W-:Y:S01]  /*a1a0*/  VIADDMNMX R0, R0, R3, R14, PT ;  /* 0x0000000300007246 */ /* 0x010fe2000380010e */
        /* <DEDUP_REMOVED lines=11> */
[----:B------:R-:W-:Y:S01]  /*a260*/  ISETP.GT.AND P2, PT, R13, 0x19, PT ;  /* 0x000000190d00780c */ /* 0x000fe20003f44270 */
[----:B------:R-:W-:Y:S01]  /*a270*/  ULDC UR4, c[0x0][0x988] ;  /* 0x0002620000047ab9 */ /* 0x000fe20000000800 */
[----:B------:R-:W-:-:S02]  /*a280*/  FMNMX.FTZ R15, R64, R15, !PT ;  /* 0x0000000f400f7209 */ /* 0x000fc40007810000 */
[----:B------:R-:W-:Y:S01]  /*a290*/  ISETP.GT.AND P5, PT, R0, 0x20, PT ;  /* 0x000000200000780c */ /* 0x000fe20003fa4270 */
[----:B------:R-:W1:Y:S01]  /*a2a0*/  MUFU.TANH R42, R42 ;  /* 0x0000002a002a7308 */ /* 0x000e620000002400 */
[----:B--2---:R-:W-:Y:S02]  /*a2b0*/  FSEL R66, R38, -INF , P3 ;  /* 0xff80000026427808 */ /* 0x004fe40001800000 */
[----:B------:R-:W-:Y:S02]  /*a2c0*/  ISETP.GT.AND P3, PT, R13, 0x20, PT ;  /* 0x000000200d00780c */ /* 0x000fe40003f64270 */
[----:B------:R-:W-:-:S03]  /*a2d0*/  FMNMX.FTZ R15, R66, R15, !PT ;  /* 0x0000000f420f7209 */ /* 0x000fc60007810000 */
[----:B------:R-:W2:Y:S01]  /*a2e0*/  MUFU.TANH R43, R43 ;  /* 0x0000002b002b7308 */ /* 0x000ea20000002400 */
[----:B---3--:R-:W-:Y:S02]  /*a2f0*/  FSEL R68, R39, -INF , P2 ;  /* 0xff80000027447808 */ /* 0x008fe40001000000 */
[----:B------:R-:W-:Y:S02]  /*a300*/  ISETP.GT.AND P2, PT, R13, 0x21, PT ;  /* 0x000000210d00780c */ /* 0x000fe40003f44270 */
[----:B------:R-:W-:-:S03]  /*a310*/  FMNMX.FTZ R15, R68, R15, !PT ;  /* 0x0000000f440f7209 */ /* 0x000fc60007810000 */
[----:B------:R-:W3:Y:S01]  /*a320*/  MUFU.TANH R46, R46 ;  /* 0x0000002e002e7308 */ /* 0x000ee20000002400 */
        /* <DEDUP_REMOVED lines=15> */
[----:B------:R2:W1:Y:S08]  /*a420*/  MUFU.TANH R80, R54 ;  /* 0x0000003600507308 */ /* 0x0004700000002400 */
[----:B------:R-:W4:Y:S01]  /*a430*/  MUFU.TANH R55, R55 ;  /* 0x0000003700377308 */ /* 0x000f220000002400 */
[----:B--2---:R-:W-:Y:S02]  /*a440*/  FSEL R54, R50, -INF , P3 ;  /* 0xff80000032367808 */ /* 0x004fe40001800000 */
[----:B------:R-:W-:-:S02]  /*a450*/  ISETP.GT.AND P3, PT, R13, 0x38, PT ;  /* 0x000000380d00780c */ /* 0x000fc40003f64270 */
[----:B---3--:R-:W-:Y:S02]  /*a460*/  FSEL R78, R51, -INF , P2 ;  /* 0xff800000334e7808 */ /* 0x008fe40001000000 */
[----:B------:R-:W-:Y:S01]  /*a470*/  FMNMX.FTZ R15, R54, R15, !PT ;  /* 0x0000000f360f7209 */ /* 0x000fe20007810000 */
[----:B------:R-:W-:Y:S01]  /*a480*/  MUFU.TANH R24, R24 ;  /* 0x0000001800187308 */ /* 0x000fe20000002400 */
[----:B------:R-:W-:Y:S02]  /*a490*/  ISETP.GT.AND P2, PT, R13, 0x39, PT ;  /* 0x000000390d00780c */ /* 0x000fe40003f44270 */
[----:B-1----:R-:W-:Y:S02]  /*a4a0*/  FSEL R80, R80, -INF , P3 ;  /* 0xff80000050507808 */ /* 0x002fe40001800000 */
[----:B------:R-:W-:Y:S02]  /*a4b0*/  FMNMX.FTZ R15, R78, R15, !PT ;  /* 0x0000000f4e0f7209 */ /* 0x000fe40007810000 */
[----:B------:R-:W-:Y:S01]  /*a4c0*/  ISETP.GT.AND P3, PT, R0, 0x1, PT ;  /* 0x000000010000780c */ /* 0x000fe20003f64270 */
[----:B------:R-:W1:Y:S01]  /*a4d0*/  MUFU.TANH R25, R25 ;  /* 0x0000001900197308 */ /* 0x000e620000002400 */
[----:B----4-:R-:W-:-:S02]  /*a4e0*/  FSEL R82, R55, -INF , P2 ;  /* 0xff80000037527808 */ /* 0x010fc40001000000 */
[----:B------:R-:W-:Y:S02]  /*a4f0*/  FMNMX.FTZ R15, R80, R15, !PT ;  /* 0x0000000f500f7209 */ /* 0x000fe40007810000 */
[----:B------:R-:W-:Y:S02]  /*a500*/  ISETP.GT.AND P2, PT, R0, RZ, PT ;  /* 0x000000ff0000720c */ /* 0x000fe40003f44270 */
[----:B------:R-:W-:Y:S01]  /*a510*/  FMNMX.FTZ R15, R82, R15, !PT ;  /* 0x0000000f520f7209 */ /* 0x000fe20007810000 */
[----:B------:R-:W2:Y:S04]  /*a520*/  MUFU.TANH R28, R28 ;  /* 0x0000001c001c7308 */ /* 0x000ea80000002400 */
[----:B------:R-:W3:Y:S04]  /*a530*/  SHFL.BFLY PT, R20, R15, 0x2, 0x1f ;  /* 0x0c401f000f147f89 */ /* 0x000ee800000e0000 */
[----:B------:R-:W4:Y:S01]  /*a540*/  MUFU.TANH R26, R29 ;  /* 0x0000001d001a7308 */ /* 0x000f220000002400 */
[----:B-1----:R-:W-:-:S02]  /*a550*/  FSEL R3, R25, -INF , P3 ;  /* 0xff80000019037808 */ /* 0x002fc40001800000 */
[----:B------:R-:W-:-:S05]  /*a560*/  ISETP.GT.AND P3, PT, R0, 0x10, PT ;  /* 0x000000100000780c */ /* 0x000fca0003f64270 */
[----:B------:R-:W1:Y:S08]  /*a570*/  MUFU.TANH R32, R32 ;  /* 0x0000002000207308 */ /* 0x000e700000002400 */
[----:B------:R-:W0:Y:S01]  /*a580*/  MUFU.TANH R30, R33 ;  /* 0x00000021001e7308 */ /* 0x000e220000002400 */
[----:B---3--:R-:W-:-:S07]  /*a590*/  FMNMX.FTZ R15, R15, R20, !PT ;  /* 0x000000140f0f7209 */ /* 0x008fce0007810000 */
[----:B------:R-:W3:Y:S01]  /*a5a0*/  MUFU.TANH R36, R36 ;  /* 0x0000002400247308 */ /* 0x000ee20000002400 */
[----:B------:R-:W2:Y:S07]  /*a5b0*/  SHFL.BFLY PT, R20, R15, 0x1, 0x1f ;  /* 0x0c201f000f147f89 */ /* 0x000eae00000e0000 */
[----:B------:R-:W3:Y:S08]  /*a5c0*/  MUFU.TANH R34, R37 ;  /* 0x0000002500227308 */ /* 0x000ef00000002400 */
[----:B------:R-:W3:Y:S08]  /*a5d0*/  MUFU.TANH R40, R40 ;  /* 0x0000002800287308 */ /* 0x000ef00000002400 */
[----:B------:R-:W3:Y:S01]  /*a5e0*/  MUFU.TANH R38, R41 ;  /* 0x0000002900267308 */ /* 0x000ee20000002400 */
[----:B--2---:R-:W-:-:S02]  /*a5f0*/  FMNMX.FTZ R15, R15, R20, !PT ;  /* 0x000000140f0f7209 */ /* 0x004fc40007810000 */
[----:B------:R-:W-:Y:S02]  /*a600*/  FSEL R20, R24, -INF , P2 ;  /* 0xff80000018147808 */ /* 0x000fe40001000000 */
[----:B------:R-:W-:Y:S02]  /*a610*/  ISETP.GT.AND P2, PT, R0, 0x9, PT ;  /* 0x000000090000780c */ /* 0x000fe40003f44270 */
[----:B------:R-:W-:Y:S01]  /*a620*/  FSEL R24, R28, -INF , P4 ;  /* 0xff8000001c187808 */ /* 0x000fe20002000000 */
[----:B------:R-:W2:Y:S01]  /*a630*/  MUFU.TANH R44, R44 ;  /* 0x0000002c002c7308 */ /* 0x000ea20000002400 */
[----:B------:R-:W-:Y:S02]  /*a640*/  FMNMX.FTZ R13, R20, R3, !PT ;  /* 0x00000003140d7209 */ /* 0x000fe40007810000 */
[----:B----4-:R-:W-:Y:S02]  /*a650*/  FSEL R26, R26, -INF , P2 ;  /* 0xff8000001a1a7808 */ /* 0x010fe40001000000 */
[----:B------:R-:W-:Y:S01]  /*a660*/  FMNMX.FTZ R25, R24, R13, !PT ;  /* 0x0000000d18197209 */ /* 0x000fe20007810000 */
[----:B------:R-:W-:Y:S01]  /*a670*/  IMAD.U32 R13, RZ, RZ, UR4 ;  /* 0x00000004ff0d7e24 */ /* 0x000fe2000f8e00ff */
[----:B------:R-:W-:Y:S01]  /*a680*/  ISETP.GT.AND P2, PT, R0, 0x11, PT ;  /* 0x000000110000780c */ /* 0x000fe20003f44270 */
[----:B------:R-:W4:Y:S01]  /*a690*/  MUFU.TANH R42, R45 ;  /* 0x0000002d002a7308 */ /* 0x000f220000002400 */
[----:B-1----:R-:W-:Y:S01]  /*a6a0*/  FSEL R28, R32, -INF , P3 ;  /* 0xff800000201c7808 */ /* 0x002fe20001800000 */
[----:B------:R-:W-:Y:S01]  /*a6b0*/  FMUL.FTZ R14, R15, R13 ;  /* 0x0000000d0f0e7220 */ /* 0x000fe20000410000 */
[----:B------:R-:W-:-:S02]  /*a6c0*/  FMNMX.FTZ R25, R26, R25, !PT ;  /* 0x000000191a197209 */ /* 0x000fc40007810000 */
[----:B------:R-:W-:Y:S02]  /*a6d0*/  ISETP.GT.AND P3, PT, R0, 0x18, PT ;  /* 0x000000180000780c */ /* 0x000fe40003f64270 */
[----:B0-----:R-:W-:Y:S01]  /*a6e0*/  FSEL R30, R30, -INF , P2 ;  /* 0xff8000001e1e7808 */ /* 0x001fe20001000000 */
[----:B------:R-:W0:Y:S01]  /*a6f0*/  MUFU.TANH R48, R48 ;  /* 0x0000003000307308 */ /* 0x000e220000002400 */
[----:B------:R-:W-:Y:S02]  /*a700*/  FMNMX.FTZ R25, R28, R25, !PT ;  /* 0x000000191c197209 */ /* 0x000fe40007810000 */
[----:B------:R-:W-:Y:S02]  /*a710*/  ISETP.GT.AND P2, PT, R0, 0x19, PT ;  /* 0x000000190000780c */ /* 0x000fe40003f44270 */
[----:B---3--:R-:W-:Y:S02]  /*a720*/  FSEL R32, R36, -INF , P3 ;  /* 0xff80000024207808 */ /* 0x008fe40001800000 */
[----:B------:R-:W-:Y:S01]  /*a730*/  FMNMX.FTZ R25, R30, R25, !PT ;  /* 0x000000191e197209 */ /* 0x000fe20007810000 */
[----:B------:R-:W1:Y:S01]  /*a740*/  MUFU.TANH R46, R49 ;  /* 0x00000031002e7308 */ /* 0x000e620000002400 */
[----:B------:R-:W-:-:S02]  /*a750*/  FSEL R34, R34, -INF , P2 ;  /* 0xff80000022227808 */ /* 0x000fc40001000000 */
[----:B------:R-:W-:Y:S02]  /*a760*/  FMNMX.FTZ R25, R32, R25, !PT ;  /* 0x0000001920197209 */ /* 0x000fe40007810000 */
[----:B------:R-:W-:Y:S02]  /*a770*/  ISETP.GT.AND P4, PT, R0, 0x21, PT ;  /* 0x000000210000780c */ /* 0x000fe40003f84270 */
[----:B------:R-:W-:Y:S01]  /*a780*/  FSEL R36, R40, -INF , P5 ;  /* 0xff80000028247808 */ /* 0x000fe20002800000 */
[----:B------:R-:W3:Y:S01]  /*a790*/  MUFU.TANH R52, R52 ;  /* 0x0000003400347308 */ /* 0x000ee20000002400 */
[----:B------:R-:W-:Y:S02]  /*a7a0*/  FMNMX.FTZ R25, R34, R25, !PT ;  /* 0x0000001922197209 */ /* 0x000fe40007810000 */
[----:B------:R-:W-:Y:S02]  /*a7b0*/  ISETP.GT.AND P3, PT, R0, 0x28, PT ;  /* 0x000000280000780c */ /* 0x000fe40003f64270 */
[----:B------:R-:W-:-:S02]  /*a7c0*/  FSEL R38, R38, -INF , P4 ;  /* 0xff80000026267808 */ /* 0x000fc40002000000 */
[----:B------:R-:W-:Y:S01]  /*a7d0*/  FMNMX.FTZ R25, R36, R25, !PT ;  /* 0x0000001924197209 */ /* 0x000fe20007810000 */
[----:B------:R-:W3:Y:S01]  /*a7e0*/  MUFU.TANH R50, R53 ;  /* 0x0000003500327308 */ /* 0x000ee20000002400 */
[----:B------:R-:W-:Y:S02]  /*a7f0*/  ISETP.GT.AND P2, PT, R0, 0x29, PT ;  /* 0x000000290000780c */ /* 0x000fe40003f44270 */
[----:B--2---:R-:W-:Y:S02]  /*a800*/  FSEL R40, R44, -INF , P3 ;  /* 0xff8000002c287808 */ /* 0x004fe40001800000 */
[----:B------:R-:W-:Y:S02]  /*a810*/  FMNMX.FTZ R25, R38, R25, !PT ;  /* 0x0000001926197209 */ /* 0x000fe40007810000 */
[----:B------:R-:W-:Y:S02]  /*a820*/  ISETP.GT.AND P5, PT, R0, 0x30, PT ;  /* 0x000000300000780c */ /* 0x000fe40003fa4270 */
[----:B----4-:R-:W-:-:S02]  /*a830*/  FSEL R42, R42, -INF , P2 ;  /* 0xff8000002a2a7808 */ /* 0x010fc40001000000 */
[----:B------:R-:W-:Y:S02]  /*a840*/  FMNMX.FTZ R25, R40, R25, !PT ;  /* 0x0000001928197209 */ /* 0x000fe40007810000 */
[----:B------:R-:W-:Y:S02]  /*a850*/  ISETP.GT.AND P2, PT, R0, 0x31, PT ;  /* 0x000000310000780c */ /* 0x000fe40003f44270 */
[----:B0-----:R-:W-:Y:S02]  /*a860*/  FSEL R44, R48, -INF , P5 ;  /* 0xff800000302c7808 */ /* 0x001fe40002800000 */
[----:B------:R-:W-:Y:S02]  /*a870*/  FMNMX.FTZ R25, R42, R25, !PT ;  /* 0x000000192a197209 */ /* 0x000fe40007810000 */
[----:B------:R-:W-:Y:S02]  /*a880*/  ISETP.GT.AND P3, PT, R0, 0x38, PT ;  /* 0x000000380000780c */ /* 0x000fe40003f64270 */
[----:B-1----:R-:W-:-:S02]  /*a890*/  FSEL R46, R46, -INF , P2 ;  /* 0xff8000002e2e7808 */ /* 0x002fc40001000000 */
[----:B------:R-:W-:Y:S02]  /*a8a0*/  FMNMX.FTZ R25, R44, R25, !PT ;  /* 0x000000192c197209 */ /* 0x000fe40007810000 */
[----:B------:R-:W-:Y:S02]  /*a8b0*/  ISETP.GT.AND P2, PT, R0, 0x39, PT ;  /* 0x000000390000780c */ /* 0x000fe40003f44270 */
[----:B---3--:R-:W-:Y:S02]  /*a8c0*/  FSEL R48, R52, -INF , P3 ;  /* 0xff80000034307808 */ /* 0x008fe40001800000 */
[----:B------:R-:W-:Y:S02]  /*a8d0*/  FMNMX.FTZ R25, R46, R25, !PT ;  /* 0x000000192e197209 */ /* 0x000fe40007810000 */
[----:B------:R-:W-:Y:S02]  /*a8e0*/  FSEL R50, R50, -INF , P2 ;  /* 0xff80000032327808 */ /* 0x000fe40001000000 */
[----:B------:R-:W-:-:S02]  /*a8f0*/  FMNMX.FTZ R25, R48, R25, !PT ;  /* 0x0000001930197209 */ /* 0x000fc40007810000 */
[----:B------:R-:W-:Y:S02]  /*a900*/  FSETP.NEU.FTZ.AND P4, PT, R15, -INF , PT ;  /* 0xff8000000f00780b */ /* 0x000fe40003f9d000 */
[----:B------:R-:W-:Y:S02]  /*a910*/  FMNMX.FTZ R25, R50, R25, !PT ;  /* 0x0000001932197209 */ /* 0x000fe40007810000 */
[----:B------:R-:W-:-:S03]  /*a920*/  FSEL R27, R14, RZ, P4 ;  /* 0x000000ff0e1b7208 */ /* 0x000fc60002000000 */
[----:B------:R-:W0:Y:S02]  /*a930*/  SHFL.BFLY PT, R0, R25, 0x2, 0x1f ;  /* 0x0c401f0019007f89 */ /* 0x000e2400000e0000 */
        /* <DEDUP_REMOVED lines=17> */
[----:B------:R-:W-:-:S03]  /*aa50*/  FFMA.FTZ R27, R82, R13, -R27 ;  /* 0x0000000d521b7223 */ /* 0x000fc6000001081b */
[----:B------:R-:W-:Y:S01]  /*aa60*/  MUFU.EX2 R58, R58 ;  /* 0x0000003a003a7308 */ /* 0x000fe20000000800 */
[----:B0-----:R-:W-:-:S05]  /*aa70*/  FMNMX.FTZ R0, R25, R0, !PT ;  /* 0x0000000019007209 */ /* 0x001fca0007810000 */
[----:B-1----:R-:W0:Y:S02]  /*aa80*/  SHFL.BFLY PT, R21, R0, 0x1, 0x1f ;  /* 0x0c201f0000157f89 */ /* 0x002e2400000e0000 */
[----:B------:R-:W-:Y:S01]  /*aa90*/  MUFU.EX2 R155, R60 ;  /* 0x0000003c009b7308 */ /* 0x000fe20000000800 */
[----:B--2---:R-:W-:Y:S01]  /*aaa0*/  FADD.FTZ R35, R56, R153 ;  /* 0x0000009938237221 */ /* 0x004fe20000010000 */
[----:B------:R-:W-:-:S06]  /*aab0*/  F2FP.BF16.F32.PACK_AB R153, R153, R56 ;  /* 0x000000389999723e */ /* 0x000fcc00000010ff */
[----:B------:R-:W-:Y:S08]  /*aac0*/  MUFU.EX2 R62, R62 ;  /* 0x0000003e003e7308 */ /* 0x000ff00000000800 */
[----:B------:R-:W-:Y:S01]  /*aad0*/  MUFU.EX2 R41, R27 ;  /* 0x0000001b00297308 */ /* 0x000fe20000000800 */
[----:B0-----:R-:W-:-:S07]  /*aae0*/  FMNMX.FTZ R14, R0, R21, !PT ;  /* 0x00000015000e7209 */ /* 0x001fce0007810000 */
[----:B------:R-:W-:Y:S01]  /*aaf0*/  MUFU.EX2 R157, R64 ;  /* 0x00000040009d7308 */ /* 0x000fe20000000800 */
[C---:B------:R-:W-:Y:S01]  /*ab00*/  FSETP.NEU.FTZ.AND P2, PT, R14.reuse, -INF , PT ;  /* 0xff8000000e00780b */ /* 0x040fe20003f5d000 */
[----:B------:R-:W-:-:S06]  /*ab10*/  FMUL.FTZ R0, R14, R13 ;  /* 0x0000000d0e007220 */ /* 0x000fcc0000410000 */
[----:B------:R-:W-:Y:S01]  /*ab20*/  MUFU.EX2 R66, R66 ;  /* 0x0000004200427308 */ /* 0x000fe20000000800 */
[----:B------:R-:W-:Y:S01]  /*ab30*/  FSEL R21, R0, RZ, P2 ;  /* 0x000000ff00157208 */ /* 0x000fe20001000000 */
[----:B------:R-:W-:-:S04]  /*ab40*/  @!P1 VIADD R0, R168, 0x28c40 ;  /* 0x00028c40a8009836 */ /* 0x000fc80000000000 */
        /* <DEDUP_REMOVED lines=10> */
[----:B------:R-:W-:Y:S01]  /*abf0*/  @!P1 PRMT R0, RZ, 0x654, R0 ;  /* 0x00000654ff009816 */ /* 0x000fe20000000000 */
[-CC-:B------:R-:W-:Y:S01]  /*ac00*/  FFMA.FTZ R38, R38, R13.reuse, -R21.reuse ;  /* 0x0000000d26267223 */ /* 0x180fe20000010815 */
[-CC-:B------:R-:W-:Y:S01]  /*ac10*/  FFMA.FTZ R40, R40, R13.reuse, -R21.reuse ;  /* 0x0000000d28287223 */ /* 0x180fe20000010815 */
[-CC-:B------:R-:W-:Y:S01]  /*ac20*/  FFMA.FTZ R42, R42, R13.reuse, -R21.reuse ;  /* 0x0000000d2a2a7223 */ /* 0x180fe20000010815 */
[----:B------:R-:W0:Y:S01]  /*ac30*/  MUFU.EX2 R3, R3 ;  /* 0x0000000300037308 */ /* 0x000e220000000800 */
[----:B------:R1:W-:Y:S01]  /*ac40*/  @!P1 SYNCS.ARRIVE.TRANS64.RED.A1T0 RZ, [R0+URZ], RZ ;  /* 0x000000ff00ff99a7 */ /* 0x0003e2000810043f */
[-CC-:B------:R-:W-:Y:S01]  /*ac50*/  FFMA.FTZ R44, R44, R13.reuse, -R21.reuse ;  /* 0x0000000d2c2c7223 */ /* 0x180fe20000010815 */
[-CC-:B------:R-:W-:Y:S01]  /*ac60*/  FFMA.FTZ R46, R46, R13.reuse, -R21.reuse ;  /* 0x0000000d2e2e7223 */ /* 0x180fe20000010815 */
[-CC-:B------:R-:W-:Y:S01]  /*ac70*/  FFMA.FTZ R48, R48, R13.reuse, -R21.reuse ;  /* 0x0000000d30307223 */ /* 0x180fe20000010815 */
[----:B------:R-:W-:-:S03]  /*ac80*/  FFMA.FTZ R21, R50, R13, -R21 ;  /* 0x0000000d32157223 */ /* 0x000fc60000010815 */
[----:B------:R-:W2:Y:S08]  /*ac90*/  MUFU.EX2 R24, R24 ;  /* 0x0000001800187308 */ /* 0x000eb00000000800 */
[----:B------:R3:W4:Y:S01]  /*aca0*/  MUFU.EX2 R25, R26 ;  /* 0x0000001a00197308 */ /* 0x0007220000000800 */
[----:B0-----:R-:W-:-:S07]  /*acb0*/  F2FP.BF16.F32.PACK_AB R152, R3, R20 ;  /* 0x000000140398723e */ /* 0x001fce00000010ff */
[----:B------:R-:W1:Y:S01]  /*acc0*/  MUFU.EX2 R28, R28 ;  /* 0x0000001c001c7308 */ /* 0x000e620000000800 */
[----:B---3--:R-:W-:Y:S01]  /*acd0*/  FADD.FTZ R26, R58, R35 ;  /* 0x000000233a1a7221 */ /* 0x008fe20000010000 */
[----:B------:R-:W-:-:S03]  /*ace0*/  FADD.FTZ R35, R20, R3 ;  /* 0x0000000314237221 */ /* 0x000fc60000010000 */
[C---:B------:R-:W-:Y:S01]  /*acf0*/  FADD.FTZ R43, R155.reuse, R26 ;  /* 0x0000001a9b2b7221 */ /* 0x040fe20000010000 */
[----:B--2---:R-:W-:Y:S01]  /*ad00*/  FADD.FTZ R26, R24, R35 ;  /* 0x00000023181a7221 */ /* 0x004fe20000010000 */
[----:B------:R-:W-:Y:S01]  /*ad10*/  F2FP.BF16.F32.PACK_AB R155, R155, R58 ;  /* 0x0000003a9b9b723e */ /* 0x000fe200000010ff */
[----:B------:R0:W2:Y:S01]  /*ad20*/  MUFU.EX2 R27, R30 ;  /* 0x0000001e001b7308 */ /* 0x0000a20000000800 */
[C---:B----4-:R-:W-:Y:S01]  /*ad30*/  F2FP.BF16.F32.PACK_AB R154, R25.reuse, R24 ;  /* 0x00000018199a723e */ /* 0x050fe200000010ff */
[----:B------:R-:W-:Y:S06]  /*ad40*/  BAR.SYNC.DEFER_BLOCKING 0xf, 0x100 ;  /* 0x03c4000000007b1d */ /* 0x000fec0000010000 */
[----:B------:R-:W3:Y:S01]  /*ad50*/  MUFU.EX2 R32, R32 ;  /* 0x0000002000207308 */ /* 0x000ee20000000800 */
[----:B0-----:R-:W-:Y:S01]  /*ad60*/  FADD.FTZ R30, R62, R43 ;  /* 0x0000002b3e1e7221 */ /* 0x001fe20000010000 */
[----:B------:R-:W-:-:S03]  /*ad70*/  FADD.FTZ R43, R25, R26 ;  /* 0x0000001a192b7221 */ /* 0x000fc60000010000 */
[C---:B------:R-:W-:Y:S01]  /*ad80*/  FADD.FTZ R45, R157.reuse, R30 ;  /* 0x0000001e9d2d7221 */ /* 0x040fe20000010000 */
[----:B-1----:R-:W-:Y:S01]  /*ad90*/  FADD.FTZ R0, R28, R43 ;  /* 0x0000002b1c007221 */ /* 0x002fe20000010000 */
[----:B------:R-:W-:Y:S01]  /*ada0*/  F2FP.BF16.F32.PACK_AB R157, R157, R62 ;  /* 0x0000003e9d9d723e */ /* 0x000fe200000010ff */
[----:B------:R-:W0:Y:S01]  /*adb0*/  MUFU.EX2 R159, R68 ;  /* 0x00000044009f7308 */ /* 0x000e220000000800 */
[----:B------:R-:W-:Y:S01]  /*adc0*/  FADD.FTZ R26, R66, R45 ;  /* 0x0000002d421a7221 */ /* 0x000fe20000010000 */
[C---:B--2---:R-:W-:Y:S01]  /*add0*/  FADD.FTZ R43, R27.reuse, R0 ;  /* 0x000000001b2b7221 */ /* 0x044fe20000010000 */
[----:B------:R-:W-:-:S05]  /*ade0*/  F2FP.BF16.F32.PACK_AB R156, R27, R28 ;  /* 0x0000001c1b9c723e */ /* 0x000fca00000010ff */
[----:B------:R-:W1:Y:S01]  /*adf0*/  MUFU.EX2 R29, R34 ;  /* 0x00000022001d7308 */ /* 0x000e620000000800 */
[----:B---3--:R-:W-:Y:S01]  /*ae00*/  FADD.FTZ R0, R32, R43 ;  /* 0x0000002b20007221 */ /* 0x008fe20000010000 */
[----:B------:R2:W-:Y:S06]  /*ae10*/  STSM.16.M88.4 [R198+0x26800], R152 ;  /* 0x02680098c6007844 */ /* 0x0005ec0000000200 */
[----:B------:R-:W3:Y:S01]  /*ae20*/  MUFU.EX2 R70, R70 ;  /* 0x0000004600467308 */ /* 0x000ee20000000800 */
[C---:B0-----:R-:W-:Y:S01]  /*ae30*/  FADD.FTZ R45, R159.reuse, R26 ;  /* 0x0000001a9f2d7221 */ /* 0x041fe20000010000 */
[----:B------:R-:W-:-:S06]  /*ae40*/  F2FP.BF16.F32.PACK_AB R159, R159, R66 ;  /* 0x000000429f9f723e */ /* 0x000fcc00000010ff */
[----:B------:R-:W0:Y:S01]  /*ae50*/  MUFU.EX2 R36, R36 ;  /* 0x0000002400247308 */ /* 0x000e220000000800 */
[C---:B-1----:R-:W-:Y:S01]  /*ae60*/  FADD.FTZ R43, R29.reuse, R0 ;  /* 0x000000001d2b7221 */ /* 0x042fe20000010000 */
[----:B------:R-:W-:-:S05]  /*ae70*/  F2FP.BF16.F32.PACK_AB R158, R29, R32 ;  /* 0x000000201d9e723e */ /* 0x000fca00000010ff */
[----:B------:R2:W-:Y:S01]  /*ae80*/  STSM.16.M88.4 [R201], R156 ;  /* 0x0000009cc9007844 */ /* 0x0005e20000000200 */
[----:B------:R-:W1:Y:S01]  /*ae90*/  MUFU.EX2 R161, R72 ;  /* 0x0000004800a17308 */ /* 0x000e620000000800 */
[----:B---3--:R-:W-:-:S07]  /*aea0*/  FADD.FTZ R26, R70, R45 ;  /* 0x0000002d461a7221 */ /* 0x008fce0000010000 */
[----:B------:R-:W3:Y:S01]  /*aeb0*/  MUFU.EX2 R31, R38 ;  /* 0x00000026001f7308 */ /* 0x000ee20000000800 */
[----:B0-----:R-:W-:-:S07]  /*aec0*/  FADD.FTZ R0, R36, R43 ;  /* 0x0000002b24007221 */ /* 0x001fce0000010000 */
[----:B------:R-:W0:Y:S01]  /*aed0*/  MUFU.EX2 R74, R74 ;  /* 0x0000004a004a7308 */ /* 0x000e220000000800 */
[C---:B-1----:R-:W-:Y:S01]  /*aee0*/  FADD.FTZ R45, R161.reuse, R26 ;  /* 0x0000001aa12d7221 */ /* 0x042fe20000010000 */
[----:B------:R-:W-:-:S06]  /*aef0*/  F2FP.BF16.F32.PACK_AB R161, R161, R70 ;  /* 0x00000046a1a1723e */ /* 0x000fcc00000010ff */
[----:B------:R-:W1:Y:S01]  /*af00*/  MUFU.EX2 R40, R40 ;  /* 0x0000002800287308 */ /* 0x000e620000000800 */
[C---:B---3--:R-:W-:Y:S01]  /*af10*/  FADD.FTZ R3, R31.reuse, R0 ;  /* 0x000000001f037221 */ /* 0x048fe20000010000 */
[----:B------:R-:W-:-:S06]  /*af20*/  F2FP.BF16.F32.PACK_AB R160, R31, R36 ;  /* 0x000000241fa0723e */ /* 0x000fcc00000010ff */
[----:B------:R-:W3:Y:S01]  /*af30*/  MUFU.EX2 R37, R76 ;  /* 0x0000004c00257308 */ /* 0x000ee20000000800 */
[----:B0-----:R-:W-:-:S07]  /*af40*/  FADD.FTZ R20, R74, R45 ;  /* 0x0000002d4a147221 */ /* 0x001fce0000010000 */
[----:B------:R-:W0:Y:S01]  /*af50*/  MUFU.EX2 R33, R42 ;  /* 0x0000002a00217308 */ /* 0x000e220000000800 */
[----:B-1----:R-:W-:-:S07]  /*af60*/  FADD.FTZ R0, R40, R3 ;  /* 0x0000000328007221 */ /* 0x002fce0000010000 */
[----:B------:R-:W-:Y:S01]  /*af70*/  MUFU.EX2 R54, R54 ;  /* 0x0000003600367308 */ /* 0x000fe20000000800 */
[C---:B---3--:R-:W-:Y:S01]  /*af80*/  F2FP.BF16.F32.PACK_AB R163, R37.reuse, R74 ;  /* 0x0000004a25a3723e */ /* 0x048fe200000010ff */
[----:B------:R-:W-:-:S06]  /*af90*/  FADD.FTZ R37, R37, R20 ;  /* 0x0000001425257221 */ /* 0x000fcc0000010000 */
[----:B------:R-:W1:Y:S01]  /*afa0*/  MUFU.EX2 R39, R78 ;  /* 0x0000004e00277308 */ /* 0x000e620000000800 */
[C---:B0-----:R-:W-:Y:S01]  /*afb0*/  F2FP.BF16.F32.PACK_AB R162, R33.reuse, R40 ;  /* 0x0000002821a2723e */ /* 0x041fe200000010ff */
[----:B------:R-:W-:-:S04]  /*afc0*/  FADD.FTZ R33, R33, R0 ;  /* 0x0000000021217221 */ /* 0x000fc80000010000 */
[----:B------:R2:W-:Y:S02]  /*afd0*/  STSM.16.M88.4 [R199], R160 ;  /* 0x000000a0c7007844 */ /* 0x0005e40000000200 */
[----:B------:R-:W-:Y:S08]  /*afe0*/  MUFU.EX2 R44, R44 ;  /* 0x0000002c002c7308 */ /* 0x000ff00000000800 */
[----:B------:R-:W0:Y:S01]  /*aff0*/  MUFU.EX2 R35, R46 ;  /* 0x0000002e00237308 */ /* 0x000e220000000800 */
[----:B-1----:R-:W-:Y:S01]  /*b000*/  F2FP.BF16.F32.PACK_AB R165, R39, R54 ;  /* 0x0000003627a5723e */ /* 0x002fe200000010ff */
[----:B------:R-:W-:-:S04]  /*b010*/  FADD.FTZ R54, R54, R37 ;  /* 0x0000002536367221 */ /* 0x000fc80000010000 */
[----:B------:R-:W-:Y:S02]  /*b020*/  FADD.FTZ R39, R39, R54 ;  /* 0x0000003627277221 */ /* 0x000fe40000010000 */
[----:B------:R-:W1:Y:S08]  /*b030*/  MUFU.EX2 R80, R80 ;  /* 0x0000005000507308 */ /* 0x000e700000000800 */
[----:B------:R-:W3:Y:S01]  /*b040*/  MUFU.EX2 R48, R48 ;  /* 0x0000003000307308 */ /* 0x000ee20000000800 */
[----:B0-----:R-:W-:Y:S01]  /*b050*/  F2FP.BF16.F32.PACK_AB R164, R35, R44 ;  /* 0x0000002c23a4723e */ /* 0x001fe200000010ff */
[----:B------:R-:W-:-:S04]  /*b060*/  FADD.FTZ R44, R44, R33 ;  /* 0x000000212c2c7221 */ /* 0x000fc80000010000 */
[----:B------:R-:W-:Y:S02]  /*b070*/  FADD.FTZ R35, R35, R44 ;  /* 0x0000002c23237221 */ /* 0x000fe40000010000 */
[----:B------:R-:W0:Y:S01]  /*b080*/  MUFU.EX2 R21, R21 ;  /* 0x0000001500157308 */ /* 0x000e220000000800 */
[----:B-1----:R-:W-:Y:S01]  /*b090*/  F2FP.BF16.F32.PACK_AB R167, R41, R80 ;  /* 0x0000005029a7723e */ /* 0x002fe200000010ff */
[----:B------:R-:W-:-:S04]  /*b0a0*/  FADD.FTZ R80, R80, R39 ;  /* 0x0000002750507221 */ /* 0x000fc80000010000 */
[----:B------:R-:W-:Y:S01]  /*b0b0*/  FADD.FTZ R3, R41, R80 ;  /* 0x0000005029037221 */ /* 0x000fe20000010000 */
[----:B---3--:R-:W-:Y:S01]  /*b0c0*/  FADD.FTZ R0, R48, R35 ;  /* 0x0000002330007221 */ /* 0x008fe20000010000 */
[----:B0-----:R-:W-:-:S03]  /*b0d0*/  F2FP.BF16.F32.PACK_AB R166, R21, R48 ;  /* 0x0000003015a6723e */ /* 0x001fc600000010ff */
[----:B------:R-:W-:Y:S02]  /*b0e0*/  FADD.FTZ R0, R21, R0 ;  /* 0x0000000015007221 */ /* 0x000fe40000010000 */
[----:B------:R2:W-:Y:S01]  /*b0f0*/  STSM.16.M88.4 [R200], R164 ;  /* 0x000000a4c8007844 */ /* 0x0005e20000000200 */
[----:B------:R-:W-:Y:S05]  /*b100*/  @!P0 BRA `(.L_x_8192) ;  /* 0x0000000000048947 */ /* 0x000fea0003800000 */
[----:B------:R-:W-:Y:S01]  /*b110*/  BPT.TRAP 0x1 ;  /* 0x000000040000795c */ /* 0x000fe20000300000 */
.L_x_8192:
[----:B------:R0:W1:Y:S01]  /*b120*/  SYNCS.PHASECHK.TRANS64.TRYWAIT P2, [R168+URZ+0x28c50], R57 ;  /* 0x028c5039a80075a7 */ /* 0x000062000804017f */
[----:B------:R-:W-:Y:S05]  /*b130*/  @!P0 BRA `(.L_x_8193) ;  /* 0x0000000000048947 */ /* 0x000fea0003800000 */
[----:B------:R-:W-:Y:S01]  /*b140*/  BPT.TRAP 0x1 ;  /* 0x000000040000795c */ /* 0x000fe20000300000 */
.L_x_8193:
[----:B------:R-:W-:Y:S01]  /*b150*/  ULDC UR38, c[0x0][0x9d8] ;  /* 0x0002760000267ab9 */ /* 0x000fe20000000800 */
[----:B------:R-:W-:Y:S01]  /*b160*/  ULDC UR39, c[0x0][0x9d8] ;  /* 0x0002760000277ab9 */ /* 0x000fe20000000800 */
[----:B------:R-:W-:Y:S01]  /*b170*/  ULDC UR36, c[0x0][0x988] ;  /* 0x0002620000247ab9 */ /* 0x000fe20000000800 */
[----:B------:R-:W-:Y:S01]  /*b180*/  ULDC UR37, c[0x0][0x988] ;  /* 0x0002620000257ab9 */ /* 0x000fe20000000800 */
[----:B------:R-:W-:Y:S01]  /*b190*/  BSSY B0, `(.L_x_8194) ;  /* 0x0000006000007945 */ /* 0x000fe20003800000 */
[----:B------:R-:W-:Y:S02]  /*b1a0*/  IMAD R20, R18, 0x1000, R191 ;  /* 0x0000100012147824 */ /* 0x000fe400078e02bf */
[----:B------:R-:W-:Y:S01]  /*b1b0*/  IMAD.MOV.U32 R21, RZ, RZ, 0x40000040 ;  /* 0x40000040ff157424 */ /* 0x000fe200078e00ff */
[----:B-1----:R-:W-:Y:S06]  /*b1c0*/  @P2 BRA `(.L_x_8195) ;  /* 0x0000000000082947 */ /* 0x002fec0003800000 */
[----:B------:R-:W1:Y:S02]  /*b1d0*/  SYNCS.PHASECHK.TRANS64.TRYWAIT P2, [R168+URZ+0x28c50], R57 ;  /* 0x028c5039a80075a7 */ /* 0x000e64000804017f */
[----:B-1----:R-:W-:Y:S05]  /*b1e0*/  @!P2 BRA `(.L_x_8196) ;  /* 0x000001180028a947 */ /* 0x002fea0003800000 */
.L_x_8195:
[----:B------:R-:W-:Y:S05]  /*b1f0*/  BSYNC B0 ;  /* 0x0000000000007941 */ /* 0x000fea0003800000 */
.L_x_8194:
[----:B------:R-:W-:Y:S01]  /*b200*/  R2UR UR6, R20 ;  /* 0x00000000140672ca */ /* 0x000fe200000e0000 */
[----:B01----:R-:W-:Y:S01]  /*b210*/  WARPGROUP.ARRIVE ;  /* 0x00000000000079c5 */ /* 0x003fe20000000000 */
[----:B------:R-:W-:Y:S01]  /*b220*/  R2UR UR7, R21 ;  /* 0x00000000150772ca */ /* 0x000fe200000e0000 */
[----:B------:R-:W-:Y:S01]  /*b230*/  IMAD.MOV.U32 R21, RZ, RZ, 0x40000040 ;  /* 0x40000040ff157424 */ /* 0x000fe200078e00ff */
[----:B------:R-:W-:Y:S01]  /*b240*/  ISETP.NE.AND P2, PT, R230, 0x1, PT ;  /* 0x00000001e600780c */ /* 0x000fe20003f45270 */
[----:B------:R-:W-:Y:S01]  /*b250*/  VIADD R215, R180, 0xfffffffe ;  /* 0xfffffffeb4d77836 */ /* 0x000fe20000000000 */
[----:B------:R-:W-:Y:S01]  /*b260*/  BSSY B0, `(.L_x_8197) ;  /* 0x0000273000007945 */ /* 0x000fe20003800000 */
[----:B------:R-:W-:-:S05]  /*b270*/  @!P1 VIADD R168, R168, 0x28c60 ;  /* 0x00028c60a8a89836 */ /* 0x000fca0000000000 */
[----:B------:R-:W-:-:S03]  /*b280*/  @!P1 PRMT R168, RZ, 0x654, R168 ;  /* 0x00000654ffa89816 */ /* 0x000fc600000000a8 */
[----:B------:R-:W-:Y:S03]  /*b290*/  HGMMA.64x256x16.F32.BF16 R24, R152, gdesc[UR4].tnspB, RZ, !UPT, gsb0 ;  /* 0x43e0000498187df0 */ /* 0x000fe6000c0018ff */
[----:B------:R-:W-:Y:S02]  /*b2a0*/  WARPGROUP.DEPBAR.LE gsb0, 0x0 ;  /* 0x00008000000079c5 */ /* 0x000fe40000010000 */
[----:B--2---:R-:W-:Y:S01]  /*b2b0*/  VIADD R152, R20, 0x80 ;  /* 0x0000008014987836 */ /* 0x004fe20000000000 */
        /* <DEDUP_REMOVED lines=10> */
[----:B------:R-:W0:Y:S01]  /*b360*/  @P2 LDC R152, c[0x0][0x450] ;  /* 0x00011400ff982b82 */ /* 0x000e220000000800 */
[----:B------:R-:W-:Y:S02]  /*b370*/  WARPGROUP.DEPBAR.LE gsb0, 0x0 ;  /* 0x00008000000079c5 */ /* 0x000fe40000010000 */
[----:B------:R-:W-:-:S15]  /*b380*/  WARPGROUP.ARRIVE ;  /* 0x00000000000079c5 */ /* 0x000fde0000000000 */
[----:B------:R-:W-:-:S06]  /*b390*/  NOP ;  /* 0x0000000000007918 */ /* 0x000fcc0000000000 */
[----:B------:R-:W-:Y:S01]  /*b3a0*/  HGMMA.64x256x16.F32.BF16 R24, R160, gdesc[UR4].tnspB, R24, gsb0 ;  /* 0x43e00004a0187df0 */ /* 0x000fe20008001818 */
[----:B------:R-:W-:Y:S01]  /*b3b0*/  R2UR UR6, R20 ;  /* 0x00000000140672ca */ /* 0x000fe200000e0000 */
[----:B------:R-:W-:Y:S01]  /*b3c0*/  IMAD.MOV.U32 R20, RZ, RZ, R196 ;  /* 0x000000ffff147224 */ /* 0x000fe200078e00c4 */
[----:B------:R-:W-:Y:S02]  /*b3d0*/  R2UR UR7, R21 ;  /* 0x00000000150772ca */ /* 0x000fe400000e0000 */
[----:B------:R-:W1:Y:S02]  /*b3e0*/  @P2 LDC R21, c[0x0][0x44c] ;  /* 0x00011300ff152b82 */ /* 0x000e640000000800 */
[----:B-1----:R-:W-:-:S05]  /*b3f0*/  @P2 IMAD.HI.U32 R21, R196, R21, RZ ;  /* 0x00000015c4152227 */ /* 0x002fca00078e00ff */
[----:B0-----:R-:W-:-:S04]  /*b400*/  @P2 SHF.R.U32.HI R20, RZ, R152, R21 ;  /* 0x00000098ff142219 */ /* 0x001fc80000011615 */
[----:B------:R-:W-:-:S04]  /*b410*/  IADD3 R20, R20, R195, -R194 ;  /* 0x000000c314147210 */ /* 0x000fc80007ffe8c2 */
[----:B------:R-:W-:-:S04]  /*b420*/  SHF.R.S32.HI R21, RZ, 0x1f, R20 ;  /* 0x0000001fff157819 */ /* 0x000fc80000011414 */
[----:B------:R-:W-:-:S04]  /*b430*/  LEA.HI R21, R21, R20, RZ, 0x6 ;  /* 0x0000001415157211 */ /* 0x000fc800078f30ff */
[----:B------:R-:W-:-:S04]  /*b440*/  SHF.R.S32.HI R21, RZ, 0x6, R21 ;  /* 0x00000006ff157819 */ /* 0x000fc80000011415 */
[----:B------:R-:W-:-:S04]  /*b450*/  VIMNMX R214, RZ, R21, !PT ;  /* 0x00000015ffd67248 */ /* 0x000fc80007fe0100 */
[----:B------:R-:W-:Y:S01]  /*b460*/  ISETP.GE.AND P2, PT, R215, R214, PT ;  /* 0x000000d6d700720c */ /* 0x000fe20003f46270 */
[----:B------:R-:W-:Y:S02]  /*b470*/  WARPGROUP.DEPBAR.LE gsb0, 0x0 ;  /* 0x00008000000079c5 */ /* 0x000fe40000010000 */
[----:B------:R-:W-:-:S06]  /*b480*/  WARPGROUP.ARRIVE ;  /* 0x00000000000079c5 */ /* 0x000fcc0000000000 */
        /* <DEDUP_REMOVED lines=12> */
[----:B------:R-:W-:Y:S01]  /*b550*/  BSSY B1, `(.L_x_8198) ;  /* 0x0000243000017945 */ /* 0x000fe20003800000 */
[----:B------:R-:W-:Y:S02]  /*b560*/  IMAD.MOV.U32 R225, RZ, RZ, R15 ;  /* 0x000000ffffe17224 */ /* 0x000fe400078e000f */
[----:B------:R-:W-:Y:S02]  /*b570*/  IMAD.MOV.U32 R21, RZ, RZ, R14 ;  /* 0x000000ffff157224 */ /* 0x000fe400078e000e */
[----:B------:R-:W-:-:S07]  /*b580*/  IMAD.MOV.U32 R224, RZ, RZ, R18 ;  /* 0x000000ffffe07224 */ /* 0x000fce00078e0012 */
.L_x_8209:
[----:B------:R-:W-:-:S05]  /*b590*/  VIADD R18, R224, 0x1 ;  /* 0x00000001e0127836 */ /* 0x000fca0000000000 */
[----:B------:R-:W-:-:S04]  /*b5a0*/  ISETP.NE.AND P2, PT, R18, 0x2, PT ;  /* 0x000000021200780c */ /* 0x000fc80003f45270 */
[----:B------:R-:W-:Y:S02]  /*b5b0*/  SEL R14, RZ, 0x1, P2 ;  /* 0x00000001ff0e7807 */ /* 0x000fe40001000000 */
[----:B------:R-:W-:Y:S02]  /*b5c0*/  SEL R18, R18, RZ, P2 ;  /* 0x000000ff12127207 */ /* 0x000fe40001000000 */
[----:B------:R-:W-:Y:S01]  /*b5d0*/  LOP3.LUT R19, R19, R14, RZ, 0x3c, !PT ;  /* 0x0000000e13137212 */ /* 0x000fe200078e3cff */
[----:B-1----:R-:W-:Y:S06]  /*b5e0*/  @!P0 BRA `(.L_x_8199) ;  /* 0x0000000000048947 */ /* 0x002fec0003800000 */
[----:B------:R-:W-:Y:S01]  /*b5f0*/  BPT.TRAP 0x1 ;  /* 0x000000040000795c */ /* 0x000fe20000300000 */
.L_x_8199:
[----:B------:R-:W-:Y:S01]  /*b600*/  IMAD R216, R18, 0x8, R2 ;  /* 0x0000000812d87824 */ /* 0x000fe200078e0202 */
[----:B------:R-:W-:-:S04]  /*b610*/  SHF.L.U32 R20, R19, 0x1f, RZ ;  /* 0x0000001f13147819 */ /* 0x000fc800000006ff */
[----:B------:R1:W2:Y:S01]  /*b620*/  SYNCS.PHASECHK.TRANS64.TRYWAIT P2, [R216+URZ+0x28c30], R20 ;  /* 0x028c3014d80075a7 */ /* 0x0002a2000804017f */
[----:B------:R-:W-:Y:S05]  /*b630*/  @!P0 BRA `(.L_x_8200) ;  /* 0x0000000000048947 */ /* 0x000fea0003800000 */
[----:B------:R-:W-:Y:S01]  /*b640*/  BPT.TRAP 0x1 ;  /* 0x000000040000795c */ /* 0x000fe20000300000 */
.L_x_8200:
[----:B------:R-:W-:Y:S01]  /*b650*/  ISETP.NE.AND P3, PT, R230, 0x1, PT ;  /* 0x00000001e600780c */ /* 0x000fe20003f65270 */
[----:B------:R-:W-:Y:S01]  /*b660*/  IMAD.IADD R13, R203, 0x1, R196 ;  /* 0x00000001cb0d7824 */ /* 0x000fe200078e02c4 */
[----:B------:R-:W-:Y:S11]  /*b670*/  BSSY B2, `(.L_x_8201) ;  /* 0x0000008000027945 */ /* 0x000ff60003800000 */
[----:B------:R-:W3:Y:S08]  /*b680*/  @P3 LDC R14, c[0x0][0x44c] ;  /* 0x00011300ff0e3b82 */ /* 0x000ef00000000800 */
[----:B------:R-:W4:Y:S01]  /*b690*/  @P3 LDC R15, c[0x0][0x450] ;  /* 0x00011400ff0f3b82 */ /* 0x000f220000000800 */
[----:B---3--:R-:W-:-:S05]  /*b6a0*/  @P3 IMAD.HI.U32 R14, R13, R14, RZ ;  /* 0x0000000e0d0e3227 */ /* 0x008fca00078e00ff */
[----:B----4-:R-:W-:Y:S01]  /*b6b0*/  @P3 SHF.R.U32.HI R13, RZ, R15, R14 ;  /* 0x0000000fff0d3219 */ /* 0x010fe2000001160e */
[----:B--2---:R-:W-:Y:S06]  /*b6c0*/  @P2 BRA `(.L_x_8202) ;  /* 0x0000000000082947 */ /* 0x004fec0003800000 */
[----:B------:R-:W2:Y:S02]  /*b6d0*/  SYNCS.PHASECHK.TRANS64.TRYWAIT P2, [R216+URZ+0x28c30], R20 ;  /* 0x028c3014d80075a7 */ /* 0x000ea4000804017f */
[----:B--2---:R-:W-:Y:S05]  /*b6e0*/  @!P2 BRA `(.L_x_8203) ;  /* 0x0000011000fca947 */ /* 0x004fea0003800000 */
.L_x_8202:
[----:B------:R-:W-:Y:S05]  /*b6f0*/  BSYNC B2 ;  /* 0x0000000000027941 */ /* 0x000fea0003800000 */
.L_x_8201:
[----:B------:R-:W3:Y:S01]  /*b700*/  SHFL.IDX PT, R156, R13, 0x1, 0x1c1f ;  /* 0x003c1f000d9c7f89 */ /* 0x000ee200000e0000 */
[----:B------:R-:W-:-:S03]  /*b710*/  IMAD.MOV.U32 R14, RZ, RZ, -0x40 ;  /* 0xffffffc0ff0e7424 */ /* 0x000fc600078e00ff */
[----:B------:R-:W4:Y:S01]  /*b720*/  LDL.LU R230, [R1+0x8] ;  /* 0x0000080001e67983 */ /* 0x000f220000300800 */
[----:B------:R-:W-:Y:S01]  /*b730*/  IMAD R14, R215, R14, 0x1 ;  /* 0x00000001d70e7424 */ /* 0x000fe200078e020e */
[----:B------:R-:W-:Y:S01]  /*b740*/  R2UR UR4, R4 ;  /* 0x00000000040472ca */ /* 0x000fe200000e0000 */
[----:B------:R-:W-:Y:S01]  /*b750*/  IMAD R154, R18, 0x200, R12 ;  /* 0x00000200129a7824 */ /* 0x000fe200078e020c */
[----:B------:R-:W-:Y:S01]  /*b760*/  R2UR UR5, R5 ;  /* 0x00000000050572ca */ /* 0x000fe200000e0000 */
[----:B------:R-:W-:Y:S01]  /*b770*/  IMAD.MOV.U32 R155, RZ, RZ, 0x40000040 ;  /* 0x40000040ff9b7424 */ /* 0x000fe200078e00ff */
[----:B------:R-:W-:Y:S01]  /*b780*/  IADD3 R15, R195, R14, -R189 ;  /* 0x0000000ec30f7210 */ /* 0x000fe20007ffe8bd */
[C---:B------:R-:W-:Y:S01]  /*b790*/  VIADD R152, R154.reuse, 0x2 ;  /* 0x000000029a987836 */ /* 0x040fe20000000000 */
[C---:B------:R-:W-:Y:S01]  /*b7a0*/  R2UR UR6, R154.reuse ;  /* 0x000000009a0672ca */ /* 0x040fe200000e0000 */
[C---:B------:R-:W-:Y:S01]  /*b7b0*/  VIADD R14, R154.reuse, 0x4 ;  /* 0x000000049a0e7836 */ /* 0x040fe20000000000 */
[----:B------:R-:W-:Y:S01]  /*b7c0*/  R2UR UR7, R155 ;  /* 0x000000009b0772ca */ /* 0x000fe200000e0000 */
[----:B------:R-:W-:Y:S01]  /*b7d0*/  VIADD R154, R154, 0x6 ;  /* 0x000000069a9a7836 */ /* 0x000fe20000000000 */
[----:B------:R3:W5:Y:S01]  /*b7e0*/  SHFL.IDX PT, R226, R13, RZ, 0x1c1f ;  /* 0x001c1fff0de27589 */ /* 0x00076200000e0000 */
[----:B------:R-:W-:Y:S01]  /*b7f0*/  IMAD.MOV.U32 R153, RZ, RZ, 0x40000040 ;  /* 0x40000040ff997424 */ /* 0x000fe200078e00ff */
[----:B------:R-:W-:Y:S01]  /*b800*/  R2UR UR10, R152 ;  /* 0x00000000980a72ca */ /* 0x000fe200000e0000 */
[----:B------:R-:W-:Y:S01]  /*b810*/  IMAD.IADD R15, R15, 0x1, -R194 ;  /* 0x000000010f0f7824 */ /* 0x000fe200078e0ac2 */
[----:B------:R-:W-:-:S02]  /*b820*/  R2UR UR18, R154 ;  /* 0x000000009a1272ca */ /* 0x000fc400000e0000 */
[----:B------:R-:W-:Y:S01]  /*b830*/  R2UR UR11, R153 ;  /* 0x00000000990b72ca */ /* 0x000fe200000e0000 */
[----:B---3--:R-:W-:Y:S01]  /*b840*/  IMAD.IADD R13, R15, 0x1, R156 ;  /* 0x000000010f0d7824 */ /* 0x008fe200078e029c */
[----:B------:R-:W-:Y:S02]  /*b850*/  R2UR UR19, R155 ;  /* 0x000000009b1372ca */ /* 0x000fe400000e0000 */
[----:B0-----:R-:W-:Y:S01]  /*b860*/  WARPGROUP.ARRIVE ;  /* 0x00000000000079c5 */ /* 0x001fe20000000000 */
[----:B------:R-:W-:Y:S02]  /*b870*/  R2UR UR8, R10 ;  /* 0x000000000a0872ca */ /* 0x000fe400000e0000 */
[----:B------:R-:W-:Y:S02]  /*b880*/  R2UR UR9, R11 ;  /* 0x000000000b0972ca */ /* 0x000fe400000e0000 */
[----:B------:R-:W-:Y:S01]  /*b890*/  R2UR UR14, R14 ;  /* 0x000000000e0e72ca */ /* 0x000fe200000e0000 */
[----:B------:R-:W-:Y:S01]  /*b8a0*/  HGMMA.64x64x16.F32.BF16 R152, gdesc[UR4], RZ, !UPT, gsb0 ;  /* 0x00e00000049879f0 */ /* 0x000fe2000c0018ff */
[----:B------:R-:W-:-:S02]  /*b8b0*/  R2UR UR12, R8 ;  /* 0x00000000080c72ca */ /* 0x000fc400000e0000 */
[----:B------:R-:W-:Y:S02]  /*b8c0*/  R2UR UR13, R9 ;  /* 0x00000000090d72ca */ /* 0x000fe400000e0000 */
[----:B------:R-:W-:Y:S01]  /*b8d0*/  R2UR UR16, R6 ;  /* 0x00000000061072ca */ /* 0x000fe200000e0000 */
[----:B-----5:R-:W-:Y:S01]  /*b8e0*/  IMAD.IADD R226, R15, 0x1, R226 ;  /* 0x000000010fe27824 */ /* 0x020fe200078e02e2 */
[----:B------:R-:W-:Y:S01]  /*b8f0*/  R2UR UR17, R7 ;  /* 0x00000000071172ca */ /* 0x000fe200000e0000 */
[----:B------:R-:W-:Y:S01]  /*b900*/  IMAD.MOV.U32 R15, RZ, RZ, 0x40000040 ;  /* 0x40000040ff0f7424 */ /* 0x000fe200078e00ff */
[C---:B------:R-:W-:Y:S02]  /*b910*/  ISETP.GT.AND P2, PT, R13.reuse, 0x29, PT ;  /* 0x000000290d00780c */ /* 0x040fe40003f44270 */
[----:B------:R-:W-:Y:S02]  /*b920*/  ISETP.GT.AND P3, PT, R13, 0x30, PT ;  /* 0x000000300d00780c */ /* 0x000fe40003f64270 */
[----:B------:R-:W-:-:S02]  /*b930*/  R2UR UR15, R15 ;  /* 0x000000000f0f72ca */ /* 0x000fc400000e0000 */
        /* <DEDUP_REMOVED lines=11> */
[----:B------:R-:W-:Y:S01]  /*b9f0*/  HGMMA.64x64x16.F32.BF16 R152, gdesc[UR16], R152, gsb0 ;  /* 0x00e00000109879f0 */ /* 0x000fe20008001898 */
[----:B----4-:R-:W-:-:S04]  /*ba00*/  LOP3.LUT R230, R230, 0xdfffffff, RZ, 0xc0, !PT ;  /* 0xdfffffffe6e67812 */ /* 0x010fc800078ec0ff */
[----:B------:R-:W-:Y:S02]  /*ba10*/  @P1 LOP3.LUT R230, R230, 0x20000000, RZ, 0xfc, !PT ;  /* 0x20000000e6e61812 */ /* 0x000fe400078efcff */
[----:B------:R-:W-:Y:S02]  /*ba20*/  ISETP.GT.AND P1, PT, R13, 0x21, PT ;  /* 0x000000210d00780c */ /* 0x000fe40003f24270 */
[----:B------:R-:W-:-:S04]  /*ba30*/  LOP3.LUT R230, R230, 0xefffffff, RZ, 0xc0, !PT ;  /* 0xefffffffe6e67812 */ /* 0x000fc800078ec0ff */
[----:B------:R-:W-:Y:S02]  /*ba40*/  @P0 LOP3.LUT R230, R230, 0x10000000, RZ, 0xfc, !PT ;  /* 0x10000000e6e60812 */ /* 0x000fe400078efcff */
[----:B------:R-:W-:Y:S02]  /*ba50*/  ISETP.GT.AND P0, PT, R13, 0x28, PT ;  /* 0x000000280d00780c */ /* 0x000fe40003f04270 */
[----:B------:R-:W-:-:S04]  /*ba60*/  LOP3.LUT R230, R230, 0xbfffffff, RZ, 0xc0, !PT ;  /* 0xbfffffffe6e67812 */ /* 0x000fc800078ec0ff */
[----:B------:R-:W-:Y:S02]  /*ba70*/  @P1 LOP3.LUT R230, R230, 0x40000000, RZ, 0xfc, !PT ;  /* 0x40000000e6e61812 */ /* 0x000fe400078efcff */
[----:B------:R-:W-:Y:S02]  /*ba80*/  ISETP.GT.AND P1, PT, R226, 0x1, PT ;  /* 0x00000001e200780c */ /* 0x000fe40003f24270 */
[----:B------:R-:W-:-:S04]  /*ba90*/  LOP3.LUT R230, R230, 0x7fffffff, RZ, 0xc0, !PT ;  /* 0x7fffffffe6e67812 */ /* 0x000fc800078ec0ff */
[----:B------:R-:W-:Y:S02]  /*baa0*/  @P0 LOP3.LUT R230, R230, 0x80000000, RZ, 0xfc, !PT ;  /* 0x80000000e6e60812 */ /* 0x000fe400078efcff */
[----:B------:R-:W-:-:S03]  /*bab0*/  ISETP.GT.AND P0, PT, R226, RZ, PT ;  /* 0x000000ffe200720c */ /* 0x000fc60003f04270 */
[----:B------:R0:W-:Y:S01]  /*bac0*/  STL [R1+0x8], R230 ;  /* 0x000008e601007387 */ /* 0x0001e20000100800 */
        /* <DEDUP_REMOVED lines=24> */
[----:B---3--:R-:W-:Y:S01]  /*bc50*/  FSEL R152, R152, -INF , P0 ;  /* 0xff80000098987808 */ /* 0x008fe20000000000 */
[----:B------:R-:W-:Y:S01]  /*bc60*/  FMUL.FTZ R171, R171, UR39 ;  /* 0x00000027abab7c20 */ /* 0x000fe20008410000 */
[----:B------:R-:W-:Y:S01]  /*bc70*/  ISETP.GT.AND P0, PT, R226, 0x8, PT ;  /* 0x00000008e200780c */ /* 0x000fe20003f04270 */
[----:B------:R-:W-:Y:S01]  /*bc80*/  FMUL.FTZ R174, R174, UR39 ;  /* 0x00000027aeae7c20 */ /* 0x000fe20008410000 */
[----:B------:R-:W-:Y:S01]  /*bc90*/  FMUL.FTZ R175, R175, UR39 ;  /* 0x00000027afaf7c20 */ /* 0x000fe20008410000 */
[----:B------:R-:W-:Y:S01]  /*bca0*/  FMUL.FTZ R178, R178, UR39 ;  /* 0x00000027b2b27c20 */ /* 0x000fe20008410000 */
[----:B------:R-:W-:Y:S01]  /*bcb0*/  FMUL.FTZ R179, R179, UR39 ;  /* 0x00000027b3b37c20 */ /* 0x000fe20008410000 */
[----:B------:R-:W3:Y:S01]  /*bcc0*/  MUFU.TANH R157, R157 ;  /* 0x0000009d009d7308 */ /* 0x000ee20000002400 */
[----:B----4-:R-:W-:Y:S01]  /*bcd0*/  FSEL R231, R153, -INF , P1 ;  /* 0xff80000099e77808 */ /* 0x010fe20000800000 */
[----:B------:R-:W-:Y:S01]  /*bce0*/  FMUL.FTZ R182, R182, UR39 ;  /* 0x00000027b6b67c20 */ /* 0x000fe20008410000 */
[----:B------:R-:W-:Y:S01]  /*bcf0*/  ISETP.GT.AND P1, PT, R226, 0x9, PT ;  /* 0x00000009e200780c */ /* 0x000fe20003f24270 */
[----:B------:R-:W-:Y:S01]  /*bd00*/  FMUL.FTZ R183, R183, UR39 ;  /* 0x00000027b7b77c20 */ /* 0x000fe20008410000 */
[----:B------:R-:W-:-:S03]  /*bd10*/  FMUL.FTZ R173, R173, UR39 ;  /* 0x00000027adad7c20 */ /* 0x000fc60008410000 */
[----:B------:R-:W4:Y:S01]  /*bd20*/  MUFU.TANH R160, R160 ;  /* 0x000000a000a07308 */ /* 0x000f220000002400 */
[----:B-----5:R-:W-:Y:S02]  /*bd30*/  FSEL R156, R156, -INF , P0 ;  /* 0xff8000009c9c7808 */ /* 0x020fe40000000000 */
[----:B------:R-:W-:-:S05]  /*bd40*/  ISETP.GT.AND P0, PT, R226, 0x10, PT ;  /* 0x00000010e200780c */ /* 0x000fca0003f04270 */
[----:B------:R-:W5:Y:S01]  /*bd50*/  MUFU.TANH R161, R161 ;  /* 0x000000a100a17308 */ /* 0x000f620000002400 */
[----:B---3--:R-:W-:Y:S02]  /*bd60*/  FSEL R157, R157, -INF , P1 ;  /* 0xff8000009d9d7808 */ /* 0x008fe40000800000 */
[----:B------:R-:W-:-:S05]  /*bd70*/  ISETP.GT.AND P1, PT, R226, 0x11, PT ;  /* 0x00000011e200780c */ /* 0x000fca0003f24270 */
[----:B------:R-:W3:Y:S01]  /*bd80*/  MUFU.TANH R164, R164 ;  /* 0x000000a400a47308 */ /* 0x000ee20000002400 */
[----:B----4-:R-:W-:Y:S02]  /*bd90*/  FSEL R160, R160, -INF , P0 ;  /* 0xff800000a0a07808 */ /* 0x010fe40000000000 */
[----:B------:R-:W-:-:S05]  /*bda0*/  ISETP.GT.AND P0, PT, R226, 0x18, PT ;  /* 0x00000018e200780c */ /* 0x000fca0003f04270 */
        /* <DEDUP_REMOVED lines=14> */
[----:B------:R-:W-:-:S05]  /*be90*/  ISETP.GT.AND P1, PT, R13, RZ, PT ;  /* 0x000000ff0d00720c */ /* 0x000fca0003f24270 */
        /* <DEDUP_REMOVED lines=23> */
[----:B------:R-:W-:Y:S02]  /*c010*/  ISETP.GT.AND P1, PT, R13, 0x20, PT ;  /* 0x000000200d00780c */ /* 0x000fe40003f24270 */
[----:B------:R-:W-:-:S03]  /*c020*/  FMNMX.FTZ R13, R14, R225, !PT ;  /* 0x000000e10e0d7209 */ /* 0x000fc60007810000 */
[----:B------:R-:W5:Y:S01]  /*c030*/  MUFU.TANH R167, R171 ;  /* 0x000000ab00a77308 */ /* 0x000f620000002400 */
[----:B------:R-:W-:Y:S02]  /*c040*/  FMNMX.FTZ R13, R153, R13, !PT ;  /* 0x0000000d990d7209 */ /* 0x000fe40007810000 */
[----:B---3--:R-:W-:Y:S02]  /*c050*/  FSEL R163, R163, -INF , P0 ;  /* 0xff800000a3a37808 */ /* 0x008fe40000000000 */
[----:B------:R-:W-:Y:S02]  /*c060*/  FMNMX.FTZ R13, R154, R13, !PT ;  /* 0x0000000d9a0d7209 */ /* 0x000fe40007810000 */
[----:B------:R-:W-:Y:S01]  /*c070*/  LOP3.LUT P0, RZ, R230, 0x80000000, RZ, 0xc0, !PT ;  /* 0x80000000e6ff7812 */ /* 0x000fe2000780c0ff */
[----:B------:R-:W3:Y:S01]  /*c080*/  MUFU.TANH R170, R174 ;  /* 0x000000ae00aa7308 */ /* 0x000ee20000002400 */
[----:B------:R-:W-:Y:S02]  /*c090*/  FMNMX.FTZ R13, R155, R13, !PT ;  /* 0x0000000d9b0d7209 */ /* 0x000fe40007810000 */
[----:B----4-:R-:W-:-:S02]  /*c0a0*/  FSEL R166, R166, -INF , P1 ;  /* 0xff800000a6a67808 */ /* 0x010fc40000800000 */
[----:B------:R-:W-:Y:S02]  /*c0b0*/  FMNMX.FTZ R13, R158, R13, !PT ;  /* 0x0000000d9e0d7209 */ /* 0x000fe40007810000 */
[----:B------:R-:W-:Y:S01]  /*c0c0*/  LOP3.LUT P1, RZ, R230, 0x40000000, RZ, 0xc0, !PT ;  /* 0x40000000e6ff7812 */ /* 0x000fe2000782c0ff */
[----:B------:R-:W4:Y:S01]  /*c0d0*/  MUFU.TANH R171, R175 ;  /* 0x000000af00ab7308 */ /* 0x000f220000002400 */
[----:B------:R-:W-:Y:S02]  /*c0e0*/  FMNMX.FTZ R13, R159, R13, !PT ;  /* 0x0000000d9f0d7209 */ /* 0x000fe40007810000 */
[----:B-----5:R-:W-:Y:S02]  /*c0f0*/  FSEL R167, R167, -INF , P1 ;  /* 0xff800000a7a77808 */ /* 0x020fe40000800000 */
[----:B------:R-:W-:Y:S02]  /*c100*/  FMNMX.FTZ R13, R162, R13, !PT ;  /* 0x0000000da20d7209 */ /* 0x000fe40007810000 */
[----:B------:R-:W-:Y:S01]  /*c110*/  LOP3.LUT P1, RZ, R230, 0x20000000, RZ, 0xc0, !PT ;  /* 0x20000000e6ff7812 */ /* 0x000fe2000782c0ff */
[----:B------:R-:W5:Y:S01]  /*c120*/  MUFU.TANH R174, R178 ;  /* 0x000000b200ae7308 */ /* 0x000f620000002400 */
[----:B------:R-:W-:-:S02]  /*c130*/  FMNMX.FTZ R13, R163, R13, !PT ;  /* 0x0000000da30d7209 */ /* 0x000fc40007810000 */
[----:B---3--:R-:W-:Y:S02]  /*c140*/  FSEL R170, R170, -INF , P0 ;  /* 0xff800000aaaa7808 */ /* 0x008fe40000000000 */
[----:B------:R-:W-:Y:S02]  /*c150*/  FMNMX.FTZ R13, R166, R13, !PT ;  /* 0x0000000da60d7209 */ /* 0x000fe40007810000 */
[----:B------:R-:W-:Y:S01]  /*c160*/  LOP3.LUT P0, RZ, R230, 0x10000000, RZ, 0xc0, !PT ;  /* 0x10000000e6ff7812 */ /* 0x000fe2000780c0ff */
[----:B------:R-:W3:Y:S01]  /*c170*/  MUFU.TANH R175, R179 ;  /* 0x000000b300af7308 */ /* 0x000ee20000002400 */
[----:B------:R-:W-:Y:S01]  /*c180*/  FMNMX.FTZ R13, R167, R13, !PT ;  /* 0x0000000da70d7209 */ /* 0x000fe20007810000 */
[----:B0-----:R-:W0:Y:S01]  /*c190*/  LDC R230, c[0x0][0x448] ;  /* 0x00011200ffe67b82 */ /* 0x001e220000000800 */
[----:B----4-:R-:W-:Y:S02]  /*c1a0*/  FSEL R171, R171, -INF , P2 ;  /* 0xff800000abab7808 */ /* 0x010fe40001000000 */
[----:B------:R-:W-:-:S03]  /*c1b0*/  FMNMX.FTZ R13, R170, R13, !PT ;  /* 0x0000000daa0d7209 */ /* 0x000fc60007810000 */
[----:B------:R-:W4:Y:S01]  /*c1c0*/  MUFU.TANH R178, R182 ;  /* 0x000000b600b27308 */ /* 0x000f220000002400 */
[----:B-----5:R-:W-:Y:S02]  /*c1d0*/  FSEL R174, R174, -INF , P3 ;  /* 0xff800000aeae7808 */ /* 0x020fe40001800000 */
[----:B------:R-:W-:Y:S02]  /*c1e0*/  FMNMX.FTZ R13, R171, R13, !PT ;  /* 0x0000000dab0d7209 */ /* 0x000fe40007810000 */
[----:B------:R-:W-:Y:S02]  /*c1f0*/  ISETP.GT.AND P3, PT, R226, 0x29, PT ;  /* 0x00000029e200780c */ /* 0x000fe40003f64270 */
[----:B------:R-:W-:Y:S01]  /*c200*/  FMNMX.FTZ R13, R174, R13, !PT ;  /* 0x0000000dae0d7209 */ /* 0x000fe20007810000 */
[----:B------:R-:W5:Y:S01]  /*c210*/  MUFU.TANH R179, R183 ;  /* 0x000000b700b37308 */ /* 0x000f620000002400 */
[----:B---3--:R-:W-:Y:S02]  /*c220*/  FSEL R175, R175, -INF , P4 ;  /* 0xff800000afaf7808 */ /* 0x008fe40002000000 */
[----:B------:R-:W-:-:S02]  /*c230*/  ISETP.GT.AND P4, PT, R226, 0x30, PT ;  /* 0x00000030e200780c */ /* 0x000fc40003f84270 */
[----:B------:R-:W-:-:S03]  /*c240*/  FMNMX.FTZ R13, R175, R13, !PT ;  /* 0x0000000daf0d7209 */ /* 0x000fc60007810000 */
[----:B------:R-:W3:Y:S01]  /*c250*/  MUFU.TANH R173, R173 ;  /* 0x000000ad00ad7308 */ /* 0x000ee20000002400 */
[----:B----4-:R-:W-:-:S04]  /*c260*/  FSEL R178, R178, -INF , P5 ;  /* 0xff800000b2b27808 */ /* 0x010fc80002800000 */
[----:B------:R-:W-:Y:S02]  /*c270*/  FMNMX.FTZ R13, R178, R13, !PT ;  /* 0x0000000db20d7209 */ /* 0x000fe40007810000 */
[----:B-----5:R-:W-:-:S04]  /*c280*/  FSEL R179, R179, -INF , P6 ;  /* 0xff800000b3b37808 */ /* 0x020fc80003000000 */
[----:B------:R-:W-:Y:S02]  /*c290*/  FMNMX.FTZ R13, R179, R13, !PT ;  /* 0x0000000db30d7209 */ /* 0x000fe40007810000 */
[----:B---3--:R-:W-:-:S03]  /*c2a0*/  FSEL R173, R173, -INF , P3 ;  /* 0xff800000adad7808 */ /* 0x008fc60001800000 */
[----:B------:R-:W3:Y:S01]  /*c2b0*/  SHFL.BFLY PT, R15, R13, 0x2, 0x1f ;  /* 0x0c401f000d0f7f89 */ /* 0x000ee200000e0000 */
[----:B------:R-:W-:Y:S02]  /*c2c0*/  ISETP.GT.AND P3, PT, R226, 0x31, PT ;  /* 0x00000031e200780c */ /* 0x000fe40003f64270 */
[----:B---3--:R-:W-:-:S05]  /*c2d0*/  FMNMX.FTZ R15, R13, R15, !PT ;  /* 0x0000000f0d0f7209 */ /* 0x008fca0007810000 */
[----:B------:R-:W3:Y:S02]  /*c2e0*/  SHFL.BFLY PT, R13, R15, 0x1, 0x1f ;  /* 0x0c201f000f0d7f89 */ /* 0x000ee400000e0000 */
[----:B---3--:R-:W-:Y:S01]  /*c2f0*/  FMNMX.FTZ R15, R15, R13, !PT ;  /* 0x0000000d0f0f7209 */ /* 0x008fe20007810000 */
[----:B------:R-:W-:-:S03]  /*c300*/  IMAD.U32 R13, RZ, RZ, UR37 ;  /* 0x00000025ff0d7e24 */ /* 0x000fc6000f8e00ff */
        /* <DEDUP_REMOVED lines=23> */
[----:B------:R-:W-:-:S05]  /*c480*/  FFMA.FTZ R179, R179, R13, -R182 ;  /* 0x0000000db3b37223 */ /* 0x000fca00000108b6 */
[----:B------:R-:W4:Y:S08]  /*c490*/  MUFU.EX2 R153, R153 ;  /* 0x0000009900997308 */ /* 0x000f300000000800 */
[----:B------:R-:W5:Y:S01]  /*c4a0*/  MUFU.EX2 R154, R154 ;  /* 0x0000009a009a7308 */ /* 0x000f620000000800 */
[----:B---3--:R-:W-:Y:S01]  /*c4b0*/  FFMA.FTZ R3, R170, R3, R14 ;  /* 0x00000003aa037223 */ /* 0x008fe2000001000e */
[-C--:B------:R-:W-:Y:S01]  /*c4c0*/  FMUL.FTZ R26, R26, R170.reuse ;  /* 0x000000aa1a1a7220 */ /* 0x080fe20000410000 */
[-C--:B------:R-:W-:Y:S01]  /*c4d0*/  FMUL.FTZ R27, R27, R170.reuse ;  /* 0x000000aa1b1b7220 */ /* 0x080fe20000410000 */
[-C--:B------:R-:W-:Y:S01]  /*c4e0*/  FMUL.FTZ R30, R30, R170.reuse ;  /* 0x000000aa1e1e7220 */ /* 0x080fe20000410000 */
[-C--:B------:R-:W-:Y:S01]  /*c4f0*/  FMUL.FTZ R31, R31, R170.reuse ;  /* 0x000000aa1f1f7220 */ /* 0x080fe20000410000 */
[-C--:B------:R-:W-:Y:S01]  /*c500*/  FMUL.FTZ R34, R34, R170.reuse ;  /* 0x000000aa22227220 */ /* 0x080fe20000410000 */
[----:B------:R-:W-:Y:S01]  /*c510*/  FMUL.FTZ R35, R35, R170 ;  /* 0x000000aa23237220 */ /* 0x000fe20000410000 */
[----:B------:R-:W3:Y:S01]  /*c520*/  MUFU.EX2 R155, R155 ;  /* 0x0000009b009b7308 */ /* 0x000ee20000000800 */
        /* <DEDUP_REMOVED lines=8> */
[----:B-----5:R-:W-:Y:S01]  /*c5b0*/  FADD.FTZ R3, R154, R3 ;  /* 0x000000039a037221 */ /* 0x020fe20000010000 */
[----:B------:R-:W4:Y:S01]  /*c5c0*/  MUFU.EX2 R158, R158 ;  /* 0x0000009e009e7308 */ /* 0x000f220000000800 */
[-C--:B------:R-:W-:Y:S01]  /*c5d0*/  FMUL.FTZ R46, R46, R170.reuse ;  /* 0x000000aa2e2e7220 */ /* 0x080fe20000410000 */
[----:B------:R5:W-:Y:S01]  /*c5e0*/  @!P1 SYNCS.ARRIVE.TRANS64.RED.A1T0 RZ, [R14+URZ], RZ ;  /* 0x000000ff0eff99a7 */ /* 0x000be2000810043f */
[-C--:B------:R-:W-:Y:S01]  /*c5f0*/  FMUL.FTZ R47, R47, R170.reuse ;  /* 0x000000aa2f2f7220 */ /* 0x080fe20000410000 */
[-C--:B------:R-:W-:Y:S01]  /*c600*/  FMUL.FTZ R50, R50, R170.reuse ;  /* 0x000000aa32327220 */ /* 0x080fe20000410000 */
[-C--:B------:R-:W-:Y:S01]  /*c610*/  FMUL.FTZ R51, R51, R170.reuse ;  /* 0x000000aa33337220 */ /* 0x080fe20000410000 */
[----:B------:R-:W-:Y:S01]  /*c620*/  FMUL.FTZ R54, R54, R170 ;  /* 0x000000aa36367220 */ /* 0x000fe20000410000 */
[C---:B---3--:R-:W-:Y:S01]  /*c630*/  FADD.FTZ R3, R155.reuse, R3 ;  /* 0x000000039b037221 */ /* 0x048fe20000010000 */
[----:B------:R-:W-:Y:S01]  /*c640*/  F2FP.BF16.F32.PACK_AB R155, R155, R154 ;  /* 0x0000009a9b9b723e */ /* 0x000fe200000010ff */
[----:B------:R-:W-:Y:S01]  /*c650*/  FMUL.FTZ R154, R176, UR39 ;  /* 0x00000027b09a7c20 */ /* 0x000fe20008410000 */
[----:B-----5:R-:W-:Y:S01]  /*c660*/  FMNMX.FTZ R14, R152, R21, !PT ;  /* 0x00000015980e7209 */ /* 0x020fe20007810000 */
[----:B------:R-:W-:Y:S01]  /*c670*/  FMUL.FTZ R176, R177, UR39 ;  /* 0x00000027b1b07c20 */ /* 0x000fe20008410000 */
[----:B------:R-:W-:Y:S01]  /*c680*/  FMUL.FTZ R177, R180, UR39 ;  /* 0x00000027b4b17c20 */ /* 0x000fe20008410000 */
[----:B------:R-:W-:Y:S01]  /*c690*/  FMUL.FTZ R180, R181, UR39 ;  /* 0x00000027b5b47c20 */ /* 0x000fe20008410000 */
[----:B------:R-:W-:Y:S01]  /*c6a0*/  FMNMX.FTZ R14, R231, R14, !PT ;  /* 0x0000000ee70e7209 */ /* 0x000fe20007810000 */
[----:B------:R-:W3:Y:S01]  /*c6b0*/  MUFU.TANH R154, R154 ;  /* 0x0000009a009a7308 */ /* 0x000ee20000002400 */
[----:B------:R-:W-:Y:S01]  /*c6c0*/  FMUL.FTZ R55, R55, R170 ;  /* 0x000000aa37377220 */ /* 0x000fe20000410000 */
[----:B----4-:R-:W-:Y:S01]  /*c6d0*/  FADD.FTZ R3, R158, R3 ;  /* 0x000000039e037221 */ /* 0x010fe20000010000 */
[----:B------:R-:W-:Y:S01]  /*c6e0*/  FMNMX.FTZ R14, R156, R14, !PT ;  /* 0x0000000e9c0e7209 */ /* 0x000fe20007810000 */
[-C--:B------:R-:W-:Y:S01]  /*c6f0*/  FMUL.FTZ R58, R58, R170.reuse ;  /* 0x000000aa3a3a7220 */ /* 0x080fe20000410000 */
[-C--:B------:R-:W-:Y:S01]  /*c700*/  FMUL.FTZ R59, R59, R170.reuse ;  /* 0x000000aa3b3b7220 */ /* 0x080fe20000410000 */
[----:B------:R-:W-:Y:S01]  /*c710*/  FMUL.FTZ R62, R62, R170 ;  /* 0x000000aa3e3e7220 */ /* 0x000fe20000410000 */
[----:B------:R-:W-:Y:S01]  /*c720*/  FMNMX.FTZ R14, R157, R14, !PT ;  /* 0x0000000e9d0e7209 */ /* 0x000fe20007810000 */
[----:B------:R-:W4:Y:S01]  /*c730*/  MUFU.TANH R176, R176 ;  /* 0x000000b000b07308 */ /* 0x000f220000002400 */
[-C--:B------:R-:W-:Y:S01]  /*c740*/  FMUL.FTZ R63, R63, R170.reuse ;  /* 0x000000aa3f3f7220 */ /* 0x080fe20000410000 */
[----:B------:R-:W-:Y:S01]  /*c750*/  FMUL.FTZ R66, R66, R170 ;  /* 0x000000aa42427220 */ /* 0x000fe20000410000 */
[----:B------:R-:W-:Y:S01]  /*c760*/  FMNMX.FTZ R14, R160, R14, !PT ;  /* 0x0000000ea00e7209 */ /* 0x000fe20007810000 */
[-C--:B------:R-:W-:Y:S01]  /*c770*/  FMUL.FTZ R67, R67, R170.reuse ;  /* 0x000000aa43437220 */ /* 0x080fe20000410000 */
[-C--:B------:R-:W-:Y:S01]  /*c780*/  FMUL.FTZ R70, R70, R170.reuse ;  /* 0x000000aa46467220 */ /* 0x080fe20000410000 */
[----:B------:R-:W-:Y:S01]  /*c790*/  FMUL.FTZ R71, R71, R170 ;  /* 0x000000aa47477220 */ /* 0x000fe20000410000 */
[----:B------:R-:W-:Y:S01]  /*c7a0*/  FMNMX.FTZ R14, R161, R14, !PT ;  /* 0x0000000ea10e7209 */ /* 0x000fe20007810000 */
[----:B------:R-:W5:Y:S01]  /*c7b0*/  MUFU.TANH R177, R177 ;  /* 0x000000b100b17308 */ /* 0x000f620000002400 */
[----:B---3--:R-:W-:Y:S01]  /*c7c0*/  FSEL R154, R154, -INF , P4 ;  /* 0xff8000009a9a7808 */ /* 0x008fe20002000000 */
[----:B------:R-:W-:Y:S01]  /*c7d0*/  FMUL.FTZ R74, R74, R170 ;  /* 0x000000aa4a4a7220 */ /* 0x000fe20000410000 */
[----:B------:R-:W-:Y:S01]  /*c7e0*/  FMNMX.FTZ R14, R164, R14, !PT ;  /* 0x0000000ea40e7209 */ /* 0x000fe20007810000 */
[-C--:B------:R-:W-:Y:S01]  /*c7f0*/  FMUL.FTZ R75, R75, R170.reuse ;  /* 0x000000aa4b4b7220 */ /* 0x080fe20000410000 */
[----:B------:R-:W-:Y:S01]  /*c800*/  ISETP.GT.AND P4, PT, R226, 0x38, PT ;  /* 0x00000038e200780c */ /* 0x000fe20003f84270 */
[----:B------:R-:W-:Y:S01]  /*c810*/  FMUL.FTZ R78, R78, R170 ;  /* 0x000000aa4e4e7220 */ /* 0x000fe20000410000 */
[----:B------:R-:W-:Y:S01]  /*c820*/  FMNMX.FTZ R14, R165, R14, !PT ;  /* 0x0000000ea50e7209 */ /* 0x000fe20007810000 */
[----:B------:R-:W3:Y:S01]  /*c830*/  MUFU.TANH R180, R180 ;  /* 0x000000b400b47308 */ /* 0x000ee20000002400 */
[----:B----4-:R-:W-:Y:S01]  /*c840*/  FSEL R176, R176, -INF , P3 ;  /* 0xff800000b0b07808 */ /* 0x010fe20001800000 */
[----:B------:R-:W-:Y:S01]  /*c850*/  FMUL.FTZ R79, R79, R170 ;  /* 0x000000aa4f4f7220 */ /* 0x000fe20000410000 */
[----:B------:R-:W-:Y:S01]  /*c860*/  FMNMX.FTZ R14, R168, R14, !PT ;  /* 0x0000000ea80e7209 */ /* 0x000fe20007810000 */
[-C--:B------:R-:W-:Y:S01]  /*c870*/  FMUL.FTZ R82, R82, R170.reuse ;  /* 0x000000aa52527220 */ /* 0x080fe20000410000 */
[----:B------:R-:W-:Y:S01]  /*c880*/  ISETP.GT.AND P3, PT, R226, 0x39, PT ;  /* 0x00000039e200780c */ /* 0x000fe20003f64270 */
[----:B------:R-:W-:Y:S01]  /*c890*/  FMUL.FTZ R83, R83, R170 ;  /* 0x000000aa53537220 */ /* 0x000fe20000410000 */
[----:B------:R-:W-:Y:S01]  /*c8a0*/  FMNMX.FTZ R14, R169, R14, !PT ;  /* 0x0000000ea90e7209 */ /* 0x000fe20007810000 */
[----:B------:R-:W4:Y:S01]  /*c8b0*/  MUFU.EX2 R159, R159 ;  /* 0x0000009f009f7308 */ /* 0x000f220000000800 */
[----:B-----5:R-:W-:Y:S01]  /*c8c0*/  FSEL R177, R177, -INF , P4 ;  /* 0xff800000b1b17808 */ /* 0x020fe20002000000 */
[----:B------:R-:W-:Y:S01]  /*c8d0*/  FMUL.FTZ R86, R86, R170 ;  /* 0x000000aa56567220 */ /* 0x000fe20000410000 */
[----:B------:R-:W-:Y:S01]  /*c8e0*/  FMNMX.FTZ R14, R172, R14, !PT ;  /* 0x0000000eac0e7209 */ /* 0x000fe20007810000 */
[-C--:B------:R-:W-:Y:S01]  /*c8f0*/  FMUL.FTZ R87, R87, R170.reuse ;  /* 0x000000aa57577220 */ /* 0x080fe20000410000 */
[-C--:B------:R-:W-:Y:S01]  /*c900*/  FMUL.FTZ R90, R90, R170.reuse ;  /* 0x000000aa5a5a7220 */ /* 0x080fe20000410000 */
[----:B------:R-:W-:Y:S01]  /*c910*/  FMUL.FTZ R91, R91, R170 ;  /* 0x000000aa5b5b7220 */ /* 0x000fe20000410000 */
[----:B------:R-:W-:Y:S01]  /*c920*/  FMNMX.FTZ R14, R173, R14, !PT ;  /* 0x0000000ead0e7209 */ /* 0x000fe20007810000 */
[----:B------:R-:W5:Y:S01]  /*c930*/  MUFU.EX2 R162, R162 ;  /* 0x000000a200a27308 */ /* 0x000f620000000800 */
[----:B---3--:R-:W-:Y:S01]  /*c940*/  FSEL R180, R180, -INF , P3 ;  /* 0xff800000b4b47808 */ /* 0x008fe20001800000 */
[----:B------:R-:W-:Y:S01]  /*c950*/  FMUL.FTZ R94, R94, R170 ;  /* 0x000000aa5e5e7220 */ /* 0x000fe20000410000 */
[----:B------:R-:W-:Y:S01]  /*c960*/  FMNMX.FTZ R14, R154, R14, !PT ;  /* 0x0000000e9a0e7209 */ /* 0x000fe20007810000 */
[-C--:B------:R-:W-:Y:S01]  /*c970*/  FMUL.FTZ R95, R95, R170.reuse ;  /* 0x000000aa5f5f7220 */ /* 0x080fe20000410000 */
[-C--:B------:R-:W-:Y:S01]  /*c980*/  FMUL.FTZ R98, R98, R170.reuse ;  /* 0x000000aa62627220 */ /* 0x080fe20000410000 */
[----:B------:R-:W-:Y:S01]  /*c990*/  FMUL.FTZ R99, R99, R170 ;  /* 0x000000aa63637220 */ /* 0x000fe20000410000 */
[----:B------:R-:W-:Y:S01]  /*c9a0*/  FMNMX.FTZ R14, R176, R14, !PT ;  /* 0x0000000eb00e7209 */ /* 0x000fe20007810000 */
[----:B------:R-:W-:Y:S01]  /*c9b0*/  MUFU.EX2 R166, R166 ;  /* 0x000000a600a67308 */ /* 0x000fe20000000800 */
[----:B----4-:R-:W-:Y:S01]  /*c9c0*/  FADD.FTZ R3, R159, R3 ;  /* 0x000000039f037221 */ /* 0x010fe20000010000 */
[----:B------:R-:W-:Y:S01]  /*c9d0*/  FMUL.FTZ R102, R102, R170 ;  /* 0x000000aa66667220 */ /* 0x000fe20000410000 */
[----:B------:R-:W-:Y:S01]  /*c9e0*/  FMNMX.FTZ R14, R177, R14, !PT ;  /* 0x0000000eb10e7209 */ /* 0x000fe20007810000 */
[-C--:B------:R-:W-:Y:S01]  /*c9f0*/  FMUL.FTZ R103, R103, R170.reuse ;  /* 0x000000aa67677220 */ /* 0x080fe20000410000 */
[-C--:B------:R-:W-:Y:S01]  /*ca00*/  FMUL.FTZ R106, R106, R170.reuse ;  /* 0x000000aa6a6a7220 */ /* 0x080fe20000410000 */
[----:B------:R-:W-:Y:S01]  /*ca10*/  FMUL.FTZ R107, R107, R170 ;  /* 0x000000aa6b6b7220 */ /* 0x000fe20000410000 */
[----:B------:R-:W-:Y:S01]  /*ca20*/  FMNMX.FTZ R14, R180, R14, !PT ;  /* 0x0000000eb40e7209 */ /* 0x000fe20007810000 */
[----:B------:R-:W-:Y:S01]  /*ca30*/  MUFU.EX2 R167, R167 ;  /* 0x000000a700a77308 */ /* 0x000fe20000000800 */
[----:B-----5:R-:W-:Y:S01]  /*ca40*/  FADD.FTZ R3, R162, R3 ;  /* 0x00000003a2037221 */ /* 0x020fe20000010000 */
[-C--:B------:R-:W-:Y:S01]  /*ca50*/  FMUL.FTZ R110, R110, R170.reuse ;  /* 0x000000aa6e6e7220 */ /* 0x080fe20000410000 */
[-C--:B------:R-:W-:Y:S01]  /*ca60*/  FMUL.FTZ R111, R111, R170.reuse ;  /* 0x000000aa6f6f7220 */ /* 0x080fe20000410000 */
[----:B------:R-:W3:Y:S01]  /*ca70*/  SHFL.BFLY PT, R181, R14, 0x2, 0x1f ;  /* 0x0c401f000eb57f89 */ /* 0x000ee200000e0000 */
        /* <DEDUP_REMOVED lines=22> */
[----:B------:R-:W-:Y:S01]  /*cbe0*/  FMUL.FTZ R151, R151, R170 ;  /* 0x000000aa97977220 */ /* 0x000fe20000410000 */
[----:B---3--:R-:W-:-:S04]  /*cbf0*/  FMNMX.FTZ R14, R14, R181, !PT ;  /* 0x000000b50e0e7209 */ /* 0x008fc80007810000 */
[----:B------:R-:W-:Y:S01]  /*cc00*/  MUFU.EX2 R178, R178 ;  /* 0x000000b200b27308 */ /* 0x000fe20000000800 */
[----:B------:R-:W3:Y:S02]  /*cc10*/  SHFL.BFLY PT, R181, R14, 0x1, 0x1f ;  /* 0x0c201f000eb57f89 */ /* 0x000ee400000e0000 */
[----:B---3--:R-:W-:Y:S01]  /*cc20*/  FMNMX.FTZ R14, R14, R181, !PT ;  /* 0x000000b50e0e7209 */ /* 0x008fe20007810000 */
[----:B------:R-:W-:-:S03]  /*cc30*/  IMAD.MOV R181, RZ, RZ, -R197 ;  /* 0x000000ffffb57224 */ /* 0x000fc600078e0ac5 */
[C---:B------:R-:W-:Y:S02]  /*cc40*/  FSETP.NEU.FTZ.AND P3, PT, R14.reuse, -INF , PT ;  /* 0xff8000000e00780b */ /* 0x040fe40003f7d000 */
[----:B------:R-:W-:Y:S02]  /*cc50*/  ISETP.NE.AND P2, PT, R189, R181, PT ;  /* 0x000000b5bd00720c */ /* 0x000fe40003f45270 */
[----:B------:R3:W-:Y:S02]  /*cc60*/  MUFU.EX2 R181, R163 ;  /* 0x000000a300b57308 */ /* 0x0007e40000000800 */
[----:B---3--:R-:W-:-:S09]  /*cc70*/  FSEL R163, R14, RZ, P3 ;  /* 0x000000ff0ea37208 */ /* 0x008fd20001800000 */
[----:B------:R-:W-:Y:S02]  /*cc80*/  @!P2 IMAD R182, R224, 0x40, R190 ;  /* 0x00000040e0b6a824 */ /* 0x000fe400078e02be */
[----:B------:R-:W-:Y:S02]  /*cc90*/  FADD.FTZ R163, -R163, R21 ;  /* 0x00000015a3a37221 */ /* 0x000fe40000010100 */
[----:B------:R-:W-:Y:S02]  /*cca0*/  @!P2 IMAD R182, R182, 0x4, R2 ;  /* 0x00000004b6b6a824 */ /* 0x000fe400078e0202 */
[----:B------:R-:W-:-:S03]  /*ccb0*/  FMUL.FTZ R21, R163, R13 ;  /* 0x0000000da3157220 */ /* 0x000fc60000410000 */
[----:B------:R-:W-:Y:S01]  /*ccc0*/  @!P2 STS [R182+0x28820], R170 ;  /* 0x028820aab600a388 */ /* 0x000fe20000000800 */
[----:B------:R-:W-:Y:S08]  /*ccd0*/  MUFU.EX2 R163, R225 ;  /* 0x000000e100a37308 */ /* 0x000ff00000000800 */
[----:B------:R-:W3:Y:S02]  /*cce0*/  MUFU.EX2 R21, R21 ;  /* 0x0000001500157308 */ /* 0x000ee40000000800 */
        /* <DEDUP_REMOVED lines=10> */
[----:B---3--:R-:W-:Y:S01]  /*cd90*/  FMUL.FTZ R182, R14, R13 ;  /* 0x0000000d0eb67220 */ /* 0x008fe20000410000 */
[-C--:B------:R-:W-:Y:S01]  /*cda0*/  FMUL.FTZ R41, R41, R21.reuse ;  /* 0x0000001529297220 */ /* 0x080fe20000410000 */
[-C--:B------:R-:W-:Y:S01]  /*cdb0*/  FMUL.FTZ R44, R44, R21.reuse ;  /* 0x000000152c2c7220 */ /* 0x080fe20000410000 */
[-C--:B------:R-:W-:Y:S01]  /*cdc0*/  FMUL.FTZ R45, R45, R21.reuse ;  /* 0x000000152d2d7220 */ /* 0x080fe20000410000 */
[-C--:B------:R-:W-:Y:S01]  /*cdd0*/  FMUL.FTZ R48, R48, R21.reuse ;  /* 0x0000001530307220 */ /* 0x080fe20000410000 */
[----:B------:R-:W-:Y:S01]  /*cde0*/  FSEL R182, R182, RZ, P3 ;  /* 0x000000ffb6b67208 */ /* 0x000fe20001800000 */
[-C--:B------:R-:W-:Y:S01]  /*cdf0*/  FMUL.FTZ R49, R49, R21.reuse ;  /* 0x0000001531317220 */ /* 0x080fe20000410000 */
[-C--:B------:R-:W-:Y:S01]  /*ce00*/  FMUL.FTZ R52, R52, R21.reuse ;  /* 0x0000001534347220 */ /* 0x080fe20000410000 */
[-C--:B------:R-:W-:Y:S01]  /*ce10*/  FMUL.FTZ R53, R53, R21.reuse ;  /* 0x0000001535357220 */ /* 0x080fe20000410000 */
[----:B------:R-:W-:Y:S01]  /*ce20*/  FMUL.FTZ R56, R56, R21 ;  /* 0x0000001538387220 */ /* 0x000fe20000410000 */
        /* <DEDUP_REMOVED lines=17> */
[----:B------:R-:W-:Y:S01]  /*cf40*/  FFMA.FTZ R180, R180, R13, -R182 ;  /* 0x0000000db4b47223 */ /* 0x000fe200000108b6 */
        /* <DEDUP_REMOVED lines=12> */
[----:B------:R1:W2:Y:S01]  /*d010*/  MUFU.EX2 R182, R157 ;  /* 0x0000009d00b67308 */ /* 0x0002a20000000800 */
        /* <DEDUP_REMOVED lines=9> */
[----:B---3--:R-:W-:Y:S01]  /*d0b0*/  FFMA.FTZ R158, R21, R0, R152 ;  /* 0x00000000159e7223 */ /* 0x008fe20000010098 */
[C---:B------:R-:W-:Y:S01]  /*d0c0*/  FADD.FTZ R0, R181.reuse, R3 ;  /* 0x00000003b5007221 */ /* 0x040fe20000010000 */
[----:B------:R-:W-:Y:S01]  /*d0d0*/  F2FP.BF16.F32.PACK_AB R159, R181, R162 ;  /* 0x000000a2b59f723e */ /* 0x000fe200000010ff */
[-C--:B------:R-:W-:Y:S01]  /*d0e0*/  FMUL.FTZ R93, R93, R21.reuse ;  /* 0x000000155d5d7220 */ /* 0x080fe20000410000 */
[C---:B----4-:R-:W-:Y:S01]  /*d0f0*/  FADD.FTZ R158, R231.reuse, R158 ;  /* 0x0000009ee79e7221 */ /* 0x050fe20000010000 */
[----:B------:R-:W-:Y:S01]  /*d100*/  F2FP.BF16.F32.PACK_AB R152, R231, R152 ;  /* 0x00000098e798723e */ /* 0x000fe200000010ff */
[----:B------:R-:W1:Y:S01]  /*d110*/  MUFU.EX2 R161, R161 ;  /* 0x000000a100a17308 */ /* 0x000e620000000800 */
[-C--:B------:R-:W-:Y:S01]  /*d120*/  FMUL.FTZ R96, R96, R21.reuse ;  /* 0x0000001560607220 */ /* 0x080fe20000410000 */
[----:B-----5:R-:W-:Y:S01]  /*d130*/  FADD.FTZ R158, R156, R158 ;  /* 0x0000009e9c9e7221 */ /* 0x020fe20000010000 */
[-C--:B------:R-:W-:Y:S01]  /*d140*/  FMUL.FTZ R97, R97, R21.reuse ;  /* 0x0000001561617220 */ /* 0x080fe20000410000 */
[-C--:B------:R-:W-:Y:S01]  /*d150*/  FMUL.FTZ R100, R100, R21.reuse ;  /* 0x0000001564647220 */ /* 0x080fe20000410000 */
[-C--:B------:R-:W-:Y:S01]  /*d160*/  FMUL.FTZ R101, R101, R21.reuse ;  /* 0x0000001565657220 */ /* 0x080fe20000410000 */
[----:B--2---:R-:W-:Y:S01]  /*d170*/  FADD.FTZ R158, R182, R158 ;  /* 0x0000009eb69e7221 */ /* 0x004fe20000010000 */
[-C--:B------:R-:W-:Y:S01]  /*d180*/  FMUL.FTZ R104, R104, R21.reuse ;  /* 0x0000001568687220 */ /* 0x080fe20000410000 */
[----:B------:R-:W2:Y:S01]  /*d190*/  MUFU.EX2 R164, R164 ;  /* 0x000000a400a47308 */ /* 0x000ea20000000800 */
[-C--:B------:R-:W-:Y:S01]  /*d1a0*/  FMUL.FTZ R105, R105, R21.reuse ;  /* 0x0000001569697220 */ /* 0x080fe20000410000 */
[----:B0-----:R-:W-:Y:S01]  /*d1b0*/  FADD.FTZ R158, R160, R158 ;  /* 0x0000009ea09e7221 */ /* 0x001fe20000010000 */
        /* <DEDUP_REMOVED lines=26> */
[----:B------:R-:W-:-:S03]  /*d360*/  FMUL.FTZ R149, R149, R21 ;  /* 0x0000001595957220 */ /* 0x000fc60000410000 */
[----:B------:R-:W3:Y:S08]  /*d370*/  MUFU.EX2 R172, R172 ;  /* 0x000000ac00ac7308 */ /* 0x000ef00000000800 */
[----:B------:R4:W-:Y:S08]  /*d380*/  MUFU.EX2 R3, R154 ;  /* 0x0000009a00037308 */ /* 0x0009f00000000800 */
[----:B------:R-:W5:Y:S01]  /*d390*/  MUFU.EX2 R162, R173 ;  /* 0x000000ad00a27308 */ /* 0x000f620000000800 */
[----:B----4-:R-:W-:Y:S01]  /*d3a0*/  F2FP.BF16.F32.PACK_AB R154, R182, R156 ;  /* 0x0000009cb69a723e */ /* 0x010fe200000010ff */
[----:B------:R-:W-:Y:S01]  /*d3b0*/  BAR.SYNC.DEFER_BLOCKING 0xf, 0x100 ;  /* 0x03c4000000007b1d */ /* 0x000fe20000010000 */
[----:B------:R-:W-:Y:S01]  /*d3c0*/  F2FP.BF16.F32.PACK_AB R156, R161, R160 ;  /* 0x000000a0a19c723e */ /* 0x000fe200000010ff */
[C---:B0-----:R-:W-:Y:S01]  /*d3d0*/  FADD.FTZ R160, R165.reuse, R158 ;  /* 0x0000009ea5a07221 */ /* 0x041fe20000010000 */
[----:B------:R-:W-:Y:S01]  /*d3e0*/  F2FP.BF16.F32.PACK_AB R158, R165, R164 ;  /* 0x000000a4a59e723e */ /* 0x000fe200000010ff */
[----:B------:R-:W-:Y:S01]  /*d3f0*/  FADD.FTZ R164, R166, R0 ;  /* 0x00000000a6a47221 */ /* 0x000fe20000010000 */
[C---:B------:R-:W-:Y:S01]  /*d400*/  F2FP.BF16.F32.PACK_AB R161, R167.reuse, R166 ;  /* 0x000000a6a7a1723e */ /* 0x040fe200000010ff */
[----:B-1----:R-:W-:Y:S01]  /*d410*/  FADD.FTZ R160, R168, R160 ;  /* 0x000000a0a8a07221 */ /* 0x002fe20000010000 */
[----:B------:R-:W0:Y:S01]  /*d420*/  MUFU.EX2 R176, R176 ;  /* 0x000000b000b07308 */ /* 0x000e220000000800 */
[----:B------:R-:W-:-:S02]  /*d430*/  FADD.FTZ R164, R167, R164 ;  /* 0x000000a4a7a47221 */ /* 0x000fc40000010000 */
[C---:B--2---:R-:W-:Y:S01]  /*d440*/  FADD.FTZ R0, R169.reuse, R160 ;  /* 0x000000a0a9007221 */ /* 0x044fe20000010000 */
[----:B------:R-:W-:Y:S01]  /*d450*/  F2FP.BF16.F32.PACK_AB R160, R169, R168 ;  /* 0x000000a8a9a0723e */ /* 0x000fe200000010ff */
[----:B------:R-:W-:Y:S01]  /*d460*/  FADD.FTZ R164, R163, R164 ;  /* 0x000000a4a3a47221 */ /* 0x000fe20000010000 */
[C---:B------:R-:W-:Y:S01]  /*d470*/  F2FP.BF16.F32.PACK_AB R163, R171.reuse, R163 ;  /* 0x000000a3aba3723e */ /* 0x040fe200000010ff */
[----:B---3--:R-:W-:Y:S01]  /*d480*/  FADD.FTZ R165, R172, R0 ;  /* 0x00000000aca57221 */ /* 0x008fe20000010000 */
[----:B------:R-:W1:Y:S03]  /*d490*/  MUFU.EX2 R177, R177 ;  /* 0x000000b100b17308 */ /* 0x000e660000000800 */
[C---:B-----5:R-:W-:Y:S01]  /*d4a0*/  FADD.FTZ R0, R162.reuse, R165 ;  /* 0x000000a5a2007221 */ /* 0x060fe20000010000 */
[----:B------:R-:W-:Y:S01]  /*d4b0*/  FADD.FTZ R165, R171, R164 ;  /* 0x000000a4aba57221 */ /* 0x000fe20000010000 */
[----:B------:R-:W-:-:S02]  /*d4c0*/  F2FP.BF16.F32.PACK_AB R162, R162, R172 ;  /* 0x000000aca2a2723e */ /* 0x000fc400000010ff */
[----:B------:R-:W-:Y:S01]  /*d4d0*/  FADD.FTZ R169, R3, R0 ;  /* 0x0000000003a97221 */ /* 0x000fe20000010000 */
[----:B------:R-:W2:Y:S01]  /*d4e0*/  MUFU.EX2 R166, R180 ;  /* 0x000000b400a67308 */ /* 0x000ea20000000800 */
[----:B------:R-:W-:Y:S01]  /*d4f0*/  FADD.FTZ R0, R174, R165 ;  /* 0x000000a5ae007221 */ /* 0x000fe20000010000 */
[C---:B0-----:R-:W-:Y:S01]  /*d500*/  F2FP.BF16.F32.PACK_AB R164, R176.reuse, R3 ;  /* 0x00000003b0a4723e */ /* 0x041fe200000010ff */
[----:B------:R-:W-:Y:S01]  /*d510*/  FADD.FTZ R168, R176, R169 ;  /* 0x000000a9b0a87221 */ /* 0x000fe20000010000 */
[C---:B------:R-:W-:Y:S01]  /*d520*/  F2FP.BF16.F32.PACK_AB R165, R175.reuse, R174 ;  /* 0x000000aeafa5723e */ /* 0x040fe200000010ff */
[----:B------:R-:W-:Y:S01]  /*d530*/  FADD.FTZ R3, R175, R0 ;  /* 0x00000000af037221 */ /* 0x000fe20000010000 */
[----:B------:R0:W-:Y:S02]  /*d540*/  STSM.16.M88.4 [R198+0x26800], R152 ;  /* 0x02680098c6007844 */ /* 0x0001e40000000200 */
[----:B------:R-:W3:Y:S01]  /*d550*/  MUFU.EX2 R167, R179 ;  /* 0x000000b300a77308 */ /* 0x000ee20000000800 */
[----:B-1----:R-:W-:Y:S01]  /*d560*/  FADD.FTZ R169, R177, R168 ;  /* 0x000000a8b1a97221 */ /* 0x002fe20000010000 */
[----:B------:R-:W-:Y:S01]  /*d570*/  FADD.FTZ R168, R178, R3 ;  /* 0x00000003b2a87221 */ /* 0x000fe20000010000 */
[----:B------:R0:W-:Y:S04]  /*d580*/  STSM.16.M88.4 [R201], R156 ;  /* 0x0000009cc9007844 */ /* 0x0001e80000000200 */
[----:B------:R0:W-:Y:S01]  /*d590*/  STSM.16.M88.4 [R199], R160 ;  /* 0x000000a0c7007844 */ /* 0x0001e20000000200 */
[C---:B--2---:R-:W-:Y:S01]  /*d5a0*/  FADD.FTZ R0, R166.reuse, R169 ;  /* 0x000000a9a6007221 */ /* 0x044fe20000010000 */
[----:B------:R-:W-:Y:S01]  /*d5b0*/  F2FP.BF16.F32.PACK_AB R166, R166, R177 ;  /* 0x000000b1a6a6723e */ /* 0x000fe200000010ff */
[C---:B---3--:R-:W-:Y:S01]  /*d5c0*/  FADD.FTZ R3, R167.reuse, R168 ;  /* 0x000000a8a7037221 */ /* 0x048fe20000010000 */
[----:B------:R-:W-:-:S05]  /*d5d0*/  F2FP.BF16.F32.PACK_AB R167, R167, R178 ;  /* 0x000000b2a7a7723e */ /* 0x000fca00000010ff */
[----:B------:R0:W-:Y:S01]  /*d5e0*/  STSM.16.M88.4 [R200], R164 ;  /* 0x000000a4c8007844 */ /* 0x0001e20000000200 */
[----:B------:R-:W-:Y:S05]  /*d5f0*/  @!P0 BRA `(.L_x_8204) ;  /* 0x0000000000048947 */ /* 0x000fea0003800000 */
[----:B------:R-:W-:Y:S01]  /*d600*/  BPT.TRAP 0x1 ;  /* 0x000000040000795c */ /* 0x000fe20000300000 */
.L_x_8204:
[----:B------:R1:W2:Y:S01]  /*d610*/  SYNCS.PHASECHK.TRANS64.TRYWAIT P2, [R216+URZ+0x28c50], R20 ;  /* 0x028c5014d80075a7 */ /* 0x0002a2000804017f */
[----:B------:R-:W-:Y:S05]  /*d620*/  @!P0 BRA `(.L_x_8205) ;  /* 0x0000000000048947 */ /* 0x000fea0003800000 */
[----:B------:R-:W-:Y:S01]  /*d630*/  BPT.TRAP 0x1 ;  /* 0x000000040000795c */ /* 0x000fe20000300000 */
.L_x_8205:
[----:B------:R-:W-:Y:S04]  /*d640*/  BSSY B2, `(.L_x_8206) ;  /* 0x0000004000027945 */ /* 0x000fe80003800000 */
[----:B--2---:R-:W-:Y:S05]  /*d650*/  @P2 BRA `(.L_x_8207) ;  /* 0x0000000000082947 */ /* 0x004fea0003800000 */
[----:B------:R-:W2:Y:S02]  /*d660*/  SYNCS.PHASECHK.TRANS64.TRYWAIT P2, [R216+URZ+0x28c50], R20 ;  /* 0x028c5014d80075a7 */ /* 0x000ea4000804017f */
[----:B--2---:R-:W-:Y:S05]  /*d670*/  @!P2 BRA `(.L_x_8208) ;  /* 0x000000f4002ca947 */ /* 0x004fea0003800000 */
.L_x_8207:
[----:B------:R-:W-:Y:S05]  /*d680*/  BSYNC B2 ;  /* 0x0000000000027941 */ /* 0x000fea0003800000 */
.L_x_8206:
[----:B-12---:R-:W-:Y:S01]  /*d690*/  IMAD R20, R18, 0x1000, R191 ;  /* 0x0000100012147824 */ /* 0x006fe200078e02bf */
[----:B------:R-:W-:Y:S01]  /*d6a0*/  WARPGROUP.ARRIVE ;  /* 0x00000000000079c5 */ /* 0x000fe20000000000 */
[----:B------:R-:W-:Y:S01]  /*d6b0*/  IMAD.MOV.U32 R21, RZ, RZ, 0x40000040 ;  /* 0x40000040ff157424 */ /* 0x000fe200078e00ff */
[C---:B------:R-:W-:Y:S01]  /*d6c0*/  ISETP.GT.AND P2, PT, R215.reuse, R214, PT ;  /* 0x000000d6d700720c */ /* 0x040fe20003f44270 */
[----:B------:R-:W-:Y:S01]  /*d6d0*/  @!P1 VIADD R216, R216, 0x28c60 ;  /* 0x00028c60d8d89836 */ /* 0x000fe20000000000 */
[----:B------:R-:W-:Y:S01]  /*d6e0*/  R2UR UR6, R20 ;  /* 0x00000000140672ca */ /* 0x000fe200000e0000 */
[----:B------:R-:W-:Y:S01]  /*d6f0*/  VIADD R215, R215, 0xffffffff ;  /* 0xffffffffd7d77836 */ /* 0x000fe20000000000 */
        /* <DEDUP_REMOVED lines=41> */
.L_x_8198:
[----:B------:R-:W-:Y:S05]  /*d990*/  BSYNC B0 ;  /* 0x0000000000007941 */ /* 0x000fea0003800000 */
.L_x_8197:
[----:B------:R-:W-:Y:S01]  /*d9a0*/  ISETP.GE.AND P2, PT, R215, RZ, PT ;  /* 0x000000ffd700720c */ /* 0x000fe20003f46270 */
[----:B------:R-:W-:-:S12]  /*d9b0*/  BSSY B0, `(.L_x_8210) ;  /* 0x00001e2000007945 */ /* 0x000fd80003800000 */
[----:B------:R-:W-:Y:S05]  /*d9c0*/  @!P2 BRA `(.L_x_8211) ;  /* 0x0000001c0080a947 */ /* 0x000fea0003800000 */
[----:B------:R-:W-:Y:S02]  /*d9d0*/  IMAD.MOV.U32 R21, RZ, RZ, R15 ;  /* 0x000000ffff157224 */ /* 0x000fe400078e000f */
[----:B------:R-:W-:Y:S02]  /*d9e0*/  IMAD.MOV.U32 R214, RZ, RZ, R14 ;  /* 0x000000ffffd67224 */ /* 0x000fe400078e000e */
[----:B------:R-:W-:-:S07]  /*d9f0*/  IMAD.MOV.U32 R195, RZ, RZ, R18 ;  /* 0x000000ffffc37224 */ /* 0x000fce00078e0012 */
.L_x_8222:
[----:B------:R-:W-:-:S05]  /*da00*/  VIADD R18, R195, 0x1 ;  /* 0x00000001c3127836 */ /* 0x000fca0000000000 */
[----:B------:R-:W-:-:S04]  /*da10*/  ISETP.NE.AND P2, PT, R18, 0x2, PT ;  /* 0x000000021200780c */ /* 0x000fc80003f45270 */
[----:B------:R-:W-:Y:S02]  /*da20*/  SEL R14, RZ, 0x1, P2 ;  /* 0x00000001ff0e7807 */ /* 0x000fe40001000000 */
[----:B------:R-:W-:Y:S02]  /*da30*/  SEL R18, R18, RZ, P2 ;  /* 0x000000ff12127207 */ /* 0x000fe40001000000 */
[----:B------:R-:W-:Y:S01]  /*da40*/  LOP3.LUT R19, R19, R14, RZ, 0x3c, !PT ;  /* 0x0000000e13137212 */ /* 0x000fe200078e3cff */
[----:B--2---:R-:W-:Y:S06]  /*da50*/  @!P0 BRA `(.L_x_8212) ;  /* 0x0000000000048947 */ /* 0x004fec0003800000 */
[----:B------:R-:W-:Y:S01]  /*da60*/  BPT.TRAP 0x1 ;  /* 0x000000040000795c */ /* 0x000fe20000300000 */
.L_x_8212:
[----:B------:R-:W-:Y:S01]  /*da70*/  IMAD R194, R18, 0x8, R2 ;  /* 0x0000000812c27824 */ /* 0x000fe200078e0202 */
[----:B------:R-:W-:-:S04]  /*da80*/  SHF.L.U32 R20, R19, 0x1f, RZ ;  /* 0x0000001f13147819 */ /* 0x000fc800000006ff */
[----:B------:R2:W3:Y:S01]  /*da90*/  SYNCS.PHASECHK.TRANS64.TRYWAIT P2, [R194+URZ+0x28c30], R20 ;  /* 0x028c3014c20075a7 */ /* 0x0004e2000804017f */
[----:B------:R-:W-:Y:S05]  /*daa0*/  @!P0 BRA `(.L_x_8213) ;  /* 0x0000000000048947 */ /* 0x000fea0003800000 */
[----:B------:R-:W-:Y:S01]  /*dab0*/  BPT.TRAP 0x1 ;  /* 0x000000040000795c */ /* 0x000fe20000300000 */
.L_x_8213:
[----:B------:R-:W-:Y:S01]  /*dac0*/  BSSY B1, `(.L_x_8214) ;  /* 0x0000006000017945 */ /* 0x000fe20003800000 */
[----:B------:R-:W-:Y:S02]  /*dad0*/  IMAD R154, R18, 0x200, R12 ;  /* 0x00000200129a7824 */ /* 0x000fe400078e020c */
[----:B------:R-:W-:Y:S01]  /*dae0*/  IMAD.MOV.U32 R155, RZ, RZ, 0x40000040 ;  /* 0x40000040ff9b7424 */ /* 0x000fe200078e00ff */
[----:B---3--:R-:W-:Y:S06]  /*daf0*/  @P2 BRA `(.L_x_8215) ;  /* 0x0000000000082947 */ /* 0x008fec0003800000 */
[----:B------:R-:W3:Y:S02]  /*db00*/  SYNCS.PHASECHK.TRANS64.TRYWAIT P2, [R194+URZ+0x28c30], R20 ;  /* 0x028c3014c20075a7 */ /* 0x000ee4000804017f */
[----:B---3--:R-:W-:Y:S05]  /*db10*/  @!P2 BRA `(.L_x_8216) ;  /* 0x000000f00018a947 */ /* 0x008fea0003800000 */
.L_x_8215:
[----:B------:R-:W-:Y:S05]  /*db20*/  BSYNC B1 ;  /* 0x0000000000017941 */ /* 0x000fea0003800000 */
.L_x_8214:
        /* <DEDUP_REMOVED lines=14> */
[----:B0-----:R-:W-:Y:S01]  /*dc10*/  WARPGROUP.ARRIVE ;  /* 0x00000000000079c5 */ /* 0x001fe20000000000 */
[----:B------:R-:W-:Y:S02]  /*dc20*/  R2UR UR8, R10 ;  /* 0x000000000a0872ca */ /* 0x000fe400000e0000 */
[----:B------:R-:W-:Y:S02]  /*dc30*/  R2UR UR9, R11 ;  /* 0x000000000b0972ca */ /* 0x000fe400000e0000 */
[----:B------:R-:W-:Y:S01]  /*dc40*/  R2UR UR14, R14 ;  /* 0x000000000e0e72ca */ /* 0x000fe200000e0000 */
[----:B------:R-:W-:Y:S01]  /*dc50*/  HGMMA.64x64x16.F32.BF16 R152, gdesc[UR4], RZ, !UPT, gsb0 ;  /* 0x00e00000049879f0 */ /* 0x000fe2000c0018ff */
[----:B------:R-:W-:Y:S02]  /*dc60*/  R2UR UR15, R15 ;  /* 0x000000000f0f72ca */ /* 0x000fe400000e0000 */
[----:B------:R-:W-:-:S02]  /*dc70*/  R2UR UR12, R8 ;  /* 0x00000000080c72ca */ /* 0x000fc400000e0000 */
        /* <DEDUP_REMOVED lines=44> */
[----:B----4-:R-:W-:Y:S01]  /*df40*/  FMNMX.FTZ R13, R152, R13, !PT ;  /* 0x0000000d980d7209 */ /* 0x010fe20007810000 */
[----:B------:R-:W-:Y:S01]  /*df50*/  FMUL.FTZ R174, R174, UR38 ;  /* 0x00000026aeae7c20 */ /* 0x000fe20008410000 */
[----:B------:R-:W-:Y:S01]  /*df60*/  FMUL.FTZ R175, R175, UR38 ;  /* 0x00000026afaf7c20 */ /* 0x000fe20008410000 */
[----:B------:R-:W-:Y:S01]  /*df70*/  FMUL.FTZ R178, R178, UR38 ;  /* 0x00000026b2b27c20 */ /* 0x000fe20008410000 */
[----:B------:R-:W-:Y:S01]  /*df80*/  FMUL.FTZ R179, R179, UR38 ;  /* 0x00000026b3b37c20 */ /* 0x000fe20008410000 */
[----:B------:R-:W-:Y:S01]  /*df90*/  FMUL.FTZ R182, R182, UR38 ;  /* 0x00000026b6b67c20 */ /* 0x000fe20008410000 */
[----:B------:R-:W-:Y:S01]  /*dfa0*/  FMUL.FTZ R183, R183, UR38 ;  /* 0x00000026b7b77c20 */ /* 0x000fe20008410000 */
[----:B------:R-:W4:Y:S01]  /*dfb0*/  MUFU.TANH R157, R157 ;  /* 0x0000009d009d7308 */ /* 0x000f220000002400 */
[----:B-----5:R-:W-:-:S07]  /*dfc0*/  FMNMX.FTZ R13, R153, R13, !PT ;  /* 0x0000000d990d7209 */ /* 0x020fce0007810000 */
[----:B------:R-:W5:Y:S01]  /*dfd0*/  MUFU.TANH R160, R160 ;  /* 0x000000a000a07308 */ /* 0x000f620000002400 */
[----:B0-----:R-:W-:-:S07]  /*dfe0*/  FMNMX.FTZ R13, R156, R13, !PT ;  /* 0x0000000d9c0d7209 */ /* 0x001fce0007810000 */
[----:B------:R-:W0:Y:S01]  /*dff0*/  MUFU.TANH R161, R161 ;  /* 0x000000a100a17308 */ /* 0x000e220000002400 */
[----:B----4-:R-:W-:-:S07]  /*e000*/  FMNMX.FTZ R13, R157, R13, !PT ;  /* 0x0000000d9d0d7209 */ /* 0x010fce0007810000 */
        /* <DEDUP_REMOVED lines=18> */
[----:B------:R-:W-:Y:S01]  /*e130*/  MUFU.TANH R154, R154 ;  /* 0x0000009a009a7308 */ /* 0x000fe20000002400 */
[----:B-----5:R-:W-:-:S07]  /*e140*/  FMNMX.FTZ R13, R177, R13, !PT ;  /* 0x0000000db10d7209 */ /* 0x020fce0007810000 */
[----:B------:R-:W-:Y:S01]  /*e150*/  MUFU.TANH R155, R155 ;  /* 0x0000009b009b7308 */ /* 0x000fe20000002400 */
[----:B0-----:R-:W-:-:S05]  /*e160*/  FMNMX.FTZ R14, R180, R13, !PT ;  /* 0x0000000db40e7209 */ /* 0x001fca0007810000 */
[----:B------:R-:W0:Y:S02]  /*e170*/  SHFL.BFLY PT, R13, R14, 0x2, 0x1f ;  /* 0x0c401f000e0d7f89 */ /* 0x000e2400000e0000 */
[----:B------:R-:W-:Y:S08]  /*e180*/  MUFU.TANH R158, R158 ;  /* 0x0000009e009e7308 */ /* 0x000ff00000002400 */
[----:B------:R-:W-:Y:S08]  /*e190*/  MUFU.TANH R159, R159 ;  /* 0x0000009f009f7308 */ /* 0x000ff00000002400 */
[----:B------:R-:W-:Y:S01]  /*e1a0*/  MUFU.TANH R162, R162 ;  /* 0x000000a200a27308 */ /* 0x000fe20000002400 */
[----:B0-----:R-:W-:-:S07]  /*e1b0*/  FMNMX.FTZ R14, R14, R13, !PT ;  /* 0x0000000d0e0e7209 */ /* 0x001fce0007810000 */
[----:B------:R-:W-:Y:S01]  /*e1c0*/  MUFU.TANH R163, R163 ;  /* 0x000000a300a37308 */ /* 0x000fe20000002400 */
[----:B------:R-:W0:Y:S07]  /*e1d0*/  SHFL.BFLY PT, R13, R14, 0x1, 0x1f ;  /* 0x0c201f000e0d7f89 */ /* 0x000e2e00000e0000 */
[----:B------:R-:W-:Y:S08]  /*e1e0*/  MUFU.TANH R166, R166 ;  /* 0x000000a600a67308 */ /* 0x000ff00000002400 */
[----:B------:R-:W-:Y:S08]  /*e1f0*/  MUFU.TANH R167, R167 ;  /* 0x000000a700a77308 */ /* 0x000ff00000002400 */
[----:B------:R-:W-:Y:S01]  /*e200*/  MUFU.TANH R170, R170 ;  /* 0x000000aa00aa7308 */ /* 0x000fe20000002400 */
[----:B0-----:R-:W-:Y:S01]  /*e210*/  FMNMX.FTZ R14, R14, R13, !PT ;  /* 0x0000000d0e0e7209 */ /* 0x001fe20007810000 */
        /* <DEDUP_REMOVED lines=22> */
[----:B------:R-:W-:-:S04]  /*e380*/  FFMA.FTZ R180, R180, R13, -R181 ;  /* 0x0000000db4b47223 */ /* 0x000fc800000108b5 */
[----:B------:R-:W5:Y:S01]  /*e390*/  MUFU.EX2 R152, R152 ;  /* 0x0000009800987308 */ /* 0x000f620000000800 */
[-C--:B0-----:R-:W-:Y:S01]  /*e3a0*/  FMUL.FTZ R24, R24, R214.reuse ;  /* 0x000000d618187220 */ /* 0x081fe20000410000 */
[-C--:B------:R-:W-:Y:S01]  /*e3b0*/  FMUL.FTZ R25, R25, R214.reuse ;  /* 0x000000d619197220 */ /* 0x080fe20000410000 */
[-C--:B------:R-:W-:Y:S01]  /*e3c0*/  FMUL.FTZ R28, R28, R214.reuse ;  /* 0x000000d61c1c7220 */ /* 0x080fe20000410000 */
[-C--:B------:R-:W-:Y:S01]  /*e3d0*/  FMUL.FTZ R29, R29, R214.reuse ;  /* 0x000000d61d1d7220 */ /* 0x080fe20000410000 */
[-C--:B------:R-:W-:Y:S01]  /*e3e0*/  FMUL.FTZ R32, R32, R214.reuse ;  /* 0x000000d620207220 */ /* 0x080fe20000410000 */
[-C--:B------:R-:W-:Y:S01]  /*e3f0*/  FMUL.FTZ R33, R33, R214.reuse ;  /* 0x000000d621217220 */ /* 0x080fe20000410000 */
[----:B------:R-:W-:Y:S01]  /*e400*/  FMUL.FTZ R36, R36, R214 ;  /* 0x000000d624247220 */ /* 0x000fe20000410000 */
[----:B------:R-:W-:Y:S01]  /*e410*/  MUFU.TANH R174, R174 ;  /* 0x000000ae00ae7308 */ /* 0x000fe20000002400 */
        /* <DEDUP_REMOVED lines=8> */
[C---:B-----5:R-:W-:Y:S01]  /*e4a0*/  FADD.FTZ R0, R152.reuse, R0 ;  /* 0x0000000098007221 */ /* 0x060fe20000010000 */
        /* <DEDUP_REMOVED lines=18> */
[----:B0-----:R-:W-:-:S02]  /*e5d0*/  IMAD.MOV R15, RZ, RZ, -R197 ;  /* 0x000000ffff0f7224 */ /* 0x001fc400078e0ac5 */
[-C--:B------:R-:W-:Y:S01]  /*e5e0*/  FMUL.FTZ R73, R73, R214.reuse ;  /* 0x000000d649497220 */ /* 0x080fe20000410000 */
[-C--:B------:R-:W-:Y:S01]  /*e5f0*/  FMUL.FTZ R76, R76, R214.reuse ;  /* 0x000000d64c4c7220 */ /* 0x080fe20000410000 */
[-C--:B------:R-:W-:Y:S01]  /*e600*/  FMUL.FTZ R77, R77, R214.reuse ;  /* 0x000000d64d4d7220 */ /* 0x080fe20000410000 */
[-C--:B------:R-:W-:Y:S01]  /*e610*/  FMUL.FTZ R80, R80, R214.reuse ;  /* 0x000000d650507220 */ /* 0x080fe20000410000 */
        /* <DEDUP_REMOVED lines=17> */
[----:B------:R-:W0:Y:S01]  /*e730*/  MUFU.EX2 R153, R153 ;  /* 0x0000009900997308 */ /* 0x000e220000000800 */
[----:B------:R-:W-:Y:S01]  /*e740*/  FMNMX.FTZ R15, R162, R15, !PT ;  /* 0x0000000fa20f7209 */ /* 0x000fe20007810000 */
[----:B------:R-:W-:-:S02]  /*e750*/  @!P2 IMAD R181, R181, 0x4, R2 ;  /* 0x00000004b5b5a824 */ /* 0x000fc400078e0202 */
[-C--:B------:R-:W-:Y:S01]  /*e760*/  FMUL.FTZ R100, R100, R214.reuse ;  /* 0x000000d664647220 */ /* 0x080fe20000410000 */
[-C--:B------:R-:W-:Y:S01]  /*e770*/  FMUL.FTZ R101, R101, R214.reuse ;  /* 0x000000d665657220 */ /* 0x080fe20000410000 */
[----:B------:R-:W-:Y:S01]  /*e780*/  FMNMX.FTZ R15, R163, R15, !PT ;  /* 0x0000000fa30f7209 */ /* 0x000fe20007810000 */
[-C--:B------:R-:W-:Y:S01]  /*e790*/  FMUL.FTZ R104, R104, R214.reuse ;  /* 0x000000d668687220 */ /* 0x080fe20000410000 */
[----:B------:R-:W-:Y:S01]  /*e7a0*/  @!P2 STS [R181+0x28800], R214 ;  /* 0x028800d6b500a388 */ /* 0x000fe20000000800 */
[----:B------:R-:W4:Y:S01]  /*e7b0*/  MUFU.EX2 R156, R156 ;  /* 0x0000009c009c7308 */ /* 0x000f220000000800 */
[----:B------:R-:W-:Y:S01]  /*e7c0*/  FMNMX.FTZ R15, R166, R15, !PT ;  /* 0x0000000fa60f7209 */ /* 0x000fe20007810000 */
[-C--:B------:R-:W-:Y:S01]  /*e7d0*/  FMUL.FTZ R105, R105, R214.reuse ;  /* 0x000000d669697220 */ /* 0x080fe20000410000 */
[-C--:B------:R-:W-:Y:S01]  /*e7e0*/  FMUL.FTZ R108, R108, R214.reuse ;  /* 0x000000d66c6c7220 */ /* 0x080fe20000410000 */
[-C--:B------:R-:W-:Y:S01]  /*e7f0*/  FMUL.FTZ R109, R109, R214.reuse ;  /* 0x000000d66d6d7220 */ /* 0x080fe20000410000 */
[----:B------:R-:W-:Y:S01]  /*e800*/  FMNMX.FTZ R15, R167, R15, !PT ;  /* 0x0000000fa70f7209 */ /* 0x000fe20007810000 */
[-C--:B------:R-:W-:Y:S01]  /*e810*/  FMUL.FTZ R112, R112, R214.reuse ;  /* 0x000000d670707220 */ /* 0x080fe20000410000 */
[-C--:B------:R-:W-:Y:S01]  /*e820*/  FMUL.FTZ R113, R113, R214.reuse ;  /* 0x000000d671717220 */ /* 0x080fe20000410000 */
[----:B------:R-:W5:Y:S01]  /*e830*/  MUFU.EX2 R157, R157 ;  /* 0x0000009d009d7308 */ /* 0x000f620000000800 */
[----:B------:R-:W-:Y:S01]  /*e840*/  FMNMX.FTZ R15, R170, R15, !PT ;  /* 0x0000000faa0f7209 */ /* 0x000fe20007810000 */
[----:B0-----:R-:W-:Y:S01]  /*e850*/  FADD.FTZ R0, R153, R0 ;  /* 0x0000000099007221 */ /* 0x001fe20000010000 */
[-C--:B------:R-:W-:Y:S01]  /*e860*/  FMUL.FTZ R116, R116, R214.reuse ;  /* 0x000000d674747220 */ /* 0x080fe20000410000 */
[-C--:B------:R-:W-:Y:S01]  /*e870*/  FMUL.FTZ R117, R117, R214.reuse ;  /* 0x000000d675757220 */ /* 0x080fe20000410000 */
[----:B------:R-:W-:Y:S01]  /*e880*/  FMNMX.FTZ R15, R171, R15, !PT ;  /* 0x0000000fab0f7209 */ /* 0x000fe20007810000 */
[-C--:B------:R-:W-:Y:S01]  /*e890*/  FMUL.FTZ R120, R120, R214.reuse ;  /* 0x000000d678787220 */ /* 0x080fe20000410000 */
[-C--:B------:R-:W-:Y:S01]  /*e8a0*/  FMUL.FTZ R121, R121, R214.reuse ;  /* 0x000000d679797220 */ /* 0x080fe20000410000 */
[----:B------:R-:W0:Y:S01]  /*e8b0*/  MUFU.EX2 R160, R160 ;  /* 0x000000a000a07308 */ /* 0x000e220000000800 */
[----:B------:R-:W-:Y:S01]  /*e8c0*/  FMNMX.FTZ R15, R174, R15, !PT ;  /* 0x0000000fae0f7209 */ /* 0x000fe20007810000 */
[----:B----4-:R-:W-:Y:S01]  /*e8d0*/  FADD.FTZ R0, R156, R0 ;  /* 0x000000009c007221 */ /* 0x010fe20000010000 */
[-C--:B------:R-:W-:Y:S01]  /*e8e0*/  FMUL.FTZ R124, R124, R214.reuse ;  /* 0x000000d67c7c7220 */ /* 0x080fe20000410000 */
[-C--:B------:R-:W-:Y:S01]  /*e8f0*/  FMUL.FTZ R125, R125, R214.reuse ;  /* 0x000000d67d7d7220 */ /* 0x080fe20000410000 */
[----:B------:R-:W-:Y:S01]  /*e900*/  FMNMX.FTZ R15, R175, R15, !PT ;  /* 0x0000000faf0f7209 */ /* 0x000fe20007810000 */
[-C--:B------:R-:W-:Y:S01]  /*e910*/  FMUL.FTZ R128, R128, R214.reuse ;  /* 0x000000d680807220 */ /* 0x080fe20000410000 */
[-C--:B------:R-:W-:Y:S01]  /*e920*/  FMUL.FTZ R129, R129, R214.reuse ;  /* 0x000000d681817220 */ /* 0x080fe20000410000 */
[----:B------:R-:W-:Y:S01]  /*e930*/  MUFU.EX2 R161, R161 ;  /* 0x000000a100a17308 */ /* 0x000fe20000000800 */
[----:B------:R-:W-:Y:S01]  /*e940*/  FMNMX.FTZ R15, R178, R15, !PT ;  /* 0x0000000fb20f7209 */ /* 0x000fe20007810000 */
[----:B-----5:R-:W-:Y:S01]  /*e950*/  FADD.FTZ R0, R157, R0 ;  /* 0x000000009d007221 */ /* 0x020fe20000010000 */
[-C--:B------:R-:W-:Y:S01]  /*e960*/  FMUL.FTZ R132, R132, R214.reuse ;  /* 0x000000d684847220 */ /* 0x080fe20000410000 */
[-C--:B------:R-:W-:Y:S01]  /*e970*/  FMUL.FTZ R133, R133, R214.reuse ;  /* 0x000000d685857220 */ /* 0x080fe20000410000 */
[----:B------:R-:W-:Y:S01]  /*e980*/  FMNMX.FTZ R15, R179, R15, !PT ;  /* 0x0000000fb30f7209 */ /* 0x000fe20007810000 */
[-C--:B------:R-:W-:Y:S01]  /*e990*/  FMUL.FTZ R136, R136, R214.reuse ;  /* 0x000000d688887220 */ /* 0x080fe20000410000 */
[-C--:B------:R-:W-:Y:S01]  /*e9a0*/  FMUL.FTZ R137, R137, R214.reuse ;  /* 0x000000d689897220 */ /* 0x080fe20000410000 */
[----:B------:R-:W-:Y:S01]  /*e9b0*/  MUFU.EX2 R164, R164 ;  /* 0x000000a400a47308 */ /* 0x000fe20000000800 */
[----:B------:R-:W-:Y:S01]  /*e9c0*/  FMNMX.FTZ R15, R182, R15, !PT ;  /* 0x0000000fb60f7209 */ /* 0x000fe20007810000 */
[----:B0-----:R-:W-:Y:S01]  /*e9d0*/  FADD.FTZ R0, R160, R0 ;  /* 0x00000000a0007221 */ /* 0x001fe20000010000 */
[-C--:B------:R-:W-:Y:S01]  /*e9e0*/  FMUL.FTZ R140, R140, R214.reuse ;  /* 0x000000d68c8c7220 */ /* 0x080fe20000410000 */
[-C--:B------:R-:W-:Y:S01]  /*e9f0*/  FMUL.FTZ R141, R141, R214.reuse ;  /* 0x000000d68d8d7220 */ /* 0x080fe20000410000 */
[----:B------:R-:W-:Y:S01]  /*ea00*/  FMNMX.FTZ R15, R183, R15, !PT ;  /* 0x0000000fb70f7209 */ /* 0x000fe20007810000 */
[-C--:B------:R-:W-:Y:S01]  /*ea10*/  FMUL.FTZ R144, R144, R214.reuse ;  /* 0x000000d690907220 */ /* 0x080fe20000410000 */
[-C--:B------:R-:W-:Y:S01]  /*ea20*/  FMUL.FTZ R145, R145, R214.reuse ;  /* 0x000000d691917220 */ /* 0x080fe20000410000 */
[----:B------:R-:W-:Y:S01]  /*ea30*/  MUFU.EX2 R165, R165 ;  /* 0x000000a500a57308 */ /* 0x000fe20000000800 */
[-C--:B------:R-:W-:Y:S01]  /*ea40*/  FMUL.FTZ R148, R148, R214.reuse ;  /* 0x000000d694947220 */ /* 0x080fe20000410000 */
[----:B------:R-:W0:Y:S01]  /*ea50*/  SHFL.BFLY PT, R195, R15, 0x2, 0x1f ;  /* 0x0c401f000fc37f89 */ /* 0x000e2200000e0000 */
[----:B------:R-:W-:-:S05]  /*ea60*/  FMUL.FTZ R149, R149, R214 ;  /* 0x000000d695957220 */ /* 0x000fca0000410000 */
        /* <DEDUP_REMOVED lines=8> */
[----:B0-----:R-:W-:-:S05]  /*eaf0*/  FMNMX.FTZ R15, R15, R195, !PT ;  /* 0x000000c30f0f7209 */ /* 0x001fca0007810000 */
[----:B------:R-:W-:-:S04]  /*eb00*/  FADD.FTZ R21, -R15, R21 ;  /* 0x000000150f157221 */ /* 0x000fc80000010100 */
[----:B------:R-:W-:-:S06]  /*eb10*/  FMUL.FTZ R21, R21, R13 ;  /* 0x0000000d15157220 */ /* 0x000fcc0000410000 */
[----:B------:R-:W0:Y:S02]  /*eb20*/  MUFU.EX2 R21, R21 ;  /* 0x0000001500157308 */ /* 0x000e240000000800 */
        /* <DEDUP_REMOVED lines=25> */
[----:B------:R0:W4:Y:S01]  /*ecc0*/  MUFU.EX2 R180, R154 ;  /* 0x0000009a00b47308 */ /* 0x0001220000000800 */
[-CC-:B------:R-:W-:Y:S01]  /*ecd0*/  FFMA.FTZ R174, R174, R13.reuse, -R181.reuse ;  /* 0x0000000daeae7223 */ /* 0x180fe200000108b5 */
[-CC-:B------:R-:W-:Y:S01]  /*ece0*/  FFMA.FTZ R175, R175, R13.reuse, -R181.reuse ;  /* 0x0000000dafaf7223 */ /* 0x180fe200000108b5 */
[-CC-:B------:R-:W-:Y:S01]  /*ecf0*/  FFMA.FTZ R178, R178, R13.reuse, -R181.reuse ;  /* 0x0000000db2b27223 */ /* 0x180fe200000108b5 */
[-CC-:B------:R-:W-:Y:S01]  /*ed00*/  FFMA.FTZ R179, R179, R13.reuse, -R181.reuse ;  /* 0x0000000db3b37223 */ /* 0x180fe200000108b5 */
[-CC-:B------:R-:W-:Y:S01]  /*ed10*/  FFMA.FTZ R182, R182, R13.reuse, -R181.reuse ;  /* 0x0000000db6b67223 */ /* 0x180fe200000108b5 */
[----:B------:R-:W-:Y:S01]  /*ed20*/  FFMA.FTZ R181, R183, R13, -R181 ;  /* 0x0000000db7b57223 */ /* 0x000fe200000108b5 */
[----:B------:R-:W-:Y:S01]  /*ed30*/  FMUL.FTZ R50, R50, R21 ;  /* 0x0000001532327220 */ /* 0x000fe20000410000 */
[----:B------:R-:W5:Y:S01]  /*ed40*/  MUFU.EX2 R155, R155 ;  /* 0x0000009b009b7308 */ /* 0x000f620000000800 */
[----:B0-----:R-:W-:Y:S01]  /*ed50*/  F2FP.BF16.F32.PACK_AB R154, R156, R153 ;  /* 0x000000999c9a723e */ /* 0x001fe200000010ff */
[----:B------:R-:W-:Y:S01]  /*ed60*/  FADD.FTZ R153, R161, R0 ;  /* 0x00000000a1997221 */ /* 0x000fe20000010000 */
[----:B------:R-:W-:Y:S01]  /*ed70*/  F2FP.BF16.F32.PACK_AB R156, R160, R157 ;  /* 0x0000009da09c723e */ /* 0x000fe200000010ff */
[----:B------:R-:W-:Y:S01]  /*ed80*/  FMUL.FTZ R51, R51, R21 ;  /* 0x0000001533337220 */ /* 0x000fe20000410000 */
[----:B------:R-:W-:Y:S01]  /*ed90*/  F2FP.BF16.F32.PACK_AB R160, R168, R165 ;  /* 0x000000a5a8a0723e */ /* 0x000fe200000010ff */
[----:B------:R-:W-:Y:S01]  /*eda0*/  FADD.FTZ R0, R164, R153 ;  /* 0x00000099a4007221 */ /* 0x000fe20000010000 */
[-C--:B------:R-:W-:Y:S01]  /*edb0*/  FMUL.FTZ R54, R54, R21.reuse ;  /* 0x0000001536367220 */ /* 0x080fe20000410000 */
[----:B------:R0:W1:Y:S01]  /*edc0*/  MUFU.EX2 R183, R158 ;  /* 0x0000009e00b77308 */ /* 0x0000620000000800 */
[-C--:B------:R-:W-:Y:S01]  /*edd0*/  FMUL.FTZ R55, R55, R21.reuse ;  /* 0x0000001537377220 */ /* 0x080fe20000410000 */
[----:B------:R-:W-:Y:S01]  /*ede0*/  FADD.FTZ R153, R165, R0 ;  /* 0x00000000a5997221 */ /* 0x000fe20000010000 */
[-C--:B------:R-:W-:Y:S01]  /*edf0*/  FMUL.FTZ R58, R58, R21.reuse ;  /* 0x000000153a3a7220 */ /* 0x080fe20000410000 */
[-C--:B------:R-:W-:Y:S01]  /*ee00*/  FMUL.FTZ R59, R59, R21.reuse ;  /* 0x000000153b3b7220 */ /* 0x080fe20000410000 */
[-C--:B------:R-:W-:Y:S01]  /*ee10*/  FMUL.FTZ R62, R62, R21.reuse ;  /* 0x000000153e3e7220 */ /* 0x080fe20000410000 */
[----:B------:R-:W-:Y:S01]  /*ee20*/  FADD.FTZ R0, R168, R153 ;  /* 0x00000099a8007221 */ /* 0x000fe20000010000 */
[----:B------:R-:W-:Y:S01]  /*ee30*/  FMUL.FTZ R63, R63, R21 ;  /* 0x000000153f3f7220 */ /* 0x000fe20000410000 */
[----:B------:R-:W2:Y:S01]  /*ee40*/  MUFU.EX2 R159, R159 ;  /* 0x0000009f009f7308 */ /* 0x000ea20000000800 */
[----:B0-----:R-:W-:Y:S01]  /*ee50*/  F2FP.BF16.F32.PACK_AB R158, R164, R161 ;  /* 0x000000a1a49e723e */ /* 0x001fe200000010ff */
[----:B------:R-:W-:Y:S01]  /*ee60*/  FADD.FTZ R153, R169, R0 ;  /* 0x00000000a9997221 */ /* 0x000fe20000010000 */
[----:B----4-:R-:W-:Y:S01]  /*ee70*/  FFMA.FTZ R0, R21, R3, R180 ;  /* 0x0000000315007223 */ /* 0x010fe200000100b4 */
[-C--:B------:R-:W-:Y:S01]  /*ee80*/  FMUL.FTZ R66, R66, R21.reuse ;  /* 0x0000001542427220 */ /* 0x080fe20000410000 */
[-C--:B------:R-:W-:Y:S01]  /*ee90*/  FMUL.FTZ R67, R67, R21.reuse ;  /* 0x0000001543437220 */ /* 0x080fe20000410000 */
[----:B------:R-:W-:Y:S01]  /*eea0*/  FADD.FTZ R164, R172, R153 ;  /* 0x00000099aca47221 */ /* 0x000fe20000010000 */
[----:B-----5:R-:W-:Y:S01]  /*eeb0*/  FADD.FTZ R0, R155, R0 ;  /* 0x000000009b007221 */ /* 0x020fe20000010000 */
[----:B------:R0:W4:Y:S01]  /*eec0*/  MUFU.EX2 R214, R162 ;  /* 0x000000a200d67308 */ /* 0x0001220000000800 */
[----:B------:R-:W-:Y:S01]  /*eed0*/  FMUL.FTZ R70, R70, R21 ;  /* 0x0000001546467220 */ /* 0x000fe20000410000 */
[----:B------:R-:W-:Y:S01]  /*eee0*/  FADD.FTZ R3, R173, R164 ;  /* 0x000000a4ad037221 */ /* 0x000fe20000010000 */
[----:B-1----:R-:W-:Y:S01]  /*eef0*/  FADD.FTZ R0, R183, R0 ;  /* 0x00000000b7007221 */ /* 0x002fe20000010000 */
[C---:B------:R-:W-:Y:S01]  /*ef00*/  F2FP.BF16.F32.PACK_AB R164, R176.reuse, R173 ;  /* 0x000000adb0a4723e */ /* 0x040fe200000010ff */
[-C--:B------:R-:W-:Y:S01]  /*ef10*/  FMUL.FTZ R71, R71, R21.reuse ;  /* 0x0000001547477220 */ /* 0x080fe20000410000 */
[----:B------:R-:W-:Y:S01]  /*ef20*/  FADD.FTZ R168, R176, R3 ;  /* 0x00000003b0a87221 */ /* 0x000fe20000010000 */
[----:B------:R-:W-:Y:S01]  /*ef30*/  FMUL.FTZ R74, R74, R21 ;  /* 0x000000154a4a7220 */ /* 0x000fe20000410000 */
[----:B------:R-:W1:Y:S01]  /*ef40*/  MUFU.EX2 R163, R163 ;  /* 0x000000a300a37308 */ /* 0x000e620000000800 */
[----:B--2---:R-:W-:Y:S01]  /*ef50*/  FADD.FTZ R3, R159, R0 ;  /* 0x000000009f037221 */ /* 0x004fe20000010000 */
[----:B------:R-:W-:Y:S01]  /*ef60*/  FADD.FTZ R153, R177, R168 ;  /* 0x000000a8b1997221 */ /* 0x000fe20000010000 */
[----:B0-----:R-:W-:Y:S01]  /*ef70*/  F2FP.BF16.F32.PACK_AB R162, R172, R169 ;  /* 0x000000a9aca2723e */ /* 0x001fe200000010ff */
[-C--:B------:R-:W-:Y:S01]  /*ef80*/  FMUL.FTZ R75, R75, R21.reuse ;  /* 0x000000154b4b7220 */ /* 0x080fe20000410000 */
[----:B------:R-:W-:Y:S01]  /*ef90*/  FMUL.FTZ R78, R78, R21 ;  /* 0x000000154e4e7220 */ /* 0x000fe20000410000 */
[----:B------:R-:W-:Y:S01]  /*efa0*/  FADD.FTZ R0, R166, R153 ;  /* 0x00000099a6007221 */ /* 0x000fe20000010000 */
[----:B------:R-:W-:Y:S01]  /*efb0*/  F2FP.BF16.F32.PACK_AB R153, R155, R180 ;  /* 0x000000b49b99723e */ /* 0x000fe200000010ff */
[----:B------:R-:W0:Y:S01]  /*efc0*/  MUFU.EX2 R195, R195 ;  /* 0x000000c300c37308 */ /* 0x000e220000000800 */
[----:B----4-:R-:W-:Y:S01]  /*efd0*/  FADD.FTZ R168, R214, R3 ;  /* 0x00000003d6a87221 */ /* 0x010fe20000010000 */
[----:B------:R-:W-:Y:S01]  /*efe0*/  F2FP.BF16.F32.PACK_AB R155, R159, R183 ;  /* 0x000000b79f9b723e */ /* 0x000fe200000010ff */
[----:B------:R-:W-:Y:S01]  /*eff0*/  BAR.SYNC.DEFER_BLOCKING 0xf, 0x100 ;  /* 0x03c4000000007b1d */ /* 0x000fe20000010000 */
[----:B------:R-:W-:Y:S01]  /*f000*/  F2FP.BF16.F32.PACK_AB R166, R166, R177 ;  /* 0x000000b1a6a6723e */ /* 0x000fe200000010ff */
[-C--:B------:R-:W-:Y:S01]  /*f010*/  FMUL.FTZ R79, R79, R21.reuse ;  /* 0x000000154f4f7220 */ /* 0x080fe20000410000 */
[-C--:B------:R-:W-:Y:S01]  /*f020*/  FMUL.FTZ R82, R82, R21.reuse ;  /* 0x0000001552527220 */ /* 0x080fe20000410000 */
[-C--:B------:R-:W-:Y:S01]  /*f030*/  FMUL.FTZ R83, R83, R21.reuse ;  /* 0x0000001553537220 */ /* 0x080fe20000410000 */
[-C--:B------:R-:W-:Y:S01]  /*f040*/  FMUL.FTZ R86, R86, R21.reuse ;  /* 0x0000001556567220 */ /* 0x080fe20000410000 */
[----:B------:R-:W2:Y:S01]  /*f050*/  MUFU.EX2 R167, R167 ;  /* 0x000000a700a77308 */ /* 0x000ea20000000800 */
[C---:B-1----:R-:W-:Y:S01]  /*f060*/  FADD.FTZ R168, R163.reuse, R168 ;  /* 0x000000a8a3a87221 */ /* 0x042fe20000010000 */
[----:B------:R-:W-:Y:S01]  /*f070*/  F2FP.BF16.F32.PACK_AB R157, R163, R214 ;  /* 0x000000d6a39d723e */ /* 0x000fe200000010ff */
[-C--:B------:R-:W-:Y:S01]  /*f080*/  FMUL.FTZ R87, R87, R21.reuse ;  /* 0x0000001557577220 */ /* 0x080fe20000410000 */
[-C--:B------:R-:W-:Y:S01]  /*f090*/  FMUL.FTZ R90, R90, R21.reuse ;  /* 0x000000155a5a7220 */ /* 0x080fe20000410000 */
[-C--:B------:R-:W-:Y:S01]  /*f0a0*/  FMUL.FTZ R91, R91, R21.reuse ;  /* 0x000000155b5b7220 */ /* 0x080fe20000410000 */
[-C--:B------:R-:W-:Y:S01]  /*f0b0*/  FMUL.FTZ R94, R94, R21.reuse ;  /* 0x000000155e5e7220 */ /* 0x080fe20000410000 */
[-C--:B------:R-:W-:Y:S01]  /*f0c0*/  FMUL.FTZ R95, R95, R21.reuse ;  /* 0x000000155f5f7220 */ /* 0x080fe20000410000 */
[----:B------:R0:W1:Y:S01]  /*f0d0*/  MUFU.EX2 R161, R170 ;  /* 0x000000aa00a17308 */ /* 0x0000620000000800 */
[-C--:B------:R-:W-:Y:S01]  /*f0e0*/  FMUL.FTZ R98, R98, R21.reuse ;  /* 0x0000001562627220 */ /* 0x080fe20000410000 */
[-C--:B------:R-:W-:Y:S01]  /*f0f0*/  FMUL.FTZ R99, R99, R21.reuse ;  /* 0x0000001563637220 */ /* 0x080fe20000410000 */
[-C--:B------:R-:W-:Y:S01]  /*f100*/  FMUL.FTZ R102, R102, R21.reuse ;  /* 0x0000001566667220 */ /* 0x080fe20000410000 */
[-C--:B------:R-:W-:Y:S01]  /*f110*/  FMUL.FTZ R103, R103, R21.reuse ;  /* 0x0000001567677220 */ /* 0x080fe20000410000 */
[-C--:B------:R-:W-:Y:S01]  /*f120*/  FMUL.FTZ R106, R106, R21.reuse ;  /* 0x000000156a6a7220 */ /* 0x080fe20000410000 */
[-C--:B------:R-:W-:Y:S01]  /*f130*/  FMUL.FTZ R107, R107, R21.reuse ;  /* 0x000000156b6b7220 */ /* 0x080fe20000410000 */
[----:B------:R-:W-:Y:S01]  /*f140*/  FMUL.FTZ R110, R110, R21 ;  /* 0x000000156e6e7220 */ /* 0x000fe20000410000 */
[----:B------:R-:W4:Y:S01]  /*f150*/  MUFU.EX2 R171, R171 ;  /* 0x000000ab00ab7308 */ /* 0x000f220000000800 */
[----:B0-----:R-:W-:Y:S01]  /*f160*/  FADD.FTZ R170, R195, R168 ;  /* 0x000000a8c3aa7221 */ /* 0x001fe20000010000 */
[----:B--2---:R-:W-:Y:S01]  /*f170*/  F2FP.BF16.F32.PACK_AB R159, R167, R195 ;  /* 0x000000c3a79f723e */ /* 0x004fe200000010ff */
[----:B------:R0:W-:Y:S01]  /*f180*/  STSM.16.M88.4 [R198+0x26800], R152 ;  /* 0x02680098c6007844 */ /* 0x0001e20000000200 */
[-C--:B------:R-:W-:Y:S01]  /*f190*/  FMUL.FTZ R111, R111, R21.reuse ;  /* 0x000000156f6f7220 */ /* 0x080fe20000410000 */
[----:B------:R-:W-:Y:S01]  /*f1a0*/  FADD.FTZ R170, R167, R170 ;  /* 0x000000aaa7aa7221 */ /* 0x000fe20000010000 */
[-C--:B------:R-:W-:Y:S01]  /*f1b0*/  FMUL.FTZ R114, R114, R21.reuse ;  /* 0x0000001572727220 */ /* 0x080fe20000410000 */
[----:B------:R0:W-:Y:S01]  /*f1c0*/  STSM.16.M88.4 [R201], R156 ;  /* 0x0000009cc9007844 */ /* 0x0001e20000000200 */
        /* <DEDUP_REMOVED lines=28> */
[----:B------:R-:W-:-:S03]  /*f390*/  FMUL.FTZ R151, R151, R21 ;  /* 0x0000001597977220 */ /* 0x000fc60000410000 */
[----:B------:R0:W-:Y:S01]  /*f3a0*/  STSM.16.M88.4 [R199], R160 ;  /* 0x000000a0c7007844 */ /* 0x0001e20000000200 */
[----:B------:R-:W1:Y:S01]  /*f3b0*/  MUFU.EX2 R182, R182 ;  /* 0x000000b600b67308 */ /* 0x000e620000000800 */
[----:B----4-:R-:W-:-:S07]  /*f3c0*/  FADD.FTZ R3, R165, R170 ;  /* 0x000000aaa5037221 */ /* 0x010fce0000010000 */
[----:B------:R-:W4:Y:S01]  /*f3d0*/  MUFU.EX2 R181, R181 ;  /* 0x000000b500b57308 */ /* 0x000f220000000800 */
[C---:B--2---:R-:W-:Y:S01]  /*f3e0*/  FADD.FTZ R3, R168.reuse, R3 ;  /* 0x00000003a8037221 */ /* 0x044fe20000010000 */
[----:B------:R-:W-:-:S03]  /*f3f0*/  F2FP.BF16.F32.PACK_AB R165, R168, R165 ;  /* 0x000000a5a8a5723e */ /* 0x000fc600000010ff */
[----:B-1----:R-:W-:Y:S01]  /*f400*/  FADD.FTZ R170, R182, R3 ;  /* 0x00000003b6aa7221 */ /* 0x002fe20000010000 */
[----:B----4-:R-:W-:-:S03]  /*f410*/  F2FP.BF16.F32.PACK_AB R167, R181, R182 ;  /* 0x000000b6b5a7723e */ /* 0x010fc600000010ff */
[----:B------:R-:W-:Y:S02]  /*f420*/  FADD.FTZ R3, R181, R170 ;  /* 0x000000aab5037221 */ /* 0x000fe40000010000 */
[----:B------:R0:W-:Y:S01]  /*f430*/  STSM.16.M88.4 [R200], R164 ;  /* 0x000000a4c8007844 */ /* 0x0001e20000000200 */
[----:B------:R-:W-:Y:S05]  /*f440*/  @!P0 BRA `(.L_x_8217) ;  /* 0x0000000000048947 */ /* 0x000fea0003800000 */
[----:B------:R-:W-:Y:S01]  /*f450*/  BPT.TRAP 0x1 ;  /* 0x000000040000795c */ /* 0x000fe20000300000 */
.L_x_8217:
[----:B------:R1:W2:Y:S01]  /*f460*/  SYNCS.PHASECHK.TRANS64.TRYWAIT P2, [R194+URZ+0x28c50], R20 ;  /* 0x028c5014c20075a7 */ /* 0x0002a2000804017f */
[----:B------:R-:W-:Y:S05]  /*f470*/  @!P0 BRA `(.L_x_8218) ;  /* 0x0000000000048947 */ /* 0x000fea0003800000 */
[----:B------:R-:W-:Y:S01]  /*f480*/  BPT.TRAP 0x1 ;  /* 0x000000040000795c */ /* 0x000fe20000300000 */
.L_x_8218:
[----:B------:R-:W-:Y:S04]  /*f490*/  BSSY B1, `(.L_x_8219) ;  /* 0x0000004000017945 */ /* 0x000fe80003800000 */
[----:B--2---:R-:W-:Y:S05]  /*f4a0*/  @P2 BRA `(.L_x_8220) ;  /* 0x0000000000082947 */ /* 0x004fea0003800000 */
[----:B------:R-:W2:Y:S02]  /*f4b0*/  SYNCS.PHASECHK.TRANS64.TRYWAIT P2, [R194+URZ+0x28c50], R20 ;  /* 0x028c5014c20075a7 */ /* 0x000ea4000804017f */
[----:B--2---:R-:W-:Y:S05]  /*f4c0*/  @!P2 BRA `(.L_x_8221) ;  /* 0x000000d400c0a947 */ /* 0x004fea0003800000 */
.L_x_8220:
[----:B------:R-:W-:Y:S05]  /*f4d0*/  BSYNC B1 ;  /* 0x0000000000017941 */ /* 0x000fea0003800000 */
.L_x_8219:
[----:B-123--:R-:W-:Y:S01]  /*f4e0*/  IMAD R20, R18, 0x1000, R191 ;  /* 0x0000100012147824 */ /* 0x00efe200078e02bf */
[----:B------:R-:W-:Y:S01]  /*f4f0*/  WARPGROUP.ARRIVE ;  /* 0x00000000000079c5 */ /* 0x000fe20000000000 */
[----:B------:R-:W-:Y:S01]  /*f500*/  IMAD.MOV.U32 R21, RZ, RZ, 0x40000040 ;  /* 0x40000040ff157424 */ /* 0x000fe200078e00ff */
[C---:B------:R-:W-:Y:S01]  /*f510*/  ISETP.GT.AND P2, PT, R215.reuse, RZ, PT ;  /* 0x000000ffd700720c */ /* 0x040fe20003f44270 */
        /* <DEDUP_REMOVED lines=43> */
.L_x_8211:
[----:B------:R-:W-:Y:S05]  /*f7d0*/  BSYNC B0 ;  /* 0x0000000000007941 */ /* 0x000fea0003800000 */
.L_x_8210:
[----:B------:R-:W3:Y:S01]  /*f7e0*/  SHFL.BFLY PT, R5, R0, 0x2, 0x1f ;  /* 0x0c401f0000057f89 */ /* 0x000ee200000e0000 */
[----:B------:R-:W-:Y:S02]  /*f7f0*/  VIADD R180, R18, 0x1 ;  /* 0x0000000112b47836 */ /* 0x000fe40000000000 */
[----:B------:R-:W-:Y:S01]  /*f800*/  IMAD.MOV.U32 R20, RZ, RZ, -0x800000 ;  /* 0xff800000ff147424 */ /* 0x000fe200078e00ff */
[----:B------:R-:W4:Y:S01]  /*f810*/  SHFL.BFLY PT, R6, R3, 0x2, 0x1f ;  /* 0x0c401f0003067f89 */ /* 0x000f2200000e0000 */
[----:B------:R-:W-:Y:S01]  /*f820*/  VIADD R213, R213, 0x1 ;  /* 0x00000001d5d57836 */ /* 0x000fe20000000000 */
[----:B------:R-:W-:Y:S08]  /*f830*/  BAR.ARV 0x8, 0x100 ;  /* 0x0204000000007b1d */ /* 0x000ff00000002000 */
[----:B------:R-:W-:Y:S01]  /*f840*/  BAR.SYNC.DEFER_BLOCKING 0xf, 0x100 ;  /* 0x03c4000000007b1d */ /* 0x000fe20000010000 */
[----:B------:R-:W-:Y:S01]  /*f850*/  ISETP.NE.AND P1, PT, R180, 0x2, PT ;  /* 0x00000002b400780c */ /* 0x000fe20003f25270 */
[----:B---3--:R-:W-:Y:S01]  /*f860*/  FADD.FTZ R5, R5, R0 ;  /* 0x0000000005057221 */ /* 0x008fe20000010000 */
[----:B----4-:R-:W-:-:S04]  /*f870*/  FADD.FTZ R6, R6, R3 ;  /* 0x0000000306067221 */ /* 0x010fc80000010000 */
[----:B------:R-:W3:Y:S01]  /*f880*/  SHFL.BFLY PT, R4, R5, 0x1, 0x1f ;  /* 0x0c201f0005047f89 */ /* 0x000ee200000e0000 */
[----:B------:R-:W-:-:S03]  /*f890*/  IMAD.MOV.U32 R3, RZ, RZ, RZ ;  /* 0x000000ffff037224 */ /* 0x000fc600078e00ff */
[----:B------:R-:W4:Y:S01]  /*f8a0*/  SHFL.BFLY PT, R7, R6, 0x1, 0x1f ;  /* 0x0c201f0006077f89 */ /* 0x000f2200000e0000 */
[----:B---3--:R-:W-:Y:S01]  /*f8b0*/  FADD.FTZ R181, R5, R4 ;  /* 0x0000000405b57221 */ /* 0x008fe20000010000 */
[----:B------:R-:W-:Y:S02]  /*f8c0*/  IMAD.MOV R4, RZ, RZ, -R197 ;  /* 0x000000ffff047224 */ /* 0x000fe400078e0ac5 */
[----:B----4-:R-:W-:Y:S02]  /*f8d0*/  FADD.FTZ R0, R6, R7 ;  /* 0x0000000706007221 */ /* 0x010fe40000010000 */
[----:B------:R-:W-:Y:S02]  /*f8e0*/  FSETP.NE.FTZ.AND P2, PT, R181, RZ, PT ;  /* 0x000000ffb500720b */ /* 0x000fe40003f55000 */
[----:B------:R-:W-:Y:S01]  /*f8f0*/  ISETP.NE.AND P0, PT, R189, R4, PT ;  /* 0x00000004bd00720c */ /* 0x000fe20003f05270 */
[----:B------:R-:W-:Y:S01]  /*f900*/  IMAD.MOV.U32 R4, RZ, RZ, RZ ;  /* 0x000000ffff047224 */ /* 0x000fe200078e00ff */
[----:B------:R-:W-:-:S02]  /*f910*/  FSETP.NE.FTZ.AND P3, PT, R0, RZ, PT ;  /* 0x000000ff0000720b */ /* 0x000fc40003f75000 */
[----:B------:R-:W-:-:S04]  /*f920*/  SEL R6, RZ, 0x1, P1 ;  /* 0x00000001ff067807 */ /* 0x000fc80000800000 */
[----:B------:R-:W-:-:S03]  /*f930*/  LOP3.LUT R19, R19, R6, RZ, 0x3c, !PT ;  /* 0x0000000613137212 */ /* 0x000fc600078e3cff */
[----:B------:R-:W3:Y:S02]  /*f940*/  @P2 MUFU.RCP R3, R181 ;  /* 0x000000b500032308 */ /* 0x000ee40000001000 */
[----:B------:R-:W-:Y:S02]  /*f950*/  @!P0 IMAD R5, R18, 0x40, R190 ;  /* 0x0000004012058824 */ /* 0x000fe400078e02be */
[----:B------:R-:W-:Y:S02]  /*f960*/  @P3 FMUL.FTZ R18, R13, 0.69314718246459960938 ;  /* 0x3f3172180d123820 */ /* 0x000fe40000410000 */
[----:B------:R-:W-:Y:S02]  /*f970*/  @!P0 IMAD R5, R5, 0x4, R2 ;  /* 0x0000000405058824 */ /* 0x000fe400078e0202 */
[----:B------:R-:W-:Y:S01]  /*f980*/  @P2 FMUL.FTZ R2, R13, 0.69314718246459960938 ;  /* 0x3f3172180d022820 */ /* 0x000fe20000410000 */
[----:B------:R-:W4:Y:S08]  /*f990*/  @P3 MUFU.RCP R4, R0 ;  /* 0x0000000000043308 */ /* 0x000f300000001000 */
[----:B------:R-:W5:Y:S01]  /*f9a0*/  @P2 MUFU.LG2 R181, R181 ;  /* 0x000000b500b52308 */ /* 0x000f620000000c00 */
[-C--:B---3--:R-:W-:Y:S01]  /*f9b0*/  FMUL.FTZ R179, R24, R3.reuse ;  /* 0x0000000318b37220 */ /* 0x088fe20000410000 */
[----:B------:R3:W-:Y:S01]  /*f9c0*/  @!P0 STS [R5+0x28800], R3 ;  /* 0x0288000305008388 */ /* 0x0007e20000000800 */
[-C--:B------:R-:W-:Y:S01]  /*f9d0*/  FMUL.FTZ R177, R25, R3.reuse ;  /* 0x0000000319b17220 */ /* 0x080fe20000410000 */
[-C--:B------:R-:W-:Y:S01]  /*f9e0*/  FMUL.FTZ R178, R28, R3.reuse ;  /* 0x000000031cb27220 */ /* 0x080fe20000410000 */
[-C--:B------:R-:W-:Y:S01]  /*f9f0*/  FMUL.FTZ R176, R32, R3.reuse ;  /* 0x0000000320b07220 */ /* 0x080fe20000410000 */
[-C--:B------:R-:W-:Y:S01]  /*fa00*/  FMUL.FTZ R175, R36, R3.reuse ;  /* 0x0000000324af7220 */ /* 0x080fe20000410000 */
[-C--:B------:R-:W-:Y:S01]  /*fa10*/  FMUL.FTZ R174, R40, R3.reuse ;  /* 0x0000000328ae7220 */ /* 0x080fe20000410000 */
[----:B------:R-:W1:Y:S01]  /*fa20*/  @P3 MUFU.LG2 R24, R0 ;  /* 0x0000000000183308 */ /* 0x000e620000000c00 */
        /* <DEDUP_REMOVED lines=9> */
[-C--:B0-----:R-:W-:Y:S01]  /*fac0*/  FMUL.FTZ R168, R49, R3.reuse ;  /* 0x0000000331a87220 */ /* 0x081fe20000410000 */
        /* <DEDUP_REMOVED lines=51> */
[----:B---3--:R-:W-:-:S02]  /*fe00*/  IMAD.MOV.U32 R3, RZ, RZ, -0x800000 ;  /* 0xff800000ff037424 */ /* 0x008fc400078e00ff */
[-C--:B------:R-:W-:Y:S01]  /*fe10*/  FMUL.FTZ R13, R66, R4.reuse ;  /* 0x00000004420d7220 */ /* 0x080fe20000410000 */
[-C--:B------:R-:W-:Y:S01]  /*fe20*/  FMUL.FTZ R9, R58, R4.reuse ;  /* 0x000000043a097220 */ /* 0x080fe20000410000 */
[-C--:B------:R-:W-:Y:S01]  /*fe30*/  FMUL.FTZ R11, R62, R4.reuse ;  /* 0x000000043e0b7220 */ /* 0x080fe20000410000 */
[-C--:B------:R-:W-:Y:S01]  /*fe40*/  FMUL.FTZ R66, R115, R4.reuse ;  /* 0x0000000473427220 */ /* 0x080fe20000410000 */
[----:B------:R-:W-:Y:S01]  /*fe50*/  @P3 FFMA.FTZ R3, R18, R15, R25 ;  /* 0x0000000f12033223 */ /* 0x000fe20000010019 */
[----:B------:R-:W-:Y:S01]  /*fe60*/  PLOP3.LUT P0, PT, PT, PT, PT, 0x8, 0x0 ;  /* 0x000000000000781c */ /* 0x000fe20003f0e170 */
        /* <DEDUP_REMOVED lines=63> */
.L_x_8140:
[----:B------:R-:W-:Y:S05]  /*10260*/  BSYNC B7 ;  /* 0x0000000000077941 */ /* 0x000fea0003800000 */
.L_x_8138:
[----:B------:R-:W1:Y:S08]  /*10270*/  S2UR UR5, SR_CgaCtaId ;  /* 0x00000000000579c3 */ /* 0x000e700000008800 */
[----:B------:R-:W-:Y:S06]  /*10280*/  BAR.SYNC.DEFER_BLOCKING 0x5, 0x180 ;  /* 0x0146000000007b1d */ /* 0x000fec0000010000 */
[----:B------:R-:W-:Y:S01]  /*10290*/  UMOV UR4, 0x400 ;  /* 0x0000040000047882 */ /* 0x000fe20000000000 */
[----:B------:R-:W-:Y:S01]  /*102a0*/  BSSY B0, `(.L_x_8223) ;  /* 0x00002df000007945 */ /* 0x000fe20003800000 */
[----:B-1----:R-:W-:-:S06]  /*102b0*/  ULEA UR4, UR5, UR4, 0x18 ;  /* 0x0000000405047291 */ /* 0x002fcc000f8ec03f */
[----:B------:R-:W-:-:S05]  /*102c0*/  IMAD.U32 R2, RZ, RZ, UR4 ;  /* 0x00000004ff027e24 */ /* 0x000fca000f8e00ff */
[----:B------:R1:W3:Y:S01]  /*102d0*/  LDS.128 R24, [R2+0x28cd0] ;  /* 0x028cd00002187984 */ /* 0x0002e20000000c00 */
[----:B------:R-:W-:Y:S06]  /*102e0*/  BAR.ARV 0x4, 0x180 ;  /* 0x0106000000007b1d */ /* 0x000fec0000002000 */
[----:B------:R-:W-:Y:S05]  /*102f0*/  @P0 BRA `(.L_x_8224) ;  /* 0x0000001c00fc0947 */ /* 0x000fea0003800000 */
[----:B------:R-:W4:Y:S01]  /*10300*/  S2R R15, SR_SWINHI ;  /* 0x00000000000f7919 */ /* 0x000f220000002f00 */
        /* <DEDUP_REMOVED lines=18> */
[----:B----4-:R-:W-:-:S02]  /*10430*/  MOV R45, R15 ;  /* 0x0000000f002d7202 */ /* 0x010fc40000000f00 */
[----:B------:R-:W-:Y:S02]  /*10440*/  F2FP.BF16.F32.PACK_AB R37, R91, R37 ;  /* 0x000000255b25723e */ /* 0x000fe400000010ff */
[----:B------:R-:W-:Y:S01]  /*10450*/  F2FP.BF16.F32.PACK_AB R41, R21, R41 ;  /* 0x000000291529723e */ /* 0x000fe200000010ff */
[----:B------:R-:W-:Y:S01]  /*10460*/  IMAD.WIDE R48, R233, 0x2, R44 ;  /* 0x00000002e9307825 */ /* 0x000fe200078e022c */
[----:B------:R-:W-:Y:S02]  /*10470*/  F2FP.BF16.F32.PACK_AB R42, R101, R100 ;  /* 0x00000064652a723e */ /* 0x000fe400000010ff */
[----:B------:R-:W-:Y:S02]  /*10480*/  F2FP.BF16.F32.PACK_AB R43, R103, R102 ;  /* 0x00000066672b723e */ /* 0x000fe400000010ff */
[C---:B------:R-:W-:Y:S02]  /*10490*/  IADD3 R57, P0, R48.reuse, 0x40, RZ ;  /* 0x0000004030397810 */ /* 0x040fe40007f1e0ff */
[----:B------:R-:W-:-:S02]  /*104a0*/  IADD3 R53, P1, R48, 0x20, RZ ;  /* 0x0000002030357810 */ /* 0x000fc40007f3e0ff */
[----:B------:R-:W-:Y:S02]  /*104b0*/  IADD3 R61, P4, R48, 0x60, RZ ;  /* 0x00000060303d7810 */ /* 0x000fe40007f9e0ff */
[----:B------:R-:W-:Y:S02]  /*104c0*/  LOP3.LUT R56, R57, 0x380, RZ, 0xc0, !PT ;  /* 0x0000038039387812 */ /* 0x000fe400078ec0ff */
[----:B------:R-:W-:Y:S02]  /*104d0*/  LOP3.LUT R52, R53, 0x380, RZ, 0xc0, !PT ;  /* 0x0000038035347812 */ /* 0x000fe400078ec0ff */
[----:B------:R-:W-:Y:S02]  /*104e0*/  LOP3.LUT R60, R61, 0x380, RZ, 0xc0, !PT ;  /* 0x000003803d3c7812 */ /* 0x000fe400078ec0ff */
[----:B------:R-:W-:Y:S02]  /*104f0*/  SHF.R.U64 R56, R56, 0x3, RZ ;  /* 0x0000000338387819 */ /* 0x000fe400000012ff */
[----:B------:R-:W-:-:S02]  /*10500*/  SHF.R.U64 R52, R52, 0x3, RZ ;  /* 0x0000000334347819 */ /* 0x000fc400000012ff */
[----:B------:R-:W-:Y:S02]  /*10510*/  SHF.R.U64 R60, R60, 0x3, RZ ;  /* 0x000000033c3c7819 */ /* 0x000fe400000012ff */
[----:B------:R-:W-:Y:S01]  /*10520*/  LOP3.LUT R56, R56, R57, RZ, 0x3c, !PT ;  /* 0x0000003938387212 */ /* 0x000fe200078e3cff */
[--C-:B------:R-:W-:Y:S01]  /*10530*/  IMAD.X R57, RZ, RZ, R49.reuse, P0 ;  /* 0x000000ffff397224 */ /* 0x100fe200000e0631 */
[----:B------:R-:W-:Y:S01]  /*10540*/  LOP3.LUT R52, R52, R53, RZ, 0x3c, !PT ;  /* 0x0000003534347212 */ /* 0x000fe200078e3cff */
[--C-:B------:R-:W-:Y:S01]  /*10550*/  IMAD.X R53, RZ, RZ, R49.reuse, P1 ;  /* 0x000000ffff357224 */ /* 0x100fe200008e0631 */
[----:B------:R-:W-:Y:S02]  /*10560*/  IADD3 R77, P2, R48, 0x2060, RZ ;  /* 0x00002060304d7810 */ /* 0x000fe40007f5e0ff */
[----:B------:R-:W-:Y:S01]  /*10570*/  LOP3.LUT R60, R60, R61, RZ, 0x3c, !PT ;  /* 0x0000003d3c3c7212 */ /* 0x000fe200078e3cff */
[----:B------:R-:W-:Y:S01]  /*10580*/  IMAD.X R61, RZ, RZ, R49, P4 ;  /* 0x000000ffff3d7224 */ /* 0x000fe200020e0631 */
[----:B------:R-:W-:-:S02]  /*10590*/  IADD3 R15, P0, R48, 0x4020, RZ ;  /* 0x00004020300f7810 */ /* 0x000fc40007f1e0ff */
[C---:B------:R-:W-:Y:S02]  /*105a0*/  IADD3 R81, P1, R48.reuse, 0x4000, RZ ;  /* 0x0000400030517810 */ /* 0x040fe40007f3e0ff */
[C---:B------:R-:W-:Y:S01]  /*105b0*/  IADD3 R85, P4, R48.reuse, 0x4040, RZ ;  /* 0x0000404030557810 */ /* 0x040fe20007f9e0ff */
[----:B------:R-:W-:Y:S01]  /*105c0*/  IMAD.X R31, RZ, RZ, R49, P0 ;  /* 0x000000ffff1f7224 */ /* 0x000fe200000e0631 */
[----:B------:R-:W-:Y:S02]  /*105d0*/  LOP3.LUT R76, R77, 0x380, RZ, 0xc0, !PT ;  /* 0x000003804d4c7812 */ /* 0x000fe400078ec0ff */
[----:B-----5:R-:W-:Y:S02]  /*105e0*/  LOP3.LUT R30, R15, 0x380, RZ, 0xc0, !PT ;  /* 0x000003800f1e7812 */ /* 0x020fe400078ec0ff */
[----:B------:R-:W-:Y:S02]  /*105f0*/  LOP3.LUT R80, R81, 0x380, RZ, 0xc0, !PT ;  /* 0x0000038051507812 */ /* 0x000fe400078ec0ff */
[----:B------:R-:W-:-:S02]  /*10600*/  IADD3 R65, P3, R48, 0x2000, RZ ;  /* 0x0000200030417810 */ /* 0x000fc40007f7e0ff */
[----:B------:R-:W-:Y:S02]  /*10610*/  LOP3.LUT R84, R85, 0x380, RZ, 0xc0, !PT ;  /* 0x0000038055547812 */ /* 0x000fe400078ec0ff */
[----:B------:R-:W-:Y:S02]  /*10620*/  IADD3 R69, P6, R48, 0x2020, RZ ;  /* 0x0000202030457810 */ /* 0x000fe40007fde0ff */
[----:B------:R-:W-:Y:S02]  /*10630*/  SHF.R.U64 R76, R76, 0x3, RZ ;  /* 0x000000034c4c7819 */ /* 0x000fe400000012ff */
[----:B------:R-:W-:Y:S02]  /*10640*/  IADD3 R73, P5, R48, 0x2040, RZ ;  /* 0x0000204030497810 */ /* 0x000fe40007fbe0ff */
[----:B------:R-:W-:Y:S02]  /*10650*/  SHF.R.U64 R30, R30, 0x3, RZ ;  /* 0x000000031e1e7819 */ /* 0x000fe400000012ff */
[----:B------:R-:W-:-:S02]  /*10660*/  SHF.R.U64 R80, R80, 0x3, RZ ;  /* 0x0000000350507819 */ /* 0x000fc400000012ff */
[----:B------:R-:W-:Y:S02]  /*10670*/  LOP3.LUT R64, R65, 0x380, RZ, 0xc0, !PT ;  /* 0x0000038041407812 */ /* 0x000fe400078ec0ff */
[----:B------:R-:W-:Y:S02]  /*10680*/  SHF.R.U64 R84, R84, 0x3, RZ ;  /* 0x0000000354547819 */ /* 0x000fe400000012ff */
[----:B------:R-:W-:Y:S02]  /*10690*/  LOP3.LUT R107, R48, 0x380, RZ, 0xc0, !PT ;  /* 0x00000380306b7812 */ /* 0x000fe400078ec0ff */
[----:B0-----:R-:W-:Y:S02]  /*106a0*/  LOP3.LUT R68, R69, 0x380, RZ, 0xc0, !PT ;  /* 0x0000038045447812 */ /* 0x001fe400078ec0ff */
[----:B------:R-:W-:Y:S01]  /*106b0*/  LOP3.LUT R76, R76, R77, RZ, 0x3c, !PT ;  /* 0x0000004d4c4c7212 */ /* 0x000fe200078e3cff */
[----:B------:R-:W-:Y:S01]  /*106c0*/  IMAD.X R77, RZ, RZ, R49, P2 ;  /* 0x000000ffff4d7224 */ /* 0x000fe200010e0631 */
[----:B------:R-:W-:-:S02]  /*106d0*/  LOP3.LUT R72, R73, 0x380, RZ, 0xc0, !PT ;  /* 0x0000038049487812 */ /* 0x000fc400078ec0ff */
[----:B------:R-:W-:Y:S02]  /*106e0*/  LOP3.LUT R30, R30, R15, RZ, 0x3c, !PT ;  /* 0x0000000f1e1e7212 */ /* 0x000fe400078e3cff */
[----:B------:R-:W-:Y:S01]  /*106f0*/  LOP3.LUT R80, R80, R81, RZ, 0x3c, !PT ;  /* 0x0000005150507212 */ /* 0x000fe200078e3cff */
[----:B------:R-:W-:Y:S01]  /*10700*/  IMAD.X R81, RZ, RZ, R49, P1 ;  /* 0x000000ffff517224 */ /* 0x000fe200008e0631 */
[----:B------:R-:W-:Y:S02]  /*10710*/  IADD3 R15, P2, R48, 0x6040, RZ ;  /* 0x00006040300f7810 */ /* 0x000fe40007f5e0ff */
[----:B------:R-:W-:Y:S02]  /*10720*/  SHF.R.U64 R64, R64, 0x3, RZ ;  /* 0x0000000340407819 */ /* 0x000fe400000012ff */
[----:B------:R-:W-:Y:S02]  /*10730*/  LOP3.LUT R84, R84, R85, RZ, 0x3c, !PT ;  /* 0x0000005554547212 */ /* 0x000fe400078e3cff */
[----:B------:R-:W-:-:S02]  /*10740*/  SHF.R.U64 R107, R107, 0x3, RZ ;  /* 0x000000036b6b7819 */ /* 0x000fc400000012ff */
[----:B------:R-:W-:Y:S02]  /*10750*/  SHF.R.U64 R68, R68, 0x3, RZ ;  /* 0x0000000344447819 */ /* 0x000fe400000012ff */
[----:B------:R-:W-:Y:S02]  /*10760*/  IADD3 R85, P1, R48, 0x6060, RZ ;  /* 0x0000606030557810 */ /* 0x000fe40007f3e0ff */
[----:B------:R-:W-:Y:S02]  /*10770*/  SHF.R.U64 R72, R72, 0x3, RZ ;  /* 0x0000000348487819 */ /* 0x000fe400000012ff */
[----:B------:R-:W-:Y:S02]  /*10780*/  LOP3.LUT R14, R15, 0x380, RZ, 0xc0, !PT ;  /* 0x000003800f0e7812 */ /* 0x000fe400078ec0ff */
[----:B------:R-:W-:Y:S01]  /*10790*/  LOP3.LUT R64, R64, R65, RZ, 0x3c, !PT ;  /* 0x0000004140407212 */ /* 0x000fe200078e3cff */
[--C-:B------:R-:W-:Y:S01]  /*107a0*/  IMAD.X R65, RZ, RZ, R49.reuse, P3 ;  /* 0x000000ffff417224 */ /* 0x100fe200018e0631 */
[----:B------:R-:W-:Y:S01]  /*107b0*/  LOP3.LUT R106, R107, R48, RZ, 0x3c, !PT ;  /* 0x000000306b6a7212 */ /* 0x000fe200078e3cff */
[--C-:B------:R-:W-:Y:S01]  /*107c0*/  IMAD.MOV.U32 R107, RZ, RZ, R49.reuse ;  /* 0x000000ffff6b7224 */ /* 0x100fe200078e0031 */
[----:B------:R-:W-:Y:S01]  /*107d0*/  LOP3.LUT R68, R68, R69, RZ, 0x3c, !PT ;  /* 0x0000004544447212 */ /* 0x000fe200078e3cff */
[----:B------:R-:W-:Y:S01]  /*107e0*/  IMAD.X R69, RZ, RZ, R49, P6 ;  /* 0x000000ffff457224 */ /* 0x000fe200030e0631 */
[----:B------:R-:W-:-:S02]  /*107f0*/  LOP3.LUT R4, R85, 0x380, RZ, 0xc0, !PT ;  /* 0x0000038055047812 */ /* 0x000fc400078ec0ff */
[----:B------:R-:W-:Y:S01]  /*10800*/  LOP3.LUT R72, R72, R73, RZ, 0x3c, !PT ;  /* 0x0000004948487212 */ /* 0x000fe200078e3cff */
[----:B------:R-:W-:Y:S01]  /*10810*/  IMAD.X R73, RZ, RZ, R49, P5 ;  /* 0x000000ffff497224 */ /* 0x000fe200028e0631 */
[C---:B------:R-:W-:Y:S02]  /*10820*/  IADD3 R89, P3, R48.reuse, 0x4060, RZ ;  /* 0x0000406030597810 */ /* 0x040fe40007f7e0ff */
[----:B------:R-:W-:Y:S02]  /*10830*/  IADD3 R93, P6, R48, 0x6000, RZ ;  /* 0x00006000305d7810 */ /* 0x000fe40007fde0ff */
[----:B------:R-:W-:Y:S02]  /*10840*/  SHF.R.U64 R14, R14, 0x3, RZ ;  /* 0x000000030e0e7819 */ /* 0x000fe400000012ff */
[----:B------:R-:W-:Y:S02]  /*10850*/  IADD3 R99, P5, R48, 0x6020, RZ ;  /* 0x0000602030637810 */ /* 0x000fe40007fbe0ff */
[----:B------:R-:W-:-:S02]  /*10860*/  SHF.R.U64 R48, R4, 0x3, RZ ;  /* 0x0000000304307819 */ /* 0x000fc400000012ff */
[----:B------:R-:W-:Y:S02]  /*10870*/  LOP3.LUT R88, R89, 0x380, RZ, 0xc0, !PT ;  /* 0x0000038059587812 */ /* 0x000fe400078ec0ff */
[----:B------:R-:W-:Y:S02]  /*10880*/  MOV R106, R106 ;  /* 0x0000006a006a7202 */ /* 0x000fe40000000f00 */
[----:B------:R-:W-:Y:S01]  /*10890*/  F2FP.BF16.F32.PACK_AB R4, R177, R179 ;  /* 0x000000b3b104723e */ /* 0x000fe200000010ff */
[----:B------:R-:W-:Y:S01]  /*108a0*/  BAR.SYNC.DEFER_BLOCKING 0x1, 0x100 ;  /* 0x0044000000007b1d */ /* 0x000fe20000010000 */
[----:B------:R-:W-:Y:S02]  /*108b0*/  LOP3.LUT R92, R93, 0x380, RZ, 0xc0, !PT ;  /* 0x000003805d5c7812 */ /* 0x000fe400078ec0ff */
[----:B------:R-:W-:Y:S01]  /*108c0*/  LOP3.LUT R14, R14, R15, RZ, 0x3c, !PT ;  /* 0x0000000f0e0e7212 */ /* 0x000fe200078e3cff */
[----:B------:R-:W-:Y:S01]  /*108d0*/  IMAD.X R15, RZ, RZ, R49, P2 ;  /* 0x000000ffff0f7224 */ /* 0x000fe200010e0631 */
[----:B------:R-:W-:-:S02]  /*108e0*/  LOP3.LUT R98, R99, 0x380, RZ, 0xc0, !PT ;  /* 0x0000038063627812 */ /* 0x000fc400078ec0ff */
[----:B------:R-:W-:Y:S02]  /*108f0*/  MOV R0, R30 ;  /* 0x0000001e00007202 */ /* 0x000fe40000000f00 */
[----:B------:R-:W-:Y:S02]  /*10900*/  MOV R52, R52 ;  /* 0x0000003400347202 */ /* 0x000fe40000000f00 */
[----:B------:R-:W-:Y:S02]  /*10910*/  F2FP.BF16.F32.PACK_AB R30, R173, R175 ;  /* 0x000000afad1e723e */ /* 0x000fe400000010ff */
[----:B------:R-:W-:Y:S02]  /*10920*/  F2FP.BF16.F32.PACK_AB R31, R39, R38 ;  /* 0x00000026271f723e */ /* 0x000fe400000010ff */
[----:B------:R-:W-:Y:S02]  /*10930*/  SHF.R.U64 R88, R88, 0x3, RZ ;  /* 0x0000000358587819 */ /* 0x000fe400000012ff */
[----:B------:R-:W-:-:S02]  /*10940*/  MOV R56, R56 ;  /* 0x0000003800387202 */ /* 0x000fc40000000f00 */
[----:B------:R-:W-:Y:S02]  /*10950*/  SHF.R.U64 R92, R92, 0x3, RZ ;  /* 0x000000035c5c7819 */ /* 0x000fe400000012ff */
[----:B------:R-:W-:Y:S02]  /*10960*/  SHF.R.U64 R98, R98, 0x3, RZ ;  /* 0x0000000362627819 */ /* 0x000fe400000012ff */
[----:B------:R-:W-:Y:S01]  /*10970*/  MOV R60, R60 ;  /* 0x0000003c003c7202 */ /* 0x000fe20000000f00 */
[----:B------:R0:W-:Y:S01]  /*10980*/  STSM.16.M88.4 [R106], R4 ;  /* 0x000000046a007844 */ /* 0x0001e20000000200 */
[----:B------:R-:W-:Y:S01]  /*10990*/  LOP3.LUT R48, R48, R85, RZ, 0x3c, !PT ;  /* 0x0000005530307212 */ /* 0x000fe200078e3cff */
[----:B------:R-:W-:Y:S01]  /*109a0*/  IMAD.X R85, RZ, RZ, R49, P4 ;  /* 0x000000ffff557224 */ /* 0x000fe200020e0631 */
[----:B------:R-:W-:Y:S01]  /*109b0*/  MOV R64, R64 ;  /* 0x0000004000407202 */ /* 0x000fe20000000f00 */
[----:B------:R4:W-:Y:S01]  /*109c0*/  STSM.16.M88.4 [R52], R28 ;  /* 0x0000001c34007844 */ /* 0x0009e20000000200 */
[----:B---3--:R-:W-:-:S02]  /*109d0*/  MOV R24, R14 ;  /* 0x0000000e00187202 */ /* 0x008fc40000000f00 */
[----:B------:R-:W-:Y:S01]  /*109e0*/  LOP3.LUT R88, R88, R89, RZ, 0x3c, !PT ;  /* 0x0000005958587212 */ /* 0x000fe200078e3cff */
[--C-:B------:R-:W-:Y:S01]  /*109f0*/  IMAD.X R89, RZ, RZ, R49.reuse, P3 ;  /* 0x000000ffff597224 */ /* 0x100fe200018e0631 */
[----:B------:R-:W-:Y:S01]  /*10a00*/  MOV R68, R68 ;  /* 0x0000004400447202 */ /* 0x000fe20000000f00 */
[----:B------:R3:W-:Y:S01]  /*10a10*/  STSM.16.M88.4 [R56], R32 ;  /* 0x0000002038007844 */ /* 0x0007e20000000200 */
[----:B------:R-:W-:Y:S02]  /*10a20*/  F2FP.BF16.F32.PACK_AB R14, R161, R163 ;  /* 0x000000a3a10e723e */ /* 0x000fe400000010ff */
[----:B------:R-:W-:Y:S02]  /*10a30*/  F2FP.BF16.F32.PACK_AB R15, R71, R70 ;  /* 0x00000046470f723e */ /* 0x000fe400000010ff */
[----:B------:R-:W-:Y:S01]  /*10a40*/  LOP3.LUT R92, R92, R93, RZ, 0x3c, !PT ;  /* 0x0000005d5c5c7212 */ /* 0x000fe200078e3cff */
[----:B------:R-:W-:Y:S01]  /*10a50*/  IMAD.X R93, RZ, RZ, R49, P6 ;  /* 0x000000ffff5d7224 */ /* 0x000fe200030e0631 */
[----:B0-----:R-:W-:-:S02]  /*10a60*/  F2FP.BF16.F32.PACK_AB R4, R168, R171 ;  /* 0x000000aba804723e */ /* 0x001fc400000010ff */
[----:B------:R-:W-:Y:S02]  /*10a70*/  F2FP.BF16.F32.PACK_AB R5, R51, R50 ;  /* 0x000000323305723e */ /* 0x000fe400000010ff */
[----:B------:R-:W-:Y:S02]  /*10a80*/  F2FP.BF16.F32.PACK_AB R6, R166, R169 ;  /* 0x000000a9a606723e */ /* 0x000fe400000010ff */
[----:B------:R-:W-:Y:S02]  /*10a90*/  F2FP.BF16.F32.PACK_AB R7, R55, R54 ;  /* 0x000000363707723e */ /* 0x000fe400000010ff */
[----:B------:R-:W-:Y:S02]  /*10aa0*/  MOV R72, R72 ;  /* 0x0000004800487202 */ /* 0x000fe40000000f00 */
[----:B----4-:R-:W-:Y:S01]  /*10ab0*/  F2FP.BF16.F32.PACK_AB R28, R159, R162 ;  /* 0x000000a29f1c723e */ /* 0x010fe200000010ff */
[----:B------:R-:W-:Y:S01]  /*10ac0*/  STSM.16.M88.4 [R60], R4 ;  /* 0x000000043c007844 */ /* 0x000fe20000000200 */
[----:B------:R-:W-:-:S02]  /*10ad0*/  F2FP.BF16.F32.PACK_AB R29, R75, R74 ;  /* 0x0000004a4b1d723e */ /* 0x000fc400000010ff */
[----:B------:R-:W-:Y:S01]  /*10ae0*/  F2FP.BF16.F32.PACK_AB R30, R157, R160 ;  /* 0x000000a09d1e723e */ /* 0x000fe200000010ff */
[----:B------:R-:W-:Y:S01]  /*10af0*/  STSM.16.M88.4 [R64], R8 ;  /* 0x0000000840007844 */ /* 0x000fe20000000200 */
[----:B------:R-:W-:Y:S02]  /*10b00*/  F2FP.BF16.F32.PACK_AB R31, R79, R78 ;  /* 0x0000004e4f1f723e */ /* 0x000fe400000010ff */
[----:B------:R-:W-:Y:S01]  /*10b10*/  LOP3.LUT R98, R98, R99, RZ, 0x3c, !PT ;  /* 0x0000006362627212 */ /* 0x000fe200078e3cff */
[--C-:B------:R-:W-:Y:S01]  /*10b20*/  IMAD.X R99, RZ, RZ, R49.reuse, P5 ;  /* 0x000000ffff637224 */ /* 0x100fe200028e0631 */
[----:B------:R-:W-:Y:S01]  /*10b30*/  MOV R76, R76 ;  /* 0x0000004c004c7202 */ /* 0x000fe20000000f00 */
[----:B------:R-:W-:Y:S01]  /*10b40*/  IMAD.X R49, RZ, RZ, R49, P1 ;  /* 0x000000ffff317224 */ /* 0x000fe200008e0631 */
[----:B---3--:R-:W-:Y:S01]  /*10b50*/  F2FP.BF16.F32.PACK_AB R32, R155, R158 ;  /* 0x0000009e9b20723e */ /* 0x008fe200000010ff */
[----:B------:R-:W-:Y:S01]  /*10b60*/  STSM.16.M88.4 [R68], R12 ;  /* 0x0000000c44007844 */ /* 0x000fe20000000200 */
[----:B------:R-:W-:-:S02]  /*10b70*/  F2FP.BF16.F32.PACK_AB R33, R83, R82 ;  /* 0x000000525321723e */ /* 0x000fc400000010ff */
[----:B------:R-:W-:Y:S01]  /*10b80*/  F2FP.BF16.F32.PACK_AB R34, R153, R156 ;  /* 0x0000009c9922723e */ /* 0x000fe200000010ff */
[----:B------:R-:W-:Y:S01]  /*10b90*/  STSM.16.M88.4 [R72], R28 ;  /* 0x0000001c48007844 */ /* 0x000fe20000000200 */
[----:B------:R-:W-:Y:S02]  /*10ba0*/  F2FP.BF16.F32.PACK_AB R35, R87, R86 ;  /* 0x000000565723723e */ /* 0x000fe400000010ff */
[----:B------:R-:W-:Y:S02]  /*10bb0*/  MOV R80, R80 ;  /* 0x0000005000507202 */ /* 0x000fe40000000f00 */
[----:B------:R-:W-:Y:S01]  /*10bc0*/  F2FP.BF16.F32.PACK_AB R38, R40, R152 ;  /* 0x000000982826723e */ /* 0x000fe200000010ff */
[----:B------:R-:W-:Y:S01]  /*10bd0*/  STSM.16.M88.4 [R76], R32 ;  /* 0x000000204c007844 */ /* 0x000fe20000000200 */
[----:B------:R-:W-:Y:S02]  /*10be0*/  F2FP.BF16.F32.PACK_AB R39, R95, R94 ;  /* 0x0000005e5f27723e */ /* 0x000fe400000010ff */
[----:B------:R-:W-:-:S02]  /*10bf0*/  F2FP.BF16.F32.PACK_AB R40, R97, R96 ;  /* 0x000000606128723e */ /* 0x000fc400000010ff */
[----:B------:R-:W-:Y:S01]  /*10c00*/  F2FP.BF16.F32.PACK_AB R104, R105, R104 ;  /* 0x000000686968723e */ /* 0x000fe200000010ff */
[----:B------:R0:W-:Y:S01]  /*10c10*/  STSM.16.M88.4 [R80], R36 ;  /* 0x0000002450007844 */ /* 0x0001e20000000200 */
[----:B------:R-:W-:Y:S02]  /*10c20*/  F2FP.BF16.F32.PACK_AB R112, R113, R112 ;  /* 0x000000707170723e */ /* 0x000fe400000010ff */
[----:B------:R-:W-:Y:S01]  /*10c30*/  MOV R84, R84 ;  /* 0x0000005400547202 */ /* 0x000fe20000000f00 */
[----:B------:R3:W-:Y:S01]  /*10c40*/  STSM.16.M88.4 [R0], R40 ;  /* 0x0000002800007844 */ /* 0x0007e20000000200 */
[----:B------:R-:W-:Y:S02]  /*10c50*/  F2FP.BF16.F32.PACK_AB R105, R62, R58 ;  /* 0x0000003a3e69723e */ /* 0x000fe400000010ff */
[----:B------:R-:W-:Y:S02]  /*10c60*/  F2FP.BF16.F32.PACK_AB R106, R109, R108 ;  /* 0x0000006c6d6a723e */ /* 0x000fe400000010ff */
[----:B------:R-:W-:-:S02]  /*10c70*/  F2FP.BF16.F32.PACK_AB R107, R111, R110 ;  /* 0x0000006e6f6b723e */ /* 0x000fc400000010ff */
[----:B------:R-:W-:Y:S02]  /*10c80*/  F2FP.BF16.F32.PACK_AB R113, R66, R114 ;  /* 0x000000724271723e */ /* 0x000fe400000010ff */
[----:B------:R-:W-:Y:S01]  /*10c90*/  F2FP.BF16.F32.PACK_AB R120, R121, R120 ;  /* 0x000000787978723e */ /* 0x000fe200000010ff */
[----:B------:R-:W-:Y:S01]  /*10ca0*/  STSM.16.M88.4 [R84], R104 ;  /* 0x0000006854007844 */ /* 0x000fe20000000200 */
[----:B------:R-:W-:Y:S01]  /*10cb0*/  MOV R88, R88 ;  /* 0x0000005800587202 */ /* 0x000fe20000000f00 */
[----:B0-----:R-:W-:Y:S01]  /*10cc0*/  IMAD.MOV.U32 R80, RZ, RZ, RZ ;  /* 0x000000ffff507224 */ /* 0x001fe200078e00ff */
        /* <DEDUP_REMOVED lines=9> */
[----:B------:R-:W-:Y:S01]  /*10d60*/  F2FP.BF16.F32.PACK_AB R136, R137, R136 ;  /* 0x000000888988723e */ /* 0x000fe200000010ff */
[----:B------:R-:W-:Y:S01]  /*10d70*/  STSM.16.M88.4 [R92], R120 ;  /* 0x000000785c007844 */ /* 0x000fe20000000200 */
[----:B------:R-:W-:-:S02]  /*10d80*/  ISETP.NE.U32.AND P0, PT, RZ, UR4, PT ;  /* 0x00000004ff007c0c */ /* 0x000fc4000bf05070 */
[----:B------:R-:W-:Y:S02]  /*10d90*/  IADD3 R6, P1, R205, UR4, RZ ;  /* 0x00000004cd067c10 */ /* 0x000fe4000ff3e0ff */
[----:B------:R-:W-:Y:S02]  /*10da0*/  MOV R98, R98 ;  /* 0x0000006200627202 */ /* 0x000fe40000000f00 */
        /* <DEDUP_REMOVED lines=8> */
[----:B------:R-:W-:Y:S01]  /*10e30*/  MOV R48, R48 ;  /* 0x0000003000307202 */ /* 0x000fe20000000f00 */
        /* <DEDUP_REMOVED lines=12> */
[----:B---3--:R-:W-:Y:S01]  /*10f00*/  IMAD.U32 R0, RZ, RZ, UR4 ;  /* 0x00000004ff007e24 */ /* 0x008fe2000f8e00ff */
        /* <DEDUP_REMOVED lines=35> */
[----:B0-----:R-:W-:Y:S02]  /*11140*/  LOP3.LUT R48, R49, 0x380, RZ, 0xc0, !PT ;  /* 0x0000038031307812 */ /* 0x001fe400078ec0ff */
        /* <DEDUP_REMOVED lines=14> */
[----:B---3--:R-:W-:Y:S06]  /*11230*/  @P6 BRA `(.L_x_8225) ;  /* 0x0000000000106947 */ /* 0x008fec0003800000 */
[----:B------:R-:W-:Y:S05]  /*11240*/  @!P0 BRA `(.L_x_8225) ;  /* 0x00000000000c8947 */ /* 0x000fea0003800000 */
[----:B------:R-:W3:Y:S04]  /*11250*/  LDG.E R11, desc[UR40][R6.64] ;  /* 0x00000028060b7981 */ /* 0x000ee8000c1e1900 */
[----:B-----5:R-:W3:Y:S02]  /*11260*/  LDG.E R0, desc[UR40][R6.64+0x4] ;  /* 0x0000042806007981 */ /* 0x020ee4000c1e1900 */
[----:B---3--:R-:W-:-:S07]  /*11270*/  IMAD.IADD R0, R0, 0x1, -R11 ;  /* 0x0000000100007824 */ /* 0x008fce00078e0a0b */
.L_x_8225:
        /* <DEDUP_REMOVED lines=26> */
[----:B------:R-:W-:-:S02]  /*11420*/  LOP3.LUT R6, R15, R4, RZ, 0x3c, !PT ;  /* 0x000000040f067212 */ /* 0x000fc400078e3cff */
[----:B------:R-:W-:Y:S01]  /*11430*/  SHF.R.U64 R4, R7, 0x3, RZ ;  /* 0x0000000307047819 */ /* 0x000fe200000012ff */
[--C-:B------:R-:W-:Y:S01]  /*11440*/  IMAD.MOV.U32 R7, RZ, RZ, R5.reuse ;  /* 0x000000ffff077224 */ /* 0x100fe200078e0005 */
        /* <DEDUP_REMOVED lines=15> */
[--C-:B------:R-:W-:Y:S01]  /*11540*/  IMAD.IADD R35, R203, 0x1, R196.reuse ;  /* 0x00000001cb237824 */ /* 0x100fe200078e02c4 */
[----:B------:R-:W-:Y:S01]  /*11550*/  ULDC.64 UR4, c[0x0][0xb90] ;  /* 0x0002e40000047ab9 */ /* 0x000fe20000000a00 */
[----:B------:R-:W-:Y:S02]  /*11560*/  IMAD.IADD R30, R190, 0x1, R196 ;  /* 0x00000001be1e7824 */ /* 0x000fe400078e02c4 */
[----:B------:R-:W-:Y:S02]  /*11570*/  IMAD R11, R82, UR4, RZ ;  /* 0x00000004520b7c24 */ /* 0x000fe4000f8e02ff */
[----:B------:R-:W-:-:S04]  /*11580*/  IMAD.WIDE.U32 R4, R204, UR4, R80 ;  /* 0x00000004cc047c25 */ /* 0x000fc8000f8e0050 */
[----:B------:R-:W-:Y:S01]  /*11590*/  IMAD R15, R204, UR5, R11 ;  /* 0x00000005cc0f7c24 */ /* 0x000fe2000f8e020b */
[----:B------:R-:W-:Y:S01]  /*115a0*/  ULDC.64 UR4, c[0x0][0xb98] ;  /* 0x0002e60000047ab9 */ /* 0x000fe20000000a00 */
[----:B------:R-:W-:Y:S02]  /*115b0*/  IMAD.MOV.U32 R11, RZ, RZ, R35 ;  /* 0x000000ffff0b7224 */ /* 0x000fe400078e0023 */
        /* <DEDUP_REMOVED lines=21> */
[----:B------:R-:W-:-:S03]  /*11710*/  ULDC.64 UR4, c[0x0][0xb50] ;  /* 0x0002d40000047ab9 */ /* 0x000fc60000000a00 */
[----:B------:R-:W-:Y:S01]  /*11720*/  IMAD.IADD R5, R5, 0x1, R15 ;  /* 0x0000000105057824 */ /* 0x000fe200078e020f */
[----:B------:R-:W-:-:S04]  /*11730*/  LEA R15, P0, R4, UR4, 0x2 ;  /* 0x00000004040f7c11 */ /* 0x000fc8000f8010ff */
[----:B------:R-:W-:Y:S01]  /*11740*/  LEA.HI.X R21, R4, UR5, R5, 0x2, P0 ;  /* 0x0000000504157c11 */ /* 0x000fe200080f1405 */
[----:B------:R-:W-:Y:S01]  /*11750*/  SHFL.IDX PT, R10, R15, 0x1, 0x1c1f ;  /* 0x003c1f000f0a7f89 */ /* 0x000fe200000e0000 */
[----:B------:R-:W-:Y:S01]  /*11760*/  ISETP.NE.AND P0, PT, R189, R14, PT ;  /* 0x0000000ebd00720c */ /* 0x000fe20003f05270 */
[C---:B------:R-:W-:Y:S02]  /*11770*/  VIADD R14, R30.reuse, 0x8 ;  /* 0x000000081e0e7836 */ /* 0x040fe40000000000 */
[----:B------:R-:W-:Y:S01]  /*11780*/  SHFL.IDX PT, R4, R15, RZ, 0x1c1f ;  /* 0x001c1fff0f047589 */ /* 0x000fe200000e0000 */
[-C--:B------:R-:W-:Y:S02]  /*11790*/  ISETP.GE.OR P1, PT, R30, R31.reuse, P0 ;  /* 0x0000001f1e00720c */ /* 0x080fe40000726670 */
[----:B------:R-:W-:Y:S01]  /*117a0*/  ISETP.GE.OR P0, PT, R14, R31, P0 ;  /* 0x0000001f0e00720c */ /* 0x000fe20000706670 */
[----:B------:R-:W0:Y:S04]  /*117b0*/  SHFL.IDX PT, R5, R21, RZ, 0x1c1f ;  /* 0x001c1fff15057589 */ /* 0x000e2800000e0000 */
[----:B------:R-:W3:Y:S06]  /*117c0*/  SHFL.IDX PT, R11, R21, 0x1, 0x1c1f ;  /* 0x003c1f00150b7f89 */ /* 0x000eec00000e0000 */
[----:B0-----:R0:W-:Y:S04]  /*117d0*/  @!P1 ST.E desc[UR40][R4.64], R20 ;  /* 0x0000001404009985 */ /* 0x0011e8000c101928 */
[----:B---3--:R0:W-:Y:S02]  /*117e0*/  @!P0 ST.E desc[UR40][R10.64], R3 ;  /* 0x000000030a008985 */ /* 0x0081e4000c101928 */
.L_x_8226:
[----:B------:R-:W3:Y:S01]  /*117f0*/  LDC R85, c[0x0][0xbe8] ;  /* 0x0002fa00ff557b82 */ /* 0x000ee20000000800 */
[----:B------:R-:W-:Y:S01]  /*11800*/  ULDC.64 UR4, c[0x0][0xaa0] ;  /* 0x0002a80000047ab9 */ /* 0x000fe20000000a00 */
[----:B0-----:R-:W5:Y:S01]  /*11810*/  LD.E.128 R4, desc[UR40][R6.64] ;  /* 0x0000002806047980 */ /* 0x001f62000c101d00 */
[----:B------:R-:W-:-:S03]  /*11820*/  IMAD R3, R81, UR4, RZ ;  /* 0x0000000451037c24 */ /* 0x000fc6000f8e02ff */
[----:B------:R-:W5:Y:S01]  /*11830*/  LD.E.128 R8, desc[UR40][R8.64] ;  /* 0x0000002808087980 */ /* 0x000f62000c101d00 */
[C---:B------:R-:W-:Y:S01]  /*11840*/  IMAD R3, R80.reuse, UR5, R3 ;  /* 0x0000000550037c24 */ /* 0x040fe2000f8e0203 */
[----:B------:R-:W0:Y:S01]  /*11850*/  LDC R88, c[0x0][0xac8] ;  /* 0x0002b200ff587b82 */ /* 0x000e220000000800 */
[----:B------:R-:W-:Y:S01]  /*11860*/  IMAD.WIDE.U32 R80, R80, UR4, RZ ;  /* 0x0000000450507c25 */ /* 0x000fe2000f8e00ff */
        /* <DEDUP_REMOVED lines=24> */
[-C--:B0-----:R-:W-:Y:S01]  /*119f0*/  ISETP.GE.AND P0, PT, R212, R88.reuse, PT ;  /* 0x00000058d400720c */ /* 0x081fe20003f06270 */
        /* <DEDUP_REMOVED lines=8> */
[----:B------:R-:W-:Y:S01]  /*11a80*/  IMAD.SHL.U32 R83, R80, 0x2, RZ ;  /* 0x0000000250537824 */ /* 0x000fe200078e00ff */
[----:B----4-:R-:W-:Y:S01]  /*11a90*/  @P1 SHF.R.U32.HI R3, RZ, R87, R24 ;  /* 0x00000057ff031219 */ /* 0x010fe20000011618 */
[----:B------:R-:W-:Y:S01]  /*11aa0*/  IMAD.WIDE.U32 R20, R207, UR4, R20 ;  /* 0x00000004cf147c25 */ /* 0x000fe2000f8e0014 */
[-C--:B------:R-:W-:Y:S01]  /*11ab0*/  ISETP.GE.AND P1, PT, R193, R88.reuse, PT ;  /* 0x00000058c100720c */ /* 0x080fe20003f26270 */
[----:B------:R-:W-:Y:S01]  /*11ac0*/  ULDC.64 UR4, c[0x0][0xae0] ;  /* 0x0002b80000047ab9 */ /* 0x000fe20000000a00 */
[----:B------:R-:W-:Y:S01]  /*11ad0*/  SEL R80, RZ, 0xffffffff, P0 ;  /* 0xffffffffff507807 */ /* 0x000fe20000000000 */
[----:B------:R-:W-:Y:S01]  /*11ae0*/  IMAD.IADD R21, R21, 0x1, R81 ;  /* 0x0000000115157824 */ /* 0x000fe200078e0251 */
[----:B------:R-:W-:Y:S01]  /*11af0*/  SEL R24, RZ, 0x1, P1 ;  /* 0x00000001ff187807 */ /* 0x000fe20000800000 */
[----:B------:R-:W-:Y:S01]  /*11b00*/  IMAD.MOV R81, RZ, RZ, -R3 ;  /* 0x000000ffff517224 */ /* 0x000fe200078e0a03 */
[-C--:B------:R-:W-:Y:S01]  /*11b10*/  ISETP.GE.AND P0, PT, R210, R88.reuse, PT ;  /* 0x00000058d200720c */ /* 0x080fe20003f06270 */
        /* <DEDUP_REMOVED lines=18> */
[-C--:B------:R-:W-:Y:S01]  /*11c40*/  ISETP.GE.AND P0, PT, R208, R88.reuse, PT ;  /* 0x00000058d000720c */ /* 0x080fe20003f06270 */
        /* <DEDUP_REMOVED lines=34> */
[----:B------:R-:W-:Y:S01]  /*11e70*/  LOP3.LUT R24, R3, R24, RZ, 0xfc, !PT ;  /* 0x0000001803187212 */ /* 0x000fe200078efcff */
[----:B------:R-:W-:Y:S06]  /*11e80*/  @P1 BRA `(.L_x_8228) ;  /* 0x00000000007c1947 */ /* 0x000fec0003800000 */
[-C--:B------:R-:W-:Y:S02]  /*11e90*/  ISETP.GE.AND P1, PT, R212, R88.reuse, PT ;  /* 0x00000058d400720c */ /* 0x080fe40003f26270 */
[-C--:B------:R-:W-:Y:S02]  /*11ea0*/  ISETP.GE.AND P0, PT, R193, R88.reuse, PT ;  /* 0x00000058c100720c */ /* 0x080fe40003f06270 */
[-C--:B------:R-:W-:Y:S02]  /*11eb0*/  ISETP.GE.AND P5, PT, R211, R88.reuse, PT ;  /* 0x00000058d300720c */ /* 0x080fe40003fa6270 */
[----:B------:R-:W-:-:S07]  /*11ec0*/  ISETP.GE.AND P3, PT, R210, R88, PT ;  /* 0x00000058d200720c */ /* 0x000fce0003f66270 */
[C---:B---3--:R-:W-:Y:S02]  /*11ed0*/  @!P1 LEA R82, P2, R212.reuse, R80, 0x1 ;  /* 0x00000050d4529211 */ /* 0x048fe400078408ff */
[----:B----4-:R-:W-:Y:S02]  /*11ee0*/  @!P0 IMAD.WIDE R20, R193, 0x2, R80 ;  /* 0x00000002c1148825 */ /* 0x010fe400078e0250 */
        /* <DEDUP_REMOVED lines=25> */
.L_x_8228:
[----:B------:R-:W-:Y:S05]  /*12080*/  BSYNC B1 ;  /* 0x0000000000017941 */ /* 0x000fea0003800000 */
.L_x_8227:
        /* <DEDUP_REMOVED lines=11> */
[CC--:B0-----:R-:W-:Y:S02]  /*12140*/  @!P5 LEA R12, P4, R212.reuse, R6.reuse, 0x1 ;  /* 0x00000006d40cd211 */ /* 0x0c1fe400078808ff */
        /* <DEDUP_REMOVED lines=26> */
.L_x_8224:
[----:B------:R-:W-:Y:S01]  /*122f0*/  ULDC.64 UR4, c[0x0][0xc00] ;  /* 0x0003000000047ab9 */ /* 0x000fe20000000a00 */
[----:B------:R-:W-:Y:S01]  /*12300*/  IMAD.MOV.U32 R3, RZ, RZ, RZ ;  /* 0x000000ffff037224 */ /* 0x000fe200078e00ff */
[----:B------:R-:W-:Y:S01]  /*12310*/  ISETP.NE.U32.AND P0, PT, RZ, UR4, PT ;  /* 0x00000004ff007c0c */ /* 0x000fe2000bf05070 */
[----:B------:R-:W4:Y:S01]  /*12320*/  S2R R8, SR_TID.X ;  /* 0x0000000000087919 */ /* 0x000f220000002100 */
[----:B------:R-:W-:Y:S01]  /*12330*/  IADD3 R4, P1, R205, UR4, RZ ;  /* 0x00000004cd047c10 */ /* 0x000fe2000ff3e0ff */
[----:B------:R-:W0:Y:S01]  /*12340*/  LDC R21, c[0x0][0xbe8] ;  /* 0x0002fa00ff157b82 */ /* 0x000e220000000800 */
        /* <DEDUP_REMOVED lines=9> */
[----:B------:R-:W-:Y:S01]  /*123e0*/  @P1 IADD3.X R7, R206, UR5, RZ, P2, !PT ;  /* 0x00000005ce071c10 */ /* 0x000fe200097fe4ff */
[----:B----4-:R-:W-:-:S04]  /*123f0*/  VIADD R8, R8, 0xffffff80 ;  /* 0xffffff8008087836 */ /* 0x010fc80000000000 */
[----:B------:R4:W5:Y:S01]  /*12400*/  @P1 LDG.E R0, desc[UR40][R6.64] ;  /* 0x0000002806001981 */ /* 0x000962000c1e1900 */
[----:B------:R-:W-:Y:S01]  /*12410*/  ISETP.GE.AND P2, PT, R8, 0x40, PT ;  /* 0x000000400800780c */ /* 0x000fe20003f46270 */
[----:B------:R-:W-:-:S12]  /*12420*/  @P1 BRA `(.L_x_8230) ;  /* 0x0000000000101947 */ /* 0x000fd80003800000 */
[----:B------:R-:W-:Y:S05]  /*12430*/  @!P0 BRA `(.L_x_8230) ;  /* 0x00000000000c8947 */ /* 0x000fea0003800000 */
[----:B----4-:R-:W4:Y:S04]  /*12440*/  LDG.E R7, desc[UR40][R4.64] ;  /* 0x0000002804077981 */ /* 0x010f28000c1e1900 */
[----:B-----5:R-:W4:Y:S02]  /*12450*/  LDG.E R0, desc[UR40][R4.64+0x4] ;  /* 0x0000042804007981 */ /* 0x020f24000c1e1900 */
[----:B----4-:R-:W-:-:S07]  /*12460*/  IMAD.IADD R0, R0, 0x1, -R7 ;  /* 0x0000000100007824 */ /* 0x010fce00078e0a07 */
.L_x_8230:
[----:B------:R-:W-:Y:S01]  /*12470*/  BSSY B1, `(.L_x_8231) ;  /* 0x000002d000017945 */ /* 0x000fe20003800000 */
[----:B------:R-:W-:Y:S02]  /*12480*/  SHF.R.S32.HI R12, RZ, 0x1f, R204 ;  /* 0x0000001fff0c7819 */ /* 0x000fe400000114cc */
[----:B------:R-:W-:Y:S02]  /*12490*/  SEL R207, R207, RZ, !P0 ;  /* 0x000000ffcfcf7207 */ /* 0x000fe40004000000 */
[----:B------:R-:W-:Y:S02]  /*124a0*/  SEL R219, R219, RZ, !P0 ;  /* 0x000000ffdbdb7207 */ /* 0x000fe40004000000 */
[----:B-----5:R-:W-:Y:S01]  /*124b0*/  SHF.R.S32.HI R10, RZ, 0x1f, R3 ;  /* 0x0000001fff0a7819 */ /* 0x020fe20000011403 */
[----:B------:R-:W-:Y:S06]  /*124c0*/  @P2 BRA `(.L_x_8232) ;  /* 0x00000000009c2947 */ /* 0x000fec0003800000 */
[----:B0-----:R-:W0:Y:S01]  /*124d0*/  S2R R5, SR_TID.X ;  /* 0x0000000000057919 */ /* 0x001e220000002100 */
[----:B------:R-:W5:Y:S02]  /*124e0*/  LDC R11, c[0x0][0xbe8] ;  /* 0x0002fa00ff0b7b82 */ /* 0x000f640000000800 */
[----:B-----5:R-:W-:Y:S01]  /*124f0*/  IMAD R4, R0, R11, RZ ;  /* 0x0000000b00047224 */ /* 0x020fe200078e02ff */
        /* <DEDUP_REMOVED lines=8> */
[----:B----4-:R-:W-:Y:S02]  /*12580*/  IMAD.MOV.U32 R7, RZ, RZ, R8 ;  /* 0x000000ffff077224 */ /* 0x010fe400078e0008 */
[----:B------:R-:W-:-:S03]  /*12590*/  IMAD.WIDE.U32 R4, R204, UR4, R4 ;  /* 0x00000004cc047c25 */ /* 0x000fc6000f8e0004 */
[----:B------:R-:W0:Y:S01]  /*125a0*/  @P0 LDC R13, c[0x0][0xbec] ;  /* 0x0002fb00ff0d0b82 */ /* 0x000e220000000800 */
[----:B------:R-:W-:Y:S01]  /*125b0*/  IMAD R9, R204, UR5, R9 ;  /* 0x00000005cc097c24 */ /* 0x000fe2000f8e0209 */
[----:B------:R-:W-:-:S03]  /*125c0*/  ULDC.64 UR4, c[0x0][0xb98] ;  /* 0x0002e60000047ab9 */ /* 0x000fc60000000a00 */
[----:B------:R-:W-:-:S03]  /*125d0*/  IMAD.IADD R5, R5, 0x1, R9 ;  /* 0x0000000105057824 */ /* 0x000fc600078e0209 */
[----:B------:R-:W4:Y:S01]  /*125e0*/  @P0 LDC R15, c[0x0][0xbf0] ;  /* 0x0002fc00ff0f0b82 */ /* 0x000f220000000800 */
[----:B------:R-:W-:-:S04]  /*125f0*/  IMAD.WIDE.U32 R4, R207, UR4, R4 ;  /* 0x00000004cf047c25 */ /* 0x000fc8000f8e0004 */
[----:B0-----:R-:W-:-:S05]  /*12600*/  @P0 IMAD.HI.U32 R6, R8, R13, RZ ;  /* 0x0000000d08060227 */ /* 0x001fca00078e00ff */
        /* <DEDUP_REMOVED lines=19> */
.L_x_8232:
[----:B------:R-:W-:Y:S05]  /*12740*/  BSYNC B1 ;  /* 0x0000000000017941 */ /* 0x000fea0003800000 */
.L_x_8231:
[----:B0-----:R-:W-:Y:S01]  /*12750*/  ISETP.NE.AND P0, PT, R21, 0x1, PT ;  /* 0x000000011500780c */ /* 0x001fe20003f05270 */
[----:B---3--:R-:W0:Y:S01]  /*12760*/  LDC R24, c[0x0][0xac8] ;  /* 0x0002b200ff187b82 */ /* 0x008e220000000800 */
[----:B------:R-:W-:Y:S01]  /*12770*/  ULDC.64 UR4, c[0x0][0xaa0] ;  /* 0x0002a80000047ab9 */ /* 0x000fe20000000a00 */
[----:B----4-:R-:W-:Y:S01]  /*12780*/  IMAD R7, R217, 0x20, R218 ;  /* 0x00000020d9077824 */ /* 0x010fe200078e02da */
[----:B------:R-:W-:Y:S01]  /*12790*/  BSSY B1, `(.L_x_8233) ;  /* 0x000006b000017945 */ /* 0x000fe20003800000 */
[----:B------:R-:W-:Y:S01]  /*127a0*/  IMAD R6, R10, UR4, RZ ;  /* 0x000000040a067c24 */ /* 0x000fe2000f8e02ff */
[----:B------:R-:W-:Y:S01]  /*127b0*/  SHF.R.S32.HI R30, RZ, 0x1f, R209 ;  /* 0x0000001fff1e7819 */ /* 0x000fe200000114d1 */
[C---:B------:R-:W-:Y:S01]  /*127c0*/  IMAD.WIDE.U32 R4, R3.reuse, UR4, RZ ;  /* 0x0000000403047c25 */ /* 0x040fe2000f8e00ff */
[----:B------:R-:W-:Y:S02]  /*127d0*/  SHF.R.S32.HI R31, RZ, 0x1f, R210 ;  /* 0x0000001fff1f7819 */ /* 0x000fe400000114d2 */
[----:B------:R-:W-:Y:S01]  /*127e0*/  SHF.R.S32.HI R32, RZ, 0x1f, R211 ;  /* 0x0000001fff207819 */ /* 0x000fe200000114d3 */
[----:B------:R-:W-:Y:S01]  /*127f0*/  IMAD R3, R3, UR5, R6 ;  /* 0x0000000503037c24 */ /* 0x000fe2000f8e0206 */
[----:B------:R-:W-:Y:S01]  /*12800*/  ULDC.64 UR4, c[0x0][0xae8] ;  /* 0x0002ba0000047ab9 */ /* 0x000fe20000000a00 */
[----:B------:R-:W3:Y:S01]  /*12810*/  @P0 LDC R9, c[0x0][0xbec] ;  /* 0x0002fb00ff090b82 */ /* 0x000ee20000000800 */
[----:B------:R-:W-:Y:S01]  /*12820*/  IMAD.IADD R8, R196, 0x1, R7 ;  /* 0x00000001c4087824 */ /* 0x000fe200078e0207 */
[----:B------:R-:W-:Y:S01]  /*12830*/  SHF.R.S32.HI R33, RZ, 0x1f, R212 ;  /* 0x0000001fff217819 */ /* 0x000fe200000114d4 */
[----:B------:R-:W-:-:S02]  /*12840*/  IMAD.IADD R5, R5, 0x1, R3 ;  /* 0x0000000105057824 */ /* 0x000fc400078e0203 */
[----:B------:R-:W-:Y:S02]  /*12850*/  IMAD R3, R12, UR4, RZ ;  /* 0x000000040c037c24 */ /* 0x000fe4000f8e02ff */
[C---:B------:R-:W-:Y:S01]  /*12860*/  IMAD.WIDE.U32 R4, R204.reuse, UR4, R4 ;  /* 0x00000004cc047c25 */ /* 0x040fe2000f8e0004 */
[----:B------:R-:W4:Y:S03]  /*12870*/  @P0 LDC R11, c[0x0][0xbf0] ;  /* 0x0002fc00ff0b0b82 */ /* 0x000f260000000800 */
[----:B------:R-:W-:Y:S01]  /*12880*/  IMAD R3, R204, UR5, R3 ;  /* 0x00000005cc037c24 */ /* 0x000fe2000f8e0203 */
[-C--:B0-----:R-:W-:Y:S01]  /*12890*/  ISETP.GE.AND P1, PT, R212, R24.reuse, PT ;  /* 0x00000018d400720c */ /* 0x081fe20003f26270 */
        /* <DEDUP_REMOVED lines=11> */
[----:B---3--:R-:W-:-:S04]  /*12950*/  @P0 IMAD.HI.U32 R6, R8, R9, RZ ;  /* 0x0000000908060227 */ /* 0x008fc800078e00ff */
[----:B------:R-:W-:Y:S02]  /*12960*/  IMAD.SHL.U32 R10, R10, 0x2, RZ ;  /* 0x000000020a0a7824 */ /* 0x000fe400078e00ff */
[----:B------:R-:W-:Y:S02]  /*12970*/  IMAD.IADD R5, R5, 0x1, R3 ;  /* 0x0000000105057824 */ /* 0x000fe400078e0203 */
[----:B------:R-:W-:Y:S01]  /*12980*/  IMAD.MOV.U32 R3, RZ, RZ, R8 ;  /* 0x000000ffff037224 */ /* 0x000fe200078e0008 */
[----:B----4-:R-:W-:Y:S01]  /*12990*/  @P0 SHF.R.U32.HI R3, RZ, R11, R6 ;  /* 0x0000000bff030219 */ /* 0x010fe20000011606 */
[----:B------:R-:W-:Y:S01]  /*129a0*/  IMAD R29, R0, R21, RZ ;  /* 0x00000015001d7224 */ /* 0x000fe200078e02ff */
[----:B------:R-:W-:Y:S01]  /*129b0*/  LOP3.LUT R9, R10, 0x2, R7, 0xe2, !PT ;  /* 0x000000020a097812 */ /* 0x000fe200078ee207 */
[----:B------:R-:W-:Y:S01]  /*129c0*/  IMAD.IADD R196, R218, 0x1, R196 ;  /* 0x00000001dac47824 */ /* 0x000fe200078e02c4 */
[----:B------:R-:W-:Y:S01]  /*129d0*/  SEL R10, RZ, 0xffffffff, P2 ;  /* 0xffffffffff0a7807 */ /* 0x000fe20001000000 */
[--C-:B------:R-:W-:Y:S01]  /*129e0*/  IMAD.MOV R7, RZ, RZ, -R3.reuse ;  /* 0x000000ffff077224 */ /* 0x100fe200078e0a03 */
[----:B------:R-:W-:Y:S01]  /*129f0*/  SHF.R.S32.HI R6, RZ, 0x1f, R3 ;  /* 0x0000001fff067819 */ /* 0x000fe20000011403 */
[----:B------:R-:W-:Y:S01]  /*12a00*/  IMAD.WIDE.U32 R4, R3, UR4, R4 ;  /* 0x0000000403047c25 */ /* 0x000fe2000f8e0004 */
[----:B------:R-:W-:-:S02]  /*12a10*/  SEL R11, RZ, 0xffffffff, P1 ;  /* 0xffffffffff0b7807 */ /* 0x000fc40000800000 */
[-C--:B------:R-:W-:Y:S01]  /*12a20*/  ISETP.GE.AND P0, PT, R209, R24.reuse, PT ;  /* 0x00000018d100720c */ /* 0x080fe20003f06270 */
[----:B------:R-:W-:Y:S01]  /*12a30*/  IMAD.SHL.U32 R10, R10, 0x4, RZ ;  /* 0x000000040a0a7824 */ /* 0x000fe200078e00ff */
[-C--:B------:R-:W-:Y:S01]  /*12a40*/  ISETP.GE.AND P2, PT, R221, R24.reuse, PT ;  /* 0x00000018dd00720c */ /* 0x080fe20003f46270 */
        /* <DEDUP_REMOVED lines=28> */
[----:B------:R0:W3:Y:S03]  /*12c10*/  SHFL.IDX PT, R6, R20, RZ, 0x181f ;  /* 0x00181fff14067589 */ /* 0x0000e600000e0000 */
[----:B------:R-:W-:Y:S01]  /*12c20*/  LOP3.LUT R28, R21, R0, RZ, 0xfc, !PT ;  /* 0x00000000151c7212 */ /* 0x000fe200078efcff */
[----:B------:R0:W4:Y:S01]  /*12c30*/  SHFL.IDX PT, R7, R3, RZ, 0x181f ;  /* 0x00181fff03077589 */ /* 0x00012200000e0000 */
[----:B------:R-:W-:Y:S05]  /*12c40*/  @P0 BRA `(.L_x_8234) ;  /* 0x00000000007c0947 */ /* 0x000fea0003800000 */
[-C--:B------:R-:W-:Y:S02]  /*12c50*/  ISETP.GE.AND P2, PT, R212, R24.reuse, PT ;  /* 0x00000018d400720c */ /* 0x080fe40003f46270 */
[-C--:B------:R-:W-:Y:S02]  /*12c60*/  ISETP.GE.AND P1, PT, R193, R24.reuse, PT ;  /* 0x00000018c100720c */ /* 0x080fe40003f26270 */
[-C--:B------:R-:W-:Y:S02]  /*12c70*/  ISETP.GE.AND P5, PT, R211, R24.reuse, PT ;  /* 0x00000018d300720c */ /* 0x080fe40003fa6270 */
[----:B------:R-:W-:-:S07]  /*12c80*/  ISETP.GE.AND P3, PT, R210, R24, PT ;  /* 0x00000018d200720c */ /* 0x000fce0003f66270 */
[CC--:B---3--:R-:W-:Y:S02]  /*12c90*/  @!P2 LEA R8, P0, R212.reuse, R6.reuse, 0x1 ;  /* 0x00000006d408a211 */ /* 0x0c8fe400078008ff */
[----:B----4-:R-:W-:Y:S02]  /*12ca0*/  @!P1 IMAD.WIDE R4, R193, 0x2, R6 ;  /* 0x00000002c1049825 */ /* 0x010fe400078e0206 */
        /* <DEDUP_REMOVED lines=12> */
[----:B---3--:R-:W-:-:S02]  /*12d70*/  @!P1 LEA R8, P6, R208, R6, 0x1 ;  /* 0x00000006d0089211 */ /* 0x008fc400078c08ff */
        /* <DEDUP_REMOVED lines=12> */
.L_x_8234:
[----:B------:R-:W-:Y:S05]  /*12e40*/  BSYNC B1 ;  /* 0x0000000000017941 */ /* 0x000fea0003800000 */
.L_x_8233:
[----:B------:R-:W-:Y:S01]  /*12e50*/  VIADD R0, R196, 0x20 ;  /* 0x00000020c4007836 */ /* 0x000fe20000000000 */
[----:B----4-:R4:W0:Y:S04]  /*12e60*/  SHFL.IDX PT, R7, R3, 0x1, 0x181f ;  /* 0x00381f0003077f89 */ /* 0x01082800000e0000 */
[----:B------:R-:W-:Y:S01]  /*12e70*/  ISETP.GE.AND P0, PT, R0, R29, PT ;  /* 0x0000001d0000720c */ /* 0x000fe20003f06270 */
[----:B---3--:R4:W3:-:S12]  /*12e80*/  SHFL.IDX PT, R6, R20, 0x1, 0x181f ;  /* 0x00381f0014067f89 */ /* 0x0088d800000e0000 */
[----:B----4-:R-:W-:Y:S05]  /*12e90*/  @P0 BRA `(.L_x_8229) ;  /* 0x00000000007c0947 */ /* 0x010fea0003800000 */
[-C--:B------:R-:W-:Y:S02]  /*12ea0*/  ISETP.GE.AND P6, PT, R193, R24.reuse, PT ;  /* 0x00000018c100720c */ /* 0x080fe40003fc6270 */
[-C--:B------:R-:W-:Y:S02]  /*12eb0*/  ISETP.GE.AND P5, PT, R212, R24.reuse, PT ;  /* 0x00000018d400720c */ /* 0x080fe40003fa6270 */
[-C--:B------:R-:W-:Y:S02]  /*12ec0*/  ISETP.GE.AND P4, PT, R211, R24.reuse, PT ;  /* 0x00000018d300720c */ /* 0x080fe40003f86270 */
[-C--:B------:R-:W-:Y:S02]  /*12ed0*/  ISETP.GE.AND P3, PT, R210, R24.reuse, PT ;  /* 0x00000018d200720c */ /* 0x080fe40003f66270 */
[-C--:B------:R-:W-:Y:S02]  /*12ee0*/  ISETP.GE.AND P2, PT, R209, R24.reuse, PT ;  /* 0x00000018d100720c */ /* 0x080fe40003f46270 */
[----:B------:R-:W-:-:S03]  /*12ef0*/  ISETP.GE.AND P1, PT, R208, R24, PT ;  /* 0x00000018d000720c */ /* 0x000fc60003f26270 */
[----:B0--3--:R-:W-:Y:S02]  /*12f00*/  @!P6 IMAD.WIDE R4, R193, 0x2, R6 ;  /* 0x00000002c104e825 */ /* 0x009fe400078e0206 */
[----:B------:R-:W-:-:S03]  /*12f10*/  @!P5 LEA R8, P0, R212, R6, 0x1 ;  /* 0x00000006d408d211 */ /* 0x000fc600078008ff */
[----:B------:R0:W-:Y:S01]  /*12f20*/  @!P6 ST.E.128 desc[UR40][R4.64], RZ ;  /* 0x000000ff0400e985 */ /* 0x0001e2000c101d28 */
[-C--:B------:R-:W-:Y:S02]  /*12f30*/  @!P4 LEA R10, P6, R211, R6.reuse, 0x1 ;  /* 0x00000006d30ac211 */ /* 0x080fe400078c08ff */
        /* <DEDUP_REMOVED lines=9> */
[-C--:B0-----:R-:W-:Y:S02]  /*12fd0*/  @!P1 LEA R4, P5, R208, R6.reuse, 0x1 ;  /* 0x00000006d0049211 */ /* 0x081fe400078a08ff */
[-C--:B------:R-:W-:Y:S01]  /*12fe0*/  @!P2 LEA.HI.X R15, R209, R7.reuse, R30, 0x1, P4 ;  /* 0x00000007d10fa211 */ /* 0x080fe200020f0c1e */
[----:B------:R4:W-:Y:S01]  /*12ff0*/  @!P3 ST.E.128 desc[UR40][R12.64], RZ ;  /* 0x000000ff0c00b985 */ /* 0x0009e2000c101d28 */
[-C--:B------:R-:W-:Y:S02]  /*13000*/  @P0 LEA R20, P3, R222, R6.reuse, 0x1 ;  /* 0x00000006de140211 */ /* 0x080fe400078608ff */
        /* <DEDUP_REMOVED lines=8> */
.L_x_8229:
[----:B------:R-:W-:Y:S05]  /*13090*/  BSYNC B0 ;  /* 0x0000000000007941 */ /* 0x000fea0003800000 */
.L_x_8223:
[----:B------:R-:W-:Y:S02]  /*130a0*/  ULDC UR4, c[0x0][0xc3c] ;  /* 0x00030f0000047ab9 */ /* 0x000fe40000000800 */
[----:B------:R-:W-:-:S13]  /*130b0*/  ISETP.GE.AND P0, PT, R27, UR4, PT ;  /* 0x000000041b007c0c */ /* 0x000fda000bf06270 */
[----:B------:R-:W-:Y:S05]  /*130c0*/  @!P0 BRA `(.L_x_8235) ;  /* 0xfffffee000488947 */ /* 0x000fea000383ffff */
[----:B------:R-:W-:Y:S05]  /*130d0*/  BRA `(.L_x_8097) ;  /* 0x0000008c00e07947 */ /* 0x000fea0003800000 */
.L_x_8095:
        /* <DEDUP_REMOVED lines=18> */
.L_x_8236:
        /* <DEDUP_REMOVED lines=41> */
.L_x_8242:
        /* <DEDUP_REMOVED lines=12> */
.L_x_8241:
[----:B------:R-:W-:Y:S05]  /*13550*/  BSYNC B0 ;  /* 0x0000000000007941 */ /* 0x000fea0003800000 */
.L_x_8240:
        /* <DEDUP_REMOVED lines=21> */
.L_x_8238:
        /* <DEDUP_REMOVED lines=20> */
.L_x_8243:
        /* <DEDUP_REMOVED lines=56> */
.L_x_8239:
[----:B------:R-:W-:Y:S02]  /*13b70*/  IMAD.MOV.U32 R17, RZ, RZ, RZ ;  /* 0x000000ffff117224 */ /* 0x000fe400078e00ff */
[----:B------:R-:W-:Y:S02]  /*13b80*/  IMAD.U32 R16, RZ, RZ, UR6 ;  /* 0x00000006ff107e24 */ /* 0x000fe4000f8e00ff */
[----:B------:R-:W-:-:S07]  /*13b90*/  IMAD.MOV.U32 R18, RZ, RZ, RZ ;  /* 0x000000ffff127224 */ /* 0x000fce00078e00ff */
.L_x_8244:
[----:B------:R-:W-:-:S13]  /*13ba0*/  ISETP.NE.AND P0, PT, R0, RZ, PT ;  /* 0x000000ff0000720c */ /* 0x000fda0003f05270 */
[----:B------:R-:W1:Y:S01]  /*13bb0*/  @!P0 S2R R3, SR_CgaCtaId ;  /* 0x0000000000038919 */ /* 0x000e620000008800 */
[----:B------:R-:W-:-:S04]  /*13bc0*/  @!P0 MOV R0, 0x400 ;  /* 0x0000040000008802 */ /* 0x000fc80000000f00 */
[----:B-1----:R-:W-:-:S05]  /*13bd0*/  @!P0 LEA R0, R3, R0, 0x18 ;  /* 0x0000000003008211 */ /* 0x002fca00078ec0ff */
[----:B------:R1:W-:Y:S01]  /*13be0*/  @!P0 STS.128 [R0+0x28cd0], R16 ;  /* 0x028cd01000008388 */ /* 0x0003e20000000c00 */
[----:B------:R-:W-:Y:S06]  /*13bf0*/  BAR.ARV 0x5, 0x180 ;  /* 0x0146000000007b1d */ /* 0x000fec0000002000 */
.L_x_8237:
        /* <DEDUP_REMOVED lines=25> */
[----:B------:R0:W-:Y:S04]  /*13d90*/  STL [R1+0x4], R3 ;  /* 0x0000040301007387 */ /* 0x0001e80000100800 */
[----:B------:R0:W-:Y:S04]  /*13da0*/  STL [R1+0x54], R2 ;  /* 0x0000540201007387 */ /* 0x0001e80000100800 */
[----:B------:R0:W-:Y:S04]  /*13db0*/  STL [R1+0x3c], RZ ;  /* 0x00003cff01007387 */ /* 0x0001e80000100800 */
[----:B------:R0:W-:Y:S04]  /*13dc0*/  STL [R1+0x18], R0 ;  /* 0x0000180001007387 */ /* 0x0001e80000100800 */
[----:B------:R0:W-:Y:S04]  /*13dd0*/  STL [R1+0x10], RZ ;  /* 0x000010ff01007387 */ /* 0x0001e80000100800 */
[----:B------:R0:W-:Y:S04]  /*13de0*/  STL [R1+0xc], RZ ;  /* 0x00000cff01007387 */ /* 0x0001e80000100800 */
[----:B------:R0:W-:Y:S02]  /*13df0*/  STL [R1+0x1c], R0 ;  /* 0x00001c0001007387 */ /* 0x0001e40000100800 */
.L_x_8409:
[----:B01----:R-:W0:Y:S02]  /*13e00*/  LDC.64 R2, c[0x0][0xc88] ;  /* 0x00032200ff027b82 */ /* 0x003e240000000a00 */
[----:B0-----:R-:W-:-:S05]  /*13e10*/  IMAD.WIDE R2, R19, 0x4, R2 ;  /* 0x0000000413027825 */ /* 0x001fca00078e0202 */
[----:B--2---:R0:W2:Y:S01]  /*13e20*/  LDG.E R13, desc[UR40][R2.64] ;  /* 0x00000028020d7981 */ /* 0x0040a2000c1e1900 */
[----:B------:R-:W-:Y:S05]  /*13e30*/  YIELD ;  /* 0x0000000000007946 */ /* 0x000fea0003800000 */
[----:B------:R-:W-:Y:S01]  /*13e40*/  ULDC.64 UR4, c[0x0][0xa28] ;  /* 0x00028a0000047ab9 */ /* 0x000fe20000000a00 */
[----:B------:R-:W-:Y:S01]  /*13e50*/  IMAD.MOV.U32 R10, RZ, RZ, RZ ;  /* 0x000000ffff0a7224 */ /* 0x000fe200078e00ff */
[----:B------:R-:W-:Y:S01]  /*13e60*/  ISETP.NE.U32.AND P0, PT, RZ, UR4, PT ;  /* 0x00000004ff007c0c */ /* 0x000fe2000bf05070 */
[----:B------:R-:W-:Y:S01]  /*13e70*/  ULDC.64 UR10, c[0x0][0xa18] ;  /* 0x00028600000a7ab9 */ /* 0x000fe20000000a00 */
[----:B0-----:R-:W-:Y:S01]  /*13e80*/  CS2R R2, SRZ ;  /* 0x0000000000027805 */ /* 0x001fe2000001ff00 */
        /* <DEDUP_REMOVED lines=17> */
[C---:B------:R-:W-:Y:S02]  /*13fa0*/  IADD3 R8, P5, R0.reuse, UR6, RZ ;  /* 0x0000000600087c10 */ /* 0x040fe4000ffbe0ff */
[----:B------:R-:W-:Y:S01]  /*13fb0*/  ISETP.NE.AND.EX P3, PT, RZ, UR11, PT, P3 ;  /* 0x0000000bff007c0c */ /* 0x000fe2000bf65330 */
[----:B------:R-:W-:Y:S01]  /*13fc0*/  STL [R1+0x20], R15 ;  /* 0x0000200f01007387 */ /* 0x000fe20000100800 */
[----:B------:R-:W-:Y:S02]  /*13fd0*/  ISETP.NE.U32.AND P0, PT, RZ, UR6, PT ;  /* 0x00000006ff007c0c */ /* 0x000fe4000bf05070 */
[----:B-1----:R-:W-:-:S02]  /*13fe0*/  IADD3 R4, P4, R0, UR4, RZ ;  /* 0x0000000400047c10 */ /* 0x002fc4000ff9e0ff */
[----:B------:R-:W-:Y:S02]  /*13ff0*/  ISETP.NE.U32.AND P1, PT, RZ, UR8, PT ;  /* 0x00000008ff007c0c */ /* 0x000fe4000bf25070 */
[C---:B------:R-:W-:Y:S02]  /*14000*/  IADD3.X R5, R15.reuse, UR5, RZ, P4, !PT ;  /* 0x000000050f057c10 */ /* 0x040fe4000a7fe4ff */
[----:B0-----:R-:W-:Y:S01]  /*14010*/  IADD3 R6, P4, R0, UR8, RZ ;  /* 0x0000000800067c10 */ /* 0x001fe2000ff9e0ff */
[----:B------:R-:W-:Y:S01]  /*14020*/  ULDC UR4, c[0x0][0x288] ;  /* 0x0000a20000047ab9 */ /* 0x000fe20000000800 */
[----:B------:R-:W-:Y:S01]  /*14030*/  ISETP.NE.AND.EX P0, PT, RZ, UR7, PT, P0 ;  /* 0x00000007ff007c0c */ /* 0x000fe2000bf05300 */
[----:B------:R-:W2:Y:S01]  /*14040*/  @P2 LDG.E R10, desc[UR40][R4.64] ;  /* 0x00000028040a2981 */ /* 0x000ea2000c1e1900 */
[----:B------:R-:W-:Y:S02]  /*14050*/  IADD3.X R7, R15, UR9, RZ, P4, !PT ;  /* 0x000000090f077c10 */ /* 0x000fe4000a7fe4ff */
[----:B------:R-:W-:-:S02]  /*14060*/  ISETP.NE.AND.EX P1, PT, RZ, UR9, PT, P1 ;  /* 0x00000009ff007c0c */ /* 0x000fc4000bf25310 */
[----:B------:R-:W-:-:S07]  /*14070*/  IADD3.X R9, R15, UR7, RZ, P5, !PT ;  /* 0x000000070f097c10 */ /* 0x000fce000affe4ff */
[----:B------:R0:W5:Y:S04]  /*14080*/  @P0 LDG.E R12, desc[UR40][R8.64] ;  /* 0x00000028080c0981 */ /* 0x000168000c1e1900 */
[----:B------:R0:W5:Y:S04]  /*14090*/  @P1 LDG.E R3, desc[UR40][R6.64] ;  /* 0x0000002806031981 */ /* 0x000168000c1e1900 */
[----:B--2---:R1:W-:Y:S02]  /*140a0*/  STL [R1+0x34], R10 ;  /* 0x0000340a01007387 */ /* 0x0043e40000100800 */
[----:B-1----:R-:W-:Y:S01]  /*140b0*/  @P3 IADD3 R10, P4, R0, UR10, RZ ;  /* 0x0000000a000a3c10 */ /* 0x002fe2000ff9e0ff */
[----:B------:R-:W-:Y:S01]  /*140c0*/  IMAD.U32 R0, RZ, RZ, UR4 ;  /* 0x00000004ff007e24 */ /* 0x000fe2000f8e00ff */
[----:B------:R-:W-:-:S02]  /*140d0*/  ULDC.64 UR4, c[0x0][0x418] ;  /* 0x0001060000047ab9 */ /* 0x000fc40000000a00 */
[----:B------:R-:W-:-:S05]  /*140e0*/  @P3 IADD3.X R11, R15, UR11, RZ, P4, !PT ;  /* 0x0000000b0f0b3c10 */ /* 0x000fca000a7fe4ff */
        /* <DEDUP_REMOVED lines=10> */
[----:B-1----:R-:W-:Y:S02]  /*14190*/  IMAD.U32 R0, RZ, RZ, UR5 ;  /* 0x00000005ff007e24 */ /* 0x002fe4000f8e00ff */
[----:B------:R-:W-:Y:S01]  /*141a0*/  IMAD.U32 R10, RZ, RZ, UR4 ;  /* 0x00000004ff0a7e24 */ /* 0x000fe2000f8e00ff */
[----:B0-----:R-:W-:Y:S06]  /*141b0*/  @P3 BRA `(.L_x_8246) ;  /* 0x0000000000143947 */ /* 0x001fec0003800000 */
[----:B------:R-:W-:Y:S05]  /*141c0*/  @!P2 BRA `(.L_x_8246) ;  /* 0x000000000010a947 */ /* 0x000fea0003800000 */
[----:B------:R-:W2:Y:S04]  /*141d0*/  LDG.E R11, desc[UR40][R4.64] ;  /* 0x00000028040b7981 */ /* 0x000ea8000c1e1900 */
[----:B------:R-:W2:Y:S02]  /*141e0*/  LDG.E R4, desc[UR40][R4.64+0x4] ;  /* 0x0000042804047981 */ /* 0x000ea4000c1e1900 */
[----:B--2--5:R-:W-:-:S05]  /*141f0*/  IMAD.IADD R14, R4, 0x1, -R11 ;  /* 0x00000001040e7824 */ /* 0x024fca00078e0a0b */
[----:B------:R0:W-:Y:S02]  /*14200*/  STL [R1+0x38], R14 ;  /* 0x0000380e01007387 */ /* 0x0001e40000100800 */
.L_x_8246:
[----:B-----5:R-:W-:Y:S01]  /*14210*/  IMAD.IADD R4, R12, 0x1, R2 ;  /* 0x000000010c047824 */ /* 0x020fe200078e0202 */
[----:B------:R-:W-:Y:S01]  /*14220*/  ULDC.64 UR4, c[0x0][0xa20] ;  /* 0x0002880000047ab9 */ /* 0x000fe20000000a00 */
[----:B------:R1:W-:Y:S01]  /*14230*/  STL [R1+0x14], R13 ;  /* 0x0000140d01007387 */ /* 0x0003e20000100800 */
[----:B------:R-:W-:-:S03]  /*14240*/  ISETP.NE.U32.AND P2, PT, RZ, UR4, PT ;  /* 0x00000004ff007c0c */ /* 0x000fc6000bf45070 */
[----:B------:R1:W-:Y:S01]  /*14250*/  STL [R1+0x24], R4 ;  /* 0x0000240401007387 */ /* 0x0003e20000100800 */
[----:B------:R-:W-:-:S13]  /*14260*/  ISETP.NE.AND.EX P2, PT, RZ, UR5, PT, P2 ;  /* 0x00000005ff007c0c */ /* 0x000fda000bf45320 */
[----:B-1----:R-:W-:Y:S05]  /*14270*/  @!P2 BRA `(.L_x_8247) ;  /* 0x000000000014a947 */ /* 0x002fea0003800000 */
[----:B------:R-:W2:Y:S02]  /*14280*/  LDL R4, [R1] ;  /* 0x0000000001047983 */ /* 0x000ea40000100800 */
[----:B--2---:R-:W-:-:S04]  /*14290*/  IADD3 R10, P0, R4, UR4, RZ ;  /* 0x00000004040a7c10 */ /* 0x004fc8000ff1e0ff */
[----:B------:R-:W-:-:S05]  /*142a0*/  IADD3.X R11, R15, UR5, RZ, P0, !PT ;  /* 0x000000050f0b7c10 */ /* 0x000fca00087fe4ff */
[----:B------:R1:W5:Y:S01]  /*142b0*/  LDG.E R10, desc[UR40][R10.64] ;  /* 0x000000280a0a7981 */ /* 0x000362000c1e1900 */
[----:B------:R-:W-:Y:S05]  /*142c0*/  BRA `(.L_x_8248) ;  /* 0x0000000000107947 */ /* 0x000fea0003800000 */
.L_x_8247:
[----:B------:R-:W-:Y:S05]  /*142d0*/  @!P0 BRA `(.L_x_8248) ;  /* 0x00000000000c8947 */ /* 0x000fea0003800000 */
[----:B------:R-:W2:Y:S04]  /*142e0*/  LDG.E R10, desc[UR40][R8.64] ;  /* 0x00000028080a7981 */ /* 0x000ea8000c1e1900 */
[----:B------:R-:W2:Y:S02]  /*142f0*/  LDG.E R8, desc[UR40][R8.64+0x4] ;  /* 0x0000042808087981 */ /* 0x000ea4000c1e1900 */
[----:B--2---:R-:W-:-:S07]  /*14300*/  IMAD.IADD R10, R8, 0x1, -R10 ;  /* 0x00000001080a7824 */ /* 0x004fce00078e0a0a */
.L_x_8248:
[----:B-----5:R-:W-:Y:S01]  /*14310*/  IMAD.IADD R10, R10, 0x1, -R2 ;  /* 0x000000010a0a7824 */ /* 0x020fe200078e0a02 */
[----:B------:R-:W2:Y:S01]  /*14320*/  LDC R4, c[0x0][0x448] ;  /* 0x00011200ff047b82 */ /* 0x000ea20000000800 */
[----:B------:R-:W3:Y:S04]  /*14330*/  @P1 LDG.E R2, desc[UR40][R6.64] ;  /* 0x0000002806021981 */ /* 0x000ee8000c1e1900 */
[----:B------:R-:W3:Y:S01]  /*14340*/  @P1 LDG.E R6, desc[UR40][R6.64+0x4] ;  /* 0x0000042806061981 */ /* 0x000ee2000c1e1900 */
[----:B------:R-:W-:Y:S01]  /*14350*/  BSSY B0, `(.L_x_8249) ;  /* 0x00001d2000007945 */ /* 0x000fe20003800000 */
[----:B--2---:R-:W-:-:S13]  /*14360*/  ISETP.NE.AND P0, PT, R4, 0x1, PT ;  /* 0x000000010400780c */ /* 0x004fda0003f05270 */
[----:B------:R-:W2:Y:S01]  /*14370*/  @P0 LDC R5, c[0x0][0x44c] ;  /* 0x00011300ff050b82 */ /* 0x000ea20000000800 */
[----:B---3--:R-:W-:-:S07]  /*14380*/  @P1 IMAD.IADD R0, R6, 0x1, -R2 ;  /* 0x0000000106001824 */ /* 0x008fce00078e0a02 */
[----:B------:R-:W3:Y:S01]  /*14390*/  @P0 LDC R6, c[0x0][0x450] ;  /* 0x00011400ff060b82 */ /* 0x000ee20000000800 */
[----:B------:R-:W-:-:S04]  /*143a0*/  IMAD.SHL.U32 R2, R17, 0x40, RZ ;  /* 0x0000004011027824 */ /* 0x000fc800078e00ff */
[----:B------:R-:W-:-:S04]  /*143b0*/  VIADD R2, R2, 0x3f ;  /* 0x0000003f02027836 */ /* 0x000fc80000000000 */
[----:B--2---:R-:W-:-:S04]  /*143c0*/  @P0 IMAD.HI.U32 R5, R2, R5, RZ ;  /* 0x0000000502050227 */ /* 0x004fc800078e00ff */
[----:B------:R-:W-:Y:S02]  /*143d0*/  IMAD.MOV.U32 R4, RZ, RZ, R2 ;  /* 0x000000ffff047224 */ /* 0x000fe400078e0002 */
[----:B------:R-:W-:-:S05]  /*143e0*/  IMAD.IADD R2, R10, 0x1, R0 ;  /* 0x000000010a027824 */ /* 0x000fca00078e0200 */
[C---:B------:R-:W-:Y:S02]  /*143f0*/  IADD3 R21, R2.reuse, 0x40, -R14 ;  /* 0x0000004002157810 */ /* 0x040fe40007ffe80e */
[----:B---3--:R-:W-:Y:S01]  /*14400*/  @P0 SHF.R.U32.HI R4, RZ, R6, R5 ;  /* 0x00000006ff040219 */ /* 0x008fe20000011605 */
[----:B------:R-:W-:-:S04]  /*14410*/  VIADD R5, R2, 0x3f ;  /* 0x0000003f02057836 */ /* 0x000fc80000000000 */
[----:B------:R-:W-:Y:S01]  /*14420*/  IMAD.IADD R2, R21, 0x1, R4 ;  /* 0x0000000115027824 */ /* 0x000fe200078e0204 */
[----:B------:R-:W-:-:S04]  /*14430*/  SHF.R.S32.HI R4, RZ, 0x1f, R5 ;  /* 0x0000001fff047819 */ /* 0x000fc80000011405 */
[----:B------:R-:W-:Y:S02]  /*14440*/  LEA.HI R20, R4, R5, RZ, 0x6 ;  /* 0x0000000504147211 */ /* 0x000fe400078f30ff */
[----:B------:R-:W-:Y:S02]  /*14450*/  SHF.R.S32.HI R4, RZ, 0x1f, R2 ;  /* 0x0000001fff047819 */ /* 0x000fe40000011402 */
[----:B------:R-:W-:Y:S02]  /*14460*/  SHF.R.S32.HI R20, RZ, 0x6, R20 ;  /* 0x00000006ff147819 */ /* 0x000fe40000011414 */
[----:B------:R-:W-:-:S04]  /*14470*/  LEA.HI R2, R4, R2, RZ, 0x6 ;  /* 0x0000000204027211 */ /* 0x000fc800078f30ff */
[----:B------:R-:W-:-:S04]  /*14480*/  SHF.R.S32.HI R2, RZ, 0x6, R2 ;  /* 0x00000006ff027819 */ /* 0x000fc80000011402 */
[----:B------:R-:W-:-:S05]  /*14490*/  VIMNMX R2, R20, R2, PT ;  /* 0x0000000214027248 */ /* 0x000fca0003fe0100 */
[--C-:B------:R-:W-:Y:S02]  /*144a0*/  IMAD R2, R2, 0x40, -R10.reuse ;  /* 0x0000004002027824 */ /* 0x100fe400078e0a0a */
[----:B------:R-:W-:-:S03]  /*144b0*/  IMAD.MOV R10, RZ, RZ, -R10 ;  /* 0x000000ffff0a7224 */ /* 0x000fc600078e0a0a */
[----:B------:R-:W-:Y:S02]  /*144c0*/  VIMNMX R0, R2, R0, PT ;  /* 0x0000000002007248 */ /* 0x000fe40003fe0100 */
[----:B------:R-:W-:-:S04]  /*144d0*/  VIMNMX R2, RZ, R10, !PT ;  /* 0x0000000aff027248 */ /* 0x000fc80007fe0100 */
        /* <DEDUP_REMOVED lines=13> */
[----:B------:R-:W2:Y:S02]  /*145b0*/  S2R R4, SR_TID.X ;  /* 0x0000000000047919 */ /* 0x000ea40000002100 */
[----:B--2---:R-:W-:-:S04]  /*145c0*/  SHF.R.U32.HI R4, RZ, 0x5, R4 ;  /* 0x00000005ff047819 */ /* 0x004fc80000011604 */
[----:B------:R-:W-:-:S05]  /*145d0*/  LOP3.LUT R4, R4, 0x3, RZ, 0xc0, !PT ;  /* 0x0000000304047812 */ /* 0x000fca00078ec0ff */
[----:B0-----:R0:W2:Y:S02]  /*145e0*/  SHFL.IDX PT, R14, R4, RZ, 0x1f ;  /* 0x00001fff040e7589 */ /* 0x0010a400000e0000 */
.L_x_8453:
[----:B--2---:R-:W-:Y:S02]  /*145f0*/  ISETP.NE.AND P0, PT, R14, RZ, PT ;  /* 0x000000ff0e00720c */ /* 0x004fe40003f05270 */
[----:B------:R-:W-:-:S11]  /*14600*/  PLOP3.LUT P6, PT, PT, PT, PT, 0x8, 0x0 ;  /* 0x000000000000781c */ /* 0x000fd60003fce170 */
[----:B------:R-:W-:Y:S05]  /*14610*/  @P0 BRA `(.L_x_8252) ;  /* 0x00000000000c0947 */ /* 0x000fea0003800000 */
[----:B------:R-:W-:-:S03]  /*14620*/  UMOV UR4, 0xffffffff ;  /* 0xffffffff00047882 */ /* 0x000fc60000000000 */
[----:B------:R-:W-:Y:S05]  /*14630*/  BRA.DIV UR4, `(.L_x_8253) ;  /* 0x0000008604ac7947 */ /* 0x000fea000b800000 */
[----:B------:R-:W-:-:S13]  /*14640*/  ELECT P6, URZ, PT ;  /* 0x00000000003f782f */ /* 0x000fda00038c0000 */
.L_x_8252:
        /* <DEDUP_REMOVED lines=10> */
.L_x_8456:
[----:B------:R-:W-:Y:S05]  /*146f0*/  BSYNC B1 ;  /* 0x0000000000017941 */ /* 0x000fea0003800000 */
.L_x_8254:
[----:B------:R-:W-:Y:S04]  /*14700*/  BSSY B1, `(.L_x_8256) ;  /* 0x00000be000017945 */ /* 0x000fe80003800000 */
[----:B------:R-:W-:Y:S05]  /*14710*/  @!P6 BRA `(.L_x_8257) ;  /* 0x0000000800f0e947 */ /* 0x000fea0003800000 */
        /* <DEDUP_REMOVED lines=11> */
.L_x_8457:
[----:B------:R-:W-:Y:S05]  /*147d0*/  BSYNC B2 ;  /* 0x0000000000027941 */ /* 0x000fea0003800000 */
.L_x_8258:
        /* <DEDUP_REMOVED lines=9> */
.L_x_8261:
[----:B------:R-:W-:Y:S05]  /*14870*/  BSYNC B2 ;  /* 0x0000000000027941 */ /* 0x000fea0003800000 */
.L_x_8260:
        /* <DEDUP_REMOVED lines=14> */
.L_x_8262:
        /* <DEDUP_REMOVED lines=13> */
.L_x_8458:
[----:B------:R-:W-:Y:S05]  /*14a30*/  BSYNC B2 ;  /* 0x0000000000027941 */ /* 0x000fea0003800000 */
.L_x_8263:
[----:B------:R-:W-:Y:S01]  /*14a40*/  BSSY B2, `(.L_x_8265) ;  /* 0x000000b000027945 */ /* 0x000fe20003800000 */
[----:B------:R-:W-:Y:S02]  /*14a50*/  IMAD.MOV.U32 R10, RZ, RZ, 0x0 ;  /* 0x00000000ff0a7424 */ /* 0x000fe400078e00ff */
[----:B-1----:R-:W-:Y:S01]  /*14a60*/  IMAD.MOV.U32 R11, RZ, RZ, 0x12f00000 ;  /* 0x12f00000ff0b7424 */ /* 0x002fe200078e00ff */
[----:B------:R-:W-:Y:S06]  /*14a70*/  @P1 BRA `(.L_x_8266) ;  /* 0x00000000001c1947 */ /* 0x000fec0003800000 */
[----:B------:R-:W1:Y:S01]  /*14a80*/  S2R R7, SR_TID.X ;  /* 0x0000000000077919 */ /* 0x000e620000002100 */
[----:B------:R-:W-:-:S04]  /*14a90*/  IMAD.MOV.U32 R6, RZ, RZ, 0x10000 ;  /* 0x00010000ff067424 */ /* 0x000fc800078e00ff */
[----:B------:R3:W-:Y:S01]  /*14aa0*/  SYNCS.ARRIVE.TRANS64 RZ, [R5+URZ+0x28cb0], R6 ;  /* 0x028cb00605ff79a7 */ /* 0x0007e2000800003f */
[----:B-1----:R-:W-:-:S04]  /*14ab0*/  LOP3.LUT R7, R7, 0x1f, RZ, 0xc0, !PT ;  /* 0x0000001f07077812 */ /* 0x002fc800078ec0ff */
[----:B------:R-:W-:-:S13]  /*14ac0*/  ISETP.NE.AND P0, PT, R7, RZ, PT ;  /* 0x000000ff0700720c */ /* 0x000fda0003f05270 */
[----:B---3--:R-:W-:Y:S05]  /*14ad0*/  @!P0 BRA `(.L_x_8266) ;  /* 0x0000000000048947 */ /* 0x008fea0003800000 */
[----:B------:R-:W-:Y:S01]  /*14ae0*/  BPT.TRAP 0x1 ;  /* 0x000000040000795c */ /* 0x000fe20000300000 */
.L_x_8266:
[----:B------:R-:W-:Y:S05]  /*14af0*/  BSYNC B2 ;  /* 0x0000000000027941 */ /* 0x000fea0003800000 */
.L_x_8265:
[----:B------:R-:W3:Y:S04]  /*14b00*/  LDL R7, [R1+0x4] ;  /* 0x0000040001077983 */ /* 0x000ee80000100800 */
[----:B------:R-:W3:Y:S01]  /*14b10*/  LDL R6, [R1+0x10] ;  /* 0x0000100001067983 */ /* 0x000ee20000100800 */
[----:B------:R-:W-:Y:S01]  /*14b20*/  R2UR UR10, R12 ;  /* 0x000000000c0a72ca */ /* 0x000fe200000e0000 */
[----:B------:R-:W-:Y:S01]  /*14b30*/  UIADD3 UR4, UP0, UR38, 0x670, URZ ;  /* 0x0000067026047890 */ /* 0x000fe2000ff1e03f */
[----:B------:R-:W-:Y:S01]  /*14b40*/  R2UR UR6, R10 ;  /* 0x000000000a0672ca */ /* 0x000fe200000e0000 */
[----:B0-2---:R-:W-:Y:S01]  /*14b50*/  VIADD R5, R5, 0x28cb0 ;  /* 0x00028cb005057836 */ /* 0x005fe20000000000 */
[----:B------:R-:W-:Y:S01]  /*14b60*/  R2UR UR7, R11 ;  /* 0x000000000b0772ca */ /* 0x000fe200000e0000 */
[----:B------:R-:W-:Y:S01]  /*14b70*/  UIADD3.X UR5, URZ, UR39, URZ, UP0, !UPT ;  /* 0x000000273f057290 */ /* 0x000fe200087fe43f */
[----:B------:R-:W-:Y:S01]  /*14b80*/  PLOP3.LUT P0, PT, PT, PT, PT, 0x80, 0x0 ;  /* 0x000000000000781c */ /* 0x000fe20003f0f070 */
[----:B---3--:R-:W-:-:S04]  /*14b90*/  IMAD R6, R6, 0x10000, R7 ;  /* 0x0001000006067824 */ /* 0x008fc800078e0207 */
[----:B------:R-:W-:-:S08]  /*14ba0*/  VIADD R7, R6, 0x400 ;  /* 0x0000040006077836 */ /* 0x000fd00000000000 */
.L_x_8267:
        /* <DEDUP_REMOVED lines=15> */
.L_x_8268:
        /* <DEDUP_REMOVED lines=15> */
.L_x_8269:
        /* <DEDUP_REMOVED lines=15> */
.L_x_8270:
        /* <DEDUP_REMOVED lines=15> */
.L_x_8271:
        /* <DEDUP_REMOVED lines=15> */
.L_x_8272:
        /* <DEDUP_REMOVED lines=15> */
.L_x_8273:
        /* <DEDUP_REMOVED lines=15> */
.L_x_8274:
        /* <DEDUP_REMOVED lines=10> */
.L_x_8257:
[----:B------:R-:W-:Y:S05]  /*152e0*/  BSYNC B1 ;  /* 0x0000000000017941 */ /* 0x000fea0003800000 */
.L_x_8256:
        /* <DEDUP_REMOVED lines=13> */
.L_x_8294:
[----:B------:R-:W-:Y:S05]  /*153c0*/  YIELD ;  /* 0x0000000000007946 */ /* 0x000fea0003800000 */
[----:B------:R-:W-:Y:S04]  /*153d0*/  BSSY B1, `(.L_x_8275) ;  /* 0x00000bd000017945 */ /* 0x000fe80003800000 */
[----:B---3--:R-:W-:Y:S05]  /*153e0*/  @!P6 BRA `(.L_x_8276) ;  /* 0x0000000800ece947 */ /* 0x008fea0003800000 */
[----:B------:R-:W3:Y:S04]  /*153f0*/  LDL R8, [R1+0x4] ;  /* 0x0000040001087983 */ /* 0x000ee80000100800 */
[----:B--2---:R-:W3:Y:S04]  /*15400*/  LDL R5, [R1+0x10] ;  /* 0x0000100001057983 */ /* 0x004ee80000100800 */
[----:B------:R-:W2:Y:S01]  /*15410*/  LDL R6, [R1+0x1c] ;  /* 0x00001c0001067983 */ /* 0x000ea20000100800 */
[----:B------:R-:W-:Y:S01]  /*15420*/  BSSY B2, `(.L_x_8277) ;  /* 0x0000008000027945 */ /* 0x000fe20003800000 */
[----:B------:R-:W0:Y:S02]  /*15430*/  S2R R7, SR_TID.X ;  /* 0x0000000000077919 */ /* 0x000e240000002100 */
[----:B0-----:R-:W-:-:S04]  /*15440*/  LOP3.LUT R7, R7, 0x7f, RZ, 0xc0, !PT ;  /* 0x0000007f07077812 */ /* 0x001fc800078ec0ff */
[----:B------:R-:W-:Y:S01]  /*15450*/  ISETP.NE.AND P2, PT, R7, RZ, PT ;  /* 0x000000ff0700720c */ /* 0x000fe20003f45270 */
[----:B---3--:R-:W-:Y:S01]  /*15460*/  IMAD R5, R5, 0x8, R8 ;  /* 0x0000000805057824 */ /* 0x008fe200078e0208 */
[----:B--2---:R-:W-:-:S04]  /*15470*/  SHF.L.U32 R6, R6, 0x1f, RZ ;  /* 0x0000001f06067819 */ /* 0x004fc800000006ff */
[----:B------:R-:W0:Y:S02]  /*15480*/  SYNCS.PHASECHK.TRANS64.TRYWAIT P1, [R5+URZ+0x28ca0], R6 ;  /* 0x028ca006050075a7 */ /* 0x000e24000802017f */
[----:B0-----:R-:W-:Y:S05]  /*15490*/  @!P1 BRA `(.L_x_8278) ;  /* 0x0000007800749947 */ /* 0x001fea0003800000 */
.L_x_8459:
[----:B------:R-:W-:Y:S05]  /*154a0*/  BSYNC B2 ;  /* 0x0000000000027941 */ /* 0x000fea0003800000 */
.L_x_8277:
        /* <DEDUP_REMOVED lines=9> */
.L_x_8280:
[----:B------:R-:W-:Y:S05]  /*15540*/  BSYNC B2 ;  /* 0x0000000000027941 */ /* 0x000fea0003800000 */
.L_x_8279:
        /* <DEDUP_REMOVED lines=13> */
.L_x_8281:
        /* <DEDUP_REMOVED lines=13> */
.L_x_8460:
[----:B------:R-:W-:Y:S05]  /*156f0*/  BSYNC B2 ;  /* 0x0000000000027941 */ /* 0x000fea0003800000 */
.L_x_8282:
[----:B------:R-:W-:Y:S01]  /*15700*/  BSSY B2, `(.L_x_8284) ;  /* 0x000000b000027945 */ /* 0x000fe20003800000 */
[----:B------:R-:W-:Y:S02]  /*15710*/  IMAD.MOV.U32 R10, RZ, RZ, 0x0 ;  /* 0x00000000ff0a7424 */ /* 0x000fe400078e00ff */
[----:B-1----:R-:W-:Y:S01]  /*15720*/  IMAD.MOV.U32 R11, RZ, RZ, 0x12f00000 ;  /* 0x12f00000ff0b7424 */ /* 0x002fe200078e00ff */
[----:B------:R-:W-:Y:S06]  /*15730*/  @P2 BRA `(.L_x_8285) ;  /* 0x00000000001c2947 */ /* 0x000fec0003800000 */
[----:B------:R-:W1:Y:S01]  /*15740*/  S2R R7, SR_TID.X ;  /* 0x0000000000077919 */ /* 0x000e620000002100 */
[----:B0-2---:R-:W-:-:S04]  /*15750*/  IMAD.MOV.U32 R6, RZ, RZ, 0x10000 ;  /* 0x00010000ff067424 */ /* 0x005fc800078e00ff */
[----:B------:R3:W-:Y:S01]  /*15760*/  SYNCS.ARRIVE.TRANS64 RZ, [R5+URZ+0x28cb0], R6 ;  /* 0x028cb00605ff79a7 */ /* 0x0007e2000800003f */
[----:B-1----:R-:W-:-:S04]  /*15770*/  LOP3.LUT R7, R7, 0x1f, RZ, 0xc0, !PT ;  /* 0x0000001f07077812 */ /* 0x002fc800078ec0ff */
[----:B------:R-:W-:-:S13]  /*15780*/  ISETP.NE.AND P1, PT, R7, RZ, PT ;  /* 0x000000ff0700720c */ /* 0x000fda0003f25270 */
[----:B---3--:R-:W-:Y:S05]  /*15790*/  @!P1 BRA `(.L_x_8285) ;  /* 0x0000000000049947 */ /* 0x008fea0003800000 */
[----:B------:R-:W-:Y:S01]  /*157a0*/  BPT.TRAP 0x1 ;  /* 0x000000040000795c */ /* 0x000fe20000300000 */
.L_x_8285:
[----:B------:R-:W-:Y:S05]  /*157b0*/  BSYNC B2 ;  /* 0x0000000000027941 */ /* 0x000fea0003800000 */
.L_x_8284:
[----:B------:R-:W3:Y:S04]  /*157c0*/  LDL R7, [R1+0x4] ;  /* 0x0000040001077983 */ /* 0x000ee80000100800 */
[----:B0-2---:R-:W3:Y:S01]  /*157d0*/  LDL R6, [R1+0x10] ;  /* 0x0000100001067983 */ /* 0x005ee20000100800 */
        /* <DEDUP_REMOVED lines=9> */
.L_x_8286:
        /* <DEDUP_REMOVED lines=15> */
.L_x_8287:
        /* <DEDUP_REMOVED lines=15> */
.L_x_8288:
        /* <DEDUP_REMOVED lines=15> */
.L_x_8289:
        /* <DEDUP_REMOVED lines=15> */
.L_x_8290:
        /* <DEDUP_REMOVED lines=15> */
.L_x_8291:
        /* <DEDUP_REMOVED lines=15> */
.L_x_8292:
        /* <DEDUP_REMOVED lines=15> */
.L_x_8293:
        /* <DEDUP_REMOVED lines=10> */
.L_x_8276:
[----:B------:R-:W-:Y:S05]  /*15fa0*/  BSYNC B1 ;  /* 0x0000000000017941 */ /* 0x000fea0003800000 */
.L_x_8275:
[----:B------:R-:W3:Y:S04]  /*15fb0*/  LDL.LU R9, [R1+0x10] ;  /* 0x0000100001097983 */ /* 0x000ee80000300800 */
[----:B--2---:R-:W2:Y:S01]  /*15fc0*/  LDL.LU R7, [R1+0x1c] ;  /* 0x00001c0001077983 */ /* 0x004ea20000300800 */
[C---:B------:R-:W-:Y:S01]  /*15fd0*/  ISETP.GT.AND P2, PT, R4.reuse, R2, PT ;  /* 0x000000020400720c */ /* 0x040fe20003f44270 */
[----:B------:R-:W-:Y:S02]  /*15fe0*/  VIADD R4, R4, 0xffffffff ;  /* 0xffffffff04047836 */ /* 0x000fe40000000000 */
[----:B---3--:R-:W-:-:S05]  /*15ff0*/  VIADD R5, R9, 0x1 ;  /* 0x0000000109057836 */ /* 0x008fca0000000000 */
[----:B------:R-:W-:-:S04]  /*16000*/  ISETP.NE.AND P1, PT, R5, 0x2, PT ;  /* 0x000000020500780c */ /* 0x000fc80003f25270 */
[----:B------:R-:W-:Y:S02]  /*16010*/  SEL R6, RZ, 0x1, P1 ;  /* 0x00000001ff067807 */ /* 0x000fe40000800000 */
[----:B------:R-:W-:Y:S02]  /*16020*/  SEL R5, R5, RZ, P1 ;  /* 0x000000ff05057207 */ /* 0x000fe40000800000 */
[----:B--2---:R-:W-:-:S05]  /*16030*/  LOP3.LUT R7, R7, R6, RZ, 0x3c, !PT ;  /* 0x0000000607077212 */ /* 0x004fca00078e3cff */
[----:B------:R3:W-:Y:S04]  /*16040*/  STL [R1+0x1c], R7 ;  /* 0x00001c0701007387 */ /* 0x0007e80000100800 */
[----:B------:R3:W-:Y:S01]  /*16050*/  STL [R1+0x10], R5 ;  /* 0x0000100501007387 */ /* 0x0007e20000100800 */
[----:B------:R-:W-:Y:S05]  /*16060*/  @P2 BRA `(.L_x_8294) ;  /* 0xfffffff000d42947 */ /* 0x000fea000383ffff */
.L_x_8250:
[----:B------:R-:W-:Y:S05]  /*16070*/  BSYNC B0 ;  /* 0x0000000000007941 */ /* 0x000fea0003800000 */
.L_x_8249:
[----:B------:R-:W4:Y:S01]  /*16080*/  LDC R0, c[0x0][0x448] ;  /* 0x00011200ff007b82 */ /* 0x000f220000000800 */
[----:B------:R-:W-:Y:S05]  /*16090*/  @!P0 WARPSYNC.ALL ;  /* 0x0000000000008948 */ /* 0x000fea0003800000 */
[----:B------:R-:W-:Y:S02]  /*160a0*/  BSSY B7, `(.L_x_8295) ;  /* 0x00004fa000077945 */ /* 0x000fe40003800000 */
[----:B------:R-:W-:Y:S01]  /*160b0*/  @!P0 BAR.SYNC.DEFER_BLOCKING 0xc, 0x180 ;  /* 0x0306000000008b1d */ /* 0x000fe20000010000 */
[----:B----4-:R-:W-:Y:S02]  /*160c0*/  ISETP.NE.AND P1, PT, R0, 0x1, PT ;  /* 0x000000010000780c */ /* 0x010fe40003f25270 */
[----:B------:R-:W-:-:S11]  /*160d0*/  LEA R0, R17, 0x3f, 0x6 ;  /* 0x0000003f11007811 */ /* 0x000fd600078e30ff */
[----:B------:R-:W4:Y:S08]  /*160e0*/  @P1 LDC R2, c[0x0][0x44c] ;  /* 0x00011300ff021b82 */ /* 0x000f300000000800 */
[----:B------:R-:W5:Y:S01]  /*160f0*/  @P1 LDC R3, c[0x0][0x450] ;  /* 0x00011400ff031b82 */ /* 0x000f620000000800 */
[----:B----4-:R-:W-:-:S05]  /*16100*/  @P1 IMAD.HI.U32 R2, R0, R2, RZ ;  /* 0x0000000200021227 */ /* 0x010fca00078e00ff */
[----:B-----5:R-:W-:-:S05]  /*16110*/  @P1 SHF.R.U32.HI R0, RZ, R3, R2 ;  /* 0x00000003ff001219 */ /* 0x020fca0000011602 */
[----:B------:R-:W-:-:S05]  /*16120*/  IMAD.IADD R0, R21, 0x1, R0 ;  /* 0x0000000115007824 */ /* 0x000fca00078e0200 */
[----:B------:R-:W-:-:S04]  /*16130*/  SHF.R.S32.HI R2, RZ, 0x1f, R0 ;  /* 0x0000001fff027819 */ /* 0x000fc80000011400 */
[----:B------:R-:W-:-:S04]  /*16140*/  LEA.HI R0, R2, R0, RZ, 0x6 ;  /* 0x0000000002007211 */ /* 0x000fc800078f30ff */
[----:B------:R-:W-:-:S04]  /*16150*/  SHF.R.S32.HI R0, RZ, 0x6, R0 ;  /* 0x00000006ff007819 */ /* 0x000fc80000011400 */
[----:B------:R-:W-:-:S04]  /*16160*/  VIMNMX R4, R20, R0, PT ;  /* 0x0000000014047248 */ /* 0x000fc80003fe0100 */
[----:B------:R-:W-:Y:S01]  /*16170*/  ISETP.GT.AND P0, PT, R4, RZ, PT ;  /* 0x000000ff0400720c */ /* 0x000fe20003f04270 */
[----:B------:R4:W-:-:S12]  /*16180*/  STL [R1+0x30], R4 ;  /* 0x0000300401007387 */ /* 0x0009d80000100800 */
[----:B----4-:R-:W-:Y:S05]  /*16190*/  @P0 BRA `(.L_x_8296) ;  /* 0x0000000000440947 */ /* 0x010fea0003800000 */
[----:B--23--:R-:W2:Y:S02]  /*161a0*/  S2R R5, SR_TID.X ;  /* 0x0000000000057919 */ /* 0x00cea40000002100 */
[----:B--2---:R-:W-:-:S04]  /*161b0*/  LOP3.LUT R5, R5, 0x7f, RZ, 0xc0, !PT ;  /* 0x0000007f05057812 */ /* 0x004fc800078ec0ff */
[----:B------:R-:W-:-:S13]  /*161c0*/  ISETP.NE.AND P0, PT, R5, RZ, PT ;  /* 0x000000ff0500720c */ /* 0x000fda0003f05270 */
[----:B------:R-:W-:Y:S05]  /*161d0*/  @P0 BRA `(.L_x_8297) ;  /* 0x0000004c00980947 */ /* 0x000fea0003800000 */
[----:B------:R-:W2:Y:S01]  /*161e0*/  S2R R3, SR_LANEID ;  /* 0x0000000000037919 */ /* 0x000ea20000000000 */
[----:B------:R-:W-:Y:S02]  /*161f0*/  VOTEU.ANY UR4, UPT, PT ;  /* 0x0000000000047886 */ /* 0x000fe400038e0100 */
[----:B------:R-:W2:Y:S08]  /*16200*/  FLO.U32 R0, UR4 ;  /* 0x0000000400007d00 */ /* 0x000eb000080e0000 */
[----:B------:R-:W3:Y:S01]  /*16210*/  POPC R5, UR4 ;  /* 0x0000000400057d09 */ /* 0x000ee20008000000 */
[----:B--2---:R-:W-:-:S02]  /*16220*/  ISETP.EQ.U32.AND P0, PT, R0, R3, PT ;  /* 0x000000030000720c */ /* 0x004fc40003f02070 */
[----:B------:R-:W3:Y:S11]  /*16230*/  LDC.64 R2, c[0x0][0xc60] ;  /* 0x00031800ff027b82 */ /* 0x000ef60000000a00 */
[----:B---3--:R-:W2:Y:S01]  /*16240*/  @P0 ATOMG.E.ADD.STRONG.GPU PT, R3, desc[UR40][R2.64], R5 ;  /* 0x00000005020309a8 */ /* 0x008ea200081ee1e8 */
[----:B------:R-:W3:Y:S02]  /*16250*/  S2R R4, SR_LTMASK ;  /* 0x0000000000047919 */ /* 0x000ee40000003900 */
[----:B---3--:R-:W-:-:S04]  /*16260*/  LOP3.LUT R4, R4, UR4, RZ, 0xc0, !PT ;  /* 0x0000000404047c12 */ /* 0x008fc8000f8ec0ff */
[----:B------:R-:W3:Y:S01]  /*16270*/  POPC R7, R4 ;  /* 0x0000000400077309 */ /* 0x000ee20000000000 */
[----:B--2---:R-:W3:Y:S02]  /*16280*/  SHFL.IDX PT, R0, R3, R0, 0x1f ;  /* 0x00001f0003007589 */ /* 0x004ee400000e0000 */
[----:B---3--:R-:W-:Y:S01]  /*16290*/  IADD3 R16, R0, UR36, R7 ;  /* 0x0000002400107c10 */ /* 0x008fe2000fffe007 */
[----:B------:R-:W-:Y:S06]  /*162a0*/  BRA `(.L_x_8297) ;  /* 0x0000004c00647947 */ /* 0x000fec0003800000 */
.L_x_8296:
[----:B------:R-:W4:Y:S01]  /*162b0*/  LDL R0, [R1+0x4] ;  /* 0x0000040001007983 */ /* 0x000f220000100800 */
[----:B------:R-:W-:Y:S01]  /*162c0*/  BSSY B6, `(.L_x_8298) ;  /* 0x0000014000067945 */ /* 0x000fe20003800000 */
[----:B----4-:R-:W-:-:S05]  /*162d0*/  VIADD R0, R0, 0x22400 ;  /* 0x0002240000007836 */ /* 0x010fca0000000000 */
[----:B------:R-:W-:-:S13]  /*162e0*/  LOP3.LUT P0, RZ, R0, 0x3ff, RZ, 0xc0, !PT ;  /* 0x000003ff00ff7812 */ /* 0x000fda000780c0ff */
[----:B------:R-:W-:Y:S05]  /*162f0*/  @!P0 BRA `(.L_x_8299) ;  /* 0x0000000000408947 */ /* 0x000fea0003800000 */
[----:B------:R-:W-:Y:S01]  /*16300*/  MOV R2, 0x0 ;  /* 0x0000000000027802 */ /* 0x000fe20000000f00 */
[----:B------:R-:W-:Y:S01]  /*16310*/  ULDC.64 UR6, c[0x4][0x118] ;  /* 0x0100460000067ab9 */ /* 0x000fe20000000a00 */
[----:B------:R-:W-:Y:S01]  /*16320*/  ULDC.64 UR8, c[0x4][0x120] ;  /* 0x0100480000087ab9 */ /* 0x000fe20000000a00 */
[----:B------:R-:W-:Y:S01]  /*16330*/  ULDC.64 UR4, c[0x4][0x40] ;  /* 0x0100100000047ab9 */ /* 0x000fe20000000a00 */
[----:B------:R-:W-:Y:S02]  /*16340*/  IMAD.U32 R4, RZ, RZ, UR6 ;  /* 0x00000006ff047e24 */ /* 0x000fe4000f8e00ff */
[----:B------:R-:W4:Y:S01]  /*16350*/  LDC.64 R2, c[0x4][R2] ;  /* 0x0100000002027b82 */ /* 0x000f220000000a00 */
[----:B--23--:R-:W-:Y:S02]  /*16360*/  IMAD.U32 R5, RZ, RZ, UR7 ;  /* 0x00000007ff057e24 */ /* 0x00cfe4000f8e00ff */
[----:B------:R-:W-:Y:S02]  /*16370*/  IMAD.U32 R6, RZ, RZ, UR8 ;  /* 0x00000008ff067e24 */ /* 0x000fe4000f8e00ff */
[----:B------:R-:W-:-:S02]  /*16380*/  IMAD.U32 R7, RZ, RZ, UR9 ;  /* 0x00000009ff077e24 */ /* 0x000fc4000f8e00ff */
[----:B------:R-:W-:Y:S02]  /*16390*/  IMAD.U32 R10, RZ, RZ, UR4 ;  /* 0x00000004ff0a7e24 */ /* 0x000fe4000f8e00ff */
[----:B-1----:R-:W-:Y:S02]  /*163a0*/  IMAD.U32 R11, RZ, RZ, UR5 ;  /* 0x00000005ff0b7e24 */ /* 0x002fe4000f8e00ff */
[----:B------:R-:W-:Y:S02]  /*163b0*/  IMAD.MOV.U32 R8, RZ, RZ, 0x70 ;  /* 0x00000070ff087424 */ /* 0x000fe400078e00ff */
[----:B------:R-:W-:Y:S02]  /*163c0*/  IMAD.MOV.U32 R12, RZ, RZ, 0x1 ;  /* 0x00000001ff0c7424 */ /* 0x000fe400078e00ff */
[----:B------:R-:W-:-:S07]  /*163d0*/  IMAD.MOV.U32 R13, RZ, RZ, RZ ;  /* 0x000000ffff0d7224 */ /* 0x000fce00078e00ff */
[----:B------:R-:W-:-:S07]  /*163e0*/  LEPC R20, `(.L_x_8299) ;  /* 0x000000001014794e */ /* 0x000fce0000000000 */
[----:B0---4-:R-:W-:Y:S05]  /*163f0*/  CALL.ABS.NOINC R2 ;  /* 0x0000000002007343 */ /* 0x011fea0003c00000 */
.L_x_8299:
[----:B------:R-:W-:Y:S05]  /*16400*/  BSYNC B6 ;  /* 0x0000000000067941 */ /* 0x000fea0003800000 */
.L_x_8298:
        /* <DEDUP_REMOVED lines=9> */
[----:B------:R4:W0:Y:S01]  /*164a0*/  LDC.64 R2, c[0x4][R0] ;  /* 0x0100000000027b82 */ /* 0x0008220000000a00 */
[----:B------:R-:W-:Y:S02]  /*164b0*/  IMAD.U32 R4, RZ, RZ, UR6 ;  /* 0x00000006ff047e24 */ /* 0x000fe4000f8e00ff */
[----:B--23--:R-:W-:Y:S02]  /*164c0*/  IMAD.U32 R5, RZ, RZ, UR7 ;  /* 0x00000007ff057e24 */ /* 0x00cfe4000f8e00ff */
[----:B------:R-:W-:Y:S02]  /*164d0*/  IMAD.U32 R6, RZ, RZ, UR8 ;  /* 0x00000008ff067e24 */ /* 0x000fe4000f8e00ff */
[----:B------:R-:W-:-:S02]  /*164e0*/  IMAD.U32 R7, RZ, RZ, UR9 ;  /* 0x00000009ff077e24 */ /* 0x000fc4000f8e00ff */
[----:B------:R-:W-:Y:S02]  /*164f0*/  IMAD.U32 R10, RZ, RZ, UR4 ;  /* 0x00000004ff0a7e24 */ /* 0x000fe4000f8e00ff */
[----:B-1----:R-:W-:Y:S02]  /*16500*/  IMAD.U32 R11, RZ, RZ, UR5 ;  /* 0x00000005ff0b7e24 */ /* 0x002fe4000f8e00ff */
[----:B------:R-:W-:Y:S02]  /*16510*/  IMAD.MOV.U32 R8, RZ, RZ, 0x70 ;  /* 0x00000070ff087424 */ /* 0x000fe400078e00ff */
[----:B------:R-:W-:Y:S02]  /*16520*/  IMAD.MOV.U32 R12, RZ, RZ, 0x1 ;  /* 0x00000001ff0c7424 */ /* 0x000fe400078e00ff */
[----:B----4-:R-:W-:-:S07]  /*16530*/  IMAD.MOV.U32 R13, RZ, RZ, RZ ;  /* 0x000000ffff0d7224 */ /* 0x010fce00078e00ff */
[----:B------:R-:W-:-:S07]  /*16540*/  LEPC R20, `(.L_x_8302) ;  /* 0x000000001014794e */ /* 0x000fce0000000000 */
[----:B0-----:R-:W-:Y:S05]  /*16550*/  CALL.ABS.NOINC R2 ;  /* 0x0000000002007343 */ /* 0x001fea0003c00000 */
.L_x_8302:
        /* <DEDUP_REMOVED lines=16> */
.L_x_8301:
[----:B------:R-:W-:Y:S05]  /*16660*/  BSYNC B6 ;  /* 0x0000000000067941 */ /* 0x000fea0003800000 */
.L_x_8300:
[----:B------:R-:W4:Y:S01]  /*16670*/  LDL.LU R2, [R1] ;  /* 0x0000000001027983 */ /* 0x000f220000300800 */
[----:B------:R-:W-:-:S03]  /*16680*/  ULDC.64 UR4, c[0x0][0x9f8] ;  /* 0x00027e0000047ab9 */ /* 0x000fc60000000a00 */
[----:B------:R-:W5:Y:S04]  /*16690*/  LDL.LU R4, [R1+0x20] ;  /* 0x0000200001047983 */ /* 0x000f680000300800 */
[----:B--23--:R-:W2:Y:S01]  /*166a0*/  LDL R7, [R1+0x14] ;  /* 0x0000140001077983 */ /* 0x00cea20000100800 */
[----:B------:R-:W-:-:S03]  /*166b0*/  ISETP.NE.U32.AND P0, PT, RZ, UR4, PT ;  /* 0x00000004ff007c0c */ /* 0x000fc6000bf05070 */
[----:B------:R-:W3:Y:S01]  /*166c0*/  LDL R0, [R1+0x30] ;  /* 0x0000300001007983 */ /* 0x000ee20000100800 */
[----:B------:R-:W-:-:S13]  /*166d0*/  ISETP.NE.AND.EX P0, PT, RZ, UR5, PT, P0 ;  /* 0x00000005ff007c0c */ /* 0x000fda000bf05300 */
[----:B----4-:R-:W-:-:S04]  /*166e0*/  @P0 IADD3 R2, P1, R2, UR4, RZ ;  /* 0x0000000402020c10 */ /* 0x010fc8000ff3e0ff */
[----:B-----5:R-:W-:Y:S01]  /*166f0*/  @P0 IADD3.X R3, R4, UR5, RZ, P1, !PT ;  /* 0x0000000504030c10 */ /* 0x020fe20008ffe4ff */
[----:B------:R-:W-:-:S04]  /*16700*/  ULDC.64 UR4, c[0x0][0xa08] ;  /* 0x0002820000047ab9 */ /* 0x000fc80000000a00 */
[----:B--2---:R2:W4:Y:S02]  /*16710*/  @P0 LDG.E R7, desc[UR40][R2.64] ;  /* 0x0000002802070981 */ /* 0x004524000c1e1900 */
[----:B--2---:R-:W2:Y:S01]  /*16720*/  LDC.64 R2, c[0x0][0x418] ;  /* 0x00010600ff027b82 */ /* 0x004ea20000000a00 */
[----:B---3--:R-:W-:Y:S01]  /*16730*/  VIADD R4, R0, 0xffffffff ;  /* 0xffffffff00047836 */ /* 0x008fe20000000000 */
[----:B----4-:R-:W-:Y:S01]  /*16740*/  SHF.R.S32.HI R8, RZ, 0x1f, R7 ;  /* 0x0000001fff087819 */ /* 0x010fe20000011407 */
        /* <DEDUP_REMOVED lines=10> */
[----:B0-----:R0:W2:Y:S02]  /*167f0*/  SHFL.IDX PT, R14, R5, RZ, 0x1f ;  /* 0x00001fff050e7589 */ /* 0x0010a400000e0000 */
.L_x_8463:
[----:B0-----:R-:W3:Y:S01]  /*16800*/  LDL.LU R5, [R1+0x8] ;  /* 0x0000080001057983 */ /* 0x001ee20000300800 */
        /* <DEDUP_REMOVED lines=11> */
.L_x_8466:
[----:B------:R-:W-:Y:S05]  /*168c0*/  @!P6 BRA `(.L_x_8304) ;  /* 0x000000040014e947 */ /* 0x000fea0003800000 */
[----:B------:R-:W-:-:S04]  /*168d0*/  ISETP.NE.U32.AND P0, PT, R2, RZ, PT ;  /* 0x000000ff0200720c */ /* 0x000fc80003f05070 */
[----:B------:R-:W-:-:S13]  /*168e0*/  ISETP.NE.AND.EX P0, PT, R3, RZ, PT, P0 ;  /* 0x000000ff0300720c */ /* 0x000fda0003f05300 */
[----:B------:R-:W-:Y:S05]  /*168f0*/  @!P0 BRA `(.L_x_8306) ;  /* 0x0000000000548947 */ /* 0x000fea0003800000 */
[----:B------:R-:W2:Y:S01]  /*16900*/  LDC R6, c[0x0][0x43c] ;  /* 0x00010f00ff067b82 */ /* 0x000ea20000000800 */
[----:B------:R-:W-:Y:S01]  /*16910*/  IMAD.MOV.U32 R9, RZ, RZ, R4 ;  /* 0x000000ffff097224 */ /* 0x000fe200078e0004 */
[----:B------:R-:W-:-:S03]  /*16920*/  ULDC.64 UR4, c[0x0][0x428] ;  /* 0x00010a0000047ab9 */ /* 0x000fc60000000a00 */
[----:B0-----:R-:W-:Y:S01]  /*16930*/  IMAD.MOV.U32 R0, RZ, RZ, R9 ;  /* 0x000000ffff007224 */ /* 0x001fe200078e0009 */
[----:B--2---:R-:W-:-:S13]  /*16940*/  ISETP.NE.AND P0, PT, R6, 0x1, PT ;  /* 0x000000010600780c */ /* 0x004fda0003f05270 */
        /* <DEDUP_REMOVED lines=16> */
.L_x_8306:
[----:B------:R-:W3:Y:S04]  /*16a50*/  LDL R7, [R1+0x4] ;  /* 0x0000040001077983 */ /* 0x000ee80000100800 */
[----:B0-2---:R-:W3:Y:S04]  /*16a60*/  LDL R0, [R1+0xc] ;  /* 0x00000c0001007983 */ /* 0x005ee80000100800 */
[----:B------:R-:W2:Y:S01]  /*16a70*/  LDL R2, [R1+0x18] ;  /* 0x0000180001027983 */ /* 0x000ea20000100800 */
[----:B---3--:R-:W-:Y:S01]  /*16a80*/  IMAD R0, R0, 0x8, R7 ;  /* 0x0000000800007824 */ /* 0x008fe200078e0207 */
[----:B--2---:R-:W-:-:S04]  /*16a90*/  SHF.L.U32 R2, R2, 0x1f, RZ ;  /* 0x0000001f02027819 */ /* 0x004fc800000006ff */
[----:B------:R-:W0:Y:S02]  /*16aa0*/  SYNCS.PHASECHK.TRANS64.TRYWAIT P0, [R0+URZ+0x28c40], R2 ;  /* 0x028c4002000075a7 */ /* 0x000e24000800017f */
[----:B0-----:R-:W-:Y:S05]  /*16ab0*/  @!P0 BRA `(.L_x_8307) ;  /* 0x0000006400688947 */ /* 0x001fea0003800000 */
.L_x_8467:
        /* <DEDUP_REMOVED lines=11> */
.L_x_8308:
        /* <DEDUP_REMOVED lines=27> */
.L_x_8304:
[----:B--2---:R-:W2:Y:S04]  /*16d20*/  LDL R2, [R1+0x4] ;  /* 0x0000040001027983 */ /* 0x004ea80000100800 */
[----:B------:R-:W3:Y:S04]  /*16d30*/  LDL.LU R3, [R1+0x34] ;  /* 0x0000340001037983 */ /* 0x000ee80000300800 */
[----:B0-----:R-:W4:Y:S04]  /*16d40*/  LDL.LU R5, [R1+0x28] ;  /* 0x0000280001057983 */ /* 0x001f280000300800 */
        /* <DEDUP_REMOVED lines=39> */
[----:B0-----:R-:W-:Y:S05]  /*16fc0*/  CALL.ABS.NOINC R2 ;  /* 0x0000000002007343 */ /* 0x001fea0003c00000 */
.L_x_8310:
[----:B------:R-:W-:Y:S05]  /*16fd0*/  BSYNC B6 ;  /* 0x0000000000067941 */ /* 0x000fea0003800000 */
.L_x_8309:
[----:B------:R-:W3:Y:S01]  /*16fe0*/  LDL.LU R6, [R1+0x34] ;  /* 0x0000340001067983 */ /* 0x000ee20000300800 */
[----:B------:R-:W-:Y:S01]  /*16ff0*/  ULDC.64 UR4, c[0x0][0x2d8] ;  /* 0x0000b60000047ab9 */ /* 0x000fe20000000a00 */
[----:B------:R-:W0:Y:S01]  /*17000*/  LDC R7, c[0x0][0x448] ;  /* 0x00011200ff077b82 */ /* 0x000e220000000800 */
[----:B------:R-:W-:Y:S01]  /*17010*/  ULDC UR6, c[0x0][0x2b8] ;  /* 0x0000ae0000067ab9 */ /* 0x000fe20000000800 */
[----:B--2---:R-:W3:Y:S04]  /*17020*/  LDL.LU.64 R2, [R1+0x48] ;  /* 0x0000480001027983 */ /* 0x004ee80000300a00 */
[----:B------:R-:W2:Y:S04]  /*17030*/  LDL.LU R0, [R1+0x40] ;  /* 0x0000400001007983 */ /* 0x000ea80000300800 */
[----:B------:R-:W4:Y:S04]  /*17040*/  LDL.LU R4, [R1+0x50] ;  /* 0x0000500001047983 */ /* 0x000f280000300800 */
[----:B------:R-:W4:Y:S04]  /*17050*/  LDL.LU R5, [R1+0x28] ;  /* 0x0000280001057983 */ /* 0x000f280000300800 */
[----:B------:R0:W5:Y:S02]  /*17060*/  LDL R9, [R1+0x54] ;  /* 0x0000540001097983 */ /* 0x0001640000100800 */
[----:B0-----:R-:W-:Y:S01]  /*17070*/  ISETP.NE.AND P0, PT, R7, 0x1, PT ;  /* 0x000000010700780c */ /* 0x001fe20003f05270 */
[----:B------:R-:W0:Y:S01]  /*17080*/  S2R R10, SR_TID.X ;  /* 0x00000000000a7919 */ /* 0x000e220000002100 */
[----:B------:R-:W1:Y:S01]  /*17090*/  S2R R8, SR_TID.X ;  /* 0x0000000000087919 */ /* 0x000e620000002100 */
[----:B0-----:R-:W-:-:S05]  /*170a0*/  IMAD.SHL.U32 R10, R10, 0x8, RZ ;  /* 0x000000080a0a7824 */ /* 0x001fca00078e00ff */
[----:B------:R-:W-:Y:S02]  /*170b0*/  LOP3.LUT R10, R10, 0x38, RZ, 0xc0, !PT ;  /* 0x000000380a0a7812 */ /* 0x000fe400078ec0ff */
[----:B-1----:R-:W-:-:S04]  /*170c0*/  LOP3.LUT R8, R8, 0x7f, RZ, 0xc0, !PT ;  /* 0x0000007f08087812 */ /* 0x002fc800078ec0ff */
[----:B------:R-:W-:Y:S01]  /*170d0*/  SHF.R.U32.HI R8, RZ, 0x3, R8 ;  /* 0x00000003ff087819 */ /* 0x000fe20000011608 */
[----:B---3--:R-:W-:Y:S02]  /*170e0*/  IMAD.MOV.U32 R3, RZ, RZ, R6 ;  /* 0x000000ffff037224 */ /* 0x008fe400078e0006 */
        /* <DEDUP_REMOVED lines=8> */
[----:B------:R-:W-:-:S04]  /*17170*/  IMAD.WIDE.U32 R2, R5, UR4, R2 ;  /* 0x0000000405027c25 */ /* 0x000fc8000f8e0002 */
        /* <DEDUP_REMOVED lines=31> */
[----:B------:R-:W-:Y:S09]  /*17370*/  BRA.DIV UR4, `(.L_x_8311) ;  /* 0x0000005e044c7947 */ /* 0x000ff2000b800000 */
        /* <DEDUP_REMOVED lines=34> */
.L_x_8476:
        /* <DEDUP_REMOVED lines=11> */
.L_x_8312:
        /* <DEDUP_REMOVED lines=19> */
.L_x_8477:
[----:B------:R-:W-:Y:S05]  /*17780*/  BSYNC B0 ;  /* 0x0000000000007941 */ /* 0x000fea0003800000 */
.L_x_8313:
[----:B0-----:R-:W2:Y:S01]  /*17790*/  LDL R2, [R1+0x8] ;  /* 0x0000080001027983 */ /* 0x001ea20000100800 */
[----:B------:R-:W-:Y:S01]  /*177a0*/  BSSY B0, `(.L_x_8315) ;  /* 0x00000a2000007945 */ /* 0x000fe20003800000 */
[----:B--2---:R-:W-:-:S13]  /*177b0*/  LOP3.LUT P0, RZ, R2, 0x1, RZ, 0xc0, !PT ;  /* 0x0000000102ff7812 */ /* 0x004fda000780c0ff */
[----:B------:R-:W-:Y:S05]  /*177c0*/  @!P0 BRA `(.L_x_8316) ;  /* 0x00000008007c8947 */ /* 0x000fea0003800000 */
[----:B------:R-:W2:Y:S04]  /*177d0*/  LDL R5, [R1+0x4] ;  /* 0x0000040001057983 */ /* 0x000ea80000100800 */
        /* <DEDUP_REMOVED lines=10> */
.L_x_8478:
[----:B------:R-:W-:Y:S05]  /*17880*/  BSYNC B1 ;  /* 0x0000000000017941 */ /* 0x000fea0003800000 */
.L_x_8317:
        /* <DEDUP_REMOVED lines=9> */
.L_x_8320:
[----:B------:R-:W-:Y:S05]  /*17920*/  BSYNC B1 ;  /* 0x0000000000017941 */ /* 0x000fea0003800000 */
.L_x_8319:
        /* <DEDUP_REMOVED lines=14> */
.L_x_8321:
        /* <DEDUP_REMOVED lines=16> */
.L_x_8322:
        /* <DEDUP_REMOVED lines=16> */
.L_x_8323:
        /* <DEDUP_REMOVED lines=16> */
.L_x_8324:
        /* <DEDUP_REMOVED lines=16> */
.L_x_8325:
        /* <DEDUP_REMOVED lines=16> */
.L_x_8326:
        /* <DEDUP_REMOVED lines=16> */
.L_x_8327:
        /* <DEDUP_REMOVED lines=16> */
.L_x_8328:
        /* <DEDUP_REMOVED lines=11> */
.L_x_8316:
[----:B------:R-:W-:Y:S05]  /*181c0*/  BSYNC B0 ;  /* 0x0000000000007941 */ /* 0x000fea0003800000 */
.L_x_8315:
        /* <DEDUP_REMOVED lines=14> */
[----:B--2---:R-:W-:Y:S01]  /*182b0*/  LOP3.LUT P2, RZ, R6, 0x1, RZ, 0xc0, !PT ;  /* 0x0000000106ff7812 */ /* 0x004fe2000784c0ff */
        /* <DEDUP_REMOVED lines=33> */
.L_x_8335:
[----:B-1----:R-:W2:Y:S01]  /*184d0*/  LDL R2, [R1+0x4] ;  /* 0x0000040001027983 */ /* 0x002ea20000100800 */
[----:B------:R-:W-:Y:S01]  /*184e0*/  BSSY B3, `(.L_x_8336) ;  /* 0x0000008000037945 */ /* 0x000fe20003800000 */
[----:B------:R-:W1:Y:S02]  /*184f0*/  S2R R5, SR_TID.X ;  /* 0x0000000000057919 */ /* 0x000e640000002100 */
[----:B-1----:R-:W-:-:S04]  /*18500*/  LOP3.LUT R5, R5, 0x7f, RZ, 0xc0, !PT ;  /* 0x0000007f05057812 */ /* 0x002fc800078ec0ff */
[----:B------:R-:W-:Y:S01]  /*18510*/  ISETP.NE.AND P1, PT, R5, RZ, PT ;  /* 0x000000ff0500720c */ /* 0x000fe20003f25270 */
[----:B--2---:R-:W-:Y:S01]  /*18520*/  IMAD R3, R9, 0x8, R2 ;  /* 0x0000000809037824 */ /* 0x004fe200078e0202 */
[----:B------:R-:W-:-:S04]  /*18530*/  SHF.L.U32 R2, R8, 0x1f, RZ ;  /* 0x0000001f08027819 */ /* 0x000fc800000006ff */
[----:B------:R-:W1:Y:S02]  /*18540*/  SYNCS.PHASECHK.TRANS64.TRYWAIT P0, [R3+URZ+0x28c40], R2 ;  /* 0x028c4002030075a7 */ /* 0x000e64000800017f */
[----:B-1----:R-:W-:Y:S05]  /*18550*/  @!P0 BRA `(.L_x_8337) ;  /* 0x0000005000488947 */ /* 0x002fea0003800000 */
.L_x_8479:
[----:B------:R-:W-:Y:S05]  /*18560*/  BSYNC B3 ;  /* 0x0000000000037941 */ /* 0x000fea0003800000 */
.L_x_8336:
        /* <DEDUP_REMOVED lines=9> */
.L_x_8339:
[----:B------:R-:W-:Y:S05]  /*18600*/  BSYNC B3 ;  /* 0x0000000000037941 */ /* 0x000fea0003800000 */
.L_x_8338:
        /* <DEDUP_REMOVED lines=14> */
.L_x_8340:
        /* <DEDUP_REMOVED lines=14> */
.L_x_8480:
[----:B------:R-:W-:Y:S05]  /*187d0*/  BSYNC B3 ;  /* 0x0000000000037941 */ /* 0x000fea0003800000 */
.L_x_8341:
        /* <DEDUP_REMOVED lines=11> */
.L_x_8344:
[----:B------:R-:W-:Y:S05]  /*18890*/  BSYNC B3 ;  /* 0x0000000000037941 */ /* 0x000fea0003800000 */
.L_x_8343:
        /* <DEDUP_REMOVED lines=11> */
.L_x_8345:
        /* <DEDUP_REMOVED lines=16> */
.L_x_8346:
        /* <DEDUP_REMOVED lines=16> */
.L_x_8347:
        /* <DEDUP_REMOVED lines=16> */
.L_x_8348:
        /* <DEDUP_REMOVED lines=16> */
.L_x_8349:
        /* <DEDUP_REMOVED lines=16> */
.L_x_8350:
        /* <DEDUP_REMOVED lines=16> */
.L_x_8351:
        /* <DEDUP_REMOVED lines=16> */
.L_x_8352:
        /* <DEDUP_REMOVED lines=11> */
.L_x_8334:
[----:B------:R-:W-:Y:S05]  /*19100*/  BSYNC B1 ;  /* 0x0000000000017941 */ /* 0x000fea0003800000 */
.L_x_8333:
[----:B------:R-:W2:Y:S02]  /*19110*/  LDL.LU R5, [R1+0x30] ;  /* 0x0000300001057983 */ /* 0x000ea40000300800 */
[----:B--2---:R-:W-:-:S07]  /*19120*/  VIADD R0, R5, 0xfffffffd ;  /* 0xfffffffd05007836 */ /* 0x004fce0000000000 */
.L_x_8332:
[----:B------:R-:W-:Y:S05]  /*19130*/  BSYNC B2 ;  /* 0x0000000000027941 */ /* 0x000fea0003800000 */
.L_x_8331:
[----:B------:R-:W-:-:S13]  /*19140*/  ISETP.NE.AND P0, PT, R4, RZ, PT ;  /* 0x000000ff0400720c */ /* 0x000fda0003f05270 */
[----:B------:R-:W-:Y:S05]  /*19150*/  @!P0 BRA `(.L_x_8330) ;  /* 0x0000001c00488947 */ /* 0x000fea0003800000 */
.L_x_8393:
[----:B------:R-:W2:Y:S04]  /*19160*/  LDL R4, [R1+0x8] ;  /* 0x0000080001047983 */ /* 0x000ea80000100800 */
[----:B------:R-:W3:Y:S04]  /*19170*/  LDL.LU R3, [R1+0xc] ;  /* 0x00000c0001037983 */ /* 0x000ee80000300800 */
[----:B------:R-:W4:Y:S01]  /*19180*/  LDL.LU R2, [R1+0x18] ;  /* 0x0000180001027983 */ /* 0x000f220000300800 */
        /* <DEDUP_REMOVED lines=34> */
.L_x_8355:
[----:B0-----:R-:W2:Y:S01]  /*193b0*/  LDL R2, [R1+0x4] ;  /* 0x0000040001027983 */ /* 0x001ea20000100800 */
[----:B------:R-:W-:Y:S01]  /*193c0*/  BSSY B2, `(.L_x_8356) ;  /* 0x0000008000027945 */ /* 0x000fe20003800000 */
[----:B------:R-:W0:Y:S02]  /*193d0*/  S2R R3, SR_TID.X ;  /* 0x0000000000037919 */ /* 0x000e240000002100 */
[----:B0-----:R-:W-:-:S04]  /*193e0*/  LOP3.LUT R3, R3, 0x7f, RZ, 0xc0, !PT ;  /* 0x0000007f03037812 */ /* 0x001fc800078ec0ff */
[----:B------:R-:W-:Y:S01]  /*193f0*/  ISETP.NE.AND P1, PT, R3, RZ, PT ;  /* 0x000000ff0300720c */ /* 0x000fe20003f25270 */
[----:B--2---:R-:W-:Y:S01]  /*19400*/  IMAD R4, R7, 0x8, R2 ;  /* 0x0000000807047824 */ /* 0x004fe200078e0202 */
[----:B------:R-:W-:-:S04]  /*19410*/  SHF.L.U32 R2, R6, 0x1f, RZ ;  /* 0x0000001f06027819 */ /* 0x000fc800000006ff */
[----:B------:R-:W0:Y:S02]  /*19420*/  SYNCS.PHASECHK.TRANS64.TRYWAIT P0, [R4+URZ+0x28c40], R2 ;  /* 0x028c4002040075a7 */ /* 0x000e24000800017f */
[----:B0-----:R-:W-:Y:S05]  /*19430*/  @!P0 BRA `(.L_x_8357) ;  /* 0x0000004000b88947 */ /* 0x001fea0003800000 */
.L_x_8481:
[----:B------:R-:W-:Y:S05]  /*19440*/  BSYNC B2 ;  /* 0x0000000000027941 */ /* 0x000fea0003800000 */
.L_x_8356:
        /* <DEDUP_REMOVED lines=9> */
.L_x_8359:
[----:B------:R-:W-:Y:S05]  /*194e0*/  BSYNC B2 ;  /* 0x0000000000027941 */ /* 0x000fea0003800000 */
.L_x_8358:
        /* <DEDUP_REMOVED lines=13> */
.L_x_8360:
        /* <DEDUP_REMOVED lines=14> */
.L_x_8482:
[----:B------:R-:W-:Y:S05]  /*196a0*/  BSYNC B2 ;  /* 0x0000000000027941 */ /* 0x000fea0003800000 */
.L_x_8361:
        /* <DEDUP_REMOVED lines=11> */
.L_x_8364:
[----:B------:R-:W-:Y:S05]  /*19760*/  BSYNC B2 ;  /* 0x0000000000027941 */ /* 0x000fea0003800000 */
.L_x_8363:
        /* <DEDUP_REMOVED lines=10> */
.L_x_8365:
        /* <DEDUP_REMOVED lines=16> */
.L_x_8366:
        /* <DEDUP_REMOVED lines=16> */
.L_x_8367:
        /* <DEDUP_REMOVED lines=16> */
.L_x_8368:
        /* <DEDUP_REMOVED lines=16> */
.L_x_8369:
        /* <DEDUP_REMOVED lines=16> */
.L_x_8370:
        /* <DEDUP_REMOVED lines=16> */
.L_x_8371:
        /* <DEDUP_REMOVED lines=16> */
.L_x_8372:
        /* <DEDUP_REMOVED lines=11> */
.L_x_8354:
[----:B------:R-:W-:Y:S05]  /*19fc0*/  BSYNC B1 ;  /* 0x0000000000017941 */ /* 0x000fea0003800000 */
.L_x_8353:
[----:B------:R-:W2:Y:S01]  /*19fd0*/  LDL R2, [R1+0x8] ;  /* 0x0000080001027983 */ /* 0x000ea20000100800 */
[----:B------:R-:W-:Y:S01]  /*19fe0*/  VIADD R7, R7, 0x1 ;  /* 0x0000000107077836 */ /* 0x000fe20000000000 */
[----:B------:R-:W-:Y:S04]  /*19ff0*/  BSSY B1, `(.L_x_8373) ;  /* 0x00000e5000017945 */ /* 0x000fe80003800000 */
[----:B------:R-:W-:-:S04]  /*1a000*/  ISETP.NE.AND P0, PT, R7, 0x2, PT ;  /* 0x000000020700780c */ /* 0x000fc80003f05270 */
[----:B0-----:R-:W-:Y:S02]  /*1a010*/  SEL R9, R7, RZ, P0 ;  /* 0x000000ff07097207 */ /* 0x001fe40000000000 */
        /* <DEDUP_REMOVED lines=31> */
.L_x_8375:
        /* <DEDUP_REMOVED lines=9> */
.L_x_8483:
[----:B------:R-:W-:Y:S05]  /*1a2a0*/  BSYNC B2 ;  /* 0x0000000000027941 */ /* 0x000fea0003800000 */
.L_x_8376:
        /* <DEDUP_REMOVED lines=9> */
.L_x_8379:
[----:B------:R-:W-:Y:S05]  /*1a340*/  BSYNC B2 ;  /* 0x0000000000027941 */ /* 0x000fea0003800000 */
.L_x_8378:
        /* <DEDUP_REMOVED lines=14> */
.L_x_8380:
        /* <DEDUP_REMOVED lines=14> */
.L_x_8484:
[----:B------:R-:W-:Y:S05]  /*1a510*/  BSYNC B2 ;  /* 0x0000000000027941 */ /* 0x000fea0003800000 */
.L_x_8381:
        /* <DEDUP_REMOVED lines=11> */
.L_x_8384:
[----:B------:R-:W-:Y:S05]  /*1a5d0*/  BSYNC B2 ;  /* 0x0000000000027941 */ /* 0x000fea0003800000 */
.L_x_8383:
        /* <DEDUP_REMOVED lines=11> */
.L_x_8385:
        /* <DEDUP_REMOVED lines=16> */
.L_x_8386:
        /* <DEDUP_REMOVED lines=16> */
.L_x_8387:
        /* <DEDUP_REMOVED lines=16> */
.L_x_8388:
        /* <DEDUP_REMOVED lines=16> */
.L_x_8389:
        /* <DEDUP_REMOVED lines=16> */
.L_x_8390:
        /* <DEDUP_REMOVED lines=16> */
.L_x_8391:
        /* <DEDUP_REMOVED lines=16> */
.L_x_8392:
        /* <DEDUP_REMOVED lines=11> */
.L_x_8374:
[----:B------:R-:W-:Y:S05]  /*1ae40*/  BSYNC B1 ;  /* 0x0000000000017941 */ /* 0x000fea0003800000 */
.L_x_8373:
[C---:B------:R-:W-:Y:S01]  /*1ae50*/  ISETP.GT.AND P0, PT, R0.reuse, 0x1, PT ;  /* 0x000000010000780c */ /* 0x040fe20003f04270 */
[----:B------:R-:W-:-:S12]  /*1ae60*/  VIADD R0, R0, 0xfffffffe ;  /* 0xfffffffe00007836 */ /* 0x000fd80000000000 */
[----:B------:R-:W-:Y:S05]  /*1ae70*/  @P0 BRA `(.L_x_8393) ;  /* 0xffffffe000b80947 */ /* 0x000fea000383ffff */
.L_x_8330:
[----:B------:R-:W-:Y:S05]  /*1ae80*/  BSYNC B0 ;  /* 0x0000000000007941 */ /* 0x000fea0003800000 */
.L_x_8329:
        /* <DEDUP_REMOVED lines=23> */
[----:B-1----:R-:W-:-:S07]  /*1b000*/  IADD3 R16, R4, UR36, R7 ;  /* 0x0000002404107c10 */ /* 0x002fce000fffe007 */
.L_x_8395:
[----:B------:R-:W-:Y:S05]  /*1b010*/  BSYNC B0 ;  /* 0x0000000000007941 */ /* 0x000fea0003800000 */
.L_x_8394:
[----:B------:R-:W-:-:S05]  /*1b020*/  SEL R0, R0, RZ, P0 ;  /* 0x000000ff00007207 */ /* 0x000fca0000000000 */
[----:B------:R2:W-:Y:S02]  /*1b030*/  STL [R1+0xc], R0 ;  /* 0x00000c0001007387 */ /* 0x0005e40000100800 */
.L_x_8297:
[----:B------:R-:W-:Y:S05]  /*1b040*/  BSYNC B7 ;  /* 0x0000000000077941 */ /* 0x000fea0003800000 */
.L_x_8295:
        /* <DEDUP_REMOVED lines=13> */
.L_x_8396:
        /* <DEDUP_REMOVED lines=13> */
[----:B------:R-:W-:Y:S01]  /*1b1f0*/  SHFL.IDX PT, R4, R16, 0x1, 0x1f ;  /* 0x00201f0010047f89 */ /* 0x000fe200000e0000 */
[C---:B------:R-:W-:Y:S02]  /*1b200*/  ISETP.GE.U32.AND P4, PT, R7.reuse, 0x8, PT ;  /* 0x000000080700780c */ /* 0x040fe40003f86070 */
[C---:B------:R-:W-:Y:S01]  /*1b210*/  ISETP.GE.U32.AND P5, PT, R7.reuse, 0x10, PT ;  /* 0x000000100700780c */ /* 0x040fe20003fa6070 */
[----:B-1----:R-:W-:Y:S02]  /*1b220*/  IMAD.MOV.U32 R2, RZ, RZ, RZ ;  /* 0x000000ffff027224 */ /* 0x002fe400078e00ff */
[----:B--2---:R-:W-:Y:S01]  /*1b230*/  @!P1 IMAD.MOV.U32 R2, RZ, RZ, R3 ;  /* 0x000000ffff029224 */ /* 0x004fe200078e0003 */
[----:B------:R-:W-:-:S04]  /*1b240*/  ISETP.NE.AND P1, PT, R7, RZ, PT ;  /* 0x000000ff0700720c */ /* 0x000fc80003f25270 */
[----:B0-----:R-:W0:Y:S02]  /*1b250*/  SHFL.UP PT, R14, R2, 0x1, RZ ;  /* 0x04200000020e7989 */ /* 0x001e2400000e00ff */
        /* <DEDUP_REMOVED lines=16> */
.L_x_8494:
[----:B------:R-:W-:Y:S02]  /*1b360*/  ULDC UR4, c[0x0][0xc38] ;  /* 0x00030e0000047ab9 */ /* 0x000fe40000000800 */
[----:B------:R-:W-:-:S04]  /*1b370*/  IMAD.U32 R5, RZ, RZ, UR4 ;  /* 0x00000004ff057e24 */ /* 0x000fc8000f8e00ff */
[----:B0-2---:R-:W-:-:S04]  /*1b380*/  IMAD R16, R16, R5, RZ ;  /* 0x0000000510107224 */ /* 0x005fc800078e02ff */
[----:B------:R-:W-:-:S05]  /*1b390*/  IMAD.IADD R4, R4, 0x1, R16 ;  /* 0x0000000104047824 */ /* 0x000fca00078e0210 */
[----:B-1----:R-:W-:-:S13]  /*1b3a0*/  ISETP.GT.AND P6, PT, R4, R0, PT ;  /* 0x000000000400720c */ /* 0x002fda0003fc4270 */
[----:B------:R-:W-:Y:S05]  /*1b3b0*/  @P6 BRA `(.L_x_8399) ;  /* 0x00000000009c6947 */ /* 0x000fea0003800000 */
.L_x_8404:
        /* <DEDUP_REMOVED lines=14> */
.L_x_8402:
[----:B------:R-:W-:Y:S05]  /*1b4a0*/  BSYNC B0 ;  /* 0x0000000000007941 */ /* 0x000fea0003800000 */
.L_x_8401:
        /* <DEDUP_REMOVED lines=18> */
.L_x_8502:
[----:B------:R-:W-:Y:S02]  /*1b5d0*/  ULDC UR4, c[0x0][0xc38] ;  /* 0x00030e0000047ab9 */ /* 0x000fe40000000800 */
[----:B------:R-:W-:-:S04]  /*1b5e0*/  IMAD.U32 R5, RZ, RZ, UR4 ;  /* 0x00000004ff057e24 */ /* 0x000fc8000f8e00ff */
[----:B-1----:R-:W-:-:S04]  /*1b5f0*/  IMAD R16, R16, R5, RZ ;  /* 0x0000000510107224 */ /* 0x002fc800078e02ff */
[----:B------:R-:W-:-:S05]  /*1b600*/  IMAD.IADD R4, R16, 0x1, R4 ;  /* 0x0000000110047824 */ /* 0x000fca00078e0204 */
[----:B------:R-:W-:-:S13]  /*1b610*/  ISETP.GT.AND P6, PT, R4, R0, PT ;  /* 0x000000000400720c */ /* 0x000fda0003fc4270 */
[----:B------:R-:W-:Y:S05]  /*1b620*/  @!P6 BRA `(.L_x_8404) ;  /* 0xfffffffc0064e947 */ /* 0x000fea000383ffff */
.L_x_8399:
        /* <DEDUP_REMOVED lines=8> */
.L_x_8506:
[----:B------:R-:W-:Y:S01]  /*1b6b0*/  ISETP.NE.AND P0, PT, R4, RZ, PT ;  /* 0x000000ff0400720c */ /* 0x000fe20003f05270 */
[----:B------:R-:W-:-:S12]  /*1b6c0*/  IMAD.MOV.U32 R4, RZ, RZ, RZ ;  /* 0x000000ffff047224 */ /* 0x000fd800078e00ff */
[----:B------:R-:W-:Y:S05]  /*1b6d0*/  @!P0 BRA `(.L_x_8406) ;  /* 0x0000000000148947 */ /* 0x000fea0003800000 */
[----:B------:R-:W-:Y:S01]  /*1b6e0*/  UMOV UR4, 0xffffffff ;  /* 0xffffffff00047882 */ /* 0x000fe20000000000 */
[----:B------:R-:W-:Y:S02]  /*1b6f0*/  VIADD R12, R6, 0xffffffff ;  /* 0xffffffff060c7836 */ /* 0x000fe40000000000 */
[----:B------:R-:W-:Y:S05]  /*1b700*/  BRA.DIV UR4, `(.L_x_8407) ;  /* 0x0000002a04987947 */ /* 0x000fea000b800000 */
[----:B0-----:R0:W3:Y:S02]  /*1b710*/  SHFL.IDX PT, R3, R3, R12, 0x1f ;  /* 0x00001f0c03037589 */ /* 0x0010e400000e0000 */
.L_x_8509:
[----:B---3--:R-:W-:-:S07]  /*1b720*/  IMAD.MOV.U32 R4, RZ, RZ, R3 ;  /* 0x000000ffff047224 */ /* 0x008fce00078e0003 */
.L_x_8406:
[----:B01----:R-:W0:Y:S01]  /*1b730*/  LDC.64 R2, c[0x0][0xc90] ;  /* 0x00032400ff027b82 */ /* 0x003e220000000a00 */
[----:B------:R-:W-:-:S04]  /*1b740*/  IMAD.IADD R19, R6, 0x1, R19 ;  /* 0x0000000106137824 */ /* 0x000fc800078e0213 */
[----:B0-----:R-:W-:-:S05]  /*1b750*/  IMAD.WIDE R2, R19, 0x4, R2 ;  /* 0x0000000413027825 */ /* 0x001fca00078e0202 */
[----:B------:R-:W2:Y:S01]  /*1b760*/  LDG.E R7, desc[UR40][R2.64] ;  /* 0x0000002802077981 */ /* 0x000ea2000c1e1900 */
        /* <DEDUP_REMOVED lines=62> */
.L_x_8400:
[----:B------:R-:W-:Y:S01]  /*1bb50*/  UMOV UR4, URZ ;  /* 0x0000003f00047c82 */ /* 0x000fe20008000000 */
[----:B------:R-:W-:Y:S01]  /*1bb60*/  UMOV UR5, URZ ;  /* 0x0000003f00057c82 */ /* 0x000fe20008000000 */
[----:B------:R-:W-:Y:S01]  /*1bb70*/  ULDC UR6, c[0x0][0xc3c] ;  /* 0x00030f0000067ab9 */ /* 0x000fe20000000800 */
[----:B------:R-:W-:Y:S02]  /*1bb80*/  IMAD.MOV.U32 R16, RZ, RZ, R0 ;  /* 0x000000ffff107224 */ /* 0x000fe400078e0000 */
[----:B------:R-:W-:Y:S02]  /*1bb90*/  IMAD.U32 R17, RZ, RZ, UR4 ;  /* 0x00000004ff117e24 */ /* 0x000fe4000f8e00ff */
[----:B------:R-:W-:Y:S02]  /*1bba0*/  IMAD.U32 R18, RZ, RZ, UR5 ;  /* 0x00000005ff127e24 */ /* 0x000fe4000f8e00ff */
[----:B------:R-:W-:-:S07]  /*1bbb0*/  IMAD.U32 R19, RZ, RZ, UR6 ;  /* 0x00000006ff137e24 */ /* 0x000fce000f8e00ff */
.L_x_8408:
        /* <DEDUP_REMOVED lines=12> */
.L_x_8397:
[----:B------:R-:W-:Y:S02]  /*1bc80*/  ULDC UR4, c[0x0][0xc3c] ;  /* 0x00030f0000047ab9 */ /* 0x000fe40000000800 */
[----:B---3--:R-:W-:-:S13]  /*1bc90*/  ISETP.GE.AND P0, PT, R19, UR4, PT ;  /* 0x0000000413007c0c */ /* 0x008fda000bf06270 */
[----:B------:R-:W-:Y:S05]  /*1bca0*/  @!P0 BRA `(.L_x_8409) ;  /* 0xffffff8000548947 */ /* 0x000fea000383ffff */
[----:B------:R-:W-:Y:S05]  /*1bcb0*/  BSYNC B8 ;  /* 0x0000000000087941 */ /* 0x000fea0003800000 */
.L_x_8245:
        /* <DEDUP_REMOVED lines=12> */
.L_x_8510:
[----:B------:R-:W-:Y:S05]  /*1bd80*/  BSYNC B0 ;  /* 0x0000000000007941 */ /* 0x000fea0003800000 */
.L_x_8410:
[----:B------:R-:W-:-:S03]  /*1bd90*/  UMOV UR4, 0xffffffff ;  /* 0xffffffff00047882 */ /* 0x000fc60000000000 */
[----:B------:R-:W-:Y:S05]  /*1bda0*/  BRA.DIV UR4, `(.L_x_8412) ;  /* 0x00000026042c7947 */ /* 0x000fea000b800000 */
[----:B------:R-:W1:Y:S02]  /*1bdb0*/  S2R R2, SR_TID.X ;  /* 0x0000000000027919 */ /* 0x000e640000002100 */
[----:B-1----:R-:W-:-:S04]  /*1bdc0*/  SHF.R.U32.HI R2, RZ, 0x5, R2 ;  /* 0x00000005ff027819 */ /* 0x002fc80000011602 */
[----:B------:R-:W-:-:S05]  /*1bdd0*/  LOP3.LUT R2, R2, 0x3, RZ, 0xc0, !PT ;  /* 0x0000000302027812 */ /* 0x000fca00078ec0ff */
[----:B------:R1:W2:Y:S02]  /*1bde0*/  SHFL.IDX PT, R14, R2, RZ, 0x1f ;  /* 0x00001fff020e7589 */ /* 0x0002a400000e0000 */
.L_x_8513:
[----:B--2---:R-:W-:-:S13]  /*1bdf0*/  ISETP.NE.AND P0, PT, R14, RZ, PT ;  /* 0x000000ff0e00720c */ /* 0x004fda0003f05270 */
[----:B------:R-:W-:Y:S05]  /*1be00*/  @P0 BRA `(.L_x_8097) ;  /* 0x0000000000940947 */ /* 0x000fea0003800000 */
[----:B------:R-:W-:-:S03]  /*1be10*/  UMOV UR4, 0xffffffff ;  /* 0xffffffff00047882 */ /* 0x000fc60000000000 */
[----:B------:R-:W-:Y:S05]  /*1be20*/  BRA.DIV UR4, `(.L_x_8413) ;  /* 0x0000002604407947 */ /* 0x000fea000b800000 */
[----:B------:R-:W-:-:S13]  /*1be30*/  ELECT P6, URZ, PT ;  /* 0x00000000003f782f */ /* 0x000fda00038c0000 */
.L_x_8516:
[----:B------:R-:W-:Y:S05]  /*1be40*/  @!P6 BRA `(.L_x_8097) ;  /* 0x000000000084e947 */ /* 0x000fea0003800000 */
[----:B-1----:R-:W2:Y:S02]  /*1be50*/  LDL.LU R2, [R1+0x58] ;  /* 0x0000580001027983 */ /* 0x002ea40000300800 */
[----:B--2---:R-:W-:-:S04]  /*1be60*/  LOP3.LUT R2, R2, 0x2, RZ, 0xfc, !PT ;  /* 0x0000000202027812 */ /* 0x004fc800078efcff */
[----:B------:R-:W-:-:S13]  /*1be70*/  ISETP.NE.AND P2, PT, R2, 0x3, PT ;  /* 0x000000030200780c */ /* 0x000fda0003f45270 */
[----:B------:R-:W-:Y:S05]  /*1be80*/  @!P2 BRA `(.L_x_8414) ;  /* 0x000000000004a947 */ /* 0x000fea0003800000 */
[----:B------:R-:W-:Y:S01]  /*1be90*/  BPT.TRAP 0x1 ;  /* 0x000000040000795c */ /* 0x000fe20000300000 */
.L_x_8414:
        /* <DEDUP_REMOVED lines=14> */
.L_x_8517:
[----:B------:R-:W1:Y:S02]  /*1bf80*/  SYNCS.PHASECHK.TRANS64.TRYWAIT P0, [R7+URZ], R2 ;  /* 0x00000002070075a7 */ /* 0x000e64000800017f */
[----:B-1----:R-:W-:Y:S05]  /*1bf90*/  @!P0 BRA `(.L_x_8416) ;  /* 0x0000002400188947 */ /* 0x002fea0003800000 */
.L_x_8518:
[----:B------:R-:W-:Y:S05]  /*1bfa0*/  @!P2 BRA `(.L_x_8417) ;  /* 0x000000000004a947 */ /* 0x000fea0003800000 */
[----:B------:R-:W-:Y:S01]  /*1bfb0*/  BPT.TRAP 0x1 ;  /* 0x000000040000795c */ /* 0x000fe20000300000 */
.L_x_8417:
[----:B------:R-:W2:Y:S01]  /*1bfc0*/  LDL.LU R4, [R1+0xc] ;  /* 0x00000c0001047983 */ /* 0x000ea20000300800 */
[----:B------:R-:W-:-:S04]  /*1bfd0*/  VIADD R0, R0, 0x28c60 ;  /* 0x00028c6000007836 */ /* 0x000fc80000000000 */
[----:B--2---:R-:W-:-:S04]  /*1bfe0*/  IMAD R4, R4, 0x8, R0 ;  /* 0x0000000804047824 */ /* 0x004fc800078e0200 */
[----:B------:R-:W2:Y:S02]  /*1bff0*/  SYNCS.PHASECHK.TRANS64.TRYWAIT P0, [R4+URZ], R5 ;  /* 0x00000005040075a7 */ /* 0x000ea4000800017f */
[----:B--2---:R-:W-:Y:S05]  /*1c000*/  @!P0 BRA `(.L_x_8418) ;  /* 0x0000002400108947 */ /* 0x004fea0003800000 */
.L_x_8519:
[----:B------:R-:W-:-:S07]  /*1c010*/  IMAD R3, R3, 0x8, R0 ;  /* 0x0000000803037824 */ /* 0x000fce00078e0200 */
.L_x_8419:
[----:B---3--:R3:W4:Y:S02]  /*1c020*/  SYNCS.PHASECHK.TRANS64.TRYWAIT P0, [R3+URZ], R2 ;  /* 0x00000002030075a7 */ /* 0x008724000800017f */
[----:B----4-:R-:W-:Y:S05]  /*1c030*/  @!P0 NANOSLEEP.SYNCS 0x989680 ;  /* 0x009896800000895d */ /* 0x010fea0003900000 */
[----:B------:R-:W4:Y:S02]  /*1c040*/  @!P0 SYNCS.PHASECHK.TRANS64 P0, [R3+URZ], R2 ;  /* 0x00000002030085a7 */ /* 0x000f24000800007f */
[----:B----4-:R-:W-:Y:S05]  /*1c050*/  @!P0 BRA `(.L_x_8419) ;  /* 0xfffffffc00f08947 */ /* 0x010fea000383ffff */
.L_x_8097:
[----:B------:R-:W-:Y:S05]  /*1c060*/  BSYNC B9 ;  /* 0x0000000000097941 */ /* 0x000fea0003800000 */
.L_x_8094:
[----:B------:R-:W-:Y:S05]  /*1c070*/  EXIT ;  /* 0x000000000000794d */ /* 0x000fea0003800000 */
.L_x_8113:
[----:B0-----:R0:W1:Y:S02]  /*1c080*/  SYNCS.PHASECHK.TRANS64.TRYWAIT P5, [R68+URZ+0x28c90], R71 ;  /* 0x028c9047440075a7 */ /* 0x00106400080a017f */
[----:B-1----:R-:W-:Y:S05]  /*1c090*/  @!P5 NANOSLEEP.SYNCS 0x989680 ;  /* 0x009896800000d95d */ /* 0x002fea0003900000 */
[----:B------:R-:W1:Y:S02]  /*1c0a0*/  @!P5 SYNCS.PHASECHK.TRANS64 P5, [R68+URZ+0x28c90], R71 ;  /* 0x028c90474400d5a7 */ /* 0x000e6400080a007f */
[----:B-1----:R-:W-:Y:S05]  /*1c0b0*/  @!P5 BRA `(.L_x_8113) ;  /* 0xfffffffc00f0d947 */ /* 0x002fea000383ffff */
[----:B------:R-:W-:Y:S05]  /*1c0c0*/  BRA `(.L_x_8420) ;  /* 0xfffffe6400ac7947 */ /* 0x000fea000383ffff */
.L_x_8123:
[----:B-1----:R1:W2:Y:S02]  /*1c0d0*/  SYNCS.PHASECHK.TRANS64.TRYWAIT P5, [R68+URZ+0x28c90], R71 ;  /* 0x028c9047440075a7 */ /* 0x0022a400080a017f */
[----:B--2---:R-:W-:Y:S05]  /*1c0e0*/  @!P5 NANOSLEEP.SYNCS 0x989680 ;  /* 0x009896800000d95d */ /* 0x004fea0003900000 */
[----:B------:R-:W2:Y:S02]  /*1c0f0*/  @!P5 SYNCS.PHASECHK.TRANS64 P5, [R68+URZ+0x28c90], R71 ;  /* 0x028c90474400d5a7 */ /* 0x000ea400080a007f */
[----:B--2---:R-:W-:Y:S05]  /*1c100*/  @!P5 BRA `(.L_x_8123) ;  /* 0xfffffffc00f0d947 */ /* 0x004fea000383ffff */
[----:B------:R-:W-:Y:S05]  /*1c110*/  BRA `(.L_x_8421) ;  /* 0xfffffe70002c7947 */ /* 0x000fea000383ffff */
.L_x_8128:
[----:B0-----:R0:W1:Y:S02]  /*1c120*/  SYNCS.PHASECHK.TRANS64.TRYWAIT P5, [R68+URZ+0x28c90], R71 ;  /* 0x028c9047440075a7 */ /* 0x00106400080a017f */
[----:B-1----:R-:W-:Y:S05]  /*1c130*/  @!P5 NANOSLEEP.SYNCS 0x989680 ;  /* 0x009896800000d95d */ /* 0x002fea0003900000 */
[----:B------:R-:W1:Y:S02]  /*1c140*/  @!P5 SYNCS.PHASECHK.TRANS64 P5, [R68+URZ+0x28c90], R71 ;  /* 0x028c90474400d5a7 */ /* 0x000e6400080a007f */
[----:B-1----:R-:W-:Y:S05]  /*1c150*/  @!P5 BRA `(.L_x_8128) ;  /* 0xfffffffc00f0d947 */ /* 0x002fea000383ffff */
[----:B------:R-:W-:Y:S05]  /*1c160*/  BRA `(.L_x_8422) ;  /* 0xfffffe7800607947 */ /* 0x000fea000383ffff */
.L_x_8132:
[----:B------:R0:W0:Y:S02]  /*1c170*/  SYNCS.PHASECHK.TRANS64.TRYWAIT P0, [R68+URZ+0x28cb0], R71 ;  /* 0x028cb047440075a7 */ /* 0x000024000800017f */
[----:B0-----:R-:W-:Y:S05]  /*1c180*/  @!P0 NANOSLEEP.SYNCS 0x989680 ;  /* 0x009896800000895d */ /* 0x001fea0003900000 */
[----:B------:R-:W0:Y:S02]  /*1c190*/  @!P0 SYNCS.PHASECHK.TRANS64 P0, [R68+URZ+0x28cb0], R71 ;  /* 0x028cb047440085a7 */ /* 0x000e24000800007f */
[----:B0-----:R-:W-:Y:S05]  /*1c1a0*/  @!P0 BRA `(.L_x_8132) ;  /* 0xfffffffc00f08947 */ /* 0x001fea000383ffff */
[----:B------:R-:W-:Y:S05]  /*1c1b0*/  BRA `(.L_x_8423) ;  /* 0xfffffe7800d87947 */ /* 0x000fea000383ffff */
.L_x_8143:
[----:B-1----:R1:W2:Y:S02]  /*1c1c0*/  SYNCS.PHASECHK.TRANS64.TRYWAIT P1, [R20+URZ+0x28c50], R3 ;  /* 0x028c5003140075a7 */ /* 0x0022a4000802017f */
[----:B--2---:R-:W-:Y:S05]  /*1c1d0*/  @!P1 NANOSLEEP.SYNCS 0x989680 ;  /* 0x009896800000995d */ /* 0x004fea0003900000 */
[----:B------:R-:W2:Y:S02]  /*1c1e0*/  @!P1 SYNCS.PHASECHK.TRANS64 P1, [R20+URZ+0x28c50], R3 ;  /* 0x028c5003140095a7 */ /* 0x000ea4000802007f */
[----:B--2---:R-:W-:Y:S05]  /*1c1f0*/  @!P1 BRA `(.L_x_8143) ;  /* 0xfffffffc00f09947 */ /* 0x004fea000383ffff */
[----:B------:R-:W-:Y:S05]  /*1c200*/  BRA `(.L_x_8424) ;  /* 0xfffffe8800287947 */ /* 0x000fea000383ffff */
.L_x_8150:
[----:B-1----:R1:W2:Y:S02]  /*1c210*/  SYNCS.PHASECHK.TRANS64.TRYWAIT P2, [R3+URZ+0x28c50], R4 ;  /* 0x028c5004030075a7 */ /* 0x0022a4000804017f */
[----:B--2---:R-:W-:Y:S05]  /*1c220*/  @!P2 NANOSLEEP.SYNCS 0x989680 ;  /* 0x009896800000a95d */ /* 0x004fea0003900000 */
[----:B------:R-:W2:Y:S02]  /*1c230*/  @!P2 SYNCS.PHASECHK.TRANS64 P2, [R3+URZ+0x28c50], R4 ;  /* 0x028c50040300a5a7 */ /* 0x000ea4000804007f */
[----:B--2---:R-:W-:Y:S05]  /*1c240*/  @!P2 BRA `(.L_x_8150) ;  /* 0xfffffffc00f0a947 */ /* 0x004fea000383ffff */
[----:B------:R-:W-:Y:S05]  /*1c250*/  BRA `(.L_x_8149) ;  /* 0xfffffe9400507947 */ /* 0x000fea000383ffff */
.L_x_8163:
        /* <DEDUP_REMOVED lines=8> */
.L_x_8426:
[----:B------:R-:W-:Y:S05]  /*1c2e0*/  BSYNC B1 ;  /* 0x0000000000017941 */ /* 0x000fea0003800000 */
.L_x_8425:
        /* <DEDUP_REMOVED lines=8> */
.L_x_8427:
[----:B------:R-:W-:Y:S02]  /*1c370*/  IMAD.MOV.U32 R13, RZ, RZ, R8 ;  /* 0x000000ffff0d7224 */ /* 0x000fe400078e0008 */
[----:B------:R-:W-:-:S07]  /*1c380*/  IMAD.MOV.U32 R0, RZ, RZ, R14 ;  /* 0x000000ffff007224 */ /* 0x000fce00078e000e */
[----:B------:R-:W-:Y:S05]  /*1c390*/  WARPSYNC.COLLECTIVE R15, `(.L_x_8428) ;  /* 0x000000000f087348 */ /* 0x000fea0003c00000 */
[----:B------:R0:W1:Y:S02]  /*1c3a0*/  SHFL.IDX P6, R14, R13, R12, R11 ;  /* 0x0000000c0d0e7389 */ /* 0x00006400000c000b */
[----:B01----:R-:W-:Y:S01]  /*1c3b0*/  ENDCOLLECTIVE ;  /* 0x000000000000791b */ /* 0x003fe20003800000 */
.L_x_8428:
[----:B------:R-:W-:Y:S02]  /*1c3c0*/  IMAD.MOV.U32 R13, RZ, RZ, R7 ;  /* 0x000000ffff0d7224 */ /* 0x000fe400078e0007 */
[----:B------:R-:W-:-:S07]  /*1c3d0*/  IMAD.MOV.U32 R5, RZ, RZ, R14 ;  /* 0x000000ffff057224 */ /* 0x000fce00078e000e */
[----:B------:R-:W-:Y:S05]  /*1c3e0*/  WARPSYNC.COLLECTIVE R15, `(.L_x_8429) ;  /* 0x000000000f087348 */ /* 0x000fea0003c00000 */
[----:B------:R0:W1:Y:S02]  /*1c3f0*/  SHFL.IDX P6, R14, R13, R12, R11 ;  /* 0x0000000c0d0e7389 */ /* 0x00006400000c000b */
[----:B01----:R-:W-:Y:S01]  /*1c400*/  ENDCOLLECTIVE ;  /* 0x000000000000791b */ /* 0x003fe20003800000 */
.L_x_8429:
[----:B------:R-:W-:Y:S05]  /*1c410*/  BRA `(.L_x_8430) ;  /* 0xfffffea800fc7947 */ /* 0x000fea000383ffff */
.L_x_8166:
        /* <DEDUP_REMOVED lines=8> */
.L_x_8432:
[----:B------:R-:W-:Y:S05]  /*1c4a0*/  BSYNC B1 ;  /* 0x0000000000017941 */ /* 0x000fea0003800000 */
.L_x_8431:
        /* <DEDUP_REMOVED lines=8> */
.L_x_8433:
[----:B------:R-:W-:Y:S02]  /*1c530*/  IMAD.MOV.U32 R13, RZ, RZ, R8 ;  /* 0x000000ffff0d7224 */ /* 0x000fe400078e0008 */
[----:B------:R-:W-:-:S07]  /*1c540*/  IMAD.MOV.U32 R0, RZ, RZ, R14 ;  /* 0x000000ffff007224 */ /* 0x000fce00078e000e */
[----:B------:R-:W-:Y:S05]  /*1c550*/  WARPSYNC.COLLECTIVE R15, `(.L_x_8434) ;  /* 0x000000000f087348 */ /* 0x000fea0003c00000 */
[----:B------:R0:W1:Y:S02]  /*1c560*/  SHFL.IDX P6, R14, R13, R12, R11 ;  /* 0x0000000c0d0e7389 */ /* 0x00006400000c000b */
[----:B01----:R-:W-:Y:S01]  /*1c570*/  ENDCOLLECTIVE ;  /* 0x000000000000791b */ /* 0x003fe20003800000 */
.L_x_8434:
[----:B------:R-:W-:Y:S02]  /*1c580*/  IMAD.MOV.U32 R13, RZ, RZ, R7 ;  /* 0x000000ffff0d7224 */ /* 0x000fe400078e0007 */
[----:B------:R-:W-:-:S07]  /*1c590*/  IMAD.MOV.U32 R5, RZ, RZ, R14 ;  /* 0x000000ffff057224 */ /* 0x000fce00078e000e */
[----:B------:R-:W-:Y:S05]  /*1c5a0*/  WARPSYNC.COLLECTIVE R15, `(.L_x_8435) ;  /* 0x000000000f087348 */ /* 0x000fea0003c00000 */
[----:B------:R0:W1:Y:S02]  /*1c5b0*/  SHFL.IDX P6, R14, R13, R12, R11 ;  /* 0x0000000c0d0e7389 */ /* 0x00006400000c000b */
[----:B01----:R-:W-:Y:S01]  /*1c5c0*/  ENDCOLLECTIVE ;  /* 0x000000000000791b */ /* 0x003fe20003800000 */
.L_x_8435:
[----:B------:R-:W-:Y:S05]  /*1c5d0*/  BRA `(.L_x_8436) ;  /* 0xfffffeac00587947 */ /* 0x000fea000383ffff */
.L_x_8170:
[----:B0-----:R0:W1:Y:S02]  /*1c5e0*/  SYNCS.PHASECHK.TRANS64.TRYWAIT P0, [R2+URZ+0x28c00], R35 ;  /* 0x028c0023020075a7 */ /* 0x001064000800017f */
[----:B-1----:R-:W-:Y:S05]  /*1c5f0*/  @!P0 NANOSLEEP.SYNCS 0x989680 ;  /* 0x009896800000895d */ /* 0x002fea0003900000 */
[----:B------:R-:W1:Y:S02]  /*1c600*/  @!P0 SYNCS.PHASECHK.TRANS64 P0, [R2+URZ+0x28c00], R35 ;  /* 0x028c0023020085a7 */ /* 0x000e64000800007f */
[----:B-1----:R-:W-:Y:S05]  /*1c610*/  @!P0 BRA `(.L_x_8170) ;  /* 0xfffffffc00f08947 */ /* 0x002fea000383ffff */
[----:B------:R-:W-:Y:S05]  /*1c620*/  BRA `(.L_x_8437) ;  /* 0xfffffeb000447947 */ /* 0x000fea000383ffff */
.L_x_8178:
        /* <DEDUP_REMOVED lines=8> */
.L_x_8439:
[----:B------:R-:W-:Y:S05]  /*1c6b0*/  BSYNC B1 ;  /* 0x0000000000017941 */ /* 0x000fea0003800000 */
.L_x_8438:
        /* <DEDUP_REMOVED lines=8> */
.L_x_8440:
[----:B------:R-:W-:Y:S02]  /*1c740*/  IMAD.MOV.U32 R13, RZ, RZ, R7 ;  /* 0x000000ffff0d7224 */ /* 0x000fe400078e0007 */
[----:B------:R-:W-:-:S07]  /*1c750*/  IMAD.MOV.U32 R0, RZ, RZ, R14 ;  /* 0x000000ffff007224 */ /* 0x000fce00078e000e */
[----:B------:R-:W-:Y:S05]  /*1c760*/  WARPSYNC.COLLECTIVE R15, `(.L_x_8441) ;  /* 0x000000000f087348 */ /* 0x000fea0003c00000 */
[----:B------:R0:W1:Y:S02]  /*1c770*/  SHFL.IDX P6, R14, R13, R12, R11 ;  /* 0x0000000c0d0e7389 */ /* 0x00006400000c000b */
[----:B01----:R-:W-:Y:S01]  /*1c780*/  ENDCOLLECTIVE ;  /* 0x000000000000791b */ /* 0x003fe20003800000 */
.L_x_8441:
[----:B------:R-:W-:Y:S02]  /*1c790*/  IMAD.MOV.U32 R10, RZ, RZ, R0 ;  /* 0x000000ffff0a7224 */ /* 0x000fe400078e0000 */
[----:B------:R-:W-:Y:S02]  /*1c7a0*/  IMAD.MOV.U32 R13, RZ, RZ, R9 ;  /* 0x000000ffff0d7224 */ /* 0x000fe400078e0009 */
[----:B------:R-:W-:-:S07]  /*1c7b0*/  IMAD.MOV.U32 R5, RZ, RZ, R14 ;  /* 0x000000ffff057224 */ /* 0x000fce00078e000e */
[----:B------:R-:W-:Y:S05]  /*1c7c0*/  WARPSYNC.COLLECTIVE R15, `(.L_x_8442) ;  /* 0x000000000f087348 */ /* 0x000fea0003c00000 */
[----:B------:R0:W1:Y:S02]  /*1c7d0*/  SHFL.IDX P6, R14, R13, R12, R11 ;  /* 0x0000000c0d0e7389 */ /* 0x00006400000c000b */
[----:B01----:R-:W-:Y:S01]  /*1c7e0*/  ENDCOLLECTIVE ;  /* 0x000000000000791b */ /* 0x003fe20003800000 */
.L_x_8442:
[----:B------:R-:W-:Y:S01]  /*1c7f0*/  IMAD.MOV.U32 R11, RZ, RZ, R3 ;  /* 0x000000ffff0b7224 */ /* 0x000fe200078e0003 */
[----:B------:R-:W-:Y:S06]  /*1c800*/  BRA `(.L_x_8443) ;  /* 0xfffffebc00987947 */ /* 0x000fec000383ffff */
.L_x_8181:
        /* <DEDUP_REMOVED lines=8> */
.L_x_8445:
[----:B------:R-:W-:Y:S05]  /*1c890*/  BSYNC B1 ;  /* 0x0000000000017941 */ /* 0x000fea0003800000 */
.L_x_8444:
        /* <DEDUP_REMOVED lines=8> */
.L_x_8446:
[----:B------:R-:W-:Y:S02]  /*1c920*/  IMAD.MOV.U32 R13, RZ, RZ, R7 ;  /* 0x000000ffff0d7224 */ /* 0x000fe400078e0007 */
[----:B------:R-:W-:-:S07]  /*1c930*/  IMAD.MOV.U32 R0, RZ, RZ, R14 ;  /* 0x000000ffff007224 */ /* 0x000fce00078e000e */
[----:B------:R-:W-:Y:S05]  /*1c940*/  WARPSYNC.COLLECTIVE R15, `(.L_x_8447) ;  /* 0x000000000f087348 */ /* 0x000fea0003c00000 */
[----:B------:R0:W1:Y:S02]  /*1c950*/  SHFL.IDX P6, R14, R13, R12, R11 ;  /* 0x0000000c0d0e7389 */ /* 0x00006400000c000b */
[----:B01----:R-:W-:Y:S01]  /*1c960*/  ENDCOLLECTIVE ;  /* 0x000000000000791b */ /* 0x003fe20003800000 */
.L_x_8447:
[----:B------:R-:W-:Y:S02]  /*1c970*/  IMAD.MOV.U32 R13, RZ, RZ, R9 ;  /* 0x000000ffff0d7224 */ /* 0x000fe400078e0009 */
[----:B------:R-:W-:-:S07]  /*1c980*/  IMAD.MOV.U32 R7, RZ, RZ, R14 ;  /* 0x000000ffff077224 */ /* 0x000fce00078e000e */
[----:B------:R-:W-:Y:S05]  /*1c990*/  WARPSYNC.COLLECTIVE R15, `(.L_x_8448) ;  /* 0x000000000f087348 */ /* 0x000fea0003c00000 */
[----:B------:R0:W1:Y:S02]  /*1c9a0*/  SHFL.IDX P6, R14, R13, R12, R11 ;  /* 0x0000000c0d0e7389 */ /* 0x00006400000c000b */
[----:B01----:R-:W-:Y:S01]  /*1c9b0*/  ENDCOLLECTIVE ;  /* 0x000000000000791b */ /* 0x003fe20003800000 */
.L_x_8448:
[----:B------:R-:W-:Y:S02]  /*1c9c0*/  IMAD.MOV.U32 R12, RZ, RZ, R0 ;  /* 0x000000ffff0c7224 */ /* 0x000fe400078e0000 */
[----:B------:R-:W-:Y:S01]  /*1c9d0*/  IMAD.MOV.U32 R13, RZ, RZ, R3 ;  /* 0x000000ffff0d7224 */ /* 0x000fe200078e0003 */
[----:B------:R-:W-:Y:S06]  /*1c9e0*/  BRA `(.L_x_8449) ;  /* 0xfffffebc00bc7947 */ /* 0x000fec000383ffff */
.L_x_8185:
[----:B0-----:R0:W1:Y:S02]  /*1c9f0*/  SYNCS.PHASECHK.TRANS64.TRYWAIT P1, [R2+URZ+0x28c00], R3 ;  /* 0x028c0003020075a7 */ /* 0x001064000802017f */
[----:B-1----:R-:W-:Y:S05]  /*1ca00*/  @!P1 NANOSLEEP.SYNCS 0x989680 ;  /* 0x009896800000995d */ /* 0x002fea0003900000 */
[----:B------:R-:W1:Y:S02]  /*1ca10*/  @!P1 SYNCS.PHASECHK.TRANS64 P1, [R2+URZ+0x28c00], R3 ;  /* 0x028c0003020095a7 */ /* 0x000e64000802007f */
[----:B-1----:R-:W-:Y:S05]  /*1ca20*/  @!P1 BRA `(.L_x_8185) ;  /* 0xfffffffc00f09947 */ /* 0x002fea000383ffff */
[----:B------:R-:W-:Y:S05]  /*1ca30*/  BRA `(.L_x_8450) ;  /* 0xfffffec0005c7947 */ /* 0x000fea000383ffff */
.L_x_8191:
[----:B0-----:R0:W1:Y:S02]  /*1ca40*/  SYNCS.PHASECHK.TRANS64.TRYWAIT P2, [R168+URZ+0x28c30], R57 ;  /* 0x028c3039a80075a7 */ /* 0x001064000804017f */
[----:B-1----:R-:W-:Y:S05]  /*1ca50*/  @!P2 NANOSLEEP.SYNCS 0x989680 ;  /* 0x009896800000a95d */ /* 0x002fea0003900000 */
[----:B------:R-:W1:Y:S02]  /*1ca60*/  @!P2 SYNCS.PHASECHK.TRANS64 P2, [R168+URZ+0x28c30], R57 ;  /* 0x028c3039a800a5a7 */ /* 0x000e64000804007f */
[----:B-1----:R-:W-:Y:S05]  /*1ca70*/  @!P2 BRA `(.L_x_8191) ;  /* 0xfffffffc00f0a947 */ /* 0x002fea000383ffff */
[----:B------:R-:W-:Y:S05]  /*1ca80*/  BRA `(.L_x_8190) ;  /* 0xfffffecc00f47947 */ /* 0x000fea000383ffff */
.L_x_8196:
[----:B-1----:R1:W3:Y:S02]  /*1ca90*/  SYNCS.PHASECHK.TRANS64.TRYWAIT P2, [R168+URZ+0x28c50], R57 ;  /* 0x028c5039a80075a7 */ /* 0x0022e4000804017f */
[----:B---3--:R-:W-:Y:S05]  /*1caa0*/  @!P2 NANOSLEEP.SYNCS 0x989680 ;  /* 0x009896800000a95d */ /* 0x008fea0003900000 */
[----:B------:R-:W3:Y:S02]  /*1cab0*/  @!P2 SYNCS.PHASECHK.TRANS64 P2, [R168+URZ+0x28c50], R57 ;  /* 0x028c5039a800a5a7 */ /* 0x000ee4000804007f */
[----:B---3--:R-:W-:Y:S05]  /*1cac0*/  @!P2 BRA `(.L_x_8196) ;  /* 0xfffffffc00f0a947 */ /* 0x008fea000383ffff */
[----:B------:R-:W-:Y:S05]  /*1cad0*/  BRA `(.L_x_8195) ;  /* 0xfffffee400c47947 */ /* 0x000fea000383ffff */
.L_x_8203:
[----:B--2---:R2:W3:Y:S02]  /*1cae0*/  SYNCS.PHASECHK.TRANS64.TRYWAIT P2, [R216+URZ+0x28c30], R20 ;  /* 0x028c3014d80075a7 */ /* 0x0044e4000804017f */
[----:B---3--:R-:W-:Y:S05]  /*1caf0*/  @!P2 NANOSLEEP.SYNCS 0x989680 ;  /* 0x009896800000a95d */ /* 0x008fea0003900000 */
[----:B------:R-:W3:Y:S02]  /*1cb00*/  @!P2 SYNCS.PHASECHK.TRANS64 P2, [R216+URZ+0x28c30], R20 ;  /* 0x028c3014d800a5a7 */ /* 0x000ee4000804007f */
[----:B---3--:R-:W-:Y:S05]  /*1cb10*/  @!P2 BRA `(.L_x_8203) ;  /* 0xfffffffc00f0a947 */ /* 0x008fea000383ffff */
[----:B------:R-:W-:Y:S05]  /*1cb20*/  BRA `(.L_x_8202) ;  /* 0xfffffee800f07947 */ /* 0x000fea000383ffff */
.L_x_8208:
[----:B--2---:R2:W3:Y:S02]  /*1cb30*/  SYNCS.PHASECHK.TRANS64.TRYWAIT P2, [R216+URZ+0x28c50], R20 ;  /* 0x028c5014d80075a7 */ /* 0x0044e4000804017f */
[----:B---3--:R-:W-:Y:S05]  /*1cb40*/  @!P2 NANOSLEEP.SYNCS 0x989680 ;  /* 0x009896800000a95d */ /* 0x008fea0003900000 */
[----:B------:R-:W3:Y:S02]  /*1cb50*/  @!P2 SYNCS.PHASECHK.TRANS64 P2, [R216+URZ+0x28c50], R20 ;  /* 0x028c5014d800a5a7 */ /* 0x000ee4000804007f */
[----:B---3--:R-:W-:Y:S05]  /*1cb60*/  @!P2 BRA `(.L_x_8208) ;  /* 0xfffffffc00f0a947 */ /* 0x008fea000383ffff */
[----:B------:R-:W-:Y:S05]  /*1cb70*/  BRA `(.L_x_8207) ;  /* 0xffffff0800c07947 */ /* 0x000fea000383ffff */
.L_x_8216:
[----:B---3--:R3:W4:Y:S02]  /*1cb80*/  SYNCS.PHASECHK.TRANS64.TRYWAIT P2, [R194+URZ+0x28c30], R20 ;  /* 0x028c3014c20075a7 */ /* 0x008724000804017f */
[----:B----4-:R-:W-:Y:S05]  /*1cb90*/  @!P2 NANOSLEEP.SYNCS 0x989680 ;  /* 0x009896800000a95d */ /* 0x010fea0003900000 */
[----:B------:R-:W4:Y:S02]  /*1cba0*/  @!P2 SYNCS.PHASECHK.TRANS64 P2, [R194+URZ+0x28c30], R20 ;  /* 0x028c3014c200a5a7 */ /* 0x000f24000804007f */
[----:B----4-:R-:W-:Y:S05]  /*1cbb0*/  @!P2 BRA `(.L_x_8216) ;  /* 0xfffffffc00f0a947 */ /* 0x010fea000383ffff */
[----:B------:R-:W-:Y:S05]  /*1cbc0*/  BRA `(.L_x_8215) ;  /* 0xffffff0c00d47947 */ /* 0x000fea000383ffff */
.L_x_8221:
[----:B--2---:R2:W4:Y:S02]  /*1cbd0*/  SYNCS.PHASECHK.TRANS64.TRYWAIT P2, [R194+URZ+0x28c50], R20 ;  /* 0x028c5014c20075a7 */ /* 0x004524000804017f */
[----:B----4-:R-:W-:Y:S05]  /*1cbe0*/  @!P2 NANOSLEEP.SYNCS 0x989680 ;  /* 0x009896800000a95d */ /* 0x010fea0003900000 */
[----:B------:R-:W4:Y:S02]  /*1cbf0*/  @!P2 SYNCS.PHASECHK.TRANS64 P2, [R194+URZ+0x28c50], R20 ;  /* 0x028c5014c200a5a7 */ /* 0x000f24000804007f */
[----:B----4-:R-:W-:Y:S05]  /*1cc00*/  @!P2 BRA `(.L_x_8221) ;  /* 0xfffffffc00f0a947 */ /* 0x010fea000383ffff */
[----:B------:R-:W-:Y:S05]  /*1cc10*/  BRA `(.L_x_8220) ;  /* 0xffffff28002c7947 */ /* 0x000fea000383ffff */
.L_x_8251:
[----:B------:R-:W2:Y:S01]  /*1cc20*/  S2R R9, SR_TID.X ;  /* 0x0000000000097919 */ /* 0x000ea20000002100 */
[----:B------:R-:W-:Y:S01]  /*1cc30*/  BSSY B1, `(.L_x_8451) ;  /* 0x000000a000017945 */ /* 0x000fe20003800000 */
[----:B------:R-:W-:Y:S02]  /*1cc40*/  IMAD.MOV.U32 R12, RZ, RZ, RZ ;  /* 0x000000ffff0c7224 */ /* 0x000fe400078e00ff */
[----:B-1----:R-:W-:Y:S02]  /*1cc50*/  IMAD.MOV.U32 R11, RZ, RZ, 0x1f ;  /* 0x0000001fff0b7424 */ /* 0x002fe400078e00ff */
[----:B------:R-:W-:Y:S01]  /*1cc60*/  IMAD.MOV.U32 R15, RZ, RZ, -0x1 ;  /* 0xffffffffff0f7424 */ /* 0x000fe200078e00ff */
[----:B--2---:R-:W-:-:S04]  /*1cc70*/  SHF.R.U32.HI R9, RZ, 0x5, R9 ;  /* 0x00000005ff097819 */ /* 0x004fc80000011609 */
[----:B------:R-:W-:-:S05]  /*1cc80*/  LOP3.LUT R9, R9, 0x3, RZ, 0xc0, !PT ;  /* 0x0000000309097812 */ /* 0x000fca00078ec0ff */
[----:B------:R-:W-:-:S07]  /*1cc90*/  IMAD.MOV.U32 R13, RZ, RZ, R9 ;  /* 0x000000ffff0d7224 */ /* 0x000fce00078e0009 */
[----:B0-----:R-:W-:Y:S05]  /*1cca0*/  WARPSYNC.COLLECTIVE R15, `(.L_x_8452) ;  /* 0x000000000f087348 */ /* 0x001fea0003c00000 */
[----:B0-----:R0:W1:Y:S02]  /*1ccb0*/  SHFL.IDX P6, R14, R13, R12, R11 ;  /* 0x0000000c0d0e7389 */ /* 0x00106400000c000b */
[----:B01----:R-:W-:Y:S01]  /*1ccc0*/  ENDCOLLECTIVE ;  /* 0x000000000000791b */ /* 0x003fe20003800000 */
.L_x_8452:
[----:B------:R-:W-:Y:S05]  /*1ccd0*/  BSYNC B1 ;  /* 0x0000000000017941 */ /* 0x000fea0003800000 */
.L_x_8451:
[----:B------:R-:W-:Y:S05]  /*1cce0*/  BRA `(.L_x_8453) ;  /* 0xffffff7800407947 */ /* 0x000fea000383ffff */
.L_x_8253:
[----:B------:R-:W-:Y:S01]  /*1ccf0*/  BSSY B1, `(.L_x_8454) ;  /* 0x0000006000017945 */ /* 0x000fe20003800000 */
[----:B------:R-:W-:-:S07]  /*1cd00*/  IMAD.MOV.U32 R15, RZ, RZ, -0x1 ;  /* 0xffffffffff0f7424 */ /* 0x000fce00078e00ff */
[----:B01----:R-:W-:Y:S05]  /*1cd10*/  WARPSYNC.COLLECTIVE R15, `(.L_x_8455) ;  /* 0x000000000f0c7348 */ /* 0x003fea0003c00000 */
[----:B------:R-:W-:Y:S02]  /*1cd20*/  ELECT P6, UR62, PT ;  /* 0x00000000003e782f */ /* 0x000fe400038c0000 */
[----:B------:R-:W-:Y:S01]  /*1cd30*/  MOV R14, UR62 ;  /* 0x0000003e000e7c02 */ /* 0x000fe20008000f00 */
[----:B01----:R-:W-:Y:S10]  /*1cd40*/  ENDCOLLECTIVE ;  /* 0x000000000000791b */ /* 0x003ff40003800000 */
.L_x_8455:
[----:B------:R-:W-:Y:S05]  /*1cd50*/  BSYNC B1 ;  /* 0x0000000000017941 */ /* 0x000fea0003800000 */
.L_x_8454:
[----:B------:R-:W-:Y:S05]  /*1cd60*/  BRA `(.L_x_8252) ;  /* 0xffffff7800387947 */ /* 0x000fea000383ffff */
.L_x_8255:
[----:B0-----:R-:W2:Y:S02]  /*1cd70*/  LDL R5, [R1+0x4] ;  /* 0x0000040001057983 */ /* 0x001ea40000100800 */
[----:B--2---:R0:W2:Y:S02]  /*1cd80*/  SYNCS.PHASECHK.TRANS64.TRYWAIT P0, [R5+URZ+0x28c20], R4 ;  /* 0x028c2004050075a7 */ /* 0x0040a4000800017f */
[----:B--2---:R-:W-:Y:S05]  /*1cd90*/  @!P0 NANOSLEEP.SYNCS 0x989680 ;  /* 0x009896800000895d */ /* 0x004fea0003900000 */
[----:B------:R-:W2:Y:S02]  /*1cda0*/  @!P0 SYNCS.PHASECHK.TRANS64 P0, [R5+URZ+0x28c20], R4 ;  /* 0x028c2004050085a7 */ /* 0x000ea4000800007f */
[----:B--2---:R-:W-:Y:S05]  /*1cdb0*/  @!P0 BRA `(.L_x_8255) ;  /* 0xfffffffc00ec8947 */ /* 0x004fea000383ffff */
[----:B------:R-:W-:Y:S05]  /*1cdc0*/  BRA `(.L_x_8456) ;  /* 0xffffff7800487947 */ /* 0x000fea000383ffff */
.L_x_8259:
[----:B0-----:R0:W2:Y:S02]  /*1cdd0*/  SYNCS.PHASECHK.TRANS64.TRYWAIT P0, [R5+URZ+0x28ca0], R9 ;  /* 0x028ca009050075a7 */ /* 0x0010a4000800017f */
[----:B--2---:R-:W-:Y:S05]  /*1cde0*/  @!P0 NANOSLEEP.SYNCS 0x989680 ;  /* 0x009896800000895d */ /* 0x004fea0003900000 */
[----:B------:R-:W2:Y:S02]  /*1cdf0*/  @!P0 SYNCS.PHASECHK.TRANS64 P0, [R5+URZ+0x28ca0], R9 ;  /* 0x028ca009050085a7 */ /* 0x000ea4000800007f */
[----:B--2---:R-:W-:Y:S05]  /*1ce00*/  @!P0 BRA `(.L_x_8259) ;  /* 0xfffffffc00f08947 */ /* 0x004fea000383ffff */
[----:B------:R-:W-:Y:S05]  /*1ce10*/  BRA `(.L_x_8457) ;  /* 0xffffff78006c7947 */ /* 0x000fea000383ffff */
.L_x_8264:
[----:B--2---:R2:W3:Y:S02]  /*1ce20*/  SYNCS.PHASECHK.TRANS64.TRYWAIT P0, [R5+URZ+0x28cc0], R9 ;  /* 0x028cc009050075a7 */ /* 0x0044e4000800017f */
[----:B---3--:R-:W-:Y:S05]  /*1ce30*/  @!P0 NANOSLEEP.SYNCS 0x989680 ;  /* 0x009896800000895d */ /* 0x008fea0003900000 */
[----:B------:R-:W3:Y:S02]  /*1ce40*/  @!P0 SYNCS.PHASECHK.TRANS64 P0, [R5+URZ+0x28cc0], R9 ;  /* 0x028cc009050085a7 */ /* 0x000ee4000800007f */
[----:B---3--:R-:W-:Y:S05]  /*1ce50*/  @!P0 BRA `(.L_x_8264) ;  /* 0xfffffffc00f08947 */ /* 0x008fea000383ffff */
[----:B------:R-:W-:Y:S05]  /*1ce60*/  BRA `(.L_x_8458) ;  /* 0xffffff7800f07947 */ /* 0x000fea000383ffff */
.L_x_8278:
[----:B0-----:R0:W2:Y:S02]  /*1ce70*/  SYNCS.PHASECHK.TRANS64.TRYWAIT P1, [R5+URZ+0x28ca0], R6 ;  /* 0x028ca006050075a7 */ /* 0x0010a4000802017f */
[----:B--2---:R-:W-:Y:S05]  /*1ce80*/  @!P1 NANOSLEEP.SYNCS 0x989680 ;  /* 0x009896800000995d */ /* 0x004fea0003900000 */
[----:B------:R-:W2:Y:S02]  /*1ce90*/  @!P1 SYNCS.PHASECHK.TRANS64 P1, [R5+URZ+0x28ca0], R6 ;  /* 0x028ca006050095a7 */ /* 0x000ea4000802007f */
[----:B--2---:R-:W-:Y:S05]  /*1cea0*/  @!P1 BRA `(.L_x_8278) ;  /* 0xfffffffc00f09947 */ /* 0x004fea000383ffff */
[----:B------:R-:W-:Y:S05]  /*1ceb0*/  BRA `(.L_x_8459) ;  /* 0xffffff8400787947 */ /* 0x000fea000383ffff */
.L_x_8283:
[----:B--2---:R2:W3:Y:S02]  /*1cec0*/  SYNCS.PHASECHK.TRANS64.TRYWAIT P1, [R5+URZ+0x28cc0], R6 ;  /* 0x028cc006050075a7 */ /* 0x0044e4000802017f */
[----:B---3--:R-:W-:Y:S05]  /*1ced0*/  @!P1 NANOSLEEP.SYNCS 0x989680 ;  /* 0x009896800000995d */ /* 0x008fea0003900000 */
[----:B------:R-:W3:Y:S02]  /*1cee0*/  @!P1 SYNCS.PHASECHK.TRANS64 P1, [R5+URZ+0x28cc0], R6 ;  /* 0x028cc006050095a7 */ /* 0x000ee4000802007f */
[----:B---3--:R-:W-:Y:S05]  /*1cef0*/  @!P1 BRA `(.L_x_8283) ;  /* 0xfffffffc00f09947 */ /* 0x008fea000383ffff */
[----:B------:R-:W-:Y:S05]  /*1cf00*/  BRA `(.L_x_8460) ;  /* 0xffffff8400f87947 */ /* 0x000fea000383ffff */
.L_x_8303:
        /* <DEDUP_REMOVED lines=11> */
.L_x_8462:
[----:B------:R-:W-:Y:S05]  /*1cfc0*/  BSYNC B0 ;  /* 0x0000000000007941 */ /* 0x000fea0003800000 */
.L_x_8461:
[----:B------:R-:W-:Y:S05]  /*1cfd0*/  BRA `(.L_x_8463) ;  /* 0xffffff9800087947 */ /* 0x000fea000383ffff */
.L_x_8305:
[----:B------:R-:W-:Y:S01]  /*1cfe0*/  BSSY B0, `(.L_x_8464) ;  /* 0x0000006000007945 */ /* 0x000fe20003800000 */
[----:B------:R-:W-:-:S07]  /*1cff0*/  IMAD.MOV.U32 R15, RZ, RZ, -0x1 ;  /* 0xffffffffff0f7424 */ /* 0x000fce00078e00ff */
[----:B01----:R-:W-:Y:S05]  /*1d000*/  WARPSYNC.COLLECTIVE R15, `(.L_x_8465) ;  /* 0x000000000f0c7348 */ /* 0x003fea0003c00000 */
[----:B------:R-:W-:Y:S02]  /*1d010*/  ELECT P6, UR62, PT ;  /* 0x00000000003e782f */ /* 0x000fe400038c0000 */
[----:B------:R-:W-:Y:S01]  /*1d020*/  MOV R14, UR62 ;  /* 0x0000003e000e7c02 */ /* 0x000fe20008000f00 */
[----:B01----:R-:W-:Y:S10]  /*1d030*/  ENDCOLLECTIVE ;  /* 0x000000000000791b */ /* 0x003ff40003800000 */
.L_x_8465:
[----:B------:R-:W-:Y:S05]  /*1d040*/  BSYNC B0 ;  /* 0x0000000000007941 */ /* 0x000fea0003800000 */
.L_x_8464:
[----:B------:R-:W-:Y:S05]  /*1d050*/  BRA `(.L_x_8466) ;  /* 0xffffff9800187947 */ /* 0x000fea000383ffff */
.L_x_8307:
[----:B0-----:R0:W2:Y:S02]  /*1d060*/  SYNCS.PHASECHK.TRANS64.TRYWAIT P0, [R0+URZ+0x28c40], R2 ;  /* 0x028c4002000075a7 */ /* 0x0010a4000800017f */
[----:B--2---:R-:W-:Y:S05]  /*1d070*/  @!P0 NANOSLEEP.SYNCS 0x989680 ;  /* 0x009896800000895d */ /* 0x004fea0003900000 */
[----:B------:R-:W2:Y:S02]  /*1d080*/  @!P0 SYNCS.PHASECHK.TRANS64 P0, [R0+URZ+0x28c40], R2 ;  /* 0x028c4002000085a7 */ /* 0x000ea4000800007f */
[----:B--2---:R-:W-:Y:S05]  /*1d090*/  @!P0 BRA `(.L_x_8307) ;  /* 0xfffffffc00f08947 */ /* 0x004fea000383ffff */
[----:B------:R-:W-:Y:S05]  /*1d0a0*/  BRA `(.L_x_8467) ;  /* 0xffffff9800847947 */ /* 0x000fea000383ffff */
.L_x_8311:
        /* <DEDUP_REMOVED lines=12> */
.L_x_8468:
[----:B------:R-:W-:Y:S02]  /*1d170*/  IMAD.MOV.U32 R13, RZ, RZ, R3 ;  /* 0x000000ffff0d7224 */ /* 0x000fe400078e0003 */
[----:B------:R-:W-:-:S07]  /*1d180*/  IMAD.MOV.U32 R4, RZ, RZ, R14 ;  /* 0x000000ffff047224 */ /* 0x000fce00078e000e */
[----:B------:R-:W-:Y:S05]  /*1d190*/  WARPSYNC.COLLECTIVE R15, `(.L_x_8469) ;  /* 0x000000000f087348 */ /* 0x000fea0003c00000 */
[----:B------:R0:W1:Y:S02]  /*1d1a0*/  SHFL.IDX P6, R14, R13, R12, R11 ;  /* 0x0000000c0d0e7389 */ /* 0x00006400000c000b */
[----:B01----:R-:W-:Y:S01]  /*1d1b0*/  ENDCOLLECTIVE ;  /* 0x000000000000791b */ /* 0x003fe20003800000 */
.L_x_8469:
[----:B------:R-:W-:Y:S02]  /*1d1c0*/  IMAD.MOV.U32 R13, RZ, RZ, R2 ;  /* 0x000000ffff0d7224 */ /* 0x000fe400078e0002 */
[----:B------:R-:W-:Y:S02]  /*1d1d0*/  IMAD.MOV.U32 R12, RZ, RZ, 0x1 ;  /* 0x00000001ff0c7424 */ /* 0x000fe400078e00ff */
[----:B------:R-:W-:-:S07]  /*1d1e0*/  IMAD.MOV.U32 R5, RZ, RZ, R14 ;  /* 0x000000ffff057224 */ /* 0x000fce00078e000e */
[----:B------:R-:W-:Y:S05]  /*1d1f0*/  WARPSYNC.COLLECTIVE R15, `(.L_x_8470) ;  /* 0x000000000f087348 */ /* 0x000fea0003c00000 */
[----:B------:R0:W1:Y:S02]  /*1d200*/  SHFL.IDX P6, R14, R13, R12, R11 ;  /* 0x0000000c0d0e7389 */ /* 0x00006400000c000b */
[----:B01----:R-:W-:Y:S01]  /*1d210*/  ENDCOLLECTIVE ;  /* 0x000000000000791b */ /* 0x003fe20003800000 */
.L_x_8470:
        /* <DEDUP_REMOVED lines=10> */
.L_x_8471:
        /* <DEDUP_REMOVED lines=11> */
.L_x_8472:
        /* <DEDUP_REMOVED lines=10> */
.L_x_8473:
        /* <DEDUP_REMOVED lines=12> */
.L_x_8474:
        /* <DEDUP_REMOVED lines=14> */
.L_x_8475:
[----:B------:R-:W-:Y:S01]  /*1d5b0*/  IMAD.MOV.U32 R3, RZ, RZ, R14 ;  /* 0x000000ffff037224 */ /* 0x000fe200078e000e */
[----:B------:R-:W-:Y:S06]  /*1d5c0*/  BRA `(.L_x_8476) ;  /* 0xffffff9c00f47947 */ /* 0x000fec000383ffff */
.L_x_8314:
[----:B0-----:R-:W2:Y:S02]  /*1d5d0*/  LDL R2, [R1+0x4] ;  /* 0x0000040001027983 */ /* 0x001ea40000100800 */
[----:B--2---:R0:W1:Y:S02]  /*1d5e0*/  SYNCS.PHASECHK.TRANS64.TRYWAIT P0, [R2+URZ+0x28c20], R0 ;  /* 0x028c2000020075a7 */ /* 0x004064000800017f */
[----:B-1----:R-:W-:Y:S05]  /*1d5f0*/  @!P0 NANOSLEEP.SYNCS 0x989680 ;  /* 0x009896800000895d */ /* 0x002fea0003900000 */
[----:B------:R-:W1:Y:S02]  /*1d600*/  @!P0 SYNCS.PHASECHK.TRANS64 P0, [R2+URZ+0x28c20], R0 ;  /* 0x028c2000020085a7 */ /* 0x000e64000800007f */
[----:B-1----:R-:W-:Y:S05]  /*1d610*/  @!P0 BRA `(.L_x_8314) ;  /* 0xfffffffc00ec8947 */ /* 0x002fea000383ffff */
[----:B------:R-:W-:Y:S05]  /*1d620*/  BRA `(.L_x_8477) ;  /* 0xffffffa000547947 */ /* 0x000fea000383ffff */
.L_x_8318:
[----:B0-----:R0:W1:Y:S02]  /*1d630*/  SYNCS.PHASECHK.TRANS64.TRYWAIT P0, [R0+URZ+0x28c60], R2 ;  /* 0x028c6002000075a7 */ /* 0x001064000800017f */
[----:B-1----:R-:W-:Y:S05]  /*1d640*/  @!P0 NANOSLEEP.SYNCS 0x989680 ;  /* 0x009896800000895d */ /* 0x002fea0003900000 */
[----:B------:R-:W1:Y:S02]  /*1d650*/  @!P0 SYNCS.PHASECHK.TRANS64 P0, [R0+URZ+0x28c60], R2 ;  /* 0x028c6002000085a7 */ /* 0x000e64000800007f */
[----:B-1----:R-:W-:Y:S05]  /*1d660*/  @!P0 BRA `(.L_x_8318) ;  /* 0xfffffffc00f08947 */ /* 0x002fea000383ffff */
[----:B------:R-:W-:Y:S05]  /*1d670*/  BRA `(.L_x_8478) ;  /* 0xffffffa000807947 */ /* 0x000fea000383ffff */
.L_x_8337:
[----:B-1----:R1:W2:Y:S02]  /*1d680*/  SYNCS.PHASECHK.TRANS64.TRYWAIT P0, [R3+URZ+0x28c40], R2 ;  /* 0x028c4002030075a7 */ /* 0x0022a4000800017f */
[----:B--2---:R-:W-:Y:S05]  /*1d690*/  @!P0 NANOSLEEP.SYNCS 0x989680 ;  /* 0x009896800000895d */ /* 0x004fea0003900000 */
[----:B------:R-:W2:Y:S02]  /*1d6a0*/  @!P0 SYNCS.PHASECHK.TRANS64 P0, [R3+URZ+0x28c40], R2 ;  /* 0x028c4002030085a7 */ /* 0x000ea4000800007f */
[----:B--2---:R-:W-:Y:S05]  /*1d6b0*/  @!P0 BRA `(.L_x_8337) ;  /* 0xfffffffc00f08947 */ /* 0x004fea000383ffff */
[----:B------:R-:W-:Y:S05]  /*1d6c0*/  BRA `(.L_x_8479) ;  /* 0xffffffac00a47947 */ /* 0x000fea000383ffff */
.L_x_8342:
[----:B0-----:R0:W2:Y:S02]  /*1d6d0*/  SYNCS.PHASECHK.TRANS64.TRYWAIT P0, [R3+URZ+0x28c60], R2 ;  /* 0x028c6002030075a7 */ /* 0x0010a4000800017f */
[----:B--2---:R-:W-:Y:S05]  /*1d6e0*/  @!P0 NANOSLEEP.SYNCS 0x989680 ;  /* 0x009896800000895d */ /* 0x004fea0003900000 */
[----:B------:R-:W2:Y:S02]  /*1d6f0*/  @!P0 SYNCS.PHASECHK.TRANS64 P0, [R3+URZ+0x28c60], R2 ;  /* 0x028c6002030085a7 */ /* 0x000ea4000800007f */
[----:B--2---:R-:W-:Y:S05]  /*1d700*/  @!P0 BRA `(.L_x_8342) ;  /* 0xfffffffc00f08947 */ /* 0x004fea000383ffff */
[----:B------:R-:W-:Y:S05]  /*1d710*/  BRA `(.L_x_8480) ;  /* 0xffffffb0002c7947 */ /* 0x000fea000383ffff */
.L_x_8357:
[----:B0-----:R0:W1:Y:S02]  /*1d720*/  SYNCS.PHASECHK.TRANS64.TRYWAIT P0, [R4+URZ+0x28c40], R2 ;  /* 0x028c4002040075a7 */ /* 0x001064000800017f */
[----:B-1----:R-:W-:Y:S05]  /*1d730*/  @!P0 NANOSLEEP.SYNCS 0x989680 ;  /* 0x009896800000895d */ /* 0x002fea0003900000 */
[----:B------:R-:W1:Y:S02]  /*1d740*/  @!P0 SYNCS.PHASECHK.TRANS64 P0, [R4+URZ+0x28c40], R2 ;  /* 0x028c4002040085a7 */ /* 0x000e64000800007f */
[----:B-1----:R-:W-:Y:S05]  /*1d750*/  @!P0 BRA `(.L_x_8357) ;  /* 0xfffffffc00f08947 */ /* 0x002fea000383ffff */
[----:B------:R-:W-:Y:S05]  /*1d760*/  BRA `(.L_x_8481) ;  /* 0xffffffbc00347947 */ /* 0x000fea000383ffff */
.L_x_8362:
[----:B-1----:R1:W2:Y:S02]  /*1d770*/  SYNCS.PHASECHK.TRANS64.TRYWAIT P0, [R4+URZ+0x28c60], R2 ;  /* 0x028c6002040075a7 */ /* 0x0022a4000800017f */
[----:B--2---:R-:W-:Y:S05]  /*1d780*/  @!P0 NANOSLEEP.SYNCS 0x989680 ;  /* 0x009896800000895d */ /* 0x004fea0003900000 */
[----:B------:R-:W2:Y:S02]  /*1d790*/  @!P0 SYNCS.PHASECHK.TRANS64 P0, [R4+URZ+0x28c60], R2 ;  /* 0x028c6002040085a7 */ /* 0x000ea4000800007f */
[----:B--2---:R-:W-:Y:S05]  /*1d7a0*/  @!P0 BRA `(.L_x_8362) ;  /* 0xfffffffc00f08947 */ /* 0x004fea000383ffff */
[----:B------:R-:W-:Y:S05]  /*1d7b0*/  BRA `(.L_x_8482) ;  /* 0xffffffbc00b87947 */ /* 0x000fea000383ffff */
.L_x_8377:
[----:B-1----:R1:W2:Y:S02]  /*1d7c0*/  SYNCS.PHASECHK.TRANS64.TRYWAIT P0, [R4+URZ+0x28c40], R2 ;  /* 0x028c4002040075a7 */ /* 0x0022a4000800017f */
[----:B--2---:R-:W-:Y:S05]  /*1d7d0*/  @!P0 NANOSLEEP.SYNCS 0x989680 ;  /* 0x009896800000895d */ /* 0x004fea0003900000 */
[----:B------:R-:W2:Y:S02]  /*1d7e0*/  @!P0 SYNCS.PHASECHK.TRANS64 P0, [R4+URZ+0x28c40], R2 ;  /* 0x028c4002040085a7 */ /* 0x000ea4000800007f */
[----:B--2---:R-:W-:Y:S05]  /*1d7f0*/  @!P0 BRA `(.L_x_8377) ;  /* 0xfffffffc00f08947 */ /* 0x004fea000383ffff */
[----:B------:R-:W-:Y:S05]  /*1d800*/  BRA `(.L_x_8483) ;  /* 0xffffffc800a47947 */ /* 0x000fea000383ffff */
.L_x_8382:
[----:B0-----:R0:W2:Y:S02]  /*1d810*/  SYNCS.PHASECHK.TRANS64.TRYWAIT P0, [R4+URZ+0x28c60], R2 ;  /* 0x028c6002040075a7 */ /* 0x0010a4000800017f */
[----:B--2---:R-:W-:Y:S05]  /*1d820*/  @!P0 NANOSLEEP.SYNCS 0x989680 ;  /* 0x009896800000895d */ /* 0x004fea0003900000 */
[----:B------:R-:W2:Y:S02]  /*1d830*/  @!P0 SYNCS.PHASECHK.TRANS64 P0, [R4+URZ+0x28c60], R2 ;  /* 0x028c6002040085a7 */ /* 0x000ea4000800007f */
[----:B--2---:R-:W-:Y:S05]  /*1d840*/  @!P0 BRA `(.L_x_8382) ;  /* 0xfffffffc00f08947 */ /* 0x004fea000383ffff */
[----:B------:R-:W-:Y:S05]  /*1d850*/  BRA `(.L_x_8484) ;  /* 0xffffffcc002c7947 */ /* 0x000fea000383ffff */
.L_x_8398:
[----:B------:R-:W-:Y:S01]  /*1d860*/  BSSY B0, `(.L_x_8485) ;  /* 0x0000008000007945 */ /* 0x000fe20003800000 */
[----:B------:R-:W-:Y:S02]  /*1d870*/  IMAD.MOV.U32 R13, RZ, RZ, R16 ;  /* 0x000000ffff0d7224 */ /* 0x000fe400078e0010 */
[----:B------:R-:W-:Y:S02]  /*1d880*/  IMAD.MOV.U32 R12, RZ, RZ, RZ ;  /* 0x000000ffff0c7224 */ /* 0x000fe400078e00ff */
[----:B-1----:R-:W-:Y:S02]  /*1d890*/  IMAD.MOV.U32 R11, RZ, RZ, 0x1f ;  /* 0x0000001fff0b7424 */ /* 0x002fe400078e00ff */
[----:B------:R-:W-:-:S07]  /*1d8a0*/  IMAD.MOV.U32 R15, RZ, RZ, -0x1 ;  /* 0xffffffffff0f7424 */ /* 0x000fce00078e00ff */
[----:B0----5:R-:W-:Y:S05]  /*1d8b0*/  WARPSYNC.COLLECTIVE R15, `(.L_x_8486) ;  /* 0x000000000f087348 */ /* 0x021fea0003c00000 */
[----:B0-----:R0:W1:Y:S02]  /*1d8c0*/  SHFL.IDX P6, R14, R13, R12, R11 ;  /* 0x0000000c0d0e7389 */ /* 0x00106400000c000b */
[----:B01---5:R-:W-:Y:S01]  /*1d8d0*/  ENDCOLLECTIVE ;  /* 0x000000000000791b */ /* 0x023fe20003800000 */
.L_x_8486:
[----:B------:R-:W-:Y:S05]  /*1d8e0*/  BSYNC B0 ;  /* 0x0000000000007941 */ /* 0x000fea0003800000 */
.L_x_8485:
        /* <DEDUP_REMOVED lines=9> */
.L_x_8487:
        /* <DEDUP_REMOVED lines=18> */
.L_x_8488:
[----:B------:R-:W-:Y:S01]  /*1daa0*/  IMAD.MOV.U32 R12, RZ, RZ, 0x2 ;  /* 0x00000002ff0c7424 */ /* 0x000fe200078e00ff */
[----:B------:R-:W-:-:S05]  /*1dab0*/  SEL R5, R14, RZ, P1 ;  /* 0x000000ff0e057207 */ /* 0x000fca0000800000 */
[----:B------:R-:W-:-:S04]  /*1dac0*/  IMAD.IADD R3, R2, 0x1, R5 ;  /* 0x0000000102037824 */ /* 0x000fc800078e0205 */
[----:B------:R-:W-:-:S07]  /*1dad0*/  IMAD.MOV.U32 R13, RZ, RZ, R3 ;  /* 0x000000ffff0d7224 */ /* 0x000fce00078e0003 */
[----:B------:R-:W-:Y:S05]  /*1dae0*/  WARPSYNC.COLLECTIVE R15, `(.L_x_8489) ;  /* 0x000000000f087348 */ /* 0x000fea0003c00000 */
[----:B------:R0:W1:Y:S02]  /*1daf0*/  SHFL.UP P6, R14, R13, R12, R11 ;  /* 0x0400000c0d0e7389 */ /* 0x00006400000c000b */
[----:B01----:R-:W-:Y:S01]  /*1db00*/  ENDCOLLECTIVE ;  /* 0x000000000000791b */ /* 0x003fe20003800000 */
.L_x_8489:
        /* <DEDUP_REMOVED lines=8> */
.L_x_8490:
        /* <DEDUP_REMOVED lines=8> */
.L_x_8491:
        /* <DEDUP_REMOVED lines=8> */
.L_x_8492:
        /* <DEDUP_REMOVED lines=9> */
.L_x_8493:
[----:B------:R-:W-:Y:S01]  /*1dd20*/  IMAD.MOV.U32 R16, RZ, RZ, R14 ;  /* 0x000000ffff107224 */ /* 0x000fe200078e000e */
[----:B------:R-:W-:Y:S06]  /*1dd30*/  BRA `(.L_x_8494) ;  /* 0xffffffd400887947 */ /* 0x000fec000383ffff */
.L_x_8403:
        /* <DEDUP_REMOVED lines=8> */
.L_x_8496:
[----:B------:R-:W-:Y:S05]  /*1ddc0*/  BSYNC B0 ;  /* 0x0000000000007941 */ /* 0x000fea0003800000 */
.L_x_8495:
        /* <DEDUP_REMOVED lines=9> */
.L_x_8497:
[----:B------:R-:W-:Y:S01]  /*1de60*/  IMAD.MOV.U32 R12, RZ, RZ, 0x4 ;  /* 0x00000004ff0c7424 */ /* 0x000fe200078e00ff */
[----:B------:R-:W-:-:S05]  /*1de70*/  SEL R14, R14, RZ, P2 ;  /* 0x000000ff0e0e7207 */ /* 0x000fca0001000000 */
[----:B------:R-:W-:-:S04]  /*1de80*/  IMAD.IADD R3, R3, 0x1, R14 ;  /* 0x0000000103037824 */ /* 0x000fc800078e020e */
[----:B------:R-:W-:-:S07]  /*1de90*/  IMAD.MOV.U32 R13, RZ, RZ, R3 ;  /* 0x000000ffff0d7224 */ /* 0x000fce00078e0003 */
[----:B------:R-:W-:Y:S05]  /*1dea0*/  WARPSYNC.COLLECTIVE R15, `(.L_x_8498) ;  /* 0x000000000f087348 */ /* 0x000fea0003c00000 */
[----:B------:R0:W1:Y:S02]  /*1deb0*/  SHFL.UP P6, R14, R13, R12, R11 ;  /* 0x0400000c0d0e7389 */ /* 0x00006400000c000b */
[----:B01----:R-:W-:Y:S01]  /*1dec0*/  ENDCOLLECTIVE ;  /* 0x000000000000791b */ /* 0x003fe20003800000 */
.L_x_8498:
[----:B------:R-:W-:Y:S01]  /*1ded0*/  IMAD.MOV.U32 R12, RZ, RZ, 0x8 ;  /* 0x00000008ff0c7424 */ /* 0x000fe200078e00ff */
[----:B------:R-:W-:-:S05]  /*1dee0*/  SEL R14, R14, RZ, P3 ;  /* 0x000000ff0e0e7207 */ /* 0x000fca0001800000 */
[----:B------:R-:W-:-:S04]  /*1def0*/  IMAD.IADD R3, R3, 0x1, R14 ;  /* 0x0000000103037824 */ /* 0x000fc800078e020e */
[----:B------:R-:W-:-:S07]  /*1df00*/  IMAD.MOV.U32 R13, RZ, RZ, R3 ;  /* 0x000000ffff0d7224 */ /* 0x000fce00078e0003 */
[----:B------:R-:W-:Y:S05]  /*1df10*/  WARPSYNC.COLLECTIVE R15, `(.L_x_8499) ;  /* 0x000000000f087348 */ /* 0x000fea0003c00000 */
[----:B------:R0:W1:Y:S02]  /*1df20*/  SHFL.UP P6, R14, R13, R12, R11 ;  /* 0x0400000c0d0e7389 */ /* 0x00006400000c000b */
[----:B01----:R-:W-:Y:S01]  /*1df30*/  ENDCOLLECTIVE ;  /* 0x000000000000791b */ /* 0x003fe20003800000 */
.L_x_8499:
[----:B------:R-:W-:Y:S01]  /*1df40*/  IMAD.MOV.U32 R12, RZ, RZ, 0x10 ;  /* 0x00000010ff0c7424 */ /* 0x000fe200078e00ff */
[----:B------:R-:W-:-:S05]  /*1df50*/  SEL R14, R14, RZ, P4 ;  /* 0x000000ff0e0e7207 */ /* 0x000fca0002000000 */
[----:B------:R-:W-:-:S04]  /*1df60*/  IMAD.IADD R3, R3, 0x1, R14 ;  /* 0x0000000103037824 */ /* 0x000fc800078e020e */
[----:B------:R-:W-:-:S07]  /*1df70*/  IMAD.MOV.U32 R13, RZ, RZ, R3 ;  /* 0x000000ffff0d7224 */ /* 0x000fce00078e0003 */
[----:B------:R-:W-:Y:S05]  /*1df80*/  WARPSYNC.COLLECTIVE R15, `(.L_x_8500) ;  /* 0x000000000f087348 */ /* 0x000fea0003c00000 */
[----:B------:R0:W1:Y:S02]  /*1df90*/  SHFL.UP P6, R14, R13, R12, R11 ;  /* 0x0400000c0d0e7389 */ /* 0x00006400000c000b */
[----:B01----:R-:W-:Y:S01]  /*1dfa0*/  ENDCOLLECTIVE ;  /* 0x000000000000791b */ /* 0x003fe20003800000 */
.L_x_8500:
        /* <DEDUP_REMOVED lines=8> */
.L_x_8501:
[----:B------:R-:W-:Y:S01]  /*1e030*/  IMAD.MOV.U32 R16, RZ, RZ, R14 ;  /* 0x000000ffff107224 */ /* 0x000fe200078e000e */
[----:B------:R-:W-:Y:S06]  /*1e040*/  BRA `(.L_x_8502) ;  /* 0xffffffd400607947 */ /* 0x000fec000383ffff */
.L_x_8405:
[----:B------:R-:W-:Y:S01]  /*1e050*/  BSSY B0, `(.L_x_8503) ;  /* 0x0000006000007945 */ /* 0x000fe20003800000 */
[----:B------:R-:W-:Y:S01]  /*1e060*/  PLOP3.LUT P6, PT, P6, PT, PT, 0x8, 0x0 ;  /* 0x000000000000781c */ /* 0x000fe200037ce170 */
[----:B------:R-:W-:-:S12]  /*1e070*/  IMAD.MOV.U32 R15, RZ, RZ, -0x1 ;  /* 0xffffffffff0f7424 */ /* 0x000fd800078e00ff */
[----:B0----5:R-:W-:Y:S05]  /*1e080*/  WARPSYNC.COLLECTIVE R15, `(.L_x_8504) ;  /* 0x000000000f087348 */ /* 0x021fea0003c00000 */
[----:B------:R-:W-:Y:S01]  /*1e090*/  VOTE.ANY R14, PT, P6 ;  /* 0x00000000000e7806 */ /* 0x000fe200030e0100 */
[----:B0----5:R-:W-:Y:S06]  /*1e0a0*/  ENDCOLLECTIVE ;  /* 0x000000000000791b */ /* 0x021fec0003800000 */
.L_x_8504:
[----:B------:R-:W-:Y:S05]  /*1e0b0*/  BSYNC B0 ;  /* 0x0000000000007941 */ /* 0x000fea0003800000 */
.L_x_8503:
        /* <DEDUP_REMOVED lines=9> */
.L_x_8505:
[----:B------:R-:W-:Y:S01]  /*1e150*/  IMAD.MOV.U32 R17, RZ, RZ, R14 ;  /* 0x000000ffff117224 */ /* 0x000fe200078e000e */
[----:B------:R-:W-:Y:S06]  /*1e160*/  BRA `(.L_x_8506) ;  /* 0xffffffd400507947 */ /* 0x000fec000383ffff */
.L_x_8407:
[----:B------:R-:W-:Y:S01]  /*1e170*/  BSSY B0, `(.L_x_8507) ;  /* 0x0000007000007945 */ /* 0x000fe20003800000 */
[----:B------:R-:W-:Y:S02]  /*1e180*/  IMAD.MOV.U32 R13, RZ, RZ, R3 ;  /* 0x000000ffff0d7224 */ /* 0x000fe400078e0003 */
[----:B------:R-:W-:Y:S02]  /*1e190*/  IMAD.MOV.U32 R11, RZ, RZ, 0x1f ;  /* 0x0000001fff0b7424 */ /* 0x000fe400078e00ff */
[----:B------:R-:W-:-:S07]  /*1e1a0*/  IMAD.MOV.U32 R15, RZ, RZ, -0x1 ;  /* 0xffffffffff0f7424 */ /* 0x000fce00078e00ff */
[----:B012--5:R-:W-:Y:S05]  /*1e1b0*/  WARPSYNC.COLLECTIVE R15, `(.L_x_8508) ;  /* 0x000000000f087348 */ /* 0x027fea0003c00000 */
[----:B------:R3:W4:Y:S02]  /*1e1c0*/  SHFL.IDX P6, R14, R13, R12, R11 ;  /* 0x0000000c0d0e7389 */ /* 0x00072400000c000b */
[----:B012345:R-:W-:Y:S01]  /*1e1d0*/  ENDCOLLECTIVE ;  /* 0x000000000000791b */ /* 0x03ffe20003800000 */
.L_x_8508:
[----:B------:R-:W-:Y:S05]  /*1e1e0*/  BSYNC B0 ;  /* 0x0000000000007941 */ /* 0x000fea0003800000 */
.L_x_8507:
[----:B------:R-:W-:Y:S01]  /*1e1f0*/  IMAD.MOV.U32 R3, RZ, RZ, R14 ;  /* 0x000000ffff037224 */ /* 0x000fe200078e000e */
[----:B------:R-:W-:Y:S06]  /*1e200*/  BRA `(.L_x_8509) ;  /* 0xffffffd400447947 */ /* 0x000fec000383ffff */
.L_x_8411:
[----:B0-----:R0:W1:Y:S02]  /*1e210*/  SYNCS.PHASECHK.TRANS64.TRYWAIT P0, [R0+URZ+0x28c20], R3 ;  /* 0x028c2003000075a7 */ /* 0x001064000800017f */
[----:B-1----:R-:W-:Y:S05]  /*1e220*/  @!P0 NANOSLEEP.SYNCS 0x989680 ;  /* 0x009896800000895d */ /* 0x002fea0003900000 */
[----:B------:R-:W1:Y:S02]  /*1e230*/  @!P0 SYNCS.PHASECHK.TRANS64 P0, [R0+URZ+0x28c20], R3 ;  /* 0x028c2003000085a7 */ /* 0x000e64000800007f */
[----:B-1----:R-:W-:Y:S05]  /*1e240*/  @!P0 BRA `(.L_x_8411) ;  /* 0xfffffffc00f08947 */ /* 0x002fea000383ffff */
[----:B------:R-:W-:Y:S05]  /*1e250*/  BRA `(.L_x_8510) ;  /* 0xffffffd800c87947 */ /* 0x000fea000383ffff */
.L_x_8412:
        /* <DEDUP_REMOVED lines=11> */
.L_x_8512:
[----:B------:R-:W-:Y:S05]  /*1e310*/  BSYNC B0 ;  /* 0x0000000000007941 */ /* 0x000fea0003800000 */
.L_x_8511:
[----:B------:R-:W-:Y:S05]  /*1e320*/  BRA `(.L_x_8513) ;  /* 0xffffffd800b07947 */ /* 0x000fea000383ffff */
.L_x_8413:
[----:B------:R-:W-:Y:S01]  /*1e330*/  BSSY B0, `(.L_x_8514) ;  /* 0x0000006000007945 */ /* 0x000fe20003800000 */
[----:B------:R-:W-:-:S07]  /*1e340*/  IMAD.MOV.U32 R15, RZ, RZ, -0x1 ;  /* 0xffffffffff0f7424 */ /* 0x000fce00078e00ff */
[----:B01---5:R-:W-:Y:S05]  /*1e350*/  WARPSYNC.COLLECTIVE R15, `(.L_x_8515) ;  /* 0x000000000f0c7348 */ /* 0x023fea0003c00000 */
[----:B------:R-:W-:Y:S02]  /*1e360*/  ELECT P6, UR62, PT ;  /* 0x00000000003e782f */ /* 0x000fe400038c0000 */
[----:B------:R-:W-:Y:S01]  /*1e370*/  MOV R14, UR62 ;  /* 0x0000003e000e7c02 */ /* 0x000fe20008000f00 */
[----:B01---5:R-:W-:Y:S10]  /*1e380*/  ENDCOLLECTIVE ;  /* 0x000000000000791b */ /* 0x023ff40003800000 */
.L_x_8515:
[----:B------:R-:W-:Y:S05]  /*1e390*/  BSYNC B0 ;  /* 0x0000000000007941 */ /* 0x000fea0003800000 */
.L_x_8514:
[----:B------:R-:W-:Y:S05]  /*1e3a0*/  BRA `(.L_x_8516) ;  /* 0xffffffd800a47947 */ /* 0x000fea000383ffff */
.L_x_8415:
[----:B0-----:R0:W1:Y:S02]  /*1e3b0*/  SYNCS.PHASECHK.TRANS64.TRYWAIT P0, [R6+URZ], R5 ;  /* 0x00000005060075a7 */ /* 0x001064000800017f */
[----:B-1----:R-:W-:Y:S05]  /*1e3c0*/  @!P0 NANOSLEEP.SYNCS 0x989680 ;  /* 0x009896800000895d */ /* 0x002fea0003900000 */
[----:B------:R-:W1:Y:S02]  /*1e3d0*/  @!P0 SYNCS.PHASECHK.TRANS64 P0, [R6+URZ], R5 ;  /* 0x00000005060085a7 */ /* 0x000e64000800007f */
[----:B-1----:R-:W-:Y:S05]  /*1e3e0*/  @!P0 BRA `(.L_x_8415) ;  /* 0xfffffffc00f08947 */ /* 0x002fea000383ffff */
[----:B------:R-:W-:Y:S05]  /*1e3f0*/  BRA `(.L_x_8517) ;  /* 0xffffffd800e07947 */ /* 0x000fea000383ffff */
.L_x_8416:
[----:B-1----:R1:W2:Y:S02]  /*1e400*/  SYNCS.PHASECHK.TRANS64.TRYWAIT P0, [R7+URZ], R2 ;  /* 0x00000002070075a7 */ /* 0x0022a4000800017f */
[----:B--2---:R-:W-:Y:S05]  /*1e410*/  @!P0 NANOSLEEP.SYNCS 0x989680 ;  /* 0x009896800000895d */ /* 0x004fea0003900000 */
[----:B------:R-:W2:Y:S02]  /*1e420*/  @!P0 SYNCS.PHASECHK.TRANS64 P0, [R7+URZ], R2 ;  /* 0x00000002070085a7 */ /* 0x000ea4000800007f */
[----:B--2---:R-:W-:Y:S05]  /*1e430*/  @!P0 BRA `(.L_x_8416) ;  /* 0xfffffffc00f08947 */ /* 0x004fea000383ffff */
[----:B------:R-:W-:Y:S05]  /*1e440*/  BRA `(.L_x_8518) ;  /* 0xffffffd800d47947 */ /* 0x000fea000383ffff */
.L_x_8418:
[----:B--2---:R2:W3:Y:S02]  /*1e450*/  SYNCS.PHASECHK.TRANS64.TRYWAIT P0, [R4+URZ], R5 ;  /* 0x00000005040075a7 */ /* 0x0044e4000800017f */
[----:B---3--:R-:W-:Y:S05]  /*1e460*/  @!P0 NANOSLEEP.SYNCS 0x989680 ;  /* 0x009896800000895d */ /* 0x008fea0003900000 */
[----:B------:R-:W3:Y:S02]  /*1e470*/  @!P0 SYNCS.PHASECHK.TRANS64 P0, [R4+URZ], R5 ;  /* 0x00000005040085a7 */ /* 0x000ee4000800007f */
[----:B---3--:R-:W-:Y:S05]  /*1e480*/  @!P0 BRA `(.L_x_8418) ;  /* 0xfffffffc00f08947 */ /* 0x008fea000383ffff */
[----:B------:R-:W-:Y:S05]  /*1e490*/  BRA `(.L_x_8519) ;  /* 0xffffffd800dc7947 */ /* 0x000fea000383ffff */
.L_x_8520:
        /* <DEDUP_REMOVED lines=14> */
.L_x_15302:


//--------------------- .text._ZN7cutlass13device_kernelIN5flash11enable_sm90INS1_16FlashAttnFwdSm90INS1_25CollectiveMainloopFwdSm90ILi2EN4cute5tupleIJNS5_1CILi1EEES8_S8_EEENS6_IJNS7_ILi64EEESA_SA_EEELi512ENS_10bfloat16_tEfNS_4arch4Sm90ELb1ELb0ELb1ELb1ELb0ELb0ELb1ELb0ELb0ELb1ELb0ELb0EEENS1_21CollectiveEpilogueFwdINS6_IJSA_NS7_ILi512EEESA_EEES9_SC_SE_Li256ELb1ELb1ELb0ELb0EEENS1_36VarlenDynamicPersistentTileSchedulerILi64ELi64ELi256ELi128ELb0ELb1ELb1ELb1ELb1ELb1EEEEEEEEEvNT_6ParamsE --------------------------
	.section	.text._ZN7cutlass13device_kernelIN5flash11enable_sm90INS1_16FlashAttnFwdSm90INS1_25CollectiveMainloopFwdSm90ILi2EN4cute5tupleIJNS5_1CILi1EEES8_S8_EEENS6_IJNS7_ILi64EEESA_SA_EEELi512ENS_10bfloat16_tEfNS_4arch4Sm90ELb1ELb0ELb1ELb1ELb0ELb0ELb1ELb0ELb0ELb1ELb0ELb0EEENS1_21CollectiveEpilogueFwdINS6_IJSA_NS7_ILi512EEESA_EEES9_SC_SE_Li256ELb1ELb1ELb0ELb0EEENS1_36VarlenDynamicPersistentTileSchedulerILi64ELi64ELi256ELi128ELb0ELb1ELb1ELb1ELb1ELb1EEEEEEEEEvNT_6ParamsE,"ax",@progbits
	.align	128
.text._ZN7cutlass13device_kernelIN5flash11enable_sm90INS1_16FlashAttnFwdSm90INS1_25CollectiveMainloopFwdSm90ILi2EN4cute5tupleIJNS5_1CILi1EEES8_S8_EEENS6_IJNS7_ILi64EEESA_SA_EEELi512ENS_10bfloat16_tEfNS_4arch4Sm90ELb1ELb0ELb1ELb1ELb0ELb0ELb1ELb0ELb0ELb1ELb0ELb0EEENS1_21CollectiveEpilogueFwdINS6_IJSA_NS7_ILi512EEESA_EEES9_SC_SE_Li256ELb1ELb1ELb0ELb0EEENS1_36VarlenDynamicPersistentTileSchedulerILi64ELi64ELi256ELi128ELb0ELb1ELb1ELb1ELb1ELb1EEEEEEEEEvNT_6ParamsE:
        .type           _ZN7cutlass13device_kernelIN5flash11enable_sm90INS1_16FlashAttnFwdSm90INS1_25CollectiveMainloopFwdSm90ILi2EN4cute5tupleIJNS5_1CILi1EEES8_S8_EEENS6_IJNS7_ILi64EEESA_SA_EEELi512ENS_10bfloat16_tEfNS_4arch4Sm90ELb1ELb0ELb1ELb1ELb0ELb0ELb1ELb0ELb0ELb1ELb0ELb0EEENS1_21CollectiveEpilogueFwdINS6_IJSA_NS7_ILi512EEESA_EEES9_SC_SE_Li256ELb1ELb1ELb0ELb0EEENS1_36VarlenDynamicPersistentTileSchedulerILi64ELi64ELi256ELi128ELb0ELb1ELb1ELb1ELb1ELb1EEEEEEEEEvNT_6ParamsE,@function
        .size           _ZN7cutlass13device_kernelIN5flash11enable_sm90INS1_16FlashAttnFwdSm90INS1_25CollectiveMainloopFwdSm90ILi2EN4cute5tupleIJNS5_1CILi1EEES8_S8_EEENS6_IJNS7_ILi64EEESA_SA_EEELi512ENS_10bfloat16_tEfNS_4arch4Sm90ELb1ELb0ELb1ELb1ELb0ELb0ELb1ELb0ELb0ELb1ELb0ELb0EEENS1_21CollectiveEpilogueFwdINS6_IJSA_NS7_ILi512EEESA_EEES9_SC_SE_Li256ELb1ELb1ELb0ELb0EEENS1_36VarlenDynamicPersistentTileSchedulerILi64ELi64ELi256ELi128ELb0ELb1ELb1ELb1ELb1ELb1EEEEEEEEEvNT_6ParamsE,(.L_x_15303 - _ZN7cutlass13device_kernelIN5flash11enable_sm90INS1_16FlashAttnFwdSm90INS1_25CollectiveMainloopFwdSm90ILi2EN4cute5tupleIJNS5_1CILi1EEES8_S8_EEENS6_IJNS7_ILi64EEESA_SA_EEELi512ENS_10bfloat16_tEfNS_4arch4Sm90ELb1ELb0ELb1ELb1ELb0ELb0ELb1ELb0ELb0ELb1ELb0ELb0EEENS1_21CollectiveEpilogueFwdINS6_IJSA_NS7_ILi512EEESA_EEES9_SC_SE_Li256ELb1ELb1ELb0ELb0EEENS1_36VarlenDynamicPersistentTileSchedulerILi64ELi64ELi256ELi128ELb0ELb1ELb1ELb1ELb1ELb1EEEEEEEEEvNT_6ParamsE)
        .other          _ZN7cutlass13device_kernelIN5flash11enable_sm90INS1_16FlashAttnFwdSm90INS1_25CollectiveMainloopFwdSm90ILi2EN4cute5tupleIJNS5_1CILi1EEES8_S8_EEENS6_IJNS7_ILi64EEESA_SA_EEELi512ENS_10bfloat16_tEfNS_4arch4Sm90ELb1ELb0ELb1ELb1ELb0ELb0ELb1ELb0ELb0ELb1ELb0ELb0EEENS1_21CollectiveEpilogueFwdINS6_IJSA_NS7_ILi512EEESA_EEES9_SC_SE_Li256ELb1ELb1ELb0ELb0EEENS1_36VarlenDynamicPersistentTileSchedulerILi64ELi64ELi256ELi128ELb0ELb1ELb1ELb1ELb1ELb1EEEEEEEEEvNT_6ParamsE,@"STO_CUDA_ENTRY STV_DEFAULT"
_ZN7cutlass13device_kernelIN5flash11enable_sm90INS1_16FlashAttnFwdSm90INS1_25CollectiveMainloopFwdSm90ILi2EN4cute5tupleIJNS5_1CILi1EEES8_S8_EEENS6_IJNS7_ILi64EEESA_SA_EEELi512ENS_10bfloat16_tEfNS_4arch4Sm90ELb1ELb0ELb1ELb1ELb0ELb0ELb1ELb0ELb0ELb1ELb0ELb0EEENS1_21CollectiveEpilogueFwdINS6_IJSA_NS7_ILi512EEESA_EEES9_SC_SE_Li256ELb1ELb1ELb0ELb0EEENS1_36VarlenDynamicPersistentTileSchedulerILi64ELi64ELi256ELi128ELb0ELb1ELb1ELb1ELb1ELb1EEEEEEEEEvNT_6ParamsE:
        /* <DEDUP_REMOVED lines=18> */
.L_x_8522:
[----:B------:R-:W-:Y:S05]  /*0120*/  BSYNC B0 ;  /* 0x0000000000007941 */ /* 0x000fea0003800000 */
.L_x_8521:
        /* <DEDUP_REMOVED lines=39> */
.L_x_8523:
        /* <DEDUP_REMOVED lines=22> */
.L_x_8524:
        /* <DEDUP_REMOVED lines=18> */
.L_x_8525:
        /* <DEDUP_REMOVED lines=22> */
.L_x_8526:
        /* <DEDUP_REMOVED lines=22> */
.L_x_8527:
[----:B------:R-:W-:Y:S01]  /*08e0*/  PLOP3.LUT P0, PT, PT, PT, UP0, 0x80, 0x0 ;  /* 0x000000000000781c */ /* 0x000fe20003f0f008 */
[----:B------:R-:W-:Y:S01]  /*08f0*/  UMOV UR36, 0x1 ;  /* 0x0000000100247882 */ /* 0x000fe20000000000 */
[----:B------:R-:W-:Y:S01]  /*0900*/  NOP ;  /* 0x0000000000007918 */ /* 0x000fe20000000000 */
[----:B------:R-:W-:Y:S01]  /*0910*/  USEL UR36, UR36, 0x2, !UP0 ;  /* 0x0000000224247887 */ /* 0x000fe2000c000000 */
[----:B------:R-:W-:Y:S01]  /*0920*/  ULDC.64 UR44, c[0x0][0x208] ;  /* 0x00008200002c7ab9 */ /* 0x000fe20000000a00 */
[----:B0123--:R-:W-:Y:S08]  /*0930*/  BAR.SYNC.DEFER_BLOCKING 0x0 ;  /* 0x0000000000007b1d */ /* 0x00fff00000010000 */
[----:B------:R-:W-:Y:S05]  /*0940*/  @!P0 BRA `(.L_x_8528) ;  /* 0x00000100005c8947 */ /* 0x000fea0003800000 */
.L_x_8529:
        /* <DEDUP_REMOVED lines=9> */
[----:B0-----:R-:W-:Y:S01]  /*09e0*/  LOP3.LUT R0, R2, 0xffffff80, RZ, 0xc0, !PT ;  /* 0xffffff8002007812 */ /* 0x001fe200078ec0ff */
        /* <DEDUP_REMOVED lines=16> */
[----:B------:R-:W-:Y:S01]  /*0af0*/  ULOP3.LUT UR42, UR36, 0x1, URZ, 0xfc, !UPT ;  /* 0x00000001242a7892 */ /* 0x000fe2000f8efc3f */
[----:B------:R-:W-:Y:S02]  /*0b00*/  UMOV UR37, URZ ;  /* 0x0000003f00257c82 */ /* 0x000fe40008000000 */
[CC--:B------:R-:W-:Y:S02]  /*0b10*/  LEA.HI R3, R0.reuse, R203.reuse, RZ, 0x4 ;  /* 0x000000cb00037211 */ /* 0x0c0fe400078f20ff */
[----:B------:R-:W-:-:S02]  /*0b20*/  LEA.HI R198, R0, R203, RZ, 0x3 ;  /* 0x000000cb00c67211 */ /* 0x000fc400078f18ff */
[----:B------:R-:W-:Y:S02]  /*0b30*/  SHF.R.S32.HI R2, RZ, 0x4, R3 ;  /* 0x00000004ff027819 */ /* 0x000fe40000011403 */
[C---:B------:R-:W-:Y:S02]  /*0b40*/  LOP3.LUT R6, R3.reuse, 0xfffffff0, RZ, 0xc0, !PT ;  /* 0xfffffff003067812 */ /* 0x040fe400078ec0ff */
[----:B------:R-:W-:-:S03]  /*0b50*/  LEA.HI R4, R3, R2, RZ, 0x1 ;  /* 0x0000000203047211 */ /* 0x000fc600078f08ff */
[----:B------:R-:W-:Y:S01]  /*0b60*/  IMAD.IADD R6, R203, 0x1, -R6 ;  /* 0x00000001cb067824 */ /* 0x000fe200078e0a06 */
[----:B------:R-:W-:Y:S02]  /*0b70*/  LOP3.LUT R5, R4, 0x1ffffffe, RZ, 0xc0, !PT ;  /* 0x1ffffffe04057812 */ /* 0x000fe400078ec0ff */
[----:B------:R-:W-:-:S03]  /*0b80*/  LEA.HI R4, R0, R203, RZ, 0x5 ;  /* 0x000000cb00047211 */ /* 0x000fc600078f28ff */
[----:B------:R-:W-:Y:S01]  /*0b90*/  IMAD.IADD R8, R2, 0x1, -R5 ;  /* 0x0000000102087824 */ /* 0x000fe200078e0a05 */
[-C--:B------:R-:W-:Y:S02]  /*0ba0*/  LEA.HI R2, R0, R203.reuse, RZ, 0x7 ;  /* 0x000000cb00027211 */ /* 0x080fe400078f38ff */
[--C-:B------:R-:W-:Y:S01]  /*0bb0*/  SHF.R.S32.HI R10, RZ, 0x5, R4.reuse ;  /* 0x00000005ff0a7819 */ /* 0x100fe20000011404 */
[----:B------:R-:W-:Y:S01]  /*0bc0*/  IMAD.SHL.U32 R8, R8, 0x8, RZ ;  /* 0x0000000808087824 */ /* 0x000fe200078e00ff */
[----:B------:R-:W-:Y:S02]  /*0bd0*/  SHF.R.S32.HI R3, RZ, 0x1f, R4 ;  /* 0x0000001fff037819 */ /* 0x000fe40000011404 */
[----:B------:R-:W-:Y:S02]  /*0be0*/  LOP3.LUT R4, R2, 0xffffff80, RZ, 0xc0, !PT ;  /* 0xffffff8002047812 */ /* 0x000fe400078ec0ff */
[----:B------:R-:W-:Y:S02]  /*0bf0*/  LEA.HI R5, R0, R203, RZ, 0x2 ;  /* 0x000000cb00057211 */ /* 0x000fe400078f10ff */
[----:B------:R-:W-:Y:S01]  /*0c00*/  LEA.HI R3, R3, R10, RZ, 0x2 ;  /* 0x0000000a03037211 */ /* 0x000fe200078f10ff */
[----:B------:R-:W-:Y:S01]  /*0c10*/  IMAD.IADD R4, R203, 0x1, -R4 ;  /* 0x00000001cb047824 */ /* 0x000fe200078e0a04 */
[----:B------:R-:W-:-:S02]  /*0c20*/  LOP3.LUT R12, R5, 0xfffffffc, RZ, 0xc0, !PT ;  /* 0xfffffffc050c7812 */ /* 0x000fc400078ec0ff */
[----:B------:R-:W-:Y:S02]  /*0c30*/  SHF.R.S32.HI R199, RZ, 0x7, R2 ;  /* 0x00000007ffc77819 */ /* 0x000fe40000011402 */
[----:B------:R-:W-:Y:S01]  /*0c40*/  LOP3.LUT R9, R3, 0x3ffffc, RZ, 0xc0, !PT ;  /* 0x003ffffc03097812 */ /* 0x000fe200078ec0ff */
[----:B------:R-:W-:Y:S01]  /*0c50*/  IMAD.IADD R12, R203, 0x1, -R12 ;  /* 0x00000001cb0c7824 */ /* 0x000fe200078e0a0c */
[--C-:B------:R-:W-:Y:S01]  /*0c60*/  SHF.R.S32.HI R5, RZ, 0x1f, R6.reuse ;  /* 0x0000001fff057819 */ /* 0x100fe20000011406 */
[----:B------:R-:W-:Y:S01]  /*0c70*/  IMAD R14, R199, 0x100, R6 ;  /* 0x00000100c70e7824 */ /* 0x000fe200078e0206 */
[----:B------:R-:W-:Y:S01]  /*0c80*/  SHF.R.S32.HI R3, RZ, 0x1f, R4 ;  /* 0x0000001fff037819 */ /* 0x000fe20000011404 */
[----:B------:R-:W-:Y:S01]  /*0c90*/  IMAD.IADD R11, R10, 0x1, -R9 ;  /* 0x000000010a0b7824 */ /* 0x000fe200078e0a09 */
[----:B------:R-:W-:Y:S02]  /*0ca0*/  LEA.HI R7, R5, R6, RZ, 0x3 ;  /* 0x0000000605077211 */ /* 0x000fe400078f18ff */
[-C--:B------:R-:W-:Y:S01]  /*0cb0*/  LEA.HI R5, R3, R4.reuse, RZ, 0x2 ;  /* 0x0000000403057211 */ /* 0x080fe200078f10ff */
[----:B------:R-:W-:Y:S01]  /*0cc0*/  IMAD R19, R11, 0x10, R14 ;  /* 0x000000100b137824 */ /* 0x000fe200078e020e */
[C---:B------:R-:W-:Y:S01]  /*0cd0*/  LOP3.LUT R9, R7.reuse, 0xfffffff8, RZ, 0xc0, !PT ;  /* 0xfffffff807097812 */ /* 0x040fe200078ec0ff */
[----:B------:R-:W-:Y:S01]  /*0ce0*/  IMAD.SHL.U32 R7, R7, 0x40, RZ ;  /* 0x0000004007077824 */ /* 0x000fe200078e00ff */
[----:B------:R-:W-:Y:S01]  /*0cf0*/  LOP3.LUT R11, R5, 0x7ffffffc, RZ, 0xc0, !PT ;  /* 0x7ffffffc050b7812 */ /* 0x000fe200078ec0ff */
[----:B------:R-:W-:Y:S01]  /*0d00*/  IMAD.U32 R202, R19, 0x40, R8 ;  /* 0x0000004013ca7824 */ /* 0x000fe200078e0008 */
[----:B------:R-:W-:Y:S01]  /*0d10*/  LOP3.LUT R0, R198, 0xfffffff8, RZ, 0xc0, !PT ;  /* 0xfffffff8c6007812 */ /* 0x000fe200078ec0ff */
[----:B------:R-:W-:Y:S01]  /*0d20*/  IMAD.IADD R9, R6, 0x1, -R9 ;  /* 0x0000000106097824 */ /* 0x000fe200078e0a09 */
[----:B------:R-:W-:Y:S01]  /*0d30*/  LEA.HI R6, R3, R4, RZ, 0x5 ;  /* 0x0000000403067211 */ /* 0x000fe200078f28ff */
[----:B------:R-:W-:Y:S01]  /*0d40*/  IMAD.IADD R11, R4, 0x1, -R11 ;  /* 0x00000001040b7824 */ /* 0x000fe200078e0a0b */
[--C-:B------:R-:W-:Y:S01]  /*0d50*/  SHF.R.S32.HI R3, RZ, 0x2, R5.reuse ;  /* 0x00000002ff037819 */ /* 0x100fe20000011405 */
        /* <DEDUP_REMOVED lines=15> */
[----:B------:R-:W-:Y:S01]  /*0e50*/  LEA.HI R13, R12, R12, RZ, 0x1 ;  /* 0x0000000c0c0d7211 */ /* 0x000fe200078f08ff */
[C---:B------:R-:W-:Y:S01]  /*0e60*/  VIADD R193, R23.reuse, 0x100 ;  /* 0x0000010017c17836 */ /* 0x040fe20000000000 */
[----:B------:R-:W-:Y:S01]  /*0e70*/  LOP3.LUT R8, R8, R5, RZ, 0x3c, !PT ;  /* 0x0000000508087212 */ /* 0x000fe200078e3cff */
[C---:B------:R-:W-:Y:S01]  /*0e80*/  VIADD R192, R23.reuse, 0x140 ;  /* 0x0000014017c07836 */ /* 0x040fe20000000000 */
[----:B------:R-:W-:Y:S01]  /*0e90*/  LOP3.LUT R4, R4, 0xfffffff8, RZ, 0xc0, !PT ;  /* 0xfffffff804047812 */ /* 0x000fe200078ec0ff */
[----:B------:R-:W-:Y:S01]  /*0ea0*/  VIADD R201, R23, 0x180 ;  /* 0x0000018017c97836 */ /* 0x000fe20000000000 */
[----:B------:R-:W-:Y:S01]  /*0eb0*/  LEA.HI R2, R2, R199, RZ, 0x1 ;  /* 0x000000c702027211 */ /* 0x000fe200078f08ff */
[----:B------:R-:W-:Y:S01]  /*0ec0*/  IMAD.IADD R8, R7, 0x1, R8 ;  /* 0x0000000107087824 */ /* 0x000fe200078e0208 */
[----:B------:R-:W-:Y:S01]  /*0ed0*/  LOP3.LUT R13, R13, 0x1ffffffe, RZ, 0xc0, !PT ;  /* 0x1ffffffe0d0d7812 */ /* 0x000fe200078ec0ff */
[----:B------:R-:W-:Y:S01]  /*0ee0*/  IMAD.IADD R3, R3, 0x1, -R4 ;  /* 0x0000000103037824 */ /* 0x000fe200078e0a04 */
[----:B------:R-:W-:Y:S01]  /*0ef0*/  SHF.R.S32.HI R6, RZ, 0x5, R6 ;  /* 0x00000005ff067819 */ /* 0x000fe20000011406 */
[----:B------:R-:W-:Y:S01]  /*0f00*/  IMAD R185, R8, 0x2, R17 ;  /* 0x0000000208b97824 */ /* 0x000fe200078e0211 */
[----:B------:R-:W-:Y:S01]  /*0f10*/  LOP3.LUT R0, R2, 0xfffffe, RZ, 0xc0, !PT ;  /* 0x00fffffe02007812 */ /* 0x000fe200078ec0ff */
[----:B------:R-:W-:Y:S01]  /*0f20*/  VIADD R200, R23, 0x1c0 ;  /* 0x000001c017c87836 */ /* 0x000fe20000000000 */
[----:B------:R-:W-:Y:S01]  /*0f30*/  SEL R187, R187, 0xffffffe0, !P1 ;  /* 0xffffffe0bbbb7807 */ /* 0x000fe20004800000 */
[C---:B------:R-:W-:Y:S01]  /*0f40*/  VIADD R190, R185.reuse, 0x36400 ;  /* 0x00036400b9be7836 */ /* 0x040fe20000000000 */
[----:B------:R-:W-:Y:S01]  /*0f50*/  SHF.R.S32.HI R198, RZ, 0x3, R198 ;  /* 0x00000003ffc67819 */ /* 0x000fe200000114c6 */
[----:B------:R-:W-:Y:S01]  /*0f60*/  VIADD R186, R185, 0x36440 ;  /* 0x00036440b9ba7836 */ /* 0x000fe20000000000 */
[----:B------:R-:W-:Y:S01]  /*0f70*/  SHF.R.S32.HI R210, RZ, 0x1f, R196 ;  /* 0x0000001fffd27819 */ /* 0x000fe200000114c4 */
[----:B------:R-:W-:Y:S01]  /*0f80*/  IMAD.IADD R13, R12, 0x1, -R13 ;  /* 0x000000010c0d7824 */ /* 0x000fe200078e0a0d */
[----:B------:R-:W-:Y:S01]  /*0f90*/  SHF.R.S32.HI R209, RZ, 0x1f, R195 ;  /* 0x0000001fffd17819 */ /* 0x000fe200000114c3 */
[----:B------:R-:W-:Y:S01]  /*0fa0*/  IMAD R22, R6, 0x10, R3 ;  /* 0x0000001006167824 */ /* 0x000fe200078e0203 */
[----:B------:R-:W-:Y:S01]  /*0fb0*/  SHF.R.S32.HI R208, RZ, 0x1f, R194 ;  /* 0x0000001fffd07819 */ /* 0x000fe200000114c2 */
[----:B------:R-:W-:Y:S01]  /*0fc0*/  IMAD.IADD R0, R199, 0x1, -R0 ;  /* 0x00000001c7007824 */ /* 0x000fe200078e0a00 */
[----:B------:R-:W-:Y:S01]  /*0fd0*/  SHF.R.S32.HI R207, RZ, 0x1f, R193 ;  /* 0x0000001fffcf7819 */ /* 0x000fe200000114c1 */
[C---:B------:R-:W-:Y:S01]  /*0fe0*/  @P2 VIADD R186, R190.reuse, 0xffffffc0 ;  /* 0xffffffc0beba2836 */ /* 0x040fe20000000000 */
[----:B------:R-:W-:Y:S01]  /*0ff0*/  SHF.R.S32.HI R206, RZ, 0x1f, R192 ;  /* 0x0000001fffce7819 */ /* 0x000fe200000114c0 */
[----:B------:R-:W-:Y:S01]  /*1000*/  IMAD.IADD R190, R190, 0x1, R187 ;  /* 0x00000001bebe7824 */ /* 0x000fe200078e02bb */
[----:B------:R-:W-:Y:S01]  /*1010*/  SHF.R.S32.HI R205, RZ, 0x1f, R201 ;  /* 0x0000001fffcd7819 */ /* 0x000fe200000114c9 */
[----:B------:R-:W-:Y:S01]  /*1020*/  IMAD.MOV.U32 R7, RZ, RZ, R15 ;  /* 0x000000ffff077224 */ /* 0x000fe200078e000f */
[----:B------:R-:W-:Y:S01]  /*1030*/  SHF.R.S32.HI R204, RZ, 0x1f, R200 ;  /* 0x0000001fffcc7819 */ /* 0x000fe200000114c8 */
[----:B------:R-:W-:-:S02]  /*1040*/  IMAD.MOV.U32 R2, RZ, RZ, RZ ;  /* 0x000000ffff027224 */ /* 0x000fc400078e00ff */
[----:B------:R-:W-:Y:S02]  /*1050*/  IMAD.SHL.U32 R184, R0, 0x100, RZ ;  /* 0x0000010000b87824 */ /* 0x000fe400078e00ff */
[----:B------:R-:W-:Y:S02]  /*1060*/  IMAD R191, R13, 0x8, R22 ;  /* 0x000000080dbf7824 */ /* 0x000fe400078e0216 */
[----:B------:R-:W-:-:S07]  /*1070*/  IMAD.IADD R187, R187, 0x1, R186 ;  /* 0x00000001bbbb7824 */ /* 0x000fce00078e02ba */
.L_x_8580:
[----:B012---:R-:W0:Y:S01]  /*1080*/  LDC.64 R4, c[0x0][0xd88] ;  /* 0x00036200ff047b82 */ /* 0x007e220000000a00 */
[----:B------:R-:W-:Y:S01]  /*1090*/  ULDC.64 UR8, c[0x0][0xb20] ;  /* 0x0002c80000087ab9 */ /* 0x000fe20000000a00 */
[----:B------:R-:W-:-:S06]  /*10a0*/  ULDC.64 UR10, c[0x0][0xb10] ;  /* 0x0002c400000a7ab9 */ /* 0x000fcc0000000a00 */
[----:B------:R-:W1:Y:S08]  /*10b0*/  LDC R188, c[0x0][0x288] ;  /* 0x0000a200ffbc7b82 */ /* 0x000e700000000800 */
[----:B------:R-:W2:Y:S01]  /*10c0*/  LDC.64 R10, c[0x0][0x418] ;  /* 0x00010600ff0a7b82 */ /* 0x000ea20000000a00 */
[----:B0-----:R-:W-:-:S07]  /*10d0*/  IMAD.WIDE R4, R7, 0x4, R4 ;  /* 0x0000000407047825 */ /* 0x001fce00078e0204 */
[----:B------:R-:W0:Y:S01]  /*10e0*/  LDC R0, c[0x0][0x424] ;  /* 0x00010900ff007b82 */ /* 0x000e220000000800 */
[----:B---3--:R-:W3:Y:S01]  /*10f0*/  LDG.E R4, desc[UR44][R4.64] ;  /* 0x0000002c04047981 */ /* 0x008ee2000c1e1900 */
[----:B------:R-:W-:Y:S01]  /*1100*/  UISETP.NE.U32.AND UP0, UPT, UR8, URZ, UPT ;  /* 0x0000003f0800728c */ /* 0x000fe2000bf05070 */
[----:B----4-:R-:W-:Y:S01]  /*1110*/  IMAD.MOV.U32 R8, RZ, RZ, RZ ;  /* 0x000000ffff087224 */ /* 0x010fe200078e00ff */
[----:B------:R-:W-:-:S04]  /*1120*/  UISETP.NE.U32.AND UP1, UPT, UR10, URZ, UPT ;  /* 0x0000003f0a00728c */ /* 0x000fc8000bf25070 */
[----:B------:R-:W4:Y:S01]  /*1130*/  LDC R189, c[0x0][0x2f0] ;  /* 0x0000bc00ffbd7b82 */ /* 0x000f220000000800 */
[----:B------:R-:W-:Y:S02]  /*1140*/  UISETP.NE.AND.EX UP0, UPT, UR9, URZ, UPT, UP0 ;  /* 0x0000003f0900728c */ /* 0x000fe4000bf05300 */
[----:B------:R-:W-:-:S04]  /*1150*/  UISETP.NE.AND.EX UP1, UPT, UR11, URZ, UPT, UP1 ;  /* 0x0000003f0b00728c */ /* 0x000fc8000bf25310 */
[----:B------:R-:W-:Y:S02]  /*1160*/  PLOP3.LUT P0, PT, PT, PT, UP0, 0x80, 0x0 ;  /* 0x000000000000781c */ /* 0x000fe40003f0f008 */
[----:B------:R-:W-:Y:S02]  /*1170*/  PLOP3.LUT P2, PT, PT, PT, UP1, 0x80, 0x0 ;  /* 0x000000000000781c */ /* 0x000fe40003f4f018 */
[----:B---3--:R-:W-:-:S13]  /*1180*/  R2UR UR41, R4 ;  /* 0x00000000042972ca */ /* 0x008fda00000e0000 */
        /* <DEDUP_REMOVED lines=10> */
[----:B------:R3:W5:Y:S04]  /*1230*/  @P0 LDG.E R8, desc[UR44][R4.64] ;  /* 0x0000002c04080981 */ /* 0x000768000c1e1900 */
[----:B-1----:R3:W5:Y:S01]  /*1240*/  @P2 LDG.E R188, desc[UR44][R6.64] ;  /* 0x0000002c06bc2981 */ /* 0x002762000c1e1900 */
[----:B--2---:R-:W-:Y:S01]  /*1250*/  ISETP.NE.U32.AND P0, PT, R10, RZ, PT ;  /* 0x000000ff0a00720c */ /* 0x004fe20003f05070 */
[----:B------:R-:W-:Y:S01]  /*1260*/  UMOV UR39, UR6 ;  /* 0x0000000600277c82 */ /* 0x000fe20008000000 */
[----:B------:R-:W-:Y:S02]  /*1270*/  ISETP.NE.U32.AND P1, PT, RZ, UR8, PT ;  /* 0x00000008ff007c0c */ /* 0x000fe4000bf25070 */
[----:B------:R-:W-:-:S02]  /*1280*/  ISETP.NE.AND.EX P0, PT, R11, RZ, PT, P0 ;  /* 0x000000ff0b00720c */ /* 0x000fc40003f05300 */
[----:B------:R-:W-:Y:S02]  /*1290*/  ISETP.NE.AND.EX P1, PT, RZ, UR9, PT, P1 ;  /* 0x00000009ff007c0c */ /* 0x000fe4000bf25310 */
[----:B0-----:R-:W-:Y:S01]  /*12a0*/  SEL R0, R0, 0x1, P0 ;  /* 0x0000000100007807 */ /* 0x001fe20000000000 */
[----:B---34-:R-:W-:Y:S10]  /*12b0*/  @P2 BRA `(.L_x_8530) ;  /* 0x00000000002c2947 */ /* 0x018ff40003800000 */
        /* <DEDUP_REMOVED lines=8> */
[----:B-----5:R-:W2:Y:S04]  /*1340*/  LDG.E R188, desc[UR44][R4.64] ;  /* 0x0000002c04bc7981 */ /* 0x020ea8000c1e1900 */
[----:B------:R-:W2:Y:S02]  /*1350*/  LDG.E R3, desc[UR44][R4.64+0x4] ;  /* 0x0000042c04037981 */ /* 0x000ea4000c1e1900 */
[----:B--2---:R-:W-:-:S07]  /*1360*/  IMAD.IADD R188, R3, 0x1, -R188 ;  /* 0x0000000103bc7824 */ /* 0x004fce00078e0abc */
.L_x_8530:
[----:B------:R-:W-:Y:S01]  /*1370*/  IMAD R189, R0, R189, RZ ;  /* 0x000000bd00bd7224 */ /* 0x000fe200078e02ff */
[----:B------:R-:W-:Y:S06]  /*1380*/  @!P1 BRA `(.L_x_8531) ;  /* 0x0000000000189947 */ /* 0x000fec0003800000 */
[----:B------:R-:W-:-:S04]  /*1390*/  ULEA UR4, UP0, UR41, UR8, 0x2 ;  /* 0x0000000829047291 */ /* 0x000fc8000f80103f */
[----:B------:R-:W-:Y:S02]  /*13a0*/  ULEA.HI.X UR6, UR41, UR9, UR40, 0x2, UP0 ;  /* 0x0000000929067291 */ /* 0x000fe400080f1428 */
[----:B------:R-:W-:-:S04]  /*13b0*/  IMAD.U32 R4, RZ, RZ, UR4 ;  /* 0x00000004ff047e24 */ /* 0x000fc8000f8e00ff */
[----:B------:R-:W-:-:S05]  /*13c0*/  IMAD.U32 R5, RZ, RZ, UR6 ;  /* 0x00000006ff057e24 */ /* 0x000fca000f8e00ff */
[----:B------:R0:W5:Y:S01]  /*13d0*/  LDG.E R189, desc[UR44][R4.64] ;  /* 0x0000002c04bd7981 */ /* 0x000162000c1e1900 */
[----:B------:R-:W-:Y:S05]  /*13e0*/  BRA `(.L_x_8532) ;  /* 0x00000000002c7947 */ /* 0x000fea0003800000 */
.L_x_8531:
        /* <DEDUP_REMOVED lines=9> */
[----:B------:R-:W2:Y:S02]  /*1480*/  LDG.E R0, desc[UR44][R4.64+0x4] ;  /* 0x0000042c04007981 */ /* 0x000ea4000c1e1900 */
[----:B--2---:R-:W-:-:S07]  /*1490*/  IMAD.IADD R189, R0, 0x1, -R189 ;  /* 0x0000000100bd7824 */ /* 0x004fce00078e0abd */
.L_x_8532:
[----:B------:R-:W-:Y:S01]  /*14a0*/  UISETP.NE.AND UP0, UPT, UR43, 0x1, UPT ;  /* 0x000000012b00788c */ /* 0x000fe2000bf05270 */
[----:B-----5:R-:W-:Y:S01]  /*14b0*/  IMAD.IADD R189, R189, 0x1, -R8 ;  /* 0x00000001bdbd7824 */ /* 0x020fe200078e0a08 */
[----:B------:R-:W-:-:S03]  /*14c0*/  USHF.L.U32 UR38, UR5, 0x6, URZ ;  /* 0x0000000605267899 */ /* 0x000fc6000800063f */
[----:B------:R-:W-:Y:S01]  /*14d0*/  VIADD R0, R189, 0x3f ;  /* 0x0000003fbd007836 */ /* 0x000fe20000000000 */
[----:B------:R-:W-:-:S04]  /*14e0*/  PLOP3.LUT P0, PT, PT, PT, UP0, 0x80, 0x0 ;  /* 0x000000000000781c */ /* 0x000fc80003f0f008 */
[----:B------:R-:W-:-:S04]  /*14f0*/  SHF.R.S32.HI R3, RZ, 0x1f, R0 ;  /* 0x0000001fff037819 */ /* 0x000fc80000011400 */
[----:B------:R-:W-:-:S04]  /*1500*/  LEA.HI R3, R3, R0, RZ, 0x6 ;  /* 0x0000000003037211 */ /* 0x000fc800078f30ff */
[----:B0-----:R-:W-:Y:S01]  /*1510*/  SHF.R.S32.HI R5, RZ, 0x6, R3 ;  /* 0x00000006ff057819 */ /* 0x001fe20000011403 */
[----:B------:R-:W-:Y:S06]  /*1520*/  @!P0 BRA `(.L_x_8533) ;  /* 0x0000001c003c8947 */ /* 0x000fec0003800000 */
[----:B------:R-:W0:Y:S01]  /*1530*/  LDC R0, c[0x0][0x448] ;  /* 0x00011200ff007b82 */ /* 0x000e220000000800 */
[----:B------:R-:W-:Y:S01]  /*1540*/  UIADD3 UR4, UR38, 0x3f, URZ ;  /* 0x0000003f26047890 */ /* 0x000fe2000fffe03f */
[----:B------:R-:W-:Y:S01]  /*1550*/  IADD3 R189, R189, 0x40, -R188 ;  /* 0x00000040bdbd7810 */ /* 0x000fe20007ffe8bc */
        /* <DEDUP_REMOVED lines=62> */
[----:B------:R-:W-:Y:S01]  /*1940*/  CS2R R38, SRZ ;  /* 0x0000000000267805 */ /* 0x000fe2000001ff00 */
[----:B------:R-:W-:Y:S01]  /*1950*/  IMAD.MOV.U32 R169, RZ, RZ, RZ ;  /* 0x000000ffffa97224 */ /* 0x000fe200078e00ff */
[----:B------:R-:W-:-:S02]  /*1960*/  CS2R R172, SRZ ;  /* 0x0000000000ac7805 */ /* 0x000fc4000001ff00 */
[----:B------:R-:W-:Y:S02]  /*1970*/  CS2R R34, SRZ ;  /* 0x0000000000227805 */ /* 0x000fe4000001ff00 */
[----:B-1----:R-:W-:Y:S01]  /*1980*/  @P0 SHF.R.U32.HI R0, RZ, R4, R3 ;  /* 0x00000004ff000219 */ /* 0x002fe20000011603 */
[----:B------:R-:W-:Y:S01]  /*1990*/  IMAD.MOV.U32 R31, RZ, RZ, RZ ;  /* 0x000000ffff1f7224 */ /* 0x000fe200078e00ff */
[----:B------:R-:W-:Y:S02]  /*19a0*/  PLOP3.LUT P0, PT, PT, PT, PT, 0x80, 0x0 ;  /* 0x000000000000781c */ /* 0x000fe40003f0f070 */
[----:B------:R-:W-:Y:S02]  /*19b0*/  CS2R R10, SRZ ;  /* 0x00000000000a7805 */ /* 0x000fe4000001ff00 */
[----:B------:R-:W-:Y:S01]  /*19c0*/  CS2R R174, SRZ ;  /* 0x0000000000ae7805 */ /* 0x000fe2000001ff00 */
[----:B------:R-:W-:Y:S02]  /*19d0*/  IMAD.IADD R0, R189, 0x1, R0 ;  /* 0x00000001bd007824 */ /* 0x000fe400078e0200 */
[----:B------:R-:W-:-:S02]  /*19e0*/  IMAD.MOV.U32 R27, RZ, RZ, RZ ;  /* 0x000000ffff1b7224 */ /* 0x000fc400078e00ff */
[----:B------:R-:W-:Y:S01]  /*19f0*/  IMAD.MOV.U32 R9, RZ, RZ, RZ ;  /* 0x000000ffff097224 */ /* 0x000fe200078e00ff */
[----:B------:R-:W-:Y:S01]  /*1a00*/  SHF.R.S32.HI R3, RZ, 0x1f, R0 ;  /* 0x0000001fff037819 */ /* 0x000fe20000011400 */
[----:B------:R-:W-:-:S03]  /*1a10*/  IMAD.MOV.U32 R20, RZ, RZ, RZ ;  /* 0x000000ffff147224 */ /* 0x000fc600078e00ff */
[----:B------:R-:W-:Y:S01]  /*1a20*/  LEA.HI R3, R3, R0, RZ, 0x6 ;  /* 0x0000000003037211 */ /* 0x000fe200078f30ff */
[----:B------:R-:W-:-:S03]  /*1a30*/  IMAD.MOV.U32 R0, RZ, RZ, RZ ;  /* 0x000000ffff007224 */ /* 0x000fc600078e00ff */
[----:B------:R-:W-:Y:S01]  /*1a40*/  SHF.R.S32.HI R4, RZ, 0x6, R3 ;  /* 0x00000006ff047819 */ /* 0x000fe20000011403 */
[----:B------:R-:W-:-:S03]  /*1a50*/  IMAD.MOV.U32 R3, RZ, RZ, RZ ;  /* 0x000000ffff037224 */ /* 0x000fc600078e00ff */
[----:B------:R-:W-:-:S04]  /*1a60*/  VIMNMX R4, R5, R4, PT ;  /* 0x0000000405047248 */ /* 0x000fc80003fe0100 */
        /* <DEDUP_REMOVED lines=64> */
.L_x_8536:
        /* <DEDUP_REMOVED lines=172> */
.L_x_8535:
[----:B------:R-:W-:Y:S01]  /*2930*/  BAR.SYNC.DEFER_BLOCKING 0xe, 0x100 ;  /* 0x0384000000007b1d */ /* 0x000fe20000010000 */
[C---:B01----:R-:W-:Y:S01]  /*2940*/  IMAD R0, R2.reuse, 0x40, R22 ;  /* 0x0000004002007824 */ /* 0x043fe200078e0216 */
[----:B------:R-:W-:Y:S01]  /*2950*/  PLOP3.LUT P0, PT, PT, PT, PT, 0x8, 0x0 ;  /* 0x000000000000781c */ /* 0x000fe20003f0e170 */
[----:B------:R-:W-:Y:S02]  /*2960*/  VIADD R4, R2, 0x1 ;  /* 0x0000000102047836 */ /* 0x000fe40000000000 */
[----:B------:R-:W-:Y:S02]  /*2970*/  IMAD R17, R0, 0x4, R17 ;  /* 0x0000000400117824 */ /* 0x000fe400078e0211 */
[----:B------:R-:W-:Y:S01]  /*2980*/  IMAD.MOV.U32 R19, RZ, RZ, RZ ;  /* 0x000000ffff137224 */ /* 0x000fe200078e00ff */
[----:B------:R-:W-:-:S04]  /*2990*/  ISETP.NE.AND P1, PT, R4, 0x2, PT ;  /* 0x000000020400780c */ /* 0x000fc80003f25270 */
[----:B------:R-:W-:-:S04]  /*29a0*/  SEL R3, RZ, 0x1, P1 ;  /* 0x00000001ff037807 */ /* 0x000fc80000800000 */
[----:B------:R-:W-:Y:S01]  /*29b0*/  LOP3.LUT R16, R16, R3, RZ, 0x3c, !PT ;  /* 0x0000000310107212 */ /* 0x000fe200078e3cff */
[----:B------:R-:W-:Y:S01]  /*29c0*/  IMAD.MOV.U32 R3, RZ, RZ, RZ ;  /* 0x000000ffff037224 */ /* 0x000fe200078e00ff */
        /* <DEDUP_REMOVED lines=130> */
[----:B------:R-:W-:Y:S01]  /*31f0*/  SEL R2, R4, RZ, P1 ;  /* 0x000000ff04027207 */ /* 0x000fe20000800000 */
[----:B------:R-:W-:Y:S06]  /*3200*/  BAR.ARV 0xf, 0x100 ;  /* 0x03c4000000007b1d */ /* 0x000fec0000002000 */
[----:B------:R-:W-:Y:S05]  /*3210*/  BRA `(.L_x_8534) ;  /* 0x000000a800487947 */ /* 0x000fea0003800000 */
.L_x_8533:
        /* <DEDUP_REMOVED lines=24> */
[----:B0-----:R-:W-:Y:S02]  /*33a0*/  ISETP.NE.AND P0, PT, R0, 0x1, PT ;  /* 0x000000010000780c */ /* 0x001fe40003f05270 */
        /* <DEDUP_REMOVED lines=12> */
[----:B------:R-:W0:Y:S01]  /*3470*/  @P0 LDC R0, c[0x0][0x44c] ;  /* 0x00011300ff000b82 */ /* 0x000e220000000800 */
[----:B------:R-:W-:-:S02]  /*3480*/  CS2R R42, SRZ ;  /* 0x00000000002a7805 */ /* 0x000fc4000001ff00 */
[----:B------:R-:W-:Y:S02]  /*3490*/  CS2R R92, SRZ ;  /* 0x00000000005c7805 */ /* 0x000fe4000001ff00 */
        /* <DEDUP_REMOVED lines=24> */
[----:B------:R-:W-:Y:S01]  /*3620*/  CS2R R38, SRZ ;  /* 0x0000000000267805 */ /* 0x000fe2000001ff00 */
[----:B------:R-:W-:Y:S01]  /*3630*/  IMAD.U32 R0, RZ, RZ, UR4 ;  /* 0x00000004ff007e24 */ /* 0x000fe2000f8e00ff */
[----:B------:R-:W-:Y:S01]  /*3640*/  CS2R R172, SRZ ;  /* 0x0000000000ac7805 */ /* 0x000fe2000001ff00 */
[----:B------:R-:W-:Y:S01]  /*3650*/  IMAD.MOV.U32 R169, RZ, RZ, RZ ;  /* 0x000000ffffa97224 */ /* 0x000fe200078e00ff */
[----:B------:R-:W-:-:S02]  /*3660*/  CS2R R34, SRZ ;  /* 0x0000000000227805 */ /* 0x000fc4000001ff00 */
[----:B-1----:R-:W-:Y:S01]  /*3670*/  @P0 SHF.R.U32.HI R0, RZ, R4, R3 ;  /* 0x00000004ff000219 */ /* 0x002fe20000011603 */
[----:B------:R-:W-:Y:S01]  /*3680*/  IMAD.MOV.U32 R31, RZ, RZ, RZ ;  /* 0x000000ffff1f7224 */ /* 0x000fe200078e00ff */
[----:B------:R-:W-:Y:S02]  /*3690*/  PLOP3.LUT P0, PT, PT, PT, PT, 0x80, 0x0 ;  /* 0x000000000000781c */ /* 0x000fe40003f0f070 */
[----:B------:R-:W-:Y:S02]  /*36a0*/  CS2R R10, SRZ ;  /* 0x00000000000a7805 */ /* 0x000fe4000001ff00 */
[----:B------:R-:W-:Y:S01]  /*36b0*/  CS2R R174, SRZ ;  /* 0x0000000000ae7805 */ /* 0x000fe2000001ff00 */
[----:B------:R-:W-:Y:S02]  /*36c0*/  IMAD.IADD R0, R7, 0x1, R0 ;  /* 0x0000000107007824 */ /* 0x000fe400078e0200 */
[----:B------:R-:W-:Y:S02]  /*36d0*/  IMAD.MOV.U32 R27, RZ, RZ, RZ ;  /* 0x000000ffff1b7224 */ /* 0x000fe400078e00ff */
        /* <DEDUP_REMOVED lines=38> */
.L_x_8537:
        /* <DEDUP_REMOVED lines=9> */
.L_x_8727:
[----:B------:R-:W-:Y:S05]  /*39d0*/  @!P0 BRA `(.L_x_8539) ;  /* 0x0000000000048947 */ /* 0x000fea0003800000 */
[----:B------:R-:W-:Y:S01]  /*39e0*/  BPT.TRAP 0x1 ;  /* 0x000000040000795c */ /* 0x000fe20000300000 */
.L_x_8539:
[----:B------:R-:W-:Y:S01]  /*39f0*/  IMAD R5, R2, 0x8, R17 ;  /* 0x0000000802057824 */ /* 0x000fe200078e0211 */
[----:B------:R-:W-:-:S04]  /*3a00*/  SHF.L.U32 R8, R16, 0x1f, RZ ;  /* 0x0000001f10087819 */ /* 0x000fc800000006ff */
[----:B------:R1:W2:Y:S01]  /*3a10*/  SYNCS.PHASECHK.TRANS64.TRYWAIT P1, [R5+URZ+0x38830], R8 ;  /* 0x03883008050075a7 */ /* 0x0002a2000802017f */
[----:B------:R-:W-:Y:S05]  /*3a20*/  @!P0 BRA `(.L_x_8540) ;  /* 0x0000000000048947 */ /* 0x000fea0003800000 */
[----:B------:R-:W-:Y:S01]  /*3a30*/  BPT.TRAP 0x1 ;  /* 0x000000040000795c */ /* 0x000fe20000300000 */
.L_x_8540:
[----:B------:R-:W-:-:S05]  /*3a40*/  VIADD R0, R17, 0x22400 ;  /* 0x0002240011007836 */ /* 0x000fca0000000000 */
[----:B------:R-:W-:-:S04]  /*3a50*/  SHF.R.U32.HI R0, RZ, 0x4, R0 ;  /* 0x00000004ff007819 */ /* 0x000fc80000011600 */
[----:B------:R-:W-:Y:S01]  /*3a60*/  LOP3.LUT R0, R0, 0x3fff, RZ, 0xc0, !PT ;  /* 0x00003fff00007812 */ /* 0x000fe200078ec0ff */
[----:B--2---:R-:W-:Y:S06]  /*3a70*/  @P1 BRA `(.L_x_8541) ;  /* 0x0000000000081947 */ /* 0x004fec0003800000 */
[----:B------:R-:W2:Y:S02]  /*3a80*/  SYNCS.PHASECHK.TRANS64.TRYWAIT P1, [R5+URZ+0x38830], R8 ;  /* 0x03883008050075a7 */ /* 0x000ea4000802017f */
[----:B--2---:R-:W-:Y:S05]  /*3a90*/  @!P1 BRA `(.L_x_8542) ;  /* 0x0000015000dc9947 */ /* 0x004fea0003800000 */
.L_x_8541:
        /* <DEDUP_REMOVED lines=40> */
.L_x_8728:
[----:B------:R-:W-:Y:S05]  /*3d20*/  @!P0 BRA `(.L_x_8544) ;  /* 0x0000000000048947 */ /* 0x000fea0003800000 */
[----:B------:R-:W-:Y:S01]  /*3d30*/  BPT.TRAP 0x1 ;  /* 0x000000040000795c */ /* 0x000fe20000300000 */
.L_x_8544:
[----:B------:R4:W0:Y:S01]  /*3d40*/  SYNCS.PHASECHK.TRANS64.TRYWAIT P1, [R5+URZ+0x38850], R8 ;  /* 0x03885008050075a7 */ /* 0x000822000802017f */
[----:B------:R-:W-:Y:S05]  /*3d50*/  @!P0 BRA `(.L_x_8545) ;  /* 0x0000000000048947 */ /* 0x000fea0003800000 */
[----:B------:R-:W-:Y:S01]  /*3d60*/  BPT.TRAP 0x1 ;  /* 0x000000040000795c */ /* 0x000fe20000300000 */
.L_x_8545:
        /* <DEDUP_REMOVED lines=12> */
.L_x_8546:
        /* <DEDUP_REMOVED lines=17> */
[----:B------:R-:W-:Y:S01]  /*3f40*/  ULDC UR28, c[0x0][0xa80] ;  /* 0x0002a000001c7ab9 */ /* 0x000fe20000000800 */
[----:B------:R-:W1:Y:S01]  /*3f50*/  S2R R56, SR_TID.X ;  /* 0x0000000000387919 */ /* 0x000e620000002100 */
[----:B------:R-:W-:Y:S01]  /*3f60*/  IMAD R217, R2, 0x1000, R19 ;  /* 0x0000100002d97824 */ /* 0x000fe200078e0213 */
[----:B------:R-:W-:-:S03]  /*3f70*/  UMOV UR7, 0x40000040 ;  /* 0x4000004000077882 */ /* 0x000fc60000000000 */
[----:B------:R-:W-:Y:S01]  /*3f80*/  VIADD R219, R217, 0x80 ;  /* 0x00000080d9db7836 */ /* 0x000fe20000000000 */
        /* <DEDUP_REMOVED lines=296> */
[----:B------:R-:W-:-:S04]  /*5210*/  SEL R8, R8, 0xf80, P1 ;  /* 0x00000f8008087807 */ /* 0x000fc80000800000 */
        /* <DEDUP_REMOVED lines=10> */
[----:B------:R-:W0:Y:S02]  /*52c0*/  LDC R6, c[0x0][0x448] ;  /* 0x00011200ff067b82 */ /* 0x000e240000000800 */
[----:B0-----:R-:W-:Y:S01]  /*52d0*/  ISETP.NE.AND P1, PT, R6, 0x1, PT ;  /* 0x000000010600780c */ /* 0x001fe20003f25270 */
[----:B------:R-:W-:-:S12]  /*52e0*/  VIADD R6, R191, UR38 ;  /* 0x00000026bf067c36 */ /* 0x000fd80008000000 */
[----:B------:R-:W0:Y:S08]  /*52f0*/  @P1 LDC R7, c[0x0][0x44c] ;  /* 0x00011300ff071b82 */ /* 0x000e300000000800 */
[----:B------:R-:W1:Y:S01]  /*5300*/  @P1 LDC R8, c[0x0][0x450] ;  /* 0x00011400ff081b82 */ /* 0x000e620000000800 */
[----:B0-----:R-:W-:-:S05]  /*5310*/  @P1 IMAD.HI.U32 R7, R6, R7, RZ ;  /* 0x0000000706071227 */ /* 0x001fca00078e00ff */
[----:B-1----:R-:W-:Y:S01]  /*5320*/  @P1 SHF.R.U32.HI R6, RZ, R8, R7 ;  /* 0x00000008ff061219 */ /* 0x002fe20000011607 */
[C---:B------:R-:W-:Y:S01]  /*5330*/  IMAD R8, R168.reuse, -0x40, R11 ;  /* 0xffffffc0a8087824 */ /* 0x040fe200078e020b */
[----:B------:R-:W-:Y:S02]  /*5340*/  WARPGROUP.DEPBAR.LE gsb0, 0x0 ;  /* 0x00008000000079c5 */ /* 0x000fe40000010000 */
[----:B------:R-:W-:Y:S01]  /*5350*/  WARPGROUP.ARRIVE ;  /* 0x00000000000079c5 */ /* 0x000fe20000000000 */
[----:B------:R-:W0:Y:S01]  /*5360*/  SHFL.IDX PT, R9, R6, RZ, 0x1c1f ;  /* 0x001c1fff06097589 */ /* 0x000e2200000e0000 */
[----:B------:R-:W-:Y:S01]  /*5370*/  IADD3 R7, R189, 0x1, R8 ;  /* 0x00000001bd077810 */ /* 0x000fe20007ffe008 */
[----:B------:R-:W-:Y:S01]  /*5380*/  VIADD R168, R168, 0xfffffffe ;  /* 0xfffffffea8a87836 */ /* 0x000fe20000000000 */
[----:B------:R-:W-:Y:S01]  /*5390*/  IADD3 R8, -R18, R8, R189 ;  /* 0x0000000812087210 */ /* 0x000fe20007ffe1bd */
[----:B------:R-:W1:Y:S01]  /*53a0*/  SHFL.IDX PT, R6, R6, 0x1, 0x1c1f ;  /* 0x003c1f0006067f89 */ /* 0x000e6200000e0000 */
[----:B------:R-:W-:Y:S01]  /*53b0*/  HGMMA.64x64x16.F32.BF16 R24, gdesc[UR24], R24, gsb0 ;  /* 0x00e00000181879f0 */ /* 0x000fe20008001818 */
[----:B------:R-:W-:-:S02]  /*53c0*/  IADD3 R7, -R188, R7, -R18 ;  /* 0x00000007bc077210 */ /* 0x000fc40007ffe912 */
[----:B------:R-:W-:Y:S02]  /*53d0*/  R2UR UR31, R168 ;  /* 0x00000000a81f72ca */ /* 0x000fe400000e0000 */
[----:B0-----:R-:W-:-:S04]  /*53e0*/  VIADDMNMX R9, R9, R7, R8, PT ;  /* 0x0000000709097246 */ /* 0x001fc80003800108 */
[C---:B------:R-:W-:Y:S02]  /*53f0*/  ISETP.GT.AND P2, PT, R9.reuse, RZ, PT ;  /* 0x000000ff0900720c */ /* 0x040fe40003f44270 */
[C---:B------:R-:W-:Y:S02]  /*5400*/  ISETP.GT.AND P3, PT, R9.reuse, 0x1, PT ;  /* 0x000000010900780c */ /* 0x040fe40003f64270 */
[----:B------:R-:W-:Y:S02]  /*5410*/  ISETP.GT.AND P4, PT, R9, 0x8, PT ;  /* 0x000000080900780c */ /* 0x000fe40003f84270 */
[----:B-1----:R-:W-:-:S04]  /*5420*/  VIADDMNMX R8, R6, R7, R8, PT ;  /* 0x0000000706087246 */ /* 0x002fc80003800108 */
[----:B------:R-:W-:Y:S01]  /*5430*/  ISETP.GT.AND P5, PT, R8, 0x28, PT ;  /* 0x000000280800780c */ /* 0x000fe20003fa4270 */
[----:B------:R-:W-:Y:S02]  /*5440*/  WARPGROUP.DEPBAR.LE gsb0, 0x0 ;  /* 0x00008000000079c5 */ /* 0x000fe40000010000 */
        /* <DEDUP_REMOVED lines=44> */
[----:B------:R-:W-:Y:S01]  /*5710*/  FMUL.FTZ R55, R55, UR6 ;  /* 0x0000000637377c20 */ /* 0x000fe20008410000 */
[----:B------:R-:W2:Y:S01]  /*5720*/  MUFU.TANH R33, R33 ;  /* 0x0000002100217308 */ /* 0x000ea20000002400 */
[----:B0-----:R-:W-:-:S02]  /*5730*/  FSEL R13, R13, -INF , P2 ;  /* 0xff8000000d0d7808 */ /* 0x001fc40001000000 */
[----:B------:R-:W-:Y:S02]  /*5740*/  ISETP.GT.AND P2, PT, R9, 0x11, PT ;  /* 0x000000110900780c */ /* 0x000fe40003f44270 */
[----:B------:R-:W-:Y:S02]  /*5750*/  FMNMX.FTZ R21, R13, R20, !PT ;  /* 0x000000140d157209 */ /* 0x000fe40007810000 */
[----:B------:R-:W-:Y:S01]  /*5760*/  R2UR UR6, R217 ;  /* 0x00000000d90672ca */ /* 0x000fe200000e0000 */
        /* <DEDUP_REMOVED lines=40> */
[----:B------:R-:W-:Y:S01]  /*59f0*/  MUFU.TANH R41, R30 ;  /* 0x0000001e00297308 */ /* 0x000fe20000002400 */
[----:B--2---:R-:W-:Y:S02]  /*5a00*/  FSEL R36, R52, -INF , P3 ;  /* 0xff80000034247808 */ /* 0x004fe40001800000 */
[----:B------:R-:W-:Y:S02]  /*5a10*/  ISETP.GT.AND P3, PT, R8, 0x1, PT ;  /* 0x000000010800780c */ /* 0x000fe40003f64270 */
[----:B------:R-:W-:-:S03]  /*5a20*/  FMNMX.FTZ R40, R36, R9, !PT ;  /* 0x0000000924287209 */ /* 0x000fc60007810000 */
[----:B------:R-:W1:Y:S01]  /*5a30*/  MUFU.TANH R26, R26 ;  /* 0x0000001a001a7308 */ /* 0x000e620000002400 */
[----:B0-----:R-:W-:Y:S02]  /*5a40*/  FSEL R37, R53, -INF , P2 ;  /* 0xff80000035257808 */ /* 0x001fe40001000000 */
[----:B------:R-:W-:Y:S02]  /*5a50*/  ISETP.GT.AND P2, PT, R8, RZ, PT ;  /* 0x000000ff0800720c */ /* 0x000fe40003f44270 */
[----:B------:R-:W-:-:S03]  /*5a60*/  FMNMX.FTZ R40, R37, R40, !PT ;  /* 0x0000002825287209 */ /* 0x000fc60007810000 */
[----:B------:R-:W0:Y:S02]  /*5a70*/  MUFU.TANH R27, R27 ;  /* 0x0000001b001b7308 */ /* 0x000e240000002400 */
[----:B------:R-:W2:Y:S06]  /*5a80*/  SHFL.BFLY PT, R9, R40, 0x2, 0x1f ;  /* 0x0c401f0028097f89 */ /* 0x000eac00000e0000 */
[----:B------:R-:W3:Y:S01]  /*5a90*/  MUFU.TANH R31, R31 ;  /* 0x0000001f001f7308 */ /* 0x000ee20000002400 */
[----:B-1----:R-:W-:Y:S02]  /*5aa0*/  FSEL R26, R26, -INF , P2 ;  /* 0xff8000001a1a7808 */ /* 0x002fe40001000000 */
[----:B------:R-:W-:-:S05]  /*5ab0*/  ISETP.GT.AND P2, PT, R8, 0x9, PT ;  /* 0x000000090800780c */ /* 0x000fca0003f44270 */
[----:B------:R-:W1:Y:S01]  /*5ac0*/  MUFU.TANH R34, R34 ;  /* 0x0000002200227308 */ /* 0x000e620000002400 */
[----:B0-----:R-:W-:Y:S02]  /*5ad0*/  FSEL R27, R27, -INF , P3 ;  /* 0xff8000001b1b7808 */ /* 0x001fe40001800000 */
[----:B------:R-:W-:-:S05]  /*5ae0*/  ISETP.GT.AND P3, PT, R8, 0x10, PT ;  /* 0x000000100800780c */ /* 0x000fca0003f64270 */
[----:B------:R-:W0:Y:S01]  /*5af0*/  MUFU.TANH R35, R35 ;  /* 0x0000002300237308 */ /* 0x000e220000002400 */
[----:B---3--:R-:W-:Y:S02]  /*5b00*/  FSEL R31, R31, -INF , P2 ;  /* 0xff8000001f1f7808 */ /* 0x008fe40001000000 */
[----:B--2---:R-:W-:Y:S02]  /*5b10*/  FMNMX.FTZ R9, R40, R9, !PT ;  /* 0x0000000928097209 */ /* 0x004fe40007810000 */
[----:B------:R-:W-:-:S03]  /*5b20*/  ISETP.GT.AND P2, PT, R8, 0x11, PT ;  /* 0x000000110800780c */ /* 0x000fc60003f44270 */
[----:B------:R-:W2:Y:S01]  /*5b30*/  SHFL.BFLY PT, R30, R9, 0x1, 0x1f ;  /* 0x0c201f00091e7f89 */ /* 0x000ea200000e0000 */
        /* <DEDUP_REMOVED lines=8> */
[----:B------:R-:W-:Y:S02]  /*5bc0*/  ISETP.GT.AND P3, PT, R8, 0x21, PT ;  /* 0x000000210800780c */ /* 0x000fe40003f64270 */
[----:B--2---:R-:W-:-:S03]  /*5bd0*/  FMNMX.FTZ R7, R9, R30, !PT ;  /* 0x0000001e09077209 */ /* 0x004fc60007810000 */
[----:B------:R-:W2:Y:S01]  /*5be0*/  MUFU.TANH R43, R43 ;  /* 0x0000002b002b7308 */ /* 0x000ea20000002400 */
[----:B------:R-:W-:Y:S02]  /*5bf0*/  FSEL R30, R41, -INF , P4 ;  /* 0xff800000291e7808 */ /* 0x000fe40002000000 */
[----:B------:R-:W-:Y:S02]  /*5c00*/  FMNMX.FTZ R9, R26, R27, !PT ;  /* 0x0000001b1a097209 */ /* 0x000fe40007810000 */
[----:B------:R-:W-:Y:S02]  /*5c10*/  ISETP.GT.AND P4, PT, R8, 0x19, PT ;  /* 0x000000190800780c */ /* 0x000fe40003f84270 */
[----:B------:R-:W-:Y:S01]  /*5c20*/  FMNMX.FTZ R6, R30, R9, !PT ;  /* 0x000000091e067209 */ /* 0x000fe20007810000 */
[----:B------:R-:W3:Y:S01]  /*5c30*/  MUFU.TANH R42, R46 ;  /* 0x0000002e002a7308 */ /* 0x000ee20000002400 */
[----:B-1----:R-:W-:Y:S02]  /*5c40*/  FSEL R39, R39, -INF , P4 ;  /* 0xff80000027277808 */ /* 0x002fe40002000000 */
[----:B------:R-:W-:-:S02]  /*5c50*/  FMNMX.FTZ R9, R31, R6, !PT ;  /* 0x000000061f097209 */ /* 0x000fc40007810000 */
[----:B0-----:R-:W-:Y:S02]  /*5c60*/  FSEL R40, R40, -INF , P2 ;  /* 0xff80000028287808 */ /* 0x001fe40001000000 */
[----:B------:R-:W-:Y:S01]  /*5c70*/  FMNMX.FTZ R6, R34, R9, !PT ;  /* 0x0000000922067209 */ /* 0x000fe20007810000 */
[----:B------:R-:W0:Y:S01]  /*5c80*/  MUFU.TANH R47, R47 ;  /* 0x0000002f002f7308 */ /* 0x000e220000002400 */
[----:B--2---:R-:W-:Y:S01]  /*5c90*/  FSEL R41, R43, -INF , P3 ;  /* 0xff8000002b297808 */ /* 0x004fe20001800000 */
[----:B------:R-:W-:Y:S01]  /*5ca0*/  FMUL.FTZ R43, R7, UR28 ;  /* 0x0000001c072b7c20 */ /* 0x000fe20008410000 */
[----:B------:R-:W-:Y:S02]  /*5cb0*/  FMNMX.FTZ R9, R35, R6, !PT ;  /* 0x0000000623097209 */ /* 0x000fe40007810000 */
[----:B------:R-:W-:Y:S02]  /*5cc0*/  FSETP.NEU.FTZ.AND P3, PT, R7, -INF , PT ;  /* 0xff8000000700780b */ /* 0x000fe40003f7d000 */
[----:B------:R-:W-:Y:S01]  /*5cd0*/  FMNMX.FTZ R6, R38, R9, !PT ;  /* 0x0000000926067209 */ /* 0x000fe20007810000 */
[----:B------:R-:W1:Y:S01]  /*5ce0*/  MUFU.TANH R44, R50 ;  /* 0x00000032002c7308 */ /* 0x000e620000002400 */
[----:B------:R-:W-:-:S02]  /*5cf0*/  ISETP.GT.AND P4, PT, R8, 0x29, PT ;  /* 0x000000290800780c */ /* 0x000fc40003f84270 */
[----:B------:R-:W-:Y:S02]  /*5d00*/  FMNMX.FTZ R9, R39, R6, !PT ;  /* 0x0000000627097209 */ /* 0x000fe40007810000 */
[----:B---3--:R-:W-:Y:S02]  /*5d10*/  FSEL R42, R42, -INF , P5 ;  /* 0xff8000002a2a7808 */ /* 0x008fe40002800000 */
[----:B------:R-:W-:Y:S01]  /*5d20*/  FMNMX.FTZ R6, R40, R9, !PT ;  /* 0x0000000928067209 */ /* 0x000fe20007810000 */
[----:B------:R-:W2:Y:S01]  /*5d30*/  MUFU.TANH R45, R51 ;  /* 0x00000033002d7308 */ /* 0x000ea20000002400 */
[----:B------:R-:W-:Y:S02]  /*5d40*/  FSEL R48, R43, RZ, P3 ;  /* 0x000000ff2b307208 */ /* 0x000fe40001800000 */
[----:B------:R-:W-:Y:S02]  /*5d50*/  FMNMX.FTZ R9, R41, R6, !PT ;  /* 0x0000000629097209 */ /* 0x000fe40007810000 */
[----:B------:R-:W-:Y:S01]  /*5d60*/  ISETP.GT.AND P2, PT, R8, 0x30, PT ;  /* 0x000000300800780c */ /* 0x000fe20003f44270 */
[--C-:B------:R-:W-:Y:S01]  /*5d70*/  FFMA.FTZ R49, R10, UR28, -R48.reuse ;  /* 0x0000001c0a317c23 */ /* 0x100fe20008010830 */
[----:B0-----:R-:W-:Y:S01]  /*5d80*/  FSEL R43, R47, -INF , P4 ;  /* 0xff8000002f2b7808 */ /* 0x001fe20002000000 */
[----:B------:R-:W0:Y:S01]  /*5d90*/  MUFU.TANH R46, R54 ;  /* 0x00000036002e7308 */ /* 0x000e220000002400 */
[----:B------:R-:W-:Y:S01]  /*5da0*/  FMNMX.FTZ R6, R42, R9, !PT ;  /* 0x000000092a067209 */ /* 0x000fe20007810000 */
[--C-:B------:R-:W-:Y:S01]  /*5db0*/  FFMA.FTZ R169, R28, UR28, -R48.reuse ;  /* 0x0000001c1ca97c23 */ /* 0x100fe20008010830 */
[----:B------:R-:W-:Y:S01]  /*5dc0*/  ISETP.GT.AND P3, PT, R8, 0x31, PT ;  /* 0x000000310800780c */ /* 0x000fe20003f64270 */
[--C-:B------:R-:W-:Y:S01]  /*5dd0*/  FFMA.FTZ R170, R29, UR28, -R48.reuse ;  /* 0x0000001c1daa7c23 */ /* 0x100fe20008010830 */
[----:B-1----:R-:W-:Y:S01]  /*5de0*/  FSEL R44, R44, -INF , P2 ;  /* 0xff8000002c2c7808 */ /* 0x002fe20001000000 */
[--C-:B------:R-:W-:Y:S01]  /*5df0*/  FFMA.FTZ R171, R32, UR28, -R48.reuse ;  /* 0x0000001c20ab7c23 */ /* 0x100fe20008010830 */
[----:B------:R-:W-:Y:S01]  /*5e00*/  FMNMX.FTZ R9, R43, R6, !PT ;  /* 0x000000062b097209 */ /* 0x000fe20007810000 */
[----:B------:R-:W1:Y:S01]  /*5e10*/  MUFU.TANH R55, R55 ;  /* 0x0000003700377308 */ /* 0x000e620000002400 */
[----:B------:R-:W-:Y:S01]  /*5e20*/  ISETP.GT.AND P2, PT, R8, 0x38, PT ;  /* 0x000000380800780c */ /* 0x000fe20003f44270 */
[--C-:B------:R-:W-:Y:S01]  /*5e30*/  FFMA.FTZ R172, R33, UR28, -R48.reuse ;  /* 0x0000001c21ac7c23 */ /* 0x100fe20008010830 */
[----:B--2---:R-:W-:Y:S01]  /*5e40*/  FSEL R45, R45, -INF , P3 ;  /* 0xff8000002d2d7808 */ /* 0x004fe20001800000 */
[--C-:B------:R-:W-:Y:S01]  /*5e50*/  FFMA.FTZ R173, R36, UR28, -R48.reuse ;  /* 0x0000001c24ad7c23 */ /* 0x100fe20008010830 */
[----:B------:R-:W-:Y:S01]  /*5e60*/  FMNMX.FTZ R10, R44, R9, !PT ;  /* 0x000000092c0a7209 */ /* 0x000fe20007810000 */
[--C-:B------:R-:W-:Y:S01]  /*5e70*/  FFMA.FTZ R9, R11, UR28, -R48.reuse ;  /* 0x0000001c0b097c23 */ /* 0x100fe20008010830 */
[----:B------:R-:W-:Y:S01]  /*5e80*/  ISETP.GT.AND P3, PT, R8, 0x39, PT ;  /* 0x000000390800780c */ /* 0x000fe20003f64270 */
[----:B------:R2:W-:Y:S01]  /*5e90*/  MUFU.EX2 R6, R49 ;  /* 0x0000003100067308 */ /* 0x0005e20000000800 */
[----:B0-----:R-:W-:Y:S01]  /*5ea0*/  FSEL R46, R46, -INF , P2 ;  /* 0xff8000002e2e7808 */ /* 0x001fe20001000000 */
        /* <DEDUP_REMOVED lines=12> */
[----:B------:R-:W-:Y:S01]  /*5f70*/  FFMA.FTZ R21, R25, UR28, -R48 ;  /* 0x0000001c19157c23 */ /* 0x000fe20008010830 */
[----:B------:R-:W0:Y:S03]  /*5f80*/  MUFU.EX2 R9, R9 ;  /* 0x0000000900097308 */ /* 0x000e260000000800 */
[----:B--2---:R-:W1:Y:S05]  /*5f90*/  SHFL.BFLY PT, R49, R8, 0x2, 0x1f ;  /* 0x0c401f0008317f89 */ /* 0x004e6a00000e0000 */
[----:B------:R-:W-:Y:S08]  /*5fa0*/  MUFU.EX2 R10, R10 ;  /* 0x0000000a000a7308 */ /* 0x000ff00000000800 */
[----:B------:R-:W2:Y:S01]  /*5fb0*/  MUFU.EX2 R11, R11 ;  /* 0x0000000b000b7308 */ /* 0x000ea20000000800 */
[----:B0-----:R-:W-:Y:S01]  /*5fc0*/  F2FP.BF16.F32.PACK_AB R152, R9, R6 ;  /* 0x000000060998723e */ /* 0x001fe200000010ff */
[----:B------:R-:W-:Y:S01]  /*5fd0*/  FADD.FTZ R9, R6, R9 ;  /* 0x0000000906097221 */ /* 0x000fe20000010000 */
[----:B------:R-:W-:-:S05]  /*5fe0*/  IMAD.U32 R6, RZ, RZ, UR38 ;  /* 0x00000026ff067e24 */ /* 0x000fca000f8e00ff */
[----:B------:R-:W-:Y:S01]  /*5ff0*/  MUFU.EX2 R12, R12 ;  /* 0x0000000c000c7308 */ /* 0x000fe20000000800 */
[----:B-1----:R-:W-:-:S05]  /*6000*/  FMNMX.FTZ R49, R8, R49, !PT ;  /* 0x0000003108317209 */ /* 0x002fca0007810000 */
[----:B------:R-:W0:Y:S02]  /*6010*/  SHFL.BFLY PT, R8, R49, 0x1, 0x1f ;  /* 0x0c201f0031087f89 */ /* 0x000e2400000e0000 */
[----:B------:R-:W1:Y:S01]  /*6020*/  MUFU.EX2 R13, R13 ;  /* 0x0000000d000d7308 */ /* 0x000e620000000800 */
[----:B--2---:R-:W-:Y:S01]  /*6030*/  F2FP.BF16.F32.PACK_AB R154, R11, R10 ;  /* 0x0000000a0b9a723e */ /* 0x004fe200000010ff */
[----:B------:R-:W-:-:S04]  /*6040*/  FADD.FTZ R10, R10, R9 ;  /* 0x000000090a0a7221 */ /* 0x000fc80000010000 */
[----:B------:R-:W-:Y:S02]  /*6050*/  FADD.FTZ R11, R11, R10 ;  /* 0x0000000a0b0b7221 */ /* 0x000fe40000010000 */
[----:B------:R-:W-:Y:S08]  /*6060*/  MUFU.EX2 R14, R14 ;  /* 0x0000000e000e7308 */ /* 0x000ff00000000800 */
[----:B------:R-:W2:Y:S01]  /*6070*/  MUFU.EX2 R15, R15 ;  /* 0x0000000f000f7308 */ /* 0x000ea20000000800 */
[----:B-1----:R-:W-:Y:S01]  /*6080*/  F2FP.BF16.F32.PACK_AB R156, R13, R12 ;  /* 0x0000000c0d9c723e */ /* 0x002fe200000010ff */
[----:B------:R-:W-:-:S04]  /*6090*/  FADD.FTZ R12, R12, R11 ;  /* 0x0000000b0c0c7221 */ /* 0x000fc80000010000 */
[----:B------:R-:W-:Y:S01]  /*60a0*/  FADD.FTZ R13, R13, R12 ;  /* 0x0000000c0d0d7221 */ /* 0x000fe20000010000 */
[----:B0-----:R-:W-:Y:S01]  /*60b0*/  FMNMX.FTZ R8, R49, R8, !PT ;  /* 0x0000000831087209 */ /* 0x001fe20007810000 */
[----:B------:R-:W-:Y:S03]  /*60c0*/  MUFU.EX2 R20, R20 ;  /* 0x0000001400147308 */ /* 0x000fe60000000800 */
[C---:B------:R-:W-:Y:S01]  /*60d0*/  FSETP.NEU.FTZ.AND P2, PT, R8.reuse, -INF , PT ;  /* 0xff8000000800780b */ /* 0x040fe20003f5d000 */
[----:B------:R-:W-:-:S04]  /*60e0*/  FMUL.FTZ R24, R8, UR28 ;  /* 0x0000001c08187c20 */ /* 0x000fc80008410000 */
[----:B------:R-:W0:Y:S01]  /*60f0*/  MUFU.EX2 R21, R21 ;  /* 0x0000001500157308 */ /* 0x000e220000000800 */
[----:B------:R-:W-:Y:S02]  /*6100*/  FSEL R25, R24, RZ, P2 ;  /* 0x000000ff18197208 */ /* 0x000fe40001000000 */
[----:B------:R-:W-:Y:S02]  /*6110*/  ISETP.NE.AND P2, PT, R56, RZ, PT ;  /* 0x000000ff3800720c */ /* 0x000fe40003f45270 */
[----:B--2---:R-:W-:Y:S01]  /*6120*/  F2FP.BF16.F32.PACK_AB R158, R15, R14 ;  /* 0x0000000e0f9e723e */ /* 0x004fe200000010ff */
        /* <DEDUP_REMOVED lines=25> */
[----:B------:R-:W-:Y:S02]  /*62c0*/  @!P2 PRMT R5, RZ, 0x654, R5 ;  /* 0x00000654ff05a816 */ /* 0x000fe40000000005 */
        /* <DEDUP_REMOVED lines=25> */
[----:B------:R-:W4:Y:S01]  /*6460*/  MUFU.EX2 R212, R212 ;  /* 0x000000d400d47308 */ /* 0x000f220000000800 */
[----:B---3--:R-:W-:Y:S01]  /*6470*/  F2FP.BF16.F32.PACK_AB R162, R170, R169 ;  /* 0x000000a9aaa2723e */ /* 0x008fe200000010ff */
[----:B------:R-:W-:-:S04]  /*6480*/  FADD.FTZ R169, R169, R20 ;  /* 0x00000014a9a97221 */ /* 0x000fc80000010000 */
[----:B------:R-:W-:Y:S02]  /*6490*/  FADD.FTZ R170, R170, R169 ;  /* 0x000000a9aaaa7221 */ /* 0x000fe40000010000 */
[----:B------:R-:W-:Y:S08]  /*64a0*/  MUFU.EX2 R211, R211 ;  /* 0x000000d300d37308 */ /* 0x000ff00000000800 */
[----:B------:R-:W3:Y:S01]  /*64b0*/  MUFU.EX2 R214, R214 ;  /* 0x000000d600d67308 */ /* 0x000ee20000000800 */
[----:B----4-:R-:W-:Y:S01]  /*64c0*/  F2FP.BF16.F32.PACK_AB R161, R212, R183 ;  /* 0x000000b7d4a1723e */ /* 0x010fe200000010ff */
[----:B------:R-:W-:-:S04]  /*64d0*/  FADD.FTZ R183, R183, R182 ;  /* 0x000000b6b7b77221 */ /* 0x000fc80000010000 */
[----:B------:R-:W-:Y:S02]  /*64e0*/  FADD.FTZ R212, R212, R183 ;  /* 0x000000b7d4d47221 */ /* 0x000fe40000010000 */
[----:B------:R-:W-:Y:S08]  /*64f0*/  MUFU.EX2 R171, R171 ;  /* 0x000000ab00ab7308 */ /* 0x000ff00000000800 */
[----:B------:R-:W4:Y:S01]  /*6500*/  MUFU.EX2 R172, R172 ;  /* 0x000000ac00ac7308 */ /* 0x000f220000000800 */
[----:B---3--:R-:W-:Y:S01]  /*6510*/  F2FP.BF16.F32.PACK_AB R163, R214, R211 ;  /* 0x000000d3d6a3723e */ /* 0x008fe200000010ff */
[----:B------:R-:W-:-:S04]  /*6520*/  FADD.FTZ R211, R211, R212 ;  /* 0x000000d4d3d37221 */ /* 0x000fc80000010000 */
[----:B------:R2:W-:Y:S01]  /*6530*/  STSM.16.M88.4 [R186], R160 ;  /* 0x000000a0ba007844 */ /* 0x0005e20000000200 */
[----:B------:R-:W-:Y:S01]  /*6540*/  FADD.FTZ R214, R214, R211 ;  /* 0x000000d3d6d67221 */ /* 0x000fe20000010000 */
[----:B------:R-:W-:Y:S08]  /*6550*/  MUFU.EX2 R173, R173 ;  /* 0x000000ad00ad7308 */ /* 0x000ff00000000800 */
[----:B------:R-:W3:Y:S01]  /*6560*/  MUFU.EX2 R174, R174 ;  /* 0x000000ae00ae7308 */ /* 0x000ee20000000800 */
[----:B----4-:R-:W-:Y:S01]  /*6570*/  F2FP.BF16.F32.PACK_AB R164, R172, R171 ;  /* 0x000000abaca4723e */ /* 0x010fe200000010ff */
[----:B------:R-:W-:-:S04]  /*6580*/  FADD.FTZ R171, R171, R170 ;  /* 0x000000aaabab7221 */ /* 0x000fc80000010000 */
[----:B------:R-:W-:Y:S02]  /*6590*/  FADD.FTZ R172, R172, R171 ;  /* 0x000000abacac7221 */ /* 0x000fe40000010000 */
[----:B------:R-:W-:Y:S08]  /*65a0*/  MUFU.EX2 R213, R213 ;  /* 0x000000d500d57308 */ /* 0x000ff00000000800 */
[----:B------:R-:W4:Y:S01]  /*65b0*/  MUFU.EX2 R216, R216 ;  /* 0x000000d800d87308 */ /* 0x000f220000000800 */
[----:B---3--:R-:W-:-:S07]  /*65c0*/  F2FP.BF16.F32.PACK_AB R166, R174, R173 ;  /* 0x000000adaea6723e */ /* 0x008fce00000010ff */
[----:B------:R-:W-:Y:S08]  /*65d0*/  MUFU.EX2 R215, R215 ;  /* 0x000000d700d77308 */ /* 0x000ff00000000800 */
[----:B------:R-:W3:Y:S01]  /*65e0*/  MUFU.EX2 R218, R218 ;  /* 0x000000da00da7308 */ /* 0x000ee20000000800 */
[----:B----4-:R-:W-:Y:S01]  /*65f0*/  F2FP.BF16.F32.PACK_AB R165, R216, R213 ;  /* 0x000000d5d8a5723e */ /* 0x010fe200000010ff */
[----:B------:R-:W-:-:S04]  /*6600*/  FADD.FTZ R213, R213, R214 ;  /* 0x000000d6d5d57221 */ /* 0x000fc80000010000 */
[----:B------:R-:W-:Y:S01]  /*6610*/  FADD.FTZ R216, R216, R213 ;  /* 0x000000d5d8d87221 */ /* 0x000fe20000010000 */
[----:B---3--:R-:W-:-:S03]  /*6620*/  F2FP.BF16.F32.PACK_AB R167, R218, R215 ;  /* 0x000000d7daa7723e */ /* 0x008fc600000010ff */
        /* <DEDUP_REMOVED lines=9> */
[----:B------:R-:W-:Y:S01]  /*66c0*/  WARPGROUP.ARRIVE ;  /* 0x00000000000079c5 */ /* 0x000fe20000000000 */
[----:B0-----:R-:W0:-:S15]  /*66d0*/  @P1 LDC R152, c[0x0][0x44c] ;  /* 0x00011300ff981b82 */ /* 0x001e1e0000000800 */
[----:B------:R-:W-:-:S04]  /*66e0*/  NOP ;  /* 0x0000000000007918 */ /* 0x000fc80000000000 */
[----:B------:R-:W-:Y:S01]  /*66f0*/  HGMMA.64x256x16.F32.BF16 R24, R156, gdesc[UR4].tnspB, R24, gsb0 ;  /* 0x43e000049c187df0 */ /* 0x000fe20008001818 */
[----:B------:R-:W-:Y:S01]  /*6700*/  R2UR UR6, R219 ;  /* 0x00000000db0672ca */ /* 0x000fe200000e0000 */
[----:B------:R-:W-:Y:S01]  /*6710*/  UMOV UR7, 0x40000040 ;  /* 0x4000004000077882 */ /* 0x000fe20000000000 */
[----:B------:R-:W1:Y:S01]  /*6720*/  @P1 LDC R154, c[0x0][0x450] ;  /* 0x00011400ff9a1b82 */ /* 0x000e620000000800 */
[----:B0-----:R-:W-:-:S05]  /*6730*/  @P1 IMAD.HI.U32 R9, R152, UR38, RZ ;  /* 0x0000002698091c27 */ /* 0x001fca000f8e00ff */
[----:B-1----:R-:W-:-:S04]  /*6740*/  @P1 SHF.R.U32.HI R6, RZ, R154, R9 ;  /* 0x0000009aff061219 */ /* 0x002fc80000011609 */
[----:B------:R-:W-:-:S04]  /*6750*/  IADD3 R6, R6, R189, -R188 ;  /* 0x000000bd06067210 */ /* 0x000fc80007ffe8bc */
[----:B------:R-:W-:-:S04]  /*6760*/  SHF.R.S32.HI R9, RZ, 0x1f, R6 ;  /* 0x0000001fff097819 */ /* 0x000fc80000011406 */
[----:B------:R-:W-:Y:S01]  /*6770*/  LEA.HI R9, R9, R6, RZ, 0x6 ;  /* 0x0000000609097211 */ /* 0x000fe200078f30ff */
[----:B------:R-:W-:-:S03]  /*6780*/  FADD.FTZ R6, R218, R215 ;  /* 0x000000d7da067221 */ /* 0x000fc60000010000 */
[----:B------:R-:W-:-:S04]  /*6790*/  SHF.R.S32.HI R9, RZ, 0x6, R9 ;  /* 0x00000006ff097819 */ /* 0x000fc80000011409 */
[----:B------:R-:W-:-:S13]  /*67a0*/  R2UR UR30, R9 ;  /* 0x00000000091e72ca */ /* 0x000fda00000e0000 */
[----:B------:R-:W-:-:S04]  /*67b0*/  UISETP.LT.AND UP0, UPT, URZ, UR30, UPT ;  /* 0x0000001e3f00728c */ /* 0x000fc8000bf01270 */
[----:B------:R-:W-:-:S04]  /*67c0*/  USEL UR30, URZ, UR30, !UP0 ;  /* 0x0000001e3f1e7287 */ /* 0x000fc8000c000000 */
[----:B------:R-:W-:-:S06]  /*67d0*/  UISETP.GE.AND UP0, UPT, UR31, UR30, UPT ;  /* 0x0000001e1f00728c */ /* 0x000fcc000bf06270 */
[----:B------:R-:W-:Y:S01]  /*67e0*/  PLOP3.LUT P3, PT, PT, PT, UP0, 0x80, 0x0 ;  /* 0x000000000000781c */ /* 0x000fe20003f6f008 */
        /* <DEDUP_REMOVED lines=19> */
[----:B0-----:R-:W-:-:S04]  /*6920*/  FADD.FTZ R5, R173, R172 ;  /* 0x000000acad057221 */ /* 0x001fc80000010000 */
[----:B------:R-:W-:Y:S01]  /*6930*/  FADD.FTZ R5, R174, R5 ;  /* 0x00000005ae057221 */ /* 0x000fe20000010000 */
[----:B--2---:R-:W-:Y:S06]  /*6940*/  @!P3 BRA `(.L_x_8548) ;  /* 0x00000034008cb947 */ /* 0x004fec0003800000 */
[----:B------:R-:W-:Y:S01]  /*6950*/  IMAD.MOV.U32 R10, RZ, RZ, R8 ;  /* 0x000000ffff0a7224 */ /* 0x000fe200078e0008 */
[----:B------:R-:W-:Y:S01]  /*6960*/  ULDC UR29, c[0x0][0xad0] ;  /* 0x0002b400001d7ab9 */ /* 0x000fe20000000800 */
[----:B------:R-:W-:Y:S01]  /*6970*/  IMAD.MOV.U32 R11, RZ, RZ, R7 ;  /* 0x000000ffff0b7224 */ /* 0x000fe200078e0007 */
[----:B------:R-:W-:Y:S01]  /*6980*/  ULDC UR28, c[0x0][0xa80] ;  /* 0x0002a000001c7ab9 */ /* 0x000fe20000000800 */
[----:B------:R-:W-:-:S07]  /*6990*/  IMAD.MOV.U32 R13, RZ, RZ, R2 ;  /* 0x000000ffff0d7224 */ /* 0x000fce00078e0002 */
.L_x_8557:
[----:B------:R-:W-:-:S05]  /*69a0*/  VIADD R2, R13, 0x1 ;  /* 0x000000010d027836 */ /* 0x000fca0000000000 */
[----:B------:R-:W-:-:S04]  /*69b0*/  ISETP.NE.AND P3, PT, R2, 0x2, PT ;  /* 0x000000020200780c */ /* 0x000fc80003f65270 */
[----:B------:R-:W-:Y:S02]  /*69c0*/  SEL R7, RZ, 0x1, P3 ;  /* 0x00000001ff077807 */ /* 0x000fe40001800000 */
[----:B------:R-:W-:Y:S02]  /*69d0*/  SEL R2, R2, RZ, P3 ;  /* 0x000000ff02027207 */ /* 0x000fe40001800000 */
[----:B------:R-:W-:Y:S01]  /*69e0*/  LOP3.LUT R16, R16, R7, RZ, 0x3c, !PT ;  /* 0x0000000710107212 */ /* 0x000fe200078e3cff */
[----:B-1----:R-:W-:Y:S06]  /*69f0*/  @!P0 BRA `(.L_x_8549) ;  /* 0x0000000000048947 */ /* 0x002fec0003800000 */
[----:B------:R-:W-:Y:S01]  /*6a00*/  BPT.TRAP 0x1 ;  /* 0x000000040000795c */ /* 0x000fe20000300000 */
.L_x_8549:
[----:B------:R-:W-:Y:S01]  /*6a10*/  IMAD R9, R2, 0x8, R17 ;  /* 0x0000000802097824 */ /* 0x000fe200078e0211 */
[----:B------:R-:W-:-:S04]  /*6a20*/  SHF.L.U32 R8, R16, 0x1f, RZ ;  /* 0x0000001f10087819 */ /* 0x000fc800000006ff */
[----:B------:R0:W1:Y:S01]  /*6a30*/  SYNCS.PHASECHK.TRANS64.TRYWAIT P3, [R9+URZ+0x38830], R8 ;  /* 0x03883008090075a7 */ /* 0x000062000806017f */
[----:B------:R-:W-:Y:S05]  /*6a40*/  @!P0 BRA `(.L_x_8550) ;  /* 0x0000000000048947 */ /* 0x000fea0003800000 */
[----:B------:R-:W-:Y:S01]  /*6a50*/  BPT.TRAP 0x1 ;  /* 0x000000040000795c */ /* 0x000fe20000300000 */
.L_x_8550:
[----:B------:R-:W-:Y:S01]  /*6a60*/  IMAD R7, R2, 0x200, R0 ;  /* 0x0000020002077824 */ /* 0x000fe200078e0200 */
[----:B-1----:R-:W-:Y:S06]  /*6a70*/  @P3 BRA `(.L_x_8551) ;  /* 0x0000000000083947 */ /* 0x002fec0003800000 */
[----:B------:R-:W1:Y:S02]  /*6a80*/  SYNCS.PHASECHK.TRANS64.TRYWAIT P3, [R9+URZ+0x38830], R8 ;  /* 0x03883008090075a7 */ /* 0x000e64000806017f */
[----:B-1----:R-:W-:Y:S05]  /*6a90*/  @!P3 BRA `(.L_x_8552) ;  /* 0x000001240018b947 */ /* 0x002fea0003800000 */
.L_x_8551:
        /* <DEDUP_REMOVED lines=22> */
.L_x_8553:
[----:B------:R2:W3:Y:S01]  /*6c00*/  SYNCS.PHASECHK.TRANS64.TRYWAIT P3, [R9+URZ+0x38850], R8 ;  /* 0x03885008090075a7 */ /* 0x0004e2000806017f */
[----:B------:R-:W-:Y:S05]  /*6c10*/  @!P0 BRA `(.L_x_8554) ;  /* 0x0000000000048947 */ /* 0x000fea0003800000 */
[----:B------:R-:W-:Y:S01]  /*6c20*/  BPT.TRAP 0x1 ;  /* 0x000000040000795c */ /* 0x000fe20000300000 */
.L_x_8554:
[----:B---3--:R-:W-:Y:S05]  /*6c30*/  @P3 BRA `(.L_x_8555) ;  /* 0x0000000000083947 */ /* 0x008fea0003800000 */
[----:B------:R-:W3:Y:S02]  /*6c40*/  SYNCS.PHASECHK.TRANS64.TRYWAIT P3, [R9+URZ+0x38850], R8 ;  /* 0x03885008090075a7 */ /* 0x000ee4000806017f */
[----:B---3--:R-:W-:Y:S05]  /*6c50*/  @!P3 BRA `(.L_x_8556) ;  /* 0x0000012000bcb947 */ /* 0x008fea0003800000 */
.L_x_8555:
        /* <DEDUP_REMOVED lines=13> */
[----:B------:R-:W-:Y:S01]  /*6d30*/  UMOV UR6, 0xffffffc0 ;  /* 0xffffffc000067882 */ /* 0x000fe20000000000 */
[----:B------:R-:W-:Y:S01]  /*6d40*/  VIADD R21, R4, 0x800 ;  /* 0x0000080004157836 */ /* 0x000fe20000000000 */
[----:B------:R-:W-:Y:S01]  /*6d50*/  UIMAD UR6, UR31, UR6, 0x1 ;  /* 0x000000011f0674a4 */ /* 0x000fe2000f8e0206 */
[----:B------:R-:W-:Y:S01]  /*6d60*/  VIADD R15, R7, 0x800 ;  /* 0x00000800070f7836 */ /* 0x000fe20000000000 */
[----:B------:R-:W-:Y:S01]  /*6d70*/  UMOV UR7, 0x40000040 ;  /* 0x4000004000077882 */ /* 0x000fe20000000000 */
[----:B------:R-:W-:Y:S01]  /*6d80*/  HGMMA.64x64x16.F32.BF16 R152, gdesc[UR20], R152, gsb0 ;  /* 0x00e00000149879f0 */ /* 0x000fe20008001898 */
[----:B------:R-:W-:Y:S01]  /*6d90*/  IMAD R221, R2, 0x1000, R19 ;  /* 0x0000100002dd7824 */ /* 0x000fe200078e0213 */
[----:B------:R-:W-:-:S02]  /*6da0*/  UISETP.GT.AND UP0, UPT, UR31, UR30, UPT ;  /* 0x0000001e1f00728c */ /* 0x000fc4000bf04270 */
[----:B------:R-:W-:Y:S01]  /*6db0*/  UIADD3 UR31, UR31, -0x1, URZ ;  /* 0xffffffff1f1f7890 */ /* 0x000fe2000fffe03f */
        /* <DEDUP_REMOVED lines=284> */
[----:B------:R-:W0:Y:S01]  /*7f80*/  @P1 LDC R21, c[0x0][0x450] ;  /* 0x00011400ff151b82 */ /* 0x000e220000000800 */
        /* <DEDUP_REMOVED lines=14> */
[----:B------:R-:W-:Y:S02]  /*8070*/  IADD3 R7, R8, R15, R7 ;  /* 0x0000000f08077210 */ /* 0x000fe40007ffe007 */
[----:B------:R-:W1:Y:S01]  /*8080*/  @P1 LDC R8, c[0x0][0x44c] ;  /* 0x00011300ff081b82 */ /* 0x000e620000000800 */
        /* <DEDUP_REMOVED lines=8> */
[----:B-1----:R-:W-:-:S05]  /*8110*/  @P1 IMAD.HI.U32 R8, R7, R8, RZ ;  /* 0x0000000807081227 */ /* 0x002fca00078e00ff */
[----:B0-----:R-:W-:Y:S02]  /*8120*/  @P1 SHF.R.U32.HI R7, RZ, R21, R8 ;  /* 0x00000015ff071219 */ /* 0x001fe40000011608 */
[----:B------:R-:W-:Y:S02]  /*8130*/  IADD3 R21, R189, UR6, -R18 ;  /* 0x00000006bd157c10 */ /* 0x000fe4000fffe812 */
[----:B------:R-:W-:-:S03]  /*8140*/  R2UR UR6, R221 ;  /* 0x00000000dd0672ca */ /* 0x000fc600000e0000 */
[----:B------:R-:W-:Y:S01]  /*8150*/  IMAD.IADD R21, R21, 0x1, -R188 ;  /* 0x0000000115157824 */ /* 0x000fe200078e0abc */
        /* <DEDUP_REMOVED lines=32> */
[----:B------:R-:W4:Y:S08]  /*8360*/  MUFU.TANH R20, R157 ;  /* 0x0000009d00147308 */ /* 0x000f300000002400 */
[----:B------:R-:W-:Y:S01]  /*8370*/  MUFU.TANH R160, R160 ;  /* 0x000000a000a07308 */ /* 0x000fe20000002400 */
[----:B0-----:R-:W-:-:S05]  /*8380*/  IMAD.IADD R152, R21, 0x1, R152 ;  /* 0x0000000115987824 */ /* 0x001fca00078e0298 */
[C---:B------:R-:W-:Y:S02]  /*8390*/  ISETP.GT.AND P3, PT, R152.reuse, RZ, PT ;  /* 0x000000ff9800720c */ /* 0x040fe40003f64270 */
[----:B------:R-:W-:Y:S01]  /*83a0*/  ISETP.GT.AND P4, PT, R152, 0x1, PT ;  /* 0x000000019800780c */ /* 0x000fe20003f84270 */
[----:B------:R-:W0:Y:S01]  /*83b0*/  MUFU.TANH R161, R161 ;  /* 0x000000a100a17308 */ /* 0x000e220000002400 */
[----:B-1----:R-:W-:Y:S02]  /*83c0*/  FSEL R12, R12, -INF , P3 ;  /* 0xff8000000c0c7808 */ /* 0x002fe40001800000 */
[C---:B------:R-:W-:Y:S02]  /*83d0*/  ISETP.GT.AND P3, PT, R152.reuse, 0x8, PT ;  /* 0x000000089800780c */ /* 0x040fe40003f64270 */
[----:B--2---:R-:W-:Y:S02]  /*83e0*/  FSEL R15, R15, -INF , P4 ;  /* 0xff8000000f0f7808 */ /* 0x004fe40002000000 */
[----:B------:R-:W-:Y:S01]  /*83f0*/  ISETP.GT.AND P4, PT, R152, 0x9, PT ;  /* 0x000000099800780c */ /* 0x000fe20003f84270 */
[----:B------:R1:W-:Y:S01]  /*8400*/  MUFU.TANH R156, R8 ;  /* 0x00000008009c7308 */ /* 0x0003e20000002400 */
[----:B---3--:R-:W-:-:S02]  /*8410*/  FSEL R14, R14, -INF , P3 ;  /* 0xff8000000e0e7808 */ /* 0x008fc40001800000 */
[----:B------:R-:W-:Y:S02]  /*8420*/  ISETP.GT.AND P3, PT, R152, 0x10, PT ;  /* 0x000000109800780c */ /* 0x000fe40003f64270 */
[----:B----4-:R-:W-:Y:S02]  /*8430*/  FSEL R20, R20, -INF , P4 ;  /* 0xff80000014147808 */ /* 0x010fe40002000000 */
[----:B------:R-:W-:Y:S01]  /*8440*/  ISETP.GT.AND P4, PT, R152, 0x11, PT ;  /* 0x000000119800780c */ /* 0x000fe20003f84270 */
[----:B------:R0:W2:Y:S01]  /*8450*/  MUFU.TANH R157, R165 ;  /* 0x000000a5009d7308 */ /* 0x0000a20000002400 */
[----:B-1----:R-:W-:-:S04]  /*8460*/  FMNMX.FTZ R8, R12, R11, !PT ;  /* 0x0000000b0c087209 */ /* 0x002fc80007810000 */
[----:B------:R-:W-:-:S03]  /*8470*/  FMNMX.FTZ R153, R15, R8, !PT ;  /* 0x000000080f997209 */ /* 0x000fc60007810000 */
[----:B------:R-:W1:Y:S01]  /*8480*/  MUFU.TANH R164, R164 ;  /* 0x000000a400a47308 */ /* 0x000e620000002400 */
[----:B------:R-:W-:Y:S02]  /*8490*/  FMNMX.FTZ R153, R14, R153, !PT ;  /* 0x000000990e997209 */ /* 0x000fe40007810000 */
[----:B0-----:R-:W-:Y:S02]  /*84a0*/  FSEL R165, R161, -INF , P4 ;  /* 0xff800000a1a57808 */ /* 0x001fe40002000000 */
[----:B------:R-:W-:Y:S02]  /*84b0*/  FMNMX.FTZ R8, R20, R153, !PT ;  /* 0x0000009914087209 */ /* 0x000fe40007810000 */
[----:B------:R-:W-:Y:S01]  /*84c0*/  ISETP.GT.AND P4, PT, R152, 0x19, PT ;  /* 0x000000199800780c */ /* 0x000fe20003f84270 */
[----:B------:R0:W3:Y:S03]  /*84d0*/  MUFU.TANH R211, R169 ;  /* 0x000000a900d37308 */ /* 0x0000e60000002400 */
[----:B--2---:R-:W-:-:S02]  /*84e0*/  FSEL R161, R157, -INF , P4 ;  /* 0xff8000009da17808 */ /* 0x004fc40002000000 */
[----:B------:R-:W-:-:S03]  /*84f0*/  ISETP.GT.AND P4, PT, R152, 0x21, PT ;  /* 0x000000219800780c */ /* 0x000fc60003f84270 */
[----:B------:R-:W2:Y:S01]  /*8500*/  MUFU.TANH R212, R173 ;  /* 0x000000ad00d47308 */ /* 0x000ea20000002400 */
        /* <DEDUP_REMOVED lines=8> */
[----:B-1----:R-:W-:Y:S01]  /*8590*/  FSEL R164, R164, -INF , P3 ;  /* 0xff800000a4a47808 */ /* 0x002fe20001800000 */
[----:B------:R-:W1:Y:S01]  /*85a0*/  MUFU.TANH R177, R177 ;  /* 0x000000b100b17308 */ /* 0x000e620000002400 */
[----:B------:R-:W-:Y:S02]  /*85b0*/  FMNMX.FTZ R153, R161, R8, !PT ;  /* 0x00000008a1997209 */ /* 0x000fe40007810000 */
[----:B---3--:R-:W-:Y:S02]  /*85c0*/  FSEL R157, R211, -INF , P4 ;  /* 0xff800000d39d7808 */ /* 0x008fe40002000000 */
[----:B------:R-:W-:Y:S01]  /*85d0*/  FMNMX.FTZ R8, R164, R153, !PT ;  /* 0x00000099a4087209 */ /* 0x000fe20007810000 */
[----:B------:R-:W-:Y:S01]  /*85e0*/  FMUL.FTZ R153, R181, UR29 ;  /* 0x0000001db5997c20 */ /* 0x000fe20008410000 */
[C---:B------:R-:W-:Y:S01]  /*85f0*/  ISETP.GT.AND P4, PT, R152.reuse, 0x29, PT ;  /* 0x000000299800780c */ /* 0x040fe20003f84270 */
[----:B------:R-:W3:Y:S01]  /*8600*/  MUFU.TANH R176, R176 ;  /* 0x000000b000b07308 */ /* 0x000ee20000002400 */
[----:B------:R-:W-:Y:S01]  /*8610*/  ISETP.GT.AND P3, PT, R152, 0x28, PT ;  /* 0x000000289800780c */ /* 0x000fe20003f64270 */
[----:B------:R-:W-:Y:S01]  /*8620*/  FMUL.FTZ R181, R154, UR29 ;  /* 0x0000001d9ab57c20 */ /* 0x000fe20008410000 */
[----:B--2---:R-:W-:Y:S01]  /*8630*/  FSEL R156, R212, -INF , P4 ;  /* 0xff800000d49c7808 */ /* 0x004fe20002000000 */
[----:B------:R-:W-:Y:S01]  /*8640*/  FMUL.FTZ R212, R163, UR29 ;  /* 0x0000001da3d47c20 */ /* 0x000fe20008410000 */
[----:B0-----:R-:W-:-:S02]  /*8650*/  FSEL R160, R172, -INF , P3 ;  /* 0xff800000aca07808 */ /* 0x001fc40001800000 */
[----:B------:R-:W-:Y:S01]  /*8660*/  FMNMX.FTZ R173, R157, R8, !PT ;  /* 0x000000089dad7209 */ /* 0x000fe20007810000 */
[----:B------:R-:W0:Y:S01]  /*8670*/  MUFU.TANH R211, R153 ;  /* 0x0000009900d37308 */ /* 0x000e220000002400 */
[C---:B------:R-:W-:Y:S02]  /*8680*/  ISETP.GT.AND P4, PT, R152.reuse, 0x31, PT ;  /* 0x000000319800780c */ /* 0x040fe40003f84270 */
[----:B------:R-:W-:Y:S02]  /*8690*/  ISETP.GT.AND P3, PT, R152, 0x30, PT ;  /* 0x000000309800780c */ /* 0x000fe40003f64270 */
[----:B------:R-:W-:Y:S02]  /*86a0*/  FMNMX.FTZ R173, R160, R173, !PT ;  /* 0x000000ada0ad7209 */ /* 0x000fe40007810000 */
[----:B-1----:R-:W-:Y:S01]  /*86b0*/  FSEL R8, R177, -INF , P4 ;  /* 0xff800000b1087808 */ /* 0x002fe20002000000 */
[----:B------:R-:W1:Y:S01]  /*86c0*/  MUFU.TANH R180, R180 ;  /* 0x000000b400b47308 */ /* 0x000e620000002400 */
[----:B------:R-:W-:-:S02]  /*86d0*/  ISETP.GT.AND P4, PT, R152, 0x39, PT ;  /* 0x000000399800780c */ /* 0x000fc40003f84270 */
[----:B---3--:R-:W-:Y:S02]  /*86e0*/  FSEL R154, R176, -INF , P3 ;  /* 0xff800000b09a7808 */ /* 0x008fe40001800000 */
[----:B------:R-:W-:Y:S02]  /*86f0*/  FMNMX.FTZ R173, R156, R173, !PT ;  /* 0x000000ad9cad7209 */ /* 0x000fe40007810000 */
[----:B------:R-:W-:Y:S01]  /*8700*/  ISETP.GT.AND P3, PT, R152, 0x38, PT ;  /* 0x000000389800780c */ /* 0x000fe20003f64270 */
[----:B------:R-:W2:Y:S01]  /*8710*/  MUFU.TANH R181, R181 ;  /* 0x000000b500b57308 */ /* 0x000ea20000002400 */
[----:B0-----:R-:W-:Y:S01]  /*8720*/  FSEL R152, R211, -INF , P4 ;  /* 0xff800000d3987808 */ /* 0x001fe20002000000 */
[----:B------:R-:W-:Y:S01]  /*8730*/  FMUL.FTZ R211, R162, UR29 ;  /* 0x0000001da2d37c20 */ /* 0x000fe20008410000 */
[----:B------:R-:W-:Y:S01]  /*8740*/  FMNMX.FTZ R173, R154, R173, !PT ;  /* 0x000000ad9aad7209 */ /* 0x000fe20007810000 */
[----:B------:R-:W0:Y:S03]  /*8750*/  SHFL.IDX PT, R162, R7, 0x1, 0x1c1f ;  /* 0x003c1f0007a27f89 */ /* 0x000e2600000e0000 */
[----:B------:R-:W-:Y:S01]  /*8760*/  FMNMX.FTZ R172, R8, R173, !PT ;  /* 0x000000ad08ac7209 */ /* 0x000fe20007810000 */
[----:B------:R-:W3:Y:S01]  /*8770*/  MUFU.TANH R155, R155 ;  /* 0x0000009b009b7308 */ /* 0x000ee20000002400 */
[----:B-1----:R-:W-:Y:S01]  /*8780*/  FSEL R153, R180, -INF , P3 ;  /* 0xff800000b4997808 */ /* 0x002fe20001800000 */
[----:B------:R-:W-:Y:S01]  /*8790*/  FMUL.FTZ R180, R158, UR29 ;  /* 0x0000001d9eb47c20 */ /* 0x000fe20008410000 */
[----:B------:R-:W-:Y:S01]  /*87a0*/  FMUL.FTZ R158, R159, UR29 ;  /* 0x0000001d9f9e7c20 */ /* 0x000fe20008410000 */
[----:B------:R-:W-:Y:S01]  /*87b0*/  FMUL.FTZ R159, R178, UR29 ;  /* 0x0000001db29f7c20 */ /* 0x000fe20008410000 */
[----:B------:R-:W-:-:S03]  /*87c0*/  FMNMX.FTZ R173, R153, R172, !PT ;  /* 0x000000ac99ad7209 */ /* 0x000fc60007810000 */
[----:B------:R-:W1:Y:S01]  /*87d0*/  MUFU.TANH R180, R180 ;  /* 0x000000b400b47308 */ /* 0x000e620000002400 */
[----:B------:R-:W-:-:S05]  /*87e0*/  FMNMX.FTZ R173, R152, R173, !PT ;  /* 0x000000ad98ad7209 */ /* 0x000fca0007810000 */
[----:B------:R-:W4:Y:S02]  /*87f0*/  SHFL.BFLY PT, R172, R173, 0x2, 0x1f ;  /* 0x0c401f00adac7f89 */ /* 0x000f2400000e0000 */
[----:B------:R-:W5:Y:S01]  /*8800*/  MUFU.TANH R158, R158 ;  /* 0x0000009e009e7308 */ /* 0x000f620000002400 */
[----:B0-----:R-:W-:Y:S02]  /*8810*/  IMAD.IADD R21, R21, 0x1, R162 ;  /* 0x0000000115157824 */ /* 0x001fe400078e02a2 */
[----:B------:R-:W-:-:S05]  /*8820*/  FMUL.FTZ R162, R182, UR29 ;  /* 0x0000001db6a27c20 */ /* 0x000fca0008410000 */
[----:B------:R-:W0:Y:S01]  /*8830*/  MUFU.TANH R211, R211 ;  /* 0x000000d300d37308 */ /* 0x000e220000002400 */
[C---:B------:R-:W-:Y:S02]  /*8840*/  ISETP.GT.AND P3, PT, R21.reuse, RZ, PT ;  /* 0x000000ff1500720c */ /* 0x040fe40003f64270 */
[----:B------:R-:W-:Y:S02]  /*8850*/  ISETP.GT.AND P4, PT, R21, 0x1, PT ;  /* 0x000000011500780c */ /* 0x000fe40003f84270 */
[----:B--2---:R-:W-:Y:S02]  /*8860*/  FSEL R181, R181, -INF , P3 ;  /* 0xff800000b5b57808 */ /* 0x004fe40001800000 */
[----:B---3--:R-:W-:Y:S01]  /*8870*/  FSEL R178, R155, -INF , P4 ;  /* 0xff8000009bb27808 */ /* 0x008fe20002000000 */
[----:B------:R-:W2:Y:S01]  /*8880*/  MUFU.TANH R212, R212 ;  /* 0x000000d400d47308 */ /* 0x000ea20000002400 */
[----:B------:R-:W-:Y:S02]  /*8890*/  ISETP.GT.AND P3, PT, R21, 0x8, PT ;  /* 0x000000081500780c */ /* 0x000fe40003f64270 */
[----:B------:R-:W-:-:S02]  /*88a0*/  FMNMX.FTZ R155, R181, R10, !PT ;  /* 0x0000000ab59b7209 */ /* 0x000fc40007810000 */
[----:B------:R-:W-:Y:S02]  /*88b0*/  ISETP.GT.AND P4, PT, R21, 0x9, PT ;  /* 0x000000091500780c */ /* 0x000fe40003f84270 */
[----:B-1----:R-:W-:Y:S01]  /*88c0*/  FSEL R180, R180, -INF , P3 ;  /* 0xff800000b4b47808 */ /* 0x002fe20001800000 */
[----:B------:R-:W1:Y:S01]  /*88d0*/  MUFU.TANH R213, R213 ;  /* 0x000000d500d57308 */ /* 0x000e620000002400 */
[----:B------:R-:W-:Y:S02]  /*88e0*/  FMNMX.FTZ R155, R178, R155, !PT ;  /* 0x0000009bb29b7209 */ /* 0x000fe40007810000 */
[----:B----4-:R-:W-:Y:S02]  /*88f0*/  FMNMX.FTZ R172, R173, R172, !PT ;  /* 0x000000acadac7209 */ /* 0x010fe40007810000 */
[C---:B------:R-:W-:Y:S02]  /*8900*/  ISETP.GT.AND P3, PT, R21.reuse, 0x10, PT ;  /* 0x000000101500780c */ /* 0x040fe40003f64270 */
[----:B-----5:R-:W-:Y:S01]  /*8910*/  FSEL R182, R158, -INF , P4 ;  /* 0xff8000009eb67808 */ /* 0x020fe20002000000 */
[----:B------:R-:W3:Y:S01]  /*8920*/  MUFU.TANH R214, R214 ;  /* 0x000000d600d67308 */ /* 0x000ee20000002400 */
[----:B------:R-:W-:Y:S01]  /*8930*/  FMNMX.FTZ R155, R180, R155, !PT ;  /* 0x0000009bb49b7209 */ /* 0x000fe20007810000 */
[----:B------:R-:W4:Y:S01]  /*8940*/  SHFL.BFLY PT, R163, R172, 0x1, 0x1f ;  /* 0x0c201f00aca37f89 */ /* 0x000f2200000e0000 */
[----:B------:R-:W-:-:S02]  /*8950*/  ISETP.GT.AND P4, PT, R21, 0x11, PT ;  /* 0x000000111500780c */ /* 0x000fc40003f84270 */
[----:B0-----:R-:W-:Y:S02]  /*8960*/  FSEL R211, R211, -INF , P3 ;  /* 0xff800000d3d37808 */ /* 0x001fe40001800000 */
[----:B------:R-:W-:Y:S01]  /*8970*/  FMNMX.FTZ R158, R182, R155, !PT ;  /* 0x0000009bb69e7209 */ /* 0x000fe20007810000 */
[----:B------:R-:W0:Y:S01]  /*8980*/  MUFU.TANH R215, R215 ;  /* 0x000000d700d77308 */ /* 0x000e220000002400 */
[----:B------:R-:W-:Y:S02]  /*8990*/  ISETP.GT.AND P3, PT, R21, 0x18, PT ;  /* 0x000000181500780c */ /* 0x000fe40003f64270 */
[----:B--2---:R-:W-:Y:S02]  /*89a0*/  FSEL R212, R212, -INF , P4 ;  /* 0xff800000d4d47808 */ /* 0x004fe40002000000 */
[----:B------:R-:W-:Y:S02]  /*89b0*/  FMNMX.FTZ R155, R211, R158, !PT ;  /* 0x0000009ed39b7209 */ /* 0x000fe40007810000 */
[----:B------:R-:W-:Y:S01]  /*89c0*/  ISETP.GT.AND P4, PT, R21, 0x19, PT ;  /* 0x000000191500780c */ /* 0x000fe20003f84270 */
[----:B------:R-:W2:Y:S01]  /*89d0*/  MUFU.TANH R167, R167 ;  /* 0x000000a700a77308 */ /* 0x000ea20000002400 */
[----:B-1----:R-:W-:-:S02]  /*89e0*/  FSEL R213, R213, -INF , P3 ;  /* 0xff800000d5d57808 */ /* 0x002fc40001800000 */
[----:B------:R-:W-:Y:S02]  /*89f0*/  FMNMX.FTZ R158, R212, R155, !PT ;  /* 0x0000009bd49e7209 */ /* 0x000fe40007810000 */
[----:B------:R-:W-:Y:S02]  /*8a00*/  ISETP.GT.AND P6, PT, R21, 0x20, PT ;  /* 0x000000201500780c */ /* 0x000fe40003fc4270 */
[----:B---3--:R-:W-:Y:S01]  /*8a10*/  FSEL R214, R214, -INF , P4 ;  /* 0xff800000d6d67808 */ /* 0x008fe20002000000 */
        /* <DEDUP_REMOVED lines=9> */
[----:B----4-:R-:W-:Y:S01]  /*8ab0*/  FMNMX.FTZ R7, R172, R163, !PT ;  /* 0x000000a3ac077209 */ /* 0x010fe20007810000 */
[----:B------:R0:W2:Y:S01]  /*8ac0*/  MUFU.TANH R166, R159 ;  /* 0x0000009f00a67308 */ /* 0x0000a20000002400 */
[----:B------:R-:W-:-:S02]  /*8ad0*/  ISETP.GT.AND P5, PT, R21, 0x29, PT ;  /* 0x000000291500780c */ /* 0x000fc40003fa4270 */
[----:B-1----:R-:W-:Y:S02]  /*8ae0*/  FSEL R163, R174, -INF , P4 ;  /* 0xff800000aea37808 */ /* 0x002fe40002000000 */
[----:B------:R-:W-:Y:S02]  /*8af0*/  FMNMX.FTZ R158, R167, R158, !PT ;  /* 0x0000009ea79e7209 */ /* 0x000fe40007810000 */
[----:B------:R-:W-:Y:S01]  /*8b00*/  ISETP.GT.AND P6, PT, R21, 0x30, PT ;  /* 0x000000301500780c */ /* 0x000fe20003fc4270 */
[----:B------:R1:W3:Y:S01]  /*8b10*/  MUFU.TANH R170, R179 ;  /* 0x000000b300aa7308 */ /* 0x0002e20000002400 */
[----:B0-----:R-:W-:Y:S02]  /*8b20*/  FSEL R159, R175, -INF , P5 ;  /* 0xff800000af9f7808 */ /* 0x001fe40002800000 */
[----:B------:R-:W-:Y:S02]  /*8b30*/  FMNMX.FTZ R158, R163, R158, !PT ;  /* 0x0000009ea39e7209 */ /* 0x000fe40007810000 */
[----:B------:R-:W-:-:S02]  /*8b40*/  ISETP.GT.AND P4, PT, R21, 0x31, PT ;  /* 0x000000311500780c */ /* 0x000fc40003f84270 */
[----:B------:R-:W-:Y:S01]  /*8b50*/  ISETP.GT.AND P5, PT, R21, 0x38, PT ;  /* 0x000000381500780c */ /* 0x000fe20003fa4270 */
[----:B------:R0:W4:Y:S01]  /*8b60*/  MUFU.TANH R172, R162 ;  /* 0x000000a200ac7308 */ /* 0x0001220000002400 */
[----:B--2---:R-:W-:Y:S01]  /*8b70*/  FSEL R155, R166, -INF , P6 ;  /* 0xff800000a69b7808 */ /* 0x004fe20003000000 */
[C---:B-1----:R-:W-:Y:S01]  /*8b80*/  FMUL.FTZ R179, R7.reuse, UR28 ;  /* 0x0000001c07b37c20 */ /* 0x042fe20008410000 */
[----:B------:R-:W-:-:S04]  /*8b90*/  FSETP.NEU.FTZ.AND P3, PT, R7, -INF , PT ;  /* 0xff8000000700780b */ /* 0x000fc80003f7d000 */
        /* <DEDUP_REMOVED lines=23> */
[----:B------:R-:W-:Y:S01]  /*8d10*/  FFMA.FTZ R174, R154, UR28, -R179 ;  /* 0x0000001c9aae7c23 */ /* 0x000fe200080108b3 */
[----:B------:R-:W-:Y:S01]  /*8d20*/  FSEL R154, R7, RZ, P3 ;  /* 0x000000ff079a7208 */ /* 0x000fe20001800000 */
[----:B------:R-:W-:Y:S01]  /*8d30*/  MUFU.EX2 R12, R12 ;  /* 0x0000000c000c7308 */ /* 0x000fe20000000800 */
[----:B------:R-:W0:Y:S03]  /*8d40*/  SHFL.BFLY PT, R173, R170, 0x2, 0x1f ;  /* 0x0c401f00aaad7f89 */ /* 0x000e2600000e0000 */
[----:B------:R-:W-:-:S04]  /*8d50*/  FADD.FTZ R154, -R154, R11 ;  /* 0x0000000b9a9a7221 */ /* 0x000fc80000010100 */
[----:B------:R-:W-:Y:S01]  /*8d60*/  FMUL.FTZ R154, R154, UR28 ;  /* 0x0000001c9a9a7c20 */ /* 0x000fe20008410000 */
[----:B------:R-:W-:Y:S08]  /*8d70*/  MUFU.EX2 R15, R15 ;  /* 0x0000000f000f7308 */ /* 0x000ff00000000800 */
[----:B------:R-:W1:Y:S01]  /*8d80*/  MUFU.EX2 R219, R154 ;  /* 0x0000009a00db7308 */ /* 0x000e620000000800 */
[----:B0-----:R-:W-:Y:S01]  /*8d90*/  FMNMX.FTZ R161, R170, R173, !PT ;  /* 0x000000adaaa17209 */ /* 0x001fe20007810000 */
[--C-:B------:R-:W-:Y:S01]  /*8da0*/  FFMA.FTZ R170, R164, UR28, -R179.reuse ;  /* 0x0000001ca4aa7c23 */ /* 0x100fe200080108b3 */
[--C-:B------:R-:W-:Y:S01]  /*8db0*/  FFMA.FTZ R173, R157, UR28, -R179.reuse ;  /* 0x0000001c9dad7c23 */ /* 0x100fe200080108b3 */
[----:B------:R-:W-:Y:S01]  /*8dc0*/  FFMA.FTZ R179, R152, UR28, -R179 ;  /* 0x0000001c98b37c23 */ /* 0x000fe200080108b3 */
[----:B------:R-:W-:Y:S01]  /*8dd0*/  IMAD.MOV R157, RZ, RZ, -R184 ;  /* 0x000000ffff9d7224 */ /* 0x000fe200078e0ab8 */
[----:B------:R-:W0:Y:S02]  /*8de0*/  SHFL.BFLY PT, R164, R161, 0x1, 0x1f ;  /* 0x0c201f00a1a47f89 */ /* 0x000e2400000e0000 */
[----:B------:R-:W-:Y:S02]  /*8df0*/  MUFU.EX2 R14, R14 ;  /* 0x0000000e000e7308 */ /* 0x000fe40000000800 */
[----:B------:R-:W-:Y:S01]  /*8e00*/  ISETP.NE.AND P3, PT, R18, R157, PT ;  /* 0x0000009d1200720c */ /* 0x000fe20003f65270 */
[-C--:B-1----:R-:W-:Y:S01]  /*8e10*/  FMUL.FTZ R24, R24, R219.reuse ;  /* 0x000000db18187220 */ /* 0x082fe20000410000 */
[-C--:B------:R-:W-:Y:S01]  /*8e20*/  FMUL.FTZ R25, R25, R219.reuse ;  /* 0x000000db19197220 */ /* 0x080fe20000410000 */
[-C--:B------:R-:W-:Y:S01]  /*8e30*/  FMUL.FTZ R28, R28, R219.reuse ;  /* 0x000000db1c1c7220 */ /* 0x080fe20000410000 */
[----:B------:R-:W-:-:S02]  /*8e40*/  FMUL.FTZ R29, R29, R219 ;  /* 0x000000db1d1d7220 */ /* 0x000fc40000410000 */
        /* <DEDUP_REMOVED lines=8> */
[----:B------:R-:W-:Y:S01]  /*8ed0*/  @!P3 IMAD R156, R13, 0x40, R22 ;  /* 0x000000400d9cb824 */ /* 0x000fe200078e0216 */
[----:B------:R-:W-:Y:S01]  /*8ee0*/  MUFU.EX2 R20, R20 ;  /* 0x0000001400147308 */ /* 0x000fe20000000800 */
[-C--:B------:R-:W-:Y:S01]  /*8ef0*/  FMUL.FTZ R45, R45, R219.reuse ;  /* 0x000000db2d2d7220 */ /* 0x080fe20000410000 */
[----:B------:R-:W-:Y:S01]  /*8f00*/  FMUL.FTZ R48, R48, R219 ;  /* 0x000000db30307220 */ /* 0x000fe20000410000 */
[----:B------:R-:W-:-:S02]  /*8f10*/  @!P3 IMAD R160, R156, 0x4, R17 ;  /* 0x000000049ca0b824 */ /* 0x000fc400078e0211 */
[-C--:B------:R-:W-:Y:S01]  /*8f20*/  FMUL.FTZ R49, R49, R219.reuse ;  /* 0x000000db31317220 */ /* 0x080fe20000410000 */
[-C--:B------:R-:W-:Y:S01]  /*8f30*/  FMUL.FTZ R52, R52, R219.reuse ;  /* 0x000000db34347220 */ /* 0x080fe20000410000 */
[----:B0-----:R-:W-:Y:S01]  /*8f40*/  FMNMX.FTZ R8, R161, R164, !PT ;  /* 0x000000a4a1087209 */ /* 0x001fe20007810000 */
[-C--:B------:R-:W-:Y:S01]  /*8f50*/  FMUL.FTZ R53, R53, R219.reuse ;  /* 0x000000db35357220 */ /* 0x080fe20000410000 */
[----:B------:R-:W0:Y:S01]  /*8f60*/  MUFU.EX2 R169, R169 ;  /* 0x000000a900a97308 */ /* 0x000e220000000800 */
[----:B-1----:R-:W-:Y:S01]  /*8f70*/  F2FP.BF16.F32.PACK_AB R154, R21, R14 ;  /* 0x0000000e159a723e */ /* 0x002fe200000010ff */
[-C--:B------:R-:W-:Y:S01]  /*8f80*/  FMUL.FTZ R56, R56, R219.reuse ;  /* 0x000000db38387220 */ /* 0x080fe20000410000 */
[C---:B------:R-:W-:Y:S01]  /*8f90*/  FMUL.FTZ R153, R8.reuse, UR28 ;  /* 0x0000001c08997c20 */ /* 0x040fe20008410000 */
[----:B------:R-:W-:Y:S01]  /*8fa0*/  FSETP.NEU.FTZ.AND P4, PT, R8, -INF , PT ;  /* 0xff8000000800780b */ /* 0x000fe20003f9d000 */
[-C--:B------:R-:W-:Y:S01]  /*8fb0*/  FMUL.FTZ R57, R57, R219.reuse ;  /* 0x000000db39397220 */ /* 0x080fe20000410000 */
[-C--:B------:R-:W-:Y:S01]  /*8fc0*/  FMUL.FTZ R60, R60, R219.reuse ;  /* 0x000000db3c3c7220 */ /* 0x080fe20000410000 */
[-C--:B------:R-:W-:Y:S01]  /*8fd0*/  FMUL.FTZ R61, R61, R219.reuse ;  /* 0x000000db3d3d7220 */ /* 0x080fe20000410000 */
[----:B------:R-:W-:Y:S01]  /*8fe0*/  FSEL R152, R153, RZ, P4 ;  /* 0x000000ff99987208 */ /* 0x000fe20002000000 */
[----:B------:R-:W-:Y:S01]  /*8ff0*/  MUFU.EX2 R168, R168 ;  /* 0x000000a800a87308 */ /* 0x000fe20000000800 */
[----:B------:R-:W-:Y:S01]  /*9000*/  FSEL R153, R8, RZ, P4 ;  /* 0x000000ff08997208 */ /* 0x000fe20002000000 */
[-C--:B------:R-:W-:Y:S01]  /*9010*/  FMUL.FTZ R64, R64, R219.reuse ;  /* 0x000000db40407220 */ /* 0x080fe20000410000 */
[----:B------:R-:W-:Y:S01]  /*9020*/  FMUL.FTZ R65, R65, R219 ;  /* 0x000000db41417220 */ /* 0x000fe20000410000 */
[--C-:B------:R-:W-:Y:S01]  /*9030*/  FFMA.FTZ R183, R182, UR28, -R152.reuse ;  /* 0x0000001cb6b77c23 */ /* 0x100fe20008010898 */
[----:B------:R-:W-:Y:S01]  /*9040*/  FFMA.FTZ R182, R211, UR28, -R152 ;  /* 0x0000001cd3b67c23 */ /* 0x000fe20008010898 */
[----:B------:R-:W-:Y:S01]  /*9050*/  FADD.FTZ R153, -R153, R10 ;  /* 0x0000000a99997221 */ /* 0x000fe20000010100 */
[--C-:B------:R-:W-:Y:S01]  /*9060*/  FFMA.FTZ R211, R212, UR28, -R152.reuse ;  /* 0x0000001cd4d37c23 */ /* 0x100fe20008010898 */
[--C-:B------:R-:W-:Y:S01]  /*9070*/  FFMA.FTZ R212, R213, UR28, -R152.reuse ;  /* 0x0000001cd5d47c23 */ /* 0x100fe20008010898 */
[----:B------:R-:W-:Y:S01]  /*9080*/  FFMA.FTZ R181, R181, UR28, -R152 ;  /* 0x0000001cb5b57c23 */ /* 0x000fe20008010898 */
[----:B------:R-:W-:Y:S01]  /*9090*/  FMUL.FTZ R10, R153, UR28 ;  /* 0x0000001c990a7c20 */ /* 0x000fe20008410000 */
[----:B------:R-:W-:-:S02]  /*90a0*/  @!P2 VIADD R153, R9, 0x38840 ;  /* 0x000388400999a836 */ /* 0x000fc40000000000 */
[--C-:B------:R-:W-:Y:S01]  /*90b0*/  FFMA.FTZ R178, R178, UR28, -R152.reuse ;  /* 0x0000001cb2b27c23 */ /* 0x100fe20008010898 */
[--C-:B------:R-:W-:Y:S01]  /*90c0*/  FFMA.FTZ R180, R180, UR28, -R152.reuse ;  /* 0x0000001cb4b47c23 */ /* 0x100fe20008010898 */
[--C-:B------:R-:W-:Y:S01]  /*90d0*/  FFMA.FTZ R213, R214, UR28, -R152.reuse ;  /* 0x0000001cd6d57c23 */ /* 0x100fe20008010898 */
[--C-:B------:R-:W-:Y:S01]  /*90e0*/  FFMA.FTZ R214, R215, UR28, -R152.reuse ;  /* 0x0000001cd7d67c23 */ /* 0x100fe20008010898 */
[----:B------:R-:W1:Y:S01]  /*90f0*/  MUFU.EX2 R10, R10 ;  /* 0x0000000a000a7308 */ /* 0x000e620000000800 */
[----:B------:R-:W-:Y:S01]  /*9100*/  @!P2 PRMT R153, RZ, 0x654, R153 ;  /* 0x00000654ff99a816 */ /* 0x000fe20000000099 */
[--C-:B------:R-:W-:Y:S01]  /*9110*/  FFMA.FTZ R215, R167, UR28, -R152.reuse ;  /* 0x0000001ca7d77c23 */ /* 0x100fe20008010898 */
[--C-:B------:R-:W-:Y:S01]  /*9120*/  FFMA.FTZ R216, R163, UR28, -R152.reuse ;  /* 0x0000001ca3d87c23 */ /* 0x100fe20008010898 */
[--C-:B------:R-:W-:Y:S01]  /*9130*/  FFMA.FTZ R217, R159, UR28, -R152.reuse ;  /* 0x0000001c9fd97c23 */ /* 0x100fe20008010898 */
[----:B------:R2:W-:Y:S01]  /*9140*/  @!P2 SYNCS.ARRIVE.TRANS64.RED.A1T0 RZ, [R153+URZ], RZ ;  /* 0x000000ff99ffa9a7 */ /* 0x0005e2000810043f */
[--C-:B------:R-:W-:Y:S01]  /*9150*/  FFMA.FTZ R218, R158, UR28, -R152.reuse ;  /* 0x0000001c9eda7c23 */ /* 0x100fe20008010898 */
[--C-:B------:R-:W-:Y:S01]  /*9160*/  FFMA.FTZ R13, R162, UR28, -R152.reuse ;  /* 0x0000001ca20d7c23 */ /* 0x100fe20008010898 */
[--C-:B------:R-:W-:Y:S01]  /*9170*/  FFMA.FTZ R220, R166, UR28, -R152.reuse ;  /* 0x0000001ca6dc7c23 */ /* 0x100fe20008010898 */
[----:B------:R-:W-:Y:S01]  /*9180*/  @!P3 STS [R160+0x38400], R219 ;  /* 0x038400dba000b388 */ /* 0x000fe20000000800 */
[----:B------:R-:W-:Y:S01]  /*9190*/  FFMA.FTZ R155, R155, UR28, -R152 ;  /* 0x0000001c9b9b7c23 */ /* 0x000fe20008010898 */
[----:B------:R-:W-:Y:S01]  /*91a0*/  MUFU.EX2 R181, R181 ;  /* 0x000000b500b57308 */ /* 0x000fe20000000800 */
[----:B------:R-:W-:Y:S01]  /*91b0*/  F2FP.BF16.F32.PACK_AB R152, R15, R12 ;  /* 0x0000000c0f98723e */ /* 0x000fe200000010ff */
[-C--:B------:R-:W-:Y:S01]  /*91c0*/  FMUL.FTZ R68, R68, R219.reuse ;  /* 0x000000db44447220 */ /* 0x080fe20000410000 */
[----:B0-----:R-:W-:Y:S01]  /*91d0*/  F2FP.BF16.F32.PACK_AB R156, R169, R20 ;  /* 0x00000014a99c723e */ /* 0x001fe200000010ff */
[-C--:B------:R-:W-:Y:S01]  /*91e0*/  FMUL.FTZ R69, R69, R219.reuse ;  /* 0x000000db45457220 */ /* 0x080fe20000410000 */
[----:B------:R-:W-:Y:S01]  /*91f0*/  FMUL.FTZ R72, R72, R219 ;  /* 0x000000db48487220 */ /* 0x000fe20000410000 */
[----:B-1----:R0:W-:Y:S01]  /*9200*/  @!P3 STS [R160+0x38420], R10 ;  /* 0x0384200aa000b388 */ /* 0x0021e20000000800 */
[-C--:B------:R-:W-:Y:S01]  /*9210*/  FMUL.FTZ R26, R26, R10.reuse ;  /* 0x0000000a1a1a7220 */ /* 0x080fe20000410000 */
        /* <DEDUP_REMOVED lines=17> */
[----:B--2---:R-:W-:Y:S01]  /*9330*/  F2FP.BF16.F32.PACK_AB R153, R178, R181 ;  /* 0x000000b5b299723e */ /* 0x004fe200000010ff */
        /* <DEDUP_REMOVED lines=105> */
[-C--:B------:R-:W-:Y:S01]  /*99d0*/  FMUL.FTZ R150, R150, R10.reuse ;  /* 0x0000000a96967220 */ /* 0x080fe20000410000 */
[----:B------:R-:W-:Y:S01]  /*99e0*/  FMUL.FTZ R151, R151, R10 ;  /* 0x0000000a97977220 */ /* 0x000fe20000410000 */
[----:B------:R-:W-:Y:S01]  /*99f0*/  FFMA.FTZ R181, R10, R6, R181 ;  /* 0x000000060ab57223 */ /* 0x000fe200000100b5 */
[----:B------:R-:W-:Y:S01]  /*9a00*/  FFMA.FTZ R12, R219, R5, R12 ;  /* 0x00000005db0c7223 */ /* 0x000fe2000001000c */
[----:B------:R-:W-:Y:S01]  /*9a10*/  PLOP3.LUT P3, PT, PT, PT, UP0, 0x80, 0x0 ;  /* 0x000000000000781c */ /* 0x000fe20003f6f008 */
[----:B------:R-:W-:Y:S01]  /*9a20*/  MUFU.EX2 R174, R174 ;  /* 0x000000ae00ae7308 */ /* 0x000fe20000000800 */
[----:B------:R-:W-:Y:S01]  /*9a30*/  FADD.FTZ R181, R178, R181 ;  /* 0x000000b5b2b57221 */ /* 0x000fe20000010000 */
[----:B------:R-:W-:Y:S01]  /*9a40*/  FADD.FTZ R15, R15, R12 ;  /* 0x0000000c0f0f7221 */ /* 0x000fe20000010000 */
[----:B------:R-:W-:-:S02]  /*9a50*/  @!P2 VIADD R9, R9, 0x38860 ;  /* 0x000388600909a836 */ /* 0x000fc40000000000 */
[----:B------:R-:W-:Y:S02]  /*9a60*/  IMAD.MOV.U32 R10, RZ, RZ, R8 ;  /* 0x000000ffff0a7224 */ /* 0x000fe400078e0008 */
[----:B------:R-:W-:Y:S01]  /*9a70*/  FADD.FTZ R14, R14, R15 ;  /* 0x0000000f0e0e7221 */ /* 0x000fe20000010000 */
[----:B------:R-:W0:Y:S01]  /*9a80*/  MUFU.EX2 R177, R177 ;  /* 0x000000b100b17308 */ /* 0x000e220000000800 */
[----:B-1----:R-:W-:Y:S02]  /*9a90*/  F2FP.BF16.F32.PACK_AB R163, R217, R216 ;  /* 0x000000d8d9a3723e */ /* 0x002fe400000010ff */
[----:B------:R-:W-:Y:S01]  /*9aa0*/  FADD.FTZ R21, R21, R14 ;  /* 0x0000000e15157221 */ /* 0x000fe20000010000 */
[----:B------:R-:W-:-:S03]  /*9ab0*/  @!P2 PRMT R9, RZ, 0x654, R9 ;  /* 0x00000654ff09a816 */ /* 0x000fc60000000009 */
[----:B------:R-:W-:Y:S01]  /*9ac0*/  FADD.FTZ R20, R20, R21 ;  /* 0x0000001514147221 */ /* 0x000fe20000010000 */
[----:B------:R-:W-:Y:S03]  /*9ad0*/  MUFU.EX2 R176, R176 ;  /* 0x000000b000b07308 */ /* 0x000fe60000000800 */
[----:B------:R-:W-:-:S04]  /*9ae0*/  FADD.FTZ R169, R169, R20 ;  /* 0x00000014a9a97221 */ /* 0x000fc80000010000 */
[----:B------:R-:W-:Y:S01]  /*9af0*/  FADD.FTZ R168, R168, R169 ;  /* 0x000000a9a8a87221 */ /* 0x000fe20000010000 */
[----:B------:R-:W1:Y:S01]  /*9b00*/  MUFU.EX2 R179, R179 ;  /* 0x000000b300b37308 */ /* 0x000e620000000800 */
[----:B0-----:R-:W-:Y:S02]  /*9b10*/  F2FP.BF16.F32.PACK_AB R164, R177, R174 ;  /* 0x000000aeb1a4723e */ /* 0x001fe400000010ff */
[----:B------:R-:W-:-:S04]  /*9b20*/  FADD.FTZ R171, R171, R168 ;  /* 0x000000a8abab7221 */ /* 0x000fc80000010000 */
[----:B------:R-:W-:Y:S01]  /*9b30*/  FADD.FTZ R170, R170, R171 ;  /* 0x000000abaaaa7221 */ /* 0x000fe20000010000 */
[----:B------:R0:W-:Y:S03]  /*9b40*/  MUFU.EX2 R11, R155 ;  /* 0x0000009b000b7308 */ /* 0x0001e60000000800 */
[----:B------:R-:W-:-:S04]  /*9b50*/  FADD.FTZ R173, R173, R170 ;  /* 0x000000aaadad7221 */ /* 0x000fc80000010000 */
[----:B------:R-:W-:Y:S01]  /*9b60*/  FADD.FTZ R172, R172, R173 ;  /* 0x000000adacac7221 */ /* 0x000fe20000010000 */
[----:B------:R-:W2:Y:S01]  /*9b70*/  MUFU.EX2 R218, R218 ;  /* 0x000000da00da7308 */ /* 0x000ea20000000800 */
[----:B0-----:R-:W-:Y:S01]  /*9b80*/  F2FP.BF16.F32.PACK_AB R155, R183, R180 ;  /* 0x000000b4b79b723e */ /* 0x001fe200000010ff */
[----:B------:R-:W-:Y:S01]  /*9b90*/  BAR.SYNC.DEFER_BLOCKING 0xf, 0x100 ;  /* 0x03c4000000007b1d */ /* 0x000fe20000010000 */
[----:B-1----:R-:W-:Y:S01]  /*9ba0*/  F2FP.BF16.F32.PACK_AB R166, R179, R176 ;  /* 0x000000b0b3a6723e */ /* 0x002fe200000010ff */
[----:B------:R-:W-:Y:S01]  /*9bb0*/  FADD.FTZ R180, R180, R181 ;  /* 0x000000b5b4b47221 */ /* 0x000fe20000010000 */
[----:B------:R-:W-:-:S03]  /*9bc0*/  FADD.FTZ R175, R175, R172 ;  /* 0x000000acafaf7221 */ /* 0x000fc60000010000 */
[----:B------:R-:W-:Y:S01]  /*9bd0*/  MUFU.EX2 R13, R13 ;  /* 0x0000000d000d7308 */ /* 0x000fe20000000800 */
[----:B------:R-:W-:Y:S01]  /*9be0*/  FADD.FTZ R183, R183, R180 ;  /* 0x000000b4b7b77221 */ /* 0x000fe20000010000 */
[----:B------:R-:W-:-:S03]  /*9bf0*/  FADD.FTZ R174, R174, R175 ;  /* 0x000000afaeae7221 */ /* 0x000fc60000010000 */
[----:B------:R-:W-:Y:S01]  /*9c00*/  FADD.FTZ R182, R182, R183 ;  /* 0x000000b7b6b67221 */ /* 0x000fe20000010000 */
[----:B------:R-:W-:Y:S02]  /*9c10*/  FADD.FTZ R177, R177, R174 ;  /* 0x000000aeb1b17221 */ /* 0x000fe40000010000 */
[----:B------:R-:W0:Y:S01]  /*9c20*/  MUFU.EX2 R220, R220 ;  /* 0x000000dc00dc7308 */ /* 0x000e220000000800 */
[----:B--2---:R-:W-:Y:S01]  /*9c30*/  F2FP.BF16.F32.PACK_AB R165, R218, R11 ;  /* 0x0000000bdaa5723e */ /* 0x004fe200000010ff */
[----:B------:R-:W-:Y:S01]  /*9c40*/  FADD.FTZ R211, R211, R182 ;  /* 0x000000b6d3d37221 */ /* 0x000fe20000010000 */
[----:B------:R-:W-:-:S03]  /*9c50*/  FADD.FTZ R176, R176, R177 ;  /* 0x000000b1b0b07221 */ /* 0x000fc60000010000 */
[----:B------:R-:W-:Y:S01]  /*9c60*/  FADD.FTZ R212, R212, R211 ;  /* 0x000000d3d4d47221 */ /* 0x000fe20000010000 */
[----:B------:R-:W-:Y:S01]  /*9c70*/  FADD.FTZ R5, R179, R176 ;  /* 0x000000b0b3057221 */ /* 0x000fe20000010000 */
[----:B------:R1:W-:Y:S02]  /*9c80*/  STSM.16.M88.4 [R185+0x36400], R152 ;  /* 0x03640098b9007844 */ /* 0x0003e40000000200 */
[----:B------:R-:W-:Y:S02]  /*9c90*/  FADD.FTZ R213, R213, R212 ;  /* 0x000000d4d5d57221 */ /* 0x000fe40000010000 */
[----:B------:R1:W-:Y:S02]  /*9ca0*/  STSM.16.M88.4 [R190], R156 ;  /* 0x0000009cbe007844 */ /* 0x0003e40000000200 */
[----:B------:R-:W-:Y:S01]  /*9cb0*/  FADD.FTZ R214, R214, R213 ;  /* 0x000000d5d6d67221 */ /* 0x000fe20000010000 */
[----:B0-----:R-:W-:Y:S01]  /*9cc0*/  F2FP.BF16.F32.PACK_AB R167, R220, R13 ;  /* 0x0000000ddca7723e */ /* 0x001fe200000010ff */
[----:B------:R1:W-:Y:S02]  /*9cd0*/  STSM.16.M88.4 [R186], R160 ;  /* 0x000000a0ba007844 */ /* 0x0003e40000000200 */
[----:B------:R-:W-:-:S02]  /*9ce0*/  FADD.FTZ R215, R215, R214 ;  /* 0x000000d6d7d77221 */ /* 0x000fc40000010000 */
[----:B------:R1:W-:Y:S01]  /*9cf0*/  STSM.16.M88.4 [R187], R164 ;  /* 0x000000a4bb007844 */ /* 0x0003e20000000200 */
[----:B------:R-:W-:Y:S01]  /*9d00*/  WARPGROUP.ARRIVE ;  /* 0x00000000000079c5 */ /* 0x000fe20000000000 */
[----:B------:R-:W-:-:S04]  /*9d10*/  FADD.FTZ R216, R216, R215 ;  /* 0x000000d7d8d87221 */ /* 0x000fc80000010000 */
[----:B------:R-:W-:Y:S01]  /*9d20*/  FADD.FTZ R216, R217, R216 ;  /* 0x000000d8d9d87221 */ /* 0x000fe20000010000 */
[----:B------:R-:W-:Y:S01]  /*9d30*/  HGMMA.64x256x16.F32.BF16 R24, R152, gdesc[UR4].tnspB, R24, gsb0 ;  /* 0x43e0000498187df0 */ /* 0x000fe20008001818 */
[----:B------:R-:W-:Y:S01]  /*9d40*/  R2UR UR6, R222 ;  /* 0x00000000de0672ca */ /* 0x000fe200000e0000 */
[----:B------:R-:W-:Y:S01]  /*9d50*/  UMOV UR7, 0x40000040 ;  /* 0x4000004000077882 */ /* 0x000fe20000000000 */
[----:B------:R-:W-:Y:S02]  /*9d60*/  VIADD R222, R221, 0x100 ;  /* 0x00000100ddde7836 */ /* 0x000fe40000000000 */
[----:B------:R-:W-:Y:S01]  /*9d70*/  FADD.FTZ R11, R11, R216 ;  /* 0x000000d80b0b7221 */ /* 0x000fe20000010000 */
[----:B------:R-:W-:-:S03]  /*9d80*/  VIADD R221, R221, 0x180 ;  /* 0x00000180dddd7836 */ /* 0x000fc60000000000 */
[----:B------:R-:W-:Y:S01]  /*9d90*/  FADD.FTZ R218, R218, R11 ;  /* 0x0000000bdada7221 */ /* 0x000fe20000010000 */
[----:B------:R-:W-:-:S03]  /*9da0*/  IMAD.MOV.U32 R11, RZ, RZ, R7 ;  /* 0x000000ffff0b7224 */ /* 0x000fc600078e0007 */
[----:B------:R-:W-:-:S04]  /*9db0*/  FADD.FTZ R13, R13, R218 ;  /* 0x000000da0d0d7221 */ /* 0x000fc80000010000 */
[----:B------:R-:W-:Y:S01]  /*9dc0*/  FADD.FTZ R6, R220, R13 ;  /* 0x0000000ddc067221 */ /* 0x000fe20000010000 */
[----:B------:R-:W-:Y:S01]  /*9dd0*/  IMAD.MOV.U32 R13, RZ, RZ, R2 ;  /* 0x000000ffff0d7224 */ /* 0x000fe200078e0002 */
[----:B------:R-:W-:Y:S02]  /*9de0*/  WARPGROUP.DEPBAR.LE gsb0, 0x0 ;  /* 0x00008000000079c5 */ /* 0x000fe40000010000 */
[----:B------:R-:W-:-:S07]  /*9df0*/  WARPGROUP.ARRIVE ;  /* 0x00000000000079c5 */ /* 0x000fce0000000000 */
        /* <DEDUP_REMOVED lines=24> */
.L_x_8548:
[----:B------:R-:W-:-:S13]  /*9f80*/  ISETP.LE.AND P1, PT, RZ, UR31, PT ;  /* 0x0000001fff007c0c */ /* 0x000fda000bf23270 */
[----:B------:R-:W-:Y:S05]  /*9f90*/  @!P1 BRA `(.L_x_8558) ;  /* 0x0000003000409947 */ /* 0x000fea0003800000 */
[----:B------:R-:W-:Y:S01]  /*9fa0*/  IMAD.MOV.U32 R11, RZ, RZ, R8 ;  /* 0x000000ffff0b7224 */ /* 0x000fe200078e0008 */
[----:B------:R-:W-:Y:S01]  /*9fb0*/  ULDC UR29, c[0x0][0xad0] ;  /* 0x0002b400001d7ab9 */ /* 0x000fe20000000800 */
[----:B------:R-:W-:Y:S01]  /*9fc0*/  IMAD.MOV.U32 R20, RZ, RZ, R7 ;  /* 0x000000ffff147224 */ /* 0x000fe200078e0007 */
[----:B------:R-:W-:Y:S01]  /*9fd0*/  ULDC UR28, c[0x0][0xa80] ;  /* 0x0002a000001c7ab9 */ /* 0x000fe20000000800 */
[----:B------:R-:W-:-:S07]  /*9fe0*/  IMAD.MOV.U32 R13, RZ, RZ, R2 ;  /* 0x000000ffff0d7224 */ /* 0x000fce00078e0002 */
.L_x_8567:
[----:B------:R-:W-:-:S05]  /*9ff0*/  VIADD R2, R13, 0x1 ;  /* 0x000000010d027836 */ /* 0x000fca0000000000 */
[----:B------:R-:W-:-:S04]  /*a000*/  ISETP.NE.AND P1, PT, R2, 0x2, PT ;  /* 0x000000020200780c */ /* 0x000fc80003f25270 */
[----:B------:R-:W-:Y:S02]  /*a010*/  SEL R7, RZ, 0x1, P1 ;  /* 0x00000001ff077807 */ /* 0x000fe40000800000 */
[----:B------:R-:W-:Y:S02]  /*a020*/  SEL R2, R2, RZ, P1 ;  /* 0x000000ff02027207 */ /* 0x000fe40000800000 */
[----:B------:R-:W-:Y:S01]  /*a030*/  LOP3.LUT R16, R16, R7, RZ, 0x3c, !PT ;  /* 0x0000000710107212 */ /* 0x000fe200078e3cff */
[----:B0-----:R-:W-:Y:S06]  /*a040*/  @!P0 BRA `(.L_x_8559) ;  /* 0x0000000000048947 */ /* 0x001fec0003800000 */
[----:B------:R-:W-:Y:S01]  /*a050*/  BPT.TRAP 0x1 ;  /* 0x000000040000795c */ /* 0x000fe20000300000 */
.L_x_8559:
[----:B-1----:R-:W-:Y:S01]  /*a060*/  IMAD R9, R2, 0x8, R17 ;  /* 0x0000000802097824 */ /* 0x002fe200078e0211 */
[----:B------:R-:W-:-:S04]  /*a070*/  SHF.L.U32 R8, R16, 0x1f, RZ ;  /* 0x0000001f10087819 */ /* 0x000fc800000006ff */
[----:B------:R0:W1:Y:S01]  /*a080*/  SYNCS.PHASECHK.TRANS64.TRYWAIT P1, [R9+URZ+0x38830], R8 ;  /* 0x03883008090075a7 */ /* 0x000062000802017f */
[----:B------:R-:W-:Y:S05]  /*a090*/  @!P0 BRA `(.L_x_8560) ;  /* 0x0000000000048947 */ /* 0x000fea0003800000 */
[----:B------:R-:W-:Y:S01]  /*a0a0*/  BPT.TRAP 0x1 ;  /* 0x000000040000795c */ /* 0x000fe20000300000 */
.L_x_8560:
[----:B------:R-:W-:Y:S01]  /*a0b0*/  IMAD R7, R2, 0x200, R0 ;  /* 0x0000020002077824 */ /* 0x000fe200078e0200 */
[----:B-1----:R-:W-:Y:S06]  /*a0c0*/  @P1 BRA `(.L_x_8561) ;  /* 0x0000000000081947 */ /* 0x002fec0003800000 */
[----:B------:R-:W1:Y:S02]  /*a0d0*/  SYNCS.PHASECHK.TRANS64.TRYWAIT P1, [R9+URZ+0x38830], R8 ;  /* 0x03883008090075a7 */ /* 0x000e64000802017f */
[----:B-1----:R-:W-:Y:S05]  /*a0e0*/  @!P1 BRA `(.L_x_8562) ;  /* 0x000000ec00ac9947 */ /* 0x002fea0003800000 */
.L_x_8561:
        /* <DEDUP_REMOVED lines=22> */
.L_x_8563:
[----:B------:R2:W3:Y:S01]  /*a250*/  SYNCS.PHASECHK.TRANS64.TRYWAIT P1, [R9+URZ+0x38850], R8 ;  /* 0x03885008090075a7 */ /* 0x0004e2000802017f */
[----:B------:R-:W-:Y:S05]  /*a260*/  @!P0 BRA `(.L_x_8564) ;  /* 0x0000000000048947 */ /* 0x000fea0003800000 */
[----:B------:R-:W-:Y:S01]  /*a270*/  BPT.TRAP 0x1 ;  /* 0x000000040000795c */ /* 0x000fe20000300000 */
.L_x_8564:
[----:B---3--:R-:W-:Y:S05]  /*a280*/  @P1 BRA `(.L_x_8565) ;  /* 0x0000000000081947 */ /* 0x008fea0003800000 */
[----:B------:R-:W3:Y:S02]  /*a290*/  SYNCS.PHASECHK.TRANS64.TRYWAIT P1, [R9+URZ+0x38850], R8 ;  /* 0x03885008090075a7 */ /* 0x000ee4000802017f */
[----:B---3--:R-:W-:Y:S05]  /*a2a0*/  @!P1 BRA `(.L_x_8566) ;  /* 0x000000ec00509947 */ /* 0x008fea0003800000 */
.L_x_8565:
        /* <DEDUP_REMOVED lines=12> */
[----:B------:R-:W-:Y:S01]  /*a370*/  VIADD R8, R7, 0x4 ;  /* 0x0000000407087836 */ /* 0x000fe20000000000 */
[----:B------:R-:W-:Y:S01]  /*a380*/  UMOV UR7, 0x40000040 ;  /* 0x4000004000077882 */ /* 0x000fe20000000000 */
[----:B------:R-:W-:-:S02]  /*a390*/  VIADD R21, R4, 0x800 ;  /* 0x0000080004157836 */ /* 0x000fc40000000000 */
[----:B------:R-:W-:Y:S02]  /*a3a0*/  VIADD R15, R7, 0x800 ;  /* 0x00000800070f7836 */ /* 0x000fe40000000000 */
        /* <DEDUP_REMOVED lines=398> */
[----:B---3--:R-:W-:-:S03]  /*bc90*/  FMNMX.FTZ R167, R155, R20, !PT ;  /* 0x000000149ba77209 */ /* 0x008fc60007810000 */
        /* <DEDUP_REMOVED lines=17> */
[----:B-1----:R-:W-:Y:S01]  /*bdb0*/  FMNMX.FTZ R168, R158, R167, !PT ;  /* 0x000000a79ea87209 */ /* 0x002fe20007810000 */
[--C-:B------:R-:W-:Y:S01]  /*bdc0*/  FFMA.FTZ R179, R218, UR28, -R166.reuse ;  /* 0x0000001cdab37c23 */ /* 0x100fe200080108a6 */
[--C-:B------:R-:W-:Y:S01]  /*bdd0*/  FFMA.FTZ R180, R219, UR28, -R166.reuse ;  /* 0x0000001cdbb47c23 */ /* 0x100fe200080108a6 */
[--C-:B------:R-:W-:Y:S01]  /*bde0*/  FFMA.FTZ R181, R220, UR28, -R166.reuse ;  /* 0x0000001cdcb57c23 */ /* 0x100fe200080108a6 */
[----:B------:R-:W-:Y:S01]  /*bdf0*/  FFMA.FTZ R182, R164, UR28, -R166 ;  /* 0x0000001ca4b67c23 */ /* 0x000fe200080108a6 */
[----:B------:R-:W-:-:S02]  /*be00*/  IMAD R219, R2, 0x1000, R19 ;  /* 0x0000100002db7824 */ /* 0x000fc400078e0213 */
[----:B------:R-:W1:Y:S01]  /*be10*/  MUFU.TANH R161, R161 ;  /* 0x000000a100a17308 */ /* 0x000e620000002400 */
[----:B--2---:R-:W-:Y:S01]  /*be20*/  FMNMX.FTZ R167, R159, R168, !PT ;  /* 0x000000a89fa77209 */ /* 0x004fe20007810000 */
[C---:B------:R-:W-:Y:S01]  /*be30*/  VIADD R220, R219.reuse, 0x80 ;  /* 0x00000080dbdc7836 */ /* 0x040fe20000000000 */
[----:B------:R-:W-:-:S05]  /*be40*/  R2UR UR6, R219 ;  /* 0x00000000db0672ca */ /* 0x000fca00000e0000 */
[----:B------:R-:W2:Y:S01]  /*be50*/  MUFU.TANH R162, R162 ;  /* 0x000000a200a27308 */ /* 0x000ea20000002400 */
[----:B0-----:R-:W-:-:S07]  /*be60*/  FMNMX.FTZ R8, R160, R167, !PT ;  /* 0x000000a7a0087209 */ /* 0x001fce0007810000 */
[----:B------:R-:W0:Y:S01]  /*be70*/  MUFU.TANH R163, R163 ;  /* 0x000000a300a37308 */ /* 0x000e220000002400 */
[----:B-1----:R-:W-:-:S07]  /*be80*/  FMNMX.FTZ R167, R161, R8, !PT ;  /* 0x00000008a1a77209 */ /* 0x002fce0007810000 */
[----:B------:R-:W1:Y:S01]  /*be90*/  MUFU.EX2 R20, R169 ;  /* 0x000000a900147308 */ /* 0x000e620000000800 */
[----:B--2---:R-:W-:-:S07]  /*bea0*/  FMNMX.FTZ R8, R162, R167, !PT ;  /* 0x000000a7a2087209 */ /* 0x004fce0007810000 */
[----:B------:R2:W-:Y:S01]  /*beb0*/  MUFU.EX2 R169, R188 ;  /* 0x000000bc00a97308 */ /* 0x0005e20000000800 */
[----:B0-----:R-:W-:-:S05]  /*bec0*/  FMNMX.FTZ R8, R163, R8, !PT ;  /* 0x00000008a3087209 */ /* 0x001fca0007810000 */
[----:B------:R-:W0:Y:S02]  /*bed0*/  SHFL.BFLY PT, R167, R8, 0x2, 0x1f ;  /* 0x0c401f0008a77f89 */ /* 0x000e2400000e0000 */
        /* <DEDUP_REMOVED lines=19> */
[-C--:B------:R-:W-:Y:S01]  /*c010*/  FMUL.FTZ R56, R56, R20.reuse ;  /* 0x0000001438387220 */ /* 0x080fe20000410000 */
[-C--:B------:R-:W-:Y:S01]  /*c020*/  FMUL.FTZ R57, R57, R20.reuse ;  /* 0x0000001439397220 */ /* 0x080fe20000410000 */
[-C--:B------:R-:W-:Y:S01]  /*c030*/  FMUL.FTZ R60, R60, R20.reuse ;  /* 0x000000143c3c7220 */ /* 0x080fe20000410000 */
        /* <DEDUP_REMOVED lines=45> */
[--C-:B--2---:R-:W-:Y:S01]  /*c310*/  FFMA.FTZ R188, R154, UR28, -R165.reuse ;  /* 0x0000001c9abc7c23 */ /* 0x104fe200080108a5 */
[----:B------:R-:W0:Y:S01]  /*c320*/  MUFU.EX2 R11, R11 ;  /* 0x0000000b000b7308 */ /* 0x000e220000000800 */
[----:B------:R-:W-:Y:S02]  /*c330*/  @!P2 VIADD R152, R9, 0x38840 ;  /* 0x000388400998a836 */ /* 0x000fe40000000000 */
[--C-:B------:R-:W-:Y:S01]  /*c340*/  FFMA.FTZ R10, R10, UR28, -R165.reuse ;  /* 0x0000001c0a0a7c23 */ /* 0x100fe200080108a5 */
[--C-:B------:R-:W-:Y:S01]  /*c350*/  FFMA.FTZ R15, R15, UR28, -R165.reuse ;  /* 0x0000001c0f0f7c23 */ /* 0x100fe200080108a5 */
[--C-:B-1----:R-:W-:Y:S01]  /*c360*/  FFMA.FTZ R211, R155, UR28, -R165.reuse ;  /* 0x0000001c9bd37c23 */ /* 0x102fe200080108a5 */
        /* <DEDUP_REMOVED lines=13> */
[----:B---3--:R-:W-:Y:S01]  /*c440*/  F2FP.BF16.F32.PACK_AB R152, R168, R21 ;  /* 0x00000015a898723e */ /* 0x008fe200000010ff */
        /* <DEDUP_REMOVED lines=109> */
[----:B------:R-:W-:Y:S01]  /*cb20*/  ISETP.LT.AND P1, PT, RZ, UR31, PT ;  /* 0x0000001fff007c0c */ /* 0x000fe2000bf21270 */
[----:B------:R-:W2:Y:S01]  /*cb30*/  MUFU.EX2 R215, R215 ;  /* 0x000000d700d77308 */ /* 0x000ea20000000800 */
[----:B-1----:R-:W-:Y:S01]  /*cb40*/  F2FP.BF16.F32.PACK_AB R161, R213, R212 ;  /* 0x000000d4d5a1723e */ /* 0x002fe200000010ff */
[----:B------:R0:W-:Y:S01]  /*cb50*/  STSM.16.M88.4 [R190], R156 ;  /* 0x0000009cbe007844 */ /* 0x0001e20000000200 */
[----:B------:R-:W-:Y:S01]  /*cb60*/  FADD.FTZ R183, R183, R6 ;  /* 0x00000006b7b77221 */ /* 0x000fe20000010000 */
[----:B------:R-:W-:Y:S01]  /*cb70*/  FADD.FTZ R168, R168, R5 ;  /* 0x00000005a8a87221 */ /* 0x000fe20000010000 */
[----:B------:R-:W-:Y:S01]  /*cb80*/  @!P2 VIADD R9, R9, 0x38860 ;  /* 0x000388600909a836 */ /* 0x000fe20000000000 */
[----:B------:R-:W-:Y:S01]  /*cb90*/  UIADD3 UR31, UR31, -0x1, URZ ;  /* 0xffffffff1f1f7890 */ /* 0x000fe2000fffe03f */
[----:B------:R-:W-:Y:S01]  /*cba0*/  FADD.FTZ R12, R12, R183 ;  /* 0x000000b70c0c7221 */ /* 0x000fe20000010000 */
[----:B------:R-:W-:Y:S01]  /*cbb0*/  MUFU.EX2 R179, R179 ;  /* 0x000000b300b37308 */ /* 0x000fe20000000800 */
[----:B------:R-:W-:Y:S01]  /*cbc0*/  FADD.FTZ R169, R169, R168 ;  /* 0x000000a8a9a97221 */ /* 0x000fe20000010000 */
[----:B------:R-:W-:Y:S01]  /*cbd0*/  @!P2 PRMT R9, RZ, 0x654, R9 ;  /* 0x00000654ff09a816 */ /* 0x000fe20000000009 */
[----:B------:R-:W-:Y:S01]  /*cbe0*/  FADD.FTZ R15, R15, R12 ;  /* 0x0000000c0f0f7221 */ /* 0x000fe20000010000 */
[----:B------:R-:W-:-:S02]  /*cbf0*/  IMAD.MOV.U32 R11, RZ, RZ, R8 ;  /* 0x000000ffff0b7224 */ /* 0x000fc400078e0008 */
[----:B------:R-:W-:Y:S01]  /*cc00*/  FADD.FTZ R170, R170, R169 ;  /* 0x000000a9aaaa7221 */ /* 0x000fe20000010000 */
[----:B------:R-:W-:Y:S02]  /*cc10*/  IMAD.MOV.U32 R20, RZ, RZ, R7 ;  /* 0x000000ffff147224 */ /* 0x000fe400078e0007 */
[----:B------:R-:W-:Y:S01]  /*cc20*/  FADD.FTZ R14, R14, R15 ;  /* 0x0000000f0e0e7221 */ /* 0x000fe20000010000 */
[----:B------:R-:W1:Y:S01]  /*cc30*/  MUFU.EX2 R180, R180 ;  /* 0x000000b400b47308 */ /* 0x000e620000000800 */
[----:B--2---:R-:W-:Y:S01]  /*cc40*/  F2FP.BF16.F32.PACK_AB R163, R215, R214 ;  /* 0x000000d6d7a3723e */ /* 0x004fe200000010ff */
[----:B------:R-:W-:Y:S01]  /*cc50*/  FADD.FTZ R171, R171, R170 ;  /* 0x000000aaabab7221 */ /* 0x000fe20000010000 */
[----:B------:R-:W-:-:S03]  /*cc60*/  FADD.FTZ R189, R189, R14 ;  /* 0x0000000ebdbd7221 */ /* 0x000fc60000010000 */
[----:B------:R0:W-:Y:S01]  /*cc70*/  STSM.16.M88.4 [R186], R160 ;  /* 0x000000a0ba007844 */ /* 0x0001e20000000200 */
[----:B------:R-:W-:Y:S01]  /*cc80*/  FADD.FTZ R172, R172, R171 ;  /* 0x000000abacac7221 */ /* 0x000fe20000010000 */
[----:B------:R-:W-:Y:S01]  /*cc90*/  MUFU.EX2 R181, R181 ;  /* 0x000000b500b57308 */ /* 0x000fe20000000800 */
[----:B------:R-:W-:Y:S02]  /*cca0*/  FADD.FTZ R188, R188, R189 ;  /* 0x000000bdbcbc7221 */ /* 0x000fe40000010000 */
[----:B------:R-:W-:Y:S02]  /*ccb0*/  FADD.FTZ R173, R173, R172 ;  /* 0x000000acadad7221 */ /* 0x000fe40000010000 */
[----:B------:R-:W-:Y:S02]  /*ccc0*/  FADD.FTZ R211, R211, R188 ;  /* 0x000000bcd3d37221 */ /* 0x000fe40000010000 */
        /* <DEDUP_REMOVED lines=10> */
[----:B------:R-:W-:Y:S01]  /*cd70*/  FADD.FTZ R215, R215, R214 ;  /* 0x000000d6d7d77221 */ /* 0x000fe20000010000 */
[----:B------:R-:W-:Y:S01]  /*cd80*/  FADD.FTZ R178, R178, R177 ;  /* 0x000000b1b2b27221 */ /* 0x000fe20000010000 */
[----:B------:R-:W1:Y:S01]  /*cd90*/  MUFU.EX2 R217, R217 ;  /* 0x000000d900d97308 */ /* 0x000e620000000800 */
[----:B--2---:R-:W-:Y:S02]  /*cda0*/  F2FP.BF16.F32.PACK_AB R166, R182, R181 ;  /* 0x000000b5b6a6723e */ /* 0x004fe400000010ff */
[----:B------:R-:W-:-:S04]  /*cdb0*/  FADD.FTZ R179, R179, R178 ;  /* 0x000000b2b3b37221 */ /* 0x000fc80000010000 */
[----:B------:R-:W-:Y:S01]  /*cdc0*/  FADD.FTZ R180, R180, R179 ;  /* 0x000000b3b4b47221 */ /* 0x000fe20000010000 */
[----:B------:R-:W-:Y:S03]  /*cdd0*/  MUFU.EX2 R13, R13 ;  /* 0x0000000d000d7308 */ /* 0x000fe60000000800 */
[----:B------:R-:W-:-:S04]  /*cde0*/  FADD.FTZ R5, R181, R180 ;  /* 0x000000b4b5057221 */ /* 0x000fc80000010000 */
[----:B------:R-:W-:Y:S01]  /*cdf0*/  FADD.FTZ R5, R182, R5 ;  /* 0x00000005b6057221 */ /* 0x000fe20000010000 */
        /* <DEDUP_REMOVED lines=42> */
.L_x_8558:
[----:B------:R-:W2:Y:S01]  /*d0a0*/  SHFL.BFLY PT, R0, R5, 0x2, 0x1f ;  /* 0x0c401f0005007f89 */ /* 0x000ea200000e0000 */
[----:B------:R-:W-:Y:S01]  /*d0b0*/  IMAD.MOV R13, RZ, RZ, -R184 ;  /* 0x000000ffff0d7224 */ /* 0x000fe200078e0ab8 */
[----:B------:R-:W-:Y:S01]  /*d0c0*/  UIADD3 UR37, UR37, 0x1, URZ ;  /* 0x0000000125257890 */ /* 0x000fe2000fffe03f */
[----:B------:R-:W-:Y:S01]  /*d0d0*/  IMAD.MOV.U32 R19, RZ, RZ, -0x800000 ;  /* 0xff800000ff137424 */ /* 0x000fe200078e00ff */
[----:B01----:R-:W0:Y:S01]  /*d0e0*/  SHFL.BFLY PT, R9, R6, 0x2, 0x1f ;  /* 0x0c401f0006097f89 */ /* 0x003e2200000e0000 */
[----:B------:R-:W-:Y:S08]  /*d0f0*/  BAR.ARV 0x8, 0x100 ;  /* 0x0204000000007b1d */ /* 0x000ff00000002000 */
[----:B------:R-:W-:Y:S01]  /*d100*/  BAR.SYNC.DEFER_BLOCKING 0xf, 0x100 ;  /* 0x03c4000000007b1d */ /* 0x000fe20000010000 */
[----:B------:R-:W-:Y:S01]  /*d110*/  ISETP.NE.AND P0, PT, R18, R13, PT ;  /* 0x0000000d1200720c */ /* 0x000fe20003f05270 */
[----:B--2---:R-:W-:Y:S01]  /*d120*/  FADD.FTZ R3, R0, R5 ;  /* 0x0000000500037221 */ /* 0x004fe20000010000 */
[----:B------:R-:W-:-:S02]  /*d130*/  VIADD R5, R2, 0x1 ;  /* 0x0000000102057836 */ /* 0x000fc40000000000 */
[----:B0-----:R-:W-:Y:S02]  /*d140*/  FADD.FTZ R9, R9, R6 ;  /* 0x0000000609097221 */ /* 0x001fe40000010000 */
[----:B------:R-:W0:Y:S01]  /*d150*/  SHFL.BFLY PT, R0, R3, 0x1, 0x1f ;  /* 0x0c201f0003007f89 */ /* 0x000e2200000e0000 */
[----:B------:R-:W-:Y:S01]  /*d160*/  IMAD.MOV.U32 R6, RZ, RZ, RZ ;  /* 0x000000ffff067224 */ /* 0x000fe200078e00ff */
[----:B------:R-:W-:-:S05]  /*d170*/  ISETP.NE.AND P1, PT, R5, 0x2, PT ;  /* 0x000000020500780c */ /* 0x000fca0003f25270 */
[----:B------:R-:W-:Y:S01]  /*d180*/  @!P0 IMAD R2, R2, 0x40, R22 ;  /* 0x0000004002028824 */ /* 0x000fe200078e0216 */
[----:B------:R-:W1:Y:S03]  /*d190*/  SHFL.BFLY PT, R4, R9, 0x1, 0x1f ;  /* 0x0c201f0009047f89 */ /* 0x000e6600000e0000 */
[----:B------:R-:W-:Y:S02]  /*d1a0*/  @!P0 IMAD R17, R2, 0x4, R17 ;  /* 0x0000000402118824 */ /* 0x000fe400078e0211 */
[----:B------:R-:W-:Y:S02]  /*d1b0*/  IMAD.U32 R2, RZ, RZ, UR28 ;  /* 0x0000001cff027e24 */ /* 0x000fe4000f8e00ff */
[----:B0-----:R-:W-:Y:S01]  /*d1c0*/  FADD.FTZ R11, R3, R0 ;  /* 0x00000000030b7221 */ /* 0x001fe20000010000 */
[----:B------:R-:W-:Y:S01]  /*d1d0*/  SEL R3, RZ, 0x1, P1 ;  /* 0x00000001ff037807 */ /* 0x000fe20000800000 */
[----:B-1----:R-:W-:-:S03]  /*d1e0*/  FADD.FTZ R0, R9, R4 ;  /* 0x0000000409007221 */ /* 0x002fc60000010000 */
[----:B------:R-:W-:Y:S01]  /*d1f0*/  FSETP.NE.FTZ.AND P2, PT, R11, RZ, PT ;  /* 0x000000ff0b00720b */ /* 0x000fe20003f55000 */
[----:B------:R-:W-:Y:S01]  /*d200*/  IMAD.MOV.U32 R4, RZ, RZ, RZ ;  /* 0x000000ffff047224 */ /* 0x000fe200078e00ff */
[----:B------:R-:W-:Y:S01]  /*d210*/  LOP3.LUT R16, R16, R3, RZ, 0x3c, !PT ;  /* 0x0000000310107212 */ /* 0x000fe200078e3cff */
[----:B------:R-:W-:Y:S01]  /*d220*/  IMAD.MOV.U32 R3, RZ, RZ, -0x800000 ;  /* 0xff800000ff037424 */ /* 0x000fe200078e00ff */
[----:B------:R-:W-:-:S09]  /*d230*/  FSETP.NE.FTZ.AND P3, PT, R0, RZ, PT ;  /* 0x000000ff0000720b */ /* 0x000fd20003f75000 */
[----:B------:R-:W0:Y:S01]  /*d240*/  @P2 MUFU.RCP R6, R11 ;  /* 0x0000000b00062308 */ /* 0x000e220000001000 */
[----:B------:R-:W-:-:S07]  /*d250*/  @P2 FMUL.FTZ R2, R2, 0.69314718246459960938 ;  /* 0x3f31721802022820 */ /* 0x000fce0000410000 */
[----:B------:R-:W1:Y:S08]  /*d260*/  @P3 MUFU.RCP R4, R0 ;  /* 0x0000000000043308 */ /* 0x000e700000001000 */
[----:B------:R-:W2:Y:S01]  /*d270*/  @P3 MUFU.LG2 R21, R0 ;  /* 0x0000000000153308 */ /* 0x000ea20000000c00 */
[-C--:B0-----:R-:W-:Y:S01]  /*d280*/  FMUL.FTZ R175, R24, R6.reuse ;  /* 0x0000000618af7220 */ /* 0x081fe20000410000 */
[-C--:B------:R-:W-:Y:S01]  /*d290*/  FMUL.FTZ R174, R28, R6.reuse ;  /* 0x000000061cae7220 */ /* 0x080fe20000410000 */
[----:B------:R0:W-:Y:S01]  /*d2a0*/  @!P0 STS [R17+0x38400], R6 ;  /* 0x0384000611008388 */ /* 0x0001e20000000800 */
        /* <DEDUP_REMOVED lines=62> */
[----:B-1----:R1:W-:Y:S01]  /*d690*/  @!P0 STS [R17+0x38420], R4 ;  /* 0x0384200411008388 */ /* 0x0023e20000000800 */
[----:B0-----:R0:W1:Y:S01]  /*d6a0*/  @P2 MUFU.LG2 R6, R11 ;  /* 0x0000000b00062308 */ /* 0x0010620000000c00 */
[----:B------:R-:W-:-:S02]  /*d6b0*/  IMAD.U32 R32, RZ, RZ, UR28 ;  /* 0x0000001cff207e24 */ /* 0x000fc4000f8e00ff */
[----:B--2---:R-:W-:Y:S01]  /*d6c0*/  @P3 FMUL.FTZ R21, R21, 0.69314718246459960938 ;  /* 0x3f31721815153820 */ /* 0x004fe20000410000 */
[-C--:B------:R-:W-:Y:S01]  /*d6d0*/  FMUL.FTZ R0, R83, R4.reuse ;  /* 0x0000000453007220 */ /* 0x080fe20000410000 */
[-C--:B------:R-:W-:Y:S01]  /*d6e0*/  FMUL.FTZ R13, R42, R4.reuse ;  /* 0x000000042a0d7220 */ /* 0x080fe20000410000 */
[----:B------:R-:W-:Y:S01]  /*d6f0*/  @P3 FMUL.FTZ R32, R32, 0.69314718246459960938 ;  /* 0x3f31721820203820 */ /* 0x000fe20000410000 */
[-C--:B------:R-:W-:Y:S01]  /*d700*/  FMUL.FTZ R15, R46, R4.reuse ;  /* 0x000000042e0f7220 */ /* 0x080fe20000410000 */
[-C--:B------:R-:W-:Y:S01]  /*d710*/  FMUL.FTZ R25, R50, R4.reuse ;  /* 0x0000000432197220 */ /* 0x080fe20000410000 */
[-C--:B------:R-:W-:Y:S01]  /*d720*/  FMUL.FTZ R29, R58, R4.reuse ;  /* 0x000000043a1d7220 */ /* 0x080fe20000410000 */
[-C--:B------:R-:W-:Y:S01]  /*d730*/  FMUL.FTZ R83, R86, R4.reuse ;  /* 0x0000000456537220 */ /* 0x080fe20000410000 */
[----:B------:R-:W-:Y:S01]  /*d740*/  PLOP3.LUT P0, PT, PT, PT, PT, 0x8, 0x0 ;  /* 0x000000000000781c */ /* 0x000fe20003f0e170 */
[-C--:B------:R-:W-:Y:S01]  /*d750*/  FMUL.FTZ R9, R26, R4.reuse ;  /* 0x000000041a097220 */ /* 0x080fe20000410000 */
[-C--:B------:R-:W-:Y:S01]  /*d760*/  FMUL.FTZ R27, R27, R4.reuse ;  /* 0x000000041b1b7220 */ /* 0x080fe20000410000 */
[-C--:B0-----:R-:W-:Y:S01]  /*d770*/  FMUL.FTZ R11, R30, R4.reuse ;  /* 0x000000041e0b7220 */ /* 0x081fe20000410000 */
[-C--:B------:R-:W-:Y:S01]  /*d780*/  FMUL.FTZ R31, R31, R4.reuse ;  /* 0x000000041f1f7220 */ /* 0x080fe20000410000 */
[-C--:B------:R-:W-:Y:S01]  /*d790*/  FMUL.FTZ R34, R34, R4.reuse ;  /* 0x0000000422227220 */ /* 0x080fe20000410000 */
[-C--:B------:R-:W-:Y:S01]  /*d7a0*/  FMUL.FTZ R35, R35, R4.reuse ;  /* 0x0000000423237220 */ /* 0x080fe20000410000 */
[----:B-1----:R-:W-:Y:S01]  /*d7b0*/  @P2 FMUL.FTZ R17, R6, 0.69314718246459960938 ;  /* 0x3f31721806112820 */ /* 0x002fe20000410000 */
[-C--:B------:R-:W-:Y:S01]  /*d7c0*/  FMUL.FTZ R38, R38, R4.reuse ;  /* 0x0000000426267220 */ /* 0x080fe20000410000 */
[-C--:B------:R-:W-:Y:S01]  /*d7d0*/  FMUL.FTZ R39, R39, R4.reuse ;  /* 0x0000000427277220 */ /* 0x080fe20000410000 */
[-C--:B------:R-:W-:Y:S01]  /*d7e0*/  FMUL.FTZ R43, R43, R4.reuse ;  /* 0x000000042b2b7220 */ /* 0x080fe20000410000 */
[----:B------:R-:W-:Y:S01]  /*d7f0*/  @P2 FFMA.FTZ R19, R2, R7, R17 ;  /* 0x0000000702132223 */ /* 0x000fe20000010011 */
        /* <DEDUP_REMOVED lines=52> */
.L_x_8534:
        /* <DEDUP_REMOVED lines=15> */
[----:B------:R-:W-:Y:S02]  /*dc30*/  F2FP.BF16.F32.PACK_AB R11, R31, R11 ;  /* 0x0000000b1f0b723e */ /* 0x000fe400000010ff */
        /* <DEDUP_REMOVED lines=17> */
[----:B0-----:R-:W-:Y:S02]  /*dd50*/  MOV R5, R6 ;  /* 0x0000000600057202 */ /* 0x001fe40000000f00 */
[----:B------:R-:W-:Y:S02]  /*dd60*/  F2FP.BF16.F32.PACK_AB R73, R75, R74 ;  /* 0x0000004a4b49723e */ /* 0x000fe400000010ff */
[----:B------:R-:W-:Y:S01]  /*dd70*/  F2FP.BF16.F32.PACK_AB R80, R81, R80 ;  /* 0x000000505150723e */ /* 0x000fe200000010ff */
[----:B------:R-:W-:Y:S01]  /*dd80*/  IMAD.WIDE R126, R202, 0x2, R4 ;  /* 0x00000002ca7e7825 */ /* 0x000fe200078e0204 */
[----:B------:R-:W-:-:S02]  /*dd90*/  F2FP.BF16.F32.PACK_AB R74, R77, R76 ;  /* 0x0000004c4d4a723e */ /* 0x000fc400000010ff */
[----:B------:R-:W-:Y:S02]  /*dda0*/  F2FP.BF16.F32.PACK_AB R75, R79, R78 ;  /* 0x0000004e4f4b723e */ /* 0x000fe400000010ff */
[C---:B------:R-:W-:Y:S02]  /*ddb0*/  IADD3 R177, P1, R126.reuse, 0x20, RZ ;  /* 0x000000207eb17810 */ /* 0x040fe40007f3e0ff */
[C---:B------:R-:W-:Y:S02]  /*ddc0*/  IADD3 R179, P0, R126.reuse, 0x40, RZ ;  /* 0x000000407eb37810 */ /* 0x040fe40007f1e0ff */
[----:B------:R-:W-:Y:S01]  /*ddd0*/  LOP3.LUT R36, R177, 0x380, RZ, 0xc0, !PT ;  /* 0x00000380b1247812 */ /* 0x000fe200078ec0ff */
[--C-:B------:R-:W-:Y:S01]  /*dde0*/  IMAD.X R37, RZ, RZ, R127.reuse, P1 ;  /* 0x000000ffff257224 */ /* 0x100fe200008e067f */
[----:B------:R-:W-:Y:S01]  /*ddf0*/  IADD3 R183, P3, R126, 0x2000, RZ ;  /* 0x000020007eb77810 */ /* 0x000fe20007f7e0ff */
[----:B------:R-:W-:Y:S01]  /*de00*/  IMAD.X R41, RZ, RZ, R127, P0 ;  /* 0x000000ffff297224 */ /* 0x000fe200000e067f */
[----:B------:R-:W-:-:S02]  /*de10*/  SHF.R.U64 R36, R36, 0x3, RZ ;  /* 0x0000000324247819 */ /* 0x000fc400000012ff */
[C---:B------:R-:W-:Y:S01]  /*de20*/  IADD3 R8, P0, R126.reuse, 0x4020, RZ ;  /* 0x000040207e087810 */ /* 0x040fe20007f1e0ff */
[--C-:B------:R-:W-:Y:S01]  /*de30*/  IMAD.X R49, RZ, RZ, R127.reuse, P3 ;  /* 0x000000ffff317224 */ /* 0x100fe200018e067f */
[C---:B------:R-:W-:Y:S02]  /*de40*/  LOP3.LUT R21, R126.reuse, 0x380, RZ, 0xc0, !PT ;  /* 0x000003807e157812 */ /* 0x040fe400078ec0ff */
[C---:B------:R-:W-:Y:S01]  /*de50*/  IADD3 R181, P4, R126.reuse, 0x60, RZ ;  /* 0x000000607eb57810 */ /* 0x040fe20007f9e0ff */
[--C-:B------:R-:W-:Y:S01]  /*de60*/  IMAD.X R107, RZ, RZ, R127.reuse, P0 ;  /* 0x000000ffff6b7224 */ /* 0x100fe200000e067f */
[C---:B------:R-:W-:Y:S02]  /*de70*/  IADD3 R189, P6, R126.reuse, 0x2020, RZ ;  /* 0x000020207ebd7810 */ /* 0x040fe40007fde0ff */
        /* <DEDUP_REMOVED lines=24> */
[----:B------:R-:W-:Y:S01]  /*e000*/  LOP3.LUT R44, R181, 0x380, RZ, 0xc0, !PT ;  /* 0x00000380b52c7812 */ /* 0x000fe200078ec0ff */
[--C-:B------:R-:W-:Y:S01]  /*e010*/  IMAD.X R33, RZ, RZ, R127.reuse, P1 ;  /* 0x000000ffff217224 */ /* 0x100fe200008e067f */
[----:B------:R-:W-:Y:S02]  /*e020*/  SHF.R.U64 R177, R177, 0x3, RZ ;  /* 0x00000003b1b17819 */ /* 0x000fe400000012ff */
[----:B------:R-:W-:Y:S01]  /*e030*/  LOP3.LUT R126, R21, R126, RZ, 0x3c, !PT ;  /* 0x0000007e157e7212 */ /* 0x000fe200078e3cff */
[----:B------:R-:W-:Y:S01]  /*e040*/  IMAD.X R21, RZ, RZ, R127, P2 ;  /* 0x000000ffff157224 */ /* 0x000fe200010e067f */
[----:B------:R-:W-:Y:S02]  /*e050*/  LOP3.LUT R48, R48, R183, RZ, 0x3c, !PT ;  /* 0x000000b730307212 */ /* 0x000fe400078e3cff */
[----:B------:R-:W-:Y:S02]  /*e060*/  SHF.R.U64 R40, R40, 0x3, RZ ;  /* 0x0000000328287819 */ /* 0x000fe400000012ff */
[----:B------:R-:W-:-:S02]  /*e070*/  SHF.R.U64 R44, R44, 0x3, RZ ;  /* 0x000000032c2c7819 */ /* 0x000fc400000012ff */
[----:B------:R-:W-:Y:S02]  /*e080*/  LOP3.LUT R52, R189, 0x380, RZ, 0xc0, !PT ;  /* 0x00000380bd347812 */ /* 0x000fe400078ec0ff */
[----:B------:R-:W-:Y:S02]  /*e090*/  LOP3.LUT R183, R32, 0x380, RZ, 0xc0, !PT ;  /* 0x0000038020b77812 */ /* 0x000fe400078ec0ff */
[----:B------:R-:W-:Y:S02]  /*e0a0*/  LOP3.LUT R106, R177, R8, RZ, 0x3c, !PT ;  /* 0x00000008b16a7212 */ /* 0x000fe400078e3cff */
[----:B------:R-:W-:Y:S02]  /*e0b0*/  LOP3.LUT R94, R211, 0x380, RZ, 0xc0, !PT ;  /* 0x00000380d35e7812 */ /* 0x000fe400078ec0ff */
[----:B------:R-:W-:Y:S02]  /*e0c0*/  F2FP.BF16.F32.PACK_AB R8, R20, R175 ;  /* 0x000000af1408723e */ /* 0x000fe400000010ff */
[----:B------:R-:W-:-:S02]  /*e0d0*/  LOP3.LUT R27, R6, 0x380, RZ, 0xc0, !PT ;  /* 0x00000380061b7812 */ /* 0x000fc400078ec0ff */
[----:B------:R-:W-:Y:S02]  /*e0e0*/  LOP3.LUT R177, R26, 0x380, RZ, 0xc0, !PT ;  /* 0x000003801ab17812 */ /* 0x000fe400078ec0ff */
[----:B------:R-:W-:Y:S02]  /*e0f0*/  LOP3.LUT R98, R213, 0x380, RZ, 0xc0, !PT ;  /* 0x00000380d5627812 */ /* 0x000fe400078ec0ff */
[----:B------:R-:W-:Y:S01]  /*e100*/  MOV R127, R126 ;  /* 0x0000007e007f7202 */ /* 0x000fe20000000f00 */
[----:B------:R-:W-:Y:S01]  /*e110*/  BAR.SYNC.DEFER_BLOCKING 0x1, 0x100 ;  /* 0x0044000000007b1d */ /* 0x000fe20000010000 */
[----:B------:R-:W-:Y:S02]  /*e120*/  LOP3.LUT R175, R30, 0x380, RZ, 0xc0, !PT ;  /* 0x000003801eaf7812 */ /* 0x000fe400078ec0ff */
[----:B------:R-:W-:Y:S02]  /*e130*/  LOP3.LUT R102, R215, 0x380, RZ, 0xc0, !PT ;  /* 0x00000380d7667812 */ /* 0x000fe400078ec0ff */
[----:B------:R-:W-:-:S02]  /*e140*/  LOP3.LUT R40, R40, R179, RZ, 0x3c, !PT ;  /* 0x000000b328287212 */ /* 0x000fc400078e3cff */
[----:B------:R-:W-:Y:S02]  /*e150*/  LOP3.LUT R44, R44, R181, RZ, 0x3c, !PT ;  /* 0x000000b52c2c7212 */ /* 0x000fe400078e3cff */
[----:B------:R-:W-:Y:S02]  /*e160*/  SHF.R.U64 R52, R52, 0x3, RZ ;  /* 0x0000000334347819 */ /* 0x000fe400000012ff */
[----:B------:R-:W-:Y:S02]  /*e170*/  SHF.R.U64 R183, R183, 0x3, RZ ;  /* 0x00000003b7b77819 */ /* 0x000fe400000012ff */
[----:B------:R-:W-:Y:S02]  /*e180*/  SHF.R.U64 R94, R94, 0x3, RZ ;  /* 0x000000035e5e7819 */ /* 0x000fe400000012ff */
[----:B------:R-:W-:Y:S02]  /*e190*/  LOP3.LUT R179, R110, 0x380, RZ, 0xc0, !PT ;  /* 0x000003806eb37812 */ /* 0x000fe400078ec0ff */
[----:B------:R-:W-:-:S02]  /*e1a0*/  LOP3.LUT R181, R114, 0x380, RZ, 0xc0, !PT ;  /* 0x0000038072b57812 */ /* 0x000fc400078ec0ff */
[----:B------:R-:W-:Y:S02]  /*e1b0*/  SHF.R.U64 R27, R27, 0x3, RZ ;  /* 0x000000031b1b7819 */ /* 0x000fe400000012ff */
[----:B------:R-:W-:Y:S02]  /*e1c0*/  SHF.R.U64 R177, R177, 0x3, RZ ;  /* 0x00000003b1b17819 */ /* 0x000fe400000012ff */
[----:B------:R-:W-:Y:S01]  /*e1d0*/  SHF.R.U64 R98, R98, 0x3, RZ ;  /* 0x0000000362627819 */ /* 0x000fe200000012ff */
[----:B------:R0:W-:Y:S01]  /*e1e0*/  STSM.16.M88.4 [R127], R8 ;  /* 0x000000087f007844 */ /* 0x0001e20000000200 */
[----:B------:R-:W-:Y:S02]  /*e1f0*/  SHF.R.U64 R175, R175, 0x3, RZ ;  /* 0x00000003afaf7819 */ /* 0x000fe400000012ff */
[----:B------:R-:W-:Y:S02]  /*e200*/  SHF.R.U64 R102, R102, 0x3, RZ ;  /* 0x0000000366667819 */ /* 0x000fe400000012ff */
[----:B------:R-:W-:-:S02]  /*e210*/  LOP3.LUT R52, R52, R189, RZ, 0x3c, !PT ;  /* 0x000000bd34347212 */ /* 0x000fc400078e3cff */
[----:B------:R-:W-:Y:S02]  /*e220*/  LOP3.LUT R118, R183, R32, RZ, 0x3c, !PT ;  /* 0x00000020b7767212 */ /* 0x000fe400078e3cff */
[----:B------:R-:W-:Y:S02]  /*e230*/  MOV R126, R36 ;  /* 0x00000024007e7202 */ /* 0x000fe40000000f00 */
[----:B------:R-:W-:Y:S02]  /*e240*/  LOP3.LUT R94, R94, R211, RZ, 0x3c, !PT ;  /* 0x000000d35e5e7212 */ /* 0x000fe400078e3cff */
[----:B------:R-:W-:Y:S02]  /*e250*/  SHF.R.U64 R179, R179, 0x3, RZ ;  /* 0x00000003b3b37819 */ /* 0x000fe400000012ff */
[----:B------:R-:W-:Y:S02]  /*e260*/  SHF.R.U64 R181, R181, 0x3, RZ ;  /* 0x00000003b5b57819 */ /* 0x000fe400000012ff */
[----:B0-----:R-:W-:-:S02]  /*e270*/  F2FP.BF16.F32.PACK_AB R8, R171, R173 ;  /* 0x000000adab08723e */ /* 0x001fc400000010ff */
[----:B------:R-:W-:Y:S02]  /*e280*/  F2FP.BF16.F32.PACK_AB R9, R35, R34 ;  /* 0x000000222309723e */ /* 0x000fe400000010ff */
[----:B------:R-:W-:Y:S02]  /*e290*/  F2FP.BF16.F32.PACK_AB R10, R169, R172 ;  /* 0x000000aca90a723e */ /* 0x000fe400000010ff */
[----:B------:R-:W-:Y:S02]  /*e2a0*/  F2FP.BF16.F32.PACK_AB R11, R39, R38 ;  /* 0x00000026270b723e */ /* 0x000fe400000010ff */
[----:B------:R-:W-:Y:S02]  /*e2b0*/  LOP3.LUT R122, R27, R6, RZ, 0x3c, !PT ;  /* 0x000000061b7a7212 */ /* 0x000fe400078e3cff */
[----:B------:R-:W-:Y:S01]  /*e2c0*/  LOP3.LUT R32, R177, R26, RZ, 0x3c, !PT ;  /* 0x0000001ab1207212 */ /* 0x000fe200078e3cff */
[----:B------:R0:W-:Y:S01]  /*e2d0*/  STSM.16.M88.4 [R126], R8 ;  /* 0x000000087e007844 */ /* 0x0001e20000000200 */
[----:B------:R-:W-:-:S02]  /*e2e0*/  MOV R41, R40 ;  /* 0x0000002800297202 */ /* 0x000fc40000000f00 */
[----:B------:R-:W-:Y:S02]  /*e2f0*/  LOP3.LUT R98, R98, R213, RZ, 0x3c, !PT ;  /* 0x000000d562627212 */ /* 0x000fe400078e3cff */
[----:B------:R-:W-:Y:S01]  /*e300*/  LOP3.LUT R20, R175, R30, RZ, 0x3c, !PT ;  /* 0x0000001eaf147212 */ /* 0x000fe200078e3cff */
[----:B------:R1:W-:Y:S01]  /*e310*/  STSM.16.M88.4 [R41], R12 ;  /* 0x0000000c29007844 */ /* 0x0003e20000000200 */
[----:B------:R-:W-:Y:S02]  /*e320*/  MOV R44, R44 ;  /* 0x0000002c002c7202 */ /* 0x000fe40000000f00 */
[----:B------:R-:W-:Y:S02]  /*e330*/  F2FP.BF16.F32.PACK_AB R26, R28, R161 ;  /* 0x000000a11c1a723e */ /* 0x000fe400000010ff */
[----:B------:R-:W-:Y:S02]  /*e340*/  F2FP.BF16.F32.PACK_AB R27, R55, R54 ;  /* 0x00000036371b723e */ /* 0x000fe400000010ff */
[----:B------:R-:W-:-:S02]  /*e350*/  LOP3.LUT R102, R102, R215, RZ, 0x3c, !PT ;  /* 0x000000d766667212 */ /* 0x000fc400078e3cff */
[----:B------:R-:W-:Y:S01]  /*e360*/  MOV R48, R48 ;  /* 0x0000003000307202 */ /* 0x000fe20000000f00 */
[----:B------:R2:W-:Y:S01]  /*e370*/  STSM.16.M88.4 [R44], R24 ;  /* 0x000000182c007844 */ /* 0x0005e20000000200 */
[----:B------:R-:W-:Y:S01]  /*e380*/  F2FP.BF16.F32.PACK_AB R28, R57, R158 ;  /* 0x0000009e391c723e */ /* 0x000fe200000010ff */
[----:B0-----:R-:W-:Y:S01]  /*e390*/  IMAD.U32 R8, RZ, RZ, UR8 ;  /* 0x00000008ff087e24 */ /* 0x001fe2000f8e00ff */
[----:B------:R-:W-:Y:S01]  /*e3a0*/  F2FP.BF16.F32.PACK_AB R30, R61, R60 ;  /* 0x0000003c3d1e723e */ /* 0x000fe200000010ff */
[----:B------:R-:W-:Y:S01]  /*e3b0*/  IMAD.U32 R9, RZ, RZ, UR9 ;  /* 0x00000009ff097e24 */ /* 0x000fe2000f8e00ff */
[----:B------:R-:W-:Y:S01]  /*e3c0*/  MOV R52, R52 ;  /* 0x0000003400347202 */ /* 0x000fe20000000f00 */
[----:B------:R-:W-:Y:S01]  /*e3d0*/  ULDC.64 UR8, c[0x0][0xd08] ;  /* 0x0003420000087ab9 */ /* 0x000fe20000000a00 */
[----:B------:R-:W-:Y:S01]  /*e3e0*/  LOP3.LUT R110, R179, R110, RZ, 0x3c, !PT ;  /* 0x0000006eb36e7212 */ /* 0x000fe200078e3cff */
[----:B------:R-:W-:Y:S01]  /*e3f0*/  STSM.16.M88.4 [R48], R28 ;  /* 0x0000001c30007844 */ /* 0x000fe20000000200 */
[----:B------:R-:W-:-:S02]  /*e400*/  LOP3.LUT R114, R181, R114, RZ, 0x3c, !PT ;  /* 0x00000072b5727212 */ /* 0x000fc400078e3cff */
[----:B------:R-:W-:Y:S01]  /*e410*/  MOV R94, R94 ;  /* 0x0000005e005e7202 */ /* 0x000fe20000000f00 */
[----:B------:R-:W-:Y:S01]  /*e420*/  STSM.16.M88.4 [R52], R64 ;  /* 0x0000004034007844 */ /* 0x000fe20000000200 */
[----:B------:R-:W-:Y:S02]  /*e430*/  F2FP.BF16.F32.PACK_AB R81, R0, R82 ;  /* 0x000000520051723e */ /* 0x000fe400000010ff */
[----:B------:R-:W-:Y:S01]  /*e440*/  F2FP.BF16.F32.PACK_AB R88, R89, R88 ;  /* 0x000000585958723e */ /* 0x000fe200000010ff */
[----:B------:R-:W-:Y:S01]  /*e450*/  STSM.16.M88.4 [R94], R72 ;  /* 0x000000485e007844 */ /* 0x000fe20000000200 */
        /* <DEDUP_REMOVED lines=17> */
[----:B------:R-:W-:Y:S02]  /*e570*/  MOV R36, R114 ;  /* 0x0000007200247202 */ /* 0x000fe40000000f00 */
        /* <DEDUP_REMOVED lines=28> */
[----:B------:R-:W-:Y:S01]  /*e740*/  MOV R32, R32 ;  /* 0x0000002000207202 */ /* 0x000fe20000000f00 */
[----:B------:R-:W-:Y:S01]  /*e750*/  STSM.16.M88.4 [R20], R136 ;  /* 0x0000008814007844 */ /* 0x000fe20000000200 */
[----:B------:R-:W-:-:S02]  /*e760*/  F2FP.BF16.F32.PACK_AB R146, R149, R148 ;  /* 0x000000949592723e */ /* 0x000fc400000010ff */
        /* <DEDUP_REMOVED lines=10> */
[----:B-1----:R-:W-:Y:S02]  /*e810*/  IMAD.U32 R14, RZ, RZ, UR8 ;  /* 0x00000008ff0e7e24 */ /* 0x002fe4000f8e00ff */
[----:B------:R-:W-:Y:S01]  /*e820*/  IMAD.U32 R0, RZ, RZ, UR4 ;  /* 0x00000004ff007e24 */ /* 0x000fe2000f8e00ff */
[----:B------:R-:W4:Y:S01]  /*e830*/  @P0 LDG.E R10, desc[UR44][R8.64] ;  /* 0x0000002c080a0981 */ /* 0x000f22000c1e1900 */
[----:B------:R-:W-:Y:S02]  /*e840*/  IMAD.U32 R15, RZ, RZ, UR9 ;  /* 0x00000009ff0f7e24 */ /* 0x000fe4000f8e00ff */
[----:B------:R-:W-:-:S03]  /*e850*/  IMAD R11, R198, 0x40, R23 ;  /* 0x00000040c60b7824 */ /* 0x000fc600078e0217 */
[----:B------:R1:W5:Y:S01]  /*e860*/  @P6 LDG.E R0, desc[UR44][R14.64] ;  /* 0x0000002c0e006981 */ /* 0x000362000c1e1900 */
[----:B------:R-:W-:-:S03]  /*e870*/  IMAD.WIDE R4, R11, 0x2, R4 ;  /* 0x000000020b047825 */ /* 0x000fc600078e0204 */
[C---:B------:R-:W-:Y:S02]  /*e880*/  IADD3 R13, P2, R4.reuse, 0x1000, RZ ;  /* 0x00001000040d7810 */ /* 0x040fe40007f5e0ff */
[C---:B--2---:R-:W-:Y:S02]  /*e890*/  IADD3 R25, P1, R4.reuse, 0x2000, RZ ;  /* 0x0000200004197810 */ /* 0x044fe40007f3e0ff */
[----:B0-----:R-:W-:Y:S02]  /*e8a0*/  P2R R6, PR, RZ, 0x4 ;  /* 0x00000004ff067803 */ /* 0x001fe40000000000 */
[C---:B------:R-:W-:Y:S02]  /*e8b0*/  IADD3 R29, P2, R4.reuse, 0x3000, RZ ;  /* 0x00003000041d7810 */ /* 0x040fe40007f5e0ff */
[C---:B------:R-:W-:Y:S02]  /*e8c0*/  IADD3 R33, P3, R4.reuse, 0x4000, RZ ;  /* 0x0000400004217810 */ /* 0x040fe40007f7e0ff */
[----:B------:R-:W-:-:S02]  /*e8d0*/  IADD3 R37, P4, R4, 0x5000, RZ ;  /* 0x0000500004257810 */ /* 0x000fc40007f9e0ff */
[----:B------:R-:W-:Y:S02]  /*e8e0*/  IADD3 R41, P5, R4, 0x6000, RZ ;  /* 0x0000600004297810 */ /* 0x000fe40007fbe0ff */
[----:B------:R-:W-:Y:S02]  /*e8f0*/  LOP3.LUT R12, R13, 0x380, RZ, 0xc0, !PT ;  /* 0x000003800d0c7812 */ /* 0x000fe400078ec0ff */
[----:B------:R-:W-:Y:S02]  /*e900*/  LOP3.LUT R24, R25, 0x380, RZ, 0xc0, !PT ;  /* 0x0000038019187812 */ /* 0x000fe400078ec0ff */
[----:B------:R-:W-:Y:S02]  /*e910*/  LOP3.LUT R28, R29, 0x380, RZ, 0xc0, !PT ;  /* 0x000003801d1c7812 */ /* 0x000fe400078ec0ff */
[----:B---3--:R-:W-:Y:S02]  /*e920*/  LOP3.LUT R32, R33, 0x380, RZ, 0xc0, !PT ;  /* 0x0000038021207812 */ /* 0x008fe400078ec0ff */
        /* <DEDUP_REMOVED lines=15> */
[----:B----4-:R-:W-:Y:S01]  /*ea20*/  @P0 R2UR UR4, R10 ;  /* 0x000000000a0402ca */ /* 0x010fe200000e0000 */
[----:B-1----:R-:W-:-:S14]  /*ea30*/  @P6 BRA `(.L_x_8570) ;  /* 0x0000000000106947 */ /* 0x002fdc0003800000 */
[----:B------:R-:W-:Y:S05]  /*ea40*/  @!P0 BRA `(.L_x_8570) ;  /* 0x00000000000c8947 */ /* 0x000fea0003800000 */
[----:B------:R-:W2:Y:S04]  /*ea50*/  LDG.E R11, desc[UR44][R8.64] ;  /* 0x0000002c080b7981 */ /* 0x000ea8000c1e1900 */
[----:B-----5:R-:W2:Y:S02]  /*ea60*/  LDG.E R0, desc[UR44][R8.64+0x4] ;  /* 0x0000042c08007981 */ /* 0x020ea4000c1e1900 */
[----:B--2---:R-:W-:-:S07]  /*ea70*/  IMAD.IADD R0, R0, 0x1, -R11 ;  /* 0x0000000100007824 */ /* 0x004fce00078e0a0b */
.L_x_8570:
[----:B------:R-:W-:Y:S01]  /*ea80*/  ISETP.NE.AND P6, PT, R6, RZ, PT ;  /* 0x000000ff0600720c */ /* 0x000fe20003fc5270 */
[--C-:B------:R-:W-:Y:S01]  /*ea90*/  IMAD.X R25, RZ, RZ, R5.reuse, P1 ;  /* 0x000000ffff197224 */ /* 0x100fe200008e0605 */
[----:B------:R-:W0:Y:S01]  /*eaa0*/  SHFL.IDX PT, R6, R199, RZ, 0x1f ;  /* 0x00001fffc7067589 */ /* 0x000e2200000e0000 */
        /* <DEDUP_REMOVED lines=21> */
[--C-:B------:R-:W-:Y:S01]  /*ec00*/  IMAD.X R45, RZ, RZ, R5.reuse, P0 ;  /* 0x000000ffff2d7224 */ /* 0x100fe200000e0605 */
[----:B------:R-:W-:Y:S01]  /*ec10*/  LOP3.LUT R52, R52, R53, RZ, 0x3c, !PT ;  /* 0x0000003534347212 */ /* 0x000fe200078e3cff */
[----:B------:R-:W-:Y:S01]  /*ec20*/  IMAD.X R53, RZ, RZ, R5, P1 ;  /* 0x000000ffff357224 */ /* 0x000fe200008e0605 */
[----:B0-----:R-:W-:-:S02]  /*ec30*/  ISETP.NE.AND P6, PT, R6, RZ, PT ;  /* 0x000000ff0600720c */ /* 0x001fc40003fc5270 */
[C---:B------:R-:W-:Y:S02]  /*ec40*/  IADD3 R57, P2, R4.reuse, 0xa000, RZ ;  /* 0x0000a00004397810 */ /* 0x040fe40007f5e0ff */
[C---:B------:R-:W-:Y:S02]  /*ec50*/  IADD3 R61, P3, R4.reuse, 0xb000, RZ ;  /* 0x0000b000043d7810 */ /* 0x040fe40007f7e0ff */
[C---:B------:R-:W-:Y:S02]  /*ec60*/  IADD3 R65, P4, R4.reuse, 0xc000, RZ ;  /* 0x0000c00004417810 */ /* 0x040fe40007f9e0ff */
[C---:B------:R-:W-:Y:S02]  /*ec70*/  IADD3 R69, P5, R4.reuse, 0xd000, RZ ;  /* 0x0000d00004457810 */ /* 0x040fe40007fbe0ff */
[C---:B------:R-:W-:Y:S02]  /*ec80*/  IADD3 R77, P0, R4.reuse, 0xe000, RZ ;  /* 0x0000e000044d7810 */ /* 0x040fe40007f1e0ff */
[----:B------:R-:W-:-:S02]  /*ec90*/  LOP3.LUT R9, R4, 0x380, RZ, 0xc0, !PT ;  /* 0x0000038004097812 */ /* 0x000fc400078ec0ff */
[----:B------:R-:W-:Y:S02]  /*eca0*/  IADD3 R11, P1, R4, 0xf000, RZ ;  /* 0x0000f000040b7810 */ /* 0x000fe40007f3e0ff */
[----:B------:R-:W-:Y:S02]  /*ecb0*/  LOP3.LUT R56, R57, 0x380, RZ, 0xc0, !PT ;  /* 0x0000038039387812 */ /* 0x000fe400078ec0ff */
[----:B------:R-:W-:Y:S01]  /*ecc0*/  LOP3.LUT R60, R61, 0x380, RZ, 0xc0, !PT ;  /* 0x000003803d3c7812 */ /* 0x000fe200078ec0ff */
[----:B------:R-:W-:Y:S01]  /*ecd0*/  IMAD.X R73, RZ, RZ, R5, P1 ;  /* 0x000000ffff497224 */ /* 0x000fe200008e0605 */
[----:B------:R-:W-:Y:S02]  /*ece0*/  LOP3.LUT R64, R65, 0x380, RZ, 0xc0, !PT ;  /* 0x0000038041407812 */ /* 0x000fe400078ec0ff */
[----:B------:R-:W-:Y:S02]  /*ecf0*/  LOP3.LUT R68, R69, 0x380, RZ, 0xc0, !PT ;  /* 0x0000038045447812 */ /* 0x000fe400078ec0ff */
[----:B------:R-:W-:-:S02]  /*ed00*/  LOP3.LUT R76, R77, 0x380, RZ, 0xc0, !PT ;  /* 0x000003804d4c7812 */ /* 0x000fc400078ec0ff */
[----:B------:R-:W-:Y:S02]  /*ed10*/  SHF.R.U64 R9, R9, 0x3, RZ ;  /* 0x0000000309097819 */ /* 0x000fe400000012ff */
[----:B------:R-:W-:Y:S02]  /*ed20*/  LOP3.LUT R6, R11, 0x380, RZ, 0xc0, !PT ;  /* 0x000003800b067812 */ /* 0x000fe400078ec0ff */
[----:B------:R-:W-:Y:S02]  /*ed30*/  SHF.R.U64 R56, R56, 0x3, RZ ;  /* 0x0000000338387819 */ /* 0x000fe400000012ff */
[----:B------:R-:W-:Y:S02]  /*ed40*/  SHF.R.U64 R60, R60, 0x3, RZ ;  /* 0x000000033c3c7819 */ /* 0x000fe400000012ff */
[----:B------:R-:W-:Y:S02]  /*ed50*/  SHF.R.U64 R64, R64, 0x3, RZ ;  /* 0x0000000340407819 */ /* 0x000fe400000012ff */
[----:B------:R-:W-:-:S02]  /*ed60*/  SHF.R.U64 R68, R68, 0x3, RZ ;  /* 0x0000000344447819 */ /* 0x000fc400000012ff */
[----:B------:R-:W-:Y:S02]  /*ed70*/  SHF.R.U64 R76, R76, 0x3, RZ ;  /* 0x000000034c4c7819 */ /* 0x000fe400000012ff */
[----:B------:R-:W-:Y:S01]  /*ed80*/  LOP3.LUT R8, R9, R4, RZ, 0x3c, !PT ;  /* 0x0000000409087212 */ /* 0x000fe200078e3cff */
[--C-:B------:R-:W-:Y:S01]  /*ed90*/  IMAD.MOV.U32 R9, RZ, RZ, R5.reuse ;  /* 0x000000ffff097224 */ /* 0x100fe200078e0005 */
        /* <DEDUP_REMOVED lines=60> */
.L_x_8571:
        /* <DEDUP_REMOVED lines=10> */
[----:B------:R-:W5:Y:S04]  /*f200*/  LD.E.128 R24, desc[UR44][R24.64] ;  /* 0x0000002c18187980 */ /* 0x000f68000c101d00 */
[----:B------:R-:W5:Y:S04]  /*f210*/  LD.E.128 R28, desc[UR44][R28.64] ;  /* 0x0000002c1c1c7980 */ /* 0x000f68000c101d00 */
[----:B------:R-:W5:Y:S01]  /*f220*/  LD.E.128 R32, desc[UR44][R32.64] ;  /* 0x0000002c20207980 */ /* 0x000f62000c101d00 */
[----:B-1----:R-:W-:-:S03]  /*f230*/  ISETP.NE.AND P2, PT, R81, 0x1, PT ;  /* 0x000000015100780c */ /* 0x002fc60003f45270 */
[----:B------:R-:W5:Y:S01]  /*f240*/  LD.E.128 R36, desc[UR44][R36.64] ;  /* 0x0000002c24247980 */ /* 0x000f62000c101d00 */
[----:B------:R-:W-:Y:S02]  /*f250*/  ISETP.GE.AND P0, PT, R195, UR12, PT ;  /* 0x0000000cc3007c0c */ /* 0x000fe4000bf06270 */
[----:B------:R-:W-:Y:S01]  /*f260*/  LOP3.LUT R3, R4, 0x2, R3, 0xe2, !PT ;  /* 0x0000000204037812 */ /* 0x000fe200078ee203 */
[----:B------:R-:W5:Y:S01]  /*f270*/  LD.E.128 R40, desc[UR44][R40.64] ;  /* 0x0000002c28287980 */ /* 0x000f62000c101d00 */
[----:B------:R-:W-:-:S03]  /*f280*/  SEL R4, RZ, 0xffffffff, P0 ;  /* 0xffffffffff047807 */ /* 0x000fc60000000000 */
[----:B------:R-:W5:Y:S02]  /*f290*/  LD.E.128 R44, desc[UR44][R44.64] ;  /* 0x0000002c2c2c7980 */ /* 0x000f64000c101d00 */
[----:B------:R-:W0:Y:S01]  /*f2a0*/  @P2 LDC R19, c[0x0][0xcec] ;  /* 0x00033b00ff132b82 */ /* 0x000e220000000800 */
[----:B------:R-:W-:Y:S01]  /*f2b0*/  UIMAD UR7, UR14, UR10, URZ ;  /* 0x0000000a0e0772a4 */ /* 0x000fe2000f8e023f */
[----:B------:R-:W-:Y:S01]  /*f2c0*/  ISETP.GE.AND P0, PT, R194, UR12, PT ;  /* 0x0000000cc2007c0c */ /* 0x000fe2000bf06270 */
[----:B------:R-:W-:Y:S01]  /*f2d0*/  IMAD.SHL.U32 R4, R4, 0x4, RZ ;  /* 0x0000000404047824 */ /* 0x000fe200078e00ff */
[----:B------:R-:W5:Y:S04]  /*f2e0*/  LD.E.128 R48, desc[UR44][R48.64] ;  /* 0x0000002c30307980 */ /* 0x000f68000c101d00 */
[----:B------:R-:W1:Y:S01]  /*f2f0*/  @P2 LDC R21, c[0x0][0xcf0] ;  /* 0x00033c00ff152b82 */ /* 0x000e620000000800 */
[----:B------:R-:W-:Y:S01]  /*f300*/  UIMAD.WIDE.U32 UR8, UR4, UR10, URZ ;  /* 0x0000000a040872a5 */ /* 0x000fe2000f8e003f */
[----:B------:R-:W-:Y:S01]  /*f310*/  SEL R5, RZ, 0xffffffff, P0 ;  /* 0xffffffffff057807 */ /* 0x000fe20000000000 */
[----:B------:R-:W-:Y:S01]  /*f320*/  UIMAD UR7, UR4, UR11, UR7 ;  /* 0x0000000b040772a4 */ /* 0x000fe2000f8e0207 */
[----:B------:R-:W-:Y:S01]  /*f330*/  LOP3.LUT R4, R4, 0x4, R3, 0xe2, !PT ;  /* 0x0000000404047812 */ /* 0x000fe200078ee203 */
[----:B------:R-:W-:Y:S01]  /*f340*/  IMAD R3, R197, 0x20, R198 ;  /* 0x00000020c5037824 */ /* 0x000fe200078e02c6 */
[----:B------:R-:W-:Y:S01]  /*f350*/  ULDC.64 UR10, c[0x0][0xbe8] ;  /* 0x0002fa00000a7ab9 */ /* 0x000fe20000000a00 */
[----:B------:R-:W-:Y:S01]  /*f360*/  UIADD3 UR9, UR9, UR7, URZ ;  /* 0x0000000709097290 */ /* 0x000fe2000fffe03f */
[----:B------:R-:W-:Y:S01]  /*f370*/  IMAD.SHL.U32 R5, R5, 0x8, RZ ;  /* 0x0000000805057824 */ /* 0x000fe200078e00ff */
[----:B------:R-:W-:Y:S01]  /*f380*/  UIMAD UR4, UR15, UR10, URZ ;  /* 0x0000000a0f0472a4 */ /* 0x000fe2000f8e023f */
[----:B------:R-:W-:Y:S01]  /*f390*/  ISETP.GE.AND P0, PT, R193, UR12, PT ;  /* 0x0000000cc1007c0c */ /* 0x000fe2000bf06270 */
[----:B------:R-:W-:Y:S01]  /*f3a0*/  VIADD R82, R3, UR38 ;  /* 0x0000002603527c36 */ /* 0x000fe20008000000 */
[----:B------:R-:W-:Y:S01]  /*f3b0*/  UIMAD.WIDE.U32 UR8, UR39, UR10, UR8 ;  /* 0x0000000a270872a5 */ /* 0x000fe2000f8e0008 */
[----:B------:R-:W5:Y:S01]  /*f3c0*/  LD.E.128 R52, desc[UR44][R52.64] ;  /* 0x0000002c34347980 */ /* 0x000f62000c101d00 */
[----:B------:R-:W-:Y:S01]  /*f3d0*/  UIMAD UR4, UR39, UR11, UR4 ;  /* 0x0000000b270472a4 */ /* 0x000fe2000f8e0204 */
[----:B------:R-:W-:-:S02]  /*f3e0*/  SEL R3, RZ, 0xffffffff, P0 ;  /* 0xffffffffff037807 */ /* 0x000fc40000000000 */
[----:B------:R-:W-:Y:S01]  /*f3f0*/  LOP3.LUT R5, R5, 0x8, R4, 0xe2, !PT ;  /* 0x0000000805057812 */ /* 0x000fe200078ee204 */
[----:B0-----:R-:W-:Y:S01]  /*f400*/  @P2 IMAD.HI.U32 R4, R82, R19, RZ ;  /* 0x0000001352042227 */ /* 0x001fe200078e00ff */
[----:B------:R-:W-:Y:S01]  /*f410*/  ULDC.64 UR10, c[0x0][0xbf0] ;  /* 0x0002fc00000a7ab9 */ /* 0x000fe20000000a00 */
[----:B------:R-:W-:Y:S01]  /*f420*/  UIADD3 UR9, UR9, UR4, URZ ;  /* 0x0000000409097290 */ /* 0x000fe2000fffe03f */
[----:B------:R-:W5:Y:S01]  /*f430*/  LD.E.128 R56, desc[UR44][R56.64] ;  /* 0x0000002c38387980 */ /* 0x000f62000c101d00 */
[----:B------:R-:W-:Y:S01]  /*f440*/  UIMAD UR4, UR40, UR10, URZ ;  /* 0x0000000a280472a4 */ /* 0x000fe2000f8e023f */
[----:B------:R-:W-:Y:S01]  /*f450*/  IMAD.SHL.U32 R6, R3, 0x10, RZ ;  /* 0x0000001003067824 */ /* 0x000fe200078e00ff */
[----:B------:R-:W-:Y:S01]  /*f460*/  UIMAD.WIDE.U32 UR8, UR41, UR10, UR8 ;  /* 0x0000000a290872a5 */ /* 0x000fe2000f8e0008 */
[----:B------:R-:W-:Y:S01]  /*f470*/  IMAD.MOV.U32 R3, RZ, RZ, R82 ;  /* 0x000000ffff037224 */ /* 0x000fe200078e0052 */
[----:B-1----:R-:W-:Y:S01]  /*f480*/  @P2 SHF.R.U32.HI R3, RZ, R21, R4 ;  /* 0x00000015ff032219 */ /* 0x002fe20000011604 */
        /* <DEDUP_REMOVED lines=20> */
[----:B------:R-:W-:Y:S01]  /*f5d0*/  IMAD R21, R3, UR9, R80 ;  /* 0x0000000903157c24 */ /* 0x000fe2000f8e0250 */
[----:B------:R-:W-:Y:S01]  /*f5e0*/  ISETP.GE.AND P0, PT, R201, UR12, PT ;  /* 0x0000000cc9007c0c */ /* 0x000fe2000bf06270 */
[----:B------:R-:W-:Y:S01]  /*f5f0*/  IMAD.WIDE.U32 R4, R3, UR8, R4 ;  /* 0x0000000803047c25 */ /* 0x000fe2000f8e0004 */
[----:B------:R-:W-:Y:S01]  /*f600*/  @!PT LDS RZ, [RZ] ;  /* 0x00000000fffff984 */ /* 0x000fe20000000800 */
[----:B------:R-:W-:Y:S01]  /*f610*/  @!PT LDS RZ, [RZ] ;  /* 0x00000000fffff984 */ /* 0x000fe20000000800 */
[----:B------:R-:W-:Y:S01]  /*f620*/  @!PT LDS RZ, [RZ] ;  /* 0x00000000fffff984 */ /* 0x000fe20000000800 */
[----:B------:R-:W-:Y:S01]  /*f630*/  @!PT LDS RZ, [RZ] ;  /* 0x00000000fffff984 */ /* 0x000fe20000000800 */
[----:B------:R0:W-:Y:S06]  /*f640*/  MEMBAR.ALL.CTA ;  /* 0x0000000000007992 */ /* 0x0001ec0000008000 */
[----:B0-----:R-:W0:Y:S01]  /*f650*/  FENCE.VIEW.ASYNC.S ;  /* 0x00000000000073c6 */ /* 0x001e220000000000 */
[----:B------:R-:W-:Y:S01]  /*f660*/  ULDC.64 UR8, c[0x0][0xbd8] ;  /* 0x0002f60000087ab9 */ /* 0x000fe20000000a00 */
[----:B------:R-:W-:Y:S01]  /*f670*/  LOP3.LUT R6, R83, 0x20, R6, 0xe2, !PT ;  /* 0x0000002053067812 */ /* 0x000fe200078ee206 */
[----:B------:R-:W-:Y:S01]  /*f680*/  IMAD.IADD R5, R5, 0x1, R21 ;  /* 0x0000000105057824 */ /* 0x000fe200078e0215 */
[----:B------:R-:W-:Y:S01]  /*f690*/  SEL R3, RZ, 0x40, P0 ;  /* 0x00000040ff037807 */ /* 0x000fe20000000000 */
[----:B------:R-:W-:Y:S01]  /*f6a0*/  IMAD R20, R20, UR8, RZ ;  /* 0x0000000814147c24 */ /* 0x000fe2000f8e02ff */
[----:B------:R-:W-:Y:S01]  /*f6b0*/  ISETP.GE.AND P0, PT, R200, UR12, PT ;  /* 0x0000000cc8007c0c */ /* 0x000fe2000bf06270 */
[----:B-----5:R-:W-:Y:S01]  /*f6c0*/  IMAD R88, R0, R81, RZ ;  /* 0x0000005100587224 */ /* 0x020fe200078e02ff */
[----:B------:R-:W-:Y:S01]  /*f6d0*/  LOP3.LUT R3, R6, R3, RZ, 0xfc, !PT ;  /* 0x0000000306037212 */ /* 0x000fe200078efcff */
[----:B------:R-:W-:Y:S01]  /*f6e0*/  VIADD R87, R198, UR38 ;  /* 0x00000026c6577c36 */ /* 0x000fe20008000000 */
[----:B------:R-:W-:Y:S01]  /*f6f0*/  SEL R6, RZ, 0x80, P0 ;  /* 0x00000080ff067807 */ /* 0x000fe20000000000 */
[C---:B------:R-:W-:Y:S01]  /*f700*/  IMAD R21, R19.reuse, UR9, R20 ;  /* 0x0000000913157c24 */ /* 0x040fe2000f8e0214 */
[----:B------:R-:W-:Y:S01]  /*f710*/  BSSY B1, `(.L_x_8572) ;  /* 0x000002d000017945 */ /* 0x000fe20003800000 */
[----:B------:R-:W-:Y:S01]  /*f720*/  IMAD.WIDE.U32 R4, R19, UR8, R4 ;  /* 0x0000000813047c25 */ /* 0x000fe2000f8e0004 */
[----:B------:R-:W-:Y:S01]  /*f730*/  ISETP.GE.AND P1, PT, R87, R88, PT ;  /* 0x000000585700720c */ /* 0x000fe20003f26270 */
[----:B------:R-:W-:Y:S01]  /*f740*/  ULDC.64 UR8, c[0x0][0xb80] ;  /* 0x0002e00000087ab9 */ /* 0x000fe20000000a00 */
[----:B------:R-:W-:Y:S01]  /*f750*/  LOP3.LUT R6, R3, R6, RZ, 0xfc, !PT ;  /* 0x0000000603067212 */ /* 0x000fe200078efcff */
[----:B------:R-:W-:Y:S01]  /*f760*/  IMAD.IADD R5, R5, 0x1, R21 ;  /* 0x0000000105057824 */ /* 0x000fe200078e0215 */
[----:B------:R-:W-:Y:S01]  /*f770*/  LEA R19, P2, R4, UR8, 0x1 ;  /* 0x0000000804137c11 */ /* 0x000fe2000f8408ff */
[----:B------:R-:W-:-:S03]  /*f780*/  VIADD R0, R17, 0x38820 ;  /* 0x0003882011007836 */ /* 0x000fc60000000000 */
[----:B------:R-:W-:Y:S01]  /*f790*/  LEA.HI.X R86, R4, UR9, R5, 0x1, P2 ;  /* 0x0000000904567c11 */ /* 0x000fe200090f0c05 */
[----:B0-----:R0:W1:Y:S01]  /*f7a0*/  SHFL.IDX PT, R20, R19, RZ, 0x181f ;  /* 0x00181fff13147589 */ /* 0x00106200000e0000 */
[----:B------:R-:W-:-:S03]  /*f7b0*/  PRMT R0, RZ, 0x654, R0 ;  /* 0x00000654ff007816 */ /* 0x000fc60000000000 */
[----:B------:R0:W2:Y:S01]  /*f7c0*/  SHFL.IDX PT, R21, R86, RZ, 0x181f ;  /* 0x00181fff56157589 */ /* 0x0000a200000e0000 */
[----:B------:R0:W-:Y:S01]  /*f7d0*/  SYNCS.ARRIVE.TRANS64.RED.A1T0 RZ, [R0+URZ], RZ ;  /* 0x000000ff00ff79a7 */ /* 0x0001e2000810043f */
        /* <DEDUP_REMOVED lines=32> */
.L_x_8573:
[----:B------:R-:W-:Y:S05]  /*f9e0*/  BSYNC B1 ;  /* 0x0000000000017941 */ /* 0x000fea0003800000 */
.L_x_8572:
[----:B0-----:R-:W-:Y:S01]  /*f9f0*/  VIADD R0, R87, 0x20 ;  /* 0x0000002057007836 */ /* 0x001fe20000000000 */
[----:B---3--:R0:W3:Y:S04]  /*fa00*/  SHFL.IDX PT, R9, R86, 0x1, 0x181f ;  /* 0x00381f0056097f89 */ /* 0x0080e800000e0000 */
[----:B------:R-:W-:Y:S01]  /*fa10*/  ISETP.GE.AND P0, PT, R0, R88, PT ;  /* 0x000000580000720c */ /* 0x000fe20003f06270 */
[----:B------:R0:W4:-:S12]  /*fa20*/  SHFL.IDX PT, R8, R19, 0x1, 0x181f ;  /* 0x00381f0013087f89 */ /* 0x00011800000e0000 */
[----:B0-----:R-:W-:Y:S05]  /*fa30*/  @P0 BRA `(.L_x_8574) ;  /* 0x00000010000c0947 */ /* 0x001fea0003800000 */
[----:B------:R-:W-:Y:S02]  /*fa40*/  ISETP.GE.AND P0, PT, R23, UR12, PT ;  /* 0x0000000c17007c0c */ /* 0x000fe4000bf06270 */
[----:B------:R-:W-:Y:S02]  /*fa50*/  ISETP.GE.AND P5, PT, R196, UR12, PT ;  /* 0x0000000cc4007c0c */ /* 0x000fe4000bfa6270 */
[----:B------:R-:W-:Y:S02]  /*fa60*/  ISETP.GE.AND P3, PT, R195, UR12, PT ;  /* 0x0000000cc3007c0c */ /* 0x000fe4000bf66270 */
[----:B------:R-:W-:Y:S02]  /*fa70*/  ISETP.GE.AND P2, PT, R194, UR12, PT ;  /* 0x0000000cc2007c0c */ /* 0x000fe4000bf46270 */
[----:B------:R-:W-:-:S05]  /*fa80*/  ISETP.GE.AND P1, PT, R193, UR12, PT ;  /* 0x0000000cc1007c0c */ /* 0x000fca000bf26270 */
[----:B---34-:R-:W-:Y:S02]  /*fa90*/  @!P0 IMAD.WIDE R4, R23, 0x2, R8 ;  /* 0x0000000217048825 */ /* 0x018fe400078e0208 */
        /* <DEDUP_REMOVED lines=27> */
.L_x_8569:
        /* <DEDUP_REMOVED lines=33> */
.L_x_8575:
        /* <DEDUP_REMOVED lines=45> */
.L_x_8577:
[----:B------:R-:W-:Y:S05]  /*10130*/  BSYNC B1 ;  /* 0x0000000000017941 */ /* 0x000fea0003800000 */
.L_x_8576:
        /* <DEDUP_REMOVED lines=110> */
.L_x_8579:
[----:B------:R-:W-:Y:S05]  /*10820*/  BSYNC B1 ;  /* 0x0000000000017941 */ /* 0x000fea0003800000 */
.L_x_8578:
        /* <DEDUP_REMOVED lines=36> */
.L_x_8574:
[----:B------:R-:W-:Y:S05]  /*10a70*/  BSYNC B0 ;  /* 0x0000000000007941 */ /* 0x000fea0003800000 */
.L_x_8568:
[----:B------:R-:W-:Y:S02]  /*10a80*/  ULDC UR4, c[0x0][0xd3c] ;  /* 0x00034f0000047ab9 */ /* 0x000fe40000000800 */
[----:B------:R-:W-:-:S13]  /*10a90*/  ISETP.GE.AND P0, PT, R7, UR4, PT ;  /* 0x0000000407007c0c */ /* 0x000fda000bf06270 */
[----:B------:R-:W-:Y:S05]  /*10aa0*/  @!P0 BRA `(.L_x_8580) ;  /* 0xffffff0400748947 */ /* 0x000fea000383ffff */
[----:B------:R-:W-:Y:S05]  /*10ab0*/  EXIT ;  /* 0x000000000000794d */ /* 0x000fea0003800000 */
.L_x_8528:
        /* <DEDUP_REMOVED lines=18> */
.L_x_8581:
        /* <DEDUP_REMOVED lines=42> */
.L_x_8587:
        /* <DEDUP_REMOVED lines=12> */
.L_x_8586:
[----:B------:R-:W-:Y:S05]  /*10f40*/  BSYNC B0 ;  /* 0x0000000000007941 */ /* 0x000fea0003800000 */
.L_x_8585:
        /* <DEDUP_REMOVED lines=21> */
.L_x_8583:
        /* <DEDUP_REMOVED lines=20> */
.L_x_8588:
        /* <DEDUP_REMOVED lines=56> */
.L_x_8584:
[----:B------:R-:W-:Y:S02]  /*11560*/  IMAD.MOV.U32 R17, RZ, RZ, RZ ;  /* 0x000000ffff117224 */ /* 0x000fe400078e00ff */
[----:B------:R-:W-:Y:S02]  /*11570*/  IMAD.U32 R16, RZ, RZ, UR6 ;  /* 0x00000006ff107e24 */ /* 0x000fe4000f8e00ff */
[----:B------:R-:W-:-:S07]  /*11580*/  IMAD.MOV.U32 R18, RZ, RZ, RZ ;  /* 0x000000ffff127224 */ /* 0x000fce00078e00ff */
.L_x_8589:
[----:B------:R-:W-:-:S13]  /*11590*/  ISETP.NE.AND P0, PT, R0, RZ, PT ;  /* 0x000000ff0000720c */ /* 0x000fda0003f05270 */
[----:B------:R-:W1:Y:S01]  /*115a0*/  @!P0 S2R R3, SR_CgaCtaId ;  /* 0x0000000000038919 */ /* 0x000e620000008800 */
[----:B------:R-:W-:-:S04]  /*115b0*/  @!P0 MOV R0, 0x400 ;  /* 0x0000040000008802 */ /* 0x000fc80000000f00 */
[----:B-1----:R-:W-:-:S05]  /*115c0*/  @!P0 LEA R0, R3, R0, 0x18 ;  /* 0x0000000003008211 */ /* 0x002fca00078ec0ff */
[----:B------:R2:W-:Y:S01]  /*115d0*/  @!P0 STS.128 [R0+0x388d0], R16 ;  /* 0x0388d01000008388 */ /* 0x0005e20000000c00 */
[----:B------:R-:W-:Y:S06]  /*115e0*/  BAR.ARV 0x5, 0x180 ;  /* 0x0146000000007b1d */ /* 0x000fec0000002000 */
.L_x_8582:
        /* <DEDUP_REMOVED lines=39> */
.L_x_8714:
        /* <DEDUP_REMOVED lines=56> */
.L_x_8591:
        /* <DEDUP_REMOVED lines=12> */
.L_x_8592:
[----:B------:R-:W-:Y:S05]  /*11ca0*/  @!P0 BRA `(.L_x_8593) ;  /* 0x00000000000c8947 */ /* 0x000fea0003800000 */
[----:B------:R-:W2:Y:S04]  /*11cb0*/  LDG.E R6, desc[UR44][R4.64] ;  /* 0x0000002c04067981 */ /* 0x000ea8000c1e1900 */
[----:B------:R-:W2:Y:S02]  /*11cc0*/  LDG.E R4, desc[UR44][R4.64+0x4] ;  /* 0x0000042c04047981 */ /* 0x000ea4000c1e1900 */
[----:B--2---:R-:W-:-:S07]  /*11cd0*/  IMAD.IADD R6, R4, 0x1, -R6 ;  /* 0x0000000104067824 */ /* 0x004fce00078e0a06 */
.L_x_8593:
        /* <DEDUP_REMOVED lines=9> */
[----:B----4-:R-:W-:Y:S01]  /*11d70*/  @P0 SHF.R.U32.HI R0, RZ, R3, R2 ;  /* 0x00000003ff000219 */ /* 0x010fe20000011602 */
[C---:B------:R-:W-:Y:S01]  /*11d80*/  VIADD R3, R6.reuse, 0x3f ;  /* 0x0000003f06037836 */ /* 0x040fe20000000000 */
[----:B------:R-:W-:-:S05]  /*11d90*/  IADD3 R2, R6, 0x40, -R9 ;  /* 0x0000004006027810 */ /* 0x000fca0007ffe809 */
[----:B------:R-:W-:Y:S01]  /*11da0*/  IMAD.IADD R0, R2, 0x1, R0 ;  /* 0x0000000102007824 */ /* 0x000fe200078e0200 */
[----:B------:R-:W-:-:S04]  /*11db0*/  SHF.R.S32.HI R2, RZ, 0x1f, R3 ;  /* 0x0000001fff027819 */ /* 0x000fc80000011403 */
[----:B------:R-:W-:Y:S02]  /*11dc0*/  LEA.HI R3, R2, R3, RZ, 0x6 ;  /* 0x0000000302037211 */ /* 0x000fe400078f30ff */
[----:B------:R-:W-:Y:S02]  /*11dd0*/  SHF.R.S32.HI R2, RZ, 0x1f, R0 ;  /* 0x0000001fff027819 */ /* 0x000fe40000011400 */
[----:B------:R-:W-:Y:S02]  /*11de0*/  SHF.R.S32.HI R3, RZ, 0x6, R3 ;  /* 0x00000006ff037819 */ /* 0x000fe40000011403 */
[----:B------:R-:W-:-:S04]  /*11df0*/  LEA.HI R2, R2, R0, RZ, 0x6 ;  /* 0x0000000002027211 */ /* 0x000fc800078f30ff */
        /* <DEDUP_REMOVED lines=22> */
.L_x_8595:
        /* <DEDUP_REMOVED lines=21> */
.L_x_8598:
[----:B------:R-:W-:Y:S05]  /*120b0*/  BSYNC B6 ;  /* 0x0000000000067941 */ /* 0x000fea0003800000 */
.L_x_8597:
        /* <DEDUP_REMOVED lines=21> */
.L_x_8601:
        /* <DEDUP_REMOVED lines=16> */
.L_x_8600:
[----:B------:R-:W-:Y:S05]  /*12310*/  BSYNC B6 ;  /* 0x0000000000067941 */ /* 0x000fea0003800000 */
.L_x_8599:
        /* <DEDUP_REMOVED lines=25> */
.L_x_8731:
[----:B--2---:R-:W2:Y:S01]  /*124b0*/  LDL.LU R5, [R1+0x8] ;  /* 0x0000080001057983 */ /* 0x004ea20000300800 */
[----:B------:R-:W-:Y:S02]  /*124c0*/  PLOP3.LUT P1, PT, PT, PT, PT, 0x8, 0x0 ;  /* 0x000000000000781c */ /* 0x000fe40003f2e170 */
[----:B---3--:R-:W-:Y:S01]  /*124d0*/  ISETP.NE.AND P0, PT, R14, RZ, PT ;  /* 0x000000ff0e00720c */ /* 0x008fe20003f05270 */
[----:B------:R3:W-:Y:S04]  /*124e0*/  STL [R1], R0 ;  /* 0x0000000001007387 */ /* 0x0007e80000100800 */
[----:B------:R3:W-:Y:S01]  /*124f0*/  STL [R1+0x2c], R4 ;  /* 0x00002c0401007387 */ /* 0x0007e20000100800 */
[----:B--2---:R-:W-:-:S05]  /*12500*/  LOP3.LUT R5, R5, 0xfffffffe, RZ, 0xc0, !PT ;  /* 0xfffffffe05057812 */ /* 0x004fca00078ec0ff */
[----:B------:R-:W-:-:S05]  /*12510*/  @P1 LOP3.LUT R5, R5, 0x1, RZ, 0xfc, !PT ;  /* 0x0000000105051812 */ /* 0x000fca00078efcff */
[----:B------:R3:W-:Y:S01]  /*12520*/  STL [R1+0x8], R5 ;  /* 0x0000080501007387 */ /* 0x0007e20000100800 */
[----:B------:R-:W-:Y:S05]  /*12530*/  @P0 BRA `(.L_x_8603) ;  /* 0x0000000400240947 */ /* 0x000fea0003800000 */
[----:B------:R-:W-:-:S03]  /*12540*/  UMOV UR4, 0xffffffff ;  /* 0xffffffff00047882 */ /* 0x000fc60000000000 */
[----:B------:R-:W-:Y:S05]  /*12550*/  BRA.DIV UR4, `(.L_x_8604) ;  /* 0x0000006a04ec7947 */ /* 0x000fea000b800000 */
[----:B------:R-:W-:-:S13]  /*12560*/  ELECT P6, URZ, PT ;  /* 0x00000000003f782f */ /* 0x000fda00038c0000 */
.L_x_8734:
[----:B------:R-:W-:Y:S05]  /*12570*/  @!P6 BRA `(.L_x_8603) ;  /* 0x000000040014e947 */ /* 0x000fea0003800000 */
[----:B------:R-:W-:-:S04]  /*12580*/  ISETP.NE.U32.AND P0, PT, R2, RZ, PT ;  /* 0x000000ff0200720c */ /* 0x000fc80003f05070 */
[----:B------:R-:W-:-:S13]  /*12590*/  ISETP.NE.AND.EX P0, PT, R3, RZ, PT, P0 ;  /* 0x000000ff0300720c */ /* 0x000fda0003f05300 */
[----:B------:R-:W-:Y:S05]  /*125a0*/  @!P0 BRA `(.L_x_8605) ;  /* 0x0000000000548947 */ /* 0x000fea0003800000 */
[----:B------:R-:W2:Y:S01]  /*125b0*/  LDC R6, c[0x0][0x43c] ;  /* 0x00010f00ff067b82 */ /* 0x000ea20000000800 */
[----:B01----:R-:W-:Y:S01]  /*125c0*/  IMAD.MOV.U32 R9, RZ, RZ, R4 ;  /* 0x000000ffff097224 */ /* 0x003fe200078e0004 */
[----:B------:R-:W-:-:S03]  /*125d0*/  ULDC.64 UR4, c[0x0][0x428] ;  /* 0x00010a0000047ab9 */ /* 0x000fc60000000a00 */
[----:B---3--:R-:W-:Y:S01]  /*125e0*/  IMAD.MOV.U32 R0, RZ, RZ, R9 ;  /* 0x000000ffff007224 */ /* 0x008fe200078e0009 */
        /* <DEDUP_REMOVED lines=17> */
.L_x_8605:
[----:B------:R-:W4:Y:S04]  /*12700*/  LDL R7, [R1+0x4] ;  /* 0x0000040001077983 */ /* 0x000f280000100800 */
[----:B--23--:R-:W4:Y:S04]  /*12710*/  LDL R0, [R1+0xc] ;  /* 0x00000c0001007983 */ /* 0x00cf280000100800 */
[----:B------:R-:W2:Y:S01]  /*12720*/  LDL R2, [R1+0x18] ;  /* 0x0000180001027983 */ /* 0x000ea20000100800 */
[----:B----4-:R-:W-:Y:S01]  /*12730*/  IMAD R0, R0, 0x8, R7 ;  /* 0x0000000800007824 */ /* 0x010fe200078e0207 */
[----:B--2---:R-:W-:-:S04]  /*12740*/  SHF.L.U32 R2, R2, 0x1f, RZ ;  /* 0x0000001f02027819 */ /* 0x004fc800000006ff */
[----:B------:R-:W2:Y:S02]  /*12750*/  SYNCS.PHASECHK.TRANS64.TRYWAIT P0, [R0+URZ+0x38840], R2 ;  /* 0x03884002000075a7 */ /* 0x000ea4000800017f */
[----:B--2---:R-:W-:Y:S05]  /*12760*/  @!P0 BRA `(.L_x_8606) ;  /* 0x0000006800888947 */ /* 0x004fea0003800000 */
.L_x_8735:
        /* <DEDUP_REMOVED lines=11> */
.L_x_8607:
[----:B------:R-:W3:Y:S04]  /*12820*/  LDL R6, [R1+0x4] ;  /* 0x0000040001067983 */ /* 0x000ee80000100800 */
[----:B------:R-:W3:Y:S04]  /*12830*/  LDL R5, [R1+0xc] ;  /* 0x00000c0001057983 */ /* 0x000ee80000100800 */
[----:B------:R-:W4:Y:S04]  /*12840*/  LDL R7, [R1+0x2c] ;  /* 0x00002c0001077983 */ /* 0x000f280000100800 */
[----:B------:R-:W5:Y:S04]  /*12850*/  LDL R4, [R1+0x20] ;  /* 0x0000200001047983 */ /* 0x000f680000100800 */
[----:B------:R-:W5:Y:S04]  /*12860*/  LDL R3, [R1] ;  /* 0x0000000001037983 */ /* 0x000f680000100800 */
[----:B--2---:R-:W2:Y:S01]  /*12870*/  LDL.LU R2, [R1+0x8] ;  /* 0x0000080001027983 */ /* 0x004ea20000300800 */
        /* <DEDUP_REMOVED lines=8> */
[----:B---3--:R-:W-:Y:S01]  /*12900*/  IMAD R0, R5, 0x2000, R6 ;  /* 0x0000200005007824 */ /* 0x008fe200078e0206 */
[----:B----4-:R-:W-:-:S04]  /*12910*/  R2UR UR11, R7 ;  /* 0x00000000070b72ca */ /* 0x010fc800000e0000 */
[----:B------:R-:W-:Y:S02]  /*12920*/  R2UR UR8, R0 ;  /* 0x00000000000872ca */ /* 0x000fe400000e0000 */
[----:B-----5:R-:W-:Y:S02]  /*12930*/  R2UR UR4, R4 ;  /* 0x00000000040472ca */ /* 0x020fe400000e0000 */
[----:B------:R-:W-:Y:S02]  /*12940*/  R2UR UR13, R3 ;  /* 0x00000000030d72ca */ /* 0x000fe400000e0000 */
[----:B--2---:R-:W-:-:S07]  /*12950*/  LOP3.LUT R2, R2, 0xfffffffe, RZ, 0xc0, !PT ;  /* 0xfffffffe02027812 */ /* 0x004fce00078ec0ff */
[----:B------:R-:W-:Y:S02]  /*12960*/  UIADD3 UR8, UR8, 0x22400, URZ ;  /* 0x0002240008087890 */ /* 0x000fe4000fffe03f */
[----:B------:R-:W-:Y:S01]  /*12970*/  ULEA UR11, UR11, UR4, 0x6 ;  /* 0x000000040b0b7291 */ /* 0x000fe2000f8e303f */
[----:B------:R-:W-:Y:S02]  /*12980*/  @P0 LOP3.LUT R2, R2, 0x1, RZ, 0xfc, !PT ;  /* 0x0000000102020812 */ /* 0x000fe400078efcff */
[----:B------:R-:W-:-:S03]  /*12990*/  UMOV UR4, 0x0 ;  /* 0x0000000000047882 */ /* 0x000fc60000000000 */
[----:B------:R2:W-:Y:S03]  /*129a0*/  STL [R1+0x8], R2 ;  /* 0x0000080201007387 */ /* 0x0005e60000100800 */
[----:B------:R2:W-:Y:S01]  /*129b0*/  UTMALDG.4D [UR8], [UR6], desc[UR4] ;  /* 0x00000408060075b4 */ /* 0x0005e20008019000 */
[----:B------:R-:W-:Y:S02]  /*129c0*/  NOP ;  /* 0x0000000000007918 */ /* 0x000fe40000000000 */
.L_x_8603:
[----:B---3--:R-:W3:Y:S04]  /*129d0*/  LDL R0, [R1+0x4] ;  /* 0x0000040001007983 */ /* 0x008ee80000100800 */
        /* <DEDUP_REMOVED lines=16> */
[----:B---3--:R-:W-:-:S05]  /*12ae0*/  SHF.R.S32.HI R0, RZ, 0x1f, R18 ;  /* 0x0000001fff007819 */ /* 0x008fca0000011412 */
        /* <DEDUP_REMOVED lines=19> */
.L_x_8609:
[----:B------:R-:W-:Y:S05]  /*12c20*/  BSYNC B6 ;  /* 0x0000000000067941 */ /* 0x000fea0003800000 */
.L_x_8608:
[----:B------:R-:W3:Y:S01]  /*12c30*/  LDL R4, [R1+0x40] ;  /* 0x0000400001047983 */ /* 0x000ee20000100800 */
[----:B------:R-:W4:Y:S01]  /*12c40*/  LDC R7, c[0x0][0x448] ;  /* 0x00011200ff077b82 */ /* 0x000f220000000800 */
[----:B------:R-:W-:Y:S01]  /*12c50*/  ULDC.64 UR4, c[0x0][0x298] ;  /* 0x0000a60000047ab9 */ /* 0x000fe20000000a00 */
[----:B------:R-:W-:Y:S01]  /*12c60*/  ULDC.64 UR6, c[0x0][0x280] ;  /* 0x0000a00000067ab9 */ /* 0x000fe20000000a00 */
[----:B------:R-:W3:Y:S04]  /*12c70*/  LDL R10, [R1+0x28] ;  /* 0x00002800010a7983 */ /* 0x000ee80000100800 */
[----:B01----:R-:W3:Y:S01]  /*12c80*/  LDL R9, [R1+0x4c] ;  /* 0x00004c0001097983 */ /* 0x003ee20000100800 */
[----:B--2---:R-:W0:Y:S01]  /*12c90*/  S2R R2, SR_TID.X ;  /* 0x0000000000027919 */ /* 0x004e220000002100 */
[----:B------:R-:W1:Y:S02]  /*12ca0*/  S2R R0, SR_TID.X ;  /* 0x0000000000007919 */ /* 0x000e640000002100 */
[----:B------:R-:W2:Y:S04]  /*12cb0*/  LDL R8, [R1+0x50] ;  /* 0x0000500001087983 */ /* 0x000ea80000100800 */
[----:B------:R-:W2:Y:S01]  /*12cc0*/  LDL R6, [R1+0x38] ;  /* 0x0000380001067983 */ /* 0x000ea20000100800 */
[----:B----4-:R-:W-:-:S13]  /*12cd0*/  ISETP.NE.AND P0, PT, R7, 0x1, PT ;  /* 0x000000010700780c */ /* 0x010fda0003f05270 */
[----:B------:R-:W4:Y:S01]  /*12ce0*/  @P0 LDC R3, c[0x0][0x450] ;  /* 0x00011400ff030b82 */ /* 0x000f220000000800 */
[----:B0-----:R-:W-:-:S04]  /*12cf0*/  LOP3.LUT R2, R2, 0x7f, RZ, 0xc0, !PT ;  /* 0x0000007f02027812 */ /* 0x001fc800078ec0ff */
[----:B------:R-:W-:Y:S01]  /*12d00*/  SHF.R.U32.HI R2, RZ, 0x3, R2 ;  /* 0x00000003ff027819 */ /* 0x000fe20000011602 */
[----:B-1----:R-:W-:-:S05]  /*12d10*/  IMAD.SHL.U32 R0, R0, 0x10, RZ ;  /* 0x0000001000007824 */ /* 0x002fca00078e00ff */
[----:B------:R-:W-:Y:S02]  /*12d20*/  LOP3.LUT R0, R2, 0x70, R0, 0xf8, !PT ;  /* 0x0000007002007812 */ /* 0x000fe400078ef800 */
[----:B------:R-:W0:Y:S03]  /*12d30*/  @P0 LDC R2, c[0x0][0x44c] ;  /* 0x00011300ff020b82 */ /* 0x000e260000000800 */
[----:B------:R-:W-:-:S04]  /*12d40*/  IMAD R5, R17, 0x40, R0 ;  /* 0x0000004011057824 */ /* 0x000fc800078e0200 */
[----:B------:R-:W-:Y:S01]  /*12d50*/  IMAD.MOV.U32 R0, RZ, RZ, R5 ;  /* 0x000000ffff007224 */ /* 0x000fe200078e0005 */
[----:B------:R1:W-:Y:S01]  /*12d60*/  STL [R1+0x24], R5 ;  /* 0x0000240501007387 */ /* 0x0003e20000100800 */
[----:B0-----:R-:W-:-:S05]  /*12d70*/  @P0 IMAD.HI.U32 R2, R5, R2, RZ ;  /* 0x0000000205020227 */ /* 0x001fca00078e00ff */
[----:B----4-:R-:W-:Y:S01]  /*12d80*/  @P0 SHF.R.U32.HI R0, RZ, R3, R2 ;  /* 0x00000003ff000219 */ /* 0x010fe20000011602 */
[----:B---3--:R-:W-:-:S04]  /*12d90*/  IMAD R2, R4, UR4, RZ ;  /* 0x0000000404027c24 */ /* 0x008fc8000f8e02ff */
        /* <DEDUP_REMOVED lines=10> */
[----:B--2---:R-:W-:Y:S02]  /*12e40*/  IMAD R4, R8, UR4, RZ ;  /* 0x0000000408047c24 */ /* 0x004fe4000f8e02ff */
[----:B------:R-:W2:Y:S01]  /*12e50*/  S2R R8, SR_TID.X ;  /* 0x0000000000087919 */ /* 0x000ea20000002100 */
        /* <DEDUP_REMOVED lines=13> */
[----:B--2---:R-:W-:Y:S02]  /*12f30*/  IMAD.SHL.U32 R10, R8, 0x8, RZ ;  /* 0x00000008080a7824 */ /* 0x004fe400078e00ff */
[----:B------:R-:W-:Y:S02]  /*12f40*/  IMAD R6, R6, UR4, RZ ;  /* 0x0000000406067c24 */ /* 0x000fe4000f8e02ff */
[----:B-1----:R-:W-:Y:S01]  /*12f50*/  IMAD.WIDE.U32 R4, R0, UR4, R2 ;  /* 0x0000000400047c25 */ /* 0x002fe2000f8e0002 */
        /* <DEDUP_REMOVED lines=47> */
.L_x_8744:
        /* <DEDUP_REMOVED lines=12> */
.L_x_8611:
        /* <DEDUP_REMOVED lines=38> */
.L_x_8613:
[----:B------:R-:W-:Y:S05]  /*13570*/  BSYNC B6 ;  /* 0x0000000000067941 */ /* 0x000fea0003800000 */
.L_x_8612:
        /* <DEDUP_REMOVED lines=188> */
.L_x_8754:
        /* <DEDUP_REMOVED lines=31> */
.L_x_8616:
[----:B------:R-:W-:Y:S05]  /*14330*/  BSYNC B0 ;  /* 0x0000000000007941 */ /* 0x000fea0003800000 */
.L_x_8615:
[----:B--2---:R2:W5:Y:S01]  /*14340*/  LDL R0, [R1+0x4] ;  /* 0x0000040001007983 */ /* 0x0045620000100800 */
[----:B------:R-:W-:Y:S01]  /*14350*/  PLOP3.LUT P0, PT, PT, PT, PT, 0x80, 0x0 ;  /* 0x000000000000781c */ /* 0x000fe20003f0f070 */
[----:B------:R-:W-:-:S12]  /*14360*/  NOP ;  /* 0x0000000000007918 */ /* 0x000fd80000000000 */
.L_x_8617:
        /* <DEDUP_REMOVED lines=19> */
.L_x_8755:
[----:B------:R-:W-:Y:S05]  /*144a0*/  BSYNC B0 ;  /* 0x0000000000007941 */ /* 0x000fea0003800000 */
.L_x_8618:
        /* <DEDUP_REMOVED lines=16> */
.L_x_8756:
[----:B------:R-:W-:Y:S05]  /*145b0*/  BSYNC B1 ;  /* 0x0000000000017941 */ /* 0x000fea0003800000 */
.L_x_8622:
        /* <DEDUP_REMOVED lines=9> */
.L_x_8625:
[----:B------:R-:W-:Y:S05]  /*14650*/  BSYNC B1 ;  /* 0x0000000000017941 */ /* 0x000fea0003800000 */
.L_x_8624:
[----:B------:R-:W3:Y:S04]  /*14660*/  LDL R5, [R1+0x20] ;  /* 0x0000200001057983 */ /* 0x000ee80000100800 */
[----:B------:R-:W3:Y:S04]  /*14670*/  LDL.LU R3, [R1+0x2c] ;  /* 0x00002c0001037983 */ /* 0x000ee80000300800 */
[----:B------:R-:W4:Y:S04]  /*14680*/  LDL R4, [R1+0x4] ;  /* 0x0000040001047983 */ /* 0x000f280000100800 */
[----:B0-----:R-:W4:Y:S01]  /*14690*/  LDL R2, [R1+0xc] ;  /* 0x00000c0001027983 */ /* 0x001f220000100800 */
        /* <DEDUP_REMOVED lines=8> */
[----:B----4-:R-:W-:-:S04]  /*14720*/  IMAD R2, R2, 0x10000, R4 ;  /* 0x0001000002027824 */ /* 0x010fc800078e0204 */
[----:B------:R-:W-:-:S07]  /*14730*/  VIADD R4, R2, 0x400 ;  /* 0x0000040002047836 */ /* 0x000fce0000000000 */
.L_x_8626:
        /* <DEDUP_REMOVED lines=16> */
.L_x_8627:
        /* <DEDUP_REMOVED lines=16> */
.L_x_8628:
        /* <DEDUP_REMOVED lines=16> */
.L_x_8629:
        /* <DEDUP_REMOVED lines=16> */
.L_x_8630:
        /* <DEDUP_REMOVED lines=16> */
.L_x_8631:
        /* <DEDUP_REMOVED lines=16> */
.L_x_8632:
        /* <DEDUP_REMOVED lines=16> */
.L_x_8633:
        /* <DEDUP_REMOVED lines=11> */
.L_x_8621:
[----:B------:R-:W-:Y:S05]  /*14ef0*/  BSYNC B0 ;  /* 0x0000000000007941 */ /* 0x000fea0003800000 */
.L_x_8620:
[----:B-1----:R-:W3:Y:S01]  /*14f00*/  LDL R4, [R1+0x30] ;  /* 0x0000300001047983 */ /* 0x002ee20000100800 */
[----:B------:R-:W-:Y:S01]  /*14f10*/  BSSY B0, `(.L_x_8634) ;  /* 0x00002ca000007945 */ /* 0x000fe20003800000 */
[----:B---3--:R-:W-:-:S13]  /*14f20*/  ISETP.GE.AND P0, PT, R4, 0x2, PT ;  /* 0x000000020400780c */ /* 0x008fda0003f06270 */
[----:B------:R-:W-:Y:S05]  /*14f30*/  @!P0 BRA `(.L_x_8635) ;  /* 0x0000002c001c8947 */ /* 0x000fea0003800000 */
[C---:B------:R-:W-:Y:S01]  /*14f40*/  LOP3.LUT R0, R4.reuse, 0x1, RZ, 0xc0, !PT ;  /* 0x0000000104007812 */ /* 0x040fe200078ec0ff */
[----:B------:R-:W-:Y:S01]  /*14f50*/  VIADD R4, R4, 0xfffffffe ;  /* 0xfffffffe04047836 */ /* 0x000fe20000000000 */
[----:B------:R-:W-:Y:S02]  /*14f60*/  BSSY B2, `(.L_x_8636) ;  /* 0x00000f0000027945 */ /* 0x000fe40003800000 */
[----:B------:R-:W-:Y:S01]  /*14f70*/  ISETP.NE.U32.AND P0, PT, R0, 0x1, PT ;  /* 0x000000010000780c */ /* 0x000fe20003f05070 */
[----:B------:R-:W-:-:S12]  /*14f80*/  IMAD.MOV.U32 R0, RZ, RZ, R4 ;  /* 0x000000ffff007224 */ /* 0x000fd800078e0004 */
[----:B------:R-:W-:Y:S05]  /*14f90*/  @!P0 BRA `(.L_x_8637) ;  /* 0x0000000c00b08947 */ /* 0x000fea0003800000 */
        /* <DEDUP_REMOVED lines=38> */
.L_x_8640:
        /* <DEDUP_REMOVED lines=9> */
.L_x_8757:
[----:B------:R-:W-:Y:S05]  /*15290*/  BSYNC B3 ;  /* 0x0000000000037941 */ /* 0x000fea0003800000 */
.L_x_8641:
        /* <DEDUP_REMOVED lines=9> */
.L_x_8644:
[----:B------:R-:W-:Y:S05]  /*15330*/  BSYNC B3 ;  /* 0x0000000000037941 */ /* 0x000fea0003800000 */
.L_x_8643:
[----:B------:R-:W3:Y:S04]  /*15340*/  LDL R7, [R1+0x4] ;  /* 0x0000040001077983 */ /* 0x000ee80000100800 */
[----:B------:R-:W3:Y:S04]  /*15350*/  LDL R5, [R1+0xc] ;  /* 0x00000c0001057983 */ /* 0x000ee80000100800 */
[----:B------:R-:W4:Y:S01]  /*15360*/  LDL R6, [R1+0x20] ;  /* 0x0000200001067983 */ /* 0x000f220000100800 */
[----:B0-----:R-:W-:Y:S01]  /*15370*/  IMAD.MOV.U32 R8, RZ, RZ, RZ ;  /* 0x000000ffff087224 */ /* 0x001fe200078e00ff */
        /* <DEDUP_REMOVED lines=10> */
.L_x_8645:
        /* <DEDUP_REMOVED lines=14> */
.L_x_8758:
[----:B------:R-:W-:Y:S05]  /*15500*/  BSYNC B3 ;  /* 0x0000000000037941 */ /* 0x000fea0003800000 */
.L_x_8646:
        /* <DEDUP_REMOVED lines=11> */
.L_x_8649:
[----:B------:R-:W-:Y:S05]  /*155c0*/  BSYNC B3 ;  /* 0x0000000000037941 */ /* 0x000fea0003800000 */
.L_x_8648:
        /* <DEDUP_REMOVED lines=11> */
.L_x_8650:
        /* <DEDUP_REMOVED lines=16> */
.L_x_8651:
        /* <DEDUP_REMOVED lines=16> */
.L_x_8652:
        /* <DEDUP_REMOVED lines=16> */
.L_x_8653:
        /* <DEDUP_REMOVED lines=16> */
.L_x_8654:
        /* <DEDUP_REMOVED lines=16> */
.L_x_8655:
        /* <DEDUP_REMOVED lines=16> */
.L_x_8656:
        /* <DEDUP_REMOVED lines=16> */
.L_x_8657:
        /* <DEDUP_REMOVED lines=11> */
.L_x_8639:
[----:B------:R-:W-:Y:S05]  /*15e30*/  BSYNC B1 ;  /* 0x0000000000017941 */ /* 0x000fea0003800000 */
.L_x_8638:
[----:B------:R-:W3:Y:S02]  /*15e40*/  LDL.LU R5, [R1+0x30] ;  /* 0x0000300001057983 */ /* 0x000ee40000300800 */
[----:B---3--:R-:W-:-:S07]  /*15e50*/  VIADD R0, R5, 0xfffffffd ;  /* 0xfffffffd05007836 */ /* 0x008fce0000000000 */
.L_x_8637:
[----:B------:R-:W-:Y:S05]  /*15e60*/  BSYNC B2 ;  /* 0x0000000000027941 */ /* 0x000fea0003800000 */
.L_x_8636:
[----:B------:R-:W-:-:S13]  /*15e70*/  ISETP.NE.AND P0, PT, R4, RZ, PT ;  /* 0x000000ff0400720c */ /* 0x000fda0003f05270 */
[----:B------:R-:W-:Y:S05]  /*15e80*/  @!P0 BRA `(.L_x_8635) ;  /* 0x0000001c00488947 */ /* 0x000fea0003800000 */
.L_x_8698:
        /* <DEDUP_REMOVED lines=13> */
[----:B0-----:R-:W-:Y:S01]  /*15f60*/  IMAD.MOV.U32 R8, RZ, RZ, R0 ;  /* 0x000000ffff087224 */ /* 0x001fe200078e0000 */
        /* <DEDUP_REMOVED lines=23> */
.L_x_8660:
        /* <DEDUP_REMOVED lines=9> */
.L_x_8759:
[----:B------:R-:W-:Y:S05]  /*16170*/  BSYNC B2 ;  /* 0x0000000000027941 */ /* 0x000fea0003800000 */
.L_x_8661:
        /* <DEDUP_REMOVED lines=9> */
.L_x_8664:
[----:B------:R-:W-:Y:S05]  /*16210*/  BSYNC B2 ;  /* 0x0000000000027941 */ /* 0x000fea0003800000 */
.L_x_8663:
        /* <DEDUP_REMOVED lines=13> */
.L_x_8665:
        /* <DEDUP_REMOVED lines=14> */
.L_x_8760:
[----:B------:R-:W-:Y:S05]  /*163d0*/  BSYNC B2 ;  /* 0x0000000000027941 */ /* 0x000fea0003800000 */
.L_x_8666:
        /* <DEDUP_REMOVED lines=11> */
.L_x_8669:
[----:B------:R-:W-:Y:S05]  /*16490*/  BSYNC B2 ;  /* 0x0000000000027941 */ /* 0x000fea0003800000 */
.L_x_8668:
        /* <DEDUP_REMOVED lines=10> */
.L_x_8670:
        /* <DEDUP_REMOVED lines=16> */
.L_x_8671:
        /* <DEDUP_REMOVED lines=16> */
.L_x_8672:
        /* <DEDUP_REMOVED lines=16> */
.L_x_8673:
        /* <DEDUP_REMOVED lines=16> */
.L_x_8674:
        /* <DEDUP_REMOVED lines=16> */
.L_x_8675:
        /* <DEDUP_REMOVED lines=16> */
.L_x_8676:
        /* <DEDUP_REMOVED lines=16> */
.L_x_8677:
        /* <DEDUP_REMOVED lines=11> */
.L_x_8659:
[----:B------:R-:W-:Y:S05]  /*16cf0*/  BSYNC B1 ;  /* 0x0000000000017941 */ /* 0x000fea0003800000 */
.L_x_8658:
[----:B------:R-:W3:Y:S01]  /*16d00*/  LDL R2, [R1+0x8] ;  /* 0x0000080001027983 */ /* 0x000ee20000100800 */
[----:B------:R-:W-:Y:S01]  /*16d10*/  VIADD R7, R7, 0x1 ;  /* 0x0000000107077836 */ /* 0x000fe20000000000 */
[----:B------:R-:W-:Y:S04]  /*16d20*/  BSSY B1, `(.L_x_8678) ;  /* 0x00000e5000017945 */ /* 0x000fe80003800000 */
[----:B------:R-:W-:-:S04]  /*16d30*/  ISETP.NE.AND P0, PT, R7, 0x2, PT ;  /* 0x000000020700780c */ /* 0x000fc80003f05270 */
[----:B0-----:R-:W-:Y:S02]  /*16d40*/  SEL R9, R7, RZ, P0 ;  /* 0x000000ff07097207 */ /* 0x001fe40000000000 */
        /* <DEDUP_REMOVED lines=31> */
.L_x_8680:
        /* <DEDUP_REMOVED lines=9> */
.L_x_8761:
[----:B------:R-:W-:Y:S05]  /*16fd0*/  BSYNC B2 ;  /* 0x0000000000027941 */ /* 0x000fea0003800000 */
.L_x_8681:
        /* <DEDUP_REMOVED lines=9> */
.L_x_8684:
[----:B------:R-:W-:Y:S05]  /*17070*/  BSYNC B2 ;  /* 0x0000000000027941 */ /* 0x000fea0003800000 */
.L_x_8683:
        /* <DEDUP_REMOVED lines=14> */
.L_x_8685:
        /* <DEDUP_REMOVED lines=14> */
.L_x_8762:
[----:B------:R-:W-:Y:S05]  /*17240*/  BSYNC B2 ;  /* 0x0000000000027941 */ /* 0x000fea0003800000 */
.L_x_8686:
        /* <DEDUP_REMOVED lines=11> */
.L_x_8689:
[----:B------:R-:W-:Y:S05]  /*17300*/  BSYNC B2 ;  /* 0x0000000000027941 */ /* 0x000fea0003800000 */
.L_x_8688:
        /* <DEDUP_REMOVED lines=11> */
.L_x_8690:
        /* <DEDUP_REMOVED lines=16> */
.L_x_8691:
        /* <DEDUP_REMOVED lines=16> */
.L_x_8692:
        /* <DEDUP_REMOVED lines=16> */
.L_x_8693:
        /* <DEDUP_REMOVED lines=16> */
.L_x_8694:
        /* <DEDUP_REMOVED lines=16> */
.L_x_8695:
        /* <DEDUP_REMOVED lines=16> */
.L_x_8696:
        /* <DEDUP_REMOVED lines=16> */
.L_x_8697:
        /* <DEDUP_REMOVED lines=11> */
.L_x_8679:
[----:B------:R-:W-:Y:S05]  /*17b70*/  BSYNC B1 ;  /* 0x0000000000017941 */ /* 0x000fea0003800000 */
.L_x_8678:
[C---:B------:R-:W-:Y:S01]  /*17b80*/  ISETP.GT.AND P0, PT, R0.reuse, 0x1, PT ;  /* 0x000000010000780c */ /* 0x040fe20003f04270 */
[----:B------:R-:W-:-:S12]  /*17b90*/  VIADD R0, R0, 0xfffffffe ;  /* 0xfffffffe00007836 */ /* 0x000fd80000000000 */
[----:B------:R-:W-:Y:S05]  /*17ba0*/  @P0 BRA `(.L_x_8698) ;  /* 0xffffffe000b80947 */ /* 0x000fea000383ffff */
.L_x_8635:
[----:B------:R-:W-:Y:S05]  /*17bb0*/  BSYNC B0 ;  /* 0x0000000000007941 */ /* 0x000fea0003800000 */
.L_x_8634:
        /* <DEDUP_REMOVED lines=24> */
.L_x_8700:
[----:B------:R-:W-:Y:S05]  /*17d40*/  BSYNC B0 ;  /* 0x0000000000007941 */ /* 0x000fea0003800000 */
.L_x_8699:
[----:B------:R-:W-:-:S05]  /*17d50*/  SEL R0, R0, RZ, P0 ;  /* 0x000000ff00007207 */ /* 0x000fca0000000000 */
[----:B------:R3:W-:Y:S02]  /*17d60*/  STL [R1+0xc], R0 ;  /* 0x00000c0001007387 */ /* 0x0007e40000100800 */
.L_x_8596:
[----:B------:R-:W-:Y:S05]  /*17d70*/  BSYNC B7 ;  /* 0x0000000000077941 */ /* 0x000fea0003800000 */
.L_x_8594:
        /* <DEDUP_REMOVED lines=13> */
.L_x_8701:
        /* <DEDUP_REMOVED lines=36> */
.L_x_8772:
[----:B------:R-:W-:Y:S02]  /*18090*/  ULDC UR4, c[0x0][0xd38] ;  /* 0x00034e0000047ab9 */ /* 0x000fe40000000800 */
[----:B------:R-:W-:-:S04]  /*180a0*/  IMAD.U32 R4, RZ, RZ, UR4 ;  /* 0x00000004ff047e24 */ /* 0x000fc8000f8e00ff */
[----:B---3--:R-:W-:-:S04]  /*180b0*/  IMAD R16, R16, R4, RZ ;  /* 0x0000000410107224 */ /* 0x008fc800078e02ff */
[----:B------:R-:W-:-:S05]  /*180c0*/  IMAD.IADD R5, R5, 0x1, R16 ;  /* 0x0000000105057824 */ /* 0x000fca00078e0210 */
[----:B------:R-:W-:-:S13]  /*180d0*/  ISETP.GT.AND P6, PT, R5, R0, PT ;  /* 0x000000000500720c */ /* 0x000fda0003fc4270 */
[----:B------:R-:W-:Y:S05]  /*180e0*/  @P6 BRA `(.L_x_8704) ;  /* 0x00000000009c6947 */ /* 0x000fea0003800000 */
.L_x_8709:
        /* <DEDUP_REMOVED lines=14> */
.L_x_8707:
[----:B------:R-:W-:Y:S05]  /*181d0*/  BSYNC B0 ;  /* 0x0000000000007941 */ /* 0x000fea0003800000 */
.L_x_8706:
        /* <DEDUP_REMOVED lines=18> */
.L_x_8780:
[----:B------:R-:W-:Y:S02]  /*18300*/  ULDC UR4, c[0x0][0xd38] ;  /* 0x00034e0000047ab9 */ /* 0x000fe40000000800 */
[----:B------:R-:W-:-:S04]  /*18310*/  IMAD.U32 R4, RZ, RZ, UR4 ;  /* 0x00000004ff047e24 */ /* 0x000fc8000f8e00ff */
[----:B---3--:R-:W-:-:S04]  /*18320*/  IMAD R16, R16, R4, RZ ;  /* 0x0000000410107224 */ /* 0x008fc800078e02ff */
[----:B------:R-:W-:-:S05]  /*18330*/  IMAD.IADD R5, R16, 0x1, R5 ;  /* 0x0000000110057824 */ /* 0x000fca00078e0205 */
[----:B------:R-:W-:-:S13]  /*18340*/  ISETP.GT.AND P6, PT, R5, R0, PT ;  /* 0x000000000500720c */ /* 0x000fda0003fc4270 */
[----:B------:R-:W-:Y:S05]  /*18350*/  @!P6 BRA `(.L_x_8709) ;  /* 0xfffffffc0064e947 */ /* 0x000fea000383ffff */
.L_x_8704:
        /* <DEDUP_REMOVED lines=8> */
.L_x_8784:
[----:B------:R-:W-:Y:S01]  /*183e0*/  ISETP.NE.AND P0, PT, R5, RZ, PT ;  /* 0x000000ff0500720c */ /* 0x000fe20003f05270 */
[----:B------:R-:W-:-:S12]  /*183f0*/  IMAD.MOV.U32 R5, RZ, RZ, RZ ;  /* 0x000000ffff057224 */ /* 0x000fd800078e00ff */
[----:B------:R-:W-:Y:S05]  /*18400*/  @!P0 BRA `(.L_x_8711) ;  /* 0x0000000000148947 */ /* 0x000fea0003800000 */
[----:B------:R-:W-:Y:S01]  /*18410*/  UMOV UR4, 0xffffffff ;  /* 0xffffffff00047882 */ /* 0x000fe20000000000 */
[----:B------:R-:W-:Y:S02]  /*18420*/  VIADD R12, R6, 0xffffffff ;  /* 0xffffffff060c7836 */ /* 0x000fe40000000000 */
[----:B------:R-:W-:Y:S05]  /*18430*/  BRA.DIV UR4, `(.L_x_8712) ;  /* 0x0000002a049c7947 */ /* 0x000fea000b800000 */
[----:B-1----:R1:W0:Y:S02]  /*18440*/  SHFL.IDX PT, R3, R3, R12, 0x1f ;  /* 0x00001f0c03037589 */ /* 0x00222400000e0000 */
.L_x_8787:
[----:B0-----:R-:W-:-:S07]  /*18450*/  IMAD.MOV.U32 R5, RZ, RZ, R3 ;  /* 0x000000ffff057224 */ /* 0x001fce00078e0003 */
.L_x_8711:
        /* <DEDUP_REMOVED lines=66> */
.L_x_8705:
[----:B------:R-:W-:Y:S01]  /*18880*/  UMOV UR4, URZ ;  /* 0x0000003f00047c82 */ /* 0x000fe20008000000 */
[----:B------:R-:W-:Y:S01]  /*18890*/  UMOV UR5, URZ ;  /* 0x0000003f00057c82 */ /* 0x000fe20008000000 */
[----:B------:R-:W-:Y:S01]  /*188a0*/  ULDC UR6, c[0x0][0xd3c] ;  /* 0x00034f0000067ab9 */ /* 0x000fe20000000800 */
[----:B------:R-:W-:Y:S02]  /*188b0*/  IMAD.MOV.U32 R16, RZ, RZ, R0 ;  /* 0x000000ffff107224 */ /* 0x000fe400078e0000 */
[----:B------:R-:W-:Y:S02]  /*188c0*/  IMAD.U32 R17, RZ, RZ, UR4 ;  /* 0x00000004ff117e24 */ /* 0x000fe4000f8e00ff */
[----:B------:R-:W-:Y:S02]  /*188d0*/  IMAD.U32 R18, RZ, RZ, UR5 ;  /* 0x00000005ff127e24 */ /* 0x000fe4000f8e00ff */
[----:B------:R-:W-:-:S07]  /*188e0*/  IMAD.U32 R19, RZ, RZ, UR6 ;  /* 0x00000006ff137e24 */ /* 0x000fce000f8e00ff */
.L_x_8713:
        /* <DEDUP_REMOVED lines=12> */
.L_x_8702:
[----:B------:R-:W-:Y:S02]  /*189b0*/  ULDC UR4, c[0x0][0xd3c] ;  /* 0x00034f0000047ab9 */ /* 0x000fe40000000800 */
[----:B----4-:R-:W-:-:S13]  /*189c0*/  ISETP.GE.AND P0, PT, R19, UR4, PT ;  /* 0x0000000413007c0c */ /* 0x010fda000bf06270 */
[----:B------:R-:W-:Y:S05]  /*189d0*/  @!P0 BRA `(.L_x_8714) ;  /* 0xffffff8c00a08947 */ /* 0x000fea000383ffff */
[----:B------:R-:W-:Y:S05]  /*189e0*/  BSYNC B8 ;  /* 0x0000000000087941 */ /* 0x000fea0003800000 */
.L_x_8590:
        /* <DEDUP_REMOVED lines=12> */
.L_x_8788:
[----:B------:R-:W-:Y:S05]  /*18ab0*/  BSYNC B0 ;  /* 0x0000000000007941 */ /* 0x000fea0003800000 */
.L_x_8715:
[----:B------:R-:W-:-:S03]  /*18ac0*/  UMOV UR4, 0xffffffff ;  /* 0xffffffff00047882 */ /* 0x000fc60000000000 */
[----:B------:R-:W-:Y:S05]  /*18ad0*/  BRA.DIV UR4, `(.L_x_8717) ;  /* 0x0000002604307947 */ /* 0x000fea000b800000 */
[----:B------:R-:W1:Y:S02]  /*18ae0*/  S2R R2, SR_TID.X ;  /* 0x0000000000027919 */ /* 0x000e640000002100 */
[----:B-1----:R-:W-:-:S04]  /*18af0*/  SHF.R.U32.HI R2, RZ, 0x5, R2 ;  /* 0x00000005ff027819 */ /* 0x002fc80000011602 */
[----:B------:R-:W-:-:S05]  /*18b00*/  LOP3.LUT R2, R2, 0x3, RZ, 0xc0, !PT ;  /* 0x0000000302027812 */ /* 0x000fca00078ec0ff */
[----:B------:R1:W3:Y:S02]  /*18b10*/  SHFL.IDX PT, R14, R2, RZ, 0x1f ;  /* 0x00001fff020e7589 */ /* 0x0002e400000e0000 */
.L_x_8791:
[----:B---3--:R-:W-:Y:S01]  /*18b20*/  ISETP.NE.AND P0, PT, R14, RZ, PT ;  /* 0x000000ff0e00720c */ /* 0x008fe20003f05270 */
[----:B------:R-:W-:-:S12]  /*18b30*/  BSSY B0, `(.L_x_8718) ;  /* 0x0000027000007945 */ /* 0x000fd80003800000 */
[----:B------:R-:W-:Y:S05]  /*18b40*/  @P0 BRA `(.L_x_8719) ;  /* 0x0000000000940947 */ /* 0x000fea0003800000 */
[----:B------:R-:W-:-:S03]  /*18b50*/  UMOV UR4, 0xffffffff ;  /* 0xffffffff00047882 */ /* 0x000fc60000000000 */
[----:B------:R-:W-:Y:S05]  /*18b60*/  BRA.DIV UR4, `(.L_x_8720) ;  /* 0x0000002604407947 */ /* 0x000fea000b800000 */
[----:B------:R-:W-:-:S13]  /*18b70*/  ELECT P6, URZ, PT ;  /* 0x00000000003f782f */ /* 0x000fda00038c0000 */
.L_x_8794:
[----:B------:R-:W-:Y:S05]  /*18b80*/  @!P6 BRA `(.L_x_8719) ;  /* 0x000000000084e947 */ /* 0x000fea0003800000 */
[----:B------:R-:W-:-:S06]  /*18b90*/  ULOP3.LUT UR4, UR36, 0x2, URZ, 0xfc, !UPT ;  /* 0x0000000224047892 */ /* 0x000fcc000f8efc3f */
[----:B-1----:R-:W-:-:S05]  /*18ba0*/  IMAD.U32 R2, RZ, RZ, UR4 ;  /* 0x00000004ff027e24 */ /* 0x002fca000f8e00ff */
[----:B------:R-:W-:-:S13]  /*18bb0*/  ISETP.NE.AND P2, PT, R2, 0x3, PT ;  /* 0x000000030200780c */ /* 0x000fda0003f45270 */
[----:B------:R-:W-:Y:S05]  /*18bc0*/  @!P2 BRA `(.L_x_8721) ;  /* 0x000000000004a947 */ /* 0x000fea0003800000 */
[----:B------:R-:W-:Y:S01]  /*18bd0*/  BPT.TRAP 0x1 ;  /* 0x000000040000795c */ /* 0x000fe20000300000 */
.L_x_8721:
[----:B0-----:R-:W3:Y:S04]  /*18be0*/  LDL R3, [R1+0xc] ;  /* 0x00000c0001037983 */ /* 0x001ee80000100800 */
[----:B--2---:R-:W2:Y:S01]  /*18bf0*/  LDL.LU R7, [R1+0x18] ;  /* 0x0000180001077983 */ /* 0x004ea20000300800 */
        /* <DEDUP_REMOVED lines=12> */
.L_x_8795:
[----:B------:R-:W1:Y:S02]  /*18cc0*/  SYNCS.PHASECHK.TRANS64.TRYWAIT P0, [R7+URZ], R2 ;  /* 0x00000002070075a7 */ /* 0x000e64000800017f */
[----:B-1----:R-:W-:Y:S05]  /*18cd0*/  @!P0 BRA `(.L_x_8723) ;  /* 0x0000002400188947 */ /* 0x002fea0003800000 */
.L_x_8796:
[----:B------:R-:W-:Y:S05]  /*18ce0*/  @!P2 BRA `(.L_x_8724) ;  /* 0x000000000004a947 */ /* 0x000fea0003800000 */
[----:B------:R-:W-:Y:S01]  /*18cf0*/  BPT.TRAP 0x1 ;  /* 0x000000040000795c */ /* 0x000fe20000300000 */
.L_x_8724:
[----:B------:R-:W2:Y:S01]  /*18d00*/  LDL.LU R4, [R1+0xc] ;  /* 0x00000c0001047983 */ /* 0x000ea20000300800 */
[----:B------:R-:W-:-:S04]  /*18d10*/  VIADD R0, R0, 0x38860 ;  /* 0x0003886000007836 */ /* 0x000fc80000000000 */
[----:B--2---:R-:W-:-:S04]  /*18d20*/  IMAD R4, R4, 0x8, R0 ;  /* 0x0000000804047824 */ /* 0x004fc800078e0200 */
[----:B------:R-:W2:Y:S02]  /*18d30*/  SYNCS.PHASECHK.TRANS64.TRYWAIT P0, [R4+URZ], R5 ;  /* 0x00000005040075a7 */ /* 0x000ea4000800017f */
[----:B--2---:R-:W-:Y:S05]  /*18d40*/  @!P0 BRA `(.L_x_8725) ;  /* 0x0000002400108947 */ /* 0x004fea0003800000 */
.L_x_8797:
[----:B------:R-:W-:-:S07]  /*18d50*/  IMAD R3, R3, 0x8, R0 ;  /* 0x0000000803037824 */ /* 0x000fce00078e0200 */
.L_x_8726:
[----:B---3--:R3:W4:Y:S02]  /*18d60*/  SYNCS.PHASECHK.TRANS64.TRYWAIT P0, [R3+URZ], R2 ;  /* 0x00000002030075a7 */ /* 0x008724000800017f */
[----:B----4-:R-:W-:Y:S05]  /*18d70*/  @!P0 NANOSLEEP.SYNCS 0x989680 ;  /* 0x009896800000895d */ /* 0x010fea0003900000 */
[----:B------:R-:W4:Y:S02]  /*18d80*/  @!P0 SYNCS.PHASECHK.TRANS64 P0, [R3+URZ], R2 ;  /* 0x00000002030085a7 */ /* 0x000f24000800007f */
[----:B----4-:R-:W-:Y:S05]  /*18d90*/  @!P0 BRA `(.L_x_8726) ;  /* 0xfffffffc00f08947 */ /* 0x010fea000383ffff */
.L_x_8719:
[----:B------:R-:W-:Y:S05]  /*18da0*/  BSYNC B0 ;  /* 0x0000000000007941 */ /* 0x000fea0003800000 */
.L_x_8718:
[----:B------:R-:W-:Y:S05]  /*18db0*/  EXIT ;  /* 0x000000000000794d */ /* 0x000fea0003800000 */
.L_x_8538:
[----:B0-----:R0:W1:Y:S02]  /*18dc0*/  SYNCS.PHASECHK.TRANS64.TRYWAIT P1, [R17+URZ+0x38800], R4 ;  /* 0x03880004110075a7 */ /* 0x001064000802017f */
[----:B-1----:R-:W-:Y:S05]  /*18dd0*/  @!P1 NANOSLEEP.SYNCS 0x989680 ;  /* 0x009896800000995d */ /* 0x002fea0003900000 */
[----:B------:R-:W1:Y:S02]  /*18de0*/  @!P1 SYNCS.PHASECHK.TRANS64 P1, [R17+URZ+0x38800], R4 ;  /* 0x03880004110095a7 */ /* 0x000e64000802007f */
[----:B-1----:R-:W-:Y:S05]  /*18df0*/  @!P1 BRA `(.L_x_8538) ;  /* 0xfffffffc00f09947 */ /* 0x002fea000383ffff */
[----:B------:R-:W-:Y:S05]  /*18e00*/  BRA `(.L_x_8727) ;  /* 0xfffffea800f07947 */ /* 0x000fea000383ffff */
.L_x_8542:
[----:B--2---:R2:W3:Y:S02]  /*18e10*/  SYNCS.PHASECHK.TRANS64.TRYWAIT P1, [R5+URZ+0x38830], R8 ;  /* 0x03883008050075a7 */ /* 0x0044e4000802017f */
[----:B---3--:R-:W-:Y:S05]  /*18e20*/  @!P1 NANOSLEEP.SYNCS 0x989680 ;  /* 0x009896800000995d */ /* 0x008fea0003900000 */
[----:B------:R-:W3:Y:S02]  /*18e30*/  @!P1 SYNCS.PHASECHK.TRANS64 P1, [R5+URZ+0x38830], R8 ;  /* 0x03883008050095a7 */ /* 0x000ee4000802007f */
[----:B---3--:R-:W-:Y:S05]  /*18e40*/  @!P1 BRA `(.L_x_8542) ;  /* 0xfffffffc00f09947 */ /* 0x008fea000383ffff */
[----:B------:R-:W-:Y:S05]  /*18e50*/  BRA `(.L_x_8541) ;  /* 0xfffffeac00107947 */ /* 0x000fea000383ffff */
.L_x_8543:
[----:B---3--:R3:W4:Y:S02]  /*18e60*/  SYNCS.PHASECHK.TRANS64.TRYWAIT P1, [R17+URZ+0x38810], R4 ;  /* 0x03881004110075a7 */ /* 0x008724000802017f */
[----:B----4-:R-:W-:Y:S05]  /*18e70*/  @!P1 NANOSLEEP.SYNCS 0x989680 ;  /* 0x009896800000995d */ /* 0x010fea0003900000 */
[----:B------:R-:W4:Y:S02]  /*18e80*/  @!P1 SYNCS.PHASECHK.TRANS64 P1, [R17+URZ+0x38810], R4 ;  /* 0x03881004110095a7 */ /* 0x000f24000802007f */
[----:B----4-:R-:W-:Y:S05]  /*18e90*/  @!P1 BRA `(.L_x_8543) ;  /* 0xfffffffc00f09947 */ /* 0x010fea000383ffff */
[----:B------:R-:W-:Y:S05]  /*18ea0*/  BRA `(.L_x_8728) ;  /* 0xfffffeac009c7947 */ /* 0x000fea000383ffff */
.L_x_8547:
[----:B0-----:R0:W3:Y:S02]  /*18eb0*/  SYNCS.PHASECHK.TRANS64.TRYWAIT P1, [R5+URZ+0x38850], R8 ;  /* 0x03885008050075a7 */ /* 0x0010e4000802017f */
[----:B---3--:R-:W-:Y:S05]  /*18ec0*/  @!P1 NANOSLEEP.SYNCS 0x989680 ;  /* 0x009896800000995d */ /* 0x008fea0003900000 */
[----:B------:R-:W3:Y:S02]  /*18ed0*/  @!P1 SYNCS.PHASECHK.TRANS64 P1, [R5+URZ+0x38850], R8 ;  /* 0x03885008050095a7 */ /* 0x000ee4000802007f */
[----:B---3--:R-:W-:Y:S05]  /*18ee0*/  @!P1 BRA `(.L_x_8547) ;  /* 0xfffffffc00f09947 */ /* 0x008fea000383ffff */
[----:B------:R-:W-:Y:S05]  /*18ef0*/  BRA `(.L_x_8546) ;  /* 0xfffffeac00cc7947 */ /* 0x000fea000383ffff */
.L_x_8552:
[----:B-1----:R1:W2:Y:S02]  /*18f00*/  SYNCS.PHASECHK.TRANS64.TRYWAIT P3, [R9+URZ+0x38830], R8 ;  /* 0x03883008090075a7 */ /* 0x0022a4000806017f */
[----:B--2---:R-:W-:Y:S05]  /*18f10*/  @!P3 NANOSLEEP.SYNCS 0x989680 ;  /* 0x009896800000b95d */ /* 0x004fea0003900000 */
[----:B------:R-:W2:Y:S02]  /*18f20*/  @!P3 SYNCS.PHASECHK.TRANS64 P3, [R9+URZ+0x38830], R8 ;  /* 0x038830080900b5a7 */ /* 0x000ea4000806007f */
[----:B--2---:R-:W-:Y:S05]  /*18f30*/  @!P3 BRA `(.L_x_8552) ;  /* 0xfffffffc00f0b947 */ /* 0x004fea000383ffff */
[----:B------:R-:W-:Y:S05]  /*18f40*/  BRA `(.L_x_8551) ;  /* 0xfffffed800d47947 */ /* 0x000fea000383ffff */
.L_x_8556:
[----:B---3--:R3:W4:Y:S02]  /*18f50*/  SYNCS.PHASECHK.TRANS64.TRYWAIT P3, [R9+URZ+0x38850], R8 ;  /* 0x03885008090075a7 */ /* 0x008724000806017f */
[----:B----4-:R-:W-:Y:S05]  /*18f60*/  @!P3 NANOSLEEP.SYNCS 0x989680 ;  /* 0x009896800000b95d */ /* 0x010fea0003900000 */
[----:B------:R-:W4:Y:S02]  /*18f70*/  @!P3 SYNCS.PHASECHK.TRANS64 P3, [R9+URZ+0x38850], R8 ;  /* 0x038850080900b5a7 */ /* 0x000f24000806007f */
[----:B----4-:R-:W-:Y:S05]  /*18f80*/  @!P3 BRA `(.L_x_8556) ;  /* 0xfffffffc00f0b947 */ /* 0x010fea000383ffff */
[----:B------:R-:W-:Y:S05]  /*18f90*/  BRA `(.L_x_8555) ;  /* 0xfffffedc00307947 */ /* 0x000fea000383ffff */
.L_x_8562:
[----:B-1----:R1:W2:Y:S02]  /*18fa0*/  SYNCS.PHASECHK.TRANS64.TRYWAIT P1, [R9+URZ+0x38830], R8 ;  /* 0x03883008090075a7 */ /* 0x0022a4000802017f */
[----:B--2---:R-:W-:Y:S05]  /*18fb0*/  @!P1 NANOSLEEP.SYNCS 0x989680 ;  /* 0x009896800000995d */ /* 0x004fea0003900000 */
[----:B------:R-:W2:Y:S02]  /*18fc0*/  @!P1 SYNCS.PHASECHK.TRANS64 P1, [R9+URZ+0x38830], R8 ;  /* 0x03883008090095a7 */ /* 0x000ea4000802007f */
[----:B--2---:R-:W-:Y:S05]  /*18fd0*/  @!P1 BRA `(.L_x_8562) ;  /* 0xfffffffc00f09947 */ /* 0x004fea000383ffff */
[----:B------:R-:W-:Y:S05]  /*18fe0*/  BRA `(.L_x_8561) ;  /* 0xffffff1000407947 */ /* 0x000fea000383ffff */
.L_x_8566:
[----:B---3--:R3:W4:Y:S02]  /*18ff0*/  SYNCS.PHASECHK.TRANS64.TRYWAIT P1, [R9+URZ+0x38850], R8 ;  /* 0x03885008090075a7 */ /* 0x008724000802017f */
[----:B----4-:R-:W-:Y:S05]  /*19000*/  @!P1 NANOSLEEP.SYNCS 0x989680 ;  /* 0x009896800000995d */ /* 0x010fea0003900000 */
[----:B------:R-:W4:Y:S02]  /*19010*/  @!P1 SYNCS.PHASECHK.TRANS64 P1, [R9+URZ+0x38850], R8 ;  /* 0x03885008090095a7 */ /* 0x000f24000802007f */
[----:B----4-:R-:W-:Y:S05]  /*19020*/  @!P1 BRA `(.L_x_8566) ;  /* 0xfffffffc00f09947 */ /* 0x010fea000383ffff */
[----:B------:R-:W-:Y:S05]  /*19030*/  BRA `(.L_x_8565) ;  /* 0xffffff10009c7947 */ /* 0x000fea000383ffff */
.L_x_8602:
        /* <DEDUP_REMOVED lines=11> */
.L_x_8730:
[----:B------:R-:W-:Y:S05]  /*190f0*/  BSYNC B0 ;  /* 0x0000000000007941 */ /* 0x000fea0003800000 */
.L_x_8729:
[----:B------:R-:W-:Y:S05]  /*19100*/  BRA `(.L_x_8731) ;  /* 0xffffff9000e87947 */ /* 0x000fea000383ffff */
.L_x_8604:
[----:B------:R-:W-:Y:S01]  /*19110*/  BSSY B0, `(.L_x_8732) ;  /* 0x0000006000007945 */ /* 0x000fe20003800000 */
[----:B------:R-:W-:-:S07]  /*19120*/  IMAD.MOV.U32 R15, RZ, RZ, -0x1 ;  /* 0xffffffffff0f7424 */ /* 0x000fce00078e00ff */
[----:B01-3--:R-:W-:Y:S05]  /*19130*/  WARPSYNC.COLLECTIVE R15, `(.L_x_8733) ;  /* 0x000000000f0c7348 */ /* 0x00bfea0003c00000 */
[----:B------:R-:W-:Y:S02]  /*19140*/  ELECT P6, UR62, PT ;  /* 0x00000000003e782f */ /* 0x000fe400038c0000 */
[----:B------:R-:W-:Y:S01]  /*19150*/  MOV R14, UR62 ;  /* 0x0000003e000e7c02 */ /* 0x000fe20008000f00 */
[----:B01-3--:R-:W-:Y:S10]  /*19160*/  ENDCOLLECTIVE ;  /* 0x000000000000791b */ /* 0x00bff40003800000 */
.L_x_8733:
[----:B------:R-:W-:Y:S05]  /*19170*/  BSYNC B0 ;  /* 0x0000000000007941 */ /* 0x000fea0003800000 */
.L_x_8732:
[----:B------:R-:W-:Y:S05]  /*19180*/  BRA `(.L_x_8734) ;  /* 0xffffff9000f87947 */ /* 0x000fea000383ffff */
.L_x_8606:
[----:B--2---:R2:W3:Y:S02]  /*19190*/  SYNCS.PHASECHK.TRANS64.TRYWAIT P0, [R0+URZ+0x38840], R2 ;  /* 0x03884002000075a7 */ /* 0x0044e4000800017f */
[----:B---3--:R-:W-:Y:S05]  /*191a0*/  @!P0 NANOSLEEP.SYNCS 0x989680 ;  /* 0x009896800000895d */ /* 0x008fea0003900000 */
[----:B------:R-:W3:Y:S02]  /*191b0*/  @!P0 SYNCS.PHASECHK.TRANS64 P0, [R0+URZ+0x38840], R2 ;  /* 0x03884002000085a7 */ /* 0x000ee4000800007f */
[----:B---3--:R-:W-:Y:S05]  /*191c0*/  @!P0 BRA `(.L_x_8606) ;  /* 0xfffffffc00f08947 */ /* 0x008fea000383ffff */
[----:B------:R-:W-:Y:S05]  /*191d0*/  BRA `(.L_x_8735) ;  /* 0xffffff9400647947 */ /* 0x000fea000383ffff */
.L_x_8610:
        /* <DEDUP_REMOVED lines=9> */
.L_x_8736:
[----:B------:R-:W-:Y:S02]  /*19270*/  IMAD.MOV.U32 R13, RZ, RZ, R3 ;  /* 0x000000ffff0d7224 */ /* 0x000fe400078e0003 */
[----:B------:R-:W-:-:S07]  /*19280*/  IMAD.MOV.U32 R4, RZ, RZ, R14 ;  /* 0x000000ffff047224 */ /* 0x000fce00078e000e */
[----:B------:R-:W-:Y:S05]  /*19290*/  WARPSYNC.COLLECTIVE R15, `(.L_x_8737) ;  /* 0x000000000f087348 */ /* 0x000fea0003c00000 */
[----:B------:R0:W1:Y:S02]  /*192a0*/  SHFL.IDX P6, R14, R13, R12, R11 ;  /* 0x0000000c0d0e7389 */ /* 0x00006400000c000b */
[----:B01----:R-:W-:Y:S01]  /*192b0*/  ENDCOLLECTIVE ;  /* 0x000000000000791b */ /* 0x003fe20003800000 */
.L_x_8737:
[----:B------:R-:W-:Y:S02]  /*192c0*/  IMAD.MOV.U32 R13, RZ, RZ, R2 ;  /* 0x000000ffff0d7224 */ /* 0x000fe400078e0002 */
[----:B------:R-:W-:Y:S02]  /*192d0*/  IMAD.MOV.U32 R12, RZ, RZ, 0x1 ;  /* 0x00000001ff0c7424 */ /* 0x000fe400078e00ff */
[----:B------:R-:W-:-:S07]  /*192e0*/  IMAD.MOV.U32 R5, RZ, RZ, R14 ;  /* 0x000000ffff057224 */ /* 0x000fce00078e000e */
[----:B------:R-:W-:Y:S05]  /*192f0*/  WARPSYNC.COLLECTIVE R15, `(.L_x_8738) ;  /* 0x000000000f087348 */ /* 0x000fea0003c00000 */
[----:B------:R0:W1:Y:S02]  /*19300*/  SHFL.IDX P6, R14, R13, R12, R11 ;  /* 0x0000000c0d0e7389 */ /* 0x00006400000c000b */
[----:B01----:R-:W-:Y:S01]  /*19310*/  ENDCOLLECTIVE ;  /* 0x000000000000791b */ /* 0x003fe20003800000 */
.L_x_8738:
[----:B------:R-:W-:Y:S02]  /*19320*/  IMAD.MOV.U32 R13, RZ, RZ, R3 ;  /* 0x000000ffff0d7224 */ /* 0x000fe400078e0003 */
[----:B------:R-:W-:Y:S02]  /*19330*/  IMAD R0, R6, R7, RZ ;  /* 0x0000000706007224 */ /* 0x000fe400078e02ff */
[----:B------:R-:W-:-:S07]  /*19340*/  IMAD.MOV.U32 R6, RZ, RZ, R14 ;  /* 0x000000ffff067224 */ /* 0x000fce00078e000e */
[----:B------:R-:W-:Y:S05]  /*19350*/  WARPSYNC.COLLECTIVE R15, `(.L_x_8739) ;  /* 0x000000000f087348 */ /* 0x000fea0003c00000 */
[----:B------:R0:W1:Y:S02]  /*19360*/  SHFL.IDX P6, R14, R13, R12, R11 ;  /* 0x0000000c0d0e7389 */ /* 0x00006400000c000b */
[----:B01----:R-:W-:Y:S01]  /*19370*/  ENDCOLLECTIVE ;  /* 0x000000000000791b */ /* 0x003fe20003800000 */
.L_x_8739:
        /* <DEDUP_REMOVED lines=21> */
.L_x_8740:
        /* <DEDUP_REMOVED lines=10> */
.L_x_8741:
        /* <DEDUP_REMOVED lines=11> */
.L_x_8742:
        /* <DEDUP_REMOVED lines=14> */
.L_x_8743:
[----:B------:R-:W-:Y:S01]  /*19700*/  IMAD.MOV.U32 R3, RZ, RZ, R14 ;  /* 0x000000ffff037224 */ /* 0x000fe200078e000e */
[----:B------:R-:W-:Y:S06]  /*19710*/  BRA `(.L_x_8744) ;  /* 0xffffff9800cc7947 */ /* 0x000fec000383ffff */
.L_x_8614:
        /* <DEDUP_REMOVED lines=27> */
.L_x_8746:
[----:B------:R-:W-:Y:S05]  /*198d0*/  BSYNC B0 ;  /* 0x0000000000007941 */ /* 0x000fea0003800000 */
.L_x_8745:
        /* <DEDUP_REMOVED lines=11> */
.L_x_8747:
        /* <DEDUP_REMOVED lines=43> */
.L_x_8748:
        /* <DEDUP_REMOVED lines=18> */
.L_x_8749:
        /* <DEDUP_REMOVED lines=29> */
.L_x_8750:
        /* <DEDUP_REMOVED lines=13> */
.L_x_8751:
        /* <DEDUP_REMOVED lines=32> */
.L_x_8752:
        /* <DEDUP_REMOVED lines=9> */
.L_x_8753:
[----:B------:R-:W-:Y:S01]  /*1a290*/  IMAD.MOV.U32 R0, RZ, RZ, R14 ;  /* 0x000000ffff007224 */ /* 0x000fe200078e000e */
[----:B------:R-:W-:Y:S06]  /*1a2a0*/  BRA `(.L_x_8754) ;  /* 0xffffff9c00a47947 */ /* 0x000fec000383ffff */
.L_x_8619:
[----:B0-----:R-:W3:Y:S02]  /*1a2b0*/  LDL R2, [R1+0x4] ;  /* 0x0000040001027983 */ /* 0x001ee40000100800 */
[----:B---3--:R0:W3:Y:S02]  /*1a2c0*/  SYNCS.PHASECHK.TRANS64.TRYWAIT P0, [R2+URZ+0x38820], R0 ;  /* 0x03882000020075a7 */ /* 0x0080e4000800017f */
[----:B---3--:R-:W-:Y:S05]  /*1a2d0*/  @!P0 NANOSLEEP.SYNCS 0x989680 ;  /* 0x009896800000895d */ /* 0x008fea0003900000 */
[----:B------:R-:W3:Y:S02]  /*1a2e0*/  @!P0 SYNCS.PHASECHK.TRANS64 P0, [R2+URZ+0x38820], R0 ;  /* 0x03882000020085a7 */ /* 0x000ee4000800007f */
[----:B---3--:R-:W-:Y:S05]  /*1a2f0*/  @!P0 BRA `(.L_x_8619) ;  /* 0xfffffffc00ec8947 */ /* 0x008fea000383ffff */
[----:B------:R-:W-:Y:S05]  /*1a300*/  BRA `(.L_x_8755) ;  /* 0xffffffa000647947 */ /* 0x000fea000383ffff */
.L_x_8623:
[----:B0-----:R0:W1:Y:S02]  /*1a310*/  SYNCS.PHASECHK.TRANS64.TRYWAIT P0, [R0+URZ+0x38860], R2 ;  /* 0x03886002000075a7 */ /* 0x001064000800017f */
[----:B-1----:R-:W-:Y:S05]  /*1a320*/  @!P0 NANOSLEEP.SYNCS 0x989680 ;  /* 0x009896800000895d */ /* 0x002fea0003900000 */
[----:B------:R-:W1:Y:S02]  /*1a330*/  @!P0 SYNCS.PHASECHK.TRANS64 P0, [R0+URZ+0x38860], R2 ;  /* 0x03886002000085a7 */ /* 0x000e64000800007f */
[----:B-1----:R-:W-:Y:S05]  /*1a340*/  @!P0 BRA `(.L_x_8623) ;  /* 0xfffffffc00f08947 */ /* 0x002fea000383ffff */
[----:B------:R-:W-:Y:S05]  /*1a350*/  BRA `(.L_x_8756) ;  /* 0xffffffa000947947 */ /* 0x000fea000383ffff */
.L_x_8642:
[----:B-1----:R1:W3:Y:S02]  /*1a360*/  SYNCS.PHASECHK.TRANS64.TRYWAIT P0, [R3+URZ+0x38840], R2 ;  /* 0x03884002030075a7 */ /* 0x0022e4000800017f */
[----:B---3--:R-:W-:Y:S05]  /*1a370*/  @!P0 NANOSLEEP.SYNCS 0x989680 ;  /* 0x009896800000895d */ /* 0x008fea0003900000 */
[----:B------:R-:W3:Y:S02]  /*1a380*/  @!P0 SYNCS.PHASECHK.TRANS64 P0, [R3+URZ+0x38840], R2 ;  /* 0x03884002030085a7 */ /* 0x000ee4000800007f */
[----:B---3--:R-:W-:Y:S05]  /*1a390*/  @!P0 BRA `(.L_x_8642) ;  /* 0xfffffffc00f08947 */ /* 0x008fea000383ffff */
[----:B------:R-:W-:Y:S05]  /*1a3a0*/  BRA `(.L_x_8757) ;  /* 0xffffffac00b87947 */ /* 0x000fea000383ffff */
.L_x_8647:
[----:B0-----:R0:W3:Y:S02]  /*1a3b0*/  SYNCS.PHASECHK.TRANS64.TRYWAIT P0, [R3+URZ+0x38860], R2 ;  /* 0x03886002030075a7 */ /* 0x0010e4000800017f */
[----:B---3--:R-:W-:Y:S05]  /*1a3c0*/  @!P0 NANOSLEEP.SYNCS 0x989680 ;  /* 0x009896800000895d */ /* 0x008fea0003900000 */
[----:B------:R-:W3:Y:S02]  /*1a3d0*/  @!P0 SYNCS.PHASECHK.TRANS64 P0, [R3+URZ+0x38860], R2 ;  /* 0x03886002030085a7 */ /* 0x000ee4000800007f */
[----:B---3--:R-:W-:Y:S05]  /*1a3e0*/  @!P0 BRA `(.L_x_8647) ;  /* 0xfffffffc00f08947 */ /* 0x008fea000383ffff */
[----:B------:R-:W-:Y:S05]  /*1a3f0*/  BRA `(.L_x_8758) ;  /* 0xffffffb000407947 */ /* 0x000fea000383ffff */
.L_x_8662:
[----:B0-----:R0:W1:Y:S02]  /*1a400*/  SYNCS.PHASECHK.TRANS64.TRYWAIT P0, [R4+URZ+0x38840], R2 ;  /* 0x03884002040075a7 */ /* 0x001064000800017f */
[----:B-1----:R-:W-:Y:S05]  /*1a410*/  @!P0 NANOSLEEP.SYNCS 0x989680 ;  /* 0x009896800000895d */ /* 0x002fea0003900000 */
[----:B------:R-:W1:Y:S02]  /*1a420*/  @!P0 SYNCS.PHASECHK.TRANS64 P0, [R4+URZ+0x38840], R2 ;  /* 0x03884002040085a7 */ /* 0x000e64000800007f */
[----:B-1----:R-:W-:Y:S05]  /*1a430*/  @!P0 BRA `(.L_x_8662) ;  /* 0xfffffffc00f08947 */ /* 0x002fea000383ffff */
[----:B------:R-:W-:Y:S05]  /*1a440*/  BRA `(.L_x_8759) ;  /* 0xffffffbc00487947 */ /* 0x000fea000383ffff */
.L_x_8667:
[----:B-1----:R1:W3:Y:S02]  /*1a450*/  SYNCS.PHASECHK.TRANS64.TRYWAIT P0, [R4+URZ+0x38860], R2 ;  /* 0x03886002040075a7 */ /* 0x0022e4000800017f */
[----:B---3--:R-:W-:Y:S05]  /*1a460*/  @!P0 NANOSLEEP.SYNCS 0x989680 ;  /* 0x009896800000895d */ /* 0x008fea0003900000 */
[----:B------:R-:W3:Y:S02]  /*1a470*/  @!P0 SYNCS.PHASECHK.TRANS64 P0, [R4+URZ+0x38860], R2 ;  /* 0x03886002040085a7 */ /* 0x000ee4000800007f */
[----:B---3--:R-:W-:Y:S05]  /*1a480*/  @!P0 BRA `(.L_x_8667) ;  /* 0xfffffffc00f08947 */ /* 0x008fea000383ffff */
[----:B------:R-:W-:Y:S05]  /*1a490*/  BRA `(.L_x_8760) ;  /* 0xffffffbc00cc7947 */ /* 0x000fea000383ffff */
.L_x_8682:
[----:B-1----:R1:W3:Y:S02]  /*1a4a0*/  SYNCS.PHASECHK.TRANS64.TRYWAIT P0, [R4+URZ+0x38840], R2 ;  /* 0x03884002040075a7 */ /* 0x0022e4000800017f */
[----:B---3--:R-:W-:Y:S05]  /*1a4b0*/  @!P0 NANOSLEEP.SYNCS 0x989680 ;  /* 0x009896800000895d */ /* 0x008fea0003900000 */
[----:B------:R-:W3:Y:S02]  /*1a4c0*/  @!P0 SYNCS.PHASECHK.TRANS64 P0, [R4+URZ+0x38840], R2 ;  /* 0x03884002040085a7 */ /* 0x000ee4000800007f */
[----:B---3--:R-:W-:Y:S05]  /*1a4d0*/  @!P0 BRA `(.L_x_8682) ;  /* 0xfffffffc00f08947 */ /* 0x008fea000383ffff */
[----:B------:R-:W-:Y:S05]  /*1a4e0*/  BRA `(.L_x_8761) ;  /* 0xffffffc800b87947 */ /* 0x000fea000383ffff */
.L_x_8687:
[----:B0-----:R0:W3:Y:S02]  /*1a4f0*/  SYNCS.PHASECHK.TRANS64.TRYWAIT P0, [R4+URZ+0x38860], R2 ;  /* 0x03886002040075a7 */ /* 0x0010e4000800017f */
[----:B---3--:R-:W-:Y:S05]  /*1a500*/  @!P0 NANOSLEEP.SYNCS 0x989680 ;  /* 0x009896800000895d */ /* 0x008fea0003900000 */
[----:B------:R-:W3:Y:S02]  /*1a510*/  @!P0 SYNCS.PHASECHK.TRANS64 P0, [R4+URZ+0x38860], R2 ;  /* 0x03886002040085a7 */ /* 0x000ee4000800007f */
[----:B---3--:R-:W-:Y:S05]  /*1a520*/  @!P0 BRA `(.L_x_8687) ;  /* 0xfffffffc00f08947 */ /* 0x008fea000383ffff */
[----:B------:R-:W-:Y:S05]  /*1a530*/  BRA `(.L_x_8762) ;  /* 0xffffffcc00407947 */ /* 0x000fea000383ffff */
.L_x_8703:
        /* <DEDUP_REMOVED lines=8> */
.L_x_8764:
[----:B------:R-:W-:Y:S05]  /*1a5c0*/  BSYNC B0 ;  /* 0x0000000000007941 */ /* 0x000fea0003800000 */
.L_x_8763:
        /* <DEDUP_REMOVED lines=9> */
.L_x_8765:
        /* <DEDUP_REMOVED lines=18> */
.L_x_8766:
        /* <DEDUP_REMOVED lines=8> */
.L_x_8767:
        /* <DEDUP_REMOVED lines=8> */
.L_x_8768:
        /* <DEDUP_REMOVED lines=8> */
.L_x_8769:
        /* <DEDUP_REMOVED lines=8> */
.L_x_8770:
        /* <DEDUP_REMOVED lines=9> */
.L_x_8771:
[----:B------:R-:W-:Y:S01]  /*1aa10*/  IMAD.MOV.U32 R16, RZ, RZ, R14 ;  /* 0x000000ffff107224 */ /* 0x000fe200078e000e */
[----:B------:R-:W-:Y:S06]  /*1aa20*/  BRA `(.L_x_8772) ;  /* 0xffffffd400987947 */ /* 0x000fec000383ffff */
.L_x_8708:
        /* <DEDUP_REMOVED lines=8> */
.L_x_8774:
[----:B------:R-:W-:Y:S05]  /*1aab0*/  BSYNC B0 ;  /* 0x0000000000007941 */ /* 0x000fea0003800000 */
.L_x_8773:
        /* <DEDUP_REMOVED lines=10> */
.L_x_8775:
        /* <DEDUP_REMOVED lines=8> */
.L_x_8776:
        /* <DEDUP_REMOVED lines=8> */
.L_x_8777:
        /* <DEDUP_REMOVED lines=8> */
.L_x_8778:
        /* <DEDUP_REMOVED lines=9> */
.L_x_8779:
[----:B------:R-:W-:Y:S01]  /*1ad70*/  IMAD.MOV.U32 R16, RZ, RZ, R14 ;  /* 0x000000ffff107224 */ /* 0x000fe200078e000e */
[----:B------:R-:W-:Y:S06]  /*1ad80*/  BRA `(.L_x_8780) ;  /* 0xffffffd4005c7947 */ /* 0x000fec000383ffff */
.L_x_8710:
[----:B------:R-:W-:Y:S01]  /*1ad90*/  BSSY B0, `(.L_x_8781) ;  /* 0x0000006000007945 */ /* 0x000fe20003800000 */
[----:B------:R-:W-:Y:S01]  /*1ada0*/  PLOP3.LUT P6, PT, P6, PT, PT, 0x8, 0x0 ;  /* 0x000000000000781c */ /* 0x000fe200037ce170 */
[----:B------:R-:W-:-:S12]  /*1adb0*/  IMAD.MOV.U32 R15, RZ, RZ, -0x1 ;  /* 0xffffffffff0f7424 */ /* 0x000fd800078e00ff */
[----:B012---:R-:W-:Y:S05]  /*1adc0*/  WARPSYNC.COLLECTIVE R15, `(.L_x_8782) ;  /* 0x000000000f087348 */ /* 0x007fea0003c00000 */
[----:B------:R-:W-:Y:S01]  /*1add0*/  VOTE.ANY R14, PT, P6 ;  /* 0x00000000000e7806 */ /* 0x000fe200030e0100 */
[----:B012---:R-:W-:Y:S06]  /*1ade0*/  ENDCOLLECTIVE ;  /* 0x000000000000791b */ /* 0x007fec0003800000 */
.L_x_8782:
[----:B------:R-:W-:Y:S05]  /*1adf0*/  BSYNC B0 ;  /* 0x0000000000007941 */ /* 0x000fea0003800000 */
.L_x_8781:
        /* <DEDUP_REMOVED lines=9> */
.L_x_8783:
[----:B------:R-:W-:Y:S01]  /*1ae90*/  IMAD.MOV.U32 R17, RZ, RZ, R14 ;  /* 0x000000ffff117224 */ /* 0x000fe200078e000e */
[----:B------:R-:W-:Y:S06]  /*1aea0*/  BRA `(.L_x_8784) ;  /* 0xffffffd4004c7947 */ /* 0x000fec000383ffff */
.L_x_8712:
[----:B------:R-:W-:Y:S01]  /*1aeb0*/  BSSY B0, `(.L_x_8785) ;  /* 0x0000007000007945 */ /* 0x000fe20003800000 */
[----:B------:R-:W-:Y:S02]  /*1aec0*/  IMAD.MOV.U32 R13, RZ, RZ, R3 ;  /* 0x000000ffff0d7224 */ /* 0x000fe400078e0003 */
[----:B------:R-:W-:Y:S02]  /*1aed0*/  IMAD.MOV.U32 R11, RZ, RZ, 0x1f ;  /* 0x0000001fff0b7424 */ /* 0x000fe400078e00ff */
[----:B------:R-:W-:-:S07]  /*1aee0*/  IMAD.MOV.U32 R15, RZ, RZ, -0x1 ;  /* 0xffffffffff0f7424 */ /* 0x000fce00078e00ff */
[----:B01234-:R-:W-:Y:S05]  /*1aef0*/  WARPSYNC.COLLECTIVE R15, `(.L_x_8786) ;  /* 0x000000000f087348 */ /* 0x01ffea0003c00000 */
[----:B------:R0:W0:Y:S02]  /*1af00*/  SHFL.IDX P6, R14, R13, R12, R11 ;  /* 0x0000000c0d0e7389 */ /* 0x00002400000c000b */
[----:B01234-:R-:W-:Y:S01]  /*1af10*/  ENDCOLLECTIVE ;  /* 0x000000000000791b */ /* 0x01ffe20003800000 */
.L_x_8786:
[----:B------:R-:W-:Y:S05]  /*1af20*/  BSYNC B0 ;  /* 0x0000000000007941 */ /* 0x000fea0003800000 */
.L_x_8785:
[----:B------:R-:W-:Y:S01]  /*1af30*/  IMAD.MOV.U32 R3, RZ, RZ, R14 ;  /* 0x000000ffff037224 */ /* 0x000fe200078e000e */
[----:B------:R-:W-:Y:S06]  /*1af40*/  BRA `(.L_x_8787) ;  /* 0xffffffd400407947 */ /* 0x000fec000383ffff */
.L_x_8716:
[----:B0-----:R0:W1:Y:S02]  /*1af50*/  SYNCS.PHASECHK.TRANS64.TRYWAIT P0, [R0+URZ+0x38820], R3 ;  /* 0x03882003000075a7 */ /* 0x001064000800017f */
[----:B-1----:R-:W-:Y:S05]  /*1af60*/  @!P0 NANOSLEEP.SYNCS 0x989680 ;  /* 0x009896800000895d */ /* 0x002fea0003900000 */
[----:B------:R-:W1:Y:S02]  /*1af70*/  @!P0 SYNCS.PHASECHK.TRANS64 P0, [R0+URZ+0x38820], R3 ;  /* 0x03882003000085a7 */ /* 0x000e64000800007f */
[----:B-1----:R-:W-:Y:S05]  /*1af80*/  @!P0 BRA `(.L_x_8716) ;  /* 0xfffffffc00f08947 */ /* 0x002fea000383ffff */
[----:B------:R-:W-:Y:S05]  /*1af90*/  BRA `(.L_x_8788) ;  /* 0xffffffd800c47947 */ /* 0x000fea000383ffff */
.L_x_8717:
        /* <DEDUP_REMOVED lines=11> */
.L_x_8790:
[----:B------:R-:W-:Y:S05]  /*1b050*/  BSYNC B0 ;  /* 0x0000000000007941 */ /* 0x000fea0003800000 */
.L_x_8789:
[----:B------:R-:W-:Y:S05]  /*1b060*/  BRA `(.L_x_8791) ;  /* 0xffffffd800ac7947 */ /* 0x000fea000383ffff */
.L_x_8720:
[----:B------:R-:W-:Y:S01]  /*1b070*/  BSSY B1, `(.L_x_8792) ;  /* 0x0000006000017945 */ /* 0x000fe20003800000 */
[----:B------:R-:W-:-:S07]  /*1b080*/  IMAD.MOV.U32 R15, RZ, RZ, -0x1 ;  /* 0xffffffffff0f7424 */ /* 0x000fce00078e00ff */
[----:B012---:R-:W-:Y:S05]  /*1b090*/  WARPSYNC.COLLECTIVE R15, `(.L_x_8793) ;  /* 0x000000000f0c7348 */ /* 0x007fea0003c00000 */
[----:B------:R-:W-:Y:S02]  /*1b0a0*/  ELECT P6, UR62, PT ;  /* 0x00000000003e782f */ /* 0x000fe400038c0000 */
[----:B------:R-:W-:Y:S01]  /*1b0b0*/  MOV R14, UR62 ;  /* 0x0000003e000e7c02 */ /* 0x000fe20008000f00 */
[----:B012---:R-:W-:Y:S10]  /*1b0c0*/  ENDCOLLECTIVE ;  /* 0x000000000000791b */ /* 0x007ff40003800000 */
.L_x_8793:
[----:B------:R-:W-:Y:S05]  /*1b0d0*/  BSYNC B1 ;  /* 0x0000000000017941 */ /* 0x000fea0003800000 */
.L_x_8792:
[----:B------:R-:W-:Y:S05]  /*1b0e0*/  BRA `(.L_x_8794) ;  /* 0xffffffd800a47947 */ /* 0x000fea000383ffff */
.L_x_8722:
[----:B0-----:R0:W1:Y:S02]  /*1b0f0*/  SYNCS.PHASECHK.TRANS64.TRYWAIT P0, [R6+URZ], R5 ;  /* 0x00000005060075a7 */ /* 0x001064000800017f */
[----:B-1----:R-:W-:Y:S05]  /*1b100*/  @!P0 NANOSLEEP.SYNCS 0x989680 ;  /* 0x009896800000895d */ /* 0x002fea0003900000 */
[----:B------:R-:W1:Y:S02]  /*1b110*/  @!P0 SYNCS.PHASECHK.TRANS64 P0, [R6+URZ], R5 ;  /* 0x00000005060085a7 */ /* 0x000e64000800007f */
[----:B-1----:R-:W-:Y:S05]  /*1b120*/  @!P0 BRA `(.L_x_8722) ;  /* 0xfffffffc00f08947 */ /* 0x002fea000383ffff */
[----:B------:R-:W-:Y:S05]  /*1b130*/  BRA `(.L_x_8795) ;  /* 0xffffffd800e07947 */ /* 0x000fea000383ffff */
.L_x_8723:
[----:B-1----:R1:W2:Y:S02]  /*1b140*/  SYNCS.PHASECHK.TRANS64.TRYWAIT P0, [R7+URZ], R2 ;  /* 0x00000002070075a7 */ /* 0x0022a4000800017f */
[----:B--2---:R-:W-:Y:S05]  /*1b150*/  @!P0 NANOSLEEP.SYNCS 0x989680 ;  /* 0x009896800000895d */ /* 0x004fea0003900000 */
[----:B------:R-:W2:Y:S02]  /*1b160*/  @!P0 SYNCS.PHASECHK.TRANS64 P0, [R7+URZ], R2 ;  /* 0x00000002070085a7 */ /* 0x000ea4000800007f */
[----:B--2---:R-:W-:Y:S05]  /*1b170*/  @!P0 BRA `(.L_x_8723) ;  /* 0xfffffffc00f08947 */ /* 0x004fea000383ffff */
[----:B------:R-:W-:Y:S05]  /*1b180*/  BRA `(.L_x_8796) ;  /* 0xffffffd800d47947 */ /* 0x000fea000383ffff */
.L_x_8725:
[----:B--2---:R2:W3:Y:S02]  /*1b190*/  SYNCS.PHASECHK.TRANS64.TRYWAIT P0, [R4+URZ], R5 ;  /* 0x00000005040075a7 */ /* 0x0044e4000800017f */
[----:B---3--:R-:W-:Y:S05]  /*1b1a0*/  @!P0 NANOSLEEP.SYNCS 0x989680 ;  /* 0x009896800000895d */ /* 0x008fea0003900000 */
[----:B------:R-:W3:Y:S02]  /*1b1b0*/  @!P0 SYNCS.PHASECHK.TRANS64 P0, [R4+URZ], R5 ;  /* 0x00000005040085a7 */ /* 0x000ee4000800007f */
[----:B---3--:R-:W-:Y:S05]  /*1b1c0*/  @!P0 BRA `(.L_x_8725) ;  /* 0xfffffffc00f08947 */ /* 0x008fea000383ffff */
[----:B------:R-:W-:Y:S05]  /*1b1d0*/  BRA `(.L_x_8797) ;  /* 0xffffffd800dc7947 */ /* 0x000fea000383ffff */
.L_x_8798:
        /* <DEDUP_REMOVED lines=10> */
.L_x_15303:


//--------------------- .text._ZN7cutlass13device_kernelIN5flash11enable_sm90INS1_16FlashAttnFwdSm90INS1_25CollectiveMainloopFwdSm90ILi2EN4cute5tupleIJNS5_1CILi1EEES8_S8_EEENS6_IJNS7_ILi64EEESA_SA_EEELi512ENS_10bfloat16_tEfNS_4arch4Sm90ELb1ELb0ELb1ELb1ELb0ELb1ELb1ELb0ELb0ELb1ELb0ELb0EEENS1_21CollectiveEpilogueFwdINS6_IJSA_NS7_ILi512EEESA_EEES9_SC_SE_Li256ELb1ELb1ELb0ELb0EEENS1_36VarlenDynamicPersistentTileSchedulerILi64ELi64ELi256ELi128ELb0ELb1ELb1ELb1ELb1ELb1EEEEEEEEEvNT_6ParamsE --------------------------
	.section	.text._ZN7cutlass13device_kernelIN5flash11enable_sm90INS1_16FlashAttnFwdSm90INS1_25CollectiveMainloopFwdSm90ILi2EN4cute5tupleIJNS5_1CILi1EEES8_S8_EEENS6_IJNS7_ILi64EEESA_SA_EEELi512ENS_10bfloat16_tEfNS_4arch4Sm90ELb1ELb0ELb1ELb1ELb0ELb1ELb1ELb0ELb0ELb1ELb0ELb0EEENS1_21CollectiveEpilogueFwdINS6_IJSA_NS7_ILi512EEESA_EEES9_SC_SE_Li256ELb1ELb1ELb0ELb0EEENS1_36VarlenDynamicPersistentTileSchedulerILi64ELi64ELi256ELi128ELb0ELb1ELb1ELb1ELb1ELb1EEEEEEEEEvNT_6ParamsE,"ax",@progbits
	.align	128
.text._ZN7cutlass13device_kernelIN5flash11enable_sm90INS1_16FlashAttnFwdSm90INS1_25CollectiveMainloopFwdSm90ILi2EN4cute5tupleIJNS5_1CILi1EEES8_S8_EEENS6_IJNS7_ILi64EEESA_SA_EEELi512ENS_10bfloat16_tEfNS_4arch4Sm90ELb1ELb0ELb1ELb1ELb0ELb1ELb1ELb0ELb0ELb1ELb0ELb0EEENS1_21CollectiveEpilogueFwdINS6_IJSA_NS7_ILi512EEESA_EEES9_SC_SE_Li256ELb1ELb1ELb0ELb0EEENS1_36VarlenDynamicPersistentTileSchedulerILi64ELi64ELi256ELi128ELb0ELb1ELb1ELb1ELb1ELb1EEEEEEEEEvNT_6ParamsE:
        .type           _ZN7cutlass13device_kernelIN5flash11enable_sm90INS1_16FlashAttnFwdSm90INS1_25CollectiveMainloopFwdSm90ILi2EN4cute5tupleIJNS5_1CILi1EEES8_S8_EEENS6_IJNS7_ILi64EEESA_SA_EEELi512ENS_10bfloat16_tEfNS_4arch4Sm90ELb1ELb0ELb1ELb1ELb0ELb1ELb1ELb0ELb0ELb1ELb0ELb0EEENS1_21CollectiveEpilogueFwdINS6_IJSA_NS7_ILi512EEESA_EEES9_SC_SE_Li256ELb1ELb1ELb0ELb0EEENS1_36VarlenDynamicPersistentTileSchedulerILi64ELi64ELi256ELi128ELb0ELb1ELb1ELb1ELb1ELb1EEEEEEEEEvNT_6ParamsE,@function
        .size           _ZN7cutlass13device_kernelIN5flash11enable_sm90INS1_16FlashAttnFwdSm90INS1_25CollectiveMainloopFwdSm90ILi2EN4cute5tupleIJNS5_1CILi1EEES8_S8_EEENS6_IJNS7_ILi64EEESA_SA_EEELi512ENS_10bfloat16_tEfNS_4arch4Sm90ELb1ELb0ELb1ELb1ELb0ELb1ELb1ELb0ELb0ELb1ELb0ELb0EEENS1_21CollectiveEpilogueFwdINS6_IJSA_NS7_ILi512EEESA_EEES9_SC_SE_Li256ELb1ELb1ELb0ELb0EEENS1_36VarlenDynamicPersistentTileSchedulerILi64ELi64ELi256ELi128ELb0ELb1ELb1ELb1ELb1ELb1EEEEEEEEEvNT_6ParamsE,(.L_x_15304 - _ZN7cutlass13device_kernelIN5flash11enable_sm90INS1_16FlashAttnFwdSm90INS1_25CollectiveMainloopFwdSm90ILi2EN4cute5tupleIJNS5_1CILi1EEES8_S8_EEENS6_IJNS7_ILi64EEESA_SA_EEELi512ENS_10bfloat16_tEfNS_4arch4Sm90ELb1ELb0ELb1ELb1ELb0ELb1ELb1ELb0ELb0ELb1ELb0ELb0EEENS1_21CollectiveEpilogueFwdINS6_IJSA_NS7_ILi512EEESA_EEES9_SC_SE_Li256ELb1ELb1ELb0ELb0EEENS1_36VarlenDynamicPersistentTileSchedulerILi64ELi64ELi256ELi128ELb0ELb1ELb1ELb1ELb1ELb1EEEEEEEEEvNT_6ParamsE)
        .other          _ZN7cutlass13device_kernelIN5flash11enable_sm90INS1_16FlashAttnFwdSm90INS1_25CollectiveMainloopFwdSm90ILi2EN4cute5tupleIJNS5_1CILi1EEES8_S8_EEENS6_IJNS7_ILi64EEESA_SA_EEELi512ENS_10bfloat16_tEfNS_4arch4Sm90ELb1ELb0ELb1ELb1ELb0ELb1ELb1ELb0ELb0ELb1ELb0ELb0EEENS1_21CollectiveEpilogueFwdINS6_IJSA_NS7_ILi512EEESA_EEES9_SC_SE_Li256ELb1ELb1ELb0ELb0EEENS1_36VarlenDynamicPersistentTileSchedulerILi64ELi64ELi256ELi128ELb0ELb1ELb1ELb1ELb1ELb1EEEEEEEEEvNT_6ParamsE,@"STO_CUDA_ENTRY STV_DEFAULT"
_ZN7cutlass13device_kernelIN5flash11enable_sm90INS1_16FlashAttnFwdSm90INS1_25CollectiveMainloopFwdSm90ILi2EN4cute5tupleIJNS5_1CILi1EEES8_S8_EEENS6_IJNS7_ILi64EEESA_SA_EEELi512ENS_10bfloat16_tEfNS_4arch4Sm90ELb1ELb0ELb1ELb1ELb0ELb1ELb1ELb0ELb0ELb1ELb0ELb0EEENS1_21CollectiveEpilogueFwdINS6_IJSA_NS7_ILi512EEESA_EEES9_SC_SE_Li256ELb1ELb1ELb0ELb0EEENS1_36VarlenDynamicPersistentTileSchedulerILi64ELi64ELi256ELi128ELb0ELb1ELb1ELb1ELb1ELb1EEEEEEEEEvNT_6ParamsE:
        /* <DEDUP_REMOVED lines=23> */
.L_x_8800:
[----:B------:R-:W-:Y:S05]  /*0170*/  BSYNC B0 ;  /* 0x0000000000007941 */ /* 0x000fea0003800000 */
.L_x_8799:
        /* <DEDUP_REMOVED lines=39> */
.L_x_8801:
        /* <DEDUP_REMOVED lines=22> */
.L_x_8802:
        /* <DEDUP_REMOVED lines=18> */
.L_x_8803:
        /* <DEDUP_REMOVED lines=22> */
.L_x_8804:
        /* <DEDUP_REMOVED lines=22> */
.L_x_8805:
        /* <DEDUP_REMOVED lines=9> */
.L_x_8808:
        /* <DEDUP_REMOVED lines=25> */
[-C--:B------:R-:W-:Y:S02]  /*0b50*/  LEA.HI R5, R0, R16.reuse, RZ, 0x4 ;  /* 0x0000001000057211 */ /* 0x080fe400078f20ff */
[----:B------:R-:W-:Y:S02]  /*0b60*/  LOP3.LUT R3, R4, 0xffffff80, RZ, 0xc0, !PT ;  /* 0xffffff8004037812 */ /* 0x000fe400078ec0ff */
[C---:B------:R-:W-:Y:S02]  /*0b70*/  LOP3.LUT R6, R5.reuse, 0xfffffff0, RZ, 0xc0, !PT ;  /* 0xfffffff005067812 */ /* 0x040fe400078ec0ff */
[----:B------:R-:W-:Y:S01]  /*0b80*/  SHF.R.S32.HI R12, RZ, 0x4, R5 ;  /* 0x00000004ff0c7819 */ /* 0x000fe20000011405 */
[----:B------:R-:W-:Y:S01]  /*0b90*/  IMAD.IADD R3, R16, 0x1, -R3 ;  /* 0x0000000110037824 */ /* 0x000fe200078e0a03 */
[----:B------:R-:W-:Y:S01]  /*0ba0*/  LEA.HI R7, R0, R16, RZ, 0x5 ;  /* 0x0000001000077211 */ /* 0x000fe200078f28ff */
[----:B------:R-:W-:Y:S01]  /*0bb0*/  IMAD.IADD R10, R16, 0x1, -R6 ;  /* 0x00000001100a7824 */ /* 0x000fe200078e0a06 */
[----:B------:R-:W-:-:S02]  /*0bc0*/  LEA.HI R8, R5, R12, RZ, 0x1 ;  /* 0x0000000c05087211 */ /* 0x000fc400078f08ff */
[----:B------:R-:W-:Y:S02]  /*0bd0*/  SHF.R.S32.HI R6, RZ, 0x1f, R3 ;  /* 0x0000001fff067819 */ /* 0x000fe40000011403 */
[--C-:B------:R-:W-:Y:S02]  /*0be0*/  SHF.R.S32.HI R215, RZ, 0x5, R7.reuse ;  /* 0x00000005ffd77819 */ /* 0x100fe40000011407 */
[----:B------:R-:W-:Y:S02]  /*0bf0*/  SHF.R.S32.HI R14, RZ, 0x1f, R7 ;  /* 0x0000001fff0e7819 */ /* 0x000fe40000011407 */
[----:B------:R-:W-:Y:S02]  /*0c00*/  SHF.R.S32.HI R7, RZ, 0x1f, R10 ;  /* 0x0000001fff077819 */ /* 0x000fe4000001140a */
[----:B------:R-:W-:Y:S02]  /*0c10*/  LEA.HI R5, R6, R3, RZ, 0x2 ;  /* 0x0000000306057211 */ /* 0x000fe400078f10ff */
[----:B------:R-:W-:-:S02]  /*0c20*/  LOP3.LUT R13, R8, 0x1ffffffe, RZ, 0xc0, !PT ;  /* 0x1ffffffe080d7812 */ /* 0x000fc400078ec0ff */
[----:B------:R-:W-:Y:S02]  /*0c30*/  LEA.HI R9, R7, R10, RZ, 0x3 ;  /* 0x0000000a07097211 */ /* 0x000fe400078f18ff */
[----:B------:R-:W-:Y:S01]  /*0c40*/  SHF.R.S32.HI R7, RZ, 0x2, R5 ;  /* 0x00000002ff077819 */ /* 0x000fe20000011405 */
[----:B------:R-:W-:Y:S01]  /*0c50*/  IMAD.IADD R13, R12, 0x1, -R13 ;  /* 0x000000010c0d7824 */ /* 0x000fe200078e0a0d */
[----:B------:R-:W-:Y:S02]  /*0c60*/  SHF.R.S32.HI R8, RZ, 0x1f, R5 ;  /* 0x0000001fff087819 */ /* 0x000fe40000011405 */
[----:B------:R-:W-:Y:S02]  /*0c70*/  LOP3.LUT R12, R5, 0x7ffffffc, RZ, 0xc0, !PT ;  /* 0x7ffffffc050c7812 */ /* 0x000fe400078ec0ff */
[----:B------:R-:W-:Y:S02]  /*0c80*/  LEA.HI R8, R8, R7, RZ, 0x3 ;  /* 0x0000000708087211 */ /* 0x000fe400078f18ff */
[----:B------:R-:W-:Y:S01]  /*0c90*/  LEA.HI R6, R6, R3, RZ, 0x5 ;  /* 0x0000000306067211 */ /* 0x000fe200078f28ff */
[----:B------:R-:W-:Y:S01]  /*0ca0*/  IMAD.IADD R12, R3, 0x1, -R12 ;  /* 0x00000001030c7824 */ /* 0x000fe200078e0a0c */
[----:B------:R-:W-:-:S02]  /*0cb0*/  LOP3.LUT R8, R8, 0xfffffff8, RZ, 0xc0, !PT ;  /* 0xfffffff808087812 */ /* 0x000fc400078ec0ff */
[CC--:B------:R-:W-:Y:S02]  /*0cc0*/  LEA.HI R3, R0.reuse, R16.reuse, RZ, 0x3 ;  /* 0x0000001000037211 */ /* 0x0c0fe400078f18ff */
[----:B------:R-:W-:Y:S01]  /*0cd0*/  LEA.HI R0, R0, R16, RZ, 0x2 ;  /* 0x0000001000007211 */ /* 0x000fe200078f10ff */
[----:B------:R-:W-:Y:S01]  /*0ce0*/  IMAD.IADD R7, R7, 0x1, -R8 ;  /* 0x0000000107077824 */ /* 0x000fe200078e0a08 */
[----:B------:R-:W-:Y:S02]  /*0cf0*/  SHF.R.S32.HI R6, RZ, 0x5, R6 ;  /* 0x00000005ff067819 */ /* 0x000fe40000011406 */
[----:B------:R-:W-:Y:S02]  /*0d00*/  SHF.R.S32.HI R23, RZ, 0x2, R0 ;  /* 0x00000002ff177819 */ /* 0x000fe40000011400 */
[----:B------:R-:W-:Y:S01]  /*0d10*/  LEA.HI R14, R14, R215, RZ, 0x2 ;  /* 0x000000d70e0e7211 */ /* 0x000fe200078f10ff */
[----:B------:R-:W-:Y:S01]  /*0d20*/  IMAD R190, R6, 0x10, R7 ;  /* 0x0000001006be7824 */ /* 0x000fe200078e0207 */
[----:B------:R-:W-:Y:S01]  /*0d30*/  SHF.R.S32.HI R231, RZ, 0x7, R4 ;  /* 0x00000007ffe77819 */ /* 0x000fe20000011404 */
[----:B------:R-:W-:Y:S01]  /*0d40*/  VIADD R7, R23, 0x20 ;  /* 0x0000002017077836 */ /* 0x000fe20000000000 */
[----:B------:R-:W-:-:S02]  /*0d50*/  LOP3.LUT R228, R3, 0xfffffff8, RZ, 0xc0, !PT ;  /* 0xfffffff803e47812 */ /* 0x000fc400078ec0ff */
[----:B------:R-:W-:Y:S02]  /*0d60*/  LOP3.LUT R11, R9, 0xfffffff8, RZ, 0xc0, !PT ;  /* 0xfffffff8090b7812 */ /* 0x000fe400078ec0ff */
[----:B------:R-:W-:Y:S01]  /*0d70*/  LOP3.LUT R14, R14, 0x3ffffc, RZ, 0xc0, !PT ;  /* 0x003ffffc0e0e7812 */ /* 0x000fe200078ec0ff */
[----:B------:R-:W-:Y:S01]  /*0d80*/  IMAD.IADD R228, R16, 0x1, -R228 ;  /* 0x0000000110e47824 */ /* 0x000fe200078e0ae4 */
[----:B------:R-:W-:Y:S01]  /*0d90*/  LEA.HI R4, R4, R231, RZ, 0x1 ;  /* 0x000000e704047211 */ /* 0x000fe200078f08ff */
[----:B------:R-:W-:Y:S01]  /*0da0*/  IMAD.IADD R11, R10, 0x1, -R11 ;  /* 0x000000010a0b7824 */ /* 0x000fe200078e0a0b */
[----:B------:R-:W-:Y:S01]  /*0db0*/  SHF.R.S32.HI R5, RZ, 0x1f, R7 ;  /* 0x0000001fff057819 */ /* 0x000fe20000011407 */
[----:B------:R-:W-:Y:S02]  /*0dc0*/  IMAD R15, R231, 0x100, R10 ;  /* 0x00000100e70f7824 */ /* 0x000fe400078e020a */
[----:B------:R-:W-:Y:S01]  /*0dd0*/  IMAD.IADD R14, R215, 0x1, -R14 ;  /* 0x00000001d70e7824 */ /* 0x000fe200078e0a0e */
[----:B------:R-:W-:Y:S01]  /*0de0*/  LOP3.LUT R4, R4, 0xfffffe, RZ, 0xc0, !PT ;  /* 0x00fffffe04047812 */ /* 0x000fe200078ec0ff */
[----:B------:R-:W-:Y:S01]  /*0df0*/  IMAD.SHL.U32 R193, R228, 0x8, RZ ;  /* 0x00000008e4c17824 */ /* 0x000fe200078e00ff */
[----:B------:R-:W-:Y:S01]  /*0e00*/  LEA.HI R5, R5, R7, RZ, 0x3 ;  /* 0x0000000705057211 */ /* 0x000fe200078f18ff */
[----:B------:R-:W-:-:S02]  /*0e10*/  IMAD.SHL.U32 R10, R11, 0x40, RZ ;  /* 0x000000400b0a7824 */ /* 0x000fc400078e00ff */
[----:B------:R-:W-:Y:S02]  /*0e20*/  IMAD R14, R14, 0x10, R15 ;  /* 0x000000100e0e7824 */ /* 0x000fe400078e020f */
[----:B------:R-:W-:Y:S02]  /*0e30*/  IMAD.SHL.U32 R13, R13, 0x8, RZ ;  /* 0x000000080d0d7824 */ /* 0x000fe400078e00ff */
[----:B------:R-:W-:Y:S02]  /*0e40*/  IMAD.IADD R4, R231, 0x1, -R4 ;  /* 0x00000001e7047824 */ /* 0x000fe400078e0a04 */
[C---:B------:R-:W-:Y:S01]  /*0e50*/  VIADD R224, R193.reuse, 0x80 ;  /* 0x00000080c1e07836 */ /* 0x040fe20000000000 */
[----:B------:R-:W-:Y:S01]  /*0e60*/  LOP3.LUT R10, R10, 0x1c0, RZ, 0xc0, !PT ;  /* 0x000001c00a0a7812 */ /* 0x000fe200078ec0ff */
[----:B------:R-:W-:Y:S02]  /*0e70*/  IMAD.U32 R8, R14, 0x40, R13 ;  /* 0x000000400e087824 */ /* 0x000fe400078e000d */
[----:B------:R-:W-:-:S02]  /*0e80*/  VIADD R221, R193, 0x140 ;  /* 0x00000140c1dd7836 */ /* 0x000fc40000000000 */
[----:B------:R-:W-:Y:S02]  /*0e90*/  IMAD.SHL.U32 R9, R9, 0x40, RZ ;  /* 0x0000004009097824 */ /* 0x000fe400078e00ff */
[----:B------:R-:W-:Y:S02]  /*0ea0*/  IMAD.SHL.U32 R5, R5, 0x40, RZ ;  /* 0x0000004005057824 */ /* 0x000fe400078e00ff */
[----:B------:R-:W-:Y:S01]  /*0eb0*/  IMAD.SHL.U32 R203, R4, 0x100, RZ ;  /* 0x0000010004cb7824 */ /* 0x000fe200078e00ff */
[----:B------:R-:W-:Y:S01]  /*0ec0*/  SHF.R.S32.HI R4, RZ, 0x1f, R224 ;  /* 0x0000001fff047819 */ /* 0x000fe200000114e0 */
[----:B------:R0:W-:Y:S01]  /*0ed0*/  STL [R1+0xc], R8 ;  /* 0x00000c0801007387 */ /* 0x0001e20000100800 */
[----:B------:R-:W-:Y:S02]  /*0ee0*/  LOP3.LUT R13, R10, 0x8, R13, 0xf8, !PT ;  /* 0x000000080a0d7812 */ /* 0x000fe400078ef80d */
[----:B------:R-:W-:Y:S02]  /*0ef0*/  SHF.R.S32.HI R4, RZ, 0x1f, R221 ;  /* 0x0000001fff047819 */ /* 0x000fe400000114dd */
[----:B------:R-:W-:-:S02]  /*0f00*/  SHF.R.U32.HI R10, RZ, 0x3, R10 ;  /* 0x00000003ff0a7819 */ /* 0x000fc4000001160a */
[----:B------:R-:W-:Y:S02]  /*0f10*/  LOP3.LUT R4, R5, 0xfffffe00, RZ, 0xc0, !PT ;  /* 0xfffffe0005047812 */ /* 0x000fe400078ec0ff */
[----:B------:R-:W-:Y:S02]  /*0f20*/  LOP3.LUT R234, R0, 0xfffffffc, RZ, 0xc0, !PT ;  /* 0xfffffffc00ea7812 */ /* 0x000fe400078ec0ff */
[----:B0-----:R-:W-:Y:S02]  /*0f30*/  LOP3.LUT R8, R9, 0x7ffffe00, RZ, 0xc0, !PT ;  /* 0x7ffffe0009087812 */ /* 0x001fe400078ec0ff */
[----:B------:R-:W-:Y:S01]  /*0f40*/  SHF.R.S32.HI R6, RZ, 0x1f, R0 ;  /* 0x0000001fff067819 */ /* 0x000fe20000011400 */
[----:B------:R0:W-:Y:S01]  /*0f50*/  STL [R1+0x8], R4 ;  /* 0x0000080401007387 */ /* 0x0001e20000100800 */
[----:B------:R-:W-:Y:S01]  /*0f60*/  LOP3.LUT R13, R13, R10, RZ, 0x3c, !PT ;  /* 0x0000000a0d0d7212 */ /* 0x000fe200078e3cff */
[----:B------:R-:W-:Y:S01]  /*0f70*/  IMAD R8, R215, 0x400, R8 ;  /* 0x00000400d7087824 */ /* 0x000fe200078e0208 */
[----:B------:R-:W-:Y:S01]  /*0f80*/  LEA.HI R6, R6, R23, RZ, 0x3 ;  /* 0x0000001706067211 */ /* 0x000fe200078f18ff */
[----:B------:R-:W-:Y:S01]  /*0f90*/  IMAD.IADD R234, R16, 0x1, -R234 ;  /* 0x0000000110ea7824 */ /* 0x000fe200078e0aea */
[----:B------:R-:W-:Y:S01]  /*0fa0*/  R2P PR, R11, 0x6 ;  /* 0x000000060b007804 */ /* 0x000fe20000000000 */
[----:B------:R-:W-:Y:S01]  /*0fb0*/  IMAD.SHL.U32 R237, R7, 0x40, RZ ;  /* 0x0000004007ed7824 */ /* 0x000fe200078e00ff */
[----:B------:R-:W-:Y:S01]  /*0fc0*/  LOP3.LUT R6, R6, 0xfffffff8, RZ, 0xc0, !PT ;  /* 0xfffffff806067812 */ /* 0x000fe200078ec0ff */
[----:B------:R-:W-:Y:S01]  /*0fd0*/  IMAD.IADD R13, R8, 0x1, R13 ;  /* 0x00000001080d7824 */ /* 0x000fe200078e020d */
[C---:B------:R-:W-:Y:S01]  /*0fe0*/  LEA.HI R0, R234.reuse, R234, RZ, 0x1 ;  /* 0x000000eaea007211 */ /* 0x040fe200078f08ff */
[----:B------:R-:W-:Y:S01]  /*0ff0*/  IMAD.SHL.U32 R16, R234, 0x8, RZ ;  /* 0x00000008ea107824 */ /* 0x000fe200078e00ff */
[----:B------:R-:W-:Y:S01]  /*1000*/  LOP3.LUT R237, R237, 0x1c0, RZ, 0xc0, !PT ;  /* 0x000001c0eded7812 */ /* 0x000fe200078ec0ff */
[----:B------:R-:W-:Y:S01]  /*1010*/  IMAD R210, R13, 0x2, R2 ;  /* 0x000000020dd27824 */ /* 0x000fe200078e0202 */
[----:B------:R-:W-:Y:S01]  /*1020*/  SHF.R.S32.HI R229, RZ, 0x3, R3 ;  /* 0x00000003ffe57819 */ /* 0x000fe20000011403 */
[----:B------:R-:W-:Y:S01]  /*1030*/  IMAD.MOV.U32 R213, RZ, RZ, 0x20 ;  /* 0x00000020ffd57424 */ /* 0x000fe200078e00ff */
[----:B------:R-:W-:Y:S01]  /*1040*/  LOP3.LUT R3, R0, 0x1ffffffe, RZ, 0xc0, !PT ;  /* 0x1ffffffe00037812 */ /* 0x000fe200078ec0ff */
[----:B------:R-:W-:Y:S01]  /*1050*/  VIADD R232, R193, 0x1c0 ;  /* 0x000001c0c1e87836 */ /* 0x000fe20000000000 */
[----:B------:R-:W-:Y:S01]  /*1060*/  LOP3.LUT R0, R237, 0x38, R16, 0xf8, !PT ;  /* 0x00000038ed007812 */ /* 0x000fe200078ef810 */
[----:B------:R-:W-:Y:S01]  /*1070*/  IMAD.IADD R188, R23, 0x1, -R6 ;  /* 0x0000000117bc7824 */ /* 0x000fe200078e0a06 */
[----:B------:R-:W-:Y:S01]  /*1080*/  SHF.R.U32.HI R6, RZ, 0x3, R237 ;  /* 0x00000003ff067819 */ /* 0x000fe200000116ed */
[----:B------:R-:W-:-:S02]  /*1090*/  IMAD.SHL.U32 R184, R234, 0x4, RZ ;  /* 0x00000004eab87824 */ /* 0x000fc400078e00ff */
[----:B------:R-:W-:Y:S01]  /*10a0*/  VIADD R214, R210, 0x36400 ;  /* 0x00036400d2d67836 */ /* 0x000fe20000000000 */
[----:B------:R-:W-:Y:S01]  /*10b0*/  SHF.R.S32.HI R5, RZ, 0x1f, R232 ;  /* 0x0000001fff057819 */ /* 0x000fe200000114e8 */
[----:B------:R-:W-:Y:S01]  /*10c0*/  VIADD R225, R193, 0x40 ;  /* 0x00000040c1e17836 */ /* 0x000fe20000000000 */
[----:B------:R-:W-:Y:S01]  /*10d0*/  SEL R213, R213, 0xffffffe0, !P1 ;  /* 0xffffffe0d5d57807 */ /* 0x000fe20004800000 */
[C---:B------:R-:W-:Y:S01]  /*10e0*/  VIADD R222, R193.reuse, 0x100 ;  /* 0x00000100c1de7836 */ /* 0x040fe20000000000 */
[----:B------:R-:W-:Y:S01]  /*10f0*/  LOP3.LUT R5, R4, R0, R6, 0xf6, !PT ;  /* 0x0000000004057212 */ /* 0x000fe200078ef606 */
[----:B------:R-:W-:Y:S02]  /*1100*/  VIADD R192, R184, 0x10 ;  /* 0x00000010b8c07836 */ /* 0x000fe40000000000 */
[C---:B------:R-:W-:Y:S02]  /*1110*/  VIADD R223, R193.reuse, 0xc0 ;  /* 0x000000c0c1df7836 */ /* 0x040fe40000000000 */
[----:B------:R-:W-:-:S02]  /*1120*/  VIADD R233, R193, 0x180 ;  /* 0x00000180c1e97836 */ /* 0x000fc40000000000 */
[----:B------:R-:W-:Y:S02]  /*1130*/  VIADD R212, R210, 0x36440 ;  /* 0x00036440d2d47836 */ /* 0x000fe40000000000 */
[----:B------:R-:W-:Y:S02]  /*1140*/  IMAD.IADD R3, R234, 0x1, -R3 ;  /* 0x00000001ea037824 */ /* 0x000fe400078e0a03 */
        /* <DEDUP_REMOVED lines=10> */
[----:B------:R-:W-:-:S02]  /*11f0*/  IMAD.SHL.U32 R189, R12, 0x2, RZ ;  /* 0x000000020cbd7824 */ /* 0x000fc400078e00ff */
[----:B------:R-:W-:Y:S02]  /*1200*/  IMAD R236, R5, 0x2, R2 ;  /* 0x0000000205ec7824 */ /* 0x000fe400078e0202 */
[----:B------:R-:W-:Y:S02]  /*1210*/  IMAD R216, R3, 0x8, R190 ;  /* 0x0000000803d87824 */ /* 0x000fe400078e02be */
[----:B------:R-:W-:Y:S01]  /*1220*/  IMAD.IADD R213, R213, 0x1, R212 ;  /* 0x00000001d5d57824 */ /* 0x000fe200078e02d4 */
[----:B--2---:R-:W-:Y:S02]  /*1230*/  LOP3.LUT R187, R18, 0x1, RZ, 0xfc, !PT ;  /* 0x0000000112bb7812 */ /* 0x004fe400078efcff */
[----:B0-----:R-:W-:-:S07]  /*1240*/  CS2R R18, SRZ ;  /* 0x0000000000127805 */ /* 0x001fce000001ff00 */
.L_x_8942:
[----:B0-23--:R-:W0:Y:S01]  /*1250*/  LDC.64 R4, c[0x0][0xd88] ;  /* 0x00036200ff047b82 */ /* 0x00de220000000a00 */
        /* <DEDUP_REMOVED lines=21> */
[----:B----4-:R-:W-:Y:S01]  /*13b0*/  @P1 IADD3 R6, P2, R218, UR8, RZ ;  /* 0x00000008da061c10 */ /* 0x010fe2000ff5e0ff */
        /* <DEDUP_REMOVED lines=28> */
.L_x_8810:
[----:B------:R-:W-:Y:S02]  /*1580*/  IMAD.U32 R44, RZ, RZ, UR5 ;  /* 0x00000005ff2c7e24 */ /* 0x000fe4000f8e00ff */
[----:B------:R-:W-:Y:S01]  /*1590*/  IMAD.U32 R24, RZ, RZ, UR4 ;  /* 0x00000004ff187e24 */ /* 0x000fe2000f8e00ff */
[----:B------:R-:W-:Y:S06]  /*15a0*/  @!P2 BRA `(.L_x_8811) ;  /* 0x000000000010a947 */ /* 0x000fec0003800000 */
[----:B------:R-:W-:-:S04]  /*15b0*/  IADD3 R4, P0, R218, UR8, RZ ;  /* 0x00000008da047c10 */ /* 0x000fc8000ff1e0ff */
[----:B------:R-:W-:-:S05]  /*15c0*/  IADD3.X R5, R219, UR9, RZ, P0, !PT ;  /* 0x00000009db057c10 */ /* 0x000fca00087fe4ff */
[----:B------:R0:W5:Y:S01]  /*15d0*/  LDG.E R24, desc[UR40][R4.64] ;  /* 0x0000002804187981 */ /* 0x000162000c1e1900 */
[----:B------:R-:W-:Y:S05]  /*15e0*/  BRA `(.L_x_8812) ;  /* 0x0000000000107947 */ /* 0x000fea0003800000 */
.L_x_8811:
[----:B------:R-:W-:Y:S05]  /*15f0*/  @!P0 BRA `(.L_x_8812) ;  /* 0x00000000000c8947 */ /* 0x000fea0003800000 */
[----:B------:R-:W2:Y:S04]  /*1600*/  LDG.E R5, desc[UR40][R8.64] ;  /* 0x0000002808057981 */ /* 0x000ea8000c1e1900 */
[----:B------:R-:W2:Y:S02]  /*1610*/  LDG.E R24, desc[UR40][R8.64+0x4] ;  /* 0x0000042808187981 */ /* 0x000ea4000c1e1900 */
[----:B--2---:R-:W-:-:S07]  /*1620*/  IMAD.IADD R24, R24, 0x1, -R5 ;  /* 0x0000000118187824 */ /* 0x004fce00078e0a05 */
.L_x_8812:
        /* <DEDUP_REMOVED lines=16> */
[----:B------:R-:W-:-:S04]  /*1730*/  IMAD.SHL.U32 R195, R33, 0x40, RZ ;  /* 0x0000004021c37824 */ /* 0x000fc800078e00ff */
[----:B0-----:R-:W-:-:S08]  /*1740*/  VIADD R4, R195, 0x3f ;  /* 0x0000003fc3047836 */ /* 0x001fd00000000000 */
[----:B------:R-:W0:Y:S08]  /*1750*/  @P1 LDC R11, c[0x0][0x44c] ;  /* 0x00011300ff0b1b82 */ /* 0x000e300000000800 */
[----:B------:R-:W1:Y:S01]  /*1760*/  @P1 LDC R5, c[0x0][0x450] ;  /* 0x00011400ff051b82 */ /* 0x000e620000000800 */
[----:B--2---:R-:W-:Y:S02]  /*1770*/  @P0 IMAD.IADD R44, R9, 0x1, -R0 ;  /* 0x00000001092c0824 */ /* 0x004fe400078e0a00 */
[----:B------:R-:W-:-:S02]  /*1780*/  IMAD.IADD R9, R24, 0x1, -R3 ;  /* 0x0000000118097824 */ /* 0x000fc400078e0a03 */
[----:B0-----:R-:W-:-:S04]  /*1790*/  @P1 IMAD.HI.U32 R0, R4, R11, RZ ;  /* 0x0000000b04001227 */ /* 0x001fc800078e00ff */
[----:B------:R-:W-:Y:S01]  /*17a0*/  IMAD.IADD R211, R9, 0x1, R44 ;  /* 0x0000000109d37824 */ /* 0x000fe200078e022c */
[----:B-1----:R-:W-:Y:S01]  /*17b0*/  @P1 SHF.R.U32.HI R4, RZ, R5, R0 ;  /* 0x00000005ff041219 */ /* 0x002fe20000011600 */
[----:B------:R-:W-:Y:S02]  /*17c0*/  IMAD.MOV R42, RZ, RZ, -R9 ;  /* 0x000000ffff2a7224 */ /* 0x000fe400078e0a09 */
[C---:B------:R-:W-:Y:S01]  /*17d0*/  VIADD R0, R211.reuse, 0x3f ;  /* 0x0000003fd3007836 */ /* 0x040fe20000000000 */
[----:B------:R-:W-:Y:S02]  /*17e0*/  IADD3 R43, R211, 0x40, -R194 ;  /* 0x00000040d32b7810 */ /* 0x000fe40007ffe8c2 */
[----:B------:R-:W-:Y:S02]  /*17f0*/  VIMNMX R42, RZ, R42, !PT ;  /* 0x0000002aff2a7248 */ /* 0x000fe40007fe0100 */
        /* <DEDUP_REMOVED lines=40> */
.L_x_8815:
[----:B------:R-:W-:Y:S05]  /*1a80*/  BSYNC B6 ;  /* 0x0000000000067941 */ /* 0x000fea0003800000 */
.L_x_8814:
        /* <DEDUP_REMOVED lines=20> */
.L_x_8817:
[----:B------:R-:W-:Y:S05]  /*1bd0*/  BSYNC B6 ;  /* 0x0000000000067941 */ /* 0x000fea0003800000 */
.L_x_8816:
        /* <DEDUP_REMOVED lines=50> */
[----:B------:R-:W-:-:S02]  /*1f00*/  IMAD R27, R23, R57, R12 ;  /* 0x00000039171b7224 */ /* 0x000fc400078e020c */
[----:B------:R-:W-:-:S04]  /*1f10*/  IMAD.WIDE.U32 R12, R23, R56, R16 ;  /* 0x00000038170c7225 */ /* 0x000fc800078e0010 */
[----:B------:R-:W-:Y:S02]  /*1f20*/  IMAD.IADD R13, R27, 0x1, R13 ;  /* 0x000000011b0d7824 */ /* 0x000fe400078e020d */
[----:B------:R-:W-:Y:S02]  /*1f30*/  VIADD R58, R26, 0x8 ;  /* 0x000000081a3a7836 */ /* 0x000fe40000000000 */
[----:B-----5:R-:W-:-:S04]  /*1f40*/  IMAD.WIDE.U32 R38, R30, R56, R12 ;  /* 0x000000381e267225 */ /* 0x020fc800078e000c */
[----:B------:R-:W-:Y:S01]  /*1f50*/  IMAD.SHL.U32 R59, R59, 0x2, RZ ;  /* 0x000000023b3b7824 */ /* 0x000fe200078e00ff */
[----:B---3--:R-:W-:Y:S02]  /*1f60*/  SHF.R.S32.HI R0, RZ, 0x1f, R25 ;  /* 0x0000001fff007819 */ /* 0x008fe40000011419 */
        /* <DEDUP_REMOVED lines=22> */
[----:B------:R-:W-:Y:S01]  /*20d0*/  SHF.R.S32.HI R25, RZ, 0x1f, R30 ;  /* 0x0000001fff197819 */ /* 0x000fe2000001141e */
        /* <DEDUP_REMOVED lines=14> */
[----:B------:R-:W-:Y:S02]  /*21c0*/  IMAD.IADD R9, R9, 0x1, R27 ;  /* 0x0000000109097824 */ /* 0x000fe400078e021b */
[----:B------:R-:W-:-:S04]  /*21d0*/  IMAD.WIDE.U32 R34, R30, R54, R10 ;  /* 0x000000361e227225 */ /* 0x000fc800078e000a */
[----:B------:R-:W-:Y:S01]  /*21e0*/  IMAD R61, R215, 0x200, R4 ;  /* 0x00000200d73d7824 */ /* 0x000fe200078e0204 */
[----:B------:R-:W-:Y:S01]  /*21f0*/  LOP3.LUT R4, R53, 0x38, R47, 0xf8, !PT ;  /* 0x0000003835047812 */ /* 0x000fe200078ef82f */
[----:B------:R-:W-:-:S03]  /*2200*/  IMAD.WIDE.U32 R36, R30, R56, R8 ;  /* 0x000000381e247225 */ /* 0x000fc600078e0008 */
[----:B------:R-:W-:Y:S01]  /*2210*/  LOP3.LUT R4, R4, R57, RZ, 0x3c, !PT ;  /* 0x0000003904047212 */ /* 0x000fe200078e3cff */
[----:B------:R-:W-:Y:S02]  /*2220*/  IMAD.SHL.U32 R54, R54, 0x40, RZ ;  /* 0x0000004036367824 */ /* 0x000fe400078e00ff */
[----:B------:R-:W-:Y:S02]  /*2230*/  IMAD.SHL.U32 R56, R56, 0x40, RZ ;  /* 0x0000004038387824 */ /* 0x000fe400078e00ff */
[----:B------:R-:W-:Y:S02]  /*2240*/  IMAD.X R41, R24, 0x1, R3, P0 ;  /* 0x0000000118297824 */ /* 0x000fe400000e0603 */
[----:B------:R-:W-:Y:S02]  /*2250*/  IMAD.IADD R60, R33, 0x1, R5 ;  /* 0x00000001213c7824 */ /* 0x000fe400078e0205 */
[----:B------:R-:W-:Y:S02]  /*2260*/  IMAD.IADD R62, R5, 0x1, R35 ;  /* 0x00000001053e7824 */ /* 0x000fe400078e0223 */
[----:B------:R-:W-:-:S02]  /*2270*/  IMAD.IADD R65, R37, 0x1, R25 ;  /* 0x0000000125417824 */ /* 0x000fc400078e0219 */
[----:B------:R-:W-:Y:S02]  /*2280*/  IMAD.IADD R67, R25, 0x1, R39 ;  /* 0x0000000119437824 */ /* 0x000fe400078e0227 */
[----:B------:R-:W-:Y:S02]  /*2290*/  IMAD R66, R215, 0x200, R4 ;  /* 0x00000200d7427824 */ /* 0x000fe400078e0204 */
[----:B------:R-:W-:-:S07]  /*22a0*/  IMAD.IADD R69, R29, 0x1, R69 ;  /* 0x000000011d457824 */ /* 0x000fce00078e0245 */
.L_x_8847:
        /* <DEDUP_REMOVED lines=58> */
.L_x_8822:
[----:B------:R-:W-:Y:S05]  /*2650*/  BSYNC B1 ;  /* 0x0000000000017941 */ /* 0x000fea0003800000 */
.L_x_8821:
        /* <DEDUP_REMOVED lines=19> */
.L_x_8823:
[----:B------:R-:W-:Y:S01]  /*2790*/  IMAD R68, R22, 0x8, R2 ;  /* 0x0000000816447824 */ /* 0x000fe200078e0202 */
[----:B------:R-:W-:Y:S01]  /*27a0*/  SHF.L.U32 R71, R186, 0x1f, RZ ;  /* 0x0000001fba477819 */ /* 0x000fe200000006ff */
[----:B------:R-:W-:Y:S03]  /*27b0*/  BSSY B1, `(.L_x_8824) ;  /* 0x0000003000017945 */ /* 0x000fe60003800000 */
[----:B------:R-:W0:Y:S02]  /*27c0*/  SYNCS.PHASECHK.TRANS64.TRYWAIT P5, [R68+URZ+0x38890], R71 ;  /* 0x03889047440075a7 */ /* 0x000e2400080a017f */
[----:B0-----:R-:W-:Y:S05]  /*27d0*/  @!P5 BRA `(.L_x_8825) ;  /* 0x000001f000c0d947 */ /* 0x001fea0003800000 */
.L_x_9133:
[----:B------:R-:W-:Y:S05]  /*27e0*/  BSYNC B1 ;  /* 0x0000000000017941 */ /* 0x000fea0003800000 */
.L_x_8824:
        /* <DEDUP_REMOVED lines=53> */
.L_x_8830:
[----:B------:R-:W-:Y:S05]  /*2b40*/  BSYNC B2 ;  /* 0x0000000000027941 */ /* 0x000fea0003800000 */
.L_x_8829:
[----:B--2---:R1:W-:Y:S02]  /*2b50*/  STG.E.128 desc[UR40][R12.64], R4 ;  /* 0x000000040c007986 */ /* 0x0043e4000c101d28 */
.L_x_8828:
[----:B------:R-:W-:Y:S05]  /*2b60*/  BSYNC B1 ;  /* 0x0000000000017941 */ /* 0x000fea0003800000 */
.L_x_8827:
        /* <DEDUP_REMOVED lines=56> */
.L_x_8832:
[----:B------:R-:W-:Y:S05]  /*2ef0*/  BSYNC B1 ;  /* 0x0000000000017941 */ /* 0x000fea0003800000 */
.L_x_8831:
[----:B-1----:R1:W-:Y:S01]  /*2f00*/  STG.E.128 desc[UR40][R12.64+0x40], R4 ;  /* 0x000040040c007986 */ /* 0x0023e2000c101d28 */
[----:B------:R-:W-:Y:S05]  /*2f10*/  BRA `(.L_x_8826) ;  /* 0x0000000c00407947 */ /* 0x000fea0003800000 */
.L_x_8820:
        /* <DEDUP_REMOVED lines=43> */
.L_x_8833:
[----:B------:R-:W-:Y:S01]  /*31d0*/  IMAD R68, R22, 0x8, R2 ;  /* 0x0000000816447824 */ /* 0x000fe200078e0202 */
[----:B------:R-:W-:Y:S01]  /*31e0*/  SHF.L.U32 R71, R186, 0x1f, RZ ;  /* 0x0000001fba477819 */ /* 0x000fe200000006ff */
[----:B------:R-:W0:Y:S01]  /*31f0*/  LDC R70, c[0x0][0x2f4] ;  /* 0x0000bd00ff467b82 */ /* 0x000e220000000800 */
[----:B------:R-:W-:Y:S02]  /*3200*/  BSSY B1, `(.L_x_8834) ;  /* 0x0000003000017945 */ /* 0x000fe40003800000 */
[----:B------:R-:W1:Y:S02]  /*3210*/  SYNCS.PHASECHK.TRANS64.TRYWAIT P5, [R68+URZ+0x38890], R71 ;  /* 0x03889047440075a7 */ /* 0x000e6400080a017f */
[----:B-1----:R-:W-:Y:S05]  /*3220*/  @!P5 BRA `(.L_x_8835) ;  /* 0x000001e80040d947 */ /* 0x002fea0003800000 */
.L_x_9134:
[----:B------:R-:W-:Y:S05]  /*3230*/  BSYNC B1 ;  /* 0x0000000000017941 */ /* 0x000fea0003800000 */
.L_x_8834:
        /* <DEDUP_REMOVED lines=19> */
[----:B------:R-:W-:Y:S01]  /*3370*/  SHF.R.S32.HI R12, RZ, 0x4, R13 ;  /* 0x00000004ff0c7819 */ /* 0x000fe2000001140d */
[----:B------:R-:W-:-:S03]  /*3380*/  IMAD.IADD R13, R66, 0x1, R26 ;  /* 0x00000001420d7824 */ /* 0x000fc600078e021a */
[----:B------:R-:W-:Y:S01]  /*3390*/  LEA.HI.SX32 R12, R47, R12, 0x1d ;  /* 0x0000000c2f0c7211 */ /* 0x000fe200078feaff */
[----:B------:R-:W-:-:S04]  /*33a0*/  IMAD R13, R13, 0x2, R2 ;  /* 0x000000020d0d7824 */ /* 0x000fc800078e0202 */
[----:B------:R-:W-:-:S05]  /*33b0*/  IMAD.SHL.U32 R79, R12, 0x8, RZ ;  /* 0x000000080c4f7824 */ /* 0x000fca00078e00ff */
[----:B------:R-:W-:-:S04]  /*33c0*/  LOP3.LUT R12, R53, 0x38, R79, 0xf8, !PT ;  /* 0x00000038350c7812 */ /* 0x000fc800078ef84f */
[----:B------:R-:W-:-:S05]  /*33d0*/  LOP3.LUT R12, R12, R57, RZ, 0x3c, !PT ;  /* 0x000000390c0c7212 */ /* 0x000fca00078e3cff */
[----:B------:R-:W-:-:S04]  /*33e0*/  IMAD R15, R215, 0x200, R12 ;  /* 0x00000200d70f7824 */ /* 0x000fc800078e020c */
[----:B------:R-:W-:-:S04]  /*33f0*/  IMAD.IADD R15, R26, 0x1, R15 ;  /* 0x000000011a0f7824 */ /* 0x000fc800078e020f */
[----:B------:R-:W-:Y:S02]  /*3400*/  IMAD R24, R15, 0x2, R2 ;  /* 0x000000020f187824 */ /* 0x000fe400078e0202 */
        /* <DEDUP_REMOVED lines=94> */
.L_x_8837:
[----:B------:R-:W-:Y:S05]  /*39f0*/  BSYNC B1 ;  /* 0x0000000000017941 */ /* 0x000fea0003800000 */
.L_x_8836:
        /* <DEDUP_REMOVED lines=10> */
.L_x_8819:
[----:B------:R-:W-:-:S13]  /*3aa0*/  ISETP.NE.AND P0, PT, R187, 0x3, PT ;  /* 0x00000003bb00780c */ /* 0x000fda0003f05270 */
[----:B------:R-:W-:Y:S05]  /*3ab0*/  @!P0 BRA `(.L_x_8838) ;  /* 0x0000000000048947 */ /* 0x000fea0003800000 */
[----:B------:R-:W-:Y:S01]  /*3ac0*/  BPT.TRAP 0x1 ;  /* 0x000000040000795c */ /* 0x000fe20000300000 */
.L_x_8838:
        /* <DEDUP_REMOVED lines=8> */
.L_x_9135:
[----:B------:R-:W-:Y:S05]  /*3b50*/  BSYNC B1 ;  /* 0x0000000000017941 */ /* 0x000fea0003800000 */
.L_x_8839:
        /* <DEDUP_REMOVED lines=12> */
.L_x_8826:
[----:B------:R-:W-:Y:S05]  /*3c20*/  BSYNC B0 ;  /* 0x0000000000007941 */ /* 0x000fea0003800000 */
.L_x_8818:
        /* <DEDUP_REMOVED lines=17> */
.L_x_8842:
[----:B------:R-:W-:Y:S05]  /*3d40*/  BSYNC B0 ;  /* 0x0000000000007941 */ /* 0x000fea0003800000 */
.L_x_8841:
[----:B------:R-:W5:Y:S01]  /*3d50*/  SYNCS.PHASECHK.TRANS64.TRYWAIT P0, [R68+URZ+0x388b0], R71 ;  /* 0x0388b047440075a7 */ /* 0x000f62000800017f */
[----:B------:R-:W-:Y:S04]  /*3d60*/  BSSY B0, `(.L_x_8843) ;  /* 0x0000002000007945 */ /* 0x000fe80003800000 */
[----:B-----5:R-:W-:Y:S05]  /*3d70*/  @!P0 BRA `(.L_x_8844) ;  /* 0x000001dc00948947 */ /* 0x020fea0003800000 */
.L_x_9136:
[----:B------:R-:W-:Y:S05]  /*3d80*/  BSYNC B0 ;  /* 0x0000000000007941 */ /* 0x000fea0003800000 */
.L_x_8843:
        /* <DEDUP_REMOVED lines=82> */
.L_x_8846:
[----:B------:R-:W-:Y:S05]  /*42b0*/  BSYNC B0 ;  /* 0x0000000000007941 */ /* 0x000fea0003800000 */
.L_x_8845:
        /* <DEDUP_REMOVED lines=17> */
.L_x_8813:
[----:B------:R-:W2:Y:S01]  /*43d0*/  LDL R4, [R1+0x4] ;  /* 0x0000040001047983 */ /* 0x000ea20000100800 */
[----:B------:R-:W-:Y:S01]  /*43e0*/  BSSY B0, `(.L_x_8848) ;  /* 0x0000005000007945 */ /* 0x000fe20003800000 */
[----:B--2---:R-:W-:-:S03]  /*43f0*/  ISETP.NE.AND P1, PT, R4, 0x1, PT ;  /* 0x000000010400780c */ /* 0x004fc60003f25270 */
[----:B------:R-:W-:Y:S10]  /*4400*/  @P0 BRA `(.L_x_8849) ;  /* 0x0000000000080947 */ /* 0x000ff40003800000 */
[----:B------:R-:W1:Y:S02]  /*4410*/  FENCE.VIEW.ASYNC.G ;  /* 0x00000000000073c6 */ /* 0x000e640000000100 */
[----:B-1----:R-:W-:Y:S06]  /*4420*/  BAR.ARV 0xc, 0x180 ;  /* 0x0306000000007b1d */ /* 0x002fec0000002000 */
.L_x_8849:
[----:B------:R-:W-:Y:S05]  /*4430*/  BSYNC B0 ;  /* 0x0000000000007941 */ /* 0x000fea0003800000 */
.L_x_8848:
        /* <DEDUP_REMOVED lines=39> */
[----:B------:R-:W1:Y:S01]  /*46b0*/  @P0 LDC R3, c[0x0][0x44c] ;  /* 0x00011300ff030b82 */ /* 0x000e620000000800 */
[----:B------:R-:W-:Y:S02]  /*46c0*/  CS2R R88, SRZ ;  /* 0x0000000000587805 */ /* 0x000fe4000001ff00 */
[----:B------:R-:W-:-:S02]  /*46d0*/  CS2R R86, SRZ ;  /* 0x0000000000567805 */ /* 0x000fc4000001ff00 */
[----:B------:R-:W-:Y:S02]  /*46e0*/  CS2R R84, SRZ ;  /* 0x0000000000547805 */ /* 0x000fe4000001ff00 */
[----:B------:R-:W-:Y:S02]  /*46f0*/  CS2R R82, SRZ ;  /* 0x0000000000527805 */ /* 0x000fe4000001ff00 */
[----:B------:R-:W-:Y:S02]  /*4700*/  CS2R R80, SRZ ;  /* 0x0000000000507805 */ /* 0x000fe4000001ff00 */
[----:B------:R-:W-:Y:S02]  /*4710*/  CS2R R78, SRZ ;  /* 0x00000000004e7805 */ /* 0x000fe4000001ff00 */
[----:B------:R-:W-:Y:S01]  /*4720*/  CS2R R76, SRZ ;  /* 0x00000000004c7805 */ /* 0x000fe2000001ff00 */
[----:B------:R-:W2:Y:S01]  /*4730*/  @P0 LDC R4, c[0x0][0x450] ;  /* 0x00011400ff040b82 */ /* 0x000ea20000000800 */
[----:B---3--:R-:W-:-:S02]  /*4740*/  CS2R R74, SRZ ;  /* 0x00000000004a7805 */ /* 0x008fc4000001ff00 */
        /* <DEDUP_REMOVED lines=19> */
[----:B------:R-:W-:Y:S01]  /*4880*/  CS2R R26, SRZ ;  /* 0x00000000001a7805 */ /* 0x000fe2000001ff00 */
[----:B------:R-:W-:Y:S01]  /*4890*/  IMAD.MOV.U32 R172, RZ, RZ, RZ ;  /* 0x000000ffffac7224 */ /* 0x000fe200078e00ff */
[----:B------:R-:W-:-:S02]  /*48a0*/  CS2R R28, SRZ ;  /* 0x00000000001c7805 */ /* 0x000fc4000001ff00 */
[----:B--2---:R-:W-:Y:S01]  /*48b0*/  @P0 SHF.R.U32.HI R0, RZ, R4, R3 ;  /* 0x00000004ff000219 */ /* 0x004fe20000011603 */
[----:B------:R-:W-:Y:S01]  /*48c0*/  IMAD.MOV.U32 R31, RZ, RZ, RZ ;  /* 0x000000ffff1f7224 */ /* 0x000fe200078e00ff */
[----:B------:R-:W-:Y:S02]  /*48d0*/  PLOP3.LUT P0, PT, PT, PT, PT, 0x80, 0x0 ;  /* 0x000000000000781c */ /* 0x000fe40003f0f070 */
[----:B------:R-:W-:Y:S01]  /*48e0*/  CS2R R24, SRZ ;  /* 0x0000000000187805 */ /* 0x000fe2000001ff00 */
[----:B------:R-:W-:Y:S01]  /*48f0*/  IMAD.IADD R0, R43, 0x1, R0 ;  /* 0x000000012b007824 */ /* 0x000fe200078e0200 */
[----:B------:R-:W-:-:S04]  /*4900*/  CS2R R42, SRZ ;  /* 0x00000000002a7805 */ /* 0x000fc8000001ff00 */
[----:B------:R-:W-:-:S04]  /*4910*/  SHF.R.S32.HI R3, RZ, 0x1f, R0 ;  /* 0x0000001fff037819 */ /* 0x000fc80000011400 */
[----:B------:R-:W-:Y:S01]  /*4920*/  LEA.HI R3, R3, R0, RZ, 0x6 ;  /* 0x0000000003037211 */ /* 0x000fe200078f30ff */
[----:B------:R-:W-:-:S03]  /*4930*/  IMAD.MOV.U32 R0, RZ, RZ, RZ ;  /* 0x000000ffff007224 */ /* 0x000fc600078e00ff */
[----:B------:R-:W-:Y:S01]  /*4940*/  SHF.R.S32.HI R4, RZ, 0x6, R3 ;  /* 0x00000006ff047819 */ /* 0x000fe20000011403 */
[----:B------:R-:W-:-:S03]  /*4950*/  IMAD.MOV.U32 R3, RZ, RZ, RZ ;  /* 0x000000ffff037224 */ /* 0x000fc600078e00ff */
[----:B------:R-:W-:-:S04]  /*4960*/  VIMNMX R4, R171, R4, PT ;  /* 0x00000004ab047248 */ /* 0x000fc80003fe0100 */
[----:B------:R-:W-:-:S13]  /*4970*/  ISETP.GE.AND P1, PT, R4, 0x1, PT ;  /* 0x000000010400780c */ /* 0x000fda0003f26270 */
        /* <DEDUP_REMOVED lines=72> */
.L_x_8855:
[----:B------:R-:W-:Y:S01]  /*4e00*/  BAR.SYNC.DEFER_BLOCKING 0xe, 0x100 ;  /* 0x0384000000007b1d */ /* 0x000fe20000010000 */
[----:B-1----:R-:W-:Y:S01]  /*4e10*/  IMAD R3, R18, 0x40, R190 ;  /* 0x0000004012037824 */ /* 0x002fe200078e02be */
[----:B------:R-:W-:Y:S01]  /*4e20*/  R2UR UR4, R10 ;  /* 0x000000000a0472ca */ /* 0x000fe200000e0000 */
[----:B------:R-:W-:Y:S01]  /*4e30*/  VIADD R18, R18, 0x1 ;  /* 0x0000000112127836 */ /* 0x000fe20000000000 */
[----:B------:R-:W-:Y:S01]  /*4e40*/  R2UR UR5, R11 ;  /* 0x000000000b0572ca */ /* 0x000fe200000e0000 */
[----:B------:R-:W-:Y:S01]  /*4e50*/  IMAD R3, R3, 0x4, R2 ;  /* 0x0000000403037824 */ /* 0x000fe200078e0202 */
[----:B------:R-:W-:Y:S01]  /*4e60*/  ISETP.GT.AND P1, PT, R0, RZ, PT ;  /* 0x000000ff0000720c */ /* 0x000fe20003f24270 */
[----:B------:R-:W-:Y:S01]  /*4e70*/  IMAD.MOV.U32 R5, RZ, RZ, 0x40000040 ;  /* 0x40000040ff057424 */ /* 0x000fe200078e00ff */
[----:B------:R-:W-:Y:S01]  /*4e80*/  ISETP.NE.AND P0, PT, R18, 0x2, PT ;  /* 0x000000021200780c */ /* 0x000fe20003f05270 */
[----:B------:R-:W-:-:S03]  /*4e90*/  VIADD R0, R0, 0xffffffff ;  /* 0xffffffff00007836 */ /* 0x000fc60000000000 */
[----:B------:R-:W-:Y:S02]  /*4ea0*/  SEL R18, R18, RZ, P0 ;  /* 0x000000ff12127207 */ /* 0x000fe40000000000 */
[----:B------:R-:W-:Y:S01]  /*4eb0*/  R2UR UR7, R5 ;  /* 0x00000000050772ca */ /* 0x000fe200000e0000 */
[----:B------:R-:W-:Y:S02]  /*4ec0*/  IMAD.MOV.U32 R5, RZ, RZ, 0x40000040 ;  /* 0x40000040ff057424 */ /* 0x000fe400078e00ff */
[----:B------:R-:W-:-:S05]  /*4ed0*/  IMAD R4, R18, 0x1000, R21 ;  /* 0x0000100012047824 */ /* 0x000fca00078e0215 */
[----:B------:R-:W-:Y:S01]  /*4ee0*/  R2UR UR6, R4 ;  /* 0x00000000040672ca */ /* 0x000fe200000e0000 */
[----:B------:R-:W0:Y:S04]  /*4ef0*/  LDS R14, [R3+0x38400] ;  /* 0x03840000030e7984 */ /* 0x000e280000000800 */
[----:B------:R1:W2:Y:S02]  /*4f00*/  LDS R15, [R3+0x38420] ;  /* 0x03842000030f7984 */ /* 0x0002a40000000800 */
[----:B-1----:R-:W-:-:S04]  /*4f10*/  @!P2 IMAD R3, R18, 0x8, R2 ;  /* 0x000000081203a824 */ /* 0x002fc800078e0202 */
        /* <DEDUP_REMOVED lines=131> */
[----:B------:R-:W-:-:S03]  /*5750*/  IMAD.MOV.U32 R15, RZ, RZ, 0x40000040 ;  /* 0x40000040ff0f7424 */ /* 0x000fc600078e00ff */
[----:B------:R-:W-:-:S06]  /*5760*/  WARPGROUP.ARRIVE ;  /* 0x00000000000079c5 */ /* 0x000fcc0000000000 */
        /* <DEDUP_REMOVED lines=22> */
[----:B------:R-:W-:Y:S02]  /*58d0*/  R2UR UR7, R5 ;  /* 0x00000000050772ca */ /* 0x000fe400000e0000 */
[----:B------:R-:W-:-:S04]  /*58e0*/  SEL R4, RZ, 0x1, P0 ;  /* 0x00000001ff047807 */ /* 0x000fc80000000000 */
[----:B------:R-:W-:Y:S01]  /*58f0*/  LOP3.LUT R19, R19, R4, RZ, 0x3c, !PT ;  /* 0x0000000413137212 */ /* 0x000fe200078e3cff */
[----:B------:R-:W-:Y:S02]  /*5900*/  WARPGROUP.DEPBAR.LE gsb0, 0x0 ;  /* 0x00008000000079c5 */ /* 0x000fe40000010000 */
[----:B------:R-:W-:-:S12]  /*5910*/  WARPGROUP.ARRIVE ;  /* 0x00000000000079c5 */ /* 0x000fd80000000000 */
[----:B------:R-:W-:Y:S03]  /*5920*/  HGMMA.64x256x16.F32.BF16 R24, gdesc[UR4].tnspB, R24, gsb0 ;  /* 0x43e00000041879f0 */ /* 0x000fe60008001818 */
[----:B------:R-:W-:Y:S02]  /*5930*/  WARPGROUP.DEPBAR.LE gsb0, 0x0 ;  /* 0x00008000000079c5 */ /* 0x000fe40000010000 */
[----:B------:R-:W-:Y:S06]  /*5940*/  BAR.ARV 0xf, 0x100 ;  /* 0x03c4000000007b1d */ /* 0x000fec0000002000 */
[----:B------:R1:W-:Y:S01]  /*5950*/  @!P2 SYNCS.ARRIVE.TRANS64.RED.A1T0 RZ, [R3+URZ], RZ ;  /* 0x000000ff03ffa9a7 */ /* 0x0003e2000810043f */
[----:B------:R-:W-:Y:S05]  /*5960*/  @P1 BRA `(.L_x_8855) ;  /* 0xfffffff400241947 */ /* 0x000fea000383ffff */
.L_x_8854:
[----:B------:R-:W-:Y:S05]  /*5970*/  BSYNC B0 ;  /* 0x0000000000007941 */ /* 0x000fea0003800000 */
.L_x_8853:
[----:B------:R-:W-:Y:S01]  /*5980*/  BAR.SYNC.DEFER_BLOCKING 0xe, 0x100 ;  /* 0x0384000000007b1d */ /* 0x000fe20000010000 */
[C---:B-1----:R-:W-:Y:S01]  /*5990*/  IMAD R3, R18.reuse, 0x40, R190 ;  /* 0x0000004012037824 */ /* 0x042fe200078e02be */
        /* <DEDUP_REMOVED lines=140> */
.L_x_8851:
        /* <DEDUP_REMOVED lines=76> */
[----:B------:R-:W-:-:S04]  /*6720*/  LEA.HI R3, R3, R0, RZ, 0x6 ;  /* 0x0000000003037211 */ /* 0x000fc800078f30ff */
        /* <DEDUP_REMOVED lines=35> */
.L_x_8857:
[----:B------:R-:W-:Y:S05]  /*6960*/  BSYNC B6 ;  /* 0x0000000000067941 */ /* 0x000fea0003800000 */
.L_x_8856:
        /* <DEDUP_REMOVED lines=12> */
.L_x_8861:
[----:B--2---:R2:W3:Y:S02]  /*6a30*/  SYNCS.PHASECHK.TRANS64.TRYWAIT P0, [R2+URZ+0x38800], R3 ;  /* 0x03880003020075a7 */ /* 0x0044e4000800017f */
[----:B---3--:R-:W-:Y:S05]  /*6a40*/  @!P0 NANOSLEEP.SYNCS 0x989680 ;  /* 0x009896800000895d */ /* 0x008fea0003900000 */
[----:B------:R-:W3:Y:S02]  /*6a50*/  @!P0 SYNCS.PHASECHK.TRANS64 P0, [R2+URZ+0x38800], R3 ;  /* 0x03880003020085a7 */ /* 0x000ee4000800007f */
[----:B---3--:R-:W-:Y:S05]  /*6a60*/  @!P0 BRA `(.L_x_8861) ;  /* 0xfffffffc00f08947 */ /* 0x008fea000383ffff */
.L_x_8860:
[----:B------:R-:W-:Y:S05]  /*6a70*/  BSYNC B0 ;  /* 0x0000000000007941 */ /* 0x000fea0003800000 */
.L_x_8859:
[----:B------:R-:W-:Y:S05]  /*6a80*/  BRA `(.L_x_8862) ;  /* 0x0000002c00847947 */ /* 0x000fea0003800000 */
.L_x_8858:
        /* <DEDUP_REMOVED lines=31> */
.L_x_8864:
[----:B------:R-:W-:Y:S05]  /*6c80*/  BSYNC B6 ;  /* 0x0000000000067941 */ /* 0x000fea0003800000 */
.L_x_8863:
        /* <DEDUP_REMOVED lines=39> */
.L_x_9142:
        /* <DEDUP_REMOVED lines=30> */
.L_x_8869:
[----:B------:R-:W-:Y:S05]  /*70e0*/  BSYNC B1 ;  /* 0x0000000000017941 */ /* 0x000fea0003800000 */
.L_x_8868:
        /* <DEDUP_REMOVED lines=23> */
.L_x_9148:
        /* <DEDUP_REMOVED lines=34> */
.L_x_8872:
[----:B------:R-:W-:Y:S05]  /*7480*/  BSYNC B1 ;  /* 0x0000000000017941 */ /* 0x000fea0003800000 */
.L_x_8871:
[----:B------:R-:W1:Y:S01]  /*7490*/  SYNCS.PHASECHK.TRANS64.TRYWAIT P0, [R2+URZ+0x38800], R21 ;  /* 0x03880015020075a7 */ /* 0x000e62000800017f */
[----:B------:R-:W-:Y:S01]  /*74a0*/  LOP3.LUT R37, R37, 0x1c0, RZ, 0xc0, !PT ;  /* 0x000001c025257812 */ /* 0x000fe200078ec0ff */
[----:B--2--5:R-:W-:Y:S01]  /*74b0*/  IMAD.MOV.U32 R3, RZ, RZ, R28 ;  /* 0x000000ffff037224 */ /* 0x024fe200078e001c */
[----:B------:R-:W-:Y:S01]  /*74c0*/  VIADDMNMX R40, R36, -R195, 0x40, PT ;  /* 0x0000004024287446 */ /* 0x000fe200038009c3 */
[----:B0-----:R-:W-:Y:S01]  /*74d0*/  IMAD.MOV.U32 R4, RZ, RZ, R10 ;  /* 0x000000ffff047224 */ /* 0x001fe200078e000a */
[----:B---3--:R-:W-:Y:S01]  /*74e0*/  LOP3.LUT R0, R37, 0x18, R16, 0xf8, !PT ;  /* 0x0000001825007812 */ /* 0x008fe200078ef810 */
[----:B----4-:R-:W-:Y:S01]  /*74f0*/  IMAD.MOV.U32 R5, RZ, RZ, R11 ;  /* 0x000000ffff057224 */ /* 0x010fe200078e000b */
[----:B------:R-:W-:Y:S01]  /*7500*/  SHF.R.U32.HI R37, RZ, 0x3, R37 ;  /* 0x00000003ff257819 */ /* 0x000fe20000011625 */
[----:B------:R-:W-:Y:S01]  /*7510*/  IMAD.MOV.U32 R6, RZ, RZ, R8 ;  /* 0x000000ffff067224 */ /* 0x000fe200078e0008 */
[----:B------:R-:W-:Y:S01]  /*7520*/  PRMT R41, R3, 0x7610, R41 ;  /* 0x0000761003297816 */ /* 0x000fe20000000029 */
[----:B------:R-:W-:Y:S01]  /*7530*/  IMAD.MOV.U32 R3, RZ, RZ, R29 ;  /* 0x000000ffff037224 */ /* 0x000fe200078e001d */
[----:B------:R-:W-:Y:S01]  /*7540*/  LOP3.LUT R0, R0, R37, RZ, 0x3c, !PT ;  /* 0x0000002500007212 */ /* 0x000fe200078e3cff */
[----:B------:R-:W-:Y:S01]  /*7550*/  BSSY B1, `(.L_x_8873) ;  /* 0x0000011000017945 */ /* 0x000fe20003800000 */
        /* <DEDUP_REMOVED lines=8> */
[----:B------:R-:W-:Y:S01]  /*75e0*/  PRMT R47, R47, 0x5410, R6 ;  /* 0x000054102f2f7816 */ /* 0x000fe20000000006 */
[----:B------:R-:W-:Y:S01]  /*75f0*/  IMAD.MOV.U32 R5, RZ, RZ, R13 ;  /* 0x000000ffff057224 */ /* 0x000fe200078e000d */
[----:B------:R-:W-:Y:S01]  /*7600*/  PRMT R43, R0, 0x7610, R43 ;  /* 0x00007610002b7816 */ /* 0x000fe2000000002b */
[C---:B------:R-:W-:Y:S01]  /*7610*/  VIADD R4, R3.reuse, 0x20400 ;  /* 0x0002040003047836 */ /* 0x040fe20000000000 */
[----:B------:R-:W-:Y:S01]  /*7620*/  LOP3.LUT P2, RZ, R188, 0x4, RZ, 0xc0, !PT ;  /* 0x00000004bcff7812 */ /* 0x000fe2000784c0ff */
[----:B------:R-:W-:Y:S01]  /*7630*/  VIADD R0, R3, 0x20440 ;  /* 0x0002044003007836 */ /* 0x000fe20000000000 */
[----:B------:R-:W-:Y:S01]  /*7640*/  ISETP.GE.AND P1, PT, R23, R40, PT ;  /* 0x000000281700720c */ /* 0x000fe20003f26270 */
[----:B-1----:R-:W-:-:S12]  /*7650*/  @!P0 BRA `(.L_x_8874) ;  /* 0x000001a800508947 */ /* 0x002fd80003800000 */
.L_x_9149:
[----:B------:R-:W-:Y:S05]  /*7660*/  BSYNC B1 ;  /* 0x0000000000017941 */ /* 0x000fea0003800000 */
.L_x_8873:
        /* <DEDUP_REMOVED lines=18> */
[----:B------:R-:W-:Y:S01]  /*7790*/  PRMT R34, R44, 0x5432, R34 ;  /* 0x000054322c227816 */ /* 0x000fe20000000022 */
[C---:B------:R-:W-:Y:S01]  /*77a0*/  IMAD.U32 R33, R32.reuse, 0x10000, RZ ;  /* 0x0001000020217824 */ /* 0x040fe200078e00ff */
[----:B------:R-:W-:Y:S02]  /*77b0*/  LOP3.LUT R35, R35, 0xffff0000, RZ, 0xc0, !PT ;  /* 0xffff000023237812 */ /* 0x000fe400078ec0ff */
[----:B------:R-:W-:Y:S02]  /*77c0*/  LOP3.LUT R32, R32, 0xffff0000, RZ, 0xc0, !PT ;  /* 0xffff000020207812 */ /* 0x000fe400078ec0ff */
[C---:B-1----:R-:W-:Y:S01]  /*77d0*/  LOP3.LUT R15, R6.reuse, 0xffff0000, RZ, 0xc0, !PT ;  /* 0xffff0000060f7812 */ /* 0x042fe200078ec0ff */
[----:B------:R-:W-:Y:S01]  /*77e0*/  IMAD.U32 R14, R6, 0x10000, RZ ;  /* 0x00010000060e7824 */ /* 0x000fe200078e00ff */
[C---:B------:R-:W-:Y:S01]  /*77f0*/  LOP3.LUT R30, R7.reuse, 0xffff0000, RZ, 0xc0, !PT ;  /* 0xffff0000071e7812 */ /* 0x040fe200078ec0ff */
[----:B0-----:R-:W-:-:S02]  /*7800*/  IMAD.U32 R21, R7, 0x10000, RZ ;  /* 0x0001000007157824 */ /* 0x001fc400078e00ff */
[CC--:B------:R-:W-:Y:S01]  /*7810*/  FMUL.FTZ R37, R15.reuse, R36.reuse ;  /* 0x000000240f257220 */ /* 0x0c0fe20000410000 */
[----:B------:R-:W-:Y:S01]  /*7820*/  FMUL.FTZ R15, R15, R33 ;  /* 0x000000210f0f7220 */ /* 0x000fe20000410000 */
[----:B------:R-:W-:Y:S02]  /*7830*/  IMAD.U32 R6, R4, 0x10000, RZ ;  /* 0x0001000004067824 */ /* 0x000fe400078e00ff */
[----:B------:R-:W-:Y:S01]  /*7840*/  FMUL.FTZ R38, R30, R35 ;  /* 0x000000231e267220 */ /* 0x000fe20000410000 */
[C---:B------:R-:W-:Y:S01]  /*7850*/  FFMA.FTZ R37, R14.reuse, R33, -R37 ;  /* 0x000000210e257223 */ /* 0x040fe20000010825 */
[C---:B------:R-:W-:Y:S02]  /*7860*/  IMAD.U32 R7, R5.reuse, 0x10000, RZ ;  /* 0x0001000005077824 */ /* 0x040fe400078e00ff */
[----:B------:R-:W-:Y:S01]  /*7870*/  FFMA.FTZ R36, R14, R36, R15 ;  /* 0x000000240e247223 */ /* 0x000fe2000001000f */
[----:B------:R-:W-:Y:S01]  /*7880*/  IMAD.U32 R33, R34, 0x10000, RZ ;  /* 0x0001000022217824 */ /* 0x000fe200078e00ff */
[----:B------:R-:W-:Y:S01]  /*7890*/  LOP3.LUT R4, R4, 0xffff0000, RZ, 0xc0, !PT ;  /* 0xffff000004047812 */ /* 0x000fe200078ec0ff */
[-C--:B------:R-:W-:Y:S01]  /*78a0*/  FMUL.FTZ R30, R30, R32.reuse ;  /* 0x000000201e1e7220 */ /* 0x080fe20000410000 */
        /* <DEDUP_REMOVED lines=19> */
.L_x_8878:
[----:B------:R-:W-:Y:S05]  /*79e0*/  BSYNC B2 ;  /* 0x0000000000027941 */ /* 0x000fea0003800000 */
.L_x_8877:
        /* <DEDUP_REMOVED lines=47> */
.L_x_8876:
[----:B------:R-:W-:Y:S05]  /*7ce0*/  BSYNC B1 ;  /* 0x0000000000017941 */ /* 0x000fea0003800000 */
.L_x_8875:
[----:B-12---:R-:W-:-:S05]  /*7cf0*/  VIADD R4, R23, 0x20 ;  /* 0x0000002017047836 */ /* 0x006fca0000000000 */
[----:B------:R-:W-:-:S13]  /*7d00*/  ISETP.GE.AND P0, PT, R4, R40, PT ;  /* 0x000000280400720c */ /* 0x000fda0003f06270 */
        /* <DEDUP_REMOVED lines=14> */
[----:B0-----:R-:W-:Y:S01]  /*7df0*/  IMAD.U32 R21, R15, 0x10000, RZ ;  /* 0x000100000f157824 */ /* 0x001fe200078e00ff */
        /* <DEDUP_REMOVED lines=37> */
.L_x_8881:
[----:B------:R-:W-:Y:S05]  /*8050*/  BSYNC B1 ;  /* 0x0000000000017941 */ /* 0x000fea0003800000 */
.L_x_8880:
[----:B------:R-:W-:Y:S05]  /*8060*/  @P1 BRA `(.L_x_8879) ;  /* 0x0000001400e81947 */ /* 0x000fea0003800000 */
[----:B-1----:R-:W1:Y:S01]  /*8070*/  LDS.128 R4, [R0+0x1000] ;  /* 0x0010000000047984 */ /* 0x002e620000000c00 */
[----:B------:R-:W-:Y:S02]  /*8080*/  SHF.R.U32.HI R15, RZ, 0x10, R9 ;  /* 0x00000010ff0f7819 */ /* 0x000fe40000011609 */
[----:B------:R-:W-:Y:S02]  /*8090*/  SHF.R.U32.HI R12, RZ, 0x10, R29 ;  /* 0x00000010ff0c7819 */ /* 0x000fe4000001161d */
[----:B------:R-:W-:Y:S02]  /*80a0*/  PRMT R15, R43, 0x5410, R15 ;  /* 0x000054102b0f7816 */ /* 0x000fe4000000000f */
[----:B------:R-:W-:Y:S02]  /*80b0*/  PRMT R12, R45, 0x5432, R12 ;  /* 0x000054322d0c7816 */ /* 0x000fe4000000000c */
[----:B------:R-:W-:Y:S01]  /*80c0*/  SHF.R.U64 R14, R8, 0x10, R9 ;  /* 0x00000010080e7819 */ /* 0x000fe20000001209 */
[C---:B0-----:R-:W-:Y:S01]  /*80d0*/  IMAD.U32 R21, R15.reuse, 0x10000, RZ ;  /* 0x000100000f157824 */ /* 0x041fe200078e00ff */
        /* <DEDUP_REMOVED lines=40> */
.L_x_8866:
        /* <DEDUP_REMOVED lines=36> */
.L_x_9155:
        /* <DEDUP_REMOVED lines=16> */
.L_x_8884:
[----:B------:R-:W-:Y:S05]  /*86a0*/  BSYNC B1 ;  /* 0x0000000000017941 */ /* 0x000fea0003800000 */
.L_x_8883:
[----:B-----5:R-:W-:Y:S01]  /*86b0*/  IMAD.MOV.U32 R0, RZ, RZ, R28 ;  /* 0x000000ffff007224 */ /* 0x020fe200078e001c */
[----:B------:R-:W-:Y:S01]  /*86c0*/  UMOV UR4, 0xffffffff ;  /* 0xffffffff00047882 */ /* 0x000fe20000000000 */
[----:B------:R-:W-:Y:S02]  /*86d0*/  IMAD.MOV.U32 R4, RZ, RZ, R30 ;  /* 0x000000ffff047224 */ /* 0x000fe400078e001e */
        /* <DEDUP_REMOVED lines=10> */
[----:B------:R-:W-:Y:S02]  /*8780*/  CS2R R4, SRZ ;  /* 0x0000000000047805 */ /* 0x000fe4000001ff00 */
[----:B------:R-:W-:Y:S02]  /*8790*/  PRMT R40, R40, 0x5410, R0 ;  /* 0x0000541028287816 */ /* 0x000fe40000000000 */
[----:B------:R-:W-:Y:S01]  /*87a0*/  PRMT R44, R44, 0x5410, R3 ;  /* 0x000054102c2c7816 */ /* 0x000fe20000000003 */
[----:B------:R-:W-:Y:S06]  /*87b0*/  BRA.DIV UR4, `(.L_x_8885) ;  /* 0x0000019a04847947 */ /* 0x000fec000b800000 */
[----:B------:R-:W2:Y:S04]  /*87c0*/  SHFL.IDX PT, R3, R8, 0x1, 0x1c1f ;  /* 0x003c1f0008037f89 */ /* 0x000ea800000e0000 */
[----:B------:R-:W3:Y:S04]  /*87d0*/  SHFL.IDX PT, R0, R6, 0x1, 0x1c1f ;  /* 0x003c1f0006007f89 */ /* 0x000ee800000e0000 */
[----:B------:R-:W4:Y:S04]  /*87e0*/  SHFL.IDX PT, R7, R7, 0x1, 0x1c1f ;  /* 0x003c1f0007077f89 */ /* 0x000f2800000e0000 */
[----:B01----:R0:W1:Y:S01]  /*87f0*/  SHFL.IDX PT, R14, R9, 0x1, 0x1c1f ;  /* 0x003c1f00090e7f89 */ /* 0x00306200000e0000 */
[----:B--2---:R-:W-:-:S02]  /*8800*/  IMAD.MOV.U32 R13, RZ, RZ, R3 ;  /* 0x000000ffff0d7224 */ /* 0x004fc400078e0003 */
[----:B0--3--:R-:W-:-:S07]  /*8810*/  IMAD.MOV.U32 R12, RZ, RZ, R0 ;  /* 0x000000ffff0c7224 */ /* 0x009fce00078e0000 */
.L_x_9161:
        /* <DEDUP_REMOVED lines=23> */
.L_x_8887:
[----:B------:R-:W-:Y:S05]  /*8990*/  BSYNC B1 ;  /* 0x0000000000017941 */ /* 0x000fea0003800000 */
.L_x_8886:
[----:B------:R-:W3:Y:S01]  /*89a0*/  SYNCS.PHASECHK.TRANS64.TRYWAIT P1, [R2+URZ+0x38800], R3 ;  /* 0x03880003020075a7 */ /* 0x000ee2000802017f */
[----:B------:R-:W-:Y:S01]  /*89b0*/  VIADDMNMX R0, R32, -R195, 0x40, PT ;  /* 0x0000004020007446 */ /* 0x000fe200038009c3 */
[----:B--2--5:R-:W-:Y:S01]  /*89c0*/  IMAD.MOV.U32 R12, RZ, RZ, R4 ;  /* 0x000000ffff0c7224 */ /* 0x024fe200078e0004 */
[----:B0-----:R-:W-:Y:S01]  /*89d0*/  ISETP.GE.AND P0, PT, R16, R49, PT ;  /* 0x000000311000720c */ /* 0x001fe20003f06270 */
[----:B------:R-:W-:Y:S01]  /*89e0*/  IMAD.MOV.U32 R13, RZ, RZ, R5 ;  /* 0x000000ffff0d7224 */ /* 0x000fe200078e0005 */
[----:B------:R-:W-:Y:S01]  /*89f0*/  BSSY B1, `(.L_x_8888) ;  /* 0x0000011000017945 */ /* 0x000fe20003800000 */
[C---:B-1----:R-:W-:Y:S01]  /*8a00*/  VIADD R14, R23.reuse, 0x20 ;  /* 0x00000020170e7836 */ /* 0x042fe20000000000 */
        /* <DEDUP_REMOVED lines=10> */
[----:B------:R-:W-:Y:S01]  /*8ab0*/  PRMT R51, R51, 0x5410, R13 ;  /* 0x0000541033337816 */ /* 0x000fe2000000000d */
[----:B------:R-:W-:Y:S01]  /*8ac0*/  IMAD.MOV.U32 R55, RZ, RZ, R11 ;  /* 0x000000ffff377224 */ /* 0x000fe200078e000b */
[----:B------:R-:W-:-:S02]  /*8ad0*/  PRMT R52, R0, 0x7610, R52 ;  /* 0x0000761000347816 */ /* 0x000fc40000000034 */
[----:B------:R-:W-:Y:S01]  /*8ae0*/  PRMT R53, R14, 0x7610, R53 ;  /* 0x000076100e357816 */ /* 0x000fe20000000035 */
[----:B---3--:R-:W-:Y:S06]  /*8af0*/  @!P1 BRA `(.L_x_8889) ;  /* 0x00000198002c9947 */ /* 0x008fec0003800000 */
.L_x_9162:
[----:B------:R-:W-:Y:S05]  /*8b00*/  BSYNC B1 ;  /* 0x0000000000017941 */ /* 0x000fea0003800000 */
.L_x_8888:
[----:B------:R-:W-:Y:S04]  /*8b10*/  BSSY B1, `(.L_x_8890) ;  /* 0x000006a000017945 */ /* 0x000fe80003800000 */
[----:B------:R-:W-:Y:S05]  /*8b20*/  @P2 BRA `(.L_x_8891) ;  /* 0x0000000400a02947 */ /* 0x000fea0003800000 */
[----:B------:R-:W-:Y:S01]  /*8b30*/  IMAD.SHL.U32 R0, R188, 0x40, RZ ;  /* 0x00000040bc007824 */ /* 0x000fe200078e00ff */
[----:B------:R-:W-:Y:S01]  /*8b40*/  SHF.R.U64 R39, R28, 0x10, R29 ;  /* 0x000000101c277819 */ /* 0x000fe2000000121d */
[----:B0-----:R-:W-:Y:S01]  /*8b50*/  IMAD.IADD R3, R16, 0x1, R49 ;  /* 0x0000000110037824 */ /* 0x001fe200078e0231 */
[--C-:B------:R-:W-:Y:S02]  /*8b60*/  SHF.R.U64 R42, R30, 0x10, R31.reuse ;  /* 0x000000101e2a7819 */ /* 0x100fe4000000121f */
[----:B------:R-:W-:Y:S02]  /*8b70*/  LOP3.LUT R12, R0, 0x1c0, RZ, 0xc0, !PT ;  /* 0x000001c0000c7812 */ /* 0x000fe400078ec0ff */
[----:B------:R-:W-:Y:S02]  /*8b80*/  SHF.R.U32.HI R43, RZ, 0x10, R31 ;  /* 0x00000010ff2b7819 */ /* 0x000fe4000001161f */
[----:B------:R-:W-:Y:S02]  /*8b90*/  LOP3.LUT R0, R12, 0x38, R16, 0xf8, !PT ;  /* 0x000000380c007812 */ /* 0x000fe400078ef810 */
[----:B------:R-:W-:-:S02]  /*8ba0*/  SHF.R.U32.HI R13, RZ, 0x3, R12 ;  /* 0x00000003ff0d7819 */ /* 0x000fc4000001160c */
[----:B------:R-:W-:Y:S02]  /*8bb0*/  LOP3.LUT R12, R12, 0x38, R3, 0xf8, !PT ;  /* 0x000000380c0c7812 */ /* 0x000fe400078ef803 */
[-C--:B------:R-:W-:Y:S02]  /*8bc0*/  LOP3.LUT R0, R0, R13.reuse, RZ, 0x3c, !PT ;  /* 0x0000000d00007212 */ /* 0x080fe400078e3cff */
[----:B------:R-:W-:Y:S02]  /*8bd0*/  LOP3.LUT R12, R12, R13, RZ, 0x3c, !PT ;  /* 0x0000000d0c0c7212 */ /* 0x000fe400078e3cff */
[----:B------:R-:W-:Y:S01]  /*8be0*/  SHF.R.U32.HI R41, RZ, 0x10, R29 ;  /* 0x00000010ff297819 */ /* 0x000fe2000001161d */
[----:B------:R-:W-:Y:S01]  /*8bf0*/  IMAD R3, R215, 0x200, R0 ;  /* 0x00000200d7037824 */ /* 0x000fe200078e0200 */
[----:B------:R-:W-:Y:S02]  /*8c00*/  SHF.R.U64 R0, R24, 0x10, R25 ;  /* 0x0000001018007819 */ /* 0x000fe40000001219 */
[----:B------:R-:W-:Y:S01]  /*8c10*/  PRMT R39, R21, 0x5410, R39 ;  /* 0x0000541015277816 */ /* 0x000fe20000000027 */
[----:B------:R-:W-:Y:S01]  /*8c20*/  IMAD R47, R3, 0x2, R2 ;  /* 0x00000002032f7824 */ /* 0x000fe200078e0202 */
[----:B------:R-:W-:Y:S01]  /*8c30*/  PRMT R31, R40, 0x5432, R0 ;  /* 0x00005432281f7816 */ /* 0x000fe20000000000 */
[----:B------:R-:W-:Y:S01]  /*8c40*/  IMAD R3, R215, 0x200, R12 ;  /* 0x00000200d7037824 */ /* 0x000fe200078e020c */
[----:B------:R-:W-:-:S02]  /*8c50*/  SHF.R.U32.HI R36, RZ, 0x10, R25 ;  /* 0x00000010ff247819 */ /* 0x000fc40000011619 */
[----:B------:R-:W0:Y:S01]  /*8c60*/  LDS.128 R12, [R47+0x20400] ;  /* 0x020400002f0c7984 */ /* 0x000e220000000c00 */
[----:B------:R-:W-:Y:S01]  /*8c70*/  IMAD R48, R3, 0x2, R2 ;  /* 0x0000000203307824 */ /* 0x000fe200078e0202 */
[--C-:B------:R-:W-:Y:S02]  /*8c80*/  SHF.R.U64 R37, R26, 0x10, R27.reuse ;  /* 0x000000101a257819 */ /* 0x100fe4000000121b */
[----:B------:R-:W-:Y:S02]  /*8c90*/  SHF.R.U32.HI R38, RZ, 0x10, R27 ;  /* 0x00000010ff267819 */ /* 0x000fe4000001161b */
[----:B------:R-:W1:Y:S01]  /*8ca0*/  LDS.128 R32, [R48+0x20400] ;  /* 0x0204000030207984 */ /* 0x000e620000000c00 */
[----:B------:R-:W-:Y:S01]  /*8cb0*/  PRMT R41, R40, 0x5410, R41 ;  /* 0x0000541028297816 */ /* 0x000fe20000000029 */
[----:B------:R-:W-:Y:S01]  /*8cc0*/  IMAD.U32 R40, R39, 0x10000, RZ ;  /* 0x0001000027287824 */ /* 0x000fe200078e00ff */
[C---:B------:R-:W-:Y:S02]  /*8cd0*/  PRMT R37, R45.reuse, 0x5410, R37 ;  /* 0x000054102d257816 */ /* 0x040fe40000000025 */
[----:B------:R-:W-:-:S02]  /*8ce0*/  PRMT R38, R45, 0x5432, R38 ;  /* 0x000054322d267816 */ /* 0x000fc40000000026 */
[----:B------:R-:W-:Y:S02]  /*8cf0*/  LOP3.LUT R39, R39, 0xffff0000, RZ, 0xc0, !PT ;  /* 0xffff000027277812 */ /* 0x000fe400078ec0ff */
[C---:B------:R-:W-:Y:S02]  /*8d00*/  PRMT R36, R44.reuse, 0x5432, R36 ;  /* 0x000054322c247816 */ /* 0x040fe40000000024 */
        /* <DEDUP_REMOVED lines=17> */
[CC--:B------:R-:W-:Y:S01]  /*8e20*/  FMUL.FTZ R45, R25.reuse, R40.reuse ;  /* 0x00000028192d7220 */ /* 0x0c0fe20000410000 */
[----:B------:R-:W-:Y:S01]  /*8e30*/  FMUL.FTZ R35, R25, R33 ;  /* 0x0000002119237220 */ /* 0x000fe20000410000 */
[----:B------:R-:W-:Y:S01]  /*8e40*/  LOP3.LUT R31, R31, 0xffff0000, RZ, 0xc0, !PT ;  /* 0xffff00001f1f7812 */ /* 0x000fe200078ec0ff */
[----:B------:R-:W-:Y:S01]  /*8e50*/  FMUL.FTZ R44, R26, R39 ;  /* 0x000000271a2c7220 */ /* 0x000fe20000410000 */
[C---:B------:R-:W-:Y:S01]  /*8e60*/  FFMA.FTZ R45, R0.reuse, R33, -R45 ;  /* 0x00000021002d7223 */ /* 0x040fe2000001082d */
[----:B------:R-:W-:Y:S01]  /*8e70*/  FFMA.FTZ R35, R0, R40, R35 ;  /* 0x0000002800237223 */ /* 0x000fe20000010023 */
[----:B------:R-:W-:Y:S02]  /*8e80*/  IMAD.U32 R25, R41, 0x10000, RZ ;  /* 0x0001000029197824 */ /* 0x000fe400078e00ff */
[-C--:B------:R-:W-:Y:S01]  /*8e90*/  FMUL.FTZ R26, R26, R31.reuse ;  /* 0x0000001f1a1a7220 */ /* 0x080fe20000410000 */
[C---:B------:R-:W-:Y:S02]  /*8ea0*/  IMAD.U32 R0, R36.reuse, 0x10000, RZ ;  /* 0x0001000024007824 */ /* 0x040fe400078e00ff */
[----:B------:R-:W-:Y:S01]  /*8eb0*/  FFMA.FTZ R44, R3, R31, -R44 ;  /* 0x0000001f032c7223 */ /* 0x000fe2000001082c */
[----:B------:R-:W-:Y:S01]  /*8ec0*/  LOP3.LUT R41, R41, 0xffff0000, RZ, 0xc0, !PT ;  /* 0xffff000029297812 */ /* 0x000fe200078ec0ff */
[C---:B------:R-:W-:Y:S01]  /*8ed0*/  FMUL.FTZ R31, R27.reuse, R25 ;  /* 0x000000191b1f7220 */ /* 0x040fe20000410000 */
[-C--:B------:R-:W-:Y:S01]  /*8ee0*/  FMUL.FTZ R40, R27, R0.reuse ;  /* 0x000000001b287220 */ /* 0x080fe20000410000 */
[----:B------:R-:W-:Y:S01]  /*8ef0*/  LOP3.LUT R36, R36, 0xffff0000, RZ, 0xc0, !PT ;  /* 0xffff000024247812 */ /* 0x000fe200078ec0ff */
[----:B------:R-:W-:Y:S01]  /*8f00*/  FFMA.FTZ R26, R3, R39, R26 ;  /* 0x00000027031a7223 */ /* 0x000fe2000001001a */
[C---:B------:R-:W-:Y:S01]  /*8f10*/  FFMA.FTZ R31, R12.reuse, R0, -R31 ;  /* 0x000000000c1f7223 */ /* 0x040fe2000001081f */
[----:B------:R-:W-:Y:S01]  /*8f20*/  FFMA.FTZ R40, R12, R25, R40 ;  /* 0x000000190c287223 */ /* 0x000fe20000010028 */
[----:B------:R-:W-:Y:S01]  /*8f30*/  FMUL.FTZ R46, R32, R41 ;  /* 0x00000029202e7220 */ /* 0x000fe20000410000 */
[----:B------:R-:W-:-:S02]  /*8f40*/  IMAD.U32 R0, R37, 0x10000, RZ ;  /* 0x0001000025007824 */ /* 0x000fc400078e00ff */
[-C--:B------:R-:W-:Y:S01]  /*8f50*/  FMUL.FTZ R32, R32, R36.reuse ;  /* 0x0000002420207220 */ /* 0x080fe20000410000 */
[----:B------:R-:W-:Y:S02]  /*8f60*/  IMAD.U32 R12, R42, 0x10000, RZ ;  /* 0x000100002a0c7824 */ /* 0x000fe400078e00ff */
[----:B------:R-:W-:Y:S01]  /*8f70*/  FFMA.FTZ R46, R13, R36, -R46 ;  /* 0x000000240d2e7223 */ /* 0x000fe2000001082e */
[----:B------:R-:W-:Y:S02]  /*8f80*/  IMAD.U32 R25, R43, 0x10000, RZ ;  /* 0x000100002b197824 */ /* 0x000fe400078e00ff */
[C---:B------:R-:W-:Y:S01]  /*8f90*/  FMUL.FTZ R27, R28.reuse, R0 ;  /* 0x000000001c1b7220 */ /* 0x040fe20000410000 */
[----:B------:R-:W-:Y:S01]  /*8fa0*/  FMUL.FTZ R36, R28, R12 ;  /* 0x0000000c1c247220 */ /* 0x000fe20000410000 */
[----:B------:R-:W-:Y:S01]  /*8fb0*/  FFMA.FTZ R41, R13, R41, R32 ;  /* 0x000000290d297223 */ /* 0x000fe20000010020 */
[----:B------:R-:W-:Y:S02]  /*8fc0*/  IMAD.U32 R24, R15, 0x10000, RZ ;  /* 0x000100000f187824 */ /* 0x000fe400078e00ff */
[----:B------:R-:W-:Y:S01]  /*8fd0*/  FMUL.FTZ R13, R30, R25 ;  /* 0x000000191e0d7220 */ /* 0x000fe20000410000 */
[----:B------:R-:W-:Y:S01]  /*8fe0*/  IMAD.U32 R3, R38, 0x10000, RZ ;  /* 0x0001000026037824 */ /* 0x000fe200078e00ff */
        /* <DEDUP_REMOVED lines=9> */
[----:B------:R-:W-:Y:S01]  /*9080*/  LOP3.LUT R15, R15, 0xffff0000, RZ, 0xc0, !PT ;  /* 0xffff00000f0f7812 */ /* 0x000fe200078ec0ff */
[----:B------:R-:W-:Y:S01]  /*9090*/  FMUL.FTZ R29, R29, R37 ;  /* 0x000000251d1d7220 */ /* 0x000fe20000410000 */
        /* <DEDUP_REMOVED lines=15> */
[----:B------:R1:W-:Y:S04]  /*9190*/  STS.128 [R47+0x20400], R12 ;  /* 0x0204000c2f007388 */ /* 0x0003e80000000c00 */
[----:B------:R1:W-:Y:S02]  /*91a0*/  STS.128 [R48+0x20400], R24 ;  /* 0x0204001830007388 */ /* 0x0003e40000000c00 */
.L_x_8891:
[----:B------:R-:W-:Y:S05]  /*91b0*/  BSYNC B1 ;  /* 0x0000000000017941 */ /* 0x000fea0003800000 */
.L_x_8890:
[----:B------:R-:W-:Y:S01]  /*91c0*/  PRMT R21, R54, 0x5410, R55 ;  /* 0x0000541036157816 */ /* 0x000fe20000000037 */
[----:B------:R-:W-:Y:S06]  /*91d0*/  @P0 BRA `(.L_x_8879) ;  /* 0x00000004008c0947 */ /* 0x000fec0003800000 */
[----:B0-----:R-:W2:Y:S01]  /*91e0*/  LDL R3, [R1+0x8] ;  /* 0x0000080001037983 */ /* 0x001ea20000100800 */
[----:B------:R-:W-:Y:S01]  /*91f0*/  IMAD.IADD R0, R16, 0x1, R49 ;  /* 0x0000000110007824 */ /* 0x000fe200078e0231 */
[----:B-1----:R-:W-:-:S04]  /*9200*/  SHF.R.U32.HI R12, RZ, 0x3, R237 ;  /* 0x00000003ff0c7819 */ /* 0x002fc800000116ed */
[----:B------:R-:W-:-:S04]  /*9210*/  LOP3.LUT R0, R237, 0x38, R0, 0xf8, !PT ;  /* 0x00000038ed007812 */ /* 0x000fc800078ef800 */
[----:B------:R-:W-:Y:S02]  /*9220*/  LOP3.LUT R0, R0, R12, RZ, 0x3c, !PT ;  /* 0x0000000c00007212 */ /* 0x000fe400078e3cff */
[----:B------:R-:W0:Y:S01]  /*9230*/  LDS.128 R12, [R236+0x20400] ;  /* 0x02040000ec0c7984 */ /* 0x000e220000000c00 */
[----:B------:R-:W-:Y:S02]  /*9240*/  SHF.R.U64 R28, R8, 0x10, R9 ;  /* 0x00000010081c7819 */ /* 0x000fe40000001209 */
[--C-:B------:R-:W-:Y:S02]  /*9250*/  SHF.R.U64 R33, R4, 0x10, R5.reuse ;  /* 0x0000001004217819 */ /* 0x100fe40000001205 */
[----:B------:R-:W-:Y:S02]  /*9260*/  SHF.R.U32.HI R35, RZ, 0x10, R5 ;  /* 0x00000010ff237819 */ /* 0x000fe40000011605 */
[----:B------:R-:W-:Y:S02]  /*9270*/  PRMT R28, R51, 0x5432, R28 ;  /* 0x00005432331c7816 */ /* 0x000fe4000000001c */
[----:B------:R-:W-:-:S02]  /*9280*/  PRMT R33, R50, 0x5410, R33 ;  /* 0x0000541032217816 */ /* 0x000fc40000000021 */
[----:B------:R-:W-:Y:S02]  /*9290*/  SHF.R.U32.HI R29, RZ, 0x10, R9 ;  /* 0x00000010ff1d7819 */ /* 0x000fe40000011609 */
[--C-:B------:R-:W-:Y:S02]  /*92a0*/  SHF.R.U64 R31, R10, 0x10, R11.reuse ;  /* 0x000000100a1f7819 */ /* 0x100fe4000000120b */
[----:B------:R-:W-:Y:S01]  /*92b0*/  SHF.R.U32.HI R32, RZ, 0x10, R11 ;  /* 0x00000010ff207819 */ /* 0x000fe2000001160b */
[----:B------:R-:W-:Y:S01]  /*92c0*/  IMAD.U32 R34, R33, 0x10000, RZ ;  /* 0x0001000021227824 */ /* 0x000fe200078e00ff */
[--C-:B------:R-:W-:Y:S02]  /*92d0*/  SHF.R.U64 R37, R6, 0x10, R7.reuse ;  /* 0x0000001006257819 */ /* 0x100fe40000001207 */
[----:B------:R-:W-:Y:S02]  /*92e0*/  SHF.R.U32.HI R38, RZ, 0x10, R7 ;  /* 0x00000010ff267819 */ /* 0x000fe40000011607 */
[----:B------:R-:W-:-:S02]  /*92f0*/  PRMT R35, R51, 0x5410, R35 ;  /* 0x0000541033237816 */ /* 0x000fc40000000023 */
[----:B------:R-:W-:Y:S02]  /*9300*/  PRMT R29, R53, 0x5410, R29 ;  /* 0x00005410351d7816 */ /* 0x000fe4000000001d */
[C---:B------:R-:W-:Y:S02]  /*9310*/  PRMT R31, R21.reuse, 0x5410, R31 ;  /* 0x00005410151f7816 */ /* 0x040fe4000000001f */
[----:B------:R-:W-:Y:S01]  /*9320*/  PRMT R32, R21, 0x5432, R32 ;  /* 0x0000543215207816 */ /* 0x000fe20000000020 */
[----:B------:R-:W-:Y:S01]  /*9330*/  IMAD.U32 R36, R35, 0x10000, RZ ;  /* 0x0001000023247824 */ /* 0x000fe200078e00ff */
[----:B------:R-:W-:Y:S01]  /*9340*/  PRMT R38, R50, 0x5432, R38 ;  /* 0x0000543232267816 */ /* 0x000fe20000000026 */
[----:B------:R-:W-:Y:S01]  /*9350*/  IMAD.U32 R30, R29, 0x10000, RZ ;  /* 0x000100001d1e7824 */ /* 0x000fe200078e00ff */
[----:B0-----:R-:W-:Y:S01]  /*9360*/  LOP3.LUT R4, R12, 0xffff0000, RZ, 0xc0, !PT ;  /* 0xffff00000c047812 */ /* 0x001fe200078ec0ff */
[C---:B------:R-:W-:Y:S01]  /*9370*/  IMAD.U32 R6, R14.reuse, 0x10000, RZ ;  /* 0x000100000e067824 */ /* 0x040fe200078e00ff */
[----:B------:R-:W-:Y:S01]  /*9380*/  LOP3.LUT R7, R14, 0xffff0000, RZ, 0xc0, !PT ;  /* 0xffff00000e077812 */ /* 0x000fe200078ec0ff */
[----:B------:R-:W-:Y:S01]  /*9390*/  IMAD.U32 R5, R13, 0x10000, RZ ;  /* 0x000100000d057824 */ /* 0x000fe200078e00ff */
[C---:B------:R-:W-:Y:S01]  /*93a0*/  LOP3.LUT R14, R15.reuse, 0xffff0000, RZ, 0xc0, !PT ;  /* 0xffff00000f0e7812 */ /* 0x040fe200078ec0ff */
[----:B------:R-:W-:Y:S01]  /*93b0*/  IMAD.U32 R8, R15, 0x10000, RZ ;  /* 0x000100000f087824 */ /* 0x000fe200078e00ff */
[----:B------:R-:W-:-:S02]  /*93c0*/  LOP3.LUT R33, R33, 0xffff0000, RZ, 0xc0, !PT ;  /* 0xffff000021217812 */ /* 0x000fc400078ec0ff */
[----:B------:R-:W-:Y:S02]  /*93d0*/  PRMT R37, R52, 0x5410, R37 ;  /* 0x0000541034257816 */ /* 0x000fe40000000025 */
[----:B------:R-:W-:Y:S02]  /*93e0*/  LOP3.LUT R35, R35, 0xffff0000, RZ, 0xc0, !PT ;  /* 0xffff000023237812 */ /* 0x000fe400078ec0ff */
[----:B------:R-:W-:Y:S01]  /*93f0*/  LOP3.LUT R29, R29, 0xffff0000, RZ, 0xc0, !PT ;  /* 0xffff00001d1d7812 */ /* 0x000fe200078ec0ff */
[----:B--2---:R-:W-:-:S04]  /*9400*/  IMAD.IADD R3, R3, 0x1, R0 ;  /* 0x0000000103037824 */ /* 0x004fc800078e0200 */
[----:B------:R-:W-:-:S05]  /*9410*/  IMAD R3, R3, 0x2, R2 ;  /* 0x0000000203037824 */ /* 0x000fca00078e0202 */
[----:B------:R-:W0:Y:S01]  /*9420*/  LDS.128 R24, [R3+0x20400] ;  /* 0x0204000003187984 */ /* 0x000e220000000c00 */
[----:B------:R-:W-:Y:S01]  /*9430*/  IMAD.U32 R0, R12, 0x10000, RZ ;  /* 0x000100000c007824 */ /* 0x000fe200078e00ff */
[----:B------:R-:W-:Y:S01]  /*9440*/  LOP3.LUT R12, R13, 0xffff0000, RZ, 0xc0, !PT ;  /* 0xffff00000d0c7812 */ /* 0x000fe200078ec0ff */
        /* <DEDUP_REMOVED lines=9> */
[C---:B------:R-:W-:Y:S01]  /*94e0*/  FMUL.FTZ R39, R9.reuse, R34 ;  /* 0x0000002209277220 */ /* 0x040fe20000410000 */
[-C--:B------:R-:W-:Y:S01]  /*94f0*/  FMUL.FTZ R27, R9, R25.reuse ;  /* 0x00000019091b7220 */ /* 0x080fe20000410000 */
[C---:B------:R-:W-:Y:S02]  /*9500*/  FMUL.FTZ R40, R11.reuse, R36 ;  /* 0x000000240b287220 */ /* 0x040fe40000410000 */
[C---:B------:R-:W-:Y:S01]  /*9510*/  FFMA.FTZ R39, R0.reuse, R25, -R39 ;  /* 0x0000001900277223 */ /* 0x040fe20000010827 */
        /* <DEDUP_REMOVED lines=8> */
[----:B------:R-:W-:Y:S01]  /*95a0*/  LOP3.LUT R5, R28, 0xffff0000, RZ, 0xc0, !PT ;  /* 0xffff00001c057812 */ /* 0x000fe200078ec0ff */
[----:B------:R-:W-:Y:S01]  /*95b0*/  FFMA.FTZ R30, R8, R9, R30 ;  /* 0x00000009081e7223 */ /* 0x000fe2000001001e */
[----:B------:R-:W-:Y:S01]  /*95c0*/  FMUL.FTZ R9, R10, R33 ;  /* 0x000000210a097220 */ /* 0x000fe20000410000 */
[----:B------:R-:W-:Y:S01]  /*95d0*/  FFMA.FTZ R21, R8, R0, -R11 ;  /* 0x0000000008157223 */ /* 0x000fe2000001080b */
[----:B------:R-:W-:-:S02]  /*95e0*/  IMAD.U32 R8, R37, 0x10000, RZ ;  /* 0x0001000025087824 */ /* 0x000fc400078e00ff */
[-C--:B------:R-:W-:Y:S01]  /*95f0*/  FMUL.FTZ R11, R10, R5.reuse ;  /* 0x000000050a0b7220 */ /* 0x080fe20000410000 */
[----:B------:R-:W-:Y:S01]  /*9600*/  FFMA.FTZ R10, R4, R5, -R9 ;  /* 0x00000005040a7223 */ /* 0x000fe20000010809 */
[----:B------:R-:W-:Y:S02]  /*9610*/  IMAD.U32 R0, R31, 0x10000, RZ ;  /* 0x000100001f007824 */ /* 0x000fe400078e00ff */
[C---:B------:R-:W-:Y:S01]  /*9620*/  FMUL.FTZ R9, R13.reuse, R8 ;  /* 0x000000080d097220 */ /* 0x040fe20000410000 */
[C---:B------:R-:W-:Y:S01]  /*9630*/  FMUL.FTZ R5, R24.reuse, R35 ;  /* 0x0000002318057220 */ /* 0x040fe20000410000 */
[----:B------:R-:W-:Y:S01]  /*9640*/  FMUL.FTZ R28, R24, R29 ;  /* 0x0000001d181c7220 */ /* 0x000fe20000410000 */
[----:B------:R-:W-:Y:S01]  /*9650*/  FFMA.FTZ R24, R4, R33, R11 ;  /* 0x0000002104187223 */ /* 0x000fe2000001000b */
[-C--:B------:R-:W-:Y:S01]  /*9660*/  FMUL.FTZ R13, R13, R0.reuse ;  /* 0x000000000d0d7220 */ /* 0x080fe20000410000 */
[----:B------:R-:W-:Y:S01]  /*9670*/  FFMA.FTZ R11, R6, R0, -R9 ;  /* 0x00000000060b7223 */ /* 0x000fe20000010809 */
[----:B------:R-:W-:Y:S01]  /*9680*/  LOP3.LUT R4, R37, 0xffff0000, RZ, 0xc0, !PT ;  /* 0xffff000025047812 */ /* 0x000fe200078ec0ff */
[----:B------:R-:W-:Y:S01]  /*9690*/  FFMA.FTZ R29, R12, R29, -R5 ;  /* 0x0000001d0c1d7223 */ /* 0x000fe20000010805 */
[----:B------:R-:W-:-:S02]  /*96a0*/  LOP3.LUT R0, R31, 0xffff0000, RZ, 0xc0, !PT ;  /* 0xffff00001f007812 */ /* 0x000fc400078ec0ff */
[----:B------:R-:W-:Y:S02]  /*96b0*/  LOP3.LUT R9, R38, 0xffff0000, RZ, 0xc0, !PT ;  /* 0xffff000026097812 */ /* 0x000fe400078ec0ff */
[----:B------:R-:W-:Y:S01]  /*96c0*/  LOP3.LUT R5, R32, 0xffff0000, RZ, 0xc0, !PT ;  /* 0xffff000020057812 */ /* 0x000fe200078ec0ff */
[----:B------:R-:W-:Y:S01]  /*96d0*/  FFMA.FTZ R13, R6, R8, R13 ;  /* 0x00000008060d7223 */ /* 0x000fe2000001000d */
[C---:B------:R-:W-:Y:S01]  /*96e0*/  FMUL.FTZ R6, R15.reuse, R4 ;  /* 0x000000040f067220 */ /* 0x040fe20000410000 */
[-C--:B------:R-:W-:Y:S01]  /*96f0*/  FMUL.FTZ R15, R15, R0.reuse ;  /* 0x000000000f0f7220 */ /* 0x080fe20000410000 */
[C---:B------:R-:W-:Y:S01]  /*9700*/  FMUL.FTZ R25, R26.reuse, R9 ;  /* 0x000000091a197220 */ /* 0x040fe20000410000 */
[----:B------:R-:W-:Y:S01]  /*9710*/  FMUL.FTZ R26, R26, R5 ;  /* 0x000000051a1a7220 */ /* 0x000fe20000410000 */
[----:B------:R-:W-:Y:S01]  /*9720*/  FFMA.FTZ R35, R12, R35, R28 ;  /* 0x000000230c237223 */ /* 0x000fe2000001001c */
        /* <DEDUP_REMOVED lines=14> */
.L_x_8879:
[----:B------:R-:W-:Y:S05]  /*9810*/  BSYNC B0 ;  /* 0x0000000000007941 */ /* 0x000fea0003800000 */
.L_x_8865:
        /* <DEDUP_REMOVED lines=8> */
.L_x_8862:
[----:B------:R-:W-:-:S13]  /*98a0*/  ISETP.NE.AND P0, PT, R187, 0x3, PT ;  /* 0x00000003bb00780c */ /* 0x000fda0003f05270 */
[----:B------:R-:W-:Y:S05]  /*98b0*/  @!P0 BRA `(.L_x_8892) ;  /* 0x0000000000048947 */ /* 0x000fea0003800000 */
[----:B------:R-:W-:Y:S01]  /*98c0*/  BPT.TRAP 0x1 ;  /* 0x000000040000795c */ /* 0x000fe20000300000 */
.L_x_8892:
[----:B------:R-:W-:Y:S01]  /*98d0*/  IMAD R172, R18, 0x8, R2 ;  /* 0x0000000812ac7824 */ /* 0x000fe200078e0202 */
[----:B-1----:R-:W-:-:S04]  /*98e0*/  SHF.L.U32 R15, R19, 0x1f, RZ ;  /* 0x0000001f130f7819 */ /* 0x002fc800000006ff */
[----:B------:R1:W4:Y:S01]  /*98f0*/  SYNCS.PHASECHK.TRANS64.TRYWAIT P1, [R172+URZ+0x38830], R15 ;  /* 0x0388300fac0075a7 */ /* 0x000322000802017f */
[----:B------:R-:W-:Y:S05]  /*9900*/  @!P0 BRA `(.L_x_8893) ;  /* 0x0000000000048947 */ /* 0x000fea0003800000 */
[----:B------:R-:W-:Y:S01]  /*9910*/  BPT.TRAP 0x1 ;  /* 0x000000040000795c */ /* 0x000fe20000300000 */
.L_x_8893:
[C---:B--2---:R-:W-:Y:S02]  /*9920*/  VIADD R0, R2.reuse, 0x22400 ;  /* 0x0002240002007836 */ /* 0x044fe40000000000 */
[----:B0--3--:R-:W-:-:S03]  /*9930*/  VIADD R3, R2, 0x20400 ;  /* 0x0002040002037836 */ /* 0x009fc60000000000 */
[----:B------:R-:W-:Y:S02]  /*9940*/  SHF.R.U32.HI R0, RZ, 0x4, R0 ;  /* 0x00000004ff007819 */ /* 0x000fe40000011600 */
[----:B------:R-:W-:Y:S02]  /*9950*/  SHF.R.U32.HI R3, RZ, 0x4, R3 ;  /* 0x00000004ff037819 */ /* 0x000fe40000011603 */
[----:B------:R-:W-:Y:S02]  /*9960*/  LOP3.LUT R0, R0, 0x3fff, RZ, 0xc0, !PT ;  /* 0x00003fff00007812 */ /* 0x000fe400078ec0ff */
[----:B------:R-:W-:Y:S02]  /*9970*/  LOP3.LUT R3, R3, 0x3fff, RZ, 0xc0, !PT ;  /* 0x00003fff03037812 */ /* 0x000fe400078ec0ff */
[----:B------:R-:W-:Y:S01]  /*9980*/  LOP3.LUT R0, R0, 0x10000, RZ, 0xfc, !PT ;  /* 0x0001000000007812 */ /* 0x000fe200078efcff */
[----:B----4-:R-:W-:Y:S06]  /*9990*/  @P1 BRA `(.L_x_8894) ;  /* 0x0000000000081947 */ /* 0x010fec0003800000 */
[----:B------:R-:W0:Y:S02]  /*99a0*/  SYNCS.PHASECHK.TRANS64.TRYWAIT P1, [R172+URZ+0x38830], R15 ;  /* 0x0388300fac0075a7 */ /* 0x000e24000802017f */
[----:B0-----:R-:W-:Y:S05]  /*99b0*/  @!P1 BRA `(.L_x_8895) ;  /* 0x0000018800909947 */ /* 0x001fea0003800000 */
.L_x_8894:
        /* <DEDUP_REMOVED lines=13> */
[----:B------:R-:W-:Y:S01]  /*9a90*/  SHF.L.U32 R3, R20, 0x1f, RZ ;  /* 0x0000001f14037819 */ /* 0x000fe200000006ff */
[----:B------:R-:W-:Y:S01]  /*9aa0*/  IMAD.MOV.U32 R9, RZ, RZ, 0x40000040 ;  /* 0x40000040ff097424 */ /* 0x000fe200078e00ff */
[----:B------:R-:W-:Y:S01]  /*9ab0*/  BSSY B0, `(.L_x_8896) ;  /* 0x0000022000007945 */ /* 0x000fe20003800000 */
[----:B------:R-:W-:-:S02]  /*9ac0*/  VIADD R10, R4, 0x4 ;  /* 0x00000004040a7836 */ /* 0x000fc40000000000 */
[----:B------:R-:W-:Y:S02]  /*9ad0*/  IMAD.MOV.U32 R11, RZ, RZ, 0x40000040 ;  /* 0x40000040ff0b7424 */ /* 0x000fe400078e00ff */
[----:B------:R-:W-:-:S04]  /*9ae0*/  IMAD.MOV.U32 R7, RZ, RZ, 0x40000040 ;  /* 0x40000040ff077424 */ /* 0x000fc800078e00ff */
[----:B------:R-:W-:Y:S01]  /*9af0*/  HGMMA.64x64x16.F32.BF16 R24, gdesc[UR4], RZ, !UPT, gsb0 ;  /* 0x00e00000041879f0 */ /* 0x000fe2000c0018ff */
        /* <DEDUP_REMOVED lines=8> */
[----:B------:R-:W-:-:S07]  /*9b80*/  WARPGROUP.ARRIVE ;  /* 0x00000000000079c5 */ /* 0x000fce0000000000 */
[----:B------:R-:W-:Y:S01]  /*9b90*/  HGMMA.64x64x16.F32.BF16 R24, gdesc[UR4], R24, gsb0 ;  /* 0x00e00000041879f0 */ /* 0x000fe20008001818 */
[----:B------:R-:W-:Y:S02]  /*9ba0*/  R2UR UR4, R10 ;  /* 0x000000000a0472ca */ /* 0x000fe400000e0000 */
[----:B------:R-:W-:Y:S02]  /*9bb0*/  R2UR UR5, R11 ;  /* 0x000000000b0572ca */ /* 0x000fe400000e0000 */
[----:B------:R-:W-:Y:S01]  /*9bc0*/  R2UR UR6, R8 ;  /* 0x00000000080672ca */ /* 0x000fe200000e0000 */
[----:B------:R-:W-:Y:S01]  /*9bd0*/  VIADD R8, R4, 0x6 ;  /* 0x0000000604087836 */ /* 0x000fe20000000000 */
[----:B------:R-:W-:Y:S01]  /*9be0*/  R2UR UR7, R9 ;  /* 0x00000000090772ca */ /* 0x000fe200000e0000 */
[----:B------:R-:W-:Y:S01]  /*9bf0*/  IMAD.MOV.U32 R9, RZ, RZ, 0x40000040 ;  /* 0x40000040ff097424 */ /* 0x000fe200078e00ff */
[----:B------:R-:W-:Y:S02]  /*9c00*/  WARPGROUP.DEPBAR.LE gsb0, 0x0 ;  /* 0x00008000000079c5 */ /* 0x000fe40000010000 */
[----:B------:R-:W-:-:S09]  /*9c10*/  WARPGROUP.ARRIVE ;  /* 0x00000000000079c5 */ /* 0x000fd20000000000 */
[----:B------:R-:W-:Y:S01]  /*9c20*/  HGMMA.64x64x16.F32.BF16 R24, gdesc[UR4], R24, gsb0 ;  /* 0x00e00000041879f0 */ /* 0x000fe20008001818 */
[----:B------:R-:W-:Y:S02]  /*9c30*/  R2UR UR4, R8 ;  /* 0x00000000080472ca */ /* 0x000fe400000e0000 */
[----:B------:R-:W-:Y:S02]  /*9c40*/  R2UR UR5, R9 ;  /* 0x00000000090572ca */ /* 0x000fe400000e0000 */
[----:B------:R-:W-:Y:S02]  /*9c50*/  R2UR UR6, R6 ;  /* 0x00000000060672ca */ /* 0x000fe400000e0000 */
[----:B------:R-:W-:Y:S01]  /*9c60*/  R2UR UR7, R7 ;  /* 0x00000000070772ca */ /* 0x000fe200000e0000 */
[----:B------:R-:W-:Y:S02]  /*9c70*/  WARPGROUP.DEPBAR.LE gsb0, 0x0 ;  /* 0x00008000000079c5 */ /* 0x000fe40000010000 */
[----:B------:R-:W-:-:S10]  /*9c80*/  WARPGROUP.ARRIVE ;  /* 0x00000000000079c5 */ /* 0x000fd40000000000 */
[----:B------:R-:W-:Y:S03]  /*9c90*/  HGMMA.64x64x16.F32.BF16 R24, gdesc[UR4], R24, gsb0 ;  /* 0x00e00000041879f0 */ /* 0x000fe60008001818 */
[----:B------:R-:W-:Y:S02]  /*9ca0*/  WARPGROUP.DEPBAR.LE gsb0, 0x0 ;  /* 0x00008000000079c5 */ /* 0x000fe40000010000 */
[----:B------:R-:W2:Y:S02]  /*9cb0*/  SYNCS.PHASECHK.TRANS64.TRYWAIT P1, [R2+URZ+0x38810], R3 ;  /* 0x03881003020075a7 */ /* 0x000ea4000802017f */
[----:B--2---:R-:W-:Y:S05]  /*9cc0*/  @!P1 BRA `(.L_x_8897) ;  /* 0x0000018400e09947 */ /* 0x004fea0003800000 */
.L_x_9163:
[----:B------:R-:W-:Y:S05]  /*9cd0*/  BSYNC B0 ;  /* 0x0000000000007941 */ /* 0x000fea0003800000 */
.L_x_8896:
[----:B------:R-:W-:Y:S05]  /*9ce0*/  @!P0 BRA `(.L_x_8898) ;  /* 0x0000000000048947 */ /* 0x000fea0003800000 */
[----:B------:R-:W-:Y:S01]  /*9cf0*/  BPT.TRAP 0x1 ;  /* 0x000000040000795c */ /* 0x000fe20000300000 */
.L_x_8898:
[----:B------:R3:W4:Y:S01]  /*9d00*/  SYNCS.PHASECHK.TRANS64.TRYWAIT P2, [R172+URZ+0x38850], R15 ;  /* 0x0388500fac0075a7 */ /* 0x000722000804017f */
[----:B------:R-:W-:Y:S05]  /*9d10*/  @!P0 BRA `(.L_x_8899) ;  /* 0x0000000000048947 */ /* 0x000fea0003800000 */
[----:B------:R-:W-:Y:S01]  /*9d20*/  BPT.TRAP 0x1 ;  /* 0x000000040000795c */ /* 0x000fe20000300000 */
.L_x_8899:
[----:B--2---:R-:W2:Y:S01]  /*9d30*/  S2R R3, SR_TID.X ;  /* 0x0000000000037919 */ /* 0x004ea20000002100 */
[----:B------:R-:W-:Y:S01]  /*9d40*/  BSSY B0, `(.L_x_8900) ;  /* 0x0000009000007945 */ /* 0x000fe20003800000 */
[----:B--2---:R-:W-:Y:S01]  /*9d50*/  LOP3.LUT R6, R3, 0x7f, RZ, 0xc0, !PT ;  /* 0x0000007f03067812 */ /* 0x004fe200078ec0ff */
[----:B------:R-:W-:-:S03]  /*9d60*/  VIADD R3, R2, 0x400 ;  /* 0x0000040002037836 */ /* 0x000fc60000000000 */
[----:B------:R-:W-:Y:S02]  /*9d70*/  ISETP.NE.AND P1, PT, R6, RZ, PT ;  /* 0x000000ff0600720c */ /* 0x000fe40003f25270 */
[----:B------:R-:W-:-:S04]  /*9d80*/  SHF.R.U32.HI R3, RZ, 0x4, R3 ;  /* 0x00000004ff037819 */ /* 0x000fc80000011603 */
[----:B------:R-:W-:Y:S01]  /*9d90*/  LOP3.LUT R3, R3, 0x3fff, RZ, 0xc0, !PT ;  /* 0x00003fff03037812 */ /* 0x000fe200078ec0ff */
[----:B----4-:R-:W-:Y:S06]  /*9da0*/  @P2 BRA `(.L_x_8901) ;  /* 0x0000000000082947 */ /* 0x010fec0003800000 */
[----:B------:R-:W2:Y:S02]  /*9db0*/  SYNCS.PHASECHK.TRANS64.TRYWAIT P2, [R172+URZ+0x38850], R15 ;  /* 0x0388500fac0075a7 */ /* 0x000ea4000804017f */
[----:B--2---:R-:W-:Y:S05]  /*9dc0*/  @!P2 BRA `(.L_x_8902) ;  /* 0x0000018400b4a947 */ /* 0x004fea0003800000 */
.L_x_8901:
[----:B------:R-:W-:Y:S05]  /*9dd0*/  BSYNC B0 ;  /* 0x0000000000007941 */ /* 0x000fea0003800000 */
.L_x_8900:
[----:B------:R-:W-:Y:S05]  /*9de0*/  WARPSYNC.ALL ;  /* 0x0000000000007948 */ /* 0x000fea0003800000 */
[----:B------:R-:W-:Y:S01]  /*9df0*/  LOP3.LUT R3, R3, 0x10000, RZ, 0xfc, !PT ;  /* 0x0001000003037812 */ /* 0x000fe200078efcff */
[----:B------:R-:W-:Y:S01]  /*9e00*/  VIADD R6, R2, 0x26400 ;  /* 0x0002640002067836 */ /* 0x000fe20000000000 */
[----:B------:R-:W-:-:S03]  /*9e10*/  WARPGROUP.ARRIVE ;  /* 0x00000000000079c5 */ /* 0x000fc60000000000 */
[----:B------:R-:W-:-:S03]  /*9e20*/  IMAD R14, R18, 0x1000, R3 ;  /* 0x00001000120e7824 */ /* 0x000fc600078e0203 */
[----:B------:R-:W4:Y:S01]  /*9e30*/  S2R R58, SR_TID.X ;  /* 0x00000000003a7919 */ /* 0x000f220000002100 */
[----:B0123--:R-:W-:Y:S01]  /*9e40*/  IMAD.MOV.U32 R15, RZ, RZ, 0x40000040 ;  /* 0x40000040ff0f7424 */ /* 0x00ffe200078e00ff */
        /* <DEDUP_REMOVED lines=14> */
[----:B------:R-:W-:Y:S01]  /*9f30*/  ULDC UR38, c[0x0][0xad0] ;  /* 0x0002b40000267ab9 */ /* 0x000fe20000000800 */
[----:B------:R-:W-:Y:S01]  /*9f40*/  IMAD.MOV.U32 R63, RZ, RZ, 0x40000040 ;  /* 0x40000040ff3f7424 */ /* 0x000fe200078e00ff */
[----:B------:R-:W-:Y:S01]  /*9f50*/  ULDC UR39, c[0x0][0xad0] ;  /* 0x0002b40000277ab9 */ /* 0x000fe20000000800 */
[----:B------:R-:W-:Y:S01]  /*9f60*/  IMAD.MOV.U32 R65, RZ, RZ, 0x40000040 ;  /* 0x40000040ff417424 */ /* 0x000fe200078e00ff */
[----:B------:R-:W-:Y:S01]  /*9f70*/  ULDC UR36, c[0x0][0xa80] ;  /* 0x0002a00000247ab9 */ /* 0x000fe20000000800 */
[----:B------:R-:W-:Y:S01]  /*9f80*/  ULDC UR37, c[0x0][0xa80] ;  /* 0x0002a00000257ab9 */ /* 0x000fe20000000800 */
[----:B------:R-:W-:Y:S05]  /*9f90*/  BSSY B0, `(.L_x_8903) ;  /* 0x000069f000007945 */ /* 0x000fea0003800000 */
        /* <DEDUP_REMOVED lines=9> */
[----:B----4-:R-:W-:-:S05]  /*a030*/  SHF.R.U32.HI R58, RZ, 0x7, R58 ;  /* 0x00000007ff3a7819 */ /* 0x010fca000001163a */
[----:B------:R0:W1:Y:S02]  /*a040*/  SHFL.IDX PT, R15, R58, RZ, 0x1f ;  /* 0x00001fff3a0f7589 */ /* 0x00006400000e0000 */
[----:B0-----:R-:W-:Y:S01]  /*a050*/  VIADD R58, R6, 0x800 ;  /* 0x00000800063a7836 */ /* 0x001fe20000000000 */
[----:B-1----:R-:W-:-:S04]  /*a060*/  ISETP.GT.AND P2, PT, R15, 0x7f, PT ;  /* 0x0000007f0f00780c */ /* 0x002fc80003f44270 */
[----:B------:R-:W-:Y:S02]  /*a070*/  SEL R15, RZ, 0x2, !P2 ;  /* 0x00000002ff0f7807 */ /* 0x000fe40005000000 */
[C---:B------:R-:W-:Y:S02]  /*a080*/  SEL R59, R61.reuse, 0x2, P2 ;  /* 0x000000023d3b7807 */ /* 0x040fe40001000000 */
[----:B------:R-:W-:Y:S01]  /*a090*/  SEL R61, R61, 0x6, !P2 ;  /* 0x000000063d3d7807 */ /* 0x000fe20005000000 */
        /* <DEDUP_REMOVED lines=175> */
[----:B------:R-:W-:Y:S02]  /*ab90*/  IMAD.MOV.U32 R21, RZ, RZ, 0x40000040 ;  /* 0x40000040ff157424 */ /* 0x000fe400078e00ff */
[----:B------:R-:W-:Y:S01]  /*aba0*/  VIADD R58, R6, 0xe00 ;  /* 0x00000e00063a7836 */ /* 0x000fe20000000000 */
[----:B------:R-:W-:-:S02]  /*abb0*/  WARPGROUP.DEPBAR.LE gsb0, 0x0 ;  /* 0x00008000000079c5 */ /* 0x000fc40000010000 */
[----:B------:R-:W-:-:S07]  /*abc0*/  WARPGROUP.ARRIVE ;  /* 0x00000000000079c5 */ /* 0x000fce0000000000 */
[----:B------:R-:W-:Y:S01]  /*abd0*/  HGMMA.64x64x16.F32.BF16 R24, gdesc[UR4], R24, gsb0 ;  /* 0x00e00000041879f0 */ /* 0x000fe20008001818 */
[----:B------:R-:W-:Y:S01]  /*abe0*/  R2UR UR6, R56 ;  /* 0x00000000380672ca */ /* 0x000fe200000e0000 */
[----:B------:R-:W-:Y:S01]  /*abf0*/  IMAD.MOV.U32 R56, RZ, RZ, 0xa00 ;  /* 0x00000a00ff387424 */ /* 0x000fe200078e00ff */
[----:B------:R-:W-:Y:S01]  /*ac00*/  R2UR UR7, R57 ;  /* 0x00000000390772ca */ /* 0x000fe200000e0000 */
[----:B------:R-:W-:Y:S01]  /*ac10*/  IMAD.MOV.U32 R57, RZ, RZ, 0x40000040 ;  /* 0x40000040ff397424 */ /* 0x000fe200078e00ff */
[----:B------:R-:W-:Y:S01]  /*ac20*/  R2UR UR4, R20 ;  /* 0x00000000140472ca */ /* 0x000fe200000e0000 */
[----:B------:R-:W-:Y:S01]  /*ac30*/  IMAD.MOV.U32 R20, RZ, RZ, 0x28 ;  /* 0x00000028ff147424 */ /* 0x000fe200078e00ff */
[----:B------:R-:W-:Y:S02]  /*ac40*/  R2UR UR5, R21 ;  /* 0x00000000150572ca */ /* 0x000fe400000e0000 */
[----:B------:R-:W-:Y:S02]  /*ac50*/  SEL R56, R56, 0x980, P2 ;  /* 0x0000098038387807 */ /* 0x000fe40001000000 */
[----:B------:R-:W-:-:S02]  /*ac60*/  SEL R20, R20, 0x26, P2 ;  /* 0x0000002614147807 */ /* 0x000fc40001000000 */
[----:B------:R-:W-:Y:S02]  /*ac70*/  LOP3.LUT R56, R56, 0xa00, RZ, 0xc0, !PT ;  /* 0x00000a0038387812 */ /* 0x000fe400078ec0ff */
[----:B------:R-:W-:-:S04]  /*ac80*/  LOP3.LUT R21, R20, 0x6, RZ, 0xc0, !PT ;  /* 0x0000000614157812 */ /* 0x000fc800078ec0ff */
[CC--:B------:R-:W-:Y:S02]  /*ac90*/  IADD3 R62, R21.reuse, R56.reuse, R6 ;  /* 0x00000038153e7210 */ /* 0x0c0fe40007ffe006 */
[----:B------:R-:W-:Y:S01]  /*aca0*/  IADD3 R20, R21, R56, R14 ;  /* 0x0000003815147210 */ /* 0x000fe20007ffe00e */
[----:B------:R-:W-:Y:S02]  /*acb0*/  IMAD.MOV.U32 R21, RZ, RZ, 0x40000040 ;  /* 0x40000040ff157424 */ /* 0x000fe400078e00ff */
[----:B------:R-:W-:-:S04]  /*acc0*/  VIADD R56, R14, 0xa00 ;  /* 0x00000a000e387836 */ /* 0x000fc80000000000 */
[----:B------:R-:W-:Y:S01]  /*acd0*/  IMAD.IADD R64, R15, 0x1, R56 ;  /* 0x000000010f407824 */ /* 0x000fe200078e0238 */
[----:B------:R-:W-:Y:S02]  /*ace0*/  WARPGROUP.DEPBAR.LE gsb0, 0x0 ;  /* 0x00008000000079c5 */ /* 0x000fe40000010000 */
[----:B------:R-:W-:-:S06]  /*acf0*/  WARPGROUP.ARRIVE ;  /* 0x00000000000079c5 */ /* 0x000fcc0000000000 */
[----:B------:R-:W-:Y:S01]  /*ad00*/  HGMMA.64x64x16.F32.BF16 R24, gdesc[UR4], R24, gsb0 ;  /* 0x00e00000041879f0 */ /* 0x000fe20008001818 */
[----:B------:R-:W-:Y:S02]  /*ad10*/  R2UR UR4, R62 ;  /* 0x000000003e0472ca */ /* 0x000fe400000e0000 */
[----:B------:R-:W-:Y:S01]  /*ad20*/  R2UR UR5, R63 ;  /* 0x000000003f0572ca */ /* 0x000fe200000e0000 */
[----:B------:R-:W-:Y:S01]  /*ad30*/  IMAD.MOV.U32 R63, RZ, RZ, 0x40000040 ;  /* 0x40000040ff3f7424 */ /* 0x000fe200078e00ff */
[----:B------:R-:W-:Y:S01]  /*ad40*/  R2UR UR6, R20 ;  /* 0x00000000140672ca */ /* 0x000fe200000e0000 */
[----:B------:R-:W-:Y:S01]  /*ad50*/  VIADD R20, R6, 0xa00 ;  /* 0x00000a0006147836 */ /* 0x000fe20000000000 */
[----:B------:R-:W-:Y:S01]  /*ad60*/  R2UR UR7, R21 ;  /* 0x00000000150772ca */ /* 0x000fe200000e0000 */
[----:B------:R-:W-:Y:S02]  /*ad70*/  IMAD.MOV.U32 R21, RZ, RZ, 0x40000040 ;  /* 0x40000040ff157424 */ /* 0x000fe400078e00ff */
[----:B------:R-:W-:Y:S01]  /*ad80*/  IMAD.IADD R62, R15, 0x1, R20 ;  /* 0x000000010f3e7824 */ /* 0x000fe200078e0214 */
[----:B------:R-:W-:-:S02]  /*ad90*/  WARPGROUP.DEPBAR.LE gsb0, 0x0 ;  /* 0x00008000000079c5 */ /* 0x000fc40000010000 */
        /* <DEDUP_REMOVED lines=68> */
[----:B------:R-:W-:Y:S02]  /*b1e0*/  R2UR UR7, R65 ;  /* 0x00000000410772ca */ /* 0x000fe400000e0000 */
        /* <DEDUP_REMOVED lines=20> */
[----:B------:R-:W-:Y:S01]  /*b330*/  VIADD R56, R14, 0xe00 ;  /* 0x00000e000e387836 */ /* 0x000fe20000000000 */
        /* <DEDUP_REMOVED lines=23> */
[----:B------:R-:W-:Y:S01]  /*b4b0*/  IMAD.MOV.U32 R59, RZ, RZ, 0x40000040 ;  /* 0x40000040ff3b7424 */ /* 0x000fe200078e00ff */
        /* <DEDUP_REMOVED lines=28> */
[----:B------:R-:W-:Y:S02]  /*b680*/  R2UR UR4, R58 ;  /* 0x000000003a0472ca */ /* 0x000fe400000e0000 */
[----:B------:R-:W-:Y:S02]  /*b690*/  R2UR UR5, R59 ;  /* 0x000000003b0572ca */ /* 0x000fe400000e0000 */
[----:B------:R-:W-:Y:S02]  /*b6a0*/  R2UR UR6, R14 ;  /* 0x000000000e0672ca */ /* 0x000fe400000e0000 */
[----:B------:R-:W-:Y:S01]  /*b6b0*/  R2UR UR7, R15 ;  /* 0x000000000f0772ca */ /* 0x000fe200000e0000 */
[----:B------:R-:W0:Y:S02]  /*b6c0*/  LDC R14, c[0x0][0x448] ;  /* 0x00011200ff0e7b82 */ /* 0x000e240000000800 */
[----:B0-----:R-:W-:Y:S01]  /*b6d0*/  ISETP.NE.AND P2, PT, R14, 0x1, PT ;  /* 0x000000010e00780c */ /* 0x001fe20003f45270 */
[----:B------:R-:W-:-:S12]  /*b6e0*/  IMAD.IADD R14, R216, 0x1, R195 ;  /* 0x00000001d80e7824 */ /* 0x000fd800078e02c3 */
[----:B------:R-:W0:Y:S08]  /*b6f0*/  @P2 LDC R15, c[0x0][0x44c] ;  /* 0x00011300ff0f2b82 */ /* 0x000e300000000800 */
[----:B------:R-:W1:Y:S01]  /*b700*/  @P2 LDC R20, c[0x0][0x450] ;  /* 0x00011400ff142b82 */ /* 0x000e620000000800 */
[----:B0-----:R-:W-:Y:S01]  /*b710*/  @P2 IMAD.HI.U32 R15, R14, R15, RZ ;  /* 0x0000000f0e0f2227 */ /* 0x001fe200078e00ff */
[----:B------:R-:W-:-:S02]  /*b720*/  WARPGROUP.DEPBAR.LE gsb0, 0x0 ;  /* 0x00008000000079c5 */ /* 0x000fc40000010000 */
[----:B------:R-:W-:Y:S02]  /*b730*/  WARPGROUP.ARRIVE ;  /* 0x00000000000079c5 */ /* 0x000fe40000000000 */
[----:B-1----:R-:W-:Y:S01]  /*b740*/  @P2 SHF.R.U32.HI R14, RZ, R20, R15 ;  /* 0x00000014ff0e2219 */ /* 0x002fe2000001160f */
[----:B------:R-:W-:-:S03]  /*b750*/  IMAD R20, R171, -0x40, R56 ;  /* 0xffffffc0ab147824 */ /* 0x000fc600078e0238 */
[----:B------:R-:W-:Y:S01]  /*b760*/  HGMMA.64x64x16.F32.BF16 R24, gdesc[UR4], R24, gsb0 ;  /* 0x00e00000041879f0 */ /* 0x000fe20008001818 */
[----:B------:R-:W0:Y:S01]  /*b770*/  SHFL.IDX PT, R21, R14, RZ, 0x1c1f ;  /* 0x001c1fff0e157589 */ /* 0x000e2200000e0000 */
[----:B------:R-:W-:Y:S01]  /*b780*/  ULDC UR4, c[0x0][0xad0] ;  /* 0x0002b40000047ab9 */ /* 0x000fe20000000800 */
[----:B------:R-:W-:Y:S02]  /*b790*/  IADD3 R15, R211, 0x1, R20 ;  /* 0x00000001d30f7810 */ /* 0x000fe40007ffe014 */
[----:B------:R-:W-:Y:S01]  /*b7a0*/  IADD3 R20, -R189, R20, R211 ;  /* 0x00000014bd147210 */ /* 0x000fe20007ffe1d3 */
[----:B------:R-:W1:Y:S01]  /*b7b0*/  SHFL.IDX PT, R14, R14, 0x1, 0x1c1f ;  /* 0x003c1f000e0e7f89 */ /* 0x000e6200000e0000 */
[----:B------:R-:W-:-:S04]  /*b7c0*/  IADD3 R15, -R194, R15, -R189 ;  /* 0x0000000fc20f7210 */ /* 0x000fc80007ffe9bd */
        /* <DEDUP_REMOVED lines=37> */
[----:B------:R0:W3:Y:S01]  /*ba20*/  MUFU.TANH R57, R29 ;  /* 0x0000001d00397308 */ /* 0x0000e20000002400 */
[----:B-1----:R-:W-:Y:S01]  /*ba30*/  FSEL R25, R25, -INF , P4 ;  /* 0xff80000019197808 */ /* 0x002fe20002000000 */
[----:B------:R-:W-:Y:S01]  /*ba40*/  FMUL.FTZ R43, R43, UR4 ;  /* 0x000000042b2b7c20 */ /* 0x000fe20008410000 */
[----:B------:R-:W-:Y:S01]  /*ba50*/  ISETP.GT.AND P4, PT, R21, 0x10, PT ;  /* 0x000000101500780c */ /* 0x000fe20003f84270 */
[----:B------:R-:W-:Y:S01]  /*ba60*/  FMUL.FTZ R46, R46, UR4 ;  /* 0x000000042e2e7c20 */ /* 0x000fe20008410000 */
[----:B------:R-:W-:Y:S01]  /*ba70*/  FMUL.FTZ R47, R47, UR4 ;  /* 0x000000042f2f7c20 */ /* 0x000fe20008410000 */
[----:B------:R-:W-:Y:S01]  /*ba80*/  FMUL.FTZ R50, R50, UR4 ;  /* 0x0000000432327c20 */ /* 0x000fe20008410000 */
[----:B------:R-:W-:Y:S01]  /*ba90*/  FMUL.FTZ R51, R51, UR4 ;  /* 0x0000000433337c20 */ /* 0x000fe20008410000 */
[----:B------:R3:W1:Y:S01]  /*baa0*/  MUFU.TANH R58, R32 ;  /* 0x00000020003a7308 */ /* 0x0006620000002400 */
[----:B--2---:R-:W-:Y:S01]  /*bab0*/  FSEL R28, R28, -INF , P5 ;  /* 0xff8000001c1c7808 */ /* 0x004fe20002800000 */
[----:B------:R-:W-:Y:S01]  /*bac0*/  FMUL.FTZ R54, R54, UR4 ;  /* 0x0000000436367c20 */ /* 0x000fe20008410000 */
[----:B0-----:R-:W-:Y:S01]  /*bad0*/  FMNMX.FTZ R29, R24, R25, !PT ;  /* 0x00000019181d7209 */ /* 0x001fe20007810000 */
[----:B------:R-:W-:Y:S01]  /*bae0*/  FMUL.FTZ R55, R55, UR4 ;  /* 0x0000000437377c20 */ /* 0x000fe20008410000 */
[----:B------:R-:W-:Y:S01]  /*baf0*/  ISETP.GT.AND P5, PT, R14, 0x8, PT ;  /* 0x000000080e00780c */ /* 0x000fe20003fa4270 */
[----:B------:R-:W-:Y:S01]  /*bb00*/  ULDC UR4, c[0x0][0xa80] ;  /* 0x0002a00000047ab9 */ /* 0x000fe20000000800 */
[----:B------:R-:W-:Y:S01]  /*bb10*/  FMNMX.FTZ R29, R28, R29, !PT ;  /* 0x0000001d1c1d7209 */ /* 0x000fe20007810000 */
[----:B------:R-:W0:Y:S01]  /*bb20*/  MUFU.TANH R33, R33 ;  /* 0x0000002100217308 */ /* 0x000e220000002400 */
[----:B---3--:R-:W-:Y:S01]  /*bb30*/  FSEL R32, R57, -INF , P3 ;  /* 0xff80000039207808 */ /* 0x008fe20001800000 */
[----:B------:R-:W-:Y:S01]  /*bb40*/  IMAD.U32 R169, RZ, RZ, UR4 ;  /* 0x00000004ffa97e24 */ /* 0x000fe2000f8e00ff */
[----:B------:R-:W-:-:S02]  /*bb50*/  ISETP.GT.AND P3, PT, R21, 0x11, PT ;  /* 0x000000111500780c */ /* 0x000fc40003f64270 */
[----:B------:R-:W-:-:S03]  /*bb60*/  FMNMX.FTZ R29, R32, R29, !PT ;  /* 0x0000001d201d7209 */ /* 0x000fc60007810000 */
[----:B------:R1:W-:Y:S08]  /*bb70*/  MUFU.TANH R59, R36 ;  /* 0x00000024003b7308 */ /* 0x0003f00000002400 */
[----:B------:R-:W2:Y:S01]  /*bb80*/  MUFU.TANH R37, R37 ;  /* 0x0000002500257308 */ /* 0x000ea20000002400 */
[----:B-1----:R-:W-:Y:S02]  /*bb90*/  FSEL R36, R58, -INF , P4 ;  /* 0xff8000003a247808 */ /* 0x002fe40002000000 */
[----:B------:R-:W-:-:S02]  /*bba0*/  ISETP.GT.AND P4, PT, R21, 0x18, PT ;  /* 0x000000181500780c */ /* 0x000fc40003f84270 */
[----:B------:R-:W-:-:S03]  /*bbb0*/  FMNMX.FTZ R29, R36, R29, !PT ;  /* 0x0000001d241d7209 */ /* 0x000fc60007810000 */
[----:B------:R0:W-:Y:S08]  /*bbc0*/  MUFU.TANH R60, R40 ;  /* 0x00000028003c7308 */ /* 0x0001f00000002400 */
[----:B------:R-:W1:Y:S01]  /*bbd0*/  MUFU.TANH R41, R41 ;  /* 0x0000002900297308 */ /* 0x000e620000002400 */
[----:B0-----:R-:W-:Y:S02]  /*bbe0*/  FSEL R40, R33, -INF , P3 ;  /* 0xff80000021287808 */ /* 0x001fe40001800000 */
[----:B------:R-:W-:-:S02]  /*bbf0*/  ISETP.GT.AND P3, PT, R21, 0x19, PT ;  /* 0x000000191500780c */ /* 0x000fc40003f64270 */
[----:B------:R-:W-:Y:S02]  /*bc00*/  FMNMX.FTZ R29, R40, R29, !PT ;  /* 0x0000001d281d7209 */ /* 0x000fe40007810000 */
[----:B--2---:R-:W-:Y:S01]  /*bc10*/  FSEL R56, R37, -INF , P3 ;  /* 0xff80000025387808 */ /* 0x004fe20001800000 */
[----:B------:R0:W2:Y:S01]  /*bc20*/  MUFU.TANH R61, R44 ;  /* 0x0000002c003d7308 */ /* 0x0000a20000002400 */
[----:B------:R-:W-:-:S07]  /*bc30*/  ISETP.GT.AND P3, PT, R21, 0x21, PT ;  /* 0x000000211500780c */ /* 0x000fce0003f64270 */
[----:B------:R-:W3:Y:S01]  /*bc40*/  MUFU.TANH R45, R45 ;  /* 0x0000002d002d7308 */ /* 0x000ee20000002400 */
[----:B0-----:R-:W-:Y:S02]  /*bc50*/  FSEL R44, R59, -INF , P4 ;  /* 0xff8000003b2c7808 */ /* 0x001fe40002000000 */
[----:B------:R-:W-:Y:S02]  /*bc60*/  ISETP.GT.AND P4, PT, R21, 0x20, PT ;  /* 0x000000201500780c */ /* 0x000fe40003f84270 */
[----:B------:R-:W-:Y:S02]  /*bc70*/  FMNMX.FTZ R29, R44, R29, !PT ;  /* 0x0000001d2c1d7209 */ /* 0x000fe40007810000 */
[----:B-1----:R-:W-:Y:S01]  /*bc80*/  FSEL R58, R41, -INF , P3 ;  /* 0xff800000293a7808 */ /* 0x002fe20001800000 */
[----:B------:R0:W1:Y:S01]  /*bc90*/  MUFU.TANH R57, R48 ;  /* 0x0000003000397308 */ /* 0x0000620000002400 */
[----:B------:R-:W-:Y:S02]  /*bca0*/  FMNMX.FTZ R29, R56, R29, !PT ;  /* 0x0000001d381d7209 */ /* 0x000fe40007810000 */
[----:B------:R-:W-:-:S05]  /*bcb0*/  ISETP.GT.AND P3, PT, R21, 0x29, PT ;  /* 0x000000291500780c */ /* 0x000fca0003f64270 */
[----:B------:R-:W4:Y:S01]  /*bcc0*/  MUFU.TANH R49, R49 ;  /* 0x0000003100317308 */ /* 0x000f220000002400 */
[----:B0-----:R-:W-:Y:S02]  /*bcd0*/  FSEL R48, R60, -INF , P4 ;  /* 0xff8000003c307808 */ /* 0x001fe40002000000 */
[----:B------:R-:W-:Y:S02]  /*bce0*/  ISETP.GT.AND P4, PT, R21, 0x28, PT ;  /* 0x000000281500780c */ /* 0x000fe40003f84270 */
[----:B------:R-:W-:Y:S02]  /*bcf0*/  FMNMX.FTZ R29, R48, R29, !PT ;  /* 0x0000001d301d7209 */ /* 0x000fe40007810000 */
[----:B--2---:R-:W-:Y:S01]  /*bd00*/  FSEL R60, R61, -INF , P4 ;  /* 0xff8000003d3c7808 */ /* 0x004fe20002000000 */
[----:B------:R1:W0:Y:S01]  /*bd10*/  MUFU.TANH R66, R52 ;  /* 0x0000003400427308 */ /* 0x0002220000002400 */
[----:B------:R-:W-:Y:S02]  /*bd20*/  FMNMX.FTZ R29, R58, R29, !PT ;  /* 0x0000001d3a1d7209 */ /* 0x000fe40007810000 */
[----:B------:R-:W-:-:S02]  /*bd30*/  ISETP.GT.AND P4, PT, R21, 0x30, PT ;  /* 0x000000301500780c */ /* 0x000fc40003f84270 */
[----:B---3--:R-:W-:Y:S02]  /*bd40*/  FSEL R62, R45, -INF , P3 ;  /* 0xff8000002d3e7808 */ /* 0x008fe40001800000 */
[----:B------:R-:W-:Y:S01]  /*bd50*/  FMNMX.FTZ R29, R60, R29, !PT ;  /* 0x0000001d3c1d7209 */ /* 0x000fe20007810000 */
[----:B------:R-:W2:Y:S01]  /*bd60*/  MUFU.TANH R53, R53 ;  /* 0x0000003500357308 */ /* 0x000ea20000002400 */
[----:B------:R-:W-:Y:S02]  /*bd70*/  ISETP.GT.AND P3, PT, R21, 0x31, PT ;  /* 0x000000311500780c */ /* 0x000fe40003f64270 */
[----:B-1----:R-:W-:Y:S02]  /*bd80*/  FSEL R52, R57, -INF , P4 ;  /* 0xff80000039347808 */ /* 0x002fe40002000000 */
[----:B------:R-:W-:Y:S02]  /*bd90*/  FMNMX.FTZ R29, R62, R29, !PT ;  /* 0x0000001d3e1d7209 */ /* 0x000fe40007810000 */
[----:B------:R-:W-:Y:S01]  /*bda0*/  ISETP.GT.AND P4, PT, R21, 0x38, PT ;  /* 0x000000381500780c */ /* 0x000fe20003f84270 */
[----:B------:R-:W1:Y:S01]  /*bdb0*/  MUFU.TANH R26, R26 ;  /* 0x0000001a001a7308 */ /* 0x000e620000002400 */
[----:B----4-:R-:W-:-:S02]  /*bdc0*/  FSEL R64, R49, -INF , P3 ;  /* 0xff80000031407808 */ /* 0x010fc40001800000 */
[----:B------:R-:W-:Y:S02]  /*bdd0*/  FMNMX.FTZ R29, R52, R29, !PT ;  /* 0x0000001d341d7209 */ /* 0x000fe40007810000 */
[----:B------:R-:W-:Y:S02]  /*bde0*/  ISETP.GT.AND P3, PT, R21, 0x39, PT ;  /* 0x000000391500780c */ /* 0x000fe40003f64270 */
[----:B0-----:R-:W-:Y:S01]  /*bdf0*/  FSEL R66, R66, -INF , P4 ;  /* 0xff80000042427808 */ /* 0x001fe20002000000 */
[----:B------:R-:W0:Y:S01]  /*be00*/  MUFU.TANH R27, R27 ;  /* 0x0000001b001b7308 */ /* 0x000e220000002400 */
[----:B------:R-:W-:Y:S02]  /*be10*/  FMNMX.FTZ R29, R64, R29, !PT ;  /* 0x0000001d401d7209 */ /* 0x000fe40007810000 */
[----:B--2---:R-:W-:Y:S02]  /*be20*/  FSEL R68, R53, -INF , P3 ;  /* 0xff80000035447808 */ /* 0x004fe40001800000 */
[----:B------:R-:W-:-:S02]  /*be30*/  FMNMX.FTZ R29, R66, R29, !PT ;  /* 0x0000001d421d7209 */ /* 0x000fc40007810000 */
[----:B------:R-:W-:Y:S01]  /*be40*/  ISETP.GT.AND P3, PT, R14, RZ, PT ;  /* 0x000000ff0e00720c */ /* 0x000fe20003f64270 */
[----:B------:R-:W2:Y:S01]  /*be50*/  MUFU.TANH R30, R30 ;  /* 0x0000001e001e7308 */ /* 0x000ea20000002400 */
[----:B------:R-:W-:Y:S02]  /*be60*/  FMNMX.FTZ R29, R68, R29, !PT ;  /* 0x0000001d441d7209 */ /* 0x000fe40007810000 */
[----:B------:R-:W-:Y:S02]  /*be70*/  ISETP.GT.AND P4, PT, R14, 0x1, PT ;  /* 0x000000010e00780c */ /* 0x000fe40003f84270 */
[----:B-1----:R-:W-:Y:S01]  /*be80*/  FSEL R26, R26, -INF , P3 ;  /* 0xff8000001a1a7808 */ /* 0x002fe20001800000 */
[----:B------:R-:W1:Y:S01]  /*be90*/  SHFL.BFLY PT, R70, R29, 0x2, 0x1f ;  /* 0x0c401f001d467f89 */ /* 0x000e6200000e0000 */
[----:B------:R-:W-:Y:S01]  /*bea0*/  ISETP.GT.AND P3, PT, R14, 0x9, PT ;  /* 0x000000090e00780c */ /* 0x000fe20003f64270 */
[----:B------:R-:W3:Y:S01]  /*beb0*/  MUFU.TANH R31, R31 ;  /* 0x0000001f001f7308 */ /* 0x000ee20000002400 */
[----:B0-----:R-:W-:-:S02]  /*bec0*/  FSEL R15, R27, -INF , P4 ;  /* 0xff8000001b0f7808 */ /* 0x001fc40002000000 */
[----:B------:R-:W-:-:S05]  /*bed0*/  ISETP.GT.AND P4, PT, R14, 0x10, PT ;  /* 0x000000100e00780c */ /* 0x000fca0003f84270 */
[----:B------:R3:W0:Y:S01]  /*bee0*/  MUFU.TANH R33, R34 ;  /* 0x0000002200217308 */ /* 0x0006220000002400 */
[----:B--2---:R-:W-:Y:S02]  /*bef0*/  FSEL R30, R30, -INF , P5 ;  /* 0xff8000001e1e7808 */ /* 0x004fe40002800000 */
[----:B------:R-:W-:-:S05]  /*bf00*/  ISETP.GT.AND P5, PT, R14, 0x21, PT ;  /* 0x000000210e00780c */ /* 0x000fca0003fa4270 */
[----:B------:R-:W2:Y:S01]  /*bf10*/  MUFU.TANH R35, R35 ;  /* 0x0000002300237308 */ /* 0x000ea20000002400 */
[----:B---3--:R-:W-:Y:S02]  /*bf20*/  FSEL R34, R31, -INF , P3 ;  /* 0xff8000001f227808 */ /* 0x008fe40001800000 */
[----:B------:R-:W-:Y:S02]  /*bf30*/  ISETP.GT.AND P3, PT, R14, 0x11, PT ;  /* 0x000000110e00780c */ /* 0x000fe40003f64270 */
[----:B-1----:R-:W-:-:S03]  /*bf40*/  FMNMX.FTZ R70, R29, R70, !PT ;  /* 0x000000461d467209 */ /* 0x002fc60007810000 */
[----:B------:R0:W-:Y:S02]  /*bf50*/  MUFU.TANH R29, R38 ;  /* 0x00000026001d7308 */ /* 0x0001e40000002400 */
[----:B------:R-:W1:Y:S06]  /*bf60*/  SHFL.BFLY PT, R21, R70, 0x1, 0x1f ;  /* 0x0c201f0046157f89 */ /* 0x000e6c00000e0000 */
[----:B------:R-:W3:Y:S01]  /*bf70*/  MUFU.TANH R39, R39 ;  /* 0x0000002700277308 */ /* 0x000ee20000002400 */
[----:B0-----:R-:W-:Y:S02]  /*bf80*/  FSEL R38, R33, -INF , P4 ;  /* 0xff80000021267808 */ /* 0x001fe40002000000 */
[----:B------:R-:W-:-:S05]  /*bf90*/  ISETP.GT.AND P4, PT, R14, 0x18, PT ;  /* 0x000000180e00780c */ /* 0x000fca0003f84270 */
[----:B------:R2:W-:Y:S08]  /*bfa0*/  MUFU.TANH R37, R42 ;  /* 0x0000002a00257308 */ /* 0x0005f00000002400 */
[----:B------:R-:W0:Y:S01]  /*bfb0*/  MUFU.TANH R43, R43 ;  /* 0x0000002b002b7308 */ /* 0x000e220000002400 */
[----:B--2---:R-:W-:Y:S02]  /*bfc0*/  FSEL R42, R35, -INF , P3 ;  /* 0xff800000232a7808 */ /* 0x004fe40001800000 */
[----:B-1----:R-:W-:-:S02]  /*bfd0*/  FMNMX.FTZ R168, R70, R21, !PT ;  /* 0x0000001546a87209 */ /* 0x002fc40007810000 */
[----:B------:R-:W-:Y:S02]  /*bfe0*/  FMNMX.FTZ R21, R26, R15, !PT ;  /* 0x0000000f1a157209 */ /* 0x000fe40007810000 */
[----:B------:R-:W-:Y:S01]  /*bff0*/  ISETP.GT.AND P3, PT, R14, 0x19, PT ;  /* 0x000000190e00780c */ /* 0x000fe20003f64270 */
[----:B------:R1:W2:Y:S01]  /*c000*/  MUFU.TANH R74, R46 ;  /* 0x0000002e004a7308 */ /* 0x0002a20000002400 */
[----:B------:R-:W-:Y:S01]  /*c010*/  FMNMX.FTZ R21, R30, R21, !PT ;  /* 0x000000151e157209 */ /* 0x000fe20007810000 */
[----:B------:R-:W-:Y:S01]  /*c020*/  FMUL.FTZ R20, R168, R169 ;  /* 0x000000a9a8147220 */ /* 0x000fe20000410000 */
[----:B---3--:R-:W-:Y:S02]  /*c030*/  FSEL R70, R39, -INF , P3 ;  /* 0xff80000027467808 */ /* 0x008fe40001800000 */
[----:B------:R-:W-:Y:S02]  /*c040*/  FMNMX.FTZ R21, R34, R21, !PT ;  /* 0x0000001522157209 */ /* 0x000fe40007810000 */
[----:B------:R-:W-:Y:S01]  /*c050*/  ISETP.GT.AND P3, PT, R14, 0x29, PT ;  /* 0x000000290e00780c */ /* 0x000fe20003f64270 */
[----:B------:R-:W3:Y:S01]  /*c060*/  MUFU.TANH R47, R47 ;  /* 0x0000002f002f7308 */ /* 0x000ee20000002400 */
[----:B------:R-:W-:-:S02]  /*c070*/  FMNMX.FTZ R21, R38, R21, !PT ;  /* 0x0000001526157209 */ /* 0x000fc40007810000 */
[----:B-1----:R-:W-:Y:S02]  /*c080*/  FSEL R46, R29, -INF , P4 ;  /* 0xff8000001d2e7808 */ /* 0x002fe40002000000 */
[----:B------:R-:W-:Y:S02]  /*c090*/  FMNMX.FTZ R21, R42, R21, !PT ;  /* 0x000000152a157209 */ /* 0x000fe40007810000 */
[----:B------:R-:W-:Y:S01]  /*c0a0*/  ISETP.GT.AND P4, PT, R14, 0x28, PT ;  /* 0x000000280e00780c */ /* 0x000fe20003f84270 */
[----:B------:R1:W4:Y:S01]  /*c0b0*/  MUFU.TANH R31, R50 ;  /* 0x00000032001f7308 */ /* 0x0003220000002400 */
[----:B------:R-:W-:Y:S02]  /*c0c0*/  FMNMX.FTZ R21, R46, R21, !PT ;  /* 0x000000152e157209 */ /* 0x000fe40007810000 */
[----:B0-----:R-:W-:Y:S02]  /*c0d0*/  FSEL R72, R43, -INF , P5 ;  /* 0xff8000002b487808 */ /* 0x001fe40002800000 */
[----:B------:R-:W-:-:S02]  /*c0e0*/  FMNMX.FTZ R21, R70, R21, !PT ;  /* 0x0000001546157209 */ /* 0x000fc40007810000 */
[----:B--2---:R-:W-:Y:S01]  /*c0f0*/  FSEL R74, R74, -INF , P4 ;  /* 0xff8000004a4a7808 */ /* 0x004fe20002000000 */
[----:B------:R-:W0:Y:S01]  /*c100*/  MUFU.TANH R51, R51 ;  /* 0x0000003300337308 */ /* 0x000e220000002400 */
[----:B-1----:R-:W-:Y:S02]  /*c110*/  FSEL R50, R37, -INF , P6 ;  /* 0xff80000025327808 */ /* 0x002fe40003000000 */
[----:B------:R-:W-:Y:S02]  /*c120*/  FSETP.NEU.FTZ.AND P5, PT, R168, -INF , PT ;  /* 0xff800000a800780b */ /* 0x000fe40003fbd000 */
[----:B------:R-:W-:Y:S02]  /*c130*/  FMNMX.FTZ R21, R50, R21, !PT ;  /* 0x0000001532157209 */ /* 0x000fe40007810000 */
[----:B------:R-:W-:Y:S01]  /*c140*/  ISETP.GT.AND P6, PT, R14, 0x30, PT ;  /* 0x000000300e00780c */ /* 0x000fe20003fc4270 */
[----:B------:R4:W1:Y:S01]  /*c150*/  MUFU.TANH R78, R54 ;  /* 0x00000036004e7308 */ /* 0x0008620000002400 */
[----:B------:R-:W-:-:S02]  /*c160*/  FMNMX.FTZ R21, R72, R21, !PT ;  /* 0x0000001548157209 */ /* 0x000fc40007810000 */
[----:B---3--:R-:W-:Y:S02]  /*c170*/  FSEL R76, R47, -INF , P3 ;  /* 0xff8000002f4c7808 */ /* 0x008fe40001800000 */
[----:B------:R-:W-:Y:S02]  /*c180*/  FMNMX.FTZ R21, R74, R21, !PT ;  /* 0x000000154a157209 */ /* 0x000fe40007810000 */
[----:B------:R-:W-:Y:S01]  /*c190*/  FSEL R27, R20, RZ, P5 ;  /* 0x000000ff141b7208 */ /* 0x000fe20002800000 */
[----:B------:R-:W2:Y:S01]  /*c1a0*/  MUFU.TANH R55, R55 ;  /* 0x0000003700377308 */ /* 0x000ea20000002400 */
[----:B------:R-:W-:Y:S02]  /*c1b0*/  ISETP.GT.AND P3, PT, R14, 0x31, PT ;  /* 0x000000310e00780c */ /* 0x000fe40003f64270 */
[----:B----4-:R-:W-:Y:S01]  /*c1c0*/  FSEL R54, R31, -INF , P6 ;  /* 0xff8000001f367808 */ /* 0x010fe20003000000 */
[--C-:B------:R-:W-:Y:S01]  /*c1d0*/  FFMA.FTZ R20, R24, R169, -R27.reuse ;  /* 0x000000a918147223 */ /* 0x100fe2000001081b */
[----:B------:R-:W-:Y:S01]  /*c1e0*/  FMNMX.FTZ R21, R76, R21, !PT ;  /* 0x000000154c157209 */ /* 0x000fe20007810000 */
[-CC-:B------:R-:W-:Y:S01]  /*c1f0*/  FFMA.FTZ R25, R25, R169.reuse, -R27.reuse ;  /* 0x000000a919197223 */ /* 0x180fe2000001081b */
[----:B------:R-:W-:Y:S01]  /*c200*/  ISETP.GT.AND P4, PT, R14, 0x38, PT ;  /* 0x000000380e00780c */ /* 0x000fe20003f84270 */
[--C-:B------:R-:W-:Y:S01]  /*c210*/  FFMA.FTZ R28, R28, R169, -R27.reuse ;  /* 0x000000a91c1c7223 */ /* 0x100fe2000001081b */
[----:B0-----:R-:W-:Y:S01]  /*c220*/  FSEL R24, R51, -INF , P3 ;  /* 0xff80000033187808 */ /* 0x001fe20001800000 */
[----:B------:R-:W-:Y:S01]  /*c230*/  MUFU.EX2 R29, R25 ;  /* 0x00000019001d7308 */ /* 0x000fe20000000800 */
[----:B------:R-:W-:Y:S01]  /*c240*/  FMNMX.FTZ R21, R54, R21, !PT ;  /* 0x0000001536157209 */ /* 0x000fe20007810000 */
[-CC-:B------:R-:W-:Y:S01]  /*c250*/  FFMA.FTZ R32, R32, R169.reuse, -R27.reuse ;  /* 0x000000a920207223 */ /* 0x180fe2000001081b */
[----:B------:R-:W-:Y:S01]  /*c260*/  ISETP.GT.AND P3, PT, R14, 0x39, PT ;  /* 0x000000390e00780c */ /* 0x000fe20003f64270 */
[-CC-:B------:R-:W-:Y:S01]  /*c270*/  FFMA.FTZ R36, R36, R169.reuse, -R27.reuse ;  /* 0x000000a924247223 */ /* 0x180fe2000001081b */
[----:B-1----:R-:W-:Y:S01]  /*c280*/  FSEL R78, R78, -INF , P4 ;  /* 0xff8000004e4e7808 */ /* 0x002fe20002000000 */
[--C-:B------:R-:W-:Y:S01]  /*c290*/  FFMA.FTZ R40, R40, R169, -R27.reuse ;  /* 0x000000a928287223 */ /* 0x100fe2000001081b */
[----:B------:R-:W-:Y:S01]  /*c2a0*/  FMNMX.FTZ R21, R24, R21, !PT ;  /* 0x0000001518157209 */ /* 0x000fe20007810000 */
[----:B------:R0:W-:Y:S01]  /*c2b0*/  MUFU.EX2 R152, R20 ;  /* 0x0000001400987308 */ /* 0x0001e20000000800 */
[----:B--2---:R-:W-:Y:S01]  /*c2c0*/  FSEL R80, R55, -INF , P3 ;  /* 0xff80000037507808 */ /* 0x004fe20001800000 */
[--C-:B------:R-:W-:Y:S01]  /*c2d0*/  FFMA.FTZ R44, R44, R169, -R27.reuse ;  /* 0x000000a92c2c7223 */ /* 0x100fe2000001081b */
[----:B------:R-:W-:Y:S01]  /*c2e0*/  FMNMX.FTZ R21, R78, R21, !PT ;  /* 0x000000154e157209 */ /* 0x000fe20007810000 */
[-CC-:B------:R-:W-:Y:S01]  /*c2f0*/  FFMA.FTZ R56, R56, R169.reuse, -R27.reuse ;  /* 0x000000a938387223 */ /* 0x180fe2000001081b */
[-CC-:B------:R-:W-:Y:S01]  /*c300*/  FFMA.FTZ R48, R48, R169.reuse, -R27.reuse ;  /* 0x000000a930307223 */ /* 0x180fe2000001081b */
[--C-:B------:R-:W-:Y:S01]  /*c310*/  FFMA.FTZ R177, R62, R169, -R27.reuse ;  /* 0x000000a93eb17223 */ /* 0x100fe2000001081b */
[----:B------:R-:W-:Y:S01]  /*c320*/  FMNMX.FTZ R21, R80, R21, !PT ;  /* 0x0000001550157209 */ /* 0x000fe20007810000 */
[----:B------:R-:W-:Y:S01]  /*c330*/  MUFU.EX2 R28, R28 ;  /* 0x0000001c001c7308 */ /* 0x000fe20000000800 */
[-CC-:B0-----:R-:W-:Y:S01]  /*c340*/  FFMA.FTZ R20, R58, R169.reuse, -R27.reuse ;  /* 0x000000a93a147223 */ /* 0x181fe2000001081b */
[-CC-:B------:R-:W-:Y:S01]  /*c350*/  FFMA.FTZ R178, R52, R169.reuse, -R27.reuse ;  /* 0x000000a934b27223 */ /* 0x180fe2000001081b */
[-CC-:B------:R-:W-:Y:S01]  /*c360*/  FFMA.FTZ R179, R64, R169.reuse, -R27.reuse ;  /* 0x000000a940b37223 */ /* 0x180fe2000001081b */
[----:B------:R-:W0:Y:S01]  /*c370*/  SHFL.BFLY PT, R14, R21, 0x2, 0x1f ;  /* 0x0c401f00150e7f89 */ /* 0x000e2200000e0000 */
[-CC-:B------:R-:W-:Y:S01]  /*c380*/  FFMA.FTZ R174, R66, R169.reuse, -R27.reuse ;  /* 0x000000a942ae7223 */ /* 0x180fe2000001081b */
[----:B------:R-:W-:-:S02]  /*c390*/  FFMA.FTZ R175, R68, R169, -R27 ;  /* 0x000000a944af7223 */ /* 0x000fc4000001081b */
[----:B------:R-:W1:Y:S08]  /*c3a0*/  MUFU.EX2 R31, R32 ;  /* 0x00000020001f7308 */ /* 0x000e700000000800 */
[----:B------:R-:W-:Y:S08]  /*c3b0*/  MUFU.EX2 R36, R36 ;  /* 0x0000002400247308 */ /* 0x000ff00000000800 */
[----:B------:R-:W2:Y:S01]  /*c3c0*/  MUFU.EX2 R33, R40 ;  /* 0x0000002800217308 */ /* 0x000ea20000000800 */
[----:B-1----:R-:W-:-:S02]  /*c3d0*/  F2FP.BF16.F32.PACK_AB R154, R31, R28 ;  /* 0x0000001c1f9a723e */ /* 0x002fc400000010ff */
[----:B0-----:R-:W-:Y:S01]  /*c3e0*/  FMNMX.FTZ R14, R21, R14, !PT ;  /* 0x0000000e150e7209 */ /* 0x001fe20007810000 */
[----:B------:R-:W-:-:S04]  /*c3f0*/  FFMA.FTZ R21, R60, R169, -R27 ;  /* 0x000000a93c157223 */ /* 0x000fc8000001081b */
[----:B------:R-:W-:Y:S01]  /*c400*/  MUFU.EX2 R44, R44 ;  /* 0x0000002c002c7308 */ /* 0x000fe20000000800 */
[----:B------:R-:W0:Y:S07]  /*c410*/  SHFL.BFLY PT, R25, R14, 0x1, 0x1f ;  /* 0x0c201f000e197f89 */ /* 0x000e2e00000e0000 */
[----:B------:R-:W1:Y:S01]  /*c420*/  MUFU.EX2 R35, R56 ;  /* 0x0000003800237308 */ /* 0x000e620000000800 */
[----:B--2---:R-:W-:-:S07]  /*c430*/  F2FP.BF16.F32.PACK_AB R156, R33, R36 ;  /* 0x00000024219c723e */ /* 0x004fce00000010ff */
[----:B------:R-:W-:Y:S08]  /*c440*/  MUFU.EX2 R37, R48 ;  /* 0x0000003000257308 */ /* 0x000ff00000000800 */
[----:B------:R-:W-:Y:S01]  /*c450*/  MUFU.EX2 R20, R20 ;  /* 0x0000001400147308 */ /* 0x000fe20000000800 */
[----:B0-----:R-:W-:Y:S02]  /*c460*/  FMNMX.FTZ R170, R14, R25, !PT ;  /* 0x000000190eaa7209 */ /* 0x001fe40007810000 */
[----:B-1----:R-:W-:-:S02]  /*c470*/  F2FP.BF16.F32.PACK_AB R158, R35, R44 ;  /* 0x0000002c239e723e */ /* 0x002fc400000010ff */
[C---:B------:R-:W-:Y:S01]  /*c480*/  FSETP.NEU.FTZ.AND P3, PT, R170.reuse, -INF , PT ;  /* 0xff800000aa00780b */ /* 0x040fe20003f7d000 */
[-C--:B------:R-:W-:Y:S02]  /*c490*/  FMUL.FTZ R14, R170, R169.reuse ;  /* 0x000000a9aa0e7220 */ /* 0x080fe40000410000 */
[----:B------:R-:W-:Y:S03]  /*c4a0*/  MUFU.EX2 R21, R21 ;  /* 0x0000001500157308 */ /* 0x000fe60000000800 */
[----:B------:R-:W-:Y:S01]  /*c4b0*/  FSEL R25, R14, RZ, P3 ;  /* 0x000000ff0e197208 */ /* 0x000fe20001800000 */
[C---:B------:R-:W-:Y:S02]  /*c4c0*/  @!P1 VIADD R14, R172.reuse, 0x38840 ;  /* 0x00038840ac0e9836 */ /* 0x040fe40000000000 */
[----:B------:R-:W-:Y:S02]  /*c4d0*/  @!P1 VIADD R172, R172, 0x38860 ;  /* 0x00038860acac9836 */ /* 0x000fe40000000000 */
        /* <DEDUP_REMOVED lines=17> */
[----:B------:R-:W-:Y:S01]  /*c5f0*/  FFMA.FTZ R173, R80, R169, -R25 ;  /* 0x000000a950ad7223 */ /* 0x000fe20000010819 */
[----:B------:R-:W-:Y:S01]  /*c600*/  FADD.FTZ R25, R152, R29 ;  /* 0x0000001d98197221 */ /* 0x000fe20000010000 */
[----:B------:R-:W-:Y:S01]  /*c610*/  @!P1 PRMT R14, RZ, 0x654, R14 ;  /* 0x00000654ff0e9816 */ /* 0x000fe2000000000e */
[----:B0-----:R-:W-:Y:S01]  /*c620*/  IMAD.MOV.U32 R15, RZ, RZ, 0x40000040 ;  /* 0x40000040ff0f7424 */ /* 0x001fe200078e00ff */
[----:B------:R-:W0:Y:S01]  /*c630*/  MUFU.EX2 R30, R30 ;  /* 0x0000001e001e7308 */ /* 0x000e220000000800 */
[----:B------:R-:W-:Y:S01]  /*c640*/  FADD.FTZ R32, R28, R25 ;  /* 0x000000191c207221 */ /* 0x000fe20000010000 */
[----:B------:R-:W-:Y:S01]  /*c650*/  IMAD.MOV.U32 R25, RZ, RZ, 0x40000040 ;  /* 0x40000040ff197424 */ /* 0x000fe200078e00ff */
[----:B------:R2:W-:Y:S01]  /*c660*/  @!P1 SYNCS.ARRIVE.TRANS64.RED.A1T0 RZ, [R14+URZ], RZ ;  /* 0x000000ff0eff99a7 */ /* 0x0005e2000810043f */
[----:B------:R-:W-:Y:S01]  /*c670*/  R2UR UR7, R15 ;  /* 0x000000000f0772ca */ /* 0x000fe200000e0000 */
[----:B------:R-:W-:Y:S01]  /*c680*/  FADD.FTZ R15, R31, R32 ;  /* 0x000000201f0f7221 */ /* 0x000fe20000010000 */
[----:B------:R-:W-:-:S02]  /*c690*/  F2FP.BF16.F32.PACK_AB R152, R29, R152 ;  /* 0x000000981d98723e */ /* 0x000fc400000010ff */
[----:B------:R0:W3:Y:S01]  /*c6a0*/  MUFU.EX2 R155, R34 ;  /* 0x00000022009b7308 */ /* 0x0000e20000000800 */
[----:B-1----:R-:W-:Y:S01]  /*c6b0*/  FADD.FTZ R27, R26, R153 ;  /* 0x000000991a1b7221 */ /* 0x002fe20000010000 */
[----:B------:R-:W-:Y:S01]  /*c6c0*/  R2UR UR11, R25 ;  /* 0x00000000190b72ca */ /* 0x000fe200000e0000 */
[----:B--2---:R-:W-:Y:S01]  /*c6d0*/  IMAD R14, R18, 0x1000, R191 ;  /* 0x00001000120e7824 */ /* 0x004fe200078e02bf */
[----:B------:R-:W-:Y:S02]  /*c6e0*/  F2FP.BF16.F32.PACK_AB R153, R153, R26 ;  /* 0x0000001a9999723e */ /* 0x000fe400000010ff */
[----:B------:R-:W-:Y:S01]  /*c6f0*/  F2FP.BF16.F32.PACK_AB R160, R20, R37 ;  /* 0x0000002514a0723e */ /* 0x000fe200000010ff */
[----:B------:R-:W-:Y:S01]  /*c700*/  VIADD R24, R14, 0x80 ;  /* 0x000000800e187836 */ /* 0x000fe20000000000 */
[----:B------:R-:W1:Y:S01]  /*c710*/  MUFU.EX2 R38, R38 ;  /* 0x0000002600267308 */ /* 0x000e620000000800 */
[----:B0-----:R-:W-:Y:S01]  /*c720*/  FADD.FTZ R34, R30, R27 ;  /* 0x0000001b1e227221 */ /* 0x001fe20000010000 */
[----:B------:R-:W-:-:S02]  /*c730*/  R2UR UR6, R14 ;  /* 0x000000000e0672ca */ /* 0x000fc400000e0000 */
[----:B------:R-:W-:Y:S01]  /*c740*/  R2UR UR10, R24 ;  /* 0x00000000180a72ca */ /* 0x000fe200000e0000 */
[----:B------:R-:W-:Y:S01]  /*c750*/  FADD.FTZ R24, R36, R15 ;  /* 0x0000000f24187221 */ /* 0x000fe20000010000 */
[----:B------:R-:W-:Y:S02]  /*c760*/  @!P1 PRMT R172, RZ, 0x654, R172 ;  /* 0x00000654ffac9816 */ /* 0x000fe400000000ac */
[----:B------:R-:W0:Y:S01]  /*c770*/  MUFU.EX2 R157, R42 ;  /* 0x0000002a009d7308 */ /* 0x000e220000000800 */
[----:B---3--:R-:W-:Y:S01]  /*c780*/  FADD.FTZ R25, R155, R34 ;  /* 0x000000229b197221 */ /* 0x008fe20000010000 */
[----:B------:R-:W-:Y:S01]  /*c790*/  FADD.FTZ R15, R33, R24 ;  /* 0x00000018210f7221 */ /* 0x000fe20000010000 */
[----:B------:R-:W-:Y:S01]  /*c7a0*/  F2FP.BF16.F32.PACK_AB R155, R155, R30 ;  /* 0x0000001e9b9b723e */ /* 0x000fe200000010ff */
[----:B------:R-:W-:Y:S02]  /*c7b0*/  BAR.SYNC.DEFER_BLOCKING 0xf, 0x100 ;  /* 0x03c4000000007b1d */ /* 0x000fe40000010000 */
[----:B------:R-:W-:Y:S01]  /*c7c0*/  FADD.FTZ R24, R44, R15 ;  /* 0x0000000f2c187221 */ /* 0x000fe20000010000 */
[----:B-1----:R-:W-:-:S03]  /*c7d0*/  FADD.FTZ R28, R38, R25 ;  /* 0x00000019261c7221 */ /* 0x002fc60000010000 */
[----:B------:R-:W1:Y:S01]  /*c7e0*/  MUFU.EX2 R46, R46 ;  /* 0x0000002e002e7308 */ /* 0x000e620000000800 */
[----:B------:R-:W-:-:S04]  /*c7f0*/  FADD.FTZ R24, R35, R24 ;  /* 0x0000001823187221 */ /* 0x000fc80000010000 */
[----:B------:R-:W-:Y:S01]  /*c800*/  FADD.FTZ R198, R37, R24 ;  /* 0x0000001825c67221 */ /* 0x000fe20000010000 */
[C---:B0-----:R-:W-:Y:S02]  /*c810*/  FADD.FTZ R25, R157.reuse, R28 ;  /* 0x0000001c9d197221 */ /* 0x041fe40000010000 */
[----:B------:R-:W0:Y:S01]  /*c820*/  MUFU.EX2 R159, R70 ;  /* 0x00000046009f7308 */ /* 0x000e220000000800 */
[----:B------:R-:W-:-:S07]  /*c830*/  F2FP.BF16.F32.PACK_AB R157, R157, R38 ;  /* 0x000000269d9d723e */ /* 0x000fce00000010ff */
[----:B------:R-:W2:Y:S01]  /*c840*/  MUFU.EX2 R177, R177 ;  /* 0x000000b100b17308 */ /* 0x000ea20000000800 */
[----:B-1----:R-:W-:Y:S01]  /*c850*/  FADD.FTZ R26, R46, R25 ;  /* 0x000000192e1a7221 */ /* 0x002fe20000010000 */
[----:B------:R1:W-:Y:S06]  /*c860*/  STSM.16.M88.4 [R210+0x36400], R152 ;  /* 0x03640098d2007844 */ /* 0x0003ec0000000200 */
[----:B------:R-:W3:Y:S01]  /*c870*/  MUFU.EX2 R196, R196 ;  /* 0x000000c400c47308 */ /* 0x000ee20000000800 */
[C---:B0-----:R-:W-:Y:S01]  /*c880*/  FADD.FTZ R15, R159.reuse, R26 ;  /* 0x0000001a9f0f7221 */ /* 0x041fe20000010000 */
[----:B------:R-:W-:-:S05]  /*c890*/  F2FP.BF16.F32.PACK_AB R159, R159, R46 ;  /* 0x0000002e9f9f723e */ /* 0x000fca00000010ff */
[----:B------:R0:W-:Y:S01]  /*c8a0*/  STSM.16.M88.4 [R214], R156 ;  /* 0x0000009cd6007844 */ /* 0x0001e20000000200 */
[----:B------:R-:W4:Y:S01]  /*c8b0*/  MUFU.EX2 R197, R197 ;  /* 0x000000c500c57308 */ /* 0x000f220000000800 */
[----:B--2---:R-:W-:-:S07]  /*c8c0*/  F2FP.BF16.F32.PACK_AB R162, R177, R21 ;  /* 0x00000015b1a2723e */ /* 0x004fce00000010ff */
[----:B------:R-:W-:Y:S01]  /*c8d0*/  MUFU.EX2 R180, R180 ;  /* 0x000000b400b47308 */ /* 0x000fe20000000800 */
[----:B---3--:R-:W-:-:S07]  /*c8e0*/  FADD.FTZ R15, R196, R15 ;  /* 0x0000000fc40f7221 */ /* 0x008fce0000010000 */
[----:B------:R-:W2:Y:S01]  /*c8f0*/  MUFU.EX2 R181, R181 ;  /* 0x000000b500b57308 */ /* 0x000ea20000000800 */
[C---:B----4-:R-:W-:Y:S01]  /*c900*/  F2FP.BF16.F32.PACK_AB R161, R197.reuse, R196 ;  /* 0x000000c4c5a1723e */ /* 0x050fe200000010ff */
[----:B------:R-:W-:Y:S02]  /*c910*/  FADD.FTZ R197, R197, R15 ;  /* 0x0000000fc5c57221 */ /* 0x000fe40000010000 */
[----:B------:R-:W3:Y:S04]  /*c920*/  @P2 LDC R15, c[0x0][0x450] ;  /* 0x00011400ff0f2b82 */ /* 0x000ee80000000800 */
[----:B------:R-:W-:Y:S08]  /*c930*/  MUFU.EX2 R178, R178 ;  /* 0x000000b200b27308 */ /* 0x000ff00000000800 */
[----:B------:R-:W4:Y:S01]  /*c940*/  MUFU.EX2 R179, R179 ;  /* 0x000000b300b37308 */ /* 0x000f220000000800 */
[----:B--2---:R-:W-:Y:S01]  /*c950*/  F2FP.BF16.F32.PACK_AB R163, R181, R180 ;  /* 0x000000b4b5a3723e */ /* 0x004fe200000010ff */
[----:B------:R-:W-:-:S04]  /*c960*/  FADD.FTZ R180, R180, R197 ;  /* 0x000000c5b4b47221 */ /* 0x000fc80000010000 */
[----:B------:R0:W-:Y:S01]  /*c970*/  STSM.16.M88.4 [R212], R160 ;  /* 0x000000a0d4007844 */ /* 0x0001e20000000200 */
[----:B------:R-:W-:Y:S01]  /*c980*/  FADD.FTZ R181, R181, R180 ;  /* 0x000000b4b5b57221 */ /* 0x000fe20000010000 */
[----:B------:R-:W-:Y:S08]  /*c990*/  MUFU.EX2 R174, R174 ;  /* 0x000000ae00ae7308 */ /* 0x000ff00000000800 */
[----:B------:R-:W2:Y:S01]  /*c9a0*/  MUFU.EX2 R175, R175 ;  /* 0x000000af00af7308 */ /* 0x000ea20000000800 */
[----:B----4-:R-:W-:-:S07]  /*c9b0*/  F2FP.BF16.F32.PACK_AB R164, R179, R178 ;  /* 0x000000b2b3a4723e */ /* 0x010fce00000010ff */
[----:B------:R-:W-:Y:S08]  /*c9c0*/  MUFU.EX2 R182, R182 ;  /* 0x000000b600b67308 */ /* 0x000ff00000000800 */
[----:B------:R-:W4:Y:S01]  /*c9d0*/  MUFU.EX2 R183, R183 ;  /* 0x000000b700b77308 */ /* 0x000f220000000800 */
[----:B--2---:R-:W-:-:S07]  /*c9e0*/  F2FP.BF16.F32.PACK_AB R166, R175, R174 ;  /* 0x000000aeafa6723e */ /* 0x004fce00000010ff */
[----:B------:R-:W-:Y:S08]  /*c9f0*/  MUFU.EX2 R176, R176 ;  /* 0x000000b000b07308 */ /* 0x000ff00000000800 */
[----:B------:R-:W2:Y:S01]  /*ca00*/  MUFU.EX2 R173, R173 ;  /* 0x000000ad00ad7308 */ /* 0x000ea20000000800 */
[----:B----4-:R-:W-:Y:S01]  /*ca10*/  F2FP.BF16.F32.PACK_AB R165, R183, R182 ;  /* 0x000000b6b7a5723e */ /* 0x010fe200000010ff */
[----:B------:R-:W-:-:S04]  /*ca20*/  FADD.FTZ R182, R182, R181 ;  /* 0x000000b5b6b67221 */ /* 0x000fc80000010000 */
[----:B------:R-:W-:Y:S01]  /*ca30*/  FADD.FTZ R183, R183, R182 ;  /* 0x000000b6b7b77221 */ /* 0x000fe20000010000 */
[----:B--2---:R-:W-:-:S03]  /*ca40*/  F2FP.BF16.F32.PACK_AB R167, R173, R176 ;  /* 0x000000b0ada7723e */ /* 0x004fc600000010ff */
[----:B------:R-:W-:Y:S02]  /*ca50*/  FADD.FTZ R176, R176, R183 ;  /* 0x000000b7b0b07221 */ /* 0x000fe40000010000 */
[----:B------:R0:W-:Y:S01]  /*ca60*/  STSM.16.M88.4 [R213], R164 ;  /* 0x000000a4d5007844 */ /* 0x0001e20000000200 */
[----:B------:R-:W-:-:S06]  /*ca70*/  WARPGROUP.ARRIVE ;  /* 0x00000000000079c5 */ /* 0x000fcc0000000000 */
[----:B------:R-:W-:Y:S03]  /*ca80*/  HGMMA.64x256x16.F32.BF16 R24, R152, gdesc[UR4].tnspB, RZ, !UPT, gsb0 ;  /* 0x43e0000498187df0 */ /* 0x000fe6000c0018ff */
[----:B------:R-:W-:Y:S02]  /*ca90*/  WARPGROUP.DEPBAR.LE gsb0, 0x0 ;  /* 0x00008000000079c5 */ /* 0x000fe40000010000 */
[----:B------:R-:W-:Y:S01]  /*caa0*/  WARPGROUP.ARRIVE ;  /* 0x00000000000079c5 */ /* 0x000fe20000000000 */
[----:B-1----:R-:W-:Y:S01]  /*cab0*/  FADD.FTZ R152, R20, R198 ;  /* 0x000000c614987221 */ /* 0x002fe20000010000 */
[----:B------:R-:W-:Y:S01]  /*cac0*/  IMAD.MOV.U32 R153, RZ, RZ, R195 ;  /* 0x000000ffff997224 */ /* 0x000fe200078e00c3 */
[----:B------:R-:W1:Y:S02]  /*cad0*/  @P2 LDC R20, c[0x0][0x44c] ;  /* 0x00011300ff142b82 */ /* 0x000e640000000800 */
[----:B------:R-:W-:-:S15]  /*cae0*/  FADD.FTZ R152, R21, R152 ;  /* 0x0000009815987221 */ /* 0x000fde0000010000 */
[----:B------:R-:W-:-:S03]  /*caf0*/  NOP ;  /* 0x0000000000007918 */ /* 0x000fc60000000000 */
[----:B------:R-:W-:Y:S01]  /*cb00*/  HGMMA.64x256x16.F32.BF16 R24, R156, gdesc[UR8].tnspB, R24, gsb0 ;  /* 0x43e000089c187df0 */ /* 0x000fe20008001818 */
[----:B------:R-:W-:Y:S02]  /*cb10*/  IMAD.MOV.U32 R21, RZ, RZ, 0x40000040 ;  /* 0x40000040ff157424 */ /* 0x000fe400078e00ff */
[----:B------:R-:W-:-:S03]  /*cb20*/  FADD.FTZ R177, R177, R152 ;  /* 0x00000098b1b17221 */ /* 0x000fc60000010000 */
[----:B------:R-:W-:Y:S01]  /*cb30*/  R2UR UR7, R21 ;  /* 0x00000000150772ca */ /* 0x000fe200000e0000 */
[----:B------:R-:W-:Y:S02]  /*cb40*/  VIADD R21, R171, 0xfffffffe ;  /* 0xfffffffeab157836 */ /* 0x000fe40000000000 */
[----:B------:R-:W-:-:S04]  /*cb50*/  FADD.FTZ R178, R178, R177 ;  /* 0x000000b1b2b27221 */ /* 0x000fc80000010000 */
[----:B------:R-:W-:Y:S01]  /*cb60*/  FADD.FTZ R179, R179, R178 ;  /* 0x000000b2b3b37221 */ /* 0x000fe20000010000 */
[----:B-1----:R-:W-:-:S05]  /*cb70*/  @P2 IMAD.HI.U32 R20, R195, R20, RZ ;  /* 0x00000014c3142227 */ /* 0x002fca00078e00ff */
[----:B---3--:R-:W-:Y:S01]  /*cb80*/  @P2 SHF.R.U32.HI R153, RZ, R15, R20 ;  /* 0x0000000fff992219 */ /* 0x008fe20000011614 */
[C---:B------:R-:W-:Y:S02]  /*cb90*/  VIADD R20, R14.reuse, 0x100 ;  /* 0x000001000e147836 */ /* 0x040fe40000000000 */
[----:B------:R-:W-:Y:S02]  /*cba0*/  VIADD R14, R14, 0x180 ;  /* 0x000001800e0e7836 */ /* 0x000fe40000000000 */
[----:B------:R-:W-:Y:S01]  /*cbb0*/  IMAD.MOV.U32 R15, RZ, RZ, 0x40000040 ;  /* 0x40000040ff0f7424 */ /* 0x000fe200078e00ff */
[----:B------:R-:W-:Y:S01]  /*cbc0*/  R2UR UR6, R20 ;  /* 0x00000000140672ca */ /* 0x000fe200000e0000 */
[----:B------:R-:W-:Y:S02]  /*cbd0*/  WARPGROUP.DEPBAR.LE gsb0, 0x0 ;  /* 0x00008000000079c5 */ /* 0x000fe40000010000 */
[----:B------:R-:W-:-:S10]  /*cbe0*/  WARPGROUP.ARRIVE ;  /* 0x00000000000079c5 */ /* 0x000fd40000000000 */
[----:B------:R-:W-:Y:S01]  /*cbf0*/  HGMMA.64x256x16.F32.BF16 R24, R160, gdesc[UR4].tnspB, R24, gsb0 ;  /* 0x43e00004a0187df0 */ /* 0x000fe20008001818 */
[----:B------:R-:W-:Y:S02]  /*cc00*/  R2UR UR6, R14 ;  /* 0x000000000e0672ca */ /* 0x000fe400000e0000 */
[----:B------:R-:W-:Y:S02]  /*cc10*/  R2UR UR7, R15 ;  /* 0x000000000f0772ca */ /* 0x000fe400000e0000 */
[----:B------:R-:W-:-:S04]  /*cc20*/  IADD3 R14, R153, R211, -R194 ;  /* 0x000000d3990e7210 */ /* 0x000fc80007ffe8c2 */
[----:B------:R-:W-:-:S04]  /*cc30*/  SHF.R.S32.HI R15, RZ, 0x1f, R14 ;  /* 0x0000001fff0f7819 */ /* 0x000fc8000001140e */
[----:B------:R-:W-:Y:S01]  /*cc40*/  LEA.HI R15, R15, R14, RZ, 0x6 ;  /* 0x0000000e0f0f7211 */ /* 0x000fe200078f30ff */
[----:B------:R-:W-:-:S03]  /*cc50*/  FADD.FTZ R14, R174, R179 ;  /* 0x000000b3ae0e7221 */ /* 0x000fc60000010000 */
[----:B------:R-:W-:Y:S01]  /*cc60*/  SHF.R.S32.HI R15, RZ, 0x6, R15 ;  /* 0x00000006ff0f7819 */ /* 0x000fe2000001140f */
[----:B------:R-:W-:-:S03]  /*cc70*/  FADD.FTZ R14, R175, R14 ;  /* 0x0000000eaf0e7221 */ /* 0x000fc60000010000 */
[----:B------:R-:W-:Y:S01]  /*cc80*/  VIMNMX R196, RZ, R15, !PT ;  /* 0x0000000fffc47248 */ /* 0x000fe20007fe0100 */
[----:B------:R-:W-:-:S03]  /*cc90*/  FADD.FTZ R15, R173, R176 ;  /* 0x000000b0ad0f7221 */ /* 0x000fc60000010000 */
        /* <DEDUP_REMOVED lines=15> */
[----:B------:R-:W-:Y:S01]  /*cd90*/  BSSY B1, `(.L_x_8905) ;  /* 0x00003bd000017945 */ /* 0x000fe20003800000 */
[----:B------:R-:W-:Y:S02]  /*cda0*/  IMAD.MOV.U32 R201, RZ, RZ, R170 ;  /* 0x000000ffffc97224 */ /* 0x000fe400078e00aa */
[----:B------:R-:W-:Y:S02]  /*cdb0*/  IMAD.MOV.U32 R197, RZ, RZ, R168 ;  /* 0x000000ffffc57224 */ /* 0x000fe400078e00a8 */
[----:B------:R-:W-:-:S07]  /*cdc0*/  IMAD.MOV.U32 R200, RZ, RZ, R18 ;  /* 0x000000ffffc87224 */ /* 0x000fce00078e0012 */
.L_x_8916:
[----:B------:R-:W-:-:S05]  /*cdd0*/  VIADD R18, R200, 0x1 ;  /* 0x00000001c8127836 */ /* 0x000fca0000000000 */
[----:B------:R-:W-:-:S04]  /*cde0*/  ISETP.NE.AND P3, PT, R18, 0x2, PT ;  /* 0x000000021200780c */ /* 0x000fc80003f65270 */
[----:B------:R-:W-:Y:S02]  /*cdf0*/  SEL R20, RZ, 0x1, P3 ;  /* 0x00000001ff147807 */ /* 0x000fe40001800000 */
[----:B------:R-:W-:Y:S02]  /*ce00*/  SEL R18, R18, RZ, P3 ;  /* 0x000000ff12127207 */ /* 0x000fe40001800000 */
[----:B------:R-:W-:Y:S01]  /*ce10*/  LOP3.LUT R19, R19, R20, RZ, 0x3c, !PT ;  /* 0x0000001413137212 */ /* 0x000fe200078e3cff */
[----:B------:R-:W-:Y:S06]  /*ce20*/  @!P0 BRA `(.L_x_8906) ;  /* 0x0000000000048947 */ /* 0x000fec0003800000 */
[----:B------:R-:W-:Y:S01]  /*ce30*/  BPT.TRAP 0x1 ;  /* 0x000000040000795c */ /* 0x000fe20000300000 */
.L_x_8906:
[----:B------:R-:W-:Y:S01]  /*ce40*/  IMAD R20, R18, 0x8, R2 ;  /* 0x0000000812147824 */ /* 0x000fe200078e0202 */
[----:B------:R-:W-:-:S04]  /*ce50*/  SHF.L.U32 R198, R19, 0x1f, RZ ;  /* 0x0000001f13c67819 */ /* 0x000fc800000006ff */
[----:B------:R1:W2:Y:S01]  /*ce60*/  SYNCS.PHASECHK.TRANS64.TRYWAIT P3, [R20+URZ+0x38830], R198 ;  /* 0x038830c6140075a7 */ /* 0x0002a2000806017f */
[----:B------:R-:W-:Y:S05]  /*ce70*/  @!P0 BRA `(.L_x_8907) ;  /* 0x0000000000048947 */ /* 0x000fea0003800000 */
[----:B------:R-:W-:Y:S01]  /*ce80*/  BPT.TRAP 0x1 ;  /* 0x000000040000795c */ /* 0x000fe20000300000 */
.L_x_8907:
[----:B------:R-:W-:Y:S01]  /*ce90*/  BSSY B2, `(.L_x_8908) ;  /* 0x0000006000027945 */ /* 0x000fe20003800000 */
[----:B0-----:R-:W-:Y:S02]  /*cea0*/  IMAD R156, R18, 0x200, R0 ;  /* 0x00000200129c7824 */ /* 0x001fe400078e0200 */
[----:B------:R-:W-:Y:S01]  /*ceb0*/  IMAD.MOV.U32 R157, RZ, RZ, 0x40000040 ;  /* 0x40000040ff9d7424 */ /* 0x000fe200078e00ff */
[----:B--2---:R-:W-:Y:S06]  /*cec0*/  @P3 BRA `(.L_x_8909) ;  /* 0x0000000000083947 */ /* 0x004fec0003800000 */
[----:B------:R-:W0:Y:S02]  /*ced0*/  SYNCS.PHASECHK.TRANS64.TRYWAIT P3, [R20+URZ+0x38830], R198 ;  /* 0x038830c6140075a7 */ /* 0x000e24000806017f */
[----:B0-----:R-:W-:Y:S05]  /*cee0*/  @!P3 BRA `(.L_x_8910) ;  /* 0x000001540080b947 */ /* 0x001fea0003800000 */
.L_x_8909:
[----:B------:R-:W-:Y:S05]  /*cef0*/  BSYNC B2 ;  /* 0x0000000000027941 */ /* 0x000fea0003800000 */
.L_x_8908:
        /* <DEDUP_REMOVED lines=36> */
.L_x_8911:
[----:B------:R2:W3:Y:S01]  /*d140*/  SYNCS.PHASECHK.TRANS64.TRYWAIT P3, [R20+URZ+0x38850], R198 ;  /* 0x038850c6140075a7 */ /* 0x0004e2000806017f */
[----:B------:R-:W-:Y:S05]  /*d150*/  @!P0 BRA `(.L_x_8912) ;  /* 0x0000000000048947 */ /* 0x000fea0003800000 */
[----:B------:R-:W-:Y:S01]  /*d160*/  BPT.TRAP 0x1 ;  /* 0x000000040000795c */ /* 0x000fe20000300000 */
.L_x_8912:
[----:B------:R-:W-:Y:S04]  /*d170*/  BSSY B2, `(.L_x_8913) ;  /* 0x0000004000027945 */ /* 0x000fe80003800000 */
[----:B---3--:R-:W-:Y:S05]  /*d180*/  @P3 BRA `(.L_x_8914) ;  /* 0x0000000000083947 */ /* 0x008fea0003800000 */
[----:B------:R-:W3:Y:S02]  /*d190*/  SYNCS.PHASECHK.TRANS64.TRYWAIT P3, [R20+URZ+0x38850], R198 ;  /* 0x038850c6140075a7 */ /* 0x000ee4000806017f */
[----:B---3--:R-:W-:Y:S05]  /*d1a0*/  @!P3 BRA `(.L_x_8915) ;  /* 0x0000015000e4b947 */ /* 0x008fea0003800000 */
.L_x_8914:
[----:B------:R-:W-:Y:S05]  /*d1b0*/  BSYNC B2 ;  /* 0x0000000000027941 */ /* 0x000fea0003800000 */
.L_x_8913:
[----:B------:R-:W-:Y:S01]  /*d1c0*/  IMAD R204, R18, 0x1000, R3 ;  /* 0x0000100012cc7824 */ /* 0x000fe200078e0203 */
[----:B------:R-:W-:Y:S01]  /*d1d0*/  R2UR UR4, R6 ;  /* 0x00000000060472ca */ /* 0x000fe200000e0000 */
[----:B------:R-:W-:Y:S01]  /*d1e0*/  IMAD.MOV.U32 R205, RZ, RZ, 0x40000040 ;  /* 0x40000040ffcd7424 */ /* 0x000fe200078e00ff */
[----:B------:R-:W-:Y:S01]  /*d1f0*/  R2UR UR5, R7 ;  /* 0x00000000070572ca */ /* 0x000fe200000e0000 */
[----:B------:R-:W-:Y:S01]  /*d200*/  WARPGROUP.ARRIVE ;  /* 0x00000000000079c5 */ /* 0x000fe20000000000 */
[----:B------:R-:W-:Y:S01]  /*d210*/  R2UR UR6, R204 ;  /* 0x00000000cc0672ca */ /* 0x000fe200000e0000 */
[----:B0123--:R-:W-:Y:S01]  /*d220*/  VIADD R198, R6, 0x2 ;  /* 0x0000000206c67836 */ /* 0x00ffe20000000000 */
[----:B------:R-:W-:Y:S01]  /*d230*/  R2UR UR7, R205 ;  /* 0x00000000cd0772ca */ /* 0x000fe200000e0000 */
[----:B------:R-:W-:Y:S02]  /*d240*/  IMAD.MOV.U32 R199, RZ, RZ, 0x40000040 ;  /* 0x40000040ffc77424 */ /* 0x000fe400078e00ff */
[----:B------:R-:W0:Y:S01]  /*d250*/  S2R R202, SR_TID.X ;  /* 0x0000000000ca7919 */ /* 0x000e220000002100 */
[----:B------:R-:W-:-:S02]  /*d260*/  VIADD R205, R204, 0x800 ;  /* 0x00000800cccd7836 */ /* 0x000fc40000000000 */
[----:B------:R-:W-:Y:S02]  /*d270*/  IMAD.MOV.U32 R207, RZ, RZ, 0x40000040 ;  /* 0x40000040ffcf7424 */ /* 0x000fe400078e00ff */
[----:B------:R-:W-:Y:S02]  /*d280*/  VIADD R208, R6, 0x800 ;  /* 0x0000080006d07836 */ /* 0x000fe40000000000 */
[----:B------:R-:W-:-:S03]  /*d290*/  IMAD.MOV.U32 R209, RZ, RZ, 0xa00 ;  /* 0x00000a00ffd17424 */ /* 0x000fc600078e00ff */
        /* <DEDUP_REMOVED lines=9> */
[----:B0-----:R-:W-:Y:S01]  /*d330*/  SHF.R.U32.HI R202, RZ, 0x7, R202 ;  /* 0x00000007ffca7819 */ /* 0x001fe200000116ca */
[----:B------:R-:W-:Y:S02]  /*d340*/  WARPGROUP.DEPBAR.LE gsb0, 0x0 ;  /* 0x00008000000079c5 */ /* 0x000fe40000010000 */
[----:B------:R-:W-:-:S08]  /*d350*/  WARPGROUP.ARRIVE ;  /* 0x00000000000079c5 */ /* 0x000fd00000000000 */
        /* <DEDUP_REMOVED lines=150> */
[----:B------:R-:W0:Y:S01]  /*dcc0*/  SHFL.IDX PT, R198, R202, RZ, 0x1f ;  /* 0x00001fffcac67589 */ /* 0x000e2200000e0000 */
[----:B------:R-:W-:Y:S01]  /*dcd0*/  IMAD.MOV.U32 R199, RZ, RZ, 0x4 ;  /* 0x00000004ffc77424 */ /* 0x000fe200078e00ff */
        /* <DEDUP_REMOVED lines=164> */
[C---:B------:R-:W-:Y:S01]  /*e720*/  IMAD.IADD R206, R208.reuse, 0x1, R198 ;  /* 0x00000001d0ce7824 */ /* 0x040fe200078e02c6 */
[----:B------:R-:W-:Y:S01]  /*e730*/  R2UR UR7, R207 ;  /* 0x00000000cf0772ca */ /* 0x000fe200000e0000 */
[----:B------:R-:W-:Y:S02]  /*e740*/  IMAD.MOV.U32 R207, RZ, RZ, 0x40000040 ;  /* 0x40000040ffcf7424 */ /* 0x000fe400078e00ff */
[----:B------:R-:W-:Y:S01]  /*e750*/  IMAD.IADD R198, R208, 0x1, R199 ;  /* 0x00000001d0c67824 */ /* 0x000fe200078e02c7 */
[----:B------:R-:W-:Y:S01]  /*e760*/  R2UR UR4, R206 ;  /* 0x00000000ce0472ca */ /* 0x000fe200000e0000 */
[----:B------:R-:W-:Y:S01]  /*e770*/  IMAD.IADD R206, R208, 0x1, R202 ;  /* 0x00000001d0ce7824 */ /* 0x000fe200078e02ca */
[----:B------:R-:W-:Y:S01]  /*e780*/  R2UR UR5, R207 ;  /* 0x00000000cf0572ca */ /* 0x000fe200000e0000 */
[----:B------:R-:W-:Y:S01]  /*e790*/  IMAD.MOV.U32 R207, RZ, RZ, 0x40000040 ;  /* 0x40000040ffcf7424 */ /* 0x000fe200078e00ff */
[----:B------:R-:W-:-:S02]  /*e7a0*/  WARPGROUP.DEPBAR.LE gsb0, 0x0 ;  /* 0x00008000000079c5 */ /* 0x000fc40000010000 */
[----:B------:R-:W-:-:S09]  /*e7b0*/  WARPGROUP.ARRIVE ;  /* 0x00000000000079c5 */ /* 0x000fd20000000000 */
[----:B------:R-:W-:Y:S01]  /*e7c0*/  HGMMA.64x64x16.F32.BF16 R152, gdesc[UR4], R152, gsb0 ;  /* 0x00e00000049879f0 */ /* 0x000fe20008001898 */
[----:B------:R-:W-:Y:S01]  /*e7d0*/  R2UR UR4, R206 ;  /* 0x00000000ce0472ca */ /* 0x000fe200000e0000 */
[--C-:B------:R-:W-:Y:S01]  /*e7e0*/  IMAD.IADD R206, R202, 0x1, R205.reuse ;  /* 0x00000001cace7824 */ /* 0x100fe200078e02cd */
[----:B------:R-:W-:Y:S01]  /*e7f0*/  R2UR UR5, R207 ;  /* 0x00000000cf0572ca */ /* 0x000fe200000e0000 */
[----:B------:R-:W-:Y:S01]  /*e800*/  IMAD.MOV.U32 R207, RZ, RZ, 0x40000040 ;  /* 0x40000040ffcf7424 */ /* 0x000fe200078e00ff */
[----:B------:R-:W0:Y:S02]  /*e810*/  @P2 LDC R202, c[0x0][0x44c] ;  /* 0x00011300ffca2b82 */ /* 0x000e240000000800 */
[----:B------:R-:W-:Y:S01]  /*e820*/  R2UR UR6, R206 ;  /* 0x00000000ce0672ca */ /* 0x000fe200000e0000 */
[----:B------:R-:W-:Y:S01]  /*e830*/  IMAD.IADD R206, R199, 0x1, R205 ;  /* 0x00000001c7ce7824 */ /* 0x000fe200078e02cd */
[----:B------:R-:W-:Y:S01]  /*e840*/  R2UR UR7, R207 ;  /* 0x00000000cf0772ca */ /* 0x000fe200000e0000 */
[----:B------:R-:W-:-:S02]  /*e850*/  IMAD.MOV.U32 R199, RZ, RZ, 0x40000040 ;  /* 0x40000040ffc77424 */ /* 0x000fc400078e00ff */
        /* <DEDUP_REMOVED lines=8> */
[----:B------:R-:W-:Y:S01]  /*e8e0*/  IMAD.MOV.U32 R198, RZ, RZ, 0x40 ;  /* 0x00000040ffc67424 */ /* 0x000fe200078e00ff */
[----:B------:R-:W-:Y:S02]  /*e8f0*/  R2UR UR5, R199 ;  /* 0x00000000c70572ca */ /* 0x000fe400000e0000 */
[----:B------:R-:W-:Y:S01]  /*e900*/  R2UR UR6, R206 ;  /* 0x00000000ce0672ca */ /* 0x000fe200000e0000 */
[----:B------:R-:W1:Y:S01]  /*e910*/  @P2 LDC R199, c[0x0][0x450] ;  /* 0x00011400ffc72b82 */ /* 0x000e620000000800 */
[----:B------:R-:W-:Y:S02]  /*e920*/  R2UR UR7, R207 ;  /* 0x00000000cf0772ca */ /* 0x000fe400000e0000 */
[----:B------:R-:W-:-:S04]  /*e930*/  SEL R198, R198, 0x3e, P3 ;  /* 0x0000003ec6c67807 */ /* 0x000fc80001800000 */
[----:B------:R-:W-:-:S04]  /*e940*/  LOP3.LUT R198, R198, 0x6, RZ, 0xc0, !PT ;  /* 0x00000006c6c67812 */ /* 0x000fc800078ec0ff */
[CC--:B------:R-:W-:Y:S02]  /*e950*/  IADD3 R204, R198.reuse, R205.reuse, R204 ;  /* 0x000000cdc6cc7210 */ /* 0x0c0fe40007ffe0cc */
[----:B------:R-:W-:Y:S01]  /*e960*/  IADD3 R198, R198, R205, R6 ;  /* 0x000000cdc6c67210 */ /* 0x000fe20007ffe006 */
[----:B------:R-:W-:-:S04]  /*e970*/  IMAD.IADD R205, R216, 0x1, R195 ;  /* 0x00000001d8cd7824 */ /* 0x000fc800078e02c3 */
[----:B0-----:R-:W-:-:S04]  /*e980*/  @P2 IMAD.HI.U32 R206, R205, R202, RZ ;  /* 0x000000cacdce2227 */ /* 0x001fc800078e00ff */
[----:B------:R-:W-:Y:S01]  /*e990*/  IMAD.MOV.U32 R202, RZ, RZ, R205 ;  /* 0x000000ffffca7224 */ /* 0x000fe200078e00cd */
[----:B-1----:R-:W-:Y:S01]  /*e9a0*/  @P2 SHF.R.U32.HI R202, RZ, R199, R206 ;  /* 0x000000c7ffca2219 */ /* 0x002fe200000116ce */
        /* <DEDUP_REMOVED lines=14> */
[----:B------:R-:W-:Y:S02]  /*ea90*/  R2UR UR7, R199 ;  /* 0x00000000c70772ca */ /* 0x000fe400000e0000 */
[----:B------:R-:W-:Y:S01]  /*eaa0*/  R2UR UR6, R198 ;  /* 0x00000000c60672ca */ /* 0x000fe200000e0000 */
[----:B------:R-:W-:Y:S02]  /*eab0*/  WARPGROUP.DEPBAR.LE gsb0, 0x0 ;  /* 0x00008000000079c5 */ /* 0x000fe40000010000 */
[----:B------:R-:W-:Y:S01]  /*eac0*/  FMUL.FTZ R207, R152, UR39 ;  /* 0x0000002798cf7c20 */ /* 0x000fe20008410000 */
[----:B------:R-:W-:Y:S01]  /*ead0*/  FMUL.FTZ R152, R153, UR39 ;  /* 0x0000002799987c20 */ /* 0x000fe20008410000 */
[----:B------:R-:W-:Y:S01]  /*eae0*/  FMUL.FTZ R206, R161, UR39 ;  /* 0x00000027a1ce7c20 */ /* 0x000fe20008410000 */
[----:B------:R-:W0:Y:S01]  /*eaf0*/  SHFL.IDX PT, R153, R202, RZ, 0x1c1f ;  /* 0x001c1fffca997589 */ /* 0x000e2200000e0000 */
[----:B------:R-:W-:-:S02]  /*eb00*/  IMAD.MOV.U32 R161, RZ, RZ, -0x40 ;  /* 0xffffffc0ffa17424 */ /* 0x000fc400078e00ff */
[----:B------:R-:W-:Y:S01]  /*eb10*/  FMUL.FTZ R199, R156, UR39 ;  /* 0x000000279cc77c20 */ /* 0x000fe20008410000 */
[----:B------:R-:W1:Y:S01]  /*eb20*/  MUFU.TANH R207, R207 ;  /* 0x000000cf00cf7308 */ /* 0x000e620000002400 */
[----:B------:R-:W-:Y:S01]  /*eb30*/  FMUL.FTZ R157, R157, UR39 ;  /* 0x000000279d9d7c20 */ /* 0x000fe20008410000 */
[----:B------:R-:W-:Y:S02]  /*eb40*/  IMAD R161, R21, R161, 0x1 ;  /* 0x0000000115a17424 */ /* 0x000fe400078e02a1 */
[----:B------:R-:W-:Y:S01]  /*eb50*/  FMUL.FTZ R156, R160, UR39 ;  /* 0x00000027a09c7c20 */ /* 0x000fe20008410000 */
[----:B------:R-:W-:Y:S01]  /*eb60*/  FMUL.FTZ R205, R168, UR39 ;  /* 0x00000027a8cd7c20 */ /* 0x000fe20008410000 */
[----:B------:R-:W-:Y:S01]  /*eb70*/  FMUL.FTZ R160, R164, UR39 ;  /* 0x00000027a4a07c20 */ /* 0x000fe20008410000 */
[----:B------:R-:W-:Y:S01]  /*eb80*/  FMUL.FTZ R165, R165, UR39 ;  /* 0x00000027a5a57c20 */ /* 0x000fe20008410000 */
[----:B------:R-:W-:Y:S01]  /*eb90*/  IADD3 R161, R211, R161, -R189 ;  /* 0x000000a1d3a17210 */ /* 0x000fe20007ffe8bd */
[----:B------:R-:W2:Y:S01]  /*eba0*/  MUFU.TANH R152, R152 ;  /* 0x0000009800987308 */ /* 0x000ea20000002400 */
[----:B------:R-:W-:Y:S01]  /*ebb0*/  FMUL.FTZ R204, R169, UR39 ;  /* 0x00000027a9cc7c20 */ /* 0x000fe20008410000 */
[----:B------:R-:W-:Y:S01]  /*ebc0*/  FMUL.FTZ R208, R173, UR39 ;  /* 0x00000027add07c20 */ /* 0x000fe20008410000 */
[----:B------:R-:W-:Y:S01]  /*ebd0*/  FMUL.FTZ R172, R172, UR39 ;  /* 0x00000027acac7c20 */ /* 0x000fe20008410000 */
[----:B------:R-:W-:-:S02]  /*ebe0*/  IMAD.IADD R168, R161, 0x1, -R194 ;  /* 0x00000001a1a87824 */ /* 0x000fc400078e0ac2 */
[----:B------:R-:W-:Y:S01]  /*ebf0*/  FMUL.FTZ R158, R158, UR39 ;  /* 0x000000279e9e7c20 */ /* 0x000fe20008410000 */
[----:B------:R-:W-:Y:S01]  /*ec00*/  FMUL.FTZ R176, R176, UR39 ;  /* 0x00000027b0b07c20 */ /* 0x000fe20008410000 */
[----:B------:R-:W-:Y:S01]  /*ec10*/  FMUL.FTZ R180, R180, UR39 ;  /* 0x00000027b4b47c20 */ /* 0x000fe20008410000 */
[----:B------:R-:W3:Y:S01]  /*ec20*/  MUFU.TANH R199, R199 ;  /* 0x000000c700c77308 */ /* 0x000ee20000002400 */
[----:B------:R-:W-:Y:S01]  /*ec30*/  FMUL.FTZ R181, R181, UR39 ;  /* 0x00000027b5b57c20 */ /* 0x000fe20008410000 */
[----:B------:R-:W-:Y:S01]  /*ec40*/  FMUL.FTZ R159, R159, UR39 ;  /* 0x000000279f9f7c20 */ /* 0x000fe20008410000 */
[----:B------:R-:W-:Y:S01]  /*ec50*/  FMUL.FTZ R162, R162, UR39 ;  /* 0x00000027a2a27c20 */ /* 0x000fe20008410000 */
[----:B------:R-:W4:Y:S01]  /*ec60*/  SHFL.IDX PT, R202, R202, 0x1, 0x1c1f ;  /* 0x003c1f00caca7f89 */ /* 0x000f2200000e0000 */
[----:B0-----:R-:W-:Y:S02]  /*ec70*/  IMAD.IADD R169, R168, 0x1, R153 ;  /* 0x00000001a8a97824 */ /* 0x001fe400078e0299 */
[----:B------:R-:W-:Y:S01]  /*ec80*/  FMUL.FTZ R171, R171, UR39 ;  /* 0x00000027abab7c20 */ /* 0x000fe20008410000 */
[----:B------:R-:W-:Y:S01]  /*ec90*/  FMUL.FTZ R209, R182, UR39 ;  /* 0x00000027b6d17c20 */ /* 0x000fe20008410000 */
[----:B------:R-:W0:Y:S01]  /*eca0*/  MUFU.TANH R157, R157 ;  /* 0x0000009d009d7308 */ /* 0x000e220000002400 */
[----:B------:R-:W-:Y:S01]  /*ecb0*/  FMUL.FTZ R227, R183, UR39 ;  /* 0x00000027b7e37c20 */ /* 0x000fe20008410000 */
[----:B------:R-:W-:-:S02]  /*ecc0*/  ISETP.GT.AND P5, PT, R169, RZ, PT ;  /* 0x000000ffa900720c */ /* 0x000fc40003fa4270 */
[----:B------:R-:W-:Y:S02]  /*ecd0*/  ISETP.GT.AND P6, PT, R169, 0x1, PT ;  /* 0x00000001a900780c */ /* 0x000fe40003fc4270 */
[----:B-1----:R-:W-:Y:S02]  /*ece0*/  FSEL R153, R207, -INF , P5 ;  /* 0xff800000cf997808 */ /* 0x002fe40002800000 */
[----:B------:R-:W1:Y:S01]  /*ecf0*/  MUFU.TANH R156, R156 ;  /* 0x0000009c009c7308 */ /* 0x000e620000002400 */
[C---:B------:R-:W-:Y:S02]  /*ed00*/  ISETP.GT.AND P3, PT, R169.reuse, 0x8, PT ;  /* 0x00000008a900780c */ /* 0x040fe40003f64270 */
[C---:B------:R-:W-:Y:S02]  /*ed10*/  ISETP.GT.AND P4, PT, R169.reuse, 0x9, PT ;  /* 0x00000009a900780c */ /* 0x040fe40003f84270 */
[C---:B------:R-:W-:Y:S02]  /*ed20*/  ISETP.GT.AND P5, PT, R169.reuse, 0x10, PT ;  /* 0x00000010a900780c */ /* 0x040fe40003fa4270 */
[----:B--2---:R-:W-:Y:S01]  /*ed30*/  FSEL R152, R152, -INF , P6 ;  /* 0xff80000098987808 */ /* 0x004fe20003000000 */
[----:B------:R-:W2:Y:S01]  /*ed40*/  MUFU.TANH R206, R206 ;  /* 0x000000ce00ce7308 */ /* 0x000ea20000002400 */
[----:B------:R-:W-:-:S02]  /*ed50*/  ISETP.GT.AND P6, PT, R169, 0x11, PT ;  /* 0x00000011a900780c */ /* 0x000fc40003fc4270 */
[----:B---3--:R-:W-:Y:S01]  /*ed60*/  FSEL R161, R199, -INF , P3 ;  /* 0xff800000c7a17808 */ /* 0x008fe20001800000 */
[----:B------:R-:W-:Y:S01]  /*ed70*/  FMUL.FTZ R199, R154, UR39 ;  /* 0x000000279ac77c20 */ /* 0x000fe20008410000 */
[----:B0-----:R-:W-:Y:S01]  /*ed80*/  FSEL R157, R157, -INF , P4 ;  /* 0xff8000009d9d7808 */ /* 0x001fe20002000000 */
[----:B----4-:R-:W-:Y:S01]  /*ed90*/  IMAD.IADD R168, R168, 0x1, R202 ;  /* 0x00000001a8a87824 */ /* 0x010fe200078e02ca */
[C---:B------:R-:W-:Y:S01]  /*eda0*/  ISETP.GT.AND P3, PT, R169.reuse, 0x18, PT ;  /* 0x00000018a900780c */ /* 0x040fe20003f64270 */
[----:B------:R-:W0:Y:S01]  /*edb0*/  MUFU.TANH R160, R160 ;  /* 0x000000a000a07308 */ /* 0x000e220000002400 */
[C---:B------:R-:W-:Y:S02]  /*edc0*/  ISETP.GT.AND P4, PT, R169.reuse, 0x19, PT ;  /* 0x00000019a900780c */ /* 0x040fe40003f84270 */
[----:B-1----:R-:W-:Y:S02]  /*edd0*/  FSEL R164, R156, -INF , P5 ;  /* 0xff8000009ca47808 */ /* 0x002fe40002800000 */
[----:B------:R-:W-:-:S03]  /*ede0*/  ISETP.GT.AND P5, PT, R169, 0x20, PT ;  /* 0x00000020a900780c */ /* 0x000fc60003fa4270 */
[----:B------:R-:W-:Y:S01]  /*edf0*/  MUFU.TANH R165, R165 ;  /* 0x000000a500a57308 */ /* 0x000fe20000002400 */
[----:B--2---:R-:W-:Y:S02]  /*ee00*/  FSEL R156, R206, -INF , P6 ;  /* 0xff800000ce9c7808 */ /* 0x004fe40003000000 */
[----:B------:R-:W-:-:S05]  /*ee10*/  ISETP.GT.AND P6, PT, R169, 0x21, PT ;  /* 0x00000021a900780c */ /* 0x000fca0003fc4270 */
[----:B------:R-:W1:Y:S01]  /*ee20*/  MUFU.TANH R204, R204 ;  /* 0x000000cc00cc7308 */ /* 0x000e620000002400 */
[----:B0-----:R-:W-:Y:S02]  /*ee30*/  FSEL R160, R160, -INF , P3 ;  /* 0xff800000a0a07808 */ /* 0x001fe40001800000 */
[----:B------:R-:W-:-:S05]  /*ee40*/  ISETP.GT.AND P3, PT, R169, 0x28, PT ;  /* 0x00000028a900780c */ /* 0x000fca0003f64270 */
[----:B------:R-:W0:Y:S08]  /*ee50*/  MUFU.TANH R205, R205 ;  /* 0x000000cd00cd7308 */ /* 0x000e300000002400 */
[----:B------:R2:W3:Y:S01]  /*ee60*/  MUFU.TANH R207, R172 ;  /* 0x000000ac00cf7308 */ /* 0x0004e20000002400 */
[----:B-1----:R-:W-:Y:S01]  /*ee70*/  FSEL R154, R204, -INF , P6 ;  /* 0xff800000cc9a7808 */ /* 0x002fe20003000000 */
[----:B------:R-:W-:Y:S01]  /*ee80*/  FMUL.FTZ R204, R155, UR39 ;  /* 0x000000279bcc7c20 */ /* 0x000fe20008410000 */
[----:B------:R-:W-:-:S05]  /*ee90*/  ISETP.GT.AND P6, PT, R169, 0x31, PT ;  /* 0x00000031a900780c */ /* 0x000fca0003fc4270 */
[----:B------:R-:W1:Y:S01]  /*eea0*/  MUFU.TANH R208, R208 ;  /* 0x000000d000d07308 */ /* 0x000e620000002400 */
[----:B--2---:R-:W-:Y:S02]  /*eeb0*/  FSEL R172, R165, -INF , P4 ;  /* 0xff800000a5ac7808 */ /* 0x004fe40002000000 */
[----:B------:R-:W-:Y:S02]  /*eec0*/  ISETP.GT.AND P4, PT, R169, 0x29, PT ;  /* 0x00000029a900780c */ /* 0x000fe40003f84270 */
[----:B0-----:R-:W-:Y:S02]  /*eed0*/  FSEL R165, R205, -INF , P5 ;  /* 0xff800000cda57808 */ /* 0x001fe40002800000 */
[----:B------:R-:W-:Y:S01]  /*eee0*/  ISETP.GT.AND P5, PT, R169, 0x30, PT ;  /* 0x00000030a900780c */ /* 0x000fe20003fa4270 */
[----:B------:R-:W-:Y:S01]  /*eef0*/  MUFU.TANH R181, R181 ;  /* 0x000000b500b57308 */ /* 0x000fe20000002400 */
[----:B---3--:R-:W-:Y:S01]  /*ef00*/  FSEL R173, R207, -INF , P3 ;  /* 0xff800000cfad7808 */ /* 0x008fe20001800000 */
[----:B------:R-:W-:Y:S01]  /*ef10*/  FMUL.FTZ R207, R174, UR39 ;  /* 0x00000027aecf7c20 */ /* 0x000fe20008410000 */
[----:B------:R-:W-:-:S05]  /*ef20*/  ISETP.GT.AND P3, PT, R169, 0x38, PT ;  /* 0x00000038a900780c */ /* 0x000fca0003f64270 */
[----:B------:R-:W-:Y:S01]  /*ef30*/  MUFU.TANH R199, R199 ;  /* 0x000000c700c77308 */ /* 0x000fe20000002400 */
[----:B-1----:R-:W-:Y:S02]  /*ef40*/  FSEL R155, R208, -INF , P4 ;  /* 0xff800000d09b7808 */ /* 0x002fe40002000000 */
[----:B------:R-:W-:-:S05]  /*ef50*/  ISETP.GT.AND P4, PT, R169, 0x39, PT ;  /* 0x00000039a900780c */ /* 0x000fca0003f84270 */
[----:B------:R0:W-:Y:S08]  /*ef60*/  MUFU.TANH R169, R204 ;  /* 0x000000cc00a97308 */ /* 0x0001f00000002400 */
[----:B------:R-:W-:Y:S01]  /*ef70*/  MUFU.TANH R171, R171 ;  /* 0x000000ab00ab7308 */ /* 0x000fe20000002400 */
[----:B0-----:R-:W-:-:S04]  /*ef80*/  FMNMX.FTZ R204, R153, R197, !PT ;  /* 0x000000c599cc7209 */ /* 0x001fc80007810000 */
[----:B------:R-:W-:-:S03]  /*ef90*/  FMNMX.FTZ R205, R152, R204, !PT ;  /* 0x000000cc98cd7209 */ /* 0x000fc60007810000 */
[----:B------:R0:W-:Y:S01]  /*efa0*/  MUFU.TANH R204, R158 ;  /* 0x0000009e00cc7308 */ /* 0x0001e20000002400 */
[----:B------:R-:W-:-:S07]  /*efb0*/  FMNMX.FTZ R205, R161, R205, !PT ;  /* 0x000000cda1cd7209 */ /* 0x000fce0007810000 */
[----:B------:R-:W-:Y:S01]  /*efc0*/  MUFU.TANH R207, R207 ;  /* 0x000000cf00cf7308 */ /* 0x000fe20000002400 */
[----:B0-----:R-:W-:-:S04]  /*efd0*/  FMNMX.FTZ R158, R157, R205, !PT ;  /* 0x000000cd9d9e7209 */ /* 0x001fc80007810000 */
[----:B------:R-:W-:-:S03]  /*efe0*/  FMNMX.FTZ R158, R164, R158, !PT ;  /* 0x0000009ea49e7209 */ /* 0x000fc60007810000 */
[----:B------:R0:W1:Y:S01]  /*eff0*/  MUFU.TANH R205, R176 ;  /* 0x000000b000cd7308 */ /* 0x0000620000002400 */
[----:B------:R-:W-:-:S04]  /*f000*/  FMNMX.FTZ R158, R156, R158, !PT ;  /* 0x0000009e9c9e7209 */ /* 0x000fc80007810000 */
[----:B------:R-:W-:-:S03]  /*f010*/  FMNMX.FTZ R158, R160, R158, !PT ;  /* 0x0000009ea09e7209 */ /* 0x000fc60007810000 */
[----:B------:R-:W-:Y:S01]  /*f020*/  MUFU.TANH R209, R209 ;  /* 0x000000d100d17308 */ /* 0x000fe20000002400 */
[----:B0-----:R-:W-:Y:S01]  /*f030*/  FMUL.FTZ R176, R177, UR39 ;  /* 0x00000027b1b07c20 */ /* 0x001fe20008410000 */
[----:B------:R-:W-:-:S04]  /*f040*/  FMNMX.FTZ R177, R172, R158, !PT ;  /* 0x0000009eacb17209 */ /* 0x000fc80007810000 */
[----:B------:R-:W-:Y:S02]  /*f050*/  FMNMX.FTZ R177, R165, R177, !PT ;  /* 0x000000b1a5b17209 */ /* 0x000fe40007810000 */
[----:B------:R-:W0:Y:S02]  /*f060*/  MUFU.TANH R176, R176 ;  /* 0x000000b000b07308 */ /* 0x000e240000002400 */
[----:B------:R-:W-:-:S06]  /*f070*/  FMNMX.FTZ R177, R154, R177, !PT ;  /* 0x000000b19ab17209 */ /* 0x000fcc0007810000 */
[----:B------:R2:W3:Y:S08]  /*f080*/  MUFU.TANH R158, R180 ;  /* 0x000000b4009e7308 */ /* 0x0004f00000002400 */
[----:B------:R-:W-:Y:S01]  /*f090*/  MUFU.TANH R227, R227 ;  /* 0x000000e300e37308 */ /* 0x000fe20000002400 */
[----:B--2---:R-:W-:Y:S02]  /*f0a0*/  FMNMX.FTZ R180, R173, R177, !PT ;  /* 0x000000b1adb47209 */ /* 0x004fe40007810000 */
[----:B-1----:R-:W-:-:S02]  /*f0b0*/  FSEL R177, R205, -INF , P5 ;  /* 0xff800000cdb17808 */ /* 0x002fc40002800000 */
[----:B------:R-:W-:Y:S02]  /*f0c0*/  FMNMX.FTZ R180, R155, R180, !PT ;  /* 0x000000b49bb47209 */ /* 0x000fe40007810000 */
[----:B0-----:R-:W-:Y:S01]  /*f0d0*/  FSEL R176, R176, -INF , P6 ;  /* 0xff800000b0b07808 */ /* 0x001fe20003000000 */
[----:B------:R0:W1:Y:S01]  /*f0e0*/  MUFU.TANH R205, R159 ;  /* 0x0000009f00cd7308 */ /* 0x0000620000002400 */
[----:B------:R-:W-:Y:S02]  /*f0f0*/  FMNMX.FTZ R180, R177, R180, !PT ;  /* 0x000000b4b1b47209 */ /* 0x000fe40007810000 */
[----:B---3--:R-:W-:Y:S02]  /*f100*/  FSEL R158, R158, -INF , P3 ;  /* 0xff8000009e9e7808 */ /* 0x008fe40001800000 */
[----:B------:R-:W-:Y:S02]  /*f110*/  FMNMX.FTZ R206, R176, R180, !PT ;  /* 0x000000b4b0ce7209 */ /* 0x000fe40007810000 */
[C---:B------:R-:W-:Y:S01]  /*f120*/  ISETP.GT.AND P5, PT, R168.reuse, 0x1, PT ;  /* 0x00000001a800780c */ /* 0x040fe20003fa4270 */
[----:B------:R2:W-:Y:S01]  /*f130*/  MUFU.TANH R180, R162 ;  /* 0x000000a200b47308 */ /* 0x0005e20000002400 */
[----:B0-----:R-:W-:Y:S01]  /*f140*/  FSEL R159, R181, -INF , P4 ;  /* 0xff800000b59f7808 */ /* 0x001fe20002000000 */
[----:B------:R-:W-:Y:S01]  /*f150*/  FMUL.FTZ R181, R163, UR39 ;  /* 0x00000027a3b57c20 */ /* 0x000fe20008410000 */
[----:B------:R-:W-:-:S02]  /*f160*/  ISETP.GT.AND P4, PT, R168, RZ, PT ;  /* 0x000000ffa800720c */ /* 0x000fc40003f84270 */
[C---:B------:R-:W-:Y:S02]  /*f170*/  ISETP.GT.AND P6, PT, R168.reuse, 0x8, PT ;  /* 0x00000008a800780c */ /* 0x040fe40003fc4270 */
[----:B------:R-:W-:Y:S01]  /*f180*/  ISETP.GT.AND P3, PT, R168, 0x9, PT ;  /* 0x00000009a800780c */ /* 0x000fe20003f64270 */
[----:B------:R-:W-:Y:S01]  /*f190*/  MUFU.TANH R181, R181 ;  /* 0x000000b500b57308 */ /* 0x000fe20000002400 */
[----:B--2---:R-:W-:Y:S01]  /*f1a0*/  FMNMX.FTZ R162, R158, R206, !PT ;  /* 0x000000ce9ea27209 */ /* 0x004fe20007810000 */
[----:B------:R-:W-:Y:S01]  /*f1b0*/  FMUL.FTZ R206, R166, UR39 ;  /* 0x00000027a6ce7c20 */ /* 0x000fe20008410000 */
[----:B------:R-:W-:Y:S01]  /*f1c0*/  FMUL.FTZ R166, R167, UR39 ;  /* 0x00000027a7a67c20 */ /* 0x000fe20008410000 */
[----:B------:R-:W-:Y:S01]  /*f1d0*/  FMUL.FTZ R167, R170, UR39 ;  /* 0x00000027aaa77c20 */ /* 0x000fe20008410000 */
[----:B------:R-:W-:Y:S02]  /*f1e0*/  FMNMX.FTZ R162, R159, R162, !PT ;  /* 0x000000a29fa27209 */ /* 0x000fe40007810000 */
[----:B------:R-:W-:Y:S01]  /*f1f0*/  FSEL R202, R204, -INF , P6 ;  /* 0xff800000ccca7808 */ /* 0x000fe20003000000 */
[----:B------:R-:W-:Y:S01]  /*f200*/  MUFU.TANH R206, R206 ;  /* 0x000000ce00ce7308 */ /* 0x000fe20000002400 */
[----:B-1----:R-:W-:Y:S01]  /*f210*/  FSEL R205, R205, -INF , P3 ;  /* 0xff800000cdcd7808 */ /* 0x002fe20001800000 */
[----:B------:R-:W0:Y:S01]  /*f220*/  SHFL.BFLY PT, R163, R162, 0x2, 0x1f ;  /* 0x0c401f00a2a37f89 */ /* 0x000e2200000e0000 */
[----:B------:R-:W-:-:S02]  /*f230*/  ISETP.GT.AND P6, PT, R168, 0x18, PT ;  /* 0x00000018a800780c */ /* 0x000fc40003fc4270 */
[----:B------:R-:W-:-:S03]  /*f240*/  ISETP.GT.AND P3, PT, R168, 0x19, PT ;  /* 0x00000019a800780c */ /* 0x000fc60003f64270 */
[----:B------:R-:W1:Y:S08]  /*f250*/  MUFU.TANH R166, R166 ;  /* 0x000000a600a67308 */ /* 0x000e700000002400 */
[----:B------:R-:W2:Y:S01]  /*f260*/  MUFU.TANH R167, R167 ;  /* 0x000000a700a77308 */ /* 0x000ea20000002400 */
[----:B-1----:R-:W-:Y:S02]  /*f270*/  FSEL R166, R166, -INF , P3 ;  /* 0xff800000a6a67808 */ /* 0x002fe40001800000 */
[----:B0-----:R-:W-:-:S02]  /*f280*/  FMNMX.FTZ R170, R162, R163, !PT ;  /* 0x000000a3a2aa7209 */ /* 0x001fc40007810000 */
[----:B------:R-:W-:Y:S01]  /*f290*/  FSEL R163, R169, -INF , P5 ;  /* 0xff800000a9a37808 */ /* 0x000fe20002800000 */
[----:B------:R-:W-:Y:S01]  /*f2a0*/  FMUL.FTZ R169, R175, UR39 ;  /* 0x00000027afa97c20 */ /* 0x000fe20008410000 */
[----:B------:R-:W-:Y:S01]  /*f2b0*/  FSEL R162, R199, -INF , P4 ;  /* 0xff800000c7a27808 */ /* 0x000fe20002000000 */
[----:B------:R-:W0:Y:S01]  /*f2c0*/  SHFL.BFLY PT, R174, R170, 0x1, 0x1f ;  /* 0x0c201f00aaae7f89 */ /* 0x000e2200000e0000 */
[----:B------:R-:W-:Y:S01]  /*f2d0*/  ISETP.GT.AND P5, PT, R168, 0x11, PT ;  /* 0x00000011a800780c */ /* 0x000fe20003fa4270 */
[----:B------:R-:W-:Y:S01]  /*f2e0*/  FMUL.FTZ R175, R178, UR39 ;  /* 0x00000027b2af7c20 */ /* 0x000fe20008410000 */
[----:B------:R-:W-:Y:S01]  /*f2f0*/  ISETP.GT.AND P4, PT, R168, 0x10, PT ;  /* 0x00000010a800780c */ /* 0x000fe20003f84270 */
[----:B------:R-:W1:Y:S01]  /*f300*/  MUFU.TANH R169, R169 ;  /* 0x000000a900a97308 */ /* 0x000e620000002400 */
[----:B------:R-:W-:Y:S02]  /*f310*/  FSEL R204, R181, -INF , P5 ;  /* 0xff800000b5cc7808 */ /* 0x000fe40002800000 */
[----:B------:R-:W-:-:S02]  /*f320*/  FSEL R199, R180, -INF , P4 ;  /* 0xff800000b4c77808 */ /* 0x000fc40002000000 */
[----:B------:R-:W-:Y:S02]  /*f330*/  FSEL R181, R206, -INF , P6 ;  /* 0xff800000ceb57808 */ /* 0x000fe40003000000 */
[C---:B------:R-:W-:Y:S01]  /*f340*/  ISETP.GT.AND P4, PT, R168.reuse, 0x20, PT ;  /* 0x00000020a800780c */ /* 0x040fe20003f84270 */
[----:B------:R-:W3:Y:S01]  /*f350*/  MUFU.TANH R175, R175 ;  /* 0x000000af00af7308 */ /* 0x000ee20000002400 */
[C---:B------:R-:W-:Y:S02]  /*f360*/  ISETP.GT.AND P5, PT, R168.reuse, 0x21, PT ;  /* 0x00000021a800780c */ /* 0x040fe40003fa4270 */
[C---:B------:R-:W-:Y:S02]  /*f370*/  ISETP.GT.AND P6, PT, R168.reuse, 0x28, PT ;  /* 0x00000028a800780c */ /* 0x040fe40003fc4270 */
[----:B------:R-:W-:Y:S02]  /*f380*/  ISETP.GT.AND P3, PT, R168, 0x29, PT ;  /* 0x00000029a800780c */ /* 0x000fe40003f64270 */
[----:B--2---:R-:W-:-:S02]  /*f390*/  FSEL R167, R167, -INF , P4 ;  /* 0xff800000a7a77808 */ /* 0x004fc40002000000 */
[----:B------:R-:W-:Y:S01]  /*f3a0*/  FSEL R180, R171, -INF , P5 ;  /* 0xff800000abb47808 */ /* 0x000fe20002800000 */
[----:B------:R-:W-:Y:S01]  /*f3b0*/  FMUL.FTZ R171, R179, UR39 ;  /* 0x00000027b3ab7c20 */ /* 0x000fe20008410000 */
[----:B------:R-:W-:Y:S02]  /*f3c0*/  FSEL R207, R207, -INF , P6 ;  /* 0xff800000cfcf7808 */ /* 0x000fe40003000000 */
[----:B-1----:R-:W-:Y:S02]  /*f3d0*/  FSEL R206, R169, -INF , P3 ;  /* 0xff800000a9ce7808 */ /* 0x002fe40001800000 */
[C---:B------:R-:W-:Y:S01]  /*f3e0*/  ISETP.GT.AND P4, PT, R168.reuse, 0x30, PT ;  /* 0x00000030a800780c */ /* 0x040fe20003f84270 */
[----:B------:R-:W1:Y:S01]  /*f3f0*/  MUFU.TANH R171, R171 ;  /* 0x000000ab00ab7308 */ /* 0x000e620000002400 */
[C---:B------:R-:W-:Y:S02]  /*f400*/  ISETP.GT.AND P5, PT, R168.reuse, 0x31, PT ;  /* 0x00000031a800780c */ /* 0x040fe40003fa4270 */
[----:B------:R-:W-:-:S02]  /*f410*/  ISETP.GT.AND P6, PT, R168, 0x38, PT ;  /* 0x00000038a800780c */ /* 0x000fc40003fc4270 */
[----:B------:R-:W-:Y:S02]  /*f420*/  ISETP.GT.AND P3, PT, R168, 0x39, PT ;  /* 0x00000039a800780c */ /* 0x000fe40003f64270 */
[----:B------:R-:W-:Y:S02]  /*f430*/  FMNMX.FTZ R168, R162, R201, !PT ;  /* 0x000000c9a2a87209 */ /* 0x000fe40007810000 */
[----:B---3--:R-:W-:Y:S02]  /*f440*/  FSEL R182, R175, -INF , P4 ;  /* 0xff800000afb67808 */ /* 0x008fe40002000000 */
[----:B------:R-:W-:Y:S02]  /*f450*/  FMNMX.FTZ R168, R163, R168, !PT ;  /* 0x000000a8a3a87209 */ /* 0x000fe40007810000 */
[----:B------:R-:W-:Y:S02]  /*f460*/  FSEL R209, R209, -INF , P6 ;  /* 0xff800000d1d17808 */ /* 0x000fe40003000000 */
[----:B------:R-:W-:-:S02]  /*f470*/  FMNMX.FTZ R168, R202, R168, !PT ;  /* 0x000000a8caa87209 */ /* 0x000fc40007810000 */
[----:B-1----:R-:W-:Y:S02]  /*f480*/  FSEL R183, R171, -INF , P5 ;  /* 0xff800000abb77808 */ /* 0x002fe40002800000 */
[----:B------:R-:W-:Y:S02]  /*f490*/  FMNMX.FTZ R169, R205, R168, !PT ;  /* 0x000000a8cda97209 */ /* 0x000fe40007810000 */
[----:B0-----:R-:W-:Y:S02]  /*f4a0*/  FMNMX.FTZ R168, R170, R174, !PT ;  /* 0x000000aeaaa87209 */ /* 0x001fe40007810000 */
[----:B------:R-:W-:Y:S01]  /*f4b0*/  FMNMX.FTZ R170, R199, R169, !PT ;  /* 0x000000a9c7aa7209 */ /* 0x000fe20007810000 */
[----:B------:R-:W-:Y:S01]  /*f4c0*/  IMAD.U32 R169, RZ, RZ, UR37 ;  /* 0x00000025ffa97e24 */ /* 0x000fe2000f8e00ff */
[----:B------:R-:W-:Y:S02]  /*f4d0*/  FSETP.NEU.FTZ.AND P4, PT, R168, -INF , PT ;  /* 0xff800000a800780b */ /* 0x000fe40003f9d000 */
[----:B------:R-:W-:Y:S01]  /*f4e0*/  FMNMX.FTZ R170, R204, R170, !PT ;  /* 0x000000aaccaa7209 */ /* 0x000fe20007810000 */
[----:B------:R-:W-:Y:S01]  /*f4f0*/  FMUL.FTZ R178, R168, R169 ;  /* 0x000000a9a8b27220 */ /* 0x000fe20000410000 */
[----:B------:R-:W-:-:S02]  /*f500*/  FSEL R227, R227, -INF , P3 ;  /* 0xff800000e3e37808 */ /* 0x000fc40001800000 */
[----:B------:R-:W-:Y:S02]  /*f510*/  FMNMX.FTZ R170, R181, R170, !PT ;  /* 0x000000aab5aa7209 */ /* 0x000fe40007810000 */
[----:B------:R-:W-:Y:S02]  /*f520*/  FSEL R178, R178, RZ, P4 ;  /* 0x000000ffb2b27208 */ /* 0x000fe40002000000 */
[----:B------:R-:W-:-:S03]  /*f530*/  FMNMX.FTZ R170, R166, R170, !PT ;  /* 0x000000aaa6aa7209 */ /* 0x000fc60007810000 */
[-CC-:B------:R-:W-:Y:S01]  /*f540*/  FFMA.FTZ R208, R157, R169.reuse, -R178.reuse ;  /* 0x000000a99dd07223 */ /* 0x180fe200000108b2 */
[----:B------:R-:W-:Y:S01]  /*f550*/  FMNMX.FTZ R170, R167, R170, !PT ;  /* 0x000000aaa7aa7209 */ /* 0x000fe20007810000 */
[-CC-:B------:R-:W-:Y:S01]  /*f560*/  FFMA.FTZ R157, R164, R169.reuse, -R178.reuse ;  /* 0x000000a9a49d7223 */ /* 0x180fe200000108b2 */
[-CC-:B------:R-:W-:Y:S01]  /*f570*/  FFMA.FTZ R174, R154, R169.reuse, -R178.reuse ;  /* 0x000000a99aae7223 */ /* 0x180fe200000108b2 */
[-CC-:B------:R-:W-:Y:S01]  /*f580*/  FFMA.FTZ R179, R159, R169.reuse, -R178.reuse ;  /* 0x000000a99fb37223 */ /* 0x180fe200000108b2 */
[----:B------:R-:W-:Y:S01]  /*f590*/  FMNMX.FTZ R170, R180, R170, !PT ;  /* 0x000000aab4aa7209 */ /* 0x000fe20007810000 */
[-CC-:B------:R-:W-:Y:S01]  /*f5a0*/  FFMA.FTZ R171, R172, R169.reuse, -R178.reuse ;  /* 0x000000a9acab7223 */ /* 0x180fe200000108b2 */
[-CC-:B------:R-:W-:Y:S01]  /*f5b0*/  FFMA.FTZ R172, R165, R169.reuse, -R178.reuse ;  /* 0x000000a9a5ac7223 */ /* 0x180fe200000108b2 */
[-CC-:B------:R-:W-:Y:S01]  /*f5c0*/  FFMA.FTZ R175, R155, R169.reuse, -R178.reuse ;  /* 0x000000a99baf7223 */ /* 0x180fe200000108b2 */
[----:B------:R-:W-:Y:S01]  /*f5d0*/  FMNMX.FTZ R170, R207, R170, !PT ;  /* 0x000000aacfaa7209 */ /* 0x000fe20007810000 */
[-CC-:B------:R-:W-:Y:S01]  /*f5e0*/  FFMA.FTZ R153, R153, R169.reuse, -R178.reuse ;  /* 0x000000a999997223 */ /* 0x180fe200000108b2 */
[----:B------:R-:W-:Y:S01]  /*f5f0*/  FSEL R165, R168, RZ, P4 ;  /* 0x000000ffa8a57208 */ /* 0x000fe20002000000 */
[-CC-:B------:R-:W-:Y:S01]  /*f600*/  FFMA.FTZ R152, R152, R169.reuse, -R178.reuse ;  /* 0x000000a998987223 */ /* 0x180fe200000108b2 */
[----:B------:R-:W-:Y:S01]  /*f610*/  FMNMX.FTZ R170, R206, R170, !PT ;  /* 0x000000aaceaa7209 */ /* 0x000fe20007810000 */
[-CC-:B------:R-:W-:Y:S01]  /*f620*/  FFMA.FTZ R161, R161, R169.reuse, -R178.reuse ;  /* 0x000000a9a1a17223 */ /* 0x180fe200000108b2 */
[-CC-:B------:R-:W-:Y:S01]  /*f630*/  FFMA.FTZ R158, R158, R169.reuse, -R178.reuse ;  /* 0x000000a99e9e7223 */ /* 0x180fe200000108b2 */
[----:B------:R-:W-:Y:S01]  /*f640*/  FADD.FTZ R165, -R165, R197 ;  /* 0x000000c5a5a57221 */ /* 0x000fe20000010100 */
[----:B------:R-:W-:Y:S01]  /*f650*/  FMNMX.FTZ R170, R182, R170, !PT ;  /* 0x000000aab6aa7209 */ /* 0x000fe20007810000 */
[----:B------:R-:W-:Y:S01]  /*f660*/  MUFU.EX2 R153, R153 ;  /* 0x0000009900997308 */ /* 0x000fe20000000800 */
[-CC-:B------:R-:W-:Y:S01]  /*f670*/  FFMA.FTZ R156, R156, R169.reuse, -R178.reuse ;  /* 0x000000a99c9c7223 */ /* 0x180fe200000108b2 */
[-C--:B------:R-:W-:Y:S01]  /*f680*/  FMUL.FTZ R165, R165, R169.reuse ;  /* 0x000000a9a5a57220 */ /* 0x080fe20000410000 */
[----:B------:R-:W-:Y:S01]  /*f690*/  FMNMX.FTZ R170, R183, R170, !PT ;  /* 0x000000aab7aa7209 */ /* 0x000fe20007810000 */
[-CC-:B------:R-:W-:Y:S01]  /*f6a0*/  FFMA.FTZ R160, R160, R169.reuse, -R178.reuse ;  /* 0x000000a9a0a07223 */ /* 0x180fe200000108b2 */
[-CC-:B------:R-:W-:Y:S01]  /*f6b0*/  FFMA.FTZ R173, R173, R169.reuse, -R178.reuse ;  /* 0x000000a9adad7223 */ /* 0x180fe200000108b2 */
[-CC-:B------:R-:W-:Y:S01]  /*f6c0*/  FFMA.FTZ R177, R177, R169.reuse, -R178.reuse ;  /* 0x000000a9b1b17223 */ /* 0x180fe200000108b2 */
[----:B------:R-:W-:Y:S01]  /*f6d0*/  FMNMX.FTZ R170, R209, R170, !PT ;  /* 0x000000aad1aa7209 */ /* 0x000fe20007810000 */
[----:B------:R-:W0:Y:S01]  /*f6e0*/  MUFU.EX2 R165, R165 ;  /* 0x000000a500a57308 */ /* 0x000e220000000800 */
[----:B------:R-:W-:-:S02]  /*f6f0*/  FFMA.FTZ R176, R176, R169, -R178 ;  /* 0x000000a9b0b07223 */ /* 0x000fc400000108b2 */
[----:B------:R-:W-:-:S05]  /*f700*/  FMNMX.FTZ R170, R227, R170, !PT ;  /* 0x000000aae3aa7209 */ /* 0x000fca0007810000 */
[----:B------:R-:W1:Y:S01]  /*f710*/  SHFL.BFLY PT, R164, R170, 0x2, 0x1f ;  /* 0x0c401f00aaa47f89 */ /* 0x000e6200000e0000 */
[----:B------:R-:W2:Y:S08]  /*f720*/  MUFU.EX2 R152, R152 ;  /* 0x0000009800987308 */ /* 0x000eb00000000800 */
[----:B------:R-:W3:Y:S01]  /*f730*/  MUFU.EX2 R161, R161 ;  /* 0x000000a100a17308 */ /* 0x000ee20000000800 */
[----:B0-----:R-:W-:Y:S01]  /*f740*/  FFMA.FTZ R14, R165, R14, R153 ;  /* 0x0000000ea50e7223 */ /* 0x001fe20000010099 */
[-C--:B------:R-:W-:Y:S01]  /*f750*/  FMUL.FTZ R24, R24, R165.reuse ;  /* 0x000000a518187220 */ /* 0x080fe20000410000 */
[-C--:B------:R-:W-:Y:S01]  /*f760*/  FMUL.FTZ R25, R25, R165.reuse ;  /* 0x000000a519197220 */ /* 0x080fe20000410000 */
[-C--:B------:R-:W-:Y:S01]  /*f770*/  FMUL.FTZ R28, R28, R165.reuse ;  /* 0x000000a51c1c7220 */ /* 0x080fe20000410000 */
[-C--:B------:R-:W-:Y:S01]  /*f780*/  FMUL.FTZ R29, R29, R165.reuse ;  /* 0x000000a51d1d7220 */ /* 0x080fe20000410000 */
[-C--:B------:R-:W-:Y:S01]  /*f790*/  FMUL.FTZ R32, R32, R165.reuse ;  /* 0x000000a520207220 */ /* 0x080fe20000410000 */
[----:B------:R-:W-:Y:S01]  /*f7a0*/  FMUL.FTZ R33, R33, R165 ;  /* 0x000000a521217220 */ /* 0x000fe20000410000 */
[----:B------:R-:W-:Y:S01]  /*f7b0*/  MUFU.EX2 R178, R158 ;  /* 0x0000009e00b27308 */ /* 0x000fe20000000800 */
[C---:B--2---:R-:W-:Y:S01]  /*f7c0*/  FADD.FTZ R14, R152.reuse, R14 ;  /* 0x0000000e980e7221 */ /* 0x044fe20000010000 */
[----:B------:R-:W-:Y:S01]  /*f7d0*/  F2FP.BF16.F32.PACK_AB R152, R152, R153 ;  /* 0x000000999898723e */ /* 0x000fe200000010ff */
[-C--:B------:R-:W-:Y:S01]  /*f7e0*/  FMUL.FTZ R36, R36, R165.reuse ;  /* 0x000000a524247220 */ /* 0x080fe20000410000 */
[-C--:B------:R-:W-:Y:S01]  /*f7f0*/  FMUL.FTZ R37, R37, R165.reuse ;  /* 0x000000a525257220 */ /* 0x080fe20000410000 */
[-C--:B------:R-:W-:Y:S01]  /*f800*/  FMUL.FTZ R40, R40, R165.reuse ;  /* 0x000000a528287220 */ /* 0x080fe20000410000 */
[-C--:B------:R-:W-:Y:S01]  /*f810*/  FMUL.FTZ R41, R41, R165.reuse ;  /* 0x000000a529297220 */ /* 0x080fe20000410000 */
[----:B-1----:R-:W-:Y:S01]  /*f820*/  FMNMX.FTZ R170, R170, R164, !PT ;  /* 0x000000a4aaaa7209 */ /* 0x002fe20007810000 */
[----:B------:R-:W0:Y:S01]  /*f830*/  MUFU.EX2 R208, R208 ;  /* 0x000000d000d07308 */ /* 0x000e220000000800 */
[----:B---3--:R-:W-:Y:S01]  /*f840*/  FADD.FTZ R14, R161, R14 ;  /* 0x0000000ea10e7221 */ /* 0x008fe20000010000 */
[-C--:B------:R-:W-:Y:S01]  /*f850*/  FMUL.FTZ R44, R44, R165.reuse ;  /* 0x000000a52c2c7220 */ /* 0x080fe20000410000 */
[-C--:B------:R-:W-:Y:S01]  /*f860*/  FMUL.FTZ R45, R45, R165.reuse ;  /* 0x000000a52d2d7220 */ /* 0x080fe20000410000 */
[----:B------:R-:W1:Y:S01]  /*f870*/  SHFL.BFLY PT, R154, R170, 0x1, 0x1f ;  /* 0x0c201f00aa9a7f89 */ /* 0x000e6200000e0000 */
        /* <DEDUP_REMOVED lines=19> */
[----:B------:R-:W-:Y:S01]  /*f9b0*/  MUFU.EX2 R160, R160 ;  /* 0x000000a000a07308 */ /* 0x000fe20000000800 */
[----:B--2---:R-:W-:Y:S01]  /*f9c0*/  FADD.FTZ R14, R157, R14 ;  /* 0x0000000e9d0e7221 */ /* 0x004fe20000010000 */
[-C--:B------:R-:W-:Y:S01]  /*f9d0*/  FMUL.FTZ R80, R80, R165.reuse ;  /* 0x000000a550507220 */ /* 0x080fe20000410000 */
[-C--:B------:R-:W-:Y:S01]  /*f9e0*/  FMUL.FTZ R81, R81, R165.reuse ;  /* 0x000000a551517220 */ /* 0x080fe20000410000 */
[----:B-1----:R-:W-:Y:S01]  /*f9f0*/  FMNMX.FTZ R170, R170, R154, !PT ;  /* 0x0000009aaaaa7209 */ /* 0x002fe20007810000 */
[-C--:B------:R-:W-:Y:S01]  /*fa00*/  FMUL.FTZ R84, R84, R165.reuse ;  /* 0x000000a554547220 */ /* 0x080fe20000410000 */
[-C--:B------:R-:W-:Y:S01]  /*fa10*/  FMUL.FTZ R85, R85, R165.reuse ;  /* 0x000000a555557220 */ /* 0x080fe20000410000 */
[----:B------:R-:W-:Y:S01]  /*fa20*/  FMUL.FTZ R88, R88, R165 ;  /* 0x000000a558587220 */ /* 0x000fe20000410000 */
[C---:B------:R-:W-:Y:S01]  /*fa30*/  FSETP.NEU.FTZ.AND P3, PT, R170.reuse, -INF , PT ;  /* 0xff800000aa00780b */ /* 0x040fe20003f7d000 */
[----:B------:R-:W-:Y:S01]  /*fa40*/  FMUL.FTZ R159, R170, R169 ;  /* 0x000000a9aa9f7220 */ /* 0x000fe20000410000 */
[----:B------:R-:W-:Y:S01]  /*fa50*/  MUFU.EX2 R171, R171 ;  /* 0x000000ab00ab7308 */ /* 0x000fe20000000800 */
[-C--:B------:R-:W-:Y:S01]  /*fa60*/  FMUL.FTZ R89, R89, R165.reuse ;  /* 0x000000a559597220 */ /* 0x080fe20000410000 */
[-C--:B------:R-:W-:Y:S01]  /*fa70*/  FMUL.FTZ R92, R92, R165.reuse ;  /* 0x000000a55c5c7220 */ /* 0x080fe20000410000 */
[-C--:B------:R-:W-:Y:S01]  /*fa80*/  FMUL.FTZ R93, R93, R165.reuse ;  /* 0x000000a55d5d7220 */ /* 0x080fe20000410000 */
[----:B------:R-:W-:Y:S01]  /*fa90*/  FSEL R159, R159, RZ, P3 ;  /* 0x000000ff9f9f7208 */ /* 0x000fe20001800000 */
[-C--:B------:R-:W-:Y:S01]  /*faa0*/  FMUL.FTZ R96, R96, R165.reuse ;  /* 0x000000a560607220 */ /* 0x080fe20000410000 */
[-C--:B------:R-:W-:Y:S01]  /*fab0*/  FMUL.FTZ R97, R97, R165.reuse ;  /* 0x000000a561617220 */ /* 0x080fe20000410000 */
[----:B------:R-:W-:Y:S01]  /*fac0*/  FMUL.FTZ R100, R100, R165 ;  /* 0x000000a564647220 */ /* 0x000fe20000410000 */
[----:B------:R-:W-:Y:S01]  /*fad0*/  MUFU.EX2 R172, R172 ;  /* 0x000000ac00ac7308 */ /* 0x000fe20000000800 */
[-CC-:B------:R-:W-:Y:S01]  /*fae0*/  FFMA.FTZ R155, R202, R169.reuse, -R159.reuse ;  /* 0x000000a9ca9b7223 */ /* 0x180fe2000001089f */
[-CC-:B------:R-:W-:Y:S01]  /*faf0*/  FFMA.FTZ R202, R166, R169.reuse, -R159.reuse ;  /* 0x000000a9a6ca7223 */ /* 0x180fe2000001089f */
[-CC-:B------:R-:W-:Y:S01]  /*fb00*/  FFMA.FTZ R167, R167, R169.reuse, -R159.reuse ;  /* 0x000000a9a7a77223 */ /* 0x180fe2000001089f */
[----:B------:R-:W-:Y:S01]  /*fb10*/  FSEL R166, R170, RZ, P3 ;  /* 0x000000ffaaa67208 */ /* 0x000fe20001800000 */
[-CC-:B------:R-:W-:Y:S01]  /*fb20*/  FFMA.FTZ R154, R162, R169.reuse, -R159.reuse ;  /* 0x000000a9a29a7223 */ /* 0x180fe2000001089f */
[-CC-:B------:R-:W-:Y:S01]  /*fb30*/  FFMA.FTZ R162, R163, R169.reuse, -R159.reuse ;  /* 0x000000a9a3a27223 */ /* 0x180fe2000001089f */
[-C--:B------:R-:W-:Y:S01]  /*fb40*/  FFMA.FTZ R158, R199, R169.reuse, -R159 ;  /* 0x000000a9c79e7223 */ /* 0x080fe2000001089f */
[----:B------:R0:W-:Y:S01]  /*fb50*/  MUFU.EX2 R197, R167 ;  /* 0x000000a700c57308 */ /* 0x0001e20000000800 */
[----:B------:R-:W-:Y:S01]  /*fb60*/  FADD.FTZ R166, -R166, R201 ;  /* 0x000000c9a6a67221 */ /* 0x000fe20000010100 */
[-CC-:B------:R-:W-:Y:S01]  /*fb70*/  FFMA.FTZ R163, R205, R169.reuse, -R159.reuse ;  /* 0x000000a9cda37223 */ /* 0x180fe2000001089f */
[-CC-:B------:R-:W-:Y:S01]  /*fb80*/  FFMA.FTZ R164, R204, R169.reuse, -R159.reuse ;  /* 0x000000a9cca47223 */ /* 0x180fe2000001089f */
[-CC-:B------:R-:W-:Y:S01]  /*fb90*/  FFMA.FTZ R181, R181, R169.reuse, -R159.reuse ;  /* 0x000000a9b5b57223 */ /* 0x180fe2000001089f */
[-C--:B------:R-:W-:Y:S01]  /*fba0*/  FMUL.FTZ R166, R166, R169.reuse ;  /* 0x000000a9a6a67220 */ /* 0x080fe20000410000 */
[-CC-:B------:R-:W-:Y:S01]  /*fbb0*/  FFMA.FTZ R180, R180, R169.reuse, -R159.reuse ;  /* 0x000000a9b4b47223 */ /* 0x180fe2000001089f */
[----:B------:R-:W-:Y:S01]  /*fbc0*/  FFMA.FTZ R204, R206, R169, -R159 ;  /* 0x000000a9cecc7223 */ /* 0x000fe2000001089f */
[----:B------:R-:W-:Y:S01]  /*fbd0*/  MUFU.EX2 R154, R154 ;  /* 0x0000009a009a7308 */ /* 0x000fe20000000800 */
[----:B0-----:R-:W-:-:S02]  /*fbe0*/  IMAD.MOV R167, RZ, RZ, -R203 ;  /* 0x000000ffffa77224 */ /* 0x001fc400078e0acb */
[-CC-:B------:R-:W-:Y:S01]  /*fbf0*/  FFMA.FTZ R201, R183, R169.reuse, -R159.reuse ;  /* 0x000000a9b7c97223 */ /* 0x180fe2000001089f */
[-CC-:B------:R-:W-:Y:S01]  /*fc00*/  FFMA.FTZ R205, R209, R169.reuse, -R159.reuse ;  /* 0x000000a9d1cd7223 */ /* 0x180fe2000001089f */
[----:B------:R-:W-:Y:S01]  /*fc10*/  FFMA.FTZ R206, R227, R169, -R159 ;  /* 0x000000a9e3ce7223 */ /* 0x000fe2000001089f */
[----:B------:R-:W-:Y:S01]  /*fc20*/  FMUL.FTZ R101, R101, R165 ;  /* 0x000000a565657220 */ /* 0x000fe20000410000 */
[----:B------:R-:W-:Y:S01]  /*fc30*/  ISETP.NE.AND P3, PT, R189, R167, PT ;  /* 0x000000a7bd00720c */ /* 0x000fe20003f65270 */
[----:B------:R-:W-:Y:S01]  /*fc40*/  @!P1 VIADD R167, R20, 0x38840 ;  /* 0x0003884014a79836 */ /* 0x000fe20000000000 */
[----:B------:R-:W0:Y:S01]  /*fc50*/  MUFU.EX2 R166, R166 ;  /* 0x000000a600a67308 */ /* 0x000e220000000800 */
[-C--:B------:R-:W-:Y:S01]  /*fc60*/  FMUL.FTZ R104, R104, R165.reuse ;  /* 0x000000a568687220 */ /* 0x080fe20000410000 */
[-C--:B------:R-:W-:Y:S01]  /*fc70*/  FMUL.FTZ R105, R105, R165.reuse ;  /* 0x000000a569697220 */ /* 0x080fe20000410000 */
[-C--:B------:R-:W-:Y:S01]  /*fc80*/  FMUL.FTZ R108, R108, R165.reuse ;  /* 0x000000a56c6c7220 */ /* 0x080fe20000410000 */
[----:B------:R-:W-:Y:S01]  /*fc90*/  @!P1 PRMT R167, RZ, 0x654, R167 ;  /* 0x00000654ffa79816 */ /* 0x000fe200000000a7 */
[-C--:B------:R-:W-:Y:S01]  /*fca0*/  FMUL.FTZ R109, R109, R165.reuse ;  /* 0x000000a56d6d7220 */ /* 0x080fe20000410000 */
[-C--:B------:R-:W-:Y:S01]  /*fcb0*/  FMUL.FTZ R112, R112, R165.reuse ;  /* 0x000000a570707220 */ /* 0x080fe20000410000 */
[-C--:B------:R-:W-:Y:S01]  /*fcc0*/  FMUL.FTZ R113, R113, R165.reuse ;  /* 0x000000a571717220 */ /* 0x080fe20000410000 */
[----:B------:R-:W1:Y:S01]  /*fcd0*/  MUFU.EX2 R162, R162 ;  /* 0x000000a200a27308 */ /* 0x000e620000000800 */
[----:B------:R2:W-:Y:S01]  /*fce0*/  @!P1 SYNCS.ARRIVE.TRANS64.RED.A1T0 RZ, [R167+URZ], RZ ;  /* 0x000000ffa7ff99a7 */ /* 0x0005e2000810043f */
[----:B------:R-:W-:Y:S01]  /*fcf0*/  FMUL.FTZ R116, R116, R165 ;  /* 0x000000a574747220 */ /* 0x000fe20000410000 */
[----:B------:R-:W-:-:S02]  /*fd00*/  @!P3 IMAD R199, R200, 0x40, R190 ;  /* 0x00000040c8c7b824 */ /* 0x000fc400078e02be */
[--C-:B------:R-:W-:Y:S01]  /*fd10*/  FFMA.FTZ R200, R207, R169, -R159.reuse ;  /* 0x000000a9cfc87223 */ /* 0x100fe2000001089f */
[C---:B---3--:R-:W-:Y:S01]  /*fd20*/  FADD.FTZ R207, R156.reuse, R14 ;  /* 0x0000000e9ccf7221 */ /* 0x048fe20000010000 */
[----:B------:R-:W-:Y:S01]  /*fd30*/  F2FP.BF16.F32.PACK_AB R156, R156, R157 ;  /* 0x0000009d9c9c723e */ /* 0x000fe200000010ff */
[----:B------:R-:W-:Y:S01]  /*fd40*/  @!P3 IMAD R199, R199, 0x4, R2 ;  /* 0x00000004c7c7b824 */ /* 0x000fe200078e0202 */
[----:B------:R-:W3:Y:S01]  /*fd50*/  MUFU.EX2 R155, R155 ;  /* 0x0000009b009b7308 */ /* 0x000ee20000000800 */
[----:B--2---:R-:W-:Y:S01]  /*fd60*/  FFMA.FTZ R167, R182, R169, -R159 ;  /* 0x000000a9b6a77223 */ /* 0x004fe2000001089f */
[----:B0-----:R-:W-:Y:S01]  /*fd70*/  FFMA.FTZ R15, R166, R15, R154 ;  /* 0x0000000fa60f7223 */ /* 0x001fe2000001009a */
[----:B------:R-:W-:Y:S01]  /*fd80*/  FADD.FTZ R207, R160, R207 ;  /* 0x000000cfa0cf7221 */ /* 0x000fe20000010000 */
[----:B------:R-:W-:Y:S01]  /*fd90*/  @!P3 STS [R199+0x38400], R165 ;  /* 0x038400a5c700b388 */ /* 0x000fe20000000800 */
[-C--:B------:R-:W-:Y:S01]  /*fda0*/  FMUL.FTZ R117, R117, R165.reuse ;  /* 0x000000a575757220 */ /* 0x080fe20000410000 */
[-C--:B------:R-:W-:Y:S01]  /*fdb0*/  FMUL.FTZ R120, R120, R165.reuse ;  /* 0x000000a578787220 */ /* 0x080fe20000410000 */
[-C--:B------:R-:W-:Y:S01]  /*fdc0*/  FMUL.FTZ R121, R121, R165.reuse ;  /* 0x000000a579797220 */ /* 0x080fe20000410000 */
[----:B------:R-:W0:Y:S01]  /*fdd0*/  MUFU.EX2 R163, R163 ;  /* 0x000000a300a37308 */ /* 0x000e220000000800 */
[----:B------:R2:W-:Y:S01]  /*fde0*/  @!P3 STS [R199+0x38420], R166 ;  /* 0x038420a6c700b388 */ /* 0x0005e20000000800 */
[C---:B-1----:R-:W-:Y:S01]  /*fdf0*/  FADD.FTZ R15, R162.reuse, R15 ;  /* 0x0000000fa20f7221 */ /* 0x042fe20000010000 */
[----:B------:R-:W-:Y:S01]  /*fe00*/  F2FP.BF16.F32.PACK_AB R153, R162, R154 ;  /* 0x0000009aa299723e */ /* 0x000fe200000010ff */
[----:B------:R-:W-:Y:S01]  /*fe10*/  FMUL.FTZ R124, R124, R165 ;  /* 0x000000a57c7c7220 */ /* 0x000fe20000410000 */
[----:B------:R-:W-:Y:S01]  /*fe20*/  F2FP.BF16.F32.PACK_AB R154, R208, R161 ;  /* 0x000000a1d09a723e */ /* 0x000fe200000010ff */
        /* <DEDUP_REMOVED lines=11> */
[C---:B0-----:R-:W-:Y:S01]  /*fee0*/  FADD.FTZ R15, R163.reuse, R15 ;  /* 0x0000000fa30f7221 */ /* 0x041fe20000010000 */
[----:B------:R-:W-:Y:S01]  /*fef0*/  F2FP.BF16.F32.PACK_AB R155, R163, R155 ;  /* 0x0000009ba39b723e */ /* 0x000fe200000010ff */
[----:B------:R-:W-:Y:S01]  /*ff00*/  BAR.SYNC.DEFER_BLOCKING 0xf, 0x100 ;  /* 0x03c4000000007b1d */ /* 0x000fe20000010000 */
[-C--:B------:R-:W-:Y:S01]  /*ff10*/  FMUL.FTZ R141, R141, R165.reuse ;  /* 0x000000a58d8d7220 */ /* 0x080fe20000410000 */
[-C--:B------:R-:W-:Y:S01]  /*ff20*/  FMUL.FTZ R144, R144, R165.reuse ;  /* 0x000000a590907220 */ /* 0x080fe20000410000 */
[-C--:B------:R-:W-:Y:S01]  /*ff30*/  FMUL.FTZ R145, R145, R165.reuse ;  /* 0x000000a591917220 */ /* 0x080fe20000410000 */
[-C--:B------:R-:W-:Y:S01]  /*ff40*/  FMUL.FTZ R148, R148, R165.reuse ;  /* 0x000000a594947220 */ /* 0x080fe20000410000 */
[----:B------:R-:W-:Y:S01]  /*ff50*/  FMUL.FTZ R149, R149, R165 ;  /* 0x000000a595957220 */ /* 0x000fe20000410000 */
[----:B------:R-:W-:Y:S01]  /*ff60*/  MUFU.EX2 R181, R181 ;  /* 0x000000b500b57308 */ /* 0x000fe20000000800 */
[----:B-1----:R-:W-:Y:S01]  /*ff70*/  FADD.FTZ R15, R158, R15 ;  /* 0x0000000f9e0f7221 */ /* 0x002fe20000010000 */
        /* <DEDUP_REMOVED lines=8> */
[----:B------:R-:W-:Y:S01]  /*10000*/  FMUL.FTZ R38, R38, R166 ;  /* 0x000000a626267220 */ /* 0x000fe20000410000 */
[----:B------:R-:W-:Y:S01]  /*10010*/  F2FP.BF16.F32.PACK_AB R158, R171, R160 ;  /* 0x000000a0ab9e723e */ /* 0x000fe200000010ff */
        /* <DEDUP_REMOVED lines=66> */
[----:B------:R-:W-:Y:S01]  /*10440*/  FMUL.FTZ R151, R151, R166 ;  /* 0x000000a697977220 */ /* 0x000fe20000410000 */
[----:B-1----:R-:W-:Y:S01]  /*10450*/  F2FP.BF16.F32.PACK_AB R160, R174, R172 ;  /* 0x000000acaea0723e */ /* 0x002fe200000010ff */
[----:B------:R-:W1:Y:S01]  /*10460*/  MUFU.EX2 R179, R179 ;  /* 0x000000b300b37308 */ /* 0x000e620000000800 */
[----:B0-----:R-:W-:Y:S01]  /*10470*/  F2FP.BF16.F32.PACK_AB R161, R180, R197 ;  /* 0x000000c5b4a1723e */ /* 0x001fe200000010ff */
[----:B------:R0:W-:Y:S01]  /*10480*/  STSM.16.M88.4 [R210+0x36400], R152 ;  /* 0x03640098d2007844 */ /* 0x0001e20000000200 */
[----:B------:R-:W-:Y:S01]  /*10490*/  F2FP.BF16.F32.PACK_AB R162, R175, R173 ;  /* 0x000000adafa2723e */ /* 0x000fe200000010ff */
[----:B------:R-:W-:Y:S01]  /*104a0*/  VIADD R14, R198, 0x80 ;  /* 0x00000080c60e7836 */ /* 0x000fe20000000000 */
[----:B----4-:R-:W-:Y:S01]  /*104b0*/  F2FP.BF16.F32.PACK_AB R163, R182, R200 ;  /* 0x000000c8b6a3723e */ /* 0x010fe200000010ff */
[----:B------:R0:W-:Y:S01]  /*104c0*/  STSM.16.M88.4 [R214], R156 ;  /* 0x0000009cd6007844 */ /* 0x0001e20000000200 */
[----:B------:R-:W-:Y:S01]  /*104d0*/  IMAD.MOV.U32 R15, RZ, RZ, 0x40000040 ;  /* 0x40000040ff0f7424 */ /* 0x000fe200078e00ff */
[----:B------:R-:W-:Y:S01]  /*104e0*/  MUFU.EX2 R183, R167 ;  /* 0x000000a700b77308 */ /* 0x000fe20000000800 */
[----:B---3--:R-:W-:Y:S01]  /*104f0*/  F2FP.BF16.F32.PACK_AB R164, R176, R177 ;  /* 0x000000b1b0a4723e */ /* 0x008fe200000010ff */
[----:B------:R0:W-:Y:S01]  /*10500*/  STSM.16.M88.4 [R212], R160 ;  /* 0x000000a0d4007844 */ /* 0x0001e20000000200 */
[----:B--2---:R-:W-:-:S02]  /*10510*/  IMAD.MOV.U32 R199, RZ, RZ, 0x40000040 ;  /* 0x40000040ffc77424 */ /* 0x004fc400078e00ff */
[----:B------:R-:W-:Y:S01]  /*10520*/  FADD.FTZ R181, R181, R204 ;  /* 0x000000ccb5b57221 */ /* 0x000fe20000010000 */
[----:B------:R-:W-:Y:S01]  /*10530*/  FADD.FTZ R207, R171, R207 ;  /* 0x000000cfabcf7221 */ /* 0x000fe20000010000 */
[----:B------:R-:W-:Y:S01]  /*10540*/  ISETP.GT.AND P3, PT, R21, R196, PT ;  /* 0x000000c41500720c */ /* 0x000fe20003f64270 */
[----:B------:R-:W-:Y:S01]  /*10550*/  @!P1 VIADD R20, R20, 0x38860 ;  /* 0x0003886014149836 */ /* 0x000fe20000000000 */
[----:B------:R-:W2:Y:S01]  /*10560*/  MUFU.EX2 R201, R201 ;  /* 0x000000c900c97308 */ /* 0x000ea20000000800 */
[----:B-1----:R-:W-:Y:S01]  /*10570*/  F2FP.BF16.F32.PACK_AB R166, R179, R178 ;  /* 0x000000b2b3a6723e */ /* 0x002fe200000010ff */
[----:B------:R-:W-:Y:S01]  /*10580*/  FADD.FTZ R202, R202, R181 ;  /* 0x000000b5caca7221 */ /* 0x000fe20000010000 */
[----:B------:R-:W-:Y:S01]  /*10590*/  FADD.FTZ R207, R172, R207 ;  /* 0x000000cfaccf7221 */ /* 0x000fe20000010000 */
[----:B------:R-:W-:Y:S02]  /*105a0*/  @!P1 PRMT R20, RZ, 0x654, R20 ;  /* 0x00000654ff149816 */ /* 0x000fe40000000014 */
        /* <DEDUP_REMOVED lines=8> */
[----:B--2---:R-:W-:Y:S01]  /*10630*/  F2FP.BF16.F32.PACK_AB R165, R201, R183 ;  /* 0x000000b7c9a5723e */ /* 0x004fe200000010ff */
[----:B------:R-:W-:Y:S01]  /*10640*/  FADD.FTZ R182, R182, R197 ;  /* 0x000000c5b6b67221 */ /* 0x000fe20000010000 */
[----:B------:R-:W-:Y:S01]  /*10650*/  FADD.FTZ R177, R177, R174 ;  /* 0x000000aeb1b17221 */ /* 0x000fe20000010000 */
[----:B------:R-:W-:Y:S02]  /*10660*/  IMAD.MOV.U32 R200, RZ, RZ, R18 ;  /* 0x000000ffffc87224 */ /* 0x000fe400078e0012 */
[----:B------:R-:W-:Y:S01]  /*10670*/  FADD.FTZ R182, R183, R182 ;  /* 0x000000b6b7b67221 */ /* 0x000fe20000010000 */
[----:B------:R-:W-:Y:S01]  /*10680*/  FADD.FTZ R177, R176, R177 ;  /* 0x000000b1b0b17221 */ /* 0x000fe20000010000 */
[----:B------:R-:W-:-:S02]  /*10690*/  IMAD.MOV.U32 R197, RZ, RZ, R168 ;  /* 0x000000ffffc57224 */ /* 0x000fc400078e00a8 */
[----:B------:R-:W-:Y:S01]  /*106a0*/  FADD.FTZ R182, R201, R182 ;  /* 0x000000b6c9b67221 */ /* 0x000fe20000010000 */
[----:B------:R-:W-:Y:S01]  /*106b0*/  IMAD.MOV.U32 R201, RZ, RZ, R170 ;  /* 0x000000ffffc97224 */ /* 0x000fe200078e00aa */
[----:B-1----:R-:W-:-:S05]  /*106c0*/  F2FP.BF16.F32.PACK_AB R167, R206, R205 ;  /* 0x000000cdcea7723e */ /* 0x002fca00000010ff */
[----:B------:R0:W-:Y:S01]  /*106d0*/  STSM.16.M88.4 [R213], R164 ;  /* 0x000000a4d5007844 */ /* 0x0001e20000000200 */
[----:B------:R-:W-:-:S06]  /*106e0*/  WARPGROUP.ARRIVE ;  /* 0x00000000000079c5 */ /* 0x000fcc0000000000 */
[----:B------:R-:W-:Y:S01]  /*106f0*/  HGMMA.64x256x16.F32.BF16 R24, R152, gdesc[UR4].tnspB, R24, gsb0 ;  /* 0x43e0000498187df0 */ /* 0x000fe20008001818 */
[----:B------:R-:W-:Y:S01]  /*10700*/  R2UR UR6, R14 ;  /* 0x000000000e0672ca */ /* 0x000fe200000e0000 */
[C---:B------:R-:W-:Y:S01]  /*10710*/  VIADD R14, R198.reuse, 0x100 ;  /* 0x00000100c60e7836 */ /* 0x040fe20000000000 */
[----:B------:R-:W-:Y:S01]  /*10720*/  R2UR UR7, R15 ;  /* 0x000000000f0772ca */ /* 0x000fe200000e0000 */
[----:B------:R-:W-:Y:S02]  /*10730*/  IMAD.MOV.U32 R15, RZ, RZ, 0x40000040 ;  /* 0x40000040ff0f7424 */ /* 0x000fe400078e00ff */
[----:B------:R-:W-:Y:S01]  /*10740*/  VIADD R198, R198, 0x180 ;  /* 0x00000180c6c67836 */ /* 0x000fe20000000000 */
[----:B------:R-:W-:Y:S02]  /*10750*/  WARPGROUP.DEPBAR.LE gsb0, 0x0 ;  /* 0x00008000000079c5 */ /* 0x000fe40000010000 */
[----:B------:R-:W-:-:S15]  /*10760*/  WARPGROUP.ARRIVE ;  /* 0x00000000000079c5 */ /* 0x000fde0000000000 */
[----:B------:R-:W-:-:S04]  /*10770*/  NOP ;  /* 0x0000000000007918 */ /* 0x000fc80000000000 */
[----:B------:R-:W-:Y:S01]  /*10780*/  HGMMA.64x256x16.F32.BF16 R24, R156, gdesc[UR4].tnspB, R24, gsb0 ;  /* 0x43e000049c187df0 */ /* 0x000fe20008001818 */
[----:B------:R-:W-:Y:S01]  /*10790*/  R2UR UR6, R14 ;  /* 0x000000000e0672ca */ /* 0x000fe200000e0000 */
[----:B------:R-:W-:Y:S01]  /*107a0*/  FADD.FTZ R14, R178, R177 ;  /* 0x000000b1b20e7221 */ /* 0x000fe20000010000 */
[----:B------:R-:W-:Y:S01]  /*107b0*/  R2UR UR7, R15 ;  /* 0x000000000f0772ca */ /* 0x000fe200000e0000 */
[----:B------:R-:W-:Y:S02]  /*107c0*/  FADD.FTZ R15, R205, R182 ;  /* 0x000000b6cd0f7221 */ /* 0x000fe40000010000 */
[----:B------:R-:W-:Y:S02]  /*107d0*/  FADD.FTZ R14, R179, R14 ;  /* 0x0000000eb30e7221 */ /* 0x000fe40000010000 */
[----:B------:R-:W-:Y:S01]  /*107e0*/  FADD.FTZ R15, R206, R15 ;  /* 0x0000000fce0f7221 */ /* 0x000fe20000010000 */
[----:B------:R-:W-:Y:S02]  /*107f0*/  WARPGROUP.DEPBAR.LE gsb0, 0x0 ;  /* 0x00008000000079c5 */ /* 0x000fe40000010000 */
[----:B------:R-:W-:-:S15]  /*10800*/  WARPGROUP.ARRIVE ;  /* 0x00000000000079c5 */ /* 0x000fde0000000000 */
[----:B------:R-:W-:-:S02]  /*10810*/  NOP ;  /* 0x0000000000007918 */ /* 0x000fc40000000000 */
        /* <DEDUP_REMOVED lines=17> */
[----:B-1----:R-:W-:-:S04]  /*10930*/  VIADD R20, R21, 0xffffffff ;  /* 0xffffffff15147836 */ /* 0x002fc80000000000 */
[----:B------:R-:W-:Y:S01]  /*10940*/  IMAD.MOV.U32 R21, RZ, RZ, R20 ;  /* 0x000000ffff157224 */ /* 0x000fe200078e0014 */
[----:B0-----:R-:W-:Y:S06]  /*10950*/  @P3 BRA `(.L_x_8916) ;  /* 0xffffffc4001c3947 */ /* 0x001fec000383ffff */
[----:B------:R-:W-:Y:S05]  /*10960*/  BSYNC B1 ;  /* 0x0000000000017941 */ /* 0x000fea0003800000 */
.L_x_8905:
[----:B------:R-:W-:-:S07]  /*10970*/  IMAD.MOV.U32 R21, RZ, RZ, R20 ;  /* 0x000000ffff157224 */ /* 0x000fce00078e0014 */
.L_x_8904:
[----:B------:R-:W-:Y:S05]  /*10980*/  BSYNC B0 ;  /* 0x0000000000007941 */ /* 0x000fea0003800000 */
.L_x_8903:
[----:B------:R-:W-:Y:S01]  /*10990*/  ISETP.GE.AND P2, PT, R21, RZ, PT ;  /* 0x000000ff1500720c */ /* 0x000fe20003f46270 */
[----:B------:R-:W-:-:S12]  /*109a0*/  BSSY B0, `(.L_x_8917) ;  /* 0x000036a000007945 */ /* 0x000fd80003800000 */
[----:B------:R-:W-:Y:S05]  /*109b0*/  @!P2 BRA `(.L_x_8918) ;  /* 0x0000003400a0a947 */ /* 0x000fea0003800000 */
[----:B------:R-:W-:Y:S02]  /*109c0*/  IMAD.MOV.U32 R199, RZ, RZ, R170 ;  /* 0x000000ffffc77224 */ /* 0x000fe400078e00aa */
[----:B------:R-:W-:Y:S02]  /*109d0*/  IMAD.MOV.U32 R194, RZ, RZ, R168 ;  /* 0x000000ffffc27224 */ /* 0x000fe400078e00a8 */
[----:B------:R-:W-:-:S07]  /*109e0*/  IMAD.MOV.U32 R198, RZ, RZ, R18 ;  /* 0x000000ffffc67224 */ /* 0x000fce00078e0012 */
.L_x_8929:
[----:B------:R-:W-:-:S05]  /*109f0*/  VIADD R18, R198, 0x1 ;  /* 0x00000001c6127836 */ /* 0x000fca0000000000 */
[----:B------:R-:W-:-:S04]  /*10a00*/  ISETP.NE.AND P2, PT, R18, 0x2, PT ;  /* 0x000000021200780c */ /* 0x000fc80003f45270 */
[----:B------:R-:W-:Y:S02]  /*10a10*/  SEL R20, RZ, 0x1, P2 ;  /* 0x00000001ff147807 */ /* 0x000fe40001000000 */
[----:B------:R-:W-:Y:S02]  /*10a20*/  SEL R18, R18, RZ, P2 ;  /* 0x000000ff12127207 */ /* 0x000fe40001000000 */
[----:B------:R-:W-:Y:S01]  /*10a30*/  LOP3.LUT R19, R19, R20, RZ, 0x3c, !PT ;  /* 0x0000001413137212 */ /* 0x000fe200078e3cff */
[----:B------:R-:W-:Y:S06]  /*10a40*/  @!P0 BRA `(.L_x_8919) ;  /* 0x0000000000048947 */ /* 0x000fec0003800000 */
[----:B------:R-:W-:Y:S01]  /*10a50*/  BPT.TRAP 0x1 ;  /* 0x000000040000795c */ /* 0x000fe20000300000 */
.L_x_8919:
[----:B------:R-:W-:Y:S01]  /*10a60*/  IMAD R20, R18, 0x8, R2 ;  /* 0x0000000812147824 */ /* 0x000fe200078e0202 */
[----:B------:R-:W-:-:S04]  /*10a70*/  SHF.L.U32 R196, R19, 0x1f, RZ ;  /* 0x0000001f13c47819 */ /* 0x000fc800000006ff */
[----:B------:R1:W2:Y:S01]  /*10a80*/  SYNCS.PHASECHK.TRANS64.TRYWAIT P2, [R20+URZ+0x38830], R196 ;  /* 0x038830c4140075a7 */ /* 0x0002a2000804017f */
[----:B------:R-:W-:Y:S05]  /*10a90*/  @!P0 BRA `(.L_x_8920) ;  /* 0x0000000000048947 */ /* 0x000fea0003800000 */
[----:B------:R-:W-:Y:S01]  /*10aa0*/  BPT.TRAP 0x1 ;  /* 0x000000040000795c */ /* 0x000fe20000300000 */
.L_x_8920:
[----:B------:R-:W-:Y:S01]  /*10ab0*/  BSSY B1, `(.L_x_8921) ;  /* 0x0000006000017945 */ /* 0x000fe20003800000 */
[----:B0-----:R-:W-:Y:S02]  /*10ac0*/  IMAD R156, R18, 0x200, R0 ;  /* 0x00000200129c7824 */ /* 0x001fe400078e0200 */
[----:B------:R-:W-:Y:S01]  /*10ad0*/  IMAD.MOV.U32 R157, RZ, RZ, 0x40000040 ;  /* 0x40000040ff9d7424 */ /* 0x000fe200078e00ff */
[----:B--2---:R-:W-:Y:S06]  /*10ae0*/  @P2 BRA `(.L_x_8922) ;  /* 0x0000000000082947 */ /* 0x004fec0003800000 */
[----:B------:R-:W0:Y:S02]  /*10af0*/  SYNCS.PHASECHK.TRANS64.TRYWAIT P2, [R20+URZ+0x38830], R196 ;  /* 0x038830c4140075a7 */ /* 0x000e24000804017f */
[----:B0-----:R-:W-:Y:S05]  /*10b00*/  @!P2 BRA `(.L_x_8923) ;  /* 0x0000011800a0a947 */ /* 0x001fea0003800000 */
.L_x_8922:
[----:B------:R-:W-:Y:S05]  /*10b10*/  BSYNC B1 ;  /* 0x0000000000017941 */ /* 0x000fea0003800000 */
.L_x_8921:
        /* <DEDUP_REMOVED lines=36> */
.L_x_8924:
[----:B------:R2:W3:Y:S01]  /*10d60*/  SYNCS.PHASECHK.TRANS64.TRYWAIT P2, [R20+URZ+0x38850], R196 ;  /* 0x038850c4140075a7 */ /* 0x0004e2000804017f */
[----:B------:R-:W-:Y:S05]  /*10d70*/  @!P0 BRA `(.L_x_8925) ;  /* 0x0000000000048947 */ /* 0x000fea0003800000 */
[----:B------:R-:W-:Y:S01]  /*10d80*/  BPT.TRAP 0x1 ;  /* 0x000000040000795c */ /* 0x000fe20000300000 */
.L_x_8925:
[----:B------:R-:W-:Y:S04]  /*10d90*/  BSSY B1, `(.L_x_8926) ;  /* 0x0000004000017945 */ /* 0x000fe80003800000 */
[----:B---3--:R-:W-:Y:S05]  /*10da0*/  @P2 BRA `(.L_x_8927) ;  /* 0x0000000000082947 */ /* 0x008fea0003800000 */
[----:B------:R-:W3:Y:S02]  /*10db0*/  SYNCS.PHASECHK.TRANS64.TRYWAIT P2, [R20+URZ+0x38850], R196 ;  /* 0x038850c4140075a7 */ /* 0x000ee4000804017f */
[----:B---3--:R-:W-:Y:S05]  /*10dc0*/  @!P2 BRA `(.L_x_8928) ;  /* 0x000001180004a947 */ /* 0x008fea0003800000 */
.L_x_8927:
[----:B------:R-:W-:Y:S05]  /*10dd0*/  BSYNC B1 ;  /* 0x0000000000017941 */ /* 0x000fea0003800000 */
.L_x_8926:
        /* <DEDUP_REMOVED lines=13> */
[----:B------:R-:W-:Y:S02]  /*10eb0*/  IMAD.MOV.U32 R207, RZ, RZ, 0x40000040 ;  /* 0x40000040ffcf7424 */ /* 0x000fe400078e00ff */
[----:B------:R-:W-:Y:S01]  /*10ec0*/  IMAD.MOV.U32 R208, RZ, RZ, 0x28 ;  /* 0x00000028ffd07424 */ /* 0x000fe200078e00ff */
[----:B------:R-:W-:Y:S01]  /*10ed0*/  HGMMA.64x64x16.F32.BF16 R152, gdesc[UR4], R152, gsb0 ;  /* 0x00e00000049879f0 */ /* 0x000fe20008001898 */
[----:B------:R-:W-:Y:S01]  /*10ee0*/  R2UR UR4, R196 ;  /* 0x00000000c40472ca */ /* 0x000fe200000e0000 */
[----:B------:R-:W-:Y:S01]  /*10ef0*/  VIADD R196, R204, 0x2 ;  /* 0x00000002ccc47836 */ /* 0x000fe20000000000 */
[----:B------:R-:W-:Y:S01]  /*10f00*/  R2UR UR5, R197 ;  /* 0x00000000c50572ca */ /* 0x000fe200000e0000 */
[----:B------:R-:W-:-:S02]  /*10f10*/  IMAD.MOV.U32 R197, RZ, RZ, 0x40000040 ;  /* 0x40000040ffc57424 */ /* 0x000fc400078e00ff */
[----:B------:R-:W-:Y:S01]  /*10f20*/  IMAD.MOV.U32 R209, RZ, RZ, 0xa00 ;  /* 0x00000a00ffd17424 */ /* 0x000fe200078e00ff */
        /* <DEDUP_REMOVED lines=161> */
[----:B------:R-:W-:Y:S02]  /*11940*/  SEL R208, R208, 0x26, P2 ;  /* 0x00000026d0d07807 */ /* 0x000fe40001000000 */
[----:B------:R-:W-:Y:S01]  /*11950*/  SEL R209, R209, 0x980, P2 ;  /* 0x00000980d1d17807 */ /* 0x000fe20001000000 */
[----:B------:R-:W-:Y:S01]  /*11960*/  IMAD.IADD R200, R196, 0x1, R202 ;  /* 0x00000001c4c87824 */ /* 0x000fe200078e02ca */
[----:B------:R-:W-:Y:S02]  /*11970*/  LOP3.LUT R208, R208, 0x6, RZ, 0xc0, !PT ;  /* 0x00000006d0d07812 */ /* 0x000fe400078ec0ff */
        /* <DEDUP_REMOVED lines=8> */
[----:B------:R-:W-:Y:S02]  /*11a00*/  R2UR UR4, R200 ;  /* 0x00000000c80472ca */ /* 0x000fe400000e0000 */
[----:B------:R-:W-:Y:S01]  /*11a10*/  R2UR UR5, R201 ;  /* 0x00000000c90572ca */ /* 0x000fe200000e0000 */
[----:B------:R-:W-:Y:S01]  /*11a20*/  VIADD R201, R6, 0xa00 ;  /* 0x00000a0006c97836 */ /* 0x000fe20000000000 */
[C---:B------:R-:W-:Y:S02]  /*11a30*/  SEL R200, R197.reuse, 0x2, P2 ;  /* 0x00000002c5c87807 */ /* 0x040fe40001000000 */
[----:B------:R-:W-:-:S03]  /*11a40*/  SEL R197, R197, 0x6, !P2 ;  /* 0x00000006c5c57807 */ /* 0x000fc60005000000 */
[----:B------:R-:W-:Y:S01]  /*11a50*/  IMAD.IADD R206, R202, 0x1, R200 ;  /* 0x00000001cace7824 */ /* 0x000fe200078e02c8 */
        /* <DEDUP_REMOVED lines=34> */
[----:B------:R-:W-:Y:S01]  /*11c80*/  IMAD.MOV.U32 R208, RZ, RZ, 0x30 ;  /* 0x00000030ffd07424 */ /* 0x000fe200078e00ff */
[----:B------:R-:W-:Y:S01]  /*11c90*/  R2UR UR7, R209 ;  /* 0x00000000d10772ca */ /* 0x000fe200000e0000 */
[----:B------:R-:W-:-:S03]  /*11ca0*/  IMAD.MOV.U32 R209, RZ, RZ, 0xc00 ;  /* 0x00000c00ffd17424 */ /* 0x000fc600078e00ff */
[----:B------:R-:W-:Y:S02]  /*11cb0*/  SEL R208, R208, 0x2e, P2 ;  /* 0x0000002ed0d07807 */ /* 0x000fe40001000000 */
[----:B------:R-:W-:Y:S02]  /*11cc0*/  SEL R209, R209, 0xb80, P2 ;  /* 0x00000b80d1d17807 */ /* 0x000fe40001000000 */
        /* <DEDUP_REMOVED lines=76> */
[----:B------:R-:W-:Y:S01]  /*12190*/  IMAD.MOV.U32 R201, RZ, RZ, 0x40000040 ;  /* 0x40000040ffc97424 */ /* 0x000fe200078e00ff */
        /* <DEDUP_REMOVED lines=21> */
[----:B------:R-:W-:Y:S02]  /*122f0*/  R2UR UR6, R208 ;  /* 0x00000000d00672ca */ /* 0x000fe400000e0000 */
        /* <DEDUP_REMOVED lines=8> */
[C---:B------:R-:W-:Y:S01]  /*12380*/  IMAD.IADD R196, R205.reuse, 0x1, R197 ;  /* 0x00000001cdc47824 */ /* 0x040fe200078e02c5 */
[----:B------:R-:W-:Y:S01]  /*12390*/  R2UR UR4, R206 ;  /* 0x00000000ce0472ca */ /* 0x000fe200000e0000 */
[----:B------:R-:W-:Y:S01]  /*123a0*/  IMAD.IADD R206, R205, 0x1, R200 ;  /* 0x00000001cdce7824 */ /* 0x000fe200078e02c8 */
[----:B------:R-:W-:Y:S01]  /*123b0*/  R2UR UR5, R207 ;  /* 0x00000000cf0572ca */ /* 0x000fe200000e0000 */
[----:B------:R-:W-:-:S02]  /*123c0*/  IMAD.MOV.U32 R207, RZ, RZ, 0x40000040 ;  /* 0x40000040ffcf7424 */ /* 0x000fc400078e00ff */
[----:B------:R-:W-:Y:S02]  /*123d0*/  IMAD.IADD R200, R200, 0x1, R202 ;  /* 0x00000001c8c87824 */ /* 0x000fe400078e02ca */
[----:B------:R-:W-:-:S05]  /*123e0*/  IMAD.MOV.U32 R205, RZ, RZ, 0x40 ;  /* 0x00000040ffcd7424 */ /* 0x000fca00078e00ff */
[----:B------:R-:W-:-:S04]  /*123f0*/  SEL R205, R205, 0x3e, P2 ;  /* 0x0000003ecdcd7807 */ /* 0x000fc80001000000 */
[----:B------:R-:W-:Y:S01]  /*12400*/  LOP3.LUT R205, R205, 0x6, RZ, 0xc0, !PT ;  /* 0x00000006cdcd7812 */ /* 0x000fe200078ec0ff */
        /* <DEDUP_REMOVED lines=8> */
[----:B------:R-:W-:Y:S02]  /*12490*/  IMAD.MOV.U32 R197, RZ, RZ, 0x40000040 ;  /* 0x40000040ffc57424 */ /* 0x000fe400078e00ff */
        /* <DEDUP_REMOVED lines=129> */
[C---:B------:R-:W-:Y:S01]  /*12cb0*/  FADD.FTZ R171, -R168.reuse, R194 ;  /* 0x000000c2a8ab7221 */ /* 0x040fe20000010100 */
[----:B------:R-:W-:-:S03]  /*12cc0*/  FMUL.FTZ R194, R168, R169 ;  /* 0x000000a9a8c27220 */ /* 0x000fc60000410000 */
[-C--:B------:R-:W-:Y:S01]  /*12cd0*/  FMUL.FTZ R171, R171, R169.reuse ;  /* 0x000000a9abab7220 */ /* 0x080fe20000410000 */
[-CC-:B------:R-:W-:Y:S01]  /*12ce0*/  FFMA.FTZ R208, R156, R169.reuse, -R194.reuse ;  /* 0x000000a99cd07223 */ /* 0x180fe200000108c2 */
[-CC-:B------:R-:W-:Y:S01]  /*12cf0*/  FFMA.FTZ R156, R159, R169.reuse, -R194.reuse ;  /* 0x000000a99f9c7223 */ /* 0x180fe200000108c2 */
[----:B0-----:R-:W-:Y:S01]  /*12d00*/  FMNMX.FTZ R170, R182, R170, !PT ;  /* 0x000000aab6aa7209 */ /* 0x001fe20007810000 */
[-CC-:B------:R-:W-:Y:S01]  /*12d10*/  FFMA.FTZ R159, R161, R169.reuse, -R194.reuse ;  /* 0x000000a9a19f7223 */ /* 0x180fe200000108c2 */
[-CC-:B------:R-:W-:Y:S01]  /*12d20*/  FFMA.FTZ R174, R165, R169.reuse, -R194.reuse ;  /* 0x000000a9a5ae7223 */ /* 0x180fe200000108c2 */
[-CC-:B------:R-:W-:Y:S01]  /*12d30*/  FFMA.FTZ R178, R201, R169.reuse, -R194.reuse ;  /* 0x000000a9c9b27223 */ /* 0x180fe200000108c2 */
[-CC-:B------:R-:W-:Y:S01]  /*12d40*/  FFMA.FTZ R152, R152, R169.reuse, -R194.reuse ;  /* 0x000000a998987223 */ /* 0x180fe200000108c2 */
[-CC-:B------:R-:W-:Y:S01]  /*12d50*/  FFMA.FTZ R153, R153, R169.reuse, -R194.reuse ;  /* 0x000000a999997223 */ /* 0x180fe200000108c2 */
[----:B------:R0:W2:Y:S01]  /*12d60*/  MUFU.EX2 R179, R171 ;  /* 0x000000ab00b37308 */ /* 0x0000a20000000800 */
[-CC-:B------:R-:W-:Y:S01]  /*12d70*/  FFMA.FTZ R197, R197, R169.reuse, -R194.reuse ;  /* 0x000000a9c5c57223 */ /* 0x180fe200000108c2 */
[----:B-1----:R-:W-:Y:S01]  /*12d80*/  FMNMX.FTZ R170, R183, R170, !PT ;  /* 0x000000aab7aa7209 */ /* 0x002fe20007810000 */
[-CC-:B------:R-:W-:Y:S01]  /*12d90*/  FFMA.FTZ R160, R160, R169.reuse, -R194.reuse ;  /* 0x000000a9a0a07223 */ /* 0x180fe200000108c2 */
[-CC-:B------:R-:W-:Y:S01]  /*12da0*/  FFMA.FTZ R172, R172, R169.reuse, -R194.reuse ;  /* 0x000000a9acac7223 */ /* 0x180fe200000108c2 */
[-CC-:B------:R-:W-:Y:S01]  /*12db0*/  FFMA.FTZ R173, R173, R169.reuse, -R194.reuse ;  /* 0x000000a9adad7223 */ /* 0x180fe200000108c2 */
[-CC-:B------:R-:W-:Y:S01]  /*12dc0*/  FFMA.FTZ R176, R176, R169.reuse, -R194.reuse ;  /* 0x000000a9b0b07223 */ /* 0x180fe200000108c2 */
[----:B------:R-:W1:Y:S01]  /*12dd0*/  SHFL.BFLY PT, R175, R170, 0x2, 0x1f ;  /* 0x0c401f00aaaf7f89 */ /* 0x000e6200000e0000 */
[----:B------:R-:W3:Y:S01]  /*12de0*/  MUFU.EX2 R152, R152 ;  /* 0x0000009800987308 */ /* 0x000ee20000000800 */
[-CC-:B0-----:R-:W-:Y:S01]  /*12df0*/  FFMA.FTZ R171, R164, R169.reuse, -R194.reuse ;  /* 0x000000a9a4ab7223 */ /* 0x181fe200000108c2 */
[-CC-:B------:R-:W-:Y:S01]  /*12e00*/  FFMA.FTZ R177, R177, R169.reuse, -R194.reuse ;  /* 0x000000a9b1b17223 */ /* 0x180fe200000108c2 */
[----:B------:R-:W-:-:S05]  /*12e10*/  FFMA.FTZ R180, R180, R169, -R194 ;  /* 0x000000a9b4b47223 */ /* 0x000fca00000108c2 */
[----:B------:R-:W0:Y:S01]  /*12e20*/  MUFU.EX2 R153, R153 ;  /* 0x0000009900997308 */ /* 0x000e220000000800 */
[-C--:B--2---:R-:W-:Y:S01]  /*12e30*/  FMUL.FTZ R24, R24, R179.reuse ;  /* 0x000000b318187220 */ /* 0x084fe20000410000 */
[-C--:B------:R-:W-:Y:S01]  /*12e40*/  FMUL.FTZ R25, R25, R179.reuse ;  /* 0x000000b319197220 */ /* 0x080fe20000410000 */
[-C--:B------:R-:W-:Y:S01]  /*12e50*/  FMUL.FTZ R28, R28, R179.reuse ;  /* 0x000000b31c1c7220 */ /* 0x080fe20000410000 */
[-C--:B------:R-:W-:Y:S01]  /*12e60*/  FMUL.FTZ R29, R29, R179.reuse ;  /* 0x000000b31d1d7220 */ /* 0x080fe20000410000 */
[-C--:B------:R-:W-:Y:S01]  /*12e70*/  FMUL.FTZ R32, R32, R179.reuse ;  /* 0x000000b320207220 */ /* 0x080fe20000410000 */
[-C--:B------:R-:W-:Y:S01]  /*12e80*/  FMUL.FTZ R33, R33, R179.reuse ;  /* 0x000000b321217220 */ /* 0x080fe20000410000 */
[-C--:B------:R-:W-:Y:S01]  /*12e90*/  FMUL.FTZ R36, R36, R179.reuse ;  /* 0x000000b324247220 */ /* 0x080fe20000410000 */
[----:B------:R-:W2:Y:S01]  /*12ea0*/  MUFU.EX2 R208, R208 ;  /* 0x000000d000d07308 */ /* 0x000ea20000000800 */
[----:B---3--:R-:W-:Y:S01]  /*12eb0*/  FFMA.FTZ R14, R179, R14, R152 ;  /* 0x0000000eb30e7223 */ /* 0x008fe20000010098 */
[-C--:B------:R-:W-:Y:S01]  /*12ec0*/  FMUL.FTZ R37, R37, R179.reuse ;  /* 0x000000b325257220 */ /* 0x080fe20000410000 */
[-C--:B------:R-:W-:Y:S01]  /*12ed0*/  FMUL.FTZ R40, R40, R179.reuse ;  /* 0x000000b328287220 */ /* 0x080fe20000410000 */
[-C--:B------:R-:W-:Y:S01]  /*12ee0*/  FMUL.FTZ R41, R41, R179.reuse ;  /* 0x000000b329297220 */ /* 0x080fe20000410000 */
[-C--:B------:R-:W-:Y:S01]  /*12ef0*/  FMUL.FTZ R44, R44, R179.reuse ;  /* 0x000000b32c2c7220 */ /* 0x080fe20000410000 */
[----:B------:R-:W-:Y:S01]  /*12f00*/  FMUL.FTZ R45, R45, R179 ;  /* 0x000000b32d2d7220 */ /* 0x000fe20000410000 */
[----:B-1----:R-:W-:Y:S01]  /*12f10*/  FMNMX.FTZ R170, R170, R175, !PT ;  /* 0x000000afaaaa7209 */ /* 0x002fe20007810000 */
[----:B------:R-:W-:Y:S01]  /*12f20*/  MUFU.EX2 R197, R197 ;  /* 0x000000c500c57308 */ /* 0x000fe20000000800 */
[----:B------:R-:W-:Y:S01]  /*12f30*/  FFMA.FTZ R175, R200, R169, -R194 ;  /* 0x000000a9c8af7223 */ /* 0x000fe200000108c2 */
[C---:B0-----:R-:W-:Y:S01]  /*12f40*/  FADD.FTZ R14, R153.reuse, R14 ;  /* 0x0000000e990e7221 */ /* 0x041fe20000010000 */
[----:B------:R-:W-:Y:S01]  /*12f50*/  F2FP.BF16.F32.PACK_AB R152, R153, R152 ;  /* 0x000000989998723e */ /* 0x000fe200000010ff */
[----:B------:R-:W0:Y:S01]  /*12f60*/  SHFL.BFLY PT, R161, R170, 0x1, 0x1f ;  /* 0x0c201f00aaa17f89 */ /* 0x000e2200000e0000 */
[-C--:B------:R-:W-:Y:S01]  /*12f70*/  FMUL.FTZ R48, R48, R179.reuse ;  /* 0x000000b330307220 */ /* 0x080fe20000410000 */
[-C--:B------:R-:W-:Y:S01]  /*12f80*/  FMUL.FTZ R49, R49, R179.reuse ;  /* 0x000000b331317220 */ /* 0x080fe20000410000 */
[-C--:B------:R-:W-:Y:S01]  /*12f90*/  FMUL.FTZ R52, R52, R179.reuse ;  /* 0x000000b334347220 */ /* 0x080fe20000410000 */
[----:B------:R-:W-:Y:S01]  /*12fa0*/  MUFU.EX2 R156, R156 ;  /* 0x0000009c009c7308 */ /* 0x000fe20000000800 */
[----:B--2---:R-:W-:Y:S01]  /*12fb0*/  FADD.FTZ R14, R208, R14 ;  /* 0x0000000ed00e7221 */ /* 0x004fe20000010000 */
        /* <DEDUP_REMOVED lines=18> */
[----:B0-----:R-:W-:Y:S01]  /*130e0*/  FMNMX.FTZ R170, R170, R161, !PT ;  /* 0x000000a1aaaa7209 */ /* 0x001fe20007810000 */
[-C--:B------:R-:W-:Y:S01]  /*130f0*/  FMUL.FTZ R85, R85, R179.reuse ;  /* 0x000000b355557220 */ /* 0x080fe20000410000 */
[-C--:B------:R-:W-:Y:S01]  /*13100*/  FMUL.FTZ R88, R88, R179.reuse ;  /* 0x000000b358587220 */ /* 0x080fe20000410000 */
[----:B------:R-:W-:Y:S01]  /*13110*/  FMUL.FTZ R89, R89, R179 ;  /* 0x000000b359597220 */ /* 0x000fe20000410000 */
[----:B------:R-:W-:Y:S01]  /*13120*/  MUFU.EX2 R171, R171 ;  /* 0x000000ab00ab7308 */ /* 0x000fe20000000800 */
[C---:B------:R-:W-:Y:S01]  /*13130*/  FMUL.FTZ R165, R170.reuse, R169 ;  /* 0x000000a9aaa57220 */ /* 0x040fe20000410000 */
[----:B------:R-:W-:Y:S01]  /*13140*/  FADD.FTZ R161, -R170, R199 ;  /* 0x000000c7aaa17221 */ /* 0x000fe20000010100 */
[-C--:B------:R-:W-:Y:S01]  /*13150*/  FMUL.FTZ R92, R92, R179.reuse ;  /* 0x000000b35c5c7220 */ /* 0x080fe20000410000 */
[----:B------:R-:W-:Y:S01]  /*13160*/  FMUL.FTZ R93, R93, R179 ;  /* 0x000000b35d5d7220 */ /* 0x000fe20000410000 */
[-CC-:B------:R-:W-:Y:S01]  /*13170*/  FFMA.FTZ R201, R155, R169.reuse, -R165.reuse ;  /* 0x000000a99bc97223 */ /* 0x180fe200000108a5 */
[-CC-:B------:R-:W-:Y:S01]  /*13180*/  FFMA.FTZ R155, R157, R169.reuse, -R165.reuse ;  /* 0x000000a99d9b7223 */ /* 0x180fe200000108a5 */
[----:B------:R-:W-:Y:S01]  /*13190*/  FFMA.FTZ R157, R162, R169, -R165 ;  /* 0x000000a9a29d7223 */ /* 0x000fe200000108a5 */
[----:B------:R-:W-:-:S02]  /*131a0*/  IMAD.MOV R162, RZ, RZ, -R203 ;  /* 0x000000ffffa27224 */ /* 0x000fc400078e0acb */
[-C--:B------:R-:W-:Y:S01]  /*131b0*/  FMUL.FTZ R161, R161, R169.reuse ;  /* 0x000000a9a1a17220 */ /* 0x080fe20000410000 */
[-CC-:B------:R-:W-:Y:S01]  /*131c0*/  FFMA.FTZ R154, R154, R169.reuse, -R165.reuse ;  /* 0x000000a99a9a7223 */ /* 0x180fe200000108a5 */
[----:B------:R-:W-:Y:S01]  /*131d0*/  MUFU.EX2 R201, R201 ;  /* 0x000000c900c97308 */ /* 0x000fe20000000800 */
[-CC-:B------:R-:W-:Y:S01]  /*131e0*/  FFMA.FTZ R164, R158, R169.reuse, -R165.reuse ;  /* 0x000000a99ea47223 */ /* 0x180fe200000108a5 */
[----:B------:R-:W-:Y:S01]  /*131f0*/  ISETP.NE.AND P2, PT, R189, R162, PT ;  /* 0x000000a2bd00720c */ /* 0x000fe20003f45270 */
[----:B------:R-:W-:Y:S02]  /*13200*/  @!P1 VIADD R162, R20, 0x38840 ;  /* 0x0003884014a29836 */ /* 0x000fe40000000000 */
[-CC-:B------:R-:W-:Y:S01]  /*13210*/  FFMA.FTZ R158, R163, R169.reuse, -R165.reuse ;  /* 0x000000a9a39e7223 */ /* 0x180fe200000108a5 */
[-CC-:B------:R-:W-:Y:S01]  /*13220*/  FFMA.FTZ R194, R166, R169.reuse, -R165.reuse ;  /* 0x000000a9a6c27223 */ /* 0x180fe200000108a5 */
[-CC-:B------:R-:W-:Y:S01]  /*13230*/  FFMA.FTZ R199, R167, R169.reuse, -R165.reuse ;  /* 0x000000a9a7c77223 */ /* 0x180fe200000108a5 */
[-CC-:B------:R-:W-:Y:S01]  /*13240*/  FFMA.FTZ R181, R181, R169.reuse, -R165.reuse ;  /* 0x000000a9b5b57223 */ /* 0x180fe200000108a5 */
[----:B------:R-:W-:Y:S01]  /*13250*/  MUFU.EX2 R161, R161 ;  /* 0x000000a100a17308 */ /* 0x000fe20000000800 */
[----:B------:R-:W-:Y:S01]  /*13260*/  @!P1 PRMT R162, RZ, 0x654, R162 ;  /* 0x00000654ffa29816 */ /* 0x000fe200000000a2 */
[-CC-:B------:R-:W-:Y:S01]  /*13270*/  FFMA.FTZ R200, R202, R169.reuse, -R165.reuse ;  /* 0x000000a9cac87223 */ /* 0x180fe200000108a5 */
[-CC-:B------:R-:W-:Y:S01]  /*13280*/  FFMA.FTZ R205, R205, R169.reuse, -R165.reuse ;  /* 0x000000a9cdcd7223 */ /* 0x180fe200000108a5 */
[-CC-:B------:R-:W-:Y:S01]  /*13290*/  FFMA.FTZ R206, R206, R169.reuse, -R165.reuse ;  /* 0x000000a9cece7223 */ /* 0x180fe200000108a5 */
[----:B------:R0:W-:Y:S01]  /*132a0*/  @!P1 SYNCS.ARRIVE.TRANS64.RED.A1T0 RZ, [R162+URZ], RZ ;  /* 0x000000ffa2ff99a7 */ /* 0x0001e2000810043f */
[----:B------:R-:W-:Y:S01]  /*132b0*/  FFMA.FTZ R207, R207, R169, -R165 ;  /* 0x000000a9cfcf7223 */ /* 0x000fe200000108a5 */
[-C--:B------:R-:W-:Y:S01]  /*132c0*/  FMUL.FTZ R96, R96, R179.reuse ;  /* 0x000000b360607220 */ /* 0x080fe20000410000 */
[----:B------:R-:W1:Y:S01]  /*132d0*/  MUFU.EX2 R154, R154 ;  /* 0x0000009a009a7308 */ /* 0x000e620000000800 */
[-C--:B------:R-:W-:Y:S01]  /*132e0*/  FMUL.FTZ R97, R97, R179.reuse ;  /* 0x000000b361617220 */ /* 0x080fe20000410000 */
[-C--:B------:R-:W-:Y:S01]  /*132f0*/  FMUL.FTZ R100, R100, R179.reuse ;  /* 0x000000b364647220 */ /* 0x080fe20000410000 */
[-C--:B------:R-:W-:Y:S01]  /*13300*/  FMUL.FTZ R101, R101, R179.reuse ;  /* 0x000000b365657220 */ /* 0x080fe20000410000 */
[----:B------:R-:W-:Y:S01]  /*13310*/  FMUL.FTZ R104, R104, R179 ;  /* 0x000000b368687220 */ /* 0x000fe20000410000 */
[----:B0-----:R-:W-:-:S02]  /*13320*/  @!P2 IMAD R162, R198, 0x40, R190 ;  /* 0x00000040c6a2a824 */ /* 0x001fc400078e02be */
[-CC-:B------:R-:W-:Y:S01]  /*13330*/  FFMA.FTZ R198, R204, R169.reuse, -R165.reuse ;  /* 0x000000a9ccc67223 */ /* 0x180fe200000108a5 */
[-CC-:B------:R-:W-:Y:S01]  /*13340*/  FFMA.FTZ R204, R182, R169.reuse, -R165.reuse ;  /* 0x000000a9b6cc7223 */ /* 0x180fe200000108a5 */
[----:B------:R-:W0:Y:S01]  /*13350*/  MUFU.EX2 R155, R155 ;  /* 0x0000009b009b7308 */ /* 0x000e220000000800 */
[----:B------:R-:W-:Y:S02]  /*13360*/  @!P2 IMAD R162, R162, 0x4, R2 ;  /* 0x00000004a2a2a824 */ /* 0x000fe400078e0202 */
[----:B------:R-:W-:Y:S01]  /*13370*/  FFMA.FTZ R165, R183, R169, -R165 ;  /* 0x000000a9b7a57223 */ /* 0x000fe200000108a5 */
[-C--:B------:R-:W-:Y:S01]  /*13380*/  FMUL.FTZ R105, R105, R179.reuse ;  /* 0x000000b369697220 */ /* 0x080fe20000410000 */
[-C--:B------:R-:W-:Y:S01]  /*13390*/  FMUL.FTZ R108, R108, R179.reuse ;  /* 0x000000b36c6c7220 */ /* 0x080fe20000410000 */
[-C--:B------:R-:W-:Y:S01]  /*133a0*/  FMUL.FTZ R109, R109, R179.reuse ;  /* 0x000000b36d6d7220 */ /* 0x080fe20000410000 */
[----:B------:R-:W-:Y:S01]  /*133b0*/  @!P2 STS [R162+0x38400], R179 ;  /* 0x038400b3a200a388 */ /* 0x000fe20000000800 */
[----:B------:R-:W-:Y:S01]  /*133c0*/  FMUL.FTZ R112, R112, R179 ;  /* 0x000000b370707220 */ /* 0x000fe20000410000 */
[----:B------:R-:W2:Y:S01]  /*133d0*/  MUFU.EX2 R164, R164 ;  /* 0x000000a400a47308 */ /* 0x000ea20000000800 */
[----:B-1----:R-:W-:Y:S01]  /*133e0*/  FFMA.FTZ R15, R161, R15, R154 ;  /* 0x0000000fa10f7223 */ /* 0x002fe2000001009a */
[----:B------:R1:W-:Y:S01]  /*133f0*/  @!P2 STS [R162+0x38420], R161 ;  /* 0x038420a1a200a388 */ /* 0x0003e20000000800 */
[----:B------:R-:W-:Y:S01]  /*13400*/  F2FP.BF16.F32.PACK_AB R153, R201, R154 ;  /* 0x0000009ac999723e */ /* 0x000fe200000010ff */
[-C--:B------:R-:W-:Y:S01]  /*13410*/  FMUL.FTZ R113, R113, R179.reuse ;  /* 0x000000b371717220 */ /* 0x080fe20000410000 */
[----:B------:R-:W-:Y:S01]  /*13420*/  FADD.FTZ R15, R201, R15 ;  /* 0x0000000fc90f7221 */ /* 0x000fe20000010000 */
        /* <DEDUP_REMOVED lines=21> */
[----:B0-----:R-:W-:Y:S01]  /*13580*/  FADD.FTZ R15, R155, R15 ;  /* 0x0000000f9b0f7221 */ /* 0x001fe20000010000 */
[C---:B------:R-:W-:Y:S01]  /*13590*/  FADD.FTZ R14, R197.reuse, R14 ;  /* 0x0000000ec50e7221 */ /* 0x040fe20000010000 */
[----:B------:R-:W-:Y:S01]  /*135a0*/  F2FP.BF16.F32.PACK_AB R154, R197, R208 ;  /* 0x000000d0c59a723e */ /* 0x000fe200000010ff */
[----:B------:R-:W-:Y:S01]  /*135b0*/  FMUL.FTZ R26, R26, R161 ;  /* 0x000000a11a1a7220 */ /* 0x000fe20000410000 */
[----:B--2---:R-:W-:Y:S01]  /*135c0*/  FADD.FTZ R15, R164, R15 ;  /* 0x0000000fa40f7221 */ /* 0x004fe20000010000 */
[----:B------:R-:W0:Y:S01]  /*135d0*/  MUFU.EX2 R199, R199 ;  /* 0x000000c700c77308 */ /* 0x000e220000000800 */
[----:B------:R-:W-:Y:S01]  /*135e0*/  FADD.FTZ R14, R156, R14 ;  /* 0x0000000e9c0e7221 */ /* 0x000fe20000010000 */
[----:B------:R-:W-:Y:S01]  /*135f0*/  F2FP.BF16.F32.PACK_AB R155, R164, R155 ;  /* 0x0000009ba49b723e */ /* 0x000fe200000010ff */
[----:B------:R-:W-:Y:S01]  /*13600*/  BAR.SYNC.DEFER_BLOCKING 0xf, 0x100 ;  /* 0x03c4000000007b1d */ /* 0x000fe20000010000 */
[----:B---3--:R-:W-:Y:S01]  /*13610*/  FADD.FTZ R15, R157, R15 ;  /* 0x0000000f9d0f7221 */ /* 0x008fe20000010000 */
[----:B----4-:R-:W-:Y:S01]  /*13620*/  F2FP.BF16.F32.PACK_AB R157, R158, R157 ;  /* 0x0000009d9e9d723e */ /* 0x010fe200000010ff */
[----:B------:R-:W-:Y:S01]  /*13630*/  FMUL.FTZ R27, R27, R161 ;  /* 0x000000a11b1b7220 */ /* 0x000fe20000410000 */
[----:B------:R-:W-:Y:S01]  /*13640*/  F2FP.BF16.F32.PACK_AB R156, R160, R156 ;  /* 0x0000009ca09c723e */ /* 0x000fe200000010ff */
[----:B------:R-:W-:Y:S01]  /*13650*/  FADD.FTZ R202, R158, R15 ;  /* 0x0000000f9eca7221 */ /* 0x000fe20000010000 */
[----:B------:R-:W-:Y:S01]  /*13660*/  MUFU.EX2 R174, R174 ;  /* 0x000000ae00ae7308 */ /* 0x000fe20000000800 */
[----:B------:R-:W-:Y:S01]  /*13670*/  F2FP.BF16.F32.PACK_AB R158, R171, R159 ;  /* 0x0000009fab9e723e */ /* 0x000fe200000010ff */
        /* <DEDUP_REMOVED lines=67> */
[----:B------:R-:W-:Y:S01]  /*13ab0*/  FADD.FTZ R205, R159, R205 ;  /* 0x000000cd9fcd7221 */ /* 0x000fe20000010000 */
[-C--:B------:R-:W-:Y:S01]  /*13ac0*/  FMUL.FTZ R146, R146, R161.reuse ;  /* 0x000000a192927220 */ /* 0x080fe20000410000 */
[-C--:B------:R-:W-:Y:S01]  /*13ad0*/  FMUL.FTZ R147, R147, R161.reuse ;  /* 0x000000a193937220 */ /* 0x080fe20000410000 */
[----:B------:R-:W3:Y:S01]  /*13ae0*/  MUFU.EX2 R178, R178 ;  /* 0x000000b200b27308 */ /* 0x000ee20000000800 */
[-C--:B------:R-:W-:Y:S01]  /*13af0*/  FMUL.FTZ R150, R150, R161.reuse ;  /* 0x000000a196967220 */ /* 0x080fe20000410000 */
[----:B------:R-:W-:Y:S01]  /*13b00*/  FMUL.FTZ R151, R151, R161 ;  /* 0x000000a197977220 */ /* 0x000fe20000410000 */
[----:B0-----:R-:W-:Y:S01]  /*13b10*/  F2FP.BF16.F32.PACK_AB R159, R199, R194 ;  /* 0x000000c2c79f723e */ /* 0x001fe200000010ff */
[----:B------:R0:W-:Y:S01]  /*13b20*/  STSM.16.M88.4 [R210+0x36400], R152 ;  /* 0x03640098d2007844 */ /* 0x0001e20000000200 */
[----:B--2---:R-:W-:Y:S01]  /*13b30*/  F2FP.BF16.F32.PACK_AB R160, R175, R174 ;  /* 0x000000aeafa0723e */ /* 0x004fe200000010ff */
[----:B------:R-:W-:Y:S01]  /*13b40*/  VIADD R14, R196, 0x80 ;  /* 0x00000080c40e7836 */ /* 0x000fe20000000000 */
[----:B-1----:R-:W-:Y:S01]  /*13b50*/  F2FP.BF16.F32.PACK_AB R161, R200, R181 ;  /* 0x000000b5c8a1723e */ /* 0x002fe200000010ff */
[----:B------:R-:W-:Y:S01]  /*13b60*/  MUFU.EX2 R177, R177 ;  /* 0x000000b100b17308 */ /* 0x000fe20000000800 */
[----:B------:R-:W-:Y:S01]  /*13b70*/  F2FP.BF16.F32.PACK_AB R162, R173, R172 ;  /* 0x000000acada2723e */ /* 0x000fe200000010ff */
[----:B------:R0:W-:Y:S01]  /*13b80*/  STSM.16.M88.4 [R214], R156 ;  /* 0x0000009cd6007844 */ /* 0x0001e20000000200 */
[----:B----4-:R-:W-:Y:S01]  /*13b90*/  F2FP.BF16.F32.PACK_AB R163, R182, R198 ;  /* 0x000000c6b6a3723e */ /* 0x010fe200000010ff */
[----:B------:R-:W-:-:S02]  /*13ba0*/  IMAD.MOV.U32 R15, RZ, RZ, 0x40000040 ;  /* 0x40000040ff0f7424 */ /* 0x000fc400078e00ff */
[----:B------:R-:W-:Y:S01]  /*13bb0*/  FADD.FTZ R202, R194, R202 ;  /* 0x000000cac2ca7221 */ /* 0x000fe20000010000 */
[----:B------:R-:W-:Y:S02]  /*13bc0*/  IMAD.MOV.U32 R197, RZ, RZ, 0x40000040 ;  /* 0x40000040ffc57424 */ /* 0x000fe400078e00ff */
[----:B------:R-:W-:Y:S01]  /*13bd0*/  FADD.FTZ R205, R171, R205 ;  /* 0x000000cdabcd7221 */ /* 0x000fe20000010000 */
[----:B------:R-:W1:Y:S01]  /*13be0*/  MUFU.EX2 R180, R180 ;  /* 0x000000b400b47308 */ /* 0x000e620000000800 */
[----:B---3--:R-:W-:Y:S01]  /*13bf0*/  F2FP.BF16.F32.PACK_AB R164, R178, R176 ;  /* 0x000000b0b2a4723e */ /* 0x008fe200000010ff */
[----:B------:R0:W-:Y:S01]  /*13c00*/  STSM.16.M88.4 [R212], R160 ;  /* 0x000000a0d4007844 */ /* 0x0001e20000000200 */
[----:B------:R-:W-:Y:S01]  /*13c10*/  FADD.FTZ R202, R199, R202 ;  /* 0x000000cac7ca7221 */ /* 0x000fe20000010000 */
[----:B------:R-:W-:Y:S01]  /*13c20*/  FADD.FTZ R174, R174, R205 ;  /* 0x000000cdaeae7221 */ /* 0x000fe20000010000 */
[----:B------:R-:W-:Y:S01]  /*13c30*/  ISETP.GT.AND P2, PT, R21, RZ, PT ;  /* 0x000000ff1500720c */ /* 0x000fe20003f44270 */
[----:B------:R-:W-:-:S02]  /*13c40*/  @!P1 VIADD R20, R20, 0x38860 ;  /* 0x0003886014149836 */ /* 0x000fc40000000000 */
[----:B------:R-:W-:Y:S01]  /*13c50*/  FADD.FTZ R181, R181, R202 ;  /* 0x000000cab5b57221 */ /* 0x000fe20000010000 */
[----:B------:R-:W2:Y:S01]  /*13c60*/  MUFU.EX2 R183, R206 ;  /* 0x000000ce00b77308 */ /* 0x000ea20000000800 */
[----:B------:R-:W-:Y:S01]  /*13c70*/  FADD.FTZ R175, R175, R174 ;  /* 0x000000aeafaf7221 */ /* 0x000fe20000010000 */
[----:B------:R-:W-:Y:S02]  /*13c80*/  IMAD.MOV.U32 R199, RZ, RZ, R170 ;  /* 0x000000ffffc77224 */ /* 0x000fe400078e00aa */
[----:B------:R-:W-:Y:S01]  /*13c90*/  FADD.FTZ R181, R200, R181 ;  /* 0x000000b5c8b57221 */ /* 0x000fe20000010000 */
[----:B------:R-:W-:Y:S01]  /*13ca0*/  @!P1 PRMT R20, RZ, 0x654, R20 ;  /* 0x00000654ff149816 */ /* 0x000fe20000000014 */
[----:B------:R-:W-:Y:S01]  /*13cb0*/  FADD.FTZ R172, R172, R175 ;  /* 0x000000afacac7221 */ /* 0x000fe20000010000 */
[----:B------:R-:W-:Y:S02]  /*13cc0*/  IMAD.MOV.U32 R194, RZ, RZ, R168 ;  /* 0x000000ffffc27224 */ /* 0x000fe400078e00a8 */
[----:B------:R-:W-:Y:S01]  /*13cd0*/  FADD.FTZ R181, R198, R181 ;  /* 0x000000b5c6b57221 */ /* 0x000fe20000010000 */
[----:B------:R-:W3:Y:S01]  /*13ce0*/  MUFU.EX2 R201, R207 ;  /* 0x000000cf00c97308 */ /* 0x000ee20000000800 */
[----:B-1----:R-:W-:Y:S01]  /*13cf0*/  F2FP.BF16.F32.PACK_AB R166, R180, R177 ;  /* 0x000000b1b4a6723e */ /* 0x002fe200000010ff */
[----:B------:R-:W-:Y:S01]  /*13d00*/  FADD.FTZ R173, R173, R172 ;  /* 0x000000acadad7221 */ /* 0x000fe20000010000 */
[----:B------:R-:W-:Y:S01]  /*13d10*/  FADD.FTZ R182, R182, R181 ;  /* 0x000000b5b6b67221 */ /* 0x000fe20000010000 */
[----:B------:R-:W-:-:S02]  /*13d20*/  IMAD.MOV.U32 R198, RZ, RZ, R18 ;  /* 0x000000ffffc67224 */ /* 0x000fc400078e0012 */
[----:B------:R-:W-:Y:S02]  /*13d30*/  FADD.FTZ R173, R176, R173 ;  /* 0x000000adb0ad7221 */ /* 0x000fe40000010000 */
[----:B------:R-:W-:Y:S01]  /*13d40*/  MUFU.EX2 R204, R204 ;  /* 0x000000cc00cc7308 */ /* 0x000fe20000000800 */
[----:B--2---:R-:W-:Y:S01]  /*13d50*/  FADD.FTZ R182, R183, R182 ;  /* 0x000000b6b7b67221 */ /* 0x004fe20000010000 */
[----:B------:R-:W-:-:S04]  /*13d60*/  FADD.FTZ R178, R178, R173 ;  /* 0x000000adb2b27221 */ /* 0x000fc80000010000 */
[----:B------:R-:W-:Y:S02]  /*13d70*/  FADD.FTZ R177, R177, R178 ;  /* 0x000000b2b1b17221 */ /* 0x000fe40000010000 */
[----:B------:R3:W1:Y:S02]  /*13d80*/  MUFU.EX2 R179, R165 ;  /* 0x000000a500b37308 */ /* 0x0006640000000800 */
[C---:B---3--:R-:W-:Y:S01]  /*13d90*/  F2FP.BF16.F32.PACK_AB R165, R201.reuse, R183 ;  /* 0x000000b7c9a5723e */ /* 0x048fe200000010ff */
[----:B------:R-:W-:Y:S01]  /*13da0*/  FADD.FTZ R201, R201, R182 ;  /* 0x000000b6c9c97221 */ /* 0x000fe20000010000 */
[----:B-1----:R-:W-:-:S03]  /*13db0*/  F2FP.BF16.F32.PACK_AB R167, R179, R204 ;  /* 0x000000ccb3a7723e */ /* 0x002fc600000010ff */
[----:B------:R-:W-:Y:S02]  /*13dc0*/  FADD.FTZ R204, R204, R201 ;  /* 0x000000c9cccc7221 */ /* 0x000fe40000010000 */
        /* <DEDUP_REMOVED lines=15> */
[----:B------:R-:W-:Y:S01]  /*13ec0*/  FADD.FTZ R15, R179, R204 ;  /* 0x000000ccb30f7221 */ /* 0x000fe20000010000 */
[----:B------:R-:W-:Y:S02]  /*13ed0*/  WARPGROUP.DEPBAR.LE gsb0, 0x0 ;  /* 0x00008000000079c5 */ /* 0x000fe40000010000 */
[----:B------:R-:W-:-:S15]  /*13ee0*/  WARPGROUP.ARRIVE ;  /* 0x00000000000079c5 */ /* 0x000fde0000000000 */
[----:B------:R-:W-:-:S06]  /*13ef0*/  NOP ;  /* 0x0000000000007918 */ /* 0x000fcc0000000000 */
        /* <DEDUP_REMOVED lines=20> */
.L_x_8918:
[----:B------:R-:W-:Y:S05]  /*14040*/  BSYNC B0 ;  /* 0x0000000000007941 */ /* 0x000fea0003800000 */
.L_x_8917:
[----:B------:R-:W1:Y:S01]  /*14050*/  SHFL.BFLY PT, R3, R14, 0x2, 0x1f ;  /* 0x0c401f000e037f89 */ /* 0x000e6200000e0000 */
[----:B------:R-:W-:Y:S02]  /*14060*/  IMAD.MOV R6, RZ, RZ, -R203 ;  /* 0x000000ffff067224 */ /* 0x000fe400078e0acb */
[----:B------:R-:W-:Y:S01]  /*14070*/  VIADD R171, R18, 0x1 ;  /* 0x0000000112ab7836 */ /* 0x000fe20000000000 */
[----:B------:R-:W2:Y:S01]  /*14080*/  SHFL.BFLY PT, R0, R15, 0x2, 0x1f ;  /* 0x0c401f000f007f89 */ /* 0x000ea200000e0000 */
[----:B------:R-:W-:Y:S01]  /*14090*/  IMAD.MOV.U32 R21, RZ, RZ, -0x800000 ;  /* 0xff800000ff157424 */ /* 0x000fe200078e00ff */
[----:B------:R-:W-:Y:S08]  /*140a0*/  BAR.ARV 0x8, 0x100 ;  /* 0x0204000000007b1d */ /* 0x000ff00000002000 */
[----:B------:R-:W-:Y:S01]  /*140b0*/  BAR.SYNC.DEFER_BLOCKING 0xf, 0x100 ;  /* 0x03c4000000007b1d */ /* 0x000fe20000010000 */
[----:B------:R-:W-:Y:S01]  /*140c0*/  ISETP.NE.AND P0, PT, R189, R6, PT ;  /* 0x00000006bd00720c */ /* 0x000fe20003f05270 */
[----:B------:R-:W-:Y:S01]  /*140d0*/  IMAD.MOV.U32 R20, RZ, RZ, -0x800000 ;  /* 0xff800000ff147424 */ /* 0x000fe200078e00ff */
[----:B------:R-:W-:Y:S01]  /*140e0*/  ISETP.NE.AND P1, PT, R171, 0x2, PT ;  /* 0x00000002ab00780c */ /* 0x000fe20003f25270 */
[----:B------:R-:W-:-:S03]  /*140f0*/  VIADD R226, R226, 0x1 ;  /* 0x00000001e2e27836 */ /* 0x000fc60000000000 */
[----:B------:R-:W-:Y:S01]  /*14100*/  SEL R6, RZ, 0x1, P1 ;  /* 0x00000001ff067807 */ /* 0x000fe20000800000 */
[----:B-1----:R-:W-:-:S03]  /*14110*/  FADD.FTZ R4, R3, R14 ;  /* 0x0000000e03047221 */ /* 0x002fc60000010000 */
[----:B------:R-:W-:Y:S01]  /*14120*/  LOP3.LUT R19, R19, R6, RZ, 0x3c, !PT ;  /* 0x0000000613137212 */ /* 0x000fe200078e3cff */
[----:B--2---:R-:W-:Y:S01]  /*14130*/  FADD.FTZ R5, R0, R15 ;  /* 0x0000000f00057221 */ /* 0x004fe20000010000 */
[----:B------:R-:W1:Y:S04]  /*14140*/  SHFL.BFLY PT, R3, R4, 0x1, 0x1f ;  /* 0x0c201f0004037f89 */ /* 0x000e6800000e0000 */
[----:B------:R-:W2:Y:S01]  /*14150*/  SHFL.BFLY PT, R0, R5, 0x1, 0x1f ;  /* 0x0c201f0005007f89 */ /* 0x000ea200000e0000 */
[----:B-1----:R-:W-:Y:S01]  /*14160*/  FADD.FTZ R7, R4, R3 ;  /* 0x0000000304077221 */ /* 0x002fe20000010000 */
[----:B------:R-:W-:Y:S02]  /*14170*/  IMAD.MOV.U32 R3, RZ, RZ, RZ ;  /* 0x000000ffff037224 */ /* 0x000fe400078e00ff */
[----:B------:R-:W-:-:S02]  /*14180*/  IMAD.MOV.U32 R4, RZ, RZ, RZ ;  /* 0x000000ffff047224 */ /* 0x000fc400078e00ff */
[----:B--2---:R-:W-:Y:S01]  /*14190*/  FADD.FTZ R0, R5, R0 ;  /* 0x0000000005007221 */ /* 0x004fe20000010000 */
[----:B------:R-:W-:Y:S01]  /*141a0*/  FSETP.NE.FTZ.AND P2, PT, R7, RZ, PT ;  /* 0x000000ff0700720b */ /* 0x000fe20003f55000 */
[----:B------:R-:W-:-:S03]  /*141b0*/  @!P0 IMAD R5, R18, 0x40, R190 ;  /* 0x0000004012058824 */ /* 0x000fc600078e02be */
[----:B------:R-:W-:Y:S01]  /*141c0*/  FSETP.NE.FTZ.AND P3, PT, R0, RZ, PT ;  /* 0x000000ff0000720b */ /* 0x000fe20003f75000 */
[----:B------:R-:W-:-:S08]  /*141d0*/  @!P0 IMAD R5, R5, 0x4, R2 ;  /* 0x0000000405058824 */ /* 0x000fd000078e0202 */
[----:B------:R-:W0:Y:S01]  /*141e0*/  @P2 MUFU.RCP R3, R7 ;  /* 0x0000000700032308 */ /* 0x000e220000001000 */
[----:B------:R-:W-:-:S03]  /*141f0*/  @P2 FMUL.FTZ R18, R169, 0.69314718246459960938 ;  /* 0x3f317218a9122820 */ /* 0x000fc60000410000 */
[----:B------:R-:W-:-:S04]  /*14200*/  @P3 FMUL.FTZ R169, R169, 0.69314718246459960938 ;  /* 0x3f317218a9a93820 */ /* 0x000fc80000410000 */
[----:B------:R-:W1:Y:S08]  /*14210*/  @P3 MUFU.RCP R4, R0 ;  /* 0x0000000000043308 */ /* 0x000e700000001000 */
[----:B------:R-:W2:Y:S01]  /*14220*/  @P2 MUFU.LG2 R2, R7 ;  /* 0x0000000700022308 */ /* 0x000ea20000000c00 */
[-C--:B0-----:R-:W-:Y:S01]  /*14230*/  FMUL.FTZ R172, R32, R3.reuse ;  /* 0x0000000320ac7220 */ /* 0x081fe20000410000 */
[----:B------:R0:W-:Y:S01]  /*14240*/  @!P0 STS [R5+0x38400], R3 ;  /* 0x0384000305008388 */ /* 0x0001e20000000800 */
[-C--:B------:R-:W-:Y:S01]  /*14250*/  FMUL.FTZ R166, R33, R3.reuse ;  /* 0x0000000321a67220 */ /* 0x080fe20000410000 */
[-C--:B------:R-:W-:Y:S01]  /*14260*/  FMUL.FTZ R24, R24, R3.reuse ;  /* 0x0000000318187220 */ /* 0x080fe20000410000 */
[-C--:B------:R-:W-:Y:S01]  /*14270*/  FMUL.FTZ R25, R25, R3.reuse ;  /* 0x0000000319197220 */ /* 0x080fe20000410000 */
[-C--:B------:R-:W-:Y:S01]  /*14280*/  FMUL.FTZ R28, R28, R3.reuse ;  /* 0x000000031c1c7220 */ /* 0x080fe20000410000 */
[-C--:B------:R-:W-:Y:S01]  /*14290*/  FMUL.FTZ R29, R29, R3.reuse ;  /* 0x000000031d1d7220 */ /* 0x080fe20000410000 */
[----:B------:R-:W3:Y:S01]  /*142a0*/  @P3 MUFU.LG2 R32, R0 ;  /* 0x0000000000203308 */ /* 0x000ee20000000c00 */
        /* <DEDUP_REMOVED lines=65> */
[----:B------:R-:W-:Y:S01]  /*146c0*/  FMUL.FTZ R13, R66, R4 ;  /* 0x00000004420d7220 */ /* 0x000fe20000410000 */
[----:B------:R-:W-:Y:S01]  /*146d0*/  @P2 FFMA.FTZ R21, R18, R168, R33 ;  /* 0x000000a812152223 */ /* 0x000fe20000010021 */
[----:B------:R-:W-:Y:S01]  /*146e0*/  PLOP3.LUT P0, PT, PT, PT, PT, 0x8, 0x0 ;  /* 0x000000000000781c */ /* 0x000fe20003f0e170 */
[-C--:B------:R-:W-:Y:S01]  /*146f0*/  FMUL.FTZ R26, R26, R4.reuse ;  /* 0x000000041a1a7220 */ /* 0x080fe20000410000 */
[-C--:B------:R-:W-:Y:S01]  /*14700*/  FMUL.FTZ R27, R30, R4.reuse ;  /* 0x000000041e1b7220 */ /* 0x080fe20000410000 */
[-C--:B------:R-:W-:Y:S01]  /*14710*/  FMUL.FTZ R31, R31, R4.reuse ;  /* 0x000000041f1f7220 */ /* 0x080fe20000410000 */
[-C--:B0-----:R-:W-:Y:S01]  /*14720*/  FMUL.FTZ R3, R34, R4.reuse ;  /* 0x0000000422037220 */ /* 0x081fe20000410000 */
        /* <DEDUP_REMOVED lines=58> */
.L_x_8852:
[----:B------:R-:W-:Y:S05]  /*14ad0*/  BSYNC B7 ;  /* 0x0000000000077941 */ /* 0x000fea0003800000 */
.L_x_8850:
[----:B------:R-:W1:Y:S08]  /*14ae0*/  S2UR UR5, SR_CgaCtaId ;  /* 0x00000000000579c3 */ /* 0x000e700000008800 */
[----:B------:R-:W-:Y:S06]  /*14af0*/  BAR.SYNC.DEFER_BLOCKING 0x5, 0x180 ;  /* 0x0146000000007b1d */ /* 0x000fec0000010000 */
[----:B------:R-:W-:Y:S01]  /*14b00*/  UMOV UR4, 0x400 ;  /* 0x0000040000047882 */ /* 0x000fe20000000000 */
[----:B------:R-:W-:Y:S01]  /*14b10*/  BSSY B0, `(.L_x_8930) ;  /* 0x00002e8000007945 */ /* 0x000fe20003800000 */
[----:B-1----:R-:W-:-:S06]  /*14b20*/  ULEA UR4, UR5, UR4, 0x18 ;  /* 0x0000000405047291 */ /* 0x002fcc000f8ec03f */
[----:B------:R-:W-:-:S05]  /*14b30*/  IMAD.U32 R2, RZ, RZ, UR4 ;  /* 0x00000004ff027e24 */ /* 0x000fca000f8e00ff */
[----:B------:R1:W2:Y:S01]  /*14b40*/  LDS.128 R32, [R2+0x388d0] ;  /* 0x0388d00002207984 */ /* 0x0002a20000000c00 */
[----:B------:R-:W-:Y:S06]  /*14b50*/  BAR.ARV 0x4, 0x180 ;  /* 0x0106000000007b1d */ /* 0x000fec0000002000 */
[----:B------:R-:W-:Y:S05]  /*14b60*/  @P0 BRA `(.L_x_8931) ;  /* 0x0000002000140947 */ /* 0x000fea0003800000 */
[----:B------:R-:W3:Y:S01]  /*14b70*/  LDL R4, [R1+0xc] ;  /* 0x00000c0001047983 */ /* 0x000ee20000100800 */
[----:B------:R-:W-:Y:S01]  /*14b80*/  F2FP.BF16.F32.PACK_AB R24, R25, R24 ;  /* 0x000000181918723e */ /* 0x000fe200000010ff */
[----:B------:R-:W-:Y:S01]  /*14b90*/  ULDC.64 UR4, c[0x0][0xd00] ;  /* 0x0003400000047ab9 */ /* 0x000fe20000000a00 */
[----:B------:R-:W-:Y:S01]  /*14ba0*/  F2FP.BF16.F32.PACK_AB R25, R0, R26 ;  /* 0x0000001a0019723e */ /* 0x000fe200000010ff */
[----:B------:R-:W4:Y:S01]  /*14bb0*/  S2R R41, SR_SWINHI ;  /* 0x0000000000297919 */ /* 0x000f220000002f00 */
        /* <DEDUP_REMOVED lines=17> */
[----:B----4-:R-:W-:Y:S02]  /*14cd0*/  MOV R37, R41 ;  /* 0x0000002900257202 */ /* 0x010fe40000000f00 */
        /* <DEDUP_REMOVED lines=25> */
[----:B------:R-:W-:Y:S01]  /*14e70*/  F2FP.BF16.F32.PACK_AB R147, R151, R150 ;  /* 0x000000969793723e */ /* 0x000fe200000010ff */
[----:B------:R-:W-:Y:S01]  /*14e80*/  BAR.SYNC.DEFER_BLOCKING 0x1, 0x100 ;  /* 0x0044000000007b1d */ /* 0x000fe20000010000 */
[----:B---3--:R-:W-:-:S03]  /*14e90*/  IMAD.WIDE R40, R4, 0x2, R36 ;  /* 0x0000000204287825 */ /* 0x008fc600078e0224 */
[C---:B------:R-:W-:Y:S02]  /*14ea0*/  LOP3.LUT R45, R40.reuse, 0x380, RZ, 0xc0, !PT ;  /* 0x00000380282d7812 */ /* 0x040fe400078ec0ff */
[C---:B------:R-:W-:Y:S02]  /*14eb0*/  IADD3 R0, P1, R40.reuse, 0x20, RZ ;  /* 0x0000002028007810 */ /* 0x040fe40007f3e0ff */
[----:B------:R-:W-:Y:S02]  /*14ec0*/  SHF.R.U64 R45, R45, 0x3, RZ ;  /* 0x000000032d2d7819 */ /* 0x000fe400000012ff */
[C---:B------:R-:W-:Y:S02]  /*14ed0*/  IADD3 R28, P4, R40.reuse, 0x60, RZ ;  /* 0x00000060281c7810 */ /* 0x040fe40007f9e0ff */
[----:B------:R-:W-:Y:S01]  /*14ee0*/  LOP3.LUT R44, R45, R40, RZ, 0x3c, !PT ;  /* 0x000000282d2c7212 */ /* 0x000fe200078e3cff */
[--C-:B------:R-:W-:Y:S01]  /*14ef0*/  IMAD.MOV.U32 R45, RZ, RZ, R41.reuse ;  /* 0x000000ffff2d7224 */ /* 0x100fe200078e0029 */
[----:B------:R-:W-:Y:S01]  /*14f00*/  IADD3 R4, P0, R40, 0x40, RZ ;  /* 0x0000004028047810 */ /* 0x000fe20007f1e0ff */
[----:B------:R-:W-:Y:S01]  /*14f10*/  IMAD.X R29, RZ, RZ, R41, P4 ;  /* 0x000000ffff1d7224 */ /* 0x000fe200020e0629 */
[----:B------:R-:W-:-:S02]  /*14f20*/  LOP3.LUT R169, R0, 0x380, RZ, 0xc0, !PT ;  /* 0x0000038000a97812 */ /* 0x000fc400078ec0ff */
[----:B------:R-:W-:Y:S02]  /*14f30*/  LOP3.LUT R173, R28, 0x380, RZ, 0xc0, !PT ;  /* 0x000003801cad7812 */ /* 0x000fe400078ec0ff */
[----:B------:R-:W-:Y:S02]  /*14f40*/  MOV R44, R44 ;  /* 0x0000002c002c7202 */ /* 0x000fe40000000f00 */
[----:B------:R-:W-:Y:S02]  /*14f50*/  LOP3.LUT R171, R4, 0x380, RZ, 0xc0, !PT ;  /* 0x0000038004ab7812 */ /* 0x000fe400078ec0ff */
[----:B------:R-:W-:Y:S01]  /*14f60*/  SHF.R.U64 R169, R169, 0x3, RZ ;  /* 0x00000003a9a97819 */ /* 0x000fe200000012ff */
[----:B------:R3:W-:Y:S01]  /*14f70*/  STSM.16.M88.4 [R44], R24 ;  /* 0x000000182c007844 */ /* 0x0007e20000000200 */
[----:B-----5:R-:W-:Y:S02]  /*14f80*/  IADD3 R30, P3, R40, 0x2000, RZ ;  /* 0x00002000281e7810 */ /* 0x020fe40007f7e0ff */
[----:B------:R-:W-:-:S02]  /*14f90*/  SHF.R.U64 R173, R173, 0x3, RZ ;  /* 0x00000003adad7819 */ /* 0x000fc400000012ff */
[C---:B--2---:R-:W-:Y:S01]  /*14fa0*/  IADD3 R32, P5, R40.reuse, 0x2040, RZ ;  /* 0x0000204028207810 */ /* 0x044fe20007fbe0ff */
[--C-:B------:R-:W-:Y:S01]  /*14fb0*/  IMAD.X R31, RZ, RZ, R41.reuse, P3 ;  /* 0x000000ffff1f7224 */ /* 0x100fe200018e0629 */
[----:B------:R-:W-:Y:S02]  /*14fc0*/  SHF.R.U64 R171, R171, 0x3, RZ ;  /* 0x00000003abab7819 */ /* 0x000fe400000012ff */
[----:B------:R-:W-:Y:S01]  /*14fd0*/  IADD3 R48, P6, R40, 0x2020, RZ ;  /* 0x0000202028307810 */ /* 0x000fe20007fde0ff */
[--C-:B------:R-:W-:Y:S01]  /*14fe0*/  IMAD.X R53, RZ, RZ, R41.reuse, P5 ;  /* 0x000000ffff357224 */ /* 0x100fe200028e0629 */
[----:B------:R-:W-:Y:S02]  /*14ff0*/  LOP3.LUT R28, R173, R28, RZ, 0x3c, !PT ;  /* 0x0000001cad1c7212 */ /* 0x000fe400078e3cff */
[----:B------:R-:W-:Y:S01]  /*15000*/  LOP3.LUT R173, R32, 0x380, RZ, 0xc0, !PT ;  /* 0x0000038020ad7812 */ /* 0x000fe200078ec0ff */
[--C-:B------:R-:W-:Y:S01]  /*15010*/  IMAD.X R49, RZ, RZ, R41.reuse, P6 ;  /* 0x000000ffff317224 */ /* 0x100fe200030e0629 */
[----:B0-----:R-:W-:Y:S01]  /*15020*/  IADD3 R68, P4, R40, 0x4040, RZ ;  /* 0x0000404028447810 */ /* 0x001fe20007f9e0ff */
[--C-:B---3--:R-:W-:Y:S01]  /*15030*/  IMAD.X R25, RZ, RZ, R41.reuse, P1 ;  /* 0x000000ffff197224 */ /* 0x108fe200008e0629 */
[----:B------:R-:W-:Y:S01]  /*15040*/  LOP3.LUT R24, R169, R0, RZ, 0x3c, !PT ;  /* 0x00000000a9187212 */ /* 0x000fe200078e3cff */
[--C-:B------:R-:W-:Y:S01]  /*15050*/  IMAD.X R27, RZ, RZ, R41.reuse, P0 ;  /* 0x000000ffff1b7224 */ /* 0x100fe200000e0629 */
[----:B------:R-:W-:Y:S01]  /*15060*/  LOP3.LUT R169, R30, 0x380, RZ, 0xc0, !PT ;  /* 0x000003801ea97812 */ /* 0x000fe200078ec0ff */
[----:B------:R-:W-:Y:S01]  /*15070*/  IMAD.X R69, RZ, RZ, R41, P4 ;  /* 0x000000ffff457224 */ /* 0x000fe200020e0629 */
[----:B------:R-:W-:-:S02]  /*15080*/  LOP3.LUT R26, R171, R4, RZ, 0x3c, !PT ;  /* 0x00000004ab1a7212 */ /* 0x000fc400078e3cff */
[----:B------:R-:W-:Y:S02]  /*15090*/  LOP3.LUT R171, R48, 0x380, RZ, 0xc0, !PT ;  /* 0x0000038030ab7812 */ /* 0x000fe400078ec0ff */
[----:B------:R-:W-:Y:S02]  /*150a0*/  SHF.R.U64 R169, R169, 0x3, RZ ;  /* 0x00000003a9a97819 */ /* 0x000fe400000012ff */
[C---:B------:R-:W-:Y:S02]  /*150b0*/  IADD3 R60, P1, R40.reuse, 0x4000, RZ ;  /* 0x00004000283c7810 */ /* 0x040fe40007f3e0ff */
[----:B------:R-:W-:Y:S02]  /*150c0*/  SHF.R.U64 R173, R173, 0x3, RZ ;  /* 0x00000003adad7819 */ /* 0x000fe400000012ff */
[----:B------:R-:W-:Y:S01]  /*150d0*/  SHF.R.U64 R171, R171, 0x3, RZ ;  /* 0x00000003abab7819 */ /* 0x000fe200000012ff */
[----:B------:R-:W-:Y:S01]  /*150e0*/  IMAD.X R61, RZ, RZ, R41, P1 ;  /* 0x000000ffff3d7224 */ /* 0x000fe200008e0629 */
[----:B------:R-:W-:-:S02]  /*150f0*/  IADD3 R64, P0, R40, 0x4020, RZ ;  /* 0x0000402028407810 */ /* 0x000fc40007f1e0ff */
[----:B------:R-:W-:Y:S02]  /*15100*/  LOP3.LUT R30, R169, R30, RZ, 0x3c, !PT ;  /* 0x0000001ea91e7212 */ /* 0x000fe400078e3cff */
[----:B------:R-:W-:Y:S01]  /*15110*/  IADD3 R56, P2, R40, 0x2060, RZ ;  /* 0x0000206028387810 */ /* 0x000fe20007f5e0ff */
[--C-:B------:R-:W-:Y:S01]  /*15120*/  IMAD.X R65, RZ, RZ, R41.reuse, P0 ;  /* 0x000000ffff417224 */ /* 0x100fe200000e0629 */
[----:B------:R-:W-:Y:S02]  /*15130*/  LOP3.LUT R52, R173, R32, RZ, 0x3c, !PT ;  /* 0x00000020ad347212 */ /* 0x000fe400078e3cff */
[----:B------:R-:W-:Y:S01]  /*15140*/  LOP3.LUT R169, R60, 0x380, RZ, 0xc0, !PT ;  /* 0x000003803ca97812 */ /* 0x000fe200078ec0ff */
[----:B------:R-:W-:Y:S01]  /*15150*/  IMAD.X R57, RZ, RZ, R41, P2 ;  /* 0x000000ffff397224 */ /* 0x000fe200010e0629 */
[----:B------:R-:W-:Y:S02]  /*15160*/  LOP3.LUT R48, R171, R48, RZ, 0x3c, !PT ;  /* 0x00000030ab307212 */ /* 0x000fe400078e3cff */
[----:B------:R-:W-:-:S02]  /*15170*/  LOP3.LUT R173, R68, 0x380, RZ, 0xc0, !PT ;  /* 0x0000038044ad7812 */ /* 0x000fc400078ec0ff */
[----:B------:R-:W-:Y:S02]  /*15180*/  LOP3.LUT R171, R64, 0x380, RZ, 0xc0, !PT ;  /* 0x0000038040ab7812 */ /* 0x000fe400078ec0ff */
[----:B------:R-:W-:Y:S02]  /*15190*/  SHF.R.U64 R169, R169, 0x3, RZ ;  /* 0x00000003a9a97819 */ /* 0x000fe400000012ff */
[----:B------:R-:W-:Y:S02]  /*151a0*/  IADD3 R44, P6, R40, 0x6000, RZ ;  /* 0x00006000282c7810 */ /* 0x000fe40007fde0ff */
[----:B------:R-:W-:Y:S02]  /*151b0*/  LOP3.LUT R175, R56, 0x380, RZ, 0xc0, !PT ;  /* 0x0000038038af7812 */ /* 0x000fe400078ec0ff */
[----:B------:R-:W-:Y:S01]  /*151c0*/  SHF.R.U64 R173, R173, 0x3, RZ ;  /* 0x00000003adad7819 */ /* 0x000fe200000012ff */
[----:B------:R-:W-:Y:S01]  /*151d0*/  IMAD.X R115, RZ, RZ, R41, P6 ;  /* 0x000000ffff737224 */ /* 0x000fe200030e0629 */
[----:B------:R-:W-:-:S02]  /*151e0*/  IADD3 R168, P2, R40, 0x6040, RZ ;  /* 0x0000604028a87810 */ /* 0x000fc40007f5e0ff */
[----:B------:R-:W-:Y:S02]  /*151f0*/  SHF.R.U64 R171, R171, 0x3, RZ ;  /* 0x00000003abab7819 */ /* 0x000fe400000012ff */
[----:B------:R-:W-:Y:S01]  /*15200*/  IADD3 R70, P5, R40, 0x6020, RZ ;  /* 0x0000602028467810 */ /* 0x000fe20007fbe0ff */
[--C-:B------:R-:W-:Y:S01]  /*15210*/  IMAD.X R45, RZ, RZ, R41.reuse, P2 ;  /* 0x000000ffff2d7224 */ /* 0x100fe200010e0629 */
[----:B------:R-:W-:Y:S02]  /*15220*/  LOP3.LUT R60, R169, R60, RZ, 0x3c, !PT ;  /* 0x0000003ca93c7212 */ /* 0x000fe400078e3cff */
[----:B------:R-:W-:Y:S01]  /*15230*/  SHF.R.U64 R175, R175, 0x3, RZ ;  /* 0x00000003afaf7819 */ /* 0x000fe200000012ff */
[----:B------:R-:W-:Y:S01]  /*15240*/  IMAD.X R119, RZ, RZ, R41, P5 ;  /* 0x000000ffff777224 */ /* 0x000fe200028e0629 */
[----:B------:R-:W-:Y:S02]  /*15250*/  LOP3.LUT R68, R173, R68, RZ, 0x3c, !PT ;  /* 0x00000044ad447212 */ /* 0x000fe400078e3cff */
[----:B------:R-:W-:-:S02]  /*15260*/  LOP3.LUT R169, R44, 0x380, RZ, 0xc0, !PT ;  /* 0x000003802ca97812 */ /* 0x000fc400078ec0ff */
[----:B------:R-:W-:Y:S02]  /*15270*/  IADD3 R72, P3, R40, 0x4060, RZ ;  /* 0x0000406028487810 */ /* 0x000fe40007f7e0ff */
[----:B------:R-:W-:Y:S02]  /*15280*/  LOP3.LUT R64, R171, R64, RZ, 0x3c, !PT ;  /* 0x00000040ab407212 */ /* 0x000fe400078e3cff */
[----:B------:R-:W-:Y:S01]  /*15290*/  LOP3.LUT R173, R168, 0x380, RZ, 0xc0, !PT ;  /* 0x00000380a8ad7812 */ /* 0x000fe200078ec0ff */
[----:B------:R-:W-:Y:S01]  /*152a0*/  IMAD.X R73, RZ, RZ, R41, P3 ;  /* 0x000000ffff497224 */ /* 0x000fe200018e0629 */
[----:B------:R-:W-:Y:S02]  /*152b0*/  LOP3.LUT R171, R70, 0x380, RZ, 0xc0, !PT ;  /* 0x0000038046ab7812 */ /* 0x000fe400078ec0ff */
[----:B------:R-:W-:Y:S02]  /*152c0*/  LOP3.LUT R56, R175, R56, RZ, 0x3c, !PT ;  /* 0x00000038af387212 */ /* 0x000fe400078e3cff */
[----:B------:R-:W-:-:S02]  /*152d0*/  SHF.R.U64 R169, R169, 0x3, RZ ;  /* 0x00000003a9a97819 */ /* 0x000fc400000012ff */
[----:B------:R-:W-:Y:S02]  /*152e0*/  LOP3.LUT R175, R72, 0x380, RZ, 0xc0, !PT ;  /* 0x0000038048af7812 */ /* 0x000fe400078ec0ff */
[----:B------:R-:W-:Y:S02]  /*152f0*/  SHF.R.U64 R173, R173, 0x3, RZ ;  /* 0x00000003adad7819 */ /* 0x000fe400000012ff */
[----:B------:R-:W-:Y:S02]  /*15300*/  SHF.R.U64 R171, R171, 0x3, RZ ;  /* 0x00000003abab7819 */ /* 0x000fe400000012ff */
[----:B------:R-:W-:Y:S02]  /*15310*/  LOP3.LUT R114, R169, R44, RZ, 0x3c, !PT ;  /* 0x0000002ca9727212 */ /* 0x000fe400078e3cff */
[----:B------:R-:W-:Y:S02]  /*15320*/  SHF.R.U64 R175, R175, 0x3, RZ ;  /* 0x00000003afaf7819 */ /* 0x000fe400000012ff */
[----:B------:R-:W-:-:S02]  /*15330*/  LOP3.LUT R44, R173, R168, RZ, 0x3c, !PT ;  /* 0x000000a8ad2c7212 */ /* 0x000fc400078e3cff */
[----:B------:R-:W-:Y:S02]  /*15340*/  IADD3 R40, P1, R40, 0x6060, RZ ;  /* 0x0000606028287810 */ /* 0x000fe40007f3e0ff */
[----:B------:R-:W-:Y:S02]  /*15350*/  LOP3.LUT R118, R171, R70, RZ, 0x3c, !PT ;  /* 0x00000046ab767212 */ /* 0x000fe400078e3cff */
[----:B------:R-:W-:Y:S01]  /*15360*/  MOV R168, R24 ;  /* 0x0000001800a87202 */ /* 0x000fe20000000f00 */
[----:B------:R-:W-:Y:S01]  /*15370*/  IMAD.X R41, RZ, RZ, R41, P1 ;  /* 0x000000ffff297224 */ /* 0x000fe200008e0629 */
[----:B------:R-:W-:Y:S02]  /*15380*/  MOV R169, R26 ;  /* 0x0000001a00a97202 */ /* 0x000fe40000000f00 */
[----:B------:R-:W-:Y:S02]  /*15390*/  MOV R32, R28 ;  /* 0x0000001c00207202 */ /* 0x000fe40000000f00 */
[----:B------:R-:W-:-:S02]  /*153a0*/  MOV R70, R30 ;  /* 0x0000001e00467202 */ /* 0x000fc40000000f00 */
[----:B------:R-:W-:Y:S02]  /*153b0*/  F2FP.BF16.F32.PACK_AB R24, R166, R172 ;  /* 0x000000aca618723e */ /* 0x000fe400000010ff */
[----:B------:R-:W-:Y:S02]  /*153c0*/  F2FP.BF16.F32.PACK_AB R25, R5, R3 ;  /* 0x000000030519723e */ /* 0x000fe400000010ff */
[----:B------:R-:W-:Y:S02]  /*153d0*/  F2FP.BF16.F32.PACK_AB R26, R164, R167 ;  /* 0x000000a7a41a723e */ /* 0x000fe400000010ff */
[----:B------:R-:W-:Y:S02]  /*153e0*/  F2FP.BF16.F32.PACK_AB R27, R39, R38 ;  /* 0x00000026271b723e */ /* 0x000fe400000010ff */
[----:B------:R-:W-:Y:S02]  /*153f0*/  F2FP.BF16.F32.PACK_AB R28, R162, R165 ;  /* 0x000000a5a21c723e */ /* 0x000fe400000010ff */
[----:B------:R-:W-:Y:S01]  /*15400*/  F2FP.BF16.F32.PACK_AB R29, R43, R42 ;  /* 0x0000002a2b1d723e */ /* 0x000fe200000010ff */
[----:B------:R0:W-:Y:S01]  /*15410*/  STSM.16.M88.4 [R168], R24 ;  /* 0x00000018a8007844 */ /* 0x0001e20000000200 */
[----:B------:R-:W-:-:S02]  /*15420*/  F2FP.BF16.F32.PACK_AB R30, R160, R163 ;  /* 0x000000a3a01e723e */ /* 0x000fc400000010ff */
[----:B------:R-:W-:Y:S02]  /*15430*/  F2FP.BF16.F32.PACK_AB R31, R47, R46 ;  /* 0x0000002e2f1f723e */ /* 0x000fe400000010ff */
[----:B------:R-:W-:Y:S02]  /*15440*/  LOP3.LUT R72, R175, R72, RZ, 0x3c, !PT ;  /* 0x00000048af487212 */ /* 0x000fe400078e3cff */
[----:B------:R-:W-:Y:S01]  /*15450*/  LOP3.LUT R175, R40, 0x380, RZ, 0xc0, !PT ;  /* 0x0000038028af7812 */ /* 0x000fe200078ec0ff */
[----:B------:R2:W-:Y:S01]  /*15460*/  STSM.16.M88.4 [R169], R28 ;  /* 0x0000001ca9007844 */ /* 0x0005e20000000200 */
[----:B------:R-:W-:Y:S02]  /*15470*/  F2FP.BF16.F32.PACK_AB R4, R158, R161 ;  /* 0x000000a19e04723e */ /* 0x000fe400000010ff */
[----:B------:R-:W-:Y:S02]  /*15480*/  F2FP.BF16.F32.PACK_AB R5, R51, R50 ;  /* 0x000000323305723e */ /* 0x000fe400000010ff */
[----:B------:R-:W-:-:S02]  /*15490*/  MOV R48, R48 ;  /* 0x0000003000307202 */ /* 0x000fc40000000f00 */
[----:B------:R-:W-:Y:S01]  /*154a0*/  MOV R52, R52 ;  /* 0x0000003400347202 */ /* 0x000fe20000000f00 */
[----:B------:R3:W-:Y:S01]  /*154b0*/  STSM.16.M88.4 [R32], R4 ;  /* 0x0000000420007844 */ /* 0x0007e20000000200 */
[----:B0-----:R-:W-:Y:S02]  /*154c0*/  F2FP.BF16.F32.PACK_AB R24, R152, R153 ;  /* 0x000000999818723e */ /* 0x001fe400000010ff */
[----:B------:R-:W-:Y:S01]  /*154d0*/  F2FP.BF16.F32.PACK_AB R25, R75, R74 ;  /* 0x0000004a4b19723e */ /* 0x000fe200000010ff */
[----:B------:R-:W-:Y:S01]  /*154e0*/  STSM.16.M88.4 [R70], R8 ;  /* 0x0000000846007844 */ /* 0x000fe20000000200 */
[----:B------:R-:W-:Y:S02]  /*154f0*/  F2FP.BF16.F32.PACK_AB R26, R77, R76 ;  /* 0x0000004c4d1a723e */ /* 0x000fe400000010ff */
[----:B------:R-:W-:Y:S01]  /*15500*/  F2FP.BF16.F32.PACK_AB R27, R79, R78 ;  /* 0x0000004e4f1b723e */ /* 0x000fe200000010ff */
[----:B------:R-:W-:Y:S01]  /*15510*/  STSM.16.M88.4 [R48], R12 ;  /* 0x0000000c30007844 */ /* 0x000fe20000000200 */
[----:B------:R-:W-:-:S02]  /*15520*/  SHF.R.U64 R175, R175, 0x3, RZ ;  /* 0x00000003afaf7819 */ /* 0x000fc400000012ff */
[----:B------:R-:W-:Y:S01]  /*15530*/  MOV R56, R56 ;  /* 0x0000003800387202 */ /* 0x000fe20000000f00 */
[----:B------:R-:W-:Y:S01]  /*15540*/  STSM.16.M88.4 [R52], R24 ;  /* 0x0000001834007844 */ /* 0x000fe20000000200 */
[----:B--2---:R-:W-:Y:S02]  /*15550*/  F2FP.BF16.F32.PACK_AB R28, R81, R80 ;  /* 0x00000050511c723e */ /* 0x004fe400000010ff */
[----:B------:R-:W-:Y:S01]  /*15560*/  F2FP.BF16.F32.PACK_AB R29, R83, R82 ;  /* 0x00000052531d723e */ /* 0x000fe200000010ff */
[----:B---3--:R-:W-:Y:S01]  /*15570*/  IMAD.MOV.U32 R32, RZ, RZ, RZ ;  /* 0x000000ffff207224 */ /* 0x008fe200078e00ff */
[----:B------:R-:W-:Y:S02]  /*15580*/  F2FP.BF16.F32.PACK_AB R30, R85, R84 ;  /* 0x00000054551e723e */ /* 0x000fe400000010ff */
[----:B------:R-:W-:Y:S02]  /*15590*/  F2FP.BF16.F32.PACK_AB R31, R87, R86 ;  /* 0x00000056571f723e */ /* 0x000fe400000010ff */
[----:B------:R-:W-:-:S02]  /*155a0*/  MOV R60, R60 ;  /* 0x0000003c003c7202 */ /* 0x000fc40000000f00 */
[----:B------:R-:W-:Y:S01]  /*155b0*/  MOV R64, R64 ;  /* 0x0000004000407202 */ /* 0x000fe20000000f00 */
[----:B------:R-:W-:Y:S01]  /*155c0*/  STSM.16.M88.4 [R56], R28 ;  /* 0x0000001c38007844 */ /* 0x000fe20000000200 */
[----:B------:R-:W-:Y:S02]  /*155d0*/  MOV R68, R68 ;  /* 0x0000004400447202 */ /* 0x000fe40000000f00 */
[----:B------:R-:W-:Y:S01]  /*155e0*/  MOV R0, R114 ;  /* 0x0000007200007202 */ /* 0x000fe20000000f00 */
[----:B------:R-:W-:Y:S01]  /*155f0*/  STSM.16.M88.4 [R60], R88 ;  /* 0x000000583c007844 */ /* 0x000fe20000000200 */
[----:B------:R-:W-:Y:S02]  /*15600*/  LOP3.LUT R40, R175, R40, RZ, 0x3c, !PT ;  /* 0x00000028af287212 */ /* 0x000fe400078e3cff */
[----:B------:R-:W-:Y:S01]  /*15610*/  MOV R72, R72 ;  /* 0x0000004800487202 */ /* 0x000fe20000000f00 */
[----:B------:R-:W-:Y:S01]  /*15620*/  STSM.16.M88.4 [R64], R96 ;  /* 0x0000006040007844 */ /* 0x000fe20000000200 */
[----:B------:R-:W-:-:S02]  /*15630*/  F2FP.BF16.F32.PACK_AB R114, R117, R116 ;  /* 0x000000747572723e */ /* 0x000fc400000010ff */
[----:B------:R-:W-:Y:S01]  /*15640*/  F2FP.BF16.F32.PACK_AB R115, R66, R62 ;  /* 0x0000003e4273723e */ /* 0x000fe200000010ff */
[----:B------:R-:W-:Y:S01]  /*15650*/  STSM.16.M88.4 [R68], R104 ;  /* 0x0000006844007844 */ /* 0x000fe20000000200 */
[----:B------:R-:W-:Y:S02]  /*15660*/  ISETP.NE.U32.AND P0, PT, RZ, UR4, PT ;  /* 0x00000004ff007c0c */ /* 0x000fe4000bf05070 */
[----:B------:R-:W-:Y:S01]  /*15670*/  IADD3 R6, P1, R218, UR4, RZ ;  /* 0x00000004da067c10 */ /* 0x000fe2000ff3e0ff */
[----:B------:R-:W-:Y:S01]  /*15680*/  STSM.16.M88.4 [R72], R112 ;  /* 0x0000007048007844 */ /* 0x000fe20000000200 */
[----:B------:R-:W-:Y:S02]  /*15690*/  MOV R118, R118 ;  /* 0x0000007600767202 */ /* 0x000fe40000000f00 */
[----:B------:R-:W-:Y:S01]  /*156a0*/  MOV R44, R44 ;  /* 0x0000002c002c7202 */ /* 0x000fe20000000f00 */
[----:B------:R0:W-:Y:S01]  /*156b0*/  STSM.16.M88.4 [R0], R120 ;  /* 0x0000007800007844 */ /* 0x0001e20000000200 */
[----:B------:R-:W-:-:S02]  /*156c0*/  MOV R40, R40 ;  /* 0x0000002800287202 */ /* 0x000fc40000000f00 */
[----:B------:R-:W-:Y:S01]  /*156d0*/  ISETP.NE.AND.EX P0, PT, RZ, UR5, PT, P0 ;  /* 0x00000005ff007c0c */ /* 0x000fe2000bf05300 */
[----:B------:R-:W-:Y:S01]  /*156e0*/  STSM.16.M88.4 [R118], R128 ;  /* 0x0000008076007844 */ /* 0x000fe20000000200 */
[----:B------:R-:W-:Y:S01]  /*156f0*/  IADD3.X R7, R219, UR5, RZ, P1, !PT ;  /* 0x00000005db077c10 */ /* 0x000fe20008ffe4ff */
[----:B------:R-:W-:Y:S02]  /*15700*/  ULDC.64 UR4, c[0x0][0xd08] ;  /* 0x0003420000047ab9 */ /* 0x000fe40000000a00 */
[----:B------:R-:W-:Y:S01]  /*15710*/  STSM.16.M88.4 [R44], R136 ;  /* 0x000000882c007844 */ /* 0x000fe20000000200 */
[----:B------:R-:W-:-:S03]  /*15720*/  ISETP.NE.U32.AND P6, PT, RZ, UR4, PT ;  /* 0x00000004ff007c0c */ /* 0x000fc6000bfc5070 */
[----:B------:R2:W-:Y:S01]  /*15730*/  STSM.16.M88.4 [R40], R144 ;  /* 0x0000009028007844 */ /* 0x0005e20000000200 */
[----:B------:R-:W-:Y:S01]  /*15740*/  BAR.SYNC.DEFER_BLOCKING 0x1, 0x100 ;  /* 0x0044000000007b1d */ /* 0x000fe20000010000 */
        /* <DEDUP_REMOVED lines=59> */
.L_x_8932:
        /* <DEDUP_REMOVED lines=45> */
[----:B------:R-:W-:Y:S02]  /*15dd0*/  IMAD.IADD R26, R216, 0x1, R195 ;  /* 0x00000001d81a7824 */ /* 0x000fe400078e02c3 */
        /* <DEDUP_REMOVED lines=8> */
[----:B------:R-:W-:Y:S02]  /*15e60*/  IMAD.IADD R31, R190, 0x1, R195 ;  /* 0x00000001be1f7824 */ /* 0x000fe400078e02c3 */
        /* <DEDUP_REMOVED lines=34> */
.L_x_8933:
[----:B------:R-:W2:Y:S01]  /*16090*/  LDC R85, c[0x0][0xce8] ;  /* 0x00033a00ff557b82 */ /* 0x000ea20000000800 */
[----:B------:R-:W-:Y:S01]  /*160a0*/  ULDC.64 UR4, c[0x0][0xba0] ;  /* 0x0002e80000047ab9 */ /* 0x000fe20000000a00 */
[----:B0-----:R-:W5:Y:S01]  /*160b0*/  LD.E.128 R4, desc[UR40][R6.64] ;  /* 0x0000002806047980 */ /* 0x001f62000c101d00 */
[----:B------:R-:W-:-:S03]  /*160c0*/  IMAD R3, R81, UR4, RZ ;  /* 0x0000000451037c24 */ /* 0x000fc6000f8e02ff */
[----:B------:R-:W5:Y:S02]  /*160d0*/  LD.E.128 R8, desc[UR40][R8.64] ;  /* 0x0000002808087980 */ /* 0x000f64000c101d00 */
[----:B------:R-:W0:Y:S02]  /*160e0*/  LDC R88, c[0x0][0xbc8] ;  /* 0x0002f200ff587b82 */ /* 0x000e240000000800 */
        /* <DEDUP_REMOVED lines=26> */
[----:B------:R-:W-:Y:S01]  /*16290*/  IMAD.IADD R82, R195, 0x1, R32 ;  /* 0x00000001c3527824 */ /* 0x000fe200078e0220 */
[----:B0-----:R-:W-:Y:S01]  /*162a0*/  ISETP.GE.AND P0, PT, R225, R88, PT ;  /* 0x00000058e100720c */ /* 0x001fe20003f06270 */
        /* <DEDUP_REMOVED lines=31> */
[----:B------:R-:W-:Y:S01]  /*164a0*/  IMAD.IADD R195, R229, 0x1, R195 ;  /* 0x00000001e5c37824 */ /* 0x000fe200078e02c3 */
        /* <DEDUP_REMOVED lines=38> */
[----:B------:R-:W-:Y:S02]  /*16710*/  SHF.R.S32.HI R95, RZ, 0x1f, R222 ;  /* 0x0000001fff5f7819 */ /* 0x000fe400000114de */
[----:B------:R-:W-:Y:S02]  /*16720*/  SHF.R.S32.HI R96, RZ, 0x1f, R223 ;  /* 0x0000001fff607819 */ /* 0x000fe400000114df */
[----:B------:R-:W-:Y:S02]  /*16730*/  SHF.R.S32.HI R97, RZ, 0x1f, R224 ;  /* 0x0000001fff617819 */ /* 0x000fe400000114e0 */
[----:B------:R-:W-:Y:S01]  /*16740*/  SHF.R.S32.HI R98, RZ, 0x1f, R225 ;  /* 0x0000001fff627819 */ /* 0x000fe200000114e1 */
[----:B0-2---:R-:W-:Y:S06]  /*16750*/  @P1 BRA `(.L_x_8935) ;  /* 0x00000000007c1947 */ /* 0x005fec0003800000 */
[-C--:B------:R-:W-:Y:S02]  /*16760*/  ISETP.GE.AND P1, PT, R225, R88.reuse, PT ;  /* 0x00000058e100720c */ /* 0x080fe40003f26270 */
[-C--:B------:R-:W-:Y:S02]  /*16770*/  ISETP.GE.AND P0, PT, R193, R88.reuse, PT ;  /* 0x00000058c100720c */ /* 0x080fe40003f06270 */
[-C--:B------:R-:W-:Y:S02]  /*16780*/  ISETP.GE.AND P5, PT, R224, R88.reuse, PT ;  /* 0x00000058e000720c */ /* 0x080fe40003fa6270 */
[----:B------:R-:W-:-:S07]  /*16790*/  ISETP.GE.AND P3, PT, R223, R88, PT ;  /* 0x00000058df00720c */ /* 0x000fce0003f66270 */
[----:B------:R-:W-:Y:S02]  /*167a0*/  @!P1 LEA R82, P2, R225, R80, 0x1 ;  /* 0x00000050e1529211 */ /* 0x000fe400078408ff */
        /* <DEDUP_REMOVED lines=26> */
.L_x_8935:
[----:B------:R-:W-:Y:S05]  /*16950*/  BSYNC B1 ;  /* 0x0000000000017941 */ /* 0x000fea0003800000 */
.L_x_8934:
[----:B------:R-:W-:Y:S01]  /*16960*/  VIADD R0, R195, 0x20 ;  /* 0x00000020c3007836 */ /* 0x000fe20000000000 */
[----:B----45:R0:W2:Y:S04]  /*16970*/  SHFL.IDX PT, R7, R90, 0x1, 0x181f ;  /* 0x00381f005a077f89 */ /* 0x0300a800000e0000 */
[----:B------:R-:W-:Y:S01]  /*16980*/  ISETP.GE.AND P0, PT, R0, R91, PT ;  /* 0x0000005b0000720c */ /* 0x000fe20003f06270 */
[----:B------:R0:W4:-:S12]  /*16990*/  SHFL.IDX PT, R6, R89, 0x1, 0x181f ;  /* 0x00381f0059067f89 */ /* 0x00011800000e0000 */
[----:B0-----:R-:W-:Y:S05]  /*169a0*/  @P0 BRA `(.L_x_8936) ;  /* 0x0000000c00f80947 */ /* 0x001fea0003800000 */
[-C--:B------:R-:W-:Y:S02]  /*169b0*/  ISETP.GE.AND P5, PT, R225, R88.reuse, PT ;  /* 0x00000058e100720c */ /* 0x080fe40003fa6270 */
[-C--:B------:R-:W-:Y:S02]  /*169c0*/  ISETP.GE.AND P6, PT, R193, R88.reuse, PT ;  /* 0x00000058c100720c */ /* 0x080fe40003fc6270 */
[-C--:B------:R-:W-:Y:S02]  /*169d0*/  ISETP.GE.AND P3, PT, R224, R88.reuse, PT ;  /* 0x00000058e000720c */ /* 0x080fe40003f66270 */
[-C--:B------:R-:W-:Y:S02]  /*169e0*/  ISETP.GE.AND P2, PT, R223, R88.reuse, PT ;  /* 0x00000058df00720c */ /* 0x080fe40003f46270 */
[-C--:B------:R-:W-:Y:S02]  /*169f0*/  ISETP.GE.AND P1, PT, R222, R88.reuse, PT ;  /* 0x00000058de00720c */ /* 0x080fe40003f26270 */
[----:B------:R-:W-:-:S03]  /*16a00*/  ISETP.GE.AND P0, PT, R221, R88, PT ;  /* 0x00000058dd00720c */ /* 0x000fc60003f06270 */
[-C--:B----4-:R-:W-:Y:S02]  /*16a10*/  @!P5 LEA R12, P4, R225, R6.reuse, 0x1 ;  /* 0x00000006e10cd211 */ /* 0x090fe400078808ff */
[----:B--2---:R-:W-:Y:S02]  /*16a20*/  @!P6 IMAD.WIDE R4, R193, 0x2, R6 ;  /* 0x00000002c104e825 */ /* 0x004fe400078e0206 */
        /* <DEDUP_REMOVED lines=21> */
[----:B--2---:R-:W-:-:S04]  /*16b80*/  LEA R4, P0, R232, R6, 0x1 ;  /* 0x00000006e8047211 */ /* 0x004fc800078008ff */
[----:B------:R-:W-:-:S05]  /*16b90*/  LEA.HI.X R5, R232, R7, R92, 0x1, P0 ;  /* 0x00000007e8057211 */ /* 0x000fca00000f0c5c */
[----:B------:R0:W-:Y:S01]  /*16ba0*/  ST.E.128 desc[UR40][R4.64], R76 ;  /* 0x0000004c04007985 */ /* 0x0001e2000c101d28 */
[----:B------:R-:W-:Y:S05]  /*16bb0*/  BRA `(.L_x_8936) ;  /* 0x0000000c00747947 */ /* 0x000fea0003800000 */
.L_x_8931:
        /* <DEDUP_REMOVED lines=24> */
.L_x_8937:
        /* <DEDUP_REMOVED lines=23> */
[----:B------:R-:W3:Y:S01]  /*16eb0*/  @P0 LDC R15, c[0x0][0xcf0] ;  /* 0x00033c00ff0f0b82 */ /* 0x000ee20000000800 */
[----:B------:R-:W-:-:S04]  /*16ec0*/  IMAD.WIDE.U32 R4, R13, UR4, R4 ;  /* 0x000000040d047c25 */ /* 0x000fc8000f8e0004 */
[----:B0-----:R-:W-:-:S05]  /*16ed0*/  @P0 IMAD.HI.U32 R6, R11, R6, RZ ;  /* 0x000000060b060227 */ /* 0x001fca00078e00ff */
[----:B---3--:R-:W-:Y:S01]  /*16ee0*/  @P0 SHF.R.U32.HI R7, RZ, R15, R6 ;  /* 0x0000000fff070219 */ /* 0x008fe20000011606 */
        /* <DEDUP_REMOVED lines=18> */
.L_x_8939:
[----:B------:R-:W-:Y:S05]  /*17010*/  BSYNC B1 ;  /* 0x0000000000017941 */ /* 0x000fea0003800000 */
.L_x_8938:
[----:B----4-:R-:W-:Y:S01]  /*17020*/  ISETP.NE.AND P0, PT, R21, 0x1, PT ;  /* 0x000000011500780c */ /* 0x010fe20003f05270 */
[----:B------:R-:W4:Y:S01]  /*17030*/  LDC R24, c[0x0][0xbc8] ;  /* 0x0002f200ff187b82 */ /* 0x000f220000000800 */
        /* <DEDUP_REMOVED lines=13> */
[----:B------:R-:W-:Y:S01]  /*17110*/  IMAD.IADD R5, R5, 0x1, R3 ;  /* 0x0000000105057824 */ /* 0x000fe200078e0203 */
[----:B--2---:R-:W-:Y:S01]  /*17120*/  SHF.R.S32.HI R32, RZ, 0x1f, R223 ;  /* 0x0000001fff207819 */ /* 0x004fe200000114df */
[C---:B------:R-:W-:Y:S01]  /*17130*/  IMAD R3, R217.reuse, UR5, R6 ;  /* 0x00000005d9037c24 */ /* 0x040fe2000f8e0206 */
[----:B------:R-:W-:Y:S01]  /*17140*/  SHF.R.S32.HI R36, RZ, 0x1f, R224 ;  /* 0x0000001fff247819 */ /* 0x000fe200000114e0 */
[----:B------:R-:W-:Y:S01]  /*17150*/  IMAD.WIDE.U32 R4, R217, UR4, R4 ;  /* 0x00000004d9047c25 */ /* 0x000fe2000f8e0004 */
[----:B------:R-:W2:Y:S01]  /*17160*/  @P0 LDC R9, c[0x0][0xcf0] ;  /* 0x00033c00ff090b82 */ /* 0x000ea20000000800 */
[----:B------:R-:W-:Y:S01]  /*17170*/  ULDC.64 UR4, c[0x0][0xbf0] ;  /* 0x0002fc0000047ab9 */ /* 0x000fe20000000a00 */
[----:B------:R-:W-:Y:S01]  /*17180*/  SHF.R.S32.HI R37, RZ, 0x1f, R225 ;  /* 0x0000001fff257819 */ /* 0x000fe200000114e1 */
[----:B------:R-:W-:Y:S01]  /*17190*/  IMAD R6, R228, 0x20, R229 ;  /* 0x00000020e4067824 */ /* 0x000fe200078e02e5 */
[-C--:B----4-:R-:W-:Y:S01]  /*171a0*/  ISETP.GE.AND P1, PT, R225, R24.reuse, PT ;  /* 0x00000018e100720c */ /* 0x090fe20003f26270 */
[----:B------:R-:W-:Y:S01]  /*171b0*/  IMAD.IADD R5, R5, 0x1, R3 ;  /* 0x0000000105057824 */ /* 0x000fe200078e0203 */
[-C--:B------:R-:W-:Y:S01]  /*171c0*/  ISETP.GE.AND P2, PT, R193, R24.reuse, PT ;  /* 0x00000018c100720c */ /* 0x080fe20003f46270 */
[----:B------:R-:W-:Y:S01]  /*171d0*/  IMAD R3, R230, UR4, RZ ;  /* 0x00000004e6037c24 */ /* 0x000fe2000f8e02ff */
[----:B------:R-:W-:Y:S01]  /*171e0*/  SEL R10, RZ, 0xffffffff, P1 ;  /* 0xffffffffff0a7807 */ /* 0x000fe20000800000 */
[----:B------:R-:W-:Y:S01]  /*171f0*/  IMAD.IADD R8, R195, 0x1, R6 ;  /* 0x00000001c3087824 */ /* 0x000fe200078e0206 */
        /* <DEDUP_REMOVED lines=84> */
.L_x_8941:
[----:B------:R-:W-:Y:S05]  /*17740*/  BSYNC B1 ;  /* 0x0000000000017941 */ /* 0x000fea0003800000 */
.L_x_8940:
        /* <DEDUP_REMOVED lines=36> */
.L_x_8936:
[----:B------:R-:W-:Y:S05]  /*17990*/  BSYNC B0 ;  /* 0x0000000000007941 */ /* 0x000fea0003800000 */
.L_x_8930:
[----:B------:R-:W-:Y:S02]  /*179a0*/  ULDC UR4, c[0x0][0xd3c] ;  /* 0x00034f0000047ab9 */ /* 0x000fe40000000800 */
[----:B------:R-:W-:-:S13]  /*179b0*/  ISETP.GE.AND P0, PT, R35, UR4, PT ;  /* 0x0000000423007c0c */ /* 0x000fda000bf06270 */
[----:B------:R-:W-:Y:S05]  /*179c0*/  @!P0 BRA `(.L_x_8942) ;  /* 0xfffffe9800208947 */ /* 0x000fea000383ffff */
[----:B------:R-:W-:Y:S05]  /*179d0*/  BRA `(.L_x_8809) ;  /* 0x000000a000387947 */ /* 0x000fea0003800000 */
.L_x_8807:
        /* <DEDUP_REMOVED lines=18> */
.L_x_8943:
        /* <DEDUP_REMOVED lines=42> */
.L_x_8949:
        /* <DEDUP_REMOVED lines=12> */
.L_x_8948:
[----:B------:R-:W-:Y:S05]  /*17e60*/  BSYNC B0 ;  /* 0x0000000000007941 */ /* 0x000fea0003800000 */
.L_x_8947:
        /* <DEDUP_REMOVED lines=21> */
.L_x_8945:
        /* <DEDUP_REMOVED lines=20> */
.L_x_8950:
        /* <DEDUP_REMOVED lines=57> */
.L_x_8946:
[----:B------:R-:W-:Y:S02]  /*18490*/  IMAD.MOV.U32 R17, RZ, RZ, RZ ;  /* 0x000000ffff117224 */ /* 0x000fe400078e00ff */
[----:B------:R-:W-:Y:S02]  /*184a0*/  IMAD.U32 R16, RZ, RZ, UR6 ;  /* 0x00000006ff107e24 */ /* 0x000fe4000f8e00ff */
[----:B------:R-:W-:-:S07]  /*184b0*/  IMAD.MOV.U32 R18, RZ, RZ, RZ ;  /* 0x000000ffff127224 */ /* 0x000fce00078e00ff */
.L_x_8951:
[----:B------:R-:W-:-:S13]  /*184c0*/  ISETP.NE.AND P0, PT, R0, RZ, PT ;  /* 0x000000ff0000720c */ /* 0x000fda0003f05270 */
[----:B------:R-:W1:Y:S01]  /*184d0*/  @!P0 S2R R3, SR_CgaCtaId ;  /* 0x0000000000038919 */ /* 0x000e620000008800 */
[----:B------:R-:W-:-:S04]  /*184e0*/  @!P0 MOV R0, 0x400 ;  /* 0x0000040000008802 */ /* 0x000fc80000000f00 */
[----:B-1----:R-:W-:-:S05]  /*184f0*/  @!P0 LEA R0, R3, R0, 0x18 ;  /* 0x0000000003008211 */ /* 0x002fca00078ec0ff */
[----:B------:R1:W-:Y:S01]  /*18500*/  @!P0 STS.128 [R0+0x388d0], R16 ;  /* 0x0388d01000008388 */ /* 0x0003e20000000c00 */
[----:B------:R-:W-:Y:S06]  /*18510*/  BAR.ARV 0x5, 0x180 ;  /* 0x0146000000007b1d */ /* 0x000fec0000002000 */
.L_x_8944:
        /* <DEDUP_REMOVED lines=41> */
.L_x_9122:
        /* <DEDUP_REMOVED lines=26> */
[C---:B------:R-:W-:Y:S01]  /*18950*/  IADD3 R6, P5, R8.reuse, UR6, RZ ;  /* 0x0000000608067c10 */ /* 0x040fe2000ffbe0ff */
[----:B------:R-:W-:Y:S01]  /*18960*/  IMAD.MOV.U32 R9, RZ, RZ, RZ ;  /* 0x000000ffff097224 */ /* 0x000fe200078e00ff */
        /* <DEDUP_REMOVED lines=38> */
.L_x_8953:
        /* <DEDUP_REMOVED lines=12> */
.L_x_8954:
[----:B------:R-:W-:Y:S05]  /*18c90*/  @!P0 BRA `(.L_x_8955) ;  /* 0x00000000000c8947 */ /* 0x000fea0003800000 */
[----:B------:R-:W2:Y:S04]  /*18ca0*/  LDG.E R10, desc[UR40][R6.64] ;  /* 0x00000028060a7981 */ /* 0x000ea8000c1e1900 */
[----:B------:R-:W2:Y:S02]  /*18cb0*/  LDG.E R6, desc[UR40][R6.64+0x4] ;  /* 0x0000042806067981 */ /* 0x000ea4000c1e1900 */
[----:B--2---:R-:W-:-:S07]  /*18cc0*/  IMAD.IADD R10, R6, 0x1, -R10 ;  /* 0x00000001060a7824 */ /* 0x004fce00078e0a0a */
.L_x_8955:
[----:B------:R-:W2:Y:S01]  /*18cd0*/  @P1 LDG.E R2, desc[UR40][R4.64] ;  /* 0x0000002804021981 */ /* 0x000ea2000c1e1900 */
[----:B------:R-:W3:Y:S01]  /*18ce0*/  LDC R3, c[0x0][0x448] ;  /* 0x00011200ff037b82 */ /* 0x000ee20000000800 */
[----:B-----5:R-:W-:Y:S02]  /*18cf0*/  IMAD.IADD R0, R10, 0x1, -R0 ;  /* 0x000000010a007824 */ /* 0x020fe400078e0a00 */
[----:B------:R4:W2:Y:S01]  /*18d00*/  @P1 LDG.E R4, desc[UR40][R4.64+0x4] ;  /* 0x0000042804041981 */ /* 0x0008a2000c1e1900 */
[----:B---3--:R-:W-:-:S13]  /*18d10*/  ISETP.NE.AND P0, PT, R3, 0x1, PT ;  /* 0x000000010300780c */ /* 0x008fda0003f05270 */
[----:B----4-:R-:W3:Y:S01]  /*18d20*/  @P0 LDC R5, c[0x0][0x450] ;  /* 0x00011400ff050b82 */ /* 0x010ee20000000800 */
[----:B------:R-:W-:Y:S01]  /*18d30*/  BSSY B0, `(.L_x_8956) ;  /* 0x00001d1000007945 */ /* 0x000fe20003800000 */
[----:B--2---:R-:W-:-:S06]  /*18d40*/  @P1 IMAD.IADD R8, R4, 0x1, -R2 ;  /* 0x0000000104081824 */ /* 0x004fcc00078e0a02 */
[----:B------:R-:W2:Y:S01]  /*18d50*/  @P0 LDC R4, c[0x0][0x44c] ;  /* 0x00011300ff040b82 */ /* 0x000ea20000000800 */
[----:B------:R-:W-:-:S04]  /*18d60*/  IMAD.SHL.U32 R2, R17, 0x40, RZ ;  /* 0x0000004011027824 */ /* 0x000fc800078e00ff */
[----:B------:R-:W-:-:S04]  /*18d70*/  VIADD R2, R2, 0x3f ;  /* 0x0000003f02027836 */ /* 0x000fc80000000000 */
[----:B------:R-:W-:Y:S02]  /*18d80*/  IMAD.MOV.U32 R3, RZ, RZ, R2 ;  /* 0x000000ffff037224 */ /* 0x000fe400078e0002 */
[----:B--2---:R-:W-:-:S04]  /*18d90*/  @P0 IMAD.HI.U32 R4, R2, R4, RZ ;  /* 0x0000000402040227 */ /* 0x004fc800078e00ff */
[----:B------:R-:W-:Y:S01]  /*18da0*/  IMAD.IADD R2, R0, 0x1, R8 ;  /* 0x0000000100027824 */ /* 0x000fe200078e0208 */
[----:B---3--:R-:W-:-:S03]  /*18db0*/  @P0 SHF.R.U32.HI R3, RZ, R5, R4 ;  /* 0x00000005ff030219 */ /* 0x008fc60000011604 */
        /* <DEDUP_REMOVED lines=9> */
[----:B------:R-:W-:Y:S01]  /*18e50*/  VIMNMX R2, R20, R2, PT ;  /* 0x0000000214027248 */ /* 0x000fe20003fe0100 */
[----:B------:R-:W-:-:S04]  /*18e60*/  IMAD.MOV R3, RZ, RZ, -R0 ;  /* 0x000000ffff037224 */ /* 0x000fc800078e0a00 */
[----:B------:R-:W-:-:S05]  /*18e70*/  IMAD R2, R2, 0x40, -R0 ;  /* 0x0000004002027824 */ /* 0x000fca00078e0a00 */
[----:B------:R-:W-:Y:S02]  /*18e80*/  VIMNMX R0, R2, R8, PT ;  /* 0x0000000802007248 */ /* 0x000fe40003fe0100 */
[----:B------:R-:W-:-:S04]  /*18e90*/  VIMNMX R2, RZ, R3, !PT ;  /* 0x00000003ff027248 */ /* 0x000fc80007fe0100 */
[----:B------:R-:W-:Y:S02]  /*18ea0*/  ISETP.GT.AND P0, PT, R0, R2, PT ;  /* 0x000000020000720c */ /* 0x000fe40003f04270 */
[----:B------:R-:W-:-:S11]  /*18eb0*/  SHF.R.U32.HI R2, RZ, 0x6, R2 ;  /* 0x00000006ff027819 */ /* 0x000fd60000011602 */
[----:B------:R-:W-:-:S05]  /*18ec0*/  @P0 VIADD R0, R0, 0x3f ;  /* 0x0000003f00000836 */ /* 0x000fca0000000000 */
[----:B------:R-:W-:Y:S01]  /*18ed0*/  @P0 SHF.R.S32.HI R3, RZ, 0x1f, R0 ;  /* 0x0000001fff030819 */ /* 0x000fe20000011400 */
[----:B------:R-:W-:-:S03]  /*18ee0*/  IMAD.MOV.U32 R7, RZ, RZ, R2 ;  /* 0x000000ffff077224 */ /* 0x000fc600078e0002 */
[----:B------:R-:W-:-:S04]  /*18ef0*/  @P0 LEA.HI R0, R3, R0, RZ, 0x6 ;  /* 0x0000000003000211 */ /* 0x000fc800078f30ff */
[----:B------:R-:W-:-:S04]  /*18f00*/  @P0 SHF.R.S32.HI R7, RZ, 0x6, R0 ;  /* 0x00000006ff070819 */ /* 0x000fc80000011400 */
[----:B------:R-:W-:Y:S02]  /*18f10*/  ISETP.GT.AND P2, PT, R7, R2, PT ;  /* 0x000000020700720c */ /* 0x000fe40003f44270 */
[----:B------:R-:W-:-:S11]  /*18f20*/  PLOP3.LUT P0, PT, PT, PT, PT, 0x80, 0x0 ;  /* 0x000000000000781c */ /* 0x000fd60003f0f070 */
        /* <DEDUP_REMOVED lines=8> */
.L_x_9166:
[----:B--2---:R-:W-:Y:S02]  /*18fb0*/  ISETP.NE.AND P0, PT, R14, RZ, PT ;  /* 0x000000ff0e00720c */ /* 0x004fe40003f05270 */
[----:B------:R-:W-:-:S11]  /*18fc0*/  PLOP3.LUT P6, PT, PT, PT, PT, 0x8, 0x0 ;  /* 0x000000000000781c */ /* 0x000fd60003fce170 */
[----:B------:R-:W-:Y:S05]  /*18fd0*/  @P0 BRA `(.L_x_8959) ;  /* 0x00000000000c0947 */ /* 0x000fea0003800000 */
[----:B------:R-:W-:-:S03]  /*18fe0*/  UMOV UR4, 0xffffffff ;  /* 0xffffffff00047882 */ /* 0x000fc60000000000 */
[----:B------:R-:W-:Y:S05]  /*18ff0*/  BRA.DIV UR4, `(.L_x_8960) ;  /* 0x0000009604c07947 */ /* 0x000fea000b800000 */
[----:B------:R-:W-:-:S13]  /*19000*/  ELECT P6, URZ, PT ;  /* 0x00000000003f782f */ /* 0x000fda00038c0000 */
.L_x_8959:
        /* <DEDUP_REMOVED lines=10> */
.L_x_9169:
[----:B------:R-:W-:Y:S05]  /*190b0*/  BSYNC B1 ;  /* 0x0000000000017941 */ /* 0x000fea0003800000 */
.L_x_8961:
        /* <DEDUP_REMOVED lines=14> */
.L_x_9170:
[----:B------:R-:W-:Y:S05]  /*191a0*/  BSYNC B2 ;  /* 0x0000000000027941 */ /* 0x000fea0003800000 */
.L_x_8965:
        /* <DEDUP_REMOVED lines=9> */
.L_x_8968:
[----:B------:R-:W-:Y:S05]  /*19240*/  BSYNC B2 ;  /* 0x0000000000027941 */ /* 0x000fea0003800000 */
.L_x_8967:
        /* <DEDUP_REMOVED lines=14> */
.L_x_8969:
        /* <DEDUP_REMOVED lines=13> */
.L_x_9171:
[----:B------:R-:W-:Y:S05]  /*19400*/  BSYNC B2 ;  /* 0x0000000000027941 */ /* 0x000fea0003800000 */
.L_x_8970:
[----:B------:R-:W-:Y:S01]  /*19410*/  BSSY B2, `(.L_x_8972) ;  /* 0x000000b000027945 */ /* 0x000fe20003800000 */
[----:B------:R-:W-:Y:S02]  /*19420*/  IMAD.MOV.U32 R10, RZ, RZ, 0x0 ;  /* 0x00000000ff0a7424 */ /* 0x000fe400078e00ff */
[----:B-1----:R-:W-:Y:S01]  /*19430*/  IMAD.MOV.U32 R11, RZ, RZ, 0x12f00000 ;  /* 0x12f00000ff0b7424 */ /* 0x002fe200078e00ff */
        /* <DEDUP_REMOVED lines=8> */
.L_x_8973:
[----:B------:R-:W-:Y:S05]  /*194c0*/  BSYNC B2 ;  /* 0x0000000000027941 */ /* 0x000fea0003800000 */
.L_x_8972:
        /* <DEDUP_REMOVED lines=11> */
.L_x_8974:
        /* <DEDUP_REMOVED lines=15> */
.L_x_8975:
        /* <DEDUP_REMOVED lines=15> */
.L_x_8976:
        /* <DEDUP_REMOVED lines=15> */
.L_x_8977:
        /* <DEDUP_REMOVED lines=15> */
.L_x_8978:
        /* <DEDUP_REMOVED lines=15> */
.L_x_8979:
        /* <DEDUP_REMOVED lines=15> */
.L_x_8980:
        /* <DEDUP_REMOVED lines=15> */
.L_x_8981:
        /* <DEDUP_REMOVED lines=10> */
.L_x_8964:
[----:B------:R-:W-:Y:S05]  /*19cb0*/  BSYNC B1 ;  /* 0x0000000000017941 */ /* 0x000fea0003800000 */
.L_x_8963:
        /* <DEDUP_REMOVED lines=13> */
.L_x_9001:
[----:B------:R-:W-:Y:S05]  /*19d90*/  YIELD ;  /* 0x0000000000007946 */ /* 0x000fea0003800000 */
[----:B------:R-:W-:Y:S04]  /*19da0*/  BSSY B1, `(.L_x_8982) ;  /* 0x00000bd000017945 */ /* 0x000fe80003800000 */
[----:B---3--:R-:W-:Y:S05]  /*19db0*/  @!P6 BRA `(.L_x_8983) ;  /* 0x0000000800ece947 */ /* 0x008fea0003800000 */
[----:B------:R-:W3:Y:S04]  /*19dc0*/  LDL R7, [R1+0x4] ;  /* 0x0000040001077983 */ /* 0x000ee80000100800 */
[----:B--2---:R-:W3:Y:S04]  /*19dd0*/  LDL R4, [R1+0x10] ;  /* 0x0000100001047983 */ /* 0x004ee80000100800 */
[----:B------:R-:W2:Y:S01]  /*19de0*/  LDL R5, [R1+0x20] ;  /* 0x0000200001057983 */ /* 0x000ea20000100800 */
[----:B------:R-:W0:Y:S01]  /*19df0*/  S2R R6, SR_TID.X ;  /* 0x0000000000067919 */ /* 0x000e220000002100 */
[----:B------:R-:W-:Y:S01]  /*19e00*/  BSSY B2, `(.L_x_8984) ;  /* 0x0000007000027945 */ /* 0x000fe20003800000 */
[----:B0-----:R-:W-:-:S04]  /*19e10*/  LOP3.LUT R6, R6, 0x7f, RZ, 0xc0, !PT ;  /* 0x0000007f06067812 */ /* 0x001fc800078ec0ff */
[----:B------:R-:W-:Y:S01]  /*19e20*/  ISETP.NE.AND P2, PT, R6, RZ, PT ;  /* 0x000000ff0600720c */ /* 0x000fe20003f45270 */
[----:B---3--:R-:W-:Y:S01]  /*19e30*/  IMAD R4, R4, 0x8, R7 ;  /* 0x0000000804047824 */ /* 0x008fe200078e0207 */
[----:B--2---:R-:W-:-:S04]  /*19e40*/  SHF.L.U32 R5, R5, 0x1f, RZ ;  /* 0x0000001f05057819 */ /* 0x004fc800000006ff */
[----:B------:R-:W0:Y:S02]  /*19e50*/  SYNCS.PHASECHK.TRANS64.TRYWAIT P1, [R4+URZ+0x388a0], R5 ;  /* 0x0388a005040075a7 */ /* 0x000e24000802017f */
[----:B0-----:R-:W-:Y:S05]  /*19e60*/  @!P1 BRA `(.L_x_8985) ;  /* 0x0000008800849947 */ /* 0x001fea0003800000 */
.L_x_9172:
[----:B------:R-:W-:Y:S05]  /*19e70*/  BSYNC B2 ;  /* 0x0000000000027941 */ /* 0x000fea0003800000 */
.L_x_8984:
        /* <DEDUP_REMOVED lines=9> */
.L_x_8987:
[----:B------:R-:W-:Y:S05]  /*19f10*/  BSYNC B2 ;  /* 0x0000000000027941 */ /* 0x000fea0003800000 */
.L_x_8986:
        /* <DEDUP_REMOVED lines=13> */
.L_x_8988:
        /* <DEDUP_REMOVED lines=13> */
.L_x_9173:
[----:B------:R-:W-:Y:S05]  /*1a0c0*/  BSYNC B2 ;  /* 0x0000000000027941 */ /* 0x000fea0003800000 */
.L_x_8989:
        /* <DEDUP_REMOVED lines=11> */
.L_x_8992:
[----:B------:R-:W-:Y:S05]  /*1a180*/  BSYNC B2 ;  /* 0x0000000000027941 */ /* 0x000fea0003800000 */
.L_x_8991:
        /* <DEDUP_REMOVED lines=11> */
.L_x_8993:
        /* <DEDUP_REMOVED lines=15> */
.L_x_8994:
        /* <DEDUP_REMOVED lines=15> */
.L_x_8995:
        /* <DEDUP_REMOVED lines=15> */
.L_x_8996:
        /* <DEDUP_REMOVED lines=15> */
.L_x_8997:
        /* <DEDUP_REMOVED lines=15> */
.L_x_8998:
        /* <DEDUP_REMOVED lines=15> */
.L_x_8999:
        /* <DEDUP_REMOVED lines=15> */
.L_x_9000:
        /* <DEDUP_REMOVED lines=10> */
.L_x_8983:
[----:B------:R-:W-:Y:S05]  /*1a970*/  BSYNC B1 ;  /* 0x0000000000017941 */ /* 0x000fea0003800000 */
.L_x_8982:
        /* <DEDUP_REMOVED lines=12> */
.L_x_8957:
[----:B------:R-:W-:Y:S05]  /*1aa40*/  BSYNC B0 ;  /* 0x0000000000007941 */ /* 0x000fea0003800000 */
.L_x_8956:
        /* <DEDUP_REMOVED lines=14> */
[----:B--23--:R-:W-:-:S04]  /*1ab30*/  VIMNMX R4, R20, R0, PT ;  /* 0x0000000014047248 */ /* 0x00cfc80003fe0100 */
[----:B------:R-:W-:Y:S01]  /*1ab40*/  ISETP.GT.AND P0, PT, R4, RZ, PT ;  /* 0x000000ff0400720c */ /* 0x000fe20003f04270 */
[----:B------:R2:W-:-:S12]  /*1ab50*/  STL [R1+0x34], R4 ;  /* 0x0000340401007387 */ /* 0x0005d80000100800 */
[----:B--2---:R-:W-:Y:S05]  /*1ab60*/  @P0 BRA `(.L_x_9003) ;  /* 0x0000000000440947 */ /* 0x004fea0003800000 */
[----:B------:R-:W2:Y:S02]  /*1ab70*/  S2R R4, SR_TID.X ;  /* 0x0000000000047919 */ /* 0x000ea40000002100 */
        /* <DEDUP_REMOVED lines=16> */
.L_x_9003:
        /* <DEDUP_REMOVED lines=20> */
[----:B0-2---:R-:W-:Y:S05]  /*1adc0*/  CALL.ABS.NOINC R2 ;  /* 0x0000000002007343 */ /* 0x005fea0003c00000 */
.L_x_9006:
[----:B------:R-:W-:Y:S05]  /*1add0*/  BSYNC B6 ;  /* 0x0000000000067941 */ /* 0x000fea0003800000 */
.L_x_9005:
        /* <DEDUP_REMOVED lines=13> */
[----:B------:R-:W-:-:S02]  /*1aeb0*/  IMAD.U32 R7, RZ, RZ, UR9 ;  /* 0x00000009ff077e24 */ /* 0x000fc4000f8e00ff */
[----:B------:R-:W-:Y:S02]  /*1aec0*/  IMAD.U32 R10, RZ, RZ, UR4 ;  /* 0x00000004ff0a7e24 */ /* 0x000fe4000f8e00ff */
[----:B-1----:R-:W-:Y:S02]  /*1aed0*/  IMAD.U32 R11, RZ, RZ, UR5 ;  /* 0x00000005ff0b7e24 */ /* 0x002fe4000f8e00ff */
[----:B------:R-:W-:Y:S02]  /*1aee0*/  IMAD.MOV.U32 R8, RZ, RZ, 0x70 ;  /* 0x00000070ff087424 */ /* 0x000fe400078e00ff */
[----:B------:R-:W-:Y:S02]  /*1aef0*/  IMAD.MOV.U32 R12, RZ, RZ, 0x1 ;  /* 0x00000001ff0c7424 */ /* 0x000fe400078e00ff */
[----:B--2---:R-:W-:-:S07]  /*1af00*/  IMAD.MOV.U32 R13, RZ, RZ, RZ ;  /* 0x000000ffff0d7224 */ /* 0x004fce00078e00ff */
[----:B------:R-:W-:-:S07]  /*1af10*/  LEPC R20, `(.L_x_9009) ;  /* 0x000000001014794e */ /* 0x000fce0000000000 */
[----:B0--3--:R-:W-:Y:S05]  /*1af20*/  CALL.ABS.NOINC R2 ;  /* 0x0000000002007343 */ /* 0x009fea0003c00000 */
.L_x_9009:
        /* <DEDUP_REMOVED lines=16> */
.L_x_9008:
[----:B------:R-:W-:Y:S05]  /*1b030*/  BSYNC B6 ;  /* 0x0000000000067941 */ /* 0x000fea0003800000 */
.L_x_9007:
        /* <DEDUP_REMOVED lines=10> */
[----:B----4-:R2:W3:Y:S02]  /*1b0e0*/  @P0 LDG.E R7, desc[UR40][R2.64] ;  /* 0x0000002802070981 */ /* 0x0104e4000c1e1900 */
        /* <DEDUP_REMOVED lines=14> */
.L_x_9176:
        /* <DEDUP_REMOVED lines=12> */
.L_x_9179:
        /* <DEDUP_REMOVED lines=25> */
.L_x_9013:
[----:B------:R-:W3:Y:S04]  /*1b420*/  LDL R7, [R1+0x4] ;  /* 0x0000040001077983 */ /* 0x000ee80000100800 */
[----:B0-2---:R-:W3:Y:S04]  /*1b430*/  LDL R0, [R1+0xc] ;  /* 0x00000c0001007983 */ /* 0x005ee80000100800 */
[----:B------:R-:W2:Y:S01]  /*1b440*/  LDL R2, [R1+0x1c] ;  /* 0x00001c0001027983 */ /* 0x000ea20000100800 */
[----:B---3--:R-:W-:Y:S01]  /*1b450*/  IMAD R0, R0, 0x8, R7 ;  /* 0x0000000800007824 */ /* 0x008fe200078e0207 */
[----:B--2---:R-:W-:-:S04]  /*1b460*/  SHF.L.U32 R2, R2, 0x1f, RZ ;  /* 0x0000001f02027819 */ /* 0x004fc800000006ff */
[----:B------:R-:W0:Y:S02]  /*1b470*/  SYNCS.PHASECHK.TRANS64.TRYWAIT P0, [R0+URZ+0x38840], R2 ;  /* 0x03884002000075a7 */ /* 0x000e24000800017f */
[----:B0-----:R-:W-:Y:S05]  /*1b480*/  @!P0 BRA `(.L_x_9014) ;  /* 0x0000007400788947 */ /* 0x001fea0003800000 */
.L_x_9180:
        /* <DEDUP_REMOVED lines=11> */
.L_x_9015:
        /* <DEDUP_REMOVED lines=27> */
.L_x_9011:
[----:B0-----:R-:W3:Y:S04]  /*1b6f0*/  LDL R0, [R1+0x4] ;  /* 0x0000040001007983 */ /* 0x001ee80000100800 */
        /* <DEDUP_REMOVED lines=16> */
[----:B0-----:R-:W-:-:S05]  /*1b800*/  SHF.R.S32.HI R0, RZ, 0x1f, R18 ;  /* 0x0000001fff007819 */ /* 0x001fca0000011412 */
        /* <DEDUP_REMOVED lines=19> */
.L_x_9017:
[----:B------:R-:W-:Y:S05]  /*1b940*/  BSYNC B6 ;  /* 0x0000000000067941 */ /* 0x000fea0003800000 */
.L_x_9016:
[----:B------:R-:W3:Y:S01]  /*1b950*/  LDL R4, [R1+0x48] ;  /* 0x0000480001047983 */ /* 0x000ee20000100800 */
[----:B------:R-:W0:Y:S01]  /*1b960*/  LDC R7, c[0x0][0x448] ;  /* 0x00011200ff077b82 */ /* 0x000e220000000800 */
[----:B------:R-:W-:Y:S01]  /*1b970*/  ULDC.64 UR4, c[0x0][0x298] ;  /* 0x0000a60000047ab9 */ /* 0x000fe20000000a00 */
[----:B------:R-:W-:Y:S01]  /*1b980*/  ULDC.64 UR6, c[0x0][0x280] ;  /* 0x0000a00000067ab9 */ /* 0x000fe20000000a00 */
[----:B------:R-:W4:Y:S04]  /*1b990*/  LDL R10, [R1+0x38] ;  /* 0x00003800010a7983 */ /* 0x000f280000100800 */
[----:B------:R-:W4:Y:S01]  /*1b9a0*/  LDL R9, [R1+0x54] ;  /* 0x0000540001097983 */ /* 0x000f220000100800 */
[----:B--2---:R-:W2:Y:S01]  /*1b9b0*/  S2R R2, SR_TID.X ;  /* 0x0000000000027919 */ /* 0x004ea20000002100 */
[----:B------:R-:W1:Y:S02]  /*1b9c0*/  S2R R0, SR_TID.X ;  /* 0x0000000000007919 */ /* 0x000e640000002100 */
[----:B------:R-:W4:Y:S04]  /*1b9d0*/  LDL R8, [R1+0x58] ;  /* 0x0000580001087983 */ /* 0x000f280000100800 */
[----:B------:R-:W4:Y:S01]  /*1b9e0*/  LDL R6, [R1+0x3c] ;  /* 0x00003c0001067983 */ /* 0x000f220000100800 */
[----:B0-----:R-:W-:-:S13]  /*1b9f0*/  ISETP.NE.AND P0, PT, R7, 0x1, PT ;  /* 0x000000010700780c */ /* 0x001fda0003f05270 */
[----:B------:R-:W0:Y:S01]  /*1ba00*/  @P0 LDC R3, c[0x0][0x450] ;  /* 0x00011400ff030b82 */ /* 0x000e220000000800 */
[----:B--2---:R-:W-:-:S04]  /*1ba10*/  LOP3.LUT R2, R2, 0x7f, RZ, 0xc0, !PT ;  /* 0x0000007f02027812 */ /* 0x004fc800078ec0ff */
[----:B------:R-:W-:Y:S01]  /*1ba20*/  SHF.R.U32.HI R2, RZ, 0x3, R2 ;  /* 0x00000003ff027819 */ /* 0x000fe20000011602 */
[----:B-1----:R-:W-:-:S05]  /*1ba30*/  IMAD.SHL.U32 R0, R0, 0x10, RZ ;  /* 0x0000001000007824 */ /* 0x002fca00078e00ff */
[----:B------:R-:W-:Y:S02]  /*1ba40*/  LOP3.LUT R0, R2, 0x70, R0, 0xf8, !PT ;  /* 0x0000007002007812 */ /* 0x000fe400078ef800 */
[----:B------:R-:W1:Y:S03]  /*1ba50*/  @P0 LDC R2, c[0x0][0x44c] ;  /* 0x00011300ff020b82 */ /* 0x000e660000000800 */
[----:B------:R-:W-:-:S04]  /*1ba60*/  IMAD R5, R17, 0x40, R0 ;  /* 0x0000004011057824 */ /* 0x000fc800078e0200 */
[----:B------:R-:W-:Y:S01]  /*1ba70*/  IMAD.MOV.U32 R0, RZ, RZ, R5 ;  /* 0x000000ffff007224 */ /* 0x000fe200078e0005 */
[----:B------:R2:W-:Y:S01]  /*1ba80*/  STL [R1+0x2c], R5 ;  /* 0x00002c0501007387 */ /* 0x0005e20000100800 */
[----:B-1----:R-:W-:-:S05]  /*1ba90*/  @P0 IMAD.HI.U32 R2, R5, R2, RZ ;  /* 0x0000000205020227 */ /* 0x002fca00078e00ff */
[----:B0-----:R-:W-:Y:S01]  /*1baa0*/  @P0 SHF.R.U32.HI R0, RZ, R3, R2 ;  /* 0x00000003ff000219 */ /* 0x001fe20000011602 */
        /* <DEDUP_REMOVED lines=76> */
.L_x_9189:
        /* <DEDUP_REMOVED lines=12> */
.L_x_9019:
        /* <DEDUP_REMOVED lines=38> */
.L_x_9021:
[----:B------:R-:W-:Y:S05]  /*1c290*/  BSYNC B6 ;  /* 0x0000000000067941 */ /* 0x000fea0003800000 */
.L_x_9020:
        /* <DEDUP_REMOVED lines=188> */
.L_x_9199:
        /* <DEDUP_REMOVED lines=31> */
.L_x_9024:
[----:B------:R-:W-:Y:S05]  /*1d050*/  BSYNC B0 ;  /* 0x0000000000007941 */ /* 0x000fea0003800000 */
.L_x_9023:
[----:B--2---:R2:W5:Y:S01]  /*1d060*/  LDL R0, [R1+0x4] ;  /* 0x0000040001007983 */ /* 0x0045620000100800 */
[----:B------:R-:W-:Y:S01]  /*1d070*/  PLOP3.LUT P0, PT, PT, PT, PT, 0x80, 0x0 ;  /* 0x000000000000781c */ /* 0x000fe20003f0f070 */
[----:B------:R-:W-:-:S12]  /*1d080*/  NOP ;  /* 0x0000000000007918 */ /* 0x000fd80000000000 */
.L_x_9025:
        /* <DEDUP_REMOVED lines=19> */
.L_x_9200:
[----:B------:R-:W-:Y:S05]  /*1d1c0*/  BSYNC B0 ;  /* 0x0000000000007941 */ /* 0x000fea0003800000 */
.L_x_9026:
        /* <DEDUP_REMOVED lines=16> */
.L_x_9201:
[----:B------:R-:W-:Y:S05]  /*1d2d0*/  BSYNC B1 ;  /* 0x0000000000017941 */ /* 0x000fea0003800000 */
.L_x_9030:
        /* <DEDUP_REMOVED lines=9> */
.L_x_9033:
[----:B------:R-:W-:Y:S05]  /*1d370*/  BSYNC B1 ;  /* 0x0000000000017941 */ /* 0x000fea0003800000 */
.L_x_9032:
        /* <DEDUP_REMOVED lines=14> */
.L_x_9034:
        /* <DEDUP_REMOVED lines=16> */
.L_x_9035:
        /* <DEDUP_REMOVED lines=16> */
.L_x_9036:
        /* <DEDUP_REMOVED lines=16> */
.L_x_9037:
        /* <DEDUP_REMOVED lines=16> */
.L_x_9038:
        /* <DEDUP_REMOVED lines=16> */
.L_x_9039:
        /* <DEDUP_REMOVED lines=16> */
.L_x_9040:
        /* <DEDUP_REMOVED lines=16> */
.L_x_9041:
        /* <DEDUP_REMOVED lines=11> */
.L_x_9029:
[----:B------:R-:W-:Y:S05]  /*1dc10*/  BSYNC B0 ;  /* 0x0000000000007941 */ /* 0x000fea0003800000 */
.L_x_9028:
        /* <DEDUP_REMOVED lines=29> */
[----:B------:R-:W1:Y:S03]  /*1ddf0*/  LDC R6, c[0x0][0x43c] ;  /* 0x00010f00ff067b82 */ /* 0x000e660000000800 */
[----:B------:R-:W4:Y:S01]  /*1de00*/  LDL R7, [R1+0x14] ;  /* 0x0000140001077983 */ /* 0x000f220000100800 */
[----:B------:R-:W-:Y:S01]  /*1de10*/  IMAD.MOV.U32 R0, RZ, RZ, R4 ;  /* 0x000000ffff007224 */ /* 0x000fe200078e0004 */
[----:B------:R-:W-:Y:S01]  /*1de20*/  ULDC.64 UR6, c[0x0][0x428] ;  /* 0x00010a0000067ab9 */ /* 0x000fe20000000a00 */
[----:B-1----:R-:W-:-:S13]  /*1de30*/  ISETP.NE.AND P0, PT, R6, 0x1, PT ;  /* 0x000000010600780c */ /* 0x002fda0003f05270 */
[----:B------:R-:W1:Y:S02]  /*1de40*/  @P0 LDC.64 R2, c[0x0][0x440] ;  /* 0x00011000ff020b82 */ /* 0x000e640000000a00 */
[----:B-1----:R-:W-:-:S05]  /*1de50*/  @P0 IMAD.HI.U32 R2, R4, R2, RZ ;  /* 0x0000000204020227 */ /* 0x002fca00078e00ff */
[----:B------:R-:W-:-:S04]  /*1de60*/  @P0 SHF.R.U32.HI R0, RZ, R3, R2 ;  /* 0x00000003ff000219 */ /* 0x000fc80000011602 */
[--C-:B------:R-:W-:Y:S01]  /*1de70*/  SHF.R.S32.HI R3, RZ, 0x1f, R0.reuse ;  /* 0x0000001fff037819 */ /* 0x100fe20000011400 */
[----:B------:R-:W-:-:S04]  /*1de80*/  IMAD.MOV R5, RZ, RZ, -R0 ;  /* 0x000000ffff057224 */ /* 0x000fc800078e0a00 */
[----:B------:R-:W-:Y:S02]  /*1de90*/  IMAD R5, R6, R5, R4 ;  /* 0x0000000506057224 */ /* 0x000fe400078e0204 */
[----:B---3--:R-:W-:-:S04]  /*1dea0*/  IMAD R2, R10, UR6, RZ ;  /* 0x000000060a027c24 */ /* 0x008fc8000f8e02ff */
[----:B----4-:R-:W-:Y:S02]  /*1deb0*/  IMAD R6, R7, UR7, R2 ;  /* 0x0000000707067c24 */ /* 0x010fe4000f8e0202 */
[----:B------:R-:W-:-:S04]  /*1dec0*/  IMAD.MOV.U32 R2, RZ, RZ, R0 ;  /* 0x000000ffff027224 */ /* 0x000fc800078e0000 */
[----:B------:R-:W-:-:S04]  /*1ded0*/  IMAD.WIDE.U32 R2, R7, UR6, R2 ;  /* 0x0000000607027c25 */ /* 0x000fc8000f8e0002 */
[----:B------:R-:W-:Y:S01]  /*1dee0*/  IMAD.IADD R0, R6, 0x1, R3 ;  /* 0x0000000106007824 */ /* 0x000fe200078e0203 */
[----:B------:R-:W-:-:S04]  /*1def0*/  LEA R6, P0, R2, UR4, 0x2 ;  /* 0x0000000402067c11 */ /* 0x000fc8000f8010ff */
[----:B------:R-:W-:-:S05]  /*1df00*/  LEA.HI.X R7, R2, UR5, R0, 0x2, P0 ;  /* 0x0000000502077c11 */ /* 0x000fca00080f1400 */
[----:B------:R-:W3:Y:S04]  /*1df10*/  LDG.E R0, desc[UR40][R6.64] ;  /* 0x0000002806007981 */ /* 0x000ee8000c1e1900 */
[----:B---3--:R1:W-:Y:S02]  /*1df20*/  STL [R1], R0 ;  /* 0x0000000001007387 */ /* 0x0083e40000100800 */
.L_x_9048:
        /* <DEDUP_REMOVED lines=9> */
.L_x_9202:
[----:B------:R-:W-:Y:S05]  /*1dfc0*/  BSYNC B3 ;  /* 0x0000000000037941 */ /* 0x000fea0003800000 */
.L_x_9049:
        /* <DEDUP_REMOVED lines=9> */
.L_x_9052:
[----:B------:R-:W-:Y:S05]  /*1e060*/  BSYNC B3 ;  /* 0x0000000000037941 */ /* 0x000fea0003800000 */
.L_x_9051:
        /* <DEDUP_REMOVED lines=14> */
.L_x_9053:
        /* <DEDUP_REMOVED lines=14> */
.L_x_9203:
[----:B------:R-:W-:Y:S05]  /*1e230*/  BSYNC B3 ;  /* 0x0000000000037941 */ /* 0x000fea0003800000 */
.L_x_9054:
        /* <DEDUP_REMOVED lines=11> */
.L_x_9057:
[----:B------:R-:W-:Y:S05]  /*1e2f0*/  BSYNC B3 ;  /* 0x0000000000037941 */ /* 0x000fea0003800000 */
.L_x_9056:
        /* <DEDUP_REMOVED lines=11> */
.L_x_9058:
        /* <DEDUP_REMOVED lines=16> */
.L_x_9059:
        /* <DEDUP_REMOVED lines=16> */
.L_x_9060:
        /* <DEDUP_REMOVED lines=16> */
.L_x_9061:
        /* <DEDUP_REMOVED lines=16> */
.L_x_9062:
        /* <DEDUP_REMOVED lines=16> */
.L_x_9063:
        /* <DEDUP_REMOVED lines=16> */
.L_x_9064:
        /* <DEDUP_REMOVED lines=16> */
.L_x_9065:
        /* <DEDUP_REMOVED lines=11> */
.L_x_9047:
[----:B------:R-:W-:Y:S05]  /*1eb60*/  BSYNC B1 ;  /* 0x0000000000017941 */ /* 0x000fea0003800000 */
.L_x_9046:
[----:B------:R-:W3:Y:S02]  /*1eb70*/  LDL.LU R5, [R1+0x34] ;  /* 0x0000340001057983 */ /* 0x000ee40000300800 */
[----:B---3--:R-:W-:-:S07]  /*1eb80*/  VIADD R0, R5, 0xfffffffd ;  /* 0xfffffffd05007836 */ /* 0x008fce0000000000 */
.L_x_9045:
[----:B------:R-:W-:Y:S05]  /*1eb90*/  BSYNC B2 ;  /* 0x0000000000027941 */ /* 0x000fea0003800000 */
.L_x_9044:
[----:B------:R-:W-:-:S13]  /*1eba0*/  ISETP.NE.AND P0, PT, R4, RZ, PT ;  /* 0x000000ff0400720c */ /* 0x000fda0003f05270 */
[----:B------:R-:W-:Y:S05]  /*1ebb0*/  @!P0 BRA `(.L_x_9043) ;  /* 0x0000001c00488947 */ /* 0x000fea0003800000 */
.L_x_9106:
        /* <DEDUP_REMOVED lines=37> */
.L_x_9068:
        /* <DEDUP_REMOVED lines=9> */
.L_x_9204:
[----:B------:R-:W-:Y:S05]  /*1eea0*/  BSYNC B2 ;  /* 0x0000000000027941 */ /* 0x000fea0003800000 */
.L_x_9069:
        /* <DEDUP_REMOVED lines=9> */
.L_x_9072:
[----:B------:R-:W-:Y:S05]  /*1ef40*/  BSYNC B2 ;  /* 0x0000000000027941 */ /* 0x000fea0003800000 */
.L_x_9071:
        /* <DEDUP_REMOVED lines=13> */
.L_x_9073:
        /* <DEDUP_REMOVED lines=14> */
.L_x_9205:
[----:B------:R-:W-:Y:S05]  /*1f100*/  BSYNC B2 ;  /* 0x0000000000027941 */ /* 0x000fea0003800000 */
.L_x_9074:
        /* <DEDUP_REMOVED lines=11> */
.L_x_9077:
[----:B------:R-:W-:Y:S05]  /*1f1c0*/  BSYNC B2 ;  /* 0x0000000000027941 */ /* 0x000fea0003800000 */
.L_x_9076:
        /* <DEDUP_REMOVED lines=10> */
.L_x_9078:
        /* <DEDUP_REMOVED lines=16> */
.L_x_9079:
        /* <DEDUP_REMOVED lines=16> */
.L_x_9080:
        /* <DEDUP_REMOVED lines=16> */
.L_x_9081:
        /* <DEDUP_REMOVED lines=16> */
.L_x_9082:
        /* <DEDUP_REMOVED lines=16> */
.L_x_9083:
        /* <DEDUP_REMOVED lines=16> */
.L_x_9084:
        /* <DEDUP_REMOVED lines=16> */
.L_x_9085:
        /* <DEDUP_REMOVED lines=11> */
.L_x_9067:
[----:B------:R-:W-:Y:S05]  /*1fa20*/  BSYNC B1 ;  /* 0x0000000000017941 */ /* 0x000fea0003800000 */
.L_x_9066:
[----:B------:R-:W3:Y:S01]  /*1fa30*/  LDL R5, [R1+0x8] ;  /* 0x0000080001057983 */ /* 0x000ee20000100800 */
[----:B------:R-:W-:Y:S01]  /*1fa40*/  VIADD R7, R7, 0x1 ;  /* 0x0000000107077836 */ /* 0x000fe20000000000 */
[----:B------:R-:W-:Y:S04]  /*1fa50*/  BSSY B1, `(.L_x_9086) ;  /* 0x00000e5000017945 */ /* 0x000fe80003800000 */
[----:B------:R-:W-:-:S04]  /*1fa60*/  ISETP.NE.AND P0, PT, R7, 0x2, PT ;  /* 0x000000020700780c */ /* 0x000fc80003f05270 */
[----:B------:R-:W-:Y:S02]  /*1fa70*/  SEL R2, RZ, 0x1, P0 ;  /* 0x00000001ff027807 */ /* 0x000fe40000000000 */
[----:B0-----:R-:W-:Y:S02]  /*1fa80*/  SEL R9, R7, RZ, P0 ;  /* 0x000000ff07097207 */ /* 0x001fe40000000000 */
        /* <DEDUP_REMOVED lines=30> */
.L_x_9088:
        /* <DEDUP_REMOVED lines=9> */
.L_x_9206:
[----:B------:R-:W-:Y:S05]  /*1fd00*/  BSYNC B2 ;  /* 0x0000000000027941 */ /* 0x000fea0003800000 */
.L_x_9089:
        /* <DEDUP_REMOVED lines=9> */
.L_x_9092:
[----:B------:R-:W-:Y:S05]  /*1fda0*/  BSYNC B2 ;  /* 0x0000000000027941 */ /* 0x000fea0003800000 */
.L_x_9091:
        /* <DEDUP_REMOVED lines=14> */
.L_x_9093:
        /* <DEDUP_REMOVED lines=14> */
.L_x_9207:
[----:B------:R-:W-:Y:S05]  /*1ff70*/  BSYNC B2 ;  /* 0x0000000000027941 */ /* 0x000fea0003800000 */
.L_x_9094:
        /* <DEDUP_REMOVED lines=11> */
.L_x_9097:
[----:B------:R-:W-:Y:S05]  /*20030*/  BSYNC B2 ;  /* 0x0000000000027941 */ /* 0x000fea0003800000 */
.L_x_9096:
        /* <DEDUP_REMOVED lines=11> */
.L_x_9098:
        /* <DEDUP_REMOVED lines=16> */
.L_x_9099:
        /* <DEDUP_REMOVED lines=16> */
.L_x_9100:
        /* <DEDUP_REMOVED lines=16> */
.L_x_9101:
        /* <DEDUP_REMOVED lines=16> */
.L_x_9102:
        /* <DEDUP_REMOVED lines=16> */
.L_x_9103:
        /* <DEDUP_REMOVED lines=16> */
.L_x_9104:
        /* <DEDUP_REMOVED lines=16> */
.L_x_9105:
        /* <DEDUP_REMOVED lines=11> */
.L_x_9087:
[----:B------:R-:W-:Y:S05]  /*208a0*/  BSYNC B1 ;  /* 0x0000000000017941 */ /* 0x000fea0003800000 */
.L_x_9086:
[C---:B------:R-:W-:Y:S01]  /*208b0*/  ISETP.GT.AND P0, PT, R0.reuse, 0x1, PT ;  /* 0x000000010000780c */ /* 0x040fe20003f04270 */
[----:B------:R-:W-:-:S12]  /*208c0*/  VIADD R0, R0, 0xfffffffe ;  /* 0xfffffffe00007836 */ /* 0x000fd80000000000 */
[----:B------:R-:W-:Y:S05]  /*208d0*/  @P0 BRA `(.L_x_9106) ;  /* 0xffffffe000b80947 */ /* 0x000fea000383ffff */
.L_x_9043:
[----:B------:R-:W-:Y:S05]  /*208e0*/  BSYNC B0 ;  /* 0x0000000000007941 */ /* 0x000fea0003800000 */
.L_x_9042:
        /* <DEDUP_REMOVED lines=24> */
.L_x_9108:
[----:B------:R-:W-:Y:S05]  /*20a70*/  BSYNC B0 ;  /* 0x0000000000007941 */ /* 0x000fea0003800000 */
.L_x_9107:
[----:B------:R-:W-:-:S05]  /*20a80*/  SEL R0, R0, RZ, P0 ;  /* 0x000000ff00007207 */ /* 0x000fca0000000000 */
[----:B------:R3:W-:Y:S02]  /*20a90*/  STL [R1+0xc], R0 ;  /* 0x00000c0001007387 */ /* 0x0007e40000100800 */
.L_x_9004:
[----:B------:R-:W-:Y:S05]  /*20aa0*/  BSYNC B7 ;  /* 0x0000000000077941 */ /* 0x000fea0003800000 */
.L_x_9002:
        /* <DEDUP_REMOVED lines=13> */
.L_x_9109:
        /* <DEDUP_REMOVED lines=36> */
.L_x_9217:
[----:B------:R-:W-:Y:S02]  /*20dc0*/  ULDC UR4, c[0x0][0xd38] ;  /* 0x00034e0000047ab9 */ /* 0x000fe40000000800 */
[----:B------:R-:W-:-:S04]  /*20dd0*/  IMAD.U32 R4, RZ, RZ, UR4 ;  /* 0x00000004ff047e24 */ /* 0x000fc8000f8e00ff */
[----:B---3--:R-:W-:-:S04]  /*20de0*/  IMAD R16, R16, R4, RZ ;  /* 0x0000000410107224 */ /* 0x008fc800078e02ff */
[----:B------:R-:W-:-:S05]  /*20df0*/  IMAD.IADD R5, R5, 0x1, R16 ;  /* 0x0000000105057824 */ /* 0x000fca00078e0210 */
[----:B------:R-:W-:-:S13]  /*20e00*/  ISETP.GT.AND P6, PT, R5, R0, PT ;  /* 0x000000000500720c */ /* 0x000fda0003fc4270 */
[----:B------:R-:W-:Y:S05]  /*20e10*/  @P6 BRA `(.L_x_9112) ;  /* 0x00000000009c6947 */ /* 0x000fea0003800000 */
.L_x_9117:
[----:B-1----:R-:W1:Y:S01]  /*20e20*/  LDC R2, c[0x0][0xd3c] ;  /* 0x00034f00ff027b82 */ /* 0x002e620000000800 */
[----:B------:R-:W-:-:S05]  /*20e30*/  VIADD R19, R19, 0x1f ;  /* 0x0000001f13137836 */ /* 0x000fca0000000000 */
[----:B-1----:R-:W-:-:S13]  /*20e40*/  ISETP.GE.AND P6, PT, R19, R2, PT ;  /* 0x000000021300720c */ /* 0x002fda0003fc6270 */
[----:B------:R-:W-:Y:S05]  /*20e50*/  @P6 BRA `(.L_x_9113) ;  /* 0x0000000400d46947 */ /* 0x000fea0003800000 */
[----:B------:R-:W1:Y:S01]  /*20e60*/  S2R R3, SR_TID.X ;  /* 0x0000000000037919 */ /* 0x000e620000002100 */
[----:B------:R-:W-:Y:S01]  /*20e70*/  BSSY B0, `(.L_x_9114) ;  /* 0x0000009000007945 */ /* 0x000fe20003800000 */
[----:B-1----:R-:W-:-:S05]  /*20e80*/  LOP3.LUT R3, R3, 0x1f, RZ, 0xc0, !PT ;  /* 0x0000001f03037812 */ /* 0x002fca00078ec0ff */
[----:B------:R-:W-:Y:S02]  /*20e90*/  IMAD.IADD R4, R19, 0x1, R3 ;  /* 0x0000000113047824 */ /* 0x000fe400078e0203 */
[----:B------:R-:W-:-:S03]  /*20ea0*/  IMAD.MOV.U32 R3, RZ, RZ, RZ ;  /* 0x000000ffff037224 */ /* 0x000fc600078e00ff */
[----:B------:R-:W-:-:S13]  /*20eb0*/  ISETP.GE.OR P6, PT, R4, R2, !P0 ;  /* 0x000000020400720c */ /* 0x000fda00047c6670 */
[----:B------:R-:W-:Y:S05]  /*20ec0*/  @P6 BRA `(.L_x_9115) ;  /* 0x00000000000c6947 */ /* 0x000fea0003800000 */
[----:B------:R-:W1:Y:S02]  /*20ed0*/  LDC.64 R2, c[0x0][0xd80] ;  /* 0x00036000ff027b82 */ /* 0x000e640000000a00 */
[----:B-1----:R-:W-:-:S06]  /*20ee0*/  IMAD.WIDE R2, R4, 0x4, R2 ;  /* 0x0000000404027825 */ /* 0x002fcc00078e0202 */
[----:B------:R1:W5:Y:S02]  /*20ef0*/  LDG.E R3, desc[UR40][R2.64] ;  /* 0x0000002802037981 */ /* 0x000364000c1e1900 */
.L_x_9115:
[----:B------:R-:W-:Y:S05]  /*20f00*/  BSYNC B0 ;  /* 0x0000000000007941 */ /* 0x000fea0003800000 */
.L_x_9114:
        /* <DEDUP_REMOVED lines=18> */
.L_x_9225:
[----:B------:R-:W-:Y:S02]  /*21030*/  ULDC UR4, c[0x0][0xd38] ;  /* 0x00034e0000047ab9 */ /* 0x000fe40000000800 */
[----:B------:R-:W-:-:S04]  /*21040*/  IMAD.U32 R4, RZ, RZ, UR4 ;  /* 0x00000004ff047e24 */ /* 0x000fc8000f8e00ff */
[----:B---3--:R-:W-:-:S04]  /*21050*/  IMAD R16, R16, R4, RZ ;  /* 0x0000000410107224 */ /* 0x008fc800078e02ff */
[----:B------:R-:W-:-:S05]  /*21060*/  IMAD.IADD R5, R16, 0x1, R5 ;  /* 0x0000000110057824 */ /* 0x000fca00078e0205 */
[----:B------:R-:W-:-:S13]  /*21070*/  ISETP.GT.AND P6, PT, R5, R0, PT ;  /* 0x000000000500720c */ /* 0x000fda0003fc4270 */
[----:B------:R-:W-:Y:S05]  /*21080*/  @!P6 BRA `(.L_x_9117) ;  /* 0xfffffffc0064e947 */ /* 0x000fea000383ffff */
.L_x_9112:
        /* <DEDUP_REMOVED lines=8> */
.L_x_9229:
[----:B------:R-:W-:Y:S01]  /*21110*/  ISETP.NE.AND P0, PT, R5, RZ, PT ;  /* 0x000000ff0500720c */ /* 0x000fe20003f05270 */
[----:B------:R-:W-:-:S12]  /*21120*/  IMAD.MOV.U32 R5, RZ, RZ, RZ ;  /* 0x000000ffff057224 */ /* 0x000fd800078e00ff */
[----:B------:R-:W-:Y:S05]  /*21130*/  @!P0 BRA `(.L_x_9119) ;  /* 0x0000000000148947 */ /* 0x000fea0003800000 */
[----:B------:R-:W-:Y:S01]  /*21140*/  UMOV UR4, 0xffffffff ;  /* 0xffffffff00047882 */ /* 0x000fe20000000000 */
[----:B------:R-:W-:Y:S02]  /*21150*/  VIADD R12, R6, 0xffffffff ;  /* 0xffffffff060c7836 */ /* 0x000fe40000000000 */
[----:B------:R-:W-:Y:S05]  /*21160*/  BRA.DIV UR4, `(.L_x_9120) ;  /* 0x0000003604887947 */ /* 0x000fea000b800000 */
[----:B-1----:R1:W0:Y:S02]  /*21170*/  SHFL.IDX PT, R2, R2, R12, 0x1f ;  /* 0x00001f0c02027589 */ /* 0x00222400000e0000 */
.L_x_9232:
[----:B0-----:R-:W-:-:S07]  /*21180*/  IMAD.MOV.U32 R5, RZ, RZ, R2 ;  /* 0x000000ffff057224 */ /* 0x001fce00078e0002 */
.L_x_9119:
[----:B-1-3--:R-:W1:Y:S01]  /*21190*/  LDC.64 R2, c[0x0][0xd90] ;  /* 0x00036400ff027b82 */ /* 0x00ae620000000a00 */
[----:B------:R-:W-:-:S04]  /*211a0*/  IMAD.IADD R19, R6, 0x1, R19 ;  /* 0x0000000106137824 */ /* 0x000fc800078e0213 */
[----:B-1----:R-:W-:-:S05]  /*211b0*/  IMAD.WIDE R2, R19, 0x4, R2 ;  /* 0x0000000413027825 */ /* 0x002fca00078e0202 */
[----:B------:R-:W4:Y:S01]  /*211c0*/  LDG.E R7, desc[UR40][R2.64] ;  /* 0x0000002802077981 */ /* 0x000f22000c1e1900 */
        /* <DEDUP_REMOVED lines=62> */
.L_x_9113:
[----:B------:R-:W-:Y:S01]  /*215b0*/  UMOV UR4, URZ ;  /* 0x0000003f00047c82 */ /* 0x000fe20008000000 */
[----:B------:R-:W-:Y:S01]  /*215c0*/  UMOV UR5, URZ ;  /* 0x0000003f00057c82 */ /* 0x000fe20008000000 */
[----:B------:R-:W-:Y:S01]  /*215d0*/  ULDC UR6, c[0x0][0xd3c] ;  /* 0x00034f0000067ab9 */ /* 0x000fe20000000800 */
[----:B------:R-:W-:Y:S02]  /*215e0*/  IMAD.MOV.U32 R16, RZ, RZ, R0 ;  /* 0x000000ffff107224 */ /* 0x000fe400078e0000 */
[----:B------:R-:W-:Y:S02]  /*215f0*/  IMAD.U32 R17, RZ, RZ, UR4 ;  /* 0x00000004ff117e24 */ /* 0x000fe4000f8e00ff */
[----:B------:R-:W-:Y:S02]  /*21600*/  IMAD.U32 R18, RZ, RZ, UR5 ;  /* 0x00000005ff127e24 */ /* 0x000fe4000f8e00ff */
[----:B------:R-:W-:-:S07]  /*21610*/  IMAD.U32 R19, RZ, RZ, UR6 ;  /* 0x00000006ff137e24 */ /* 0x000fce000f8e00ff */
.L_x_9121:
[----:B------:R1:W3:Y:S01]  /*21620*/  LDL R3, [R1+0x4] ;  /* 0x0000040001037983 */ /* 0x0002e20000100800 */
        /* <DEDUP_REMOVED lines=11> */
.L_x_9110:
[----:B------:R-:W-:Y:S02]  /*216e0*/  ULDC UR4, c[0x0][0xd3c] ;  /* 0x00034f0000047ab9 */ /* 0x000fe40000000800 */
[----:B----4-:R-:W-:-:S13]  /*216f0*/  ISETP.GE.AND P0, PT, R19, UR4, PT ;  /* 0x0000000413007c0c */ /* 0x010fda000bf06270 */
[----:B------:R-:W-:Y:S05]  /*21700*/  @!P0 BRA `(.L_x_9122) ;  /* 0xffffff7000288947 */ /* 0x000fea000383ffff */
[----:B------:R-:W-:Y:S05]  /*21710*/  BSYNC B8 ;  /* 0x0000000000087941 */ /* 0x000fea0003800000 */
.L_x_8952:
        /* <DEDUP_REMOVED lines=12> */
.L_x_9233:
[----:B------:R-:W-:Y:S05]  /*217e0*/  BSYNC B0 ;  /* 0x0000000000007941 */ /* 0x000fea0003800000 */
.L_x_9123:
[----:B------:R-:W-:-:S03]  /*217f0*/  UMOV UR4, 0xffffffff ;  /* 0xffffffff00047882 */ /* 0x000fc60000000000 */
[----:B------:R-:W-:Y:S05]  /*21800*/  BRA.DIV UR4, `(.L_x_9125) ;  /* 0x00000032041c7947 */ /* 0x000fea000b800000 */
[----:B------:R-:W1:Y:S02]  /*21810*/  S2R R2, SR_TID.X ;  /* 0x0000000000027919 */ /* 0x000e640000002100 */
[----:B-1----:R-:W-:-:S04]  /*21820*/  SHF.R.U32.HI R2, RZ, 0x5, R2 ;  /* 0x00000005ff027819 */ /* 0x002fc80000011602 */
[----:B------:R-:W-:-:S05]  /*21830*/  LOP3.LUT R2, R2, 0x3, RZ, 0xc0, !PT ;  /* 0x0000000302027812 */ /* 0x000fca00078ec0ff */
[----:B------:R1:W3:Y:S02]  /*21840*/  SHFL.IDX PT, R14, R2, RZ, 0x1f ;  /* 0x00001fff020e7589 */ /* 0x0002e400000e0000 */
.L_x_9236:
[----:B---3--:R-:W-:-:S13]  /*21850*/  ISETP.NE.AND P0, PT, R14, RZ, PT ;  /* 0x000000ff0e00720c */ /* 0x008fda0003f05270 */
[----:B------:R-:W-:Y:S05]  /*21860*/  @P0 BRA `(.L_x_8809) ;  /* 0x0000000000940947 */ /* 0x000fea0003800000 */
[----:B------:R-:W-:-:S03]  /*21870*/  UMOV UR4, 0xffffffff ;  /* 0xffffffff00047882 */ /* 0x000fc60000000000 */
[----:B------:R-:W-:Y:S05]  /*21880*/  BRA.DIV UR4, `(.L_x_9126) ;  /* 0x0000003204307947 */ /* 0x000fea000b800000 */
[----:B------:R-:W-:-:S13]  /*21890*/  ELECT P6, URZ, PT ;  /* 0x00000000003f782f */ /* 0x000fda00038c0000 */
.L_x_9239:
[----:B------:R-:W-:Y:S05]  /*218a0*/  @!P6 BRA `(.L_x_8809) ;  /* 0x000000000084e947 */ /* 0x000fea0003800000 */
[----:B-1----:R-:W3:Y:S02]  /*218b0*/  LDL.LU R2, [R1+0x68] ;  /* 0x0000680001027983 */ /* 0x002ee40000300800 */
[----:B---3--:R-:W-:-:S04]  /*218c0*/  LOP3.LUT R2, R2, 0x2, RZ, 0xfc, !PT ;  /* 0x0000000202027812 */ /* 0x008fc800078efcff */
[----:B------:R-:W-:-:S13]  /*218d0*/  ISETP.NE.AND P2, PT, R2, 0x3, PT ;  /* 0x000000030200780c */ /* 0x000fda0003f45270 */
[----:B------:R-:W-:Y:S05]  /*218e0*/  @!P2 BRA `(.L_x_9127) ;  /* 0x000000000004a947 */ /* 0x000fea0003800000 */
[----:B------:R-:W-:Y:S01]  /*218f0*/  BPT.TRAP 0x1 ;  /* 0x000000040000795c */ /* 0x000fe20000300000 */
.L_x_9127:
        /* <DEDUP_REMOVED lines=14> */
.L_x_9240:
[----:B------:R-:W1:Y:S02]  /*219e0*/  SYNCS.PHASECHK.TRANS64.TRYWAIT P0, [R7+URZ], R2 ;  /* 0x00000002070075a7 */ /* 0x000e64000800017f */
[----:B-1----:R-:W-:Y:S05]  /*219f0*/  @!P0 BRA `(.L_x_9129) ;  /* 0x0000003000088947 */ /* 0x002fea0003800000 */
.L_x_9241:
[----:B------:R-:W-:Y:S05]  /*21a00*/  @!P2 BRA `(.L_x_9130) ;  /* 0x000000000004a947 */ /* 0x000fea0003800000 */
[----:B------:R-:W-:Y:S01]  /*21a10*/  BPT.TRAP 0x1 ;  /* 0x000000040000795c */ /* 0x000fe20000300000 */
.L_x_9130:
[----:B------:R-:W3:Y:S01]  /*21a20*/  LDL.LU R4, [R1+0xc] ;  /* 0x00000c0001047983 */ /* 0x000ee20000300800 */
[----:B------:R-:W-:-:S04]  /*21a30*/  VIADD R0, R0, 0x38860 ;  /* 0x0003886000007836 */ /* 0x000fc80000000000 */
[----:B---3--:R-:W-:-:S04]  /*21a40*/  IMAD R4, R4, 0x8, R0 ;  /* 0x0000000804047824 */ /* 0x008fc800078e0200 */
[----:B------:R-:W3:Y:S02]  /*21a50*/  SYNCS.PHASECHK.TRANS64.TRYWAIT P0, [R4+URZ], R5 ;  /* 0x00000005040075a7 */ /* 0x000ee4000800017f */
[----:B---3--:R-:W-:Y:S05]  /*21a60*/  @!P0 BRA `(.L_x_9131) ;  /* 0x0000003000008947 */ /* 0x008fea0003800000 */
.L_x_9242:
[----:B------:R-:W-:-:S07]  /*21a70*/  IMAD R3, R3, 0x8, R0 ;  /* 0x0000000803037824 */ /* 0x000fce00078e0200 */
.L_x_9132:
[----:B----4-:R4:W0:Y:S02]  /*21a80*/  SYNCS.PHASECHK.TRANS64.TRYWAIT P0, [R3+URZ], R2 ;  /* 0x00000002030075a7 */ /* 0x010824000800017f */
[----:B0-----:R-:W-:Y:S05]  /*21a90*/  @!P0 NANOSLEEP.SYNCS 0x989680 ;  /* 0x009896800000895d */ /* 0x001fea0003900000 */
[----:B------:R-:W0:Y:S02]  /*21aa0*/  @!P0 SYNCS.PHASECHK.TRANS64 P0, [R3+URZ], R2 ;  /* 0x00000002030085a7 */ /* 0x000e24000800007f */
[----:B0-----:R-:W-:Y:S05]  /*21ab0*/  @!P0 BRA `(.L_x_9132) ;  /* 0xfffffffc00f08947 */ /* 0x001fea000383ffff */
.L_x_8809:
[----:B------:R-:W-:Y:S05]  /*21ac0*/  BSYNC B9 ;  /* 0x0000000000097941 */ /* 0x000fea0003800000 */
.L_x_8806:
[----:B------:R-:W-:Y:S05]  /*21ad0*/  EXIT ;  /* 0x000000000000794d */ /* 0x000fea0003800000 */
.L_x_8825:
[----:B0-----:R0:W1:Y:S02]  /*21ae0*/  SYNCS.PHASECHK.TRANS64.TRYWAIT P5, [R68+URZ+0x38890], R71 ;  /* 0x03889047440075a7 */ /* 0x00106400080a017f */
[----:B-1----:R-:W-:Y:S05]  /*21af0*/  @!P5 NANOSLEEP.SYNCS 0x989680 ;  /* 0x009896800000d95d */ /* 0x002fea0003900000 */
[----:B------:R-:W1:Y:S02]  /*21b00*/  @!P5 SYNCS.PHASECHK.TRANS64 P5, [R68+URZ+0x38890], R71 ;  /* 0x038890474400d5a7 */ /* 0x000e6400080a007f */
[----:B-1----:R-:W-:Y:S05]  /*21b10*/  @!P5 BRA `(.L_x_8825) ;  /* 0xfffffffc00f0d947 */ /* 0x002fea000383ffff */
[----:B------:R-:W-:Y:S05]  /*21b20*/  BRA `(.L_x_9133) ;  /* 0xfffffe0c002c7947 */ /* 0x000fea000383ffff */
.L_x_8835:
[----:B-1----:R1:W2:Y:S02]  /*21b30*/  SYNCS.PHASECHK.TRANS64.TRYWAIT P5, [R68+URZ+0x38890], R71 ;  /* 0x03889047440075a7 */ /* 0x0022a400080a017f */
[----:B--2---:R-:W-:Y:S05]  /*21b40*/  @!P5 NANOSLEEP.SYNCS 0x989680 ;  /* 0x009896800000d95d */ /* 0x004fea0003900000 */
[----:B------:R-:W2:Y:S02]  /*21b50*/  @!P5 SYNCS.PHASECHK.TRANS64 P5, [R68+URZ+0x38890], R71 ;  /* 0x038890474400d5a7 */ /* 0x000ea400080a007f */
[----:B--2---:R-:W-:Y:S05]  /*21b60*/  @!P5 BRA `(.L_x_8835) ;  /* 0xfffffffc00f0d947 */ /* 0x004fea000383ffff */
[----:B------:R-:W-:Y:S05]  /*21b70*/  BRA `(.L_x_9134) ;  /* 0xfffffe1400ac7947 */ /* 0x000fea000383ffff */
.L_x_8840:
[----:B0-----:R0:W1:Y:S02]  /*21b80*/  SYNCS.PHASECHK.TRANS64.TRYWAIT P5, [R68+URZ+0x38890], R71 ;  /* 0x03889047440075a7 */ /* 0x00106400080a017f */
[----:B-1----:R-:W-:Y:S05]  /*21b90*/  @!P5 NANOSLEEP.SYNCS 0x989680 ;  /* 0x009896800000d95d */ /* 0x002fea0003900000 */
[----:B------:R-:W1:Y:S02]  /*21ba0*/  @!P5 SYNCS.PHASECHK.TRANS64 P5, [R68+URZ+0x38890], R71 ;  /* 0x038890474400d5a7 */ /* 0x000e6400080a007f */
[----:B-1----:R-:W-:Y:S05]  /*21bb0*/  @!P5 BRA `(.L_x_8840) ;  /* 0xfffffffc00f0d947 */ /* 0x002fea000383ffff */
[----:B------:R-:W-:Y:S05]  /*21bc0*/  BRA `(.L_x_9135) ;  /* 0xfffffe1c00e07947 */ /* 0x000fea000383ffff */
.L_x_8844:
[----:B------:R0:W0:Y:S02]  /*21bd0*/  SYNCS.PHASECHK.TRANS64.TRYWAIT P0, [R68+URZ+0x388b0], R71 ;  /* 0x0388b047440075a7 */ /* 0x000024000800017f */
[----:B0-----:R-:W-:Y:S05]  /*21be0*/  @!P0 NANOSLEEP.SYNCS 0x989680 ;  /* 0x009896800000895d */ /* 0x001fea0003900000 */
[----:B------:R-:W0:Y:S02]  /*21bf0*/  @!P0 SYNCS.PHASECHK.TRANS64 P0, [R68+URZ+0x388b0], R71 ;  /* 0x0388b047440085a7 */ /* 0x000e24000800007f */
[----:B0-----:R-:W-:Y:S05]  /*21c00*/  @!P0 BRA `(.L_x_8844) ;  /* 0xfffffffc00f08947 */ /* 0x001fea000383ffff */
[----:B------:R-:W-:Y:S05]  /*21c10*/  BRA `(.L_x_9136) ;  /* 0xfffffe2000587947 */ /* 0x000fea000383ffff */
.L_x_8867:
        /* <DEDUP_REMOVED lines=8> */
.L_x_9138:
[----:B------:R-:W-:Y:S05]  /*21ca0*/  BSYNC B1 ;  /* 0x0000000000017941 */ /* 0x000fea0003800000 */
.L_x_9137:
        /* <DEDUP_REMOVED lines=8> */
.L_x_9139:
[----:B------:R-:W-:Y:S02]  /*21d30*/  IMAD.MOV.U32 R13, RZ, RZ, R8 ;  /* 0x000000ffff0d7224 */ /* 0x000fe400078e0008 */
[----:B------:R-:W-:-:S07]  /*21d40*/  IMAD.MOV.U32 R0, RZ, RZ, R14 ;  /* 0x000000ffff007224 */ /* 0x000fce00078e000e */
[----:B------:R-:W-:Y:S05]  /*21d50*/  WARPSYNC.COLLECTIVE R15, `(.L_x_9140) ;  /* 0x000000000f087348 */ /* 0x000fea0003c00000 */
[----:B------:R0:W1:Y:S02]  /*21d60*/  SHFL.IDX P6, R14, R13, R12, R11 ;  /* 0x0000000c0d0e7389 */ /* 0x00006400000c000b */
[----:B01----:R-:W-:Y:S01]  /*21d70*/  ENDCOLLECTIVE ;  /* 0x000000000000791b */ /* 0x003fe20003800000 */
.L_x_9140:
[----:B------:R-:W-:Y:S02]  /*21d80*/  IMAD.MOV.U32 R13, RZ, RZ, R7 ;  /* 0x000000ffff0d7224 */ /* 0x000fe400078e0007 */
[----:B------:R-:W-:-:S07]  /*21d90*/  IMAD.MOV.U32 R5, RZ, RZ, R14 ;  /* 0x000000ffff057224 */ /* 0x000fce00078e000e */
[----:B------:R-:W-:Y:S05]  /*21da0*/  WARPSYNC.COLLECTIVE R15, `(.L_x_9141) ;  /* 0x000000000f087348 */ /* 0x000fea0003c00000 */
[----:B------:R0:W1:Y:S02]  /*21db0*/  SHFL.IDX P6, R14, R13, R12, R11 ;  /* 0x0000000c0d0e7389 */ /* 0x00006400000c000b */
[----:B01----:R-:W-:Y:S01]  /*21dc0*/  ENDCOLLECTIVE ;  /* 0x000000000000791b */ /* 0x003fe20003800000 */
.L_x_9141:
[----:B------:R-:W-:Y:S05]  /*21dd0*/  BRA `(.L_x_9142) ;  /* 0xfffffe5000487947 */ /* 0x000fea000383ffff */
.L_x_8870:
        /* <DEDUP_REMOVED lines=8> */
.L_x_9144:
[----:B------:R-:W-:Y:S05]  /*21e60*/  BSYNC B1 ;  /* 0x0000000000017941 */ /* 0x000fea0003800000 */
.L_x_9143:
        /* <DEDUP_REMOVED lines=8> */
.L_x_9145:
[----:B------:R-:W-:Y:S02]  /*21ef0*/  IMAD.MOV.U32 R13, RZ, RZ, R8 ;  /* 0x000000ffff0d7224 */ /* 0x000fe400078e0008 */
[----:B------:R-:W-:-:S07]  /*21f00*/  IMAD.MOV.U32 R0, RZ, RZ, R14 ;  /* 0x000000ffff007224 */ /* 0x000fce00078e000e */
[----:B------:R-:W-:Y:S05]  /*21f10*/  WARPSYNC.COLLECTIVE R15, `(.L_x_9146) ;  /* 0x000000000f087348 */ /* 0x000fea0003c00000 */
[----:B------:R0:W1:Y:S02]  /*21f20*/  SHFL.IDX P6, R14, R13, R12, R11 ;  /* 0x0000000c0d0e7389 */ /* 0x00006400000c000b */
[----:B01----:R-:W-:Y:S01]  /*21f30*/  ENDCOLLECTIVE ;  /* 0x000000000000791b */ /* 0x003fe20003800000 */
.L_x_9146:
[----:B------:R-:W-:Y:S02]  /*21f40*/  IMAD.MOV.U32 R13, RZ, RZ, R7 ;  /* 0x000000ffff0d7224 */ /* 0x000fe400078e0007 */
[----:B------:R-:W-:-:S07]  /*21f50*/  IMAD.MOV.U32 R5, RZ, RZ, R14 ;  /* 0x000000ffff057224 */ /* 0x000fce00078e000e */
[----:B------:R-:W-:Y:S05]  /*21f60*/  WARPSYNC.COLLECTIVE R15, `(.L_x_9147) ;  /* 0x000000000f087348 */ /* 0x000fea0003c00000 */
[----:B------:R0:W1:Y:S02]  /*21f70*/  SHFL.IDX P6, R14, R13, R12, R11 ;  /* 0x0000000c0d0e7389 */ /* 0x00006400000c000b */
[----:B01----:R-:W-:Y:S01]  /*21f80*/  ENDCOLLECTIVE ;  /* 0x000000000000791b */ /* 0x003fe20003800000 */
.L_x_9147:
[----:B------:R-:W-:Y:S05]  /*21f90*/  BRA `(.L_x_9148) ;  /* 0xfffffe5000b07947 */ /* 0x000fea000383ffff */
.L_x_8874:
[----:B0-----:R0:W1:Y:S02]  /*21fa0*/  SYNCS.PHASECHK.TRANS64.TRYWAIT P0, [R2+URZ+0x38800], R21 ;  /* 0x03880015020075a7 */ /* 0x001064000800017f */
[----:B-1----:R-:W-:Y:S05]  /*21fb0*/  @!P0 NANOSLEEP.SYNCS 0x989680 ;  /* 0x009896800000895d */ /* 0x002fea0003900000 */
[----:B------:R-:W1:Y:S02]  /*21fc0*/  @!P0 SYNCS.PHASECHK.TRANS64 P0, [R2+URZ+0x38800], R21 ;  /* 0x03880015020085a7 */ /* 0x000e64000800007f */
[----:B-1----:R-:W-:Y:S05]  /*21fd0*/  @!P0 BRA `(.L_x_8874) ;  /* 0xfffffffc00f08947 */ /* 0x002fea000383ffff */
[----:B------:R-:W-:Y:S05]  /*21fe0*/  BRA `(.L_x_9149) ;  /* 0xfffffe54009c7947 */ /* 0x000fea000383ffff */
.L_x_8882:
        /* <DEDUP_REMOVED lines=8> */
.L_x_9151:
[----:B------:R-:W-:Y:S05]  /*22070*/  BSYNC B1 ;  /* 0x0000000000017941 */ /* 0x000fea0003800000 */
.L_x_9150:
        /* <DEDUP_REMOVED lines=8> */
.L_x_9152:
[----:B------:R-:W-:Y:S02]  /*22100*/  IMAD.MOV.U32 R13, RZ, RZ, R7 ;  /* 0x000000ffff0d7224 */ /* 0x000fe400078e0007 */
[----:B------:R-:W-:-:S07]  /*22110*/  IMAD.MOV.U32 R0, RZ, RZ, R14 ;  /* 0x000000ffff007224 */ /* 0x000fce00078e000e */
[----:B------:R-:W-:Y:S05]  /*22120*/  WARPSYNC.COLLECTIVE R15, `(.L_x_9153) ;  /* 0x000000000f087348 */ /* 0x000fea0003c00000 */
[----:B------:R0:W1:Y:S02]  /*22130*/  SHFL.IDX P6, R14, R13, R12, R11 ;  /* 0x0000000c0d0e7389 */ /* 0x00006400000c000b */
[----:B01----:R-:W-:Y:S01]  /*22140*/  ENDCOLLECTIVE ;  /* 0x000000000000791b */ /* 0x003fe20003800000 */
.L_x_9153:
[----:B------:R-:W-:Y:S02]  /*22150*/  IMAD.MOV.U32 R10, RZ, RZ, R0 ;  /* 0x000000ffff0a7224 */ /* 0x000fe400078e0000 */
[----:B------:R-:W-:Y:S02]  /*22160*/  IMAD.MOV.U32 R13, RZ, RZ, R9 ;  /* 0x000000ffff0d7224 */ /* 0x000fe400078e0009 */
[----:B------:R-:W-:-:S07]  /*22170*/  IMAD.MOV.U32 R5, RZ, RZ, R14 ;  /* 0x000000ffff057224 */ /* 0x000fce00078e000e */
[----:B------:R-:W-:Y:S05]  /*22180*/  WARPSYNC.COLLECTIVE R15, `(.L_x_9154) ;  /* 0x000000000f087348 */ /* 0x000fea0003c00000 */
[----:B------:R0:W1:Y:S02]  /*22190*/  SHFL.IDX P6, R14, R13, R12, R11 ;  /* 0x0000000c0d0e7389 */ /* 0x00006400000c000b */
[----:B01----:R-:W-:Y:S01]  /*221a0*/  ENDCOLLECTIVE ;  /* 0x000000000000791b */ /* 0x003fe20003800000 */
.L_x_9154:
[----:B------:R-:W-:Y:S01]  /*221b0*/  IMAD.MOV.U32 R11, RZ, RZ, R3 ;  /* 0x000000ffff0b7224 */ /* 0x000fe200078e0003 */
[----:B------:R-:W-:Y:S06]  /*221c0*/  BRA `(.L_x_9155) ;  /* 0xfffffe6000f47947 */ /* 0x000fec000383ffff */
.L_x_8885:
        /* <DEDUP_REMOVED lines=8> */
.L_x_9157:
[----:B------:R-:W-:Y:S05]  /*22250*/  BSYNC B1 ;  /* 0x0000000000017941 */ /* 0x000fea0003800000 */
.L_x_9156:
        /* <DEDUP_REMOVED lines=8> */
.L_x_9158:
[----:B------:R-:W-:Y:S02]  /*222e0*/  IMAD.MOV.U32 R13, RZ, RZ, R7 ;  /* 0x000000ffff0d7224 */ /* 0x000fe400078e0007 */
[----:B------:R-:W-:-:S07]  /*222f0*/  IMAD.MOV.U32 R0, RZ, RZ, R14 ;  /* 0x000000ffff007224 */ /* 0x000fce00078e000e */
[----:B------:R-:W-:Y:S05]  /*22300*/  WARPSYNC.COLLECTIVE R15, `(.L_x_9159) ;  /* 0x000000000f087348 */ /* 0x000fea0003c00000 */
[----:B------:R0:W1:Y:S02]  /*22310*/  SHFL.IDX P6, R14, R13, R12, R11 ;  /* 0x0000000c0d0e7389 */ /* 0x00006400000c000b */
[----:B01----:R-:W-:Y:S01]  /*22320*/  ENDCOLLECTIVE ;  /* 0x000000000000791b */ /* 0x003fe20003800000 */
.L_x_9159:
[----:B------:R-:W-:Y:S02]  /*22330*/  IMAD.MOV.U32 R13, RZ, RZ, R9 ;  /* 0x000000ffff0d7224 */ /* 0x000fe400078e0009 */
[----:B------:R-:W-:-:S07]  /*22340*/  IMAD.MOV.U32 R7, RZ, RZ, R14 ;  /* 0x000000ffff077224 */ /* 0x000fce00078e000e */
[----:B------:R-:W-:Y:S05]  /*22350*/  WARPSYNC.COLLECTIVE R15, `(.L_x_9160) ;  /* 0x000000000f087348 */ /* 0x000fea0003c00000 */
[----:B------:R0:W1:Y:S02]  /*22360*/  SHFL.IDX P6, R14, R13, R12, R11 ;  /* 0x0000000c0d0e7389 */ /* 0x00006400000c000b */
[----:B01----:R-:W-:Y:S01]  /*22370*/  ENDCOLLECTIVE ;  /* 0x000000000000791b */ /* 0x003fe20003800000 */
.L_x_9160:
[----:B------:R-:W-:Y:S02]  /*22380*/  IMAD.MOV.U32 R12, RZ, RZ, R0 ;  /* 0x000000ffff0c7224 */ /* 0x000fe400078e0000 */
[----:B------:R-:W-:Y:S01]  /*22390*/  IMAD.MOV.U32 R13, RZ, RZ, R3 ;  /* 0x000000ffff0d7224 */ /* 0x000fe200078e0003 */
[----:B------:R-:W-:Y:S06]  /*223a0*/  BRA `(.L_x_9161) ;  /* 0xfffffe64001c7947 */ /* 0x000fec000383ffff */
.L_x_8889:
[----:B0-----:R0:W1:Y:S02]  /*223b0*/  SYNCS.PHASECHK.TRANS64.TRYWAIT P1, [R2+URZ+0x38800], R3 ;  /* 0x03880003020075a7 */ /* 0x001064000802017f */
[----:B-1----:R-:W-:Y:S05]  /*223c0*/  @!P1 NANOSLEEP.SYNCS 0x989680 ;  /* 0x009896800000995d */ /* 0x002fea0003900000 */
[----:B------:R-:W1:Y:S02]  /*223d0*/  @!P1 SYNCS.PHASECHK.TRANS64 P1, [R2+URZ+0x38800], R3 ;  /* 0x03880003020095a7 */ /* 0x000e64000802007f */
[----:B-1----:R-:W-:Y:S05]  /*223e0*/  @!P1 BRA `(.L_x_8889) ;  /* 0xfffffffc00f09947 */ /* 0x002fea000383ffff */
[----:B------:R-:W-:Y:S05]  /*223f0*/  BRA `(.L_x_9162) ;  /* 0xfffffe6400c07947 */ /* 0x000fea000383ffff */
.L_x_8895:
[----:B0-----:R0:W2:Y:S02]  /*22400*/  SYNCS.PHASECHK.TRANS64.TRYWAIT P1, [R172+URZ+0x38830], R15 ;  /* 0x0388300fac0075a7 */ /* 0x0010a4000802017f */
[----:B--2---:R-:W-:Y:S05]  /*22410*/  @!P1 NANOSLEEP.SYNCS 0x989680 ;  /* 0x009896800000995d */ /* 0x004fea0003900000 */
[----:B------:R-:W2:Y:S02]  /*22420*/  @!P1 SYNCS.PHASECHK.TRANS64 P1, [R172+URZ+0x38830], R15 ;  /* 0x0388300fac0095a7 */ /* 0x000ea4000802007f */
[----:B--2---:R-:W-:Y:S05]  /*22430*/  @!P1 BRA `(.L_x_8895) ;  /* 0xfffffffc00f09947 */ /* 0x004fea000383ffff */
[----:B------:R-:W-:Y:S05]  /*22440*/  BRA `(.L_x_8894) ;  /* 0xfffffe74005c7947 */ /* 0x000fea000383ffff */
.L_x_8897:
[----:B--2---:R2:W3:Y:S02]  /*22450*/  SYNCS.PHASECHK.TRANS64.TRYWAIT P1, [R2+URZ+0x38810], R3 ;  /* 0x03881003020075a7 */ /* 0x0044e4000802017f */
[----:B---3--:R-:W-:Y:S05]  /*22460*/  @!P1 NANOSLEEP.SYNCS 0x989680 ;  /* 0x009896800000995d */ /* 0x008fea0003900000 */
[----:B------:R-:W3:Y:S02]  /*22470*/  @!P1 SYNCS.PHASECHK.TRANS64 P1, [R2+URZ+0x38810], R3 ;  /* 0x03881003020095a7 */ /* 0x000ee4000802007f */
[----:B---3--:R-:W-:Y:S05]  /*22480*/  @!P1 BRA `(.L_x_8897) ;  /* 0xfffffffc00f09947 */ /* 0x008fea000383ffff */
[----:B------:R-:W-:Y:S05]  /*22490*/  BRA `(.L_x_9163) ;  /* 0xfffffe78000c7947 */ /* 0x000fea000383ffff */
.L_x_8902:
[----:B--2---:R2:W4:Y:S02]  /*224a0*/  SYNCS.PHASECHK.TRANS64.TRYWAIT P2, [R172+URZ+0x38850], R15 ;  /* 0x0388500fac0075a7 */ /* 0x004524000804017f */
[----:B----4-:R-:W-:Y:S05]  /*224b0*/  @!P2 NANOSLEEP.SYNCS 0x989680 ;  /* 0x009896800000a95d */ /* 0x010fea0003900000 */
[----:B------:R-:W4:Y:S02]  /*224c0*/  @!P2 SYNCS.PHASECHK.TRANS64 P2, [R172+URZ+0x38850], R15 ;  /* 0x0388500fac00a5a7 */ /* 0x000f24000804007f */
[----:B----4-:R-:W-:Y:S05]  /*224d0*/  @!P2 BRA `(.L_x_8902) ;  /* 0xfffffffc00f0a947 */ /* 0x010fea000383ffff */
[----:B------:R-:W-:Y:S05]  /*224e0*/  BRA `(.L_x_8901) ;  /* 0xfffffe7800387947 */ /* 0x000fea000383ffff */
.L_x_8910:
[----:B0-----:R0:W2:Y:S02]  /*224f0*/  SYNCS.PHASECHK.TRANS64.TRYWAIT P3, [R20+URZ+0x38830], R198 ;  /* 0x038830c6140075a7 */ /* 0x0010a4000806017f */
[----:B--2---:R-:W-:Y:S05]  /*22500*/  @!P3 NANOSLEEP.SYNCS 0x989680 ;  /* 0x009896800000b95d */ /* 0x004fea0003900000 */
[----:B------:R-:W2:Y:S02]  /*22510*/  @!P3 SYNCS.PHASECHK.TRANS64 P3, [R20+URZ+0x38830], R198 ;  /* 0x038830c61400b5a7 */ /* 0x000ea4000806007f */
[----:B--2---:R-:W-:Y:S05]  /*22520*/  @!P3 BRA `(.L_x_8910) ;  /* 0xfffffffc00f0b947 */ /* 0x004fea000383ffff */
[----:B------:R-:W-:Y:S05]  /*22530*/  BRA `(.L_x_8909) ;  /* 0xfffffea8006c7947 */ /* 0x000fea000383ffff */
.L_x_8915:
[----:B---3--:R3:W4:Y:S02]  /*22540*/  SYNCS.PHASECHK.TRANS64.TRYWAIT P3, [R20+URZ+0x38850], R198 ;  /* 0x038850c6140075a7 */ /* 0x008724000806017f */
[----:B----4-:R-:W-:Y:S05]  /*22550*/  @!P3 NANOSLEEP.SYNCS 0x989680 ;  /* 0x009896800000b95d */ /* 0x010fea0003900000 */
[----:B------:R-:W4:Y:S02]  /*22560*/  @!P3 SYNCS.PHASECHK.TRANS64 P3, [R20+URZ+0x38850], R198 ;  /* 0x038850c61400b5a7 */ /* 0x000f24000806007f */
[----:B----4-:R-:W-:Y:S05]  /*22570*/  @!P3 BRA `(.L_x_8915) ;  /* 0xfffffffc00f0b947 */ /* 0x010fea000383ffff */
[----:B------:R-:W-:Y:S05]  /*22580*/  BRA `(.L_x_8914) ;  /* 0xfffffeac00087947 */ /* 0x000fea000383ffff */
.L_x_8923:
[----:B0-----:R0:W2:Y:S02]  /*22590*/  SYNCS.PHASECHK.TRANS64.TRYWAIT P2, [R20+URZ+0x38830], R196 ;  /* 0x038830c4140075a7 */ /* 0x0010a4000804017f */
[----:B--2---:R-:W-:Y:S05]  /*225a0*/  @!P2 NANOSLEEP.SYNCS 0x989680 ;  /* 0x009896800000a95d */ /* 0x004fea0003900000 */
[----:B------:R-:W2:Y:S02]  /*225b0*/  @!P2 SYNCS.PHASECHK.TRANS64 P2, [R20+URZ+0x38830], R196 ;  /* 0x038830c41400a5a7 */ /* 0x000ea4000804007f */
[----:B--2---:R-:W-:Y:S05]  /*225c0*/  @!P2 BRA `(.L_x_8923) ;  /* 0xfffffffc00f0a947 */ /* 0x004fea000383ffff */
[----:B------:R-:W-:Y:S05]  /*225d0*/  BRA `(.L_x_8922) ;  /* 0xfffffee4004c7947 */ /* 0x000fea000383ffff */
.L_x_8928:
[----:B---3--:R3:W4:Y:S02]  /*225e0*/  SYNCS.PHASECHK.TRANS64.TRYWAIT P2, [R20+URZ+0x38850], R196 ;  /* 0x038850c4140075a7 */ /* 0x008724000804017f */
[----:B----4-:R-:W-:Y:S05]  /*225f0*/  @!P2 NANOSLEEP.SYNCS 0x989680 ;  /* 0x009896800000a95d */ /* 0x010fea0003900000 */
[----:B------:R-:W4:Y:S02]  /*22600*/  @!P2 SYNCS.PHASECHK.TRANS64 P2, [R20+URZ+0x38850], R196 ;  /* 0x038850c41400a5a7 */ /* 0x000f24000804007f */
[----:B----4-:R-:W-:Y:S05]  /*22610*/  @!P2 BRA `(.L_x_8928) ;  /* 0xfffffffc00f0a947 */ /* 0x010fea000383ffff */
[----:B------:R-:W-:Y:S05]  /*22620*/  BRA `(.L_x_8927) ;  /* 0xfffffee400e87947 */ /* 0x000fea000383ffff */
.L_x_8958:
        /* <DEDUP_REMOVED lines=11> */
.L_x_9165:
[----:B------:R-:W-:Y:S05]  /*226e0*/  BSYNC B1 ;  /* 0x0000000000017941 */ /* 0x000fea0003800000 */
.L_x_9164:
[----:B------:R-:W-:Y:S05]  /*226f0*/  BRA `(.L_x_9166) ;  /* 0xffffff68002c7947 */ /* 0x000fea000383ffff */
.L_x_8960:
[----:B------:R-:W-:Y:S01]  /*22700*/  BSSY B1, `(.L_x_9167) ;  /* 0x0000006000017945 */ /* 0x000fe20003800000 */
[----:B------:R-:W-:-:S07]  /*22710*/  IMAD.MOV.U32 R15, RZ, RZ, -0x1 ;  /* 0xffffffffff0f7424 */ /* 0x000fce00078e00ff */
[----:B01----:R-:W-:Y:S05]  /*22720*/  WARPSYNC.COLLECTIVE R15, `(.L_x_9168) ;  /* 0x000000000f0c7348 */ /* 0x003fea0003c00000 */
[----:B------:R-:W-:Y:S02]  /*22730*/  ELECT P6, UR62, PT ;  /* 0x00000000003e782f */ /* 0x000fe400038c0000 */
[----:B------:R-:W-:Y:S01]  /*22740*/  MOV R14, UR62 ;  /* 0x0000003e000e7c02 */ /* 0x000fe20008000f00 */
[----:B01----:R-:W-:Y:S10]  /*22750*/  ENDCOLLECTIVE ;  /* 0x000000000000791b */ /* 0x003ff40003800000 */
.L_x_9168:
[----:B------:R-:W-:Y:S05]  /*22760*/  BSYNC B1 ;  /* 0x0000000000017941 */ /* 0x000fea0003800000 */
.L_x_9167:
[----:B------:R-:W-:Y:S05]  /*22770*/  BRA `(.L_x_8959) ;  /* 0xffffff6800247947 */ /* 0x000fea000383ffff */
.L_x_8962:
[----:B0-----:R-:W2:Y:S02]  /*22780*/  LDL R4, [R1+0x4] ;  /* 0x0000040001047983 */ /* 0x001ea40000100800 */
[----:B--2---:R0:W2:Y:S02]  /*22790*/  SYNCS.PHASECHK.TRANS64.TRYWAIT P0, [R4+URZ+0x38820], R3 ;  /* 0x03882003040075a7 */ /* 0x0040a4000800017f */
[----:B--2---:R-:W-:Y:S05]  /*227a0*/  @!P0 NANOSLEEP.SYNCS 0x989680 ;  /* 0x009896800000895d */ /* 0x004fea0003900000 */
[----:B------:R-:W2:Y:S02]  /*227b0*/  @!P0 SYNCS.PHASECHK.TRANS64 P0, [R4+URZ+0x38820], R3 ;  /* 0x03882003040085a7 */ /* 0x000ea4000800007f */
[----:B--2---:R-:W-:Y:S05]  /*227c0*/  @!P0 BRA `(.L_x_8962) ;  /* 0xfffffffc00ec8947 */ /* 0x004fea000383ffff */
[----:B------:R-:W-:Y:S05]  /*227d0*/  BRA `(.L_x_9169) ;  /* 0xffffff6800347947 */ /* 0x000fea000383ffff */
.L_x_8966:
[----:B0-----:R0:W2:Y:S02]  /*227e0*/  SYNCS.PHASECHK.TRANS64.TRYWAIT P0, [R4+URZ+0x388a0], R8 ;  /* 0x0388a008040075a7 */ /* 0x0010a4000800017f */
[----:B--2---:R-:W-:Y:S05]  /*227f0*/  @!P0 NANOSLEEP.SYNCS 0x989680 ;  /* 0x009896800000895d */ /* 0x004fea0003900000 */
[----:B------:R-:W2:Y:S02]  /*22800*/  @!P0 SYNCS.PHASECHK.TRANS64 P0, [R4+URZ+0x388a0], R8 ;  /* 0x0388a008040085a7 */ /* 0x000ea4000800007f */
[----:B--2---:R-:W-:Y:S05]  /*22810*/  @!P0 BRA `(.L_x_8966) ;  /* 0xfffffffc00f08947 */ /* 0x004fea000383ffff */
[----:B------:R-:W-:Y:S05]  /*22820*/  BRA `(.L_x_9170) ;  /* 0xffffff68005c7947 */ /* 0x000fea000383ffff */
.L_x_8971:
[----:B--2---:R2:W3:Y:S02]  /*22830*/  SYNCS.PHASECHK.TRANS64.TRYWAIT P0, [R4+URZ+0x388c0], R8 ;  /* 0x0388c008040075a7 */ /* 0x0044e4000800017f */
[----:B---3--:R-:W-:Y:S05]  /*22840*/  @!P0 NANOSLEEP.SYNCS 0x989680 ;  /* 0x009896800000895d */ /* 0x008fea0003900000 */
[----:B------:R-:W3:Y:S02]  /*22850*/  @!P0 SYNCS.PHASECHK.TRANS64 P0, [R4+URZ+0x388c0], R8 ;  /* 0x0388c008040085a7 */ /* 0x000ee4000800007f */
[----:B---3--:R-:W-:Y:S05]  /*22860*/  @!P0 BRA `(.L_x_8971) ;  /* 0xfffffffc00f08947 */ /* 0x008fea000383ffff */
[----:B------:R-:W-:Y:S05]  /*22870*/  BRA `(.L_x_9171) ;  /* 0xffffff6800e07947 */ /* 0x000fea000383ffff */
.L_x_8985:
[----:B0-----:R0:W2:Y:S02]  /*22880*/  SYNCS.PHASECHK.TRANS64.TRYWAIT P1, [R4+URZ+0x388a0], R5 ;  /* 0x0388a005040075a7 */ /* 0x0010a4000802017f */
[----:B--2---:R-:W-:Y:S05]  /*22890*/  @!P1 NANOSLEEP.SYNCS 0x989680 ;  /* 0x009896800000995d */ /* 0x004fea0003900000 */
[----:B------:R-:W2:Y:S02]  /*228a0*/  @!P1 SYNCS.PHASECHK.TRANS64 P1, [R4+URZ+0x388a0], R5 ;  /* 0x0388a005040095a7 */ /* 0x000ea4000802007f */
[----:B--2---:R-:W-:Y:S05]  /*228b0*/  @!P1 BRA `(.L_x_8985) ;  /* 0xfffffffc00f09947 */ /* 0x004fea000383ffff */
[----:B------:R-:W-:Y:S05]  /*228c0*/  BRA `(.L_x_9172) ;  /* 0xffffff7400687947 */ /* 0x000fea000383ffff */
.L_x_8990:
[----:B--2---:R2:W3:Y:S02]  /*228d0*/  SYNCS.PHASECHK.TRANS64.TRYWAIT P1, [R4+URZ+0x388c0], R5 ;  /* 0x0388c005040075a7 */ /* 0x0044e4000802017f */
[----:B---3--:R-:W-:Y:S05]  /*228e0*/  @!P1 NANOSLEEP.SYNCS 0x989680 ;  /* 0x009896800000995d */ /* 0x008fea0003900000 */
[----:B------:R-:W3:Y:S02]  /*228f0*/  @!P1 SYNCS.PHASECHK.TRANS64 P1, [R4+URZ+0x388c0], R5 ;  /* 0x0388c005040095a7 */ /* 0x000ee4000802007f */
[----:B---3--:R-:W-:Y:S05]  /*22900*/  @!P1 BRA `(.L_x_8990) ;  /* 0xfffffffc00f09947 */ /* 0x008fea000383ffff */
[----:B------:R-:W-:Y:S05]  /*22910*/  BRA `(.L_x_9173) ;  /* 0xffffff7400e87947 */ /* 0x000fea000383ffff */
.L_x_9010:
        /* <DEDUP_REMOVED lines=11> */
.L_x_9175:
[----:B------:R-:W-:Y:S05]  /*229d0*/  BSYNC B0 ;  /* 0x0000000000007941 */ /* 0x000fea0003800000 */
.L_x_9174:
[----:B------:R-:W-:Y:S05]  /*229e0*/  BRA `(.L_x_9176) ;  /* 0xffffff8400f87947 */ /* 0x000fea000383ffff */
.L_x_9012:
[----:B------:R-:W-:Y:S01]  /*229f0*/  BSSY B0, `(.L_x_9177) ;  /* 0x0000006000007945 */ /* 0x000fe20003800000 */
[----:B------:R-:W-:-:S07]  /*22a00*/  IMAD.MOV.U32 R15, RZ, RZ, -0x1 ;  /* 0xffffffffff0f7424 */ /* 0x000fce00078e00ff */
[----:B01----:R-:W-:Y:S05]  /*22a10*/  WARPSYNC.COLLECTIVE R15, `(.L_x_9178) ;  /* 0x000000000f0c7348 */ /* 0x003fea0003c00000 */
[----:B------:R-:W-:Y:S02]  /*22a20*/  ELECT P6, UR62, PT ;  /* 0x00000000003e782f */ /* 0x000fe400038c0000 */
[----:B------:R-:W-:Y:S01]  /*22a30*/  MOV R14, UR62 ;  /* 0x0000003e000e7c02 */ /* 0x000fe20008000f00 */
[----:B01----:R-:W-:Y:S10]  /*22a40*/  ENDCOLLECTIVE ;  /* 0x000000000000791b */ /* 0x003ff40003800000 */
.L_x_9178:
[----:B------:R-:W-:Y:S05]  /*22a50*/  BSYNC B0 ;  /* 0x0000000000007941 */ /* 0x000fea0003800000 */
.L_x_9177:
[----:B------:R-:W-:Y:S05]  /*22a60*/  BRA `(.L_x_9179) ;  /* 0xffffff8800087947 */ /* 0x000fea000383ffff */
.L_x_9014:
[----:B0-----:R0:W2:Y:S02]  /*22a70*/  SYNCS.PHASECHK.TRANS64.TRYWAIT P0, [R0+URZ+0x38840], R2 ;  /* 0x03884002000075a7 */ /* 0x0010a4000800017f */
[----:B--2---:R-:W-:Y:S05]  /*22a80*/  @!P0 NANOSLEEP.SYNCS 0x989680 ;  /* 0x009896800000895d */ /* 0x004fea0003900000 */
[----:B------:R-:W2:Y:S02]  /*22a90*/  @!P0 SYNCS.PHASECHK.TRANS64 P0, [R0+URZ+0x38840], R2 ;  /* 0x03884002000085a7 */ /* 0x000ea4000800007f */
[----:B--2---:R-:W-:Y:S05]  /*22aa0*/  @!P0 BRA `(.L_x_9014) ;  /* 0xfffffffc00f08947 */ /* 0x004fea000383ffff */
[----:B------:R-:W-:Y:S05]  /*22ab0*/  BRA `(.L_x_9180) ;  /* 0xffffff8800747947 */ /* 0x000fea000383ffff */
.L_x_9018:
        /* <DEDUP_REMOVED lines=9> */
.L_x_9181:
[----:B------:R-:W-:Y:S02]  /*22b50*/  IMAD.MOV.U32 R13, RZ, RZ, R3 ;  /* 0x000000ffff0d7224 */ /* 0x000fe400078e0003 */
[----:B------:R-:W-:-:S07]  /*22b60*/  IMAD.MOV.U32 R4, RZ, RZ, R14 ;  /* 0x000000ffff047224 */ /* 0x000fce00078e000e */
[----:B------:R-:W-:Y:S05]  /*22b70*/  WARPSYNC.COLLECTIVE R15, `(.L_x_9182) ;  /* 0x000000000f087348 */ /* 0x000fea0003c00000 */
[----:B------:R0:W1:Y:S02]  /*22b80*/  SHFL.IDX P6, R14, R13, R12, R11 ;  /* 0x0000000c0d0e7389 */ /* 0x00006400000c000b */
[----:B01----:R-:W-:Y:S01]  /*22b90*/  ENDCOLLECTIVE ;  /* 0x000000000000791b */ /* 0x003fe20003800000 */
.L_x_9182:
[----:B------:R-:W-:Y:S02]  /*22ba0*/  IMAD.MOV.U32 R13, RZ, RZ, R2 ;  /* 0x000000ffff0d7224 */ /* 0x000fe400078e0002 */
[----:B------:R-:W-:Y:S02]  /*22bb0*/  IMAD.MOV.U32 R12, RZ, RZ, 0x1 ;  /* 0x00000001ff0c7424 */ /* 0x000fe400078e00ff */
[----:B------:R-:W-:-:S07]  /*22bc0*/  IMAD.MOV.U32 R5, RZ, RZ, R14 ;  /* 0x000000ffff057224 */ /* 0x000fce00078e000e */
[----:B------:R-:W-:Y:S05]  /*22bd0*/  WARPSYNC.COLLECTIVE R15, `(.L_x_9183) ;  /* 0x000000000f087348 */ /* 0x000fea0003c00000 */
[----:B------:R0:W1:Y:S02]  /*22be0*/  SHFL.IDX P6, R14, R13, R12, R11 ;  /* 0x0000000c0d0e7389 */ /* 0x00006400000c000b */
[----:B01----:R-:W-:Y:S01]  /*22bf0*/  ENDCOLLECTIVE ;  /* 0x000000000000791b */ /* 0x003fe20003800000 */
.L_x_9183:
[----:B------:R-:W-:Y:S02]  /*22c00*/  IMAD.MOV.U32 R13, RZ, RZ, R3 ;  /* 0x000000ffff0d7224 */ /* 0x000fe400078e0003 */
[----:B------:R-:W-:Y:S02]  /*22c10*/  IMAD R0, R6, R7, RZ ;  /* 0x0000000706007224 */ /* 0x000fe400078e02ff */
[----:B------:R-:W-:-:S07]  /*22c20*/  IMAD.MOV.U32 R6, RZ, RZ, R14 ;  /* 0x000000ffff067224 */ /* 0x000fce00078e000e */
[----:B------:R-:W-:Y:S05]  /*22c30*/  WARPSYNC.COLLECTIVE R15, `(.L_x_9184) ;  /* 0x000000000f087348 */ /* 0x000fea0003c00000 */
[----:B------:R0:W1:Y:S02]  /*22c40*/  SHFL.IDX P6, R14, R13, R12, R11 ;  /* 0x0000000c0d0e7389 */ /* 0x00006400000c000b */
[----:B01----:R-:W-:Y:S01]  /*22c50*/  ENDCOLLECTIVE ;  /* 0x000000000000791b */ /* 0x003fe20003800000 */
.L_x_9184:
        /* <DEDUP_REMOVED lines=21> */
.L_x_9185:
        /* <DEDUP_REMOVED lines=10> */
.L_x_9186:
        /* <DEDUP_REMOVED lines=11> */
.L_x_9187:
        /* <DEDUP_REMOVED lines=14> */
.L_x_9188:
[----:B------:R-:W-:Y:S01]  /*22fe0*/  IMAD.MOV.U32 R3, RZ, RZ, R14 ;  /* 0x000000ffff037224 */ /* 0x000fe200078e000e */
[----:B------:R-:W-:Y:S06]  /*22ff0*/  BRA `(.L_x_9189) ;  /* 0xffffff8c00dc7947 */ /* 0x000fec000383ffff */
.L_x_9022:
        /* <DEDUP_REMOVED lines=27> */
.L_x_9191:
[----:B------:R-:W-:Y:S05]  /*231b0*/  BSYNC B0 ;  /* 0x0000000000007941 */ /* 0x000fea0003800000 */
.L_x_9190:
        /* <DEDUP_REMOVED lines=11> */
.L_x_9192:
        /* <DEDUP_REMOVED lines=43> */
.L_x_9193:
        /* <DEDUP_REMOVED lines=18> */
.L_x_9194:
        /* <DEDUP_REMOVED lines=29> */
.L_x_9195:
        /* <DEDUP_REMOVED lines=13> */
.L_x_9196:
        /* <DEDUP_REMOVED lines=32> */
.L_x_9197:
        /* <DEDUP_REMOVED lines=9> */
.L_x_9198:
[----:B------:R-:W-:Y:S01]  /*23b70*/  IMAD.MOV.U32 R0, RZ, RZ, R14 ;  /* 0x000000ffff007224 */ /* 0x000fe200078e000e */
[----:B------:R-:W-:Y:S06]  /*23b80*/  BRA `(.L_x_9199) ;  /* 0xffffff9000b47947 */ /* 0x000fec000383ffff */
.L_x_9027:
[----:B0-----:R-:W3:Y:S02]  /*23b90*/  LDL R2, [R1+0x4] ;  /* 0x0000040001027983 */ /* 0x001ee40000100800 */
[----:B---3--:R0:W3:Y:S02]  /*23ba0*/  SYNCS.PHASECHK.TRANS64.TRYWAIT P0, [R2+URZ+0x38820], R0 ;  /* 0x03882000020075a7 */ /* 0x0080e4000800017f */
[----:B---3--:R-:W-:Y:S05]  /*23bb0*/  @!P0 NANOSLEEP.SYNCS 0x989680 ;  /* 0x009896800000895d */ /* 0x008fea0003900000 */
[----:B------:R-:W3:Y:S02]  /*23bc0*/  @!P0 SYNCS.PHASECHK.TRANS64 P0, [R2+URZ+0x38820], R0 ;  /* 0x03882000020085a7 */ /* 0x000ee4000800007f */
[----:B---3--:R-:W-:Y:S05]  /*23bd0*/  @!P0 BRA `(.L_x_9027) ;  /* 0xfffffffc00ec8947 */ /* 0x008fea000383ffff */
[----:B------:R-:W-:Y:S05]  /*23be0*/  BRA `(.L_x_9200) ;  /* 0xffffff9400747947 */ /* 0x000fea000383ffff */
.L_x_9031:
[----:B0-----:R0:W1:Y:S02]  /*23bf0*/  SYNCS.PHASECHK.TRANS64.TRYWAIT P0, [R0+URZ+0x38860], R2 ;  /* 0x03886002000075a7 */ /* 0x001064000800017f */
[----:B-1----:R-:W-:Y:S05]  /*23c00*/  @!P0 NANOSLEEP.SYNCS 0x989680 ;  /* 0x009896800000895d */ /* 0x002fea0003900000 */
[----:B------:R-:W1:Y:S02]  /*23c10*/  @!P0 SYNCS.PHASECHK.TRANS64 P0, [R0+URZ+0x38860], R2 ;  /* 0x03886002000085a7 */ /* 0x000e64000800007f */
[----:B-1----:R-:W-:Y:S05]  /*23c20*/  @!P0 BRA `(.L_x_9031) ;  /* 0xfffffffc00f08947 */ /* 0x002fea000383ffff */
[----:B------:R-:W-:Y:S05]  /*23c30*/  BRA `(.L_x_9201) ;  /* 0xffffff9400a47947 */ /* 0x000fea000383ffff */
.L_x_9050:
[----:B-1----:R1:W3:Y:S02]  /*23c40*/  SYNCS.PHASECHK.TRANS64.TRYWAIT P0, [R0+URZ+0x38840], R6 ;  /* 0x03884006000075a7 */ /* 0x0022e4000800017f */
[----:B---3--:R-:W-:Y:S05]  /*23c50*/  @!P0 NANOSLEEP.SYNCS 0x989680 ;  /* 0x009896800000895d */ /* 0x008fea0003900000 */
[----:B------:R-:W3:Y:S02]  /*23c60*/  @!P0 SYNCS.PHASECHK.TRANS64 P0, [R0+URZ+0x38840], R6 ;  /* 0x03884006000085a7 */ /* 0x000ee4000800007f */
[----:B---3--:R-:W-:Y:S05]  /*23c70*/  @!P0 BRA `(.L_x_9050) ;  /* 0xfffffffc00f08947 */ /* 0x008fea000383ffff */
[----:B------:R-:W-:Y:S05]  /*23c80*/  BRA `(.L_x_9202) ;  /* 0xffffffa000cc7947 */ /* 0x000fea000383ffff */
.L_x_9055:
[----:B0-----:R0:W3:Y:S02]  /*23c90*/  SYNCS.PHASECHK.TRANS64.TRYWAIT P0, [R0+URZ+0x38860], R6 ;  /* 0x03886006000075a7 */ /* 0x0010e4000800017f */
[----:B---3--:R-:W-:Y:S05]  /*23ca0*/  @!P0 NANOSLEEP.SYNCS 0x989680 ;  /* 0x009896800000895d */ /* 0x008fea0003900000 */
[----:B------:R-:W3:Y:S02]  /*23cb0*/  @!P0 SYNCS.PHASECHK.TRANS64 P0, [R0+URZ+0x38860], R6 ;  /* 0x03886006000085a7 */ /* 0x000ee4000800007f */
[----:B---3--:R-:W-:Y:S05]  /*23cc0*/  @!P0 BRA `(.L_x_9055) ;  /* 0xfffffffc00f08947 */ /* 0x008fea000383ffff */
[----:B------:R-:W-:Y:S05]  /*23cd0*/  BRA `(.L_x_9203) ;  /* 0xffffffa400547947 */ /* 0x000fea000383ffff */
.L_x_9070:
[----:B0-----:R0:W1:Y:S02]  /*23ce0*/  SYNCS.PHASECHK.TRANS64.TRYWAIT P0, [R2+URZ+0x38840], R3 ;  /* 0x03884003020075a7 */ /* 0x001064000800017f */
[----:B-1----:R-:W-:Y:S05]  /*23cf0*/  @!P0 NANOSLEEP.SYNCS 0x989680 ;  /* 0x009896800000895d */ /* 0x002fea0003900000 */
[----:B------:R-:W1:Y:S02]  /*23d00*/  @!P0 SYNCS.PHASECHK.TRANS64 P0, [R2+URZ+0x38840], R3 ;  /* 0x03884003020085a7 */ /* 0x000e64000800007f */
[----:B-1----:R-:W-:Y:S05]  /*23d10*/  @!P0 BRA `(.L_x_9070) ;  /* 0xfffffffc00f08947 */ /* 0x002fea000383ffff */
[----:B------:R-:W-:Y:S05]  /*23d20*/  BRA `(.L_x_9204) ;  /* 0xffffffb0005c7947 */ /* 0x000fea000383ffff */
.L_x_9075:
[----:B-1----:R1:W3:Y:S02]  /*23d30*/  SYNCS.PHASECHK.TRANS64.TRYWAIT P0, [R2+URZ+0x38860], R3 ;  /* 0x03886003020075a7 */ /* 0x0022e4000800017f */
[----:B---3--:R-:W-:Y:S05]  /*23d40*/  @!P0 NANOSLEEP.SYNCS 0x989680 ;  /* 0x009896800000895d */ /* 0x008fea0003900000 */
[----:B------:R-:W3:Y:S02]  /*23d50*/  @!P0 SYNCS.PHASECHK.TRANS64 P0, [R2+URZ+0x38860], R3 ;  /* 0x03886003020085a7 */ /* 0x000ee4000800007f */
[----:B---3--:R-:W-:Y:S05]  /*23d60*/  @!P0 BRA `(.L_x_9075) ;  /* 0xfffffffc00f08947 */ /* 0x008fea000383ffff */
[----:B------:R-:W-:Y:S05]  /*23d70*/  BRA `(.L_x_9205) ;  /* 0xffffffb000e07947 */ /* 0x000fea000383ffff */
.L_x_9090:
[----:B0-----:R0:W1:Y:S02]  /*23d80*/  SYNCS.PHASECHK.TRANS64.TRYWAIT P0, [R2+URZ+0x38840], R3 ;  /* 0x03884003020075a7 */ /* 0x001064000800017f */
[----:B-1----:R-:W-:Y:S05]  /*23d90*/  @!P0 NANOSLEEP.SYNCS 0x989680 ;  /* 0x009896800000895d */ /* 0x002fea0003900000 */
[----:B------:R-:W1:Y:S02]  /*23da0*/  @!P0 SYNCS.PHASECHK.TRANS64 P0, [R2+URZ+0x38840], R3 ;  /* 0x03884003020085a7 */ /* 0x000e64000800007f */
[----:B-1----:R-:W-:Y:S05]  /*23db0*/  @!P0 BRA `(.L_x_9090) ;  /* 0xfffffffc00f08947 */ /* 0x002fea000383ffff */
[----:B------:R-:W-:Y:S05]  /*23dc0*/  BRA `(.L_x_9206) ;  /* 0xffffffbc00cc7947 */ /* 0x000fea000383ffff */
.L_x_9095:
[----:B-1----:R1:W3:Y:S02]  /*23dd0*/  SYNCS.PHASECHK.TRANS64.TRYWAIT P0, [R2+URZ+0x38860], R3 ;  /* 0x03886003020075a7 */ /* 0x0022e4000800017f */
[----:B---3--:R-:W-:Y:S05]  /*23de0*/  @!P0 NANOSLEEP.SYNCS 0x989680 ;  /* 0x009896800000895d */ /* 0x008fea0003900000 */
[----:B------:R-:W3:Y:S02]  /*23df0*/  @!P0 SYNCS.PHASECHK.TRANS64 P0, [R2+URZ+0x38860], R3 ;  /* 0x03886003020085a7 */ /* 0x000ee4000800007f */
[----:B---3--:R-:W-:Y:S05]  /*23e00*/  @!P0 BRA `(.L_x_9095) ;  /* 0xfffffffc00f08947 */ /* 0x008fea000383ffff */
[----:B------:R-:W-:Y:S05]  /*23e10*/  BRA `(.L_x_9207) ;  /* 0xffffffc000547947 */ /* 0x000fea000383ffff */
.L_x_9111:
[----:B------:R-:W-:Y:S01]  /*23e20*/  BSSY B0, `(.L_x_9208) ;  /* 0x0000008000007945 */ /* 0x000fe20003800000 */
[----:B------:R-:W-:Y:S02]  /*23e30*/  IMAD.MOV.U32 R13, RZ, RZ, R16 ;  /* 0x000000ffff0d7224 */ /* 0x000fe400078e0010 */
[----:B------:R-:W-:Y:S02]  /*23e40*/  IMAD.MOV.U32 R12, RZ, RZ, RZ ;  /* 0x000000ffff0c7224 */ /* 0x000fe400078e00ff */
[----:B-1----:R-:W-:Y:S02]  /*23e50*/  IMAD.MOV.U32 R11, RZ, RZ, 0x1f ;  /* 0x0000001fff0b7424 */ /* 0x002fe400078e00ff */
[----:B------:R-:W-:-:S07]  /*23e60*/  IMAD.MOV.U32 R15, RZ, RZ, -0x1 ;  /* 0xffffffffff0f7424 */ /* 0x000fce00078e00ff */
[----:B0-2---:R-:W-:Y:S05]  /*23e70*/  WARPSYNC.COLLECTIVE R15, `(.L_x_9209) ;  /* 0x000000000f087348 */ /* 0x005fea0003c00000 */
[----:B0-----:R0:W1:Y:S02]  /*23e80*/  SHFL.IDX P6, R14, R13, R12, R11 ;  /* 0x0000000c0d0e7389 */ /* 0x00106400000c000b */
[----:B012---:R-:W-:Y:S01]  /*23e90*/  ENDCOLLECTIVE ;  /* 0x000000000000791b */ /* 0x007fe20003800000 */
.L_x_9209:
[----:B------:R-:W-:Y:S05]  /*23ea0*/  BSYNC B0 ;  /* 0x0000000000007941 */ /* 0x000fea0003800000 */
.L_x_9208:
        /* <DEDUP_REMOVED lines=9> */
.L_x_9210:
        /* <DEDUP_REMOVED lines=18> */
.L_x_9211:
        /* <DEDUP_REMOVED lines=8> */
.L_x_9212:
        /* <DEDUP_REMOVED lines=8> */
.L_x_9213:
        /* <DEDUP_REMOVED lines=8> */
.L_x_9214:
        /* <DEDUP_REMOVED lines=8> */
.L_x_9215:
        /* <DEDUP_REMOVED lines=9> */
.L_x_9216:
[----:B------:R-:W-:Y:S01]  /*242f0*/  IMAD.MOV.U32 R16, RZ, RZ, R14 ;  /* 0x000000ffff107224 */ /* 0x000fe200078e000e */
[----:B------:R-:W-:Y:S06]  /*24300*/  BRA `(.L_x_9217) ;  /* 0xffffffc800ac7947 */ /* 0x000fec000383ffff */
.L_x_9116:
[----:B------:R-:W-:Y:S01]  /*24310*/  BSSY B0, `(.L_x_9218) ;  /* 0x0000008000007945 */ /* 0x000fe20003800000 */
[----:B-----5:R-:W-:Y:S02]  /*24320*/  IMAD.MOV.U32 R13, RZ, RZ, R3 ;  /* 0x000000ffff0d7224 */ /* 0x020fe400078e0003 */
[----:B------:R-:W-:Y:S02]  /*24330*/  IMAD.MOV.U32 R12, RZ, RZ, 0x1 ;  /* 0x00000001ff0c7424 */ /* 0x000fe400078e00ff */
[----:B------:R-:W-:Y:S02]  /*24340*/  IMAD.MOV.U32 R11, RZ, RZ, RZ ;  /* 0x000000ffff0b7224 */ /* 0x000fe400078e00ff */
[----:B------:R-:W-:-:S07]  /*24350*/  IMAD.MOV.U32 R15, RZ, RZ, -0x1 ;  /* 0xffffffffff0f7424 */ /* 0x000fce00078e00ff */
[----:B012---:R-:W-:Y:S05]  /*24360*/  WARPSYNC.COLLECTIVE R15, `(.L_x_9219) ;  /* 0x000000000f087348 */ /* 0x007fea0003c00000 */
[----:B0-----:R0:W3:Y:S02]  /*24370*/  SHFL.UP P6, R14, R13, R12, R11 ;  /* 0x0400000c0d0e7389 */ /* 0x0010e400000c000b */
[----:B0123--:R-:W-:Y:S01]  /*24380*/  ENDCOLLECTIVE ;  /* 0x000000000000791b */ /* 0x00ffe20003800000 */
.L_x_9219:
[----:B------:R-:W-:Y:S05]  /*24390*/  BSYNC B0 ;  /* 0x0000000000007941 */ /* 0x000fea0003800000 */
.L_x_9218:
        /* <DEDUP_REMOVED lines=10> */
.L_x_9220:
        /* <DEDUP_REMOVED lines=8> */
.L_x_9221:
        /* <DEDUP_REMOVED lines=8> */
.L_x_9222:
        /* <DEDUP_REMOVED lines=8> */
.L_x_9223:
        /* <DEDUP_REMOVED lines=9> */
.L_x_9224:
[----:B------:R-:W-:Y:S01]  /*24650*/  IMAD.MOV.U32 R16, RZ, RZ, R14 ;  /* 0x000000ffff107224 */ /* 0x000fe200078e000e */
[----:B------:R-:W-:Y:S06]  /*24660*/  BRA `(.L_x_9225) ;  /* 0xffffffc800707947 */ /* 0x000fec000383ffff */
.L_x_9118:
[----:B------:R-:W-:Y:S01]  /*24670*/  BSSY B0, `(.L_x_9226) ;  /* 0x0000006000007945 */ /* 0x000fe20003800000 */
[----:B------:R-:W-:Y:S01]  /*24680*/  PLOP3.LUT P6, PT, P6, PT, PT, 0x8, 0x0 ;  /* 0x000000000000781c */ /* 0x000fe200037ce170 */
[----:B------:R-:W-:-:S12]  /*24690*/  IMAD.MOV.U32 R15, RZ, RZ, -0x1 ;  /* 0xffffffffff0f7424 */ /* 0x000fd800078e00ff */
[----:B012---:R-:W-:Y:S05]  /*246a0*/  WARPSYNC.COLLECTIVE R15, `(.L_x_9227) ;  /* 0x000000000f087348 */ /* 0x007fea0003c00000 */
[----:B0-----:R-:W-:Y:S01]  /*246b0*/  VOTE.ANY R14, PT, P6 ;  /* 0x00000000000e7806 */ /* 0x001fe200030e0100 */
[----:B-12---:R-:W-:Y:S06]  /*246c0*/  ENDCOLLECTIVE ;  /* 0x000000000000791b */ /* 0x006fec0003800000 */
.L_x_9227:
[----:B------:R-:W-:Y:S05]  /*246d0*/  BSYNC B0 ;  /* 0x0000000000007941 */ /* 0x000fea0003800000 */
.L_x_9226:
        /* <DEDUP_REMOVED lines=9> */
.L_x_9228:
[----:B------:R-:W-:Y:S01]  /*24770*/  IMAD.MOV.U32 R17, RZ, RZ, R14 ;  /* 0x000000ffff117224 */ /* 0x000fe200078e000e */
[----:B------:R-:W-:Y:S06]  /*24780*/  BRA `(.L_x_9229) ;  /* 0xffffffc800607947 */ /* 0x000fec000383ffff */
.L_x_9120:
[----:B------:R-:W-:Y:S01]  /*24790*/  BSSY B0, `(.L_x_9230) ;  /* 0x0000007000007945 */ /* 0x000fe20003800000 */
[----:B------:R-:W-:Y:S02]  /*247a0*/  IMAD.MOV.U32 R13, RZ, RZ, R2 ;  /* 0x000000ffff0d7224 */ /* 0x000fe400078e0002 */
[----:B------:R-:W-:Y:S02]  /*247b0*/  IMAD.MOV.U32 R11, RZ, RZ, 0x1f ;  /* 0x0000001fff0b7424 */ /* 0x000fe400078e00ff */
[----:B------:R-:W-:-:S07]  /*247c0*/  IMAD.MOV.U32 R15, RZ, RZ, -0x1 ;  /* 0xffffffffff0f7424 */ /* 0x000fce00078e00ff */
[----:B01234-:R-:W-:Y:S05]  /*247d0*/  WARPSYNC.COLLECTIVE R15, `(.L_x_9231) ;  /* 0x000000000f087348 */ /* 0x01ffea0003c00000 */
[----:B0-----:R0:W0:Y:S02]  /*247e0*/  SHFL.IDX P6, R14, R13, R12, R11 ;  /* 0x0000000c0d0e7389 */ /* 0x00102400000c000b */
[----:B01234-:R-:W-:Y:S01]  /*247f0*/  ENDCOLLECTIVE ;  /* 0x000000000000791b */ /* 0x01ffe20003800000 */
.L_x_9231:
[----:B------:R-:W-:Y:S05]  /*24800*/  BSYNC B0 ;  /* 0x0000000000007941 */ /* 0x000fea0003800000 */
.L_x_9230:
[----:B------:R-:W-:Y:S01]  /*24810*/  IMAD.MOV.U32 R2, RZ, RZ, R14 ;  /* 0x000000ffff027224 */ /* 0x000fe200078e000e */
[----:B------:R-:W-:Y:S06]  /*24820*/  BRA `(.L_x_9232) ;  /* 0xffffffc800547947 */ /* 0x000fec000383ffff */
.L_x_9124:
[----:B0-----:R0:W1:Y:S02]  /*24830*/  SYNCS.PHASECHK.TRANS64.TRYWAIT P0, [R0+URZ+0x38820], R3 ;  /* 0x03882003000075a7 */ /* 0x001064000800017f */
[----:B-1----:R-:W-:Y:S05]  /*24840*/  @!P0 NANOSLEEP.SYNCS 0x989680 ;  /* 0x009896800000895d */ /* 0x002fea0003900000 */
[----:B------:R-:W1:Y:S02]  /*24850*/  @!P0 SYNCS.PHASECHK.TRANS64 P0, [R0+URZ+0x38820], R3 ;  /* 0x03882003000085a7 */ /* 0x000e64000800007f */
[----:B-1----:R-:W-:Y:S05]  /*24860*/  @!P0 BRA `(.L_x_9124) ;  /* 0xfffffffc00f08947 */ /* 0x002fea000383ffff */
[----:B------:R-:W-:Y:S05]  /*24870*/  BRA `(.L_x_9233) ;  /* 0xffffffcc00d87947 */ /* 0x000fea000383ffff */
.L_x_9125:
        /* <DEDUP_REMOVED lines=11> */
.L_x_9235:
[----:B------:R-:W-:Y:S05]  /*24930*/  BSYNC B0 ;  /* 0x0000000000007941 */ /* 0x000fea0003800000 */
.L_x_9234:
[----:B------:R-:W-:Y:S05]  /*24940*/  BRA `(.L_x_9236) ;  /* 0xffffffcc00c07947 */ /* 0x000fea000383ffff */
.L_x_9126:
[----:B------:R-:W-:Y:S01]  /*24950*/  BSSY B0, `(.L_x_9237) ;  /* 0x0000006000007945 */ /* 0x000fe20003800000 */
[----:B------:R-:W-:-:S07]  /*24960*/  IMAD.MOV.U32 R15, RZ, RZ, -0x1 ;  /* 0xffffffffff0f7424 */ /* 0x000fce00078e00ff */
[----:B012---:R-:W-:Y:S05]  /*24970*/  WARPSYNC.COLLECTIVE R15, `(.L_x_9238) ;  /* 0x000000000f0c7348 */ /* 0x007fea0003c00000 */
[----:B------:R-:W-:Y:S02]  /*24980*/  ELECT P6, UR62, PT ;  /* 0x00000000003e782f */ /* 0x000fe400038c0000 */
[----:B------:R-:W-:Y:S01]  /*24990*/  MOV R14, UR62 ;  /* 0x0000003e000e7c02 */ /* 0x000fe20008000f00 */
[----:B012---:R-:W-:Y:S10]  /*249a0*/  ENDCOLLECTIVE ;  /* 0x000000000000791b */ /* 0x007ff40003800000 */
.L_x_9238:
[----:B------:R-:W-:Y:S05]  /*249b0*/  BSYNC B0 ;  /* 0x0000000000007941 */ /* 0x000fea0003800000 */
.L_x_9237:
[----:B------:R-:W-:Y:S05]  /*249c0*/  BRA `(.L_x_9239) ;  /* 0xffffffcc00b47947 */ /* 0x000fea000383ffff */
.L_x_9128:
[----:B0-----:R0:W1:Y:S02]  /*249d0*/  SYNCS.PHASECHK.TRANS64.TRYWAIT P0, [R6+URZ], R5 ;  /* 0x00000005060075a7 */ /* 0x001064000800017f */
[----:B-1----:R-:W-:Y:S05]  /*249e0*/  @!P0 NANOSLEEP.SYNCS 0x989680 ;  /* 0x009896800000895d */ /* 0x002fea0003900000 */
[----:B------:R-:W1:Y:S02]  /*249f0*/  @!P0 SYNCS.PHASECHK.TRANS64 P0, [R6+URZ], R5 ;  /* 0x00000005060085a7 */ /* 0x000e64000800007f */
[----:B-1----:R-:W-:Y:S05]  /*24a00*/  @!P0 BRA `(.L_x_9128) ;  /* 0xfffffffc00f08947 */ /* 0x002fea000383ffff */
[----:B------:R-:W-:Y:S05]  /*24a10*/  BRA `(.L_x_9240) ;  /* 0xffffffcc00f07947 */ /* 0x000fea000383ffff */
.L_x_9129:
[----:B-1----:R1:W3:Y:S02]  /*24a20*/  SYNCS.PHASECHK.TRANS64.TRYWAIT P0, [R7+URZ], R2 ;  /* 0x00000002070075a7 */ /* 0x0022e4000800017f */
[----:B---3--:R-:W-:Y:S05]  /*24a30*/  @!P0 NANOSLEEP.SYNCS 0x989680 ;  /* 0x009896800000895d */ /* 0x008fea0003900000 */
[----:B------:R-:W3:Y:S02]  /*24a40*/  @!P0 SYNCS.PHASECHK.TRANS64 P0, [R7+URZ], R2 ;  /* 0x00000002070085a7 */ /* 0x000ee4000800007f */
[----:B---3--:R-:W-:Y:S05]  /*24a50*/  @!P0 BRA `(.L_x_9129) ;  /* 0xfffffffc00f08947 */ /* 0x008fea000383ffff */
[----:B------:R-:W-:Y:S05]  /*24a60*/  BRA `(.L_x_9241) ;  /* 0xffffffcc00e47947 */ /* 0x000fea000383ffff */
.L_x_9131:
[----:B---3--:R3:W4:Y:S02]  /*24a70*/  SYNCS.PHASECHK.TRANS64.TRYWAIT P0, [R4+URZ], R5 ;  /* 0x00000005040075a7 */ /* 0x008724000800017f */
[----:B----4-:R-:W-:Y:S05]  /*24a80*/  @!P0 NANOSLEEP.SYNCS 0x989680 ;  /* 0x009896800000895d */ /* 0x010fea0003900000 */
[----:B------:R-:W4:Y:S02]  /*24a90*/  @!P0 SYNCS.PHASECHK.TRANS64 P0, [R4+URZ], R5 ;  /* 0x00000005040085a7 */ /* 0x000f24000800007f */
[----:B----4-:R-:W-:Y:S05]  /*24aa0*/  @!P0 BRA `(.L_x_9131) ;  /* 0xfffffffc00f08947 */ /* 0x010fea000383ffff */
[----:B------:R-:W-:Y:S05]  /*24ab0*/  BRA `(.L_x_9242) ;  /* 0xffffffcc00ec7947 */ /* 0x000fea000383ffff */
.L_x_9243:
        /* <DEDUP_REMOVED lines=12> */
.L_x_15304:


//--------------------- .text._ZN7cutlass13device_kernelIN5flash11enable_sm90INS1_16FlashAttnFwdSm90INS1_25CollectiveMainloopFwdSm90ILi2EN4cute5tupleIJNS5_1CILi1EEES8_S8_EEENS6_IJNS7_ILi128EEENS7_ILi96EEENS7_ILi64EEEEEELi256ENS_10bfloat16_tEfNS_4arch4Sm90ELb0ELb0ELb1ELb0ELb0ELb0ELb0ELb1ELb0ELb1ELb0ELb0EEENS1_21CollectiveEpilogueFwdINS6_IJSA_NS7_ILi256EEESB_EEES9_SE_SG_Li256ELb0ELb1ELb0ELb0EEENS1_29StaticPersistentTileSchedulerILb0EEEEEEEEEvNT_6ParamsE --------------------------
	.section	.text._ZN7cutlass13device_kernelIN5flash11enable_sm90INS1_16FlashAttnFwdSm90INS1_25CollectiveMainloopFwdSm90ILi2EN4cute5tupleIJNS5_1CILi1EEES8_S8_EEENS6_IJNS7_ILi128EEENS7_ILi96EEENS7_ILi64EEEEEELi256ENS_10bfloat16_tEfNS_4arch4Sm90ELb0ELb0ELb1ELb0ELb0ELb0ELb0ELb1ELb0ELb1ELb0ELb0EEENS1_21CollectiveEpilogueFwdINS6_IJSA_NS7_ILi256EEESB_EEES9_SE_SG_Li256ELb0ELb1ELb0ELb0EEENS1_29StaticPersistentTileSchedulerILb0EEEEEEEEEvNT_6ParamsE,"ax",@progbits
	.align	128
.text._ZN7cutlass13device_kernelIN5flash11enable_sm90INS1_16FlashAttnFwdSm90INS1_25CollectiveMainloopFwdSm90ILi2EN4cute5tupleIJNS5_1CILi1EEES8_S8_EEENS6_IJNS7_ILi128EEENS7_ILi96EEENS7_ILi64EEEEEELi256ENS_10bfloat16_tEfNS_4arch4Sm90ELb0ELb0ELb1ELb0ELb0ELb0ELb0ELb1ELb0ELb1ELb0ELb0EEENS1_21CollectiveEpilogueFwdINS6_IJSA_NS7_ILi256EEESB_EEES9_SE_SG_Li256ELb0ELb1ELb0ELb0EEENS1_29StaticPersistentTileSchedulerILb0EEEEEEEEEvNT_6ParamsE:
        .type           _ZN7cutlass13device_kernelIN5flash11enable_sm90INS1_16FlashAttnFwdSm90INS1_25CollectiveMainloopFwdSm90ILi2EN4cute5tupleIJNS5_1CILi1EEES8_S8_EEENS6_IJNS7_ILi128EEENS7_ILi96EEENS7_ILi64EEEEEELi256ENS_10bfloat16_tEfNS_4arch4Sm90ELb0ELb0ELb1ELb0ELb0ELb0ELb0ELb1ELb0ELb1ELb0ELb0EEENS1_21CollectiveEpilogueFwdINS6_IJSA_NS7_ILi256EEESB_EEES9_SE_SG_Li256ELb0ELb1ELb0ELb0EEENS1_29StaticPersistentTileSchedulerILb0EEEEEEEEEvNT_6ParamsE,@function
        .size           _ZN7cutlass13device_kernelIN5flash11enable_sm90INS1_16FlashAttnFwdSm90INS1_25CollectiveMainloopFwdSm90ILi2EN4cute5tupleIJNS5_1CILi1EEES8_S8_EEENS6_IJNS7_ILi128EEENS7_ILi96EEENS7_ILi64EEEEEELi256ENS_10bfloat16_tEfNS_4arch4Sm90ELb0ELb0ELb1ELb0ELb0ELb0ELb0ELb1ELb0ELb1ELb0ELb0EEENS1_21CollectiveEpilogueFwdINS6_IJSA_NS7_ILi256EEESB_EEES9_SE_SG_Li256ELb0ELb1ELb0ELb0EEENS1_29StaticPersistentTileSchedulerILb0EEEEEEEEEvNT_6ParamsE,(.L_x_15305 - _ZN7cutlass13device_kernelIN5flash11enable_sm90INS1_16FlashAttnFwdSm90INS1_25CollectiveMainloopFwdSm90ILi2EN4cute5tupleIJNS5_1CILi1EEES8_S8_EEENS6_IJNS7_ILi128EEENS7_ILi96EEENS7_ILi64EEEEEELi256ENS_10bfloat16_tEfNS_4arch4Sm90ELb0ELb0ELb1ELb0ELb0ELb0ELb0ELb1ELb0ELb1ELb0ELb0EEENS1_21CollectiveEpilogueFwdINS6_IJSA_NS7_ILi256EEESB_EEES9_SE_SG_Li256ELb0ELb1ELb0ELb0EEENS1_29StaticPersistentTileSchedulerILb0EEEEEEEEEvNT_6ParamsE)
        .other          _ZN7cutlass13device_kernelIN5flash11enable_sm90INS1_16FlashAttnFwdSm90INS1_25CollectiveMainloopFwdSm90ILi2EN4cute5tupleIJNS5_1CILi1EEES8_S8_EEENS6_IJNS7_ILi128EEENS7_ILi96EEENS7_ILi64EEEEEELi256ENS_10bfloat16_tEfNS_4arch4Sm90ELb0ELb0ELb1ELb0ELb0ELb0ELb0ELb1ELb0ELb1ELb0ELb0EEENS1_21CollectiveEpilogueFwdINS6_IJSA_NS7_ILi256EEESB_EEES9_SE_SG_Li256ELb0ELb1ELb0ELb0EEENS1_29StaticPersistentTileSchedulerILb0EEEEEEEEEvNT_6ParamsE,@"STO_CUDA_ENTRY STV_DEFAULT"
_ZN7cutlass13device_kernelIN5flash11enable_sm90INS1_16FlashAttnFwdSm90INS1_25CollectiveMainloopFwdSm90ILi2EN4cute5tupleIJNS5_1CILi1EEES8_S8_EEENS6_IJNS7_ILi128EEENS7_ILi96EEENS7_ILi64EEEEEELi256ENS_10bfloat16_tEfNS_4arch4Sm90ELb0ELb0ELb1ELb0ELb0ELb0ELb0ELb1ELb0ELb1ELb0ELb0EEENS1_21CollectiveEpilogueFwdINS6_IJSA_NS7_ILi256EEESB_EEES9_SE_SG_Li256ELb0ELb1ELb0ELb0EEENS1_29StaticPersistentTileSchedulerILb0EEEEEEEEEvNT_6ParamsE:
        /* <DEDUP_REMOVED lines=18> */
.L_x_9245:
[----:B------:R-:W-:Y:S05]  /*0120*/  BSYNC B0 ;  /* 0x0000000000007941 */ /* 0x000fea0003800000 */
.L_x_9244:
        /* <DEDUP_REMOVED lines=41> */
.L_x_9246:
        /* <DEDUP_REMOVED lines=22> */
.L_x_9247:
        /* <DEDUP_REMOVED lines=18> */
.L_x_9248:
        /* <DEDUP_REMOVED lines=22> */
.L_x_9249:
        /* <DEDUP_REMOVED lines=22> */
.L_x_9250:
[----:B------:R-:W-:Y:S01]  /*0900*/  PLOP3.LUT P0, PT, PT, PT, UP0, 0x80, 0x0 ;  /* 0x000000000000781c */ /* 0x000fe20003f0f008 */
[----:B------:R-:W-:Y:S01]  /*0910*/  UMOV UR37, 0x1 ;  /* 0x0000000100257882 */ /* 0x000fe20000000000 */
[----:B------:R-:W-:Y:S01]  /*0920*/  NOP ;  /* 0x0000000000007918 */ /* 0x000fe20000000000 */
[----:B------:R-:W-:Y:S01]  /*0930*/  USEL UR37, UR37, 0x2, !UP0 ;  /* 0x0000000225257887 */ /* 0x000fe2000c000000 */
[----:B------:R-:W-:Y:S01]  /*0940*/  ULDC.64 UR42, c[0x0][0x208] ;  /* 0x00008200002a7ab9 */ /* 0x000fe20000000a00 */
[----:B012-4-:R-:W-:Y:S08]  /*0950*/  BAR.SYNC.DEFER_BLOCKING 0x0 ;  /* 0x0000000000007b1d */ /* 0x017ff00000010000 */
[----:B------:R-:W-:Y:S05]  /*0960*/  @!P0 BRA `(.L_x_9251) ;  /* 0x0000007000fc8947 */ /* 0x000fea0003800000 */
.L_x_9252:
[----:B------:R-:W-:-:S08]  /*0970*/  NOP ;  /* 0x0000000000007918 */ /* 0x000fd00000000000 */
[----:B------:R-:W0:Y:S02]  /*0980*/  USETMAXREG.TRY_ALLOC.CTAPOOL UP0, 0xf0 ;  /* 0x000000f0000079c8 */ /* 0x000e240008000600 */
[----:B0-----:R-:W-:-:S13]  /*0990*/  PLOP3.LUT P0, PT, PT, PT, UP0, 0x80, 0x0 ;  /* 0x000000000000781c */ /* 0x001fda0003f0f008 */
[----:B------:R-:W-:Y:S05]  /*09a0*/  @!P0 BRA `(.L_x_9252) ;  /* 0xfffffffc00f08947 */ /* 0x000fea000383ffff */
[----:B------:R-:W-:Y:S01]  /*09b0*/  SHF.R.U32.HI R2, RZ, 0x7, R0 ;  /* 0x00000007ff027819 */ /* 0x000fe20000011600 */
[----:B------:R-:W0:Y:S08]  /*09c0*/  S2UR UR39, SR_CTAID.X ;  /* 0x00000000002779c3 */ /* 0x000e300000002500 */
[----:B------:R-:W-:Y:S06]  /*09d0*/  BAR.ARV 0x8, 0x180 ;  /* 0x0206000000007b1d */ /* 0x000fec0000002000 */
[----:B------:R-:W-:-:S02]  /*09e0*/  ISETP.NE.AND P0, PT, R2, 0x1, PT ;  /* 0x000000010200780c */ /* 0x000fc40003f05270 */
[----:B------:R-:W0:Y:S11]  /*09f0*/  LDC R2, c[0x0][0xc34] ;  /* 0x00030d00ff027b82 */ /* 0x000e360000000800 */
[----:B------:R-:W-:Y:S06]  /*0a00*/  @!P0 BAR.ARV 0x9, 0x100 ;  /* 0x0244000000008b1d */ /* 0x000fec0000002000 */
[----:B0-----:R-:W-:-:S13]  /*0a10*/  ISETP.LE.AND P0, PT, R2, UR39, PT ;  /* 0x0000002702007c0c */ /* 0x001fda000bf03270 */
[----:B------:R-:W-:Y:S05]  /*0a20*/  @P0 EXIT ;  /* 0x000000000000094d */ /* 0x000fea0003800000 */
[----:B------:R-:W-:Y:S01]  /*0a30*/  VIADD R0, R0, 0xffffff80 ;  /* 0xffffff8000007836 */ /* 0x000fe20000000000 */
[----:B------:R-:W-:Y:S01]  /*0a40*/  ULOP3.LUT UR48, UR37, 0x1, URZ, 0xfc, !UPT ;  /* 0x0000000125307892 */ /* 0x000fe2000f8efc3f */
[----:B------:R-:W-:Y:S01]  /*0a50*/  UMOV UR47, URZ ;  /* 0x0000003f002f7c82 */ /* 0x000fe20008000000 */
[----:B------:R-:W-:Y:S02]  /*0a60*/  UMOV UR38, URZ ;  /* 0x0000003f00267c82 */ /* 0x000fe40008000000 */
[----:B------:R-:W-:Y:S01]  /*0a70*/  SHF.R.S32.HI R3, RZ, 0x1f, R0 ;  /* 0x0000001fff037819 */ /* 0x000fe20000011400 */
[----:B------:R-:W-:-:S03]  /*0a80*/  UMOV UR36, URZ ;  /* 0x0000003f00247c82 */ /* 0x000fc60008000000 */
[CC--:B------:R-:W-:Y:S02]  /*0a90*/  LEA.HI R2, R3.reuse, R0.reuse, RZ, 0x7 ;  /* 0x0000000003027211 */ /* 0x0c0fe400078f38ff */
[CC--:B------:R-:W-:Y:S02]  /*0aa0*/  LEA.HI R4, R3.reuse, R0.reuse, RZ, 0x4 ;  /* 0x0000000003047211 */ /* 0x0c0fe400078f20ff */
[----:B------:R-:W-:Y:S02]  /*0ab0*/  LOP3.LUT R205, R2, 0xffffff80, RZ, 0xc0, !PT ;  /* 0xffffff8002cd7812 */ /* 0x000fe400078ec0ff */
[CC--:B------:R-:W-:Y:S02]  /*0ac0*/  LEA.HI R5, R3.reuse, R0.reuse, RZ, 0x5 ;  /* 0x0000000003057211 */ /* 0x0c0fe400078f28ff */
[----:B------:R-:W-:Y:S01]  /*0ad0*/  SHF.R.S32.HI R7, RZ, 0x4, R4 ;  /* 0x00000004ff077819 */ /* 0x000fe20000011404 */
[----:B------:R-:W-:Y:S01]  /*0ae0*/  IMAD.IADD R205, R0, 0x1, -R205 ;  /* 0x0000000100cd7824 */ /* 0x000fe200078e0acd */
[----:B------:R-:W-:Y:S01]  /*0af0*/  LEA.HI R12, R3, R0, RZ, 0x2 ;  /* 0x00000000030c7211 */ /* 0x000fe200078f10ff */
[----:B------:R-:W-:Y:S01]  /*0b00*/  IMAD.SHL.U32 R6, R5, 0x20, RZ ;  /* 0x0000002005067824 */ /* 0x000fe200078e00ff */
[----:B------:R-:W-:-:S02]  /*0b10*/  LOP3.LUT R5, R4, 0x3fffff0, RZ, 0xc0, !PT ;  /* 0x03fffff004057812 */ /* 0x000fc400078ec0ff */
[----:B------:R-:W-:Y:S02]  /*0b20*/  SHF.R.S32.HI R8, RZ, 0x1f, R205 ;  /* 0x0000001fff087819 */ /* 0x000fe400000114cd */
[----:B------:R-:W-:Y:S01]  /*0b30*/  LEA.HI R4, R4, R7, RZ, 0x1 ;  /* 0x0000000704047211 */ /* 0x000fe200078f08ff */
[----:B------:R-:W-:Y:S01]  /*0b40*/  IMAD.IADD R5, R0, 0x1, -R5 ;  /* 0x0000000100057824 */ /* 0x000fe200078e0a05 */
[----:B------:R-:W-:Y:S02]  /*0b50*/  LEA.HI R9, R8, R205, RZ, 0x2 ;  /* 0x000000cd08097211 */ /* 0x000fe400078f10ff */
[----:B------:R-:W-:Y:S02]  /*0b60*/  LOP3.LUT R4, R4, 0x1ffffffe, RZ, 0xc0, !PT ;  /* 0x1ffffffe04047812 */ /* 0x000fe400078ec0ff */
[--C-:B------:R-:W-:Y:S02]  /*0b70*/  SHF.R.S32.HI R10, RZ, 0x2, R9.reuse ;  /* 0x00000002ff0a7819 */ /* 0x100fe40000011409 */
[----:B------:R-:W-:Y:S01]  /*0b80*/  SHF.R.S32.HI R11, RZ, 0x1f, R9 ;  /* 0x0000001fff0b7819 */ /* 0x000fe20000011409 */
[----:B------:R-:W-:Y:S01]  /*0b90*/  IMAD.IADD R4, R7, 0x1, -R4 ;  /* 0x0000000107047824 */ /* 0x000fe200078e0a04 */
[----:B------:R-:W-:-:S02]  /*0ba0*/  SHF.R.S32.HI R207, RZ, 0x7, R2 ;  /* 0x00000007ffcf7819 */ /* 0x000fc40000011402 */
[----:B------:R-:W-:Y:S02]  /*0bb0*/  LEA.HI R11, R11, R10, RZ, 0x3 ;  /* 0x0000000a0b0b7211 */ /* 0x000fe400078f18ff */
[----:B------:R-:W-:Y:S02]  /*0bc0*/  LOP3.LUT R7, R12, 0xfffffffc, RZ, 0xc0, !PT ;  /* 0xfffffffc0c077812 */ /* 0x000fe400078ec0ff */
[----:B------:R-:W-:Y:S02]  /*0bd0*/  LOP3.LUT R11, R11, 0xfffffff8, RZ, 0xc0, !PT ;  /* 0xfffffff80b0b7812 */ /* 0x000fe400078ec0ff */
[----:B------:R-:W-:Y:S01]  /*0be0*/  LEA.HI R8, R8, R205, RZ, 0x5 ;  /* 0x000000cd08087211 */ /* 0x000fe200078f28ff */
[----:B------:R-:W-:Y:S01]  /*0bf0*/  IMAD.IADD R7, R0, 0x1, -R7 ;  /* 0x0000000100077824 */ /* 0x000fe200078e0a07 */
[----:B------:R-:W-:Y:S01]  /*0c00*/  LEA.HI R2, R2, R207, RZ, 0x1 ;  /* 0x000000cf02027211 */ /* 0x000fe200078f08ff */
[----:B------:R-:W-:Y:S01]  /*0c10*/  IMAD.IADD R11, R10, 0x1, -R11 ;  /* 0x000000010a0b7824 */ /* 0x000fe200078e0a0b */
[----:B------:R-:W-:-:S02]  /*0c20*/  LEA.HI R22, R3, R0, RZ, 0x3 ;  /* 0x0000000003167211 */ /* 0x000fc400078f18ff */
[----:B------:R-:W-:Y:S02]  /*0c30*/  SHF.R.S32.HI R8, RZ, 0x5, R8 ;  /* 0x00000005ff087819 */ /* 0x000fe40000011408 */
[----:B------:R-:W-:Y:S02]  /*0c40*/  LOP3.LUT R2, R2, 0x3fffffe, RZ, 0xc0, !PT ;  /* 0x03fffffe02027812 */ /* 0x000fe400078ec0ff */
[----:B------:R-:W-:Y:S01]  /*0c50*/  LOP3.LUT R19, R22, 0xfffffff8, RZ, 0xc0, !PT ;  /* 0xfffffff816137812 */ /* 0x000fe200078ec0ff */
[----:B------:R-:W-:Y:S01]  /*0c60*/  IMAD R11, R8, 0x10, R11 ;  /* 0x00000010080b7824 */ /* 0x000fe200078e020b */
[----:B------:R-:W-:Y:S01]  /*0c70*/  LOP3.LUT R6, R6, 0xfffffc00, RZ, 0xc0, !PT ;  /* 0xfffffc0006067812 */ /* 0x000fe200078ec0ff */
[----:B------:R-:W-:Y:S01]  /*0c80*/  IMAD.IADD R2, R207, 0x1, -R2 ;  /* 0x00000001cf027824 */ /* 0x000fe200078e0a02 */
[----:B------:R-:W-:Y:S01]  /*0c90*/  LEA.HI R3, R7, R7, RZ, 0x1 ;  /* 0x0000000707037211 */ /* 0x000fe200078f08ff */
[----:B------:R-:W-:Y:S01]  /*0ca0*/  IMAD.IADD R19, R0, 0x1, -R19 ;  /* 0x0000000100137824 */ /* 0x000fe200078e0a13 */
[----:B------:R-:W-:Y:S01]  /*0cb0*/  LOP3.LUT R0, R9, 0x7ffffffc, RZ, 0xc0, !PT ;  /* 0x7ffffffc09007812 */ /* 0x000fe200078ec0ff */
[----:B------:R-:W-:Y:S01]  /*0cc0*/  IMAD R5, R5, 0x40, R6 ;  /* 0x0000004005057824 */ /* 0x000fe200078e0206 */
[----:B------:R-:W-:Y:S01]  /*0cd0*/  LOP3.LUT R6, R3, 0x1ffffffe, RZ, 0xc0, !PT ;  /* 0x1ffffffe03067812 */ /* 0x000fe200078ec0ff */
[----:B------:R-:W-:Y:S01]  /*0ce0*/  IMAD R208, R2, 0x40, R11 ;  /* 0x0000004002d07824 */ /* 0x000fe200078e020b */
[----:B------:R-:W-:Y:S01]  /*0cf0*/  SHF.R.S32.HI R22, RZ, 0x3, R22 ;  /* 0x00000003ff167819 */ /* 0x000fe20000011416 */
[----:B------:R-:W-:-:S02]  /*0d00*/  IMAD.SHL.U32 R2, R19, 0x8, RZ ;  /* 0x0000000813027824 */ /* 0x000fc400078e00ff */
[----:B------:R-:W-:Y:S02]  /*0d10*/  IMAD.IADD R7, R7, 0x1, -R6 ;  /* 0x0000000107077824 */ /* 0x000fe400078e0a06 */
[C---:B------:R-:W-:Y:S02]  /*0d20*/  VIADD R18, R2.reuse, 0x40 ;  /* 0x0000004002127836 */ /* 0x040fe40000000000 */
[C---:B------:R-:W-:Y:S02]  /*0d30*/  VIADD R17, R2.reuse, 0x80 ;  /* 0x0000008002117836 */ /* 0x040fe40000000000 */
[----:B------:R-:W-:Y:S01]  /*0d40*/  VIADD R16, R2, 0xc0 ;  /* 0x000000c002107836 */ /* 0x000fe20000000000 */
[----:B------:R-:W-:Y:S01]  /*0d50*/  SHF.R.S32.HI R214, RZ, 0x1f, R18 ;  /* 0x0000001fffd67819 */ /* 0x000fe20000011412 */
[----:B------:R-:W-:Y:S01]  /*0d60*/  IMAD R211, R4, 0x8, R5 ;  /* 0x0000000804d37824 */ /* 0x000fe200078e0205 */
[----:B------:R-:W-:Y:S01]  /*0d70*/  SHF.R.S32.HI R213, RZ, 0x1f, R17 ;  /* 0x0000001fffd57819 */ /* 0x000fe20000011411 */
[----:B------:R-:W-:Y:S01]  /*0d80*/  IMAD.IADD R209, R205, 0x1, -R0 ;  /* 0x00000001cdd17824 */ /* 0x000fe200078e0a00 */
[----:B------:R-:W-:Y:S01]  /*0d90*/  SHF.R.S32.HI R212, RZ, 0x1f, R16 ;  /* 0x0000001fffd47819 */ /* 0x000fe20000011410 */
[----:B------:R-:W-:-:S07]  /*0da0*/  IMAD R210, R7, 0x8, R208 ;  /* 0x0000000807d27824 */ /* 0x000fce00078e02d0 */
.L_x_9281:
[----:B0-----:R-:W0:Y:S01]  /*0db0*/  SHFL.IDX PT, R0, R207, RZ, 0x1f ;  /* 0x00001fffcf007589 */ /* 0x001e2200000e0000 */
[----:B-1----:R-:W1:Y:S01]  /*0dc0*/  S2UR UR4, SR_CgaCtaId ;  /* 0x00000000000479c3 */ /* 0x002e620000008800 */
[----:B------:R-:W-:Y:S01]  /*0dd0*/  ULDC.64 UR6, c[0x0][0x418] ;  /* 0x0001060000067ab9 */ /* 0x000fe20000000a00 */
[----:B------:R-:W-:Y:S01]  /*0de0*/  ULDC UR5, c[0x0][0xc38] ;  /* 0x00030e0000057ab9 */ /* 0x000fe20000000800 */
[----:B------:R-:W-:Y:S02]  /*0df0*/  UISETP.NE.U32.AND UP0, UPT, UR6, URZ, UPT ;  /* 0x0000003f0600728c */ /* 0x000fe4000bf05070 */
[----:B------:R-:W-:Y:S01]  /*0e00*/  UISETP.NE.AND UP1, UPT, UR5, 0x1, UPT ;  /* 0x000000010500788c */ /* 0x000fe2000bf25270 */
[----:B------:R-:W-:Y:S02]  /*0e10*/  UMOV UR45, 0x400 ;  /* 0x00000400002d7882 */ /* 0x000fe40000000000 */
[----:B------:R-:W-:Y:S01]  /*0e20*/  ULDC UR5, c[0x0][0xc44] ;  /* 0x0003110000057ab9 */ /* 0x000fe20000000800 */
[----:B------:R-:W-:-:S02]  /*0e30*/  UISETP.NE.AND.EX UP0, UPT, UR7, URZ, UPT, UP0 ;  /* 0x0000003f0700728c */ /* 0x000fc4000bf05300 */
[----:B------:R-:W-:Y:S01]  /*0e40*/  UISETP.NE.AND UP2, UPT, UR5, 0x1, UPT ;  /* 0x000000010500788c */ /* 0x000fe2000bf45270 */
[----:B------:R-:W-:Y:S01]  /*0e50*/  ULDC UR44, c[0x0][0x424] ;  /* 0x00010900002c7ab9 */ /* 0x000fe20000000800 */
[----:B------:R-:W-:Y:S01]  /*0e60*/  ULDC UR10, c[0x0][0x2f0] ;  /* 0x0000bc00000a7ab9 */ /* 0x000fe20000000800 */
[----:B------:R-:W-:Y:S02]  /*0e70*/  USEL UR44, UR44, 0x1, UP0 ;  /* 0x000000012c2c7887 */ /* 0x000fe40008000000 */
[----:B------:R-:W-:Y:S01]  /*0e80*/  @UP1 ULDC UR12, c[0x0][0xc40] ;  /* 0x00031000000c1ab9 */ /* 0x000fe20000000800 */
[----:B------:R-:W-:Y:S01]  /*0e90*/  UMOV UR46, UR39 ;  /* 0x00000027002e7c82 */ /* 0x000fe20008000000 */
[----:B------:R-:W-:-:S04]  /*0ea0*/  UIMAD UR44, UR44, UR10, URZ ;  /* 0x0000000a2c2c72a4 */ /* 0x000fc8000f8e023f */
[----:B------:R-:W-:Y:S01]  /*0eb0*/  @UP2 ULDC.64 UR8, c[0x0][0xc48] ;  /* 0x0003120000082ab9 */ /* 0x000fe20000000a00 */
[----:B0-----:R-:W-:Y:S01]  /*0ec0*/  R2UR UR6, R0 ;  /* 0x00000000000672ca */ /* 0x001fe200000e0000 */
[----:B-1----:R-:W-:-:S03]  /*0ed0*/  ULEA UR45, UR4, UR45, 0x18 ;  /* 0x0000002d042d7291 */ /* 0x002fc6000f8ec03f */
[----:B------:R-:W-:Y:S01]  /*0ee0*/  @UP1 ULDC UR4, c[0x0][0xc3c] ;  /* 0x00030f0000041ab9 */ /* 0x000fe20000000800 */
[----:B------:R-:W-:Y:S02]  /*0ef0*/  UIADD3 UR11, UR45, 0x18400, URZ ;  /* 0x000184002d0b7890 */ /* 0x000fe4000fffe03f */
[----:B------:R-:W-:Y:S02]  /*0f00*/  UIMAD.WIDE.U32 UR4, UR39, UR4, URZ ;  /* 0x00000004270472a5 */ /* 0x000fe4000f8e003f */
[----:B------:R-:W-:Y:S02]  /*0f10*/  ULOP3.LUT UP0, URZ, UR11, 0x1bf, URZ, 0xc0, !UPT ;  /* 0x000001bf0b3f7892 */ /* 0x000fe4000f80c03f */
[----:B------:R-:W-:Y:S02]  /*0f20*/  @UP1 USHF.R.U32.HI UR46, URZ, UR12, UR5 ;  /* 0x0000000c3f2e1299 */ /* 0x000fe40008011605 */
[----:B------:R-:W-:Y:S02]  /*0f30*/  ULEA.HI UR7, UR6, UR6, URZ, 0x1 ;  /* 0x0000000606077291 */ /* 0x000fe4000f8f083f */
[----:B------:R-:W-:Y:S01]  /*0f40*/  PLOP3.LUT P0, PT, PT, PT, UP0, 0x80, 0x0 ;  /* 0x000000000000781c */ /* 0x000fe20003f0f008 */
[----:B------:R-:W-:-:S02]  /*0f50*/  UIMAD.WIDE.U32 UR4, UR46, UR8, URZ ;  /* 0x000000082e0472a5 */ /* 0x000fc4000f8e003f */
[----:B------:R-:W-:Y:S01]  /*0f60*/  ULOP3.LUT UR7, UR7, 0x1e, URZ, 0xc0, !UPT ;  /* 0x0000001e07077892 */ /* 0x000fe2000f8ec03f */
[----:B------:R-:W-:Y:S01]  /*0f70*/  UMOV UR41, UR46 ;  /* 0x0000002e00297c82 */ /* 0x000fe20008000000 */
[----:B------:R-:W-:Y:S02]  /*0f80*/  @UP2 USHF.R.U32.HI UR41, URZ, UR9, UR5 ;  /* 0x000000093f292299 */ /* 0x000fe40008011605 */
[----:B------:R-:W-:Y:S02]  /*0f90*/  UIADD3 UR7, UR6, -UR7, URZ ;  /* 0x8000000706077290 */ /* 0x000fe4000fffe03f */
[----:B------:R-:W-:Y:S02]  /*0fa0*/  UIADD3 UR6, UR44, 0x5f, URZ ;  /* 0x0000005f2c067890 */ /* 0x000fe4000fffe03f */
[----:B------:R-:W-:Y:S02]  /*0fb0*/  ULEA UR8, UR7, UR11, 0xd ;  /* 0x0000000b07087291 */ /* 0x000fe4000f8e683f */
[----:B------:R-:W-:-:S02]  /*0fc0*/  UIMAD.WIDE UR6, UR6, 0x2aaaaaab, URZ ;  /* 0x2aaaaaab060678a5 */ /* 0x000fc4000f8e023f */
[----:B------:R-:W-:Y:S02]  /*0fd0*/  USHF.R.U32.HI UR8, URZ, 0x4, UR8 ;  /* 0x000000043f087899 */ /* 0x000fe40008011608 */
[----:B------:R-:W-:Y:S02]  /*0fe0*/  USHF.R.U32.HI UR40, URZ, 0x1f, UR7 ;  /* 0x0000001f3f287899 */ /* 0x000fe40008011607 */
[----:B------:R-:W-:Y:S02]  /*0ff0*/  ULOP3.LUT UR49, UR8, 0x3fff, URZ, 0xc0, !UPT ;  /* 0x00003fff08317892 */ /* 0x000fe4000f8ec03f */
[----:B------:R-:W-:Y:S01]  /*1000*/  ULEA.HI.SX32 UR40, UR7, UR40, 0x1c ;  /* 0x0000002807287291 */ /* 0x000fe2000f8fe23f */
[----:B--234-:R-:W-:Y:S11]  /*1010*/  @!P0 BRA `(.L_x_9253) ;  /* 0x0000000000408947 */ /* 0x01cff60003800000 */
        /* <DEDUP_REMOVED lines=16> */
.L_x_9253:
[----:B------:R-:W-:Y:S01]  /*1120*/  ULOP3.LUT UR4, UR47, 0x1, URZ, 0xc0, !UPT ;  /* 0x000000012f047892 */ /* 0x000fe2000f8ec03f */
[----:B------:R-:W0:Y:S05]  /*1130*/  S2R R20, SR_TID.X ;  /* 0x0000000000147919 */ /* 0x000e2a0000002100 */
[----:B------:R-:W-:-:S05]  /*1140*/  IMAD.U32 R0, RZ, RZ, UR4 ;  /* 0x00000004ff007e24 */ /* 0x000fca000f8e00ff */
[----:B------:R-:W-:-:S04]  /*1150*/  SHF.L.U32 R0, R0, 0x1f, RZ ;  /* 0x0000001f00007819 */ /* 0x000fc800000006ff */
[----:B------:R-:W1:Y:S01]  /*1160*/  SYNCS.PHASECHK.TRANS64.TRYWAIT P0, [UR45+0x22800], R0 ;  /* 0x02280000ff0075a7 */ /* 0x000e62000800016d */
[----:B0-----:R-:W-:-:S05]  /*1170*/  SHF.R.U32.HI R20, RZ, 0x7, R20 ;  /* 0x00000007ff147819 */ /* 0x001fca0000011614 */
[----:B------:R-:W-:Y:S01]  /*1180*/  VIADD R7, R20, 0x8 ;  /* 0x0000000814077836 */ /* 0x000fe20000000000 */
[----:B-1----:R-:W-:Y:S06]  /*1190*/  @!P0 BRA `(.L_x_9254) ;  /* 0x000000ac00248947 */ /* 0x002fec0003800000 */
.L_x_9371:
[----:B0-----:R-:W-:Y:S01]  /*11a0*/  IMAD.U32 R0, RZ, RZ, UR48 ;  /* 0x00000030ff007e24 */ /* 0x001fe2000f8e00ff */
[----:B------:R-:W-:Y:S05]  /*11b0*/  WARPSYNC.ALL ;  /* 0x0000000000007948 */ /* 0x000fea0003800000 */
[----:B------:R0:W-:Y:S01]  /*11c0*/  BAR.SYNC.DEFER_BLOCKING R7, 0x100 ;  /* 0x000400070000751d */ /* 0x0001e20000010000 */
[----:B------:R-:W-:-:S13]  /*11d0*/  ISETP.NE.AND P0, PT, R0, 0x3, PT ;  /* 0x000000030000780c */ /* 0x000fda0003f05270 */
[----:B0-----:R-:W-:Y:S05]  /*11e0*/  @!P0 BRA `(.L_x_9255) ;  /* 0x0000000000048947 */ /* 0x001fea0003800000 */
[----:B------:R-:W-:Y:S01]  /*11f0*/  BPT.TRAP 0x1 ;  /* 0x000000040000795c */ /* 0x000fe20000300000 */
.L_x_9255:
[----:B------:R-:W-:Y:S01]  /*1200*/  ULEA UR21, UR36, UR45, 0x3 ;  /* 0x0000002d24157291 */ /* 0x000fe2000f8e183f */
[----:B------:R-:W-:-:S05]  /*1210*/  IMAD.U32 R8, RZ, RZ, UR38 ;  /* 0x00000026ff087e24 */ /* 0x000fca000f8e00ff */
[----:B------:R-:W-:-:S04]  /*1220*/  SHF.L.U32 R8, R8, 0x1f, RZ ;  /* 0x0000001f08087819 */ /* 0x000fc800000006ff */
[----:B------:R0:W1:Y:S01]  /*1230*/  SYNCS.PHASECHK.TRANS64.TRYWAIT P1, [UR21+0x22830], R8 ;  /* 0x02283008ff0075a7 */ /* 0x0000620008020155 */
[----:B------:R-:W-:Y:S05]  /*1240*/  @!P0 BRA `(.L_x_9256) ;  /* 0x0000000000048947 */ /* 0x000fea0003800000 */
[----:B------:R-:W-:Y:S01]  /*1250*/  BPT.TRAP 0x1 ;  /* 0x000000040000795c */ /* 0x000fe20000300000 */
.L_x_9256:
[----:B-1----:R-:W-:Y:S05]  /*1260*/  @P1 BRA `(.L_x_9257) ;  /* 0x0000000000081947 */ /* 0x002fea0003800000 */
[----:B------:R-:W1:Y:S02]  /*1270*/  SYNCS.PHASECHK.TRANS64.TRYWAIT P1, [UR21+0x22830], R8 ;  /* 0x02283008ff0075a7 */ /* 0x000e640008020155 */
[----:B-1----:R-:W-:Y:S05]  /*1280*/  @!P1 BRA `(.L_x_9258) ;  /* 0x000000ac00009947 */ /* 0x002fea0003800000 */
.L_x_9257:
[----:B------:R-:W-:Y:S01]  /*1290*/  UIADD3 UR4, UR45, 0x1c400, URZ ;  /* 0x0001c4002d047890 */ /* 0x000fe2000fffe03f */
[----:B------:R-:W-:Y:S01]  /*12a0*/  WARPGROUP.ARRIVE ;  /* 0x00000000000079c5 */ /* 0x000fe20000000000 */
[----:B------:R-:W-:Y:S01]  /*12b0*/  UMOV UR5, 0x40000040 ;  /* 0x4000004000057882 */ /* 0x000fe20000000000 */
[----:B------:R-:W-:Y:S01]  /*12c0*/  UMOV UR7, 0x40000040 ;  /* 0x4000004000077882 */ /* 0x000fe20000000000 */
[----:B------:R-:W-:-:S03]  /*12d0*/  USHF.R.U32.HI UR4, URZ, 0x4, UR4 ;  /* 0x000000043f047899 */ /* 0x000fc60008011604 */
[----:B------:R-:W2:Y:S01]  /*12e0*/  S2R R72, SR_TID.X ;  /* 0x0000000000487919 */ /* 0x000ea20000002100 */
[----:B------:R-:W-:Y:S01]  /*12f0*/  UMOV UR9, 0x40000040 ;  /* 0x4000004000097882 */ /* 0x000fe20000000000 */
[----:B------:R-:W-:Y:S01]  /*1300*/  UMOV UR11, 0x40000040 ;  /* 0x40000040000b7882 */ /* 0x000fe20000000000 */
[----:B------:R-:W-:Y:S01]  /*1310*/  ULOP3.LUT UR4, UR4, 0x3fff, URZ, 0xc0, !UPT ;  /* 0x00003fff04047892 */ /* 0x000fe2000f8ec03f */
[----:B------:R-:W-:Y:S01]  /*1320*/  P2R R23, PR, RZ, 0x1 ;  /* 0x00000001ff177803 */ /* 0x000fe20000000000 */
[----:B------:R-:W-:Y:S01]  /*1330*/  UMOV UR13, 0x40000040 ;  /* 0x40000040000d7882 */ /* 0x000fe20000000000 */
[----:B------:R-:W-:Y:S01]  /*1340*/  UMOV UR15, 0x40000040 ;  /* 0x40000040000f7882 */ /* 0x000fe20000000000 */
[----:B------:R-:W-:Y:S02]  /*1350*/  ULOP3.LUT UR20, UR4, 0x10000, URZ, 0xfc, !UPT ;  /* 0x0001000004147892 */ /* 0x000fe4000f8efc3f */
[----:B------:R-:W-:Y:S02]  /*1360*/  ULOP3.LUT UR4, UR49, 0x10000, URZ, 0xfc, !UPT ;  /* 0x0001000031047892 */ /* 0x000fe4000f8efc3f */
[----:B------:R-:W-:-:S02]  /*1370*/  UIMAD UR6, UR36, 0x300, UR20 ;  /* 0x00000300240678a4 */ /* 0x000fc4000f8e0214 */
[----:B------:R-:W-:Y:S02]  /*1380*/  UIADD3 UR8, UR4, 0x2, URZ ;  /* 0x0000000204087890 */ /* 0x000fe4000fffe03f */
[----:B------:R-:W-:Y:S02]  /*1390*/  UIADD3 UR10, UR6, 0x2, URZ ;  /* 0x00000002060a7890 */ /* 0x000fe4000fffe03f */
[----:B------:R-:W-:Y:S02]  /*13a0*/  UIADD3 UR12, UR4, 0x4, URZ ;  /* 0x00000004040c7890 */ /* 0x000fe4000fffe03f */
[----:B------:R-:W-:Y:S02]  /*13b0*/  UIADD3 UR14, UR6, 0x4, URZ ;  /* 0x00000004060e7890 */ /* 0x000fe4000fffe03f */
[----:B------:R-:W-:Y:S01]  /*13c0*/  HGMMA.64x96x16.F32.BF16 R24, gdesc[UR4], RZ, !UPT, gsb0 ;  /* 0x01600000041879f0 */ /* 0x000fe2000c0018ff */
[----:B------:R-:W-:Y:S02]  /*13d0*/  UIADD3 UR16, UR4, 0x6, URZ ;  /* 0x0000000604107890 */ /* 0x000fe4000fffe03f */
[----:B------:R-:W-:Y:S01]  /*13e0*/  UIADD3 UR18, UR6, 0x6, URZ ;  /* 0x0000000606127890 */ /* 0x000fe2000fffe03f */
[----:B------:R-:W-:Y:S01]  /*13f0*/  UMOV UR17, 0x40000040 ;  /* 0x4000004000117882 */ /* 0x000fe20000000000 */
[----:B------:R-:W-:Y:S01]  /*1400*/  UMOV UR19, 0x40000040 ;  /* 0x4000004000137882 */ /* 0x000fe20000000000 */
[----:B------:R-:W-:Y:S01]  /*1410*/  ULDC UR7, c[0x0][0x9d8] ;  /* 0x0002760000077ab9 */ /* 0x000fe20000000800 */
[----:B------:R-:W-:-:S04]  /*1420*/  UIMAD UR6, UR40, -0x60, UR44 ;  /* 0xffffffa0280678a4 */ /* 0x000fc8000f8e022c */
[----:B------:R-:W-:Y:S01]  /*1430*/  UIADD3 UR6, UR6, 0x60, URZ ;  /* 0x0000006006067890 */ /* 0x000fe2000fffe03f */
[----:B--2---:R-:W-:-:S05]  /*1440*/  LOP3.LUT R72, R72, 0x7f, RZ, 0xc0, !PT ;  /* 0x0000007f48487812 */ /* 0x004fca00078ec0ff */
[----:B------:R-:W-:-:S04]  /*1450*/  IMAD.U32 R0, RZ, RZ, UR6 ;  /* 0x00000006ff007e24 */ /* 0x000fc8000f8e00ff */
[----:B------:R-:W-:-:S05]  /*1460*/  IMAD R0, R209, -0x2, R0 ;  /* 0xfffffffed1007824 */ /* 0x000fca00078e0200 */
        /* <DEDUP_REMOVED lines=8> */
[----:B------:R-:W-:Y:S01]  /*14f0*/  HGMMA.64x96x16.F32.BF16 R24, gdesc[UR8], R24, gsb0 ;  /* 0x01600000081879f0 */ /* 0x000fe20008001818 */
[----:B------:R-:W-:Y:S02]  /*1500*/  ULDC UR10, c[0x0][0x988] ;  /* 0x00026200000a7ab9 */ /* 0x000fe40000000800 */
[----:B------:R-:W-:Y:S02]  /*1510*/  WARPGROUP.DEPBAR.LE gsb0, 0x0 ;  /* 0x00008000000079c5 */ /* 0x000fe40000010000 */
[----:B------:R-:W-:-:S06]  /*1520*/  WARPGROUP.ARRIVE ;  /* 0x00000000000079c5 */ /* 0x000fcc0000000000 */
[----:B------:R-:W-:Y:S03]  /*1530*/  HGMMA.64x96x16.F32.BF16 R24, gdesc[UR12], R24, gsb0 ;  /* 0x016000000c1879f0 */ /* 0x000fe60008001818 */
[----:B------:R-:W-:Y:S02]  /*1540*/  WARPGROUP.DEPBAR.LE gsb0, 0x0 ;  /* 0x00008000000079c5 */ /* 0x000fe40000010000 */
[----:B------:R-:W-:-:S06]  /*1550*/  WARPGROUP.ARRIVE ;  /* 0x00000000000079c5 */ /* 0x000fcc0000000000 */
[----:B------:R-:W-:Y:S03]  /*1560*/  HGMMA.64x96x16.F32.BF16 R24, gdesc[UR16], R24, gsb0 ;  /* 0x01600000101879f0 */ /* 0x000fe60008001818 */
        /* <DEDUP_REMOVED lines=47> */
[----:B-1----:R-:W1:Y:S01]  /*1860*/  MUFU.TANH R3, R26 ;  /* 0x0000001a00037308 */ /* 0x002e620000002400 */
        /* <DEDUP_REMOVED lines=16> */
[----:B-1----:R-:W-:Y:S01]  /*1970*/  FSEL R3, R3, -INF , P6 ;  /* 0xff80000003037808 */ /* 0x002fe20003000000 */
[----:B------:R-:W-:Y:S01]  /*1980*/  FMUL.FTZ R70, R70, UR7 ;  /* 0x0000000746467c20 */ /* 0x000fe20008410000 */
[----:B------:R-:W-:Y:S01]  /*1990*/  ISETP.GT.AND P6, PT, R0, 0x18, PT ;  /* 0x000000180000780c */ /* 0x000fe20003fc4270 */
[----:B------:R-:W-:-:S04]  /*19a0*/  FMUL.FTZ R71, R71, UR7 ;  /* 0x0000000747477c20 */ /* 0x000fc80008410000 */
        /* <DEDUP_REMOVED lines=106> */
[----:B-1----:R-:W-:-:S04]  /*2050*/  FSEL R69, R69, -INF , P1 ;  /* 0xff80000045457808 */ /* 0x002fc80000800000 */
[----:B------:R-:W-:-:S03]  /*2060*/  FMNMX.FTZ R4, R69, R0, !PT ;  /* 0x0000000045047209 */ /* 0x000fc60007810000 */
[----:B------:R-:W1:Y:S01]  /*2070*/  MUFU.TANH R66, R66 ;  /* 0x0000004200427308 */ /* 0x000e620000002400 */
[----:B--2---:R-:W-:Y:S01]  /*2080*/  FSEL R62, R62, -INF , P6 ;  /* 0xff8000003e3e7808 */ /* 0x004fe20003000000 */
[----:B------:R-:W2:Y:S06]  /*2090*/  SHFL.BFLY PT, R21, R4, 0x2, 0x1f ;  /* 0x0c401f0004157f89 */ /* 0x000eac00000e0000 */
[----:B------:R-:W4:Y:S01]  /*20a0*/  MUFU.TANH R67, R67 ;  /* 0x0000004300437308 */ /* 0x000f220000002400 */
[----:B---3--:R-:W-:-:S07]  /*20b0*/  FSEL R63, R63, -INF , P5 ;  /* 0xff8000003f3f7808 */ /* 0x008fce0002800000 */
[----:B------:R-:W3:Y:S01]  /*20c0*/  MUFU.TANH R70, R70 ;  /* 0x0000004600467308 */ /* 0x000ee20000002400 */
[----:B-1----:R-:W-:-:S07]  /*20d0*/  FSEL R66, R66, -INF , P4 ;  /* 0xff80000042427808 */ /* 0x002fce0002000000 */
[----:B------:R-:W1:Y:S01]  /*20e0*/  MUFU.TANH R71, R71 ;  /* 0x0000004700477308 */ /* 0x000e620000002400 */
[----:B----4-:R-:W-:Y:S02]  /*20f0*/  FSEL R67, R67, -INF , P3 ;  /* 0xff80000043437808 */ /* 0x010fe40001800000 */
[----:B--2---:R-:W-:Y:S02]  /*2100*/  FMNMX.FTZ R21, R4, R21, !PT ;  /* 0x0000001504157209 */ /* 0x004fe40007810000 */
[----:B------:R-:W-:-:S03]  /*2110*/  FMNMX.FTZ R4, R3, R6, !PT ;  /* 0x0000000603047209 */ /* 0x000fc60007810000 */
[----:B------:R-:W2:Y:S01]  /*2120*/  SHFL.BFLY PT, R0, R21, 0x1, 0x1f ;  /* 0x0c201f0015007f89 */ /* 0x000ea200000e0000 */
[----:B------:R-:W-:Y:S02]  /*2130*/  FMNMX.FTZ R4, R5, R4, !PT ;  /* 0x0000000405047209 */ /* 0x000fe40007810000 */
[----:B---3--:R-:W-:Y:S02]  /*2140*/  FSEL R70, R70, -INF , P2 ;  /* 0xff80000046467808 */ /* 0x008fe40001000000 */
[----:B-1----:R-:W-:Y:S02]  /*2150*/  FSEL R71, R71, -INF , P1 ;  /* 0xff80000047477808 */ /* 0x002fe40000800000 */
[----:B--2---:R-:W-:Y:S02]  /*2160*/  FMNMX.FTZ R0, R21, R0, !PT ;  /* 0x0000000015007209 */ /* 0x004fe40007810000 */
[----:B------:R-:W-:Y:S02]  /*2170*/  FMNMX.FTZ R21, R9, R4, !PT ;  /* 0x0000000409157209 */ /* 0x000fe40007810000 */
[C---:B------:R-:W-:Y:S01]  /*2180*/  FSETP.NEU.FTZ.AND P0, PT, R0.reuse, -INF , PT ;  /* 0xff8000000000780b */ /* 0x040fe20003f1d000 */
[----:B------:R-:W-:Y:S01]  /*2190*/  FMUL.FTZ R20, R0, UR10 ;  /* 0x0000000a00147c20 */ /* 0x000fe20008410000 */
[----:B------:R-:W-:-:S04]  /*21a0*/  FMNMX.FTZ R4, R10, R21, !PT ;  /* 0x000000150a047209 */ /* 0x000fc80007810000 */
[----:B------:R-:W-:Y:S02]  /*21b0*/  FMNMX.FTZ R21, R11, R4, !PT ;  /* 0x000000040b157209 */ /* 0x000fe40007810000 */
[----:B------:R-:W-:Y:S02]  /*21c0*/  FSEL R20, R20, RZ, P0 ;  /* 0x000000ff14147208 */ /* 0x000fe40000000000 */
[----:B------:R-:W-:Y:S02]  /*21d0*/  FMNMX.FTZ R4, R12, R21, !PT ;  /* 0x000000150c047209 */ /* 0x000fe40007810000 */
[----:B------:R-:W-:Y:S01]  /*21e0*/  ISETP.NE.AND P0, PT, R23, RZ, PT ;  /* 0x000000ff1700720c */ /* 0x000fe20003f05270 */
        /* <DEDUP_REMOVED lines=14> */
[----:B------:R-:W1:Y:S01]  /*22d0*/  MUFU.EX2 R25, R25 ;  /* 0x0000001900197308 */ /* 0x000e620000000800 */
        /* <DEDUP_REMOVED lines=15> */
[----:B------:R-:W2:Y:S01]  /*23d0*/  MUFU.EX2 R29, R29 ;  /* 0x0000001d001d7308 */ /* 0x000ea20000000800 */
[--C-:B------:R-:W-:Y:S01]  /*23e0*/  FFMA.FTZ R61, R61, UR10, -R20.reuse ;  /* 0x0000000a3d3d7c23 */ /* 0x100fe20008010814 */
[--C-:B------:R-:W-:Y:S01]  /*23f0*/  FFMA.FTZ R64, R64, UR10, -R20.reuse ;  /* 0x0000000a40407c23 */ /* 0x100fe20008010814 */
[----:B------:R-:W-:Y:S01]  /*2400*/  FMNMX.FTZ R21, R55, R4, !PT ;  /* 0x0000000437157209 */ /* 0x000fe20007810000 */
[--C-:B------:R-:W-:Y:S01]  /*2410*/  FFMA.FTZ R65, R65, UR10, -R20.reuse ;  /* 0x0000000a41417c23 */ /* 0x100fe20008010814 */
[--C-:B------:R-:W-:Y:S01]  /*2420*/  FFMA.FTZ R68, R68, UR10, -R20.reuse ;  /* 0x0000000a44447c23 */ /* 0x100fe20008010814 */
[----:B------:R-:W-:Y:S01]  /*2430*/  FFMA.FTZ R20, R69, UR10, -R20 ;  /* 0x0000000a45147c23 */ /* 0x000fe20008010814 */
[----:B------:R-:W-:Y:S01]  /*2440*/  FMNMX.FTZ R4, R58, R21, !PT ;  /* 0x000000153a047209 */ /* 0x000fe20007810000 */
[----:B------:R-:W-:Y:S01]  /*2450*/  MUFU.EX2 R32, R32 ;  /* 0x0000002000207308 */ /* 0x000fe20000000800 */
[----:B-1----:R-:W-:-:S02]  /*2460*/  F2FP.BF16.F32.PACK_AB R152, R25, R24 ;  /* 0x000000181998723e */ /* 0x002fc400000010ff */
[----:B------:R-:W-:-:S04]  /*2470*/  FMNMX.FTZ R21, R59, R4, !PT ;  /* 0x000000043b157209 */ /* 0x000fc80007810000 */
[----:B------:R-:W-:Y:S01]  /*2480*/  FMNMX.FTZ R4, R62, R21, !PT ;  /* 0x000000153e047209 */ /* 0x000fe20007810000 */
[----:B------:R-:W1:Y:S01]  /*2490*/  MUFU.EX2 R33, R33 ;  /* 0x0000002100217308 */ /* 0x000e620000000800 */
[----:B--2---:R-:W-:Y:S02]  /*24a0*/  F2FP.BF16.F32.PACK_AB R154, R29, R28 ;  /* 0x0000001c1d9a723e */ /* 0x004fe400000010ff */
[----:B------:R-:W-:-:S04]  /*24b0*/  FMNMX.FTZ R21, R63, R4, !PT ;  /* 0x000000043f157209 */ /* 0x000fc80007810000 */
[----:B------:R-:W-:Y:S01]  /*24c0*/  FMNMX.FTZ R4, R66, R21, !PT ;  /* 0x0000001542047209 */ /* 0x000fe20007810000 */
[----:B------:R-:W-:Y:S03]  /*24d0*/  MUFU.EX2 R36, R36 ;  /* 0x0000002400247308 */ /* 0x000fe60000000800 */
[----:B------:R-:W-:-:S04]  /*24e0*/  FMNMX.FTZ R21, R67, R4, !PT ;  /* 0x0000000443157209 */ /* 0x000fc80007810000 */
[----:B------:R-:W-:Y:S01]  /*24f0*/  FMNMX.FTZ R4, R70, R21, !PT ;  /* 0x0000001546047209 */ /* 0x000fe20007810000 */
[----:B------:R-:W2:Y:S01]  /*2500*/  MUFU.EX2 R37, R37 ;  /* 0x0000002500257308 */ /* 0x000ea20000000800 */
[----:B-1----:R-:W-:Y:S02]  /*2510*/  F2FP.BF16.F32.PACK_AB R156, R33, R32 ;  /* 0x00000020219c723e */ /* 0x002fe400000010ff */
[----:B------:R-:W-:-:S05]  /*2520*/  FMNMX.FTZ R4, R71, R4, !PT ;  /* 0x0000000447047209 */ /* 0x000fca0007810000 */
[----:B------:R-:W1:Y:S01]  /*2530*/  SHFL.BFLY PT, R21, R4, 0x2, 0x1f ;  /* 0x0c401f0004157f89 */ /* 0x000e6200000e0000 */
[----:B------:R-:W-:Y:S08]  /*2540*/  MUFU.EX2 R40, R40 ;  /* 0x0000002800287308 */ /* 0x000ff00000000800 */
[----:B------:R-:W3:Y:S01]  /*2550*/  MUFU.EX2 R41, R41 ;  /* 0x0000002900297308 */ /* 0x000ee20000000800 */
[----:B--2---:R-:W-:-:S07]  /*2560*/  F2FP.BF16.F32.PACK_AB R158, R37, R36 ;  /* 0x00000024259e723e */ /* 0x004fce00000010ff */
[----:B------:R-:W-:Y:S01]  /*2570*/  MUFU.EX2 R44, R44 ;  /* 0x0000002c002c7308 */ /* 0x000fe20000000800 */
[----:B-1----:R-:W-:-:S07]  /*2580*/  FMNMX.FTZ R21, R4, R21, !PT ;  /* 0x0000001504157209 */ /* 0x002fce0007810000 */
[----:B------:R-:W1:Y:S01]  /*2590*/  MUFU.EX2 R45, R45 ;  /* 0x0000002d002d7308 */ /* 0x000e620000000800 */
[----:B---3--:R-:W-:Y:S01]  /*25a0*/  F2FP.BF16.F32.PACK_AB R160, R41, R40 ;  /* 0x0000002829a0723e */ /* 0x008fe200000010ff */
[----:B------:R-:W2:Y:S06]  /*25b0*/  SHFL.BFLY PT, R4, R21, 0x1, 0x1f ;  /* 0x0c201f0015047f89 */ /* 0x000eac00000e0000 */
[----:B------:R-:W-:Y:S08]  /*25c0*/  MUFU.EX2 R48, R48 ;  /* 0x0000003000307308 */ /* 0x000ff00000000800 */
[----:B------:R-:W3:Y:S01]  /*25d0*/  MUFU.EX2 R49, R49 ;  /* 0x0000003100317308 */ /* 0x000ee20000000800 */
[----:B-1----:R-:W-:-:S07]  /*25e0*/  F2FP.BF16.F32.PACK_AB R162, R45, R44 ;  /* 0x0000002c2da2723e */ /* 0x002fce00000010ff */
[----:B------:R-:W-:Y:S01]  /*25f0*/  MUFU.EX2 R52, R52 ;  /* 0x0000003400347308 */ /* 0x000fe20000000800 */
[----:B--2---:R-:W-:-:S04]  /*2600*/  FMNMX.FTZ R4, R21, R4, !PT ;  /* 0x0000000415047209 */ /* 0x004fc80007810000 */
[C---:B------:R-:W-:Y:S01]  /*2610*/  FSETP.NEU.FTZ.AND P1, PT, R4.reuse, -INF , PT ;  /* 0xff8000000400780b */ /* 0x040fe20003f3d000 */
[----:B------:R-:W-:Y:S02]  /*2620*/  FMUL.FTZ R21, R4, UR10 ;  /* 0x0000000a04157c20 */ /* 0x000fe40008410000 */
[----:B------:R-:W1:Y:S01]  /*2630*/  MUFU.EX2 R53, R53 ;  /* 0x0000003500357308 */ /* 0x000e620000000800 */
[----:B---3--:R-:W-:Y:S02]  /*2640*/  F2FP.BF16.F32.PACK_AB R164, R49, R48 ;  /* 0x0000003031a4723e */ /* 0x008fe400000010ff */
[----:B------:R-:W-:Y:S02]  /*2650*/  FSEL R26, R21, RZ, P1 ;  /* 0x000000ff151a7208 */ /* 0x000fe40000800000 */
[----:B------:R-:W-:Y:S02]  /*2660*/  ISETP.NE.AND P1, PT, R72, RZ, PT ;  /* 0x000000ff4800720c */ /* 0x000fe40003f25270 */
[----:B------:R-:W2:Y:S01]  /*2670*/  S2R R72, SR_TID.X ;  /* 0x0000000000487919 */ /* 0x000ea20000002100 */
        /* <DEDUP_REMOVED lines=11> */
[--C-:B------:R-:W-:Y:S01]  /*2730*/  FFMA.FTZ R46, R46, UR10, -R26.reuse ;  /* 0x0000000a2e2e7c23 */ /* 0x100fe2000801081a */
[----:B------:R4:W5:Y:S01]  /*2740*/  MUFU.EX2 R30, R6 ;  /* 0x00000006001e7308 */ /* 0x0009620000000800 */
[----:B---3--:R-:W-:Y:S01]  /*2750*/  FADD.FTZ R3, R24, R25 ;  /* 0x0000001918037221 */ /* 0x008fe20000010000 */
[--C-:B------:R-:W-:Y:S01]  /*2760*/  FFMA.FTZ R47, R47, UR10, -R26.reuse ;  /* 0x0000000a2f2f7c23 */ /* 0x100fe2000801081a */
[--C-:B------:R-:W-:Y:S01]  /*2770*/  FFMA.FTZ R50, R50, UR10, -R26.reuse ;  /* 0x0000000a32327c23 */ /* 0x100fe2000801081a */
[--C-:B------:R-:W-:Y:S01]  /*2780*/  FFMA.FTZ R51, R51, UR10, -R26.reuse ;  /* 0x0000000a33337c23 */ /* 0x100fe2000801081a */
[--C-:B------:R-:W-:Y:S01]  /*2790*/  FFMA.FTZ R54, R54, UR10, -R26.reuse ;  /* 0x0000000a36367c23 */ /* 0x100fe2000801081a */
[--C-:B------:R-:W-:Y:S01]  /*27a0*/  FFMA.FTZ R55, R55, UR10, -R26.reuse ;  /* 0x0000000a37377c23 */ /* 0x100fe2000801081a */
[--C-:B------:R-:W-:Y:S01]  /*27b0*/  FFMA.FTZ R58, R58, UR10, -R26.reuse ;  /* 0x0000000a3a3a7c23 */ /* 0x100fe2000801081a */
[----:B------:R3:W0:Y:S01]  /*27c0*/  MUFU.EX2 R155, R5 ;  /* 0x00000005009b7308 */ /* 0x0006220000000800 */
[----:B----4-:R-:W-:Y:S01]  /*27d0*/  FADD.FTZ R6, R28, R3 ;  /* 0x000000031c067221 */ /* 0x010fe20000010000 */
[--C-:B------:R-:W-:Y:S01]  /*27e0*/  FFMA.FTZ R59, R59, UR10, -R26.reuse ;  /* 0x0000000a3b3b7c23 */ /* 0x100fe2000801081a */
[--C-:B------:R-:W-:Y:S01]  /*27f0*/  FFMA.FTZ R62, R62, UR10, -R26.reuse ;  /* 0x0000000a3e3e7c23 */ /* 0x100fe2000801081a */
[----:B------:R-:W-:Y:S01]  /*2800*/  FFMA.FTZ R63, R63, UR10, -R26 ;  /* 0x0000000a3f3f7c23 */ /* 0x000fe2000801081a */
[----:B------:R-:W-:Y:S01]  /*2810*/  FADD.FTZ R3, R29, R6 ;  /* 0x000000061d037221 */ /* 0x000fe20000010000 */
[--C-:B------:R-:W-:Y:S01]  /*2820*/  FFMA.FTZ R66, R66, UR10, -R26.reuse ;  /* 0x0000000a42427c23 */ /* 0x100fe2000801081a */
[--C-:B------:R-:W-:Y:S01]  /*2830*/  FFMA.FTZ R67, R67, UR10, -R26.reuse ;  /* 0x0000000a43437c23 */ /* 0x100fe2000801081a */
[----:B------:R4:W0:Y:S01]  /*2840*/  MUFU.EX2 R34, R9 ;  /* 0x0000000900227308 */ /* 0x0008220000000800 */
[----:B------:R-:W-:Y:S01]  /*2850*/  FADD.FTZ R6, R32, R3 ;  /* 0x0000000320067221 */ /* 0x000fe20000010000 */
[----:B------:R-:W-:Y:S01]  /*2860*/  FFMA.FTZ R70, R70, UR10, -R26 ;  /* 0x0000000a46467c23 */ /* 0x000fe2000801081a */
[----:B--2---:R-:W-:Y:S01]  /*2870*/  SHF.R.U32.HI R72, RZ, 0x7, R72 ;  /* 0x00000007ff487819 */ /* 0x004fe20000011648 */
[----:B------:R-:W-:Y:S01]  /*2880*/  FFMA.FTZ R26, R71, UR10, -R26 ;  /* 0x0000000a471a7c23 */ /* 0x000fe2000801081a */
[----:B---3--:R-:W-:Y:S01]  /*2890*/  FADD.FTZ R5, R33, R6 ;  /* 0x0000000621057221 */ /* 0x008fe20000010000 */
[----:B-1----:R-:W-:-:S02]  /*28a0*/  F2FP.BF16.F32.PACK_AB R166, R53, R52 ;  /* 0x0000003435a6723e */ /* 0x002fc400000010ff */
[----:B------:R-:W1:Y:S01]  /*28b0*/  MUFU.EX2 R10, R10 ;  /* 0x0000000a000a7308 */ /* 0x000e620000000800 */
[----:B----4-:R-:W-:Y:S01]  /*28c0*/  IMAD.U32 R9, RZ, RZ, UR21 ;  /* 0x00000015ff097e24 */ /* 0x010fe2000f8e00ff */
[----:B------:R-:W-:-:S06]  /*28d0*/  IADD3 R6, -R72, 0xb, RZ ;  /* 0x0000000b48067810 */ /* 0x000fcc0007ffe1ff */
[----:B------:R5:W-:Y:S08]  /*28e0*/  MUFU.EX2 R21, R20 ;  /* 0x0000001400157308 */ /* 0x000bf00000000800 */
[----:B------:R-:W2:Y:S01]  /*28f0*/  MUFU.EX2 R11, R11 ;  /* 0x0000000b000b7308 */ /* 0x000ea20000000800 */
[----:B-----5:R-:W-:Y:S01]  /*2900*/  FADD.FTZ R20, R153, R30 ;  /* 0x0000001e99147221 */ /* 0x020fe20000010000 */
[----:B------:R-:W-:-:S03]  /*2910*/  F2FP.BF16.F32.PACK_AB R153, R30, R153 ;  /* 0x000000991e99723e */ /* 0x000fc600000010ff */
[----:B0-----:R-:W-:Y:S01]  /*2920*/  FADD.FTZ R3, R155, R20 ;  /* 0x000000149b037221 */ /* 0x001fe20000010000 */
[----:B------:R-:W-:Y:S01]  /*2930*/  FADD.FTZ R20, R36, R5 ;  /* 0x0000000524147221 */ /* 0x000fe20000010000 */
[C---:B------:R-:W-:Y:S01]  /*2940*/  F2FP.BF16.F32.PACK_AB R155, R34.reuse, R155 ;  /* 0x0000009b229b723e */ /* 0x040fe200000010ff */
[----:B------:R-:W0:Y:S01]  /*2950*/  MUFU.EX2 R12, R12 ;  /* 0x0000000c000c7308 */ /* 0x000e220000000800 */
[----:B------:R-:W-:Y:S01]  /*2960*/  FADD.FTZ R5, R34, R3 ;  /* 0x0000000322057221 */ /* 0x000fe20000010000 */
[----:B------:R-:W-:Y:S01]  /*2970*/  FADD.FTZ R23, R37, R20 ;  /* 0x0000001425177221 */ /* 0x000fe20000010000 */
[----:B------:R-:W-:Y:S02]  /*2980*/  @!P1 VIADD R3, R9, 0x22840 ;  /* 0x0002284009039836 */ /* 0x000fe40000000000 */
[----:B-1----:R-:W-:Y:S01]  /*2990*/  FADD.FTZ R20, R10, R5 ;  /* 0x000000050a147221 */ /* 0x002fe20000010000 */
[----:B------:R-:W-:Y:S02]  /*29a0*/  FADD.FTZ R38, R40, R23 ;  /* 0x0000001728267221 */ /* 0x000fe40000010000 */
[----:B------:R-:W1:Y:S01]  /*29b0*/  MUFU.EX2 R13, R13 ;  /* 0x0000000d000d7308 */ /* 0x000e620000000800 */
[----:B--2---:R-:W-:Y:S01]  /*29c0*/  FADD.FTZ R5, R11, R20 ;  /* 0x000000140b057221 */ /* 0x004fe20000010000 */
[----:B------:R-:W-:Y:S01]  /*29d0*/  @!P1 PRMT R3, RZ, 0x654, R3 ;  /* 0x00000654ff039816 */ /* 0x000fe20000000003 */
[----:B------:R2:W-:Y:S06]  /*29e0*/  BAR.ARV R6, 0x100 ;  /* 0x000400060000751d */ /* 0x0005ec0000002000 */
[----:B------:R-:W3:Y:S01]  /*29f0*/  MUFU.EX2 R14, R14 ;  /* 0x0000000e000e7308 */ /* 0x000ee20000000800 */
[----:B0-----:R-:W-:Y:S01]  /*2a00*/  FADD.FTZ R20, R12, R5 ;  /* 0x000000050c147221 */ /* 0x001fe20000010000 */
[----:B------:R0:W-:Y:S01]  /*2a10*/  @!P1 SYNCS.ARRIVE.TRANS64.RED.A1T0 RZ, [R3+URZ], RZ ;  /* 0x000000ff03ff99a7 */ /* 0x0001e2000810043f */
[----:B------:R-:W-:Y:S01]  /*2a20*/  FADD.FTZ R23, R41, R38 ;  /* 0x0000002629177221 */ /* 0x000fe20000010000 */
[----:B------:R-:W-:-:S03]  /*2a30*/  F2FP.BF16.F32.PACK_AB R157, R11, R10 ;  /* 0x0000000a0b9d723e */ /* 0x000fc600000010ff */
[----:B------:R-:W-:Y:S01]  /*2a40*/  FADD.FTZ R38, R44, R23 ;  /* 0x000000172c267221 */ /* 0x000fe20000010000 */
[----:B------:R-:W0:Y:S01]  /*2a50*/  MUFU.EX2 R15, R15 ;  /* 0x0000000f000f7308 */ /* 0x000e220000000800 */
[C---:B-1----:R-:W-:Y:S01]  /*2a60*/  FADD.FTZ R5, R13.reuse, R20 ;  /* 0x000000140d057221 */ /* 0x042fe20000010000 */
[----:B------:R-:W-:Y:S01]  /*2a70*/  F2FP.BF16.F32.PACK_AB R159, R13, R12 ;  /* 0x0000000c0d9f723e */ /* 0x000fe200000010ff */
[----:B------:R-:W-:-:S04]  /*2a80*/  FADD.FTZ R23, R45, R38 ;  /* 0x000000262d177221 */ /* 0x000fc80000010000 */
[----:B------:R-:W-:Y:S01]  /*2a90*/  FADD.FTZ R38, R48, R23 ;  /* 0x0000001730267221 */ /* 0x000fe20000010000 */
[----:B------:R-:W1:Y:S01]  /*2aa0*/  MUFU.EX2 R46, R46 ;  /* 0x0000002e002e7308 */ /* 0x000e620000000800 */
[----:B---3--:R-:W-:Y:S02]  /*2ab0*/  FADD.FTZ R20, R14, R5 ;  /* 0x000000050e147221 */ /* 0x008fe40000010000 */
[----:B------:R-:W-:-:S04]  /*2ac0*/  FADD.FTZ R5, R49, R38 ;  /* 0x0000002631057221 */ /* 0x000fc80000010000 */
[----:B------:R-:W-:Y:S01]  /*2ad0*/  FADD.FTZ R38, R52, R5 ;  /* 0x0000000534267221 */ /* 0x000fe20000010000 */
[----:B------:R-:W3:Y:S01]  /*2ae0*/  MUFU.EX2 R47, R47 ;  /* 0x0000002f002f7308 */ /* 0x000ee20000000800 */
[C---:B0-----:R-:W-:Y:S01]  /*2af0*/  FADD.FTZ R3, R15.reuse, R20 ;  /* 0x000000140f037221 */ /* 0x041fe20000010000 */
[----:B------:R-:W-:Y:S01]  /*2b00*/  F2FP.BF16.F32.PACK_AB R161, R15, R14 ;  /* 0x0000000e0fa1723e */ /* 0x000fe200000010ff */
[----:B------:R-:W-:-:S05]  /*2b10*/  FADD.FTZ R5, R53, R38 ;  /* 0x0000002635057221 */ /* 0x000fca0000010000 */
[----:B------:R-:W0:Y:S01]  /*2b20*/  MUFU.EX2 R50, R50 ;  /* 0x0000003200327308 */ /* 0x000e220000000800 */
[----:B-1----:R-:W-:-:S07]  /*2b30*/  FADD.FTZ R20, R46, R3 ;  /* 0x000000032e147221 */ /* 0x002fce0000010000 */
[----:B------:R-:W1:Y:S01]  /*2b40*/  MUFU.EX2 R51, R51 ;  /* 0x0000003300337308 */ /* 0x000e620000000800 */
[C---:B---3--:R-:W-:Y:S01]  /*2b50*/  FADD.FTZ R3, R47.reuse, R20 ;  /* 0x000000142f037221 */ /* 0x048fe20000010000 */
[----:B------:R-:W-:-:S06]  /*2b60*/  F2FP.BF16.F32.PACK_AB R163, R47, R46 ;  /* 0x0000002e2fa3723e */ /* 0x000fcc00000010ff */
[----:B------:R-:W3:Y:S01]  /*2b70*/  MUFU.EX2 R54, R54 ;  /* 0x0000003600367308 */ /* 0x000ee20000000800 */
[----:B0-----:R-:W-:-:S07]  /*2b80*/  FADD.FTZ R20, R50, R3 ;  /* 0x0000000332147221 */ /* 0x001fce0000010000 */
        /* <DEDUP_REMOVED lines=13> */
[C---:B0-----:R-:W-:Y:S01]  /*2c60*/  FADD.FTZ R3, R59.reuse, R20 ;  /* 0x000000143b037221 */ /* 0x041fe20000010000 */
[----:B------:R-:W-:-:S06]  /*2c70*/  F2FP.BF16.F32.PACK_AB R169, R59, R58 ;  /* 0x0000003a3ba9723e */ /* 0x000fcc00000010ff */
[----:B------:R-:W0:Y:S01]  /*2c80*/  MUFU.EX2 R60, R60 ;  /* 0x0000003c003c7308 */ /* 0x000e220000000800 */
[C---:B-1----:R-:W-:Y:S01]  /*2c90*/  FADD.FTZ R5, R57.reuse, R24 ;  /* 0x0000001839057221 */ /* 0x042fe20000010000 */
[----:B------:R-:W-:-:S06]  /*2ca0*/  F2FP.BF16.F32.PACK_AB R168, R57, R56 ;  /* 0x0000003839a8723e */ /* 0x000fcc00000010ff */
        /* <DEDUP_REMOVED lines=14> */
[----:B------:R-:W1:Y:S01]  /*2d90*/  MUFU.EX2 R70, R70 ;  /* 0x0000004600467308 */ /* 0x000e620000000800 */
[C---:B---3--:R-:W-:Y:S01]  /*2da0*/  FADD.FTZ R3, R67.reuse, R20 ;  /* 0x0000001443037221 */ /* 0x048fe20000010000 */
[----:B------:R-:W-:-:S06]  /*2db0*/  F2FP.BF16.F32.PACK_AB R173, R67, R66 ;  /* 0x0000004243ad723e */ /* 0x000fcc00000010ff */
[----:B------:R-:W3:Y:S01]  /*2dc0*/  MUFU.EX2 R68, R68 ;  /* 0x0000004400447308 */ /* 0x000ee20000000800 */
[C---:B0-----:R-:W-:Y:S01]  /*2dd0*/  FADD.FTZ R5, R65.reuse, R24 ;  /* 0x0000001841057221 */ /* 0x041fe20000010000 */
[----:B------:R-:W-:-:S06]  /*2de0*/  F2FP.BF16.F32.PACK_AB R172, R65, R64 ;  /* 0x0000004041ac723e */ /* 0x000fcc00000010ff */
[----:B------:R-:W0:Y:S01]  /*2df0*/  MUFU.EX2 R175, R26 ;  /* 0x0000001a00af7308 */ /* 0x000e220000000800 */
[----:B-1----:R-:W-:Y:S01]  /*2e00*/  FADD.FTZ R10, R70, R3 ;  /* 0x00000003460a7221 */ /* 0x002fe20000010000 */
[----:B---3--:R-:W-:Y:S01]  /*2e10*/  FADD.FTZ R24, R68, R5 ;  /* 0x0000000544187221 */ /* 0x008fe20000010000 */
[----:B------:R-:W-:-:S03]  /*2e20*/  F2FP.BF16.F32.PACK_AB R174, R21, R68 ;  /* 0x0000004415ae723e */ /* 0x000fc600000010ff */
[----:B------:R-:W-:Y:S01]  /*2e30*/  FADD.FTZ R5, R21, R24 ;  /* 0x0000001815057221 */ /* 0x000fe20000010000 */
[C---:B0-----:R-:W-:Y:S01]  /*2e40*/  FADD.FTZ R3, R175.reuse, R10 ;  /* 0x0000000aaf037221 */ /* 0x041fe20000010000 */
[----:B------:R-:W-:Y:S01]  /*2e50*/  F2FP.BF16.F32.PACK_AB R175, R175, R70 ;  /* 0x00000046afaf723e */ /* 0x000fe200000010ff */
[----:B--2---:R-:W-:Y:S06]  /*2e60*/  @!P0 BRA `(.L_x_9259) ;  /* 0x0000000000048947 */ /* 0x004fec0003800000 */
[----:B------:R-:W-:Y:S01]  /*2e70*/  BPT.TRAP 0x1 ;  /* 0x000000040000795c */ /* 0x000fe20000300000 */
.L_x_9259:
[----:B------:R0:W1:Y:S01]  /*2e80*/  SYNCS.PHASECHK.TRANS64.TRYWAIT P2, [UR21+0x22850], R8 ;  /* 0x02285008ff0075a7 */ /* 0x0000620008040155 */
[----:B------:R-:W-:Y:S05]  /*2e90*/  @!P0 BRA `(.L_x_9260) ;  /* 0x0000000000048947 */ /* 0x000fea0003800000 */
[----:B------:R-:W-:Y:S01]  /*2ea0*/  BPT.TRAP 0x1 ;  /* 0x000000040000795c */ /* 0x000fe20000300000 */
.L_x_9260:
[----:B-1----:R-:W-:Y:S05]  /*2eb0*/  @P2 BRA `(.L_x_9261) ;  /* 0x0000000000082947 */ /* 0x002fea0003800000 */
[----:B------:R-:W1:Y:S02]  /*2ec0*/  SYNCS.PHASECHK.TRANS64.TRYWAIT P2, [UR21+0x22850], R8 ;  /* 0x02285008ff0075a7 */ /* 0x000e640008040155 */
[----:B-1----:R-:W-:Y:S05]  /*2ed0*/  @!P2 BRA `(.L_x_9262) ;  /* 0x000000900004a947 */ /* 0x002fea0003800000 */
.L_x_9261:
[----:B------:R2:W-:Y:S01]  /*2ee0*/  BAR.SYNC.DEFER_BLOCKING R7, 0x100 ;  /* 0x000400070000751d */ /* 0x0005e20000010000 */
[----:B------:R-:W-:Y:S01]  /*2ef0*/  UIADD3 UR45, UR45, 0x400, URZ ;  /* 0x000004002d2d7890 */ /* 0x000fe2000fffe03f */
[----:B-1----:R-:W-:Y:S01]  /*2f00*/  @!P1 VIADD R9, R9, 0x22860 ;  /* 0x0002286009099836 */ /* 0x002fe20000000000 */
[----:B------:R-:W-:Y:S02]  /*2f10*/  UISETP.GE.AND UP0, UPT, UR44, 0x61, UPT ;  /* 0x000000612c00788c */ /* 0x000fe4000bf06270 */
[----:B------:R-:W-:Y:S01]  /*2f20*/  USHF.R.U32.HI UR45, URZ, 0x4, UR45 ;  /* 0x000000043f2d7899 */ /* 0x000fe2000801162d */
[----:B------:R-:W-:Y:S01]  /*2f30*/  UMOV UR7, 0x40000040 ;  /* 0x4000004000077882 */ /* 0x000fe20000000000 */
[----:B------:R-:W-:Y:S02]  /*2f40*/  @!P1 PRMT R9, RZ, 0x654, R9 ;  /* 0x00000654ff099816 */ /* 0x000fe40000000009 */
[----:B------:R-:W-:Y:S01]  /*2f50*/  ULOP3.LUT UR21, UR45, 0x3fff, URZ, 0xc0, !UPT ;  /* 0x00003fff2d157892 */ /* 0x000fe2000f8ec03f */
[----:B------:R-:W-:-:S03]  /*2f60*/  PLOP3.LUT P2, PT, PT, PT, UP0, 0x80, 0x0 ;  /* 0x000000000000781c */ /* 0x000fc60003f4f008 */
[----:B------:R-:W-:-:S04]  /*2f70*/  ULOP3.LUT UR21, UR21, 0x3000000, URZ, 0xfc, !UPT ;  /* 0x0300000015157892 */ /* 0x000fc8000f8efc3f */
[----:B------:R-:W-:Y:S01]  /*2f80*/  UIMAD UR11, UR36, 0xc00, UR21 ;  /* 0x00000c00240b78a4 */ /* 0x000fe2000f8e0215 */
[----:B------:R-:W-:-:S06]  /*2f90*/  WARPGROUP.ARRIVE ;  /* 0x00000000000079c5 */ /* 0x000fcc0000000000 */
[----:B------:R-:W-:Y:S02]  /*2fa0*/  UMOV UR6, UR11 ;  /* 0x0000000b00067c82 */ /* 0x000fe40008000000 */
        /* <DEDUP_REMOVED lines=32> */
[----:B------:R2:W-:Y:S01]  /*31b0*/  @!P1 SYNCS.ARRIVE.TRANS64.RED.A1T0 RZ, [R9+URZ], RZ ;  /* 0x000000ff09ff99a7 */ /* 0x0005e2000810043f */
[----:B------:R-:W-:Y:S05]  /*31c0*/  @!P2 BRA `(.L_x_9263) ;  /* 0x0000002000eca947 */ /* 0x000fea0003800000 */
[----:B--2---:R-:W-:Y:S01]  /*31d0*/  IMAD.MOV.U32 R7, RZ, RZ, R4 ;  /* 0x000000ffff077224 */ /* 0x004fe200078e0004 */
[----:B------:R-:W-:Y:S01]  /*31e0*/  UIADD3 UR40, UR40, -0x2, URZ ;  /* 0xfffffffe28287890 */ /* 0x000fe2000fffe03f */
[----:B------:R-:W-:Y:S01]  /*31f0*/  IMAD.MOV.U32 R23, RZ, RZ, R0 ;  /* 0x000000ffff177224 */ /* 0x000fe200078e0000 */
[----:B------:R-:W-:Y:S01]  /*3200*/  ULDC UR24, c[0x0][0x9d8] ;  /* 0x0002760000187ab9 */ /* 0x000fe20000000800 */
[----:B------:R-:W-:-:S09]  /*3210*/  ULDC UR22, c[0x0][0x988] ;  /* 0x0002620000167ab9 */ /* 0x000fd20000000800 */
.L_x_9272:
        /* <DEDUP_REMOVED lines=8> */
[----:B-1----:R-:W-:Y:S11]  /*32a0*/  @!P0 BRA `(.L_x_9264) ;  /* 0x0000000000048947 */ /* 0x002ff60003800000 */
[----:B------:R-:W-:Y:S01]  /*32b0*/  BPT.TRAP 0x1 ;  /* 0x000000040000795c */ /* 0x000fe20000300000 */
.L_x_9264:
[----:B------:R-:W1:Y:S01]  /*32c0*/  S2UR UR7, SR_CgaCtaId ;  /* 0x00000000000779c3 */ /* 0x000e620000008800 */
[----:B------:R-:W-:Y:S01]  /*32d0*/  IMAD.U32 R0, RZ, RZ, UR38 ;  /* 0x00000026ff007e24 */ /* 0x000fe2000f8e00ff */
[----:B------:R-:W-:-:S04]  /*32e0*/  UMOV UR6, 0x400 ;  /* 0x0000040000067882 */ /* 0x000fc80000000000 */
[----:B------:R-:W-:-:S04]  /*32f0*/  SHF.L.U32 R0, R0, 0x1f, RZ ;  /* 0x0000001f00007819 */ /* 0x000fc800000006ff */
[----:B------:R-:W-:-:S13]  /*3300*/  R2UR UR25, R0 ;  /* 0x00000000001972ca */ /* 0x000fda00000e0000 */
[----:B------:R-:W-:Y:S01]  /*3310*/  IMAD.U32 R0, RZ, RZ, UR25 ;  /* 0x00000019ff007e24 */ /* 0x000fe2000f8e00ff */
[----:B-1----:R-:W-:-:S04]  /*3320*/  ULEA UR6, UR7, UR6, 0x18 ;  /* 0x0000000607067291 */ /* 0x002fc8000f8ec03f */
[----:B------:R-:W-:-:S09]  /*3330*/  ULEA UR23, UR36, UR6, 0x3 ;  /* 0x0000000624177291 */ /* 0x000fd2000f8e183f */
[----:B------:R1:W2:Y:S01]  /*3340*/  SYNCS.PHASECHK.TRANS64.TRYWAIT P3, [UR23+0x22830], R0 ;  /* 0x02283000ff0075a7 */ /* 0x0002a20008060157 */
[----:B------:R-:W-:Y:S05]  /*3350*/  @!P0 BRA `(.L_x_9265) ;  /* 0x0000000000048947 */ /* 0x000fea0003800000 */
[----:B------:R-:W-:Y:S01]  /*3360*/  BPT.TRAP 0x1 ;  /* 0x000000040000795c */ /* 0x000fe20000300000 */
.L_x_9265:
[----:B--2---:R-:W-:Y:S05]  /*3370*/  @P3 BRA `(.L_x_9266) ;  /* 0x00000000000c3947 */ /* 0x004fea0003800000 */
[----:B-1----:R-:W-:-:S04]  /*3380*/  IMAD.U32 R0, RZ, RZ, UR25 ;  /* 0x00000019ff007e24 */ /* 0x002fc8000f8e00ff */
[----:B------:R-:W1:Y:S02]  /*3390*/  SYNCS.PHASECHK.TRANS64.TRYWAIT P3, [UR23+0x22830], R0 ;  /* 0x02283000ff0075a7 */ /* 0x000e640008060157 */
[----:B-1----:R-:W-:Y:S05]  /*33a0*/  @!P3 BRA `(.L_x_9267) ;  /* 0x0000008800e4b947 */ /* 0x002fea0003800000 */
.L_x_9266:
[----:B------:R-:W-:Y:S01]  /*33b0*/  UIMAD UR6, UR36, 0x300, UR20 ;  /* 0x00000300240678a4 */ /* 0x000fe2000f8e0214 */
[----:B------:R-:W-:Y:S01]  /*33c0*/  WARPGROUP.ARRIVE ;  /* 0x00000000000079c5 */ /* 0x000fe20000000000 */
[----:B------:R-:W-:Y:S01]  /*33d0*/  UMOV UR7, 0x40000040 ;  /* 0x4000004000077882 */ /* 0x000fe20000000000 */
[----:B------:R-:W-:Y:S01]  /*33e0*/  UMOV UR11, 0x40000040 ;  /* 0x40000040000b7882 */ /* 0x000fe20000000000 */
[----:B------:R-:W-:-:S03]  /*33f0*/  UIADD3 UR10, UR6, 0x2, URZ ;  /* 0x00000002060a7890 */ /* 0x000fc6000fffe03f */
[----:B------:R-:W2:Y:S01]  /*3400*/  S2R R216, SR_TID.X ;  /* 0x0000000000d87919 */ /* 0x000ea20000002100 */
[----:B------:R-:W-:Y:S01]  /*3410*/  UIADD3 UR14, UR6, 0x4, URZ ;  /* 0x00000004060e7890 */ /* 0x000fe2000fffe03f */
[----:B------:R-:W-:Y:S01]  /*3420*/  UMOV UR15, 0x40000040 ;  /* 0x40000040000f7882 */ /* 0x000fe20000000000 */
[----:B------:R-:W-:Y:S01]  /*3430*/  HGMMA.64x96x16.F32.BF16 R152, gdesc[UR4], RZ, !UPT, gsb0 ;  /* 0x01600000049879f0 */ /* 0x000fe2000c0018ff */
[----:B------:R-:W-:Y:S01]  /*3440*/  UIADD3 UR18, UR6, 0x6, URZ ;  /* 0x0000000606127890 */ /* 0x000fe2000fffe03f */
[----:B------:R-:W-:Y:S01]  /*3450*/  UMOV UR19, 0x40000040 ;  /* 0x4000004000137882 */ /* 0x000fe20000000000 */
[----:B--2---:R-:W-:Y:S01]  /*3460*/  SHF.R.U32.HI R216, RZ, 0x7, R216 ;  /* 0x00000007ffd87819 */ /* 0x004fe200000116d8 */
[----:B------:R-:W-:Y:S02]  /*3470*/  WARPGROUP.DEPBAR.LE gsb0, 0x0 ;  /* 0x00008000000079c5 */ /* 0x000fe40000010000 */
[----:B------:R-:W-:-:S06]  /*3480*/  WARPGROUP.ARRIVE ;  /* 0x00000000000079c5 */ /* 0x000fcc0000000000 */
[----:B------:R-:W-:Y:S01]  /*3490*/  HGMMA.64x96x16.F32.BF16 R152, gdesc[UR8], R152, gsb0 ;  /* 0x01600000089879f0 */ /* 0x000fe20008001898 */
[----:B------:R-:W-:Y:S02]  /*34a0*/  UMOV UR10, UR22 ;  /* 0x00000016000a7c82 */ /* 0x000fe40008000000 */
        /* <DEDUP_REMOVED lines=14> */
[----:B0-----:R-:W-:Y:S01]  /*3590*/  FMUL.FTZ R8, R155, UR24 ;  /* 0x000000189b087c20 */ /* 0x001fe20008410000 */
[----:B------:R-:W-:Y:S01]  /*35a0*/  FMUL.FTZ R155, R161, UR24 ;  /* 0x00000018a19b7c20 */ /* 0x000fe20008410000 */
[----:B-1----:R-:W-:Y:S01]  /*35b0*/  FMUL.FTZ R9, R158, UR24 ;  /* 0x000000189e097c20 */ /* 0x002fe20008410000 */
        /* <DEDUP_REMOVED lines=46> */
[----:B------:R-:W-:-:S06]  /*38a0*/  IMAD.U32 R195, RZ, RZ, UR23 ;  /* 0x00000017ffc37e24 */ /* 0x000fcc000f8e00ff */
        /* <DEDUP_REMOVED lines=27> */
[----:B--2---:R-:W-:Y:S01]  /*3a60*/  FMNMX.FTZ R163, R184, R161, !PT ;  /* 0x000000a1b8a37209 */ /* 0x004fe20007810000 */
[----:B------:R-:W-:-:S06]  /*3a70*/  FMUL.FTZ R161, R175, UR24 ;  /* 0x00000018afa17c20 */ /* 0x000fcc0008410000 */
        /* <DEDUP_REMOVED lines=10> */
[----:B-1----:R-:W-:Y:S01]  /*3b20*/  FMNMX.FTZ R0, R188, R165, !PT ;  /* 0x000000a5bc007209 */ /* 0x002fe20007810000 */
[----:B------:R-:W-:-:S04]  /*3b30*/  FMUL.FTZ R165, R183, UR24 ;  /* 0x00000018b7a57c20 */ /* 0x000fc80008410000 */
[----:B------:R-:W1:Y:S02]  /*3b40*/  SHFL.BFLY PT, R169, R0, 0x2, 0x1f ;  /* 0x0c401f0000a97f89 */ /* 0x000e6400000e0000 */
[----:B------:R-:W3:Y:S08]  /*3b50*/  MUFU.TANH R9, R9 ;  /* 0x0000000900097308 */ /* 0x000ef00000002400 */
[----:B------:R-:W4:Y:S08]  /*3b60*/  MUFU.TANH R10, R10 ;  /* 0x0000000a000a7308 */ /* 0x000f300000002400 */
[----:B------:R-:W5:Y:S01]  /*3b70*/  MUFU.TANH R11, R11 ;  /* 0x0000000b000b7308 */ /* 0x000f620000002400 */
[----:B-1----:R-:W-:Y:S01]  /*3b80*/  FMNMX.FTZ R174, R0, R169, !PT ;  /* 0x000000a900ae7209 */ /* 0x002fe20007810000 */
[----:B------:R-:W-:-:S06]  /*3b90*/  FMUL.FTZ R169, R191, UR24 ;  /* 0x00000018bfa97c20 */ /* 0x000fcc0008410000 */
[----:B------:R-:W1:Y:S01]  /*3ba0*/  MUFU.TANH R12, R12 ;  /* 0x0000000c000c7308 */ /* 0x000e620000002400 */
[----:B------:R-:W2:Y:S07]  /*3bb0*/  SHFL.BFLY PT, R175, R174, 0x1, 0x1f ;  /* 0x0c201f00aeaf7f89 */ /* 0x000eae00000e0000 */
[----:B------:R-:W1:Y:S08]  /*3bc0*/  MUFU.TANH R13, R13 ;  /* 0x0000000d000d7308 */ /* 0x000e700000002400 */
[----:B------:R-:W1:Y:S08]  /*3bd0*/  MUFU.TANH R14, R14 ;  /* 0x0000000e000e7308 */ /* 0x000e700000002400 */
[----:B------:R-:W1:Y:S01]  /*3be0*/  MUFU.TANH R15, R15 ;  /* 0x0000000f000f7308 */ /* 0x000e620000002400 */
[----:B--2---:R-:W-:-:S05]  /*3bf0*/  FMNMX.FTZ R0, R174, R175, !PT ;  /* 0x000000afae007209 */ /* 0x004fca0007810000 */
[C---:B------:R-:W-:Y:S01]  /*3c00*/  FADD.FTZ R23, -R0.reuse, R23 ;  /* 0x0000001700177221 */ /* 0x040fe20000010100 */
[----:B------:R-:W-:Y:S01]  /*3c10*/  FMUL.FTZ R191, R0, UR10 ;  /* 0x0000000a00bf7c20 */ /* 0x000fe20008410000 */
[----:B------:R-:W2:Y:S02]  /*3c20*/  MUFU.TANH R20, R20 ;  /* 0x0000001400147308 */ /* 0x000ea40000002400 */
[----:B------:R-:W-:Y:S01]  /*3c30*/  FMUL.FTZ R174, R23, UR10 ;  /* 0x0000000a17ae7c20 */ /* 0x000fe20008410000 */
[----:B------:R-:W-:Y:S01]  /*3c40*/  FMNMX.FTZ R23, R6, R7, !PT ;  /* 0x0000000706177209 */ /* 0x000fe20007810000 */
[--C-:B------:R-:W-:Y:S01]  /*3c50*/  FFMA.FTZ R176, R4, UR10, -R191.reuse ;  /* 0x0000000a04b07c23 */ /* 0x100fe200080108bf */
[--C-:B------:R-:W-:Y:S01]  /*3c60*/  FFMA.FTZ R152, R152, UR10, -R191.reuse ;  /* 0x0000000a98987c23 */ /* 0x100fe200080108bf */
[--C-:B------:R-:W-:Y:S01]  /*3c70*/  FFMA.FTZ R154, R154, UR10, -R191.reuse ;  /* 0x0000000a9a9a7c23 */ /* 0x100fe200080108bf */
[----:B0-----:R-:W-:Y:S01]  /*3c80*/  FMNMX.FTZ R4, R8, R23, !PT ;  /* 0x0000001708047209 */ /* 0x001fe20007810000 */
[----:B------:R-:W0:Y:S01]  /*3c90*/  MUFU.TANH R21, R21 ;  /* 0x0000001500157308 */ /* 0x000e220000002400 */
[--C-:B------:R-:W-:Y:S01]  /*3ca0*/  FFMA.FTZ R153, R153, UR10, -R191.reuse ;  /* 0x0000000a99997c23 */ /* 0x100fe200080108bf */
[--C-:B------:R-:W-:Y:S01]  /*3cb0*/  FFMA.FTZ R156, R156, UR10, -R191.reuse ;  /* 0x0000000a9c9c7c23 */ /* 0x100fe200080108bf */
[----:B---3--:R-:W-:Y:S01]  /*3cc0*/  FMNMX.FTZ R175, R9, R4, !PT ;  /* 0x0000000409af7209 */ /* 0x008fe20007810000 */
[--C-:B------:R-:W-:Y:S01]  /*3cd0*/  FFMA.FTZ R155, R155, UR10, -R191.reuse ;  /* 0x0000000a9b9b7c23 */ /* 0x100fe200080108bf */
[--C-:B------:R-:W-:Y:S01]  /*3ce0*/  FFMA.FTZ R158, R158, UR10, -R191.reuse ;  /* 0x0000000a9e9e7c23 */ /* 0x100fe200080108bf */
[--C-:B------:R-:W-:Y:S01]  /*3cf0*/  FFMA.FTZ R186, R192, UR10, -R191.reuse ;  /* 0x0000000ac0ba7c23 */ /* 0x100fe200080108bf */
[----:B----4-:R-:W-:Y:S01]  /*3d00*/  FMNMX.FTZ R4, R10, R175, !PT ;  /* 0x000000af0a047209 */ /* 0x010fe20007810000 */
[----:B------:R-:W3:Y:S01]  /*3d10*/  MUFU.TANH R161, R161 ;  /* 0x000000a100a17308 */ /* 0x000ee20000002400 */
[--C-:B------:R-:W-:Y:S01]  /*3d20*/  FFMA.FTZ R192, R189, UR10, -R191.reuse ;  /* 0x0000000abdc07c23 */ /* 0x100fe200080108bf */
[--C-:B------:R-:W-:Y:S01]  /*3d30*/  FFMA.FTZ R157, R157, UR10, -R191.reuse ;  /* 0x0000000a9d9d7c23 */ /* 0x100fe200080108bf */
[----:B-----5:R-:W-:Y:S01]  /*3d40*/  FMNMX.FTZ R175, R11, R4, !PT ;  /* 0x000000040baf7209 */ /* 0x020fe20007810000 */
[--C-:B------:R-:W-:Y:S01]  /*3d50*/  FFMA.FTZ R179, R180, UR10, -R191.reuse ;  /* 0x0000000ab4b37c23 */ /* 0x100fe200080108bf */
[--C-:B------:R-:W-:Y:S01]  /*3d60*/  FFMA.FTZ R160, R160, UR10, -R191.reuse ;  /* 0x0000000aa0a07c23 */ /* 0x100fe200080108bf */
[--C-:B------:R-:W-:Y:S01]  /*3d70*/  FFMA.FTZ R159, R159, UR10, -R191.reuse ;  /* 0x0000000a9f9f7c23 */ /* 0x100fe200080108bf */
[----:B-1----:R-:W-:Y:S01]  /*3d80*/  FMNMX.FTZ R4, R12, R175, !PT ;  /* 0x000000af0c047209 */ /* 0x002fe20007810000 */
[----:B------:R-:W1:Y:S01]  /*3d90*/  MUFU.TANH R162, R162 ;  /* 0x000000a200a27308 */ /* 0x000e620000002400 */
[--C-:B------:R-:W-:Y:S01]  /*3da0*/  FFMA.FTZ R178, R215, UR10, -R191.reuse ;  /* 0x0000000ad7b27c23 */ /* 0x100fe200080108bf */
[--C-:B------:R-:W-:Y:S01]  /*3db0*/  FFMA.FTZ R180, R206, UR10, -R191.reuse ;  /* 0x0000000aceb47c23 */ /* 0x100fe200080108bf */
[----:B------:R-:W-:Y:S01]  /*3dc0*/  FMNMX.FTZ R175, R13, R4, !PT ;  /* 0x000000040daf7209 */ /* 0x000fe20007810000 */
[--C-:B------:R-:W-:Y:S01]  /*3dd0*/  FFMA.FTZ R181, R181, UR10, -R191.reuse ;  /* 0x0000000ab5b57c23 */ /* 0x100fe200080108bf */
[--C-:B------:R-:W-:Y:S01]  /*3de0*/  FFMA.FTZ R182, R203, UR10, -R191.reuse ;  /* 0x0000000acbb67c23 */ /* 0x100fe200080108bf */
[--C-:B------:R-:W-:Y:S01]  /*3df0*/  FFMA.FTZ R185, R185, UR10, -R191.reuse ;  /* 0x0000000ab9b97c23 */ /* 0x100fe200080108bf */
[----:B------:R-:W-:Y:S01]  /*3e00*/  FMNMX.FTZ R4, R14, R175, !PT ;  /* 0x000000af0e047209 */ /* 0x000fe20007810000 */
[----:B------:R-:W4:Y:S01]  /*3e10*/  MUFU.TANH R163, R163 ;  /* 0x000000a300a37308 */ /* 0x000f220000002400 */
[----:B------:R-:W-:-:S02]  /*3e20*/  FFMA.FTZ R190, R188, UR10, -R191 ;  /* 0x0000000abcbe7c23 */ /* 0x000fc400080108bf */
[----:B------:R-:W-:-:S04]  /*3e30*/  FMNMX.FTZ R175, R15, R4, !PT ;  /* 0x000000040faf7209 */ /* 0x000fc80007810000 */
[----:B--2---:R-:W-:Y:S01]  /*3e40*/  FMNMX.FTZ R4, R20, R175, !PT ;  /* 0x000000af14047209 */ /* 0x004fe20007810000 */
[----:B------:R-:W2:Y:S03]  /*3e50*/  MUFU.TANH R164, R164 ;  /* 0x000000a400a47308 */ /* 0x000ea60000002400 */
[----:B0-----:R-:W-:-:S04]  /*3e60*/  FMNMX.FTZ R4, R21, R4, !PT ;  /* 0x0000000415047209 */ /* 0x001fc80007810000 */
[----:B---3--:R-:W-:Y:S01]  /*3e70*/  FMNMX.FTZ R175, R161, R4, !PT ;  /* 0x00000004a1af7209 */ /* 0x008fe20007810000 */
[----:B------:R-:W0:Y:S03]  /*3e80*/  MUFU.TANH R165, R165 ;  /* 0x000000a500a57308 */ /* 0x000e260000002400 */
[----:B-1----:R-:W-:-:S04]  /*3e90*/  FMNMX.FTZ R4, R162, R175, !PT ;  /* 0x000000afa2047209 */ /* 0x002fc80007810000 */
[----:B----4-:R-:W-:Y:S01]  /*3ea0*/  FMNMX.FTZ R175, R163, R4, !PT ;  /* 0x00000004a3af7209 */ /* 0x010fe20007810000 */
[----:B------:R-:W1:Y:S03]  /*3eb0*/  MUFU.TANH R166, R166 ;  /* 0x000000a600a67308 */ /* 0x000e660000002400 */
[----:B--2---:R-:W-:-:S05]  /*3ec0*/  FMNMX.FTZ R4, R164, R175, !PT ;  /* 0x000000afa4047209 */ /* 0x004fca0007810000 */
        /* <DEDUP_REMOVED lines=12> */
[----:B------:R-:W-:-:S06]  /*3f90*/  FFMA.FTZ R175, R200, UR10, -R191 ;  /* 0x0000000ac8af7c23 */ /* 0x000fcc00080108bf */
[----:B------:R-:W2:Y:S01]  /*3fa0*/  MUFU.TANH R173, R173 ;  /* 0x000000ad00ad7308 */ /* 0x000ea20000002400 */
[----:B0-----:R-:W-:-:S07]  /*3fb0*/  FMNMX.FTZ R177, R171, R4, !PT ;  /* 0x00000004abb17209 */ /* 0x001fce0007810000 */
[----:B------:R-:W0:Y:S01]  /*3fc0*/  MUFU.EX2 R174, R174 ;  /* 0x000000ae00ae7308 */ /* 0x000e220000000800 */
[----:B-1----:R-:W-:Y:S01]  /*3fd0*/  FMNMX.FTZ R4, R172, R177, !PT ;  /* 0x000000b1ac047209 */ /* 0x002fe20007810000 */
[----:B------:R-:W-:-:S06]  /*3fe0*/  FFMA.FTZ R177, R202, UR10, -R191 ;  /* 0x0000000acab17c23 */ /* 0x000fcc00080108bf */
[----:B------:R1:W3:Y:S01]  /*3ff0*/  MUFU.EX2 R23, R176 ;  /* 0x000000b000177308 */ /* 0x0002e20000000800 */
[----:B--2---:R-:W-:-:S05]  /*4000*/  FMNMX.FTZ R4, R173, R4, !PT ;  /* 0x00000004ad047209 */ /* 0x004fca0007810000 */
[----:B------:R-:W2:Y:S02]  /*4010*/  SHFL.BFLY PT, R183, R4, 0x2, 0x1f ;  /* 0x0c401f0004b77f89 */ /* 0x000ea400000e0000 */
[----:B------:R-:W4:Y:S01]  /*4020*/  MUFU.EX2 R152, R152 ;  /* 0x0000009800987308 */ /* 0x000f220000000800 */
[----:B-1----:R-:W-:Y:S01]  /*4030*/  FFMA.FTZ R176, R201, UR10, -R191 ;  /* 0x0000000ac9b07c23 */ /* 0x002fe200080108bf */
[-C--:B0-----:R-:W-:Y:S01]  /*4040*/  FMUL.FTZ R24, R24, R174.reuse ;  /* 0x000000ae18187220 */ /* 0x081fe20000410000 */
[-C--:B------:R-:W-:Y:S01]  /*4050*/  FMUL.FTZ R25, R25, R174.reuse ;  /* 0x000000ae19197220 */ /* 0x080fe20000410000 */
[-C--:B------:R-:W-:Y:S01]  /*4060*/  FMUL.FTZ R28, R28, R174.reuse ;  /* 0x000000ae1c1c7220 */ /* 0x080fe20000410000 */
[-C--:B------:R-:W-:Y:S01]  /*4070*/  FMUL.FTZ R29, R29, R174.reuse ;  /* 0x000000ae1d1d7220 */ /* 0x080fe20000410000 */
[-C--:B------:R-:W-:Y:S01]  /*4080*/  FMUL.FTZ R32, R32, R174.reuse ;  /* 0x000000ae20207220 */ /* 0x080fe20000410000 */
[-C--:B------:R-:W-:Y:S01]  /*4090*/  FMUL.FTZ R33, R33, R174.reuse ;  /* 0x000000ae21217220 */ /* 0x080fe20000410000 */
[----:B------:R-:W0:Y:S01]  /*40a0*/  MUFU.EX2 R154, R154 ;  /* 0x0000009a009a7308 */ /* 0x000e220000000800 */
[----:B---3--:R-:W-:Y:S01]  /*40b0*/  FFMA.FTZ R5, R174, R5, R23 ;  /* 0x00000005ae057223 */ /* 0x008fe20000010017 */
[-C--:B------:R-:W-:Y:S01]  /*40c0*/  FMUL.FTZ R36, R36, R174.reuse ;  /* 0x000000ae24247220 */ /* 0x080fe20000410000 */
[-C--:B------:R-:W-:Y:S01]  /*40d0*/  FMUL.FTZ R37, R37, R174.reuse ;  /* 0x000000ae25257220 */ /* 0x080fe20000410000 */
[-C--:B------:R-:W-:Y:S01]  /*40e0*/  FMUL.FTZ R40, R40, R174.reuse ;  /* 0x000000ae28287220 */ /* 0x080fe20000410000 */
[-C--:B------:R-:W-:Y:S01]  /*40f0*/  FMUL.FTZ R41, R41, R174.reuse ;  /* 0x000000ae29297220 */ /* 0x080fe20000410000 */
[-C--:B------:R-:W-:Y:S01]  /*4100*/  FMUL.FTZ R44, R44, R174.reuse ;  /* 0x000000ae2c2c7220 */ /* 0x080fe20000410000 */
[-C--:B------:R-:W-:Y:S01]  /*4110*/  FMUL.FTZ R45, R45, R174.reuse ;  /* 0x000000ae2d2d7220 */ /* 0x080fe20000410000 */
[----:B------:R-:W1:Y:S01]  /*4120*/  MUFU.EX2 R153, R153 ;  /* 0x0000009900997308 */ /* 0x000e620000000800 */
[----:B----4-:R-:W-:Y:S01]  /*4130*/  FADD.FTZ R5, R152, R5 ;  /* 0x0000000598057221 */ /* 0x010fe20000010000 */
[-C--:B------:R-:W-:Y:S01]  /*4140*/  FMUL.FTZ R48, R48, R174.reuse ;  /* 0x000000ae30307220 */ /* 0x080fe20000410000 */
[-C--:B------:R-:W-:Y:S01]  /*4150*/  FMUL.FTZ R49, R49, R174.reuse ;  /* 0x000000ae31317220 */ /* 0x080fe20000410000 */
[-C--:B------:R-:W-:Y:S01]  /*4160*/  FMUL.FTZ R52, R52, R174.reuse ;  /* 0x000000ae34347220 */ /* 0x080fe20000410000 */
[-C--:B------:R-:W-:Y:S01]  /*4170*/  FMUL.FTZ R53, R53, R174.reuse ;  /* 0x000000ae35357220 */ /* 0x080fe20000410000 */
[----:B--2---:R-:W-:Y:S01]  /*4180*/  FMNMX.FTZ R187, R4, R183, !PT ;  /* 0x000000b704bb7209 */ /* 0x004fe20007810000 */
[--C-:B------:R-:W-:Y:S01]  /*4190*/  FFMA.FTZ R183, R184, UR10, -R191.reuse ;  /* 0x0000000ab8b77c23 */ /* 0x100fe200080108bf */
[----:B------:R-:W2:Y:S01]  /*41a0*/  MUFU.EX2 R156, R156 ;  /* 0x0000009c009c7308 */ /* 0x000ea20000000800 */
[----:B------:R-:W-:Y:S01]  /*41b0*/  FFMA.FTZ R184, R204, UR10, -R191 ;  /* 0x0000000accb87c23 */ /* 0x000fe200080108bf */
[-C--:B------:R-:W-:Y:S01]  /*41c0*/  FMUL.FTZ R56, R56, R174.reuse ;  /* 0x000000ae38387220 */ /* 0x080fe20000410000 */
[----:B------:R-:W3:Y:S01]  /*41d0*/  SHFL.BFLY PT, R4, R187, 0x1, 0x1f ;  /* 0x0c201f00bb047f89 */ /* 0x000ee200000e0000 */
        /* <DEDUP_REMOVED lines=22> */
[----:B------:R-:W-:Y:S01]  /*4340*/  FMUL.FTZ R96, R96, R174 ;  /* 0x000000ae60607220 */ /* 0x000fe20000410000 */
[----:B---3--:R-:W-:Y:S01]  /*4350*/  FMNMX.FTZ R4, R187, R4, !PT ;  /* 0x00000004bb047209 */ /* 0x008fe20007810000 */
[-C--:B------:R-:W-:Y:S01]  /*4360*/  FMUL.FTZ R97, R97, R174.reuse ;  /* 0x000000ae61617220 */ /* 0x080fe20000410000 */
[-C--:B------:R-:W-:Y:S01]  /*4370*/  FMUL.FTZ R100, R100, R174.reuse ;  /* 0x000000ae64647220 */ /* 0x080fe20000410000 */
[-C--:B------:R-:W-:Y:S01]  /*4380*/  FMUL.FTZ R101, R101, R174.reuse ;  /* 0x000000ae65657220 */ /* 0x080fe20000410000 */
[-C--:B------:R-:W-:Y:S01]  /*4390*/  FMUL.FTZ R104, R104, R174.reuse ;  /* 0x000000ae68687220 */ /* 0x080fe20000410000 */
[C---:B------:R-:W-:Y:S01]  /*43a0*/  FMUL.FTZ R189, R4.reuse, UR10 ;  /* 0x0000000a04bd7c20 */ /* 0x040fe20008410000 */
[----:B------:R-:W3:Y:S01]  /*43b0*/  MUFU.EX2 R160, R160 ;  /* 0x000000a000a07308 */ /* 0x000ee20000000800 */
[----:B------:R-:W-:Y:S01]  /*43c0*/  FADD.FTZ R7, -R4, R7 ;  /* 0x0000000704077221 */ /* 0x000fe20000010100 */
[----:B------:R-:W-:Y:S01]  /*43d0*/  FMUL.FTZ R105, R105, R174 ;  /* 0x000000ae69697220 */ /* 0x000fe20000410000 */
[----:B------:R-:W-:Y:S01]  /*43e0*/  FFMA.FTZ R191, R162, UR10, -R189 ;  /* 0x0000000aa2bf7c23 */ /* 0x000fe200080108bd */
[----:B0-----:R-:W-:Y:S01]  /*43f0*/  FADD.FTZ R162, R154, R5 ;  /* 0x000000059aa27221 */ /* 0x001fe20000010000 */
[----:B------:R-:W-:Y:S01]  /*4400*/  FMUL.FTZ R188, R7, UR10 ;  /* 0x0000000a07bc7c20 */ /* 0x000fe20008410000 */
        /* <DEDUP_REMOVED lines=8> */
[--C-:B------:R-:W-:Y:S01]  /*4490*/  FFMA.FTZ R12, R12, UR10, -R189.reuse ;  /* 0x0000000a0c0c7c23 */ /* 0x100fe200080108bd */
[--C-:B------:R-:W-:Y:S01]  /*44a0*/  FFMA.FTZ R13, R13, UR10, -R189.reuse ;  /* 0x0000000a0d0d7c23 */ /* 0x100fe200080108bd */
[----:B----4-:R-:W-:Y:S01]  /*44b0*/  FADD.FTZ R5, R155, R162 ;  /* 0x000000a29b057221 */ /* 0x010fe20000010000 */
[----:B------:R-:W1:Y:S01]  /*44c0*/  MUFU.EX2 R175, R175 ;  /* 0x000000af00af7308 */ /* 0x000e620000000800 */
[--C-:B------:R-:W-:Y:S01]  /*44d0*/  FFMA.FTZ R193, R164, UR10, -R189.reuse ;  /* 0x0000000aa4c17c23 */ /* 0x100fe200080108bd */
[----:B------:R-:W-:Y:S01]  /*44e0*/  FFMA.FTZ R14, R14, UR10, -R189 ;  /* 0x0000000a0e0e7c23 */ /* 0x000fe200080108bd */
[----:B-----5:R-:W-:Y:S01]  /*44f0*/  FADD.FTZ R162, R158, R5 ;  /* 0x000000059ea27221 */ /* 0x020fe20000010000 */
[--C-:B------:R-:W-:Y:S01]  /*4500*/  FFMA.FTZ R15, R15, UR10, -R189.reuse ;  /* 0x0000000a0f0f7c23 */ /* 0x100fe200080108bd */
[--C-:B------:R-:W-:Y:S01]  /*4510*/  FFMA.FTZ R20, R20, UR10, -R189.reuse ;  /* 0x0000000a14147c23 */ /* 0x100fe200080108bd */
[--C-:B------:R-:W-:Y:S01]  /*4520*/  FFMA.FTZ R21, R21, UR10, -R189.reuse ;  /* 0x0000000a15157c23 */ /* 0x100fe200080108bd */
[----:B------:R-:W-:Y:S01]  /*4530*/  FADD.FTZ R5, R157, R162 ;  /* 0x000000a29d057221 */ /* 0x000fe20000010000 */
[----:B------:R-:W2:Y:S01]  /*4540*/  MUFU.EX2 R176, R176 ;  /* 0x000000b000b07308 */ /* 0x000ea20000000800 */
[--C-:B------:R-:W-:Y:S01]  /*4550*/  FFMA.FTZ R194, R163, UR10, -R189.reuse ;  /* 0x0000000aa3c27c23 */ /* 0x100fe200080108bd */
[----:B------:R-:W-:Y:S01]  /*4560*/  FFMA.FTZ R196, R165, UR10, -R189 ;  /* 0x0000000aa5c47c23 */ /* 0x000fe200080108bd */
[----:B---3--:R-:W-:Y:S01]  /*4570*/  FADD.FTZ R162, R160, R5 ;  /* 0x00000005a0a27221 */ /* 0x008fe20000010000 */
[--C-:B------:R-:W-:Y:S01]  /*4580*/  FFMA.FTZ R197, R166, UR10, -R189.reuse ;  /* 0x0000000aa6c57c23 */ /* 0x100fe200080108bd */
[--C-:B------:R-:W-:Y:S01]  /*4590*/  FFMA.FTZ R198, R167, UR10, -R189.reuse ;  /* 0x0000000aa7c67c23 */ /* 0x100fe200080108bd */
[--C-:B------:R-:W-:Y:S01]  /*45a0*/  FFMA.FTZ R199, R168, UR10, -R189.reuse ;  /* 0x0000000aa8c77c23 */ /* 0x100fe200080108bd */
[----:B0-----:R-:W-:Y:S01]  /*45b0*/  FADD.FTZ R162, R159, R162 ;  /* 0x000000a29fa27221 */ /* 0x001fe20000010000 */
[----:B------:R-:W0:Y:S01]  /*45c0*/  MUFU.EX2 R177, R177 ;  /* 0x000000b100b17308 */ /* 0x000e220000000800 */
[--C-:B------:R-:W-:Y:S01]  /*45d0*/  FFMA.FTZ R200, R169, UR10, -R189.reuse ;  /* 0x0000000aa9c87c23 */ /* 0x100fe200080108bd */
[----:B------:R-:W-:Y:S01]  /*45e0*/  IADD3 R6, -R216, 0xb, RZ ;  /* 0x0000000bd8067810 */ /* 0x000fe20007ffe1ff */
[----:B-1----:R-:W-:Y:S01]  /*45f0*/  FADD.FTZ R5, R175, R162 ;  /* 0x000000a2af057221 */ /* 0x002fe20000010000 */
[--C-:B------:R-:W-:Y:S01]  /*4600*/  FFMA.FTZ R170, R170, UR10, -R189.reuse ;  /* 0x0000000aaaaa7c23 */ /* 0x100fe200080108bd */
[----:B------:R-:W-:Y:S01]  /*4610*/  FFMA.FTZ R202, R171, UR10, -R189 ;  /* 0x0000000aabca7c23 */ /* 0x000fe200080108bd */
[----:B------:R-:W-:Y:S01]  /*4620*/  F2FP.BF16.F32.PACK_AB R154, R153, R154 ;  /* 0x0000009a999a723e */ /* 0x000fe200000010ff */
        /* <DEDUP_REMOVED lines=26> */
[----:B-1----:R-:W-:Y:S01]  /*47d0*/  FFMA.FTZ R3, R188, R3, R7 ;  /* 0x00000003bc037223 */ /* 0x002fe20000010007 */
[-C--:B------:R-:W-:Y:S01]  /*47e0*/  FMUL.FTZ R148, R148, R174.reuse ;  /* 0x000000ae94947220 */ /* 0x080fe20000410000 */
[----:B------:R-:W-:Y:S01]  /*47f0*/  FMUL.FTZ R149, R149, R174 ;  /* 0x000000ae95957220 */ /* 0x000fe20000410000 */
[----:B------:R-:W-:Y:S01]  /*4800*/  F2FP.BF16.F32.PACK_AB R156, R155, R156 ;  /* 0x0000009c9b9c723e */ /* 0x000fe200000010ff */
[----:B------:R-:W-:Y:S01]  /*4810*/  FMUL.FTZ R26, R26, R188 ;  /* 0x000000bc1a1a7220 */ /* 0x000fe20000410000 */
[----:B------:R-:W-:Y:S01]  /*4820*/  F2FP.BF16.F32.PACK_AB R158, R157, R158 ;  /* 0x0000009e9d9e723e */ /* 0x000fe200000010ff */
[-C--:B------:R-:W-:Y:S01]  /*4830*/  FMUL.FTZ R27, R27, R188.reuse ;  /* 0x000000bc1b1b7220 */ /* 0x080fe20000410000 */
[----:B------:R-:W1:Y:S01]  /*4840*/  MUFU.EX2 R9, R9 ;  /* 0x0000000900097308 */ /* 0x000e620000000800 */
[C---:B0-----:R-:W-:Y:S01]  /*4850*/  FADD.FTZ R162, R178.reuse, R5 ;  /* 0x00000005b2a27221 */ /* 0x041fe20000010000 */
[----:B------:R-:W-:Y:S01]  /*4860*/  F2FP.BF16.F32.PACK_AB R164, R178, R177 ;  /* 0x000000b1b2a4723e */ /* 0x000fe200000010ff */
[----:B------:R-:W-:Y:S01]  /*4870*/  FMUL.FTZ R30, R30, R188 ;  /* 0x000000bc1e1e7220 */ /* 0x000fe20000410000 */
[----:B------:R-:W-:Y:S01]  /*4880*/  F2FP.BF16.F32.PACK_AB R160, R159, R160 ;  /* 0x000000a09fa0723e */ /* 0x000fe200000010ff */
[-C--:B------:R-:W-:Y:S01]  /*4890*/  FMUL.FTZ R31, R31, R188.reuse ;  /* 0x000000bc1f1f7220 */ /* 0x080fe20000410000 */
[----:B------:R-:W-:Y:S01]  /*48a0*/  F2FP.BF16.F32.PACK_AB R152, R152, R23 ;  /* 0x000000179898723e */ /* 0x000fe200000010ff */
[-C--:B------:R-:W-:Y:S01]  /*48b0*/  FMUL.FTZ R34, R34, R188.reuse ;  /* 0x000000bc22227220 */ /* 0x080fe20000410000 */
[----:B------:R-:W0:Y:S01]  /*48c0*/  MUFU.EX2 R10, R10 ;  /* 0x0000000a000a7308 */ /* 0x000e220000000800 */
        /* <DEDUP_REMOVED lines=55> */
[----:B------:R2:W-:Y:S01]  /*4c40*/  MUFU.EX2 R187, R192 ;  /* 0x000000c000bb7308 */ /* 0x0005e20000000800 */
        /* <DEDUP_REMOVED lines=8> */
[----:B--2---:R-:W-:Y:S01]  /*4cd0*/  FFMA.FTZ R192, R161, UR10, -R189 ;  /* 0x0000000aa1c07c23 */ /* 0x004fe200080108bd */
[----:B0-----:R-:W-:Y:S01]  /*4ce0*/  FADD.FTZ R178, R20, R3 ;  /* 0x0000000314b27221 */ /* 0x001fe20000010000 */
[----:B------:R-:W-:-:S02]  /*4cf0*/  @!P1 VIADD R161, R195, 0x22840 ;  /* 0x00022840c3a19836 */ /* 0x000fc40000000000 */
[-C--:B------:R-:W-:Y:S01]  /*4d00*/  FMUL.FTZ R130, R130, R188.reuse ;  /* 0x000000bc82827220 */ /* 0x080fe20000410000 */
[-C--:B------:R-:W-:Y:S01]  /*4d10*/  FMUL.FTZ R131, R131, R188.reuse ;  /* 0x000000bc83837220 */ /* 0x080fe20000410000 */
[-C--:B------:R-:W-:Y:S01]  /*4d20*/  FMUL.FTZ R134, R134, R188.reuse ;  /* 0x000000bc86867220 */ /* 0x080fe20000410000 */
[-C--:B------:R-:W-:Y:S01]  /*4d30*/  FMUL.FTZ R135, R135, R188.reuse ;  /* 0x000000bc87877220 */ /* 0x080fe20000410000 */
[----:B------:R-:W0:Y:S01]  /*4d40*/  MUFU.EX2 R192, R192 ;  /* 0x000000c000c07308 */ /* 0x000e220000000800 */
[----:B------:R-:W-:Y:S01]  /*4d50*/  @!P1 PRMT R161, RZ, 0x654, R161 ;  /* 0x00000654ffa19816 */ /* 0x000fe200000000a1 */
[----:B------:R2:W-:Y:S06]  /*4d60*/  BAR.ARV R6, 0x100 ;  /* 0x000400060000751d */ /* 0x0005ec0000002000 */
[----:B------:R-:W3:Y:S01]  /*4d70*/  MUFU.EX2 R179, R179 ;  /* 0x000000b300b37308 */ /* 0x000ee20000000800 */
[----:B-1----:R-:W-:Y:S01]  /*4d80*/  FADD.FTZ R3, R21, R178 ;  /* 0x000000b215037221 */ /* 0x002fe20000010000 */
[----:B------:R1:W-:Y:S01]  /*4d90*/  @!P1 SYNCS.ARRIVE.TRANS64.RED.A1T0 RZ, [R161+URZ], RZ ;  /* 0x000000ffa1ff99a7 */ /* 0x0003e2000810043f */
[-C--:B------:R-:W-:Y:S01]  /*4da0*/  FMUL.FTZ R138, R138, R188.reuse ;  /* 0x000000bc8a8a7220 */ /* 0x080fe20000410000 */
[-C--:B------:R-:W-:Y:S01]  /*4db0*/  FMUL.FTZ R139, R139, R188.reuse ;  /* 0x000000bc8b8b7220 */ /* 0x080fe20000410000 */
[-C--:B------:R-:W-:Y:S01]  /*4dc0*/  FMUL.FTZ R142, R142, R188.reuse ;  /* 0x000000bc8e8e7220 */ /* 0x080fe20000410000 */
[-C--:B------:R-:W-:Y:S01]  /*4dd0*/  FMUL.FTZ R143, R143, R188.reuse ;  /* 0x000000bc8f8f7220 */ /* 0x080fe20000410000 */
[-C--:B------:R-:W-:Y:S01]  /*4de0*/  FMUL.FTZ R146, R146, R188.reuse ;  /* 0x000000bc92927220 */ /* 0x080fe20000410000 */
[----:B------:R-:W4:Y:S01]  /*4df0*/  MUFU.EX2 R191, R191 ;  /* 0x000000bf00bf7308 */ /* 0x000f220000000800 */
[----:B0-----:R-:W-:Y:S01]  /*4e00*/  FADD.FTZ R178, R192, R3 ;  /* 0x00000003c0b27221 */ /* 0x001fe20000010000 */
[--C-:B-1----:R-:W-:Y:S01]  /*4e10*/  FFMA.FTZ R161, R172, UR10, -R189.reuse ;  /* 0x0000000aaca17c23 */ /* 0x102fe200080108bd */
[----:B------:R-:W-:Y:S01]  /*4e20*/  FFMA.FTZ R189, R173, UR10, -R189 ;  /* 0x0000000aadbd7c23 */ /* 0x000fe200080108bd */
[-C--:B------:R-:W-:Y:S01]  /*4e30*/  FMUL.FTZ R147, R147, R188.reuse ;  /* 0x000000bc93937220 */ /* 0x080fe20000410000 */
[-C--:B------:R-:W-:Y:S01]  /*4e40*/  FMUL.FTZ R150, R150, R188.reuse ;  /* 0x000000bc96967220 */ /* 0x080fe20000410000 */
[----:B------:R-:W-:Y:S01]  /*4e50*/  FMUL.FTZ R151, R151, R188 ;  /* 0x000000bc97977220 */ /* 0x000fe20000410000 */
[----:B------:R-:W-:Y:S01]  /*4e60*/  F2FP.BF16.F32.PACK_AB R155, R10, R9 ;  /* 0x000000090a9b723e */ /* 0x000fe200000010ff */
[----:B------:R-:W0:Y:S01]  /*4e70*/  MUFU.EX2 R180, R180 ;  /* 0x000000b400b47308 */ /* 0x000e220000000800 */
[----:B---3--:R-:W-:Y:S01]  /*4e80*/  FADD.FTZ R5, R179, R162 ;  /* 0x000000a2b3057221 */ /* 0x008fe20000010000 */
[----:B------:R-:W-:-:S02]  /*4e90*/  F2FP.BF16.F32.PACK_AB R157, R12, R11 ;  /* 0x0000000b0c9d723e */ /* 0x000fc400000010ff */
[----:B------:R-:W-:Y:S02]  /*4ea0*/  F2FP.BF16.F32.PACK_AB R159, R14, R13 ;  /* 0x0000000d0e9f723e */ /* 0x000fe400000010ff */
[----:B------:R-:W-:Y:S02]  /*4eb0*/  F2FP.BF16.F32.PACK_AB R163, R192, R21 ;  /* 0x00000015c0a3723e */ /* 0x000fe400000010ff */
[----:B------:R-:W1:Y:S01]  /*4ec0*/  MUFU.EX2 R194, R194 ;  /* 0x000000c200c27308 */ /* 0x000e620000000800 */
[----:B----4-:R-:W-:-:S07]  /*4ed0*/  FADD.FTZ R3, R191, R178 ;  /* 0x000000b2bf037221 */ /* 0x010fce0000010000 */
        /* <DEDUP_REMOVED lines=25> */
[----:B-1----:R-:W-:Y:S01]  /*5070*/  FADD.FTZ R5, R185, R162 ;  /* 0x000000a2b9057221 */ /* 0x002fe20000010000 */
[----:B------:R-:W-:-:S06]  /*5080*/  F2FP.BF16.F32.PACK_AB R162, R176, R175 ;  /* 0x000000afb0a2723e */ /* 0x000fcc00000010ff */
[----:B------:R1:W4:Y:S01]  /*5090*/  MUFU.EX2 R173, R170 ;  /* 0x000000aa00ad7308 */ /* 0x0003220000000800 */
[----:B---3--:R-:W-:-:S07]  /*50a0*/  FADD.FTZ R3, R199, R178 ;  /* 0x000000b2c7037221 */ /* 0x008fce0000010000 */
[----:B------:R-:W3:Y:S01]  /*50b0*/  MUFU.EX2 R186, R186 ;  /* 0x000000ba00ba7308 */ /* 0x000ee20000000800 */
[----:B0-----:R-:W-:Y:S01]  /*50c0*/  FADD.FTZ R178, R200, R3 ;  /* 0x00000003c8b27221 */ /* 0x001fe20000010000 */
[----:B-1----:R-:W-:Y:S02]  /*50d0*/  F2FP.BF16.F32.PACK_AB R170, R184, R183 ;  /* 0x000000b7b8aa723e */ /* 0x002fe400000010ff */
[----:B------:R-:W-:-:S04]  /*50e0*/  F2FP.BF16.F32.PACK_AB R171, R200, R199 ;  /* 0x000000c7c8ab723e */ /* 0x000fc800000010ff */
[----:B------:R-:W0:Y:S01]  /*50f0*/  MUFU.EX2 R202, R202 ;  /* 0x000000ca00ca7308 */ /* 0x000e220000000800 */
[----:B----4-:R-:W-:-:S07]  /*5100*/  FADD.FTZ R3, R173, R178 ;  /* 0x000000b2ad037221 */ /* 0x010fce0000010000 */
[----:B------:R1:W4:Y:S01]  /*5110*/  MUFU.EX2 R175, R161 ;  /* 0x000000a100af7308 */ /* 0x0003220000000800 */
[C---:B---3--:R-:W-:Y:S01]  /*5120*/  FADD.FTZ R168, R186.reuse, R5 ;  /* 0x00000005baa87221 */ /* 0x048fe20000010000 */
[----:B------:R-:W-:-:S03]  /*5130*/  F2FP.BF16.F32.PACK_AB R172, R186, R185 ;  /* 0x000000b9baac723e */ /* 0x000fc600000010ff */
[----:B------:R-:W-:Y:S01]  /*5140*/  FADD.FTZ R5, R187, R168 ;  /* 0x000000a8bb057221 */ /* 0x000fe20000010000 */
[----:B------:R-:W-:Y:S02]  /*5150*/  F2FP.BF16.F32.PACK_AB R168, R182, R181 ;  /* 0x000000b5b6a8723e */ /* 0x000fe400000010ff */
[----:B------:R-:W3:Y:S01]  /*5160*/  MUFU.EX2 R190, R190 ;  /* 0x000000be00be7308 */ /* 0x000ee20000000800 */
[----:B0-----:R-:W-:Y:S01]  /*5170*/  FADD.FTZ R8, R202, R3 ;  /* 0x00000003ca087221 */ /* 0x001fe20000010000 */
[----:B-1----:R-:W-:Y:S02]  /*5180*/  F2FP.BF16.F32.PACK_AB R161, R20, R15 ;  /* 0x0000000f14a1723e */ /* 0x002fe400000010ff */
[----:B------:R-:W-:-:S04]  /*5190*/  F2FP.BF16.F32.PACK_AB R173, R202, R173 ;  /* 0x000000adcaad723e */ /* 0x000fc800000010ff */
[----:B------:R-:W0:Y:S01]  /*51a0*/  MUFU.EX2 R176, R189 ;  /* 0x000000bd00b07308 */ /* 0x000e220000000800 */
[----:B----4-:R-:W-:Y:S01]  /*51b0*/  FADD.FTZ R3, R175, R8 ;  /* 0x00000008af037221 */ /* 0x010fe20000010000 */
[C---:B---3--:R-:W-:Y:S01]  /*51c0*/  FADD.FTZ R5, R190.reuse, R5 ;  /* 0x00000005be057221 */ /* 0x048fe20000010000 */
[----:B------:R-:W-:Y:S02]  /*51d0*/  F2FP.BF16.F32.PACK_AB R174, R190, R187 ;  /* 0x000000bbbeae723e */ /* 0x000fe400000010ff */
[C---:B0-----:R-:W-:Y:S01]  /*51e0*/  FADD.FTZ R3, R176.reuse, R3 ;  /* 0x00000003b0037221 */ /* 0x041fe20000010000 */
[----:B------:R-:W-:Y:S01]  /*51f0*/  F2FP.BF16.F32.PACK_AB R175, R176, R175 ;  /* 0x000000afb0af723e */ /* 0x000fe200000010ff */
[----:B--2---:R-:W-:Y:S06]  /*5200*/  @!P0 BRA `(.L_x_9268) ;  /* 0x0000000000048947 */ /* 0x004fec0003800000 */
[----:B------:R-:W-:Y:S01]  /*5210*/  BPT.TRAP 0x1 ;  /* 0x000000040000795c */ /* 0x000fe20000300000 */
.L_x_9268:
[----:B------:R-:W-:-:S04]  /*5220*/  IMAD.U32 R7, RZ, RZ, UR25 ;  /* 0x00000019ff077e24 */ /* 0x000fc8000f8e00ff */
[----:B------:R0:W1:Y:S01]  /*5230*/  SYNCS.PHASECHK.TRANS64.TRYWAIT P3, [UR23+0x22850], R7 ;  /* 0x02285007ff0075a7 */ /* 0x0000620008060157 */
[----:B------:R-:W-:Y:S05]  /*5240*/  @!P0 BRA `(.L_x_9269) ;  /* 0x0000000000048947 */ /* 0x000fea0003800000 */
[----:B------:R-:W-:Y:S01]  /*5250*/  BPT.TRAP 0x1 ;  /* 0x000000040000795c */ /* 0x000fe20000300000 */
.L_x_9269:
[----:B-1----:R-:W-:Y:S05]  /*5260*/  @P3 BRA `(.L_x_9270) ;  /* 0x00000000000c3947 */ /* 0x002fea0003800000 */
[----:B0-----:R-:W-:-:S04]  /*5270*/  IMAD.U32 R7, RZ, RZ, UR25 ;  /* 0x00000019ff077e24 */ /* 0x001fc8000f8e00ff */
[----:B------:R-:W0:Y:S02]  /*5280*/  SYNCS.PHASECHK.TRANS64.TRYWAIT P3, [UR23+0x22850], R7 ;  /* 0x02285007ff0075a7 */ /* 0x000e240008060157 */
[----:B0-----:R-:W-:Y:S05]  /*5290*/  @!P3 BRA `(.L_x_9271) ;  /* 0x0000006c0044b947 */ /* 0x001fea0003800000 */
.L_x_9270:
[----:B0-----:R-:W0:Y:S01]  /*52a0*/  S2R R7, SR_TID.X ;  /* 0x0000000000077919 */ /* 0x001e220000002100 */
[----:B------:R-:W-:Y:S01]  /*52b0*/  UIMAD UR11, UR36, 0xc00, UR21 ;  /* 0x00000c00240b78a4 */ /* 0x000fe2000f8e0215 */
[----:B------:R-:W-:Y:S01]  /*52c0*/  @!P1 VIADD R195, R195, 0x22860 ;  /* 0x00022860c3c39836 */ /* 0x000fe20000000000 */
[----:B------:R-:W-:Y:S01]  /*52d0*/  UMOV UR7, 0x40000040 ;  /* 0x4000004000077882 */ /* 0x000fe20000000000 */
[----:B------:R-:W-:-:S03]  /*52e0*/  IMAD.MOV.U32 R23, RZ, RZ, R0 ;  /* 0x000000ffff177224 */ /* 0x000fc600078e0000 */
[----:B------:R-:W-:Y:S01]  /*52f0*/  @!P1 PRMT R195, RZ, 0x654, R195 ;  /* 0x00000654ffc39816 */ /* 0x000fe200000000c3 */
[----:B------:R-:W-:Y:S01]  /*5300*/  UMOV UR6, UR11 ;  /* 0x0000000b00067c82 */ /* 0x000fe20008000000 */
[----:B0-----:R-:W-:-:S05]  /*5310*/  SHF.R.U32.HI R7, RZ, 0x7, R7 ;  /* 0x00000007ff077819 */ /* 0x001fca0000011607 */
[----:B------:R-:W-:-:S05]  /*5320*/  VIADD R7, R7, 0x8 ;  /* 0x0000000807077836 */ /* 0x000fca0000000000 */
[----:B------:R0:W-:Y:S02]  /*5330*/  BAR.SYNC.DEFER_BLOCKING R7, 0x100 ;  /* 0x000400070000751d */ /* 0x0001e40000010000 */
[----:B0-----:R-:W-:-:S04]  /*5340*/  IMAD.MOV.U32 R7, RZ, RZ, R4 ;  /* 0x000000ffff077224 */ /* 0x001fc800078e0004 */
        /* <DEDUP_REMOVED lines=34> */
[----:B------:R-:W-:Y:S05]  /*5570*/  @P2 BRA `(.L_x_9272) ;  /* 0xffffffdc00282947 */ /* 0x000fea000383ffff */
.L_x_9263:
[----:B0-----:R-:W0:Y:S01]  /*5580*/  SHFL.BFLY PT, R8, R5, 0x2, 0x1f ;  /* 0x0c401f0005087f89 */ /* 0x001e2200000e0000 */
[----:B------:R-:W-:Y:S01]  /*5590*/  MOV R206, 0x400 ;  /* 0x0000040000ce7802 */ /* 0x000fe20000000f00 */
[----:B------:R-:W-:Y:S02]  /*55a0*/  UIADD3 UR4, -UR41, URZ, URZ ;  /* 0x0000003f29047290 */ /* 0x000fe4000fffe13f */
[----:B------:R-:W3:Y:S01]  /*55b0*/  SHFL.BFLY PT, R10, R3, 0x2, 0x1f ;  /* 0x0c401f00030a7f89 */ /* 0x000ee200000e0000 */
[----:B------:R-:W-:Y:S01]  /*55c0*/  ULDC.64 UR6, c[0x0][0xb90] ;  /* 0x0002e40000067ab9 */ /* 0x000fe20000000a00 */
[----:B------:R-:W-:Y:S01]  /*55d0*/  ULDC.64 UR8, c[0x0][0xae8] ;  /* 0x0002ba0000087ab9 */ /* 0x000fe20000000a00 */
[----:B------:R-:W4:Y:S01]  /*55e0*/  S2R R11, SR_CgaCtaId ;  /* 0x00000000000b7919 */ /* 0x000f220000008800 */
[----:B------:R-:W1:Y:S01]  /*55f0*/  S2R R13, SR_SWINHI ;  /* 0x00000000000d7919 */ /* 0x000e620000002f00 */
[----:B------:R2:W-:Y:S06]  /*5600*/  BAR.ARV R6, 0x100 ;  /* 0x000400060000751d */ /* 0x0005ec0000002000 */
[----:B0-----:R-:W-:Y:S01]  /*5610*/  FADD.FTZ R8, R8, R5 ;  /* 0x0000000508087221 */ /* 0x001fe20000010000 */
[----:B--2---:R-:W-:Y:S01]  /*5620*/  IMAD.MOV.U32 R6, RZ, RZ, -0x800000 ;  /* 0xff800000ff067424 */ /* 0x004fe200078e00ff */
[----:B------:R-:W-:Y:S06]  /*5630*/  BAR.ARV 0x8, 0x180 ;  /* 0x0206000000007b1d */ /* 0x000fec0000002000 */
[----:B---3--:R-:W-:Y:S01]  /*5640*/  FADD.FTZ R10, R10, R3 ;  /* 0x000000030a0a7221 */ /* 0x008fe20000010000 */
[----:B------:R-:W-:Y:S01]  /*5650*/  IMAD.MOV.U32 R3, RZ, RZ, RZ ;  /* 0x000000ffff037224 */ /* 0x000fe200078e00ff */
[----:B------:R-:W0:Y:S01]  /*5660*/  SHFL.BFLY PT, R7, R8, 0x1, 0x1f ;  /* 0x0c201f0008077f89 */ /* 0x000e2200000e0000 */
[----:B------:R-:W-:-:S03]  /*5670*/  IMAD.MOV.U32 R5, RZ, RZ, -0x800000 ;  /* 0xff800000ff057424 */ /* 0x000fc600078e00ff */
[----:B------:R-:W2:Y:S01]  /*5680*/  SHFL.BFLY PT, R9, R10, 0x1, 0x1f ;  /* 0x0c201f000a097f89 */ /* 0x000ea200000e0000 */
[----:B----4-:R-:W-:Y:S01]  /*5690*/  LEA R206, R11, R206, 0x18 ;  /* 0x000000ce0bce7211 */ /* 0x010fe200078ec0ff */
[----:B------:R-:W-:Y:S01]  /*56a0*/  BAR.SYNC.DEFER_BLOCKING 0x1, 0x100 ;  /* 0x0044000000007b1d */ /* 0x000fe20000010000 */
[----:B0-----:R-:W-:Y:S01]  /*56b0*/  FADD.FTZ R12, R8, R7 ;  /* 0x00000007080c7221 */ /* 0x001fe20000010000 */
[----:B------:R-:W-:Y:S02]  /*56c0*/  IMAD.MOV.U32 R7, RZ, RZ, RZ ;  /* 0x000000ffff077224 */ /* 0x000fe400078e00ff */
[----:B--2---:R-:W-:Y:S02]  /*56d0*/  FADD.FTZ R14, R10, R9 ;  /* 0x000000090a0e7221 */ /* 0x004fe40000010000 */
[----:B------:R-:W-:Y:S01]  /*56e0*/  FSETP.NE.FTZ.AND P0, PT, R12, RZ, PT ;  /* 0x000000ff0c00720b */ /* 0x000fe20003f15000 */
[----:B------:R-:W-:Y:S01]  /*56f0*/  IMAD R9, R22, 0x40, R2 ;  /* 0x0000004016097824 */ /* 0x000fe200078e0202 */
[----:B------:R-:W-:-:S02]  /*5700*/  MOV R10, R206 ;  /* 0x000000ce000a7202 */ /* 0x000fc40000000f00 */
[----:B-1----:R-:W-:Y:S01]  /*5710*/  MOV R11, R13 ;  /* 0x0000000d000b7202 */ /* 0x002fe20000000f00 */
[----:B------:R-:W-:Y:S01]  /*5720*/  IMAD.U32 R13, RZ, RZ, UR10 ;  /* 0x0000000aff0d7e24 */ /* 0x000fe2000f8e00ff */
[----:B------:R-:W-:Y:S01]  /*5730*/  FSETP.NE.FTZ.AND P1, PT, R14, RZ, PT ;  /* 0x000000ff0e00720b */ /* 0x000fe20003f35000 */
[----:B------:R-:W-:-:S04]  /*5740*/  IMAD.WIDE R8, R9, 0x2, R10 ;  /* 0x0000000209087825 */ /* 0x000fc800078e020a */
[----:B------:R-:W-:Y:S02]  /*5750*/  IMAD.WIDE R10, R211, 0x2, R10 ;  /* 0x00000002d30a7825 */ /* 0x000fe400078e020a */
[----:B------:R-:W0:Y:S02]  /*5760*/  @P0 MUFU.RCP R7, R12 ;  /* 0x0000000c00070308 */ /* 0x000e240000001000 */
[----:B------:R-:W-:Y:S01]  /*5770*/  @P0 FMUL.FTZ R13, R13, 0.69314718246459960938 ;  /* 0x3f3172180d0d0820 */ /* 0x000fe20000410000 */
[C---:B------:R-:W-:Y:S02]  /*5780*/  IADD3 R21, P3, R10.reuse, 0xc060, RZ ;  /* 0x0000c0600a157810 */ /* 0x040fe40007f7e0ff */
[----:B------:R-:W-:Y:S02]  /*5790*/  LOP3.LUT R171, R10, 0x380, RZ, 0xc0, !PT ;  /* 0x000003800aab7812 */ /* 0x000fe400078ec0ff */
[----:B------:R-:W-:Y:S01]  /*57a0*/  LOP3.LUT R20, R21, 0x380, RZ, 0xc0, !PT ;  /* 0x0000038015147812 */ /* 0x000fe200078ec0ff */
[----:B------:R-:W1:Y:S01]  /*57b0*/  @P1 MUFU.RCP R3, R14 ;  /* 0x0000000e00031308 */ /* 0x000e620000001000 */
[----:B------:R-:W-:-:S04]  /*57c0*/  SHF.R.U64 R171, R171, 0x3, RZ ;  /* 0x00000003abab7819 */ /* 0x000fc800000012ff */
[----:B------:R-:W-:Y:S01]  /*57d0*/  LOP3.LUT R170, R171, R10, RZ, 0x3c, !PT ;  /* 0x0000000aabaa7212 */ /* 0x000fe200078e3cff */
[--C-:B------:R-:W-:Y:S02]  /*57e0*/  IMAD.MOV.U32 R171, RZ, RZ, R11.reuse ;  /* 0x000000ffffab7224 */ /* 0x100fe400078e000b */
[----:B------:R-:W2:Y:S01]  /*57f0*/  @P0 MUFU.LG2 R12, R12 ;  /* 0x0000000c000c0308 */ /* 0x000ea20000000c00 */
[-C--:B0-----:R-:W-:Y:S01]  /*5800*/  FMUL.FTZ R189, R52, R7.reuse ;  /* 0x0000000734bd7220 */ /* 0x081fe20000410000 */
[----:B------:R-:W-:Y:S02]  /*5810*/  IMAD.U32 R52, RZ, RZ, UR10 ;  /* 0x0000000aff347e24 */ /* 0x000fe4000f8e00ff */
[-C--:B------:R-:W-:Y:S01]  /*5820*/  FMUL.FTZ R187, R29, R7.reuse ;  /* 0x000000071dbb7220 */ /* 0x080fe20000410000 */
[-C--:B------:R-:W-:Y:S01]  /*5830*/  FMUL.FTZ R201, R69, R7.reuse ;  /* 0x0000000745c97220 */ /* 0x080fe20000410000 */
[-C--:B------:R-:W-:Y:S01]  /*5840*/  FMUL.FTZ R199, R85, R7.reuse ;  /* 0x0000000755c77220 */ /* 0x080fe20000410000 */
[----:B------:R-:W-:Y:S01]  /*5850*/  @P1 FMUL.FTZ R52, R52, 0.69314718246459960938 ;  /* 0x3f31721834341820 */ /* 0x000fe20000410000 */
[-C--:B------:R-:W-:Y:S01]  /*5860*/  FMUL.FTZ R197, R93, R7.reuse ;  /* 0x000000075dc57220 */ /* 0x080fe20000410000 */
[----:B------:R-:W0:Y:S01]  /*5870*/  @P1 MUFU.LG2 R14, R14 ;  /* 0x0000000e000e1308 */ /* 0x000e220000000c00 */
[----:B------:R-:W-:Y:S01]  /*5880*/  FMUL.FTZ R195, R101, R7 ;  /* 0x0000000765c37220 */ /* 0x000fe20000410000 */
[-C--:B-1----:R-:W-:Y:S01]  /*5890*/  FMUL.FTZ R176, R131, R3.reuse ;  /* 0x0000000383b07220 */ /* 0x082fe20000410000 */
[-C--:B------:R-:W-:Y:S01]  /*58a0*/  FMUL.FTZ R29, R95, R3.reuse ;  /* 0x000000035f1d7220 */ /* 0x080fe20000410000 */
[-C--:B------:R-:W-:Y:S01]  /*58b0*/  FMUL.FTZ R69, R99, R3.reuse ;  /* 0x0000000363457220 */ /* 0x080fe20000410000 */
[-C--:B------:R-:W-:Y:S01]  /*58c0*/  FMUL.FTZ R85, R103, R3.reuse ;  /* 0x0000000367557220 */ /* 0x080fe20000410000 */
[-C--:B------:R-:W-:Y:S01]  /*58d0*/  FMUL.FTZ R93, R107, R3.reuse ;  /* 0x000000036b5d7220 */ /* 0x080fe20000410000 */
[----:B------:R-:W-:Y:S01]  /*58e0*/  FMUL.FTZ R101, R111, R3 ;  /* 0x000000036f657220 */ /* 0x000fe20000410000 */
[----:B------:R-:W-:-:S02]  /*58f0*/  IMAD.X R131, RZ, RZ, R11, P3 ;  /* 0x000000ffff837224 */ /* 0x000fc400018e060b */
[----:B--2---:R-:W-:Y:S01]  /*5900*/  @P0 FMUL.FTZ R12, R12, 0.69314718246459960938 ;  /* 0x3f3172180c0c0820 */ /* 0x004fe20000410000 */
[----:B------:R-:W-:Y:S01]  /*5910*/  FMUL.FTZ R177, R130, R3 ;  /* 0x0000000382b17220 */ /* 0x000fe20000410000 */
[C---:B------:R-:W-:Y:S01]  /*5920*/  IADD3 R111, P4, R10.reuse, 0xc040, RZ ;  /* 0x0000c0400a6f7810 */ /* 0x040fe20007f9e0ff */
[-C--:B------:R-:W-:Y:S01]  /*5930*/  FMUL.FTZ R25, R25, R7.reuse ;  /* 0x0000000719197220 */ /* 0x080fe20000410000 */
[----:B------:R-:W-:Y:S01]  /*5940*/  @P0 FFMA.FTZ R6, R13, R0, R12 ;  /* 0x000000000d060223 */ /* 0x000fe2000001000c */
[----:B------:R-:W-:Y:S01]  /*5950*/  IADD3 R107, P5, R10, 0xc020, RZ ;  /* 0x0000c0200a6b7810 */ /* 0x000fe20007fbe0ff */
[-C--:B------:R-:W-:Y:S01]  /*5960*/  FMUL.FTZ R24, R24, R7.reuse ;  /* 0x0000000718187220 */ /* 0x080fe20000410000 */
[----:B------:R-:W-:Y:S01]  /*5970*/  IADD3 R103, P6, R10, 0xc000, RZ ;  /* 0x0000c0000a677810 */ /* 0x000fe20007fde0ff */
[----:B0-----:R-:W-:Y:S01]  /*5980*/  @P1 FMUL.FTZ R15, R14, 0.69314718246459960938 ;  /* 0x3f3172180e0f1820 */ /* 0x001fe20000410000 */
[----:B------:R-:W-:Y:S01]  /*5990*/  IADD3 R99, P0, R10, 0x8060, RZ ;  /* 0x000080600a637810 */ /* 0x000fe20007f1e0ff */
[-C--:B------:R-:W-:Y:S01]  /*59a0*/  FMUL.FTZ R28, R28, R7.reuse ;  /* 0x000000071c1c7220 */ /* 0x080fe20000410000 */
[----:B------:R-:W-:Y:S01]  /*59b0*/  IADD3 R95, P2, R10, 0x8040, RZ ;  /* 0x000080400a5f7810 */ /* 0x000fe20007f5e0ff */
[----:B------:R-:W-:Y:S01]  /*59c0*/  @P1 FFMA.FTZ R5, R52, R4, R15 ;  /* 0x0000000434051223 */ /* 0x000fe2000001000f */
[C---:B------:R-:W-:Y:S01]  /*59d0*/  IADD3 R13, P1, R10.reuse, 0x20, RZ ;  /* 0x000000200a0d7810 */ /* 0x040fe20007f3e0ff */
[-C--:B------:R-:W-:Y:S01]  /*59e0*/  FMUL.FTZ R33, R33, R7.reuse ;  /* 0x0000000721217220 */ /* 0x080fe20000410000 */
[----:B------:R-:W-:Y:S01]  /*59f0*/  IADD3 R14, P3, R10, 0x8020, RZ ;  /* 0x000080200a0e7810 */ /* 0x000fe20007f7e0ff */
        /* <DEDUP_REMOVED lines=60> */
[----:B------:R-:W-:Y:S01]  /*5dc0*/  FMUL.FTZ R7, R91, R3 ;  /* 0x000000035b077220 */ /* 0x000fe20000410000 */
        /* <DEDUP_REMOVED lines=20> */
[----:B------:R-:W-:Y:S01]  /*5f10*/  SHF.R.U64 R4, R4, 0x3, RZ ;  /* 0x0000000304047819 */ /* 0x000fe200000012ff */
[----:B------:R-:W-:-:S02]  /*5f20*/  IMAD.X R163, RZ, RZ, R11, P0 ;  /* 0x000000ffffa37224 */ /* 0x000fc400000e060b */
[----:B------:R-:W-:Y:S01]  /*5f30*/  FMUL.FTZ R183, R142, R3 ;  /* 0x000000038eb77220 */ /* 0x000fe20000410000 */
[--C-:B------:R-:W-:Y:S01]  /*5f40*/  IMAD.X R165, RZ, RZ, R11.reuse, P1 ;  /* 0x000000ffffa57224 */ /* 0x100fe200008e060b */
[----:B------:R-:W-:Y:S01]  /*5f50*/  LOP3.LUT R142, R4, R103, RZ, 0x3c, !PT ;  /* 0x00000067048e7212 */ /* 0x000fe200078e3cff */
[--C-:B------:R-:W-:Y:S01]  /*5f60*/  IMAD.X R167, RZ, RZ, R11.reuse, P2 ;  /* 0x000000ffffa77224 */ /* 0x100fe200010e060b */
[----:B------:R-:W-:Y:S01]  /*5f70*/  SHF.R.U64 R10, R20, 0x3, RZ ;  /* 0x00000003140a7819 */ /* 0x000fe200000012ff */
[----:B------:R-:W-:Y:S01]  /*5f80*/  IMAD.X R169, RZ, RZ, R11, P3 ;  /* 0x000000ffffa97224 */ /* 0x000fe200018e060b */
[----:B------:R-:W-:Y:S01]  /*5f90*/  LOP3.LUT R11, R14, 0x380, RZ, 0xc0, !PT ;  /* 0x000003800e0b7812 */ /* 0x000fe200078ec0ff */
[-C--:B------:R-:W-:Y:S01]  /*5fa0*/  FMUL.FTZ R181, R138, R3.reuse ;  /* 0x000000038ab57220 */ /* 0x080fe20000410000 */
[----:B------:R-:W-:Y:S01]  /*5fb0*/  LOP3.LUT R4, R13, 0x380, RZ, 0xc0, !PT ;  /* 0x000003800d047812 */ /* 0x000fe200078ec0ff */
[-C--:B------:R-:W-:Y:S01]  /*5fc0*/  FMUL.FTZ R27, R27, R3.reuse ;  /* 0x000000031b1b7220 */ /* 0x080fe20000410000 */
[----:B------:R-:W-:Y:S01]  /*5fd0*/  SHF.R.U64 R11, R11, 0x3, RZ ;  /* 0x000000030b0b7819 */ /* 0x000fe200000012ff */
[----:B------:R-:W-:Y:S01]  /*5fe0*/  FMUL.FTZ R26, R26, R3 ;  /* 0x000000031a1a7220 */ /* 0x000fe20000410000 */
[----:B------:R-:W-:Y:S01]  /*5ff0*/  LOP3.LUT R138, R10, R107, RZ, 0x3c, !PT ;  /* 0x0000006b0a8a7212 */ /* 0x000fe200078e3cff */
[-C--:B------:R-:W-:Y:S01]  /*6000*/  FMUL.FTZ R31, R31, R3.reuse ;  /* 0x000000031f1f7220 */ /* 0x080fe20000410000 */
[----:B------:R-:W-:Y:S01]  /*6010*/  LOP3.LUT R154, R11, R14, RZ, 0x3c, !PT ;  /* 0x0000000e0b9a7212 */ /* 0x000fe200078e3cff */
[-C--:B------:R-:W-:Y:S01]  /*6020*/  FMUL.FTZ R30, R30, R3.reuse ;  /* 0x000000031e1e7220 */ /* 0x080fe20000410000 */
[----:B------:R-:W-:Y:S01]  /*6030*/  SHF.R.U64 R4, R4, 0x3, RZ ;  /* 0x0000000304047819 */ /* 0x000fe200000012ff */
[-C--:B------:R-:W-:Y:S01]  /*6040*/  FMUL.FTZ R35, R35, R3.reuse ;  /* 0x0000000323237220 */ /* 0x080fe20000410000 */
[----:B------:R-:W-:Y:S01]  /*6050*/  LOP3.LUT R11, R12, 0x380, RZ, 0xc0, !PT ;  /* 0x000003800c0b7812 */ /* 0x000fe200078ec0ff */
[-C--:B------:R-:W-:Y:S01]  /*6060*/  FMUL.FTZ R34, R34, R3.reuse ;  /* 0x0000000322227220 */ /* 0x080fe20000410000 */
[----:B------:R-:W-:Y:S01]  /*6070*/  LOP3.LUT R10, R95, 0x380, RZ, 0xc0, !PT ;  /* 0x000003805f0a7812 */ /* 0x000fe200078ec0ff */
        /* <DEDUP_REMOVED lines=43> */
[----:B------:R-:W-:Y:S01]  /*6330*/  LOP3.LUT R150, R4, R13, RZ, 0x3c, !PT ;  /* 0x0000000d04967212 */ /* 0x000fe200078e3cff */
[----:B------:R-:W-:Y:S01]  /*6340*/  ULDC UR10, c[0x0][0xc44] ;  /* 0x00031100000a7ab9 */ /* 0x000fe20000000800 */
[----:B------:R-:W-:Y:S01]  /*6350*/  SHF.R.U64 R11, R11, 0x3, RZ ;  /* 0x000000030b0b7819 */ /* 0x000fe200000012ff */
[----:B------:R-:W-:Y:S01]  /*6360*/  UIMAD UR10, UR10, UR4, UR46 ;  /* 0x000000040a0a72a4 */ /* 0x000fe2000f8e022e */
[----:B------:R-:W-:-:S02]  /*6370*/  SHF.R.U64 R10, R10, 0x3, RZ ;  /* 0x000000030a0a7819 */ /* 0x000fc400000012ff */
[----:B------:R-:W-:Y:S01]  /*6380*/  IADD3 R13, P3, R8, 0x1000, RZ ;  /* 0x00001000080d7810 */ /* 0x000fe20007f7e0ff */
[----:B------:R-:W-:Y:S01]  /*6390*/  USHF.R.S32.HI UR11, URZ, 0x1f, UR10 ;  /* 0x0000001f3f0b7899 */ /* 0x000fe2000801140a */
[----:B------:R-:W-:Y:S01]  /*63a0*/  LOP3.LUT R162, R11, R12, RZ, 0x3c, !PT ;  /* 0x0000000c0ba27212 */ /* 0x000fe200078e3cff */
[----:B------:R-:W-:Y:S01]  /*63b0*/  UIMAD.WIDE.U32 UR4, UR10, UR6, URZ ;  /* 0x000000060a0472a5 */ /* 0x000fe2000f8e003f */
[----:B------:R-:W-:Y:S01]  /*63c0*/  LOP3.LUT R152, R10, R95, RZ, 0x3c, !PT ;  /* 0x0000005f0a987212 */ /* 0x000fe200078e3cff */
[----:B------:R-:W-:Y:S01]  /*63d0*/  UIMAD UR6, UR11, UR6, URZ ;  /* 0x000000060b0672a4 */ /* 0x000fe2000f8e023f */
[----:B------:R-:W-:Y:S02]  /*63e0*/  LOP3.LUT R12, R13, 0x380, RZ, 0xc0, !PT ;  /* 0x000003800d0c7812 */ /* 0x000fe400078ec0ff */
[----:B------:R-:W-:Y:S01]  /*63f0*/  LOP3.LUT R20, R99, 0x380, RZ, 0xc0, !PT ;  /* 0x0000038063147812 */ /* 0x000fe200078ec0ff */
[----:B------:R-:W-:Y:S01]  /*6400*/  UIMAD UR6, UR10, UR7, UR6 ;  /* 0x000000070a0672a4 */ /* 0x000fe2000f8e0206 */
[----:B------:R-:W-:Y:S01]  /*6410*/  LOP3.LUT R10, R91, 0x380, RZ, 0xc0, !PT ;  /* 0x000003805b0a7812 */ /* 0x000fe200078ec0ff */
[----:B------:R-:W-:Y:S01]  /*6420*/  USHF.R.S32.HI UR7, URZ, 0x1f, UR41 ;  /* 0x0000001f3f077899 */ /* 0x000fe20008011429 */
[----:B------:R-:W-:Y:S01]  /*6430*/  SHF.R.U64 R12, R12, 0x3, RZ ;  /* 0x000000030c0c7819 */ /* 0x000fe200000012ff */
[----:B------:R-:W-:Y:S01]  /*6440*/  IMAD.U32 R11, RZ, RZ, UR5 ;  /* 0x00000005ff0b7e24 */ /* 0x000fe2000f8e00ff */
[----:B------:R-:W-:-:S02]  /*6450*/  SHF.R.U64 R20, R20, 0x3, RZ ;  /* 0x0000000314147819 */ /* 0x000fc400000012ff */
[----:B------:R-:W-:Y:S02]  /*6460*/  SHF.R.U64 R10, R10, 0x3, RZ ;  /* 0x000000030a0a7819 */ /* 0x000fe400000012ff */
[----:B------:R-:W-:Y:S01]  /*6470*/  LOP3.LUT R12, R12, R13, RZ, 0x3c, !PT ;  /* 0x0000000d0c0c7212 */ /* 0x000fe200078e3cff */
[----:B------:R-:W-:Y:S01]  /*6480*/  IMAD.X R13, RZ, RZ, R9, P3 ;  /* 0x000000ffff0d7224 */ /* 0x000fe200018e0609 */
[----:B------:R-:W-:Y:S02]  /*6490*/  LOP3.LUT R146, R20, R99, RZ, 0x3c, !PT ;  /* 0x0000006314927212 */ /* 0x000fe400078e3cff */
[----:B------:R-:W-:Y:S02]  /*64a0*/  LOP3.LUT R156, R10, R91, RZ, 0x3c, !PT ;  /* 0x0000005b0a9c7212 */ /* 0x000fe400078e3cff */
[----:B------:R-:W-:Y:S02]  /*64b0*/  LOP3.LUT R10, R21, 0x380, RZ, 0xc0, !PT ;  /* 0x00000380150a7812 */ /* 0x000fe400078ec0ff */
[----:B------:R-:W-:-:S02]  /*64c0*/  IADD3 R99, P3, R8, 0x8000, RZ ;  /* 0x0000800008637810 */ /* 0x000fc40007f7e0ff */
[----:B------:R-:W-:Y:S02]  /*64d0*/  SHF.R.U64 R10, R10, 0x3, RZ ;  /* 0x000000030a0a7819 */ /* 0x000fe400000012ff */
[----:B------:R-:W-:Y:S02]  /*64e0*/  LOP3.LUT R98, R99, 0x380, RZ, 0xc0, !PT ;  /* 0x0000038063627812 */ /* 0x000fe400078ec0ff */
[----:B------:R-:W-:Y:S01]  /*64f0*/  LOP3.LUT R164, R10, R21, RZ, 0x3c, !PT ;  /* 0x000000150aa47212 */ /* 0x000fe200078e3cff */
[----:B------:R-:W-:Y:S01]  /*6500*/  IMAD.U32 R10, RZ, RZ, UR4 ;  /* 0x00000004ff0a7e24 */ /* 0x000fe2000f8e00ff */
[----:B------:R-:W-:Y:S01]  /*6510*/  SHF.R.U64 R98, R98, 0x3, RZ ;  /* 0x0000000362627819 */ /* 0x000fe200000012ff */
[----:B------:R-:W-:Y:S01]  /*6520*/  UIADD3 UR4, UR5, UR6, URZ ;  /* 0x0000000605047290 */ /* 0x000fe2000fffe03f */
[----:B------:R-:W-:Y:S02]  /*6530*/  LOP3.LUT R21, R0, 0x380, RZ, 0xc0, !PT ;  /* 0x0000038000157812 */ /* 0x000fe400078ec0ff */
[----:B------:R-:W-:Y:S01]  /*6540*/  LOP3.LUT R98, R98, R99, RZ, 0x3c, !PT ;  /* 0x0000006362627212 */ /* 0x000fe200078e3cff */
[--C-:B------:R-:W-:Y:S01]  /*6550*/  IMAD.X R99, RZ, RZ, R9.reuse, P3 ;  /* 0x000000ffff637224 */ /* 0x100fe200018e0609 */
[----:B------:R-:W-:Y:S01]  /*6560*/  SHF.R.U64 R21, R21, 0x3, RZ ;  /* 0x0000000315157819 */ /* 0x000fe200000012ff */
[----:B------:R-:W-:Y:S01]  /*6570*/  IMAD.U32 R11, RZ, RZ, UR4 ;  /* 0x00000004ff0b7e24 */ /* 0x000fe2000f8e00ff */
[C---:B------:R-:W-:Y:S01]  /*6580*/  IADD3 R215, P3, R8.reuse, 0xf000, RZ ;  /* 0x0000f00008d77810 */ /* 0x040fe20007f7e0ff */
[----:B------:R-:W-:Y:S01]  /*6590*/  ULDC.64 UR4, c[0x0][0xb88] ;  /* 0x0002e20000047ab9 */ /* 0x000fe20000000a00 */
[----:B------:R-:W-:Y:S01]  /*65a0*/  LOP3.LUT R168, R21, R0, RZ, 0x3c, !PT ;  /* 0x0000000015a87212 */ /* 0x000fe200078e3cff */
[----:B------:R-:W-:Y:S01]  /*65b0*/  ULDC UR6, c[0x0][0xa88] ;  /* 0x0002a20000067ab9 */ /* 0x000fe20000000800 */
[----:B------:R-:W-:Y:S01]  /*65c0*/  LOP3.LUT R0, R215, 0x380, RZ, 0xc0, !PT ;  /* 0x00000380d7007812 */ /* 0x000fe200078ec0ff */
[----:B------:R-:W-:Y:S01]  /*65d0*/  IMAD.X R127, RZ, RZ, R9, P3 ;  /* 0x000000ffff7f7224 */ /* 0x000fe200018e0609 */
[----:B------:R-:W-:-:S02]  /*65e0*/  IADD3 R95, P2, R8, 0x7000, RZ ;  /* 0x00007000085f7810 */ /* 0x000fc40007f5e0ff */
[----:B------:R-:W-:Y:S02]  /*65f0*/  SHF.R.U64 R0, R0, 0x3, RZ ;  /* 0x0000000300007819 */ /* 0x000fe400000012ff */
[----:B------:R-:W-:Y:S02]  /*6600*/  LOP3.LUT R94, R95, 0x380, RZ, 0xc0, !PT ;  /* 0x000003805f5e7812 */ /* 0x000fe400078ec0ff */
[----:B------:R-:W-:Y:S02]  /*6610*/  LOP3.LUT R126, R0, R215, RZ, 0x3c, !PT ;  /* 0x000000d7007e7212 */ /* 0x000fe400078e3cff */
[----:B------:R-:W0:Y:S01]  /*6620*/  LDC R0, c[0x0][0xbe8] ;  /* 0x0002fa00ff007b82 */ /* 0x000e220000000800 */
[----:B------:R-:W-:Y:S02]  /*6630*/  SHF.R.U64 R94, R94, 0x3, RZ ;  /* 0x000000035e5e7819 */ /* 0x000fe400000012ff */
[----:B------:R-:W-:Y:S02]  /*6640*/  LOP3.LUT R4, R57, 0x380, RZ, 0xc0, !PT ;  /* 0x0000038039047812 */ /* 0x000fe400078ec0ff */
[----:B------:R-:W-:Y:S01]  /*6650*/  LOP3.LUT R94, R94, R95, RZ, 0x3c, !PT ;  /* 0x0000005f5e5e7212 */ /* 0x000fe200078e3cff */
[----:B------:R-:W-:Y:S01]  /*6660*/  IMAD.X R95, RZ, RZ, R9, P2 ;  /* 0x000000ffff5f7224 */ /* 0x000fe200010e0609 */
[----:B------:R-:W-:-:S02]  /*6670*/  IADD3 R123, P2, R8, 0xe000, RZ ;  /* 0x0000e000087b7810 */ /* 0x000fc40007f5e0ff */
[----:B------:R-:W-:Y:S02]  /*6680*/  SHF.R.U64 R4, R4, 0x3, RZ ;  /* 0x0000000304047819 */ /* 0x000fe400000012ff */
[----:B------:R-:W-:Y:S02]  /*6690*/  LOP3.LUT R122, R123, 0x380, RZ, 0xc0, !PT ;  /* 0x000003807b7a7812 */ /* 0x000fe400078ec0ff */
[----:B------:R-:W-:Y:S02]  /*66a0*/  F2FP.BF16.F32.PACK_AB R24, R25, R24 ;  /* 0x000000181918723e */ /* 0x000fe400000010ff */
[----:B------:R-:W-:Y:S02]  /*66b0*/  SHF.R.U64 R122, R122, 0x3, RZ ;  /* 0x000000037a7a7819 */ /* 0x000fe400000012ff */
[----:B------:R-:W-:Y:S02]  /*66c0*/  F2FP.BF16.F32.PACK_AB R25, R27, R26 ;  /* 0x0000001a1b19723e */ /* 0x000fe400000010ff */
[----:B------:R-:W-:Y:S01]  /*66d0*/  LOP3.LUT R122, R122, R123, RZ, 0x3c, !PT ;  /* 0x0000007b7a7a7212 */ /* 0x000fe200078e3cff */
[----:B------:R-:W-:Y:S01]  /*66e0*/  IMAD.X R123, RZ, RZ, R9, P2 ;  /* 0x000000ffff7b7224 */ /* 0x000fe200010e0609 */
[----:B------:R-:W-:-:S02]  /*66f0*/  F2FP.BF16.F32.PACK_AB R27, R31, R30 ;  /* 0x0000001e1f1b723e */ /* 0x000fc400000010ff */
[----:B------:R-:W1:Y:S01]  /*6700*/  LDC R31, c[0x0][0xc38] ;  /* 0x00030e00ff1f7b82 */ /* 0x000e620000000800 */
[----:B0-----:R-:W-:Y:S02]  /*6710*/  ISETP.NE.AND P2, PT, R0, 0x1, PT ;  /* 0x000000010000780c */ /* 0x001fe40003f45270 */
[----:B------:R-:W-:Y:S02]  /*6720*/  LOP3.LUT R158, R4, R57, RZ, 0x3c, !PT ;  /* 0x00000039049e7212 */ /* 0x000fe400078e3cff */
[----:B------:R-:W-:Y:S02]  /*6730*/  LOP3.LUT R4, R15, 0x380, RZ, 0xc0, !PT ;  /* 0x000003800f047812 */ /* 0x000fe400078ec0ff */
[----:B------:R-:W-:Y:S02]  /*6740*/  MOV R170, R170 ;  /* 0x000000aa00aa7202 */ /* 0x000fe40000000f00 */
[----:B------:R-:W-:Y:S02]  /*6750*/  F2FP.BF16.F32.PACK_AB R26, R187, R28 ;  /* 0x0000001cbb1a723e */ /* 0x000fe400000010ff */
[----:B------:R-:W-:-:S02]  /*6760*/  SHF.R.U64 R4, R4, 0x3, RZ ;  /* 0x0000000304047819 */ /* 0x000fc400000012ff */
[----:B------:R-:W-:Y:S01]  /*6770*/  IADD3 R57, P0, R8, 0x5000, RZ ;  /* 0x0000500008397810 */ /* 0x000fe20007f1e0ff */
[----:B------:R0:W-:Y:S01]  /*6780*/  STSM.16.M88.4 [R170], R24 ;  /* 0x00000018aa007844 */ /* 0x0001e20000000200 */
[----:B------:R-:W-:Y:S02]  /*6790*/  LOP3.LUT R160, R4, R15, RZ, 0x3c, !PT ;  /* 0x0000000f04a07212 */ /* 0x000fe400078e3cff */
[----:B------:R-:W-:Y:S02]  /*67a0*/  LOP3.LUT R4, R53, 0x380, RZ, 0xc0, !PT ;  /* 0x0000038035047812 */ /* 0x000fe400078ec0ff */
[----:B------:R-:W-:Y:S02]  /*67b0*/  F2FP.BF16.F32.PACK_AB R32, R33, R32 ;  /* 0x000000202120723e */ /* 0x000fe400000010ff */
[----:B------:R-:W-:Y:S02]  /*67c0*/  SHF.R.U64 R4, R4, 0x3, RZ ;  /* 0x0000000304047819 */ /* 0x000fe400000012ff */
[----:B------:R-:W-:-:S02]  /*67d0*/  F2FP.BF16.F32.PACK_AB R33, R35, R34 ;  /* 0x000000222321723e */ /* 0x000fc400000010ff */
[----:B------:R-:W-:Y:S01]  /*67e0*/  LOP3.LUT R166, R4, R53, RZ, 0x3c, !PT ;  /* 0x0000003504a67212 */ /* 0x000fe200078e3cff */
[----:B------:R-:W-:Y:S01]  /*67f0*/  IMAD R4, RZ, RZ, -UR46 ;  /* 0x8000002eff047e24 */ /* 0x000fe2000f8e02ff */
[----:B------:R-:W-:Y:S02]  /*6800*/  IADD3 R91, P1, R8, 0x6000, RZ ;  /* 0x00006000085b7810 */ /* 0x000fe40007f3e0ff */
[----:B------:R-:W-:Y:S01]  /*6810*/  LOP3.LUT R56, R57, 0x380, RZ, 0xc0, !PT ;  /* 0x0000038039387812 */ /* 0x000fe200078ec0ff */
[----:B0-----:R-:W0:Y:S01]  /*6820*/  @P2 LDC R24, c[0x0][0xbec] ;  /* 0x0002fb00ff182b82 */ /* 0x001e220000000800 */
[----:B-1----:R-:W-:Y:S01]  /*6830*/  IMAD R4, R31, R4, UR39 ;  /* 0x000000271f047e24 */ /* 0x002fe2000f8e0204 */
[----:B------:R-:W-:Y:S02]  /*6840*/  F2FP.BF16.F32.PACK_AB R35, R39, R38 ;  /* 0x000000262723723e */ /* 0x000fe400000010ff */
[----:B------:R-:W-:Y:S01]  /*6850*/  LOP3.LUT R90, R91, 0x380, RZ, 0xc0, !PT ;  /* 0x000003805b5a7812 */ /* 0x000fe200078ec0ff */
[----:B------:R-:W-:Y:S01]  /*6860*/  IMAD R39, R4, 0x80, R210 ;  /* 0x0000008004277824 */ /* 0x000fe200078e02d2 */
[----:B------:R-:W-:-:S02]  /*6870*/  SHF.R.U64 R56, R56, 0x3, RZ ;  /* 0x0000000338387819 */ /* 0x000fc400000012ff */
[----:B------:R-:W1:Y:S01]  /*6880*/  @P2 LDC R25, c[0x0][0xbf0] ;  /* 0x0002fc00ff192b82 */ /* 0x000e620000000800 */
[----:B------:R-:W-:Y:S02]  /*6890*/  SHF.R.U64 R90, R90, 0x3, RZ ;  /* 0x000000035a5a7819 */ /* 0x000fe400000012ff */
[----:B------:R-:W-:Y:S01]  /*68a0*/  LOP3.LUT R56, R56, R57, RZ, 0x3c, !PT ;  /* 0x0000003938387212 */ /* 0x000fe200078e3cff */
[----:B------:R-:W-:Y:S01]  /*68b0*/  IMAD.X R57, RZ, RZ, R9, P0 ;  /* 0x000000ffff397224 */ /* 0x000fe200000e0609 */
[----:B------:R-:W-:Y:S01]  /*68c0*/  F2FP.BF16.F32.PACK_AB R34, R37, R36 ;  /* 0x000000242522723e */ /* 0x000fe200000010ff */
[----:B------:R-:W-:Y:S01]  /*68d0*/  IMAD.MOV.U32 R37, RZ, RZ, R39 ;  /* 0x000000ffff257224 */ /* 0x000fe200078e0027 */
[----:B------:R-:W-:Y:S01]  /*68e0*/  MOV R150, R150 ;  /* 0x0000009600967202 */ /* 0x000fe20000000f00 */
[----:B------:R-:W2:Y:S01]  /*68f0*/  LDC.64 R30, c[0x0][0xb98] ;  /* 0x0002e600ff1e7b82 */ /* 0x000ea20000000a00 */
[----:B------:R-:W-:Y:S02]  /*6900*/  IADD3 R115, P0, R8, 0xc000, RZ ;  /* 0x0000c00008737810 */ /* 0x000fe40007f1e0ff */
[----:B------:R-:W-:Y:S01]  /*6910*/  LOP3.LUT R90, R90, R91, RZ, 0x3c, !PT ;  /* 0x0000005b5a5a7212 */ /* 0x000fe200078e3cff */
[----:B------:R-:W-:Y:S01]  /*6920*/  IMAD.X R91, RZ, RZ, R9, P1 ;  /* 0x000000ffff5b7224 */ /* 0x000fe200008e0609 */
[----:B------:R-:W-:Y:S01]  /*6930*/  F2FP.BF16.F32.PACK_AB R40, R41, R40 ;  /* 0x000000282928723e */ /* 0x000fe200000010ff */
[----:B------:R3:W-:Y:S01]  /*6940*/  STSM.16.M88.4 [R150], R32 ;  /* 0x0000002096007844 */ /* 0x0007e20000000200 */
[----:B------:R-:W-:Y:S01]  /*6950*/  IADD3 R119, P1, R8, 0xd000, RZ ;  /* 0x0000d00008777810 */ /* 0x000fe20007f3e0ff */
[----:B0-----:R-:W-:Y:S01]  /*6960*/  @P2 IMAD.HI.U32 R24, R39, R24, RZ ;  /* 0x0000001827182227 */ /* 0x001fe200078e00ff */
[----:B------:R-:W-:-:S02]  /*6970*/  LOP3.LUT R114, R115, 0x380, RZ, 0xc0, !PT ;  /* 0x0000038073727812 */ /* 0x000fc400078ec0ff */
[----:B------:R-:W-:Y:S02]  /*6980*/  F2FP.BF16.F32.PACK_AB R41, R43, R42 ;  /* 0x0000002a2b29723e */ /* 0x000fe400000010ff */
[----:B------:R-:W-:Y:S02]  /*6990*/  F2FP.BF16.F32.PACK_AB R48, R49, R48 ;  /* 0x000000303130723e */ /* 0x000fe400000010ff */
[----:B------:R-:W-:Y:S02]  /*69a0*/  LOP3.LUT R52, R111, 0x380, RZ, 0xc0, !PT ;  /* 0x000003806f347812 */ /* 0x000fe400078ec0ff */
[----:B-1----:R-:W-:Y:S02]  /*69b0*/  @P2 SHF.R.U32.HI R37, RZ, R25, R24 ;  /* 0x00000019ff252219 */ /* 0x002fe40000011618 */
[----:B------:R-:W-:Y:S02]  /*69c0*/  MOV R160, R160 ;  /* 0x000000a000a07202 */ /* 0x000fe40000000f00 */
[----:B------:R-:W-:Y:S01]  /*69d0*/  F2FP.BF16.F32.PACK_AB R42, R45, R44 ;  /* 0x0000002c2d2a723e */ /* 0x000fe200000010ff */
[----:B---3--:R-:W-:Y:S01]  /*69e0*/  IMAD.MOV R33, RZ, RZ, -R37 ;  /* 0x000000ffff217224 */ /* 0x008fe200078e0a25 */
[----:B------:R-:W-:Y:S01]  /*69f0*/  F2FP.BF16.F32.PACK_AB R43, R47, R46 ;  /* 0x0000002e2f2b723e */ /* 0x000fe200000010ff */
[----:B--2---:R-:W-:Y:S01]  /*6a00*/  IMAD R28, R30, UR7, RZ ;  /* 0x000000071e1c7c24 */ /* 0x004fe2000f8e02ff */
[----:B------:R-:W-:Y:S01]  /*6a10*/  F2FP.BF16.F32.PACK_AB R49, R51, R50 ;  /* 0x000000323331723e */ /* 0x000fe200000010ff */
[----:B------:R-:W-:Y:S01]  /*6a20*/  IMAD R33, R0, R33, R39 ;  /* 0x0000002100217224 */ /* 0x000fe200078e0227 */
[----:B------:R-:W-:Y:S01]  /*6a30*/  MOV R168, R168 ;  /* 0x000000a800a87202 */ /* 0x000fe20000000f00 */
[----:B------:R-:W-:Y:S01]  /*6a40*/  IMAD.WIDE.U32 R10, R30, UR41, R10 ;  /* 0x000000291e0a7c25 */ /* 0x000fe2000f8e000a */
[----:B------:R-:W-:Y:S01]  /*6a50*/  F2FP.BF16.F32.PACK_AB R50, R204, R189 ;  /* 0x000000bdcc32723e */ /* 0x000fe200000010ff */
[----:B------:R-:W-:Y:S01]  /*6a60*/  STSM.16.M88.4 [R160], R40 ;  /* 0x00000028a0007844 */ /* 0x000fe20000000200 */
[----:B------:R-:W-:Y:S01]  /*6a70*/  F2FP.BF16.F32.PACK_AB R51, R55, R54 ;  /* 0x000000363733723e */ /* 0x000fe200000010ff */
[----:B------:R-:W-:Y:S01]  /*6a80*/  IMAD R28, R31, UR41, R28 ;  /* 0x000000291f1c7c24 */ /* 0x000fe2000f8e021c */
[----:B------:R-:W-:Y:S01]  /*6a90*/  MOV R166, R166 ;  /* 0x000000a600a67202 */ /* 0x000fe20000000f00 */
[----:B------:R-:W-:Y:S01]  /*6aa0*/  IMAD R32, R4, 0x80, R208 ;  /* 0x0000008004207824 */ /* 0x000fe200078e02d0 */
[----:B------:R-:W-:Y:S01]  /*6ab0*/  F2FP.BF16.F32.PACK_AB R24, R203, R188 ;  /* 0x000000bccb18723e */ /* 0x000fe200000010ff */
[----:B------:R-:W-:Y:S01]  /*6ac0*/  STSM.16.M88.4 [R168], R48 ;  /* 0x00000030a8007844 */ /* 0x000fe20000000200 */
[----:B------:R-:W-:-:S02]  /*6ad0*/  F2FP.BF16.F32.PACK_AB R25, R59, R58 ;  /* 0x0000003a3b19723e */ /* 0x000fc400000010ff */
[----:B------:R-:W-:Y:S02]  /*6ae0*/  F2FP.BF16.F32.PACK_AB R26, R202, R60 ;  /* 0x0000003cca1a723e */ /* 0x000fe400000010ff */
[----:B------:R-:W-:Y:S02]  /*6af0*/  F2FP.BF16.F32.PACK_AB R27, R63, R62 ;  /* 0x0000003e3f1b723e */ /* 0x000fe400000010ff */
[----:B------:R-:W-:Y:S02]  /*6b00*/  LOP3.LUT R118, R119, 0x380, RZ, 0xc0, !PT ;  /* 0x0000038077767812 */ /* 0x000fe400078ec0ff */
[----:B------:R-:W-:Y:S01]  /*6b10*/  SHF.R.U64 R114, R114, 0x3, RZ ;  /* 0x0000000372727819 */ /* 0x000fe200000012ff */
[----:B------:R0:W-:Y:S01]  /*6b20*/  STSM.16.M88.4 [R166], R24 ;  /* 0x00000018a6007844 */ /* 0x0001e20000000200 */
[----:B------:R-:W-:Y:S02]  /*6b30*/  SHF.R.U64 R52, R52, 0x3, RZ ;  /* 0x0000000334347819 */ /* 0x000fe400000012ff */
[----:B------:R-:W-:-:S02]  /*6b40*/  IADD3 R15, P4, R8, 0x2000, RZ ;  /* 0x00002000080f7810 */ /* 0x000fc40007f9e0ff */
[C---:B------:R-:W-:Y:S02]  /*6b50*/  IADD3 R21, P5, R8.reuse, 0x3000, RZ ;  /* 0x0000300008157810 */ /* 0x040fe40007fbe0ff */
[----:B------:R-:W-:Y:S02]  /*6b60*/  IADD3 R53, P6, R8, 0x4000, RZ ;  /* 0x0000400008357810 */ /* 0x000fe40007fde0ff */
[----:B------:R-:W-:Y:S02]  /*6b70*/  SHF.R.U64 R118, R118, 0x3, RZ ;  /* 0x0000000376767819 */ /* 0x000fe400000012ff */
[----:B------:R-:W-:Y:S01]  /*6b80*/  LOP3.LUT R114, R114, R115, RZ, 0x3c, !PT ;  /* 0x0000007372727212 */ /* 0x000fe200078e3cff */
[----:B------:R-:W-:Y:S01]  /*6b90*/  IMAD.X R115, RZ, RZ, R9, P0 ;  /* 0x000000ffff737224 */ /* 0x000fe200000e0609 */
[----:B------:R-:W-:Y:S02]  /*6ba0*/  F2FP.BF16.F32.PACK_AB R64, R65, R64 ;  /* 0x000000404140723e */ /* 0x000fe400000010ff */
[----:B------:R-:W-:-:S02]  /*6bb0*/  LOP3.LUT R134, R52, R111, RZ, 0x3c, !PT ;  /* 0x0000006f34867212 */ /* 0x000fc400078e3cff */
[----:B------:R-:W-:Y:S02]  /*6bc0*/  F2FP.BF16.F32.PACK_AB R65, R67, R66 ;  /* 0x000000424341723e */ /* 0x000fe400000010ff */
[----:B------:R-:W-:Y:S02]  /*6bd0*/  F2FP.BF16.F32.PACK_AB R72, R73, R72 ;  /* 0x000000484948723e */ /* 0x000fe400000010ff */
[----:B0-----:R-:W-:Y:S02]  /*6be0*/  F2FP.BF16.F32.PACK_AB R25, R7, R23 ;  /* 0x000000170719723e */ /* 0x001fe400000010ff */
[----:B------:R-:W-:Y:S02]  /*6bf0*/  LOP3.LUT R14, R15, 0x380, RZ, 0xc0, !PT ;  /* 0x000003800f0e7812 */ /* 0x000fe400078ec0ff */
[----:B------:R-:W-:Y:S02]  /*6c00*/  LOP3.LUT R20, R21, 0x380, RZ, 0xc0, !PT ;  /* 0x0000038015147812 */ /* 0x000fe400078ec0ff */
[----:B------:R-:W-:-:S02]  /*6c10*/  LOP3.LUT R52, R53, 0x380, RZ, 0xc0, !PT ;  /* 0x0000038035347812 */ /* 0x000fc400078ec0ff */
[----:B------:R-:W-:Y:S02]  /*6c20*/  MOV R164, R164 ;  /* 0x000000a400a47202 */ /* 0x000fe40000000f00 */
[----:B------:R-:W-:Y:S02]  /*6c30*/  F2FP.BF16.F32.PACK_AB R66, R201, R68 ;  /* 0x00000044c942723e */ /* 0x000fe400000010ff */
[----:B------:R-:W-:Y:S02]  /*6c40*/  F2FP.BF16.F32.PACK_AB R67, R71, R70 ;  /* 0x000000464743723e */ /* 0x000fe400000010ff */
[----:B------:R-:W-:Y:S02]  /*6c50*/  F2FP.BF16.F32.PACK_AB R73, R75, R74 ;  /* 0x0000004a4b49723e */ /* 0x000fe400000010ff */
[----:B------:R-:W-:Y:S01]  /*6c60*/  F2FP.BF16.F32.PACK_AB R80, R81, R80 ;  /* 0x000000505150723e */ /* 0x000fe200000010ff */
[----:B------:R-:W-:Y:S01]  /*6c70*/  STSM.16.M88.4 [R164], R64 ;  /* 0x00000040a4007844 */ /* 0x000fe20000000200 */
[----:B------:R-:W-:-:S02]  /*6c80*/  SHF.R.S32.HI R23, RZ, 0x1f, R37 ;  /* 0x0000001fff177819 */ /* 0x000fc40000011425 */
[----:B------:R-:W-:Y:S02]  /*6c90*/  SHF.R.S32.HI R7, RZ, 0x1f, R33 ;  /* 0x0000001fff077819 */ /* 0x000fe40000011421 */
[----:B------:R-:W-:Y:S02]  /*6ca0*/  IADD3 R10, P0, R37, R10, RZ ;  /* 0x0000000a250a7210 */ /* 0x000fe40007f1e0ff */
[----:B------:R-:W-:Y:S02]  /*6cb0*/  MOV R162, R162 ;  /* 0x000000a200a27202 */ /* 0x000fe40000000f00 */
        /* <DEDUP_REMOVED lines=8> */
[----:B------:R-:W-:Y:S02]  /*6d40*/  LOP3.LUT R119, R8, 0x380, RZ, 0xc0, !PT ;  /* 0x0000038008777812 */ /* 0x000fe400078ec0ff */
[----:B------:R-:W-:Y:S01]  /*6d50*/  MOV R156, R156 ;  /* 0x0000009c009c7202 */ /* 0x000fe20000000f00 */
[----:B------:R-:W-:Y:S01]  /*6d60*/  STSM.16.M88.4 [R158], R80 ;  /* 0x000000509e007844 */ /* 0x000fe20000000200 */
[----:B------:R-:W-:-:S02]  /*6d70*/  F2FP.BF16.F32.PACK_AB R24, R198, R88 ;  /* 0x00000058c618723e */ /* 0x000fc400000010ff */
[----:B------:R-:W-:Y:S02]  /*6d80*/  F2FP.BF16.F32.PACK_AB R26, R197, R92 ;  /* 0x0000005cc51a723e */ /* 0x000fe400000010ff */
[----:B------:R-:W-:Y:S02]  /*6d90*/  F2FP.BF16.F32.PACK_AB R27, R29, R61 ;  /* 0x0000003d1d1b723e */ /* 0x000fe400000010ff */
[----:B------:R-:W-:Y:S02]  /*6da0*/  SHF.R.U64 R14, R14, 0x3, RZ ;  /* 0x000000030e0e7819 */ /* 0x000fe400000012ff */
[----:B------:R-:W-:Y:S01]  /*6db0*/  SHF.R.U64 R20, R20, 0x3, RZ ;  /* 0x0000000314147819 */ /* 0x000fe200000012ff */
[----:B------:R0:W-:Y:S01]  /*6dc0*/  STSM.16.M88.4 [R156], R24 ;  /* 0x000000189c007844 */ /* 0x0001e20000000200 */
[----:B------:R-:W-:Y:S02]  /*6dd0*/  SHF.R.U64 R52, R52, 0x3, RZ ;  /* 0x0000000334347819 */ /* 0x000fe400000012ff */
[----:B------:R-:W-:Y:S01]  /*6de0*/  IADD3.X R11, R23, R11, R28, P0, !PT ;  /* 0x0000000b170b7210 */ /* 0x000fe200007fe41c */
[----:B------:R-:W-:Y:S01]  /*6df0*/  IMAD R28, R7, UR4, RZ ;  /* 0x00000004071c7c24 */ /* 0x000fe2000f8e02ff */
[----:B------:R-:W-:Y:S01]  /*6e00*/  SHF.R.U64 R119, R119, 0x3, RZ ;  /* 0x0000000377777819 */ /* 0x000fe200000012ff */
[----:B------:R-:W-:Y:S01]  /*6e10*/  IMAD R7, R0, UR6, RZ ;  /* 0x0000000600077c24 */ /* 0x000fe2000f8e02ff */
[----:B------:R-:W-:Y:S01]  /*6e20*/  LOP3.LUT R14, R14, R15, RZ, 0x3c, !PT ;  /* 0x0000000f0e0e7212 */ /* 0x000fe200078e3cff */
[--C-:B------:R-:W-:Y:S01]  /*6e30*/  IMAD.X R15, RZ, RZ, R9.reuse, P4 ;  /* 0x000000ffff0f7224 */ /* 0x100fe200020e0609 */
[----:B------:R-:W-:Y:S01]  /*6e40*/  LOP3.LUT R20, R20, R21, RZ, 0x3c, !PT ;  /* 0x0000001514147212 */ /* 0x000fe200078e3cff */
[--C-:B------:R-:W-:Y:S01]  /*6e50*/  IMAD.X R21, RZ, RZ, R9.reuse, P5 ;  /* 0x000000ffff157224 */ /* 0x100fe200028e0609 */
[----:B------:R-:W-:Y:S01]  /*6e60*/  LOP3.LUT R52, R52, R53, RZ, 0x3c, !PT ;  /* 0x0000003534347212 */ /* 0x000fe200078e3cff */
[----:B------:R-:W-:Y:S01]  /*6e70*/  IMAD.X R53, RZ, RZ, R9, P6 ;  /* 0x000000ffff357224 */ /* 0x000fe200030e0609 */
[----:B------:R-:W-:Y:S01]  /*6e80*/  MOV R154, R154 ;  /* 0x0000009a009a7202 */ /* 0x000fe20000000f00 */
[----:B------:R-:W-:Y:S01]  /*6e90*/  IMAD R23, R33, UR5, R28 ;  /* 0x0000000521177c24 */ /* 0x000fe2000f8e021c */
[----:B------:R-:W-:Y:S01]  /*6ea0*/  F2FP.BF16.F32.PACK_AB R68, R196, R96 ;  /* 0x00000060c444723e */ /* 0x000fe200000010ff */
[----:B0-----:R-:W-:Y:S01]  /*6eb0*/  VIADD R24, R32, 0x8 ;  /* 0x0000000820187836 */ /* 0x001fe20000000000 */
[----:B------:R-:W-:Y:S01]  /*6ec0*/  F2FP.BF16.F32.PACK_AB R69, R69, R77 ;  /* 0x0000004d4545723e */ /* 0x000fe200000010ff */
[----:B------:R-:W-:Y:S01]  /*6ed0*/  IMAD.WIDE.U32 R10, R33, UR4, R10 ;  /* 0x00000004210a7c25 */ /* 0x000fe2000f8e000a */
[----:B------:R-:W-:Y:S01]  /*6ee0*/  F2FP.BF16.F32.PACK_AB R70, R195, R100 ;  /* 0x00000064c346723e */ /* 0x000fe200000010ff */
[----:B------:R-:W-:Y:S01]  /*6ef0*/  ULDC.64 UR4, c[0x0][0xb50] ;  /* 0x0002d40000047ab9 */ /* 0x000fe20000000a00 */
[----:B------:R-:W-:Y:S01]  /*6f00*/  F2FP.BF16.F32.PACK_AB R71, R85, R89 ;  /* 0x000000595547723e */ /* 0x000fe200000010ff */
[----:B------:R-:W-:Y:S01]  /*6f10*/  IMAD.IADD R11, R11, 0x1, R23 ;  /* 0x000000010b0b7824 */ /* 0x000fe200078e0217 */
[----:B------:R-:W-:-:S02]  /*6f20*/  LOP3.LUT P0, RZ, R205, 0x3, RZ, 0xc0, !PT ;  /* 0x00000003cdff7812 */ /* 0x000fc4000780c0ff */
[C---:B------:R-:W-:Y:S01]  /*6f30*/  IADD3 R103, P4, R8.reuse, 0x9000, RZ ;  /* 0x0000900008677810 */ /* 0x040fe20007f9e0ff */
[----:B------:R-:W-:Y:S01]  /*6f40*/  STSM.16.M88.4 [R154], R68 ;  /* 0x000000449a007844 */ /* 0x000fe20000000200 */
[C---:B------:R-:W-:Y:S02]  /*6f50*/  IADD3 R107, P5, R8.reuse, 0xa000, RZ ;  /* 0x0000a000086b7810 */ /* 0x040fe40007fbe0ff */
[----:B------:R-:W-:Y:S02]  /*6f60*/  IADD3 R111, P6, R8, 0xb000, RZ ;  /* 0x0000b000086f7810 */ /* 0x000fe40007fde0ff */
[----:B------:R-:W-:Y:S02]  /*6f70*/  MOV R152, R152 ;  /* 0x0000009800987202 */ /* 0x000fe40000000f00 */
[----:B------:R-:W-:Y:S02]  /*6f80*/  F2FP.BF16.F32.PACK_AB R28, R194, R104 ;  /* 0x00000068c21c723e */ /* 0x000fe400000010ff */
[----:B------:R-:W-:-:S02]  /*6f90*/  F2FP.BF16.F32.PACK_AB R29, R93, R97 ;  /* 0x000000615d1d723e */ /* 0x000fc400000010ff */
[----:B------:R-:W-:Y:S02]  /*6fa0*/  F2FP.BF16.F32.PACK_AB R30, R193, R108 ;  /* 0x0000006cc11e723e */ /* 0x000fe400000010ff */
[----:B------:R-:W-:Y:S02]  /*6fb0*/  F2FP.BF16.F32.PACK_AB R31, R101, R105 ;  /* 0x00000069651f723e */ /* 0x000fe400000010ff */
[----:B------:R-:W-:Y:S01]  /*6fc0*/  LOP3.LUT R8, R119, R8, RZ, 0x3c, !PT ;  /* 0x0000000877087212 */ /* 0x000fe200078e3cff */
[----:B------:R-:W-:Y:S01]  /*6fd0*/  IMAD.X R119, RZ, RZ, R9, P1 ;  /* 0x000000ffff777224 */ /* 0x000fe200008e0609 */
[-C--:B------:R-:W-:Y:S01]  /*6fe0*/  ISETP.GE.OR P1, PT, R32, R7.reuse, P0 ;  /* 0x000000072000720c */ /* 0x080fe20000726670 */
[----:B------:R0:W-:Y:S01]  /*6ff0*/  STSM.16.M88.4 [R152], R28 ;  /* 0x0000001c98007844 */ /* 0x0001e20000000200 */
[----:B------:R-:W-:Y:S02]  /*7000*/  ISETP.GE.OR P0, PT, R24, R7, P0 ;  /* 0x000000071800720c */ /* 0x000fe40000706670 */
[----:B------:R-:W-:-:S02]  /*7010*/  MOV R146, R146 ;  /* 0x0000009200927202 */ /* 0x000fc40000000f00 */
[----:B------:R-:W-:Y:S02]  /*7020*/  F2FP.BF16.F32.PACK_AB R24, R192, R112 ;  /* 0x00000070c018723e */ /* 0x000fe400000010ff */
[----:B------:R-:W-:Y:S02]  /*7030*/  F2FP.BF16.F32.PACK_AB R25, R109, R113 ;  /* 0x000000716d19723e */ /* 0x000fe400000010ff */
[----:B------:R-:W-:Y:S02]  /*7040*/  F2FP.BF16.F32.PACK_AB R26, R191, R116 ;  /* 0x00000074bf1a723e */ /* 0x000fe400000010ff */
[----:B------:R-:W-:Y:S02]  /*7050*/  F2FP.BF16.F32.PACK_AB R27, R117, R121 ;  /* 0x00000079751b723e */ /* 0x000fe400000010ff */
[----:B------:R-:W-:Y:S02]  /*7060*/  MOV R142, R142 ;  /* 0x0000008e008e7202 */ /* 0x000fe40000000f00 */
[----:B------:R-:W-:Y:S01]  /*7070*/  LEA R23, P3, R10, UR4, 0x2 ;  /* 0x000000040a177c11 */ /* 0x000fe2000f8610ff */
[----:B------:R-:W-:Y:S01]  /*7080*/  STSM.16.M88.4 [R146], R24 ;  /* 0x0000001892007844 */ /* 0x000fe20000000200 */
[----:B0-----:R-:W-:-:S02]  /*7090*/  F2FP.BF16.F32.PACK_AB R28, R190, R120 ;  /* 0x00000078be1c723e */ /* 0x001fc400000010ff */
[----:B------:R-:W-:Y:S01]  /*70a0*/  F2FP.BF16.F32.PACK_AB R29, R172, R173 ;  /* 0x000000adac1d723e */ /* 0x000fe200000010ff */
[----:B------:R-:W-:Y:S01]  /*70b0*/  SHFL.IDX PT, R48, R23, RZ, 0x1c1f ;  /* 0x001c1fff17307589 */ /* 0x000fe200000e0000 */
[----:B------:R-:W-:Y:S02]  /*70c0*/  F2FP.BF16.F32.PACK_AB R30, R125, R124 ;  /* 0x0000007c7d1e723e */ /* 0x000fe400000010ff */
[----:B------:R-:W-:Y:S01]  /*70d0*/  F2FP.BF16.F32.PACK_AB R31, R174, R175 ;  /* 0x000000afae1f723e */ /* 0x000fe200000010ff */
[----:B------:R-:W-:Y:S01]  /*70e0*/  SHFL.IDX PT, R50, R23, 0x1, 0x1c1f ;  /* 0x003c1f0017327f89 */ /* 0x000fe200000e0000 */
        /* <DEDUP_REMOVED lines=18> */
[----:B------:R-:W-:Y:S01]  /*7210*/  LEA.HI.X R11, R10, UR5, R11, 0x2, P3 ;  /* 0x000000050a0b7c11 */ /* 0x000fe200098f140b */
[----:B------:R-:W-:Y:S01]  /*7220*/  UIMAD UR6, UR11, UR8, URZ ;  /* 0x000000080b0672a4 */ /* 0x000fe2000f8e023f */
[----:B------:R-:W-:Y:S01]  /*7230*/  LOP3.LUT R102, R103, 0x380, RZ, 0xc0, !PT ;  /* 0x0000038067667812 */ /* 0x000fe200078ec0ff */
[----:B------:R-:W-:Y:S01]  /*7240*/  STSM.16.M88.4 [R130], R60 ;  /* 0x0000003c82007844 */ /* 0x000fe20000000200 */
[----:B------:R-:W-:Y:S02]  /*7250*/  LOP3.LUT R106, R107, 0x380, RZ, 0xc0, !PT ;  /* 0x000003806b6a7812 */ /* 0x000fe400078ec0ff */
[----:B------:R-:W-:Y:S01]  /*7260*/  LOP3.LUT R110, R111, 0x380, RZ, 0xc0, !PT ;  /* 0x000003806f6e7812 */ /* 0x000fe200078ec0ff */
[----:B------:R-:W0:Y:S04]  /*7270*/  SHFL.IDX PT, R49, R11, RZ, 0x1c1f ;  /* 0x001c1fff0b317589 */ /* 0x000e2800000e0000 */
[----:B------:R-:W1:Y:S01]  /*7280*/  SHFL.IDX PT, R51, R11, 0x1, 0x1c1f ;  /* 0x003c1f000b337f89 */ /* 0x000e6200000e0000 */
[----:B------:R-:W-:Y:S01]  /*7290*/  IMAD R3, R19, 0x20, R22 ;  /* 0x0000002013037824 */ /* 0x000fe200078e0216 */
[----:B------:R-:W-:Y:S01]  /*72a0*/  UIMAD.WIDE.U32 UR4, UR10, UR8, URZ ;  /* 0x000000080a0472a5 */ /* 0x000fe2000f8e003f */
[----:B------:R-:W-:Y:S01]  /*72b0*/  SHF.R.U64 R102, R102, 0x3, RZ ;  /* 0x0000000366667819 */ /* 0x000fe200000012ff */
[----:B------:R-:W-:Y:S01]  /*72c0*/  BAR.SYNC.DEFER_BLOCKING 0x1, 0x100 ;  /* 0x0044000000007b1d */ /* 0x000fe20000010000 */
[----:B------:R-:W-:Y:S01]  /*72d0*/  UIMAD UR6, UR10, UR9, UR6 ;  /* 0x000000090a0672a4 */ /* 0x000fe2000f8e0206 */
[----:B------:R-:W-:-:S02]  /*72e0*/  SHF.R.U64 R106, R106, 0x3, RZ ;  /* 0x000000036a6a7819 */ /* 0x000fc400000012ff */
[----:B------:R-:W-:Y:S02]  /*72f0*/  SHF.R.U64 R110, R110, 0x3, RZ ;  /* 0x000000036e6e7819 */ /* 0x000fe400000012ff */
[----:B------:R-:W-:Y:S01]  /*7300*/  ULDC.64 UR8, c[0x0][0xaf0] ;  /* 0x0002bc0000087ab9 */ /* 0x000fe20000000a00 */
[----:B------:R-:W-:Y:S01]  /*7310*/  LOP3.LUT R102, R102, R103, RZ, 0x3c, !PT ;  /* 0x0000006766667212 */ /* 0x000fe200078e3cff */
[----:B0-----:R0:W-:Y:S01]  /*7320*/  @!P1 ST.E desc[UR42][R48.64], R6 ;  /* 0x0000000630009985 */ /* 0x0011e2000c10192a */
[----:B------:R-:W-:Y:S01]  /*7330*/  UIMAD UR7, UR7, UR8, URZ ;  /* 0x00000008070772a4 */ /* 0x000fe2000f8e023f */
[----:B------:R-:W-:Y:S01]  /*7340*/  LOP3.LUT R106, R106, R107, RZ, 0x3c, !PT ;  /* 0x0000006b6a6a7212 */ /* 0x000fe200078e3cff */
[----:B------:R-:W-:Y:S01]  /*7350*/  UIADD3 UR5, UR5, UR6, URZ ;  /* 0x0000000605057290 */ /* 0x000fe2000fffe03f */
[----:B-1----:R1:W-:Y:S01]  /*7360*/  @!P0 ST.E desc[UR42][R50.64], R5 ;  /* 0x0000000532008985 */ /* 0x0023e2000c10192a */
[----:B------:R-:W-:Y:S01]  /*7370*/  LOP3.LUT R110, R110, R111, RZ, 0x3c, !PT ;  /* 0x0000006f6e6e7212 */ /* 0x000fe200078e3cff */
[----:B------:R-:W-:-:S02]  /*7380*/  IMAD.X R103, RZ, RZ, R9, P4 ;  /* 0x000000ffff677224 */ /* 0x000fc400020e0609 */
[----:B------:R2:W5:Y:S01]  /*7390*/  LD.E.128 R44, desc[UR42][R14.64] ;  /* 0x0000002a0e2c7980 */ /* 0x000562000c101d00 */
[----:B0-----:R-:W0:Y:S03]  /*73a0*/  @P2 LDC R6, c[0x0][0xbf0] ;  /* 0x0002fc00ff062b82 */ /* 0x001e260000000800 */
[----:B------:R3:W5:Y:S01]  /*73b0*/  LD.E.128 R24, desc[UR42][R20.64] ;  /* 0x0000002a14187980 */ /* 0x000762000c101d00 */
[----:B------:R-:W-:Y:S01]  /*73c0*/  UIMAD UR7, UR41, UR9, UR7 ;  /* 0x00000009290772a4 */ /* 0x000fe2000f8e0207 */
[--C-:B------:R-:W-:Y:S01]  /*73d0*/  IMAD.X R107, RZ, RZ, R9.reuse, P5 ;  /* 0x000000ffff6b7224 */ /* 0x100fe200028e0609 */
[----:B------:R-:W-:Y:S01]  /*73e0*/  UIMAD.WIDE.U32 UR4, UR41, UR8, UR4 ;  /* 0x00000008290472a5 */ /* 0x000fe2000f8e0004 */
[----:B------:R-:W-:Y:S01]  /*73f0*/  IMAD.X R111, RZ, RZ, R9, P6 ;  /* 0x000000ffff6f7224 */ /* 0x000fe200030e0609 */
[----:B------:R4:W5:Y:S01]  /*7400*/  LD.E.128 R40, desc[UR42][R12.64] ;  /* 0x0000002a0c287980 */ /* 0x000962000c101d00 */
[C---:B------:R-:W-:Y:S01]  /*7410*/  IMAD R30, R4.reuse, 0x80, R22 ;  /* 0x00000080041e7824 */ /* 0x040fe200078e0216 */
[----:B-1----:R-:W1:Y:S02]  /*7420*/  @P2 LDC R5, c[0x0][0xbec] ;  /* 0x0002fb00ff052b82 */ /* 0x002e640000000800 */
[----:B------:R-:W5:Y:S04]  /*7430*/  LD.E.128 R52, desc[UR42][R52.64] ;  /* 0x0000002a34347980 */ /* 0x000f68000c101d00 */
[----:B------:R-:W5:Y:S02]  /*7440*/  LD.E.128 R56, desc[UR42][R56.64] ;  /* 0x0000002a38387980 */ /* 0x000f64000c101d00 */
[----:B--2---:R-:W2:Y:S01]  /*7450*/  LDC.64 R14, c[0x0][0xae0] ;  /* 0x0002b800ff0e7b82 */ /* 0x004ea20000000a00 */
[----:B---3--:R-:W-:Y:S01]  /*7460*/  IMAD R20, R4, 0x80, R3 ;  /* 0x0000008004147824 */ /* 0x008fe200078e0203 */
[----:B------:R-:W-:Y:S01]  /*7470*/  UIADD3 UR5, UR5, UR7, URZ ;  /* 0x0000000705057290 */ /* 0x000fe2000fffe03f */
[----:B------:R-:W5:Y:S01]  /*7480*/  LD.E.128 R8, desc[UR42][R8.64] ;  /* 0x0000002a08087980 */ /* 0x000f62000c101d00 */
[----:B------:R-:W-:Y:S01]  /*7490*/  UIADD3 UR36, UR36, 0x1, URZ ;  /* 0x0000000124247890 */ /* 0x000fe2000fffe03f */
[----:B------:R-:W-:Y:S01]  /*74a0*/  IMAD.MOV.U32 R3, RZ, RZ, R20 ;  /* 0x000000ffff037224 */ /* 0x000fe200078e0014 */
[----:B------:R-:W-:Y:S01]  /*74b0*/  ULDC.64 UR6, c[0x0][0xad8] ;  /* 0x0002b60000067ab9 */ /* 0x000fe20000000a00 */
[----:B------:R-:W5:Y:S01]  /*74c0*/  LD.E.128 R88, desc[UR42][R90.64] ;  /* 0x0000002a5a587980 */ /* 0x000f62000c101d00 */
[----:B------:R-:W-:-:S03]  /*74d0*/  ULDC.64 UR8, c[0x0][0xa80] ;  /* 0x0002a00000087ab9 */ /* 0x000fc60000000a00 */
[----:B------:R-:W5:Y:S04]  /*74e0*/  LD.E.128 R92, desc[UR42][R94.64] ;  /* 0x0000002a5e5c7980 */ /* 0x000f68000c101d00 */
[----:B------:R-:W5:Y:S01]  /*74f0*/  LD.E.128 R96, desc[UR42][R98.64] ;  /* 0x0000002a62607980 */ /* 0x000f62000c101d00 */
[----:B-1----:R-:W-:-:S03]  /*7500*/  @P2 IMAD.HI.U32 R5, R20, R5, RZ ;  /* 0x0000000514052227 */ /* 0x002fc600078e00ff */
[----:B------:R-:W5:Y:S02]  /*7510*/  LD.E.128 R100, desc[UR42][R102.64] ;  /* 0x0000002a66647980 */ /* 0x000f64000c101d00 */
[----:B0-----:R-:W-:Y:S02]  /*7520*/  @P2 SHF.R.U32.HI R3, RZ, R6, R5 ;  /* 0x00000006ff032219 */ /* 0x001fe40000011605 */
[----:B------:R-:W5:Y:S02]  /*7530*/  LD.E.128 R104, desc[UR42][R106.64] ;  /* 0x0000002a6a687980 */ /* 0x000f64000c101d00 */
[--C-:B------:R-:W-:Y:S02]  /*7540*/  SHF.R.S32.HI R5, RZ, 0x1f, R3.reuse ;  /* 0x0000001fff057819 */ /* 0x100fe40000011403 */
[----:B------:R-:W5:Y:S03]  /*7550*/  LD.E.128 R108, desc[UR42][R110.64] ;  /* 0x0000002a6e6c7980 */ /* 0x000f66000c101d00 */
[----:B--2---:R-:W-:Y:S01]  /*7560*/  IMAD R6, R5, R14, RZ ;  /* 0x0000000e05067224 */ /* 0x004fe200078e02ff */
[----:B------:R-:W5:Y:S01]  /*7570*/  LD.E.128 R112, desc[UR42][R114.64] ;  /* 0x0000002a72707980 */ /* 0x000f62000c101d00 */
[----:B------:R-:W-:-:S03]  /*7580*/  IMAD.MOV R5, RZ, RZ, -R3 ;  /* 0x000000ffff057224 */ /* 0x000fc600078e0a03 */
[----:B------:R-:W5:Y:S01]  /*7590*/  LD.E.128 R116, desc[UR42][R118.64] ;  /* 0x0000002a76747980 */ /* 0x000f62000c101d00 */
[----:B------:R-:W-:Y:S02]  /*75a0*/  IMAD R5, R0, R5, R20 ;  /* 0x0000000500057224 */ /* 0x000fe400078e0214 */
[C---:B------:R-:W-:Y:S01]  /*75b0*/  IMAD R15, R3.reuse, R15, R6 ;  /* 0x0000000f030f7224 */ /* 0x040fe200078e0206 */
[----:B------:R-:W5:Y:S01]  /*75c0*/  LD.E.128 R120, desc[UR42][R122.64] ;  /* 0x0000002a7a787980 */ /* 0x000f62000c101d00 */
[----:B----4-:R-:W-:Y:S01]  /*75d0*/  IMAD.WIDE.U32 R12, R3, R14, UR4 ;  /* 0x00000004030c7e25 */ /* 0x010fe2000f8e000e */
[----:B------:R-:W-:Y:S02]  /*75e0*/  SHF.R.S32.HI R3, RZ, 0x1f, R5 ;  /* 0x0000001fff037819 */ /* 0x000fe40000011405 */
[----:B------:R-:W5:Y:S01]  /*75f0*/  LD.E.128 R124, desc[UR42][R126.64] ;  /* 0x0000002a7e7c7980 */ /* 0x000f62000c101d00 */
[----:B------:R-:W-:Y:S01]  /*7600*/  @!PT LDS RZ, [RZ] ;  /* 0x00000000fffff984 */ /* 0x000fe20000000800 */
[----:B------:R-:W-:Y:S01]  /*7610*/  @!PT LDS RZ, [RZ] ;  /* 0x00000000fffff984 */ /* 0x000fe20000000800 */
[----:B------:R-:W-:Y:S01]  /*7620*/  @!PT LDS RZ, [RZ] ;  /* 0x00000000fffff984 */ /* 0x000fe20000000800 */
[----:B------:R-:W-:Y:S01]  /*7630*/  @!PT LDS RZ, [RZ] ;  /* 0x00000000fffff984 */ /* 0x000fe20000000800 */
[----:B------:R0:W-:Y:S06]  /*7640*/  MEMBAR.ALL.CTA ;  /* 0x0000000000007992 */ /* 0x0001ec0000008000 */
[----:B0-----:R-:W0:Y:S01]  /*7650*/  FENCE.VIEW.ASYNC.S ;  /* 0x00000000000073c6 */ /* 0x001e220000000000 */
[----:B------:R-:W-:-:S02]  /*7660*/  IMAD R4, R3, UR6, RZ ;  /* 0x0000000603047c24 */ /* 0x000fc4000f8e02ff */
[----:B------:R-:W-:Y:S02]  /*7670*/  IMAD.IADD R13, R13, 0x1, R15 ;  /* 0x000000010d0d7824 */ /* 0x000fe400078e020f */
[C---:B------:R-:W-:Y:S02]  /*7680*/  IMAD R3, R5.reuse, UR7, R4 ;  /* 0x0000000705037c24 */ /* 0x040fe4000f8e0204 */
[----:B------:R-:W-:Y:S01]  /*7690*/  IMAD.WIDE.U32 R4, R5, UR6, R12 ;  /* 0x0000000605047c25 */ /* 0x000fe2000f8e000c */
[----:B------:R-:W-:Y:S01]  /*76a0*/  ISETP.GE.AND P2, PT, R30, R7, PT ;  /* 0x000000071e00720c */ /* 0x000fe20003f46270 */
[----:B------:R-:W-:Y:S02]  /*76b0*/  UISETP.NE.AND UP0, UPT, UR36, 0x2, UPT ;  /* 0x000000022400788c */ /* 0x000fe4000bf05270 */
[----:B------:R-:W-:Y:S01]  /*76c0*/  IMAD.IADD R3, R5, 0x1, R3 ;  /* 0x0000000105037824 */ /* 0x000fe200078e0203 */
[----:B------:R-:W-:Y:S01]  /*76d0*/  LEA R6, P3, R4, UR8, 0x1 ;  /* 0x0000000804067c11 */ /* 0x000fe2000f8608ff */
[----:B------:R-:W-:Y:S01]  /*76e0*/  VIADD R206, R206, 0x22820 ;  /* 0x00022820cece7836 */ /* 0x000fe20000000000 */
[----:B------:R-:W-:Y:S01]  /*76f0*/  ULDC UR4, c[0x0][0xc] ;  /* 0x0000030000047ab9 */ /* 0x000fe20000000800 */
[----:B------:R-:W-:Y:S01]  /*7700*/  VIADD R0, R30, 0x20 ;  /* 0x000000201e007836 */ /* 0x000fe20000000000 */
[----:B------:R-:W-:Y:S01]  /*7710*/  UIADD3 UR39, UR4, UR39, URZ ;  /* 0x0000002704277290 */ /* 0x000fe2000fffe03f */
[----:B------:R-:W-:Y:S01]  /*7720*/  LEA.HI.X R3, R4, UR9, R3, 0x1, P3 ;  /* 0x0000000904037c11 */ /* 0x000fe200098f0c03 */
[----:B------:R-:W-:Y:S01]  /*7730*/  USEL UR4, URZ, 0x1, UP0 ;  /* 0x000000013f047887 */ /* 0x000fe20008000000 */
[----:B------:R-:W-:-:S02]  /*7740*/  PRMT R206, RZ, 0x654, R206 ;  /* 0x00000654ffce7816 */ /* 0x000fc400000000ce */
[-C--:B------:R-:W-:Y:S01]  /*7750*/  ISETP.GE.AND P1, PT, R0, R7.reuse, PT ;  /* 0x000000070000720c */ /* 0x080fe20003f26270 */
[----:B------:R-:W-:Y:S01]  /*7760*/  VIADD R0, R30, 0x40 ;  /* 0x000000401e007836 */ /* 0x000fe20000000000 */
[----:B------:R-:W-:Y:S01]  /*7770*/  USEL UR36, UR36, URZ, UP0 ;  /* 0x0000003f24247287 */ /* 0x000fe20008000000 */
[----:B0-----:R0:W-:Y:S01]  /*7780*/  SYNCS.ARRIVE.TRANS64.RED.A1T0 RZ, [R206+URZ], RZ ;  /* 0x000000ffceff79a7 */ /* 0x0011e2000810043f */
[----:B------:R-:W-:Y:S01]  /*7790*/  ULOP3.LUT UR38, UR38, UR4, URZ, 0x3c, !UPT ;  /* 0x0000000426267292 */ /* 0x000fe2000f8e3c3f */
[----:B------:R0:W1:Y:S01]  /*77a0*/  SHFL.IDX PT, R12, R6, RZ, 0x181f ;  /* 0x00181fff060c7589 */ /* 0x00006200000e0000 */
[----:B------:R-:W-:Y:S03]  /*77b0*/  BSSY B0, `(.L_x_9273) ;  /* 0x0000014000007945 */ /* 0x000fe60003800000 */
[----:B------:R0:W2:Y:S01]  /*77c0*/  SHFL.IDX PT, R13, R3, RZ, 0x181f ;  /* 0x00181fff030d7589 */ /* 0x0000a200000e0000 */
[----:B------:R-:W-:Y:S01]  /*77d0*/  ISETP.GE.AND P0, PT, R0, R7, PT ;  /* 0x000000070000720c */ /* 0x000fe20003f06270 */
[----:B------:R-:W-:-:S12]  /*77e0*/  @P2 BRA `(.L_x_9274) ;  /* 0x0000000000402947 */ /* 0x000fd80003800000 */
[----:B------:R-:W-:Y:S02]  /*77f0*/  ULDC UR4, c[0x0][0xac8] ;  /* 0x0002b20000047ab9 */ /* 0x000fe40000000800 */
[----:B------:R-:W-:Y:S02]  /*7800*/  ISETP.GE.AND P4, PT, R18, UR4, PT ;  /* 0x0000000412007c0c */ /* 0x000fe4000bf86270 */
[----:B------:R-:W-:Y:S02]  /*7810*/  ISETP.GE.AND P3, PT, R17, UR4, PT ;  /* 0x0000000411007c0c */ /* 0x000fe4000bf66270 */
[----:B------:R-:W-:Y:S02]  /*7820*/  ISETP.GE.AND P2, PT, R16, UR4, PT ;  /* 0x0000000410007c0c */ /* 0x000fe4000bf46270 */
[----:B------:R-:W-:-:S07]  /*7830*/  ISETP.GE.AND P5, PT, R2, UR4, PT ;  /* 0x0000000402007c0c */ /* 0x000fce000bfa6270 */
[----:B-1----:R-:W-:-:S04]  /*7840*/  @!P4 LEA R14, P6, R18, R12, 0x1 ;  /* 0x0000000c120ec211 */ /* 0x002fc800078c08ff */
[----:B--2---:R-:W-:Y:S02]  /*7850*/  @!P4 LEA.HI.X R15, R18, R13, R214, 0x1, P6 ;  /* 0x0000000d120fc211 */ /* 0x004fe400030f0cd6 */
[----:B------:R-:W-:Y:S01]  /*7860*/  @!P3 LEA R20, P6, R17, R12, 0x1 ;  /* 0x0000000c1114b211 */ /* 0x000fe200078c08ff */
[----:B------:R-:W-:-:S03]  /*7870*/  @!P5 IMAD.WIDE R4, R2, 0x2, R12 ;  /* 0x000000020204d825 */ /* 0x000fc600078e020c */
[-C--:B------:R-:W-:Y:S02]  /*7880*/  @!P3 LEA.HI.X R21, R17, R13.reuse, R213, 0x1, P6 ;  /* 0x0000000d1115b211 */ /* 0x080fe400030f0cd5 */
[C---:B------:R-:W-:Y:S01]  /*7890*/  @!P2 LEA R28, P6, R16.reuse, R12, 0x1 ;  /* 0x0000000c101ca211 */ /* 0x040fe200078c08ff */
[----:B-----5:R3:W-:Y:S03]  /*78a0*/  @!P5 ST.E.128 desc[UR42][R4.64], R8 ;  /* 0x000000080400d985 */ /* 0x0207e6000c101d2a */
[----:B------:R-:W-:Y:S01]  /*78b0*/  @!P2 LEA.HI.X R29, R16, R13, R212, 0x1, P6 ;  /* 0x0000000d101da211 */ /* 0x000fe200030f0cd4 */
[----:B------:R3:W-:Y:S04]  /*78c0*/  @!P4 ST.E.128 desc[UR42][R14.64], R52 ;  /* 0x000000340e00c985 */ /* 0x0007e8000c101d2a */
[----:B------:R3:W-:Y:S04]  /*78d0*/  @!P3 ST.E.128 desc[UR42][R20.64], R96 ;  /* 0x000000601400b985 */ /* 0x0007e8000c101d2a */
[----:B------:R3:W-:Y:S02]  /*78e0*/  @!P2 ST.E.128 desc[UR42][R28.64], R112 ;  /* 0x000000701c00a985 */ /* 0x0007e4000c101d2a */
.L_x_9274:
[----:B------:R-:W-:Y:S05]  /*78f0*/  BSYNC B0 ;  /* 0x0000000000007941 */ /* 0x000fea0003800000 */
.L_x_9273:
[----:B---3-5:R3:W4:Y:S01]  /*7900*/  SHFL.IDX PT, R9, R3, 0x1, 0x181f ;  /* 0x00381f0003097f89 */ /* 0x02872200000e0000 */
[----:B------:R-:W-:Y:S03]  /*7910*/  BSSY B0, `(.L_x_9275) ;  /* 0x0000013000007945 */ /* 0x000fe60003800000 */
[----:B------:R3:W0:Y:S01]  /*7920*/  SHFL.IDX PT, R8, R6, 0x1, 0x181f ;  /* 0x00381f0006087f89 */ /* 0x00062200000e0000 */
[----:B------:R-:W-:Y:S05]  /*7930*/  @P1 BRA `(.L_x_9276) ;  /* 0x0000000000401947 */ /* 0x000fea0003800000 */
[----:B------:R-:W-:Y:S02]  /*7940*/  ULDC UR4, c[0x0][0xac8] ;  /* 0x0002b20000047ab9 */ /* 0x000fe40000000800 */
[----:B------:R-:W-:Y:S02]  /*7950*/  ISETP.GE.AND P3, PT, R18, UR4, PT ;  /* 0x0000000412007c0c */ /* 0x000fe4000bf66270 */
[----:B------:R-:W-:Y:S02]  /*7960*/  ISETP.GE.AND P2, PT, R17, UR4, PT ;  /* 0x0000000411007c0c */ /* 0x000fe4000bf46270 */
[----:B------:R-:W-:Y:S02]  /*7970*/  ISETP.GE.AND P1, PT, R16, UR4, PT ;  /* 0x0000000410007c0c */ /* 0x000fe4000bf26270 */
[----:B------:R-:W-:-:S07]  /*7980*/  ISETP.GE.AND P4, PT, R2, UR4, PT ;  /* 0x0000000402007c0c */ /* 0x000fce000bf86270 */
[CC--:B0-----:R-:W-:Y:S02]  /*7990*/  @!P3 LEA R10, P6, R18.reuse, R8.reuse, 0x1 ;  /* 0x00000008120ab211 */ /* 0x0c1fe400078c08ff */
[CC--:B-1----:R-:W-:Y:S02]  /*79a0*/  @!P2 LEA R12, P5, R17.reuse, R8.reuse, 0x1 ;  /* 0x00000008110ca211 */ /* 0x0c2fe400078a08ff */
[-C--:B----4-:R-:W-:Y:S02]  /*79b0*/  @!P3 LEA.HI.X R11, R18, R9.reuse, R214, 0x1, P6 ;  /* 0x00000009120bb211 */ /* 0x090fe400030f0cd6 */
[----:B------:R-:W-:Y:S01]  /*79c0*/  @!P1 LEA R14, P6, R16, R8, 0x1 ;  /* 0x00000008100e9211 */ /* 0x000fe200078c08ff */
[----:B------:R-:W-:Y:S01]  /*79d0*/  @!P4 IMAD.WIDE R4, R2, 0x2, R8 ;  /* 0x000000020204c825 */ /* 0x000fe200078e0208 */
[-C--:B--2---:R-:W-:Y:S02]  /*79e0*/  @!P2 LEA.HI.X R13, R17, R9.reuse, R213, 0x1, P5 ;  /* 0x00000009110da211 */ /* 0x084fe400028f0cd5 */
[----:B------:R-:W-:-:S02]  /*79f0*/  @!P1 LEA.HI.X R15, R16, R9, R212, 0x1, P6 ;  /* 0x00000009100f9211 */ /* 0x000fc400030f0cd4 */
[----:B------:R0:W-:Y:S04]  /*7a00*/  @!P4 ST.E.128 desc[UR42][R4.64], R40 ;  /* 0x000000280400c985 */ /* 0x0001e8000c101d2a */
[----:B------:R0:W-:Y:S04]  /*7a10*/  @!P3 ST.E.128 desc[UR42][R10.64], R56 ;  /* 0x000000380a00b985 */ /* 0x0001e8000c101d2a */
[----:B------:R0:W-:Y:S04]  /*7a20*/  @!P2 ST.E.128 desc[UR42][R12.64], R100 ;  /* 0x000000640c00a985 */ /* 0x0001e8000c101d2a */
[----:B------:R0:W-:Y:S02]  /*7a30*/  @!P1 ST.E.128 desc[UR42][R14.64], R116 ;  /* 0x000000740e009985 */ /* 0x0001e4000c101d2a */
.L_x_9276:
[----:B------:R-:W-:Y:S05]  /*7a40*/  BSYNC B0 ;  /* 0x0000000000007941 */ /* 0x000fea0003800000 */
.L_x_9275:
[----:B----4-:R4:W1:Y:S01]  /*7a50*/  SHFL.IDX PT, R9, R3, 0x2, 0x181f ;  /* 0x00581f0003097f89 */ /* 0x01086200000e0000 */
[----:B------:R-:W-:Y:S03]  /*7a60*/  BSSY B0, `(.L_x_9277) ;  /* 0x0000013000007945 */ /* 0x000fe60003800000 */
[----:B0-----:R4:W0:Y:S01]  /*7a70*/  SHFL.IDX PT, R8, R6, 0x2, 0x181f ;  /* 0x00581f0006087f89 */ /* 0x00182200000e0000 */
[----:B------:R-:W-:Y:S05]  /*7a80*/  @P0 BRA `(.L_x_9278) ;  /* 0x0000000000400947 */ /* 0x000fea0003800000 */
[----:B------:R-:W-:Y:S02]  /*7a90*/  ULDC UR4, c[0x0][0xac8] ;  /* 0x0002b20000047ab9 */ /* 0x000fe40000000800 */
[----:B------:R-:W-:Y:S02]  /*7aa0*/  ISETP.GE.AND P4, PT, R18, UR4, PT ;  /* 0x0000000412007c0c */ /* 0x000fe4000bf86270 */
[----:B------:R-:W-:Y:S02]  /*7ab0*/  ISETP.GE.AND P5, PT, R17, UR4, PT ;  /* 0x0000000411007c0c */ /* 0x000fe4000bfa6270 */
[----:B------:R-:W-:Y:S02]  /*7ac0*/  ISETP.GE.AND P6, PT, R16, UR4, PT ;  /* 0x0000000410007c0c */ /* 0x000fe4000bfc6270 */
[----:B------:R-:W-:-:S07]  /*7ad0*/  ISETP.GE.AND P3, PT, R2, UR4, PT ;  /* 0x0000000402007c0c */ /* 0x000fce000bf66270 */
[-C--:B0-----:R-:W-:Y:S02]  /*7ae0*/  @!P4 LEA R10, P0, R18, R8.reuse, 0x1 ;  /* 0x00000008120ac211 */ /* 0x081fe400078008ff */
[CC--:B-1----:R-:W-:Y:S02]  /*7af0*/  @!P5 LEA R12, P1, R17.reuse, R8.reuse, 0x1 ;  /* 0x00000008110cd211 */ /* 0x0c2fe400078208ff */
[----:B------:R-:W-:Y:S02]  /*7b00*/  @!P6 LEA R14, P2, R16, R8, 0x1 ;  /* 0x00000008100ee211 */ /* 0x000fe400078408ff */
[----:B------:R-:W-:Y:S01]  /*7b10*/  @!P3 IMAD.WIDE R4, R2, 0x2, R8 ;  /* 0x000000020204b825 */ /* 0x000fe200078e0208 */
[-C--:B------:R-:W-:Y:S02]  /*7b20*/  @!P4 LEA.HI.X R11, R18, R9.reuse, R214, 0x1, P0 ;  /* 0x00000009120bc211 */ /* 0x080fe400000f0cd6 */
[-C--:B--2---:R-:W-:Y:S02]  /*7b30*/  @!P5 LEA.HI.X R13, R17, R9.reuse, R213, 0x1, P1 ;  /* 0x00000009110dd211 */ /* 0x084fe400008f0cd5 */
[----:B------:R-:W-:Y:S01]  /*7b40*/  @!P6 LEA.HI.X R15, R16, R9, R212, 0x1, P2 ;  /* 0x00000009100fe211 */ /* 0x000fe200010f0cd4 */
[----:B------:R0:W-:Y:S04]  /*7b50*/  @!P3 ST.E.128 desc[UR42][R4.64], R44 ;  /* 0x0000002c0400b985 */ /* 0x0001e8000c101d2a */
[----:B------:R0:W-:Y:S04]  /*7b60*/  @!P4 ST.E.128 desc[UR42][R10.64], R88 ;  /* 0x000000580a00c985 */ /* 0x0001e8000c101d2a */
[----:B------:R0:W-:Y:S04]  /*7b70*/  @!P5 ST.E.128 desc[UR42][R12.64], R104 ;  /* 0x000000680c00d985 */ /* 0x0001e8000c101d2a */
[----:B------:R0:W-:Y:S02]  /*7b80*/  @!P6 ST.E.128 desc[UR42][R14.64], R120 ;  /* 0x000000780e00e985 */ /* 0x0001e4000c101d2a */
.L_x_9278:
[----:B------:R-:W-:Y:S05]  /*7b90*/  BSYNC B0 ;  /* 0x0000000000007941 */ /* 0x000fea0003800000 */
.L_x_9277:
[----:B------:R-:W-:Y:S01]  /*7ba0*/  VIADD R0, R30, 0x60 ;  /* 0x000000601e007836 */ /* 0x000fe20000000000 */
[----:B-1----:R1:W1:Y:S01]  /*7bb0*/  SHFL.IDX PT, R9, R3, 0x3, 0x181f ;  /* 0x00781f0003097f89 */ /* 0x00226200000e0000 */
[----:B------:R-:W-:Y:S01]  /*7bc0*/  UIADD3 UR47, UR47, 0x1, URZ ;  /* 0x000000012f2f7890 */ /* 0x000fe2000fffe03f */
[----:B------:R-:W-:Y:S02]  /*7bd0*/  BSSY B0, `(.L_x_9279) ;  /* 0x0000014000007945 */ /* 0x000fe40003800000 */
[----:B------:R-:W-:Y:S01]  /*7be0*/  ISETP.GE.AND P0, PT, R0, R7, PT ;  /* 0x000000070000720c */ /* 0x000fe20003f06270 */
[----:B0-----:R0:W0:-:S12]  /*7bf0*/  SHFL.IDX PT, R8, R6, 0x3, 0x181f ;  /* 0x00781f0006087f89 */ /* 0x00101800000e0000 */
[----:B------:R-:W-:Y:S05]  /*7c00*/  @P0 BRA `(.L_x_9280) ;  /* 0x0000000000400947 */ /* 0x000fea0003800000 */
[----:B------:R-:W-:Y:S02]  /*7c10*/  ULDC UR4, c[0x0][0xac8] ;  /* 0x0002b20000047ab9 */ /* 0x000fe40000000800 */
[----:B------:R-:W-:Y:S02]  /*7c20*/  ISETP.GE.AND P4, PT, R18, UR4, PT ;  /* 0x0000000412007c0c */ /* 0x000fe4000bf86270 */
[----:B------:R-:W-:Y:S02]  /*7c30*/  ISETP.GE.AND P5, PT, R17, UR4, PT ;  /* 0x0000000411007c0c */ /* 0x000fe4000bfa6270 */
[----:B------:R-:W-:Y:S02]  /*7c40*/  ISETP.GE.AND P6, PT, R16, UR4, PT ;  /* 0x0000000410007c0c */ /* 0x000fe4000bfc6270 */
[----:B------:R-:W-:-:S07]  /*7c50*/  ISETP.GE.AND P3, PT, R2, UR4, PT ;  /* 0x0000000402007c0c */ /* 0x000fce000bf66270 */
[-C--:B0--34-:R-:W-:Y:S02]  /*7c60*/  @!P4 LEA R6, P0, R18, R8.reuse, 0x1 ;  /* 0x000000081206c211 */ /* 0x099fe400078008ff */
[CC--:B------:R-:W-:Y:S02]  /*7c70*/  @!P5 LEA R10, P1, R17.reuse, R8.reuse, 0x1 ;  /* 0x00000008110ad211 */ /* 0x0c0fe400078208ff */
[----:B------:R-:W-:Y:S02]  /*7c80*/  @!P6 LEA R12, P2, R16, R8, 0x1 ;  /* 0x00000008100ce211 */ /* 0x000fe400078408ff */
[----:B-1----:R-:W-:Y:S01]  /*7c90*/  @!P3 IMAD.WIDE R4, R2, 0x2, R8 ;  /* 0x000000020204b825 */ /* 0x002fe200078e0208 */
[-C--:B------:R-:W-:Y:S02]  /*7ca0*/  @!P4 LEA.HI.X R7, R18, R9.reuse, R214, 0x1, P0 ;  /* 0x000000091207c211 */ /* 0x080fe400000f0cd6 */
[-C--:B------:R-:W-:Y:S02]  /*7cb0*/  @!P5 LEA.HI.X R11, R17, R9.reuse, R213, 0x1, P1 ;  /* 0x00000009110bd211 */ /* 0x080fe400008f0cd5 */
[----:B--2---:R-:W-:Y:S01]  /*7cc0*/  @!P6 LEA.HI.X R13, R16, R9, R212, 0x1, P2 ;  /* 0x00000009100de211 */ /* 0x004fe200010f0cd4 */
[----:B------:R0:W-:Y:S04]  /*7cd0*/  @!P3 ST.E.128 desc[UR42][R4.64], R24 ;  /* 0x000000180400b985 */ /* 0x0001e8000c101d2a */
[----:B------:R0:W-:Y:S04]  /*7ce0*/  @!P4 ST.E.128 desc[UR42][R6.64], R92 ;  /* 0x0000005c0600c985 */ /* 0x0001e8000c101d2a */
[----:B------:R0:W-:Y:S04]  /*7cf0*/  @!P5 ST.E.128 desc[UR42][R10.64], R108 ;  /* 0x0000006c0a00d985 */ /* 0x0001e8000c101d2a */
[----:B------:R0:W-:Y:S02]  /*7d00*/  @!P6 ST.E.128 desc[UR42][R12.64], R124 ;  /* 0x0000007c0c00e985 */ /* 0x0001e4000c101d2a */
.L_x_9280:
[----:B------:R-:W-:Y:S05]  /*7d10*/  BSYNC B0 ;  /* 0x0000000000007941 */ /* 0x000fea0003800000 */
.L_x_9279:
[----:B------:R-:W5:Y:S02]  /*7d20*/  LDC R0, c[0x0][0xc34] ;  /* 0x00030d00ff007b82 */ /* 0x000f640000000800 */
[----:B-----5:R-:W-:-:S13]  /*7d30*/  ISETP.LE.AND P0, PT, R0, UR39, PT ;  /* 0x0000002700007c0c */ /* 0x020fda000bf03270 */
[----:B------:R-:W-:Y:S05]  /*7d40*/  @!P0 BRA `(.L_x_9281) ;  /* 0xffffff9000188947 */ /* 0x000fea000383ffff */
[----:B------:R-:W-:Y:S05]  /*7d50*/  EXIT ;  /* 0x000000000000794d */ /* 0x000fea0003800000 */
.L_x_9251:
        /* <DEDUP_REMOVED lines=32> */
.L_x_9358:
        /* <DEDUP_REMOVED lines=21> */
[----:B------:R1:W-:Y:S03]  /*80b0*/  STL [R1+0x1c], R4 ;  /* 0x00001c0401007387 */ /* 0x0003e60000100800 */
[----:B------:R-:W-:Y:S01]  /*80c0*/  IMAD.MOV.U32 R19, RZ, RZ, R4 ;  /* 0x000000ffff137224 */ /* 0x000fe200078e0004 */
[----:B------:R-:W-:-:S05]  /*80d0*/  @P1 SHF.R.U32.HI R19, RZ, R3, R2 ;  /* 0x00000003ff131219 */ /* 0x000fca0000011602 */
[----:B------:R1:W-:Y:S01]  /*80e0*/  STL [R1+0x10], R19 ;  /* 0x0000101301007387 */ /* 0x0003e20000100800 */
[----:B0-----:R-:W-:Y:S02]  /*80f0*/  IMAD R6, R0, UR4, RZ ;  /* 0x0000000400067c24 */ /* 0x001fe4000f8e02ff */
[----:B------:R-:W-:Y:S02]  /*8100*/  IMAD.MOV R0, RZ, RZ, -R19 ;  /* 0x000000ffff007224 */ /* 0x000fe400078e0a13 */
[----:B------:R-:W-:Y:S01]  /*8110*/  VIADD R2, R6, 0x5f ;  /* 0x0000005f06027836 */ /* 0x000fe20000000000 */
[----:B------:R1:W-:Y:S01]  /*8120*/  STL [R1+0x2c], R6 ;  /* 0x00002c0601007387 */ /* 0x0003e20000100800 */
[----:B------:R-:W-:Y:S02]  /*8130*/  IMAD R17, R17, R0, R4 ;  /* 0x0000000011117224 */ /* 0x000fe400078e0204 */
[----:B------:R-:W-:-:S05]  /*8140*/  IMAD.HI R2, R2, 0x2aaaaaab, RZ ;  /* 0x2aaaaaab02027827 */ /* 0x000fca00078e02ff */
[----:B------:R-:W-:-:S04]  /*8150*/  SHF.R.U32.HI R3, RZ, 0x1f, R2 ;  /* 0x0000001fff037819 */ /* 0x000fc80000011602 */
[----:B------:R-:W-:-:S05]  /*8160*/  LEA.HI.SX32 R0, R2, R3, 0x1c ;  /* 0x0000000302007211 */ /* 0x000fca00078fe2ff */
[----:B------:R1:W-:Y:S01]  /*8170*/  STL [R1+0x20], R0 ;  /* 0x0000200001007387 */ /* 0x0003e20000100800 */
[----:B------:R-:W-:Y:S05]  /*8180*/  @!P0 BRA `(.L_x_9283) ;  /* 0x0000000000408947 */ /* 0x000fea0003800000 */
[----:B------:R-:W-:Y:S01]  /*8190*/  MOV R2, 0x0 ;  /* 0x0000000000027802 */ /* 0x000fe20000000f00 */
        /* <DEDUP_REMOVED lines=15> */
.L_x_9283:
        /* <DEDUP_REMOVED lines=9> */
[----:B-1----:R-:W-:Y:S02]  /*8320*/  IMAD.U32 R4, RZ, RZ, UR6 ;  /* 0x00000006ff047e24 */ /* 0x002fe4000f8e00ff */
        /* <DEDUP_REMOVED lines=9> */
[----:B--2---:R-:W-:Y:S05]  /*83c0*/  CALL.ABS.NOINC R2 ;  /* 0x0000000002007343 */ /* 0x004fea0003c00000 */
.L_x_9285:
        /* <DEDUP_REMOVED lines=15> */
.L_x_9284:
[----:B------:R-:W-:Y:S01]  /*84c0*/  ULDC.64 UR4, c[0x0][0x9f8] ;  /* 0x00027e0000047ab9 */ /* 0x000fe20000000a00 */
[----:B------:R-:W2:Y:S01]  /*84d0*/  LDL R16, [R1+0x20] ;  /* 0x0000200001107983 */ /* 0x000ea20000100800 */
[----:B------:R-:W-:-:S04]  /*84e0*/  ISETP.NE.U32.AND P0, PT, RZ, UR4, PT ;  /* 0x00000004ff007c0c */ /* 0x000fc8000bf05070 */
[----:B------:R-:W-:-:S13]  /*84f0*/  ISETP.NE.AND.EX P0, PT, RZ, UR5, PT, P0 ;  /* 0x00000005ff007c0c */ /* 0x000fda000bf05300 */
[----:B------:R-:W0:Y:S02]  /*8500*/  @P0 LDC.64 R2, c[0x0][0x9f8] ;  /* 0x00027e00ff020b82 */ /* 0x000e240000000a00 */
[----:B0-----:R-:W-:-:S05]  /*8510*/  @P0 IMAD.WIDE R2, R19, 0x4, R2 ;  /* 0x0000000413020825 */ /* 0x001fca00078e0202 */
[----:B-1----:R0:W3:Y:S01]  /*8520*/  @P0 LDG.E R19, desc[UR42][R2.64] ;  /* 0x0000002a02130981 */ /* 0x0020e2000c1e1900 */
        /* <DEDUP_REMOVED lines=16> */
.L_x_9374:
        /* <DEDUP_REMOVED lines=8> */
.L_x_9377:
        /* <DEDUP_REMOVED lines=23> */
.L_x_9289:
[----:B--2---:R-:W2:Y:S01]  /*8820*/  LDL R2, [R1] ;  /* 0x0000000001027983 */ /* 0x004ea20000100800 */
[----:B0-----:R-:W-:Y:S02]  /*8830*/  LEA R0, R18, UR36, 0x3 ;  /* 0x0000002412007c11 */ /* 0x001fe4000f8e18ff */
[----:B--2---:R-:W-:-:S04]  /*8840*/  SHF.L.U32 R2, R2, 0x1f, RZ ;  /* 0x0000001f02027819 */ /* 0x004fc800000006ff */
[----:B------:R-:W0:Y:S02]  /*8850*/  SYNCS.PHASECHK.TRANS64.TRYWAIT P0, [R0+URZ+0x22840], R2 ;  /* 0x02284002000075a7 */ /* 0x000e24000800017f */
[----:B0-----:R-:W-:Y:S05]  /*8860*/  @!P0 BRA `(.L_x_9290) ;  /* 0x00000038003c8947 */ /* 0x001fea0003800000 */
.L_x_9378:
        /* <DEDUP_REMOVED lines=11> */
.L_x_9291:
        /* <DEDUP_REMOVED lines=12> */
[----:B------:R-:W-:Y:S02]  /*89e0*/  UIMAD UR8, UR8, 0x3000, UR36 ;  /* 0x00003000080878a4 */ /* 0x000fe4000f8e0224 */
[----:B------:R-:W-:Y:S02]  /*89f0*/  UIADD3 UR9, UR9, 0x22830, URZ ;  /* 0x0002283009097890 */ /* 0x000fe4000fffe03f */
[----:B------:R-:W-:Y:S01]  /*8a00*/  UIADD3 UR8, UR8, 0x1c400, URZ ;  /* 0x0001c40008087890 */ /* 0x000fe2000fffe03f */
[----:B------:R3:W-:Y:S01]  /*8a10*/  STL [R1+0x8], R0 ;  /* 0x0000080001007387 */ /* 0x0007e20000100800 */
[----:B--2---:R-:W-:-:S13]  /*8a20*/  R2UR UR11, R2 ;  /* 0x00000000020b72ca */ /* 0x004fda00000e0000 */
[----:B------:R-:W-:-:S09]  /*8a30*/  UIMAD UR11, UR11, 0x60, URZ ;  /* 0x000000600b0b78a4 */ /* 0x000fd2000f8e023f */
[----:B------:R3:W-:Y:S02]  /*8a40*/  UTMALDG.4D [UR8], [UR4], desc[UR6] ;  /* 0x00000608040075b4 */ /* 0x0007e40008019000 */
[----:B---3--:R-:W-:Y:S01]  /*8a50*/  NOP ;  /* 0x0000000000007918 */ /* 0x008fe20000000000 */
.L_x_9287:
        /* <DEDUP_REMOVED lines=22> */
.L_x_9292:
[----:B------:R-:W2:Y:S01]  /*8bc0*/  LDL.LU R5, [R1+0x10] ;  /* 0x0000100001057983 */ /* 0x000ea20000300800 */
[----:B0-----:R-:W-:Y:S01]  /*8bd0*/  SHF.R.S32.HI R0, RZ, 0x1f, R17 ;  /* 0x0000001fff007819 */ /* 0x001fe20000011411 */
[----:B------:R-:W-:Y:S01]  /*8be0*/  ULDC.64 UR4, c[0x0][0x2d8] ;  /* 0x0000b60000047ab9 */ /* 0x000fe20000000a00 */
[----:B-1----:R-:W0:Y:S01]  /*8bf0*/  LDC R8, c[0x0][0x448] ;  /* 0x00011200ff087b82 */ /* 0x002e220000000800 */
[----:B------:R-:W3:Y:S01]  /*8c00*/  LDL.LU R7, [R1+0x1c] ;  /* 0x00001c0001077983 */ /* 0x000ee20000300800 */
[----:B------:R-:W-:Y:S01]  /*8c10*/  ULDC UR6, c[0x0][0x2b8] ;  /* 0x0000ae0000067ab9 */ /* 0x000fe20000000800 */
[----:B------:R-:W-:Y:S02]  /*8c20*/  IMAD R0, R0, UR4, RZ ;  /* 0x0000000400007c24 */ /* 0x000fe4000f8e02ff */
[C---:B------:R-:W-:Y:S01]  /*8c30*/  IMAD.WIDE.U32 R2, R17.reuse, UR4, RZ ;  /* 0x0000000411027c25 */ /* 0x040fe2000f8e00ff */
[----:B------:R-:W4:Y:S03]  /*8c40*/  LDL R4, [R1+0x24] ;  /* 0x0000240001047983 */ /* 0x000f260000100800 */
[----:B------:R-:W-:Y:S01]  /*8c50*/  IMAD R0, R17, UR5, R0 ;  /* 0x0000000511007c24 */ /* 0x000fe2000f8e0200 */
[----:B------:R-:W-:-:S03]  /*8c60*/  ULDC.64 UR4, c[0x0][0x2e0] ;  /* 0x0000b80000047ab9 */ /* 0x000fc60000000a00 */
[----:B------:R-:W-:Y:S01]  /*8c70*/  IMAD.IADD R3, R3, 0x1, R0 ;  /* 0x0000000103037824 */ /* 0x000fe200078e0200 */
[----:B0-----:R-:W-:-:S13]  /*8c80*/  ISETP.NE.AND P0, PT, R8, 0x1, PT ;  /* 0x000000010800780c */ /* 0x001fda0003f05270 */
[----:B------:R-:W0:Y:S01]  /*8c90*/  @P0 LDC R6, c[0x0][0x44c] ;  /* 0x00011300ff060b82 */ /* 0x000e220000000800 */
[----:B--2---:R-:W-:Y:S01]  /*8ca0*/  SHF.R.S32.HI R0, RZ, 0x1f, R5 ;  /* 0x0000001fff007819 */ /* 0x004fe20000011405 */
[----:B------:R-:W-:-:S04]  /*8cb0*/  IMAD.WIDE.U32 R2, R5, UR4, R2 ;  /* 0x0000000405027c25 */ /* 0x000fc8000f8e0002 */
[----:B------:R-:W-:Y:S01]  /*8cc0*/  IMAD R0, R0, UR4, RZ ;  /* 0x0000000400007c24 */ /* 0x000fe2000f8e02ff */
[----:B------:R-:W-:-:S03]  /*8cd0*/  ULDC UR4, c[0x0][0xc38] ;  /* 0x00030e0000047ab9 */ /* 0x000fc60000000800 */
[----:B------:R-:W-:Y:S02]  /*8ce0*/  IMAD R0, R5, UR5, R0 ;  /* 0x0000000505007c24 */ /* 0x000fe4000f8e0200 */
[----:B------:R-:W1:Y:S02]  /*8cf0*/  S2R R5, SR_TID.X ;  /* 0x0000000000057919 */ /* 0x000e640000002100 */
[----:B------:R-:W-:Y:S02]  /*8d00*/  IMAD.IADD R3, R3, 0x1, R0 ;  /* 0x0000000103037824 */ /* 0x000fe400078e0200 */
[----:B---3--:R-:W-:Y:S02]  /*8d10*/  IMAD.MOV R0, RZ, RZ, -R7 ;  /* 0x000000ffff007224 */ /* 0x008fe400078e0a07 */
[----:B------:R-:W2:Y:S02]  /*8d20*/  @P0 LDC R7, c[0x0][0x450] ;  /* 0x00011400ff070b82 */ /* 0x000ea40000000800 */
[----:B----4-:R-:W-:Y:S01]  /*8d30*/  IMAD R0, R0, UR4, R4 ;  /* 0x0000000400007c24 */ /* 0x010fe2000f8e0204 */
[----:B------:R-:W3:Y:S01]  /*8d40*/  S2R R10, SR_TID.X ;  /* 0x00000000000a7919 */ /* 0x000ee20000002100 */
[----:B------:R-:W-:-:S02]  /*8d50*/  ULDC.64 UR4, c[0x0][0x2d0] ;  /* 0x0000b40000047ab9 */ /* 0x000fc40000000a00 */
[----:B------:R-:W-:Y:S01]  /*8d60*/  IMAD.SHL.U32 R4, R0, 0x80, RZ ;  /* 0x0000008000047824 */ /* 0x000fe200078e00ff */
[----:B-1----:R-:W-:-:S04]  /*8d70*/  LOP3.LUT R5, R5, 0x7f, RZ, 0xc0, !PT ;  /* 0x0000007f05057812 */ /* 0x002fc800078ec0ff */
[----:B------:R-:W-:Y:S02]  /*8d80*/  SHF.R.U32.HI R9, RZ, 0x3, R5 ;  /* 0x00000003ff097819 */ /* 0x000fe40000011605 */
[----:B------:R-:W1:Y:S02]  /*8d90*/  S2R R5, SR_TID.X ;  /* 0x0000000000057919 */ /* 0x000e640000002100 */
[----:B-1----:R-:W-:-:S05]  /*8da0*/  IMAD.SHL.U32 R5, R5, 0x10, RZ ;  /* 0x0000001005057824 */ /* 0x002fca00078e00ff */
[----:B------:R-:W-:Y:S02]  /*8db0*/  LOP3.LUT R5, R9, 0x70, R5, 0xf8, !PT ;  /* 0x0000007009057812 */ /* 0x000fe400078ef805 */
[----:B------:R1:W5:Y:S02]  /*8dc0*/  LDL R9, [R1+0x14] ;  /* 0x0000140001097983 */ /* 0x0003640000100800 */
[----:B------:R-:W-:-:S05]  /*8dd0*/  LOP3.LUT R0, R5, R4, RZ, 0xfc, !PT ;  /* 0x0000000405007212 */ /* 0x000fca00078efcff */
[----:B0-----:R-:W-:-:S04]  /*8de0*/  @P0 IMAD.HI.U32 R6, R0, R6, RZ ;  /* 0x0000000600060227 */ /* 0x001fc800078e00ff */
[----:B------:R-:W-:Y:S01]  /*8df0*/  IMAD.MOV.U32 R5, RZ, RZ, R0 ;  /* 0x000000ffff057224 */ /* 0x000fe200078e0000 */
[----:B--2---:R-:W-:-:S05]  /*8e00*/  @P0 SHF.R.U32.HI R5, RZ, R7, R6 ;  /* 0x00000007ff050219 */ /* 0x004fca0000011606 */
        /* <DEDUP_REMOVED lines=25> */
[----:B------:R-:W-:Y:S01]  /*8fa0*/  SHFL.IDX PT, R8, R2, 0x1, 0x181f ;  /* 0x00381f0002087f89 */ /* 0x000fe200000e0000 */
[----:B0-----:R-:W-:-:S04]  /*8fb0*/  LOP3.LUT R6, R6, 0x7f, RZ, 0xc0, !PT ;  /* 0x0000007f06067812 */ /* 0x001fc800078ec0ff */
[----:B------:R-:W-:-:S05]  /*8fc0*/  SHF.R.U32.HI R6, RZ, 0x3, R6 ;  /* 0x00000003ff067819 */ /* 0x000fca0000011606 */
[----:B------:R-:W-:Y:S02]  /*8fd0*/  IMAD.IADD R4, R6, 0x1, R4 ;  /* 0x0000000106047824 */ /* 0x000fe400078e0204 */
[----:B------:R-:W0:Y:S02]  /*8fe0*/  SHFL.IDX PT, R6, R2, RZ, 0x181f ;  /* 0x00181fff02067589 */ /* 0x000e2400000e0000 */
[C---:B------:R-:W-:Y:S01]  /*8ff0*/  VIADD R5, R4.reuse, 0x10 ;  /* 0x0000001004057836 */ /* 0x040fe20000000000 */
[----:B------:R-:W-:-:S04]  /*9000*/  ISETP.GE.AND P1, PT, R4, R3, PT ;  /* 0x000000030400720c */ /* 0x000fc80003f26270 */
[----:B------:R-:W-:Y:S02]  /*9010*/  ISETP.GE.AND P2, PT, R5, R3, PT ;  /* 0x000000030500720c */ /* 0x000fe40003f46270 */
[----:B------:R-:W2:Y:S07]  /*9020*/  SHFL.IDX PT, R5, R0, 0x1, 0x181f ;  /* 0x00381f0000057f89 */ /* 0x000eae00000e0000 */
[----:B-1----:R-:W-:-:S05]  /*9030*/  @!P1 LEA R7, P3, R10, R7, 0x1 ;  /* 0x000000070a079211 */ /* 0x002fca00078608ff */
[----:B0-----:R-:W-:-:S05]  /*9040*/  @!P1 IMAD.X R6, RZ, RZ, R6, P3 ;  /* 0x000000ffff069224 */ /* 0x001fca00018e0606 */
[----:B------:R-:W-:-:S04]  /*9050*/  @!P1 LOP3.LUT R7, R7, R6, RZ, 0x3c, !PT ;  /* 0x0000000607079212 */ /* 0x000fc800078e3cff */
[----:B------:R-:W-:-:S04]  /*9060*/  @!P1 LOP3.LUT R6, R7, R6, RZ, 0x3c, !PT ;  /* 0x0000000607069212 */ /* 0x000fc800078e3cff */
[----:B------:R-:W-:-:S05]  /*9070*/  @!P1 LOP3.LUT R7, R7, R6, RZ, 0x3c, !PT ;  /* 0x0000000607079212 */ /* 0x000fca00078e3cff */
[----:B-----5:R2:W-:Y:S02]  /*9080*/  @!P1 LDGSTS.E.BYPASS.LTC128B.128 [R9+0x18400], desc[UR42][R6.64], !P0 ;  /* 0x1840000006099fae */ /* 0x0205e4000c101d6a */
[----:B--2---:R-:W-:Y:S01]  /*9090*/  @!P2 LEA R7, P1, R10, R5, 0x1 ;  /* 0x000000050a07a211 */ /* 0x004fe200078208ff */
[----:B------:R-:W-:-:S04]  /*90a0*/  VIADD R5, R4, 0x20 ;  /* 0x0000002004057836 */ /* 0x000fc80000000000 */
[----:B------:R-:W-:Y:S01]  /*90b0*/  @!P2 IMAD.X R6, RZ, RZ, R8, P1 ;  /* 0x000000ffff06a224 */ /* 0x000fe200008e0608 */
[----:B------:R-:W-:Y:S01]  /*90c0*/  ISETP.GE.AND P1, PT, R5, R3, PT ;  /* 0x000000030500720c */ /* 0x000fe20003f26270 */
[----:B------:R-:W-:-:S03]  /*90d0*/  VIADD R5, R4, 0x30 ;  /* 0x0000003004057836 */ /* 0x000fc60000000000 */
[----:B------:R-:W-:-:S04]  /*90e0*/  @!P2 LOP3.LUT R7, R7, R6, RZ, 0x3c, !PT ;  /* 0x000000060707a212 */ /* 0x000fc800078e3cff */
[----:B------:R-:W-:-:S04]  /*90f0*/  @!P2 LOP3.LUT R6, R7, R6, RZ, 0x3c, !PT ;  /* 0x000000060706a212 */ /* 0x000fc800078e3cff */
[----:B------:R-:W-:-:S05]  /*9100*/  @!P2 LOP3.LUT R7, R7, R6, RZ, 0x3c, !PT ;  /* 0x000000060707a212 */ /* 0x000fca00078e3cff */
[----:B------:R0:W-:Y:S04]  /*9110*/  @!P2 LDGSTS.E.BYPASS.LTC128B.128 [R9+0x18c00], desc[UR42][R6.64], !P0 ;  /* 0x18c000000609afae */ /* 0x0001e8000c101d6a */
        /* <DEDUP_REMOVED lines=49> */
.L_x_9395:
        /* <DEDUP_REMOVED lines=19> */
.L_x_9396:
[----:B------:R-:W-:Y:S05]  /*9560*/  BSYNC B0 ;  /* 0x0000000000007941 */ /* 0x000fea0003800000 */
.L_x_9294:
[----:B------:R-:W2:Y:S01]  /*9570*/  LDL R2, [R1+0x8] ;  /* 0x0000080001027983 */ /* 0x000ea20000100800 */
[----:B------:R-:W-:Y:S01]  /*9580*/  BSSY B0, `(.L_x_9296) ;  /* 0x000005a000007945 */ /* 0x000fe20003800000 */
[----:B--2---:R-:W-:-:S13]  /*9590*/  ISETP.NE.AND P0, PT, R2, RZ, PT ;  /* 0x000000ff0200720c */ /* 0x004fda0003f05270 */
[----:B------:R-:W-:Y:S05]  /*95a0*/  @!P0 BRA `(.L_x_9297) ;  /* 0x00000004005c8947 */ /* 0x000fea0003800000 */
[----:B------:R-:W2:Y:S01]  /*95b0*/  LDL R4, [R1] ;  /* 0x0000000001047983 */ /* 0x000ea20000100800 */
[----:B------:R-:W-:Y:S01]  /*95c0*/  LEA R2, R18, UR36, 0x3 ;  /* 0x0000002412027c11 */ /* 0x000fe2000f8e18ff */
[----:B------:R-:W-:Y:S01]  /*95d0*/  BSSY B1, `(.L_x_9298) ;  /* 0x0000007000017945 */ /* 0x000fe20003800000 */
[----:B0-----:R-:W0:Y:S02]  /*95e0*/  S2R R3, SR_TID.X ;  /* 0x0000000000037919 */ /* 0x001e240000002100 */
[----:B0-----:R-:W-:-:S04]  /*95f0*/  LOP3.LUT R3, R3, 0x7f, RZ, 0xc0, !PT ;  /* 0x0000007f03037812 */ /* 0x001fc800078ec0ff */
[----:B------:R-:W-:Y:S02]  /*9600*/  ISETP.NE.AND P1, PT, R3, RZ, PT ;  /* 0x000000ff0300720c */ /* 0x000fe40003f25270 */
[----:B--2---:R-:W-:-:S04]  /*9610*/  SHF.L.U32 R0, R4, 0x1f, RZ ;  /* 0x0000001f04007819 */ /* 0x004fc800000006ff */
[----:B------:R-:W0:Y:S02]  /*9620*/  SYNCS.PHASECHK.TRANS64.TRYWAIT P0, [R2+URZ+0x22860], R0 ;  /* 0x02286000020075a7 */ /* 0x000e24000800017f */
[----:B0-----:R-:W-:Y:S05]  /*9630*/  @!P0 BRA `(.L_x_9299) ;  /* 0x0000003400a88947 */ /* 0x001fea0003800000 */
.L_x_9397:
[----:B------:R-:W-:Y:S05]  /*9640*/  BSYNC B1 ;  /* 0x0000000000017941 */ /* 0x000fea0003800000 */
.L_x_9298:
        /* <DEDUP_REMOVED lines=9> */
.L_x_9301:
[----:B------:R-:W-:Y:S05]  /*96e0*/  BSYNC B1 ;  /* 0x0000000000017941 */ /* 0x000fea0003800000 */
.L_x_9300:
[----:B0-----:R-:W2:Y:S01]  /*96f0*/  LDL R0, [R1+0x28] ;  /* 0x0000280001007983 */ /* 0x001ea20000100800 */
[----:B------:R-:W-:Y:S01]  /*9700*/  IMAD.U32 R3, RZ, RZ, UR36 ;  /* 0x00000024ff037e24 */ /* 0x000fe2000f8e00ff */
[----:B------:R-:W-:Y:S01]  /*9710*/  UIADD3 UR4, UP0, UR40, 0x470, URZ ;  /* 0x0000047028047890 */ /* 0x000fe2000ff1e03f */
[----:B------:R-:W-:Y:S01]  /*9720*/  PLOP3.LUT P0, PT, PT, PT, PT, 0x80, 0x0 ;  /* 0x000000000000781c */ /* 0x000fe20003f0f070 */
[----:B------:R-:W-:Y:S01]  /*9730*/  VIADD R2, R2, 0x22850 ;  /* 0x0002285002027836 */ /* 0x000fe20000000000 */
[----:B------:R-:W-:Y:S01]  /*9740*/  UMOV UR6, 0x0 ;  /* 0x0000000000067882 */ /* 0x000fe20000000000 */
[----:B------:R-:W-:Y:S01]  /*9750*/  IMAD R3, R18, 0xc000, R3 ;  /* 0x0000c00012037824 */ /* 0x000fe200078e0203 */
[----:B------:R-:W-:Y:S01]  /*9760*/  UIADD3.X UR5, URZ, UR41, URZ, UP0, !UPT ;  /* 0x000000293f057290 */ /* 0x000fe200087fe43f */
[----:B------:R-:W-:Y:S02]  /*9770*/  UMOV UR7, 0x14f00000 ;  /* 0x14f0000000077882 */ /* 0x000fe40000000000 */
[----:B------:R-:W-:Y:S01]  /*9780*/  VIADD R4, R3, 0x400 ;  /* 0x0000040003047836 */ /* 0x000fe20000000000 */
[----:B------:R-:W-:Y:S01]  /*9790*/  UMOV UR10, URZ ;  /* 0x0000003f000a7c82 */ /* 0x000fe20008000000 */
[----:B--2---:R-:W-:-:S07]  /*97a0*/  IMAD R0, R0, 0x60, RZ ;  /* 0x0000006000007824 */ /* 0x004fce00078e02ff */
.L_x_9302:
        /* <DEDUP_REMOVED lines=15> */
.L_x_9303:
        /* <DEDUP_REMOVED lines=15> */
.L_x_9304:
        /* <DEDUP_REMOVED lines=15> */
.L_x_9305:
        /* <DEDUP_REMOVED lines=10> */
.L_x_9297:
[----:B------:R-:W-:Y:S05]  /*9b20*/  BSYNC B0 ;  /* 0x0000000000007941 */ /* 0x000fea0003800000 */
.L_x_9296:
        /* <DEDUP_REMOVED lines=45> */
.L_x_9310:
        /* <DEDUP_REMOVED lines=8> */
.L_x_9398:
[----:B------:R-:W-:Y:S05]  /*9e80*/  BSYNC B1 ;  /* 0x0000000000017941 */ /* 0x000fea0003800000 */
.L_x_9311:
        /* <DEDUP_REMOVED lines=9> */
.L_x_9314:
[----:B------:R-:W-:Y:S05]  /*9f20*/  BSYNC B1 ;  /* 0x0000000000017941 */ /* 0x000fea0003800000 */
.L_x_9313:
[----:B------:R-:W-:Y:S01]  /*9f30*/  IMAD.MOV.U32 R10, RZ, RZ, RZ ;  /* 0x000000ffff0a7224 */ /* 0x000fe200078e00ff */
[----:B------:R-:W-:Y:S01]  /*9f40*/  UIADD3 UR4, UP0, UR40, 0x370, URZ ;  /* 0x0000037028047890 */ /* 0x000fe2000ff1e03f */
[----:B0-----:R-:W-:Y:S01]  /*9f50*/  IMAD.U32 R7, RZ, RZ, UR36 ;  /* 0x00000024ff077e24 */ /* 0x001fe2000f8e00ff */
[----:B------:R-:W-:Y:S01]  /*9f60*/  PLOP3.LUT P0, PT, PT, PT, PT, 0x80, 0x0 ;  /* 0x000000000000781c */ /* 0x000fe20003f0f070 */
[----:B------:R-:W-:Y:S01]  /*9f70*/  IMAD R0, R0, 0x60, RZ ;  /* 0x0000006000007824 */ /* 0x000fe200078e02ff */
[----:B------:R-:W-:Y:S01]  /*9f80*/  R2UR UR10, R10 ;  /* 0x000000000a0a72ca */ /* 0x000fe200000e0000 */
[----:B------:R-:W-:Y:S01]  /*9f90*/  IMAD R4, R18, 0x3000, R7 ;  /* 0x0000300012047824 */ /* 0x000fe200078e0207 */
[----:B------:R-:W-:Y:S01]  /*9fa0*/  UIADD3.X UR5, URZ, UR41, URZ, UP0, !UPT ;  /* 0x000000293f057290 */ /* 0x000fe200087fe43f */
[----:B------:R-:W-:Y:S01]  /*9fb0*/  VIADD R5, R3, 0x22830 ;  /* 0x0002283003057836 */ /* 0x000fe20000000000 */
[----:B------:R-:W-:Y:S01]  /*9fc0*/  UMOV UR6, 0x0 ;  /* 0x0000000000067882 */ /* 0x000fe20000000000 */
[----:B------:R-:W-:Y:S01]  /*9fd0*/  VIADD R4, R4, 0x1c400 ;  /* 0x0001c40004047836 */ /* 0x000fe20000000000 */
[----:B------:R-:W-:-:S09]  /*9fe0*/  UMOV UR7, 0x14f00000 ;  /* 0x14f0000000077882 */ /* 0x000fd20000000000 */
.L_x_9315:
        /* <DEDUP_REMOVED lines=13> */
.L_x_9399:
[----:B------:R-:W-:Y:S05]  /*a0c0*/  BSYNC B1 ;  /* 0x0000000000017941 */ /* 0x000fea0003800000 */
.L_x_9316:
        /* <DEDUP_REMOVED lines=11> */
.L_x_9319:
[----:B------:R-:W-:Y:S05]  /*a180*/  BSYNC B1 ;  /* 0x0000000000017941 */ /* 0x000fea0003800000 */
.L_x_9318:
[----:B------:R-:W-:Y:S01]  /*a190*/  R2UR UR10, R10 ;  /* 0x000000000a0a72ca */ /* 0x000fe200000e0000 */
[----:B01----:R-:W-:Y:S01]  /*a1a0*/  IMAD R2, R18, 0xc000, R7 ;  /* 0x0000c00012027824 */ /* 0x003fe200078e0207 */
[----:B------:R-:W-:Y:S01]  /*a1b0*/  R2UR UR6, R8 ;  /* 0x00000000080672ca */ /* 0x000fe200000e0000 */
[----:B------:R-:W-:Y:S01]  /*a1c0*/  UIADD3 UR4, UP0, UR40, 0x470, URZ ;  /* 0x0000047028047890 */ /* 0x000fe2000ff1e03f */
[----:B------:R-:W-:Y:S01]  /*a1d0*/  R2UR UR7, R9 ;  /* 0x00000000090772ca */ /* 0x000fe200000e0000 */
[----:B------:R-:W-:Y:S01]  /*a1e0*/  VIADD R3, R3, 0x22850 ;  /* 0x0002285003037836 */ /* 0x000fe20000000000 */
[----:B------:R-:W-:Y:S01]  /*a1f0*/  PLOP3.LUT P0, PT, PT, PT, PT, 0x80, 0x0 ;  /* 0x000000000000781c */ /* 0x000fe20003f0f070 */
[----:B------:R-:W-:Y:S01]  /*a200*/  VIADD R4, R2, 0x400 ;  /* 0x0000040002047836 */ /* 0x000fe20000000000 */
[----:B------:R-:W-:-:S12]  /*a210*/  UIADD3.X UR5, URZ, UR41, URZ, UP0, !UPT ;  /* 0x000000293f057290 */ /* 0x000fd800087fe43f */
.L_x_9320:
        /* <DEDUP_REMOVED lines=15> */
.L_x_9321:
        /* <DEDUP_REMOVED lines=15> */
.L_x_9322:
        /* <DEDUP_REMOVED lines=15> */
.L_x_9323:
        /* <DEDUP_REMOVED lines=10> */
.L_x_9309:
[----:B------:R-:W-:Y:S05]  /*a590*/  BSYNC B0 ;  /* 0x0000000000007941 */ /* 0x000fea0003800000 */
.L_x_9308:
        /* <DEDUP_REMOVED lines=9> */
.L_x_9307:
[----:B------:R-:W2:Y:S01]  /*a630*/  LDL.LU R2, [R1+0x18] ;  /* 0x0000180001027983 */ /* 0x000ea20000300800 */
[----:B------:R-:W-:Y:S01]  /*a640*/  IMAD.MOV R6, RZ, RZ, -R6 ;  /* 0x000000ffff067224 */ /* 0x000fe200078e0a06 */
[----:B------:R-:W-:Y:S04]  /*a650*/  BSSY B0, `(.L_x_9306) ;  /* 0x000013d000007945 */ /* 0x000fe80003800000 */
[----:B--2---:R-:W-:-:S13]  /*a660*/  ISETP.NE.AND P0, PT, R2, R6, PT ;  /* 0x000000060200720c */ /* 0x004fda0003f05270 */
[----:B------:R-:W-:Y:S05]  /*a670*/  @!P0 BRA `(.L_x_9324) ;  /* 0x0000001000e88947 */ /* 0x000fea0003800000 */
.L_x_9357:
        /* <DEDUP_REMOVED lines=27> */
.L_x_9327:
        /* <DEDUP_REMOVED lines=9> */
.L_x_9400:
[----:B------:R-:W-:Y:S05]  /*a8c0*/  BSYNC B2 ;  /* 0x0000000000027941 */ /* 0x000fea0003800000 */
.L_x_9328:
        /* <DEDUP_REMOVED lines=9> */
.L_x_9331:
[----:B------:R-:W-:Y:S05]  /*a960*/  BSYNC B2 ;  /* 0x0000000000027941 */ /* 0x000fea0003800000 */
.L_x_9330:
[----:B------:R-:W-:Y:S01]  /*a970*/  IMAD.MOV.U32 R8, RZ, RZ, RZ ;  /* 0x000000ffff087224 */ /* 0x000fe200078e00ff */
[----:B------:R-:W-:Y:S01]  /*a980*/  UIADD3 UR4, UP0, UR40, 0x370, URZ ;  /* 0x0000037028047890 */ /* 0x000fe2000ff1e03f */
[----:B-1----:R-:W-:Y:S01]  /*a990*/  IMAD.U32 R5, RZ, RZ, UR36 ;  /* 0x00000024ff057e24 */ /* 0x002fe2000f8e00ff */
[----:B------:R-:W-:Y:S01]  /*a9a0*/  PLOP3.LUT P0, PT, PT, PT, PT, 0x80, 0x0 ;  /* 0x000000000000781c */ /* 0x000fe20003f0f070 */
[----:B------:R-:W-:Y:S01]  /*a9b0*/  IMAD R6, R6, 0x60, RZ ;  /* 0x0000006006067824 */ /* 0x000fe200078e02ff */
[----:B------:R-:W-:Y:S01]  /*a9c0*/  R2UR UR10, R8 ;  /* 0x00000000080a72ca */ /* 0x000fe200000e0000 */
[----:B------:R-:W-:Y:S01]  /*a9d0*/  IMAD R3, R18, 0x3000, R5 ;  /* 0x0000300012037824 */ /* 0x000fe200078e0205 */
[----:B------:R-:W-:Y:S01]  /*a9e0*/  UIADD3.X UR5, URZ, UR41, URZ, UP0, !UPT ;  /* 0x000000293f057290 */ /* 0x000fe200087fe43f */
[----:B0-----:R-:W-:Y:S01]  /*a9f0*/  VIADD R7, R4, 0x22830 ;  /* 0x0002283004077836 */ /* 0x001fe20000000000 */
[----:B------:R-:W-:Y:S01]  /*aa00*/  UMOV UR6, 0x0 ;  /* 0x0000000000067882 */ /* 0x000fe20000000000 */
[----:B------:R-:W-:Y:S01]  /*aa10*/  VIADD R3, R3, 0x1c400 ;  /* 0x0001c40003037836 */ /* 0x000fe20000000000 */
[----:B------:R-:W-:-:S09]  /*aa20*/  UMOV UR7, 0x14f00000 ;  /* 0x14f0000000077882 */ /* 0x000fd20000000000 */
.L_x_9332:
        /* <DEDUP_REMOVED lines=13> */
.L_x_9401:
[----:B------:R-:W-:Y:S05]  /*ab00*/  BSYNC B2 ;  /* 0x0000000000027941 */ /* 0x000fea0003800000 */
.L_x_9333:
        /* <DEDUP_REMOVED lines=11> */
.L_x_9336:
[----:B------:R-:W-:Y:S05]  /*abc0*/  BSYNC B2 ;  /* 0x0000000000027941 */ /* 0x000fea0003800000 */
.L_x_9335:
[----:B------:R-:W-:Y:S01]  /*abd0*/  R2UR UR10, R8 ;  /* 0x00000000080a72ca */ /* 0x000fe200000e0000 */
[----:B------:R-:W-:Y:S01]  /*abe0*/  IMAD R5, R18, 0xc000, R5 ;  /* 0x0000c00012057824 */ /* 0x000fe200078e0205 */
[----:B------:R-:W-:Y:S01]  /*abf0*/  R2UR UR6, R2 ;  /* 0x00000000020672ca */ /* 0x000fe200000e0000 */
[----:B------:R-:W-:Y:S01]  /*ac00*/  UIADD3 UR4, UP0, UR40, 0x470, URZ ;  /* 0x0000047028047890 */ /* 0x000fe2000ff1e03f */
[----:B------:R-:W-:Y:S01]  /*ac10*/  R2UR UR7, R3 ;  /* 0x00000000030772ca */ /* 0x000fe200000e0000 */
[----:B------:R-:W-:Y:S01]  /*ac20*/  VIADD R4, R4, 0x22850 ;  /* 0x0002285004047836 */ /* 0x000fe20000000000 */
[----:B------:R-:W-:Y:S01]  /*ac30*/  PLOP3.LUT P0, PT, PT, PT, PT, 0x80, 0x0 ;  /* 0x000000000000781c */ /* 0x000fe20003f0f070 */
[----:B------:R-:W-:Y:S01]  /*ac40*/  VIADD R7, R5, 0x400 ;  /* 0x0000040005077836 */ /* 0x000fe20000000000 */
[----:B------:R-:W-:-:S12]  /*ac50*/  UIADD3.X UR5, URZ, UR41, URZ, UP0, !UPT ;  /* 0x000000293f057290 */ /* 0x000fd800087fe43f */
.L_x_9337:
        /* <DEDUP_REMOVED lines=15> */
.L_x_9338:
        /* <DEDUP_REMOVED lines=15> */
.L_x_9339:
        /* <DEDUP_REMOVED lines=15> */
.L_x_9340:
        /* <DEDUP_REMOVED lines=10> */
.L_x_9326:
[----:B------:R-:W-:Y:S05]  /*afd0*/  BSYNC B1 ;  /* 0x0000000000017941 */ /* 0x000fea0003800000 */
.L_x_9325:
        /* <DEDUP_REMOVED lines=33> */
.L_x_9343:
        /* <DEDUP_REMOVED lines=8> */
.L_x_9402:
[----:B------:R-:W-:Y:S05]  /*b270*/  BSYNC B2 ;  /* 0x0000000000027941 */ /* 0x000fea0003800000 */
.L_x_9344:
        /* <DEDUP_REMOVED lines=9> */
.L_x_9347:
[----:B------:R-:W-:Y:S05]  /*b310*/  BSYNC B2 ;  /* 0x0000000000027941 */ /* 0x000fea0003800000 */
.L_x_9346:
        /* <DEDUP_REMOVED lines=12> */
.L_x_9348:
        /* <DEDUP_REMOVED lines=13> */
.L_x_9403:
[----:B------:R-:W-:Y:S05]  /*b4b0*/  BSYNC B2 ;  /* 0x0000000000027941 */ /* 0x000fea0003800000 */
.L_x_9349:
        /* <DEDUP_REMOVED lines=11> */
.L_x_9352:
[----:B------:R-:W-:Y:S05]  /*b570*/  BSYNC B2 ;  /* 0x0000000000027941 */ /* 0x000fea0003800000 */
.L_x_9351:
        /* <DEDUP_REMOVED lines=9> */
.L_x_9353:
        /* <DEDUP_REMOVED lines=15> */
.L_x_9354:
        /* <DEDUP_REMOVED lines=15> */
.L_x_9355:
        /* <DEDUP_REMOVED lines=15> */
.L_x_9356:
        /* <DEDUP_REMOVED lines=10> */
.L_x_9342:
[----:B------:R-:W-:Y:S05]  /*b980*/  BSYNC B1 ;  /* 0x0000000000017941 */ /* 0x000fea0003800000 */
.L_x_9341:
        /* <DEDUP_REMOVED lines=9> */
.L_x_9324:
[----:B------:R-:W-:Y:S05]  /*ba20*/  BSYNC B0 ;  /* 0x0000000000007941 */ /* 0x000fea0003800000 */
.L_x_9306:
        /* <DEDUP_REMOVED lines=10> */
.L_x_9282:
[----:B0-----:R-:W0:Y:S01]  /*bad0*/  S2R R3, SR_CgaCtaId ;  /* 0x0000000000037919 */ /* 0x001e220000008800 */
[----:B------:R-:W-:Y:S01]  /*bae0*/  MOV R0, 0x400 ;  /* 0x0000040000007802 */ /* 0x000fe20000000f00 */
[----:B------:R-:W-:Y:S03]  /*baf0*/  BSSY B0, `(.L_x_9359) ;  /* 0x0000005000007945 */ /* 0x000fe60003800000 */
[----:B0-----:R-:W-:Y:S02]  /*bb00*/  LEA R0, R3, R0, 0x18 ;  /* 0x0000000003007211 */ /* 0x001fe400078ec0ff */
[----:B------:R-:W-:-:S04]  /*bb10*/  SHF.L.U32 R3, R2, 0x1f, RZ ;  /* 0x0000001f02037819 */ /* 0x000fc800000006ff */
[----:B------:R-:W0:Y:S02]  /*bb20*/  SYNCS.PHASECHK.TRANS64.TRYWAIT P0, [R0+URZ+0x22820], R3 ;  /* 0x02282003000075a7 */ /* 0x000e24000800017f */
[----:B0-----:R-:W-:Y:S05]  /*bb30*/  @!P0 BRA `(.L_x_9360) ;  /* 0x0000001000f48947 */ /* 0x001fea0003800000 */
.L_x_9404:
[----:B------:R-:W-:Y:S05]  /*bb40*/  BSYNC B0 ;  /* 0x0000000000007941 */ /* 0x000fea0003800000 */
.L_x_9359:
[----:B------:R-:W-:-:S03]  /*bb50*/  UMOV UR4, 0xffffffff ;  /* 0xffffffff00047882 */ /* 0x000fc60000000000 */
[----:B------:R-:W-:Y:S05]  /*bb60*/  BRA.DIV UR4, `(.L_x_9361) ;  /* 0x0000001204fc7947 */ /* 0x000fea000b800000 */
[----:B------:R-:W2:Y:S02]  /*bb70*/  S2R R2, SR_TID.X ;  /* 0x0000000000027919 */ /* 0x000ea40000002100 */
[----:B--2---:R-:W-:-:S04]  /*bb80*/  SHF.R.U32.HI R2, RZ, 0x5, R2 ;  /* 0x00000005ff027819 */ /* 0x004fc80000011602 */
[----:B------:R-:W-:-:S05]  /*bb90*/  LOP3.LUT R2, R2, 0x3, RZ, 0xc0, !PT ;  /* 0x0000000302027812 */ /* 0x000fca00078ec0ff */
[----:B------:R2:W3:Y:S02]  /*bba0*/  SHFL.IDX PT, R14, R2, RZ, 0x1f ;  /* 0x00001fff020e7589 */ /* 0x0004e400000e0000 */
.L_x_9407:
[----:B---3--:R-:W-:Y:S01]  /*bbb0*/  ISETP.NE.AND P0, PT, R14, RZ, PT ;  /* 0x000000ff0e00720c */ /* 0x008fe20003f05270 */
[----:B------:R-:W-:-:S12]  /*bbc0*/  BSSY B0, `(.L_x_9362) ;  /* 0x0000025000007945 */ /* 0x000fd80003800000 */
[----:B------:R-:W-:Y:S05]  /*bbd0*/  @P0 BRA `(.L_x_9363) ;  /* 0x00000000008c0947 */ /* 0x000fea0003800000 */
[----:B------:R-:W-:-:S03]  /*bbe0*/  UMOV UR4, 0xffffffff ;  /* 0xffffffff00047882 */ /* 0x000fc60000000000 */
[----:B------:R-:W-:Y:S05]  /*bbf0*/  BRA.DIV UR4, `(.L_x_9364) ;  /* 0x00000016040c7947 */ /* 0x000fea000b800000 */
[----:B------:R-:W-:-:S13]  /*bc00*/  ELECT P6, URZ, PT ;  /* 0x00000000003f782f */ /* 0x000fda00038c0000 */
.L_x_9410:
[----:B------:R-:W-:Y:S05]  /*bc10*/  @!P6 BRA `(.L_x_9363) ;  /* 0x00000000007ce947 */ /* 0x000fea0003800000 */
[----:B------:R-:W-:-:S06]  /*bc20*/  ULOP3.LUT UR4, UR37, 0x2, URZ, 0xfc, !UPT ;  /* 0x0000000225047892 */ /* 0x000fcc000f8efc3f */
[----:B--2---:R-:W-:-:S05]  /*bc30*/  IMAD.U32 R2, RZ, RZ, UR4 ;  /* 0x00000004ff027e24 */ /* 0x004fca000f8e00ff */
[----:B------:R-:W-:-:S13]  /*bc40*/  ISETP.NE.AND P2, PT, R2, 0x3, PT ;  /* 0x000000030200780c */ /* 0x000fda0003f45270 */
[----:B------:R-:W-:Y:S05]  /*bc50*/  @!P2 BRA `(.L_x_9365) ;  /* 0x000000000004a947 */ /* 0x000fea0003800000 */
[----:B------:R-:W-:Y:S01]  /*bc60*/  BPT.TRAP 0x1 ;  /* 0x000000040000795c */ /* 0x000fe20000300000 */
.L_x_9365:
        /* <DEDUP_REMOVED lines=13> */
.L_x_9411:
[----:B------:R-:W1:Y:S02]  /*bd40*/  SYNCS.PHASECHK.TRANS64.TRYWAIT P0, [R3+URZ], R2 ;  /* 0x00000002030075a7 */ /* 0x000e64000800017f */
[----:B-1----:R-:W-:Y:S05]  /*bd50*/  @!P0 BRA `(.L_x_9367) ;  /* 0x0000001000e88947 */ /* 0x002fea0003800000 */
.L_x_9412:
[----:B------:R-:W-:Y:S05]  /*bd60*/  @!P2 BRA `(.L_x_9368) ;  /* 0x000000000004a947 */ /* 0x000fea0003800000 */
[----:B------:R-:W-:Y:S01]  /*bd70*/  BPT.TRAP 0x1 ;  /* 0x000000040000795c */ /* 0x000fe20000300000 */
.L_x_9368:
[----:B-1----:R-:W-:-:S04]  /*bd80*/  VIADD R3, R0, 0x22860 ;  /* 0x0002286000037836 */ /* 0x002fc80000000000 */
[----:B------:R-:W-:-:S04]  /*bd90*/  IMAD R18, R18, 0x8, R3 ;  /* 0x0000000812127824 */ /* 0x000fc800078e0203 */
[----:B------:R-:W1:Y:S02]  /*bda0*/  SYNCS.PHASECHK.TRANS64.TRYWAIT P0, [R18+URZ], R5 ;  /* 0x00000005120075a7 */ /* 0x000e64000800017f */
[----:B-1----:R-:W-:Y:S05]  /*bdb0*/  @!P0 BRA `(.L_x_9369) ;  /* 0x0000001000e48947 */ /* 0x002fea0003800000 */
.L_x_9413:
[----:B------:R-:W-:-:S07]  /*bdc0*/  IMAD R3, R4, 0x8, R3 ;  /* 0x0000000804037824 */ /* 0x000fce00078e0203 */
.L_x_9370:
[----:B--2---:R2:W3:Y:S02]  /*bdd0*/  SYNCS.PHASECHK.TRANS64.TRYWAIT P0, [R3+URZ], R2 ;  /* 0x00000002030075a7 */ /* 0x0044e4000800017f */
[----:B---3--:R-:W-:Y:S05]  /*bde0*/  @!P0 NANOSLEEP.SYNCS 0x989680 ;  /* 0x009896800000895d */ /* 0x008fea0003900000 */
[----:B------:R-:W3:Y:S02]  /*bdf0*/  @!P0 SYNCS.PHASECHK.TRANS64 P0, [R3+URZ], R2 ;  /* 0x00000002030085a7 */ /* 0x000ee4000800007f */
[----:B---3--:R-:W-:Y:S05]  /*be00*/  @!P0 BRA `(.L_x_9370) ;  /* 0xfffffffc00f08947 */ /* 0x008fea000383ffff */
.L_x_9363:
[----:B------:R-:W-:Y:S05]  /*be10*/  BSYNC B0 ;  /* 0x0000000000007941 */ /* 0x000fea0003800000 */
.L_x_9362:
[----:B------:R-:W-:Y:S05]  /*be20*/  EXIT ;  /* 0x000000000000794d */ /* 0x000fea0003800000 */
.L_x_9254:
[----:B0-----:R-:W-:-:S04]  /*be30*/  IMAD.U32 R3, RZ, RZ, UR45 ;  /* 0x0000002dff037e24 */ /* 0x001fc8000f8e00ff */
[----:B------:R0:W1:Y:S03]  /*be40*/  SYNCS.PHASECHK.TRANS64.TRYWAIT P0, [R3+URZ+0x22800], R0 ;  /* 0x02280000030075a7 */ /* 0x000066000800017f */
[----:B-1----:R-:W-:Y:S05]  /*be50*/  @!P0 NANOSLEEP.SYNCS 0x989680 ;  /* 0x009896800000895d */ /* 0x002fea0003900000 */
[----:B------:R-:W1:Y:S02]  /*be60*/  @!P0 SYNCS.PHASECHK.TRANS64 P0, [R3+URZ+0x22800], R0 ;  /* 0x02280000030085a7 */ /* 0x000e64000800007f */
[----:B-1----:R-:W-:Y:S05]  /*be70*/  @!P0 BRA `(.L_x_9254) ;  /* 0xfffffffc00ec8947 */ /* 0x002fea000383ffff */
[----:B------:R-:W-:Y:S05]  /*be80*/  BRA `(.L_x_9371) ;  /* 0xffffff5000c47947 */ /* 0x000fea000383ffff */
.L_x_9258:
[----:B-1----:R-:W-:-:S04]  /*be90*/  IMAD.U32 R3, RZ, RZ, UR21 ;  /* 0x00000015ff037e24 */ /* 0x002fc8000f8e00ff */
[----:B------:R1:W2:Y:S03]  /*bea0*/  SYNCS.PHASECHK.TRANS64.TRYWAIT P1, [R3+URZ+0x22830], R8 ;  /* 0x02283008030075a7 */ /* 0x0002a6000802017f */
[----:B--2---:R-:W-:Y:S05]  /*beb0*/  @!P1 NANOSLEEP.SYNCS 0x989680 ;  /* 0x009896800000995d */ /* 0x004fea0003900000 */
[----:B------:R-:W2:Y:S02]  /*bec0*/  @!P1 SYNCS.PHASECHK.TRANS64 P1, [R3+URZ+0x22830], R8 ;  /* 0x02283008030095a7 */ /* 0x000ea4000802007f */
[----:B--2---:R-:W-:Y:S05]  /*bed0*/  @!P1 BRA `(.L_x_9258) ;  /* 0xfffffffc00ec9947 */ /* 0x004fea000383ffff */
[----:B------:R-:W-:Y:S05]  /*bee0*/  BRA `(.L_x_9257) ;  /* 0xffffff5000e87947 */ /* 0x000fea000383ffff */
.L_x_9262:
[----:B-1----:R1:W2:Y:S02]  /*bef0*/  SYNCS.PHASECHK.TRANS64.TRYWAIT P2, [R9+URZ+0x22850], R8 ;  /* 0x02285008090075a7 */ /* 0x0022a4000804017f */
[----:B--2---:R-:W-:Y:S05]  /*bf00*/  @!P2 NANOSLEEP.SYNCS 0x989680 ;  /* 0x009896800000a95d */ /* 0x004fea0003900000 */
[----:B------:R-:W2:Y:S02]  /*bf10*/  @!P2 SYNCS.PHASECHK.TRANS64 P2, [R9+URZ+0x22850], R8 ;  /* 0x022850080900a5a7 */ /* 0x000ea4000804007f */
[----:B--2---:R-:W-:Y:S05]  /*bf20*/  @!P2 BRA `(.L_x_9262) ;  /* 0xfffffffc00f0a947 */ /* 0x004fea000383ffff */
[----:B------:R-:W-:Y:S05]  /*bf30*/  BRA `(.L_x_9261) ;  /* 0xffffff6c00e87947 */ /* 0x000fea000383ffff */
.L_x_9267:
[----:B-1----:R-:W-:Y:S02]  /*bf40*/  IMAD.U32 R0, RZ, RZ, UR23 ;  /* 0x00000017ff007e24 */ /* 0x002fe4000f8e00ff */
[----:B------:R-:W-:-:S04]  /*bf50*/  IMAD.U32 R9, RZ, RZ, UR25 ;  /* 0x00000019ff097e24 */ /* 0x000fc8000f8e00ff */
[----:B------:R1:W2:Y:S03]  /*bf60*/  SYNCS.PHASECHK.TRANS64.TRYWAIT P3, [R0+URZ+0x22830], R9 ;  /* 0x02283009000075a7 */ /* 0x0002a6000806017f */
[----:B--2---:R-:W-:Y:S05]  /*bf70*/  @!P3 NANOSLEEP.SYNCS 0x989680 ;  /* 0x009896800000b95d */ /* 0x004fea0003900000 */
[----:B------:R-:W2:Y:S02]  /*bf80*/  @!P3 SYNCS.PHASECHK.TRANS64 P3, [R0+URZ+0x22830], R9 ;  /* 0x022830090000b5a7 */ /* 0x000ea4000806007f */
[----:B--2---:R-:W-:Y:S05]  /*bf90*/  @!P3 BRA `(.L_x_9267) ;  /* 0xfffffffc00e8b947 */ /* 0x004fea000383ffff */
[----:B------:R-:W-:Y:S05]  /*bfa0*/  BRA `(.L_x_9266) ;  /* 0xffffff7400007947 */ /* 0x000fea000383ffff */
.L_x_9271:
[----:B0-----:R-:W-:-:S04]  /*bfb0*/  IMAD.U32 R8, RZ, RZ, UR25 ;  /* 0x00000019ff087e24 */ /* 0x001fc8000f8e00ff */
[----:B------:R0:W1:Y:S03]  /*bfc0*/  SYNCS.PHASECHK.TRANS64.TRYWAIT P3, [R195+URZ+0x22850], R8 ;  /* 0x02285008c30075a7 */ /* 0x000066000806017f */
[----:B-1----:R-:W-:Y:S05]  /*bfd0*/  @!P3 NANOSLEEP.SYNCS 0x989680 ;  /* 0x009896800000b95d */ /* 0x002fea0003900000 */
[----:B------:R-:W1:Y:S02]  /*bfe0*/  @!P3 SYNCS.PHASECHK.TRANS64 P3, [R195+URZ+0x22850], R8 ;  /* 0x02285008c300b5a7 */ /* 0x000e64000806007f */
[----:B-1----:R-:W-:Y:S05]  /*bff0*/  @!P3 BRA `(.L_x_9271) ;  /* 0xfffffffc00ecb947 */ /* 0x002fea000383ffff */
[----:B------:R-:W-:Y:S05]  /*c000*/  BRA `(.L_x_9270) ;  /* 0xffffff9000a47947 */ /* 0x000fea000383ffff */
.L_x_9286:
        /* <DEDUP_REMOVED lines=11> */
.L_x_9373:
[----:B------:R-:W-:Y:S05]  /*c0c0*/  BSYNC B0 ;  /* 0x0000000000007941 */ /* 0x000fea0003800000 */
.L_x_9372:
[----:B------:R-:W-:Y:S05]  /*c0d0*/  BRA `(.L_x_9374) ;  /* 0xffffffc400547947 */ /* 0x000fea000383ffff */
.L_x_9288:
[----:B------:R-:W-:Y:S01]  /*c0e0*/  BSSY B0, `(.L_x_9375) ;  /* 0x0000006000007945 */ /* 0x000fe20003800000 */
[----:B------:R-:W-:-:S07]  /*c0f0*/  IMAD.MOV.U32 R15, RZ, RZ, -0x1 ;  /* 0xffffffffff0f7424 */ /* 0x000fce00078e00ff */
[----:B0-----:R-:W-:Y:S05]  /*c100*/  WARPSYNC.COLLECTIVE R15, `(.L_x_9376) ;  /* 0x000000000f0c7348 */ /* 0x001fea0003c00000 */
[----:B------:R-:W-:Y:S02]  /*c110*/  ELECT P6, UR62, PT ;  /* 0x00000000003e782f */ /* 0x000fe400038c0000 */
[----:B------:R-:W-:Y:S01]  /*c120*/  MOV R14, UR62 ;  /* 0x0000003e000e7c02 */ /* 0x000fe20008000f00 */
[----:B0-----:R-:W-:Y:S10]  /*c130*/  ENDCOLLECTIVE ;  /* 0x000000000000791b */ /* 0x001ff40003800000 */
.L_x_9376:
[----:B------:R-:W-:Y:S05]  /*c140*/  BSYNC B0 ;  /* 0x0000000000007941 */ /* 0x000fea0003800000 */
.L_x_9375:
[----:B------:R-:W-:Y:S05]  /*c150*/  BRA `(.L_x_9377) ;  /* 0xffffffc400547947 */ /* 0x000fea000383ffff */
.L_x_9290:
[----:B0-----:R0:W2:Y:S02]  /*c160*/  SYNCS.PHASECHK.TRANS64.TRYWAIT P0, [R0+URZ+0x22840], R2 ;  /* 0x02284002000075a7 */ /* 0x0010a4000800017f */
[----:B--2---:R-:W-:Y:S05]  /*c170*/  @!P0 NANOSLEEP.SYNCS 0x989680 ;  /* 0x009896800000895d */ /* 0x004fea0003900000 */
[----:B------:R-:W2:Y:S02]  /*c180*/  @!P0 SYNCS.PHASECHK.TRANS64 P0, [R0+URZ+0x22840], R2 ;  /* 0x02284002000085a7 */ /* 0x000ea4000800007f */
[----:B--2---:R-:W-:Y:S05]  /*c190*/  @!P0 BRA `(.L_x_9290) ;  /* 0xfffffffc00f08947 */ /* 0x004fea000383ffff */
[----:B------:R-:W-:Y:S05]  /*c1a0*/  BRA `(.L_x_9378) ;  /* 0xffffffc400b07947 */ /* 0x000fea000383ffff */
.L_x_9293:
        /* <DEDUP_REMOVED lines=8> */
.L_x_9379:
[----:B------:R-:W-:Y:S01]  /*c230*/  IMAD.MOV.U32 R13, RZ, RZ, R0 ;  /* 0x000000ffff0d7224 */ /* 0x000fe200078e0000 */
[----:B------:R-:W-:Y:S01]  /*c240*/  LOP3.LUT R7, R7, 0x7f, RZ, 0xc0, !PT ;  /* 0x0000007f07077812 */ /* 0x000fe200078ec0ff */
[----:B------:R-:W-:-:S07]  /*c250*/  IMAD.MOV.U32 R6, RZ, RZ, R14 ;  /* 0x000000ffff067224 */ /* 0x000fce00078e000e */
[----:B------:R-:W-:Y:S05]  /*c260*/  WARPSYNC.COLLECTIVE R15, `(.L_x_9380) ;  /* 0x000000000f087348 */ /* 0x000fea0003c00000 */
[----:B------:R0:W1:Y:S02]  /*c270*/  SHFL.IDX P6, R14, R13, R12, R11 ;  /* 0x0000000c0d0e7389 */ /* 0x00006400000c000b */
[----:B01----:R-:W-:Y:S01]  /*c280*/  ENDCOLLECTIVE ;  /* 0x000000000000791b */ /* 0x003fe20003800000 */
.L_x_9380:
[----:B------:R-:W-:Y:S01]  /*c290*/  ULDC UR4, c[0x0][0x288] ;  /* 0x0000a20000047ab9 */ /* 0x000fe20000000800 */
[----:B------:R-:W-:Y:S01]  /*c2a0*/  SHF.R.U32.HI R5, RZ, 0x3, R7 ;  /* 0x00000003ff057819 */ /* 0x000fe20000011607 */
[----:B------:R-:W-:-:S04]  /*c2b0*/  IMAD R3, R8, UR4, RZ ;  /* 0x0000000408037c24 */ /* 0x000fc8000f8e02ff */
[----:B------:R-:W-:-:S04]  /*c2c0*/  IMAD.IADD R4, R5, 0x1, R4 ;  /* 0x0000000105047824 */ /* 0x000fc800078e0204 */
[C---:B------:R-:W-:Y:S01]  /*c2d0*/  VIADD R5, R4.reuse, 0x10 ;  /* 0x0000001004057836 */ /* 0x040fe20000000000 */
[-C--:B------:R-:W-:Y:S01]  /*c2e0*/  ISETP.GE.AND P1, PT, R4, R3.reuse, PT ;  /* 0x000000030400720c */ /* 0x080fe20003f26270 */
[----:B------:R-:W-:Y:S02]  /*c2f0*/  IMAD.MOV.U32 R13, RZ, RZ, R2 ;  /* 0x000000ffff0d7224 */ /* 0x000fe400078e0002 */
[----:B------:R-:W-:Y:S01]  /*c300*/  IMAD.MOV.U32 R12, RZ, RZ, 0x1 ;  /* 0x00000001ff0c7424 */ /* 0x000fe200078e00ff */
[----:B------:R-:W-:Y:S01]  /*c310*/  ISETP.GE.AND P2, PT, R5, R3, PT ;  /* 0x000000030500720c */ /* 0x000fe20003f46270 */
[----:B------:R-:W-:-:S12]  /*c320*/  IMAD.MOV.U32 R7, RZ, RZ, R14 ;  /* 0x000000ffff077224 */ /* 0x000fd800078e000e */
[----:B------:R-:W-:Y:S05]  /*c330*/  WARPSYNC.COLLECTIVE R15, `(.L_x_9381) ;  /* 0x000000000f087348 */ /* 0x000fea0003c00000 */
[----:B------:R0:W1:Y:S02]  /*c340*/  SHFL.IDX P6, R14, R13, R12, R11 ;  /* 0x0000000c0d0e7389 */ /* 0x00006400000c000b */
[----:B01----:R-:W-:Y:S01]  /*c350*/  ENDCOLLECTIVE ;  /* 0x000000000000791b */ /* 0x003fe20003800000 */
.L_x_9381:
        /* <DEDUP_REMOVED lines=10> */
.L_x_9382:
[----:B------:R-:W-:Y:S01]  /*c400*/  @!PT LDS RZ, [RZ] ;  /* 0x00000000fffff984 */ /* 0x000fe20000000800 */
[----:B------:R-:W-:Y:S01]  /*c410*/  @!PT LDS RZ, [RZ] ;  /* 0x00000000fffff984 */ /* 0x000fe20000000800 */
[----:B------:R-:W-:Y:S01]  /*c420*/  @!PT LDS RZ, [RZ] ;  /* 0x00000000fffff984 */ /* 0x000fe20000000800 */
[----:B------:R0:W-:Y:S01]  /*c430*/  @!P1 LDGSTS.E.BYPASS.LTC128B.128 [R9+0x18400], desc[UR42][R6.64], !P0 ;  /* 0x1840000006099fae */ /* 0x0001e2000c101d6a */
[----:B------:R-:W-:Y:S02]  /*c440*/  IMAD.MOV.U32 R13, RZ, RZ, R2 ;  /* 0x000000ffff0d7224 */ /* 0x000fe400078e0002 */
[----:B------:R-:W-:Y:S02]  /*c450*/  IMAD.MOV.U32 R12, RZ, RZ, 0x2 ;  /* 0x00000002ff0c7424 */ /* 0x000fe400078e00ff */
[----:B------:R-:W-:-:S07]  /*c460*/  IMAD.MOV.U32 R5, RZ, RZ, R14 ;  /* 0x000000ffff057224 */ /* 0x000fce00078e000e */
[----:B0-----:R-:W-:Y:S05]  /*c470*/  WARPSYNC.COLLECTIVE R15, `(.L_x_9383) ;  /* 0x000000000f087348 */ /* 0x001fea0003c00000 */
[----:B------:R1:W2:Y:S02]  /*c480*/  SHFL.IDX P6, R14, R13, R12, R11 ;  /* 0x0000000c0d0e7389 */ /* 0x0002a400000c000b */
[----:B012---:R-:W-:Y:S01]  /*c490*/  ENDCOLLECTIVE ;  /* 0x000000000000791b */ /* 0x007fe20003800000 */
.L_x_9383:
[----:B------:R-:W-:Y:S01]  /*c4a0*/  @!P2 LEA R7, P1, R10, R5, 0x1 ;  /* 0x000000050a07a211 */ /* 0x000fe200078208ff */
[----:B------:R-:W-:-:S04]  /*c4b0*/  VIADD R5, R4, 0x20 ;  /* 0x0000002004057836 */ /* 0x000fc80000000000 */
[----:B------:R-:W-:Y:S01]  /*c4c0*/  @!P2 IMAD.X R6, RZ, RZ, R8, P1 ;  /* 0x000000ffff06a224 */ /* 0x000fe200008e0608 */
[----:B------:R-:W-:Y:S01]  /*c4d0*/  ISETP.GE.AND P1, PT, R5, R3, PT ;  /* 0x000000030500720c */ /* 0x000fe20003f26270 */
[----:B------:R-:W-:-:S03]  /*c4e0*/  VIADD R5, R4, 0x30 ;  /* 0x0000003004057836 */ /* 0x000fc60000000000 */
        /* <DEDUP_REMOVED lines=12> */
.L_x_9384:
[----:B------:R-:W-:Y:S02]  /*c5b0*/  IMAD.MOV.U32 R13, RZ, RZ, R2 ;  /* 0x000000ffff0d7224 */ /* 0x000fe400078e0002 */
[----:B------:R-:W-:Y:S02]  /*c5c0*/  IMAD.MOV.U32 R12, RZ, RZ, 0x3 ;  /* 0x00000003ff0c7424 */ /* 0x000fe400078e00ff */
[----:B------:R-:W-:-:S07]  /*c5d0*/  IMAD.MOV.U32 R7, RZ, RZ, R14 ;  /* 0x000000ffff077224 */ /* 0x000fce00078e000e */
[----:B------:R-:W-:Y:S05]  /*c5e0*/  WARPSYNC.COLLECTIVE R15, `(.L_x_9385) ;  /* 0x000000000f087348 */ /* 0x000fea0003c00000 */
[----:B------:R0:W1:Y:S02]  /*c5f0*/  SHFL.IDX P6, R14, R13, R12, R11 ;  /* 0x0000000c0d0e7389 */ /* 0x00006400000c000b */
[----:B01----:R-:W-:Y:S01]  /*c600*/  ENDCOLLECTIVE ;  /* 0x000000000000791b */ /* 0x003fe20003800000 */
.L_x_9385:
        /* <DEDUP_REMOVED lines=16> */
.L_x_9386:
[----:B------:R-:W-:Y:S02]  /*c710*/  IMAD.MOV.U32 R13, RZ, RZ, R2 ;  /* 0x000000ffff0d7224 */ /* 0x000fe400078e0002 */
[----:B------:R-:W-:Y:S02]  /*c720*/  IMAD.MOV.U32 R12, RZ, RZ, 0x4 ;  /* 0x00000004ff0c7424 */ /* 0x000fe400078e00ff */
[----:B------:R-:W-:-:S07]  /*c730*/  IMAD.MOV.U32 R7, RZ, RZ, R14 ;  /* 0x000000ffff077224 */ /* 0x000fce00078e000e */
[----:B------:R-:W-:Y:S05]  /*c740*/  WARPSYNC.COLLECTIVE R15, `(.L_x_9387) ;  /* 0x000000000f087348 */ /* 0x000fea0003c00000 */
[----:B------:R0:W1:Y:S02]  /*c750*/  SHFL.IDX P6, R14, R13, R12, R11 ;  /* 0x0000000c0d0e7389 */ /* 0x00006400000c000b */
[----:B01----:R-:W-:Y:S01]  /*c760*/  ENDCOLLECTIVE ;  /* 0x000000000000791b */ /* 0x003fe20003800000 */
.L_x_9387:
        /* <DEDUP_REMOVED lines=16> */
.L_x_9388:
[----:B------:R-:W-:Y:S02]  /*c870*/  IMAD.MOV.U32 R13, RZ, RZ, R2 ;  /* 0x000000ffff0d7224 */ /* 0x000fe400078e0002 */
[----:B------:R-:W-:Y:S02]  /*c880*/  IMAD.MOV.U32 R12, RZ, RZ, 0x5 ;  /* 0x00000005ff0c7424 */ /* 0x000fe400078e00ff */
[----:B------:R-:W-:-:S07]  /*c890*/  IMAD.MOV.U32 R7, RZ, RZ, R14 ;  /* 0x000000ffff077224 */ /* 0x000fce00078e000e */
[----:B------:R-:W-:Y:S05]  /*c8a0*/  WARPSYNC.COLLECTIVE R15, `(.L_x_9389) ;  /* 0x000000000f087348 */ /* 0x000fea0003c00000 */
[----:B------:R0:W1:Y:S02]  /*c8b0*/  SHFL.IDX P6, R14, R13, R12, R11 ;  /* 0x0000000c0d0e7389 */ /* 0x00006400000c000b */
[----:B01----:R-:W-:Y:S01]  /*c8c0*/  ENDCOLLECTIVE ;  /* 0x000000000000791b */ /* 0x003fe20003800000 */
.L_x_9389:
        /* <DEDUP_REMOVED lines=16> */
.L_x_9390:
[----:B------:R-:W-:Y:S02]  /*c9d0*/  IMAD.MOV.U32 R13, RZ, RZ, R2 ;  /* 0x000000ffff0d7224 */ /* 0x000fe400078e0002 */
[----:B------:R-:W-:Y:S02]  /*c9e0*/  IMAD.MOV.U32 R12, RZ, RZ, 0x6 ;  /* 0x00000006ff0c7424 */ /* 0x000fe400078e00ff */
[----:B------:R-:W-:-:S07]  /*c9f0*/  IMAD.MOV.U32 R7, RZ, RZ, R14 ;  /* 0x000000ffff077224 */ /* 0x000fce00078e000e */
[----:B------:R-:W-:Y:S05]  /*ca00*/  WARPSYNC.COLLECTIVE R15, `(.L_x_9391) ;  /* 0x000000000f087348 */ /* 0x000fea0003c00000 */
[----:B------:R0:W1:Y:S02]  /*ca10*/  SHFL.IDX P6, R14, R13, R12, R11 ;  /* 0x0000000c0d0e7389 */ /* 0x00006400000c000b */
[----:B01----:R-:W-:Y:S01]  /*ca20*/  ENDCOLLECTIVE ;  /* 0x000000000000791b */ /* 0x003fe20003800000 */
.L_x_9391:
        /* <DEDUP_REMOVED lines=15> */
.L_x_9392:
[----:B------:R-:W-:Y:S02]  /*cb20*/  IMAD.MOV.U32 R13, RZ, RZ, R2 ;  /* 0x000000ffff0d7224 */ /* 0x000fe400078e0002 */
[----:B------:R-:W-:Y:S02]  /*cb30*/  IMAD.MOV.U32 R12, RZ, RZ, 0x7 ;  /* 0x00000007ff0c7424 */ /* 0x000fe400078e00ff */
[----:B------:R-:W-:-:S07]  /*cb40*/  IMAD.MOV.U32 R7, RZ, RZ, R14 ;  /* 0x000000ffff077224 */ /* 0x000fce00078e000e */
[----:B------:R-:W-:Y:S05]  /*cb50*/  WARPSYNC.COLLECTIVE R15, `(.L_x_9393) ;  /* 0x000000000f087348 */ /* 0x000fea0003c00000 */
[----:B------:R0:W1:Y:S02]  /*cb60*/  SHFL.IDX P6, R14, R13, R12, R11 ;  /* 0x0000000c0d0e7389 */ /* 0x00006400000c000b */
[----:B01----:R-:W-:Y:S01]  /*cb70*/  ENDCOLLECTIVE ;  /* 0x000000000000791b */ /* 0x003fe20003800000 */
.L_x_9393:
        /* <DEDUP_REMOVED lines=10> */
.L_x_9394:
[----:B------:R-:W-:Y:S01]  /*cc20*/  @!PT LDS RZ, [RZ] ;  /* 0x00000000fffff984 */ /* 0x000fe20000000800 */
[----:B------:R-:W-:Y:S01]  /*cc30*/  @!PT LDS RZ, [RZ] ;  /* 0x00000000fffff984 */ /* 0x000fe20000000800 */
[----:B------:R-:W-:Y:S01]  /*cc40*/  @!PT LDS RZ, [RZ] ;  /* 0x00000000fffff984 */ /* 0x000fe20000000800 */
[----:B------:R1:W-:Y:S01]  /*cc50*/  @!P1 LDGSTS.E.BYPASS.LTC128B.128 [R9+0x1b400], desc[UR42][R6.64], !P0 ;  /* 0x1b40000006099fae */ /* 0x0003e2000c101d6a */
[----:B------:R-:W-:Y:S01]  /*cc60*/  IMAD.MOV.U32 R0, RZ, RZ, R14 ;  /* 0x000000ffff007224 */ /* 0x000fe200078e000e */
[----:B------:R-:W-:Y:S06]  /*cc70*/  BRA `(.L_x_9395) ;  /* 0xffffffc400ec7947 */ /* 0x000fec000383ffff */
.L_x_9295:
[----:B0-----:R-:W-:-:S04]  /*cc80*/  IMAD.U32 R3, RZ, RZ, UR36 ;  /* 0x00000024ff037e24 */ /* 0x001fc8000f8e00ff */
[----:B------:R0:W1:Y:S03]  /*cc90*/  SYNCS.PHASECHK.TRANS64.TRYWAIT P0, [R3+URZ+0x22820], R0 ;  /* 0x02282000030075a7 */ /* 0x000066000800017f */
[----:B-1----:R-:W-:Y:S05]  /*cca0*/  @!P0 NANOSLEEP.SYNCS 0x989680 ;  /* 0x009896800000895d */ /* 0x002fea0003900000 */
[----:B------:R-:W1:Y:S02]  /*ccb0*/  @!P0 SYNCS.PHASECHK.TRANS64 P0, [R3+URZ+0x22820], R0 ;  /* 0x02282000030085a7 */ /* 0x000e64000800007f */
[----:B-1----:R-:W-:Y:S05]  /*ccc0*/  @!P0 BRA `(.L_x_9295) ;  /* 0xfffffffc00ec8947 */ /* 0x002fea000383ffff */
[----:B------:R-:W-:Y:S05]  /*ccd0*/  BRA `(.L_x_9396) ;  /* 0xffffffc800207947 */ /* 0x000fea000383ffff */
.L_x_9299:
[----:B0-----:R0:W1:Y:S02]  /*cce0*/  SYNCS.PHASECHK.TRANS64.TRYWAIT P0, [R2+URZ+0x22860], R0 ;  /* 0x02286000020075a7 */ /* 0x001064000800017f */
[----:B-1----:R-:W-:Y:S05]  /*ccf0*/  @!P0 NANOSLEEP.SYNCS 0x989680 ;  /* 0x009896800000895d */ /* 0x002fea0003900000 */
[----:B------:R-:W1:Y:S02]  /*cd00*/  @!P0 SYNCS.PHASECHK.TRANS64 P0, [R2+URZ+0x22860], R0 ;  /* 0x02286000020085a7 */ /* 0x000e64000800007f */
[----:B-1----:R-:W-:Y:S05]  /*cd10*/  @!P0 BRA `(.L_x_9299) ;  /* 0xfffffffc00f08947 */ /* 0x002fea000383ffff */
[----:B------:R-:W-:Y:S05]  /*cd20*/  BRA `(.L_x_9397) ;  /* 0xffffffc800447947 */ /* 0x000fea000383ffff */
.L_x_9312:
[----:B-1----:R1:W2:Y:S02]  /*cd30*/  SYNCS.PHASECHK.TRANS64.TRYWAIT P0, [R3+URZ+0x22840], R2 ;  /* 0x02284002030075a7 */ /* 0x0022a4000800017f */
[----:B--2---:R-:W-:Y:S05]  /*cd40*/  @!P0 NANOSLEEP.SYNCS 0x989680 ;  /* 0x009896800000895d */ /* 0x004fea0003900000 */
[----:B------:R-:W2:Y:S02]  /*cd50*/  @!P0 SYNCS.PHASECHK.TRANS64 P0, [R3+URZ+0x22840], R2 ;  /* 0x02284002030085a7 */ /* 0x000ea4000800007f */
[----:B--2---:R-:W-:Y:S05]  /*cd60*/  @!P0 BRA `(.L_x_9312) ;  /* 0xfffffffc00f08947 */ /* 0x004fea000383ffff */
[----:B------:R-:W-:Y:S05]  /*cd70*/  BRA `(.L_x_9398) ;  /* 0xffffffd000407947 */ /* 0x000fea000383ffff */
.L_x_9317:
[----:B0-----:R0:W2:Y:S02]  /*cd80*/  SYNCS.PHASECHK.TRANS64.TRYWAIT P0, [R3+URZ+0x22860], R2 ;  /* 0x02286002030075a7 */ /* 0x0010a4000800017f */
[----:B--2---:R-:W-:Y:S05]  /*cd90*/  @!P0 NANOSLEEP.SYNCS 0x989680 ;  /* 0x009896800000895d */ /* 0x004fea0003900000 */
[----:B------:R-:W2:Y:S02]  /*cda0*/  @!P0 SYNCS.PHASECHK.TRANS64 P0, [R3+URZ+0x22860], R2 ;  /* 0x02286002030085a7 */ /* 0x000ea4000800007f */
[----:B--2---:R-:W-:Y:S05]  /*cdb0*/  @!P0 BRA `(.L_x_9317) ;  /* 0xfffffffc00f08947 */ /* 0x004fea000383ffff */
[----:B------:R-:W-:Y:S05]  /*cdc0*/  BRA `(.L_x_9399) ;  /* 0xffffffd000bc7947 */ /* 0x000fea000383ffff */
.L_x_9329:
[----:B--2---:R2:W3:Y:S02]  /*cdd0*/  SYNCS.PHASECHK.TRANS64.TRYWAIT P0, [R4+URZ+0x22840], R2 ;  /* 0x02284002040075a7 */ /* 0x0044e4000800017f */
[----:B---3--:R-:W-:Y:S05]  /*cde0*/  @!P0 NANOSLEEP.SYNCS 0x989680 ;  /* 0x009896800000895d */ /* 0x008fea0003900000 */
[----:B------:R-:W3:Y:S02]  /*cdf0*/  @!P0 SYNCS.PHASECHK.TRANS64 P0, [R4+URZ+0x22840], R2 ;  /* 0x02284002040085a7 */ /* 0x000ee4000800007f */
[----:B---3--:R-:W-:Y:S05]  /*ce00*/  @!P0 BRA `(.L_x_9329) ;  /* 0xfffffffc00f08947 */ /* 0x008fea000383ffff */
[----:B------:R-:W-:Y:S05]  /*ce10*/  BRA `(.L_x_9400) ;  /* 0xffffffd800a87947 */ /* 0x000fea000383ffff */
.L_x_9334:
[----:B0-----:R0:W1:Y:S02]  /*ce20*/  SYNCS.PHASECHK.TRANS64.TRYWAIT P0, [R4+URZ+0x22860], R2 ;  /* 0x02286002040075a7 */ /* 0x001064000800017f */
[----:B-1----:R-:W-:Y:S05]  /*ce30*/  @!P0 NANOSLEEP.SYNCS 0x989680 ;  /* 0x009896800000895d */ /* 0x002fea0003900000 */
[----:B------:R-:W1:Y:S02]  /*ce40*/  @!P0 SYNCS.PHASECHK.TRANS64 P0, [R4+URZ+0x22860], R2 ;  /* 0x02286002040085a7 */ /* 0x000e64000800007f */
[----:B-1----:R-:W-:Y:S05]  /*ce50*/  @!P0 BRA `(.L_x_9334) ;  /* 0xfffffffc00f08947 */ /* 0x002fea000383ffff */
[----:B------:R-:W-:Y:S05]  /*ce60*/  BRA `(.L_x_9401) ;  /* 0xffffffdc00247947 */ /* 0x000fea000383ffff */
.L_x_9345:
[----:B0-----:R0:W2:Y:S02]  /*ce70*/  SYNCS.PHASECHK.TRANS64.TRYWAIT P0, [R4+URZ+0x22840], R2 ;  /* 0x02284002040075a7 */ /* 0x0010a4000800017f */
[----:B--2---:R-:W-:Y:S05]  /*ce80*/  @!P0 NANOSLEEP.SYNCS 0x989680 ;  /* 0x009896800000895d */ /* 0x004fea0003900000 */
[----:B------:R-:W2:Y:S02]  /*ce90*/  @!P0 SYNCS.PHASECHK.TRANS64 P0, [R4+URZ+0x22840], R2 ;  /* 0x02284002040085a7 */ /* 0x000ea4000800007f */
[----:B--2---:R-:W-:Y:S05]  /*cea0*/  @!P0 BRA `(.L_x_9345) ;  /* 0xfffffffc00f08947 */ /* 0x004fea000383ffff */
[----:B------:R-:W-:Y:S05]  /*ceb0*/  BRA `(.L_x_9402) ;  /* 0xffffffe000ec7947 */ /* 0x000fea000383ffff */
.L_x_9350:
[----:B-1----:R1:W2:Y:S02]  /*cec0*/  SYNCS.PHASECHK.TRANS64.TRYWAIT P0, [R4+URZ+0x22860], R2 ;  /* 0x02286002040075a7 */ /* 0x0022a4000800017f */
[----:B--2---:R-:W-:Y:S05]  /*ced0*/  @!P0 NANOSLEEP.SYNCS 0x989680 ;  /* 0x009896800000895d */ /* 0x004fea0003900000 */
[----:B------:R-:W2:Y:S02]  /*cee0*/  @!P0 SYNCS.PHASECHK.TRANS64 P0, [R4+URZ+0x22860], R2 ;  /* 0x02286002040085a7 */ /* 0x000ea4000800007f */
[----:B--2---:R-:W-:Y:S05]  /*cef0*/  @!P0 BRA `(.L_x_9350) ;  /* 0xfffffffc00f08947 */ /* 0x004fea000383ffff */
[----:B------:R-:W-:Y:S05]  /*cf00*/  BRA `(.L_x_9403) ;  /* 0xffffffe400687947 */ /* 0x000fea000383ffff */
.L_x_9360:
[----:B0-----:R0:W2:Y:S02]  /*cf10*/  SYNCS.PHASECHK.TRANS64.TRYWAIT P0, [R0+URZ+0x22820], R3 ;  /* 0x02282003000075a7 */ /* 0x0010a4000800017f */
[----:B--2---:R-:W-:Y:S05]  /*cf20*/  @!P0 NANOSLEEP.SYNCS 0x989680 ;  /* 0x009896800000895d */ /* 0x004fea0003900000 */
[----:B------:R-:W2:Y:S02]  /*cf30*/  @!P0 SYNCS.PHASECHK.TRANS64 P0, [R0+URZ+0x22820], R3 ;  /* 0x02282003000085a7 */ /* 0x000ea4000800007f */
[----:B--2---:R-:W-:Y:S05]  /*cf40*/  @!P0 BRA `(.L_x_9360) ;  /* 0xfffffffc00f08947 */ /* 0x004fea000383ffff */
[----:B------:R-:W-:Y:S05]  /*cf50*/  BRA `(.L_x_9404) ;  /* 0xffffffe800f87947 */ /* 0x000fea000383ffff */
.L_x_9361:
        /* <DEDUP_REMOVED lines=11> */
.L_x_9406:
[----:B------:R-:W-:Y:S05]  /*d010*/  BSYNC B0 ;  /* 0x0000000000007941 */ /* 0x000fea0003800000 */
.L_x_9405:
[----:B------:R-:W-:Y:S05]  /*d020*/  BRA `(.L_x_9407) ;  /* 0xffffffe800e07947 */ /* 0x000fea000383ffff */
.L_x_9364:
[----:B------:R-:W-:Y:S01]  /*d030*/  BSSY B1, `(.L_x_9408) ;  /* 0x0000006000017945 */ /* 0x000fe20003800000 */
[----:B------:R-:W-:-:S07]  /*d040*/  IMAD.MOV.U32 R15, RZ, RZ, -0x1 ;  /* 0xffffffffff0f7424 */ /* 0x000fce00078e00ff */
[----:B012---:R-:W-:Y:S05]  /*d050*/  WARPSYNC.COLLECTIVE R15, `(.L_x_9409) ;  /* 0x000000000f0c7348 */ /* 0x007fea0003c00000 */
[----:B------:R-:W-:Y:S02]  /*d060*/  ELECT P6, UR62, PT ;  /* 0x00000000003e782f */ /* 0x000fe400038c0000 */
[----:B------:R-:W-:Y:S01]  /*d070*/  MOV R14, UR62 ;  /* 0x0000003e000e7c02 */ /* 0x000fe20008000f00 */
[----:B012---:R-:W-:Y:S10]  /*d080*/  ENDCOLLECTIVE ;  /* 0x000000000000791b */ /* 0x007ff40003800000 */
.L_x_9409:
[----:B------:R-:W-:Y:S05]  /*d090*/  BSYNC B1 ;  /* 0x0000000000017941 */ /* 0x000fea0003800000 */
.L_x_9408:
[----:B------:R-:W-:Y:S05]  /*d0a0*/  BRA `(.L_x_9410) ;  /* 0xffffffe800d87947 */ /* 0x000fea000383ffff */
.L_x_9366:
[----:B0-----:R0:W1:Y:S02]  /*d0b0*/  SYNCS.PHASECHK.TRANS64.TRYWAIT P0, [R6+URZ], R5 ;  /* 0x00000005060075a7 */ /* 0x001064000800017f */
[----:B-1----:R-:W-:Y:S05]  /*d0c0*/  @!P0 NANOSLEEP.SYNCS 0x989680 ;  /* 0x009896800000895d */ /* 0x002fea0003900000 */
[----:B------:R-:W1:Y:S02]  /*d0d0*/  @!P0 SYNCS.PHASECHK.TRANS64 P0, [R6+URZ], R5 ;  /* 0x00000005060085a7 */ /* 0x000e64000800007f */
[----:B-1----:R-:W-:Y:S05]  /*d0e0*/  @!P0 BRA `(.L_x_9366) ;  /* 0xfffffffc00f08947 */ /* 0x002fea000383ffff */
[----:B------:R-:W-:Y:S05]  /*d0f0*/  BRA `(.L_x_9411) ;  /* 0xffffffec00107947 */ /* 0x000fea000383ffff */
.L_x_9367:
[----:B-1----:R1:W2:Y:S02]  /*d100*/  SYNCS.PHASECHK.TRANS64.TRYWAIT P0, [R3+URZ], R2 ;  /* 0x00000002030075a7 */ /* 0x0022a4000800017f */
[----:B--2---:R-:W-:Y:S05]  /*d110*/  @!P0 NANOSLEEP.SYNCS 0x989680 ;  /* 0x009896800000895d */ /* 0x004fea0003900000 */
[----:B------:R-:W2:Y:S02]  /*d120*/  @!P0 SYNCS.PHASECHK.TRANS64 P0, [R3+URZ], R2 ;  /* 0x00000002030085a7 */ /* 0x000ea4000800007f */
[----:B--2---:R-:W-:Y:S05]  /*d130*/  @!P0 BRA `(.L_x_9367) ;  /* 0xfffffffc00f08947 */ /* 0x004fea000383ffff */
[----:B------:R-:W-:Y:S05]  /*d140*/  BRA `(.L_x_9412) ;  /* 0xffffffec00047947 */ /* 0x000fea000383ffff */
.L_x_9369:
[----:B-1----:R1:W2:Y:S02]  /*d150*/  SYNCS.PHASECHK.TRANS64.TRYWAIT P0, [R18+URZ], R5 ;  /* 0x00000005120075a7 */ /* 0x0022a4000800017f */
[----:B--2---:R-:W-:Y:S05]  /*d160*/  @!P0 NANOSLEEP.SYNCS 0x989680 ;  /* 0x009896800000895d */ /* 0x004fea0003900000 */
[----:B------:R-:W2:Y:S02]  /*d170*/  @!P0 SYNCS.PHASECHK.TRANS64 P0, [R18+URZ], R5 ;  /* 0x00000005120085a7 */ /* 0x000ea4000800007f */
[----:B--2---:R-:W-:Y:S05]  /*d180*/  @!P0 BRA `(.L_x_9369) ;  /* 0xfffffffc00f08947 */ /* 0x004fea000383ffff */
[----:B------:R-:W-:Y:S05]  /*d190*/  BRA `(.L_x_9413) ;  /* 0xffffffec00087947 */ /* 0x000fea000383ffff */
.L_x_9414:
        /* <DEDUP_REMOVED lines=14> */
.L_x_15305:


//--------------------- .text._ZN7cutlass13device_kernelIN5flash11enable_sm90INS1_16FlashAttnFwdSm90INS1_25CollectiveMainloopFwdSm90ILi2EN4cute5tupleIJNS5_1CILi1EEES8_S8_EEENS6_IJNS7_ILi128EEENS7_ILi96EEENS7_ILi64EEEEEELi256ENS_10bfloat16_tEfNS_4arch4Sm90ELb0ELb0ELb1ELb0ELb0ELb0ELb1ELb1ELb0ELb1ELb0ELb0EEENS1_21CollectiveEpilogueFwdINS6_IJSA_NS7_ILi256EEESB_EEES9_SE_SG_Li256ELb0ELb1ELb0ELb0EEENS1_29StaticPersistentTileSchedulerILb0EEEEEEEEEvNT_6ParamsE --------------------------
	.section	.text._ZN7cutlass13device_kernelIN5flash11enable_sm90INS1_16FlashAttnFwdSm90INS1_25CollectiveMainloopFwdSm90ILi2EN4cute5tupleIJNS5_1CILi1EEES8_S8_EEENS6_IJNS7_ILi128EEENS7_ILi96EEENS7_ILi64EEEEEELi256ENS_10bfloat16_tEfNS_4arch4Sm90ELb0ELb0ELb1ELb0ELb0ELb0ELb1ELb1ELb0ELb1ELb0ELb0EEENS1_21CollectiveEpilogueFwdINS6_IJSA_NS7_ILi256EEESB_EEES9_SE_SG_Li256ELb0ELb1ELb0ELb0EEENS1_29StaticPersistentTileSchedulerILb0EEEEEEEEEvNT_6ParamsE,"ax",@progbits
	.align	128
.text._ZN7cutlass13device_kernelIN5flash11enable_sm90INS1_16FlashAttnFwdSm90INS1_25CollectiveMainloopFwdSm90ILi2EN4cute5tupleIJNS5_1CILi1EEES8_S8_EEENS6_IJNS7_ILi128EEENS7_ILi96EEENS7_ILi64EEEEEELi256ENS_10bfloat16_tEfNS_4arch4Sm90ELb0ELb0ELb1ELb0ELb0ELb0ELb1ELb1ELb0ELb1ELb0ELb0EEENS1_21CollectiveEpilogueFwdINS6_IJSA_NS7_ILi256EEESB_EEES9_SE_SG_Li256ELb0ELb1ELb0ELb0EEENS1_29StaticPersistentTileSchedulerILb0EEEEEEEEEvNT_6ParamsE:
        .type           _ZN7cutlass13device_kernelIN5flash11enable_sm90INS1_16FlashAttnFwdSm90INS1_25CollectiveMainloopFwdSm90ILi2EN4cute5tupleIJNS5_1CILi1EEES8_S8_EEENS6_IJNS7_ILi128EEENS7_ILi96EEENS7_ILi64EEEEEELi256ENS_10bfloat16_tEfNS_4arch4Sm90ELb0ELb0ELb1ELb0ELb0ELb0ELb1ELb1ELb0ELb1ELb0ELb0EEENS1_21CollectiveEpilogueFwdINS6_IJSA_NS7_ILi256EEESB_EEES9_SE_SG_Li256ELb0ELb1ELb0ELb0EEENS1_29StaticPersistentTileSchedulerILb0EEEEEEEEEvNT_6ParamsE,@function
        .size           _ZN7cutlass13device_kernelIN5flash11enable_sm90INS1_16FlashAttnFwdSm90INS1_25CollectiveMainloopFwdSm90ILi2EN4cute5tupleIJNS5_1CILi1EEES8_S8_EEENS6_IJNS7_ILi128EEENS7_ILi96EEENS7_ILi64EEEEEELi256ENS_10bfloat16_tEfNS_4arch4Sm90ELb0ELb0ELb1ELb0ELb0ELb0ELb1ELb1ELb0ELb1ELb0ELb0EEENS1_21CollectiveEpilogueFwdINS6_IJSA_NS7_ILi256EEESB_EEES9_SE_SG_Li256ELb0ELb1ELb0ELb0EEENS1_29StaticPersistentTileSchedulerILb0EEEEEEEEEvNT_6ParamsE,(.L_x_15306 - _ZN7cutlass13device_kernelIN5flash11enable_sm90INS1_16FlashAttnFwdSm90INS1_25CollectiveMainloopFwdSm90ILi2EN4cute5tupleIJNS5_1CILi1EEES8_S8_EEENS6_IJNS7_ILi128EEENS7_ILi96EEENS7_ILi64EEEEEELi256ENS_10bfloat16_tEfNS_4arch4Sm90ELb0ELb0ELb1ELb0ELb0ELb0ELb1ELb1ELb0ELb1ELb0ELb0EEENS1_21CollectiveEpilogueFwdINS6_IJSA_NS7_ILi256EEESB_EEES9_SE_SG_Li256ELb0ELb1ELb0ELb0EEENS1_29StaticPersistentTileSchedulerILb0EEEEEEEEEvNT_6ParamsE)
        .other          _ZN7cutlass13device_kernelIN5flash11enable_sm90INS1_16FlashAttnFwdSm90INS1_25CollectiveMainloopFwdSm90ILi2EN4cute5tupleIJNS5_1CILi1EEES8_S8_EEENS6_IJNS7_ILi128EEENS7_ILi96EEENS7_ILi64EEEEEELi256ENS_10bfloat16_tEfNS_4arch4Sm90ELb0ELb0ELb1ELb0ELb0ELb0ELb1ELb1ELb0ELb1ELb0ELb0EEENS1_21CollectiveEpilogueFwdINS6_IJSA_NS7_ILi256EEESB_EEES9_SE_SG_Li256ELb0ELb1ELb0ELb0EEENS1_29StaticPersistentTileSchedulerILb0EEEEEEEEEvNT_6ParamsE,@"STO_CUDA_ENTRY STV_DEFAULT"
_ZN7cutlass13device_kernelIN5flash11enable_sm90INS1_16FlashAttnFwdSm90INS1_25CollectiveMainloopFwdSm90ILi2EN4cute5tupleIJNS5_1CILi1EEES8_S8_EEENS6_IJNS7_ILi128EEENS7_ILi96EEENS7_ILi64EEEEEELi256ENS_10bfloat16_tEfNS_4arch4Sm90ELb0ELb0ELb1ELb0ELb0ELb0ELb1ELb1ELb0ELb1ELb0ELb0EEENS1_21CollectiveEpilogueFwdINS6_IJSA_NS7_ILi256EEESB_EEES9_SE_SG_Li256ELb0ELb1ELb0ELb0EEENS1_29StaticPersistentTileSchedulerILb0EEEEEEEEEvNT_6ParamsE:
        /* <DEDUP_REMOVED lines=18> */
.L_x_9416:
[----:B------:R-:W-:Y:S05]  /*0120*/  BSYNC B0 ;  /* 0x0000000000007941 */ /* 0x000fea0003800000 */
.L_x_9415:
        /* <DEDUP_REMOVED lines=43> */
.L_x_9417:
        /* <DEDUP_REMOVED lines=22> */
.L_x_9418:
        /* <DEDUP_REMOVED lines=18> */
.L_x_9419:
        /* <DEDUP_REMOVED lines=22> */
.L_x_9420:
        /* <DEDUP_REMOVED lines=22> */
.L_x_9421:
[----:B------:R-:W-:Y:S01]  /*0920*/  PLOP3.LUT P0, PT, PT, PT, UP0, 0x80, 0x0 ;  /* 0x000000000000781c */ /* 0x000fe20003f0f008 */
[----:B------:R-:W-:Y:S01]  /*0930*/  UMOV UR36, 0x1 ;  /* 0x0000000100247882 */ /* 0x000fe20000000000 */
[----:B------:R-:W-:Y:S01]  /*0940*/  NOP ;  /* 0x0000000000007918 */ /* 0x000fe20000000000 */
[----:B------:R-:W-:Y:S01]  /*0950*/  USEL UR36, UR36, 0x2, !UP0 ;  /* 0x0000000224247887 */ /* 0x000fe2000c000000 */
[----:B------:R-:W-:Y:S01]  /*0960*/  ULDC.64 UR46, c[0x0][0x208] ;  /* 0x00008200002e7ab9 */ /* 0x000fe20000000a00 */
[----:B0123--:R-:W-:Y:S08]  /*0970*/  BAR.SYNC.DEFER_BLOCKING 0x0 ;  /* 0x0000000000007b1d */ /* 0x00fff00000010000 */
[----:B------:R-:W-:Y:S05]  /*0980*/  @!P0 BRA `(.L_x_9422) ;  /* 0x00000080006c8947 */ /* 0x000fea0003800000 */
.L_x_9423:
        /* <DEDUP_REMOVED lines=68> */
.L_x_9453:
[----:B0-----:R-:W0:Y:S01]  /*0dd0*/  SHFL.IDX PT, R0, R207, RZ, 0x1f ;  /* 0x00001fffcf007589 */ /* 0x001e2200000e0000 */
[----:B-1----:R-:W1:Y:S01]  /*0de0*/  S2UR UR4, SR_CgaCtaId ;  /* 0x00000000000479c3 */ /* 0x002e620000008800 */
[----:B------:R-:W-:Y:S01]  /*0df0*/  ULDC UR5, c[0x0][0xd38] ;  /* 0x00034e0000057ab9 */ /* 0x000fe20000000800 */
[----:B------:R-:W-:Y:S01]  /*0e00*/  ULDC.64 UR6, c[0x0][0x418] ;  /* 0x0001060000067ab9 */ /* 0x000fe20000000a00 */
[----:B------:R-:W-:Y:S02]  /*0e10*/  UISETP.NE.AND UP1, UPT, UR5, 0x1, UPT ;  /* 0x000000010500788c */ /* 0x000fe4000bf25270 */
[----:B------:R-:W-:Y:S01]  /*0e20*/  UISETP.NE.U32.AND UP0, UPT, UR6, URZ, UPT ;  /* 0x0000003f0600728c */ /* 0x000fe2000bf05070 */
[----:B------:R-:W-:Y:S01]  /*0e30*/  UMOV UR50, 0x400 ;  /* 0x0000040000327882 */ /* 0x000fe20000000000 */
[----:B------:R-:W-:Y:S02]  /*0e40*/  ULDC UR48, c[0x0][0x424] ;  /* 0x0001090000307ab9 */ /* 0x000fe40000000800 */
[----:B------:R-:W-:Y:S01]  /*0e50*/  UISETP.NE.AND.EX UP0, UPT, UR7, URZ, UPT, UP0 ;  /* 0x0000003f0700728c */ /* 0x000fe2000bf05300 */
[----:B------:R-:W-:-:S02]  /*0e60*/  ULDC UR5, c[0x0][0xd44] ;  /* 0x0003510000057ab9 */ /* 0x000fc40000000800 */
[----:B------:R-:W-:Y:S01]  /*0e70*/  ULDC UR7, c[0x0][0x2f0] ;  /* 0x0000bc0000077ab9 */ /* 0x000fe20000000800 */
[----:B------:R-:W-:Y:S02]  /*0e80*/  USEL UR48, UR48, 0x1, UP0 ;  /* 0x0000000130307887 */ /* 0x000fe40008000000 */
[----:B------:R-:W-:Y:S02]  /*0e90*/  UISETP.NE.AND UP2, UPT, UR5, 0x1, UPT ;  /* 0x000000010500788c */ /* 0x000fe4000bf45270 */
[----:B------:R-:W-:Y:S01]  /*0ea0*/  UIMAD UR48, UR48, UR7, URZ ;  /* 0x00000007303072a4 */ /* 0x000fe2000f8e023f */
[----:B------:R-:W-:Y:S01]  /*0eb0*/  @UP1 ULDC UR8, c[0x0][0xd40] ;  /* 0x0003500000081ab9 */ /* 0x000fe20000000800 */
[----:B------:R-:W-:Y:S01]  /*0ec0*/  UMOV UR41, UR44 ;  /* 0x0000002c00297c82 */ /* 0x000fe20008000000 */
[----:B0-----:R-:W-:Y:S01]  /*0ed0*/  R2UR UR42, R0 ;  /* 0x00000000002a72ca */ /* 0x001fe200000e0000 */
[----:B-1----:R-:W-:-:S05]  /*0ee0*/  ULEA UR50, UR4, UR50, 0x18 ;  /* 0x0000003204327291 */ /* 0x002fca000f8ec03f */
[----:B------:R-:W-:Y:S01]  /*0ef0*/  @UP2 ULDC.64 UR10, c[0x0][0xd48] ;  /* 0x00035200000a2ab9 */ /* 0x000fe20000000a00 */
[----:B------:R-:W-:Y:S01]  /*0f00*/  @UP1 ULDC UR4, c[0x0][0xd3c] ;  /* 0x00034f0000041ab9 */ /* 0x000fe20000000800 */
[----:B------:R-:W-:Y:S02]  /*0f10*/  UIADD3 UR9, UR50, 0x18400, URZ ;  /* 0x0001840032097890 */ /* 0x000fe4000fffe03f */
[----:B------:R-:W-:Y:S02]  /*0f20*/  UIMAD.WIDE.U32 UR4, UR44, UR4, URZ ;  /* 0x000000042c0472a5 */ /* 0x000fe4000f8e003f */
[----:B------:R-:W-:Y:S02]  /*0f30*/  ULOP3.LUT UP0, URZ, UR9, 0x1bf, URZ, 0xc0, !UPT ;  /* 0x000001bf093f7892 */ /* 0x000fe4000f80c03f */
[----:B------:R-:W-:Y:S02]  /*0f40*/  @UP1 USHF.R.U32.HI UR41, URZ, UR8, UR5 ;  /* 0x000000083f291299 */ /* 0x000fe40008011605 */
[----:B------:R-:W-:-:S02]  /*0f50*/  ULEA.HI UR6, UR42, UR42, URZ, 0x1 ;  /* 0x0000002a2a067291 */ /* 0x000fc4000f8f083f */
[----:B------:R-:W-:Y:S01]  /*0f60*/  PLOP3.LUT P0, PT, PT, PT, UP0, 0x80, 0x0 ;  /* 0x000000000000781c */ /* 0x000fe20003f0f008 */
[----:B------:R-:W-:Y:S02]  /*0f70*/  UIMAD.WIDE.U32 UR4, UR41, UR10, URZ ;  /* 0x0000000a290472a5 */ /* 0x000fe4000f8e003f */
[----:B------:R-:W-:Y:S01]  /*0f80*/  ULOP3.LUT UR6, UR6, 0xfffffffe, URZ, 0xc0, !UPT ;  /* 0xfffffffe06067892 */ /* 0x000fe2000f8ec03f */
[----:B------:R-:W-:Y:S01]  /*0f90*/  UMOV UR43, UR41 ;  /* 0x00000029002b7c82 */ /* 0x000fe20008000000 */
[----:B------:R-:W-:Y:S02]  /*0fa0*/  @UP2 USHF.R.U32.HI UR43, URZ, UR11, UR5 ;  /* 0x0000000b3f2b2299 */ /* 0x000fe40008011605 */
[----:B------:R-:W-:Y:S02]  /*0fb0*/  UIADD3 UR42, UR42, -UR6, URZ ;  /* 0x800000062a2a7290 */ /* 0x000fe4000fffe03f */
[----:B------:R-:W-:Y:S02]  /*0fc0*/  UIADD3 UR6, UR48, 0x5f, URZ ;  /* 0x0000005f30067890 */ /* 0x000fe4000fffe03f */
[----:B------:R-:W-:-:S02]  /*0fd0*/  ULEA UR8, UR42, UR50, 0xd ;  /* 0x000000322a087291 */ /* 0x000fc4000f8e683f */
[----:B------:R-:W-:Y:S02]  /*0fe0*/  UIMAD.WIDE UR6, UR6, 0x2aaaaaab, URZ ;  /* 0x2aaaaaab060678a5 */ /* 0x000fe4000f8e023f */
[----:B------:R-:W-:Y:S02]  /*0ff0*/  UIADD3 UR8, UR8, 0x22400, URZ ;  /* 0x0002240008087890 */ /* 0x000fe4000fffe03f */
[----:B------:R-:W-:Y:S02]  /*1000*/  USHF.R.U32.HI UR45, URZ, 0x1f, UR7 ;  /* 0x0000001f3f2d7899 */ /* 0x000fe40008011607 */
[----:B------:R-:W-:Y:S02]  /*1010*/  USHF.R.U32.HI UR8, URZ, 0x4, UR8 ;  /* 0x000000043f087899 */ /* 0x000fe40008011608 */
[----:B------:R-:W-:Y:S02]  /*1020*/  ULEA.HI.SX32 UR45, UR7, UR45, 0x1c ;  /* 0x0000002d072d7291 */ /* 0x000fe4000f8fe23f */
[----:B------:R-:W-:Y:S01]  /*1030*/  ULOP3.LUT UR49, UR8, 0x3fff, URZ, 0xc0, !UPT ;  /* 0x00003fff08317892 */ /* 0x000fe2000f8ec03f */
        /* <DEDUP_REMOVED lines=17> */
.L_x_9424:
        /* <DEDUP_REMOVED lines=8> */
.L_x_9547:
[----:B0-----:R-:W-:Y:S01]  /*11d0*/  IMAD.U32 R3, RZ, RZ, UR40 ;  /* 0x00000028ff037e24 */ /* 0x001fe2000f8e00ff */
[----:B------:R-:W-:Y:S05]  /*11e0*/  WARPSYNC.ALL ;  /* 0x0000000000007948 */ /* 0x000fea0003800000 */
[----:B------:R0:W-:Y:S01]  /*11f0*/  BAR.SYNC.DEFER_BLOCKING R168, 0x100 ;  /* 0x000400a80000751d */ /* 0x0001e20000010000 */
[----:B------:R-:W-:-:S13]  /*1200*/  ISETP.NE.AND P0, PT, R3, 0x3, PT ;  /* 0x000000030300780c */ /* 0x000fda0003f05270 */
[----:B0-----:R-:W-:Y:S05]  /*1210*/  @!P0 BRA `(.L_x_9426) ;  /* 0x0000000000048947 */ /* 0x001fea0003800000 */
[----:B------:R-:W-:Y:S01]  /*1220*/  BPT.TRAP 0x1 ;  /* 0x000000040000795c */ /* 0x000fe20000300000 */
.L_x_9426:
[----:B------:R-:W-:Y:S01]  /*1230*/  ULEA UR26, UR38, UR50, 0x3 ;  /* 0x00000032261a7291 */ /* 0x000fe2000f8e183f */
[----:B------:R-:W-:-:S05]  /*1240*/  IMAD.U32 R3, RZ, RZ, UR37 ;  /* 0x00000025ff037e24 */ /* 0x000fca000f8e00ff */
[----:B------:R-:W-:-:S04]  /*1250*/  SHF.L.U32 R3, R3, 0x1f, RZ ;  /* 0x0000001f03037819 */ /* 0x000fc800000006ff */
[----:B------:R0:W1:Y:S01]  /*1260*/  SYNCS.PHASECHK.TRANS64.TRYWAIT P1, [UR26+0x32430], R3 ;  /* 0x03243003ff0075a7 */ /* 0x000062000802015a */
[----:B------:R-:W-:Y:S05]  /*1270*/  @!P0 BRA `(.L_x_9427) ;  /* 0x0000000000048947 */ /* 0x000fea0003800000 */
[----:B------:R-:W-:Y:S01]  /*1280*/  BPT.TRAP 0x1 ;  /* 0x000000040000795c */ /* 0x000fe20000300000 */
.L_x_9427:
[----:B-1----:R-:W-:Y:S05]  /*1290*/  @P1 BRA `(.L_x_9428) ;  /* 0x0000000000081947 */ /* 0x002fea0003800000 */
[----:B------:R-:W1:Y:S02]  /*12a0*/  SYNCS.PHASECHK.TRANS64.TRYWAIT P1, [UR26+0x32430], R3 ;  /* 0x03243003ff0075a7 */ /* 0x000e64000802015a */
[----:B-1----:R-:W-:Y:S05]  /*12b0*/  @!P1 BRA `(.L_x_9429) ;  /* 0x000000c400989947 */ /* 0x002fea0003800000 */
.L_x_9428:
[----:B------:R-:W-:Y:S01]  /*12c0*/  ULEA UR4, UR42, UR50, 0xd ;  /* 0x000000322a047291 */ /* 0x000fe2000f8e683f */
[----:B------:R-:W-:Y:S01]  /*12d0*/  WARPGROUP.ARRIVE ;  /* 0x00000000000079c5 */ /* 0x000fe20000000000 */
[----:B------:R-:W-:Y:S02]  /*12e0*/  UIADD3 UR5, UR50, 0x1c400, URZ ;  /* 0x0001c40032057890 */ /* 0x000fe4000fffe03f */
[----:B------:R-:W-:Y:S02]  /*12f0*/  UIADD3 UR4, UR4, 0x18400, URZ ;  /* 0x0001840004047890 */ /* 0x000fe4000fffe03f */
[----:B------:R-:W-:Y:S02]  /*1300*/  USHF.R.U32.HI UR5, URZ, 0x4, UR5 ;  /* 0x000000043f057899 */ /* 0x000fe40008011605 */
[----:B------:R-:W-:Y:S02]  /*1310*/  USHF.R.U32.HI UR4, URZ, 0x4, UR4 ;  /* 0x000000043f047899 */ /* 0x000fe40008011604 */
[----:B------:R-:W-:-:S02]  /*1320*/  ULOP3.LUT UR5, UR5, 0x3fff, URZ, 0xc0, !UPT ;  /* 0x00003fff05057892 */ /* 0x000fc4000f8ec03f */
[----:B------:R-:W-:Y:S02]  /*1330*/  ULOP3.LUT UR4, UR4, 0x3fff, URZ, 0xc0, !UPT ;  /* 0x00003fff04047892 */ /* 0x000fe4000f8ec03f */
[----:B------:R-:W-:Y:S02]  /*1340*/  ULOP3.LUT UR24, UR5, 0x10000, URZ, 0xfc, !UPT ;  /* 0x0001000005187892 */ /* 0x000fe4000f8efc3f */
[----:B------:R-:W-:Y:S02]  /*1350*/  ULOP3.LUT UR4, UR4, 0x10000, URZ, 0xfc, !UPT ;  /* 0x0001000004047892 */ /* 0x000fe4000f8efc3f */
[----:B------:R-:W-:Y:S01]  /*1360*/  UIMAD UR6, UR38, 0x300, UR24 ;  /* 0x00000300260678a4 */ /* 0x000fe2000f8e0218 */
[----:B------:R-:W-:Y:S01]  /*1370*/  UMOV UR5, 0x40000040 ;  /* 0x4000004000057882 */ /* 0x000fe20000000000 */
[----:B------:R-:W-:Y:S01]  /*1380*/  UMOV UR7, 0x40000040 ;  /* 0x4000004000077882 */ /* 0x000fe20000000000 */
[----:B------:R-:W-:Y:S02]  /*1390*/  UIADD3 UR8, UR4, 0x2, URZ ;  /* 0x0000000204087890 */ /* 0x000fe4000fffe03f */
[----:B------:R-:W-:Y:S01]  /*13a0*/  UIADD3 UR10, UR6, 0x2, URZ ;  /* 0x00000002060a7890 */ /* 0x000fe2000fffe03f */
[----:B------:R-:W-:-:S03]  /*13b0*/  UMOV UR9, 0x40000040 ;  /* 0x4000004000097882 */ /* 0x000fc60000000000 */
[----:B------:R-:W-:Y:S01]  /*13c0*/  HGMMA.64x96x16.F32.BF16 R24, gdesc[UR4], RZ, !UPT, gsb0 ;  /* 0x01600000041879f0 */ /* 0x000fe2000c0018ff */
        /* <DEDUP_REMOVED lines=19> */
[----:B------:R-:W2:Y:S02]  /*1500*/  SYNCS.PHASECHK.TRANS64.TRYWAIT P1, [UR50+0x32410], R0 ;  /* 0x03241000ff0075a7 */ /* 0x000ea40008020172 */
[----:B--2---:R-:W-:Y:S05]  /*1510*/  @!P1 BRA `(.L_x_9430) ;  /* 0x000000c400189947 */ /* 0x004fea0003800000 */
.L_x_9548:
[----:B------:R-:W-:Y:S05]  /*1520*/  @!P0 BRA `(.L_x_9431) ;  /* 0x0000000000048947 */ /* 0x000fea0003800000 */
[----:B------:R-:W-:Y:S01]  /*1530*/  BPT.TRAP 0x1 ;  /* 0x000000040000795c */ /* 0x000fe20000300000 */
.L_x_9431:
[----:B------:R3:W4:Y:S01]  /*1540*/  SYNCS.PHASECHK.TRANS64.TRYWAIT P1, [UR26+0x32450], R3 ;  /* 0x03245003ff0075a7 */ /* 0x000722000802015a */
[----:B------:R-:W-:Y:S05]  /*1550*/  @!P0 BRA `(.L_x_9432) ;  /* 0x0000000000048947 */ /* 0x000fea0003800000 */
[----:B------:R-:W-:Y:S01]  /*1560*/  BPT.TRAP 0x1 ;  /* 0x000000040000795c */ /* 0x000fe20000300000 */
.L_x_9432:
[----:B----4-:R-:W-:Y:S05]  /*1570*/  @P1 BRA `(.L_x_9433) ;  /* 0x0000000000081947 */ /* 0x010fea0003800000 */
[----:B------:R-:W4:Y:S02]  /*1580*/  SYNCS.PHASECHK.TRANS64.TRYWAIT P1, [UR26+0x32450], R3 ;  /* 0x03245003ff0075a7 */ /* 0x000f24000802015a */
[----:B----4-:R-:W-:Y:S05]  /*1590*/  @!P1 BRA `(.L_x_9434) ;  /* 0x000000c400109947 */ /* 0x010fea0003800000 */
.L_x_9433:
[----:B------:R-:W-:Y:S01]  /*15a0*/  UIADD3 UR50, UR50, 0x400, URZ ;  /* 0x0000040032327890 */ /* 0x000fe2000fffe03f */
[----:B------:R-:W-:Y:S01]  /*15b0*/  WARPGROUP.ARRIVE ;  /* 0x00000000000079c5 */ /* 0x000fe20000000000 */
[----:B------:R-:W-:-:S05]  /*15c0*/  ULOP3.LUT UR7, UR49, 0x10000, URZ, 0xfc, !UPT ;  /* 0x0001000031077892 */ /* 0x000fca000f8efc3f */
[----:B------:R-:W4:Y:S01]  /*15d0*/  S2R R12, SR_TID.X ;  /* 0x00000000000c7919 */ /* 0x000f220000002100 */
[----:B------:R-:W-:Y:S01]  /*15e0*/  USHF.R.U32.HI UR6, URZ, 0x4, UR50 ;  /* 0x000000043f067899 */ /* 0x000fe20008011632 */
[----:B------:R-:W-:Y:S01]  /*15f0*/  UMOV UR21, 0x40000040 ;  /* 0x4000004000157882 */ /* 0x000fe20000000000 */
[----:B------:R-:W-:Y:S02]  /*1600*/  UMOV UR23, 0x40000040 ;  /* 0x4000004000177882 */ /* 0x000fe40000000000 */
[----:B------:R-:W-:Y:S01]  /*1610*/  ULOP3.LUT UR6, UR6, 0x3fff, URZ, 0xc0, !UPT ;  /* 0x00003fff06067892 */ /* 0x000fe2000f8ec03f */
[----:B------:R-:W5:Y:S01]  /*1620*/  S2R R72, SR_TID.X ;  /* 0x0000000000487919 */ /* 0x000f620000002100 */
[----:B------:R-:W-:Y:S01]  /*1630*/  UMOV UR20, UR7 ;  /* 0x0000000700147c82 */ /* 0x000fe20008000000 */
[----:B------:R-:W-:Y:S01]  /*1640*/  ULDC UR27, c[0x0][0xa80] ;  /* 0x0002a000001b7ab9 */ /* 0x000fe20000000800 */
[----:B------:R-:W-:Y:S02]  /*1650*/  ULOP3.LUT UR25, UR6, 0x10000, URZ, 0xfc, !UPT ;  /* 0x0001000006197892 */ /* 0x000fe4000f8efc3f */
[----:B------:R-:W-:-:S02]  /*1660*/  UISETP.GE.AND UP0, UPT, UR48, 0x61, UPT ;  /* 0x000000613000788c */ /* 0x000fc4000bf06270 */
[----:B------:R-:W-:-:S07]  /*1670*/  UIMAD UR10, UR38, 0xc00, UR25 ;  /* 0x00000c00260a78a4 */ /* 0x000fce000f8e0219 */
[----:B------:R-:W-:Y:S02]  /*1680*/  UMOV UR22, UR10 ;  /* 0x0000000a00167c82 */ /* 0x000fe40008000000 */
[----:B------:R-:W-:Y:S01]  /*1690*/  HGMMA.64x96x16.F32.BF16 R24, gdesc[UR20], R24, gsb0 ;  /* 0x01600000141879f0 */ /* 0x000fe20008001818 */
[----:B------:R-:W-:Y:S02]  /*16a0*/  UIADD3 UR20, UR7, 0x2, URZ ;  /* 0x0000000207147890 */ /* 0x000fe4000fffe03f */
[----:B------:R-:W-:Y:S01]  /*16b0*/  UIADD3 UR22, UR10, 0x2, URZ ;  /* 0x000000020a167890 */ /* 0x000fe2000fffe03f */
[----:B------:R-:W-:Y:S01]  /*16c0*/  UMOV UR21, 0x40000040 ;  /* 0x4000004000157882 */ /* 0x000fe20000000000 */
[----:B------:R-:W-:Y:S01]  /*16d0*/  UMOV UR23, 0x40000040 ;  /* 0x4000004000177882 */ /* 0x000fe20000000000 */
[----:B----4-:R-:W-:Y:S02]  /*16e0*/  LOP3.LUT R12, R12, 0x7f, RZ, 0xc0, !PT ;  /* 0x0000007f0c0c7812 */ /* 0x010fe400078ec0ff */
[----:B-----5:R-:W-:Y:S01]  /*16f0*/  SHF.R.U32.HI R72, RZ, 0x7, R72 ;  /* 0x00000007ff487819 */ /* 0x020fe20000011648 */
[----:B------:R-:W-:-:S02]  /*1700*/  WARPGROUP.DEPBAR.LE gsb0, 0x0 ;  /* 0x00008000000079c5 */ /* 0x000fc40000010000 */
[----:B------:R-:W-:-:S06]  /*1710*/  WARPGROUP.ARRIVE ;  /* 0x00000000000079c5 */ /* 0x000fcc0000000000 */
[----:B------:R-:W-:Y:S01]  /*1720*/  HGMMA.64x96x16.F32.BF16 R24, gdesc[UR20], R24, gsb0 ;  /* 0x01600000141879f0 */ /* 0x000fe20008001818 */
[----:B------:R-:W-:Y:S02]  /*1730*/  UIADD3 UR20, UR7, 0x4, URZ ;  /* 0x0000000407147890 */ /* 0x000fe4000fffe03f */
[----:B------:R-:W-:Y:S01]  /*1740*/  UIADD3 UR22, UR10, 0x4, URZ ;  /* 0x000000040a167890 */ /* 0x000fe2000fffe03f */
[----:B------:R-:W-:Y:S01]  /*1750*/  UMOV UR21, 0x40000040 ;  /* 0x4000004000157882 */ /* 0x000fe20000000000 */
[----:B------:R-:W-:Y:S01]  /*1760*/  UMOV UR23, 0x40000040 ;  /* 0x4000004000177882 */ /* 0x000fe20000000000 */
[----:B------:R-:W-:Y:S02]  /*1770*/  WARPGROUP.DEPBAR.LE gsb0, 0x0 ;  /* 0x00008000000079c5 */ /* 0x000fe40000010000 */
        /* <DEDUP_REMOVED lines=90> */
[----:B------:R-:W-:Y:S01]  /*1d20*/  ULDC UR10, c[0x0][0xad0] ;  /* 0x0002b400000a7ab9 */ /* 0x000fe20000000800 */
[----:B------:R-:W-:-:S04]  /*1d30*/  UIMAD UR7, UR45, -0x60, UR48 ;  /* 0xffffffa02d0778a4 */ /* 0x000fc8000f8e0230 */
[----:B------:R-:W-:-:S06]  /*1d40*/  UIADD3 UR7, UR7, 0x60, URZ ;  /* 0x0000006007077890 */ /* 0x000fcc000fffe03f */
[----:B--2---:R-:W-:Y:S01]  /*1d50*/  IMAD.U32 R0, RZ, RZ, UR7 ;  /* 0x00000007ff007e24 */ /* 0x004fe2000f8e00ff */
[----:B------:R-:W-:-:S03]  /*1d60*/  UMOV UR7, 0x40000040 ;  /* 0x4000004000077882 */ /* 0x000fc60000000000 */
        /* <DEDUP_REMOVED lines=34> */
[----:B01-3--:R-:W-:Y:S01]  /*1f90*/  FSEL R3, R24, -INF , P4 ;  /* 0xff80000018037808 */ /* 0x00bfe20002000000 */
        /* <DEDUP_REMOVED lines=11> */
[----:B------:R-:W-:Y:S01]  /*2050*/  FMNMX.FTZ R4, R3, R25, !PT ;  /* 0x0000001903047209 */ /* 0x000fe20007810000 */
[----:B------:R-:W-:Y:S01]  /*2060*/  FMUL.FTZ R50, R50, UR10 ;  /* 0x0000000a32327c20 */ /* 0x000fe20008410000 */
[----:B------:R-:W-:Y:S01]  /*2070*/  FMUL.FTZ R54, R54, UR10 ;  /* 0x0000000a36367c20 */ /* 0x000fe20008410000 */
[----:B------:R-:W1:Y:S01]  /*2080*/  MUFU.TANH R32, R32 ;  /* 0x0000002000207308 */ /* 0x000e620000002400 */
[----:B----4-:R-:W-:Y:S01]  /*2090*/  FSEL R7, R28, -INF , P6 ;  /* 0xff8000001c077808 */ /* 0x010fe20003000000 */
        /* <DEDUP_REMOVED lines=26> */
[----:B------:R-:W-:-:S04]  /*2240*/  FMUL.FTZ R71, R71, UR10 ;  /* 0x0000000a47477c20 */ /* 0x000fc80008410000 */
[----:B------:R-:W2:Y:S01]  /*2250*/  MUFU.TANH R30, R30 ;  /* 0x0000001e001e7308 */ /* 0x000ea20000002400 */
[----:B0-----:R-:W-:-:S04]  /*2260*/  FSEL R183, R33, -INF , P3 ;  /* 0xff80000021b77808 */ /* 0x001fc80001800000 */
        /* <DEDUP_REMOVED lines=20> */
[----:B0-----:R-:W-:Y:S02]  /*23b0*/  FSEL R185, R34, -INF , P2 ;  /* 0xff80000022b97808 */ /* 0x001fe40001000000 */
[----:B------:R-:W-:Y:S02]  /*23c0*/  ISETP.GT.AND P2, PT, R0, 0x28, PT ;  /* 0x000000280000780c */ /* 0x000fe40003f44270 */
[----:B------:R-:W-:-:S03]  /*23d0*/  FMNMX.FTZ R4, R185, R4, !PT ;  /* 0x00000004b9047209 */ /* 0x000fc60007810000 */
[----:B------:R-:W0:Y:S01]  /*23e0*/  MUFU.TANH R41, R41 ;  /* 0x0000002900297308 */ /* 0x000e220000002400 */
[----:B-1----:R-:W-:-:S04]  /*23f0*/  FSEL R191, R40, -INF , P6 ;  /* 0xff80000028bf7808 */ /* 0x002fc80003000000 */
        /* <DEDUP_REMOVED lines=60> */
[----:B-1----:R-:W-:Y:S02]  /*27c0*/  FSEL R169, R54, -INF , P6 ;  /* 0xff80000036a97808 */ /* 0x002fe40003000000 */
[----:B------:R-:W-:-:S05]  /*27d0*/  ISETP.GT.AND P6, PT, R0, 0x50, PT ;  /* 0x000000500000780c */ /* 0x000fca0003fc4270 */
        /* <DEDUP_REMOVED lines=10> */
[----:B--2---:R-:W-:Y:S02]  /*2880*/  FSEL R23, R23, -INF , P3 ;  /* 0xff80000017177808 */ /* 0x004fe40001800000 */
[----:B------:R-:W-:Y:S02]  /*2890*/  ISETP.GT.AND P3, PT, R0, 0x59, PT ;  /* 0x000000590000780c */ /* 0x000fe40003f64270 */
[----:B------:R-:W-:-:S03]  /*28a0*/  FMNMX.FTZ R0, R20, R5, !PT ;  /* 0x0000000514007209 */ /* 0x000fc60007810000 */
[----:B------:R-:W2:Y:S01]  /*28b0*/  MUFU.TANH R13, R64 ;  /* 0x00000040000d7308 */ /* 0x000ea20000002400 */
[----:B0-----:R-:W-:Y:S02]  /*28c0*/  FSEL R173, R60, -INF , P4 ;  /* 0xff8000003cad7808 */ /* 0x001fe40002000000 */
[----:B------:R-:W-:Y:S02]  /*28d0*/  FMNMX.FTZ R0, R15, R0, !PT ;  /* 0x000000000f007209 */ /* 0x000fe40007810000 */
[----:B------:R-:W-:Y:S02]  /*28e0*/  FMNMX.FTZ R6, R173, R6, !PT ;  /* 0x00000006ad067209 */ /* 0x000fe40007810000 */
[----:B------:R-:W-:Y:S01]  /*28f0*/  FMNMX.FTZ R0, R169, R0, !PT ;  /* 0x00000000a9007209 */ /* 0x000fe20007810000 */
[----:B------:R-:W0:Y:S01]  /*2900*/  MUFU.TANH R65, R65 ;  /* 0x0000004100417308 */ /* 0x000e220000002400 */
[----:B-1----:R-:W-:Y:S02]  /*2910*/  FSEL R177, R61, -INF , P5 ;  /* 0xff8000003db17808 */ /* 0x002fe40002800000 */
[----:B------:R-:W-:-:S02]  /*2920*/  FMNMX.FTZ R5, R171, R0, !PT ;  /* 0x00000000ab057209 */ /* 0x000fc40007810000 */
[----:B------:R-:W-:Y:S02]  /*2930*/  FMNMX.FTZ R6, R177, R6, !PT ;  /* 0x00000006b1067209 */ /* 0x000fe40007810000 */
[----:B------:R-:W-:Y:S01]  /*2940*/  FMNMX.FTZ R0, R156, R5, !PT ;  /* 0x000000059c007209 */ /* 0x000fe20007810000 */
[----:B------:R-:W1:Y:S01]  /*2950*/  MUFU.TANH R62, R62 ;  /* 0x0000003e003e7308 */ /* 0x000e620000002400 */
[----:B--2---:R-:W-:Y:S02]  /*2960*/  FSEL R13, R13, -INF , P6 ;  /* 0xff8000000d0d7808 */ /* 0x004fe40003000000 */
[----:B------:R-:W-:Y:S02]  /*2970*/  FMNMX.FTZ R0, R23, R0, !PT ;  /* 0x0000000017007209 */ /* 0x000fe40007810000 */
        /* <DEDUP_REMOVED lines=8> */
[----:B--2---:R-:W-:-:S04]  /*2a00*/  FSEL R160, R68, -INF , P2 ;  /* 0xff80000044a07808 */ /* 0x004fc80001000000 */
        /* <DEDUP_REMOVED lines=8> */
[----:B--2---:R-:W-:Y:S01]  /*2a90*/  FSEL R163, R66, -INF , P6 ;  /* 0xff80000042a37808 */ /* 0x004fe20003000000 */
[----:B------:R-:W2:Y:S03]  /*2aa0*/  SHFL.BFLY PT, R5, R4, 0x2, 0x1f ;  /* 0x0c401f0004057f89 */ /* 0x000ea600000e0000 */
[----:B------:R-:W-:-:S03]  /*2ab0*/  FMNMX.FTZ R0, R163, R0, !PT ;  /* 0x00000000a3007209 */ /* 0x000fc60007810000 */
[----:B------:R-:W3:Y:S01]  /*2ac0*/  MUFU.TANH R71, R71 ;  /* 0x0000004700477308 */ /* 0x000ee20000002400 */
[----:B0-----:R-:W-:-:S04]  /*2ad0*/  FSEL R159, R67, -INF , P1 ;  /* 0xff800000439f7808 */ /* 0x001fc80000800000 */
[----:B------:R-:W-:Y:S02]  /*2ae0*/  FMNMX.FTZ R0, R159, R0, !PT ;  /* 0x000000009f007209 */ /* 0x000fe40007810000 */
[----:B-1----:R-:W-:Y:S02]  /*2af0*/  FSEL R161, R70, -INF , P2 ;  /* 0xff80000046a17808 */ /* 0x002fe40001000000 */
[----:B------:R-:W-:Y:S02]  /*2b00*/  PLOP3.LUT P2, PT, PT, PT, UP0, 0x80, 0x0 ;  /* 0x000000000000781c */ /* 0x000fe40003f4f008 */
[----:B------:R-:W-:Y:S02]  /*2b10*/  FMNMX.FTZ R0, R161, R0, !PT ;  /* 0x00000000a1007209 */ /* 0x000fe40007810000 */
[----:B---3--:R-:W-:Y:S02]  /*2b20*/  FSEL R165, R71, -INF , P3 ;  /* 0xff80000047a57808 */ /* 0x008fe40001800000 */
[----:B--2---:R-:W-:-:S02]  /*2b30*/  FMNMX.FTZ R5, R4, R5, !PT ;  /* 0x0000000504057209 */ /* 0x004fc40007810000 */
[----:B------:R-:W-:-:S03]  /*2b40*/  FMNMX.FTZ R0, R165, R0, !PT ;  /* 0x00000000a5007209 */ /* 0x000fc60007810000 */
[----:B------:R-:W0:Y:S04]  /*2b50*/  SHFL.BFLY PT, R6, R5, 0x1, 0x1f ;  /* 0x0c201f0005067f89 */ /* 0x000e2800000e0000 */
[----:B------:R-:W1:Y:S01]  /*2b60*/  SHFL.BFLY PT, R33, R0, 0x2, 0x1f ;  /* 0x0c401f0000217f89 */ /* 0x000e6200000e0000 */
[----:B0-----:R-:W-:Y:S02]  /*2b70*/  FMNMX.FTZ R4, R5, R6, !PT ;  /* 0x0000000605047209 */ /* 0x001fe40007810000 */
[----:B-1----:R-:W-:-:S03]  /*2b80*/  FMNMX.FTZ R33, R0, R33, !PT ;  /* 0x0000002100217209 */ /* 0x002fc60007810000 */
[C---:B------:R-:W-:Y:S01]  /*2b90*/  FMUL.FTZ R162, R4.reuse, UR27 ;  /* 0x0000001b04a27c20 */ /* 0x040fe20008410000 */
[----:B------:R-:W-:Y:S01]  /*2ba0*/  FSETP.NEU.FTZ.AND P1, PT, R4, -INF , PT ;  /* 0xff8000000400780b */ /* 0x000fe20003f3d000 */
[----:B------:R-:W0:Y:S03]  /*2bb0*/  SHFL.BFLY PT, R8, R33, 0x1, 0x1f ;  /* 0x0c201f0021087f89 */ /* 0x000e2600000e0000 */
        /* <DEDUP_REMOVED lines=16> */
[--C-:B------:R-:W-:Y:S01]  /*2cc0*/  FFMA.FTZ R199, R199, UR27, -R162.reuse ;  /* 0x0000001bc7c77c23 */ /* 0x100fe200080108a2 */
[--C-:B------:R-:W-:Y:S01]  /*2cd0*/  FFMA.FTZ R188, R21, UR27, -R162.reuse ;  /* 0x0000001b15bc7c23 */ /* 0x100fe200080108a2 */
[--C-:B------:R-:W-:Y:S01]  /*2ce0*/  FFMA.FTZ R157, R157, UR27, -R162.reuse ;  /* 0x0000001b9d9d7c23 */ /* 0x100fe200080108a2 */
[----:B0-----:R-:W-:Y:S01]  /*2cf0*/  FMNMX.FTZ R3, R33, R8, !PT ;  /* 0x0000000821037209 */ /* 0x001fe20007810000 */
[--C-:B------:R-:W-:Y:S01]  /*2d00*/  FFMA.FTZ R21, R173, UR27, -R162.reuse ;  /* 0x0000001bad157c23 */ /* 0x100fe200080108a2 */
[----:B------:R-:W-:Y:S01]  /*2d10*/  IADD3 R8, -R72, 0xb, RZ ;  /* 0x0000000b48087810 */ /* 0x000fe20007ffe1ff */
[----:B------:R-:W-:Y:S01]  /*2d20*/  MUFU.EX2 R6, R6 ;  /* 0x0000000600067308 */ /* 0x000fe20000000800 */
[C---:B------:R-:W-:Y:S01]  /*2d30*/  FSETP.NEU.FTZ.AND P1, PT, R3.reuse, -INF , PT ;  /* 0xff8000000300780b */ /* 0x040fe20003f3d000 */
[----:B------:R-:W-:Y:S01]  /*2d40*/  FMUL.FTZ R164, R3, UR27 ;  /* 0x0000001b03a47c20 */ /* 0x000fe20008410000 */
[--C-:B------:R-:W-:Y:S01]  /*2d50*/  FFMA.FTZ R190, R177, UR27, -R162.reuse ;  /* 0x0000001bb1be7c23 */ /* 0x100fe200080108a2 */
[--C-:B------:R-:W-:Y:S01]  /*2d60*/  FFMA.FTZ R13, R13, UR27, -R162.reuse ;  /* 0x0000001b0d0d7c23 */ /* 0x100fe200080108a2 */
[--C-:B------:R-:W-:Y:S01]  /*2d70*/  FFMA.FTZ R158, R158, UR27, -R162.reuse ;  /* 0x0000001b9e9e7c23 */ /* 0x100fe200080108a2 */
[----:B------:R-:W-:Y:S01]  /*2d80*/  FFMA.FTZ R160, R160, UR27, -R162 ;  /* 0x0000001ba0a07c23 */ /* 0x000fe200080108a2 */
[----:B------:R-:W-:Y:S01]  /*2d90*/  FSEL R164, R164, RZ, P1 ;  /* 0x000000ffa4a47208 */ /* 0x000fe20000800000 */
[----:B------:R-:W0:Y:S01]  /*2da0*/  MUFU.EX2 R7, R7 ;  /* 0x0000000700077308 */ /* 0x000e220000000800 */
[----:B------:R-:W-:Y:S01]  /*2db0*/  ISETP.NE.AND P1, PT, R12, RZ, PT ;  /* 0x000000ff0c00720c */ /* 0x000fe20003f25270 */
[----:B------:R-:W-:Y:S01]  /*2dc0*/  IMAD.U32 R12, RZ, RZ, UR26 ;  /* 0x0000001aff0c7e24 */ /* 0x000fe2000f8e00ff */
[----:B------:R-:W-:Y:S01]  /*2dd0*/  ULOP3.LUT UR26, UR6, 0x3000000, URZ, 0xfc, !UPT ;  /* 0x03000000061a7892 */ /* 0x000fe2000f8efc3f */
[--C-:B------:R-:W-:Y:S01]  /*2de0*/  FFMA.FTZ R9, R9, UR27, -R164.reuse ;  /* 0x0000001b09097c23 */ /* 0x100fe200080108a4 */
[--C-:B-1----:R-:W-:Y:S01]  /*2df0*/  FFMA.FTZ R10, R27, UR27, -R164.reuse ;  /* 0x0000001b1b0a7c23 */ /* 0x102fe200080108a4 */
[--C-:B------:R-:W-:Y:S01]  /*2e00*/  FFMA.FTZ R11, R11, UR27, -R164.reuse ;  /* 0x0000001b0b0b7c23 */ /* 0x100fe200080108a4 */
[--C-:B------:R-:W-:Y:S01]  /*2e10*/  FFMA.FTZ R14, R31, UR27, -R164.reuse ;  /* 0x0000001b1f0e7c23 */ /* 0x100fe200080108a4 */
[----:B--2---:R-:W-:Y:S01]  /*2e20*/  F2FP.BF16.F32.PACK_AB R152, R5, R0 ;  /* 0x000000000598723e */ /* 0x004fe200000010ff */
[----:B------:R-:W-:Y:S01]  /*2e30*/  UIMAD UR10, UR38, 0xc00, UR26 ;  /* 0x00000c00260a78a4 */ /* 0x000fe2000f8e021a */
[----:B------:R-:W-:Y:S01]  /*2e40*/  MUFU.EX2 R9, R9 ;  /* 0x0000000900097308 */ /* 0x000fe20000000800 */
[--C-:B------:R-:W-:Y:S01]  /*2e50*/  FFMA.FTZ R170, R185, UR27, -R164.reuse ;  /* 0x0000001bb9aa7c23 */ /* 0x100fe200080108a4 */
[--C-:B------:R-:W-:Y:S01]  /*2e60*/  FFMA.FTZ R185, R187, UR27, -R164.reuse ;  /* 0x0000001bbbb97c23 */ /* 0x100fe200080108a4 */
[----:B------:R-:W-:Y:S01]  /*2e70*/  FFMA.FTZ R172, R189, UR27, -R164 ;  /* 0x0000001bbdac7c23 */ /* 0x000fe200080108a4 */
[----:B------:R-:W-:-:S02]  /*2e80*/  @!P1 VIADD R24, R12, 0x32440 ;  /* 0x000324400c189836 */ /* 0x000fc40000000000 */
[----:B------:R-:W-:Y:S01]  /*2e90*/  FFMA.FTZ R187, R219, UR27, -R164 ;  /* 0x0000001bdbbb7c23 */ /* 0x000fe200080108a4 */
[----:B------:R-:W-:Y:S01]  /*2ea0*/  UMOV UR6, UR10 ;  /* 0x0000000a00067c82 */ /* 0x000fe20008000000 */
[----:B0-----:R-:W-:Y:S01]  /*2eb0*/  F2FP.BF16.F32.PACK_AB R154, R7, R6 ;  /* 0x00000006079a723e */ /* 0x001fe200000010ff */
[----:B------:R-:W0:Y:S01]  /*2ec0*/  MUFU.EX2 R10, R10 ;  /* 0x0000000a000a7308 */ /* 0x000e220000000800 */
[----:B------:R-:W-:Y:S01]  /*2ed0*/  @!P1 PRMT R24, RZ, 0x654, R24 ;  /* 0x00000654ff189816 */ /* 0x000fe20000000018 */
[----:B------:R1:W-:Y:S06]  /*2ee0*/  BAR.ARV R8, 0x100 ;  /* 0x000400080000751d */ /* 0x0003ec0000002000 */
[----:B------:R2:W-:Y:S01]  /*2ef0*/  @!P1 SYNCS.ARRIVE.TRANS64.RED.A1T0 RZ, [R24+URZ], RZ ;  /* 0x000000ff18ff99a7 */ /* 0x0005e2000810043f */
[----:B------:R-:W-:Y:S01]  /*2f00*/  MUFU.EX2 R11, R11 ;  /* 0x0000000b000b7308 */ /* 0x000fe20000000800 */
[----:B------:R3:W-:Y:S01]  /*2f10*/  BAR.SYNC.DEFER_BLOCKING R168, 0x100 ;  /* 0x000400a80000751d */ /* 0x0007e20000010000 */
[--C-:B------:R-:W-:Y:S01]  /*2f20*/  FFMA.FTZ R178, R193, UR27, -R164.reuse ;  /* 0x0000001bc1b27c23 */ /* 0x100fe200080108a4 */
[----:B------:R-:W-:Y:S01]  /*2f30*/  FFMA.FTZ R193, R195, UR27, -R164 ;  /* 0x0000001bc3c17c23 */ /* 0x000fe200080108a4 */
[----:B------:R-:W-:Y:S01]  /*2f40*/  FFMA.FTZ R189, R221, UR27, -R162 ;  /* 0x0000001bddbd7c23 */ /* 0x000fe200080108a2 */
[--C-:B------:R-:W-:Y:S01]  /*2f50*/  FFMA.FTZ R180, R215, UR27, -R164.reuse ;  /* 0x0000001bd7b47c23 */ /* 0x100fe200080108a4 */
[--C-:B------:R-:W-:Y:S01]  /*2f60*/  FFMA.FTZ R195, R217, UR27, -R164.reuse ;  /* 0x0000001bd9c37c23 */ /* 0x100fe200080108a4 */
[----:B------:R-:W-:Y:S01]  /*2f70*/  FFMA.FTZ R20, R20, UR27, -R164 ;  /* 0x0000001b14147c23 */ /* 0x000fe200080108a4 */
[----:B------:R-:W4:Y:S01]  /*2f80*/  MUFU.EX2 R14, R14 ;  /* 0x0000000e000e7308 */ /* 0x000f220000000800 */
[----:B0-----:R-:W-:Y:S01]  /*2f90*/  F2FP.BF16.F32.PACK_AB R153, R10, R9 ;  /* 0x000000090a99723e */ /* 0x001fe200000010ff */
[----:B---3--:R-:W-:Y:S01]  /*2fa0*/  FFMA.FTZ R168, R227, UR27, -R162 ;  /* 0x0000001be3a87c23 */ /* 0x008fe200080108a2 */
[--C-:B------:R-:W-:Y:S01]  /*2fb0*/  FFMA.FTZ R15, R15, UR27, -R164.reuse ;  /* 0x0000001b0f0f7c23 */ /* 0x100fe200080108a4 */
[--C-:B------:R-:W-:Y:S01]  /*2fc0*/  FFMA.FTZ R169, R169, UR27, -R164.reuse ;  /* 0x0000001ba9a97c23 */ /* 0x100fe200080108a4 */
[--C-:B------:R-:W-:Y:S01]  /*2fd0*/  FFMA.FTZ R186, R171, UR27, -R164.reuse ;  /* 0x0000001babba7c23 */ /* 0x100fe200080108a4 */
[--C-:B------:R-:W-:Y:S01]  /*2fe0*/  FFMA.FTZ R156, R156, UR27, -R164.reuse ;  /* 0x0000001b9c9c7c23 */ /* 0x100fe200080108a4 */
[--C-:B------:R-:W-:Y:S01]  /*2ff0*/  FFMA.FTZ R23, R23, UR27, -R164.reuse ;  /* 0x0000001b17177c23 */ /* 0x100fe200080108a4 */
[----:B------:R-:W-:Y:S01]  /*3000*/  MUFU.EX2 R166, R166 ;  /* 0x000000a600a67308 */ /* 0x000fe20000000800 */
[--C-:B------:R-:W-:Y:S01]  /*3010*/  FFMA.FTZ R171, R179, UR27, -R164.reuse ;  /* 0x0000001bb3ab7c23 */ /* 0x100fe200080108a4 */
[----:B------:R-:W-:Y:S01]  /*3020*/  FFMA.FTZ R192, R181, UR27, -R164 ;  /* 0x0000001bb5c07c23 */ /* 0x000fe200080108a4 */
[----:B------:R-:W-:Y:S01]  /*3030*/  FFMA.FTZ R167, R167, UR27, -R162 ;  /* 0x0000001ba7a77c23 */ /* 0x000fe200080108a2 */
[--C-:B------:R-:W-:Y:S01]  /*3040*/  FFMA.FTZ R162, R163, UR27, -R164.reuse ;  /* 0x0000001ba3a27c23 */ /* 0x100fe200080108a4 */
[--C-:B------:R-:W-:Y:S01]  /*3050*/  FFMA.FTZ R159, R159, UR27, -R164.reuse ;  /* 0x0000001b9f9f7c23 */ /* 0x100fe200080108a4 */
[--C-:B------:R-:W-:Y:S01]  /*3060*/  FFMA.FTZ R161, R161, UR27, -R164.reuse ;  /* 0x0000001ba1a17c23 */ /* 0x100fe200080108a4 */
[----:B------:R-:W-:Y:S01]  /*3070*/  FFMA.FTZ R164, R165, UR27, -R164 ;  /* 0x0000001ba5a47c23 */ /* 0x000fe200080108a4 */
[----:B------:R-:W0:Y:S01]  /*3080*/  MUFU.EX2 R175, R175 ;  /* 0x000000af00af7308 */ /* 0x000e220000000800 */
[----:B----4-:R-:W-:Y:S01]  /*3090*/  F2FP.BF16.F32.PACK_AB R155, R14, R11 ;  /* 0x0000000b0e9b723e */ /* 0x010fe200000010ff */
[----:B------:R-:W-:Y:S01]  /*30a0*/  FADD.FTZ R5, R0, R5 ;  /* 0x0000000500057221 */ /* 0x000fe20000010000 */
[----:B------:R-:W-:Y:S01]  /*30b0*/  FADD.FTZ R10, R9, R10 ;  /* 0x0000000a090a7221 */ /* 0x000fe20000010000 */
[----:B------:R-:W-:Y:S01]  /*30c0*/  @!P1 VIADD R12, R12, 0x32460 ;  /* 0x000324600c0c9836 */ /* 0x000fe20000000000 */
[----:B--2---:R-:W-:Y:S01]  /*30d0*/  WARPGROUP.ARRIVE ;  /* 0x00000000000079c5 */ /* 0x004fe20000000000 */
[----:B------:R-:W-:Y:S01]  /*30e0*/  FADD.FTZ R6, R6, R5 ;  /* 0x0000000506067221 */ /* 0x000fe20000010000 */
[----:B------:R-:W-:Y:S01]  /*30f0*/  FADD.FTZ R11, R11, R10 ;  /* 0x0000000a0b0b7221 */ /* 0x000fe20000010000 */
[----:B------:R-:W-:Y:S01]  /*3100*/  MUFU.EX2 R168, R168 ;  /* 0x000000a800a87308 */ /* 0x000fe20000000800 */
[----:B------:R-:W-:Y:S01]  /*3110*/  @!P1 PRMT R12, RZ, 0x654, R12 ;  /* 0x00000654ff0c9816 */ /* 0x000fe2000000000c */
[----:B------:R-:W-:Y:S01]  /*3120*/  FADD.FTZ R7, R7, R6 ;  /* 0x0000000607077221 */ /* 0x000fe20000010000 */
[----:B------:R-:W-:Y:S01]  /*3130*/  HGMMA.64x256x16.F32.BF16 R24, R152, gdesc[UR4].tnspB, RZ, !UPT, gsb0 ;  /* 0x43e0000498187df0 */ /* 0x000fe2000c0018ff */
[----:B------:R-:W-:Y:S01]  /*3140*/  UIADD3 UR6, UR10, 0x80, URZ ;  /* 0x000000800a067890 */ /* 0x000fe2000fffe03f */
[----:B------:R-:W-:Y:S01]  /*3150*/  FADD.FTZ R11, R14, R11 ;  /* 0x0000000b0e0b7221 */ /* 0x000fe20000010000 */
[----:B------:R-:W-:-:S02]  /*3160*/  UMOV UR7, 0x40000040 ;  /* 0x4000004000077882 */ /* 0x000fc40000000000 */
[----:B------:R-:W-:Y:S08]  /*3170*/  MUFU.EX2 R183, R183 ;  /* 0x000000b700b77308 */ /* 0x000ff00000000800 */
[----:B------:R-:W-:Y:S08]  /*3180*/  MUFU.EX2 R170, R170 ;  /* 0x000000aa00aa7308 */ /* 0x000ff00000000800 */
[----:B------:R-:W2:Y:S08]  /*3190*/  MUFU.EX2 R185, R185 ;  /* 0x000000b900b97308 */ /* 0x000eb00000000800 */
[----:B------:R-:W-:Y:S08]  /*31a0*/  MUFU.EX2 R172, R172 ;  /* 0x000000ac00ac7308 */ /* 0x000ff00000000800 */
[----:B------:R-:W3:Y:S08]  /*31b0*/  MUFU.EX2 R187, R187 ;  /* 0x000000bb00bb7308 */ /* 0x000ef00000000800 */
[----:B------:R-:W-:Y:S08]  /*31c0*/  MUFU.EX2 R174, R174 ;  /* 0x000000ae00ae7308 */ /* 0x000ff00000000800 */
[----:B------:R-:W4:Y:S08]  /*31d0*/  MUFU.EX2 R189, R189 ;  /* 0x000000bd00bd7308 */ /* 0x000f300000000800 */
[----:B------:R-:W-:Y:S08]  /*31e0*/  MUFU.EX2 R176, R176 ;  /* 0x000000b000b07308 */ /* 0x000ff00000000800 */
[----:B------:R-:W-:Y:S08]  /*31f0*/  MUFU.EX2 R191, R191 ;  /* 0x000000bf00bf7308 */ /* 0x000ff00000000800 */
[----:B------:R-:W-:Y:S08]  /*3200*/  MUFU.EX2 R178, R178 ;  /* 0x000000b200b27308 */ /* 0x000ff00000000800 */
[----:B------:R-:W5:Y:S08]  /*3210*/  MUFU.EX2 R193, R193 ;  /* 0x000000c100c17308 */ /* 0x000f700000000800 */
[----:B------:R-:W-:Y:S08]  /*3220*/  MUFU.EX2 R180, R180 ;  /* 0x000000b400b47308 */ /* 0x000ff00000000800 */
[----:B------:R-:W1:Y:S08]  /*3230*/  MUFU.EX2 R195, R195 ;  /* 0x000000c300c37308 */ /* 0x000e700000000800 */
[----:B------:R-:W-:Y:S08]  /*3240*/  MUFU.EX2 R182, R182 ;  /* 0x000000b600b67308 */ /* 0x000ff00000000800 */
[----:B------:R-:W1:Y:S08]  /*3250*/  MUFU.EX2 R197, R197 ;  /* 0x000000c500c57308 */ /* 0x000e700000000800 */
[----:B------:R-:W-:Y:S08]  /*3260*/  MUFU.EX2 R184, R184 ;  /* 0x000000b800b87308 */ /* 0x000ff00000000800 */
[----:B------:R-:W-:Y:S08]  /*3270*/  MUFU.EX2 R199, R199 ;  /* 0x000000c700c77308 */ /* 0x000ff00000000800 */
[----:B------:R-:W-:Y:S08]  /*3280*/  MUFU.EX2 R20, R20 ;  /* 0x0000001400147308 */ /* 0x000ff00000000800 */
[----:B------:R-:W1:Y:S08]  /*3290*/  MUFU.EX2 R15, R15 ;  /* 0x0000000f000f7308 */ /* 0x000e700000000800 */
        /* <DEDUP_REMOVED lines=14> */
[----:B------:R-:W-:Y:S01]  /*3380*/  MUFU.EX2 R162, R162 ;  /* 0x000000a200a27308 */ /* 0x000fe20000000800 */
[----:B------:R-:W-:-:S02]  /*3390*/  WARPGROUP.DEPBAR.LE gsb0, 0x0 ;  /* 0x00008000000079c5 */ /* 0x000fc40000010000 */
[----:B0-----:R-:W-:Y:S01]  /*33a0*/  F2FP.BF16.F32.PACK_AB R152, R175, R166 ;  /* 0x000000a6af98723e */ /* 0x001fe200000010ff */
[----:B------:R-:W-:Y:S01]  /*33b0*/  FADD.FTZ R166, R166, R7 ;  /* 0x00000007a6a67221 */ /* 0x000fe20000010000 */
[----:B--2---:R-:W-:Y:S01]  /*33c0*/  F2FP.BF16.F32.PACK_AB R153, R185, R170 ;  /* 0x000000aab999723e */ /* 0x004fe200000010ff */
[----:B------:R-:W-:Y:S01]  /*33d0*/  FADD.FTZ R170, R170, R11 ;  /* 0x0000000baaaa7221 */ /* 0x000fe20000010000 */
[----:B------:R-:W-:Y:S01]  /*33e0*/  F2FP.BF16.F32.PACK_AB R154, R183, R168 ;  /* 0x000000a8b79a723e */ /* 0x000fe200000010ff */
[----:B------:R-:W0:Y:S01]  /*33f0*/  MUFU.EX2 R159, R159 ;  /* 0x0000009f009f7308 */ /* 0x000e220000000800 */
[----:B---3--:R-:W-:Y:S01]  /*3400*/  F2FP.BF16.F32.PACK_AB R155, R187, R172 ;  /* 0x000000acbb9b723e */ /* 0x008fe200000010ff */
[----:B------:R-:W-:Y:S01]  /*3410*/  FADD.FTZ R175, R175, R166 ;  /* 0x000000a6afaf7221 */ /* 0x000fe20000010000 */
[----:B------:R-:W-:Y:S02]  /*3420*/  FADD.FTZ R185, R185, R170 ;  /* 0x000000aab9b97221 */ /* 0x000fe40000010000 */
[----:B------:R-:W-:Y:S01]  /*3430*/  WARPGROUP.ARRIVE ;  /* 0x00000000000079c5 */ /* 0x000fe20000000000 */
[----:B------:R-:W-:Y:S01]  /*3440*/  FADD.FTZ R168, R168, R175 ;  /* 0x000000afa8a87221 */ /* 0x000fe20000010000 */
[----:B------:R-:W-:Y:S01]  /*3450*/  FADD.FTZ R172, R172, R185 ;  /* 0x000000b9acac7221 */ /* 0x000fe20000010000 */
[----:B------:R-:W-:Y:S02]  /*3460*/  MUFU.EX2 R161, R161 ;  /* 0x000000a100a17308 */ /* 0x000fe40000000800 */
[----:B------:R-:W-:Y:S01]  /*3470*/  FADD.FTZ R183, R183, R168 ;  /* 0x000000a8b7b77221 */ /* 0x000fe20000010000 */
[----:B------:R-:W-:Y:S01]  /*3480*/  HGMMA.64x256x16.F32.BF16 R24, R152, gdesc[UR4].tnspB, R24, gsb0 ;  /* 0x43e0000498187df0 */ /* 0x000fe20008001818 */
[----:B------:R-:W-:Y:S01]  /*3490*/  UIADD3 UR6, UR10, 0x100, URZ ;  /* 0x000001000a067890 */ /* 0x000fe2000fffe03f */
[----:B------:R-:W-:Y:S01]  /*34a0*/  FADD.FTZ R187, R187, R172 ;  /* 0x000000acbbbb7221 */ /* 0x000fe20000010000 */
[----:B------:R-:W-:-:S02]  /*34b0*/  UMOV UR7, 0x40000040 ;  /* 0x4000004000077882 */ /* 0x000fc40000000000 */
[----:B------:R-:W2:Y:S01]  /*34c0*/  MUFU.EX2 R164, R164 ;  /* 0x000000a400a47308 */ /* 0x000ea20000000800 */
[----:B------:R-:W-:Y:S02]  /*34d0*/  WARPGROUP.DEPBAR.LE gsb0, 0x0 ;  /* 0x00008000000079c5 */ /* 0x000fe40000010000 */
[----:B----4-:R-:W-:Y:S01]  /*34e0*/  F2FP.BF16.F32.PACK_AB R152, R189, R174 ;  /* 0x000000aebd98723e */ /* 0x010fe200000010ff */
[----:B------:R-:W-:Y:S01]  /*34f0*/  FADD.FTZ R174, R174, R183 ;  /* 0x000000b7aeae7221 */ /* 0x000fe20000010000 */
[----:B-----5:R-:W-:Y:S01]  /*3500*/  F2FP.BF16.F32.PACK_AB R153, R193, R178 ;  /* 0x000000b2c199723e */ /* 0x020fe200000010ff */
[----:B------:R-:W-:Y:S01]  /*3510*/  FADD.FTZ R178, R178, R187 ;  /* 0x000000bbb2b27221 */ /* 0x000fe20000010000 */
[----:B------:R-:W-:Y:S01]  /*3520*/  F2FP.BF16.F32.PACK_AB R154, R191, R176 ;  /* 0x000000b0bf9a723e */ /* 0x000fe200000010ff */
[----:B------:R-:W-:Y:S01]  /*3530*/  FADD.FTZ R189, R189, R174 ;  /* 0x000000aebdbd7221 */ /* 0x000fe20000010000 */
[----:B-1----:R-:W-:Y:S01]  /*3540*/  F2FP.BF16.F32.PACK_AB R155, R195, R180 ;  /* 0x000000b4c39b723e */ /* 0x002fe200000010ff */
[----:B------:R-:W-:-:S02]  /*3550*/  FADD.FTZ R193, R193, R178 ;  /* 0x000000b2c1c17221 */ /* 0x000fc40000010000 */
[----:B------:R-:W-:Y:S01]  /*3560*/  FADD.FTZ R176, R176, R189 ;  /* 0x000000bdb0b07221 */ /* 0x000fe20000010000 */
[----:B------:R-:W-:Y:S01]  /*3570*/  WARPGROUP.ARRIVE ;  /* 0x00000000000079c5 */ /* 0x000fe20000000000 */
[----:B------:R-:W-:Y:S02]  /*3580*/  FADD.FTZ R180, R180, R193 ;  /* 0x000000c1b4b47221 */ /* 0x000fe40000010000 */
[----:B------:R-:W-:Y:S02]  /*3590*/  FADD.FTZ R191, R191, R176 ;  /* 0x000000b0bfbf7221 */ /* 0x000fe40000010000 */
[----:B------:R-:W-:-:S05]  /*35a0*/  FADD.FTZ R195, R195, R180 ;  /* 0x000000b4c3c37221 */ /* 0x000fca0000010000 */
[----:B------:R-:W-:Y:S01]  /*35b0*/  HGMMA.64x256x16.F32.BF16 R24, R152, gdesc[UR4].tnspB, R24, gsb0 ;  /* 0x43e0000498187df0 */ /* 0x000fe20008001818 */
[----:B------:R-:W-:Y:S01]  /*35c0*/  UIADD3 UR6, UR10, 0x180, URZ ;  /* 0x000001800a067890 */ /* 0x000fe2000fffe03f */
[----:B------:R-:W-:Y:S01]  /*35d0*/  UMOV UR7, 0x40000040 ;  /* 0x4000004000077882 */ /* 0x000fe20000000000 */
[----:B------:R-:W-:Y:S02]  /*35e0*/  WARPGROUP.DEPBAR.LE gsb0, 0x0 ;  /* 0x00008000000079c5 */ /* 0x000fe40000010000 */
[----:B------:R-:W-:Y:S01]  /*35f0*/  F2FP.BF16.F32.PACK_AB R152, R197, R182 ;  /* 0x000000b6c598723e */ /* 0x000fe200000010ff */
[----:B------:R-:W-:Y:S01]  /*3600*/  FADD.FTZ R182, R182, R191 ;  /* 0x000000bfb6b67221 */ /* 0x000fe20000010000 */
[----:B------:R-:W-:Y:S01]  /*3610*/  F2FP.BF16.F32.PACK_AB R153, R15, R20 ;  /* 0x000000140f99723e */ /* 0x000fe200000010ff */
[----:B------:R-:W-:Y:S01]  /*3620*/  FADD.FTZ R20, R20, R195 ;  /* 0x000000c314147221 */ /* 0x000fe20000010000 */
[----:B------:R-:W-:Y:S01]  /*3630*/  F2FP.BF16.F32.PACK_AB R154, R199, R184 ;  /* 0x000000b8c79a723e */ /* 0x000fe200000010ff */
[----:B------:R-:W-:Y:S01]  /*3640*/  FADD.FTZ R197, R197, R182 ;  /* 0x000000b6c5c57221 */ /* 0x000fe20000010000 */
[----:B------:R-:W-:Y:S01]  /*3650*/  F2FP.BF16.F32.PACK_AB R155, R186, R169 ;  /* 0x000000a9ba9b723e */ /* 0x000fe200000010ff */
[----:B------:R-:W-:-:S02]  /*3660*/  FADD.FTZ R20, R15, R20 ;  /* 0x000000140f147221 */ /* 0x000fc40000010000 */
[----:B------:R-:W-:Y:S01]  /*3670*/  FADD.FTZ R184, R184, R197 ;  /* 0x000000c5b8b87221 */ /* 0x000fe20000010000 */
[----:B------:R-:W-:Y:S01]  /*3680*/  WARPGROUP.ARRIVE ;  /* 0x00000000000079c5 */ /* 0x000fe20000000000 */
[----:B------:R-:W-:Y:S02]  /*3690*/  FADD.FTZ R169, R169, R20 ;  /* 0x00000014a9a97221 */ /* 0x000fe40000010000 */
[----:B------:R-:W-:Y:S02]  /*36a0*/  FADD.FTZ R184, R199, R184 ;  /* 0x000000b8c7b87221 */ /* 0x000fe40000010000 */
[----:B------:R-:W-:-:S08]  /*36b0*/  FADD.FTZ R169, R186, R169 ;  /* 0x000000a9baa97221 */ /* 0x000fd00000010000 */
[----:B------:R-:W-:Y:S01]  /*36c0*/  HGMMA.64x256x16.F32.BF16 R24, R152, gdesc[UR4].tnspB, R24, gsb0 ;  /* 0x43e0000498187df0 */ /* 0x000fe20008001818 */
[----:B------:R-:W-:Y:S01]  /*36d0*/  UIADD3 UR6, UR10, 0x200, URZ ;  /* 0x000002000a067890 */ /* 0x000fe2000fffe03f */
[----:B------:R-:W-:Y:S01]  /*36e0*/  UMOV UR7, 0x40000040 ;  /* 0x4000004000077882 */ /* 0x000fe20000000000 */
[----:B------:R-:W-:Y:S02]  /*36f0*/  WARPGROUP.DEPBAR.LE gsb0, 0x0 ;  /* 0x00008000000079c5 */ /* 0x000fe40000010000 */
[----:B------:R-:W-:Y:S01]  /*3700*/  F2FP.BF16.F32.PACK_AB R152, R188, R157 ;  /* 0x0000009dbc98723e */ /* 0x000fe200000010ff */
[----:B------:R-:W-:Y:S01]  /*3710*/  FADD.FTZ R157, R157, R184 ;  /* 0x000000b89d9d7221 */ /* 0x000fe20000010000 */
[C---:B------:R-:W-:Y:S01]  /*3720*/  F2FP.BF16.F32.PACK_AB R153, R23.reuse, R156 ;  /* 0x0000009c1799723e */ /* 0x040fe200000010ff */
        /* <DEDUP_REMOVED lines=16> */
[----:B0-----:R-:W-:Y:S01]  /*3830*/  F2FP.BF16.F32.PACK_AB R153, R159, R162 ;  /* 0x000000a29f99723e */ /* 0x001fe200000010ff */
[----:B------:R-:W-:Y:S01]  /*3840*/  FADD.FTZ R162, R162, R171 ;  /* 0x000000aba2a27221 */ /* 0x000fe20000010000 */
[----:B------:R-:W-:Y:S01]  /*3850*/  F2FP.BF16.F32.PACK_AB R154, R167, R160 ;  /* 0x000000a0a79a723e */ /* 0x000fe200000010ff */
[----:B------:R-:W-:Y:S01]  /*3860*/  FADD.FTZ R13, R158, R13 ;  /* 0x0000000d9e0d7221 */ /* 0x000fe20000010000 */
[----:B--2---:R-:W-:Y:S01]  /*3870*/  F2FP.BF16.F32.PACK_AB R155, R164, R161 ;  /* 0x000000a1a49b723e */ /* 0x004fe200000010ff */
[----:B------:R-:W-:-:S02]  /*3880*/  FADD.FTZ R162, R159, R162 ;  /* 0x000000a29fa27221 */ /* 0x000fc40000010000 */
[----:B------:R-:W-:Y:S01]  /*3890*/  FADD.FTZ R0, R160, R13 ;  /* 0x0000000da0007221 */ /* 0x000fe20000010000 */
[----:B------:R-:W-:Y:S01]  /*38a0*/  WARPGROUP.ARRIVE ;  /* 0x00000000000079c5 */ /* 0x000fe20000000000 */
[----:B------:R-:W-:Y:S02]  /*38b0*/  FADD.FTZ R5, R161, R162 ;  /* 0x000000a2a1057221 */ /* 0x000fe40000010000 */
[----:B------:R-:W-:Y:S02]  /*38c0*/  FADD.FTZ R0, R167, R0 ;  /* 0x00000000a7007221 */ /* 0x000fe40000010000 */
[----:B------:R-:W-:-:S08]  /*38d0*/  FADD.FTZ R5, R164, R5 ;  /* 0x00000005a4057221 */ /* 0x000fd00000010000 */
[----:B------:R-:W-:Y:S03]  /*38e0*/  HGMMA.64x256x16.F32.BF16 R24, R152, gdesc[UR4].tnspB, R24, gsb0 ;  /* 0x43e0000498187df0 */ /* 0x000fe60008001818 */
[----:B------:R-:W-:Y:S02]  /*38f0*/  WARPGROUP.DEPBAR.LE gsb0, 0x0 ;  /* 0x00008000000079c5 */ /* 0x000fe40000010000 */
[----:B------:R0:W-:Y:S01]  /*3900*/  @!P1 SYNCS.ARRIVE.TRANS64.RED.A1T0 RZ, [R12+URZ], RZ ;  /* 0x000000ff0cff99a7 */ /* 0x0001e2000810043f */
[----:B------:R-:W-:Y:S05]  /*3910*/  @!P2 BRA `(.L_x_9435) ;  /* 0x000000280090a947 */ /* 0x000fea0003800000 */
[----:B------:R-:W-:Y:S01]  /*3920*/  IMAD.MOV.U32 R6, RZ, RZ, R3 ;  /* 0x000000ffff067224 */ /* 0x000fe200078e0003 */
[----:B------:R-:W-:Y:S01]  /*3930*/  UIADD3 UR45, UR45, -0x2, URZ ;  /* 0xfffffffe2d2d7890 */ /* 0x000fe2000fffe03f */
[----:B------:R-:W-:Y:S01]  /*3940*/  IMAD.MOV.U32 R7, RZ, RZ, R4 ;  /* 0x000000ffff077224 */ /* 0x000fe200078e0004 */
[----:B------:R-:W-:Y:S01]  /*3950*/  ULDC UR28, c[0x0][0xad0] ;  /* 0x0002b400001c7ab9 */ /* 0x000fe20000000800 */
[----:B------:R-:W-:-:S09]  /*3960*/  ULDC UR27, c[0x0][0xa80] ;  /* 0x0002a000001b7ab9 */ /* 0x000fd20000000800 */
.L_x_9444:
        /* <DEDUP_REMOVED lines=10> */
.L_x_9436:
[----:B------:R-:W1:Y:S01]  /*3a10*/  S2UR UR7, SR_CgaCtaId ;  /* 0x00000000000779c3 */ /* 0x000e620000008800 */
[----:B------:R-:W-:Y:S01]  /*3a20*/  UMOV UR6, 0x400 ;  /* 0x0000040000067882 */ /* 0x000fe20000000000 */
[----:B------:R-:W-:-:S05]  /*3a30*/  IMAD.U32 R3, RZ, RZ, UR37 ;  /* 0x00000025ff037e24 */ /* 0x000fca000f8e00ff */
[----:B------:R-:W-:Y:S01]  /*3a40*/  SHF.L.U32 R3, R3, 0x1f, RZ ;  /* 0x0000001f03037819 */ /* 0x000fe200000006ff */
[----:B-1----:R-:W-:-:S04]  /*3a50*/  ULEA UR20, UR7, UR6, 0x18 ;  /* 0x0000000607147291 */ /* 0x002fc8000f8ec03f */
[----:B------:R-:W-:-:S09]  /*3a60*/  ULEA UR29, UR38, UR20, 0x3 ;  /* 0x00000014261d7291 */ /* 0x000fd2000f8e183f */
[----:B------:R1:W2:Y:S01]  /*3a70*/  SYNCS.PHASECHK.TRANS64.TRYWAIT P3, [UR29+0x32430], R3 ;  /* 0x03243003ff0075a7 */ /* 0x0002a2000806015d */
[----:B------:R-:W-:Y:S05]  /*3a80*/  @!P0 BRA `(.L_x_9437) ;  /* 0x0000000000048947 */ /* 0x000fea0003800000 */
[----:B------:R-:W-:Y:S01]  /*3a90*/  BPT.TRAP 0x1 ;  /* 0x000000040000795c */ /* 0x000fe20000300000 */
.L_x_9437:
[----:B--2---:R-:W-:Y:S05]  /*3aa0*/  @P3 BRA `(.L_x_9438) ;  /* 0x0000000000083947 */ /* 0x004fea0003800000 */
[----:B------:R-:W2:Y:S02]  /*3ab0*/  SYNCS.PHASECHK.TRANS64.TRYWAIT P3, [UR29+0x32430], R3 ;  /* 0x03243003ff0075a7 */ /* 0x000ea4000806015d */
[----:B--2---:R-:W-:Y:S05]  /*3ac0*/  @!P3 BRA `(.L_x_9439) ;  /* 0x0000009c00dcb947 */ /* 0x004fea0003800000 */
.L_x_9438:
[----:B------:R-:W-:Y:S01]  /*3ad0*/  UIMAD UR6, UR38, 0x300, UR24 ;  /* 0x00000300260678a4 */ /* 0x000fe2000f8e0218 */
[----:B------:R-:W-:Y:S01]  /*3ae0*/  WARPGROUP.ARRIVE ;  /* 0x00000000000079c5 */ /* 0x000fe20000000000 */
[----:B------:R-:W-:Y:S01]  /*3af0*/  UMOV UR7, 0x40000040 ;  /* 0x4000004000077882 */ /* 0x000fe20000000000 */
[----:B------:R-:W-:Y:S01]  /*3b00*/  UMOV UR11, 0x40000040 ;  /* 0x40000040000b7882 */ /* 0x000fe20000000000 */
[----:B------:R-:W-:Y:S02]  /*3b10*/  UIADD3 UR10, UR6, 0x2, URZ ;  /* 0x00000002060a7890 */ /* 0x000fe4000fffe03f */
[----:B------:R-:W-:Y:S01]  /*3b20*/  UIADD3 UR14, UR6, 0x4, URZ ;  /* 0x00000004060e7890 */ /* 0x000fe2000fffe03f */
[----:B------:R-:W-:Y:S02]  /*3b30*/  UMOV UR15, 0x40000040 ;  /* 0x40000040000f7882 */ /* 0x000fe40000000000 */
[----:B------:R-:W-:Y:S01]  /*3b40*/  HGMMA.64x96x16.F32.BF16 R152, gdesc[UR4], RZ, !UPT, gsb0 ;  /* 0x01600000049879f0 */ /* 0x000fe2000c0018ff */
[----:B------:R-:W-:Y:S01]  /*3b50*/  UIADD3 UR18, UR6, 0x6, URZ ;  /* 0x0000000606127890 */ /* 0x000fe2000fffe03f */
        /* <DEDUP_REMOVED lines=13> */
.L_x_9440:
[----:B------:R3:W4:Y:S01]  /*3c30*/  SYNCS.PHASECHK.TRANS64.TRYWAIT P3, [UR29+0x32450], R3 ;  /* 0x03245003ff0075a7 */ /* 0x000722000806015d */
[----:B------:R-:W-:Y:S05]  /*3c40*/  @!P0 BRA `(.L_x_9441) ;  /* 0x0000000000048947 */ /* 0x000fea0003800000 */
[----:B------:R-:W-:Y:S01]  /*3c50*/  BPT.TRAP 0x1 ;  /* 0x000000040000795c */ /* 0x000fe20000300000 */
.L_x_9441:
[----:B----4-:R-:W-:Y:S05]  /*3c60*/  @P3 BRA `(.L_x_9442) ;  /* 0x0000000000083947 */ /* 0x010fea0003800000 */
[----:B------:R-:W4:Y:S02]  /*3c70*/  SYNCS.PHASECHK.TRANS64.TRYWAIT P3, [UR29+0x32450], R3 ;  /* 0x03245003ff0075a7 */ /* 0x000f24000806015d */
[----:B----4-:R-:W-:Y:S05]  /*3c80*/  @!P3 BRA `(.L_x_9443) ;  /* 0x0000009c0084b947 */ /* 0x010fea0003800000 */
.L_x_9442:
[----:B------:R-:W-:Y:S01]  /*3c90*/  ULEA UR20, UR42, UR20, 0xd ;  /* 0x000000142a147291 */ /* 0x000fe2000f8e683f */
[----:B------:R-:W-:Y:S01]  /*3ca0*/  WARPGROUP.ARRIVE ;  /* 0x00000000000079c5 */ /* 0x000fe20000000000 */
[----:B------:R-:W-:-:S05]  /*3cb0*/  UIMAD UR7, UR38, 0xc00, UR25 ;  /* 0x00000c00260778a4 */ /* 0x000fca000f8e0219 */
[----:B------:R-:W4:Y:S01]  /*3cc0*/  S2R R200, SR_TID.X ;  /* 0x0000000000c87919 */ /* 0x000f220000002100 */
[----:B------:R-:W-:Y:S01]  /*3cd0*/  UIADD3 UR20, UR20, 0x22400, URZ ;  /* 0x0002240014147890 */ /* 0x000fe2000fffe03f */
[----:B------:R-:W-:Y:S01]  /*3ce0*/  UMOV UR23, 0x40000040 ;  /* 0x4000004000177882 */ /* 0x000fe20000000000 */
[----:B------:R-:W-:Y:S02]  /*3cf0*/  UMOV UR21, 0x40000040 ;  /* 0x4000004000157882 */ /* 0x000fe40000000000 */
[----:B------:R-:W-:Y:S01]  /*3d00*/  USHF.R.U32.HI UR20, URZ, 0x4, UR20 ;  /* 0x000000043f147899 */ /* 0x000fe20008011614 */
[----:B------:R-:W-:Y:S01]  /*3d10*/  UMOV UR22, UR7 ;  /* 0x0000000700167c82 */ /* 0x000fe20008000000 */
[----:B------:R-:W-:Y:S02]  /*3d20*/  UIMAD UR10, UR38, 0xc00, UR26 ;  /* 0x00000c00260a78a4 */ /* 0x000fe4000f8e021a */
[----:B------:R-:W-:-:S04]  /*3d30*/  ULOP3.LUT UR6, UR20, 0x3fff, URZ, 0xc0, !UPT ;  /* 0x00003fff14067892 */ /* 0x000fc8000f8ec03f */
[----:B------:R-:W-:-:S07]  /*3d40*/  ULOP3.LUT UR6, UR6, 0x10000, URZ, 0xfc, !UPT ;  /* 0x0001000006067892 */ /* 0x000fce000f8efc3f */
[----:B------:R-:W-:Y:S02]  /*3d50*/  UMOV UR20, UR6 ;  /* 0x0000000600147c82 */ /* 0x000fe40008000000 */
[----:B------:R-:W-:Y:S01]  /*3d60*/  HGMMA.64x96x16.F32.BF16 R152, gdesc[UR20], R152, gsb0 ;  /* 0x01600000149879f0 */ /* 0x000fe20008001898 */
[----:B------:R-:W-:Y:S02]  /*3d70*/  UIADD3 UR22, UR7, 0x2, URZ ;  /* 0x0000000207167890 */ /* 0x000fe4000fffe03f */
[----:B------:R-:W-:Y:S01]  /*3d80*/  UIADD3 UR20, UR6, 0x2, URZ ;  /* 0x0000000206147890 */ /* 0x000fe2000fffe03f */
[----:B------:R-:W-:Y:S01]  /*3d90*/  UMOV UR23, 0x40000040 ;  /* 0x4000004000177882 */ /* 0x000fe20000000000 */
[----:B------:R-:W-:Y:S01]  /*3da0*/  UMOV UR21, 0x40000040 ;  /* 0x4000004000157882 */ /* 0x000fe20000000000 */
[----:B----4-:R-:W-:Y:S01]  /*3db0*/  SHF.R.U32.HI R200, RZ, 0x7, R200 ;  /* 0x00000007ffc87819 */ /* 0x010fe200000116c8 */
        /* <DEDUP_REMOVED lines=98> */
[----:B------:R-:W-:Y:S01]  /*43e0*/  UMOV UR6, UR10 ;  /* 0x0000000a00067c82 */ /* 0x000fe20008000000 */
[----:B------:R-:W-:Y:S01]  /*43f0*/  UMOV UR7, 0x40000040 ;  /* 0x4000004000077882 */ /* 0x000fe20000000000 */
[----:B------:R-:W-:Y:S02]  /*4400*/  WARPGROUP.DEPBAR.LE gsb0, 0x0 ;  /* 0x00008000000079c5 */ /* 0x000fe40000010000 */
[----:B------:R-:W-:-:S06]  /*4410*/  WARPGROUP.ARRIVE ;  /* 0x00000000000079c5 */ /* 0x000fcc0000000000 */
[----:B------:R-:W-:Y:S03]  /*4420*/  HGMMA.64x96x16.F32.BF16 R152, gdesc[UR20], R152, gsb0 ;  /* 0x01600000149879f0 */ /* 0x000fe60008001898 */
[----:B------:R-:W-:Y:S02]  /*4430*/  WARPGROUP.DEPBAR.LE gsb0, 0x0 ;  /* 0x00008000000079c5 */ /* 0x000fe40000010000 */
[----:B------:R-:W-:Y:S01]  /*4440*/  FMUL.FTZ R8, R152, UR28 ;  /* 0x0000001c98087c20 */ /* 0x000fe20008410000 */
[----:B-123--:R-:W-:Y:S01]  /*4450*/  FMUL.FTZ R3, R153, UR28 ;  /* 0x0000001c99037c20 */ /* 0x00efe20008410000 */
[----:B0-----:R-:W-:Y:S01]  /*4460*/  FMUL.FTZ R12, R156, UR28 ;  /* 0x0000001c9c0c7c20 */ /* 0x001fe20008410000 */
        /* <DEDUP_REMOVED lines=56> */
[----:B------:R-:W-:-:S03]  /*47f0*/  FMUL.FTZ R193, R199, UR28 ;  /* 0x0000001cc7c17c20 */ /* 0x000fc60008410000 */
        /* <DEDUP_REMOVED lines=79> */
[----:B--2---:R-:W-:-:S05]  /*4cf0*/  FMNMX.FTZ R155, R188, R155, !PT ;  /* 0x0000009bbc9b7209 */ /* 0x004fca0007810000 */
[----:B------:R-:W2:Y:S02]  /*4d00*/  SHFL.BFLY PT, R154, R155, 0x2, 0x1f ;  /* 0x0c401f009b9a7f89 */ /* 0x000ea400000e0000 */
[----:B------:R-:W3:Y:S01]  /*4d10*/  MUFU.TANH R193, R193 ;  /* 0x000000c100c17308 */ /* 0x000ee20000002400 */
[----:B0-----:R-:W-:-:S04]  /*4d20*/  FMNMX.FTZ R153, R189, R4, !PT ;  /* 0x00000004bd997209 */ /* 0x001fc80007810000 */
[----:B-1----:R-:W-:-:S04]  /*4d30*/  FMNMX.FTZ R4, R192, R153, !PT ;  /* 0x00000099c0047209 */ /* 0x002fc80007810000 */
[----:B---3--:R-:W-:-:S05]  /*4d40*/  FMNMX.FTZ R152, R193, R4, !PT ;  /* 0x00000004c1987209 */ /* 0x008fca0007810000 */
[----:B------:R-:W0:Y:S01]  /*4d50*/  SHFL.BFLY PT, R191, R152, 0x2, 0x1f ;  /* 0x0c401f0098bf7f89 */ /* 0x000e2200000e0000 */
[----:B--2---:R-:W-:-:S05]  /*4d60*/  FMNMX.FTZ R154, R155, R154, !PT ;  /* 0x0000009a9b9a7209 */ /* 0x004fca0007810000 */
[----:B------:R-:W1:Y:S01]  /*4d70*/  SHFL.BFLY PT, R153, R154, 0x1, 0x1f ;  /* 0x0c201f009a997f89 */ /* 0x000e6200000e0000 */
[----:B0-----:R-:W-:-:S05]  /*4d80*/  FMNMX.FTZ R195, R152, R191, !PT ;  /* 0x000000bf98c37209 */ /* 0x001fca0007810000 */
[----:B------:R-:W0:Y:S01]  /*4d90*/  SHFL.BFLY PT, R196, R195, 0x1, 0x1f ;  /* 0x0c201f00c3c47f89 */ /* 0x000e2200000e0000 */
[----:B-1----:R-:W-:Y:S01]  /*4da0*/  FMNMX.FTZ R4, R154, R153, !PT ;  /* 0x000000999a047209 */ /* 0x002fe20007810000 */
[----:B------:R-:W-:-:S04]  /*4db0*/  VIADD R153, R200, 0x8 ;  /* 0x00000008c8997836 */ /* 0x000fc80000000000 */
[C---:B------:R-:W-:Y:S01]  /*4dc0*/  FMUL.FTZ R194, R4.reuse, UR27 ;  /* 0x0000001b04c27c20 */ /* 0x040fe20008410000 */
[----:B------:R-:W-:-:S03]  /*4dd0*/  FADD.FTZ R7, -R4, R7 ;  /* 0x0000000704077221 */ /* 0x000fc60000010100 */
[--C-:B------:R-:W-:Y:S01]  /*4de0*/  FFMA.FTZ R191, R3, UR27, -R194.reuse ;  /* 0x0000001b03bf7c23 */ /* 0x100fe200080108c2 */
[--C-:B------:R-:W-:Y:S01]  /*4df0*/  FFMA.FTZ R190, R8, UR27, -R194.reuse ;  /* 0x0000001b08be7c23 */ /* 0x100fe200080108c2 */
[----:B------:R-:W-:Y:S01]  /*4e00*/  IADD3 R8, -R200, 0xb, RZ ;  /* 0x0000000bc8087810 */ /* 0x000fe20007ffe1ff */
[----:B------:R-:W-:Y:S01]  /*4e10*/  FMUL.FTZ R7, R7, UR27 ;  /* 0x0000001b07077c20 */ /* 0x000fe20008410000 */
        /* <DEDUP_REMOVED lines=8> */
[----:B------:R-:W-:Y:S01]  /*4ea0*/  FFMA.FTZ R181, R181, UR27, -R194 ;  /* 0x0000001bb5b57c23 */ /* 0x000fe200080108c2 */
[----:B0-----:R-:W-:Y:S01]  /*4eb0*/  FMNMX.FTZ R3, R195, R196, !PT ;  /* 0x000000c4c3037209 */ /* 0x001fe20007810000 */
[----:B------:R-:W-:Y:S01]  /*4ec0*/  IMAD.U32 R195, RZ, RZ, UR29 ;  /* 0x0000001dffc37e24 */ /* 0x000fe2000f8e00ff */
[----:B------:R-:W0:Y:S03]  /*4ed0*/  MUFU.EX2 R7, R7 ;  /* 0x0000000700077308 */ /* 0x000e260000000800 */
[----:B------:R-:W-:-:S02]  /*4ee0*/  @!P1 VIADD R152, R195, 0x32440 ;  /* 0x00032440c3989836 */ /* 0x000fc40000000000 */
[C---:B------:R-:W-:Y:S01]  /*4ef0*/  FADD.FTZ R6, -R3.reuse, R6 ;  /* 0x0000000603067221 */ /* 0x040fe20000010100 */
[----:B------:R-:W-:Y:S01]  /*4f00*/  FMUL.FTZ R198, R3, UR27 ;  /* 0x0000001b03c67c20 */ /* 0x000fe20008410000 */
[----:B------:R-:W-:Y:S02]  /*4f10*/  @!P1 VIADD R195, R195, 0x32460 ;  /* 0x00032460c3c39836 */ /* 0x000fe40000000000 */
[----:B------:R-:W-:Y:S01]  /*4f20*/  FMUL.FTZ R6, R6, UR27 ;  /* 0x0000001b06067c20 */ /* 0x000fe20008410000 */
[----:B------:R-:W-:Y:S01]  /*4f30*/  @!P1 PRMT R152, RZ, 0x654, R152 ;  /* 0x00000654ff989816 */ /* 0x000fe20000000098 */
[--C-:B------:R-:W-:Y:S01]  /*4f40*/  FFMA.FTZ R9, R9, UR27, -R198.reuse ;  /* 0x0000001b09097c23 */ /* 0x100fe200080108c6 */
[--C-:B------:R-:W-:Y:S01]  /*4f50*/  FFMA.FTZ R10, R10, UR27, -R198.reuse ;  /* 0x0000001b0a0a7c23 */ /* 0x100fe200080108c6 */
[--C-:B------:R-:W-:Y:S01]  /*4f60*/  FFMA.FTZ R15, R15, UR27, -R198.reuse ;  /* 0x0000001b0f0f7c23 */ /* 0x100fe200080108c6 */
[----:B------:R-:W-:Y:S01]  /*4f70*/  FFMA.FTZ R196, R21, UR27, -R198 ;  /* 0x0000001b15c47c23 */ /* 0x000fe200080108c6 */
[----:B------:R1:W-:Y:S06]  /*4f80*/  BAR.ARV R8, 0x100 ;  /* 0x000400080000751d */ /* 0x0003ec0000002000 */
[----:B------:R2:W-:Y:S01]  /*4f90*/  @!P1 SYNCS.ARRIVE.TRANS64.RED.A1T0 RZ, [R152+URZ], RZ ;  /* 0x000000ff98ff99a7 */ /* 0x0005e2000810043f */
[----:B------:R-:W3:Y:S01]  /*4fa0*/  MUFU.EX2 R6, R6 ;  /* 0x0000000600067308 */ /* 0x000ee20000000800 */
[-C--:B0-----:R-:W-:Y:S01]  /*4fb0*/  FMUL.FTZ R24, R24, R7.reuse ;  /* 0x0000000718187220 */ /* 0x081fe20000410000 */
        /* <DEDUP_REMOVED lines=39> */
[----:B------:R4:W-:Y:S01]  /*5230*/  BAR.SYNC.DEFER_BLOCKING R153, 0x100 ;  /* 0x000400990000751d */ /* 0x0009e20000010000 */
        /* <DEDUP_REMOVED lines=95> */
[----:B--2---:R-:W-:Y:S01]  /*5830*/  F2FP.BF16.F32.PACK_AB R152, R191, R190 ;  /* 0x000000bebf98723e */ /* 0x004fe200000010ff */
[--C-:B------:R-:W-:Y:S01]  /*5840*/  FFMA.FTZ R21, R156, UR27, -R194.reuse ;  /* 0x0000001b9c157c23 */ /* 0x100fe200080108c2 */
[----:B0-----:R-:W-:Y:S01]  /*5850*/  F2FP.BF16.F32.PACK_AB R154, R13, R12 ;  /* 0x0000000c0d9a723e */ /* 0x001fe200000010ff */
[----:B------:R-:W-:Y:S01]  /*5860*/  FFMA.FTZ R156, R158, UR27, -R194 ;  /* 0x0000001b9e9c7c23 */ /* 0x000fe200080108c2 */
[----:B----4-:R-:W-:Y:S01]  /*5870*/  F2FP.BF16.F32.PACK_AB R153, R10, R9 ;  /* 0x000000090a99723e */ /* 0x010fe200000010ff */
[--C-:B------:R-:W-:Y:S01]  /*5880*/  FFMA.FTZ R20, R20, UR27, -R198.reuse ;  /* 0x0000001b14147c23 */ /* 0x100fe200080108c6 */
[----:B-----5:R-:W-:Y:S01]  /*5890*/  F2FP.BF16.F32.PACK_AB R155, R196, R15 ;  /* 0x0000000fc49b723e */ /* 0x020fe200000010ff */
[--C-:B------:R-:W-:Y:S01]  /*58a0*/  FFMA.FTZ R23, R23, UR27, -R198.reuse ;  /* 0x0000001b17177c23 */ /* 0x100fe200080108c6 */
[--C-:B------:R-:W-:Y:S01]  /*58b0*/  FFMA.FTZ R158, R160, UR27, -R198.reuse ;  /* 0x0000001ba09e7c23 */ /* 0x100fe200080108c6 */
[----:B------:R-:W-:Y:S01]  /*58c0*/  FFMA.FTZ R197, R162, UR27, -R198 ;  /* 0x0000001ba2c57c23 */ /* 0x000fe200080108c6 */
[----:B------:R-:W-:Y:S01]  /*58d0*/  WARPGROUP.ARRIVE ;  /* 0x00000000000079c5 */ /* 0x000fe20000000000 */
[----:B------:R-:W-:Y:S01]  /*58e0*/  MUFU.EX2 R11, R11 ;  /* 0x0000000b000b7308 */ /* 0x000fe20000000800 */
[--C-:B------:R-:W-:Y:S01]  /*58f0*/  FFMA.FTZ R160, R159, UR27, -R194.reuse ;  /* 0x0000001b9fa07c23 */ /* 0x100fe200080108c2 */
[--C-:B------:R-:W-:Y:S01]  /*5900*/  FFMA.FTZ R159, R164, UR27, -R194.reuse ;  /* 0x0000001ba49f7c23 */ /* 0x100fe200080108c2 */
[----:B------:R-:W-:Y:S01]  /*5910*/  FFMA.FTZ R162, R166, UR27, -R194 ;  /* 0x0000001ba6a27c23 */ /* 0x000fe200080108c2 */
[--C-:B------:R-:W-:Y:S01]  /*5920*/  FFMA.FTZ R164, R163, UR27, -R198.reuse ;  /* 0x0000001ba3a47c23 */ /* 0x100fe200080108c6 */
[----:B------:R-:W-:Y:S01]  /*5930*/  HGMMA.64x256x16.F32.BF16 R24, R152, gdesc[UR4].tnspB, R24, gsb0 ;  /* 0x43e0000498187df0 */ /* 0x000fe20008001818 */
[----:B------:R-:W-:Y:S01]  /*5940*/  UIADD3 UR6, UR10, 0x80, URZ ;  /* 0x000000800a067890 */ /* 0x000fe2000fffe03f */
[--C-:B------:R-:W-:Y:S01]  /*5950*/  FFMA.FTZ R161, R161, UR27, -R198.reuse ;  /* 0x0000001ba1a17c23 */ /* 0x100fe200080108c6 */
[----:B------:R-:W0:Y:S01]  /*5960*/  MUFU.EX2 R14, R14 ;  /* 0x0000000e000e7308 */ /* 0x000e220000000800 */
[----:B------:R-:W-:Y:S01]  /*5970*/  UMOV UR7, 0x40000040 ;  /* 0x4000004000077882 */ /* 0x000fe20000000000 */
[--C-:B------:R-:W-:Y:S01]  /*5980*/  FFMA.FTZ R163, R168, UR27, -R198.reuse ;  /* 0x0000001ba8a37c23 */ /* 0x100fe200080108c6 */
[----:B------:R-:W-:Y:S01]  /*5990*/  FFMA.FTZ R166, R170, UR27, -R198 ;  /* 0x0000001baaa67c23 */ /* 0x000fe200080108c6 */
[--C-:B------:R-:W-:Y:S01]  /*59a0*/  FFMA.FTZ R168, R167, UR27, -R194.reuse ;  /* 0x0000001ba7a87c23 */ /* 0x100fe200080108c2 */
[--C-:B------:R-:W-:Y:S01]  /*59b0*/  FFMA.FTZ R167, R172, UR27, -R194.reuse ;  /* 0x0000001baca77c23 */ /* 0x100fe200080108c2 */
[----:B------:R-:W-:Y:S01]  /*59c0*/  FFMA.FTZ R170, R174, UR27, -R194 ;  /* 0x0000001baeaa7c23 */ /* 0x000fe200080108c2 */
[--C-:B------:R-:W-:Y:S01]  /*59d0*/  FFMA.FTZ R172, R171, UR27, -R198.reuse ;  /* 0x0000001babac7c23 */ /* 0x100fe200080108c6 */
[----:B------:R-:W-:Y:S01]  /*59e0*/  MUFU.EX2 R21, R21 ;  /* 0x0000001500157308 */ /* 0x000fe20000000800 */
[--C-:B------:R-:W-:Y:S01]  /*59f0*/  FFMA.FTZ R169, R169, UR27, -R198.reuse ;  /* 0x0000001ba9a97c23 */ /* 0x100fe200080108c6 */
        /* <DEDUP_REMOVED lines=18> */
[----:B------:R-:W-:Y:S01]  /*5b20*/  FFMA.FTZ R0, R7, R0, R190 ;  /* 0x0000000007007223 */ /* 0x000fe200000100be */
[----:B------:R-:W-:Y:S01]  /*5b30*/  FFMA.FTZ R5, R6, R5, R9 ;  /* 0x0000000506057223 */ /* 0x000fe20000010009 */
[----:B------:R-:W-:Y:S01]  /*5b40*/  @!P1 PRMT R195, RZ, 0x654, R195 ;  /* 0x00000654ffc39816 */ /* 0x000fe200000000c3 */
[----:B------:R-:W-:Y:S01]  /*5b50*/  IMAD.MOV.U32 R6, RZ, RZ, R3 ;  /* 0x000000ffff067224 */ /* 0x000fe200078e0003 */
[----:B------:R-:W2:Y:S01]  /*5b60*/  MUFU.EX2 R23, R23 ;  /* 0x0000001700177308 */ /* 0x000ea20000000800 */
[----:B------:R-:W-:Y:S01]  /*5b70*/  FADD.FTZ R191, R191, R0 ;  /* 0x00000000bfbf7221 */ /* 0x000fe20000010000 */
[----:B------:R-:W-:Y:S01]  /*5b80*/  FADD.FTZ R10, R10, R5 ;  /* 0x000000050a0a7221 */ /* 0x000fe20000010000 */
[----:B------:R-:W-:-:S02]  /*5b90*/  IMAD.MOV.U32 R7, RZ, RZ, R4 ;  /* 0x000000ffff077224 */ /* 0x000fc400078e0004 */
[----:B------:R-:W-:Y:S01]  /*5ba0*/  FADD.FTZ R12, R12, R191 ;  /* 0x000000bf0c0c7221 */ /* 0x000fe20000010000 */
[----:B------:R-:W-:Y:S02]  /*5bb0*/  FADD.FTZ R15, R15, R10 ;  /* 0x0000000a0f0f7221 */ /* 0x000fe40000010000 */
[----:B------:R-:W-:Y:S01]  /*5bc0*/  MUFU.EX2 R158, R158 ;  /* 0x0000009e009e7308 */ /* 0x000fe20000000800 */
[----:B------:R-:W-:Y:S01]  /*5bd0*/  FADD.FTZ R12, R13, R12 ;  /* 0x0000000c0d0c7221 */ /* 0x000fe20000010000 */
[----:B------:R-:W-:-:S06]  /*5be0*/  FADD.FTZ R15, R196, R15 ;  /* 0x0000000fc40f7221 */ /* 0x000fcc0000010000 */
        /* <DEDUP_REMOVED lines=27> */
[----:B------:R-:W-:Y:S01]  /*5da0*/  MUFU.EX2 R183, R183 ;  /* 0x000000b700b77308 */ /* 0x000fe20000000800 */
[----:B------:R-:W-:-:S02]  /*5db0*/  WARPGROUP.DEPBAR.LE gsb0, 0x0 ;  /* 0x00008000000079c5 */ /* 0x000fc40000010000 */
[----:B0-----:R-:W-:Y:S01]  /*5dc0*/  F2FP.BF16.F32.PACK_AB R152, R14, R11 ;  /* 0x0000000b0e98723e */ /* 0x001fe200000010ff */
[----:B------:R-:W-:Y:S01]  /*5dd0*/  FADD.FTZ R11, R11, R12 ;  /* 0x0000000c0b0b7221 */ /* 0x000fe20000010000 */
[----:B--2---:R-:W-:-:S03]  /*5de0*/  F2FP.BF16.F32.PACK_AB R153, R23, R20 ;  /* 0x000000141799723e */ /* 0x004fc600000010ff */
[----:B------:R-:W-:Y:S01]  /*5df0*/  MUFU.EX2 R186, R186 ;  /* 0x000000ba00ba7308 */ /* 0x000fe20000000800 */
[----:B------:R-:W-:Y:S01]  /*5e00*/  F2FP.BF16.F32.PACK_AB R154, R156, R21 ;  /* 0x000000159c9a723e */ /* 0x000fe200000010ff */
[----:B------:R-:W-:Y:S01]  /*5e10*/  FADD.FTZ R20, R20, R15 ;  /* 0x0000000f14147221 */ /* 0x000fe20000010000 */
[----:B---3--:R-:W-:Y:S01]  /*5e20*/  F2FP.BF16.F32.PACK_AB R155, R197, R158 ;  /* 0x0000009ec59b723e */ /* 0x008fe200000010ff */
[----:B------:R-:W-:Y:S02]  /*5e30*/  FADD.FTZ R14, R14, R11 ;  /* 0x0000000b0e0e7221 */ /* 0x000fe40000010000 */
[----:B------:R-:W-:Y:S01]  /*5e40*/  FADD.FTZ R23, R23, R20 ;  /* 0x0000001417177221 */ /* 0x000fe20000010000 */
[----:B------:R-:W-:Y:S01]  /*5e50*/  WARPGROUP.ARRIVE ;  /* 0x00000000000079c5 */ /* 0x000fe20000000000 */
[----:B------:R-:W-:Y:S01]  /*5e60*/  MUFU.EX2 R185, R185 ;  /* 0x000000b900b97308 */ /* 0x000fe20000000800 */
[----:B------:R-:W-:Y:S01]  /*5e70*/  FADD.FTZ R21, R21, R14 ;  /* 0x0000000e15157221 */ /* 0x000fe20000010000 */
[----:B------:R-:W-:-:S03]  /*5e80*/  FADD.FTZ R158, R158, R23 ;  /* 0x000000179e9e7221 */ /* 0x000fc60000010000 */
[----:B------:R-:W-:Y:S01]  /*5e90*/  HGMMA.64x256x16.F32.BF16 R24, R152, gdesc[UR4].tnspB, R24, gsb0 ;  /* 0x43e0000498187df0 */ /* 0x000fe20008001818 */
[----:B------:R-:W-:Y:S01]  /*5ea0*/  UIADD3 UR6, UR10, 0x100, URZ ;  /* 0x000001000a067890 */ /* 0x000fe2000fffe03f */
[----:B------:R-:W-:Y:S01]  /*5eb0*/  FADD.FTZ R156, R156, R21 ;  /* 0x000000159c9c7221 */ /* 0x000fe20000010000 */
[----:B------:R-:W-:Y:S01]  /*5ec0*/  UMOV UR7, 0x40000040 ;  /* 0x4000004000077882 */ /* 0x000fe20000000000 */
[----:B------:R-:W0:Y:S01]  /*5ed0*/  MUFU.EX2 R188, R188 ;  /* 0x000000bc00bc7308 */ /* 0x000e220000000800 */
[----:B------:R-:W-:-:S07]  /*5ee0*/  FADD.FTZ R158, R197, R158 ;  /* 0x0000009ec59e7221 */ /* 0x000fce0000010000 */
[----:B------:R-:W-:Y:S08]  /*5ef0*/  MUFU.EX2 R187, R187 ;  /* 0x000000bb00bb7308 */ /* 0x000ff00000000800 */
        /* <DEDUP_REMOVED lines=14> */
[----:B------:R-:W-:Y:S01]  /*5fe0*/  FADD.FTZ R166, R166, R163 ;  /* 0x000000a3a6a67221 */ /* 0x000fe20000010000 */
[----:B------:R-:W-:Y:S01]  /*5ff0*/  HGMMA.64x256x16.F32.BF16 R24, R152, gdesc[UR4].tnspB, R24, gsb0 ;  /* 0x43e0000498187df0 */ /* 0x000fe20008001818 */
[----:B------:R-:W-:Y:S01]  /*6000*/  UIADD3 UR6, UR10, 0x180, URZ ;  /* 0x000001800a067890 */ /* 0x000fe2000fffe03f */
[----:B------:R-:W-:Y:S01]  /*6010*/  UMOV UR7, 0x40000040 ;  /* 0x4000004000077882 */ /* 0x000fe20000000000 */
[----:B------:R-:W-:-:S02]  /*6020*/  WARPGROUP.DEPBAR.LE gsb0, 0x0 ;  /* 0x00008000000079c5 */ /* 0x000fc40000010000 */
[----:B------:R-:W-:Y:S01]  /*6030*/  F2FP.BF16.F32.PACK_AB R152, R168, R165 ;  /* 0x000000a5a898723e */ /* 0x000fe200000010ff */
[----:B------:R-:W-:Y:S01]  /*6040*/  FADD.FTZ R165, R165, R162 ;  /* 0x000000a2a5a57221 */ /* 0x000fe20000010000 */
[----:B------:R-:W-:Y:S01]  /*6050*/  F2FP.BF16.F32.PACK_AB R153, R172, R169 ;  /* 0x000000a9ac99723e */ /* 0x000fe200000010ff */
[----:B------:R-:W-:Y:S01]  /*6060*/  FADD.FTZ R169, R169, R166 ;  /* 0x000000a6a9a97221 */ /* 0x000fe20000010000 */
[----:B------:R-:W-:Y:S01]  /*6070*/  F2FP.BF16.F32.PACK_AB R154, R170, R167 ;  /* 0x000000a7aa9a723e */ /* 0x000fe200000010ff */
[----:B------:R-:W-:Y:S01]  /*6080*/  FADD.FTZ R168, R168, R165 ;  /* 0x000000a5a8a87221 */ /* 0x000fe20000010000 */
[----:B------:R-:W-:Y:S01]  /*6090*/  F2FP.BF16.F32.PACK_AB R155, R174, R171 ;  /* 0x000000abae9b723e */ /* 0x000fe200000010ff */
[----:B------:R-:W-:Y:S02]  /*60a0*/  FADD.FTZ R172, R172, R169 ;  /* 0x000000a9acac7221 */ /* 0x000fe40000010000 */
[----:B------:R-:W-:Y:S01]  /*60b0*/  FADD.FTZ R167, R167, R168 ;  /* 0x000000a8a7a77221 */ /* 0x000fe20000010000 */
[----:B------:R-:W-:Y:S01]  /*60c0*/  WARPGROUP.ARRIVE ;  /* 0x00000000000079c5 */ /* 0x000fe20000000000 */
[----:B------:R-:W-:-:S02]  /*60d0*/  FADD.FTZ R171, R171, R172 ;  /* 0x000000acabab7221 */ /* 0x000fc40000010000 */
        /* <DEDUP_REMOVED lines=39> */
[----:B------:R-:W-:Y:S05]  /*6350*/  @P2 BRA `(.L_x_9444) ;  /* 0xffffffd400842947 */ /* 0x000fea000383ffff */
.L_x_9435:
[----:B------:R-:W2:Y:S01]  /*6360*/  SHFL.BFLY PT, R7, R0, 0x2, 0x1f ;  /* 0x0c401f0000077f89 */ /* 0x000ea200000e0000 */
[----:B------:R-:W-:Y:S01]  /*6370*/  MOV R206, 0x400 ;  /* 0x0000040000ce7802 */ /* 0x000fe20000000f00 */
[----:B------:R-:W-:Y:S02]  /*6380*/  UIADD3 UR4, -UR43, URZ, URZ ;  /* 0x0000003f2b047290 */ /* 0x000fe4000fffe13f */
[----:B------:R-:W3:Y:S01]  /*6390*/  SHFL.BFLY PT, R10, R5, 0x2, 0x1f ;  /* 0x0c401f00050a7f89 */ /* 0x000ee200000e0000 */
[----:B------:R-:W-:Y:S01]  /*63a0*/  ULDC UR10, c[0x0][0xd44] ;  /* 0x00035100000a7ab9 */ /* 0x000fe20000000800 */
[----:B------:R-:W-:Y:S01]  /*63b0*/  ULDC.64 UR6, c[0x0][0xc90] ;  /* 0x0003240000067ab9 */ /* 0x000fe20000000a00 */
[----:B------:R-:W-:Y:S01]  /*63c0*/  UIMAD UR10, UR10, UR4, UR41 ;  /* 0x000000040a0a72a4 */ /* 0x000fe2000f8e0229 */
[----:B------:R-:W4:Y:S01]  /*63d0*/  S2R R11, SR_CgaCtaId ;  /* 0x00000000000b7919 */ /* 0x000f220000008800 */
[----:B------:R-:W-:Y:S02]  /*63e0*/  ULDC.64 UR8, c[0x0][0xbe8] ;  /* 0x0002fa0000087ab9 */ /* 0x000fe40000000a00 */
[----:B------:R-:W-:Y:S01]  /*63f0*/  USHF.R.S32.HI UR11, URZ, 0x1f, UR10 ;  /* 0x0000001f3f0b7899 */ /* 0x000fe2000801140a */
[----:B------:R-:W1:Y:S01]  /*6400*/  S2R R13, SR_SWINHI ;  /* 0x00000000000d7919 */ /* 0x000e620000002f00 */
[----:B------:R-:W-:-:S02]  /*6410*/  UIMAD.WIDE.U32 UR4, UR10, UR6, URZ ;  /* 0x000000060a0472a5 */ /* 0x000fc4000f8e003f */
[----:B------:R-:W-:-:S04]  /*6420*/  UIMAD UR6, UR11, UR6, URZ ;  /* 0x000000060b0672a4 */ /* 0x000fc8000f8e023f */
[----:B------:R-:W-:Y:S02]  /*6430*/  UIMAD UR6, UR10, UR7, UR6 ;  /* 0x000000070a0672a4 */ /* 0x000fe4000f8e0206 */
[----:B------:R-:W-:Y:S01]  /*6440*/  USHF.R.S32.HI UR7, URZ, 0x1f, UR43 ;  /* 0x0000001f3f077899 */ /* 0x000fe2000801142b */
[----:B--2---:R-:W-:Y:S01]  /*6450*/  FADD.FTZ R7, R7, R0 ;  /* 0x0000000007077221 */ /* 0x004fe20000010000 */
[----:B------:R-:W-:Y:S02]  /*6460*/  IMAD.MOV.U32 R0, RZ, RZ, RZ ;  /* 0x000000ffff007224 */ /* 0x000fe400078e00ff */
[----:B---3--:R-:W-:Y:S02]  /*6470*/  FADD.FTZ R10, R10, R5 ;  /* 0x000000050a0a7221 */ /* 0x008fe40000010000 */
[----:B------:R-:W0:Y:S01]  /*6480*/  SHFL.BFLY PT, R6, R7, 0x1, 0x1f ;  /* 0x0c201f0007067f89 */ /* 0x000e2200000e0000 */
[----:B------:R-:W-:-:S03]  /*6490*/  IMAD.MOV.U32 R5, RZ, RZ, -0x800000 ;  /* 0xff800000ff057424 */ /* 0x000fc600078e00ff */
[----:B------:R-:W2:Y:S01]  /*64a0*/  SHFL.BFLY PT, R9, R10, 0x1, 0x1f ;  /* 0x0c201f000a097f89 */ /* 0x000ea200000e0000 */
[----:B----4-:R-:W-:Y:S01]  /*64b0*/  LEA R206, R11, R206, 0x18 ;  /* 0x000000ce0bce7211 */ /* 0x010fe200078ec0ff */
[----:B0-----:R-:W-:Y:S01]  /*64c0*/  FADD.FTZ R12, R7, R6 ;  /* 0x00000006070c7221 */ /* 0x001fe20000010000 */
[----:B------:R-:W-:Y:S02]  /*64d0*/  IMAD.MOV.U32 R6, RZ, RZ, RZ ;  /* 0x000000ffff067224 */ /* 0x000fe400078e00ff */
[----:B--2---:R-:W-:Y:S01]  /*64e0*/  FADD.FTZ R14, R10, R9 ;  /* 0x000000090a0e7221 */ /* 0x004fe20000010000 */
[----:B------:R0:W-:Y:S08]  /*64f0*/  BAR.ARV R8, 0x100 ;  /* 0x000400080000751d */ /* 0x0001f00000002000 */
[----:B------:R-:W-:Y:S08]  /*6500*/  BAR.ARV 0x8, 0x180 ;  /* 0x0206000000007b1d */ /* 0x000ff00000002000 */
[----:B------:R-:W-:Y:S01]  /*6510*/  BAR.SYNC.DEFER_BLOCKING 0x1, 0x100 ;  /* 0x0044000000007b1d */ /* 0x000fe20000010000 */
[----:B------:R-:W-:Y:S01]  /*6520*/  FSETP.NE.FTZ.AND P0, PT, R12, RZ, PT ;  /* 0x000000ff0c00720b */ /* 0x000fe20003f15000 */
[----:B------:R-:W-:Y:S01]  /*6530*/  IMAD R9, R22, 0x40, R2 ;  /* 0x0000004016097824 */ /* 0x000fe200078e0202 */
[----:B------:R-:W-:-:S02]  /*6540*/  FSETP.NE.FTZ.AND P1, PT, R14, RZ, PT ;  /* 0x000000ff0e00720b */ /* 0x000fc40003f35000 */
[----:B------:R-:W-:Y:S02]  /*6550*/  MOV R10, R206 ;  /* 0x000000ce000a7202 */ /* 0x000fe40000000f00 */
[----:B-1----:R-:W-:Y:S01]  /*6560*/  MOV R11, R13 ;  /* 0x0000000d000b7202 */ /* 0x002fe20000000f00 */
[----:B------:R-:W-:Y:S02]  /*6570*/  IMAD.U32 R13, RZ, RZ, UR27 ;  /* 0x0000001bff0d7e24 */ /* 0x000fe4000f8e00ff */
[----:B0-----:R-:W-:-:S04]  /*6580*/  IMAD.WIDE R8, R9, 0x2, R10 ;  /* 0x0000000209087825 */ /* 0x001fc800078e020a */
[----:B------:R-:W0:Y:S01]  /*6590*/  @P0 MUFU.RCP R6, R12 ;  /* 0x0000000c00060308 */ /* 0x000e220000001000 */
[----:B------:R-:W-:-:S04]  /*65a0*/  IMAD.WIDE R10, R211, 0x2, R10 ;  /* 0x00000002d30a7825 */ /* 0x000fc800078e020a */
[----:B------:R-:W-:Y:S01]  /*65b0*/  @P0 FMUL.FTZ R13, R13, 0.69314718246459960938 ;  /* 0x3f3172180d0d0820 */ /* 0x000fe20000410000 */
[C---:B------:R-:W-:Y:S02]  /*65c0*/  IADD3 R21, P3, R10.reuse, 0xc060, RZ ;  /* 0x0000c0600a157810 */ /* 0x040fe40007f7e0ff */
[----:B------:R-:W-:Y:S01]  /*65d0*/  @P1 MUFU.RCP R0, R14 ;  /* 0x0000000e00001308 */ /* 0x000fe20000001000 */
[----:B------:R-:W-:Y:S02]  /*65e0*/  LOP3.LUT R171, R10, 0x380, RZ, 0xc0, !PT ;  /* 0x000003800aab7812 */ /* 0x000fe400078ec0ff */
[----:B------:R-:W-:Y:S02]  /*65f0*/  LOP3.LUT R15, R21, 0x380, RZ, 0xc0, !PT ;  /* 0x00000380150f7812 */ /* 0x000fe400078ec0ff */
[----:B------:R-:W-:-:S03]  /*6600*/  SHF.R.U64 R171, R171, 0x3, RZ ;  /* 0x00000003abab7819 */ /* 0x000fc600000012ff */
[----:B------:R-:W1:Y:S01]  /*6610*/  @P0 MUFU.LG2 R12, R12 ;  /* 0x0000000c000c0308 */ /* 0x000e620000000c00 */
        /* <DEDUP_REMOVED lines=78> */
[--C-:B------:R-:W-:Y:S02]  /*6b00*/  IMAD.X R131, RZ, RZ, R11.reuse, P3 ;  /* 0x000000ffff837224 */ /* 0x100fe400018e060b */
[-C--:B------:R-:W-:Y:S01]  /*6b10*/  FMUL.FTZ R177, R130, R0.reuse ;  /* 0x0000000082b17220 */ /* 0x080fe20000410000 */
[C---:B------:R-:W-:Y:S01]  /*6b20*/  IADD3 R111, P4, R10.reuse, 0xc040, RZ ;  /* 0x0000c0400a6f7810 */ /* 0x040fe20007f9e0ff */
        /* <DEDUP_REMOVED lines=10> */
[----:B------:R-:W-:Y:S01]  /*6bd0*/  FMUL.FTZ R7, R91, R0 ;  /* 0x000000005b077220 */ /* 0x000fe20000410000 */
[C---:B------:R-:W-:Y:S01]  /*6be0*/  IADD3 R14, P3, R10.reuse, 0x8020, RZ ;  /* 0x000080200a0e7810 */ /* 0x040fe20007f7e0ff */
[--C-:B------:R-:W-:Y:S01]  /*6bf0*/  IMAD.X R135, RZ, RZ, R11.reuse, P4 ;  /* 0x000000ffff877224 */ /* 0x100fe200020e060b */
[----:B------:R-:W-:Y:S01]  /*6c00*/  SHF.R.U64 R130, R15, 0x3, RZ ;  /* 0x000000030f827819 */ /* 0x000fe200000012ff */
[--C-:B------:R-:W-:Y:S01]  /*6c10*/  IMAD.X R139, RZ, RZ, R11.reuse, P5 ;  /* 0x000000ffff8b7224 */ /* 0x100fe200028e060b */
[----:B------:R-:W-:Y:S01]  /*6c20*/  IADD3 R91, P4, R10, 0x8000, RZ ;  /* 0x000080000a5b7810 */ /* 0x000fe20007f9e0ff */
        /* <DEDUP_REMOVED lines=18> */
[--C-:B------:R-:W-:Y:S01]  /*6d50*/  IMAD.X R165, RZ, RZ, R11.reuse, P1 ;  /* 0x000000ffffa57224 */ /* 0x100fe200008e060b */
[----:B------:R-:W-:Y:S01]  /*6d60*/  SHF.R.U64 R4, R4, 0x3, RZ ;  /* 0x0000000304047819 */ /* 0x000fe200000012ff */
[----:B------:R-:W-:-:S02]  /*6d70*/  IMAD.X R167, RZ, RZ, R11, P2 ;  /* 0x000000ffffa77224 */ /* 0x000fc400010e060b */
[-C--:B------:R-:W-:Y:S01]  /*6d80*/  FMUL.FTZ R183, R142, R0.reuse ;  /* 0x000000008eb77220 */ /* 0x080fe20000410000 */
[--C-:B------:R-:W-:Y:S01]  /*6d90*/  IMAD.X R169, RZ, RZ, R11.reuse, P3 ;  /* 0x000000ffffa97224 */ /* 0x100fe200018e060b */
[----:B------:R-:W-:Y:S01]  /*6da0*/  LOP3.LUT R142, R4, R103, RZ, 0x3c, !PT ;  /* 0x00000067048e7212 */ /* 0x000fe200078e3cff */
[----:B------:R-:W-:Y:S01]  /*6db0*/  IMAD.MOV.U32 R171, RZ, RZ, R11 ;  /* 0x000000ffffab7224 */ /* 0x000fe200078e000b */
[----:B------:R-:W-:Y:S01]  /*6dc0*/  LOP3.LUT R11, R14, 0x380, RZ, 0xc0, !PT ;  /* 0x000003800e0b7812 */ /* 0x000fe200078ec0ff */
[-C--:B------:R-:W-:Y:S01]  /*6dd0*/  FMUL.FTZ R27, R27, R0.reuse ;  /* 0x000000001b1b7220 */ /* 0x080fe20000410000 */
[----:B------:R-:W-:Y:S01]  /*6de0*/  LOP3.LUT R4, R13, 0x380, RZ, 0xc0, !PT ;  /* 0x000003800d047812 */ /* 0x000fe200078ec0ff */
[-C--:B------:R-:W-:Y:S01]  /*6df0*/  FMUL.FTZ R26, R26, R0.reuse ;  /* 0x000000001a1a7220 */ /* 0x080fe20000410000 */
[----:B------:R-:W-:Y:S01]  /*6e00*/  SHF.R.U64 R11, R11, 0x3, RZ ;  /* 0x000000030b0b7819 */ /* 0x000fe200000012ff */
[-C--:B------:R-:W-:Y:S01]  /*6e10*/  FMUL.FTZ R31, R31, R0.reuse ;  /* 0x000000001f1f7220 */ /* 0x080fe20000410000 */
[----:B------:R-:W-:Y:S01]  /*6e20*/  SHF.R.U64 R4, R4, 0x3, RZ ;  /* 0x0000000304047819 */ /* 0x000fe200000012ff */
[----:B------:R-:W-:Y:S01]  /*6e30*/  FMUL.FTZ R30, R30, R0 ;  /* 0x000000001e1e7220 */ /* 0x000fe20000410000 */
[----:B------:R-:W-:Y:S01]  /*6e40*/  LOP3.LUT R154, R11, R14, RZ, 0x3c, !PT ;  /* 0x0000000e0b9a7212 */ /* 0x000fe200078e3cff */
        /* <DEDUP_REMOVED lines=47> */
[----:B------:R-:W-:-:S02]  /*7140*/  LOP3.LUT R150, R4, R13, RZ, 0x3c, !PT ;  /* 0x0000000d04967212 */ /* 0x000fc400078e3cff */
[----:B------:R-:W-:Y:S02]  /*7150*/  SHF.R.U64 R11, R11, 0x3, RZ ;  /* 0x000000030b0b7819 */ /* 0x000fe400000012ff */
[----:B------:R-:W-:Y:S02]  /*7160*/  LOP3.LUT R20, R107, 0x380, RZ, 0xc0, !PT ;  /* 0x000003806b147812 */ /* 0x000fe400078ec0ff */
[----:B------:R-:W-:Y:S02]  /*7170*/  IADD3 R13, P3, R8, 0x1000, RZ ;  /* 0x00001000080d7810 */ /* 0x000fe40007f7e0ff */
[----:B------:R-:W-:Y:S02]  /*7180*/  LOP3.LUT R4, R57, 0x380, RZ, 0xc0, !PT ;  /* 0x0000038039047812 */ /* 0x000fe400078ec0ff */
[----:B------:R-:W-:Y:S01]  /*7190*/  LOP3.LUT R162, R11, R12, RZ, 0x3c, !PT ;  /* 0x0000000c0ba27212 */ /* 0x000fe200078e3cff */
[----:B------:R-:W-:Y:S01]  /*71a0*/  IMAD.U32 R11, RZ, RZ, UR5 ;  /* 0x00000005ff0b7e24 */ /* 0x000fe2000f8e00ff */
[----:B------:R-:W-:-:S02]  /*71b0*/  SHF.R.U64 R10, R20, 0x3, RZ ;  /* 0x00000003140a7819 */ /* 0x000fc400000012ff */
[----:B------:R-:W-:Y:S02]  /*71c0*/  LOP3.LUT R12, R13, 0x380, RZ, 0xc0, !PT ;  /* 0x000003800d0c7812 */ /* 0x000fe400078ec0ff */
[----:B------:R-:W-:Y:S02]  /*71d0*/  LOP3.LUT R20, R99, 0x380, RZ, 0xc0, !PT ;  /* 0x0000038063147812 */ /* 0x000fe400078ec0ff */
[----:B------:R-:W-:Y:S02]  /*71e0*/  SHF.R.U64 R4, R4, 0x3, RZ ;  /* 0x0000000304047819 */ /* 0x000fe400000012ff */
[----:B------:R-:W-:Y:S02]  /*71f0*/  SHF.R.U64 R12, R12, 0x3, RZ ;  /* 0x000000030c0c7819 */ /* 0x000fe400000012ff */
[----:B------:R-:W-:Y:S02]  /*7200*/  SHF.R.U64 R20, R20, 0x3, RZ ;  /* 0x0000000314147819 */ /* 0x000fe400000012ff */
[----:B------:R-:W-:-:S02]  /*7210*/  LOP3.LUT R158, R4, R57, RZ, 0x3c, !PT ;  /* 0x00000039049e7212 */ /* 0x000fc400078e3cff */
[----:B------:R-:W-:Y:S02]  /*7220*/  LOP3.LUT R4, R15, 0x380, RZ, 0xc0, !PT ;  /* 0x000003800f047812 */ /* 0x000fe400078ec0ff */
[----:B------:R-:W-:Y:S01]  /*7230*/  LOP3.LUT R12, R12, R13, RZ, 0x3c, !PT ;  /* 0x0000000d0c0c7212 */ /* 0x000fe200078e3cff */
[----:B------:R-:W-:Y:S01]  /*7240*/  IMAD.X R13, RZ, RZ, R9, P3 ;  /* 0x000000ffff0d7224 */ /* 0x000fe200018e0609 */
[----:B------:R-:W-:Y:S02]  /*7250*/  LOP3.LUT R146, R20, R99, RZ, 0x3c, !PT ;  /* 0x0000006314927212 */ /* 0x000fe400078e3cff */
[----:B------:R-:W-:Y:S02]  /*7260*/  SHF.R.U64 R4, R4, 0x3, RZ ;  /* 0x0000000304047819 */ /* 0x000fe400000012ff */
[----:B------:R-:W-:Y:S02]  /*7270*/  IADD3 R99, P3, R8, 0x8000, RZ ;  /* 0x0000800008637810 */ /* 0x000fe40007f7e0ff */
[----:B------:R-:W-:-:S02]  /*7280*/  LOP3.LUT R160, R4, R15, RZ, 0x3c, !PT ;  /* 0x0000000f04a07212 */ /* 0x000fc400078e3cff */
[----:B------:R-:W-:Y:S02]  /*7290*/  LOP3.LUT R98, R99, 0x380, RZ, 0xc0, !PT ;  /* 0x0000038063627812 */ /* 0x000fe400078ec0ff */
[----:B------:R-:W-:Y:S02]  /*72a0*/  LOP3.LUT R4, R3, 0x380, RZ, 0xc0, !PT ;  /* 0x0000038003047812 */ /* 0x000fe400078ec0ff */
[----:B------:R-:W-:Y:S02]  /*72b0*/  SHF.R.U64 R98, R98, 0x3, RZ ;  /* 0x0000000362627819 */ /* 0x000fe400000012ff */
[----:B------:R-:W-:Y:S02]  /*72c0*/  SHF.R.U64 R4, R4, 0x3, RZ ;  /* 0x0000000304047819 */ /* 0x000fe400000012ff */
[----:B------:R-:W-:Y:S01]  /*72d0*/  LOP3.LUT R98, R98, R99, RZ, 0x3c, !PT ;  /* 0x0000006362627212 */ /* 0x000fe200078e3cff */
[----:B------:R-:W-:Y:S01]  /*72e0*/  IMAD.X R99, RZ, RZ, R9, P3 ;  /* 0x000000ffff637224 */ /* 0x000fe200018e0609 */
[----:B------:R-:W-:-:S02]  /*72f0*/  LOP3.LUT R168, R4, R3, RZ, 0x3c, !PT ;  /* 0x0000000304a87212 */ /* 0x000fc400078e3cff */
[----:B------:R-:W-:Y:S02]  /*7300*/  LOP3.LUT R138, R10, R107, RZ, 0x3c, !PT ;  /* 0x0000006b0a8a7212 */ /* 0x000fe400078e3cff */
[----:B------:R-:W-:Y:S02]  /*7310*/  IADD3 R4, P3, R8, 0xf000, RZ ;  /* 0x0000f00008047810 */ /* 0x000fe40007f7e0ff */
[----:B------:R-:W-:Y:S02]  /*7320*/  LOP3.LUT R10, R95, 0x380, RZ, 0xc0, !PT ;  /* 0x000003805f0a7812 */ /* 0x000fe400078ec0ff */
[----:B------:R-:W-:Y:S01]  /*7330*/  LOP3.LUT R3, R4, 0x380, RZ, 0xc0, !PT ;  /* 0x0000038004037812 */ /* 0x000fe200078ec0ff */
[----:B------:R-:W-:Y:S01]  /*7340*/  IMAD.X R127, RZ, RZ, R9, P3 ;  /* 0x000000ffff7f7224 */ /* 0x000fe200018e0609 */
[----:B------:R-:W-:Y:S02]  /*7350*/  SHF.R.U64 R10, R10, 0x3, RZ ;  /* 0x000000030a0a7819 */ /* 0x000fe400000012ff */
[----:B------:R-:W-:-:S02]  /*7360*/  SHF.R.U64 R3, R3, 0x3, RZ ;  /* 0x0000000303037819 */ /* 0x000fc400000012ff */
[----:B------:R-:W-:Y:S02]  /*7370*/  LOP3.LUT R152, R10, R95, RZ, 0x3c, !PT ;  /* 0x0000005f0a987212 */ /* 0x000fe400078e3cff */
[----:B------:R-:W-:Y:S02]  /*7380*/  IADD3 R95, P2, R8, 0x7000, RZ ;  /* 0x00007000085f7810 */ /* 0x000fe40007f5e0ff */
[----:B------:R-:W-:Y:S01]  /*7390*/  LOP3.LUT R126, R3, R4, RZ, 0x3c, !PT ;  /* 0x00000004037e7212 */ /* 0x000fe200078e3cff */
[----:B------:R-:W-:Y:S01]  /*73a0*/  IMAD R4, RZ, RZ, -UR41 ;  /* 0x80000029ff047e24 */ /* 0x000fe2000f8e02ff */
[----:B------:R-:W-:Y:S01]  /*73b0*/  LOP3.LUT R94, R95, 0x380, RZ, 0xc0, !PT ;  /* 0x000003805f5e7812 */ /* 0x000fe200078ec0ff */
[----:B------:R-:W0:Y:S01]  /*73c0*/  LDC R3, c[0x0][0xce8] ;  /* 0x00033a00ff037b82 */ /* 0x000e220000000800 */
[----:B------:R-:W-:Y:S02]  /*73d0*/  F2FP.BF16.F32.PACK_AB R24, R25, R24 ;  /* 0x000000181918723e */ /* 0x000fe400000010ff */
[----:B------:R-:W-:-:S02]  /*73e0*/  SHF.R.U64 R94, R94, 0x3, RZ ;  /* 0x000000035e5e7819 */ /* 0x000fc400000012ff */
[----:B------:R-:W-:Y:S02]  /*73f0*/  F2FP.BF16.F32.PACK_AB R25, R27, R26 ;  /* 0x0000001a1b19723e */ /* 0x000fe400000010ff */
[----:B------:R-:W-:Y:S01]  /*7400*/  LOP3.LUT R94, R94, R95, RZ, 0x3c, !PT ;  /* 0x0000005f5e5e7212 */ /* 0x000fe200078e3cff */
[----:B------:R-:W-:Y:S01]  /*7410*/  IMAD.X R95, RZ, RZ, R9, P2 ;  /* 0x000000ffff5f7224 */ /* 0x000fe200010e0609 */
[----:B------:R-:W-:Y:S02]  /*7420*/  IADD3 R123, P2, R8, 0xe000, RZ ;  /* 0x0000e000087b7810 */ /* 0x000fe40007f5e0ff */
[----:B------:R-:W-:Y:S02]  /*7430*/  F2FP.BF16.F32.PACK_AB R27, R31, R30 ;  /* 0x0000001e1f1b723e */ /* 0x000fe400000010ff */
[----:B------:R-:W-:Y:S01]  /*7440*/  LOP3.LUT R122, R123, 0x380, RZ, 0xc0, !PT ;  /* 0x000003807b7a7812 */ /* 0x000fe200078ec0ff */
[----:B------:R-:W1:Y:S01]  /*7450*/  LDC R31, c[0x0][0xd38] ;  /* 0x00034e00ff1f7b82 */ /* 0x000e620000000800 */
[----:B------:R-:W-:-:S02]  /*7460*/  MOV R170, R170 ;  /* 0x000000aa00aa7202 */ /* 0x000fc40000000f00 */
[----:B------:R-:W-:Y:S02]  /*7470*/  SHF.R.U64 R122, R122, 0x3, RZ ;  /* 0x000000037a7a7819 */ /* 0x000fe400000012ff */
[----:B------:R-:W-:Y:S02]  /*7480*/  F2FP.BF16.F32.PACK_AB R26, R187, R28 ;  /* 0x0000001cbb1a723e */ /* 0x000fe400000010ff */
[----:B------:R-:W-:Y:S01]  /*7490*/  LOP3.LUT R122, R122, R123, RZ, 0x3c, !PT ;  /* 0x0000007b7a7a7212 */ /* 0x000fe200078e3cff */
[----:B------:R-:W-:Y:S01]  /*74a0*/  IMAD.X R123, RZ, RZ, R9, P2 ;  /* 0x000000ffff7b7224 */ /* 0x000fe200010e0609 */
[----:B------:R-:W-:Y:S01]  /*74b0*/  LOP3.LUT R10, R91, 0x380, RZ, 0xc0, !PT ;  /* 0x000003805b0a7812 */ /* 0x000fe200078ec0ff */
[----:B------:R2:W-:Y:S01]  /*74c0*/  STSM.16.M88.4 [R170], R24 ;  /* 0x00000018aa007844 */ /* 0x0005e20000000200 */
[----:B0-----:R-:W-:Y:S02]  /*74d0*/  ISETP.NE.AND P2, PT, R3, 0x1, PT ;  /* 0x000000010300780c */ /* 0x001fe40003f45270 */
[----:B------:R-:W-:-:S02]  /*74e0*/  SHF.R.U64 R10, R10, 0x3, RZ ;  /* 0x000000030a0a7819 */ /* 0x000fc400000012ff */
[----:B------:R-:W-:Y:S02]  /*74f0*/  IADD3 R57, P0, R8, 0x5000, RZ ;  /* 0x0000500008397810 */ /* 0x000fe40007f1e0ff */
[----:B------:R-:W-:Y:S02]  /*7500*/  LOP3.LUT R156, R10, R91, RZ, 0x3c, !PT ;  /* 0x0000005b0a9c7212 */ /* 0x000fe400078e3cff */
[----:B------:R-:W-:Y:S02]  /*7510*/  F2FP.BF16.F32.PACK_AB R32, R33, R32 ;  /* 0x000000202120723e */ /* 0x000fe400000010ff */
[----:B------:R-:W-:Y:S02]  /*7520*/  LOP3.LUT R10, R53, 0x380, RZ, 0xc0, !PT ;  /* 0x00000380350a7812 */ /* 0x000fe400078ec0ff */
[----:B------:R-:W-:Y:S01]  /*7530*/  F2FP.BF16.F32.PACK_AB R33, R35, R34 ;  /* 0x000000222321723e */ /* 0x000fe200000010ff */
[----:B-1----:R-:W-:Y:S01]  /*7540*/  IMAD R4, R31, R4, UR44 ;  /* 0x0000002c1f047e24 */ /* 0x002fe2000f8e0204 */
[----:B------:R-:W-:Y:S01]  /*7550*/  IADD3 R91, P1, R8, 0x6000, RZ ;  /* 0x00006000085b7810 */ /* 0x000fe20007f3e0ff */
[----:B--2---:R-:W0:Y:S01]  /*7560*/  @P2 LDC R24, c[0x0][0xcec] ;  /* 0x00033b00ff182b82 */ /* 0x004e220000000800 */
[----:B------:R-:W-:-:S02]  /*7570*/  LOP3.LUT R56, R57, 0x380, RZ, 0xc0, !PT ;  /* 0x0000038039387812 */ /* 0x000fc400078ec0ff */
[----:B------:R-:W-:Y:S01]  /*7580*/  F2FP.BF16.F32.PACK_AB R35, R39, R38 ;  /* 0x000000262723723e */ /* 0x000fe200000010ff */
[----:B------:R-:W-:Y:S01]  /*7590*/  IMAD R39, R4, 0x80, R210 ;  /* 0x0000008004277824 */ /* 0x000fe200078e02d2 */
[----:B------:R-:W-:Y:S02]  /*75a0*/  SHF.R.U64 R10, R10, 0x3, RZ ;  /* 0x000000030a0a7819 */ /* 0x000fe400000012ff */
[----:B------:R-:W-:Y:S01]  /*75b0*/  LOP3.LUT R90, R91, 0x380, RZ, 0xc0, !PT ;  /* 0x000003805b5a7812 */ /* 0x000fe200078ec0ff */
[----:B------:R-:W1:Y:S01]  /*75c0*/  @P2 LDC R25, c[0x0][0xcf0] ;  /* 0x00033c00ff192b82 */ /* 0x000e620000000800 */
[----:B------:R-:W-:Y:S02]  /*75d0*/  SHF.R.U64 R56, R56, 0x3, RZ ;  /* 0x0000000338387819 */ /* 0x000fe400000012ff */
[----:B------:R-:W-:Y:S02]  /*75e0*/  LOP3.LUT R20, R21, 0x380, RZ, 0xc0, !PT ;  /* 0x0000038015147812 */ /* 0x000fe400078ec0ff */
[----:B------:R-:W-:Y:S01]  /*75f0*/  LOP3.LUT R164, R10, R53, RZ, 0x3c, !PT ;  /* 0x000000350aa47212 */ /* 0x000fe200078e3cff */
[----:B------:R-:W-:Y:S01]  /*7600*/  IMAD.U32 R10, RZ, RZ, UR4 ;  /* 0x00000004ff0a7e24 */ /* 0x000fe2000f8e00ff */
[----:B------:R-:W-:Y:S01]  /*7610*/  SHF.R.U64 R90, R90, 0x3, RZ ;  /* 0x000000035a5a7819 */ /* 0x000fe200000012ff */
[----:B------:R-:W2:Y:S01]  /*7620*/  LDC.64 R30, c[0x0][0xc98] ;  /* 0x00032600ff1e7b82 */ /* 0x000ea20000000a00 */
[----:B------:R-:W-:Y:S01]  /*7630*/  LOP3.LUT R56, R56, R57, RZ, 0x3c, !PT ;  /* 0x0000003938387212 */ /* 0x000fe200078e3cff */
[----:B------:R-:W-:Y:S01]  /*7640*/  UIADD3 UR4, UR5, UR6, URZ ;  /* 0x0000000605047290 */ /* 0x000fe2000fffe03f */
[----:B------:R-:W-:Y:S01]  /*7650*/  F2FP.BF16.F32.PACK_AB R34, R37, R36 ;  /* 0x000000242522723e */ /* 0x000fe200000010ff */
[----:B------:R-:W-:Y:S01]  /*7660*/  IMAD.X R57, RZ, RZ, R9, P0 ;  /* 0x000000ffff397224 */ /* 0x000fe200000e0609 */
[----:B------:R-:W-:Y:S01]  /*7670*/  SHF.R.U64 R20, R20, 0x3, RZ ;  /* 0x0000000314147819 */ /* 0x000fe200000012ff */
[----:B------:R-:W-:Y:S01]  /*7680*/  IMAD.MOV.U32 R37, RZ, RZ, R39 ;  /* 0x000000ffff257224 */ /* 0x000fe200078e0027 */
[----:B------:R-:W-:Y:S01]  /*7690*/  MOV R150, R150 ;  /* 0x0000009600967202 */ /* 0x000fe20000000f00 */
[----:B0-----:R-:W-:Y:S01]  /*76a0*/  @P2 IMAD.HI.U32 R24, R39, R24, RZ ;  /* 0x0000001827182227 */ /* 0x001fe200078e00ff */
[----:B------:R-:W-:Y:S01]  /*76b0*/  IADD3 R115, P0, R8, 0xc000, RZ ;  /* 0x0000c00008737810 */ /* 0x000fe20007f1e0ff */
[----:B------:R-:W-:Y:S01]  /*76c0*/  ULDC UR6, c[0x0][0xb88] ;  /* 0x0002e20000067ab9 */ /* 0x000fe20000000800 */
[----:B------:R-:W-:Y:S01]  /*76d0*/  LOP3.LUT R90, R90, R91, RZ, 0x3c, !PT ;  /* 0x0000005b5a5a7212 */ /* 0x000fe200078e3cff */
[----:B------:R-:W-:Y:S01]  /*76e0*/  IMAD.X R91, RZ, RZ, R9, P1 ;  /* 0x000000ffff5b7224 */ /* 0x000fe200008e0609 */
[----:B------:R-:W-:Y:S01]  /*76f0*/  LOP3.LUT R166, R20, R21, RZ, 0x3c, !PT ;  /* 0x0000001514a67212 */ /* 0x000fe200078e3cff */
[----:B------:R0:W-:Y:S01]  /*7700*/  STSM.16.M88.4 [R150], R32 ;  /* 0x0000002096007844 */ /* 0x0001e20000000200 */
[----:B------:R-:W-:Y:S01]  /*7710*/  F2FP.BF16.F32.PACK_AB R40, R41, R40 ;  /* 0x000000282928723e */ /* 0x000fe200000010ff */
[----:B------:R-:W-:Y:S01]  /*7720*/  IMAD.U32 R11, RZ, RZ, UR4 ;  /* 0x00000004ff0b7e24 */ /* 0x000fe2000f8e00ff */
[----:B-1----:R-:W-:Y:S01]  /*7730*/  @P2 SHF.R.U32.HI R37, RZ, R25, R24 ;  /* 0x00000019ff252219 */ /* 0x002fe20000011618 */
[----:B------:R-:W-:Y:S01]  /*7740*/  ULDC.64 UR4, c[0x0][0xc88] ;  /* 0x0003220000047ab9 */ /* 0x000fe20000000a00 */
[----:B------:R-:W-:-:S02]  /*7750*/  IADD3 R119, P1, R8, 0xd000, RZ ;  /* 0x0000d00008777810 */ /* 0x000fc40007f3e0ff */
[----:B------:R-:W-:Y:S02]  /*7760*/  LOP3.LUT R114, R115, 0x380, RZ, 0xc0, !PT ;  /* 0x0000038073727812 */ /* 0x000fe400078ec0ff */
[----:B------:R-:W-:Y:S01]  /*7770*/  F2FP.BF16.F32.PACK_AB R41, R43, R42 ;  /* 0x0000002a2b29723e */ /* 0x000fe200000010ff */
[C---:B--2---:R-:W-:Y:S01]  /*7780*/  IMAD R28, R30.reuse, UR7, RZ ;  /* 0x000000071e1c7c24 */ /* 0x044fe2000f8e02ff */
[----:B------:R-:W-:Y:S01]  /*7790*/  F2FP.BF16.F32.PACK_AB R48, R49, R48 ;  /* 0x000000303130723e */ /* 0x000fe200000010ff */
[----:B------:R-:W-:Y:S01]  /*77a0*/  IMAD.WIDE.U32 R10, R30, UR43, R10 ;  /* 0x0000002b1e0a7c25 */ /* 0x000fe2000f8e000a */
[----:B------:R-:W-:Y:S02]  /*77b0*/  LOP3.LUT R52, R111, 0x380, RZ, 0xc0, !PT ;  /* 0x000003806f347812 */ /* 0x000fe400078ec0ff */
[----:B------:R-:W-:Y:S01]  /*77c0*/  MOV R160, R160 ;  /* 0x000000a000a07202 */ /* 0x000fe20000000f00 */
[----:B0-----:R-:W-:Y:S01]  /*77d0*/  IMAD.MOV R32, RZ, RZ, -R37 ;  /* 0x000000ffff207224 */ /* 0x001fe200078e0a25 */
[----:B------:R-:W-:Y:S01]  /*77e0*/  F2FP.BF16.F32.PACK_AB R42, R45, R44 ;  /* 0x0000002c2d2a723e */ /* 0x000fe200000010ff */
[----:B------:R-:W-:Y:S01]  /*77f0*/  IMAD R28, R31, UR43, R28 ;  /* 0x0000002b1f1c7c24 */ /* 0x000fe2000f8e021c */
[----:B------:R-:W-:Y:S01]  /*7800*/  F2FP.BF16.F32.PACK_AB R43, R47, R46 ;  /* 0x0000002e2f2b723e */ /* 0x000fe200000010ff */
[----:B------:R-:W-:Y:S01]  /*7810*/  IMAD R33, R3, R32, R39 ;  /* 0x0000002003217224 */ /* 0x000fe200078e0227 */
[----:B------:R-:W-:Y:S01]  /*7820*/  F2FP.BF16.F32.PACK_AB R49, R51, R50 ;  /* 0x000000323331723e */ /* 0x000fe200000010ff */
[----:B------:R-:W-:Y:S01]  /*7830*/  IMAD R32, R4, 0x80, R208 ;  /* 0x0000008004207824 */ /* 0x000fe200078e02d0 */
[----:B------:R-:W-:Y:S01]  /*7840*/  MOV R168, R168 ;  /* 0x000000a800a87202 */ /* 0x000fe20000000f00 */
        /* <DEDUP_REMOVED lines=9> */
[----:B------:R-:W-:Y:S02]  /*78e0*/  LOP3.LUT R118, R119, 0x380, RZ, 0xc0, !PT ;  /* 0x0000038077767812 */ /* 0x000fe400078ec0ff */
[----:B------:R-:W-:Y:S01]  /*78f0*/  SHF.R.U64 R114, R114, 0x3, RZ ;  /* 0x0000000372727819 */ /* 0x000fe200000012ff */
[----:B------:R0:W-:Y:S01]  /*7900*/  STSM.16.M88.4 [R166], R24 ;  /* 0x00000018a6007844 */ /* 0x0001e20000000200 */
[----:B------:R-:W-:Y:S02]  /*7910*/  SHF.R.U64 R52, R52, 0x3, RZ ;  /* 0x0000000334347819 */ /* 0x000fe400000012ff */
[C---:B------:R-:W-:Y:S02]  /*7920*/  IADD3 R15, P4, R8.reuse, 0x2000, RZ ;  /* 0x00002000080f7810 */ /* 0x040fe40007f9e0ff */
[C---:B------:R-:W-:Y:S02]  /*7930*/  IADD3 R21, P5, R8.reuse, 0x3000, RZ ;  /* 0x0000300008157810 */ /* 0x040fe40007fbe0ff */
[----:B------:R-:W-:-:S02]  /*7940*/  IADD3 R53, P6, R8, 0x4000, RZ ;  /* 0x0000400008357810 */ /* 0x000fc40007fde0ff */
[----:B------:R-:W-:Y:S02]  /*7950*/  SHF.R.U64 R118, R118, 0x3, RZ ;  /* 0x0000000376767819 */ /* 0x000fe400000012ff */
[----:B------:R-:W-:Y:S01]  /*7960*/  LOP3.LUT R114, R114, R115, RZ, 0x3c, !PT ;  /* 0x0000007372727212 */ /* 0x000fe200078e3cff */
[----:B------:R-:W-:Y:S01]  /*7970*/  IMAD.X R115, RZ, RZ, R9, P0 ;  /* 0x000000ffff737224 */ /* 0x000fe200000e0609 */
[----:B------:R-:W-:Y:S02]  /*7980*/  F2FP.BF16.F32.PACK_AB R64, R65, R64 ;  /* 0x000000404140723e */ /* 0x000fe400000010ff */
[----:B------:R-:W-:Y:S02]  /*7990*/  LOP3.LUT R134, R52, R111, RZ, 0x3c, !PT ;  /* 0x0000006f34867212 */ /* 0x000fe400078e3cff */
[----:B------:R-:W-:Y:S02]  /*79a0*/  F2FP.BF16.F32.PACK_AB R65, R67, R66 ;  /* 0x000000424341723e */ /* 0x000fe400000010ff */
[----:B------:R-:W-:-:S02]  /*79b0*/  F2FP.BF16.F32.PACK_AB R72, R73, R72 ;  /* 0x000000484948723e */ /* 0x000fc400000010ff */
[----:B0-----:R-:W-:Y:S02]  /*79c0*/  F2FP.BF16.F32.PACK_AB R25, R7, R23 ;  /* 0x000000170719723e */ /* 0x001fe400000010ff */
[----:B------:R-:W-:Y:S02]  /*79d0*/  LOP3.LUT R14, R15, 0x380, RZ, 0xc0, !PT ;  /* 0x000003800f0e7812 */ /* 0x000fe400078ec0ff */
[----:B------:R-:W-:Y:S02]  /*79e0*/  LOP3.LUT R20, R21, 0x380, RZ, 0xc0, !PT ;  /* 0x0000038015147812 */ /* 0x000fe400078ec0ff */
[----:B------:R-:W-:Y:S02]  /*79f0*/  LOP3.LUT R52, R53, 0x380, RZ, 0xc0, !PT ;  /* 0x0000038035347812 */ /* 0x000fe400078ec0ff */
[----:B------:R-:W-:Y:S02]  /*7a00*/  MOV R164, R164 ;  /* 0x000000a400a47202 */ /* 0x000fe40000000f00 */
[----:B------:R-:W-:-:S02]  /*7a10*/  F2FP.BF16.F32.PACK_AB R66, R201, R68 ;  /* 0x00000044c942723e */ /* 0x000fc400000010ff */
[----:B------:R-:W-:Y:S02]  /*7a20*/  F2FP.BF16.F32.PACK_AB R67, R71, R70 ;  /* 0x000000464743723e */ /* 0x000fe400000010ff */
[----:B------:R-:W-:Y:S02]  /*7a30*/  F2FP.BF16.F32.PACK_AB R73, R75, R74 ;  /* 0x0000004a4b49723e */ /* 0x000fe400000010ff */
[----:B------:R-:W-:Y:S01]  /*7a40*/  F2FP.BF16.F32.PACK_AB R80, R81, R80 ;  /* 0x000000505150723e */ /* 0x000fe200000010ff */
[----:B------:R-:W-:Y:S01]  /*7a50*/  STSM.16.M88.4 [R164], R64 ;  /* 0x00000040a4007844 */ /* 0x000fe20000000200 */
[----:B------:R-:W-:Y:S02]  /*7a60*/  SHF.R.S32.HI R23, RZ, 0x1f, R37 ;  /* 0x0000001fff177819 */ /* 0x000fe40000011425 */
[----:B------:R-:W-:Y:S02]  /*7a70*/  SHF.R.S32.HI R7, RZ, 0x1f, R33 ;  /* 0x0000001fff077819 */ /* 0x000fe40000011421 */
[----:B------:R-:W-:-:S02]  /*7a80*/  IADD3 R10, P0, R37, R10, RZ ;  /* 0x0000000a250a7210 */ /* 0x000fc40007f1e0ff */
[----:B------:R-:W-:Y:S02]  /*7a90*/  MOV R162, R162 ;  /* 0x000000a200a27202 */ /* 0x000fe40000000f00 */
[----:B------:R-:W-:Y:S02]  /*7aa0*/  F2FP.BF16.F32.PACK_AB R74, R200, R76 ;  /* 0x0000004cc84a723e */ /* 0x000fe400000010ff */
[----:B------:R-:W-:Y:S02]  /*7ab0*/  F2FP.BF16.F32.PACK_AB R75, R79, R78 ;  /* 0x0000004e4f4b723e */ /* 0x000fe400000010ff */
[----:B------:R-:W-:Y:S02]  /*7ac0*/  F2FP.BF16.F32.PACK_AB R81, R83, R82 ;  /* 0x000000525351723e */ /* 0x000fe400000010ff */
[----:B------:R-:W-:Y:S01]  /*7ad0*/  LOP3.LUT R118, R118, R119, RZ, 0x3c, !PT ;  /* 0x0000007776767212 */ /* 0x000fe200078e3cff */
[----:B------:R-:W-:Y:S01]  /*7ae0*/  STSM.16.M88.4 [R162], R72 ;  /* 0x00000048a2007844 */ /* 0x000fe20000000200 */
[----:B------:R-:W-:-:S02]  /*7af0*/  MOV R158, R158 ;  /* 0x0000009e009e7202 */ /* 0x000fc40000000f00 */
[----:B------:R-:W-:Y:S02]  /*7b00*/  F2FP.BF16.F32.PACK_AB R82, R199, R84 ;  /* 0x00000054c752723e */ /* 0x000fe400000010ff */
[----:B------:R-:W-:Y:S02]  /*7b10*/  F2FP.BF16.F32.PACK_AB R83, R87, R86 ;  /* 0x000000565753723e */ /* 0x000fe400000010ff */
[----:B------:R-:W-:Y:S02]  /*7b20*/  LOP3.LUT R119, R8, 0x380, RZ, 0xc0, !PT ;  /* 0x0000038008777812 */ /* 0x000fe400078ec0ff */
[----:B------:R-:W-:Y:S01]  /*7b30*/  MOV R156, R156 ;  /* 0x0000009c009c7202 */ /* 0x000fe20000000f00 */
[----:B------:R-:W-:Y:S01]  /*7b40*/  STSM.16.M88.4 [R158], R80 ;  /* 0x000000509e007844 */ /* 0x000fe20000000200 */
[----:B------:R-:W-:Y:S02]  /*7b50*/  F2FP.BF16.F32.PACK_AB R24, R198, R88 ;  /* 0x00000058c618723e */ /* 0x000fe400000010ff */
[----:B------:R-:W-:-:S02]  /*7b60*/  F2FP.BF16.F32.PACK_AB R26, R197, R92 ;  /* 0x0000005cc51a723e */ /* 0x000fc400000010ff */
        /* <DEDUP_REMOVED lines=99> */
[--C-:B------:R-:W-:Y:S02]  /*81a0*/  IMAD.X R107, RZ, RZ, R9.reuse, P5 ;  /* 0x000000ffff6b7224 */ /* 0x100fe400028e0609 */
[--C-:B-1----:R-:W-:Y:S01]  /*81b0*/  IMAD R5, R19, 0x20, R22.reuse ;  /* 0x0000002013057824 */ /* 0x102fe200078e0216 */
[----:B------:R-:W-:Y:S01]  /*81c0*/  UIMAD.WIDE.U32 UR4, UR43, UR8, UR4 ;  /* 0x000000082b0472a5 */ /* 0x000fe2000f8e0004 */
[----:B------:R-:W-:Y:S01]  /*81d0*/  IMAD.X R111, RZ, RZ, R9, P6 ;  /* 0x000000ffff6f7224 */ /* 0x000fe200030e0609 */
[----:B--2---:R-:W1:Y:S01]  /*81e0*/  @P2 LDC R15, c[0x0][0xcec] ;  /* 0x00033b00ff0f2b82 */ /* 0x004e620000000800 */
[C---:B------:R-:W-:Y:S01]  /*81f0*/  IMAD R14, R4.reuse, 0x80, R5 ;  /* 0x00000080040e7824 */ /* 0x040fe200078e0205 */
[----:B------:R2:W5:Y:S01]  /*8200*/  LD.E.128 R24, desc[UR46][R20.64] ;  /* 0x0000002e14187980 */ /* 0x000562000c101d00 */
[----:B------:R-:W-:Y:S01]  /*8210*/  IMAD R30, R4, 0x80, R22 ;  /* 0x00000080041e7824 */ /* 0x000fe200078e0216 */
[----:B------:R-:W-:-:S02]  /*8220*/  UIADD3 UR38, UR38, 0x1, URZ ;  /* 0x0000000126267890 */ /* 0x000fc4000fffe03f */
[----:B------:R-:W5:Y:S02]  /*8230*/  LD.E.128 R52, desc[UR46][R52.64] ;  /* 0x0000002e34347980 */ /* 0x000f64000c101d00 */
[----:B---3--:R-:W3:Y:S01]  /*8240*/  LDC.64 R12, c[0x0][0xbe0] ;  /* 0x0002f800ff0c7b82 */ /* 0x008ee20000000a00 */
[----:B------:R-:W-:Y:S01]  /*8250*/  IMAD.MOV.U32 R0, RZ, RZ, R14 ;  /* 0x000000ffff007224 */ /* 0x000fe200078e000e */
[----:B------:R-:W-:Y:S01]  /*8260*/  UIADD3 UR5, UR5, UR7, URZ ;  /* 0x0000000705057290 */ /* 0x000fe2000fffe03f */
[----:B------:R-:W5:Y:S01]  /*8270*/  LD.E.128 R8, desc[UR46][R8.64] ;  /* 0x0000002e08087980 */ /* 0x000f62000c101d00 */
[----:B------:R-:W-:Y:S01]  /*8280*/  ULDC.64 UR8, c[0x0][0xb80] ;  /* 0x0002e00000087ab9 */ /* 0x000fe20000000a00 */
[----:B------:R-:W-:Y:S02]  /*8290*/  ULDC.64 UR6, c[0x0][0xbd8] ;  /* 0x0002f60000067ab9 */ /* 0x000fe40000000a00 */
[----:B------:R-:W5:Y:S04]  /*82a0*/  LD.E.128 R56, desc[UR46][R56.64] ;  /* 0x0000002e38387980 */ /* 0x000f68000c101d00 */
[----:B------:R-:W5:Y:S04]  /*82b0*/  LD.E.128 R88, desc[UR46][R90.64] ;  /* 0x0000002e5a587980 */ /* 0x000f68000c101d00 */
[----:B------:R-:W5:Y:S01]  /*82c0*/  LD.E.128 R92, desc[UR46][R94.64] ;  /* 0x0000002e5e5c7980 */ /* 0x000f62000c101d00 */
[----:B-1----:R-:W-:-:S03]  /*82d0*/  @P2 IMAD.HI.U32 R5, R14, R15, RZ ;  /* 0x0000000f0e052227 */ /* 0x002fc600078e00ff */
[----:B------:R-:W5:Y:S02]  /*82e0*/  LD.E.128 R96, desc[UR46][R98.64] ;  /* 0x0000002e62607980 */ /* 0x000f64000c101d00 */
[----:B0-----:R-:W-:Y:S02]  /*82f0*/  @P2 SHF.R.U32.HI R0, RZ, R6, R5 ;  /* 0x00000006ff002219 */ /* 0x001fe40000011605 */
[----:B------:R-:W5:Y:S02]  /*8300*/  LD.E.128 R100, desc[UR46][R102.64] ;  /* 0x0000002e66647980 */ /* 0x000f64000c101d00 */
[--C-:B------:R-:W-:Y:S01]  /*8310*/  SHF.R.S32.HI R5, RZ, 0x1f, R0.reuse ;  /* 0x0000001fff057819 */ /* 0x100fe20000011400 */
[----:B------:R-:W-:Y:S01]  /*8320*/  IMAD.MOV R6, RZ, RZ, -R0 ;  /* 0x000000ffff067224 */ /* 0x000fe200078e0a00 */
[----:B------:R-:W5:Y:S03]  /*8330*/  LD.E.128 R104, desc[UR46][R106.64] ;  /* 0x0000002e6a687980 */ /* 0x000f66000c101d00 */
[----:B------:R-:W-:Y:S01]  /*8340*/  IMAD R3, R3, R6, R14 ;  /* 0x0000000603037224 */ /* 0x000fe200078e020e */
[----:B------:R-:W5:Y:S01]  /*8350*/  LD.E.128 R108, desc[UR46][R110.64] ;  /* 0x0000002e6e6c7980 */ /* 0x000f62000c101d00 */
[----:B---3--:R-:W-:-:S03]  /*8360*/  IMAD R5, R5, R12, RZ ;  /* 0x0000000c05057224 */ /* 0x008fc600078e02ff */
[----:B------:R-:W5:Y:S01]  /*8370*/  LD.E.128 R112, desc[UR46][R114.64] ;  /* 0x0000002e72707980 */ /* 0x000f62000c101d00 */
[----:B------:R-:W-:Y:S01]  /*8380*/  SHF.R.S32.HI R4, RZ, 0x1f, R3 ;  /* 0x0000001fff047819 */ /* 0x000fe20000011403 */
[C---:B------:R-:W-:Y:S02]  /*8390*/  IMAD R5, R0.reuse, R13, R5 ;  /* 0x0000000d00057224 */ /* 0x040fe400078e0205 */
[----:B------:R-:W5:Y:S01]  /*83a0*/  LD.E.128 R116, desc[UR46][R118.64] ;  /* 0x0000002e76747980 */ /* 0x000f62000c101d00 */
[----:B------:R-:W-:-:S03]  /*83b0*/  IMAD.WIDE.U32 R12, R0, R12, UR4 ;  /* 0x00000004000c7e25 */ /* 0x000fc6000f8e000c */
[----:B------:R-:W5:Y:S04]  /*83c0*/  LD.E.128 R120, desc[UR46][R122.64] ;  /* 0x0000002e7a787980 */ /* 0x000f68000c101d00 */
        /* <DEDUP_REMOVED lines=27> */
[----:B------:R2:W0:Y:S01]  /*8580*/  SHFL.IDX PT, R12, R6, RZ, 0x181f ;  /* 0x00181fff060c7589 */ /* 0x00042200000e0000 */
[----:B------:R-:W-:Y:S03]  /*8590*/  BSSY B0, `(.L_x_9445) ;  /* 0x0000014000007945 */ /* 0x000fe60003800000 */
[----:B------:R2:W1:Y:S01]  /*85a0*/  SHFL.IDX PT, R13, R3, RZ, 0x181f ;  /* 0x00181fff030d7589 */ /* 0x00046200000e0000 */
[----:B------:R-:W-:Y:S01]  /*85b0*/  ISETP.GE.AND P0, PT, R0, R7, PT ;  /* 0x000000070000720c */ /* 0x000fe20003f06270 */
[----:B------:R-:W-:-:S12]  /*85c0*/  @P2 BRA `(.L_x_9446) ;  /* 0x0000000000402947 */ /* 0x000fd80003800000 */
[----:B------:R-:W-:Y:S02]  /*85d0*/  ULDC UR4, c[0x0][0xbc8] ;  /* 0x0002f20000047ab9 */ /* 0x000fe40000000800 */
[----:B------:R-:W-:Y:S02]  /*85e0*/  ISETP.GE.AND P4, PT, R18, UR4, PT ;  /* 0x0000000412007c0c */ /* 0x000fe4000bf86270 */
[----:B------:R-:W-:Y:S02]  /*85f0*/  ISETP.GE.AND P3, PT, R17, UR4, PT ;  /* 0x0000000411007c0c */ /* 0x000fe4000bf66270 */
[----:B------:R-:W-:Y:S02]  /*8600*/  ISETP.GE.AND P2, PT, R16, UR4, PT ;  /* 0x0000000410007c0c */ /* 0x000fe4000bf46270 */
[----:B------:R-:W-:-:S07]  /*8610*/  ISETP.GE.AND P5, PT, R2, UR4, PT ;  /* 0x0000000402007c0c */ /* 0x000fce000bfa6270 */
[----:B0-----:R-:W-:-:S04]  /*8620*/  @!P4 LEA R14, P6, R18, R12, 0x1 ;  /* 0x0000000c120ec211 */ /* 0x001fc800078c08ff */
[----:B-1----:R-:W-:Y:S02]  /*8630*/  @!P4 LEA.HI.X R15, R18, R13, R214, 0x1, P6 ;  /* 0x0000000d120fc211 */ /* 0x002fe400030f0cd6 */
[----:B--2---:R-:W-:Y:S01]  /*8640*/  @!P3 LEA R20, P6, R17, R12, 0x1 ;  /* 0x0000000c1114b211 */ /* 0x004fe200078c08ff */
        /* <DEDUP_REMOVED lines=8> */
.L_x_9446:
[----:B------:R-:W-:Y:S05]  /*86d0*/  BSYNC B0 ;  /* 0x0000000000007941 */ /* 0x000fea0003800000 */
.L_x_9445:
        /* <DEDUP_REMOVED lines=10> */
[CC--:B------:R-:W-:Y:S02]  /*8780*/  @!P2 LEA R12, P5, R17.reuse, R8.reuse, 0x1 ;  /* 0x00000008110ca211 */ /* 0x0c0fe400078a08ff */
[-C--:B----4-:R-:W-:Y:S02]  /*8790*/  @!P3 LEA.HI.X R11, R18, R9.reuse, R214, 0x1, P6 ;  /* 0x00000009120bb211 */ /* 0x090fe400030f0cd6 */
[----:B------:R-:W-:Y:S01]  /*87a0*/  @!P1 LEA R14, P6, R16, R8, 0x1 ;  /* 0x00000008100e9211 */ /* 0x000fe200078c08ff */
[----:B------:R-:W-:Y:S01]  /*87b0*/  @!P4 IMAD.WIDE R4, R2, 0x2, R8 ;  /* 0x000000020204c825 */ /* 0x000fe200078e0208 */
[-C--:B-1----:R-:W-:Y:S02]  /*87c0*/  @!P2 LEA.HI.X R13, R17, R9.reuse, R213, 0x1, P5 ;  /* 0x00000009110da211 */ /* 0x082fe400028f0cd5 */
[----:B------:R-:W-:-:S02]  /*87d0*/  @!P1 LEA.HI.X R15, R16, R9, R212, 0x1, P6 ;  /* 0x00000009100f9211 */ /* 0x000fc400030f0cd4 */
[----:B------:R0:W-:Y:S04]  /*87e0*/  @!P4 ST.E.128 desc[UR46][R4.64], R40 ;  /* 0x000000280400c985 */ /* 0x0001e8000c101d2e */
[----:B------:R0:W-:Y:S04]  /*87f0*/  @!P3 ST.E.128 desc[UR46][R10.64], R56 ;  /* 0x000000380a00b985 */ /* 0x0001e8000c101d2e */
[----:B------:R0:W-:Y:S04]  /*8800*/  @!P2 ST.E.128 desc[UR46][R12.64], R100 ;  /* 0x000000640c00a985 */ /* 0x0001e8000c101d2e */
[----:B------:R0:W-:Y:S02]  /*8810*/  @!P1 ST.E.128 desc[UR46][R14.64], R116 ;  /* 0x000000740e009985 */ /* 0x0001e4000c101d2e */
.L_x_9448:
[----:B------:R-:W-:Y:S05]  /*8820*/  BSYNC B0 ;  /* 0x0000000000007941 */ /* 0x000fea0003800000 */
.L_x_9447:
        /* <DEDUP_REMOVED lines=10> */
[CC--:B------:R-:W-:Y:S02]  /*88d0*/  @!P5 LEA R12, P1, R17.reuse, R8.reuse, 0x1 ;  /* 0x00000008110cd211 */ /* 0x0c0fe400078208ff */
[----:B------:R-:W-:Y:S02]  /*88e0*/  @!P6 LEA R14, P2, R16, R8, 0x1 ;  /* 0x00000008100ee211 */ /* 0x000fe400078408ff */
[----:B-1----:R-:W-:Y:S01]  /*88f0*/  @!P3 IMAD.WIDE R4, R2, 0x2, R8 ;  /* 0x000000020204b825 */ /* 0x002fe200078e0208 */
[-C--:B------:R-:W-:Y:S02]  /*8900*/  @!P4 LEA.HI.X R11, R18, R9.reuse, R214, 0x1, P0 ;  /* 0x00000009120bc211 */ /* 0x080fe400000f0cd6 */
[-C--:B------:R-:W-:Y:S02]  /*8910*/  @!P5 LEA.HI.X R13, R17, R9.reuse, R213, 0x1, P1 ;  /* 0x00000009110dd211 */ /* 0x080fe400008f0cd5 */
[----:B------:R-:W-:Y:S01]  /*8920*/  @!P6 LEA.HI.X R15, R16, R9, R212, 0x1, P2 ;  /* 0x00000009100fe211 */ /* 0x000fe200010f0cd4 */
[----:B------:R0:W-:Y:S04]  /*8930*/  @!P3 ST.E.128 desc[UR46][R4.64], R44 ;  /* 0x0000002c0400b985 */ /* 0x0001e8000c101d2e */
[----:B------:R0:W-:Y:S04]  /*8940*/  @!P4 ST.E.128 desc[UR46][R10.64], R88 ;  /* 0x000000580a00c985 */ /* 0x0001e8000c101d2e */
[----:B------:R0:W-:Y:S04]  /*8950*/  @!P5 ST.E.128 desc[UR46][R12.64], R104 ;  /* 0x000000680c00d985 */ /* 0x0001e8000c101d2e */
[----:B------:R0:W-:Y:S02]  /*8960*/  @!P6 ST.E.128 desc[UR46][R14.64], R120 ;  /* 0x000000780e00e985 */ /* 0x0001e4000c101d2e */
.L_x_9450:
[----:B------:R-:W-:Y:S05]  /*8970*/  BSYNC B0 ;  /* 0x0000000000007941 */ /* 0x000fea0003800000 */
.L_x_9449:
        /* <DEDUP_REMOVED lines=12> */
[-C--:B0-234-:R-:W-:Y:S02]  /*8a40*/  @!P4 LEA R6, P0, R18, R8.reuse, 0x1 ;  /* 0x000000081206c211 */ /* 0x09dfe400078008ff */
        /* <DEDUP_REMOVED lines=10> */
.L_x_9452:
[----:B------:R-:W-:Y:S05]  /*8af0*/  BSYNC B0 ;  /* 0x0000000000007941 */ /* 0x000fea0003800000 */
.L_x_9451:
[----:B------:R-:W5:Y:S02]  /*8b00*/  LDC R0, c[0x0][0xd34] ;  /* 0x00034d00ff007b82 */ /* 0x000f640000000800 */
[----:B-----5:R-:W-:-:S13]  /*8b10*/  ISETP.LE.AND P0, PT, R0, UR44, PT ;  /* 0x0000002c00007c0c */ /* 0x020fda000bf03270 */
[----:B------:R-:W-:Y:S05]  /*8b20*/  @!P0 BRA `(.L_x_9453) ;  /* 0xffffff8000a88947 */ /* 0x000fea000383ffff */
[----:B------:R-:W-:Y:S05]  /*8b30*/  EXIT ;  /* 0x000000000000794d */ /* 0x000fea0003800000 */
.L_x_9422:
        /* <DEDUP_REMOVED lines=34> */
[C---:B-1----:R-:W-:Y:S02]  /*8d60*/  LOP3.LUT R3, R2.reuse, 0x80, RZ, 0xfc, !PT ;  /* 0x0000008002037812 */ /* 0x042fe400078efcff */
[----:B--2---:R-:W-:-:S07]  /*8d70*/  LOP3.LUT R0, R2, 0xc0, RZ, 0xfc, !PT ;  /* 0x000000c002007812 */ /* 0x004fce00078efcff */
.L_x_9534:
[----:B------:R-:W2:Y:S01]  /*8d80*/  LDL R2, [R1+0x24] ;  /* 0x0000240001027983 */ /* 0x000ea20000100800 */
[----:B-1----:R-:W1:Y:S01]  /*8d90*/  LDC R0, c[0x0][0xd38] ;  /* 0x00034e00ff007b82 */ /* 0x002e620000000800 */
[----:B------:R-:W-:Y:S05]  /*8da0*/  YIELD ;  /* 0x0000000000007946 */ /* 0x000fea0003800000 */
[----:B------:R-:W-:Y:S02]  /*8db0*/  ULDC.64 UR4, c[0x0][0x418] ;  /* 0x0001060000047ab9 */ /* 0x000fe40000000a00 */
[----:B------:R-:W3:Y:S01]  /*8dc0*/  LDC R17, c[0x0][0xd44] ;  /* 0x00035100ff117b82 */ /* 0x000ee20000000800 */
[----:B------:R-:W-:-:S03]  /*8dd0*/  UISETP.NE.U32.AND UP0, UPT, UR4, URZ, UPT ;  /* 0x0000003f0400728c */ /* 0x000fc6000bf05070 */
[----:B------:R-:W-:Y:S01]  /*8de0*/  ULDC UR4, c[0x0][0x424] ;  /* 0x0001090000047ab9 */ /* 0x000fe20000000800 */
[----:B------:R-:W-:-:S04]  /*8df0*/  UISETP.NE.AND.EX UP0, UPT, UR5, URZ, UPT, UP0 ;  /* 0x0000003f0500728c */ /* 0x000fc8000bf05300 */
[----:B------:R-:W-:Y:S01]  /*8e00*/  USEL UR4, UR4, 0x1, UP0 ;  /* 0x0000000104047887 */ /* 0x000fe20008000000 */
[----:B-1----:R-:W-:-:S13]  /*8e10*/  ISETP.NE.AND P0, PT, R0, 0x1, PT ;  /* 0x000000010000780c */ /* 0x002fda0003f05270 */
[----:B------:R-:W2:Y:S08]  /*8e20*/  @P0 LDC R0, c[0x0][0xd3c] ;  /* 0x00034f00ff000b82 */ /* 0x000eb00000000800 */
[----:B------:R-:W1:Y:S01]  /*8e30*/  @P0 LDC R3, c[0x0][0xd40] ;  /* 0x00035000ff030b82 */ /* 0x000e620000000800 */
[----:B--2---:R-:W-:-:S04]  /*8e40*/  @P0 IMAD.HI.U32 R0, R2, R0, RZ ;  /* 0x0000000002000227 */ /* 0x004fc800078e00ff */
[----:B------:R-:W-:Y:S01]  /*8e50*/  IMAD.MOV.U32 R4, RZ, RZ, R2 ;  /* 0x000000ffff047224 */ /* 0x000fe200078e0002 */
[----:B-1----:R-:W-:Y:S02]  /*8e60*/  @P0 SHF.R.U32.HI R4, RZ, R3, R0 ;  /* 0x00000003ff040219 */ /* 0x002fe40000011600 */
[----:B---3--:R-:W-:-:S03]  /*8e70*/  ISETP.NE.AND P0, PT, R17, 0x1, PT ;  /* 0x000000011100780c */ /* 0x008fc60003f05270 */
[----:B------:R-:W-:Y:S01]  /*8e80*/  IMAD.MOV.U32 R5, RZ, RZ, R4 ;  /* 0x000000ffff057224 */ /* 0x000fe200078e0004 */
[----:B------:R-:W-:Y:S09]  /*8e90*/  STL [R1+0x10], R4 ;  /* 0x0000100401007387 */ /* 0x000ff20000100800 */
[----:B------:R-:W1:Y:S02]  /*8ea0*/  @P0 LDC.64 R2, c[0x0][0xd48] ;  /* 0x00035200ff020b82 */ /* 0x000e640000000a00 */
[----:B-1----:R-:W-:-:S05]  /*8eb0*/  @P0 IMAD.HI.U32 R2, R4, R2, RZ ;  /* 0x0000000204020227 */ /* 0x002fca00078e00ff */
[----:B------:R-:W-:-:S05]  /*8ec0*/  @P0 SHF.R.U32.HI R5, RZ, R3, R2 ;  /* 0x00000003ff050219 */ /* 0x000fca0000011602 */
[----:B------:R-:W-:Y:S01]  /*8ed0*/  IMAD.MOV R0, RZ, RZ, -R5 ;  /* 0x000000ffff007224 */ /* 0x000fe200078e0a05 */
[----:B------:R-:W-:Y:S03]  /*8ee0*/  STL [R1+0x14], R5 ;  /* 0x0000140501007387 */ /* 0x000fe60000100800 */
[----:B------:R-:W-:Y:S02]  /*8ef0*/  IMAD R17, R17, R0, R4 ;  /* 0x0000000011117224 */ /* 0x000fe400078e0204 */
[----:B------:R-:W1:Y:S02]  /*8f00*/  LDC R0, c[0x0][0x2f0] ;  /* 0x0000bc00ff007b82 */ /* 0x000e640000000800 */
[----:B-1----:R-:W-:Y:S01]  /*8f10*/  IMAD R2, R0, UR4, RZ ;  /* 0x0000000400027c24 */ /* 0x002fe2000f8e02ff */
[----:B------:R-:W-:-:S03]  /*8f20*/  UIADD3 UR4, UR37, 0x1c400, URZ ;  /* 0x0001c40025047890 */ /* 0x000fc6000fffe03f */
[----:B------:R-:W-:Y:S01]  /*8f30*/  VIADD R0, R2, 0x5f ;  /* 0x0000005f02007836 */ /* 0x000fe20000000000 */
[----:B------:R1:W-:Y:S01]  /*8f40*/  STL [R1+0x58], R2 ;  /* 0x0000580201007387 */ /* 0x0003e20000100800 */
[----:B------:R-:W-:Y:S02]  /*8f50*/  ULOP3.LUT UP0, URZ, UR4, 0x3ff, URZ, 0xc0, !UPT ;  /* 0x000003ff043f7892 */ /* 0x000fe4000f80c03f */
[----:B------:R-:W-:-:S04]  /*8f60*/  IMAD.HI R0, R0, 0x2aaaaaab, RZ ;  /* 0x2aaaaaab00007827 */ /* 0x000fc800078e02ff */
[----:B------:R-:W-:Y:S02]  /*8f70*/  PLOP3.LUT P0, PT, PT, PT, UP0, 0x80, 0x0 ;  /* 0x000000000000781c */ /* 0x000fe40003f0f008 */
[----:B-1----:R-:W-:-:S04]  /*8f80*/  SHF.R.U32.HI R2, RZ, 0x1f, R0 ;  /* 0x0000001fff027819 */ /* 0x002fc80000011600 */
[----:B------:R-:W-:-:S05]  /*8f90*/  LEA.HI.SX32 R0, R0, R2, 0x1c ;  /* 0x0000000200007211 */ /* 0x000fca00078fe2ff */
[----:B------:R1:W-:Y:S02]  /*8fa0*/  STL [R1+0x20], R0 ;  /* 0x0000200001007387 */ /* 0x0003e40000100800 */
[----:B0-----:R-:W-:Y:S05]  /*8fb0*/  @!P0 BRA `(.L_x_9455) ;  /* 0x0000000000408947 */ /* 0x001fea0003800000 */
        /* <DEDUP_REMOVED lines=16> */
.L_x_9455:
        /* <DEDUP_REMOVED lines=17> */
[----:B--2---:R-:W-:-:S07]  /*91d0*/  IMAD.MOV.U32 R13, RZ, RZ, RZ ;  /* 0x000000ffff0d7224 */ /* 0x004fce00078e00ff */
[----:B------:R-:W-:-:S07]  /*91e0*/  LEPC R20, `(.L_x_9457) ;  /* 0x000000001014794e */ /* 0x000fce0000000000 */
[----:B01-3--:R-:W-:Y:S05]  /*91f0*/  CALL.ABS.NOINC R2 ;  /* 0x0000000002007343 */ /* 0x00bfea0003c00000 */
.L_x_9457:
        /* <DEDUP_REMOVED lines=15> */
.L_x_9456:
[----:B------:R-:W2:Y:S01]  /*92f0*/  LDL R2, [R1+0x20] ;  /* 0x0000200001027983 */ /* 0x000ea20000100800 */
[----:B------:R-:W-:-:S03]  /*9300*/  ULDC.64 UR4, c[0x0][0xaf0] ;  /* 0x0002bc0000047ab9 */ /* 0x000fc60000000a00 */
[----:B-1----:R-:W3:Y:S01]  /*9310*/  LDL R0, [R1+0x14] ;  /* 0x0000140001007983 */ /* 0x002ee20000100800 */
[----:B------:R-:W-:-:S04]  /*9320*/  ISETP.NE.U32.AND P0, PT, RZ, UR4, PT ;  /* 0x00000004ff007c0c */ /* 0x000fc8000bf05070 */
[----:B------:R-:W-:Y:S01]  /*9330*/  ISETP.NE.AND.EX P0, PT, RZ, UR5, PT, P0 ;  /* 0x00000005ff007c0c */ /* 0x000fe2000bf05300 */
[----:B--2---:R-:W-:-:S12]  /*9340*/  IMAD.MOV.U32 R16, RZ, RZ, R2 ;  /* 0x000000ffff107224 */ /* 0x004fd800078e0002 */
[----:B------:R-:W1:Y:S01]  /*9350*/  @P0 LDC.64 R2, c[0x0][0xaf0] ;  /* 0x0002bc00ff020b82 */ /* 0x000e620000000a00 */
[----:B---3--:R-:W-:Y:S02]  /*9360*/  IMAD.MOV.U32 R7, RZ, RZ, R0 ;  /* 0x000000ffff077224 */ /* 0x008fe400078e0000 */
[----:B-1----:R-:W-:-:S05]  /*9370*/  @P0 IMAD.WIDE R2, R0, 0x4, R2 ;  /* 0x0000000400020825 */ /* 0x002fca00078e0202 */
[----:B------:R1:W2:Y:S01]  /*9380*/  @P0 LDG.E R7, desc[UR46][R2.64] ;  /* 0x0000002e02070981 */ /* 0x0002a2000c1e1900 */
[----:B------:R-:W-:Y:S01]  /*9390*/  VIADD R9, R16, 0xffffffff ;  /* 0xffffffff10097836 */ /* 0x000fe20000000000 */
[----:B------:R-:W-:Y:S01]  /*93a0*/  UMOV UR4, 0xffffffff ;  /* 0xffffffff00047882 */ /* 0x000fe20000000000 */
[----:B------:R-:W-:Y:S01]  /*93b0*/  LOP3.LUT R18, R18, 0xfffffffe, RZ, 0xc0, !PT ;  /* 0xfffffffe12127812 */ /* 0x000fe200078ec0ff */
[----:B-1----:R-:W1:Y:S02]  /*93c0*/  LDC.64 R2, c[0x0][0x418] ;  /* 0x00010600ff027b82 */ /* 0x002e640000000a00 */
[----:B-1----:R-:W-:-:S04]  /*93d0*/  ISETP.NE.U32.AND P0, PT, R2, RZ, PT ;  /* 0x000000ff0200720c */ /* 0x002fc80003f05070 */
        /* <DEDUP_REMOVED lines=8> */
[----:B------:R-:W2:Y:S02]  /*9460*/  S2R R0, SR_TID.X ;  /* 0x0000000000007919 */ /* 0x000ea40000002100 */
[----:B--2---:R-:W-:-:S04]  /*9470*/  SHF.R.U32.HI R0, RZ, 0x5, R0 ;  /* 0x00000005ff007819 */ /* 0x004fc80000011600 */
[----:B------:R-:W-:-:S05]  /*9480*/  LOP3.LUT R0, R0, 0x3, RZ, 0xc0, !PT ;  /* 0x0000000300007812 */ /* 0x000fca00078ec0ff */
[----:B------:R2:W3:Y:S02]  /*9490*/  SHFL.IDX PT, R14, R0, RZ, 0x1f ;  /* 0x00001fff000e7589 */ /* 0x0004e400000e0000 */
.L_x_9551:
[----:B---3--:R-:W-:Y:S02]  /*94a0*/  ISETP.NE.AND P0, PT, R14, RZ, PT ;  /* 0x000000ff0e00720c */ /* 0x008fe40003f05270 */
[----:B------:R-:W-:Y:S02]  /*94b0*/  PLOP3.LUT P2, PT, PT, PT, PT, 0x8, 0x0 ;  /* 0x000000000000781c */ /* 0x000fe40003f4e170 */
[----:B------:R-:W-:-:S11]  /*94c0*/  LOP3.LUT R18, R18, 0xfffffffd, RZ, 0xc0, !PT ;  /* 0xfffffffd12127812 */ /* 0x000fd600078ec0ff */
[----:B------:R-:W-:Y:S01]  /*94d0*/  @P2 LOP3.LUT R18, R18, 0x2, RZ, 0xfc, !PT ;  /* 0x0000000212122812 */ /* 0x000fe200078efcff */
[----:B------:R-:W-:Y:S06]  /*94e0*/  @P0 BRA `(.L_x_9459) ;  /* 0x0000000000f80947 */ /* 0x000fec0003800000 */
[----:B------:R-:W-:-:S03]  /*94f0*/  UMOV UR4, 0xffffffff ;  /* 0xffffffff00047882 */ /* 0x000fc60000000000 */
[----:B------:R-:W-:Y:S05]  /*9500*/  BRA.DIV UR4, `(.L_x_9460) ;  /* 0x0000004604b07947 */ /* 0x000fea000b800000 */
[----:B------:R-:W-:-:S13]  /*9510*/  ELECT P6, URZ, PT ;  /* 0x00000000003f782f */ /* 0x000fda00038c0000 */
.L_x_9554:
[----:B------:R-:W-:Y:S05]  /*9520*/  @!P6 BRA `(.L_x_9459) ;  /* 0x0000000000e8e947 */ /* 0x000fea0003800000 */
[----:B------:R3:W-:Y:S01]  /*9530*/  STL [R1+0x4c], R9 ;  /* 0x00004c0901007387 */ /* 0x0007e20000100800 */
[----:B------:R-:W-:Y:S01]  /*9540*/  IMAD.MOV.U32 R16, RZ, RZ, R7 ;  /* 0x000000ffff107224 */ /* 0x000fe200078e0007 */
[----:B------:R-:W-:Y:S06]  /*9550*/  @!P1 BRA `(.L_x_9461) ;  /* 0x00000000004c9947 */ /* 0x000fec0003800000 */
[----:B------:R-:W4:Y:S01]  /*9560*/  LDC R6, c[0x0][0x43c] ;  /* 0x00010f00ff067b82 */ /* 0x000f220000000800 */
[----:B--2---:R-:W-:Y:S01]  /*9570*/  IMAD.MOV.U32 R0, RZ, RZ, R9 ;  /* 0x000000ffff007224 */ /* 0x004fe200078e0009 */
[----:B------:R-:W-:Y:S01]  /*9580*/  ULDC.64 UR4, c[0x0][0x428] ;  /* 0x00010a0000047ab9 */ /* 0x000fe20000000a00 */
[----:B----4-:R-:W-:-:S13]  /*9590*/  ISETP.NE.AND P0, PT, R6, 0x1, PT ;  /* 0x000000010600780c */ /* 0x010fda0003f05270 */
[----:B------:R-:W2:Y:S02]  /*95a0*/  @P0 LDC.64 R4, c[0x0][0x440] ;  /* 0x00011000ff040b82 */ /* 0x000ea40000000a00 */
[----:B--2---:R-:W-:-:S05]  /*95b0*/  @P0 IMAD.HI.U32 R4, R9, R4, RZ ;  /* 0x0000000409040227 */ /* 0x004fca00078e00ff */
        /* <DEDUP_REMOVED lines=8> */
[----:B--2---:R-:W-:-:S04]  /*9640*/  IMAD R6, R8, UR4, RZ ;  /* 0x0000000408067c24 */ /* 0x004fc8000f8e02ff */
[----:B------:R-:W-:-:S04]  /*9650*/  IMAD R0, R7, UR5, R6 ;  /* 0x0000000507007c24 */ /* 0x000fc8000f8e0206 */
[----:B------:R-:W-:-:S05]  /*9660*/  IMAD.IADD R0, R5, 0x1, R0 ;  /* 0x0000000105007824 */ /* 0x000fca00078e0200 */
[----:B------:R-:W-:-:S05]  /*9670*/  LEA.HI.X R3, R4, R3, R0, 0x2, P0 ;  /* 0x0000000304037211 */ /* 0x000fca00000f1400 */
[----:B------:R4:W5:Y:S02]  /*9680*/  LDG.E R16, desc[UR46][R2.64] ;  /* 0x0000002e02107981 */ /* 0x000964000c1e1900 */
.L_x_9461:
[----:B----4-:R-:W4:Y:S01]  /*9690*/  LDL R2, [R1+0x8] ;  /* 0x0000080001027983 */ /* 0x010f220000100800 */
[----:B--2---:R-:W-:Y:S02]  /*96a0*/  LEA R0, R19, UR37, 0x3 ;  /* 0x0000002513007c11 */ /* 0x004fe4000f8e18ff */
[----:B----4-:R-:W-:-:S04]  /*96b0*/  SHF.L.U32 R2, R2, 0x1f, RZ ;  /* 0x0000001f02027819 */ /* 0x010fc800000006ff */
[----:B------:R-:W2:Y:S02]  /*96c0*/  SYNCS.PHASECHK.TRANS64.TRYWAIT P0, [R0+URZ+0x32440], R2 ;  /* 0x03244002000075a7 */ /* 0x000ea4000800017f */
[----:B--2---:R-:W-:Y:S05]  /*96d0*/  @!P0 BRA `(.L_x_9462) ;  /* 0x00000044005c8947 */ /* 0x004fea0003800000 */
.L_x_9555:
[----:B------:R-:W4:Y:S02]  /*96e0*/  S2R R3, SR_TID.X ;  /* 0x0000000000037919 */ /* 0x000f240000002100 */
[----:B----4-:R-:W-:-:S04]  /*96f0*/  LOP3.LUT R3, R3, 0x7f, RZ, 0xc0, !PT ;  /* 0x0000007f03037812 */ /* 0x010fc800078ec0ff */
[----:B------:R-:W-:-:S13]  /*9700*/  ISETP.NE.AND P0, PT, R3, RZ, PT ;  /* 0x000000ff0300720c */ /* 0x000fda0003f05270 */
[----:B------:R-:W-:Y:S05]  /*9710*/  @P0 BRA `(.L_x_9463) ;  /* 0x00000000001c0947 */ /* 0x000fea0003800000 */
[----:B------:R-:W4:Y:S01]  /*9720*/  S2R R3, SR_TID.X ;  /* 0x0000000000037919 */ /* 0x000f220000002100 */
[----:B--2---:R-:W-:-:S04]  /*9730*/  IMAD.MOV.U32 R2, RZ, RZ, 0x3000 ;  /* 0x00003000ff027424 */ /* 0x004fc800078e00ff */
[----:B------:R2:W-:Y:S01]  /*9740*/  SYNCS.ARRIVE.TRANS64 RZ, [R0+URZ+0x32430], R2 ;  /* 0x0324300200ff79a7 */ /* 0x0005e2000800003f */
[----:B----4-:R-:W-:-:S04]  /*9750*/  LOP3.LUT R3, R3, 0x1f, RZ, 0xc0, !PT ;  /* 0x0000001f03037812 */ /* 0x010fc800078ec0ff */
[----:B------:R-:W-:-:S13]  /*9760*/  ISETP.NE.AND P0, PT, R3, RZ, PT ;  /* 0x000000ff0300720c */ /* 0x000fda0003f05270 */
[----:B--2---:R-:W-:Y:S05]  /*9770*/  @!P0 BRA `(.L_x_9463) ;  /* 0x0000000000048947 */ /* 0x004fea0003800000 */
[----:B------:R-:W-:Y:S01]  /*9780*/  BPT.TRAP 0x1 ;  /* 0x000000040000795c */ /* 0x000fe20000300000 */
.L_x_9463:
[----:B--2---:R-:W2:Y:S01]  /*9790*/  LDL R2, [R1+0x4c] ;  /* 0x00004c0001027983 */ /* 0x004ea20000100800 */
        /* <DEDUP_REMOVED lines=11> */
[----:B------:R-:W-:Y:S02]  /*9850*/  UIMAD UR8, UR8, 0x3000, UR37 ;  /* 0x00003000080878a4 */ /* 0x000fe4000f8e0225 */
[----:B------:R-:W-:Y:S02]  /*9860*/  UIADD3 UR9, UR9, 0x32430, URZ ;  /* 0x0003243009097890 */ /* 0x000fe4000fffe03f */
[----:B------:R-:W-:-:S05]  /*9870*/  UIADD3 UR8, UR8, 0x1c400, URZ ;  /* 0x0001c40008087890 */ /* 0x000fca000fffe03f */
[----:B------:R-:W-:Y:S02]  /*9880*/  @P0 LOP3.LUT R18, R18, 0x2, RZ, 0xfc, !PT ;  /* 0x0000000212120812 */ /* 0x000fe400078efcff */
[----:B--2---:R-:W-:-:S13]  /*9890*/  R2UR UR11, R2 ;  /* 0x00000000020b72ca */ /* 0x004fda00000e0000 */
[----:B------:R-:W-:-:S09]  /*98a0*/  UIMAD UR11, UR11, 0x60, URZ ;  /* 0x000000600b0b78a4 */ /* 0x000fd2000f8e023f */
[----:B------:R4:W-:Y:S02]  /*98b0*/  UTMALDG.4D [UR8], [UR4], desc[UR6] ;  /* 0x00000608040075b4 */ /* 0x0009e40008019000 */
[----:B----4-:R-:W-:Y:S01]  /*98c0*/  NOP ;  /* 0x0000000000007918 */ /* 0x010fe20000000000 */
.L_x_9459:
[----:B--2---:R-:W2:Y:S01]  /*98d0*/  LDL R0, [R1+0x14] ;  /* 0x0000140001007983 */ /* 0x004ea20000100800 */
[----:B------:R-:W-:Y:S05]  /*98e0*/  WARPSYNC.ALL ;  /* 0x0000000000007948 */ /* 0x000fea0003800000 */
[----:B------:R-:W-:Y:S01]  /*98f0*/  UIADD3 UR4, UR37, 0x18400, URZ ;  /* 0x0001840025047890 */ /* 0x000fe2000fffe03f */
[----:B------:R-:W-:-:S03]  /*9900*/  SHF.R.S32.HI R2, RZ, 0x1f, R17 ;  /* 0x0000001fff027819 */ /* 0x000fc60000011411 */
[----:B------:R-:W-:Y:S01]  /*9910*/  ULOP3.LUT UP0, URZ, UR4, 0x3ff, URZ, 0xc0, !UPT ;  /* 0x000003ff043f7892 */ /* 0x000fe2000f80c03f */
[----:B------:R-:W-:Y:S05]  /*9920*/  BAR.SYNC.DEFER_BLOCKING 0x8, 0x180 ;  /* 0x0206000000007b1d */ /* 0x000fea0000010000 */
[----:B------:R-:W-:Y:S02]  /*9930*/  PLOP3.LUT P0, PT, PT, PT, UP0, 0x80, 0x0 ;  /* 0x000000000000781c */ /* 0x000fe40003f0f008 */
[----:B--2---:R-:W-:-:S05]  /*9940*/  SHF.R.S32.HI R0, RZ, 0x1f, R0 ;  /* 0x0000001fff007819 */ /* 0x004fca0000011400 */
[----:B------:R2:W-:Y:S04]  /*9950*/  STL [R1+0x48], R0 ;  /* 0x0000480001007387 */ /* 0x0005e80000100800 */
[----:B------:R2:W-:Y:S02]  /*9960*/  STL [R1+0x40], R2 ;  /* 0x0000400201007387 */ /* 0x0005e40000100800 */
        /* <DEDUP_REMOVED lines=13> */
[----:B------:R-:W-:Y:S02]  /*9a40*/  IMAD.MOV.U32 R12, RZ, RZ, 0x1 ;  /* 0x00000001ff0c7424 */ /* 0x000fe400078e00ff */
[----:B------:R-:W-:-:S07]  /*9a50*/  IMAD.MOV.U32 R13, RZ, RZ, RZ ;  /* 0x000000ffff0d7224 */ /* 0x000fce00078e00ff */
[----:B------:R-:W-:-:S07]  /*9a60*/  LEPC R20, `(.L_x_9464) ;  /* 0x000000001014794e */ /* 0x000fce0000000000 */
[----:B0-23--:R-:W-:Y:S05]  /*9a70*/  CALL.ABS.NOINC R2 ;  /* 0x0000000002007343 */ /* 0x00dfea0003c00000 */
.L_x_9464:
[----:B--2---:R-:W3:Y:S01]  /*9a80*/  LDL R2, [R1+0x40] ;  /* 0x0000400001027983 */ /* 0x004ee20000100800 */
[----:B------:R-:W2:Y:S01]  /*9a90*/  LDC R6, c[0x0][0x448] ;  /* 0x00011200ff067b82 */ /* 0x000ea20000000800 */
[----:B------:R-:W-:Y:S01]  /*9aa0*/  ULDC UR4, c[0x0][0xd38] ;  /* 0x00034e0000047ab9 */ /* 0x000fe20000000800 */
[----:B------:R-:W-:Y:S01]  /*9ab0*/  ULDC.64 UR6, c[0x0][0x280] ;  /* 0x0000a00000067ab9 */ /* 0x000fe20000000a00 */
[----:B------:R-:W4:Y:S04]  /*9ac0*/  LDL.LU R0, [R1+0x10] ;  /* 0x0000100001007983 */ /* 0x000f280000300800 */
[----:B------:R-:W4:Y:S04]  /*9ad0*/  LDL R4, [R1+0x24] ;  /* 0x0000240001047983 */ /* 0x000f280000100800 */
[----:B------:R-:W4:Y:S01]  /*9ae0*/  LDL R10, [R1+0x48] ;  /* 0x00004800010a7983 */ /* 0x000f220000100800 */
[----:B------:R-:W0:Y:S01]  /*9af0*/  S2R R3, SR_TID.X ;  /* 0x0000000000037919 */ /* 0x000e220000002100 */
[----:B------:R-:W0:Y:S02]  /*9b00*/  S2R R5, SR_TID.X ;  /* 0x0000000000057919 */ /* 0x000e240000002100 */
[----:B-1----:R-:W4:Y:S01]  /*9b10*/  LDL R8, [R1+0x14] ;  /* 0x0000140001087983 */ /* 0x002f220000100800 */
[----:B--2---:R-:W-:-:S02]  /*9b20*/  ISETP.NE.AND P0, PT, R6, 0x1, PT ;  /* 0x000000010600780c */ /* 0x004fc40003f05270 */
[----:B0-----:R-:W-:-:S04]  /*9b30*/  LOP3.LUT R3, R3, 0x7f, RZ, 0xc0, !PT ;  /* 0x0000007f03037812 */ /* 0x001fc800078ec0ff */
[----:B------:R-:W-:Y:S01]  /*9b40*/  SHF.R.U32.HI R7, RZ, 0x3, R3 ;  /* 0x00000003ff077819 */ /* 0x000fe20000011603 */
[----:B------:R-:W-:-:S06]  /*9b50*/  IMAD.SHL.U32 R5, R5, 0x10, RZ ;  /* 0x0000001005057824 */ /* 0x000fcc00078e00ff */
[----:B------:R-:W0:Y:S01]  /*9b60*/  @P0 LDC R3, c[0x0][0x450] ;  /* 0x00011400ff030b82 */ /* 0x000e220000000800 */
[----:B------:R-:W-:Y:S01]  /*9b70*/  LOP3.LUT R5, R7, 0x70, R5, 0xf8, !PT ;  /* 0x0000007007057812 */ /* 0x000fe200078ef805 */
[----:B---3--:R-:W-:-:S06]  /*9b80*/  IMAD.MOV.U32 R9, RZ, RZ, R2 ;  /* 0x000000ffff097224 */ /* 0x008fcc00078e0002 */
[----:B------:R-:W1:Y:S01]  /*9b90*/  @P0 LDC R2, c[0x0][0x44c] ;  /* 0x00011300ff020b82 */ /* 0x000e620000000800 */
[----:B----4-:R-:W-:-:S04]  /*9ba0*/  IMAD.MOV R0, RZ, RZ, -R0 ;  /* 0x000000ffff007224 */ /* 0x010fc800078e0a00 */
[----:B------:R-:W-:Y:S01]  /*9bb0*/  IMAD R0, R0, UR4, R4 ;  /* 0x0000000400007c24 */ /* 0x000fe2000f8e0204 */
[----:B------:R-:W-:-:S03]  /*9bc0*/  ULDC.64 UR4, c[0x0][0x2d8] ;  /* 0x0000b60000047ab9 */ /* 0x000fc60000000a00 */
[----:B------:R-:W-:-:S05]  /*9bd0*/  IMAD.SHL.U32 R4, R0, 0x80, RZ ;  /* 0x0000008000047824 */ /* 0x000fca00078e00ff */
[----:B------:R-:W-:Y:S01]  /*9be0*/  LOP3.LUT R7, R5, R4, RZ, 0xfc, !PT ;  /* 0x0000000405077212 */ /* 0x000fe200078efcff */
[----:B------:R-:W-:-:S04]  /*9bf0*/  IMAD R5, R9, UR4, RZ ;  /* 0x0000000409057c24 */ /* 0x000fc8000f8e02ff */
[----:B------:R-:W-:Y:S01]  /*9c00*/  IMAD.MOV.U32 R0, RZ, RZ, R7 ;  /* 0x000000ffff007224 */ /* 0x000fe200078e0007 */
[----:B------:R2:W-:Y:S01]  /*9c10*/  STL [R1+0x18], R7 ;  /* 0x0000180701007387 */ /* 0x0005e20000100800 */
[----:B------:R-:W-:Y:S02]  /*9c20*/  IMAD R5, R17, UR5, R5 ;  /* 0x0000000511057c24 */ /* 0x000fe4000f8e0205 */
[----:B-1----:R-:W-:-:S05]  /*9c30*/  @P0 IMAD.HI.U32 R2, R7, R2, RZ ;  /* 0x0000000207020227 */ /* 0x002fca00078e00ff */
[----:B0-----:R-:W-:Y:S01]  /*9c40*/  @P0 SHF.R.U32.HI R0, RZ, R3, R2 ;  /* 0x00000003ff000219 */ /* 0x001fe20000011602 */
[----:B------:R-:W-:Y:S01]  /*9c50*/  IMAD.WIDE.U32 R2, R17, UR4, RZ ;  /* 0x0000000411027c25 */ /* 0x000fe2000f8e00ff */
[----:B------:R-:W-:-:S03]  /*9c60*/  ULDC.64 UR4, c[0x0][0x2e0] ;  /* 0x0000b80000047ab9 */ /* 0x000fc60000000a00 */
[----:B------:R-:W-:Y:S02]  /*9c70*/  IMAD.IADD R3, R3, 0x1, R5 ;  /* 0x0000000103037824 */ /* 0x000fe400078e0205 */
[----:B------:R-:W-:Y:S02]  /*9c80*/  IMAD R5, R10, UR4, RZ ;  /* 0x000000040a057c24 */ /* 0x000fe4000f8e02ff */
[----:B------:R2:W5:Y:S01]  /*9c90*/  LDL R10, [R1+0x4] ;  /* 0x00000400010a7983 */ /* 0x0005620000100800 */
[----:B------:R-:W-:-:S04]  /*9ca0*/  IMAD.WIDE.U32 R2, R8, UR4, R2 ;  /* 0x0000000408027c25 */ /* 0x000fc8000f8e0002 */
[----:B------:R-:W-:Y:S01]  /*9cb0*/  IMAD R5, R8, UR5, R5 ;  /* 0x0000000508057c24 */ /* 0x000fe2000f8e0205 */
[----:B------:R-:W-:Y:S01]  /*9cc0*/  ULDC.64 UR4, c[0x0][0x2d0] ;  /* 0x0000b40000047ab9 */ /* 0x000fe20000000a00 */
[----:B------:R-:W0:Y:S02]  /*9cd0*/  S2R R8, SR_TID.X ;  /* 0x0000000000087919 */ /* 0x000e240000002100 */
[----:B------:R-:W-:Y:S01]  /*9ce0*/  IMAD.IADD R3, R3, 0x1, R5 ;  /* 0x0000000103037824 */ /* 0x000fe200078e0205 */
[----:B------:R-:W-:Y:S01]  /*9cf0*/  SHF.R.S32.HI R5, RZ, 0x1f, R0 ;  /* 0x0000001fff057819 */ /* 0x000fe20000011400 */
[----:B------:R-:W-:-:S04]  /*9d00*/  IMAD.WIDE.U32 R2, R0, UR4, R2 ;  /* 0x0000000400027c25 */ /* 0x000fc8000f8e0002 */
[----:B------:R-:W-:-:S04]  /*9d10*/  IMAD R5, R5, UR4, RZ ;  /* 0x0000000405057c24 */ /* 0x000fc8000f8e02ff */
[----:B------:R-:W-:Y:S01]  /*9d20*/  IMAD R5, R0, UR5, R5 ;  /* 0x0000000500057c24 */ /* 0x000fe2000f8e0205 */
[----:B------:R-:W-:Y:S01]  /*9d30*/  ULDC.64 UR4, c[0x0][0x2c8] ;  /* 0x0000b20000047ab9 */ /* 0x000fe20000000a00 */
[----:B------:R-:W-:Y:S02]  /*9d40*/  IMAD.MOV R0, RZ, RZ, -R0 ;  /* 0x000000ffff007224 */ /* 0x000fe400078e0a00 */
[----:B------:R-:W-:Y:S02]  /*9d50*/  IMAD.IADD R3, R3, 0x1, R5 ;  /* 0x0000000103037824 */ /* 0x000fe400078e0205 */
[----:B------:R-:W-:-:S05]  /*9d60*/  IMAD R0, R6, R0, R7 ;  /* 0x0000000006007224 */ /* 0x000fca00078e0207 */
[----:B------:R-:W-:Y:S01]  /*9d70*/  SHF.R.S32.HI R5, RZ, 0x1f, R0 ;  /* 0x0000001fff057819 */ /* 0x000fe20000011400 */
[----:B------:R-:W-:-:S04]  /*9d80*/  IMAD.WIDE.U32 R2, R0, UR4, R2 ;  /* 0x0000000400027c25 */ /* 0x000fc8000f8e0002 */
[----:B------:R-:W-:Y:S01]  /*9d90*/  IMAD R5, R5, UR4, RZ ;  /* 0x0000000405057c24 */ /* 0x000fe2000f8e02ff */
[----:B------:R-:W-:Y:S01]  /*9da0*/  ULDC UR4, c[0x0][0x2b8] ;  /* 0x0000ae0000047ab9 */ /* 0x000fe20000000800 */
[----:B0-----:R-:W-:Y:S02]  /*9db0*/  IMAD.SHL.U32 R8, R8, 0x8, RZ ;  /* 0x0000000808087824 */ /* 0x001fe400078e00ff */
[----:B------:R-:W-:-:S03]  /*9dc0*/  IMAD R5, R0, UR5, R5 ;  /* 0x0000000500057c24 */ /* 0x000fc6000f8e0205 */
[----:B------:R-:W-:Y:S01]  /*9dd0*/  LOP3.LUT R8, R8, 0x38, RZ, 0xc0, !PT ;  /* 0x0000003808087812 */ /* 0x000fe200078ec0ff */
[----:B------:R-:W-:Y:S01]  /*9de0*/  IMAD.IADD R5, R3, 0x1, R5 ;  /* 0x0000000103057824 */ /* 0x000fe200078e0205 */
[----:B------:R-:W-:Y:S02]  /*9df0*/  LEA R0, P1, R2, UR6, 0x1 ;  /* 0x0000000602007c11 */ /* 0x000fe4000f8208ff */
[----:B------:R-:W-:Y:S01]  /*9e00*/  ISETP.GE.AND P0, PT, R8, UR4, PT ;  /* 0x0000000408007c0c */ /* 0x000fe2000bf06270 */
[----:B------:R-:W-:Y:S01]  /*9e10*/  UMOV UR4, 0xffffffff ;  /* 0xffffffff00047882 */ /* 0x000fe20000000000 */
[----:B------:R-:W-:Y:S02]  /*9e20*/  LEA.HI.X R2, R2, UR7, R5, 0x1, P1 ;  /* 0x0000000702027c11 */ /* 0x000fe400088f0c05 */
[----:B--2---:R-:W-:Y:S09]  /*9e30*/  BRA.DIV UR4, `(.L_x_9465) ;  /* 0x0000003e04987947 */ /* 0x004ff2000b800000 */
[----:B------:R-:W0:Y:S01]  /*9e40*/  S2R R5, SR_TID.X ;  /* 0x0000000000057919 */ /* 0x000e220000002100 */
[----:B------:R-:W-:Y:S02]  /*9e50*/  ULDC UR4, c[0x0][0x288] ;  /* 0x0000a20000047ab9 */ /* 0x000fe40000000800 */
[----:B------:R-:W-:Y:S01]  /*9e60*/  IMAD R3, R6, UR4, RZ ;  /* 0x0000000406037c24 */ /* 0x000fe2000f8e02ff */
[----:B------:R-:W1:Y:S01]  /*9e70*/  S2R R11, SR_TID.X ;  /* 0x00000000000b7919 */ /* 0x000e620000002100 */
[----:B------:R-:W-:Y:S04]  /*9e80*/  SHFL.IDX PT, R7, R2, RZ, 0x181f ;  /* 0x00181fff02077589 */ /* 0x000fe800000e0000 */
[----:B------:R-:W-:Y:S01]  /*9e90*/  SHFL.IDX PT, R6, R0, 0x1, 0x181f ;  /* 0x00381f0000067f89 */ /* 0x000fe200000e0000 */
[----:B0-----:R-:W-:-:S04]  /*9ea0*/  LOP3.LUT R5, R5, 0x7f, RZ, 0xc0, !PT ;  /* 0x0000007f05057812 */ /* 0x001fc800078ec0ff */
[----:B------:R-:W-:Y:S01]  /*9eb0*/  SHF.R.U32.HI R8, RZ, 0x3, R5 ;  /* 0x00000003ff087819 */ /* 0x000fe20000011605 */
[----:B-1----:R-:W-:Y:S01]  /*9ec0*/  IMAD.SHL.U32 R11, R11, 0x8, RZ ;  /* 0x000000080b0b7824 */ /* 0x002fe200078e00ff */
[----:B------:R-:W0:Y:S03]  /*9ed0*/  SHFL.IDX PT, R5, R0, RZ, 0x181f ;  /* 0x00181fff00057589 */ /* 0x000e2600000e0000 */
[----:B------:R-:W-:Y:S01]  /*9ee0*/  IMAD.IADD R12, R8, 0x1, R4 ;  /* 0x00000001080c7824 */ /* 0x000fe200078e0204 */
[----:B------:R-:W-:Y:S01]  /*9ef0*/  LOP3.LUT R11, R11, 0x38, RZ, 0xc0, !PT ;  /* 0x000000380b0b7812 */ /* 0x000fe200078ec0ff */
[----:B------:R-:W1:Y:S02]  /*9f00*/  SHFL.IDX PT, R8, R2, 0x1, 0x181f ;  /* 0x00381f0002087f89 */ /* 0x000e6400000e0000 */
[C---:B------:R-:W-:Y:S01]  /*9f10*/  VIADD R13, R12.reuse, 0x10 ;  /* 0x000000100c0d7836 */ /* 0x040fe20000000000 */
[CC--:B------:R-:W-:Y:S01]  /*9f20*/  ISETP.GE.AND P1, PT, R12.reuse, R3.reuse, PT ;  /* 0x000000030c00720c */ /* 0x0c0fe20003f26270 */
[----:B------:R-:W-:Y:S03]  /*9f30*/  STL [R1+0x10], R12 ;  /* 0x0000100c01007387 */ /* 0x000fe60000100800 */
[----:B------:R-:W-:Y:S01]  /*9f40*/  ISETP.GE.AND P2, PT, R13, R3, PT ;  /* 0x000000030d00720c */ /* 0x000fe20003f46270 */
[----:B------:R2:W-:Y:S02]  /*9f50*/  STL [R1+0x28], R13 ;  /* 0x0000280d01007387 */ /* 0x0005e40000100800 */
[----:B--2---:R-:W-:-:S06]  /*9f60*/  VIADD R13, R12, 0x20 ;  /* 0x000000200c0d7836 */ /* 0x004fcc0000000000 */
[----:B0-----:R-:W-:Y:S01]  /*9f70*/  @!P1 LEA R5, P3, R11, R5, 0x1 ;  /* 0x000000050b059211 */ /* 0x001fe200078608ff */
[----:B------:R-:W-:Y:S04]  /*9f80*/  STL [R1+0x2c], R13 ;  /* 0x00002c0d01007387 */ /* 0x000fe80000100800 */
[----:B------:R-:W-:Y:S02]  /*9f90*/  @!P1 IMAD.X R4, RZ, RZ, R7, P3 ;  /* 0x000000ffff049224 */ /* 0x000fe400018e0607 */
[----:B------:R-:W-:-:S03]  /*9fa0*/  VIADD R7, R12, 0x30 ;  /* 0x000000300c077836 */ /* 0x000fc60000000000 */
[-C--:B------:R-:W-:Y:S02]  /*9fb0*/  @!P1 LOP3.LUT R5, R5, R4.reuse, RZ, 0x3c, !PT ;  /* 0x0000000405059212 */ /* 0x080fe400078e3cff */
[----:B------:R-:W-:Y:S02]  /*9fc0*/  STL [R1+0x30], R7 ;  /* 0x0000300701007387 */ /* 0x000fe40000100800 */
[----:B------:R-:W-:-:S04]  /*9fd0*/  @!P1 LOP3.LUT R4, R5, R4, RZ, 0x3c, !PT ;  /* 0x0000000405049212 */ /* 0x000fc800078e3cff */
[----:B------:R-:W-:-:S05]  /*9fe0*/  @!P1 LOP3.LUT R5, R5, R4, RZ, 0x3c, !PT ;  /* 0x0000000405059212 */ /* 0x000fca00078e3cff */
[----:B-----5:R0:W-:Y:S02]  /*9ff0*/  @!P1 LDGSTS.E.BYPASS.LTC128B.128 [R10+0x18400], desc[UR46][R4.64], !P0 ;  /* 0x18400000040a9fae */ /* 0x0201e4000c101d6e */
[----:B0-----:R-:W-:Y:S02]  /*a000*/  @!P2 LEA R5, P1, R11, R6, 0x1 ;  /* 0x000000060b05a211 */ /* 0x001fe400078208ff */
[----:B------:R-:W-:Y:S03]  /*a010*/  SHFL.IDX PT, R6, R2, 0x2, 0x181f ;  /* 0x00581f0002067f89 */ /* 0x000fe600000e0000 */
[----:B-1----:R-:W-:Y:S01]  /*a020*/  @!P2 IMAD.X R4, RZ, RZ, R8, P1 ;  /* 0x000000ffff04a224 */ /* 0x002fe200008e0608 */
[----:B------:R-:W-:-:S04]  /*a030*/  ISETP.GE.AND P1, PT, R13, R3, PT ;  /* 0x000000030d00720c */ /* 0x000fc80003f26270 */
[----:B------:R-:W-:-:S04]  /*a040*/  @!P2 LOP3.LUT R5, R5, R4, RZ, 0x3c, !PT ;  /* 0x000000040505a212 */ /* 0x000fc800078e3cff */
[----:B------:R-:W-:-:S04]  /*a050*/  @!P2 LOP3.LUT R4, R5, R4, RZ, 0x3c, !PT ;  /* 0x000000040504a212 */ /* 0x000fc800078e3cff */
[----:B------:R-:W-:-:S05]  /*a060*/  @!P2 LOP3.LUT R5, R5, R4, RZ, 0x3c, !PT ;  /* 0x000000040505a212 */ /* 0x000fca00078e3cff */
[----:B------:R0:W-:Y:S04]  /*a070*/  @!P2 LDGSTS.E.BYPASS.LTC128B.128 [R10+0x18c00], desc[UR46][R4.64], !P0 ;  /* 0x18c00000040aafae */ /* 0x0001e8000c101d6e */
[----:B0-----:R-:W0:Y:S02]  /*a080*/  SHFL.IDX PT, R4, R0, 0x2, 0x181f ;  /* 0x00581f0000047f89 */ /* 0x001e2400000e0000 */
[----:B0-----:R-:W-:-:S05]  /*a090*/  @!P1 LEA R5, P2, R11, R4, 0x1 ;  /* 0x000000040b059211 */ /* 0x001fca00078408ff */
[----:B------:R-:W-:Y:S02]  /*a0a0*/  @!P1 IMAD.X R4, RZ, RZ, R6, P2 ;  /* 0x000000ffff049224 */ /* 0x000fe400010e0606 */
[----:B------:R-:W-:Y:S03]  /*a0b0*/  SHFL.IDX PT, R6, R2, 0x3, 0x181f ;  /* 0x00781f0002067f89 */ /* 0x000fe600000e0000 */
[----:B------:R-:W-:-:S04]  /*a0c0*/  @!P1 LOP3.LUT R5, R5, R4, RZ, 0x3c, !PT ;  /* 0x0000000405059212 */ /* 0x000fc800078e3cff */
[----:B------:R-:W-:-:S04]  /*a0d0*/  @!P1 LOP3.LUT R4, R5, R4, RZ, 0x3c, !PT ;  /* 0x0000000405049212 */ /* 0x000fc800078e3cff */
[----:B------:R-:W-:-:S05]  /*a0e0*/  @!P1 LOP3.LUT R5, R5, R4, RZ, 0x3c, !PT ;  /* 0x0000000405059212 */ /* 0x000fca00078e3cff */
[----:B------:R0:W-:Y:S01]  /*a0f0*/  @!P1 LDGSTS.E.BYPASS.LTC128B.128 [R10+0x19400], desc[UR46][R4.64], !P0 ;  /* 0x19400000040a9fae */ /* 0x0001e2000c101d6e */
[----:B------:R-:W-:Y:S01]  /*a100*/  ISETP.GE.AND P1, PT, R7, R3, PT ;  /* 0x000000030700720c */ /* 0x000fe20003f26270 */
[----:B------:R-:W-:-:S05]  /*a110*/  VIADD R7, R12, 0x40 ;  /* 0x000000400c077836 */ /* 0x000fca0000000000 */
        /* <DEDUP_REMOVED lines=41> */
.L_x_9572:
[----:B------:R-:W3:Y:S01]  /*a3b0*/  LDL R5, [R1+0x10] ;  /* 0x0000100001057983 */ /* 0x000ee20000100800 */
[----:B0-----:R-:W0:Y:S02]  /*a3c0*/  S2R R2, SR_TID.X ;  /* 0x0000000000027919 */ /* 0x001e240000002100 */
[----:B0-----:R-:W-:-:S05]  /*a3d0*/  IMAD.SHL.U32 R2, R2, 0x8, RZ ;  /* 0x0000000802027824 */ /* 0x001fca00078e00ff */
[----:B------:R-:W-:Y:S01]  /*a3e0*/  LOP3.LUT R2, R2, 0x38, RZ, 0xc0, !PT ;  /* 0x0000003802027812 */ /* 0x000fe200078ec0ff */
[----:B---3--:R-:W-:-:S05]  /*a3f0*/  VIADD R5, R5, 0x70 ;  /* 0x0000007005057836 */ /* 0x008fca0000000000 */
[----:B------:R-:W-:Y:S01]  /*a400*/  ISETP.GE.AND P1, PT, R5, R3, PT ;  /* 0x000000030500720c */ /* 0x000fe20003f26270 */
[----:B------:R0:W-:-:S12]  /*a410*/  STL [R1+0x50], R5 ;  /* 0x0000500501007387 */ /* 0x0001d80000100800 */
[----:B------:R-:W-:-:S05]  /*a420*/  @!P1 LEA R2, P2, R2, R0, 0x1 ;  /* 0x0000000002029211 */ /* 0x000fca00078408ff */
        /* <DEDUP_REMOVED lines=13> */
[----:B-1----:R-:W-:Y:S01]  /*a500*/  IMAD.WIDE.U32 R2, R17, UR6, RZ ;  /* 0x0000000611027c25 */ /* 0x002fe2000f8e00ff */
        /* <DEDUP_REMOVED lines=23> */
.L_x_9466:
[----:B0-----:R-:W2:Y:S01]  /*a680*/  LDL.LU R5, [R1+0x54] ;  /* 0x0000540001057983 */ /* 0x001ea20000300800 */
[----:B------:R-:W0:Y:S01]  /*a690*/  LDC R6, c[0x0][0x448] ;  /* 0x00011200ff067b82 */ /* 0x000e220000000800 */
[----:B------:R-:W-:Y:S01]  /*a6a0*/  ULDC.64 UR4, c[0x0][0x3e0] ;  /* 0x0000f80000047ab9 */ /* 0x000fe20000000a00 */
[----:B------:R-:W-:Y:S01]  /*a6b0*/  ULDC.64 UR6, c[0x0][0x390] ;  /* 0x0000e40000067ab9 */ /* 0x000fe20000000a00 */
[----:B------:R-:W2:Y:S04]  /*a6c0*/  LDL.LU.64 R2, [R1+0x40] ;  /* 0x0000400001027983 */ /* 0x000ea80000300a00 */
[----:B------:R-:W3:Y:S04]  /*a6d0*/  LDL.LU R0, [R1+0x48] ;  /* 0x0000480001007983 */ /* 0x000ee80000300800 */
[----:B------:R-:W4:Y:S04]  /*a6e0*/  LDL.LU R4, [R1+0x14] ;  /* 0x0000140001047983 */ /* 0x000f280000300800 */
[----:B------:R-:W5:Y:S01]  /*a6f0*/  LDL.LU R7, [R1+0x18] ;  /* 0x0000180001077983 */ /* 0x000f620000300800 */
[----:B------:R-:W1:Y:S01]  /*a700*/  S2R R8, SR_TID.X ;  /* 0x0000000000087919 */ /* 0x000e620000002100 */
[----:B0-----:R-:W-:Y:S01]  /*a710*/  ISETP.NE.AND P0, PT, R6, 0x1, PT ;  /* 0x000000010600780c */ /* 0x001fe20003f05270 */
[----:B-1----:R-:W-:-:S05]  /*a720*/  IMAD.SHL.U32 R8, R8, 0x8, RZ ;  /* 0x0000000808087824 */ /* 0x002fca00078e00ff */
[----:B------:R-:W-:Y:S01]  /*a730*/  LOP3.LUT R8, R8, 0x38, RZ, 0xc0, !PT ;  /* 0x0000003808087812 */ /* 0x000fe200078ec0ff */
[----:B--2---:R-:W-:-:S06]  /*a740*/  IMAD.MOV.U32 R3, RZ, RZ, R5 ;  /* 0x000000ffff037224 */ /* 0x004fcc00078e0005 */
        /* <DEDUP_REMOVED lines=14> */
[----:B------:R-:W0:Y:S01]  /*a830*/  S2R R7, SR_TID.X ;  /* 0x0000000000077919 */ /* 0x000e220000002100 */
[----:B------:R-:W-:-:S04]  /*a840*/  IMAD R5, R5, UR4, RZ ;  /* 0x0000000405057c24 */ /* 0x000fc8000f8e02ff */
[----:B------:R-:W-:Y:S01]  /*a850*/  IMAD R4, R4, UR5, R5 ;  /* 0x0000000504047c24 */ /* 0x000fe2000f8e0205 */
[----:B------:R-:W-:-:S03]  /*a860*/  ULDC.64 UR4, c[0x0][0x3c8] ;  /* 0x0000f20000047ab9 */ /* 0x000fc60000000a00 */
[----:B------:R-:W-:Y:S01]  /*a870*/  IMAD.IADD R3, R3, 0x1, R4 ;  /* 0x0000000103037824 */ /* 0x000fe200078e0204 */
[----:B------:R-:W-:Y:S01]  /*a880*/  SHF.R.S32.HI R4, RZ, 0x1f, R0 ;  /* 0x0000001fff047819 */ /* 0x000fe20000011400 */
[----:B------:R-:W-:-:S04]  /*a890*/  IMAD.WIDE.U32 R2, R0, UR4, R2 ;  /* 0x0000000400027c25 */ /* 0x000fc8000f8e0002 */
[----:B------:R-:W-:Y:S01]  /*a8a0*/  IMAD R4, R4, UR4, RZ ;  /* 0x0000000404047c24 */ /* 0x000fe2000f8e02ff */
[----:B------:R-:W-:Y:S01]  /*a8b0*/  ULDC UR4, c[0x0][0x3b8] ;  /* 0x0000ee0000047ab9 */ /* 0x000fe20000000800 */
[----:B------:R-:W-:Y:S02]  /*a8c0*/  LEA R5, P4, R2, UR6, 0x1 ;  /* 0x0000000602057c11 */ /* 0x000fe4000f8808ff */
[----:B------:R-:W-:Y:S01]  /*a8d0*/  IMAD R0, R0, UR5, R4 ;  /* 0x0000000500007c24 */ /* 0x000fe2000f8e0204 */
[----:B------:R-:W-:-:S03]  /*a8e0*/  ISETP.GE.AND P0, PT, R8, UR4, PT ;  /* 0x0000000408007c0c */ /* 0x000fc6000bf06270 */
[----:B------:R-:W-:-:S05]  /*a8f0*/  IMAD.IADD R0, R3, 0x1, R0 ;  /* 0x0000000103007824 */ /* 0x000fca00078e0200 */
[----:B------:R-:W-:Y:S01]  /*a900*/  LEA.HI.X R4, R2, UR7, R0, 0x1, P4 ;  /* 0x0000000702047c11 */ /* 0x000fe2000a0f0c00 */
[----:B0-----:R-:W-:-:S05]  /*a910*/  IMAD.SHL.U32 R7, R7, 0x8, RZ ;  /* 0x0000000807077824 */ /* 0x001fca00078e00ff */
[----:B------:R-:W-:-:S04]  /*a920*/  LOP3.LUT R7, R7, 0x38, RZ, 0xc0, !PT ;  /* 0x0000003807077812 */ /* 0x000fc800078ec0ff */
[C---:B------:R-:W-:Y:S02]  /*a930*/  LOP3.LUT R10, R7.reuse, 0x40, RZ, 0xfc, !PT ;  /* 0x00000040070a7812 */ /* 0x040fe400078efcff */
[C---:B------:R-:W-:Y:S02]  /*a940*/  LOP3.LUT R9, R7.reuse, 0x80, RZ, 0xfc, !PT ;  /* 0x0000008007097812 */ /* 0x040fe400078efcff */
[----:B------:R-:W-:Y:S02]  /*a950*/  LOP3.LUT R7, R7, 0xc0, RZ, 0xfc, !PT ;  /* 0x000000c007077812 */ /* 0x000fe400078efcff */
[----:B------:R-:W-:Y:S02]  /*a960*/  ISETP.GE.AND P1, PT, R10, UR4, PT ;  /* 0x000000040a007c0c */ /* 0x000fe4000bf26270 */
[----:B------:R-:W-:Y:S02]  /*a970*/  ISETP.GE.AND P2, PT, R9, UR4, PT ;  /* 0x0000000409007c0c */ /* 0x000fe4000bf46270 */
[----:B------:R-:W-:Y:S01]  /*a980*/  ISETP.GE.AND P3, PT, R7, UR4, PT ;  /* 0x0000000407007c0c */ /* 0x000fe2000bf66270 */
[----:B------:R-:W-:-:S03]  /*a990*/  UMOV UR4, 0xffffffff ;  /* 0xffffffff00047882 */ /* 0x000fc60000000000 */
[----:B------:R-:W-:Y:S09]  /*a9a0*/  BRA.DIV UR4, `(.L_x_9467) ;  /* 0x0000003e04a07947 */ /* 0x000ff2000b800000 */
[----:B------:R-:W2:Y:S01]  /*a9b0*/  LDL.LU R3, [R1+0x10] ;  /* 0x0000100001037983 */ /* 0x000ea20000300800 */
[----:B------:R-:W-:-:S03]  /*a9c0*/  ULDC UR4, c[0x0][0x288] ;  /* 0x0000a20000047ab9 */ /* 0x000fc60000000800 */
[----:B------:R-:W3:Y:S04]  /*a9d0*/  LDL.LU R9, [R1+0x28] ;  /* 0x0000280001097983 */ /* 0x000ee80000300800 */
[----:B------:R-:W4:Y:S04]  /*a9e0*/  LDL.LU R10, [R1+0x2c] ;  /* 0x00002c00010a7983 */ /* 0x000f280000300800 */
[----:B------:R-:W5:Y:S01]  /*a9f0*/  LDL R7, [R1+0x4] ;  /* 0x0000040001077983 */ /* 0x000f620000100800 */
[----:B------:R-:W-:-:S03]  /*aa00*/  IMAD R0, R6, UR4, RZ ;  /* 0x0000000406007c24 */ /* 0x000fc6000f8e02ff */
[----:B------:R-:W-:Y:S04]  /*aa10*/  SHFL.IDX PT, R2, R4, RZ, 0x181f ;  /* 0x00181fff04027589 */ /* 0x000fe800000e0000 */
[----:B------:R-:W-:Y:S01]  /*aa20*/  SHFL.IDX PT, R6, R4, 0x1, 0x181f ;  /* 0x00381f0004067f89 */ /* 0x000fe200000e0000 */
[-C--:B--2---:R-:W-:Y:S02]  /*aa30*/  ISETP.GE.AND P5, PT, R3, R0.reuse, PT ;  /* 0x000000000300720c */ /* 0x084fe40003fa6270 */
[----:B---3--:R-:W-:Y:S02]  /*aa40*/  ISETP.GE.AND P4, PT, R9, R0, PT ;  /* 0x000000000900720c */ /* 0x008fe40003f86270 */
[----:B------:R-:W2:Y:S04]  /*aa50*/  LDL.LU R9, [R1+0x30] ;  /* 0x0000300001097983 */ /* 0x000ea80000300800 */
[----:B------:R-:W0:Y:S04]  /*aa60*/  SHFL.IDX PT, R3, R5, RZ, 0x181f ;  /* 0x00181fff05037589 */ /* 0x000e2800000e0000 */
[----:B------:R-:W3:Y:S01]  /*aa70*/  LDL.LU R11, [R1+0x34] ;  /* 0x00003400010b7983 */ /* 0x000ee20000300800 */
[----:B0-----:R-:W-:-:S05]  /*aa80*/  @!P5 LEA R3, P6, R8, R3, 0x1 ;  /* 0x000000030803d211 */ /* 0x001fca00078c08ff */
[----:B------:R-:W-:-:S05]  /*aa90*/  @!P5 IMAD.X R2, RZ, RZ, R2, P6 ;  /* 0x000000ffff02d224 */ /* 0x000fca00030e0602 */
[----:B------:R-:W-:-:S04]  /*aaa0*/  @!P5 LOP3.LUT R3, R3, R2, RZ, 0x3c, !PT ;  /* 0x000000020303d212 */ /* 0x000fc800078e3cff */
[----:B------:R-:W-:-:S04]  /*aab0*/  @!P5 LOP3.LUT R2, R3, R2, RZ, 0x3c, !PT ;  /* 0x000000020302d212 */ /* 0x000fc800078e3cff */
[----:B------:R-:W-:-:S05]  /*aac0*/  @!P5 LOP3.LUT R3, R3, R2, RZ, 0x3c, !PT ;  /* 0x000000020303d212 */ /* 0x000fca00078e3cff */
[----:B-----5:R-:W-:Y:S04]  /*aad0*/  @!P5 LDGSTS.E.BYPASS.LTC128B.128 [R7+0x22400], desc[UR46][R2.64], !P0 ;  /* 0x224000000207dfae */ /* 0x020fe8000c101d6e */
[----:B------:R-:W-:Y:S04]  /*aae0*/  @!P5 LDGSTS.E.BYPASS.LTC128B.128 [R7+0x26400], desc[UR46][R2.64+0x80], !P1 ;  /* 0x264000800207dfae */ /* 0x000fe8000c901d6e */
[----:B------:R-:W-:Y:S04]  /*aaf0*/  @!P5 LDGSTS.E.BYPASS.LTC128B.128 [R7+0x2a400], desc[UR46][R2.64+0x100], !P2 ;  /* 0x2a4001000207dfae */ /* 0x000fe8000d101d6e */
[----:B------:R0:W-:Y:S04]  /*ab00*/  @!P5 LDGSTS.E.BYPASS.LTC128B.128 [R7+0x2e400], desc[UR46][R2.64+0x180], !P3 ;  /* 0x2e4001800207dfae */ /* 0x0001e8000d901d6e */
[----:B0-----:R-:W0:Y:S02]  /*ab10*/  SHFL.IDX PT, R2, R5, 0x1, 0x181f ;  /* 0x00381f0005027f89 */ /* 0x001e2400000e0000 */
[----:B0-----:R-:W-:-:S05]  /*ab20*/  @!P4 LEA R2, P6, R8, R2, 0x1 ;  /* 0x000000020802c211 */ /* 0x001fca00078c08ff */
[----:B------:R-:W-:-:S05]  /*ab30*/  @!P4 IMAD.X R3, RZ, RZ, R6, P6 ;  /* 0x000000ffff03c224 */ /* 0x000fca00030e0606 */
[----:B------:R-:W-:Y:S04]  /*ab40*/  @!P4 LDGSTS.E.BYPASS.LTC128B.128 [R7+0x22c00], desc[UR46][R2.64], !P0 ;  /* 0x22c000000207cfae */ /* 0x000fe8000c101d6e */
[----:B------:R-:W-:Y:S04]  /*ab50*/  @!P4 LDGSTS.E.BYPASS.LTC128B.128 [R7+0x26c00], desc[UR46][R2.64+0x80], !P1 ;  /* 0x26c000800207cfae */ /* 0x000fe8000c901d6e */
[----:B------:R-:W-:Y:S04]  /*ab60*/  @!P4 LDGSTS.E.BYPASS.LTC128B.128 [R7+0x2ac00], desc[UR46][R2.64+0x100], !P2 ;  /* 0x2ac001000207cfae */ /* 0x000fe8000d101d6e */
[----:B------:R0:W-:Y:S01]  /*ab70*/  @!P4 LDGSTS.E.BYPASS.LTC128B.128 [R7+0x2ec00], desc[UR46][R2.64+0x180], !P3 ;  /* 0x2ec001800207cfae */ /* 0x0001e2000d901d6e */
[----:B----4-:R-:W-:-:S03]  /*ab80*/  ISETP.GE.AND P4, PT, R10, R0, PT ;  /* 0x000000000a00720c */ /* 0x010fc60003f86270 */
[----:B------:R-:W4:Y:S04]  /*ab90*/  LDL.LU R10, [R1+0x38] ;  /* 0x00003800010a7983 */ /* 0x000f280000300800 */
[----:B------:R-:W-:Y:S04]  /*aba0*/  SHFL.IDX PT, R6, R4, 0x2, 0x181f ;  /* 0x00581f0004067f89 */ /* 0x000fe800000e0000 */
[----:B0-----:R-:W0:Y:S02]  /*abb0*/  SHFL.IDX PT, R2, R5, 0x2, 0x181f ;  /* 0x00581f0005027f89 */ /* 0x001e2400000e0000 */
[----:B0-----:R-:W-:-:S05]  /*abc0*/  @!P4 LEA R2, P6, R8, R2, 0x1 ;  /* 0x000000020802c211 */ /* 0x001fca00078c08ff */
[----:B------:R-:W-:-:S05]  /*abd0*/  @!P4 IMAD.X R3, RZ, RZ, R6, P6 ;  /* 0x000000ffff03c224 */ /* 0x000fca00030e0606 */
[----:B------:R-:W-:Y:S04]  /*abe0*/  @!P4 LDGSTS.E.BYPASS.LTC128B.128 [R7+0x23400], desc[UR46][R2.64], !P0 ;  /* 0x234000000207cfae */ /* 0x000fe8000c101d6e */
[----:B------:R-:W-:Y:S04]  /*abf0*/  @!P4 LDGSTS.E.BYPASS.LTC128B.128 [R7+0x27400], desc[UR46][R2.64+0x80], !P1 ;  /* 0x274000800207cfae */ /* 0x000fe8000c901d6e */
[----:B------:R-:W-:Y:S04]  /*ac00*/  @!P4 LDGSTS.E.BYPASS.LTC128B.128 [R7+0x2b400], desc[UR46][R2.64+0x100], !P2 ;  /* 0x2b4001000207cfae */ /* 0x000fe8000d101d6e */
[----:B------:R0:W-:Y:S01]  /*ac10*/  @!P4 LDGSTS.E.BYPASS.LTC128B.128 [R7+0x2f400], desc[UR46][R2.64+0x180], !P3 ;  /* 0x2f4001800207cfae */ /* 0x0001e2000d901d6e */
[----:B--2---:R-:W-:-:S03]  /*ac20*/  ISETP.GE.AND P4, PT, R9, R0, PT ;  /* 0x000000000900720c */ /* 0x004fc60003f86270 */
[----:B------:R-:W2:Y:S04]  /*ac30*/  LDL.LU R9, [R1+0x3c] ;  /* 0x00003c0001097983 */ /* 0x000ea80000300800 */
[----:B0-----:R-:W0:Y:S04]  /*ac40*/  SHFL.IDX PT, R2, R5, 0x3, 0x181f ;  /* 0x00781f0005027f89 */ /* 0x001e2800000e0000 */
[----:B------:R-:W1:Y:S02]  /*ac50*/  SHFL.IDX PT, R6, R4, 0x3, 0x181f ;  /* 0x00781f0004067f89 */ /* 0x000e6400000e0000 */
[----:B0-----:R-:W-:-:S05]  /*ac60*/  @!P4 LEA R2, P6, R8, R2, 0x1 ;  /* 0x000000020802c211 */ /* 0x001fca00078c08ff */
[----:B-1----:R-:W-:Y:S02]  /*ac70*/  @!P4 IMAD.X R3, RZ, RZ, R6, P6 ;  /* 0x000000ffff03c224 */ /* 0x002fe400030e0606 */
[----:B------:R-:W-:Y:S04]  /*ac80*/  SHFL.IDX PT, R6, R4, 0x4, 0x181f ;  /* 0x00981f0004067f89 */ /* 0x000fe800000e0000 */
[----:B------:R-:W-:Y:S04]  /*ac90*/  @!P4 LDGSTS.E.BYPASS.LTC128B.128 [R7+0x23c00], desc[UR46][R2.64], !P0 ;  /* 0x23c000000207cfae */ /* 0x000fe8000c101d6e */
[----:B------:R-:W-:Y:S04]  /*aca0*/  @!P4 LDGSTS.E.BYPASS.LTC128B.128 [R7+0x27c00], desc[UR46][R2.64+0x80], !P1 ;  /* 0x27c000800207cfae */ /* 0x000fe8000c901d6e */
[----:B------:R-:W-:Y:S04]  /*acb0*/  @!P4 LDGSTS.E.BYPASS.LTC128B.128 [R7+0x2bc00], desc[UR46][R2.64+0x100], !P2 ;  /* 0x2bc001000207cfae */ /* 0x000fe8000d101d6e */
[----:B------:R0:W-:Y:S01]  /*acc0*/  @!P4 LDGSTS.E.BYPASS.LTC128B.128 [R7+0x2fc00], desc[UR46][R2.64+0x180], !P3 ;  /* 0x2fc001800207cfae */ /* 0x0001e2000d901d6e */
[----:B---3--:R-:W-:-:S03]  /*acd0*/  ISETP.GE.AND P4, PT, R11, R0, PT ;  /* 0x000000000b00720c */ /* 0x008fc60003f86270 */
[----:B0-----:R-:W0:Y:S10]  /*ace0*/  SHFL.IDX PT, R2, R5, 0x4, 0x181f ;  /* 0x00981f0005027f89 */ /* 0x001e3400000e0000 */
[----:B0-----:R-:W-:-:S05]  /*acf0*/  @!P4 LEA R2, P6, R8, R2, 0x1 ;  /* 0x000000020802c211 */ /* 0x001fca00078c08ff */
[----:B------:R-:W-:Y:S02]  /*ad00*/  @!P4 IMAD.X R3, RZ, RZ, R6, P6 ;  /* 0x000000ffff03c224 */ /* 0x000fe400030e0606 */
[----:B------:R-:W-:Y:S04]  /*ad10*/  SHFL.IDX PT, R6, R4, 0x5, 0x181f ;  /* 0x00b81f0004067f89 */ /* 0x000fe800000e0000 */
[----:B------:R-:W-:Y:S04]  /*ad20*/  @!P4 LDGSTS.E.BYPASS.LTC128B.128 [R7+0x24400], desc[UR46][R2.64], !P0 ;  /* 0x244000000207cfae */ /* 0x000fe8000c101d6e */
[----:B------:R-:W-:Y:S04]  /*ad30*/  @!P4 LDGSTS.E.BYPASS.LTC128B.128 [R7+0x28400], desc[UR46][R2.64+0x80], !P1 ;  /* 0x284000800207cfae */ /* 0x000fe8000c901d6e */
[----:B------:R-:W-:Y:S04]  /*ad40*/  @!P4 LDGSTS.E.BYPASS.LTC128B.128 [R7+0x2c400], desc[UR46][R2.64+0x100], !P2 ;  /* 0x2c4001000207cfae */ /* 0x000fe8000d101d6e */
[----:B------:R0:W-:Y:S04]  /*ad50*/  @!P4 LDGSTS.E.BYPASS.LTC128B.128 [R7+0x30400], desc[UR46][R2.64+0x180], !P3 ;  /* 0x304001800207cfae */ /* 0x0001e8000d901d6e */
[----:B0-----:R-:W0:Y:S01]  /*ad60*/  SHFL.IDX PT, R2, R5, 0x5, 0x181f ;  /* 0x00b81f0005027f89 */ /* 0x001e2200000e0000 */
[----:B----4-:R-:W-:-:S13]  /*ad70*/  ISETP.GE.AND P4, PT, R10, R0, PT ;  /* 0x000000000a00720c */ /* 0x010fda0003f86270 */
        /* <DEDUP_REMOVED lines=8> */
[----:B--2---:R-:W-:-:S13]  /*ae00*/  ISETP.GE.AND P4, PT, R9, R0, PT ;  /* 0x000000000900720c */ /* 0x004fda0003f86270 */
[----:B0-----:R-:W-:-:S05]  /*ae10*/  @!P4 LEA R2, P6, R8, R2, 0x1 ;  /* 0x000000020802c211 */ /* 0x001fca00078c08ff */
[----:B------:R-:W-:Y:S02]  /*ae20*/  @!P4 IMAD.X R3, RZ, RZ, R6, P6 ;  /* 0x000000ffff03c224 */ /* 0x000fe400030e0606 */
[----:B------:R0:W1:Y:S04]  /*ae30*/  SHFL.IDX PT, R6, R4, 0x7, 0x181f ;  /* 0x00f81f0004067f89 */ /* 0x00006800000e0000 */
[----:B------:R-:W-:Y:S04]  /*ae40*/  @!P4 LDGSTS.E.BYPASS.LTC128B.128 [R7+0x25400], desc[UR46][R2.64], !P0 ;  /* 0x254000000207cfae */ /* 0x000fe8000c101d6e */
[----:B------:R-:W-:Y:S04]  /*ae50*/  @!P4 LDGSTS.E.BYPASS.LTC128B.128 [R7+0x29400], desc[UR46][R2.64+0x80], !P1 ;  /* 0x294000800207cfae */ /* 0x000fe8000c901d6e */
[----:B------:R-:W-:Y:S04]  /*ae60*/  @!P4 LDGSTS.E.BYPASS.LTC128B.128 [R7+0x2d400], desc[UR46][R2.64+0x100], !P2 ;  /* 0x2d4001000207cfae */ /* 0x000fe8000d101d6e */
[----:B------:R2:W-:Y:S04]  /*ae70*/  @!P4 LDGSTS.E.BYPASS.LTC128B.128 [R7+0x31400], desc[UR46][R2.64+0x180], !P3 ;  /* 0x314001800207cfae */ /* 0x0005e8000d901d6e */
[----:B-12---:R0:W2:Y:S02]  /*ae80*/  SHFL.IDX PT, R2, R5, 0x7, 0x181f ;  /* 0x00f81f0005027f89 */ /* 0x0060a400000e0000 */
.L_x_9590:
[----:B------:R-:W3:Y:S01]  /*ae90*/  LDL.LU R7, [R1+0x50] ;  /* 0x0000500001077983 */ /* 0x000ee20000300800 */
[----:B------:R-:W-:Y:S01]  /*aea0*/  BSSY B0, `(.L_x_9468) ;  /* 0x000000d000007945 */ /* 0x000fe20003800000 */
[----:B---3--:R-:W-:-:S13]  /*aeb0*/  ISETP.GE.AND P4, PT, R7, R0, PT ;  /* 0x000000000700720c */ /* 0x008fda0003f86270 */
[----:B------:R-:W-:Y:S05]  /*aec0*/  @P4 BRA `(.L_x_9469) ;  /* 0x0000000000284947 */ /* 0x000fea0003800000 */
[----:B------:R-:W3:Y:S01]  /*aed0*/  LDL R7, [R1+0x4] ;  /* 0x0000040001077983 */ /* 0x000ee20000100800 */
[----:B--2---:R-:W-:-:S05]  /*aee0*/  LEA R2, P4, R8, R2, 0x1 ;  /* 0x0000000208027211 */ /* 0x004fca00078808ff */
[----:B------:R-:W-:-:S05]  /*aef0*/  IMAD.X R3, RZ, RZ, R6, P4 ;  /* 0x000000ffff037224 */ /* 0x000fca00020e0606 */
[----:B------:R-:W-:Y:S01]  /*af00*/  @!PT LDS RZ, [RZ] ;  /* 0x00000000fffff984 */ /* 0x000fe20000000800 */
[----:B------:R-:W-:Y:S01]  /*af10*/  @!PT LDS RZ, [RZ] ;  /* 0x00000000fffff984 */ /* 0x000fe20000000800 */
[----:B------:R-:W-:Y:S01]  /*af20*/  @!PT LDS RZ, [RZ] ;  /* 0x00000000fffff984 */ /* 0x000fe20000000800 */
[----:B---3--:R1:W-:Y:S04]  /*af30*/  LDGSTS.E.BYPASS.LTC128B.128 [R7+0x25c00], desc[UR46][R2.64], !P0 ;  /* 0x25c0000002077fae */ /* 0x0083e8000c101d6e */
[----:B------:R1:W-:Y:S04]  /*af40*/  LDGSTS.E.BYPASS.LTC128B.128 [R7+0x29c00], desc[UR46][R2.64+0x80], !P1 ;  /* 0x29c0008002077fae */ /* 0x0003e8000c901d6e */
[----:B------:R1:W-:Y:S04]  /*af50*/  LDGSTS.E.BYPASS.LTC128B.128 [R7+0x2dc00], desc[UR46][R2.64+0x100], !P2 ;  /* 0x2dc0010002077fae */ /* 0x0003e8000d101d6e */
[----:B------:R1:W-:Y:S02]  /*af60*/  LDGSTS.E.BYPASS.LTC128B.128 [R7+0x31c00], desc[UR46][R2.64+0x180], !P3 ;  /* 0x31c0018002077fae */ /* 0x0003e4000d901d6e */
.L_x_9469:
[----:B------:R-:W-:Y:S05]  /*af70*/  BSYNC B0 ;  /* 0x0000000000007941 */ /* 0x000fea0003800000 */
.L_x_9468:
[----:B-12---:R-:W2:Y:S01]  /*af80*/  LDL R2, [R1+0x5c] ;  /* 0x00005c0001027983 */ /* 0x006ea20000100800 */
        /* <DEDUP_REMOVED lines=9> */
[----:B-1----:R-:W-:Y:S05]  /*b020*/  @!P0 BRA `(.L_x_9471) ;  /* 0x00000044005c8947 */ /* 0x002fea0003800000 */
.L_x_9591:
[----:B------:R-:W-:Y:S05]  /*b030*/  BSYNC B0 ;  /* 0x0000000000007941 */ /* 0x000fea0003800000 */
.L_x_9470:
[----:B------:R-:W-:Y:S01]  /*b040*/  LOP3.LUT P0, RZ, R18, 0x2, RZ, 0xc0, !PT ;  /* 0x0000000212ff7812 */ /* 0x000fe2000780c0ff */
[----:B------:R-:W-:-:S12]  /*b050*/  BSSY B0, `(.L_x_9472) ;  /* 0x0000059000007945 */ /* 0x000fd80003800000 */
[----:B------:R-:W-:Y:S05]  /*b060*/  @!P0 BRA `(.L_x_9473) ;  /* 0x00000004005c8947 */ /* 0x000fea0003800000 */
[----:B0-----:R-:W2:Y:S01]  /*b070*/  LDL R4, [R1+0x8] ;  /* 0x0000080001047983 */ /* 0x001ea20000100800 */
[----:B------:R-:W-:Y:S01]  /*b080*/  LEA R2, R19, UR37, 0x3 ;  /* 0x0000002513027c11 */ /* 0x000fe2000f8e18ff */
[----:B------:R-:W-:Y:S01]  /*b090*/  BSSY B1, `(.L_x_9474) ;  /* 0x0000007000017945 */ /* 0x000fe20003800000 */
[----:B-1----:R-:W0:Y:S02]  /*b0a0*/  S2R R3, SR_TID.X ;  /* 0x0000000000037919 */ /* 0x002e240000002100 */
[----:B0-----:R-:W-:-:S04]  /*b0b0*/  LOP3.LUT R3, R3, 0x7f, RZ, 0xc0, !PT ;  /* 0x0000007f03037812 */ /* 0x001fc800078ec0ff */
[----:B------:R-:W-:Y:S02]  /*b0c0*/  ISETP.NE.AND P1, PT, R3, RZ, PT ;  /* 0x000000ff0300720c */ /* 0x000fe40003f25270 */
[----:B--2---:R-:W-:-:S04]  /*b0d0*/  SHF.L.U32 R0, R4, 0x1f, RZ ;  /* 0x0000001f04007819 */ /* 0x004fc800000006ff */
[----:B------:R-:W0:Y:S02]  /*b0e0*/  SYNCS.PHASECHK.TRANS64.TRYWAIT P0, [R2+URZ+0x32460], R0 ;  /* 0x03246000020075a7 */ /* 0x000e24000800017f */
[----:B0-----:R-:W-:Y:S05]  /*b0f0*/  @!P0 BRA `(.L_x_9475) ;  /* 0x0000004400408947 */ /* 0x001fea0003800000 */
.L_x_9592:
[----:B------:R-:W-:Y:S05]  /*b100*/  BSYNC B1 ;  /* 0x0000000000017941 */ /* 0x000fea0003800000 */
.L_x_9474:
        /* <DEDUP_REMOVED lines=9> */
.L_x_9477:
[----:B------:R-:W-:Y:S05]  /*b1a0*/  BSYNC B1 ;  /* 0x0000000000017941 */ /* 0x000fea0003800000 */
.L_x_9476:
        /* <DEDUP_REMOVED lines=12> */
.L_x_9478:
        /* <DEDUP_REMOVED lines=15> */
.L_x_9479:
        /* <DEDUP_REMOVED lines=15> */
.L_x_9480:
        /* <DEDUP_REMOVED lines=15> */
.L_x_9481:
        /* <DEDUP_REMOVED lines=10> */
.L_x_9473:
[----:B------:R-:W-:Y:S05]  /*b5e0*/  BSYNC B0 ;  /* 0x0000000000007941 */ /* 0x000fea0003800000 */
.L_x_9472:
[----:B0-----:R-:W2:Y:S04]  /*b5f0*/  LDL.LU R4, [R1+0x58] ;  /* 0x0000580001047983 */ /* 0x001ea80000300800 */
[----:B------:R-:W3:Y:S01]  /*b600*/  LDL.LU R7, [R1+0x8] ;  /* 0x0000080001077983 */ /* 0x000ee20000300800 */
[----:B------:R-:W-:-:S05]  /*b610*/  VIADD R19, R19, 0x1 ;  /* 0x0000000113137836 */ /* 0x000fca0000000000 */
[----:B------:R-:W-:-:S04]  /*b620*/  ISETP.NE.AND P0, PT, R19, 0x2, PT ;  /* 0x000000021300780c */ /* 0x000fc80003f05270 */
[----:B-1----:R-:W-:Y:S02]  /*b630*/  SEL R0, RZ, 0x1, P0 ;  /* 0x00000001ff007807 */ /* 0x002fe40000000000 */
[----:B------:R-:W-:Y:S02]  /*b640*/  SEL R19, R19, RZ, P0 ;  /* 0x000000ff13137207 */ /* 0x000fe40000000000 */
[----:B--2---:R-:W-:Y:S02]  /*b650*/  ISETP.GE.AND P1, PT, R4, 0x61, PT ;  /* 0x000000610400780c */ /* 0x004fe40003f26270 */
[----:B---3--:R-:W-:-:S05]  /*b660*/  LOP3.LUT R7, R7, R0, RZ, 0x3c, !PT ;  /* 0x0000000007077212 */ /* 0x008fca00078e3cff */
[----:B------:R0:W-:Y:S06]  /*b670*/  STL [R1+0x8], R7 ;  /* 0x0000080701007387 */ /* 0x0001ec0000100800 */
        /* <DEDUP_REMOVED lines=35> */
.L_x_9486:
        /* <DEDUP_REMOVED lines=8> */
.L_x_9593:
[----:B------:R-:W-:Y:S05]  /*b930*/  BSYNC B1 ;  /* 0x0000000000017941 */ /* 0x000fea0003800000 */
.L_x_9487:
        /* <DEDUP_REMOVED lines=9> */
.L_x_9490:
[----:B------:R-:W-:Y:S05]  /*b9d0*/  BSYNC B1 ;  /* 0x0000000000017941 */ /* 0x000fea0003800000 */
.L_x_9489:
        /* <DEDUP_REMOVED lines=12> */
.L_x_9491:
        /* <DEDUP_REMOVED lines=13> */
.L_x_9594:
[----:B------:R-:W-:Y:S05]  /*bb70*/  BSYNC B1 ;  /* 0x0000000000017941 */ /* 0x000fea0003800000 */
.L_x_9492:
        /* <DEDUP_REMOVED lines=11> */
.L_x_9495:
[----:B------:R-:W-:Y:S05]  /*bc30*/  BSYNC B1 ;  /* 0x0000000000017941 */ /* 0x000fea0003800000 */
.L_x_9494:
        /* <DEDUP_REMOVED lines=9> */
.L_x_9496:
        /* <DEDUP_REMOVED lines=15> */
.L_x_9497:
        /* <DEDUP_REMOVED lines=15> */
.L_x_9498:
        /* <DEDUP_REMOVED lines=15> */
.L_x_9499:
        /* <DEDUP_REMOVED lines=10> */
.L_x_9485:
[----:B------:R-:W-:Y:S05]  /*c040*/  BSYNC B0 ;  /* 0x0000000000007941 */ /* 0x000fea0003800000 */
.L_x_9484:
        /* <DEDUP_REMOVED lines=9> */
.L_x_9483:
[----:B------:R-:W2:Y:S01]  /*c0e0*/  LDL.LU R2, [R1+0x1c] ;  /* 0x00001c0001027983 */ /* 0x000ea20000300800 */
[----:B------:R-:W-:Y:S01]  /*c0f0*/  IMAD.MOV R6, RZ, RZ, -R6 ;  /* 0x000000ffff067224 */ /* 0x000fe200078e0a06 */
[----:B------:R-:W-:Y:S04]  /*c100*/  BSSY B0, `(.L_x_9482) ;  /* 0x000013b000007945 */ /* 0x000fe80003800000 */
[----:B--2---:R-:W-:-:S13]  /*c110*/  ISETP.NE.AND P0, PT, R2, R6, PT ;  /* 0x000000060200720c */ /* 0x004fda0003f05270 */
[----:B------:R-:W-:Y:S05]  /*c120*/  @!P0 BRA `(.L_x_9500) ;  /* 0x0000001000e08947 */ /* 0x000fea0003800000 */
.L_x_9533:
        /* <DEDUP_REMOVED lines=26> */
.L_x_9503:
        /* <DEDUP_REMOVED lines=9> */
.L_x_9595:
[----:B------:R-:W-:Y:S05]  /*c360*/  BSYNC B2 ;  /* 0x0000000000027941 */ /* 0x000fea0003800000 */
.L_x_9504:
        /* <DEDUP_REMOVED lines=9> */
.L_x_9507:
[----:B------:R-:W-:Y:S05]  /*c400*/  BSYNC B2 ;  /* 0x0000000000027941 */ /* 0x000fea0003800000 */
.L_x_9506:
        /* <DEDUP_REMOVED lines=8> */
[----:B-1----:R-:W-:Y:S01]  /*c490*/  VIADD R5, R4, 0x32430 ;  /* 0x0003243004057836 */ /* 0x002fe20000000000 */
[----:B------:R-:W-:Y:S01]  /*c4a0*/  UMOV UR6, 0x0 ;  /* 0x0000000000067882 */ /* 0x000fe20000000000 */
[----:B------:R-:W-:Y:S01]  /*c4b0*/  VIADD R3, R3, 0x1c400 ;  /* 0x0001c40003037836 */ /* 0x000fe20000000000 */
[----:B------:R-:W-:-:S09]  /*c4c0*/  UMOV UR7, 0x14f00000 ;  /* 0x14f0000000077882 */ /* 0x000fd20000000000 */
.L_x_9508:
        /* <DEDUP_REMOVED lines=13> */
.L_x_9596:
[----:B------:R-:W-:Y:S05]  /*c5a0*/  BSYNC B2 ;  /* 0x0000000000027941 */ /* 0x000fea0003800000 */
.L_x_9509:
        /* <DEDUP_REMOVED lines=11> */
.L_x_9512:
[----:B------:R-:W-:Y:S05]  /*c660*/  BSYNC B2 ;  /* 0x0000000000027941 */ /* 0x000fea0003800000 */
.L_x_9511:
        /* <DEDUP_REMOVED lines=9> */
.L_x_9513:
        /* <DEDUP_REMOVED lines=15> */
.L_x_9514:
        /* <DEDUP_REMOVED lines=15> */
.L_x_9515:
        /* <DEDUP_REMOVED lines=15> */
.L_x_9516:
        /* <DEDUP_REMOVED lines=10> */
.L_x_9502:
[----:B------:R-:W-:Y:S05]  /*ca70*/  BSYNC B1 ;  /* 0x0000000000017941 */ /* 0x000fea0003800000 */
.L_x_9501:
        /* <DEDUP_REMOVED lines=32> */
.L_x_9519:
        /* <DEDUP_REMOVED lines=8> */
.L_x_9597:
[----:B------:R-:W-:Y:S05]  /*cd00*/  BSYNC B2 ;  /* 0x0000000000027941 */ /* 0x000fea0003800000 */
.L_x_9520:
        /* <DEDUP_REMOVED lines=9> */
.L_x_9523:
[----:B------:R-:W-:Y:S05]  /*cda0*/  BSYNC B2 ;  /* 0x0000000000027941 */ /* 0x000fea0003800000 */
.L_x_9522:
[----:B------:R-:W-:Y:S01]  /*cdb0*/  IMAD.MOV.U32 R10, RZ, RZ, RZ ;  /* 0x000000ffff0a7224 */ /* 0x000fe200078e00ff */
[----:B------:R-:W-:Y:S01]  /*cdc0*/  UIADD3 UR4, UP0, UR40, 0x370, URZ ;  /* 0x0000037028047890 */ /* 0x000fe2000ff1e03f */
[----:B------:R-:W-:Y:S01]  /*cdd0*/  IMAD.U32 R9, RZ, RZ, UR37 ;  /* 0x00000025ff097e24 */ /* 0x000fe2000f8e00ff */
        /* <DEDUP_REMOVED lines=9> */
.L_x_9524:
        /* <DEDUP_REMOVED lines=13> */
.L_x_9598:
[----:B------:R-:W-:Y:S05]  /*cf40*/  BSYNC B2 ;  /* 0x0000000000027941 */ /* 0x000fea0003800000 */
.L_x_9525:
        /* <DEDUP_REMOVED lines=11> */
.L_x_9528:
[----:B------:R-:W-:Y:S05]  /*d000*/  BSYNC B2 ;  /* 0x0000000000027941 */ /* 0x000fea0003800000 */
.L_x_9527:
        /* <DEDUP_REMOVED lines=9> */
.L_x_9529:
        /* <DEDUP_REMOVED lines=15> */
.L_x_9530:
        /* <DEDUP_REMOVED lines=15> */
.L_x_9531:
        /* <DEDUP_REMOVED lines=15> */
.L_x_9532:
        /* <DEDUP_REMOVED lines=10> */
.L_x_9518:
[----:B------:R-:W-:Y:S05]  /*d410*/  BSYNC B1 ;  /* 0x0000000000017941 */ /* 0x000fea0003800000 */
.L_x_9517:
        /* <DEDUP_REMOVED lines=9> */
.L_x_9500:
[----:B------:R-:W-:Y:S05]  /*d4b0*/  BSYNC B0 ;  /* 0x0000000000007941 */ /* 0x000fea0003800000 */
.L_x_9482:
        /* <DEDUP_REMOVED lines=10> */
.L_x_9454:
[----:B0-----:R-:W0:Y:S01]  /*d560*/  S2R R3, SR_CgaCtaId ;  /* 0x0000000000037919 */ /* 0x001e220000008800 */
[----:B------:R-:W-:Y:S01]  /*d570*/  MOV R0, 0x400 ;  /* 0x0000040000007802 */ /* 0x000fe20000000f00 */
[----:B------:R-:W-:Y:S03]  /*d580*/  BSSY B0, `(.L_x_9535) ;  /* 0x0000005000007945 */ /* 0x000fe60003800000 */
[----:B0-----:R-:W-:Y:S02]  /*d590*/  LEA R0, R3, R0, 0x18 ;  /* 0x0000000003007211 */ /* 0x001fe400078ec0ff */
[----:B------:R-:W-:-:S04]  /*d5a0*/  SHF.L.U32 R3, R2, 0x1f, RZ ;  /* 0x0000001f02037819 */ /* 0x000fc800000006ff */
[----:B------:R-:W0:Y:S02]  /*d5b0*/  SYNCS.PHASECHK.TRANS64.TRYWAIT P0, [R0+URZ+0x32420], R3 ;  /* 0x03242003000075a7 */ /* 0x000e24000800017f */
[----:B0-----:R-:W-:Y:S05]  /*d5c0*/  @!P0 BRA `(.L_x_9536) ;  /* 0x0000002000988947 */ /* 0x001fea0003800000 */
.L_x_9599:
[----:B------:R-:W-:Y:S05]  /*d5d0*/  BSYNC B0 ;  /* 0x0000000000007941 */ /* 0x000fea0003800000 */
.L_x_9535:
[----:B------:R-:W-:-:S03]  /*d5e0*/  UMOV UR4, 0xffffffff ;  /* 0xffffffff00047882 */ /* 0x000fc60000000000 */
[----:B------:R-:W-:Y:S05]  /*d5f0*/  BRA.DIV UR4, `(.L_x_9537) ;  /* 0x0000002204a07947 */ /* 0x000fea000b800000 */
[----:B------:R-:W2:Y:S02]  /*d600*/  S2R R2, SR_TID.X ;  /* 0x0000000000027919 */ /* 0x000ea40000002100 */
[----:B--2---:R-:W-:-:S04]  /*d610*/  SHF.R.U32.HI R2, RZ, 0x5, R2 ;  /* 0x00000005ff027819 */ /* 0x004fc80000011602 */
[----:B------:R-:W-:-:S05]  /*d620*/  LOP3.LUT R2, R2, 0x3, RZ, 0xc0, !PT ;  /* 0x0000000302027812 */ /* 0x000fca00078ec0ff */
[----:B------:R2:W3:Y:S02]  /*d630*/  SHFL.IDX PT, R14, R2, RZ, 0x1f ;  /* 0x00001fff020e7589 */ /* 0x0004e400000e0000 */
.L_x_9602:
[----:B---3--:R-:W-:Y:S01]  /*d640*/  ISETP.NE.AND P0, PT, R14, RZ, PT ;  /* 0x000000ff0e00720c */ /* 0x008fe20003f05270 */
[----:B------:R-:W-:-:S12]  /*d650*/  BSSY B0, `(.L_x_9538) ;  /* 0x0000025000007945 */ /* 0x000fd80003800000 */
[----:B------:R-:W-:Y:S05]  /*d660*/  @P0 BRA `(.L_x_9539) ;  /* 0x00000000008c0947 */ /* 0x000fea0003800000 */
[----:B------:R-:W-:-:S03]  /*d670*/  UMOV UR4, 0xffffffff ;  /* 0xffffffff00047882 */ /* 0x000fc60000000000 */
[----:B------:R-:W-:Y:S05]  /*d680*/  BRA.DIV UR4, `(.L_x_9540) ;  /* 0x0000002204b07947 */ /* 0x000fea000b800000 */
[----:B------:R-:W-:-:S13]  /*d690*/  ELECT P6, URZ, PT ;  /* 0x00000000003f782f */ /* 0x000fda00038c0000 */
.L_x_9605:
[----:B------:R-:W-:Y:S05]  /*d6a0*/  @!P6 BRA `(.L_x_9539) ;  /* 0x00000000007ce947 */ /* 0x000fea0003800000 */
[----:B------:R-:W-:-:S06]  /*d6b0*/  ULOP3.LUT UR4, UR36, 0x2, URZ, 0xfc, !UPT ;  /* 0x0000000224047892 */ /* 0x000fcc000f8efc3f */
[----:B--2---:R-:W-:-:S05]  /*d6c0*/  IMAD.U32 R2, RZ, RZ, UR4 ;  /* 0x00000004ff027e24 */ /* 0x004fca000f8e00ff */
[----:B------:R-:W-:-:S13]  /*d6d0*/  ISETP.NE.AND P2, PT, R2, 0x3, PT ;  /* 0x000000030200780c */ /* 0x000fda0003f45270 */
[----:B------:R-:W-:Y:S05]  /*d6e0*/  @!P2 BRA `(.L_x_9541) ;  /* 0x000000000004a947 */ /* 0x000fea0003800000 */
[----:B------:R-:W-:Y:S01]  /*d6f0*/  BPT.TRAP 0x1 ;  /* 0x000000040000795c */ /* 0x000fe20000300000 */
.L_x_9541:
[----:B------:R-:W1:Y:S01]  /*d700*/  LDL.LU R7, [R1+0x8] ;  /* 0x0000080001077983 */ /* 0x000e620000300800 */
[----:B------:R-:W-:Y:S02]  /*d710*/  VIADD R2, R0, 0x32440 ;  /* 0x0003244000027836 */ /* 0x000fe40000000000 */
[C---:B0-----:R-:W-:Y:S02]  /*d720*/  VIADD R3, R19.reuse, 0x1 ;  /* 0x0000000113037836 */ /* 0x041fe40000000000 */
[----:B------:R-:W-:-:S03]  /*d730*/  IMAD R6, R19, 0x8, R2 ;  /* 0x0000000813067824 */ /* 0x000fc600078e0202 */
[----:B------:R-:W-:-:S04]  /*d740*/  ISETP.NE.AND P1, PT, R3, 0x2, PT ;  /* 0x000000020300780c */ /* 0x000fc80003f25270 */
[----:B------:R-:W-:Y:S02]  /*d750*/  SEL R4, RZ, 0x1, P1 ;  /* 0x00000001ff047807 */ /* 0x000fe40000800000 */
[----:B------:R-:W-:Y:S02]  /*d760*/  SEL R3, R3, RZ, P1 ;  /* 0x000000ff03037207 */ /* 0x000fe40000800000 */
[C---:B-1----:R-:W-:Y:S02]  /*d770*/  SHF.L.U32 R5, R7.reuse, 0x1f, RZ ;  /* 0x0000001f07057819 */ /* 0x042fe400000006ff */
[----:B------:R-:W-:Y:S01]  /*d780*/  LOP3.LUT R4, R7, R4, RZ, 0x3c, !PT ;  /* 0x0000000407047212 */ /* 0x000fe200078e3cff */
[----:B------:R-:W-:Y:S01]  /*d790*/  IMAD R7, R3, 0x8, R2 ;  /* 0x0000000803077824 */ /* 0x000fe200078e0202 */
[----:B------:R-:W0:Y:S02]  /*d7a0*/  SYNCS.PHASECHK.TRANS64.TRYWAIT P0, [R6+URZ], R5 ;  /* 0x00000005060075a7 */ /* 0x000e24000800017f */
[----:B------:R-:W-:Y:S01]  /*d7b0*/  SHF.L.U32 R2, R4, 0x1f, RZ ;  /* 0x0000001f04027819 */ /* 0x000fe200000006ff */
[----:B0-----:R-:W-:Y:S06]  /*d7c0*/  @!P0 BRA `(.L_x_9542) ;  /* 0x0000002000808947 */ /* 0x001fec0003800000 */
.L_x_9606:
[----:B------:R-:W1:Y:S02]  /*d7d0*/  SYNCS.PHASECHK.TRANS64.TRYWAIT P0, [R7+URZ], R2 ;  /* 0x00000002070075a7 */ /* 0x000e64000800017f */
[----:B-1----:R-:W-:Y:S05]  /*d7e0*/  @!P0 BRA `(.L_x_9543) ;  /* 0x00000020008c8947 */ /* 0x002fea0003800000 */
.L_x_9607:
[----:B------:R-:W-:Y:S05]  /*d7f0*/  @!P2 BRA `(.L_x_9544) ;  /* 0x000000000004a947 */ /* 0x000fea0003800000 */
[----:B------:R-:W-:Y:S01]  /*d800*/  BPT.TRAP 0x1 ;  /* 0x000000040000795c */ /* 0x000fe20000300000 */
.L_x_9544:
[----:B------:R-:W-:-:S04]  /*d810*/  VIADD R0, R0, 0x32460 ;  /* 0x0003246000007836 */ /* 0x000fc80000000000 */
[----:B------:R-:W-:-:S04]  /*d820*/  IMAD R4, R19, 0x8, R0 ;  /* 0x0000000813047824 */ /* 0x000fc800078e0200 */
[----:B------:R-:W2:Y:S02]  /*d830*/  SYNCS.PHASECHK.TRANS64.TRYWAIT P0, [R4+URZ], R5 ;  /* 0x00000005040075a7 */ /* 0x000ea4000800017f */
[----:B--2---:R-:W-:Y:S05]  /*d840*/  @!P0 BRA `(.L_x_9545) ;  /* 0x0000002000888947 */ /* 0x004fea0003800000 */
.L_x_9608:
[----:B------:R-:W-:-:S07]  /*d850*/  IMAD R3, R3, 0x8, R0 ;  /* 0x0000000803037824 */ /* 0x000fce00078e0200 */
.L_x_9546:
[----:B---3--:R3:W4:Y:S02]  /*d860*/  SYNCS.PHASECHK.TRANS64.TRYWAIT P0, [R3+URZ], R2 ;  /* 0x00000002030075a7 */ /* 0x008724000800017f */
[----:B----4-:R-:W-:Y:S05]  /*d870*/  @!P0 NANOSLEEP.SYNCS 0x989680 ;  /* 0x009896800000895d */ /* 0x010fea0003900000 */
[----:B------:R-:W4:Y:S02]  /*d880*/  @!P0 SYNCS.PHASECHK.TRANS64 P0, [R3+URZ], R2 ;  /* 0x00000002030085a7 */ /* 0x000f24000800007f */
[----:B----4-:R-:W-:Y:S05]  /*d890*/  @!P0 BRA `(.L_x_9546) ;  /* 0xfffffffc00f08947 */ /* 0x010fea000383ffff */
.L_x_9539:
[----:B------:R-:W-:Y:S05]  /*d8a0*/  BSYNC B0 ;  /* 0x0000000000007941 */ /* 0x000fea0003800000 */
.L_x_9538:
[----:B------:R-:W-:Y:S05]  /*d8b0*/  EXIT ;  /* 0x000000000000794d */ /* 0x000fea0003800000 */
.L_x_9425:
[----:B0-----:R-:W-:-:S04]  /*d8c0*/  IMAD.U32 R3, RZ, RZ, UR50 ;  /* 0x00000032ff037e24 */ /* 0x001fc8000f8e00ff */
[----:B------:R0:W1:Y:S03]  /*d8d0*/  SYNCS.PHASECHK.TRANS64.TRYWAIT P0, [R3+URZ+0x32400], R0 ;  /* 0x03240000030075a7 */ /* 0x000066000800017f */
[----:B-1----:R-:W-:Y:S05]  /*d8e0*/  @!P0 NANOSLEEP.SYNCS 0x989680 ;  /* 0x009896800000895d */ /* 0x002fea0003900000 */
[----:B------:R-:W1:Y:S02]  /*d8f0*/  @!P0 SYNCS.PHASECHK.TRANS64 P0, [R3+URZ+0x32400], R0 ;  /* 0x03240000030085a7 */ /* 0x000e64000800007f */
[----:B-1----:R-:W-:Y:S05]  /*d900*/  @!P0 BRA `(.L_x_9425) ;  /* 0xfffffffc00ec8947 */ /* 0x002fea000383ffff */
[----:B------:R-:W-:Y:S05]  /*d910*/  BRA `(.L_x_9547) ;  /* 0xffffff38002c7947 */ /* 0x000fea000383ffff */
.L_x_9429:
[----:B-1----:R-:W-:-:S04]  /*d920*/  IMAD.U32 R4, RZ, RZ, UR26 ;  /* 0x0000001aff047e24 */ /* 0x002fc8000f8e00ff */
[----:B------:R1:W2:Y:S03]  /*d930*/  SYNCS.PHASECHK.TRANS64.TRYWAIT P1, [R4+URZ+0x32430], R3 ;  /* 0x03243003040075a7 */ /* 0x0002a6000802017f */
[----:B--2---:R-:W-:Y:S05]  /*d940*/  @!P1 NANOSLEEP.SYNCS 0x989680 ;  /* 0x009896800000995d */ /* 0x004fea0003900000 */
[----:B------:R-:W2:Y:S02]  /*d950*/  @!P1 SYNCS.PHASECHK.TRANS64 P1, [R4+URZ+0x32430], R3 ;  /* 0x03243003040095a7 */ /* 0x000ea4000802007f */
[----:B--2---:R-:W-:Y:S05]  /*d960*/  @!P1 BRA `(.L_x_9429) ;  /* 0xfffffffc00ec9947 */ /* 0x004fea000383ffff */
[----:B------:R-:W-:Y:S05]  /*d970*/  BRA `(.L_x_9428) ;  /* 0xffffff3800507947 */ /* 0x000fea000383ffff */
.L_x_9430:
[----:B--2---:R-:W-:-:S04]  /*d980*/  IMAD.U32 R5, RZ, RZ, UR50 ;  /* 0x00000032ff057e24 */ /* 0x004fc8000f8e00ff */
[----:B------:R2:W3:Y:S03]  /*d990*/  SYNCS.PHASECHK.TRANS64.TRYWAIT P1, [R5+URZ+0x32410], R0 ;  /* 0x03241000050075a7 */ /* 0x0004e6000802017f */
[----:B---3--:R-:W-:Y:S05]  /*d9a0*/  @!P1 NANOSLEEP.SYNCS 0x989680 ;  /* 0x009896800000995d */ /* 0x008fea0003900000 */
[----:B------:R-:W3:Y:S02]  /*d9b0*/  @!P1 SYNCS.PHASECHK.TRANS64 P1, [R5+URZ+0x32410], R0 ;  /* 0x03241000050095a7 */ /* 0x000ee4000802007f */
[----:B---3--:R-:W-:Y:S05]  /*d9c0*/  @!P1 BRA `(.L_x_9430) ;  /* 0xfffffffc00ec9947 */ /* 0x008fea000383ffff */
[----:B------:R-:W-:Y:S05]  /*d9d0*/  BRA `(.L_x_9548) ;  /* 0xffffff3800d07947 */ /* 0x000fea000383ffff */
.L_x_9434:
[----:B--2---:R-:W-:-:S04]  /*d9e0*/  IMAD.U32 R0, RZ, RZ, UR26 ;  /* 0x0000001aff007e24 */ /* 0x004fc8000f8e00ff */
[----:B------:R2:W4:Y:S03]  /*d9f0*/  SYNCS.PHASECHK.TRANS64.TRYWAIT P1, [R0+URZ+0x32450], R3 ;  /* 0x03245003000075a7 */ /* 0x000526000802017f */
[----:B----4-:R-:W-:Y:S05]  /*da00*/  @!P1 NANOSLEEP.SYNCS 0x989680 ;  /* 0x009896800000995d */ /* 0x010fea0003900000 */
[----:B------:R-:W4:Y:S02]  /*da10*/  @!P1 SYNCS.PHASECHK.TRANS64 P1, [R0+URZ+0x32450], R3 ;  /* 0x03245003000095a7 */ /* 0x000f24000802007f */
[----:B----4-:R-:W-:Y:S05]  /*da20*/  @!P1 BRA `(.L_x_9434) ;  /* 0xfffffffc00ec9947 */ /* 0x010fea000383ffff */
[----:B------:R-:W-:Y:S05]  /*da30*/  BRA `(.L_x_9433) ;  /* 0xffffff3800d87947 */ /* 0x000fea000383ffff */
.L_x_9439:
[----:B--2---:R-:W-:-:S04]  /*da40*/  IMAD.U32 R4, RZ, RZ, UR29 ;  /* 0x0000001dff047e24 */ /* 0x004fc8000f8e00ff */
[----:B------:R2:W3:Y:S03]  /*da50*/  SYNCS.PHASECHK.TRANS64.TRYWAIT P3, [R4+URZ+0x32430], R3 ;  /* 0x03243003040075a7 */ /* 0x0004e6000806017f */
[----:B---3--:R-:W-:Y:S05]  /*da60*/  @!P3 NANOSLEEP.SYNCS 0x989680 ;  /* 0x009896800000b95d */ /* 0x008fea0003900000 */
[----:B------:R-:W3:Y:S02]  /*da70*/  @!P3 SYNCS.PHASECHK.TRANS64 P3, [R4+URZ+0x32430], R3 ;  /* 0x032430030400b5a7 */ /* 0x000ee4000806007f */
[----:B---3--:R-:W-:Y:S05]  /*da80*/  @!P3 BRA `(.L_x_9439) ;  /* 0xfffffffc00ecb947 */ /* 0x008fea000383ffff */
[----:B------:R-:W-:Y:S05]  /*da90*/  BRA `(.L_x_9438) ;  /* 0xffffff60000c7947 */ /* 0x000fea000383ffff */
.L_x_9443:
[----:B--2---:R-:W-:-:S04]  /*daa0*/  IMAD.U32 R4, RZ, RZ, UR29 ;  /* 0x0000001dff047e24 */ /* 0x004fc8000f8e00ff */
[----:B------:R2:W4:Y:S03]  /*dab0*/  SYNCS.PHASECHK.TRANS64.TRYWAIT P3, [R4+URZ+0x32450], R3 ;  /* 0x03245003040075a7 */ /* 0x000526000806017f */
[----:B----4-:R-:W-:Y:S05]  /*dac0*/  @!P3 NANOSLEEP.SYNCS 0x989680 ;  /* 0x009896800000b95d */ /* 0x010fea0003900000 */
[----:B------:R-:W4:Y:S02]  /*dad0*/  @!P3 SYNCS.PHASECHK.TRANS64 P3, [R4+URZ+0x32450], R3 ;  /* 0x032450030400b5a7 */ /* 0x000f24000806007f */
[----:B----4-:R-:W-:Y:S05]  /*dae0*/  @!P3 BRA `(.L_x_9443) ;  /* 0xfffffffc00ecb947 */ /* 0x010fea000383ffff */
[----:B------:R-:W-:Y:S05]  /*daf0*/  BRA `(.L_x_9442) ;  /* 0xffffff6000647947 */ /* 0x000fea000383ffff */
.L_x_9458:
        /* <DEDUP_REMOVED lines=11> */
.L_x_9550:
[----:B------:R-:W-:Y:S05]  /*dbb0*/  BSYNC B0 ;  /* 0x0000000000007941 */ /* 0x000fea0003800000 */
.L_x_9549:
[----:B------:R-:W-:Y:S05]  /*dbc0*/  BRA `(.L_x_9551) ;  /* 0xffffffb800347947 */ /* 0x000fea000383ffff */
.L_x_9460:
[----:B------:R-:W-:Y:S01]  /*dbd0*/  BSSY B0, `(.L_x_9552) ;  /* 0x0000006000007945 */ /* 0x000fe20003800000 */
[----:B------:R-:W-:-:S07]  /*dbe0*/  IMAD.MOV.U32 R15, RZ, RZ, -0x1 ;  /* 0xffffffffff0f7424 */ /* 0x000fce00078e00ff */
[----:B012---:R-:W-:Y:S05]  /*dbf0*/  WARPSYNC.COLLECTIVE R15, `(.L_x_9553) ;  /* 0x000000000f0c7348 */ /* 0x007fea0003c00000 */
[----:B------:R-:W-:Y:S02]  /*dc00*/  ELECT P6, UR62, PT ;  /* 0x00000000003e782f */ /* 0x000fe400038c0000 */
[----:B------:R-:W-:Y:S01]  /*dc10*/  MOV R14, UR62 ;  /* 0x0000003e000e7c02 */ /* 0x000fe20008000f00 */
[----:B012---:R-:W-:Y:S10]  /*dc20*/  ENDCOLLECTIVE ;  /* 0x000000000000791b */ /* 0x007ff40003800000 */
.L_x_9553:
[----:B------:R-:W-:Y:S05]  /*dc30*/  BSYNC B0 ;  /* 0x0000000000007941 */ /* 0x000fea0003800000 */
.L_x_9552:
[----:B------:R-:W-:Y:S05]  /*dc40*/  BRA `(.L_x_9554) ;  /* 0xffffffb800347947 */ /* 0x000fea000383ffff */
.L_x_9462:
[----:B--2---:R2:W4:Y:S02]  /*dc50*/  SYNCS.PHASECHK.TRANS64.TRYWAIT P0, [R0+URZ+0x32440], R2 ;  /* 0x03244002000075a7 */ /* 0x004524000800017f */
[----:B----4-:R-:W-:Y:S05]  /*dc60*/  @!P0 NANOSLEEP.SYNCS 0x989680 ;  /* 0x009896800000895d */ /* 0x010fea0003900000 */
[----:B------:R-:W4:Y:S02]  /*dc70*/  @!P0 SYNCS.PHASECHK.TRANS64 P0, [R0+URZ+0x32440], R2 ;  /* 0x03244002000085a7 */ /* 0x000f24000800007f */
[----:B----4-:R-:W-:Y:S05]  /*dc80*/  @!P0 BRA `(.L_x_9462) ;  /* 0xfffffffc00f08947 */ /* 0x010fea000383ffff */
[----:B------:R-:W-:Y:S05]  /*dc90*/  BRA `(.L_x_9555) ;  /* 0xffffffb800907947 */ /* 0x000fea000383ffff */
.L_x_9465:
[----:B------:R-:W-:Y:S01]  /*dca0*/  IMAD.MOV.U32 R13, RZ, RZ, R2 ;  /* 0x000000ffff0d7224 */ /* 0x000fe200078e0002 */
[----:B------:R-:W0:Y:S01]  /*dcb0*/  S2R R5, SR_TID.X ;  /* 0x0000000000057919 */ /* 0x000e220000002100 */
[----:B------:R-:W-:Y:S02]  /*dcc0*/  IMAD.MOV.U32 R12, RZ, RZ, RZ ;  /* 0x000000ffff0c7224 */ /* 0x000fe400078e00ff */
[----:B------:R-:W-:Y:S01]  /*dcd0*/  IMAD.MOV.U32 R11, RZ, RZ, 0x181f ;  /* 0x0000181fff0b7424 */ /* 0x000fe200078e00ff */
[----:B------:R1:W-:Y:S01]  /*dce0*/  STL [R1+0x60], R9 ;  /* 0x0000600901007387 */ /* 0x0003e20000100800 */
[----:B------:R-:W-:-:S07]  /*dcf0*/  IMAD.MOV.U32 R15, RZ, RZ, -0x1 ;  /* 0xffffffffff0f7424 */ /* 0x000fce00078e00ff */
[----:B01---5:R-:W-:Y:S05]  /*dd00*/  WARPSYNC.COLLECTIVE R15, `(.L_x_9556) ;  /* 0x000000000f087348 */ /* 0x023fea0003c00000 */
[----:B------:R2:W3:Y:S02]  /*dd10*/  SHFL.IDX P6, R14, R13, R12, R11 ;  /* 0x0000000c0d0e7389 */ /* 0x0004e400000c000b */
[----:B0123-5:R-:W-:Y:S01]  /*dd20*/  ENDCOLLECTIVE ;  /* 0x000000000000791b */ /* 0x02ffe20003800000 */
.L_x_9556:
[----:B------:R-:W-:Y:S01]  /*dd30*/  IMAD.MOV.U32 R13, RZ, RZ, R0 ;  /* 0x000000ffff0d7224 */ /* 0x000fe200078e0000 */
[----:B------:R-:W-:Y:S01]  /*dd40*/  LOP3.LUT R5, R5, 0x7f, RZ, 0xc0, !PT ;  /* 0x0000007f05057812 */ /* 0x000fe200078ec0ff */
[----:B------:R-:W-:-:S07]  /*dd50*/  IMAD.MOV.U32 R7, RZ, RZ, R14 ;  /* 0x000000ffff077224 */ /* 0x000fce00078e000e */
[----:B------:R-:W-:Y:S05]  /*dd60*/  WARPSYNC.COLLECTIVE R15, `(.L_x_9557) ;  /* 0x000000000f087348 */ /* 0x000fea0003c00000 */
[----:B------:R0:W1:Y:S02]  /*dd70*/  SHFL.IDX P6, R14, R13, R12, R11 ;  /* 0x0000000c0d0e7389 */ /* 0x00006400000c000b */
[----:B01----:R-:W-:Y:S01]  /*dd80*/  ENDCOLLECTIVE ;  /* 0x000000000000791b */ /* 0x003fe20003800000 */
.L_x_9557:
[----:B------:R-:W-:Y:S01]  /*dd90*/  ULDC UR4, c[0x0][0x288] ;  /* 0x0000a20000047ab9 */ /* 0x000fe20000000800 */
[----:B------:R-:W-:Y:S01]  /*dda0*/  SHF.R.U32.HI R9, RZ, 0x3, R5 ;  /* 0x00000003ff097819 */ /* 0x000fe20000011605 */
[----:B------:R-:W-:-:S04]  /*ddb0*/  IMAD R3, R6, UR4, RZ ;  /* 0x0000000406037c24 */ /* 0x000fc8000f8e02ff */
[----:B------:R-:W-:-:S05]  /*ddc0*/  IMAD.IADD R9, R9, 0x1, R4 ;  /* 0x0000000109097824 */ /* 0x000fca00078e0204 */
[----:B------:R-:W-:Y:S01]  /*ddd0*/  ISETP.GE.AND P1, PT, R9, R3, PT ;  /* 0x000000030900720c */ /* 0x000fe20003f26270 */
[----:B------:R0:W-:Y:S01]  /*dde0*/  STL [R1+0x10], R9 ;  /* 0x0000100901007387 */ /* 0x0001e20000100800 */
[----:B------:R-:W-:Y:S02]  /*ddf0*/  IMAD.MOV.U32 R13, RZ, RZ, R2 ;  /* 0x000000ffff0d7224 */ /* 0x000fe400078e0002 */
[----:B------:R-:W-:Y:S02]  /*de00*/  IMAD.MOV.U32 R12, RZ, RZ, 0x1 ;  /* 0x00000001ff0c7424 */ /* 0x000fe400078e00ff */
[----:B------:R-:W-:-:S07]  /*de10*/  IMAD.MOV.U32 R5, RZ, RZ, R14 ;  /* 0x000000ffff057224 */ /* 0x000fce00078e000e */
[----:B0-----:R-:W-:Y:S05]  /*de20*/  WARPSYNC.COLLECTIVE R15, `(.L_x_9558) ;  /* 0x000000000f087348 */ /* 0x001fea0003c00000 */
[----:B------:R1:W2:Y:S02]  /*de30*/  SHFL.IDX P6, R14, R13, R12, R11 ;  /* 0x0000000c0d0e7389 */ /* 0x0002a400000c000b */
[----:B012---:R-:W-:Y:S01]  /*de40*/  ENDCOLLECTIVE ;  /* 0x000000000000791b */ /* 0x007fe20003800000 */
.L_x_9558:
[----:B------:R-:W-:-:S05]  /*de50*/  @!P1 LEA R5, P3, R8, R5, 0x1 ;  /* 0x0000000508059211 */ /* 0x000fca00078608ff */
[----:B------:R-:W-:Y:S02]  /*de60*/  @!P1 IMAD.X R4, RZ, RZ, R7, P3 ;  /* 0x000000ffff049224 */ /* 0x000fe400018e0607 */
[----:B------:R-:W0:Y:S03]  /*de70*/  S2R R7, SR_TID.X ;  /* 0x0000000000077919 */ /* 0x000e260000002100 */
[----:B------:R-:W-:Y:S01]  /*de80*/  @!P1 LOP3.LUT R5, R5, R4, RZ, 0x3c, !PT ;  /* 0x0000000405059212 */ /* 0x000fe200078e3cff */
[----:B------:R-:W-:-:S03]  /*de90*/  IMAD.MOV.U32 R13, RZ, RZ, R0 ;  /* 0x000000ffff0d7224 */ /* 0x000fc600078e0000 */
[----:B------:R-:W-:-:S04]  /*dea0*/  @!P1 LOP3.LUT R4, R5, R4, RZ, 0x3c, !PT ;  /* 0x0000000405049212 */ /* 0x000fc800078e3cff */
[----:B------:R-:W-:Y:S01]  /*deb0*/  @!P1 LOP3.LUT R5, R5, R4, RZ, 0x3c, !PT ;  /* 0x0000000405059212 */ /* 0x000fe200078e3cff */
[----:B------:R-:W-:-:S07]  /*dec0*/  IMAD.MOV.U32 R8, RZ, RZ, R14 ;  /* 0x000000ffff087224 */ /* 0x000fce00078e000e */
[----:B0-----:R-:W-:Y:S05]  /*ded0*/  WARPSYNC.COLLECTIVE R15, `(.L_x_9559) ;  /* 0x000000000f087348 */ /* 0x001fea0003c00000 */
[----:B------:R1:W2:Y:S02]  /*dee0*/  SHFL.IDX P6, R14, R13, R12, R11 ;  /* 0x0000000c0d0e7389 */ /* 0x0002a400000c000b */
[----:B012---:R-:W-:Y:S01]  /*def0*/  ENDCOLLECTIVE ;  /* 0x000000000000791b */ /* 0x007fe20003800000 */
.L_x_9559:
[----:B------:R-:W-:Y:S01]  /*df00*/  @!PT LDS RZ, [RZ] ;  /* 0x00000000fffff984 */ /* 0x000fe20000000800 */
[----:B------:R-:W-:Y:S01]  /*df10*/  @!PT LDS RZ, [RZ] ;  /* 0x00000000fffff984 */ /* 0x000fe20000000800 */
[----:B------:R-:W-:Y:S01]  /*df20*/  @!PT LDS RZ, [RZ] ;  /* 0x00000000fffff984 */ /* 0x000fe20000000800 */
[----:B------:R0:W-:Y:S01]  /*df30*/  @!P1 LDGSTS.E.BYPASS.LTC128B.128 [R10+0x18400], desc[UR46][R4.64], !P0 ;  /* 0x18400000040a9fae */ /* 0x0001e2000c101d6e */
[----:B------:R-:W-:Y:S02]  /*df40*/  IMAD.MOV.U32 R13, RZ, RZ, R2 ;  /* 0x000000ffff0d7224 */ /* 0x000fe400078e0002 */
[----:B------:R-:W-:Y:S02]  /*df50*/  IMAD.MOV.U32 R12, RZ, RZ, 0x2 ;  /* 0x00000002ff0c7424 */ /* 0x000fe400078e00ff */
[----:B0-----:R-:W-:Y:S02]  /*df60*/  VIADD R5, R9, 0x10 ;  /* 0x0000001009057836 */ /* 0x001fe40000000000 */
[----:B------:R-:W-:-:S03]  /*df70*/  IMAD.SHL.U32 R7, R7, 0x8, RZ ;  /* 0x0000000807077824 */ /* 0x000fc600078e00ff */
[----:B------:R-:W-:Y:S01]  /*df80*/  ISETP.GE.AND P2, PT, R5, R3, PT ;  /* 0x000000030500720c */ /* 0x000fe20003f46270 */
[----:B------:R-:W-:Y:S01]  /*df90*/  IMAD.MOV.U32 R6, RZ, RZ, R14 ;  /* 0x000000ffff067224 */ /* 0x000fe200078e000e */
[----:B------:R-:W-:-:S11]  /*dfa0*/  LOP3.LUT R7, R7, 0x38, RZ, 0xc0, !PT ;  /* 0x0000003807077812 */ /* 0x000fd600078ec0ff */
[----:B------:R-:W-:Y:S05]  /*dfb0*/  WARPSYNC.COLLECTIVE R15, `(.L_x_9560) ;  /* 0x000000000f087348 */ /* 0x000fea0003c00000 */
[----:B------:R0:W1:Y:S02]  /*dfc0*/  SHFL.IDX P6, R14, R13, R12, R11 ;  /* 0x0000000c0d0e7389 */ /* 0x00006400000c000b */
[----:B01----:R-:W-:Y:S01]  /*dfd0*/  ENDCOLLECTIVE ;  /* 0x000000000000791b */ /* 0x003fe20003800000 */
.L_x_9560:
[----:B------:R0:W-:Y:S01]  /*dfe0*/  STL [R1+0x28], R5 ;  /* 0x0000280501007387 */ /* 0x0001e20000100800 */
[----:B------:R-:W-:Y:S01]  /*dff0*/  IMAD.MOV.U32 R13, RZ, RZ, R0 ;  /* 0x000000ffff0d7224 */ /* 0x000fe200078e0000 */
[----:B0-----:R-:W-:-:S05]  /*e000*/  @!P2 LEA R5, P1, R7, R6, 0x1 ;  /* 0x000000060705a211 */ /* 0x001fca00078208ff */
[----:B------:R-:W-:Y:S02]  /*e010*/  @!P2 IMAD.X R4, RZ, RZ, R8, P1 ;  /* 0x000000ffff04a224 */ /* 0x000fe400008e0608 */
[----:B------:R-:W-:Y:S02]  /*e020*/  VIADD R8, R9, 0x20 ;  /* 0x0000002009087836 */ /* 0x000fe40000000000 */
[----:B------:R-:W-:Y:S01]  /*e030*/  IMAD.MOV.U32 R6, RZ, RZ, R14 ;  /* 0x000000ffff067224 */ /* 0x000fe200078e000e */
[----:B------:R-:W-:-:S07]  /*e040*/  @!P2 LOP3.LUT R5, R5, R4, RZ, 0x3c, !PT ;  /* 0x000000040505a212 */ /* 0x000fce00078e3cff */
[----:B------:R-:W-:Y:S05]  /*e050*/  WARPSYNC.COLLECTIVE R15, `(.L_x_9561) ;  /* 0x000000000f087348 */ /* 0x000fea0003c00000 */
[----:B------:R0:W1:Y:S02]  /*e060*/  SHFL.IDX P6, R14, R13, R12, R11 ;  /* 0x0000000c0d0e7389 */ /* 0x00006400000c000b */
[----:B01----:R-:W-:Y:S01]  /*e070*/  ENDCOLLECTIVE ;  /* 0x000000000000791b */ /* 0x003fe20003800000 */
.L_x_9561:
[----:B------:R-:W-:Y:S02]  /*e080*/  ISETP.GE.AND P1, PT, R8, R3, PT ;  /* 0x000000030800720c */ /* 0x000fe40003f26270 */
[C---:B------:R-:W-:Y:S01]  /*e090*/  @!P2 LOP3.LUT R4, R5.reuse, R4, RZ, 0x3c, !PT ;  /* 0x000000040504a212 */ /* 0x040fe200078e3cff */
[----:B------:R0:W-:Y:S03]  /*e0a0*/  STL [R1+0x2c], R8 ;  /* 0x00002c0801007387 */ /* 0x0001e60000100800 */
[----:B------:R-:W-:-:S05]  /*e0b0*/  @!P2 LOP3.LUT R5, R5, R4, RZ, 0x3c, !PT ;  /* 0x000000040505a212 */ /* 0x000fca00078e3cff */
[----:B------:R-:W-:Y:S01]  /*e0c0*/  @!PT LDS RZ, [RZ] ;  /* 0x00000000fffff984 */ /* 0x000fe20000000800 */
[----:B------:R-:W-:Y:S01]  /*e0d0*/  @!PT LDS RZ, [RZ] ;  /* 0x00000000fffff984 */ /* 0x000fe20000000800 */
[----:B------:R-:W-:Y:S01]  /*e0e0*/  @!PT LDS RZ, [RZ] ;  /* 0x00000000fffff984 */ /* 0x000fe20000000800 */
[----:B------:R1:W-:Y:S01]  /*e0f0*/  @!P2 LDGSTS.E.BYPASS.LTC128B.128 [R10+0x18c00], desc[UR46][R4.64], !P0 ;  /* 0x18c00000040aafae */ /* 0x0003e2000c101d6e */
[----:B------:R-:W-:Y:S02]  /*e100*/  IMAD.MOV.U32 R13, RZ, RZ, R2 ;  /* 0x000000ffff0d7224 */ /* 0x000fe400078e0002 */
[----:B------:R-:W-:Y:S02]  /*e110*/  IMAD.MOV.U32 R12, RZ, RZ, 0x3 ;  /* 0x00000003ff0c7424 */ /* 0x000fe400078e00ff */
[----:B0-----:R-:W-:-:S05]  /*e120*/  VIADD R8, R9, 0x30 ;  /* 0x0000003009087836 */ /* 0x001fca0000000000 */
[----:B------:R0:W-:Y:S01]  /*e130*/  STL [R1+0x30], R8 ;  /* 0x0000300801007387 */ /* 0x0001e20000100800 */
[----:B-1----:R-:W-:-:S07]  /*e140*/  IMAD.MOV.U32 R4, RZ, RZ, R14 ;  /* 0x000000ffff047224 */ /* 0x002fce00078e000e */
[----:B0-----:R-:W-:Y:S05]  /*e150*/  WARPSYNC.COLLECTIVE R15, `(.L_x_9562) ;  /* 0x000000000f087348 */ /* 0x001fea0003c00000 */
[----:B------:R1:W2:Y:S02]  /*e160*/  SHFL.IDX P6, R14, R13, R12, R11 ;  /* 0x0000000c0d0e7389 */ /* 0x0002a400000c000b */
[----:B012---:R-:W-:Y:S01]  /*e170*/  ENDCOLLECTIVE ;  /* 0x000000000000791b */ /* 0x007fe20003800000 */
.L_x_9562:
[----:B------:R-:W-:-:S05]  /*e180*/  @!P1 LEA R5, P2, R7, R4, 0x1 ;  /* 0x0000000407059211 */ /* 0x000fca00078408ff */
[----:B------:R-:W-:-:S05]  /*e190*/  @!P1 IMAD.X R4, RZ, RZ, R6, P2 ;  /* 0x000000ffff049224 */ /* 0x000fca00010e0606 */
[----:B------:R-:W-:Y:S01]  /*e1a0*/  @!P1 LOP3.LUT R5, R5, R4, RZ, 0x3c, !PT ;  /* 0x0000000405059212 */ /* 0x000fe200078e3cff */
[----:B------:R-:W-:-:S03]  /*e1b0*/  IMAD.MOV.U32 R13, RZ, RZ, R0 ;  /* 0x000000ffff0d7224 */ /* 0x000fc600078e0000 */
[----:B------:R-:W-:-:S04]  /*e1c0*/  @!P1 LOP3.LUT R4, R5, R4, RZ, 0x3c, !PT ;  /* 0x0000000405049212 */ /* 0x000fc800078e3cff */
[----:B------:R-:W-:Y:S01]  /*e1d0*/  @!P1 LOP3.LUT R5, R5, R4, RZ, 0x3c, !PT ;  /* 0x0000000405059212 */ /* 0x000fe200078e3cff */
[----:B------:R-:W-:-:S04]  /*e1e0*/  IMAD.MOV.U32 R6, RZ, RZ, R14 ;  /* 0x000000ffff067224 */ /* 0x000fc800078e000e */
[----:B------:R-:W-:Y:S01]  /*e1f0*/  @!PT LDS RZ, [RZ] ;  /* 0x00000000fffff984 */ /* 0x000fe20000000800 */
[----:B------:R-:W-:Y:S01]  /*e200*/  @!PT LDS RZ, [RZ] ;  /* 0x00000000fffff984 */ /* 0x000fe20000000800 */
[----:B------:R-:W-:Y:S01]  /*e210*/  @!PT LDS RZ, [RZ] ;  /* 0x00000000fffff984 */ /* 0x000fe20000000800 */
[----:B------:R0:W-:Y:S01]  /*e220*/  @!P1 LDGSTS.E.BYPASS.LTC128B.128 [R10+0x19400], desc[UR46][R4.64], !P0 ;  /* 0x19400000040a9fae */ /* 0x0001e2000c101d6e */
[----:B------:R-:W-:Y:S01]  /*e230*/  ISETP.GE.AND P1, PT, R8, R3, PT ;  /* 0x000000030800720c */ /* 0x000fe20003f26270 */
[----:B------:R-:W-:-:S12]  /*e240*/  VIADD R8, R9, 0x40 ;  /* 0x0000004009087836 */ /* 0x000fd80000000000 */
[----:B0-----:R-:W-:Y:S05]  /*e250*/  WARPSYNC.COLLECTIVE R15, `(.L_x_9563) ;  /* 0x000000000f087348 */ /* 0x001fea0003c00000 */
[----:B------:R1:W2:Y:S02]  /*e260*/  SHFL.IDX P6, R14, R13, R12, R11 ;  /* 0x0000000c0d0e7389 */ /* 0x0002a400000c000b */
[----:B012---:R-:W-:Y:S01]  /*e270*/  ENDCOLLECTIVE ;  /* 0x000000000000791b */ /* 0x007fe20003800000 */
.L_x_9563:
[----:B------:R0:W-:Y:S01]  /*e280*/  STL [R1+0x34], R8 ;  /* 0x0000340801007387 */ /* 0x0001e20000100800 */
[----:B------:R-:W-:Y:S02]  /*e290*/  IMAD.MOV.U32 R13, RZ, RZ, R2 ;  /* 0x000000ffff0d7224 */ /* 0x000fe400078e0002 */
[----:B------:R-:W-:Y:S02]  /*e2a0*/  IMAD.MOV.U32 R12, RZ, RZ, 0x4 ;  /* 0x00000004ff0c7424 */ /* 0x000fe400078e00ff */
[----:B------:R-:W-:-:S07]  /*e2b0*/  IMAD.MOV.U32 R4, RZ, RZ, R14 ;  /* 0x000000ffff047224 */ /* 0x000fce00078e000e */
[----:B0-----:R-:W-:Y:S05]  /*e2c0*/  WARPSYNC.COLLECTIVE R15, `(.L_x_9564) ;  /* 0x000000000f087348 */ /* 0x001fea0003c00000 */
[----:B------:R1:W2:Y:S02]  /*e2d0*/  SHFL.IDX P6, R14, R13, R12, R11 ;  /* 0x0000000c0d0e7389 */ /* 0x0002a400000c000b */
[----:B012---:R-:W-:Y:S01]  /*e2e0*/  ENDCOLLECTIVE ;  /* 0x000000000000791b */ /* 0x007fe20003800000 */
.L_x_9564:
        /* <DEDUP_REMOVED lines=10> */
.L_x_9565:
[----:B------:R-:W-:Y:S01]  /*e390*/  @!PT LDS RZ, [RZ] ;  /* 0x00000000fffff984 */ /* 0x000fe20000000800 */
[----:B------:R-:W-:Y:S01]  /*e3a0*/  @!PT LDS RZ, [RZ] ;  /* 0x00000000fffff984 */ /* 0x000fe20000000800 */
[----:B------:R-:W-:Y:S01]  /*e3b0*/  @!PT LDS RZ, [RZ] ;  /* 0x00000000fffff984 */ /* 0x000fe20000000800 */
[----:B------:R0:W-:Y:S01]  /*e3c0*/  @!P1 LDGSTS.E.BYPASS.LTC128B.128 [R10+0x19c00], desc[UR46][R4.64], !P0 ;  /* 0x19c00000040a9fae */ /* 0x0001e2000c101d6e */
[----:B------:R-:W-:Y:S01]  /*e3d0*/  ISETP.GE.AND P1, PT, R8, R3, PT ;  /* 0x000000030800720c */ /* 0x000fe20003f26270 */
[----:B------:R-:W-:-:S05]  /*e3e0*/  VIADD R8, R9, 0x50 ;  /* 0x0000005009087836 */ /* 0x000fca0000000000 */
[----:B------:R1:W-:Y:S01]  /*e3f0*/  STL [R1+0x38], R8 ;  /* 0x0000380801007387 */ /* 0x0003e20000100800 */
[----:B------:R-:W-:Y:S02]  /*e400*/  IMAD.MOV.U32 R13, RZ, RZ, R2 ;  /* 0x000000ffff0d7224 */ /* 0x000fe400078e0002 */
[----:B------:R-:W-:Y:S02]  /*e410*/  IMAD.MOV.U32 R12, RZ, RZ, 0x5 ;  /* 0x00000005ff0c7424 */ /* 0x000fe400078e00ff */
[----:B0-----:R-:W-:-:S07]  /*e420*/  IMAD.MOV.U32 R4, RZ, RZ, R14 ;  /* 0x000000ffff047224 */ /* 0x001fce00078e000e */
[----:B-1----:R-:W-:Y:S05]  /*e430*/  WARPSYNC.COLLECTIVE R15, `(.L_x_9566) ;  /* 0x000000000f087348 */ /* 0x002fea0003c00000 */
[----:B------:R0:W2:Y:S02]  /*e440*/  SHFL.IDX P6, R14, R13, R12, R11 ;  /* 0x0000000c0d0e7389 */ /* 0x0000a400000c000b */
[----:B012---:R-:W-:Y:S01]  /*e450*/  ENDCOLLECTIVE ;  /* 0x000000000000791b */ /* 0x007fe20003800000 */
.L_x_9566:
        /* <DEDUP_REMOVED lines=10> */
.L_x_9567:
[----:B------:R-:W-:Y:S01]  /*e500*/  @!PT LDS RZ, [RZ] ;  /* 0x00000000fffff984 */ /* 0x000fe20000000800 */
[----:B------:R-:W-:Y:S01]  /*e510*/  @!PT LDS RZ, [RZ] ;  /* 0x00000000fffff984 */ /* 0x000fe20000000800 */
[----:B------:R-:W-:Y:S01]  /*e520*/  @!PT LDS RZ, [RZ] ;  /* 0x00000000fffff984 */ /* 0x000fe20000000800 */
[----:B------:R0:W-:Y:S01]  /*e530*/  @!P1 LDGSTS.E.BYPASS.LTC128B.128 [R10+0x1a400], desc[UR46][R4.64], !P0 ;  /* 0x1a400000040a9fae */ /* 0x0001e2000c101d6e */
[----:B------:R-:W-:Y:S01]  /*e540*/  ISETP.GE.AND P1, PT, R8, R3, PT ;  /* 0x000000030800720c */ /* 0x000fe20003f26270 */
[----:B------:R-:W-:Y:S02]  /*e550*/  VIADD R8, R9, 0x60 ;  /* 0x0000006009087836 */ /* 0x000fe40000000000 */
[----:B------:R1:W5:Y:S01]  /*e560*/  LDL.LU R9, [R1+0x60] ;  /* 0x0000600001097983 */ /* 0x0003620000300800 */
[----:B------:R-:W-:Y:S02]  /*e570*/  IMAD.MOV.U32 R13, RZ, RZ, R2 ;  /* 0x000000ffff0d7224 */ /* 0x000fe400078e0002 */
[----:B------:R-:W-:Y:S02]  /*e580*/  IMAD.MOV.U32 R12, RZ, RZ, 0x6 ;  /* 0x00000006ff0c7424 */ /* 0x000fe400078e00ff */
[----:B01----:R-:W-:-:S07]  /*e590*/  IMAD.MOV.U32 R4, RZ, RZ, R14 ;  /* 0x000000ffff047224 */ /* 0x003fce00078e000e */
[----:B-----5:R-:W-:Y:S05]  /*e5a0*/  WARPSYNC.COLLECTIVE R15, `(.L_x_9568) ;  /* 0x000000000f087348 */ /* 0x020fea0003c00000 */
[----:B------:R0:W1:Y:S02]  /*e5b0*/  SHFL.IDX P6, R14, R13, R12, R11 ;  /* 0x0000000c0d0e7389 */ /* 0x00006400000c000b */
[----:B01---5:R-:W-:Y:S01]  /*e5c0*/  ENDCOLLECTIVE ;  /* 0x000000000000791b */ /* 0x023fe20003800000 */
.L_x_9568:
        /* <DEDUP_REMOVED lines=10> */
.L_x_9569:
        /* <DEDUP_REMOVED lines=11> */
.L_x_9570:
[----:B------:R-:W-:-:S05]  /*e720*/  @!P1 LEA R5, P2, R7, R4, 0x1 ;  /* 0x0000000407059211 */ /* 0x000fca00078408ff */
[----:B------:R-:W-:-:S05]  /*e730*/  @!P1 IMAD.X R4, RZ, RZ, R6, P2 ;  /* 0x000000ffff049224 */ /* 0x000fca00010e0606 */
[----:B------:R-:W-:-:S04]  /*e740*/  @!P1 LOP3.LUT R5, R5, R4, RZ, 0x3c, !PT ;  /* 0x0000000405059212 */ /* 0x000fc800078e3cff */
[----:B------:R-:W-:Y:S01]  /*e750*/  @!P1 LOP3.LUT R4, R5, R4, RZ, 0x3c, !PT ;  /* 0x0000000405049212 */ /* 0x000fe200078e3cff */
[----:B------:R-:W-:-:S03]  /*e760*/  IMAD.MOV.U32 R13, RZ, RZ, R0 ;  /* 0x000000ffff0d7224 */ /* 0x000fc600078e0000 */
[----:B------:R-:W-:-:S05]  /*e770*/  @!P1 LOP3.LUT R5, R5, R4, RZ, 0x3c, !PT ;  /* 0x0000000405059212 */ /* 0x000fca00078e3cff */
[----:B------:R-:W-:Y:S01]  /*e780*/  @!PT LDS RZ, [RZ] ;  /* 0x00000000fffff984 */ /* 0x000fe20000000800 */
[----:B------:R-:W-:Y:S01]  /*e790*/  @!PT LDS RZ, [RZ] ;  /* 0x00000000fffff984 */ /* 0x000fe20000000800 */
[----:B------:R-:W-:Y:S01]  /*e7a0*/  @!PT LDS RZ, [RZ] ;  /* 0x00000000fffff984 */ /* 0x000fe20000000800 */
[----:B------:R0:W-:Y:S04]  /*e7b0*/  @!P1 LDGSTS.E.BYPASS.LTC128B.128 [R10+0x1b400], desc[UR46][R4.64], !P0 ;  /* 0x1b400000040a9fae */ /* 0x0001e8000c101d6e */
[----:B------:R1:W-:Y:S01]  /*e7c0*/  STL [R1+0x3c], R8 ;  /* 0x00003c0801007387 */ /* 0x0003e20000100800 */
[----:B0-----:R-:W-:-:S07]  /*e7d0*/  IMAD.MOV.U32 R4, RZ, RZ, R14 ;  /* 0x000000ffff047224 */ /* 0x001fce00078e000e */
[----:B-1----:R-:W-:Y:S05]  /*e7e0*/  WARPSYNC.COLLECTIVE R15, `(.L_x_9571) ;  /* 0x000000000f087348 */ /* 0x002fea0003c00000 */
[----:B------:R0:W2:Y:S02]  /*e7f0*/  SHFL.IDX P6, R14, R13, R12, R11 ;  /* 0x0000000c0d0e7389 */ /* 0x0000a400000c000b */
[----:B012---:R-:W-:Y:S01]  /*e800*/  ENDCOLLECTIVE ;  /* 0x000000000000791b */ /* 0x007fe20003800000 */
.L_x_9571:
[----:B------:R-:W-:Y:S01]  /*e810*/  IMAD.MOV.U32 R0, RZ, RZ, R14 ;  /* 0x000000ffff007224 */ /* 0x000fe200078e000e */
[----:B------:R-:W-:Y:S06]  /*e820*/  BRA `(.L_x_9572) ;  /* 0xffffffb800e07947 */ /* 0x000fec000383ffff */
.L_x_9467:
        /* <DEDUP_REMOVED lines=8> */
.L_x_9574:
[----:B------:R-:W-:Y:S05]  /*e8b0*/  BSYNC B0 ;  /* 0x0000000000007941 */ /* 0x000fea0003800000 */
.L_x_9573:
[----:B------:R-:W-:Y:S01]  /*e8c0*/  IMAD.MOV.U32 R13, RZ, RZ, R5 ;  /* 0x000000ffff0d7224 */ /* 0x000fe200078e0005 */
[----:B------:R0:W5:Y:S01]  /*e8d0*/  LDL.LU R10, [R1+0x38] ;  /* 0x00003800010a7983 */ /* 0x0001620000300800 */
[----:B------:R-:W-:Y:S02]  /*e8e0*/  IMAD.MOV.U32 R12, RZ, RZ, RZ ;  /* 0x000000ffff0c7224 */ /* 0x000fe400078e00ff */
[----:B------:R-:W-:Y:S01]  /*e8f0*/  IMAD.MOV.U32 R11, RZ, RZ, 0x181f ;  /* 0x0000181fff0b7424 */ /* 0x000fe200078e00ff */
[----:B------:R0:W5:Y:S01]  /*e900*/  LDL.LU R9, [R1+0x3c] ;  /* 0x00003c0001097983 */ /* 0x0001620000300800 */
[----:B------:R-:W-:Y:S02]  /*e910*/  IMAD.MOV.U32 R15, RZ, RZ, -0x1 ;  /* 0xffffffffff0f7424 */ /* 0x000fe400078e00ff */
[----:B------:R-:W-:Y:S01]  /*e920*/  IMAD.MOV.U32 R2, RZ, RZ, R14 ;  /* 0x000000ffff027224 */ /* 0x000fe200078e000e */
[----:B------:R0:W5:Y:S06]  /*e930*/  LDL R7, [R1+0x4] ;  /* 0x0000040001077983 */ /* 0x00016c0000100800 */
[----:B0----5:R-:W-:Y:S05]  /*e940*/  WARPSYNC.COLLECTIVE R15, `(.L_x_9575) ;  /* 0x000000000f087348 */ /* 0x021fea0003c00000 */
[----:B------:R1:W2:Y:S02]  /*e950*/  SHFL.IDX P6, R14, R13, R12, R11 ;  /* 0x0000000c0d0e7389 */ /* 0x0002a400000c000b */
[----:B012--5:R-:W-:Y:S01]  /*e960*/  ENDCOLLECTIVE ;  /* 0x000000000000791b */ /* 0x027fe20003800000 */
.L_x_9575:
[----:B------:R-:W-:Y:S01]  /*e970*/  ULDC UR4, c[0x0][0x288] ;  /* 0x0000a20000047ab9 */ /* 0x000fe20000000800 */
[----:B------:R-:W2:Y:S04]  /*e980*/  LDL.LU R13, [R1+0x28] ;  /* 0x00002800010d7983 */ /* 0x000ea80000300800 */
[----:B------:R-:W3:Y:S04]  /*e990*/  LDL.LU R12, [R1+0x2c] ;  /* 0x00002c00010c7983 */ /* 0x000ee80000300800 */
[----:B------:R-:W4:Y:S04]  /*e9a0*/  LDL.LU R11, [R1+0x30] ;  /* 0x00003000010b7983 */ /* 0x000f280000300800 */
[----:B------:R-:W5:Y:S01]  /*e9b0*/  LDL.LU R15, [R1+0x34] ;  /* 0x00003400010f7983 */ /* 0x000f620000300800 */
[----:B------:R-:W-:-:S03]  /*e9c0*/  IMAD.MOV.U32 R3, RZ, RZ, R14 ;  /* 0x000000ffff037224 */ /* 0x000fc600078e000e */
[----:B------:R-:W5:Y:S01]  /*e9d0*/  LDL.LU R14, [R1+0x10] ;  /* 0x00001000010e7983 */ /* 0x000f620000300800 */
[----:B------:R-:W-:Y:S01]  /*e9e0*/  IMAD R0, R6, UR4, RZ ;  /* 0x0000000406007c24 */ /* 0x000fe2000f8e02ff */
[----:B------:R-:W-:-:S04]  /*e9f0*/  LOP3.LUT R18, R18, 0xffffffbf, RZ, 0xc0, !PT ;  /* 0xffffffbf12127812 */ /* 0x000fc800078ec0ff */
[-C--:B--2---:R-:W-:Y:S01]  /*ea00*/  ISETP.GE.AND P6, PT, R13, R0.reuse, PT ;  /* 0x000000000d00720c */ /* 0x084fe20003fc6270 */
[----:B------:R-:W-:Y:S01]  /*ea10*/  IMAD.MOV.U32 R13, RZ, RZ, R4 ;  /* 0x000000ffff0d7224 */ /* 0x000fe200078e0004 */
[----:B---3--:R-:W-:Y:S01]  /*ea20*/  ISETP.GE.AND P5, PT, R12, R0, PT ;  /* 0x000000000c00720c */ /* 0x008fe20003fa6270 */
[----:B------:R-:W-:-:S10]  /*ea30*/  IMAD.MOV.U32 R12, RZ, RZ, 0x1 ;  /* 0x00000001ff0c7424 */ /* 0x000fd400078e00ff */
[----:B------:R-:W-:Y:S02]  /*ea40*/  @P6 LOP3.LUT R18, R18, 0x40, RZ, 0xfc, !PT ;  /* 0x0000004012126812 */ /* 0x000fe400078efcff */
[-C--:B----4-:R-:W-:Y:S01]  /*ea50*/  ISETP.GE.AND P6, PT, R11, R0.reuse, PT ;  /* 0x000000000b00720c */ /* 0x090fe20003fc6270 */
[----:B------:R-:W-:Y:S01]  /*ea60*/  IMAD.MOV.U32 R11, RZ, RZ, 0x181f ;  /* 0x0000181fff0b7424 */ /* 0x000fe200078e00ff */
[----:B------:R-:W-:Y:S02]  /*ea70*/  LOP3.LUT R18, R18, 0xffffffdf, RZ, 0xc0, !PT ;  /* 0xffffffdf12127812 */ /* 0x000fe400078ec0ff */
[-C--:B-----5:R-:W-:Y:S02]  /*ea80*/  ISETP.GE.AND P4, PT, R14, R0.reuse, PT ;  /* 0x000000000e00720c */ /* 0x0a0fe40003f86270 */
[----:B------:R-:W-:Y:S02]  /*ea90*/  @P5 LOP3.LUT R18, R18, 0x20, RZ, 0xfc, !PT ;  /* 0x0000002012125812 */ /* 0x000fe400078efcff */
[----:B------:R-:W-:Y:S01]  /*eaa0*/  ISETP.GE.AND P5, PT, R15, R0, PT ;  /* 0x000000000f00720c */ /* 0x000fe20003fa6270 */
[----:B------:R-:W-:Y:S01]  /*eab0*/  IMAD.MOV.U32 R15, RZ, RZ, -0x1 ;  /* 0xffffffffff0f7424 */ /* 0x000fe200078e00ff */
[----:B------:R-:W-:-:S04]  /*eac0*/  LOP3.LUT R18, R18, 0xffffffef, RZ, 0xc0, !PT ;  /* 0xffffffef12127812 */ /* 0x000fc800078ec0ff */
[----:B------:R-:W-:Y:S02]  /*ead0*/  @P6 LOP3.LUT R18, R18, 0x10, RZ, 0xfc, !PT ;  /* 0x0000001012126812 */ /* 0x000fe400078efcff */
[----:B------:R-:W-:Y:S02]  /*eae0*/  ISETP.GE.AND P6, PT, R10, R0, PT ;  /* 0x000000000a00720c */ /* 0x000fe40003fc6270 */
[----:B------:R-:W-:-:S04]  /*eaf0*/  LOP3.LUT R18, R18, 0xfffffff7, RZ, 0xc0, !PT ;  /* 0xfffffff712127812 */ /* 0x000fc800078ec0ff */
[----:B------:R-:W-:Y:S02]  /*eb00*/  @P5 LOP3.LUT R18, R18, 0x8, RZ, 0xfc, !PT ;  /* 0x0000000812125812 */ /* 0x000fe400078efcff */
[----:B------:R-:W-:Y:S02]  /*eb10*/  ISETP.GE.AND P5, PT, R9, R0, PT ;  /* 0x000000000900720c */ /* 0x000fe40003fa6270 */
[----:B------:R-:W-:-:S04]  /*eb20*/  LOP3.LUT R18, R18, 0xffffff7f, RZ, 0xc0, !PT ;  /* 0xffffff7f12127812 */ /* 0x000fc800078ec0ff */
[----:B------:R-:W-:-:S04]  /*eb30*/  LOP3.LUT R18, R18, 0xfffffffb, RZ, 0xc0, !PT ;  /* 0xfffffffb12127812 */ /* 0x000fc800078ec0ff */
[----:B------:R-:W-:Y:S02]  /*eb40*/  @P6 LOP3.LUT R18, R18, 0x4, RZ, 0xfc, !PT ;  /* 0x0000000412126812 */ /* 0x000fe400078efcff */
[----:B------:R-:W-:Y:S02]  /*eb50*/  @!P4 LEA R3, P6, R8, R3, 0x1 ;  /* 0x000000030803c211 */ /* 0x000fe400078c08ff */
[----:B------:R-:W-:-:S03]  /*eb60*/  @P5 LOP3.LUT R18, R18, 0x80, RZ, 0xfc, !PT ;  /* 0x0000008012125812 */ /* 0x000fc600078efcff */
[----:B------:R-:W-:Y:S01]  /*eb70*/  @!P4 IMAD.X R2, RZ, RZ, R2, P6 ;  /* 0x000000ffff02c224 */ /* 0x000fe200030e0602 */
[----:B------:R-:W-:-:S04]  /*eb80*/  LOP3.LUT P5, RZ, R18, 0x20, RZ, 0xc0, !PT ;  /* 0x0000002012ff7812 */ /* 0x000fc800078ac0ff */
[----:B------:R-:W-:-:S09]  /*eb90*/  @!P4 LOP3.LUT R3, R3, R2, RZ, 0x3c, !PT ;  /* 0x000000020303c212 */ /* 0x000fd200078e3cff */
[----:B------:R-:W-:Y:S05]  /*eba0*/  WARPSYNC.COLLECTIVE R15, `(.L_x_9576) ;  /* 0x000000000f087348 */ /* 0x000fea0003c00000 */
[----:B------:R0:W1:Y:S02]  /*ebb0*/  SHFL.IDX P6, R14, R13, R12, R11 ;  /* 0x0000000c0d0e7389 */ /* 0x00006400000c000b */
[----:B01----:R-:W-:Y:S01]  /*ebc0*/  ENDCOLLECTIVE ;  /* 0x000000000000791b */ /* 0x003fe20003800000 */
.L_x_9576:
[----:B------:R-:W-:-:S04]  /*ebd0*/  @!P4 LOP3.LUT R2, R3, R2, RZ, 0x3c, !PT ;  /* 0x000000020302c212 */ /* 0x000fc800078e3cff */
[----:B------:R-:W-:-:S05]  /*ebe0*/  @!P4 LOP3.LUT R3, R3, R2, RZ, 0x3c, !PT ;  /* 0x000000020303c212 */ /* 0x000fca00078e3cff */
[----:B------:R-:W-:Y:S01]  /*ebf0*/  @!PT LDS RZ, [RZ] ;  /* 0x00000000fffff984 */ /* 0x000fe20000000800 */
[----:B------:R-:W-:Y:S01]  /*ec00*/  @!PT LDS RZ, [RZ] ;  /* 0x00000000fffff984 */ /* 0x000fe20000000800 */
[----:B------:R-:W-:Y:S01]  /*ec10*/  @!PT LDS RZ, [RZ] ;  /* 0x00000000fffff984 */ /* 0x000fe20000000800 */
[----:B------:R0:W-:Y:S01]  /*ec20*/  @!P4 LDGSTS.E.BYPASS.LTC128B.128 [R7+0x22400], desc[UR46][R2.64], !P0 ;  /* 0x224000000207cfae */ /* 0x0001e2000c101d6e */
[----:B------:R-:W-:-:S03]  /*ec30*/  IMAD.MOV.U32 R13, RZ, RZ, R5 ;  /* 0x000000ffff0d7224 */ /* 0x000fc600078e0005 */
[----:B------:R0:W-:Y:S04]  /*ec40*/  @!P4 LDGSTS.E.BYPASS.LTC128B.128 [R7+0x26400], desc[UR46][R2.64+0x80], !P1 ;  /* 0x264000800207cfae */ /* 0x0001e8000c901d6e */
[----:B------:R0:W-:Y:S04]  /*ec50*/  @!P4 LDGSTS.E.BYPASS.LTC128B.128 [R7+0x2a400], desc[UR46][R2.64+0x100], !P2 ;  /* 0x2a4001000207cfae */ /* 0x0001e8000d101d6e */
[----:B------:R0:W-:Y:S01]  /*ec60*/  @!P4 LDGSTS.E.BYPASS.LTC128B.128 [R7+0x2e400], desc[UR46][R2.64+0x180], !P3 ;  /* 0x2e4001800207cfae */ /* 0x0001e2000d901d6e */
[----:B------:R-:W-:Y:S01]  /*ec70*/  IMAD.MOV.U32 R6, RZ, RZ, R14 ;  /* 0x000000ffff067224 */ /* 0x000fe200078e000e */
[----:B------:R-:W-:-:S13]  /*ec80*/  LOP3.LUT P4, RZ, R18, 0x40, RZ, 0xc0, !PT ;  /* 0x0000004012ff7812 */ /* 0x000fda000788c0ff */
[----:B0-----:R-:W-:Y:S05]  /*ec90*/  WARPSYNC.COLLECTIVE R15, `(.L_x_9577) ;  /* 0x000000000f087348 */ /* 0x001fea0003c00000 */
[----:B------:R1:W2:Y:S02]  /*eca0*/  SHFL.IDX P6, R14, R13, R12, R11 ;  /* 0x0000000c0d0e7389 */ /* 0x0002a400000c000b */
[----:B012---:R-:W-:Y:S01]  /*ecb0*/  ENDCOLLECTIVE ;  /* 0x000000000000791b */ /* 0x007fe20003800000 */
.L_x_9577:
[----:B------:R-:W-:Y:S02]  /*ecc0*/  IMAD.MOV.U32 R13, RZ, RZ, R4 ;  /* 0x000000ffff0d7224 */ /* 0x000fe400078e0004 */
[----:B------:R-:W-:Y:S02]  /*ecd0*/  IMAD.MOV.U32 R12, RZ, RZ, 0x2 ;  /* 0x00000002ff0c7424 */ /* 0x000fe400078e00ff */
[----:B------:R-:W-:-:S05]  /*ece0*/  IMAD.MOV.U32 R2, RZ, RZ, R14 ;  /* 0x000000ffff027224 */ /* 0x000fca00078e000e */
[----:B------:R-:W-:-:S05]  /*ecf0*/  @!P4 LEA R2, P6, R8, R2, 0x1 ;  /* 0x000000020802c211 */ /* 0x000fca00078c08ff */
[----:B------:R-:W-:-:S05]  /*ed00*/  @!P4 IMAD.X R3, RZ, RZ, R6, P6 ;  /* 0x000000ffff03c224 */ /* 0x000fca00030e0606 */
[----:B------:R-:W-:Y:S01]  /*ed10*/  @!PT LDS RZ, [RZ] ;  /* 0x00000000fffff984 */ /* 0x000fe20000000800 */
[----:B------:R-:W-:Y:S01]  /*ed20*/  @!PT LDS RZ, [RZ] ;  /* 0x00000000fffff984 */ /* 0x000fe20000000800 */
[----:B------:R-:W-:Y:S01]  /*ed30*/  @!PT LDS RZ, [RZ] ;  /* 0x00000000fffff984 */ /* 0x000fe20000000800 */
[----:B------:R0:W-:Y:S03]  /*ed40*/  @!P4 LDGSTS.E.BYPASS.LTC128B.128 [R7+0x22c00], desc[UR46][R2.64], !P0 ;  /* 0x22c000000207cfae */ /* 0x0001e6000c101d6e */
[----:B0-----:R-:W-:Y:S05]  /*ed50*/  WARPSYNC.COLLECTIVE R15, `(.L_x_9578) ;  /* 0x000000000f087348 */ /* 0x001fea0003c00000 */
[----:B------:R1:W2:Y:S02]  /*ed60*/  SHFL.IDX P6, R14, R13, R12, R11 ;  /* 0x0000000c0d0e7389 */ /* 0x0002a400000c000b */
[----:B012---:R-:W-:Y:S01]  /*ed70*/  ENDCOLLECTIVE ;  /* 0x000000000000791b */ /* 0x007fe20003800000 */
.L_x_9578:
[----:B------:R-:W-:Y:S01]  /*ed80*/  @!PT LDS RZ, [RZ] ;  /* 0x00000000fffff984 */ /* 0x000fe20000000800 */
[----:B------:R-:W-:Y:S01]  /*ed90*/  @!PT LDS RZ, [RZ] ;  /* 0x00000000fffff984 */ /* 0x000fe20000000800 */
[----:B------:R-:W-:Y:S01]  /*eda0*/  @!PT LDS RZ, [RZ] ;  /* 0x00000000fffff984 */ /* 0x000fe20000000800 */
[----:B------:R0:W-:Y:S04]  /*edb0*/  @!P4 LDGSTS.E.BYPASS.LTC128B.128 [R7+0x26c00], desc[UR46][R2.64+0x80], !P1 ;  /* 0x26c000800207cfae */ /* 0x0001e8000c901d6e */
[----:B------:R0:W-:Y:S04]  /*edc0*/  @!P4 LDGSTS.E.BYPASS.LTC128B.128 [R7+0x2ac00], desc[UR46][R2.64+0x100], !P2 ;  /* 0x2ac001000207cfae */ /* 0x0001e8000d101d6e */
[----:B------:R0:W-:Y:S01]  /*edd0*/  @!P4 LDGSTS.E.BYPASS.LTC128B.128 [R7+0x2ec00], desc[UR46][R2.64+0x180], !P3 ;  /* 0x2ec001800207cfae */ /* 0x0001e2000d901d6e */
[----:B------:R-:W-:Y:S01]  /*ede0*/  LOP3.LUT P4, RZ, R18, 0x10, RZ, 0xc0, !PT ;  /* 0x0000001012ff7812 */ /* 0x000fe2000788c0ff */
[----:B------:R-:W-:-:S02]  /*edf0*/  IMAD.MOV.U32 R13, RZ, RZ, R5 ;  /* 0x000000ffff0d7224 */ /* 0x000fc400078e0005 */
[----:B------:R-:W-:-:S10]  /*ee00*/  IMAD.MOV.U32 R6, RZ, RZ, R14 ;  /* 0x000000ffff067224 */ /* 0x000fd400078e000e */
[----:B0-----:R-:W-:Y:S05]  /*ee10*/  WARPSYNC.COLLECTIVE R15, `(.L_x_9579) ;  /* 0x000000000f087348 */ /* 0x001fea0003c00000 */
[----:B------:R1:W2:Y:S02]  /*ee20*/  SHFL.IDX P6, R14, R13, R12, R11 ;  /* 0x0000000c0d0e7389 */ /* 0x0002a400000c000b */
[----:B012---:R-:W-:Y:S01]  /*ee30*/  ENDCOLLECTIVE ;  /* 0x000000000000791b */ /* 0x007fe20003800000 */
.L_x_9579:
        /* <DEDUP_REMOVED lines=12> */
.L_x_9580:
        /* <DEDUP_REMOVED lines=12> */
.L_x_9581:
        /* <DEDUP_REMOVED lines=12> */
.L_x_9582:
        /* <DEDUP_REMOVED lines=12> */
.L_x_9583:
[----:B------:R-:W-:Y:S02]  /*f140*/  IMAD.MOV.U32 R13, RZ, RZ, R4 ;  /* 0x000000ffff0d7224 */ /* 0x000fe400078e0004 */
[----:B------:R-:W-:Y:S02]  /*f150*/  IMAD.MOV.U32 R12, RZ, RZ, 0x5 ;  /* 0x00000005ff0c7424 */ /* 0x000fe400078e00ff */
[----:B------:R-:W-:-:S05]  /*f160*/  IMAD.MOV.U32 R2, RZ, RZ, R14 ;  /* 0x000000ffff027224 */ /* 0x000fca00078e000e */
[----:B------:R-:W-:-:S05]  /*f170*/  @!P5 LEA R2, P6, R8, R2, 0x1 ;  /* 0x000000020802d211 */ /* 0x000fca00078c08ff */
[----:B------:R-:W-:Y:S01]  /*f180*/  @!P5 IMAD.X R3, RZ, RZ, R6, P6 ;  /* 0x000000ffff03d224 */ /* 0x000fe200030e0606 */
[C---:B------:R-:W-:Y:S02]  /*f190*/  LOP3.LUT P6, RZ, R18.reuse, 0x8, RZ, 0xc0, !PT ;  /* 0x0000000812ff7812 */ /* 0x040fe400078cc0ff */
[----:B------:R-:W-:-:S11]  /*f1a0*/  LOP3.LUT P5, RZ, R18, 0x80, RZ, 0xc0, !PT ;  /* 0x0000008012ff7812 */ /* 0x000fd600078ac0ff */
[----:B------:R-:W-:Y:S01]  /*f1b0*/  @!PT LDS RZ, [RZ] ;  /* 0x00000000fffff984 */ /* 0x000fe20000000800 */
[----:B------:R-:W-:Y:S01]  /*f1c0*/  @!PT LDS RZ, [RZ] ;  /* 0x00000000fffff984 */ /* 0x000fe20000000800 */
[----:B------:R-:W-:Y:S01]  /*f1d0*/  @!PT LDS RZ, [RZ] ;  /* 0x00000000fffff984 */ /* 0x000fe20000000800 */
[----:B------:R0:W-:Y:S04]  /*f1e0*/  @!P6 LDGSTS.E.BYPASS.LTC128B.128 [R7+0x24400], desc[UR46][R2.64], !P0 ;  /* 0x244000000207efae */ /* 0x0001e8000c101d6e */
[----:B------:R0:W-:Y:S04]  /*f1f0*/  @!P6 LDGSTS.E.BYPASS.LTC128B.128 [R7+0x28400], desc[UR46][R2.64+0x80], !P1 ;  /* 0x284000800207efae */ /* 0x0001e8000c901d6e */
[----:B------:R0:W-:Y:S04]  /*f200*/  @!P6 LDGSTS.E.BYPASS.LTC128B.128 [R7+0x2c400], desc[UR46][R2.64+0x100], !P2 ;  /* 0x2c4001000207efae */ /* 0x0001e8000d101d6e */
[----:B------:R0:W-:Y:S02]  /*f210*/  @!P6 LDGSTS.E.BYPASS.LTC128B.128 [R7+0x30400], desc[UR46][R2.64+0x180], !P3 ;  /* 0x304001800207efae */ /* 0x0001e4000d901d6e */
[----:B0-----:R-:W-:Y:S05]  /*f220*/  WARPSYNC.COLLECTIVE R15, `(.L_x_9584) ;  /* 0x000000000f087348 */ /* 0x001fea0003c00000 */
[----:B------:R1:W2:Y:S02]  /*f230*/  SHFL.IDX P6, R14, R13, R12, R11 ;  /* 0x0000000c0d0e7389 */ /* 0x0002a400000c000b */
[----:B012---:R-:W-:Y:S01]  /*f240*/  ENDCOLLECTIVE ;  /* 0x000000000000791b */ /* 0x007fe20003800000 */
.L_x_9584:
[----:B------:R-:W-:Y:S02]  /*f250*/  IMAD.MOV.U32 R13, RZ, RZ, R5 ;  /* 0x000000ffff0d7224 */ /* 0x000fe400078e0005 */
[----:B------:R-:W-:-:S07]  /*f260*/  IMAD.MOV.U32 R6, RZ, RZ, R14 ;  /* 0x000000ffff067224 */ /* 0x000fce00078e000e */
[----:B------:R-:W-:Y:S05]  /*f270*/  WARPSYNC.COLLECTIVE R15, `(.L_x_9585) ;  /* 0x000000000f087348 */ /* 0x000fea0003c00000 */
[----:B------:R0:W1:Y:S02]  /*f280*/  SHFL.IDX P6, R14, R13, R12, R11 ;  /* 0x0000000c0d0e7389 */ /* 0x00006400000c000b */
[----:B01----:R-:W-:Y:S01]  /*f290*/  ENDCOLLECTIVE ;  /* 0x000000000000791b */ /* 0x003fe20003800000 */
.L_x_9585:
        /* <DEDUP_REMOVED lines=12> */
.L_x_9586:
[----:B------:R-:W-:Y:S01]  /*f360*/  @!PT LDS RZ, [RZ] ;  /* 0x00000000fffff984 */ /* 0x000fe20000000800 */
[----:B------:R-:W-:Y:S01]  /*f370*/  @!PT LDS RZ, [RZ] ;  /* 0x00000000fffff984 */ /* 0x000fe20000000800 */
[----:B------:R-:W-:Y:S01]  /*f380*/  @!PT LDS RZ, [RZ] ;  /* 0x00000000fffff984 */ /* 0x000fe20000000800 */
[----:B------:R0:W-:Y:S04]  /*f390*/  @!P4 LDGSTS.E.BYPASS.LTC128B.128 [R7+0x28c00], desc[UR46][R2.64+0x80], !P1 ;  /* 0x28c000800207cfae */ /* 0x0001e8000c901d6e */
[----:B------:R0:W-:Y:S04]  /*f3a0*/  @!P4 LDGSTS.E.BYPASS.LTC128B.128 [R7+0x2cc00], desc[UR46][R2.64+0x100], !P2 ;  /* 0x2cc001000207cfae */ /* 0x0001e8000d101d6e */
[----:B------:R0:W-:Y:S01]  /*f3b0*/  @!P4 LDGSTS.E.BYPASS.LTC128B.128 [R7+0x30c00], desc[UR46][R2.64+0x180], !P3 ;  /* 0x30c001800207cfae */ /* 0x0001e2000d901d6e */
[----:B------:R-:W-:Y:S02]  /*f3c0*/  IMAD.MOV.U32 R13, RZ, RZ, R5 ;  /* 0x000000ffff0d7224 */ /* 0x000fe400078e0005 */
[----:B------:R-:W-:-:S07]  /*f3d0*/  IMAD.MOV.U32 R6, RZ, RZ, R14 ;  /* 0x000000ffff067224 */ /* 0x000fce00078e000e */
[----:B0-----:R-:W-:Y:S05]  /*f3e0*/  WARPSYNC.COLLECTIVE R15, `(.L_x_9587) ;  /* 0x000000000f087348 */ /* 0x001fea0003c00000 */
[----:B------:R1:W2:Y:S02]  /*f3f0*/  SHFL.IDX P6, R14, R13, R12, R11 ;  /* 0x0000000c0d0e7389 */ /* 0x0002a400000c000b */
[----:B012---:R-:W-:Y:S01]  /*f400*/  ENDCOLLECTIVE ;  /* 0x000000000000791b */ /* 0x007fe20003800000 */
.L_x_9587:
        /* <DEDUP_REMOVED lines=12> */
.L_x_9588:
        /* <DEDUP_REMOVED lines=11> */
.L_x_9589:
[----:B------:R-:W-:Y:S01]  /*f580*/  IMAD.MOV.U32 R2, RZ, RZ, R14 ;  /* 0x000000ffff027224 */ /* 0x000fe200078e000e */
[----:B------:R-:W-:Y:S06]  /*f590*/  BRA `(.L_x_9590) ;  /* 0xffffffb8003c7947 */ /* 0x000fec000383ffff */
.L_x_9471:
[----:B-1----:R-:W-:-:S04]  /*f5a0*/  IMAD.U32 R3, RZ, RZ, UR37 ;  /* 0x00000025ff037e24 */ /* 0x002fc8000f8e00ff */
[----:B------:R1:W2:Y:S03]  /*f5b0*/  SYNCS.PHASECHK.TRANS64.TRYWAIT P0, [R3+URZ+0x32420], R0 ;  /* 0x03242000030075a7 */ /* 0x0002a6000800017f */
[----:B--2---:R-:W-:Y:S05]  /*f5c0*/  @!P0 NANOSLEEP.SYNCS 0x989680 ;  /* 0x009896800000895d */ /* 0x004fea0003900000 */
[----:B------:R-:W2:Y:S02]  /*f5d0*/  @!P0 SYNCS.PHASECHK.TRANS64 P0, [R3+URZ+0x32420], R0 ;  /* 0x03242000030085a7 */ /* 0x000ea4000800007f */
[----:B--2---:R-:W-:Y:S05]  /*f5e0*/  @!P0 BRA `(.L_x_9471) ;  /* 0xfffffffc00ec8947 */ /* 0x004fea000383ffff */
[----:B------:R-:W-:Y:S05]  /*f5f0*/  BRA `(.L_x_9591) ;  /* 0xffffffb8008c7947 */ /* 0x000fea000383ffff */
.L_x_9475:
[----:B0-----:R0:W1:Y:S02]  /*f600*/  SYNCS.PHASECHK.TRANS64.TRYWAIT P0, [R2+URZ+0x32460], R0 ;  /* 0x03246000020075a7 */ /* 0x001064000800017f */
[----:B-1----:R-:W-:Y:S05]  /*f610*/  @!P0 NANOSLEEP.SYNCS 0x989680 ;  /* 0x009896800000895d */ /* 0x002fea0003900000 */
[----:B------:R-:W1:Y:S02]  /*f620*/  @!P0 SYNCS.PHASECHK.TRANS64 P0, [R2+URZ+0x32460], R0 ;  /* 0x03246000020085a7 */ /* 0x000e64000800007f */
[----:B-1----:R-:W-:Y:S05]  /*f630*/  @!P0 BRA `(.L_x_9475) ;  /* 0xfffffffc00f08947 */ /* 0x002fea000383ffff */
[----:B------:R-:W-:Y:S05]  /*f640*/  BRA `(.L_x_9592) ;  /* 0xffffffb800ac7947 */ /* 0x000fea000383ffff */
.L_x_9488:
[----:B-1----:R1:W2:Y:S02]  /*f650*/  SYNCS.PHASECHK.TRANS64.TRYWAIT P0, [R3+URZ+0x32440], R2 ;  /* 0x03244002030075a7 */ /* 0x0022a4000800017f */
[----:B--2---:R-:W-:Y:S05]  /*f660*/  @!P0 NANOSLEEP.SYNCS 0x989680 ;  /* 0x009896800000895d */ /* 0x004fea0003900000 */
[----:B------:R-:W2:Y:S02]  /*f670*/  @!P0 SYNCS.PHASECHK.TRANS64 P0, [R3+URZ+0x32440], R2 ;  /* 0x03244002030085a7 */ /* 0x000ea4000800007f */
[----:B--2---:R-:W-:Y:S05]  /*f680*/  @!P0 BRA `(.L_x_9488) ;  /* 0xfffffffc00f08947 */ /* 0x004fea000383ffff */
[----:B------:R-:W-:Y:S05]  /*f690*/  BRA `(.L_x_9593) ;  /* 0xffffffc000a47947 */ /* 0x000fea000383ffff */
.L_x_9493:
[----:B0-----:R0:W2:Y:S02]  /*f6a0*/  SYNCS.PHASECHK.TRANS64.TRYWAIT P0, [R3+URZ+0x32460], R2 ;  /* 0x03246002030075a7 */ /* 0x0010a4000800017f */
[----:B--2---:R-:W-:Y:S05]  /*f6b0*/  @!P0 NANOSLEEP.SYNCS 0x989680 ;  /* 0x009896800000895d */ /* 0x004fea0003900000 */
[----:B------:R-:W2:Y:S02]  /*f6c0*/  @!P0 SYNCS.PHASECHK.TRANS64 P0, [R3+URZ+0x32460], R2 ;  /* 0x03246002030085a7 */ /* 0x000ea4000800007f */
[----:B--2---:R-:W-:Y:S05]  /*f6d0*/  @!P0 BRA `(.L_x_9493) ;  /* 0xfffffffc00f08947 */ /* 0x004fea000383ffff */
[----:B------:R-:W-:Y:S05]  /*f6e0*/  BRA `(.L_x_9594) ;  /* 0xffffffc400207947 */ /* 0x000fea000383ffff */
.L_x_9505:
[----:B--2---:R2:W3:Y:S02]  /*f6f0*/  SYNCS.PHASECHK.TRANS64.TRYWAIT P0, [R4+URZ+0x32440], R2 ;  /* 0x03244002040075a7 */ /* 0x0044e4000800017f */
[----:B---3--:R-:W-:Y:S05]  /*f700*/  @!P0 NANOSLEEP.SYNCS 0x989680 ;  /* 0x009896800000895d */ /* 0x008fea0003900000 */
[----:B------:R-:W3:Y:S02]  /*f710*/  @!P0 SYNCS.PHASECHK.TRANS64 P0, [R4+URZ+0x32440], R2 ;  /* 0x03244002040085a7 */ /* 0x000ee4000800007f */
[----:B---3--:R-:W-:Y:S05]  /*f720*/  @!P0 BRA `(.L_x_9505) ;  /* 0xfffffffc00f08947 */ /* 0x008fea000383ffff */
[----:B------:R-:W-:Y:S05]  /*f730*/  BRA `(.L_x_9595) ;  /* 0xffffffcc00087947 */ /* 0x000fea000383ffff */
.L_x_9510:
[----:B0-----:R0:W1:Y:S02]  /*f740*/  SYNCS.PHASECHK.TRANS64.TRYWAIT P0, [R4+URZ+0x32460], R2 ;  /* 0x03246002040075a7 */ /* 0x001064000800017f */
[----:B-1----:R-:W-:Y:S05]  /*f750*/  @!P0 NANOSLEEP.SYNCS 0x989680 ;  /* 0x009896800000895d */ /* 0x002fea0003900000 */
[----:B------:R-:W1:Y:S02]  /*f760*/  @!P0 SYNCS.PHASECHK.TRANS64 P0, [R4+URZ+0x32460], R2 ;  /* 0x03246002040085a7 */ /* 0x000e64000800007f */
[----:B-1----:R-:W-:Y:S05]  /*f770*/  @!P0 BRA `(.L_x_9510) ;  /* 0xfffffffc00f08947 */ /* 0x002fea000383ffff */
[----:B------:R-:W-:Y:S05]  /*f780*/  BRA `(.L_x_9596) ;  /* 0xffffffcc00847947 */ /* 0x000fea000383ffff */
.L_x_9521:
[----:B0-----:R0:W2:Y:S02]  /*f790*/  SYNCS.PHASECHK.TRANS64.TRYWAIT P0, [R4+URZ+0x32440], R2 ;  /* 0x03244002040075a7 */ /* 0x0010a4000800017f */
[----:B--2---:R-:W-:Y:S05]  /*f7a0*/  @!P0 NANOSLEEP.SYNCS 0x989680 ;  /* 0x009896800000895d */ /* 0x004fea0003900000 */
[----:B------:R-:W2:Y:S02]  /*f7b0*/  @!P0 SYNCS.PHASECHK.TRANS64 P0, [R4+URZ+0x32440], R2 ;  /* 0x03244002040085a7 */ /* 0x000ea4000800007f */
[----:B--2---:R-:W-:Y:S05]  /*f7c0*/  @!P0 BRA `(.L_x_9521) ;  /* 0xfffffffc00f08947 */ /* 0x004fea000383ffff */
[----:B------:R-:W-:Y:S05]  /*f7d0*/  BRA `(.L_x_9597) ;  /* 0xffffffd400487947 */ /* 0x000fea000383ffff */
.L_x_9526:
[----:B-1----:R1:W2:Y:S02]  /*f7e0*/  SYNCS.PHASECHK.TRANS64.TRYWAIT P0, [R4+URZ+0x32460], R2 ;  /* 0x03246002040075a7 */ /* 0x0022a4000800017f */
[----:B--2---:R-:W-:Y:S05]  /*f7f0*/  @!P0 NANOSLEEP.SYNCS 0x989680 ;  /* 0x009896800000895d */ /* 0x004fea0003900000 */
[----:B------:R-:W2:Y:S02]  /*f800*/  @!P0 SYNCS.PHASECHK.TRANS64 P0, [R4+URZ+0x32460], R2 ;  /* 0x03246002040085a7 */ /* 0x000ea4000800007f */
[----:B--2---:R-:W-:Y:S05]  /*f810*/  @!P0 BRA `(.L_x_9526) ;  /* 0xfffffffc00f08947 */ /* 0x004fea000383ffff */
[----:B------:R-:W-:Y:S05]  /*f820*/  BRA `(.L_x_9598) ;  /* 0xffffffd400c47947 */ /* 0x000fea000383ffff */
.L_x_9536:
[----:B0-----:R0:W2:Y:S02]  /*f830*/  SYNCS.PHASECHK.TRANS64.TRYWAIT P0, [R0+URZ+0x32420], R3 ;  /* 0x03242003000075a7 */ /* 0x0010a4000800017f */
[----:B--2---:R-:W-:Y:S05]  /*f840*/  @!P0 NANOSLEEP.SYNCS 0x989680 ;  /* 0x009896800000895d */ /* 0x004fea0003900000 */
[----:B------:R-:W2:Y:S02]  /*f850*/  @!P0 SYNCS.PHASECHK.TRANS64 P0, [R0+URZ+0x32420], R3 ;  /* 0x03242003000085a7 */ /* 0x000ea4000800007f */
[----:B--2---:R-:W-:Y:S05]  /*f860*/  @!P0 BRA `(.L_x_9536) ;  /* 0xfffffffc00f08947 */ /* 0x004fea000383ffff */
[----:B------:R-:W-:Y:S05]  /*f870*/  BRA `(.L_x_9599) ;  /* 0xffffffdc00547947 */ /* 0x000fea000383ffff */
.L_x_9537:
        /* <DEDUP_REMOVED lines=11> */
.L_x_9601:
[----:B------:R-:W-:Y:S05]  /*f930*/  BSYNC B0 ;  /* 0x0000000000007941 */ /* 0x000fea0003800000 */
.L_x_9600:
[----:B------:R-:W-:Y:S05]  /*f940*/  BRA `(.L_x_9602) ;  /* 0xffffffdc003c7947 */ /* 0x000fea000383ffff */
.L_x_9540:
[----:B------:R-:W-:Y:S01]  /*f950*/  BSSY B1, `(.L_x_9603) ;  /* 0x0000006000017945 */ /* 0x000fe20003800000 */
[----:B------:R-:W-:-:S07]  /*f960*/  IMAD.MOV.U32 R15, RZ, RZ, -0x1 ;  /* 0xffffffffff0f7424 */ /* 0x000fce00078e00ff */
[----:B012---:R-:W-:Y:S05]  /*f970*/  WARPSYNC.COLLECTIVE R15, `(.L_x_9604) ;  /* 0x000000000f0c7348 */ /* 0x007fea0003c00000 */
[----:B------:R-:W-:Y:S02]  /*f980*/  ELECT P6, UR62, PT ;  /* 0x00000000003e782f */ /* 0x000fe400038c0000 */
[----:B------:R-:W-:Y:S01]  /*f990*/  MOV R14, UR62 ;  /* 0x0000003e000e7c02 */ /* 0x000fe20008000f00 */
[----:B012---:R-:W-:Y:S10]  /*f9a0*/  ENDCOLLECTIVE ;  /* 0x000000000000791b */ /* 0x007ff40003800000 */
.L_x_9604:
[----:B------:R-:W-:Y:S05]  /*f9b0*/  BSYNC B1 ;  /* 0x0000000000017941 */ /* 0x000fea0003800000 */
.L_x_9603:
[----:B------:R-:W-:Y:S05]  /*f9c0*/  BRA `(.L_x_9605) ;  /* 0xffffffdc00347947 */ /* 0x000fea000383ffff */
.L_x_9542:
[----:B0-----:R0:W1:Y:S02]  /*f9d0*/  SYNCS.PHASECHK.TRANS64.TRYWAIT P0, [R6+URZ], R5 ;  /* 0x00000005060075a7 */ /* 0x001064000800017f */
[----:B-1----:R-:W-:Y:S05]  /*f9e0*/  @!P0 NANOSLEEP.SYNCS 0x989680 ;  /* 0x009896800000895d */ /* 0x002fea0003900000 */
[----:B------:R-:W1:Y:S02]  /*f9f0*/  @!P0 SYNCS.PHASECHK.TRANS64 P0, [R6+URZ], R5 ;  /* 0x00000005060085a7 */ /* 0x000e64000800007f */
[----:B-1----:R-:W-:Y:S05]  /*fa00*/  @!P0 BRA `(.L_x_9542) ;  /* 0xfffffffc00f08947 */ /* 0x002fea000383ffff */
[----:B------:R-:W-:Y:S05]  /*fa10*/  BRA `(.L_x_9606) ;  /* 0xffffffdc006c7947 */ /* 0x000fea000383ffff */
.L_x_9543:
[----:B-1----:R1:W2:Y:S02]  /*fa20*/  SYNCS.PHASECHK.TRANS64.TRYWAIT P0, [R7+URZ], R2 ;  /* 0x00000002070075a7 */ /* 0x0022a4000800017f */
[----:B--2---:R-:W-:Y:S05]  /*fa30*/  @!P0 NANOSLEEP.SYNCS 0x989680 ;  /* 0x009896800000895d */ /* 0x004fea0003900000 */
[----:B------:R-:W2:Y:S02]  /*fa40*/  @!P0 SYNCS.PHASECHK.TRANS64 P0, [R7+URZ], R2 ;  /* 0x00000002070085a7 */ /* 0x000ea4000800007f */
[----:B--2---:R-:W-:Y:S05]  /*fa50*/  @!P0 BRA `(.L_x_9543) ;  /* 0xfffffffc00f08947 */ /* 0x004fea000383ffff */
[----:B------:R-:W-:Y:S05]  /*fa60*/  BRA `(.L_x_9607) ;  /* 0xffffffdc00607947 */ /* 0x000fea000383ffff */
.L_x_9545:
[----:B--2---:R2:W3:Y:S02]  /*fa70*/  SYNCS.PHASECHK.TRANS64.TRYWAIT P0, [R4+URZ], R5 ;  /* 0x00000005040075a7 */ /* 0x0044e4000800017f */
[----:B---3--:R-:W-:Y:S05]  /*fa80*/  @!P0 NANOSLEEP.SYNCS 0x989680 ;  /* 0x009896800000895d */ /* 0x008fea0003900000 */
[----:B------:R-:W3:Y:S02]  /*fa90*/  @!P0 SYNCS.PHASECHK.TRANS64 P0, [R4+URZ], R5 ;  /* 0x00000005040085a7 */ /* 0x000ee4000800007f */
[----:B---3--:R-:W-:Y:S05]  /*faa0*/  @!P0 BRA `(.L_x_9545) ;  /* 0xfffffffc00f08947 */ /* 0x008fea000383ffff */
[----:B------:R-:W-:Y:S05]  /*fab0*/  BRA `(.L_x_9608) ;  /* 0xffffffdc00647947 */ /* 0x000fea000383ffff */
.L_x_9609:
        /* <DEDUP_REMOVED lines=12> */
.L_x_15306:


//--------------------- .text._ZN7cutlass13device_kernelIN5flash11enable_sm90INS1_16FlashAttnFwdSm90INS1_25CollectiveMainloopFwdSm90ILi2EN4cute5tupleIJNS5_1CILi1EEES8_S8_EEENS6_IJNS7_ILi128EEENS7_ILi96EEENS7_ILi64EEEEEELi256ENS_10bfloat16_tEfNS_4arch4Sm90ELb0ELb0ELb1ELb1ELb0ELb0ELb0ELb1ELb0ELb1ELb0ELb0EEENS1_21CollectiveEpilogueFwdINS6_IJSA_NS7_ILi256EEESB_EEES9_SE_SG_Li256ELb1ELb1ELb0ELb0EEENS1_36VarlenDynamicPersistentTileSchedulerILi128ELi96ELi256ELi128ELb0ELb1ELb1ELb0ELb1ELb1EEEEEEEEEvNT_6ParamsE --------------------------
	.section	.text._ZN7cutlass13device_kernelIN5flash11enable_sm90INS1_16FlashAttnFwdSm90INS1_25CollectiveMainloopFwdSm90ILi2EN4cute5tupleIJNS5_1CILi1EEES8_S8_EEENS6_IJNS7_ILi128EEENS7_ILi96EEENS7_ILi64EEEEEELi256ENS_10bfloat16_tEfNS_4arch4Sm90ELb0ELb0ELb1ELb1ELb0ELb0ELb0ELb1ELb0ELb1ELb0ELb0EEENS1_21CollectiveEpilogueFwdINS6_IJSA_NS7_ILi256EEESB_EEES9_SE_SG_Li256ELb1ELb1ELb0ELb0EEENS1_36VarlenDynamicPersistentTileSchedulerILi128ELi96ELi256ELi128ELb0ELb1ELb1ELb0ELb1ELb1EEEEEEEEEvNT_6ParamsE,"ax",@progbits
	.align	128
.text._ZN7cutlass13device_kernelIN5flash11enable_sm90INS1_16FlashAttnFwdSm90INS1_25CollectiveMainloopFwdSm90ILi2EN4cute5tupleIJNS5_1CILi1EEES8_S8_EEENS6_IJNS7_ILi128EEENS7_ILi96EEENS7_ILi64EEEEEELi256ENS_10bfloat16_tEfNS_4arch4Sm90ELb0ELb0ELb1ELb1ELb0ELb0ELb0ELb1ELb0ELb1ELb0ELb0EEENS1_21CollectiveEpilogueFwdINS6_IJSA_NS7_ILi256EEESB_EEES9_SE_SG_Li256ELb1ELb1ELb0ELb0EEENS1_36VarlenDynamicPersistentTileSchedulerILi128ELi96ELi256ELi128ELb0ELb1ELb1ELb0ELb1ELb1EEEEEEEEEvNT_6ParamsE:
        .type           _ZN7cutlass13device_kernelIN5flash11enable_sm90INS1_16FlashAttnFwdSm90INS1_25CollectiveMainloopFwdSm90ILi2EN4cute5tupleIJNS5_1CILi1EEES8_S8_EEENS6_IJNS7_ILi128EEENS7_ILi96EEENS7_ILi64EEEEEELi256ENS_10bfloat16_tEfNS_4arch4Sm90ELb0ELb0ELb1ELb1ELb0ELb0ELb0ELb1ELb0ELb1ELb0ELb0EEENS1_21CollectiveEpilogueFwdINS6_IJSA_NS7_ILi256EEESB_EEES9_SE_SG_Li256ELb1ELb1ELb0ELb0EEENS1_36VarlenDynamicPersistentTileSchedulerILi128ELi96ELi256ELi128ELb0ELb1ELb1ELb0ELb1ELb1EEEEEEEEEvNT_6ParamsE,@function
        .size           _ZN7cutlass13device_kernelIN5flash11enable_sm90INS1_16FlashAttnFwdSm90INS1_25CollectiveMainloopFwdSm90ILi2EN4cute5tupleIJNS5_1CILi1EEES8_S8_EEENS6_IJNS7_ILi128EEENS7_ILi96EEENS7_ILi64EEEEEELi256ENS_10bfloat16_tEfNS_4arch4Sm90ELb0ELb0ELb1ELb1ELb0ELb0ELb0ELb1ELb0ELb1ELb0ELb0EEENS1_21CollectiveEpilogueFwdINS6_IJSA_NS7_ILi256EEESB_EEES9_SE_SG_Li256ELb1ELb1ELb0ELb0EEENS1_36VarlenDynamicPersistentTileSchedulerILi128ELi96ELi256ELi128ELb0ELb1ELb1ELb0ELb1ELb1EEEEEEEEEvNT_6ParamsE,(.L_x_15307 - _ZN7cutlass13device_kernelIN5flash11enable_sm90INS1_16FlashAttnFwdSm90INS1_25CollectiveMainloopFwdSm90ILi2EN4cute5tupleIJNS5_1CILi1EEES8_S8_EEENS6_IJNS7_ILi128EEENS7_ILi96EEENS7_ILi64EEEEEELi256ENS_10bfloat16_tEfNS_4arch4Sm90ELb0ELb0ELb1ELb1ELb0ELb0ELb0ELb1ELb0ELb1ELb0ELb0EEENS1_21CollectiveEpilogueFwdINS6_IJSA_NS7_ILi256EEESB_EEES9_SE_SG_Li256ELb1ELb1ELb0ELb0EEENS1_36VarlenDynamicPersistentTileSchedulerILi128ELi96ELi256ELi128ELb0ELb1ELb1ELb0ELb1ELb1EEEEEEEEEvNT_6ParamsE)
        .other          _ZN7cutlass13device_kernelIN5flash11enable_sm90INS1_16FlashAttnFwdSm90INS1_25CollectiveMainloopFwdSm90ILi2EN4cute5tupleIJNS5_1CILi1EEES8_S8_EEENS6_IJNS7_ILi128EEENS7_ILi96EEENS7_ILi64EEEEEELi256ENS_10bfloat16_tEfNS_4arch4Sm90ELb0ELb0ELb1ELb1ELb0ELb0ELb0ELb1ELb0ELb1ELb0ELb0EEENS1_21CollectiveEpilogueFwdINS6_IJSA_NS7_ILi256EEESB_EEES9_SE_SG_Li256ELb1ELb1ELb0ELb0EEENS1_36VarlenDynamicPersistentTileSchedulerILi128ELi96ELi256ELi128ELb0ELb1ELb1ELb0ELb1ELb1EEEEEEEEEvNT_6ParamsE,@"STO_CUDA_ENTRY STV_DEFAULT"
_ZN7cutlass13device_kernelIN5flash11enable_sm90INS1_16FlashAttnFwdSm90INS1_25CollectiveMainloopFwdSm90ILi2EN4cute5tupleIJNS5_1CILi1EEES8_S8_EEENS6_IJNS7_ILi128EEENS7_ILi96EEENS7_ILi64EEEEEELi256ENS_10bfloat16_tEfNS_4arch4Sm90ELb0ELb0ELb1ELb1ELb0ELb0ELb0ELb1ELb0ELb1ELb0ELb0EEENS1_21CollectiveEpilogueFwdINS6_IJSA_NS7_ILi256EEESB_EEES9_SE_SG_Li256ELb1ELb1ELb0ELb0EEENS1_36VarlenDynamicPersistentTileSchedulerILi128ELi96ELi256ELi128ELb0ELb1ELb1ELb0ELb1ELb1EEEEEEEEEvNT_6ParamsE:
        /* <DEDUP_REMOVED lines=18> */
.L_x_9611:
[----:B------:R-:W-:Y:S05]  /*0120*/  BSYNC B0 ;  /* 0x0000000000007941 */ /* 0x000fea0003800000 */
.L_x_9610:
        /* <DEDUP_REMOVED lines=41> */
.L_x_9612:
        /* <DEDUP_REMOVED lines=22> */
.L_x_9613:
        /* <DEDUP_REMOVED lines=18> */
.L_x_9614:
        /* <DEDUP_REMOVED lines=22> */
.L_x_9615:
        /* <DEDUP_REMOVED lines=22> */
.L_x_9616:
[----:B------:R-:W-:Y:S01]  /*0900*/  PLOP3.LUT P0, PT, PT, PT, UP0, 0x80, 0x0 ;  /* 0x000000000000781c */ /* 0x000fe20003f0f008 */
[----:B------:R-:W-:Y:S01]  /*0910*/  UMOV UR36, 0x1 ;  /* 0x0000000100247882 */ /* 0x000fe20000000000 */
[----:B------:R-:W-:Y:S01]  /*0920*/  NOP ;  /* 0x0000000000007918 */ /* 0x000fe20000000000 */
[----:B------:R-:W-:Y:S01]  /*0930*/  USEL UR36, UR36, 0x2, !UP0 ;  /* 0x0000000224247887 */ /* 0x000fe2000c000000 */
[----:B------:R-:W-:Y:S01]  /*0940*/  ULDC.64 UR40, c[0x0][0x208] ;  /* 0x0000820000287ab9 */ /* 0x000fe20000000a00 */
[----:B012-4-:R-:W-:Y:S08]  /*0950*/  BAR.SYNC.DEFER_BLOCKING 0x0 ;  /* 0x0000000000007b1d */ /* 0x017ff00000010000 */
[----:B------:R-:W-:Y:S05]  /*0960*/  @!P0 BRA `(.L_x_9617) ;  /* 0x0000008800e08947 */ /* 0x000fea0003800000 */
.L_x_9618:
[----:B------:R-:W-:-:S08]  /*0970*/  NOP ;  /* 0x0000000000007918 */ /* 0x000fd00000000000 */
[----:B------:R-:W0:Y:S02]  /*0980*/  USETMAXREG.TRY_ALLOC.CTAPOOL UP0, 0xf0 ;  /* 0x000000f0000079c8 */ /* 0x000e240008000600 */
[----:B0-----:R-:W-:-:S13]  /*0990*/  PLOP3.LUT P0, PT, PT, PT, UP0, 0x80, 0x0 ;  /* 0x000000000000781c */ /* 0x001fda0003f0f008 */
[----:B------:R-:W-:Y:S05]  /*09a0*/  @!P0 BRA `(.L_x_9618) ;  /* 0xfffffffc00f08947 */ /* 0x000fea000383ffff */
[----:B------:R-:W0:Y:S01]  /*09b0*/  S2R R0, SR_TID.X ;  /* 0x0000000000007919 */ /* 0x000e220000002100 */
[----:B------:R-:W1:Y:S01]  /*09c0*/  S2UR UR5, SR_CgaCtaId ;  /* 0x00000000000579c3 */ /* 0x000e620000008800 */
[----:B------:R-:W-:-:S07]  /*09d0*/  UMOV UR4, 0x400 ;  /* 0x0000040000047882 */ /* 0x000fce0000000000 */
[----:B------:R-:W-:Y:S06]  /*09e0*/  BAR.ARV 0x8, 0x180 ;  /* 0x0206000000007b1d */ /* 0x000fec0000002000 */
[----:B-1----:R-:W-:Y:S01]  /*09f0*/  ULEA UR4, UR5, UR4, 0x18 ;  /* 0x0000000405047291 */ /* 0x002fe2000f8ec03f */
[----:B0-----:R-:W-:-:S04]  /*0a00*/  SHF.R.U32.HI R0, RZ, 0x7, R0 ;  /* 0x00000007ff007819 */ /* 0x001fc80000011600 */
[----:B------:R-:W-:-:S13]  /*0a10*/  ISETP.NE.AND P0, PT, R0, 0x1, PT ;  /* 0x000000010000780c */ /* 0x000fda0003f05270 */
[----:B------:R-:W-:Y:S08]  /*0a20*/  @!P0 BAR.ARV 0x9, 0x100 ;  /* 0x0244000000008b1d */ /* 0x000ff00000002000 */
[----:B------:R-:W-:Y:S06]  /*0a30*/  BAR.SYNC.DEFER_BLOCKING 0x5, 0x180 ;  /* 0x0146000000007b1d */ /* 0x000fec0000010000 */
[----:B------:R-:W0:Y:S01]  /*0a40*/  LDS.128 R12, [UR4+0x228d0] ;  /* 0x0228d004ff0c7984 */ /* 0x000e220008000c00 */
[----:B------:R-:W-:Y:S01]  /*0a50*/  ULDC UR4, c[0x0][0xc3c] ;  /* 0x00030f0000047ab9 */ /* 0x000fe20000000800 */
[----:B------:R-:W-:Y:S06]  /*0a60*/  BAR.ARV 0x4, 0x180 ;  /* 0x0106000000007b1d */ /* 0x000fec0000002000 */
[----:B0-----:R-:W-:-:S13]  /*0a70*/  ISETP.GE.AND P0, PT, R15, UR4, PT ;  /* 0x000000040f007c0c */ /* 0x001fda000bf06270 */
[----:B------:R-:W-:Y:S05]  /*0a80*/  @P0 EXIT ;  /* 0x000000000000094d */ /* 0x000fea0003800000 */
[----:B------:R-:W0:Y:S01]  /*0a90*/  S2R R0, SR_TID.X ;  /* 0x0000000000007919 */ /* 0x000e220000002100 */
[----:B------:R-:W-:Y:S01]  /*0aa0*/  R2UR UR5, R13 ;  /* 0x000000000d0572ca */ /* 0x000fe200000e0000 */
[----:B------:R-:W-:Y:S01]  /*0ab0*/  ULOP3.LUT UR48, UR36, 0x1, URZ, 0xfc, !UPT ;  /* 0x0000000124307892 */ /* 0x000fe2000f8efc3f */
[----:B------:R-:W-:Y:S01]  /*0ac0*/  R2UR UR6, R14 ;  /* 0x000000000e0672ca */ /* 0x000fe200000e0000 */
[----:B------:R-:W-:Y:S01]  /*0ad0*/  UMOV UR47, URZ ;  /* 0x0000003f002f7c82 */ /* 0x000fe20008000000 */
[----:B------:R-:W-:Y:S01]  /*0ae0*/  UMOV UR38, URZ ;  /* 0x0000003f00267c82 */ /* 0x000fe20008000000 */
[----:B------:R-:W-:Y:S01]  /*0af0*/  UMOV UR37, URZ ;  /* 0x0000003f00257c82 */ /* 0x000fe20008000000 */
[----:B0-----:R-:W-:-:S05]  /*0b00*/  VIADD R209, R0, 0xffffff80 ;  /* 0xffffff8000d17836 */ /* 0x001fca0000000000 */
[----:B------:R-:W-:-:S04]  /*0b10*/  SHF.R.S32.HI R0, RZ, 0x1f, R209 ;  /* 0x0000001fff007819 */ /* 0x000fc800000114d1 */
[CC--:B------:R-:W-:Y:S02]  /*0b20*/  LEA.HI R3, R0.reuse, R209.reuse, RZ, 0x7 ;  /* 0x000000d100037211 */ /* 0x0c0fe400078f38ff */
[-C--:B------:R-:W-:Y:S02]  /*0b30*/  LEA.HI R4, R0, R209.reuse, RZ, 0x5 ;  /* 0x000000d100047211 */ /* 0x080fe400078f28ff */
        /* <DEDUP_REMOVED lines=8> */
[----:B------:R-:W-:Y:S02]  /*0bc0*/  LEA.HI R9, R8, R23, RZ, 0x2 ;  /* 0x0000001708097211 */ /* 0x000fe400078f10ff */
[----:B------:R-:W-:Y:S01]  /*0bd0*/  SHF.R.S32.HI R5, RZ, 0x4, R2 ;  /* 0x00000004ff057819 */ /* 0x000fe20000011402 */
[----:B------:R-:W-:Y:S01]  /*0be0*/  IMAD.IADD R4, R209, 0x1, -R4 ;  /* 0x00000001d1047824 */ /* 0x000fe200078e0a04 */
[----:B------:R-:W-:-:S02]  /*0bf0*/  LEA.HI R6, R0, R209, RZ, 0x2 ;  /* 0x000000d100067211 */ /* 0x000fc400078f10ff */
[----:B------:R-:W-:Y:S01]  /*0c00*/  SHF.R.S32.HI R10, RZ, 0x2, R9 ;  /* 0x00000002ff0a7819 */ /* 0x000fe20000011409 */
[----:B------:R-:W-:Y:S01]  /*0c10*/  IMAD R7, R4, 0x40, R7 ;  /* 0x0000004004077824 */ /* 0x000fe200078e0207 */
[----:B------:R-:W-:Y:S02]  /*0c20*/  SHF.R.S32.HI R11, RZ, 0x1f, R9 ;  /* 0x0000001fff0b7819 */ /* 0x000fe40000011409 */
[----:B------:R-:W-:Y:S02]  /*0c30*/  LEA.HI R2, R2, R5, RZ, 0x1 ;  /* 0x0000000502027211 */ /* 0x000fe400078f08ff */
[----:B------:R-:W-:Y:S02]  /*0c40*/  LOP3.LUT R6, R6, 0xfffffffc, RZ, 0xc0, !PT ;  /* 0xfffffffc06067812 */ /* 0x000fe400078ec0ff */
[----:B------:R-:W-:Y:S02]  /*0c50*/  LEA.HI R0, R0, R209, RZ, 0x3 ;  /* 0x000000d100007211 */ /* 0x000fe400078f18ff */
[----:B------:R-:W-:Y:S01]  /*0c60*/  LEA.HI R11, R11, R10, RZ, 0x3 ;  /* 0x0000000a0b0b7211 */ /* 0x000fe200078f18ff */
[----:B------:R-:W-:Y:S01]  /*0c70*/  IMAD.IADD R6, R209, 0x1, -R6 ;  /* 0x00000001d1067824 */ /* 0x000fe200078e0a06 */
[----:B------:R-:W-:-:S02]  /*0c80*/  LOP3.LUT R2, R2, 0x1ffffffe, RZ, 0xc0, !PT ;  /* 0x1ffffffe02027812 */ /* 0x000fc400078ec0ff */
[----:B------:R-:W-:Y:S02]  /*0c90*/  LOP3.LUT R4, R0, 0xfffffff8, RZ, 0xc0, !PT ;  /* 0xfffffff800047812 */ /* 0x000fe400078ec0ff */
[----:B------:R-:W-:Y:S01]  /*0ca0*/  LOP3.LUT R11, R11, 0xfffffff8, RZ, 0xc0, !PT ;  /* 0xfffffff80b0b7812 */ /* 0x000fe200078ec0ff */
[----:B------:R-:W-:Y:S01]  /*0cb0*/  IMAD.IADD R2, R5, 0x1, -R2 ;  /* 0x0000000105027824 */ /* 0x000fe200078e0a02 */
[----:B------:R-:W-:Y:S01]  /*0cc0*/  LEA.HI R8, R8, R23, RZ, 0x5 ;  /* 0x0000001708087211 */ /* 0x000fe200078f28ff */
[----:B------:R-:W-:Y:S01]  /*0cd0*/  IMAD.IADD R19, R209, 0x1, -R4 ;  /* 0x00000001d1137824 */ /* 0x000fe200078e0a04 */
[----:B------:R-:W-:Y:S01]  /*0ce0*/  LEA.HI R3, R3, R200, RZ, 0x1 ;  /* 0x000000c803037211 */ /* 0x000fe200078f08ff */
[----:B------:R-:W-:Y:S01]  /*0cf0*/  IMAD.IADD R11, R10, 0x1, -R11 ;  /* 0x000000010a0b7824 */ /* 0x000fe200078e0a0b */
[----:B------:R-:W-:Y:S01]  /*0d00*/  SHF.R.S32.HI R8, RZ, 0x5, R8 ;  /* 0x00000005ff087819 */ /* 0x000fe20000011408 */
[----:B------:R-:W-:Y:S01]  /*0d10*/  IMAD R204, R2, 0x8, R7 ;  /* 0x0000000802cc7824 */ /* 0x000fe200078e0207 */
[----:B------:R-:W-:Y:S01]  /*0d20*/  LEA.HI R5, R6, R6, RZ, 0x1 ;  /* 0x0000000606057211 */ /* 0x000fe200078f08ff */
[----:B------:R-:W-:Y:S01]  /*0d30*/  IMAD.SHL.U32 R2, R19, 0x8, RZ ;  /* 0x0000000813027824 */ /* 0x000fe200078e00ff */
[----:B------:R-:W-:Y:S01]  /*0d40*/  LOP3.LUT R3, R3, 0x3fffffe, RZ, 0xc0, !PT ;  /* 0x03fffffe03037812 */ /* 0x000fe200078ec0ff */
[----:B------:R-:W-:Y:S01]  /*0d50*/  IMAD R8, R8, 0x10, R11 ;  /* 0x0000001008087824 */ /* 0x000fe200078e020b */
[----:B------:R-:W-:Y:S01]  /*0d60*/  LOP3.LUT R5, R5, 0x1ffffffe, RZ, 0xc0, !PT ;  /* 0x1ffffffe05057812 */ /* 0x000fe200078ec0ff */
[----:B------:R-:W-:Y:S01]  /*0d70*/  VIADD R17, R2, 0x40 ;  /* 0x0000004002117836 */ /* 0x000fe20000000000 */
[----:B------:R-:W-:Y:S01]  /*0d80*/  LOP3.LUT R202, R9, 0x7ffffffc, RZ, 0xc0, !PT ;  /* 0x7ffffffc09ca7812 */ /* 0x000fe200078ec0ff */
[----:B------:R-:W-:Y:S01]  /*0d90*/  IMAD.IADD R3, R200, 0x1, -R3 ;  /* 0x00000001c8037824 */ /* 0x000fe200078e0a03 */
[----:B------:R-:W-:Y:S01]  /*0da0*/  SHF.R.S32.HI R22, RZ, 0x3, R0 ;  /* 0x00000003ff167819 */ /* 0x000fe20000011400 */
        /* <DEDUP_REMOVED lines=8> */
[----:B------:R-:W-:-:S02]  /*0e30*/  IMAD.MOV.U32 R7, RZ, RZ, R15 ;  /* 0x000000ffff077224 */ /* 0x000fc400078e000f */
[----:B------:R-:W-:Y:S02]  /*0e40*/  IMAD.IADD R202, R23, 0x1, -R202 ;  /* 0x0000000117ca7824 */ /* 0x000fe400078e0aca */
[----:B------:R-:W-:-:S07]  /*0e50*/  IMAD R203, R6, 0x8, R201 ;  /* 0x0000000806cb7824 */ /* 0x000fce00078e02c9 */
.L_x_9660:
[----:B012-4-:R-:W0:Y:S01]  /*0e60*/  LDC.64 R4, c[0x0][0xc88] ;  /* 0x00032200ff047b82 */ /* 0x017e220000000a00 */
[----:B------:R-:W-:Y:S01]  /*0e70*/  ULDC.64 UR8, c[0x0][0xa28] ;  /* 0x00028a0000087ab9 */ /* 0x000fe20000000a00 */
[----:B------:R-:W-:Y:S01]  /*0e80*/  ULDC.64 UR10, c[0x0][0xa20] ;  /* 0x00028800000a7ab9 */ /* 0x000fe20000000a00 */
[----:B------:R-:W-:Y:S01]  /*0e90*/  ULDC UR4, c[0x0][0x424] ;  /* 0x0001090000047ab9 */ /* 0x000fe20000000800 */
        /* <DEDUP_REMOVED lines=13> */
[----:B------:R-:W-:Y:S01]  /*0f70*/  @UP1 ULEA.HI.X UR11, UR46, UR11, UR45, 0x2, UP3 ;  /* 0x0000000b2e0b1291 */ /* 0x000fe200098f142d */
[----:B------:R-:W-:Y:S02]  /*0f80*/  IMAD.U32 R4, RZ, RZ, UR8 ;  /* 0x00000008ff047e24 */ /* 0x000fe4000f8e00ff */
[----:B------:R-:W-:-:S02]  /*0f90*/  IMAD.U32 R6, RZ, RZ, UR10 ;  /* 0x0000000aff067e24 */ /* 0x000fc4000f8e00ff */
[----:B------:R-:W-:Y:S01]  /*0fa0*/  IMAD.U32 R5, RZ, RZ, UR9 ;  /* 0x00000009ff057e24 */ /* 0x000fe2000f8e00ff */
[----:B------:R-:W-:Y:S01]  /*0fb0*/  ULDC.64 UR8, c[0x0][0x418] ;  /* 0x0001060000087ab9 */ /* 0x000fe20000000a00 */
[----:B------:R-:W-:-:S03]  /*0fc0*/  IMAD.U32 R7, RZ, RZ, UR11 ;  /* 0x0000000bff077e24 */ /* 0x000fc6000f8e00ff */
[----:B------:R-:W2:Y:S04]  /*0fd0*/  @P0 LDG.E R4, desc[UR40][R4.64] ;  /* 0x0000002804040981 */ /* 0x000ea8000c1e1900 */
[----:B---3--:R-:W3:Y:S01]  /*0fe0*/  @P1 LDG.E R6, desc[UR40][R6.64] ;  /* 0x0000002806061981 */ /* 0x008ee2000c1e1900 */
[----:B------:R-:W-:Y:S01]  /*0ff0*/  UISETP.NE.U32.AND UP0, UPT, UR8, URZ, UPT ;  /* 0x0000003f0800728c */ /* 0x000fe2000bf05070 */
[----:B------:R-:W-:Y:S01]  /*1000*/  CS2R R8, SRZ ;  /* 0x0000000000087805 */ /* 0x000fe2000001ff00 */
[----:B------:R-:W-:Y:S01]  /*1010*/  UMOV UR44, UR5 ;  /* 0x00000005002c7c82 */ /* 0x000fe20008000000 */
[----:B------:R-:W-:Y:S01]  /*1020*/  ULDC UR5, c[0x0][0x2f0] ;  /* 0x0000bc0000057ab9 */ /* 0x000fe20000000800 */
[----:B------:R-:W-:Y:S01]  /*1030*/  UISETP.NE.AND.EX UP0, UPT, UR9, URZ, UPT, UP0 ;  /* 0x0000003f0900728c */ /* 0x000fe2000bf05300 */
[----:B------:R-:W-:Y:S01]  /*1040*/  CS2R R150, SRZ ;  /* 0x0000000000967805 */ /* 0x000fe2000001ff00 */
[----:B------:R-:W-:Y:S01]  /*1050*/  UMOV UR42, URZ ;  /* 0x0000003f002a7c82 */ /* 0x000fe20008000000 */
[----:B------:R-:W-:Y:S01]  /*1060*/  UMOV UR43, UR6 ;  /* 0x00000006002b7c82 */ /* 0x000fe20008000000 */
        /* <DEDUP_REMOVED lines=57> */
[----:B------:R-:W-:Y:S01]  /*1400*/  IMAD.MOV.U32 R41, RZ, RZ, RZ ;  /* 0x000000ffff297224 */ /* 0x000fe200078e00ff */
[----:B--2---:R-:W-:-:S02]  /*1410*/  @P0 R2UR UR42, R4 ;  /* 0x00000000042a02ca */ /* 0x004fc400000e0000 */
[----:B------:R-:W-:Y:S02]  /*1420*/  PLOP3.LUT P0, PT, PT, PT, PT, 0x80, 0x0 ;  /* 0x000000000000781c */ /* 0x000fe40003f0f070 */
        /* <DEDUP_REMOVED lines=15> */
.L_x_9619:
[----:B------:R-:W-:Y:S01]  /*1520*/  UIADD3 UR42, -UR42, UR4, URZ ;  /* 0x000000042a2a7290 */ /* 0x000fe2000fffe13f */
[----:B------:R-:W-:Y:S01]  /*1530*/  IMAD.MOV.U32 R40, RZ, RZ, RZ ;  /* 0x000000ffff287224 */ /* 0x000fe200078e00ff */
[----:B------:R-:W-:Y:S01]  /*1540*/  CS2R R34, SRZ ;  /* 0x0000000000227805 */ /* 0x000fe2000001ff00 */
[----:B------:R-:W-:Y:S01]  /*1550*/  IMAD.MOV.U32 R161, RZ, RZ, RZ ;  /* 0x000000ffffa17224 */ /* 0x000fe200078e00ff */
[----:B------:R-:W-:Y:S01]  /*1560*/  UISETP.GE.AND UP0, UPT, UR42, 0x1, UPT ;  /* 0x000000012a00788c */ /* 0x000fe2000bf06270 */
[----:B------:R-:W-:Y:S01]  /*1570*/  CS2R R36, SRZ ;  /* 0x0000000000247805 */ /* 0x000fe2000001ff00 */
[----:B------:R-:W-:Y:S01]  /*1580*/  UIADD3 UR4, UR42, 0x5f, URZ ;  /* 0x0000005f2a047890 */ /* 0x000fe2000fffe03f */
[----:B------:R-:W-:Y:S01]  /*1590*/  IMAD.MOV.U32 R162, RZ, RZ, RZ ;  /* 0x000000ffffa27224 */ /* 0x000fe200078e00ff */
[----:B------:R-:W-:Y:S01]  /*15a0*/  CS2R R32, SRZ ;  /* 0x0000000000207805 */ /* 0x000fe2000001ff00 */
[----:B------:R-:W-:Y:S01]  /*15b0*/  IMAD.MOV.U32 R12, RZ, RZ, RZ ;  /* 0x000000ffff0c7224 */ /* 0x000fe200078e00ff */
[----:B------:R-:W-:Y:S01]  /*15c0*/  PLOP3.LUT P1, PT, PT, PT, UP0, 0x80, 0x0 ;  /* 0x000000000000781c */ /* 0x000fe20003f2f008 */
[----:B------:R-:W-:Y:S01]  /*15d0*/  UIMAD.WIDE UR4, UR4, 0x2aaaaaab, URZ ;  /* 0x2aaaaaab040478a5 */ /* 0x000fe2000f8e023f */
[----:B------:R-:W-:-:S02]  /*15e0*/  CS2R R26, SRZ ;  /* 0x00000000001a7805 */ /* 0x000fc4000001ff00 */
[----:B------:R-:W-:Y:S01]  /*15f0*/  CS2R R28, SRZ ;  /* 0x00000000001c7805 */ /* 0x000fe2000001ff00 */
[----:B------:R-:W-:Y:S01]  /*1600*/  IMAD.MOV.U32 R14, RZ, RZ, RZ ;  /* 0x000000ffff0e7224 */ /* 0x000fe200078e00ff */
[----:B------:R-:W-:Y:S01]  /*1610*/  USHF.R.U32.HI UR39, URZ, 0x1f, UR5 ;  /* 0x0000001f3f277899 */ /* 0x000fe20008011605 */
[----:B------:R-:W-:-:S03]  /*1620*/  CS2R R24, SRZ ;  /* 0x0000000000187805 */ /* 0x000fc6000001ff00 */
[----:B------:R-:W-:-:S03]  /*1630*/  ULEA.HI.SX32 UR39, UR5, UR39, 0x1c ;  /* 0x0000002705277291 */ /* 0x000fc6000f8fe23f */
[----:B------:R-:W-:Y:S09]  /*1640*/  @!P1 BRA `(.L_x_9620) ;  /* 0x0000005000209947 */ /* 0x000ff20003800000 */
        /* <DEDUP_REMOVED lines=31> */
.L_x_9621:
[----:B------:R-:W0:Y:S01]  /*1840*/  S2R R0, SR_CgaCtaId ;  /* 0x0000000000007919 */ /* 0x000e220000008800 */
[----:B------:R-:W-:Y:S01]  /*1850*/  ULEA.HI UR4, UR47, UR47, URZ, 0x1 ;  /* 0x0000002f2f047291 */ /* 0x000fe2000f8f083f */
[----:B------:R-:W-:Y:S01]  /*1860*/  MOV R7, 0x400 ;  /* 0x0000040000077802 */ /* 0x000fe20000000f00 */
[----:B------:R-:W1:Y:S02]  /*1870*/  S2R R20, SR_TID.X ;  /* 0x0000000000147919 */ /* 0x000e640000002100 */
[----:B------:R-:W-:-:S04]  /*1880*/  ULOP3.LUT UR4, UR4, 0xfffffffe, URZ, 0xc0, !UPT ;  /* 0xfffffffe04047892 */ /* 0x000fc8000f8ec03f */
[----:B------:R-:W-:-:S06]  /*1890*/  UIADD3 UR4, UR47, -UR4, URZ ;  /* 0x800000042f047290 */ /* 0x000fcc000fffe03f */
[----:B------:R-:W-:Y:S01]  /*18a0*/  IMAD.U32 R3, RZ, RZ, UR4 ;  /* 0x00000004ff037e24 */ /* 0x000fe2000f8e00ff */
[----:B0-----:R-:W-:-:S04]  /*18b0*/  LEA R7, R0, R7, 0x18 ;  /* 0x0000000700077211 */ /* 0x001fc800078ec0ff */
[----:B------:R-:W-:Y:S02]  /*18c0*/  SHF.L.U32 R0, R3, 0x1f, RZ ;  /* 0x0000001f03007819 */ /* 0x000fe400000006ff */
[----:B-1----:R-:W-:Y:S02]  /*18d0*/  SHF.R.U32.HI R20, RZ, 0x7, R20 ;  /* 0x00000007ff147819 */ /* 0x002fe40000011614 */
[----:B------:R-:W0:Y:S03]  /*18e0*/  SYNCS.PHASECHK.TRANS64.TRYWAIT P0, [R7+URZ+0x22800], R0 ;  /* 0x02280000070075a7 */ /* 0x000e26000800017f */
[----:B------:R-:W-:Y:S01]  /*18f0*/  VIADD R8, R20, 0x8 ;  /* 0x0000000814087836 */ /* 0x000fe20000000000 */
[----:B0-----:R-:W-:Y:S06]  /*1900*/  @!P0 BRA `(.L_x_9622) ;  /* 0x000000d800b48947 */ /* 0x001fec0003800000 */
.L_x_9785:
[----:B0-----:R-:W-:Y:S01]  /*1910*/  IMAD.U32 R0, RZ, RZ, UR48 ;  /* 0x00000030ff007e24 */ /* 0x001fe2000f8e00ff */
[----:B------:R-:W-:Y:S05]  /*1920*/  WARPSYNC.ALL ;  /* 0x0000000000007948 */ /* 0x000fea0003800000 */
[----:B------:R0:W-:Y:S01]  /*1930*/  BAR.SYNC.DEFER_BLOCKING R8, 0x100 ;  /* 0x000400080000751d */ /* 0x0001e20000010000 */
[----:B------:R-:W-:-:S13]  /*1940*/  ISETP.NE.AND P0, PT, R0, 0x3, PT ;  /* 0x000000030000780c */ /* 0x000fda0003f05270 */
[----:B0-----:R-:W-:Y:S05]  /*1950*/  @!P0 BRA `(.L_x_9623) ;  /* 0x0000000000048947 */ /* 0x001fea0003800000 */
[----:B------:R-:W-:Y:S01]  /*1960*/  BPT.TRAP 0x1 ;  /* 0x000000040000795c */ /* 0x000fe20000300000 */
.L_x_9623:
[----:B------:R-:W-:Y:S02]  /*1970*/  IMAD.U32 R10, RZ, RZ, UR38 ;  /* 0x00000026ff0a7e24 */ /* 0x000fe4000f8e00ff */
[----:B------:R-:W-:-:S03]  /*1980*/  IMAD.U32 R0, RZ, RZ, UR37 ;  /* 0x00000025ff007e24 */ /* 0x000fc6000f8e00ff */
[----:B------:R-:W-:Y:S01]  /*1990*/  SHF.L.U32 R10, R10, 0x1f, RZ ;  /* 0x0000001f0a0a7819 */ /* 0x000fe200000006ff */
[----:B------:R-:W-:-:S04]  /*19a0*/  IMAD R5, R0, 0x8, R7 ;  /* 0x0000000800057824 */ /* 0x000fc800078e0207 */
[----:B------:R0:W1:Y:S01]  /*19b0*/  SYNCS.PHASECHK.TRANS64.TRYWAIT P1, [R5+URZ+0x22830], R10 ;  /* 0x0228300a050075a7 */ /* 0x000062000802017f */
[----:B------:R-:W-:Y:S05]  /*19c0*/  @!P0 BRA `(.L_x_9624) ;  /* 0x0000000000048947 */ /* 0x000fea0003800000 */
[----:B------:R-:W-:Y:S01]  /*19d0*/  BPT.TRAP 0x1 ;  /* 0x000000040000795c */ /* 0x000fe20000300000 */
.L_x_9624:
[----:B-1----:R-:W-:Y:S05]  /*19e0*/  @P1 BRA `(.L_x_9625) ;  /* 0x0000000000081947 */ /* 0x002fea0003800000 */
[----:B------:R-:W1:Y:S02]  /*19f0*/  SYNCS.PHASECHK.TRANS64.TRYWAIT P1, [R5+URZ+0x22830], R10 ;  /* 0x0228300a050075a7 */ /* 0x000e64000802017f */
[----:B-1----:R-:W-:Y:S05]  /*1a00*/  @!P1 BRA `(.L_x_9626) ;  /* 0x000000d800889947 */ /* 0x002fea0003800000 */
.L_x_9625:
[----:B------:R-:W-:Y:S01]  /*1a10*/  R2UR UR4, R7 ;  /* 0x00000000070472ca */ /* 0x000fe200000e0000 */
[----:B------:R-:W-:Y:S01]  /*1a20*/  WARPGROUP.ARRIVE ;  /* 0x00000000000079c5 */ /* 0x000fe20000000000 */
        /* <DEDUP_REMOVED lines=8> */
[----:B------:R-:W-:Y:S01]  /*1ab0*/  P2R R72, PR, RZ, 0x1 ;  /* 0x00000001ff487803 */ /* 0x000fe20000000000 */
[----:B------:R-:W2:Y:S02]  /*1ac0*/  S2R R73, SR_TID.X ;  /* 0x0000000000497919 */ /* 0x000ea40000002100 */
[----:B------:R-:W-:-:S04]  /*1ad0*/  UIADD3 UR4, UR4, 0x1c400, URZ ;  /* 0x0001c40004047890 */ /* 0x000fc8000fffe03f */
[----:B------:R-:W-:-:S04]  /*1ae0*/  USHF.R.U32.HI UR4, URZ, 0x4, UR4 ;  /* 0x000000043f047899 */ /* 0x000fc80008011604 */
[----:B------:R-:W-:-:S04]  /*1af0*/  ULOP3.LUT UR4, UR4, 0x3fff, URZ, 0xc0, !UPT ;  /* 0x00003fff04047892 */ /* 0x000fc8000f8ec03f */
[----:B------:R-:W-:Y:S02]  /*1b00*/  ULOP3.LUT UR20, UR4, 0x10000, URZ, 0xfc, !UPT ;  /* 0x0001000004147892 */ /* 0x000fe4000f8efc3f */
[----:B------:R-:W-:Y:S02]  /*1b10*/  ULOP3.LUT UR4, UR49, 0x10000, URZ, 0xfc, !UPT ;  /* 0x0001000031047892 */ /* 0x000fe4000f8efc3f */
[----:B------:R-:W-:Y:S02]  /*1b20*/  UIMAD UR6, UR37, 0x300, UR20 ;  /* 0x00000300250678a4 */ /* 0x000fe4000f8e0214 */
[----:B------:R-:W-:Y:S02]  /*1b30*/  UIADD3 UR8, UR4, 0x2, URZ ;  /* 0x0000000204087890 */ /* 0x000fe4000fffe03f */
[----:B------:R-:W-:Y:S02]  /*1b40*/  UIADD3 UR10, UR6, 0x2, URZ ;  /* 0x00000002060a7890 */ /* 0x000fe4000fffe03f */
[----:B------:R-:W-:-:S02]  /*1b50*/  UIADD3 UR12, UR4, 0x4, URZ ;  /* 0x00000004040c7890 */ /* 0x000fc4000fffe03f */
[----:B------:R-:W-:Y:S02]  /*1b60*/  UIADD3 UR14, UR6, 0x4, URZ ;  /* 0x00000004060e7890 */ /* 0x000fe4000fffe03f */
[----:B------:R-:W-:Y:S01]  /*1b70*/  HGMMA.64x96x16.F32.BF16 R24, gdesc[UR4], RZ, !UPT, gsb0 ;  /* 0x01600000041879f0 */ /* 0x000fe2000c0018ff */
[----:B------:R-:W-:Y:S02]  /*1b80*/  UIADD3 UR16, UR4, 0x6, URZ ;  /* 0x0000000604107890 */ /* 0x000fe4000fffe03f */
[----:B------:R-:W-:Y:S01]  /*1b90*/  UIADD3 UR18, UR6, 0x6, URZ ;  /* 0x0000000606127890 */ /* 0x000fe2000fffe03f */
[----:B------:R-:W-:Y:S01]  /*1ba0*/  ULDC UR7, c[0x0][0x9d8] ;  /* 0x0002760000077ab9 */ /* 0x000fe20000000800 */
[----:B------:R-:W-:-:S04]  /*1bb0*/  UIMAD UR6, UR39, -0x60, UR42 ;  /* 0xffffffa0270678a4 */ /* 0x000fc8000f8e022a */
[----:B------:R-:W-:-:S06]  /*1bc0*/  UIADD3 UR6, UR6, 0x60, URZ ;  /* 0x0000006006067890 */ /* 0x000fcc000fffe03f */
        /* <DEDUP_REMOVED lines=42> */
[----:B---3--:R-:W-:Y:S01]  /*1e70*/  FSEL R3, R24, -INF , P6 ;  /* 0xff80000018037808 */ /* 0x008fe20003000000 */
        /* <DEDUP_REMOVED lines=15> */
[----:B----4-:R-:W-:Y:S01]  /*1f70*/  FSEL R28, R28, -INF , P4 ;  /* 0xff8000001c1c7808 */ /* 0x010fe20002000000 */
[----:B------:R-:W-:Y:S01]  /*1f80*/  FMUL.FTZ R54, R54, UR7 ;  /* 0x0000000736367c20 */ /* 0x000fe20008410000 */
[----:B------:R-:W-:Y:S01]  /*1f90*/  FMUL.FTZ R61, R61, UR7 ;  /* 0x000000073d3d7c20 */ /* 0x000fe20008410000 */
[----:B------:R-:W-:Y:S01]  /*1fa0*/  FMUL.FTZ R55, R55, UR7 ;  /* 0x0000000737377c20 */ /* 0x000fe20008410000 */
[----:B------:R-:W-:Y:S01]  /*1fb0*/  FMUL.FTZ R64, R64, UR7 ;  /* 0x0000000740407c20 */ /* 0x000fe20008410000 */
[----:B------:R-:W-:Y:S01]  /*1fc0*/  FMUL.FTZ R58, R58, UR7 ;  /* 0x000000073a3a7c20 */ /* 0x000fe20008410000 */
[----:B------:R-:W-:Y:S01]  /*1fd0*/  FMUL.FTZ R65, R65, UR7 ;  /* 0x0000000741417c20 */ /* 0x000fe20008410000 */
[----:B------:R4:W0:Y:S01]  /*1fe0*/  MUFU.TANH R4, R26 ;  /* 0x0000001a00047308 */ /* 0x0008220000002400 */
        /* <DEDUP_REMOVED lines=8> */
[----:B----4-:R-:W-:Y:S01]  /*2070*/  FSEL R26, R25, -INF , P5 ;  /* 0xff800000191a7808 */ /* 0x010fe20002800000 */
[----:B------:R-:W-:Y:S01]  /*2080*/  FMUL.FTZ R67, R67, UR7 ;  /* 0x0000000743437c20 */ /* 0x000fe20008410000 */
[----:B-----5:R-:W-:Y:S01]  /*2090*/  FSEL R32, R32, -INF , P1 ;  /* 0xff80000020207808 */ /* 0x020fe20000800000 */
[----:B------:R-:W-:Y:S01]  /*20a0*/  FMUL.FTZ R70, R70, UR7 ;  /* 0x0000000746467c20 */ /* 0x000fe20008410000 */
[----:B------:R-:W-:Y:S01]  /*20b0*/  FMNMX.FTZ R25, R3, R26, !PT ;  /* 0x0000001a03197209 */ /* 0x000fe20007810000 */
[----:B------:R-:W-:-:S02]  /*20c0*/  FMUL.FTZ R71, R71, UR7 ;  /* 0x0000000747477c20 */ /* 0x000fc40008410000 */
[----:B------:R-:W4:Y:S01]  /*20d0*/  MUFU.TANH R9, R27 ;  /* 0x0000001b00097308 */ /* 0x000f220000002400 */
[----:B------:R-:W-:Y:S02]  /*20e0*/  FMNMX.FTZ R24, R28, R25, !PT ;  /* 0x000000191c187209 */ /* 0x000fe40007810000 */
[----:B0-----:R-:W-:Y:S02]  /*20f0*/  FSEL R4, R4, -INF , P6 ;  /* 0xff80000004047808 */ /* 0x001fe40003000000 */
[----:B------:R-:W-:Y:S02]  /*2100*/  FMNMX.FTZ R25, R29, R24, !PT ;  /* 0x000000181d197209 */ /* 0x000fe40007810000 */
[----:B------:R-:W-:Y:S01]  /*2110*/  ISETP.GT.AND P6, PT, R0, 0x18, PT ;  /* 0x000000180000780c */ /* 0x000fe20003fc4270 */
[----:B------:R-:W0:Y:S01]  /*2120*/  MUFU.TANH R36, R36 ;  /* 0x0000002400247308 */ /* 0x000e220000002400 */
[----:B---3--:R-:W-:Y:S02]  /*2130*/  FSEL R33, R33, -INF , P2 ;  /* 0xff80000021217808 */ /* 0x008fe40001000000 */
[----:B------:R-:W-:-:S04]  /*2140*/  FMNMX.FTZ R24, R32, R25, !PT ;  /* 0x0000001920187209 */ /* 0x000fc80007810000 */
[----:B------:R-:W-:Y:S01]  /*2150*/  FMNMX.FTZ R25, R33, R24, !PT ;  /* 0x0000001821197209 */ /* 0x000fe20007810000 */
        /* <DEDUP_REMOVED lines=103> */
[----:B0-----:R-:W-:-:S04]  /*27d0*/  FSEL R69, R69, -INF , P1 ;  /* 0xff80000045457808 */ /* 0x001fc80000800000 */
[----:B------:R-:W-:-:S03]  /*27e0*/  FMNMX.FTZ R27, R69, R0, !PT ;  /* 0x00000000451b7209 */ /* 0x000fc60007810000 */
[----:B------:R-:W0:Y:S01]  /*27f0*/  MUFU.TANH R66, R66 ;  /* 0x0000004200427308 */ /* 0x000e220000002400 */
[----:B---3--:R-:W-:Y:S01]  /*2800*/  FSEL R62, R62, -INF , P6 ;  /* 0xff8000003e3e7808 */ /* 0x008fe20003000000 */
[----:B------:R-:W3:Y:S06]  /*2810*/  SHFL.BFLY PT, R0, R27, 0x2, 0x1f ;  /* 0x0c401f001b007f89 */ /* 0x000eec00000e0000 */
[----:B------:R-:W5:Y:S01]  /*2820*/  MUFU.TANH R67, R67 ;  /* 0x0000004300437308 */ /* 0x000f620000002400 */
[----:B----4-:R-:W-:-:S07]  /*2830*/  FSEL R63, R63, -INF , P5 ;  /* 0xff8000003f3f7808 */ /* 0x010fce0002800000 */
[----:B------:R-:W4:Y:S01]  /*2840*/  MUFU.TANH R70, R70 ;  /* 0x0000004600467308 */ /* 0x000f220000002400 */
[----:B0-----:R-:W-:-:S07]  /*2850*/  FSEL R66, R66, -INF , P4 ;  /* 0xff80000042427808 */ /* 0x001fce0002000000 */
[----:B------:R-:W0:Y:S01]  /*2860*/  MUFU.TANH R71, R71 ;  /* 0x0000004700477308 */ /* 0x000e220000002400 */
[----:B-----5:R-:W-:Y:S02]  /*2870*/  FSEL R67, R67, -INF , P3 ;  /* 0xff80000043437808 */ /* 0x020fe40001800000 */
[----:B---3--:R-:W-:Y:S02]  /*2880*/  FMNMX.FTZ R30, R27, R0, !PT ;  /* 0x000000001b1e7209 */ /* 0x008fe40007810000 */
[----:B------:R-:W-:-:S03]  /*2890*/  FMNMX.FTZ R27, R4, R9, !PT ;  /* 0x00000009041b7209 */ /* 0x000fc60007810000 */
[----:B------:R-:W3:Y:S01]  /*28a0*/  SHFL.BFLY PT, R31, R30, 0x1, 0x1f ;  /* 0x0c201f001e1f7f89 */ /* 0x000ee200000e0000 */
[----:B----4-:R-:W-:Y:S02]  /*28b0*/  FSEL R70, R70, -INF , P2 ;  /* 0xff80000046467808 */ /* 0x010fe40001000000 */
[----:B0-----:R-:W-:Y:S02]  /*28c0*/  FSEL R71, R71, -INF , P1 ;  /* 0xff80000047477808 */ /* 0x001fe40000800000 */
[----:B---3--:R-:W-:Y:S02]  /*28d0*/  FMNMX.FTZ R0, R30, R31, !PT ;  /* 0x0000001f1e007209 */ /* 0x008fe40007810000 */
[----:B------:R-:W-:Y:S02]  /*28e0*/  FMNMX.FTZ R30, R6, R27, !PT ;  /* 0x0000001b061e7209 */ /* 0x000fe40007810000 */
[C---:B------:R-:W-:Y:S01]  /*28f0*/  FSETP.NEU.FTZ.AND P0, PT, R0.reuse, -INF , PT ;  /* 0xff8000000000780b */ /* 0x040fe20003f1d000 */
[----:B------:R-:W-:-:S05]  /*2900*/  FMUL.FTZ R31, R0, UR10 ;  /* 0x0000000a001f7c20 */ /* 0x000fca0008410000 */
[----:B------:R-:W-:Y:S02]  /*2910*/  FSEL R31, R31, RZ, P0 ;  /* 0x000000ff1f1f7208 */ /* 0x000fe40000000000 */
[----:B------:R-:W-:-:S03]  /*2920*/  ISETP.NE.AND P0, PT, R72, RZ, PT ;  /* 0x000000ff4800720c */ /* 0x000fc60003f05270 */
        /* <DEDUP_REMOVED lines=28> */
[----:B------:R-:W0:Y:S01]  /*2af0*/  MUFU.EX2 R29, R29 ;  /* 0x0000001d001d7308 */ /* 0x000e220000000800 */
        /* <DEDUP_REMOVED lines=9> */
[----:B------:R-:W-:-:S03]  /*2b90*/  FFMA.FTZ R31, R69, UR10, -R31 ;  /* 0x0000000a451f7c23 */ /* 0x000fc6000801081f */
[----:B------:R-:W-:-:S03]  /*2ba0*/  FMNMX.FTZ R3, R51, R26, !PT ;  /* 0x0000001a33037209 */ /* 0x000fc60007810000 */
[----:B------:R-:W3:Y:S01]  /*2bb0*/  MUFU.EX2 R33, R33 ;  /* 0x0000002100217308 */ /* 0x000ee20000000800 */
[----:B------:R-:W-:Y:S02]  /*2bc0*/  FMNMX.FTZ R26, R54, R3, !PT ;  /* 0x00000003361a7209 */ /* 0x000fe40007810000 */
[----:B0-----:R-:W-:Y:S02]  /*2bd0*/  F2FP.BF16.F32.PACK_AB R154, R29, R28 ;  /* 0x0000001c1d9a723e */ /* 0x001fe400000010ff */
[----:B------:R-:W-:-:S03]  /*2be0*/  FMNMX.FTZ R3, R55, R26, !PT ;  /* 0x0000001a37037209 */ /* 0x000fc60007810000 */
[----:B------:R-:W-:Y:S01]  /*2bf0*/  MUFU.EX2 R36, R36 ;  /* 0x0000002400247308 */ /* 0x000fe20000000800 */
[----:B------:R-:W-:-:S04]  /*2c00*/  FMNMX.FTZ R26, R58, R3, !PT ;  /* 0x000000033a1a7209 */ /* 0x000fc80007810000 */
[----:B------:R-:W-:-:S03]  /*2c10*/  FMNMX.FTZ R3, R59, R26, !PT ;  /* 0x0000001a3b037209 */ /* 0x000fc60007810000 */
[----:B------:R-:W0:Y:S01]  /*2c20*/  MUFU.EX2 R37, R37 ;  /* 0x0000002500257308 */ /* 0x000e220000000800 */
[----:B------:R-:W-:Y:S02]  /*2c30*/  FMNMX.FTZ R26, R62, R3, !PT ;  /* 0x000000033e1a7209 */ /* 0x000fe40007810000 */
[----:B---3--:R-:W-:Y:S02]  /*2c40*/  F2FP.BF16.F32.PACK_AB R156, R33, R32 ;  /* 0x00000020219c723e */ /* 0x008fe400000010ff */
[----:B------:R-:W-:-:S03]  /*2c50*/  FMNMX.FTZ R3, R63, R26, !PT ;  /* 0x0000001a3f037209 */ /* 0x000fc60007810000 */
[----:B------:R-:W-:Y:S01]  /*2c60*/  MUFU.EX2 R40, R40 ;  /* 0x0000002800287308 */ /* 0x000fe20000000800 */
[----:B------:R-:W-:-:S04]  /*2c70*/  FMNMX.FTZ R26, R66, R3, !PT ;  /* 0x00000003421a7209 */ /* 0x000fc80007810000 */
[----:B------:R-:W-:-:S03]  /*2c80*/  FMNMX.FTZ R3, R67, R26, !PT ;  /* 0x0000001a43037209 */ /* 0x000fc60007810000 */
[----:B------:R-:W3:Y:S01]  /*2c90*/  MUFU.EX2 R41, R41 ;  /* 0x0000002900297308 */ /* 0x000ee20000000800 */
[----:B------:R-:W-:Y:S02]  /*2ca0*/  FMNMX.FTZ R26, R70, R3, !PT ;  /* 0x00000003461a7209 */ /* 0x000fe40007810000 */
[----:B0-----:R-:W-:Y:S02]  /*2cb0*/  F2FP.BF16.F32.PACK_AB R158, R37, R36 ;  /* 0x00000024259e723e */ /* 0x001fe400000010ff */
[----:B------:R-:W-:-:S03]  /*2cc0*/  FMNMX.FTZ R26, R71, R26, !PT ;  /* 0x0000001a471a7209 */ /* 0x000fc60007810000 */
[----:B------:R-:W-:Y:S02]  /*2cd0*/  MUFU.EX2 R44, R44 ;  /* 0x0000002c002c7308 */ /* 0x000fe40000000800 */
[----:B------:R-:W0:Y:S06]  /*2ce0*/  SHFL.BFLY PT, R3, R26, 0x2, 0x1f ;  /* 0x0c401f001a037f89 */ /* 0x000e2c00000e0000 */
[----:B------:R-:W4:Y:S01]  /*2cf0*/  MUFU.EX2 R45, R45 ;  /* 0x0000002d002d7308 */ /* 0x000f220000000800 */
[----:B---3--:R-:W-:-:S07]  /*2d00*/  F2FP.BF16.F32.PACK_AB R160, R41, R40 ;  /* 0x0000002829a0723e */ /* 0x008fce00000010ff */
[----:B------:R-:W-:Y:S08]  /*2d10*/  MUFU.EX2 R48, R48 ;  /* 0x0000003000307308 */ /* 0x000ff00000000800 */
[----:B------:R-:W3:Y:S01]  /*2d20*/  MUFU.EX2 R49, R49 ;  /* 0x0000003100317308 */ /* 0x000ee20000000800 */
[----:B----4-:R-:W-:Y:S02]  /*2d30*/  F2FP.BF16.F32.PACK_AB R162, R45, R44 ;  /* 0x0000002c2da2723e */ /* 0x010fe400000010ff */
[----:B0-----:R-:W-:-:S05]  /*2d40*/  FMNMX.FTZ R27, R26, R3, !PT ;  /* 0x000000031a1b7209 */ /* 0x001fca0007810000 */
[----:B------:R-:W0:Y:S01]  /*2d50*/  SHFL.BFLY PT, R26, R27, 0x1, 0x1f ;  /* 0x0c201f001b1a7f89 */ /* 0x000e2200000e0000 */
[----:B------:R-:W-:Y:S08]  /*2d60*/  MUFU.EX2 R52, R52 ;  /* 0x0000003400347308 */ /* 0x000ff00000000800 */
[----:B------:R-:W4:Y:S01]  /*2d70*/  MUFU.EX2 R53, R53 ;  /* 0x0000003500357308 */ /* 0x000f220000000800 */
[----:B---3--:R-:W-:-:S07]  /*2d80*/  F2FP.BF16.F32.PACK_AB R164, R49, R48 ;  /* 0x0000003031a4723e */ /* 0x008fce00000010ff */
[----:B------:R-:W-:Y:S01]  /*2d90*/  MUFU.EX2 R56, R56 ;  /* 0x0000003800387308 */ /* 0x000fe20000000800 */
[----:B0-----:R-:W-:-:S07]  /*2da0*/  FMNMX.FTZ R3, R27, R26, !PT ;  /* 0x0000001a1b037209 */ /* 0x001fce0007810000 */
[----:B------:R-:W-:Y:S01]  /*2db0*/  MUFU.EX2 R57, R57 ;  /* 0x0000003900397308 */ /* 0x000fe20000000800 */
[----:B----4-:R-:W-:Y:S02]  /*2dc0*/  F2FP.BF16.F32.PACK_AB R166, R53, R52 ;  /* 0x0000003435a6723e */ /* 0x010fe400000010ff */
[C---:B------:R-:W-:Y:S01]  /*2dd0*/  FSETP.NEU.FTZ.AND P1, PT, R3.reuse, -INF , PT ;  /* 0xff8000000300780b */ /* 0x040fe20003f3d000 */
[----:B------:R-:W-:-:S04]  /*2de0*/  FMUL.FTZ R26, R3, UR10 ;  /* 0x0000000a031a7c20 */ /* 0x000fc80008410000 */
[----:B------:R-:W-:Y:S01]  /*2df0*/  MUFU.EX2 R60, R60 ;  /* 0x0000003c003c7308 */ /* 0x000fe20000000800 */
[----:B------:R-:W-:Y:S02]  /*2e00*/  FSEL R26, R26, RZ, P1 ;  /* 0x000000ff1a1a7208 */ /* 0x000fe40000800000 */
[----:B--2---:R-:W-:Y:S02]  /*2e10*/  LOP3.LUT P1, RZ, R73, 0x7f, RZ, 0xc0, !PT ;  /* 0x0000007f49ff7812 */ /* 0x004fe4000782c0ff */
[----:B------:R-:W-:Y:S01]  /*2e20*/  SHF.R.U32.HI R73, RZ, 0x7, R73 ;  /* 0x00000007ff497819 */ /* 0x000fe20000011649 */
        /* <DEDUP_REMOVED lines=12> */
[----:B------:R0:W2:Y:S01]  /*2ef0*/  MUFU.EX2 R30, R9 ;  /* 0x00000009001e7308 */ /* 0x0000a20000000800 */
[--C-:B------:R-:W-:Y:S01]  /*2f00*/  FFMA.FTZ R25, R25, UR10, -R26.reuse ;  /* 0x0000000a19197c23 */ /* 0x100fe2000801081a */
[--C-:B------:R-:W-:Y:S01]  /*2f10*/  FFMA.FTZ R50, R50, UR10, -R26.reuse ;  /* 0x0000000a32327c23 */ /* 0x100fe2000801081a */
[--C-:B------:R-:W-:Y:S01]  /*2f20*/  FFMA.FTZ R51, R51, UR10, -R26.reuse ;  /* 0x0000000a33337c23 */ /* 0x100fe2000801081a */
[--C-:B------:R-:W-:Y:S01]  /*2f30*/  FFMA.FTZ R54, R54, UR10, -R26.reuse ;  /* 0x0000000a36367c23 */ /* 0x100fe2000801081a */
[--C-:B------:R-:W-:Y:S01]  /*2f40*/  FFMA.FTZ R55, R55, UR10, -R26.reuse ;  /* 0x0000000a37377c23 */ /* 0x100fe2000801081a */
[--C-:B------:R-:W-:Y:S01]  /*2f50*/  FFMA.FTZ R58, R58, UR10, -R26.reuse ;  /* 0x0000000a3a3a7c23 */ /* 0x100fe2000801081a */
[--C-:B------:R-:W-:Y:S01]  /*2f60*/  FFMA.FTZ R59, R59, UR10, -R26.reuse ;  /* 0x0000000a3b3b7c23 */ /* 0x100fe2000801081a */
[----:B------:R3:W4:Y:S01]  /*2f70*/  MUFU.EX2 R155, R6 ;  /* 0x00000006009b7308 */ /* 0x0007220000000800 */
[----:B0-----:R-:W-:Y:S01]  /*2f80*/  FADD.FTZ R9, R152, R35 ;  /* 0x0000002398097221 */ /* 0x001fe20000010000 */
[--C-:B------:R-:W-:Y:S01]  /*2f90*/  FFMA.FTZ R62, R62, UR10, -R26.reuse ;  /* 0x0000000a3e3e7c23 */ /* 0x100fe2000801081a */
[--C-:B------:R-:W-:Y:S01]  /*2fa0*/  FFMA.FTZ R63, R63, UR10, -R26.reuse ;  /* 0x0000000a3f3f7c23 */ /* 0x100fe2000801081a */
[--C-:B------:R-:W-:Y:S01]  /*2fb0*/  FFMA.FTZ R66, R66, UR10, -R26.reuse ;  /* 0x0000000a42427c23 */ /* 0x100fe2000801081a */
[----:B------:R-:W-:Y:S01]  /*2fc0*/  FADD.FTZ R4, R28, R9 ;  /* 0x000000091c047221 */ /* 0x000fe20000010000 */
[--C-:B------:R-:W-:Y:S01]  /*2fd0*/  FFMA.FTZ R67, R67, UR10, -R26.reuse ;  /* 0x0000000a43437c23 */ /* 0x100fe2000801081a */
[----:B------:R-:W-:Y:S01]  /*2fe0*/  FFMA.FTZ R70, R70, UR10, -R26 ;  /* 0x0000000a46467c23 */ /* 0x000fe2000801081a */
[----:B------:R4:W0:Y:S01]  /*2ff0*/  MUFU.EX2 R34, R11 ;  /* 0x0000000b00227308 */ /* 0x0008220000000800 */
[----:B------:R-:W-:Y:S01]  /*3000*/  FADD.FTZ R9, R29, R4 ;  /* 0x000000041d097221 */ /* 0x000fe20000010000 */
[----:B--2---:R-:W-:Y:S01]  /*3010*/  FADD.FTZ R4, R153, R30 ;  /* 0x0000001e99047221 */ /* 0x004fe20000010000 */
[----:B------:R-:W-:Y:S01]  /*3020*/  FFMA.FTZ R26, R71, UR10, -R26 ;  /* 0x0000000a471a7c23 */ /* 0x000fe2000801081a */
[----:B------:R-:W-:Y:S01]  /*3030*/  F2FP.BF16.F32.PACK_AB R152, R35, R152 ;  /* 0x000000982398723e */ /* 0x000fe200000010ff */
[----:B---3--:R-:W-:Y:S01]  /*3040*/  FADD.FTZ R6, R32, R9 ;  /* 0x0000000920067221 */ /* 0x008fe20000010000 */
[----:B------:R-:W-:-:S02]  /*3050*/  F2FP.BF16.F32.PACK_AB R168, R57, R56 ;  /* 0x0000003839a8723e */ /* 0x000fc400000010ff */
[----:B------:R-:W2:Y:S01]  /*3060*/  MUFU.EX2 R12, R12 ;  /* 0x0000000c000c7308 */ /* 0x000ea20000000800 */
[----:B----4-:R-:W-:Y:S01]  /*3070*/  FADD.FTZ R11, R155, R4 ;  /* 0x000000049b0b7221 */ /* 0x010fe20000010000 */
[----:B------:R-:W-:Y:S01]  /*3080*/  FADD.FTZ R9, R33, R6 ;  /* 0x0000000621097221 */ /* 0x000fe20000010000 */
[----:B------:R-:W-:-:S03]  /*3090*/  F2FP.BF16.F32.PACK_AB R153, R30, R153 ;  /* 0x000000991e99723e */ /* 0x000fc600000010ff */
[----:B------:R-:W-:Y:S01]  /*30a0*/  FADD.FTZ R4, R36, R9 ;  /* 0x0000000924047221 */ /* 0x000fe20000010000 */
[----:B------:R-:W-:Y:S01]  /*30b0*/  IADD3 R9, -R73, 0xb, RZ ;  /* 0x0000000b49097810 */ /* 0x000fe20007ffe1ff */
[----:B------:R-:W3:Y:S01]  /*30c0*/  MUFU.EX2 R13, R13 ;  /* 0x0000000d000d7308 */ /* 0x000ee20000000800 */
[C---:B0-----:R-:W-:Y:S01]  /*30d0*/  FADD.FTZ R11, R34.reuse, R11 ;  /* 0x0000000b220b7221 */ /* 0x041fe20000010000 */
[----:B------:R-:W-:Y:S01]  /*30e0*/  FADD.FTZ R27, R37, R4 ;  /* 0x00000004251b7221 */ /* 0x000fe20000010000 */
[----:B------:R-:W-:Y:S01]  /*30f0*/  @!P1 VIADD R4, R5, 0x22840 ;  /* 0x0002284005049836 */ /* 0x000fe20000000000 */
[----:B------:R-:W-:Y:S02]  /*3100*/  F2FP.BF16.F32.PACK_AB R155, R34, R155 ;  /* 0x0000009b229b723e */ /* 0x000fe400000010ff */
[----:B------:R-:W-:Y:S02]  /*3110*/  FADD.FTZ R38, R40, R27 ;  /* 0x0000001b28267221 */ /* 0x000fe40000010000 */
[----:B------:R-:W0:Y:S01]  /*3120*/  MUFU.EX2 R14, R14 ;  /* 0x0000000e000e7308 */ /* 0x000e220000000800 */
[----:B--2---:R-:W-:Y:S01]  /*3130*/  FADD.FTZ R6, R12, R11 ;  /* 0x0000000b0c067221 */ /* 0x004fe20000010000 */
[----:B------:R-:W-:Y:S01]  /*3140*/  @!P1 PRMT R4, RZ, 0x654, R4 ;  /* 0x00000654ff049816 */ /* 0x000fe20000000004 */
[----:B------:R2:W-:Y:S06]  /*3150*/  BAR.ARV R9, 0x100 ;  /* 0x000400090000751d */ /* 0x0005ec0000002000 */
[----:B------:R-:W4:Y:S01]  /*3160*/  MUFU.EX2 R15, R15 ;  /* 0x0000000f000f7308 */ /* 0x000f220000000800 */
[----:B---3--:R-:W-:Y:S01]  /*3170*/  FADD.FTZ R11, R13, R6 ;  /* 0x000000060d0b7221 */ /* 0x008fe20000010000 */
[----:B------:R3:W-:Y:S01]  /*3180*/  @!P1 SYNCS.ARRIVE.TRANS64.RED.A1T0 RZ, [R4+URZ], RZ ;  /* 0x000000ff04ff99a7 */ /* 0x0007e2000810043f */
[----:B------:R-:W-:Y:S01]  /*3190*/  FADD.FTZ R27, R41, R38 ;  /* 0x00000026291b7221 */ /* 0x000fe20000010000 */
[----:B------:R-:W-:-:S03]  /*31a0*/  F2FP.BF16.F32.PACK_AB R157, R13, R12 ;  /* 0x0000000c0d9d723e */ /* 0x000fc600000010ff */
[----:B------:R-:W-:Y:S01]  /*31b0*/  FADD.FTZ R38, R44, R27 ;  /* 0x0000001b2c267221 */ /* 0x000fe20000010000 */
[----:B------:R-:W3:Y:S01]  /*31c0*/  MUFU.EX2 R20, R20 ;  /* 0x0000001400147308 */ /* 0x000ee20000000800 */
[----:B0-----:R-:W-:Y:S02]  /*31d0*/  FADD.FTZ R6, R14, R11 ;  /* 0x0000000b0e067221 */ /* 0x001fe40000010000 */
[----:B------:R-:W-:-:S05]  /*31e0*/  FADD.FTZ R27, R45, R38 ;  /* 0x000000262d1b7221 */ /* 0x000fca0000010000 */
[----:B------:R-:W0:Y:S01]  /*31f0*/  MUFU.EX2 R21, R21 ;  /* 0x0000001500157308 */ /* 0x000e220000000800 */
[C---:B----4-:R-:W-:Y:S01]  /*3200*/  FADD.FTZ R11, R15.reuse, R6 ;  /* 0x000000060f0b7221 */ /* 0x050fe20000010000 */
[----:B------:R-:W-:Y:S01]  /*3210*/  FADD.FTZ R6, R48, R27 ;  /* 0x0000001b30067221 */ /* 0x000fe20000010000 */
[----:B------:R-:W-:-:S03]  /*3220*/  F2FP.BF16.F32.PACK_AB R159, R15, R14 ;  /* 0x0000000e0f9f723e */ /* 0x000fc600000010ff */
[----:B------:R-:W-:Y:S02]  /*3230*/  FADD.FTZ R27, R49, R6 ;  /* 0x00000006311b7221 */ /* 0x000fe40000010000 */
[----:B------:R-:W4:Y:S01]  /*3240*/  MUFU.EX2 R24, R24 ;  /* 0x0000001800187308 */ /* 0x000f220000000800 */
[----:B---3--:R-:W-:Y:S01]  /*3250*/  FADD.FTZ R4, R20, R11 ;  /* 0x0000000b14047221 */ /* 0x008fe20000010000 */
[----:B------:R-:W-:-:S04]  /*3260*/  FADD.FTZ R6, R52, R27 ;  /* 0x0000001b34067221 */ /* 0x000fc80000010000 */
[----:B------:R-:W-:Y:S02]  /*3270*/  FADD.FTZ R27, R53, R6 ;  /* 0x00000006351b7221 */ /* 0x000fe40000010000 */
[----:B------:R-:W3:Y:S01]  /*3280*/  MUFU.EX2 R25, R25 ;  /* 0x0000001900197308 */ /* 0x000ee20000000800 */
[C---:B0-----:R-:W-:Y:S01]  /*3290*/  FADD.FTZ R11, R21.reuse, R4 ;  /* 0x00000004150b7221 */ /* 0x041fe20000010000 */
[----:B------:R-:W-:Y:S01]  /*32a0*/  FADD.FTZ R6, R56, R27 ;  /* 0x0000001b38067221 */ /* 0x000fe20000010000 */
[----:B------:R-:W-:-:S03]  /*32b0*/  F2FP.BF16.F32.PACK_AB R161, R21, R20 ;  /* 0x0000001415a1723e */ /* 0x000fc600000010ff */
[----:B------:R-:W-:Y:S02]  /*32c0*/  FADD.FTZ R27, R57, R6 ;  /* 0x00000006391b7221 */ /* 0x000fe40000010000 */
[----:B------:R-:W0:Y:S01]  /*32d0*/  MUFU.EX2 R50, R50 ;  /* 0x0000003200327308 */ /* 0x000e220000000800 */
[----:B----4-:R-:W-:Y:S01]  /*32e0*/  FADD.FTZ R4, R24, R11 ;  /* 0x0000000b18047221 */ /* 0x010fe20000010000 */
[----:B------:R-:W-:-:S06]  /*32f0*/  FADD.FTZ R6, R60, R27 ;  /* 0x0000001b3c067221 */ /* 0x000fcc0000010000 */
[----:B------:R-:W4:Y:S01]  /*3300*/  MUFU.EX2 R51, R51 ;  /* 0x0000003300337308 */ /* 0x000f220000000800 */
[C---:B---3--:R-:W-:Y:S01]  /*3310*/  FADD.FTZ R11, R25.reuse, R4 ;  /* 0x00000004190b7221 */ /* 0x048fe20000010000 */
[----:B------:R-:W-:-:S06]  /*3320*/  F2FP.BF16.F32.PACK_AB R163, R25, R24 ;  /* 0x0000001819a3723e */ /* 0x000fcc00000010ff */
[----:B------:R-:W3:Y:S01]  /*3330*/  MUFU.EX2 R54, R54 ;  /* 0x0000003600367308 */ /* 0x000ee20000000800 */
[----:B0-----:R-:W-:-:S07]  /*3340*/  FADD.FTZ R4, R50, R11 ;  /* 0x0000000b32047221 */ /* 0x001fce0000010000 */
[----:B------:R-:W0:Y:S01]  /*3350*/  MUFU.EX2 R55, R55 ;  /* 0x0000003700377308 */ /* 0x000e220000000800 */
[C---:B----4-:R-:W-:Y:S01]  /*3360*/  FADD.FTZ R11, R51.reuse, R4 ;  /* 0x00000004330b7221 */ /* 0x050fe20000010000 */
[----:B------:R-:W-:-:S06]  /*3370*/  F2FP.BF16.F32.PACK_AB R165, R51, R50 ;  /* 0x0000003233a5723e */ /* 0x000fcc00000010ff */
[----:B------:R-:W4:Y:S01]  /*3380*/  MUFU.EX2 R58, R58 ;  /* 0x0000003a003a7308 */ /* 0x000f220000000800 */
[----:B---3--:R-:W-:-:S07]  /*3390*/  FADD.FTZ R4, R54, R11 ;  /* 0x0000000b36047221 */ /* 0x008fce0000010000 */
[----:B------:R-:W3:Y:S01]  /*33a0*/  MUFU.EX2 R59, R59 ;  /* 0x0000003b003b7308 */ /* 0x000ee20000000800 */
[C---:B0-----:R-:W-:Y:S01]  /*33b0*/  FADD.FTZ R11, R55.reuse, R4 ;  /* 0x00000004370b7221 */ /* 0x041fe20000010000 */
[----:B------:R-:W-:-:S06]  /*33c0*/  F2FP.BF16.F32.PACK_AB R167, R55, R54 ;  /* 0x0000003637a7723e */ /* 0x000fcc00000010ff */
[----:B------:R-:W0:Y:S01]  /*33d0*/  MUFU.EX2 R62, R62 ;  /* 0x0000003e003e7308 */ /* 0x000e220000000800 */
[----:B----4-:R-:W-:-:S07]  /*33e0*/  FADD.FTZ R4, R58, R11 ;  /* 0x0000000b3a047221 */ /* 0x010fce0000010000 */
        /* <DEDUP_REMOVED lines=9> */
[C---:B---3--:R-:W-:Y:S01]  /*3480*/  FADD.FTZ R27, R61.reuse, R6 ;  /* 0x000000063d1b7221 */ /* 0x048fe20000010000 */
[----:B------:R-:W-:-:S06]  /*3490*/  F2FP.BF16.F32.PACK_AB R170, R61, R60 ;  /* 0x0000003c3daa723e */ /* 0x000fcc00000010ff */
[----:B------:R-:W3:Y:S01]  /*34a0*/  MUFU.EX2 R67, R67 ;  /* 0x0000004300437308 */ /* 0x000ee20000000800 */
[----:B0-----:R-:W-:-:S07]  /*34b0*/  FADD.FTZ R4, R66, R11 ;  /* 0x0000000b42047221 */ /* 0x001fce0000010000 */
[----:B------:R-:W0:Y:S01]  /*34c0*/  MUFU.EX2 R65, R65 ;  /* 0x0000004100417308 */ /* 0x000e220000000800 */
[----:B----4-:R-:W-:-:S07]  /*34d0*/  FADD.FTZ R6, R64, R27 ;  /* 0x0000001b40067221 */ /* 0x010fce0000010000 */
[----:B------:R-:W4:Y:S01]  /*34e0*/  MUFU.EX2 R70, R70 ;  /* 0x0000004600467308 */ /* 0x000f220000000800 */
[C---:B---3--:R-:W-:Y:S01]  /*34f0*/  FADD.FTZ R11, R67.reuse, R4 ;  /* 0x00000004430b7221 */ /* 0x048fe20000010000 */
[----:B------:R-:W-:-:S06]  /*3500*/  F2FP.BF16.F32.PACK_AB R173, R67, R66 ;  /* 0x0000004243ad723e */ /* 0x000fcc00000010ff */
[----:B------:R-:W3:Y:S01]  /*3510*/  MUFU.EX2 R68, R68 ;  /* 0x0000004400447308 */ /* 0x000ee20000000800 */
[C---:B0-----:R-:W-:Y:S01]  /*3520*/  FADD.FTZ R27, R65.reuse, R6 ;  /* 0x00000006411b7221 */ /* 0x041fe20000010000 */
[----:B------:R-:W-:-:S06]  /*3530*/  F2FP.BF16.F32.PACK_AB R172, R65, R64 ;  /* 0x0000004041ac723e */ /* 0x000fcc00000010ff */
[----:B------:R-:W0:Y:S01]  /*3540*/  MUFU.EX2 R175, R26 ;  /* 0x0000001a00af7308 */ /* 0x000e220000000800 */
[----:B----4-:R-:W-:-:S07]  /*3550*/  FADD.FTZ R4, R70, R11 ;  /* 0x0000000b46047221 */ /* 0x010fce0000010000 */
[----:B------:R-:W4:Y:S01]  /*3560*/  MUFU.EX2 R31, R31 ;  /* 0x0000001f001f7308 */ /* 0x000f220000000800 */
[----:B---3--:R-:W-:Y:S01]  /*3570*/  FADD.FTZ R6, R68, R27 ;  /* 0x0000001b44067221 */ /* 0x008fe20000010000 */
[C---:B0-----:R-:W-:Y:S01]  /*3580*/  FADD.FTZ R4, R175.reuse, R4 ;  /* 0x00000004af047221 */ /* 0x041fe20000010000 */
[----:B------:R-:W-:Y:S02]  /*3590*/  F2FP.BF16.F32.PACK_AB R175, R175, R70 ;  /* 0x00000046afaf723e */ /* 0x000fe400000010ff */
[C---:B----4-:R-:W-:Y:S01]  /*35a0*/  FADD.FTZ R6, R31.reuse, R6 ;  /* 0x000000061f067221 */ /* 0x050fe20000010000 */
[----:B------:R-:W-:Y:S01]  /*35b0*/  F2FP.BF16.F32.PACK_AB R174, R31, R68 ;  /* 0x000000441fae723e */ /* 0x000fe200000010ff */
[----:B--2---:R-:W-:Y:S06]  /*35c0*/  @!P0 BRA `(.L_x_9627) ;  /* 0x0000000000048947 */ /* 0x004fec0003800000 */
[----:B------:R-:W-:Y:S01]  /*35d0*/  BPT.TRAP 0x1 ;  /* 0x000000040000795c */ /* 0x000fe20000300000 */
.L_x_9627:
[----:B------:R0:W2:Y:S01]  /*35e0*/  SYNCS.PHASECHK.TRANS64.TRYWAIT P2, [R5+URZ+0x22850], R10 ;  /* 0x0228500a050075a7 */ /* 0x0000a2000804017f */
[----:B------:R-:W-:Y:S05]  /*35f0*/  @!P0 BRA `(.L_x_9628) ;  /* 0x0000000000048947 */ /* 0x000fea0003800000 */
[----:B------:R-:W-:Y:S01]  /*3600*/  BPT.TRAP 0x1 ;  /* 0x000000040000795c */ /* 0x000fe20000300000 */
.L_x_9628:
[----:B--2---:R-:W-:Y:S05]  /*3610*/  @P2 BRA `(.L_x_9629) ;  /* 0x0000000000082947 */ /* 0x004fea0003800000 */
[----:B------:R-:W2:Y:S02]  /*3620*/  SYNCS.PHASECHK.TRANS64.TRYWAIT P2, [R5+URZ+0x22850], R10 ;  /* 0x0228500a050075a7 */ /* 0x000ea4000804017f */
[----:B--2---:R-:W-:Y:S05]  /*3630*/  @!P2 BRA `(.L_x_9630) ;  /* 0x000000bc0090a947 */ /* 0x004fea0003800000 */
.L_x_9629:
[----:B------:R-:W-:Y:S01]  /*3640*/  R2UR UR6, R7 ;  /* 0x00000000070672ca */ /* 0x000fe200000e0000 */
[----:B------:R3:W-:Y:S01]  /*3650*/  BAR.SYNC.DEFER_BLOCKING R8, 0x100 ;  /* 0x000400080000751d */ /* 0x0007e20000010000 */
[----:B------:R-:W-:Y:S01]  /*3660*/  UISETP.GE.AND UP0, UPT, UR42, 0x61, UPT ;  /* 0x000000612a00788c */ /* 0x000fe2000bf06270 */
[----:B012---:R-:W-:-:S04]  /*3670*/  @!P1 VIADD R5, R5, 0x22860 ;  /* 0x0002286005059836 */ /* 0x007fc80000000000 */
[----:B------:R-:W-:Y:S01]  /*3680*/  UMOV UR7, 0x40000040 ;  /* 0x4000004000077882 */ /* 0x000fe20000000000 */
[----:B------:R-:W-:Y:S02]  /*3690*/  PLOP3.LUT P2, PT, PT, PT, UP0, 0x80, 0x0 ;  /* 0x000000000000781c */ /* 0x000fe40003f4f008 */
[----:B------:R-:W-:-:S03]  /*36a0*/  @!P1 PRMT R5, RZ, 0x654, R5 ;  /* 0x00000654ff059816 */ /* 0x000fc60000000005 */
[----:B------:R-:W-:-:S04]  /*36b0*/  UIADD3 UR6, UR6, 0x400, URZ ;  /* 0x0000040006067890 */ /* 0x000fc8000fffe03f */
[----:B------:R-:W-:-:S04]  /*36c0*/  USHF.R.U32.HI UR6, URZ, 0x4, UR6 ;  /* 0x000000043f067899 */ /* 0x000fc80008011606 */
[----:B------:R-:W-:-:S04]  /*36d0*/  ULOP3.LUT UR6, UR6, 0x3fff, URZ, 0xc0, !UPT ;  /* 0x00003fff06067892 */ /* 0x000fc8000f8ec03f */
[----:B------:R-:W-:Y:S01]  /*36e0*/  ULOP3.LUT UR21, UR6, 0x3000000, URZ, 0xfc, !UPT ;  /* 0x0300000006157892 */ /* 0x000fe2000f8efc3f */
[----:B------:R-:W-:-:S03]  /*36f0*/  WARPGROUP.ARRIVE ;  /* 0x00000000000079c5 */ /* 0x000fc60000000000 */
[----:B------:R-:W-:-:S07]  /*3700*/  UIMAD UR11, UR37, 0xc00, UR21 ;  /* 0x00000c00250b78a4 */ /* 0x000fce000f8e0215 */
        /* <DEDUP_REMOVED lines=35> */
[----:B---3--:R-:W-:Y:S01]  /*3940*/  IMAD.MOV.U32 R8, RZ, RZ, R3 ;  /* 0x000000ffff087224 */ /* 0x008fe200078e0003 */
[----:B------:R-:W-:Y:S01]  /*3950*/  UIADD3 UR39, UR39, -0x2, URZ ;  /* 0xfffffffe27277890 */ /* 0x000fe2000fffe03f */
[----:B------:R-:W-:Y:S01]  /*3960*/  IMAD.MOV.U32 R7, RZ, RZ, R0 ;  /* 0x000000ffff077224 */ /* 0x000fe200078e0000 */
[----:B------:R-:W-:Y:S01]  /*3970*/  ULDC UR24, c[0x0][0x9d8] ;  /* 0x0002760000187ab9 */ /* 0x000fe20000000800 */
[----:B------:R-:W-:-:S09]  /*3980*/  ULDC UR22, c[0x0][0x988] ;  /* 0x0002620000167ab9 */ /* 0x000fd20000000800 */
.L_x_9640:
        /* <DEDUP_REMOVED lines=8> */
[----:B0-----:R-:W-:Y:S11]  /*3a10*/  @!P0 BRA `(.L_x_9632) ;  /* 0x0000000000048947 */ /* 0x001ff60003800000 */
[----:B------:R-:W-:Y:S01]  /*3a20*/  BPT.TRAP 0x1 ;  /* 0x000000040000795c */ /* 0x000fe20000300000 */
.L_x_9632:
        /* <DEDUP_REMOVED lines=9> */
.L_x_9633:
[----:B-1----:R-:W-:Y:S05]  /*3ac0*/  @P3 BRA `(.L_x_9634) ;  /* 0x0000000000083947 */ /* 0x002fea0003800000 */
[----:B------:R-:W1:Y:S02]  /*3ad0*/  SYNCS.PHASECHK.TRANS64.TRYWAIT P3, [UR23+0x22830], R5 ;  /* 0x02283005ff0075a7 */ /* 0x000e640008060157 */
[----:B-1----:R-:W-:Y:S05]  /*3ae0*/  @!P3 BRA `(.L_x_9635) ;  /* 0x000000b80078b947 */ /* 0x002fea0003800000 */
.L_x_9634:
        /* <DEDUP_REMOVED lines=72> */
[----:B------:R-:W-:-:S05]  /*3f70*/  FMUL.FTZ R189, R199, UR24 ;  /* 0x00000018c7bd7c20 */ /* 0x000fca0008410000 */
[----:B------:R-:W1:Y:S01]  /*3f80*/  MUFU.TANH R154, R154 ;  /* 0x0000009a009a7308 */ /* 0x000e620000002400 */
[----:B--2---:R-:W-:-:S07]  /*3f90*/  FMNMX.FTZ R171, R20, R171, !PT ;  /* 0x000000ab14ab7209 */ /* 0x004fce0007810000 */
[----:B------:R-:W2:Y:S01]  /*3fa0*/  MUFU.TANH R155, R155 ;  /* 0x0000009b009b7308 */ /* 0x000ea20000002400 */
[----:B---3--:R-:W-:-:S07]  /*3fb0*/  FMNMX.FTZ R171, R152, R171, !PT ;  /* 0x000000ab98ab7209 */ /* 0x008fce0007810000 */
        /* <DEDUP_REMOVED lines=9> */
[----:B-1----:R-:W-:-:S07]  /*4050*/  FMNMX.FTZ R173, R159, R0, !PT ;  /* 0x000000009fad7209 */ /* 0x002fce0007810000 */
[----:B------:R-:W1:Y:S01]  /*4060*/  MUFU.TANH R165, R165 ;  /* 0x000000a500a57308 */ /* 0x000e620000002400 */
[----:B--2---:R-:W-:Y:S01]  /*4070*/  FMNMX.FTZ R177, R162, R173, !PT ;  /* 0x000000ada2b17209 */ /* 0x004fe20007810000 */
[----:B------:R-:W-:-:S06]  /*4080*/  FMUL.FTZ R173, R192, UR24 ;  /* 0x00000018c0ad7c20 */ /* 0x000fcc0008410000 */
        /* <DEDUP_REMOVED lines=12> */
[----:B--2---:R-:W-:-:S07]  /*4150*/  FMNMX.FTZ R181, R169, R0, !PT ;  /* 0x00000000a9b57209 */ /* 0x004fce0007810000 */
        /* <DEDUP_REMOVED lines=13> */
[----:B---3--:R-:W-:Y:S01]  /*4230*/  FMNMX.FTZ R0, R176, R181, !PT ;  /* 0x000000b5b0007209 */ /* 0x008fe20007810000 */
[----:B------:R-:W-:Y:S01]  /*4240*/  FMUL.FTZ R181, R183, UR24 ;  /* 0x00000018b7b57c20 */ /* 0x000fe20008410000 */
[----:B------:R-:W-:Y:S01]  /*4250*/  FMUL.FTZ R183, R187, UR24 ;  /* 0x00000018bbb77c20 */ /* 0x000fe20008410000 */
[----:B------:R-:W-:Y:S02]  /*4260*/  FMUL.FTZ R187, R195, UR24 ;  /* 0x00000018c3bb7c20 */ /* 0x000fe40008410000 */
[----:B------:R-:W3:Y:S02]  /*4270*/  SHFL.BFLY PT, R185, R0, 0x2, 0x1f ;  /* 0x0c401f0000b97f89 */ /* 0x000ee400000e0000 */
[----:B------:R-:W4:Y:S01]  /*4280*/  MUFU.TANH R14, R14 ;  /* 0x0000000e000e7308 */ /* 0x000f220000002400 */
[----:B-1----:R-:W-:-:S07]  /*4290*/  FMNMX.FTZ R190, R9, R8, !PT ;  /* 0x0000000809be7209 */ /* 0x002fce0007810000 */
[----:B------:R-:W1:Y:S08]  /*42a0*/  MUFU.TANH R15, R15 ;  /* 0x0000000f000f7308 */ /* 0x000e700000002400 */
[----:B------:R-:W5:Y:S01]  /*42b0*/  MUFU.TANH R21, R21 ;  /* 0x0000001500157308 */ /* 0x000f620000002400 */
[----:B---3--:R-:W-:Y:S01]  /*42c0*/  FMNMX.FTZ R192, R0, R185, !PT ;  /* 0x000000b900c07209 */ /* 0x008fe20007810000 */
[----:B------:R-:W-:-:S06]  /*42d0*/  FMUL.FTZ R185, R191, UR24 ;  /* 0x00000018bfb97c20 */ /* 0x000fcc0008410000 */
[----:B------:R-:W3:Y:S01]  /*42e0*/  MUFU.TANH R153, R153 ;  /* 0x0000009900997308 */ /* 0x000ee20000002400 */
[----:B--2---:R-:W-:Y:S01]  /*42f0*/  FMNMX.FTZ R191, R11, R190, !PT ;  /* 0x000000be0bbf7209 */ /* 0x004fe20007810000 */
[----:B------:R-:W2:Y:S03]  /*4300*/  SHFL.BFLY PT, R193, R192, 0x1, 0x1f ;  /* 0x0c201f00c0c17f89 */ /* 0x000ea600000e0000 */
[----:B----4-:R-:W-:-:S03]  /*4310*/  FMNMX.FTZ R190, R14, R191, !PT ;  /* 0x000000bf0ebe7209 */ /* 0x010fc60007810000 */
[----:B------:R-:W4:Y:S01]  /*4320*/  MUFU.TANH R156, R156 ;  /* 0x0000009c009c7308 */ /* 0x000f220000002400 */
[----:B-1----:R-:W-:-:S04]  /*4330*/  FMNMX.FTZ R190, R15, R190, !PT ;  /* 0x000000be0fbe7209 */ /* 0x002fc80007810000 */
[----:B-----5:R-:W-:-:S03]  /*4340*/  FMNMX.FTZ R190, R21, R190, !PT ;  /* 0x000000be15be7209 */ /* 0x020fc60007810000 */
[----:B------:R-:W1:Y:S08]  /*4350*/  MUFU.TANH R157, R157 ;  /* 0x0000009d009d7308 */ /* 0x000e700000002400 */
[----:B------:R-:W5:Y:S01]  /*4360*/  MUFU.TANH R160, R160 ;  /* 0x000000a000a07308 */ /* 0x000f620000002400 */
[----:B--2---:R-:W-:-:S05]  /*4370*/  FMNMX.FTZ R0, R192, R193, !PT ;  /* 0x000000c1c0007209 */ /* 0x004fca0007810000 */
[C---:B------:R-:W-:Y:S02]  /*4380*/  FMUL.FTZ R197, R0.reuse, UR10 ;  /* 0x0000000a00c57c20 */ /* 0x040fe40008410000 */
[----:B------:R-:W2:Y:S01]  /*4390*/  MUFU.TANH R161, R161 ;  /* 0x000000a100a17308 */ /* 0x000ea20000002400 */
[----:B------:R-:W-:Y:S01]  /*43a0*/  FADD.FTZ R7, -R0, R7 ;  /* 0x0000000700077221 */ /* 0x000fe20000010100 */
[--C-:B------:R-:W-:Y:S01]  /*43b0*/  FFMA.FTZ R191, R3, UR10, -R197.reuse ;  /* 0x0000000a03bf7c23 */ /* 0x100fe200080108c5 */
[----:B---3--:R-:W-:Y:S01]  /*43c0*/  FMNMX.FTZ R3, R153, R190, !PT ;  /* 0x000000be99037209 */ /* 0x008fe20007810000 */
[--C-:B------:R-:W-:Y:S01]  /*43d0*/  FFMA.FTZ R193, R152, UR10, -R197.reuse ;  /* 0x0000000a98c17c23 */ /* 0x100fe200080108c5 */
[----:B------:R-:W-:Y:S01]  /*43e0*/  FMUL.FTZ R7, R7, UR10 ;  /* 0x0000000a07077c20 */ /* 0x000fe20008410000 */
[--C-:B------:R-:W-:Y:S02]  /*43f0*/  FFMA.FTZ R10, R10, UR10, -R197.reuse ;  /* 0x0000000a0a0a7c23 */ /* 0x100fe400080108c5 */
[----:B------:R-:W3:Y:S01]  /*4400*/  MUFU.TANH R163, R163 ;  /* 0x000000a300a37308 */ /* 0x000ee20000002400 */
[----:B----4-:R-:W-:Y:S01]  /*4410*/  FMNMX.FTZ R190, R156, R3, !PT ;  /* 0x000000039cbe7209 */ /* 0x010fe20007810000 */
[--C-:B------:R-:W-:Y:S01]  /*4420*/  FFMA.FTZ R195, R164, UR10, -R197.reuse ;  /* 0x0000000aa4c37c23 */ /* 0x100fe200080108c5 */
[--C-:B------:R-:W-:Y:S01]  /*4430*/  FFMA.FTZ R164, R165, UR10, -R197.reuse ;  /* 0x0000000aa5a47c23 */ /* 0x100fe200080108c5 */
[--C-:B------:R-:W-:Y:S01]  /*4440*/  FFMA.FTZ R165, R166, UR10, -R197.reuse ;  /* 0x0000000aa6a57c23 */ /* 0x100fe200080108c5 */
[----:B-1----:R-:W-:Y:S01]  /*4450*/  FMNMX.FTZ R3, R157, R190, !PT ;  /* 0x000000be9d037209 */ /* 0x002fe20007810000 */
[--C-:B------:R-:W-:Y:S01]  /*4460*/  FFMA.FTZ R166, R167, UR10, -R197.reuse ;  /* 0x0000000aa7a67c23 */ /* 0x100fe200080108c5 */
[--C-:B------:R-:W-:Y:S01]  /*4470*/  FFMA.FTZ R167, R168, UR10, -R197.reuse ;  /* 0x0000000aa8a77c23 */ /* 0x100fe200080108c5 */
[----:B------:R-:W1:Y:S01]  /*4480*/  MUFU.TANH R175, R175 ;  /* 0x000000af00af7308 */ /* 0x000e620000002400 */
[----:B-----5:R-:W-:Y:S01]  /*4490*/  FMNMX.FTZ R190, R160, R3, !PT ;  /* 0x00000003a0be7209 */ /* 0x020fe20007810000 */
[--C-:B------:R-:W-:Y:S01]  /*44a0*/  FFMA.FTZ R12, R12, UR10, -R197.reuse ;  /* 0x0000000a0c0c7c23 */ /* 0x100fe200080108c5 */
[--C-:B------:R-:W-:Y:S01]  /*44b0*/  FFMA.FTZ R168, R169, UR10, -R197.reuse ;  /* 0x0000000aa9a87c23 */ /* 0x100fe200080108c5 */
[--C-:B------:R-:W-:Y:S01]  /*44c0*/  FFMA.FTZ R169, R170, UR10, -R197.reuse ;  /* 0x0000000aaaa97c23 */ /* 0x100fe200080108c5 */
[----:B--2---:R-:W-:Y:S01]  /*44d0*/  FMNMX.FTZ R190, R161, R190, !PT ;  /* 0x000000bea1be7209 */ /* 0x004fe20007810000 */
        /* <DEDUP_REMOVED lines=12> */
[--C-:B------:R-:W-:Y:S01]  /*45a0*/  FFMA.FTZ R190, R154, UR10, -R197.reuse ;  /* 0x0000000a9abe7c23 */ /* 0x100fe200080108c5 */
[--C-:B------:R-:W-:Y:S01]  /*45b0*/  FFMA.FTZ R159, R159, UR10, -R197.reuse ;  /* 0x0000000a9f9f7c23 */ /* 0x100fe200080108c5 */
[--C-:B------:R-:W-:Y:S01]  /*45c0*/  FFMA.FTZ R162, R162, UR10, -R197.reuse ;  /* 0x0000000aa2a27c23 */ /* 0x100fe200080108c5 */
[--C-:B------:R-:W-:Y:S01]  /*45d0*/  FFMA.FTZ R174, R177, UR10, -R197.reuse ;  /* 0x0000000ab1ae7c23 */ /* 0x100fe200080108c5 */
[----:B------:R-:W-:-:S02]  /*45e0*/  FFMA.FTZ R197, R176, UR10, -R197 ;  /* 0x0000000ab0c57c23 */ /* 0x000fc400080108c5 */
        /* <DEDUP_REMOVED lines=20> */
[----:B------:R-:W2:Y:S01]  /*4730*/  MUFU.EX2 R7, R7 ;  /* 0x0000000700077308 */ /* 0x000ea20000000800 */
[----:B---3--:R-:W-:-:S07]  /*4740*/  FMNMX.FTZ R152, R188, R3, !PT ;  /* 0x00000003bc987209 */ /* 0x008fce0007810000 */
[----:B------:R-:W3:Y:S01]  /*4750*/  MUFU.EX2 R10, R10 ;  /* 0x0000000a000a7308 */ /* 0x000ee20000000800 */
[----:B-1----:R-:W-:-:S05]  /*4760*/  FMNMX.FTZ R152, R189, R152, !PT ;  /* 0x00000098bd987209 */ /* 0x002fca0007810000 */
[----:B------:R-:W1:Y:S02]  /*4770*/  SHFL.BFLY PT, R3, R152, 0x2, 0x1f ;  /* 0x0c401f0098037f89 */ /* 0x000e6400000e0000 */
        /* <DEDUP_REMOVED lines=21> */
[----:B------:R-:W-:Y:S01]  /*48d0*/  FMUL.FTZ R57, R57, R7 ;  /* 0x0000000739397220 */ /* 0x000fe20000410000 */
[----:B-1----:R-:W-:Y:S01]  /*48e0*/  FMNMX.FTZ R154, R152, R3, !PT ;  /* 0x00000003989a7209 */ /* 0x002fe20007810000 */
[-C--:B------:R-:W-:Y:S01]  /*48f0*/  FMUL.FTZ R60, R60, R7.reuse ;  /* 0x000000073c3c7220 */ /* 0x080fe20000410000 */
[----:B------:R-:W1:Y:S01]  /*4900*/  MUFU.EX2 R20, R20 ;  /* 0x0000001400147308 */ /* 0x000e620000000800 */
[-C--:B------:R-:W-:Y:S01]  /*4910*/  FMUL.FTZ R61, R61, R7.reuse ;  /* 0x000000073d3d7220 */ /* 0x080fe20000410000 */
[-C--:B------:R-:W-:Y:S01]  /*4920*/  FMUL.FTZ R64, R64, R7.reuse ;  /* 0x0000000740407220 */ /* 0x080fe20000410000 */
[----:B------:R-:W5:Y:S01]  /*4930*/  SHFL.BFLY PT, R3, R154, 0x1, 0x1f ;  /* 0x0c201f009a037f89 */ /* 0x000f6200000e0000 */
        /* <DEDUP_REMOVED lines=22> */
[----:B------:R-:W-:Y:S01]  /*4aa0*/  FMUL.FTZ R104, R104, R7 ;  /* 0x0000000768687220 */ /* 0x000fe20000410000 */
[----:B-----5:R-:W-:Y:S01]  /*4ab0*/  FMNMX.FTZ R3, R154, R3, !PT ;  /* 0x000000039a037209 */ /* 0x020fe20007810000 */
[-C--:B------:R-:W-:Y:S01]  /*4ac0*/  FMUL.FTZ R105, R105, R7.reuse ;  /* 0x0000000769697220 */ /* 0x080fe20000410000 */
[-C--:B------:R-:W-:Y:S01]  /*4ad0*/  FMUL.FTZ R108, R108, R7.reuse ;  /* 0x000000076c6c7220 */ /* 0x080fe20000410000 */
[-C--:B------:R-:W-:Y:S01]  /*4ae0*/  FMUL.FTZ R109, R109, R7.reuse ;  /* 0x000000076d6d7220 */ /* 0x080fe20000410000 */
[-C--:B------:R-:W-:Y:S01]  /*4af0*/  FMUL.FTZ R112, R112, R7.reuse ;  /* 0x0000000770707220 */ /* 0x080fe20000410000 */
[C---:B------:R-:W-:Y:S01]  /*4b00*/  FMUL.FTZ R152, R3.reuse, UR10 ;  /* 0x0000000a03987c20 */ /* 0x040fe20008410000 */
[----:B------:R-:W-:Y:S01]  /*4b10*/  FADD.FTZ R8, -R3, R8 ;  /* 0x0000000803087221 */ /* 0x000fe20000010100 */
[----:B------:R-:W5:Y:S01]  /*4b20*/  MUFU.EX2 R192, R192 ;  /* 0x000000c000c07308 */ /* 0x000f620000000800 */
[----:B------:R-:W-:Y:S01]  /*4b30*/  FMUL.FTZ R113, R113, R7 ;  /* 0x0000000771717220 */ /* 0x000fe20000410000 */
[--C-:B------:R-:W-:Y:S01]  /*4b40*/  FFMA.FTZ R198, R175, UR10, -R152.reuse ;  /* 0x0000000aafc67c23 */ /* 0x100fe20008010898 */
[--C-:B------:R-:W-:Y:S01]  /*4b50*/  FFMA.FTZ R175, R178, UR10, -R152.reuse ;  /* 0x0000000ab2af7c23 */ /* 0x100fe20008010898 */
[--C-:B------:R-:W-:Y:S01]  /*4b60*/  FFMA.FTZ R178, R179, UR10, -R152.reuse ;  /* 0x0000000ab3b27c23 */ /* 0x100fe20008010898 */
[--C-:B------:R-:W-:Y:S01]  /*4b70*/  FFMA.FTZ R179, R180, UR10, -R152.reuse ;  /* 0x0000000ab4b37c23 */ /* 0x100fe20008010898 */
[--C-:B------:R-:W-:Y:S01]  /*4b80*/  FFMA.FTZ R180, R181, UR10, -R152.reuse ;  /* 0x0000000ab5b47c23 */ /* 0x100fe20008010898 */
[----:B------:R-:W-:Y:S01]  /*4b90*/  FFMA.FTZ R181, R182, UR10, -R152 ;  /* 0x0000000ab6b57c23 */ /* 0x000fe20008010898 */
[----:B------:R-:W-:-:S02]  /*4ba0*/  IMAD.U32 R182, RZ, RZ, UR23 ;  /* 0x00000017ffb67e24 */ /* 0x000fc4000f8e00ff */
[--C-:B------:R-:W-:Y:S01]  /*4bb0*/  FFMA.FTZ R176, R153, UR10, -R152.reuse ;  /* 0x0000000a99b07c23 */ /* 0x100fe20008010898 */
[----:B------:R-:W-:Y:S01]  /*4bc0*/  FMUL.FTZ R177, R8, UR10 ;  /* 0x0000000a08b17c20 */ /* 0x000fe20008410000 */
[--C-:B------:R-:W-:Y:S01]  /*4bd0*/  FFMA.FTZ R8, R9, UR10, -R152.reuse ;  /* 0x0000000a09087c23 */ /* 0x100fe20008010898 */
[----:B------:R-:W-:Y:S01]  /*4be0*/  @!P1 VIADD R153, R182, 0x22840 ;  /* 0x00022840b6999836 */ /* 0x000fe20000000000 */
[----:B------:R-:W-:Y:S01]  /*4bf0*/  IADD3 R9, -R211, 0xb, RZ ;  /* 0x0000000bd3097810 */ /* 0x000fe20007ffe1ff */
[----:B------:R-:W5:Y:S01]  /*4c00*/  MUFU.EX2 R159, R159 ;  /* 0x0000009f009f7308 */ /* 0x000f620000000800 */
[--C-:B------:R-:W-:Y:S01]  /*4c10*/  FFMA.FTZ R11, R11, UR10, -R152.reuse ;  /* 0x0000000a0b0b7c23 */ /* 0x100fe20008010898 */
[--C-:B------:R-:W-:Y:S01]  /*4c20*/  FFMA.FTZ R14, R14, UR10, -R152.reuse ;  /* 0x0000000a0e0e7c23 */ /* 0x100fe20008010898 */
[----:B------:R-:W-:Y:S01]  /*4c30*/  @!P1 PRMT R153, RZ, 0x654, R153 ;  /* 0x00000654ff999816 */ /* 0x000fe20000000099 */
[----:B------:R0:W-:Y:S06]  /*4c40*/  BAR.ARV R9, 0x100 ;  /* 0x000400090000751d */ /* 0x0001ec0000002000 */
[----:B------:R4:W-:Y:S01]  /*4c50*/  @!P1 SYNCS.ARRIVE.TRANS64.RED.A1T0 RZ, [R153+URZ], RZ ;  /* 0x000000ff99ff99a7 */ /* 0x0009e2000810043f */
[----:B------:R-:W5:Y:S01]  /*4c60*/  MUFU.EX2 R162, R162 ;  /* 0x000000a200a27308 */ /* 0x000f620000000800 */
[----:B------:R-:W-:Y:S01]  /*4c70*/  FFMA.FTZ R15, R15, UR10, -R152 ;  /* 0x0000000a0f0f7c23 */ /* 0x000fe20008010898 */
[-C--:B------:R-:W-:Y:S01]  /*4c80*/  FMUL.FTZ R116, R116, R7.reuse ;  /* 0x0000000774747220 */ /* 0x080fe20000410000 */
[-C--:B------:R-:W-:Y:S01]  /*4c90*/  FMUL.FTZ R117, R117, R7.reuse ;  /* 0x0000000775757220 */ /* 0x080fe20000410000 */
[-C--:B------:R-:W-:Y:S01]  /*4ca0*/  FMUL.FTZ R120, R120, R7.reuse ;  /* 0x0000000778787220 */ /* 0x080fe20000410000 */
[-C--:B------:R-:W-:Y:S01]  /*4cb0*/  FMUL.FTZ R121, R121, R7.reuse ;  /* 0x0000000779797220 */ /* 0x080fe20000410000 */
[-C--:B------:R-:W-:Y:S01]  /*4cc0*/  FMUL.FTZ R124, R124, R7.reuse ;  /* 0x000000077c7c7220 */ /* 0x080fe20000410000 */
[----:B----4-:R-:W-:Y:S01]  /*4cd0*/  FADD.FTZ R153, R191, R6 ;  /* 0x00000006bf997221 */ /* 0x010fe20000010000 */
[----:B------:R-:W4:Y:S01]  /*4ce0*/  MUFU.EX2 R195, R195 ;  /* 0x000000c300c37308 */ /* 0x000f220000000800 */
[-C--:B------:R-:W-:Y:S01]  /*4cf0*/  FMUL.FTZ R125, R125, R7.reuse ;  /* 0x000000077d7d7220 */ /* 0x080fe20000410000 */
[-C--:B------:R-:W-:Y:S01]  /*4d00*/  FMUL.FTZ R128, R128, R7.reuse ;  /* 0x0000000780807220 */ /* 0x080fe20000410000 */
[----:B--2---:R-:W-:Y:S01]  /*4d10*/  FADD.FTZ R6, R12, R153 ;  /* 0x000000990c067221 */ /* 0x004fe20000010000 */
[-C--:B------:R-:W-:Y:S01]  /*4d20*/  FMUL.FTZ R129, R129, R7.reuse ;  /* 0x0000000781817220 */ /* 0x080fe20000410000 */
[-C--:B------:R-:W-:Y:S01]  /*4d30*/  FMUL.FTZ R132, R132, R7.reuse ;  /* 0x0000000784847220 */ /* 0x080fe20000410000 */
[-C--:B------:R-:W-:Y:S01]  /*4d40*/  FMUL.FTZ R133, R133, R7.reuse ;  /* 0x0000000785857220 */ /* 0x080fe20000410000 */
[----:B---3--:R-:W-:Y:S01]  /*4d50*/  FADD.FTZ R153, R13, R6 ;  /* 0x000000060d997221 */ /* 0x008fe20000010000 */
[----:B------:R-:W2:Y:S01]  /*4d60*/  MUFU.EX2 R164, R164 ;  /* 0x000000a400a47308 */ /* 0x000ea20000000800 */
[-C--:B------:R-:W-:Y:S01]  /*4d70*/  FMUL.FTZ R136, R136, R7.reuse ;  /* 0x0000000788887220 */ /* 0x080fe20000410000 */
[-C--:B------:R-:W-:Y:S01]  /*4d80*/  FMUL.FTZ R137, R137, R7.reuse ;  /* 0x0000000789897220 */ /* 0x080fe20000410000 */
[----:B-1----:R-:W-:Y:S01]  /*4d90*/  FADD.FTZ R6, R20, R153 ;  /* 0x0000009914067221 */ /* 0x002fe20000010000 */
[-C--:B------:R-:W-:Y:S01]  /*4da0*/  FMUL.FTZ R140, R140, R7.reuse ;  /* 0x000000078c8c7220 */ /* 0x080fe20000410000 */
[-C--:B------:R-:W-:Y:S01]  /*4db0*/  FMUL.FTZ R141, R141, R7.reuse ;  /* 0x000000078d8d7220 */ /* 0x080fe20000410000 */
[-C--:B------:R-:W-:Y:S01]  /*4dc0*/  FMUL.FTZ R144, R144, R7.reuse ;  /* 0x0000000790907220 */ /* 0x080fe20000410000 */
[----:B0-----:R-:W-:Y:S01]  /*4dd0*/  FADD.FTZ R153, R193, R6 ;  /* 0x00000006c1997221 */ /* 0x001fe20000010000 */
[----:B------:R-:W0:Y:S01]  /*4de0*/  MUFU.EX2 R165, R165 ;  /* 0x000000a500a57308 */ /* 0x000e220000000800 */
[-C--:B------:R-:W-:Y:S01]  /*4df0*/  FMUL.FTZ R145, R145, R7.reuse ;  /* 0x0000000791917220 */ /* 0x080fe20000410000 */
[-C--:B------:R-:W-:Y:S01]  /*4e00*/  FMUL.FTZ R148, R148, R7.reuse ;  /* 0x0000000794947220 */ /* 0x080fe20000410000 */
[----:B------:R-:W-:Y:S01]  /*4e10*/  FADD.FTZ R6, R190, R153 ;  /* 0x00000099be067221 */ /* 0x000fe20000010000 */
[----:B------:R-:W-:Y:S01]  /*4e20*/  FMUL.FTZ R149, R149, R7 ;  /* 0x0000000795957220 */ /* 0x000fe20000410000 */
[----:B------:R-:W-:Y:S01]  /*4e30*/  FFMA.FTZ R21, R21, UR10, -R152 ;  /* 0x0000000a15157c23 */ /* 0x000fe20008010898 */
[----:B------:R-:W-:Y:S01]  /*4e40*/  F2FP.BF16.F32.PACK_AB R154, R13, R12 ;  /* 0x0000000c0d9a723e */ /* 0x000fe200000010ff */
[----:B------:R-:W-:Y:S01]  /*4e50*/  FADD.FTZ R153, R155, R6 ;  /* 0x000000069b997221 */ /* 0x000fe20000010000 */
[----:B------:R-:W1:Y:S01]  /*4e60*/  MUFU.EX2 R166, R166 ;  /* 0x000000a600a67308 */ /* 0x000e620000000800 */
[--C-:B------:R-:W-:Y:S01]  /*4e70*/  FFMA.FTZ R194, R156, UR10, -R152.reuse ;  /* 0x0000000a9cc27c23 */ /* 0x100fe20008010898 */
[--C-:B------:R-:W-:Y:S01]  /*4e80*/  FFMA.FTZ R199, R157, UR10, -R152.reuse ;  /* 0x0000000a9dc77c23 */ /* 0x100fe20008010898 */
[----:B-----5:R-:W-:Y:S01]  /*4e90*/  FADD.FTZ R6, R192, R153 ;  /* 0x00000099c0067221 */ /* 0x020fe20000010000 */
[--C-:B------:R-:W-:Y:S01]  /*4ea0*/  FFMA.FTZ R196, R160, UR10, -R152.reuse ;  /* 0x0000000aa0c47c23 */ /* 0x100fe20008010898 */
[--C-:B------:R-:W-:Y:S01]  /*4eb0*/  FFMA.FTZ R161, R161, UR10, -R152.reuse ;  /* 0x0000000aa1a17c23 */ /* 0x100fe20008010898 */
[----:B------:R-:W-:Y:S01]  /*4ec0*/  FFMA.FTZ R163, R163, UR10, -R152 ;  /* 0x0000000aa3a37c23 */ /* 0x000fe20008010898 */
[----:B------:R-:W-:Y:S01]  /*4ed0*/  FADD.FTZ R153, R159, R6 ;  /* 0x000000069f997221 */ /* 0x000fe20000010000 */
[----:B------:R-:W3:Y:S01]  /*4ee0*/  MUFU.EX2 R167, R167 ;  /* 0x000000a700a77308 */ /* 0x000ee20000000800 */
[--C-:B------:R-:W-:Y:S01]  /*4ef0*/  FFMA.FTZ R210, R183, UR10, -R152.reuse ;  /* 0x0000000ab7d27c23 */ /* 0x100fe20008010898 */
[--C-:B------:R-:W-:Y:S01]  /*4f00*/  FFMA.FTZ R183, R184, UR10, -R152.reuse ;  /* 0x0000000ab8b77c23 */ /* 0x100fe20008010898 */
[----:B------:R-:W-:Y:S01]  /*4f10*/  FADD.FTZ R6, R162, R153 ;  /* 0x00000099a2067221 */ /* 0x000fe20000010000 */
[--C-:B------:R-:W-:Y:S01]  /*4f20*/  FFMA.FTZ R184, R185, UR10, -R152.reuse ;  /* 0x0000000ab9b87c23 */ /* 0x100fe20008010898 */
[--C-:B------:R-:W-:Y:S01]  /*4f30*/  FFMA.FTZ R185, R186, UR10, -R152.reuse ;  /* 0x0000000abab97c23 */ /* 0x100fe20008010898 */
[----:B------:R-:W-:Y:S01]  /*4f40*/  FFMA.FTZ R187, R187, UR10, -R152 ;  /* 0x0000000abbbb7c23 */ /* 0x000fe20008010898 */
[----:B----4-:R-:W-:Y:S01]  /*4f50*/  FADD.FTZ R153, R195, R6 ;  /* 0x00000006c3997221 */ /* 0x010fe20000010000 */
[----:B------:R-:W4:Y:S01]  /*4f60*/  MUFU.EX2 R168, R168 ;  /* 0x000000a800a87308 */ /* 0x000f220000000800 */
[--C-:B------:R-:W-:Y:S01]  /*4f70*/  FFMA.FTZ R188, R188, UR10, -R152.reuse ;  /* 0x0000000abcbc7c23 */ /* 0x100fe20008010898 */
[----:B------:R-:W-:Y:S01]  /*4f80*/  FFMA.FTZ R189, R189, UR10, -R152 ;  /* 0x0000000abdbd7c23 */ /* 0x000fe20008010898 */
[----:B--2---:R-:W-:Y:S01]  /*4f90*/  FADD.FTZ R6, R164, R153 ;  /* 0x00000099a4067221 */ /* 0x004fe20000010000 */
[----:B------:R-:W-:-:S02]  /*4fa0*/  F2FP.BF16.F32.PACK_AB R152, R191, R10 ;  /* 0x0000000abf98723e */ /* 0x000fc400000010ff */
[C---:B0-----:R-:W-:Y:S01]  /*4fb0*/  F2FP.BF16.F32.PACK_AB R164, R165.reuse, R164 ;  /* 0x000000a4a5a4723e */ /* 0x041fe200000010ff */
[----:B------:R-:W-:Y:S01]  /*4fc0*/  FADD.FTZ R153, R165, R6 ;  /* 0x00000006a5997221 */ /* 0x000fe20000010000 */
[----:B------:R-:W0:Y:S01]  /*4fd0*/  MUFU.EX2 R169, R169 ;  /* 0x000000a900a97308 */ /* 0x000e220000000800 */
[----:B------:R-:W-:Y:S02]  /*4fe0*/  F2FP.BF16.F32.PACK_AB R158, R155, R190 ;  /* 0x000000be9b9e723e */ /* 0x000fe400000010ff */
[----:B-1----:R-:W-:Y:S01]  /*4ff0*/  FADD.FTZ R6, R166, R153 ;  /* 0x00000099a6067221 */ /* 0x002fe20000010000 */
[----:B------:R-:W-:Y:S02]  /*5000*/  F2FP.BF16.F32.PACK_AB R160, R159, R192 ;  /* 0x000000c09fa0723e */ /* 0x000fe400000010ff */
[C---:B---3--:R-:W-:Y:S01]  /*5010*/  F2FP.BF16.F32.PACK_AB R166, R167.reuse, R166 ;  /* 0x000000a6a7a6723e */ /* 0x048fe200000010ff */
[----:B------:R-:W-:Y:S01]  /*5020*/  FADD.FTZ R153, R167, R6 ;  /* 0x00000006a7997221 */ /* 0x000fe20000010000 */
[----:B------:R-:W1:Y:S01]  /*5030*/  MUFU.EX2 R170, R170 ;  /* 0x000000aa00aa7308 */ /* 0x000e620000000800 */
[----:B------:R-:W-:-:S02]  /*5040*/  F2FP.BF16.F32.PACK_AB R156, R193, R20 ;  /* 0x00000014c19c723e */ /* 0x000fc400000010ff */
[----:B----4-:R-:W-:Y:S01]  /*5050*/  FADD.FTZ R6, R168, R153 ;  /* 0x00000099a8067221 */ /* 0x010fe20000010000 */
[----:B------:R-:W-:-:S04]  /*5060*/  F2FP.BF16.F32.PACK_AB R162, R195, R162 ;  /* 0x000000a2c3a2723e */ /* 0x000fc800000010ff */
        /* <DEDUP_REMOVED lines=98> */
[----:B------:R-:W-:Y:S01]  /*5690*/  FMUL.FTZ R151, R151, R177 ;  /* 0x000000b197977220 */ /* 0x000fe20000410000 */
[----:B------:R-:W-:-:S02]  /*56a0*/  F2FP.BF16.F32.PACK_AB R155, R15, R14 ;  /* 0x0000000e0f9b723e */ /* 0x000fc400000010ff */
[----:B------:R-:W0:Y:S01]  /*56b0*/  MUFU.EX2 R198, R198 ;  /* 0x000000c600c67308 */ /* 0x000e220000000800 */
[----:B-1----:R-:W-:Y:S01]  /*56c0*/  FADD.FTZ R4, R161, R4 ;  /* 0x00000004a1047221 */ /* 0x002fe20000010000 */
[----:B------:R-:W-:Y:S02]  /*56d0*/  F2FP.BF16.F32.PACK_AB R157, R176, R21 ;  /* 0x00000015b09d723e */ /* 0x000fe400000010ff */
[----:B------:R-:W-:Y:S02]  /*56e0*/  F2FP.BF16.F32.PACK_AB R159, R199, R194 ;  /* 0x000000c2c79f723e */ /* 0x000fe400000010ff */
[----:B------:R-:W-:Y:S02]  /*56f0*/  F2FP.BF16.F32.PACK_AB R161, R161, R196 ;  /* 0x000000c4a1a1723e */ /* 0x000fe400000010ff */
        /* <DEDUP_REMOVED lines=31> */
[----:B--2---:R-:W-:Y:S01]  /*58f0*/  FADD.FTZ R11, R7, R4 ;  /* 0x00000004070b7221 */ /* 0x004fe20000010000 */
[C---:B0-----:R-:W-:Y:S01]  /*5900*/  FADD.FTZ R6, R197.reuse, R6 ;  /* 0x00000006c5067221 */ /* 0x041fe20000010000 */
[----:B------:R-:W-:Y:S02]  /*5910*/  F2FP.BF16.F32.PACK_AB R174, R197, R174 ;  /* 0x000000aec5ae723e */ /* 0x000fe400000010ff */
[C---:B-1----:R-:W-:Y:S01]  /*5920*/  FADD.FTZ R4, R12.reuse, R11 ;  /* 0x0000000b0c047221 */ /* 0x042fe20000010000 */
[----:B------:R-:W-:Y:S01]  /*5930*/  F2FP.BF16.F32.PACK_AB R175, R12, R7 ;  /* 0x000000070caf723e */ /* 0x000fe200000010ff */
[----:B------:R-:W-:Y:S06]  /*5940*/  @!P0 BRA `(.L_x_9636) ;  /* 0x0000000000048947 */ /* 0x000fec0003800000 */
[----:B------:R-:W-:Y:S01]  /*5950*/  BPT.TRAP 0x1 ;  /* 0x000000040000795c */ /* 0x000fe20000300000 */
.L_x_9636:
[----:B------:R0:W1:Y:S01]  /*5960*/  SYNCS.PHASECHK.TRANS64.TRYWAIT P3, [UR23+0x22850], R5 ;  /* 0x02285005ff0075a7 */ /* 0x0000620008060157 */
[----:B------:R-:W-:Y:S05]  /*5970*/  @!P0 BRA `(.L_x_9637) ;  /* 0x0000000000048947 */ /* 0x000fea0003800000 */
[----:B------:R-:W-:Y:S01]  /*5980*/  BPT.TRAP 0x1 ;  /* 0x000000040000795c */ /* 0x000fe20000300000 */
.L_x_9637:
[----:B-1----:R-:W-:Y:S05]  /*5990*/  @P3 BRA `(.L_x_9638) ;  /* 0x0000000000083947 */ /* 0x002fea0003800000 */
[----:B------:R-:W1:Y:S02]  /*59a0*/  SYNCS.PHASECHK.TRANS64.TRYWAIT P3, [UR23+0x22850], R5 ;  /* 0x02285005ff0075a7 */ /* 0x000e640008060157 */
[----:B-1----:R-:W-:Y:S05]  /*59b0*/  @!P3 BRA `(.L_x_9639) ;  /* 0x0000009800dcb947 */ /* 0x002fea0003800000 */
.L_x_9638:
[----:B------:R-:W2:Y:S01]  /*59c0*/  S2R R7, SR_TID.X ;  /* 0x0000000000077919 */ /* 0x000ea20000002100 */
[----:B------:R-:W-:Y:S01]  /*59d0*/  UIMAD UR11, UR37, 0xc00, UR21 ;  /* 0x00000c00250b78a4 */ /* 0x000fe2000f8e0215 */
[----:B-1----:R-:W-:Y:S01]  /*59e0*/  @!P1 VIADD R182, R182, 0x22860 ;  /* 0x00022860b6b69836 */ /* 0x002fe20000000000 */
[----:B------:R-:W-:Y:S01]  /*59f0*/  UMOV UR7, 0x40000040 ;  /* 0x4000004000077882 */ /* 0x000fe20000000000 */
[----:B------:R-:W-:-:S03]  /*5a00*/  IMAD.MOV.U32 R8, RZ, RZ, R3 ;  /* 0x000000ffff087224 */ /* 0x000fc600078e0003 */
[----:B------:R-:W-:Y:S01]  /*5a10*/  @!P1 PRMT R182, RZ, 0x654, R182 ;  /* 0x00000654ffb69816 */ /* 0x000fe200000000b6 */
[----:B------:R-:W-:Y:S01]  /*5a20*/  UMOV UR6, UR11 ;  /* 0x0000000b00067c82 */ /* 0x000fe20008000000 */
[----:B--2---:R-:W-:-:S05]  /*5a30*/  SHF.R.U32.HI R7, RZ, 0x7, R7 ;  /* 0x00000007ff077819 */ /* 0x004fca0000011607 */
[----:B0-----:R-:W-:Y:S02]  /*5a40*/  VIADD R5, R7, 0x8 ;  /* 0x0000000807057836 */ /* 0x001fe40000000000 */
[----:B------:R-:W-:-:S03]  /*5a50*/  IMAD.MOV.U32 R7, RZ, RZ, R0 ;  /* 0x000000ffff077224 */ /* 0x000fc600078e0000 */
[----:B------:R0:W-:Y:S06]  /*5a60*/  BAR.SYNC.DEFER_BLOCKING R5, 0x100 ;  /* 0x000400050000751d */ /* 0x0001ec0000010000 */
        /* <DEDUP_REMOVED lines=35> */
.L_x_9631:
[----:B0--3--:R-:W0:Y:S01]  /*5ca0*/  SHFL.BFLY PT, R5, R6, 0x2, 0x1f ;  /* 0x0c401f0006057f89 */ /* 0x009e2200000e0000 */
[----:B------:R-:W-:Y:S01]  /*5cb0*/  IMAD.MOV.U32 R10, RZ, RZ, RZ ;  /* 0x000000ffff0a7224 */ /* 0x000fe200078e00ff */
[----:B------:R-:W-:Y:S01]  /*5cc0*/  UIADD3 UR37, UR37, 0x1, URZ ;  /* 0x0000000125257890 */ /* 0x000fe2000fffe03f */
[----:B------:R-:W-:Y:S01]  /*5cd0*/  IMAD.U32 R15, RZ, RZ, UR10 ;  /* 0x0000000aff0f7e24 */ /* 0x000fe2000f8e00ff */
[----:B------:R-:W1:Y:S01]  /*5ce0*/  SHFL.BFLY PT, R7, R4, 0x2, 0x1f ;  /* 0x0c401f0004077f89 */ /* 0x000e6200000e0000 */
[----:B------:R2:W-:Y:S06]  /*5cf0*/  BAR.ARV R9, 0x100 ;  /* 0x000400090000751d */ /* 0x0005ec0000002000 */
[----:B------:R-:W-:-:S02]  /*5d00*/  UISETP.NE.AND UP0, UPT, UR37, 0x2, UPT ;  /* 0x000000022500788c */ /* 0x000fc4000bf05270 */
[----:B------:R-:W-:Y:S06]  /*5d10*/  BAR.ARV 0x8, 0x180 ;  /* 0x0206000000007b1d */ /* 0x000fec0000002000 */
[----:B--2---:R-:W-:Y:S01]  /*5d20*/  IMAD.MOV.U32 R9, RZ, RZ, -0x800000 ;  /* 0xff800000ff097424 */ /* 0x004fe200078e00ff */
[----:B------:R-:W-:Y:S01]  /*5d30*/  USEL UR4, URZ, 0x1, UP0 ;  /* 0x000000013f047887 */ /* 0x000fe20008000000 */
[----:B0-----:R-:W-:Y:S01]  /*5d40*/  FADD.FTZ R5, R5, R6 ;  /* 0x0000000605057221 */ /* 0x001fe20000010000 */
[----:B------:R-:W-:Y:S01]  /*5d50*/  PLOP3.LUT P0, PT, PT, PT, PT, 0x8, 0x0 ;  /* 0x000000000000781c */ /* 0x000fe20003f0e170 */
[----:B------:R-:W-:Y:S01]  /*5d60*/  UIADD3 UR47, UR47, 0x1, URZ ;  /* 0x000000012f2f7890 */ /* 0x000fe2000fffe03f */
[----:B-1----:R-:W-:-:S02]  /*5d70*/  FADD.FTZ R7, R7, R4 ;  /* 0x0000000407077221 */ /* 0x002fc40000010000 */
[----:B------:R-:W0:Y:S01]  /*5d80*/  SHFL.BFLY PT, R8, R5, 0x1, 0x1f ;  /* 0x0c201f0005087f89 */ /* 0x000e2200000e0000 */
[----:B------:R-:W-:Y:S01]  /*5d90*/  IMAD.MOV.U32 R4, RZ, RZ, RZ ;  /* 0x000000ffff047224 */ /* 0x000fe200078e00ff */
[----:B------:R-:W-:Y:S02]  /*5da0*/  USEL UR37, UR37, URZ, UP0 ;  /* 0x0000003f25257287 */ /* 0x000fe40008000000 */
[----:B------:R-:W-:Y:S01]  /*5db0*/  ULOP3.LUT UR38, UR38, UR4, URZ, 0x3c, !UPT ;  /* 0x0000000426267292 */ /* 0x000fe2000f8e3c3f */
[----:B0-----:R-:W-:Y:S01]  /*5dc0*/  FADD.FTZ R11, R5, R8 ;  /* 0x00000008050b7221 */ /* 0x001fe20000010000 */
[----:B------:R-:W-:Y:S01]  /*5dd0*/  IMAD.U32 R5, RZ, RZ, UR10 ;  /* 0x0000000aff057e24 */ /* 0x000fe2000f8e00ff */
[----:B------:R-:W0:Y:S03]  /*5de0*/  SHFL.BFLY PT, R8, R7, 0x1, 0x1f ;  /* 0x0c201f0007087f89 */ /* 0x000e2600000e0000 */
[----:B------:R-:W-:-:S13]  /*5df0*/  FSETP.NE.FTZ.AND P1, PT, R11, RZ, PT ;  /* 0x000000ff0b00720b */ /* 0x000fda0003f35000 */
[----:B------:R-:W1:Y:S01]  /*5e00*/  @P1 MUFU.LG2 R6, R11 ;  /* 0x0000000b00061308 */ /* 0x000e620000000c00 */
[----:B------:R-:W-:Y:S01]  /*5e10*/  @P1 FMUL.FTZ R5, R5, 0.69314718246459960938 ;  /* 0x3f31721805051820 */ /* 0x000fe20000410000 */
[----:B0-----:R-:W-:-:S06]  /*5e20*/  FADD.FTZ R13, R7, R8 ;  /* 0x00000008070d7221 */ /* 0x001fcc0000010000 */
[----:B------:R-:W0:Y:S01]  /*5e30*/  @P1 MUFU.RCP R10, R11 ;  /* 0x0000000b000a1308 */ /* 0x000e220000001000 */
[----:B------:R-:W-:Y:S01]  /*5e40*/  IMAD.MOV.U32 R8, RZ, RZ, -0x800000 ;  /* 0xff800000ff087424 */ /* 0x000fe200078e00ff */
[----:B------:R-:W-:Y:S01]  /*5e50*/  FSETP.NE.FTZ.AND P2, PT, R13, RZ, PT ;  /* 0x000000ff0d00720b */ /* 0x000fe20003f55000 */
[----:B-1----:R-:W-:-:S04]  /*5e60*/  @P1 FMUL.FTZ R6, R6, 0.69314718246459960938 ;  /* 0x3f31721806061820 */ /* 0x002fc80000410000 */
[----:B------:R-:W-:-:S08]  /*5e70*/  @P1 FFMA.FTZ R9, R5, R0, R6 ;  /* 0x0000000005091223 */ /* 0x000fd00000010006 */
[----:B------:R-:W1:Y:S01]  /*5e80*/  @P2 MUFU.LG2 R7, R13 ;  /* 0x0000000d00072308 */ /* 0x000e620000000c00 */
[----:B------:R-:W-:Y:S01]  /*5e90*/  @P2 FMUL.FTZ R15, R15, 0.69314718246459960938 ;  /* 0x3f3172180f0f2820 */ /* 0x000fe20000410000 */
[-C--:B0-----:R-:W-:Y:S01]  /*5ea0*/  FMUL.FTZ R24, R24, R10.reuse ;  /* 0x0000000a18187220 */ /* 0x081fe20000410000 */
[-C--:B------:R-:W-:Y:S01]  /*5eb0*/  FMUL.FTZ R25, R25, R10.reuse ;  /* 0x0000000a19197220 */ /* 0x080fe20000410000 */
[-C--:B------:R-:W-:Y:S01]  /*5ec0*/  FMUL.FTZ R28, R28, R10.reuse ;  /* 0x0000000a1c1c7220 */ /* 0x080fe20000410000 */
[-C--:B------:R-:W-:Y:S01]  /*5ed0*/  FMUL.FTZ R29, R29, R10.reuse ;  /* 0x0000000a1d1d7220 */ /* 0x080fe20000410000 */
[-C--:B------:R-:W-:Y:S01]  /*5ee0*/  FMUL.FTZ R32, R32, R10.reuse ;  /* 0x0000000a20207220 */ /* 0x080fe20000410000 */
[-C--:B------:R-:W-:Y:S01]  /*5ef0*/  FMUL.FTZ R33, R33, R10.reuse ;  /* 0x0000000a21217220 */ /* 0x080fe20000410000 */
[----:B------:R-:W0:Y:S01]  /*5f00*/  @P2 MUFU.RCP R4, R13 ;  /* 0x0000000d00042308 */ /* 0x000e220000001000 */
        /* <DEDUP_REMOVED lines=123> */
[----:B------:R-:W-:-:S07]  /*66c0*/  @P2 FFMA.FTZ R8, R15, R3, R20 ;  /* 0x000000030f082223 */ /* 0x000fce0000010014 */
.L_x_9620:
        /* <DEDUP_REMOVED lines=41> */
[C---:B------:R-:W-:Y:S01]  /*6960*/  IADD3 R179, P4, R114.reuse, 0x60, RZ ;  /* 0x0000006072b37810 */ /* 0x040fe20007f9e0ff */
[--C-:B------:R-:W-:Y:S01]  /*6970*/  IMAD.X R21, RZ, RZ, R115.reuse, P1 ;  /* 0x000000ffff157224 */ /* 0x100fe200008e0673 */
[C---:B------:R-:W-:Y:S01]  /*6980*/  LOP3.LUT R13, R114.reuse, 0x380, RZ, 0xc0, !PT ;  /* 0x00000380720d7812 */ /* 0x040fe200078ec0ff */
        /* <DEDUP_REMOVED lines=13> */
[----:B------:R-:W-:Y:S01]  /*6a60*/  IMAD.X R79, RZ, RZ, R115, P1 ;  /* 0x000000ffff4f7224 */ /* 0x000fe200008e0673 */
[----:B------:R-:W-:-:S02]  /*6a70*/  SHF.R.U64 R13, R13, 0x3, RZ ;  /* 0x000000030d0d7819 */ /* 0x000fc400000012ff */
[----:B------:R-:W-:Y:S02]  /*6a80*/  LOP3.LUT R38, R179, 0x380, RZ, 0xc0, !PT ;  /* 0x00000380b3267812 */ /* 0x000fe400078ec0ff */
[C---:B------:R-:W-:Y:S02]  /*6a90*/  IADD3 R193, P4, R114.reuse, 0x8040, RZ ;  /* 0x0000804072c17810 */ /* 0x040fe40007f9e0ff */
[----:B------:R-:W-:Y:S02]  /*6aa0*/  LOP3.LUT R46, R181, 0x380, RZ, 0xc0, !PT ;  /* 0x00000380b52e7812 */ /* 0x000fe400078ec0ff */
[C---:B------:R-:W-:Y:S01]  /*6ab0*/  IADD3 R191, P0, R114.reuse, 0x8020, RZ ;  /* 0x0000802072bf7810 */ /* 0x040fe20007f1e0ff */
[--C-:B------:R-:W-:Y:S01]  /*6ac0*/  IMAD.X R99, RZ, RZ, R115.reuse, P4 ;  /* 0x000000ffff637224 */ /* 0x100fe200020e0673 */
[----:B------:R-:W-:Y:S02]  /*6ad0*/  IADD3 R197, P6, R114, 0xc000, RZ ;  /* 0x0000c00072c57810 */ /* 0x000fe40007fde0ff */
[----:B------:R-:W-:Y:S01]  /*6ae0*/  SHF.R.U64 R20, R20, 0x3, RZ ;  /* 0x0000000314147819 */ /* 0x000fe200000012ff */
[--C-:B------:R-:W-:Y:S01]  /*6af0*/  IMAD.X R95, RZ, RZ, R115.reuse, P0 ;  /* 0x000000ffff5f7224 */ /* 0x100fe200000e0673 */
[----:B------:R-:W-:Y:S01]  /*6b00*/  LOP3.LUT R54, R183, 0x380, RZ, 0xc0, !PT ;  /* 0x00000380b7367812 */ /* 0x000fe200078ec0ff */
[----:B------:R-:W-:Y:S01]  /*6b10*/  IMAD.X R107, RZ, RZ, R115, P6 ;  /* 0x000000ffff6b7224 */ /* 0x000fe200030e0673 */
[----:B------:R-:W-:-:S02]  /*6b20*/  IADD3 R195, P3, R114, 0x8060, RZ ;  /* 0x0000806072c37810 */ /* 0x000fc40007f7e0ff */
[C---:B------:R-:W-:Y:S02]  /*6b30*/  IADD3 R3, P5, R114.reuse, 0xc020, RZ ;  /* 0x0000c02072037810 */ /* 0x040fe40007fbe0ff */
[C---:B------:R-:W-:Y:S01]  /*6b40*/  IADD3 R174, P2, R114.reuse, 0xc040, RZ ;  /* 0x0000c04072ae7810 */ /* 0x040fe20007f5e0ff */
[--C-:B------:R-:W-:Y:S01]  /*6b50*/  IMAD.X R103, RZ, RZ, R115.reuse, P3 ;  /* 0x000000ffff677224 */ /* 0x100fe200018e0673 */
[----:B------:R-:W-:Y:S01]  /*6b60*/  IADD3 R6, P1, R114, 0xc060, RZ ;  /* 0x0000c06072067810 */ /* 0x000fe20007f3e0ff */
[--C-:B------:R-:W-:Y:S01]  /*6b70*/  IMAD.X R111, RZ, RZ, R115.reuse, P5 ;  /* 0x000000ffff6f7224 */ /* 0x100fe200028e0673 */
[----:B------:R-:W-:Y:S02]  /*6b80*/  SHF.R.U64 R30, R30, 0x3, RZ ;  /* 0x000000031e1e7819 */ /* 0x000fe400000012ff */
[----:B------:R-:W-:Y:S01]  /*6b90*/  LOP3.LUT R62, R185, 0x380, RZ, 0xc0, !PT ;  /* 0x00000380b93e7812 */ /* 0x000fe200078ec0ff */
[--C-:B------:R-:W-:Y:S01]  /*6ba0*/  IMAD.X R15, RZ, RZ, R115.reuse, P1 ;  /* 0x000000ffff0f7224 */ /* 0x100fe200008e0673 */
[----:B------:R-:W-:Y:S01]  /*6bb0*/  LOP3.LUT R114, R13, R114, RZ, 0x3c, !PT ;  /* 0x000000720d727212 */ /* 0x000fe200078e3cff */
[----:B------:R-:W-:Y:S01]  /*6bc0*/  IMAD.X R13, RZ, RZ, R115, P2 ;  /* 0x000000ffff0d7224 */ /* 0x000fe200010e0673 */
[----:B------:R-:W-:-:S02]  /*6bd0*/  SHF.R.U64 R38, R38, 0x3, RZ ;  /* 0x0000000326267819 */ /* 0x000fc400000012ff */
[----:B------:R-:W-:Y:S02]  /*6be0*/  LOP3.LUT R70, R187, 0x380, RZ, 0xc0, !PT ;  /* 0x00000380bb467812 */ /* 0x000fe400078ec0ff */
[----:B------:R-:W-:Y:S02]  /*6bf0*/  SHF.R.U64 R46, R46, 0x3, RZ ;  /* 0x000000032e2e7819 */ /* 0x000fe400000012ff */
[----:B------:R-:W-:Y:S02]  /*6c00*/  LOP3.LUT R78, R189, 0x380, RZ, 0xc0, !PT ;  /* 0x00000380bd4e7812 */ /* 0x000fe400078ec0ff */
[----:B------:R-:W-:Y:S02]  /*6c10*/  LOP3.LUT R98, R193, 0x380, RZ, 0xc0, !PT ;  /* 0x00000380c1627812 */ /* 0x000fe400078ec0ff */
[----:B------:R-:W-:Y:S02]  /*6c20*/  LOP3.LUT R20, R20, R175, RZ, 0x3c, !PT ;  /* 0x000000af14147212 */ /* 0x000fe400078e3cff */
[----:B------:R-:W-:-:S02]  /*6c30*/  SHF.R.U64 R54, R54, 0x3, RZ ;  /* 0x0000000336367819 */ /* 0x000fc400000012ff */
[----:B------:R-:W-:Y:S02]  /*6c40*/  LOP3.LUT R94, R191, 0x380, RZ, 0xc0, !PT ;  /* 0x00000380bf5e7812 */ /* 0x000fe400078ec0ff */
[----:B------:R-:W-:Y:S02]  /*6c50*/  LOP3.LUT R106, R197, 0x380, RZ, 0xc0, !PT ;  /* 0x00000380c56a7812 */ /* 0x000fe400078ec0ff */
[----:B------:R-:W-:Y:S02]  /*6c60*/  LOP3.LUT R30, R30, R177, RZ, 0x3c, !PT ;  /* 0x000000b11e1e7212 */ /* 0x000fe400078e3cff */
[----:B------:R-:W-:Y:S02]  /*6c70*/  SHF.R.U64 R62, R62, 0x3, RZ ;  /* 0x000000033e3e7819 */ /* 0x000fe400000012ff */
[----:B------:R-:W-:Y:S02]  /*6c80*/  LOP3.LUT R38, R38, R179, RZ, 0x3c, !PT ;  /* 0x000000b326267212 */ /* 0x000fe400078e3cff */
[----:B------:R-:W-:-:S02]  /*6c90*/  SHF.R.U64 R70, R70, 0x3, RZ ;  /* 0x0000000346467819 */ /* 0x000fc400000012ff */
[----:B------:R-:W-:Y:S02]  /*6ca0*/  LOP3.LUT R102, R195, 0x380, RZ, 0xc0, !PT ;  /* 0x00000380c3667812 */ /* 0x000fe400078ec0ff */
[----:B------:R-:W-:Y:S01]  /*6cb0*/  MOV R114, R114 ;  /* 0x0000007200727202 */ /* 0x000fe20000000f00 */
[----:B------:R-:W-:Y:S01]  /*6cc0*/  BAR.SYNC.DEFER_BLOCKING 0x1, 0x100 ;  /* 0x0044000000007b1d */ /* 0x000fe20000010000 */
[----:B------:R-:W-:Y:S02]  /*6cd0*/  LOP3.LUT R14, R3, 0x380, RZ, 0xc0, !PT ;  /* 0x00000380030e7812 */ /* 0x000fe400078ec0ff */
[----:B------:R-:W-:Y:S02]  /*6ce0*/  LOP3.LUT R46, R46, R181, RZ, 0x3c, !PT ;  /* 0x000000b52e2e7212 */ /* 0x000fe400078e3cff */
[----:B------:R-:W-:Y:S02]  /*6cf0*/  SHF.R.U64 R78, R78, 0x3, RZ ;  /* 0x000000034e4e7819 */ /* 0x000fe400000012ff */
[----:B------:R-:W-:-:S02]  /*6d00*/  SHF.R.U64 R98, R98, 0x3, RZ ;  /* 0x0000000362627819 */ /* 0x000fc400000012ff */
[----:B------:R-:W-:Y:S02]  /*6d10*/  LOP3.LUT R115, R6, 0x380, RZ, 0xc0, !PT ;  /* 0x0000038006737812 */ /* 0x000fe400078ec0ff */
[----:B------:R-:W-:Y:S02]  /*6d20*/  LOP3.LUT R54, R54, R183, RZ, 0x3c, !PT ;  /* 0x000000b736367212 */ /* 0x000fe400078e3cff */
[----:B------:R-:W-:Y:S02]  /*6d30*/  SHF.R.U64 R94, R94, 0x3, RZ ;  /* 0x000000035e5e7819 */ /* 0x000fe400000012ff */
[----:B------:R-:W-:Y:S02]  /*6d40*/  SHF.R.U64 R106, R106, 0x3, RZ ;  /* 0x000000036a6a7819 */ /* 0x000fe400000012ff */
[----:B------:R-:W-:Y:S02]  /*6d50*/  MOV R20, R20 ;  /* 0x0000001400147202 */ /* 0x000fe40000000f00 */
[----:B------:R-:W-:-:S02]  /*6d60*/  LOP3.LUT R62, R62, R185, RZ, 0x3c, !PT ;  /* 0x000000b93e3e7212 */ /* 0x000fc400078e3cff */
[----:B------:R-:W-:Y:S02]  /*6d70*/  LOP3.LUT R110, R174, 0x380, RZ, 0xc0, !PT ;  /* 0x00000380ae6e7812 */ /* 0x000fe400078ec0ff */
[----:B------:R-:W-:Y:S01]  /*6d80*/  MOV R30, R30 ;  /* 0x0000001e001e7202 */ /* 0x000fe20000000f00 */
[----:B------:R0:W-:Y:S01]  /*6d90*/  STSM.16.M88.4 [R114], R24 ;  /* 0x0000001872007844 */ /* 0x0001e20000000200 */
[----:B------:R-:W-:Y:S02]  /*6da0*/  LOP3.LUT R70, R70, R187, RZ, 0x3c, !PT ;  /* 0x000000bb46467212 */ /* 0x000fe400078e3cff */
[----:B------:R-:W-:Y:S01]  /*6db0*/  SHF.R.U64 R102, R102, 0x3, RZ ;  /* 0x0000000366667819 */ /* 0x000fe200000012ff */
[----:B------:R-:W-:Y:S01]  /*6dc0*/  STSM.16.M88.4 [R20], R32 ;  /* 0x0000002014007844 */ /* 0x000fe20000000200 */
[----:B------:R-:W-:Y:S02]  /*6dd0*/  SHF.R.U64 R14, R14, 0x3, RZ ;  /* 0x000000030e0e7819 */ /* 0x000fe400000012ff */
[----:B------:R-:W-:Y:S01]  /*6de0*/  MOV R38, R38 ;  /* 0x0000002600267202 */ /* 0x000fe20000000f00 */
[----:B------:R-:W-:Y:S01]  /*6df0*/  STSM.16.M88.4 [R30], R40 ;  /* 0x000000281e007844 */ /* 0x000fe20000000200 */
[----:B------:R-:W-:-:S02]  /*6e00*/  LOP3.LUT R78, R78, R189, RZ, 0x3c, !PT ;  /* 0x000000bd4e4e7212 */ /* 0x000fc400078e3cff */
[----:B------:R-:W-:Y:S01]  /*6e10*/  LOP3.LUT R98, R98, R193, RZ, 0x3c, !PT ;  /* 0x000000c162627212 */ /* 0x000fe200078e3cff */
[----:B------:R-:W-:Y:S01]  /*6e20*/  STSM.16.M88.4 [R38], R48 ;  /* 0x0000003026007844 */ /* 0x000fe20000000200 */
[----:B------:R-:W-:Y:S02]  /*6e30*/  SHF.R.U64 R115, R115, 0x3, RZ ;  /* 0x0000000373737819 */ /* 0x000fe400000012ff */
[----:B------:R-:W-:Y:S02]  /*6e40*/  MOV R46, R46 ;  /* 0x0000002e002e7202 */ /* 0x000fe40000000f00 */
[----:B------:R-:W-:Y:S02]  /*6e50*/  F2FP.BF16.F32.PACK_AB R59, R155, R59 ;  /* 0x0000003b9b3b723e */ /* 0x000fe400000010ff */
[----:B------:R-:W-:Y:S02]  /*6e60*/  F2FP.BF16.F32.PACK_AB R65, R154, R66 ;  /* 0x000000429a41723e */ /* 0x000fe400000010ff */
[----:B------:R-:W-:Y:S01]  /*6e70*/  F2FP.BF16.F32.PACK_AB R72, R73, R72 ;  /* 0x000000484948723e */ /* 0x000fe200000010ff */
[----:B------:R-:W-:Y:S01]  /*6e80*/  STSM.16.M88.4 [R46], R56 ;  /* 0x000000382e007844 */ /* 0x000fe20000000200 */
[----:B------:R-:W-:-:S02]  /*6e90*/  LOP3.LUT R94, R94, R191, RZ, 0x3c, !PT ;  /* 0x000000bf5e5e7212 */ /* 0x000fc400078e3cff */
[----:B------:R-:W-:Y:S02]  /*6ea0*/  LOP3.LUT R106, R106, R197, RZ, 0x3c, !PT ;  /* 0x000000c56a6a7212 */ /* 0x000fe400078e3cff */
[----:B------:R-:W-:Y:S02]  /*6eb0*/  MOV R54, R54 ;  /* 0x0000003600367202 */ /* 0x000fe40000000f00 */
[----:B------:R-:W-:Y:S02]  /*6ec0*/  F2FP.BF16.F32.PACK_AB R66, R69, R68 ;  /* 0x000000444542723e */ /* 0x000fe400000010ff */
[----:B------:R-:W-:Y:S02]  /*6ed0*/  F2FP.BF16.F32.PACK_AB R67, R153, R67 ;  /* 0x000000439943723e */ /* 0x000fe400000010ff */
[----:B------:R-:W-:Y:S02]  /*6ee0*/  F2FP.BF16.F32.PACK_AB R73, R152, R74 ;  /* 0x0000004a9849723e */ /* 0x000fe400000010ff */
[----:B------:R-:W-:Y:S01]  /*6ef0*/  F2FP.BF16.F32.PACK_AB R80, R81, R80 ;  /* 0x000000505150723e */ /* 0x000fe200000010ff */
[----:B------:R-:W-:Y:S01]  /*6f00*/  STSM.16.M88.4 [R54], R64 ;  /* 0x0000004036007844 */ /* 0x000fe20000000200 */
[----:B------:R-:W-:-:S02]  /*6f10*/  SHF.R.U64 R29, R110, 0x3, RZ ;  /* 0x000000036e1d7819 */ /* 0x000fc400000012ff */
[----:B------:R-:W-:Y:S02]  /*6f20*/  MOV R62, R62 ;  /* 0x0000003e003e7202 */ /* 0x000fe40000000f00 */
[----:B------:R-:W-:Y:S02]  /*6f30*/  F2FP.BF16.F32.PACK_AB R74, R77, R76 ;  /* 0x0000004c4d4a723e */ /* 0x000fe400000010ff */
[----:B------:R-:W-:Y:S01]  /*6f40*/  F2FP.BF16.F32.PACK_AB R75, R11, R75 ;  /* 0x0000004b0b4b723e */ /* 0x000fe200000010ff */
[----:B------:R-:W-:Y:S01]  /*6f50*/  IMAD.U32 R11, RZ, RZ, UR9 ;  /* 0x00000009ff0b7e24 */ /* 0x000fe2000f8e00ff */
[----:B------:R-:W-:Y:S01]  /*6f60*/  F2FP.BF16.F32.PACK_AB R81, R10, R82 ;  /* 0x000000520a51723e */ /* 0x000fe200000010ff */
[----:B------:R-:W-:Y:S01]  /*6f70*/  IMAD.U32 R10, RZ, RZ, UR8 ;  /* 0x00000008ff0a7e24 */ /* 0x000fe2000f8e00ff */
[----:B------:R-:W-:Y:S01]  /*6f80*/  LOP3.LUT R102, R102, R195, RZ, 0x3c, !PT ;  /* 0x000000c366667212 */ /* 0x000fe200078e3cff */
[----:B------:R-:W-:Y:S01]  /*6f90*/  STSM.16.M88.4 [R62], R72 ;  /* 0x000000483e007844 */ /* 0x000fe20000000200 */
[----:B------:R-:W-:Y:S01]  /*6fa0*/  LOP3.LUT R110, R14, R3, RZ, 0x3c, !PT ;  /* 0x000000030e6e7212 */ /* 0x000fe200078e3cff */
[----:B------:R-:W-:Y:S01]  /*6fb0*/  ULDC.64 UR8, c[0x0][0xc08] ;  /* 0x0003020000087ab9 */ /* 0x000fe20000000a00 */
[----:B------:R-:W-:-:S02]  /*6fc0*/  MOV R70, R70 ;  /* 0x0000004600467202 */ /* 0x000fc40000000f00 */
[----:B------:R-:W-:Y:S02]  /*6fd0*/  F2FP.BF16.F32.PACK_AB R82, R85, R84 ;  /* 0x000000545552723e */ /* 0x000fe400000010ff */
[----:B------:R-:W-:Y:S02]  /*6fe0*/  F2FP.BF16.F32.PACK_AB R83, R83, R86 ;  /* 0x000000565353723e */ /* 0x000fe400000010ff */
[----:B------:R-:W-:Y:S02]  /*6ff0*/  LOP3.LUT R14, R115, R6, RZ, 0x3c, !PT ;  /* 0x00000006730e7212 */ /* 0x000fe400078e3cff */
[----:B------:R-:W-:Y:S01]  /*7000*/  MOV R78, R78 ;  /* 0x0000004e004e7202 */ /* 0x000fe20000000f00 */
[----:B------:R1:W-:Y:S01]  /*7010*/  STSM.16.M88.4 [R70], R80 ;  /* 0x0000005046007844 */ /* 0x0003e20000000200 */
[----:B------:R-:W-:Y:S02]  /*7020*/  MOV R3, R98 ;  /* 0x0000006200037202 */ /* 0x000fe40000000f00 */
[----:B------:R-:W-:-:S02]  /*7030*/  F2FP.BF16.F32.PACK_AB R84, R89, R88 ;  /* 0x000000585954723e */ /* 0x000fc400000010ff */
[----:B------:R-:W-:Y:S02]  /*7040*/  F2FP.BF16.F32.PACK_AB R85, R91, R90 ;  /* 0x0000005a5b55723e */ /* 0x000fe400000010ff */
[----:B------:R-:W-:Y:S02]  /*7050*/  F2FP.BF16.F32.PACK_AB R86, R93, R92 ;  /* 0x0000005c5d56723e */ /* 0x000fe400000010ff */
[----:B------:R-:W-:Y:S02]  /*7060*/  F2FP.BF16.F32.PACK_AB R87, R163, R87 ;  /* 0x00000057a357723e */ /* 0x000fe400000010ff */
[----:B------:R-:W-:Y:S02]  /*7070*/  F2FP.BF16.F32.PACK_AB R96, R97, R96 ;  /* 0x000000606160723e */ /* 0x000fe400000010ff */
[----:B------:R-:W-:Y:S01]  /*7080*/  MOV R94, R94 ;  /* 0x0000005e005e7202 */ /* 0x000fe20000000f00 */
[----:B------:R-:W-:Y:S01]  /*7090*/  STSM.16.M88.4 [R78], R84 ;  /* 0x000000544e007844 */ /* 0x000fe20000000200 */
[----:B------:R-:W-:-:S02]  /*70a0*/  MOV R6, R106 ;  /* 0x0000006a00067202 */ /* 0x000fc40000000f00 */
[----:B------:R-:W-:Y:S02]  /*70b0*/  F2FP.BF16.F32.PACK_AB R104, R105, R104 ;  /* 0x000000686968723e */ /* 0x000fe400000010ff */
[----:B------:R-:W-:Y:S02]  /*70c0*/  LOP3.LUT R12, R29, R174, RZ, 0x3c, !PT ;  /* 0x000000ae1d0c7212 */ /* 0x000fe400078e3cff */
[----:B------:R-:W-:Y:S02]  /*70d0*/  F2FP.BF16.F32.PACK_AB R112, R113, R112 ;  /* 0x000000707170723e */ /* 0x000fe400000010ff */
[----:B------:R-:W-:Y:S02]  /*70e0*/  F2FP.BF16.F32.PACK_AB R120, R121, R120 ;  /* 0x000000787978723e */ /* 0x000fe400000010ff */
[----:B------:R-:W-:Y:S02]  /*70f0*/  MOV R102, R102 ;  /* 0x0000006600667202 */ /* 0x000fe40000000f00 */
[----:B0-----:R-:W-:-:S02]  /*7100*/  F2FP.BF16.F32.PACK_AB R114, R117, R116 ;  /* 0x000000747572723e */ /* 0x001fc400000010ff */
[----:B------:R-:W-:Y:S02]  /*7110*/  F2FP.BF16.F32.PACK_AB R128, R129, R128 ;  /* 0x000000808180723e */ /* 0x000fe400000010ff */
[----:B------:R-:W-:Y:S02]  /*7120*/  F2FP.BF16.F32.PACK_AB R136, R137, R136 ;  /* 0x000000888988723e */ /* 0x000fe400000010ff */
[----:B------:R-:W-:Y:S02]  /*7130*/  MOV R110, R110 ;  /* 0x0000006e006e7202 */ /* 0x000fe40000000f00 */
[----:B------:R-:W-:Y:S02]  /*7140*/  F2FP.BF16.F32.PACK_AB R144, R145, R144 ;  /* 0x000000909190723e */ /* 0x000fe400000010ff */
[----:B------:R-:W-:Y:S01]  /*7150*/  PLOP3.LUT P0, PT, PT, PT, UP0, 0x80, 0x0 ;  /* 0x000000000000781c */ /* 0x000fe20003f0f008 */
[----:B------:R-:W-:Y:S01]  /*7160*/  UISETP.NE.U32.AND UP1, UPT, UR8, URZ, UPT ;  /* 0x0000003f0800728c */ /* 0x000fe2000bf25070 */
[----:B------:R-:W-:Y:S01]  /*7170*/  F2FP.BF16.F32.PACK_AB R97, R165, R164 ;  /* 0x000000a4a561723e */ /* 0x000fe200000010ff */
[----:B------:R-:W-:Y:S01]  /*7180*/  ULDC UR7, c[0x0][0xa88] ;  /* 0x0002a20000077ab9 */ /* 0x000fe20000000800 */
[----:B------:R-:W-:Y:S01]  /*7190*/  F2FP.BF16.F32.PACK_AB R98, R101, R100 ;  /* 0x000000646562723e */ /* 0x000fe200000010ff */
[----:B------:R-:W-:Y:S01]  /*71a0*/  UMOV UR4, URZ ;  /* 0x0000003f00047c82 */ /* 0x000fe20008000000 */
[----:B------:R-:W-:Y:S01]  /*71b0*/  F2FP.BF16.F32.PACK_AB R99, R167, R166 ;  /* 0x000000a6a763723e */ /* 0x000fe200000010ff */
[----:B-1----:R-:W0:Y:S01]  /*71c0*/  LDC R80, c[0x0][0xbe8] ;  /* 0x0002fa00ff507b82 */ /* 0x002e220000000800 */
[----:B------:R-:W-:-:S02]  /*71d0*/  F2FP.BF16.F32.PACK_AB R105, R169, R168 ;  /* 0x000000a8a969723e */ /* 0x000fc400000010ff */
[----:B------:R-:W-:Y:S01]  /*71e0*/  F2FP.BF16.F32.PACK_AB R106, R109, R108 ;  /* 0x0000006c6d6a723e */ /* 0x000fe200000010ff */
[----:B------:R-:W-:Y:S01]  /*71f0*/  STSM.16.M88.4 [R94], R96 ;  /* 0x000000605e007844 */ /* 0x000fe20000000200 */
[----:B------:R-:W-:Y:S02]  /*7200*/  F2FP.BF16.F32.PACK_AB R107, R171, R170 ;  /* 0x000000aaab6b723e */ /* 0x000fe400000010ff */
[----:B------:R-:W-:Y:S02]  /*7210*/  F2FP.BF16.F32.PACK_AB R113, R173, R172 ;  /* 0x000000acad71723e */ /* 0x000fe400000010ff */
[----:B------:R-:W-:Y:S01]  /*7220*/  F2FP.BF16.F32.PACK_AB R115, R119, R118 ;  /* 0x000000767773723e */ /* 0x000fe200000010ff */
[----:B------:R1:W-:Y:S01]  /*7230*/  STSM.16.M88.4 [R3], R104 ;  /* 0x0000006803007844 */ /* 0x0003e20000000200 */
[----:B------:R-:W-:Y:S02]  /*7240*/  F2FP.BF16.F32.PACK_AB R121, R123, R122 ;  /* 0x0000007a7b79723e */ /* 0x000fe400000010ff */
[----:B------:R-:W-:Y:S01]  /*7250*/  F2FP.BF16.F32.PACK_AB R122, R125, R124 ;  /* 0x0000007c7d7a723e */ /* 0x000fe200000010ff */
[----:B------:R-:W-:Y:S01]  /*7260*/  STSM.16.M88.4 [R102], R112 ;  /* 0x0000007066007844 */ /* 0x000fe20000000200 */
[----:B------:R-:W-:-:S02]  /*7270*/  F2FP.BF16.F32.PACK_AB R123, R127, R126 ;  /* 0x0000007e7f7b723e */ /* 0x000fc400000010ff */
[----:B------:R-:W-:Y:S02]  /*7280*/  F2FP.BF16.F32.PACK_AB R129, R131, R130 ;  /* 0x000000828381723e */ /* 0x000fe400000010ff */
[----:B------:R-:W-:Y:S01]  /*7290*/  F2FP.BF16.F32.PACK_AB R130, R133, R132 ;  /* 0x000000848582723e */ /* 0x000fe200000010ff */
[----:B------:R-:W-:Y:S01]  /*72a0*/  STSM.16.M88.4 [R6], R120 ;  /* 0x0000007806007844 */ /* 0x000fe20000000200 */
[----:B------:R-:W-:Y:S02]  /*72b0*/  F2FP.BF16.F32.PACK_AB R131, R135, R134 ;  /* 0x000000868783723e */ /* 0x000fe400000010ff */
[----:B------:R-:W-:Y:S02]  /*72c0*/  F2FP.BF16.F32.PACK_AB R137, R139, R138 ;  /* 0x0000008a8b89723e */ /* 0x000fe400000010ff */
[----:B------:R-:W-:Y:S01]  /*72d0*/  MOV R12, R12 ;  /* 0x0000000c000c7202 */ /* 0x000fe20000000f00 */
[----:B------:R-:W-:Y:S01]  /*72e0*/  STSM.16.M88.4 [R110], R128 ;  /* 0x000000806e007844 */ /* 0x000fe20000000200 */
[----:B------:R-:W-:-:S02]  /*72f0*/  F2FP.BF16.F32.PACK_AB R138, R141, R140 ;  /* 0x0000008c8d8a723e */ /* 0x000fc400000010ff */
[----:B------:R-:W-:Y:S02]  /*7300*/  F2FP.BF16.F32.PACK_AB R139, R143, R142 ;  /* 0x0000008e8f8b723e */ /* 0x000fe400000010ff */
[----:B------:R-:W-:Y:S02]  /*7310*/  F2FP.BF16.F32.PACK_AB R145, R147, R146 ;  /* 0x000000929391723e */ /* 0x000fe400000010ff */
[----:B------:R-:W-:Y:S01]  /*7320*/  MOV R14, R14 ;  /* 0x0000000e000e7202 */ /* 0x000fe20000000f00 */
[----:B------:R-:W-:Y:S01]  /*7330*/  STSM.16.M88.4 [R12], R136 ;  /* 0x000000880c007844 */ /* 0x000fe20000000200 */
[----:B------:R-:W-:Y:S02]  /*7340*/  F2FP.BF16.F32.PACK_AB R146, R149, R148 ;  /* 0x000000949592723e */ /* 0x000fe400000010ff */
[----:B------:R-:W-:-:S05]  /*7350*/  F2FP.BF16.F32.PACK_AB R147, R151, R150 ;  /* 0x000000969793723e */ /* 0x000fca00000010ff */
[----:B------:R2:W-:Y:S01]  /*7360*/  STSM.16.M88.4 [R14], R144 ;  /* 0x000000900e007844 */ /* 0x0005e20000000200 */
[----:B------:R-:W-:Y:S06]  /*7370*/  BAR.SYNC.DEFER_BLOCKING 0x1, 0x100 ;  /* 0x0044000000007b1d */ /* 0x000fec0000010000 */
[----:B-1----:R-:W3:Y:S01]  /*7380*/  @P0 LDG.E R3, desc[UR40][R10.64] ;  /* 0x000000280a030981 */ /* 0x002ee2000c1e1900 */
[----:B------:R-:W-:Y:S01]  /*7390*/  UISETP.NE.AND.EX UP1, UPT, UR9, URZ, UPT, UP1 ;  /* 0x0000003f0900728c */ /* 0x000fe2000bf25310 */
[----:B0-----:R-:W-:Y:S01]  /*73a0*/  ISETP.NE.AND P1, PT, R80, 0x1, PT ;  /* 0x000000015000780c */ /* 0x001fe20003f25270 */
[----:B--2---:R-:W-:-:S04]  /*73b0*/  IMAD.U32 R14, RZ, RZ, UR44 ;  /* 0x0000002cff0e7e24 */ /* 0x004fc8000f8e00ff */
[----:B------:R-:W-:-:S05]  /*73c0*/  PLOP3.LUT P2, PT, PT, PT, UP1, 0x80, 0x0 ;  /* 0x000000000000781c */ /* 0x000fca0003f4f018 */
[----:B------:R-:W-:-:S03]  /*73d0*/  @UP1 ULEA UR8, UP2, UR46, UR8, 0x2 ;  /* 0x000000082e081291 */ /* 0x000fc6000f84103f */
[----:B------:R-:W0:Y:S01]  /*73e0*/  @P1 LDC R6, c[0x0][0xbec] ;  /* 0x0002fb00ff061b82 */ /* 0x000e220000000800 */
[----:B------:R-:W-:Y:S02]  /*73f0*/  @UP1 ULEA.HI.X UR9, UR46, UR9, UR45, 0x2, UP2 ;  /* 0x000000092e091291 */ /* 0x000fe400090f142d */
[----:B------:R-:W-:-:S04]  /*7400*/  IMAD.U32 R20, RZ, RZ, UR8 ;  /* 0x00000008ff147e24 */ /* 0x000fc8000f8e00ff */
[----:B------:R-:W-:Y:S01]  /*7410*/  IMAD.U32 R21, RZ, RZ, UR9 ;  /* 0x00000009ff157e24 */ /* 0x000fe2000f8e00ff */
[----:B------:R-:W1:Y:S01]  /*7420*/  @P1 LDC R13, c[0x0][0xbf0] ;  /* 0x0002fc00ff0d1b82 */ /* 0x000e620000000800 */
[----:B---3--:R-:W-:Y:S01]  /*7430*/  @P0 R2UR UR4, R3 ;  /* 0x00000000030402ca */ /* 0x008fe200000e0000 */
[----:B------:R-:W-:-:S06]  /*7440*/  IMAD.U32 R3, RZ, RZ, UR7 ;  /* 0x00000007ff037e24 */ /* 0x000fcc000f8e00ff */
[----:B------:R2:W5:Y:S01]  /*7450*/  @P2 LDG.E R3, desc[UR40][R20.64] ;  /* 0x0000002814032981 */ /* 0x000562000c1e1900 */
[----:B01----:R-:W-:Y:S07]  /*7460*/  @P2 BRA `(.L_x_9643) ;  /* 0x0000000000102947 */ /* 0x003fee0003800000 */
[----:B------:R-:W-:Y:S05]  /*7470*/  @!P0 BRA `(.L_x_9643) ;  /* 0x00000000000c8947 */ /* 0x000fea0003800000 */
[----:B------:R-:W3:Y:S04]  /*7480*/  LDG.E R12, desc[UR40][R10.64] ;  /* 0x000000280a0c7981 */ /* 0x000ee8000c1e1900 */
[----:B-----5:R-:W3:Y:S02]  /*7490*/  LDG.E R3, desc[UR40][R10.64+0x4] ;  /* 0x000004280a037981 */ /* 0x020ee4000c1e1900 */
[----:B---3--:R-:W-:-:S07]  /*74a0*/  IMAD.IADD R3, R3, 0x1, -R12 ;  /* 0x0000000103037824 */ /* 0x008fce00078e0a0c */
.L_x_9643:
[----:B------:R-:W-:Y:S01]  /*74b0*/  USHF.R.S32.HI UR14, URZ, 0x1f, UR43 ;  /* 0x0000001f3f0e7899 */ /* 0x000fe2000801142b */
[----:B------:R-:W-:Y:S01]  /*74c0*/  IMAD R15, R14, 0x80, R203 ;  /* 0x000000800e0f7824 */ /* 0x000fe200078e02cb */
[----:B------:R-:W-:Y:S01]  /*74d0*/  ULDC.64 UR12, c[0x0][0xb90] ;  /* 0x0002e400000c7ab9 */ /* 0x000fe20000000a00 */
[----:B------:R-:W-:Y:S01]  /*74e0*/  USHF.R.S32.HI UR11, URZ, 0x1f, UR4 ;  /* 0x0000001f3f0b7899 */ /* 0x000fe20008011404 */
[----:B------:R-:W-:Y:S01]  /*74f0*/  IMAD R11, R22, 0x40, R2 ;  /* 0x00000040160b7824 */ /* 0x000fe200078e0202 */
[----:B------:R-:W-:Y:S01]  /*7500*/  UIMAD UR7, UR14, UR12, URZ ;  /* 0x0000000c0e0772a4 */ /* 0x000fe2000f8e023f */
[----:B------:R-:W-:Y:S01]  /*7510*/  @P1 IMAD.HI.U32 R6, R15, R6, RZ ;  /* 0x000000060f061227 */ /* 0x000fe200078e00ff */
[----:B------:R-:W-:Y:S01]  /*7520*/  UMOV UR10, UR4 ;  /* 0x00000004000a7c82 */ /* 0x000fe20008000000 */
[----:B------:R-:W-:Y:S02]  /*7530*/  USEL UR45, UR45, URZ, !UP0 ;  /* 0x0000003f2d2d7287 */ /* 0x000fe4000c000000 */
[----:B------:R-:W-:Y:S01]  /*7540*/  UIMAD.WIDE.U32 UR8, UR43, UR12, UR10 ;  /* 0x0000000c2b0872a5 */ /* 0x000fe2000f8e000a */
[----:B------:R-:W-:Y:S01]  /*7550*/  IMAD.MOV.U32 R10, RZ, RZ, R15 ;  /* 0x000000ffff0a7224 */ /* 0x000fe200078e000f */
[----:B------:R-:W-:Y:S01]  /*7560*/  UIMAD UR7, UR43, UR13, UR7 ;  /* 0x0000000d2b0772a4 */ /* 0x000fe2000f8e0207 */
[----:B------:R-:W-:Y:S01]  /*7570*/  @P1 SHF.R.U32.HI R10, RZ, R13, R6 ;  /* 0x0000000dff0a1219 */ /* 0x000fe20000011606 */
[----:B------:R-:W-:Y:S01]  /*7580*/  USEL UR46, UR46, URZ, !UP0 ;  /* 0x0000003f2e2e7287 */ /* 0x000fe2000c000000 */
[----:B------:R-:W-:Y:S01]  /*7590*/  IMAD.WIDE R4, R11, 0x2, R4 ;  /* 0x000000020b047825 */ /* 0x000fe200078e0204 */
[----:B------:R-:W-:Y:S01]  /*75a0*/  ULDC.64 UR12, c[0x0][0xb98] ;  /* 0x0002e600000c7ab9 */ /* 0x000fe20000000a00 */
[----:B------:R-:W-:Y:S01]  /*75b0*/  UIADD3 UR9, UR9, UR7, URZ ;  /* 0x0000000709097290 */ /* 0x000fe2000fffe03f */
[--C-:B------:R-:W-:Y:S01]  /*75c0*/  SHF.R.S32.HI R6, RZ, 0x1f, R10.reuse ;  /* 0x0000001fff067819 */ /* 0x100fe2000001140a */
[----:B------:R-:W-:Y:S01]  /*75d0*/  UIMAD UR7, UR45, UR12, URZ ;  /* 0x0000000c2d0772a4 */ /* 0x000fe2000f8e023f */
[----:B------:R-:W-:Y:S01]  /*75e0*/  IMAD.MOV R13, RZ, RZ, -R10 ;  /* 0x000000ffff0d7224 */ /* 0x000fe200078e0a0a */
[----:B------:R-:W-:Y:S01]  /*75f0*/  UIMAD.WIDE.U32 UR8, UR46, UR12, UR8 ;  /* 0x0000000c2e0872a5 */ /* 0x000fe2000f8e0008 */
[----:B------:R-:W-:Y:S01]  /*7600*/  IADD3 R37, P2, R4, 0x5000, RZ ;  /* 0x0000500004257810 */ /* 0x000fe20007f5e0ff */
[----:B------:R-:W-:Y:S01]  /*7610*/  UIMAD UR7, UR46, UR13, UR7 ;  /* 0x0000000d2e0772a4 */ /* 0x000fe2000f8e0207 */
[----:B------:R-:W-:Y:S01]  /*7620*/  IMAD R13, R80, R13, R15 ;  /* 0x0000000d500d7224 */ /* 0x000fe200078e020f */
[----:B------:R-:W-:Y:S01]  /*7630*/  IADD3 R25, P5, R4, 0x1000, RZ ;  /* 0x0000100004197810 */ /* 0x000fe20007fbe0ff */
[----:B-----5:R-:W-:Y:S01]  /*7640*/  IMAD R84, R3, R80, RZ ;  /* 0x0000005003547224 */ /* 0x020fe200078e02ff */
[----:B------:R-:W-:Y:S01]  /*7650*/  IADD3 R10, P0, R10, UR8, RZ ;  /* 0x000000080a0a7c10 */ /* 0x000fe2000ff1e0ff */
[----:B------:R-:W-:Y:S01]  /*7660*/  ULDC.64 UR12, c[0x0][0xaa0] ;  /* 0x0002a800000c7ab9 */ /* 0x000fe20000000a00 */
[----:B------:R-:W-:Y:S01]  /*7670*/  IMAD.U32 R11, RZ, RZ, UR7 ;  /* 0x00000007ff0b7e24 */ /* 0x000fe2000f8e00ff */
[----:B------:R-:W-:-:S02]  /*7680*/  IADD3 R29, P4, R4, 0x2000, RZ ;  /* 0x00002000041d7810 */ /* 0x000fc40007f9e0ff */
[----:B------:R-:W-:Y:S02]  /*7690*/  IADD3 R57, P3, R4, 0x4000, RZ ;  /* 0x0000400004397810 */ /* 0x000fe40007f7e0ff */
[----:B------:R-:W-:Y:S01]  /*76a0*/  IADD3.X R11, R6, UR9, R11, P0, !PT ;  /* 0x00000009060b7c10 */ /* 0x000fe200087fe40b */
[----:B------:R-:W-:Y:S01]  /*76b0*/  ULDC.64 UR8, c[0x0][0xb88] ;  /* 0x0002e20000087ab9 */ /* 0x000fe20000000a00 */
[----:B------:R-:W-:Y:S02]  /*76c0*/  SHF.R.S32.HI R6, RZ, 0x1f, R13 ;  /* 0x0000001fff067819 */ /* 0x000fe4000001140d */
[----:B------:R-:W-:Y:S01]  /*76d0*/  IADD3 R33, P0, R4, 0x3000, RZ ;  /* 0x0000300004217810 */ /* 0x000fe20007f1e0ff */
[----:B------:R-:W-:Y:S01]  /*76e0*/  IMAD.WIDE.U32 R10, R13, UR8, R10 ;  /* 0x000000080d0a7c25 */ /* 0x000fe2000f8e000a */
[----:B------:R-:W-:Y:S02]  /*76f0*/  LOP3.LUT R36, R37, 0x380, RZ, 0xc0, !PT ;  /* 0x0000038025247812 */ /* 0x000fe400078ec0ff */
[----:B------:R-:W-:Y:S01]  /*7700*/  LOP3.LUT R32, R33, 0x380, RZ, 0xc0, !PT ;  /* 0x0000038021207812 */ /* 0x000fe200078ec0ff */
[----:B------:R-:W-:Y:S01]  /*7710*/  IMAD R6, R6, UR8, RZ ;  /* 0x0000000806067c24 */ /* 0x000fe2000f8e02ff */
[----:B------:R-:W-:-:S02]  /*7720*/  LOP3.LUT R24, R25, 0x380, RZ, 0xc0, !PT ;  /* 0x0000038019187812 */ /* 0x000fc400078ec0ff */
[----:B------:R-:W-:Y:S01]  /*7730*/  SHF.R.U64 R32, R32, 0x3, RZ ;  /* 0x0000000320207819 */ /* 0x000fe200000012ff */
[----:B------:R-:W-:Y:S01]  /*7740*/  IMAD R15, R13, UR9, R6 ;  /* 0x000000090d0f7c24 */ /* 0x000fe2000f8e0206 */
[----:B------:R-:W-:Y:S01]  /*7750*/  LOP3.LUT R28, R29, 0x380, RZ, 0xc0, !PT ;  /* 0x000003801d1c7812 */ /* 0x000fe200078ec0ff */
[----:B------:R-:W-:Y:S01]  /*7760*/  ULDC.64 UR8, c[0x0][0xb50] ;  /* 0x0002d40000087ab9 */ /* 0x000fe20000000a00 */
[----:B------:R-:W-:Y:S01]  /*7770*/  LOP3.LUT R56, R57, 0x380, RZ, 0xc0, !PT ;  /* 0x0000038039387812 */ /* 0x000fe200078ec0ff */
[----:B------:R-:W-:Y:S01]  /*7780*/  IMAD.IADD R11, R11, 0x1, R15 ;  /* 0x000000010b0b7824 */ /* 0x000fe200078e020f */
[----:B------:R-:W-:Y:S01]  /*7790*/  LEA R14, P6, R10, UR8, 0x2 ;  /* 0x000000080a0e7c11 */ /* 0x000fe2000f8c10ff */
[----:B------:R-:W-:Y:S01]  /*77a0*/  IMAD.U32 R6, RZ, RZ, UR44 ;  /* 0x0000002cff067e24 */ /* 0x000fe2000f8e00ff */
[----:B------:R-:W-:Y:S01]  /*77b0*/  LOP3.LUT R32, R32, R33, RZ, 0x3c, !PT ;  /* 0x0000002120207212 */ /* 0x000fe200078e3cff */
[----:B------:R-:W-:Y:S01]  /*77c0*/  IMAD.X R33, RZ, RZ, R5, P0 ;  /* 0x000000ffff217224 */ /* 0x000fe200000e0605 */
[----:B------:R-:W-:Y:S01]  /*77d0*/  SHF.R.U64 R36, R36, 0x3, RZ ;  /* 0x0000000324247819 */ /* 0x000fe200000012ff */
[----:B--2---:R-:W-:Y:S01]  /*77e0*/  SHFL.IDX PT, R20, R14, RZ, 0x1c1f ;  /* 0x001c1fff0e147589 */ /* 0x004fe200000e0000 */
[----:B------:R-:W-:Y:S01]  /*77f0*/  SHF.R.U64 R24, R24, 0x3, RZ ;  /* 0x0000000318187819 */ /* 0x000fe200000012ff */
[----:B------:R-:W-:Y:S01]  /*7800*/  IMAD R27, R6, 0x80, R201 ;  /* 0x00000080061b7824 */ /* 0x000fe200078e02c9 */
[----:B------:R-:W-:Y:S01]  /*7810*/  SHF.R.U64 R28, R28, 0x3, RZ ;  /* 0x000000031c1c7819 */ /* 0x000fe200000012ff */
[----:B------:R-:W-:Y:S01]  /*7820*/  SHFL.IDX PT, R50, R14, 0x1, 0x1c1f ;  /* 0x003c1f000e327f89 */ /* 0x000fe200000e0000 */
[----:B------:R-:W-:Y:S01]  /*7830*/  SHF.R.U64 R56, R56, 0x3, RZ ;  /* 0x0000000338387819 */ /* 0x000fe200000012ff */
[----:B------:R-:W-:Y:S01]  /*7840*/  VIADD R6, R27, 0x8 ;  /* 0x000000081b067836 */ /* 0x000fe20000000000 */
[----:B------:R-:W-:-:S02]  /*7850*/  IADD3 R61, P0, R4, 0x9000, RZ ;  /* 0x00009000043d7810 */ /* 0x000fc40007f1e0ff */
[----:B------:R-:W-:Y:S02]  /*7860*/  LEA.HI.X R15, R10, UR9, R11, 0x2, P6 ;  /* 0x000000090a0f7c11 */ /* 0x000fe4000b0f140b */
        /* <DEDUP_REMOVED lines=9> */
[----:B------:R-:W0:Y:S01]  /*7900*/  SHFL.IDX PT, R21, R15, RZ, 0x1c1f ;  /* 0x001c1fff0f157589 */ /* 0x000e2200000e0000 */
[----:B------:R-:W-:-:S02]  /*7910*/  IADD3 R11, P2, R4, 0xb000, RZ ;  /* 0x0000b000040b7810 */ /* 0x000fc40007f5e0ff */
[C---:B------:R-:W-:Y:S01]  /*7920*/  IADD3 R41, P6, R4.reuse, 0x6000, RZ ;  /* 0x0000600004297810 */ /* 0x040fe20007fde0ff */
[----:B------:R-:W1:Y:S01]  /*7930*/  SHFL.IDX PT, R51, R15, 0x1, 0x1c1f ;  /* 0x003c1f000f337f89 */ /* 0x000e6200000e0000 */
        /* <DEDUP_REMOVED lines=8> */
[----:B------:R-:W-:Y:S02]  /*79c0*/  LOP3.LUT R48, R49, 0x380, RZ, 0xc0, !PT ;  /* 0x0000038031307812 */ /* 0x000fe400078ec0ff */
[----:B------:R-:W-:Y:S01]  /*79d0*/  LOP3.LUT R60, R60, R61, RZ, 0x3c, !PT ;  /* 0x0000003d3c3c7212 */ /* 0x000fe200078e3cff */
[----:B------:R-:W-:Y:S01]  /*79e0*/  IMAD.X R61, RZ, RZ, R5, P0 ;  /* 0x000000ffff3d7224 */ /* 0x000fe200000e0605 */
[----:B------:R-:W-:-:S02]  /*79f0*/  SHF.R.U64 R10, R10, 0x3, RZ ;  /* 0x000000030a0a7819 */ /* 0x000fc400000012ff */
[----:B------:R-:W-:Y:S02]  /*7a00*/  SHF.R.U64 R40, R40, 0x3, RZ ;  /* 0x0000000328287819 */ /* 0x000fe400000012ff */
[----:B------:R-:W-:Y:S02]  /*7a10*/  SHF.R.U64 R44, R44, 0x3, RZ ;  /* 0x000000032c2c7819 */ /* 0x000fe400000012ff */
[----:B------:R-:W-:Y:S02]  /*7a20*/  SHF.R.U64 R68, R68, 0x3, RZ ;  /* 0x0000000344447819 */ /* 0x000fe400000012ff */
[----:B------:R-:W-:Y:S02]  /*7a30*/  SHF.R.U64 R48, R48, 0x3, RZ ;  /* 0x0000000330307819 */ /* 0x000fe400000012ff */
[----:B------:R-:W-:Y:S02]  /*7a40*/  LOP3.LUT P0, RZ, R23, 0x3, RZ, 0xc0, !PT ;  /* 0x0000000317ff7812 */ /* 0x000fe4000780c0ff */
        /* <DEDUP_REMOVED lines=10> */
[----:B------:R-:W-:-:S02]  /*7af0*/  ISETP.GE.OR P2, PT, R27, R84, P0 ;  /* 0x000000541b00720c */ /* 0x000fc40000746670 */
[----:B------:R-:W-:Y:S02]  /*7b00*/  ISETP.GE.OR P0, PT, R6, R84, P0 ;  /* 0x000000540600720c */ /* 0x000fe40000706670 */
[C---:B------:R-:W-:Y:S02]  /*7b10*/  IADD3 R77, P6, R4.reuse, 0xc000, RZ ;  /* 0x0000c000044d7810 */ /* 0x040fe40007fde0ff */
[C---:B------:R-:W-:Y:S02]  /*7b20*/  IADD3 R73, P5, R4.reuse, 0xd000, RZ ;  /* 0x0000d00004497810 */ /* 0x040fe40007fbe0ff */
[C---:B------:R-:W-:Y:S02]  /*7b30*/  IADD3 R65, P4, R4.reuse, 0xe000, RZ ;  /* 0x0000e00004417810 */ /* 0x040fe40007f9e0ff */
[C---:B------:R-:W-:Y:S02]  /*7b40*/  LOP3.LUT R13, R4.reuse, 0x380, RZ, 0xc0, !PT ;  /* 0x00000380040d7812 */ /* 0x040fe400078ec0ff */
[----:B------:R-:W-:Y:S01]  /*7b50*/  IADD3 R12, P3, R4, 0xf000, RZ ;  /* 0x0000f000040c7810 */ /* 0x000fe20007f7e0ff */
[----:B0-----:R0:W-:Y:S01]  /*7b60*/  @!P2 ST.E desc[UR40][R20.64], R9 ;  /* 0x000000091400a985 */ /* 0x0011e2000c101928 */
[----:B------:R-:W-:-:S02]  /*7b70*/  LOP3.LUT R76, R77, 0x380, RZ, 0xc0, !PT ;  /* 0x000003804d4c7812 */ /* 0x000fc400078ec0ff */
[----:B------:R-:W-:Y:S01]  /*7b80*/  LOP3.LUT R72, R73, 0x380, RZ, 0xc0, !PT ;  /* 0x0000038049487812 */ /* 0x000fe200078ec0ff */
[----:B-1----:R1:W-:Y:S01]  /*7b90*/  @!P0 ST.E desc[UR40][R50.64], R8 ;  /* 0x0000000832008985 */ /* 0x0023e2000c101928 */
[----:B------:R-:W-:Y:S01]  /*7ba0*/  LOP3.LUT R64, R65, 0x380, RZ, 0xc0, !PT ;  /* 0x0000038041407812 */ /* 0x000fe200078ec0ff */
[----:B------:R-:W-:Y:S01]  /*7bb0*/  IMAD.X R53, RZ, RZ, R5, P3 ;  /* 0x000000ffff357224 */ /* 0x000fe200018e0605 */
[----:B------:R-:W-:Y:S01]  /*7bc0*/  SHF.R.U64 R13, R13, 0x3, RZ ;  /* 0x000000030d0d7819 */ /* 0x000fe200000012ff */
[----:B------:R-:W-:Y:S01]  /*7bd0*/  UIMAD UR7, UR11, UR12, URZ ;  /* 0x0000000c0b0772a4 */ /* 0x000fe2000f8e023f */
[----:B------:R-:W-:Y:S01]  /*7be0*/  LOP3.LUT R3, R12, 0x380, RZ, 0xc0, !PT ;  /* 0x000003800c037812 */ /* 0x000fe200078ec0ff */
[----:B------:R-:W-:Y:S01]  /*7bf0*/  UIMAD.WIDE.U32 UR8, UR4, UR12, URZ ;  /* 0x0000000c040872a5 */ /* 0x000fe2000f8e003f */
[----:B------:R-:W-:Y:S01]  /*7c00*/  SHF.R.U64 R76, R76, 0x3, RZ ;  /* 0x000000034c4c7819 */ /* 0x000fe200000012ff */
[----:B0-----:R-:W0:Y:S01]  /*7c10*/  @P1 LDC R21, c[0x0][0xbf0] ;  /* 0x0002fc00ff151b82 */ /* 0x001e220000000800 */
[----:B------:R-:W-:Y:S01]  /*7c20*/  SHF.R.U64 R72, R72, 0x3, RZ ;  /* 0x0000000348487819 */ /* 0x000fe200000012ff */
[----:B------:R-:W-:Y:S01]  /*7c30*/  ULDC.64 UR10, c[0x0][0xae8] ;  /* 0x0002ba00000a7ab9 */ /* 0x000fe20000000a00 */
[----:B------:R-:W-:Y:S01]  /*7c40*/  SHF.R.U64 R64, R64, 0x3, RZ ;  /* 0x0000000340407819 */ /* 0x000fe200000012ff */
[----:B------:R-:W-:Y:S01]  /*7c50*/  IMAD.U32 R20, RZ, RZ, UR44 ;  /* 0x0000002cff147e24 */ /* 0x000fe2000f8e00ff */
[----:B------:R-:W-:Y:S01]  /*7c60*/  LOP3.LUT R4, R13, R4, RZ, 0x3c, !PT ;  /* 0x000000040d047212 */ /* 0x000fe200078e3cff */
[----:B------:R-:W5:Y:S01]  /*7c70*/  LD.E.128 R24, desc[UR40][R24.64] ;  /* 0x0000002818187980 */ /* 0x000f62000c101d00 */
[----:B------:R-:W-:-:S02]  /*7c80*/  SHF.R.U64 R3, R3, 0x3, RZ ;  /* 0x0000000303037819 */ /* 0x000fc400000012ff */
[----:B------:R-:W-:Y:S01]  /*7c90*/  LOP3.LUT R76, R76, R77, RZ, 0x3c, !PT ;  /* 0x0000004d4c4c7212 */ /* 0x000fe200078e3cff */
[--C-:B------:R-:W-:Y:S01]  /*7ca0*/  IMAD.X R77, RZ, RZ, R5.reuse, P6 ;  /* 0x000000ffff4d7224 */ /* 0x100fe200030e0605 */
[----:B------:R-:W-:Y:S01]  /*7cb0*/  LOP3.LUT R72, R72, R73, RZ, 0x3c, !PT ;  /* 0x0000004948487212 */ /* 0x000fe200078e3cff */
[--C-:B------:R-:W-:Y:S01]  /*7cc0*/  IMAD.X R73, RZ, RZ, R5.reuse, P5 ;  /* 0x000000ffff497224 */ /* 0x100fe200028e0605 */
[----:B------:R-:W-:Y:S01]  /*7cd0*/  LOP3.LUT R64, R64, R65, RZ, 0x3c, !PT ;  /* 0x0000004140407212 */ /* 0x000fe200078e3cff */
[----:B------:R-:W-:Y:S01]  /*7ce0*/  IMAD.X R65, RZ, RZ, R5, P4 ;  /* 0x000000ffff417224 */ /* 0x000fe200020e0605 */
[----:B------:R-:W-:Y:S01]  /*7cf0*/  LOP3.LUT R52, R3, R12, RZ, 0x3c, !PT ;  /* 0x0000000c03347212 */ /* 0x000fe200078e3cff */
[----:B------:R-:W-:Y:S01]  /*7d00*/  UIMAD UR7, UR4, UR13, UR7 ;  /* 0x0000000d040772a4 */ /* 0x000fe2000f8e0207 */
[----:B------:R2:W5:Y:S01]  /*7d10*/  LD.E.128 R12, desc[UR40][R4.64] ;  /* 0x00000028040c7980 */ /* 0x000562000c101d00 */
[----:B------:R-:W-:Y:S02]  /*7d20*/  IMAD R3, R19, 0x20, R22 ;  /* 0x0000002013037824 */ /* 0x000fe400078e0216 */
[----:B------:R-:W-:Y:S01]  /*7d30*/  IMAD.U32 R87, RZ, RZ, UR44 ;  /* 0x0000002cff577e24 */ /* 0x000fe2000f8e00ff */
[----:B------:R-:W5:Y:S04]  /*7d40*/  LD.E.128 R28, desc[UR40][R28.64] ;  /* 0x000000281c1c7980 */ /* 0x000f68000c101d00 */
[----:B------:R-:W5:Y:S01]  /*7d50*/  LD.E.128 R32, desc[UR40][R32.64] ;  /* 0x0000002820207980 */ /* 0x000f62000c101d00 */
[----:B--2---:R-:W2:Y:S01]  /*7d60*/  @P1 LDC R5, c[0x0][0xbec] ;  /* 0x0002fb00ff051b82 */ /* 0x004ea20000000800 */
[----:B------:R-:W-:-:S02]  /*7d70*/  UIADD3 UR9, UR9, UR7, URZ ;  /* 0x0000000709097290 */ /* 0x000fc4000fffe03f */
[----:B------:R-:W5:Y:S01]  /*7d80*/  LD.E.128 R56, desc[UR40][R56.64] ;  /* 0x0000002838387980 */ /* 0x000f62000c101d00 */
[----:B------:R-:W-:Y:S01]  /*7d90*/  UIMAD UR4, UR14, UR10, URZ ;  /* 0x0000000a0e0472a4 */ /* 0x000fe2000f8e023f */
[----:B------:R-:W-:Y:S01]  /*7da0*/  IMAD R20, R20, 0x80, R3 ;  /* 0x0000008014147824 */ /* 0x000fe200078e0203 */
[----:B------:R-:W-:Y:S01]  /*7db0*/  UIMAD.WIDE.U32 UR8, UR43, UR10, UR8 ;  /* 0x0000000a2b0872a5 */ /* 0x000fe2000f8e0008 */
[----:B------:R-:W5:Y:S01]  /*7dc0*/  LD.E.128 R36, desc[UR40][R36.64] ;  /* 0x0000002824247980 */ /* 0x000f62000c101d00 */
[----:B------:R-:W-:-:S03]  /*7dd0*/  UIMAD UR4, UR43, UR11, UR4 ;  /* 0x0000000b2b0472a4 */ /* 0x000fc6000f8e0204 */
[----:B------:R-:W-:Y:S01]  /*7de0*/  ULDC.64 UR10, c[0x0][0xaf0] ;  /* 0x0002bc00000a7ab9 */ /* 0x000fe20000000a00 */
[----:B------:R-:W-:Y:S01]  /*7df0*/  UIADD3 UR9, UR9, UR4, URZ ;  /* 0x0000000409097290 */ /* 0x000fe2000fffe03f */
[----:B------:R-:W5:Y:S01]  /*7e00*/  LD.E.128 R40, desc[UR40][R40.64] ;  /* 0x0000002828287980 */ /* 0x000f62000c101d00 */
[----:B------:R-:W-:Y:S01]  /*7e10*/  UIMAD UR4, UR45, UR10, URZ ;  /* 0x0000000a2d0472a4 */ /* 0x000fe2000f8e023f */
[----:B------:R-:W-:Y:S01]  /*7e20*/  IMAD.MOV.U32 R3, RZ, RZ, R20 ;  /* 0x000000ffff037224 */ /* 0x000fe200078e0014 */
[----:B------:R-:W-:Y:S01]  /*7e30*/  UIMAD.WIDE.U32 UR8, UR46, UR10, UR8 ;  /* 0x0000000a2e0872a5 */ /* 0x000fe2000f8e0008 */
[----:B------:R-:W5:Y:S01]  /*7e40*/  LD.E.128 R44, desc[UR40][R44.64] ;  /* 0x000000282c2c7980 */ /* 0x000f62000c101d00 */
[----:B------:R-:W-:-:S03]  /*7e50*/  UIMAD UR4, UR46, UR11, UR4 ;  /* 0x0000000b2e0472a4 */ /* 0x000fc6000f8e0204 */
[----:B------:R-:W5:Y:S01]  /*7e60*/  LD.E.128 R68, desc[UR40][R68.64] ;  /* 0x0000002844447980 */ /* 0x000f62000c101d00 */
[----:B--2---:R-:W-:Y:S01]  /*7e70*/  @P1 IMAD.HI.U32 R4, R20, R5, RZ ;  /* 0x0000000514041227 */ /* 0x004fe200078e00ff */
[----:B------:R-:W-:Y:S02]  /*7e80*/  UIADD3 UR4, UR9, UR4, URZ ;  /* 0x0000000409047290 */ /* 0x000fe4000fffe03f */
[----:B------:R-:W5:Y:S02]  /*7e90*/  LD.E.128 R60, desc[UR40][R60.64] ;  /* 0x000000283c3c7980 */ /* 0x000f64000c101d00 */
[----:B0-----:R-:W-:Y:S01]  /*7ea0*/  @P1 SHF.R.U32.HI R3, RZ, R21, R4 ;  /* 0x00000015ff031219 */ /* 0x001fe20000011604 */
[----:B------:R-:W-:Y:S01]  /*7eb0*/  IMAD.U32 R4, RZ, RZ, UR8 ;  /* 0x00000008ff047e24 */ /* 0x000fe2000f8e00ff */
[----:B-1----:R-:W5:Y:S02]  /*7ec0*/  LD.E.128 R48, desc[UR40][R48.64] ;  /* 0x0000002830307980 */ /* 0x002f64000c101d00 */
[--C-:B------:R-:W-:Y:S01]  /*7ed0*/  SHF.R.S32.HI R6, RZ, 0x1f, R3.reuse ;  /* 0x0000001fff067819 */ /* 0x100fe20000011403 */
[----:B------:R-:W-:Y:S01]  /*7ee0*/  IMAD.MOV R21, RZ, RZ, -R3 ;  /* 0x000000ffff157224 */ /* 0x000fe200078e0a03 */
[----:B------:R-:W5:Y:S01]  /*7ef0*/  LD.E.128 R8, desc[UR40][R10.64] ;  /* 0x000000280a087980 */ /* 0x000f62000c101d00 */
[----:B------:R-:W-:Y:S01]  /*7f00*/  IMAD.U32 R5, RZ, RZ, UR9 ;  /* 0x00000009ff057e24 */ /* 0x000fe2000f8e00ff */
[----:B------:R-:W-:Y:S01]  /*7f10*/  ULDC.64 UR8, c[0x0][0xae0] ;  /* 0x0002b80000087ab9 */ /* 0x000fe20000000a00 */
[----:B------:R-:W-:Y:S01]  /*7f20*/  IMAD.U32 R5, RZ, RZ, UR4 ;  /* 0x00000004ff057e24 */ /* 0x000fe2000f8e00ff */
[----:B------:R-:W5:Y:S01]  /*7f30*/  LD.E.128 R76, desc[UR40][R76.64] ;  /* 0x000000284c4c7980 */ /* 0x000f62000c101d00 */
[----:B------:R-:W-:-:S02]  /*7f40*/  IMAD R6, R6, UR8, RZ ;  /* 0x0000000806067c24 */ /* 0x000fc4000f8e02ff */
[----:B------:R-:W-:Y:S01]  /*7f50*/  IMAD R21, R80, R21, R20 ;  /* 0x0000001550157224 */ /* 0x000fe200078e0214 */
[----:B------:R-:W5:Y:S01]  /*7f60*/  LD.E.128 R72, desc[UR40][R72.64] ;  /* 0x0000002848487980 */ /* 0x000f62000c101d00 */
[C---:B------:R-:W-:Y:S02]  /*7f70*/  IMAD R81, R3.reuse, UR9, R6 ;  /* 0x0000000903517c24 */ /* 0x040fe4000f8e0206 */
[----:B------:R-:W-:Y:S01]  /*7f80*/  IMAD.WIDE.U32 R4, R3, UR8, R4 ;  /* 0x0000000803047c25 */ /* 0x000fe2000f8e0004 */
[----:B------:R-:W5:Y:S01]  /*7f90*/  LD.E.128 R64, desc[UR40][R64.64] ;  /* 0x0000002840407980 */ /* 0x000f62000c101d00 */
[----:B------:R-:W-:Y:S01]  /*7fa0*/  SHF.R.S32.HI R3, RZ, 0x1f, R21 ;  /* 0x0000001fff037819 */ /* 0x000fe20000011415 */
[----:B------:R-:W-:Y:S02]  /*7fb0*/  ULDC.64 UR8, c[0x0][0xad8] ;  /* 0x0002b60000087ab9 */ /* 0x000fe40000000a00 */
[----:B------:R-:W5:Y:S01]  /*7fc0*/  LD.E.128 R52, desc[UR40][R52.64] ;  /* 0x0000002834347980 */ /* 0x000f62000c101d00 */
[----:B------:R-:W-:Y:S01]  /*7fd0*/  IMAD R87, R87, 0x80, R22 ;  /* 0x0000008057577824 */ /* 0x000fe200078e0216 */
        /* <DEDUP_REMOVED lines=8> */
[----:B------:R-:W-:Y:S02]  /*8060*/  VIADD R3, R87, 0x20 ;  /* 0x0000002057037836 */ /* 0x000fe40000000000 */
[C---:B------:R-:W-:Y:S02]  /*8070*/  IMAD R81, R21.reuse, UR9, R6 ;  /* 0x0000000915517c24 */ /* 0x040fe4000f8e0206 */
[----:B------:R-:W-:Y:S01]  /*8080*/  IMAD.WIDE.U32 R4, R21, UR8, R4 ;  /* 0x0000000815047c25 */ /* 0x000fe2000f8e0004 */
[-C--:B------:R-:W-:Y:S01]  /*8090*/  ISETP.GE.AND P1, PT, R3, R84.reuse, PT ;  /* 0x000000540300720c */ /* 0x080fe20003f26270 */
[----:B------:R-:W-:Y:S01]  /*80a0*/  ULDC.64 UR8, c[0x0][0xa80] ;  /* 0x0002a00000087ab9 */ /* 0x000fe20000000a00 */
[C---:B------:R-:W-:Y:S01]  /*80b0*/  ISETP.GE.AND P2, PT, R87.reuse, R84, PT ;  /* 0x000000545700720c */ /* 0x040fe20003f46270 */
[----:B------:R-:W-:Y:S01]  /*80c0*/  VIADD R3, R87, 0x40 ;  /* 0x0000004057037836 */ /* 0x000fe20000000000 */
[----:B------:R-:W-:Y:S01]  /*80d0*/  LEA R6, P3, R4, UR8, 0x1 ;  /* 0x0000000804067c11 */ /* 0x000fe2000f8608ff */
[----:B------:R-:W-:-:S02]  /*80e0*/  IMAD.IADD R5, R5, 0x1, R81 ;  /* 0x0000000105057824 */ /* 0x000fc400078e0251 */
[----:B------:R-:W-:Y:S01]  /*80f0*/  VIADD R0, R0, 0x22820 ;  /* 0x0002282000007836 */ /* 0x000fe20000000000 */
[----:B------:R-:W-:Y:S02]  /*8100*/  ISETP.GE.AND P0, PT, R3, R84, PT ;  /* 0x000000540300720c */ /* 0x000fe40003f06270 */
[----:B------:R-:W-:Y:S02]  /*8110*/  LEA.HI.X R3, R4, UR9, R5, 0x1, P3 ;  /* 0x0000000904037c11 */ /* 0x000fe400098f0c05 */
[----:B------:R-:W-:Y:S01]  /*8120*/  PRMT R0, RZ, 0x654, R0 ;  /* 0x00000654ff007816 */ /* 0x000fe20000000000 */
[----:B0-----:R0:W1:Y:S01]  /*8130*/  SHFL.IDX PT, R85, R6, RZ, 0x181f ;  /* 0x00181fff06557589 */ /* 0x00106200000e0000 */
[----:B------:R-:W-:Y:S02]  /*8140*/  BSSY B1, `(.L_x_9644) ;  /* 0x0000015000017945 */ /* 0x000fe40003800000 */
[----:B------:R0:W-:Y:S01]  /*8150*/  SYNCS.ARRIVE.TRANS64.RED.A1T0 RZ, [R0+URZ], RZ ;  /* 0x000000ff00ff79a7 */ /* 0x0001e2000810043f */
[----:B------:R0:W2:Y:S01]  /*8160*/  SHFL.IDX PT, R83, R3, RZ, 0x181f ;  /* 0x00181fff03537589 */ /* 0x0000a200000e0000 */
[----:B------:R-:W-:Y:S05]  /*8170*/  @P2 BRA `(.L_x_9645) ;  /* 0x0000000000442947 */ /* 0x000fea0003800000 */
[----:B------:R-:W-:Y:S02]  /*8180*/  ULDC UR4, c[0x0][0xac8] ;  /* 0x0002b20000047ab9 */ /* 0x000fe40000000800 */
[----:B------:R-:W-:Y:S02]  /*8190*/  ISETP.GE.AND P5, PT, R2, UR4, PT ;  /* 0x0000000402007c0c */ /* 0x000fe4000bfa6270 */
[----:B------:R-:W-:Y:S02]  /*81a0*/  ISETP.GE.AND P4, PT, R17, UR4, PT ;  /* 0x0000000411007c0c */ /* 0x000fe4000bf86270 */
[----:B------:R-:W-:Y:S02]  /*81b0*/  ISETP.GE.AND P3, PT, R16, UR4, PT ;  /* 0x0000000410007c0c */ /* 0x000fe4000bf66270 */
[----:B------:R-:W-:-:S07]  /*81c0*/  ISETP.GE.AND P2, PT, R18, UR4, PT ;  /* 0x0000000412007c0c */ /* 0x000fce000bf46270 */
[----:B-1----:R-:W-:-:S04]  /*81d0*/  @!P5 LEA R4, P6, R2, R85, 0x1 ;  /* 0x000000550204d211 */ /* 0x002fc800078c08ff */
[----:B--2---:R-:W-:Y:S02]  /*81e0*/  @!P5 LEA.HI.X R5, R2, R83, R208, 0x1, P6 ;  /* 0x000000530205d211 */ /* 0x004fe400030f0cd0 */
[----:B------:R-:W-:-:S03]  /*81f0*/  @!P4 LEA R20, P6, R17, R85, 0x1 ;  /* 0x000000551114c211 */ /* 0x000fc600078c08ff */
[----:B-----5:R3:W-:Y:S01]  /*8200*/  @!P5 ST.E.128 desc[UR40][R4.64], R12 ;  /* 0x0000000c0400d985 */ /* 0x0207e2000c101d28 */
[----:B------:R-:W-:Y:S02]  /*8210*/  @!P4 LEA.HI.X R21, R17, R83, R207, 0x1, P6 ;  /* 0x000000531115c211 */ /* 0x000fe400030f0ccf */
[----:B------:R-:W-:-:S03]  /*8220*/  @!P3 LEA R80, P6, R16, R85, 0x1 ;  /* 0x000000551050b211 */ /* 0x000fc600078c08ff */
[----:B------:R3:W-:Y:S01]  /*8230*/  @!P4 ST.E.128 desc[UR40][R20.64], R56 ;  /* 0x000000381400c985 */ /* 0x0007e2000c101d28 */
[----:B------:R-:W-:Y:S02]  /*8240*/  @!P3 LEA.HI.X R81, R16, R83, R206, 0x1, P6 ;  /* 0x000000531051b211 */ /* 0x000fe400030f0cce */
[----:B------:R-:W-:-:S03]  /*8250*/  @!P2 LEA R82, P6, R18, R85, 0x1 ;  /* 0x000000551252a211 */ /* 0x000fc600078c08ff */
[----:B------:R3:W-:Y:S01]  /*8260*/  @!P3 ST.E.128 desc[UR40][R80.64], R68 ;  /* 0x000000445000b985 */ /* 0x0007e2000c101d28 */
[----:B------:R-:W-:-:S05]  /*8270*/  @!P2 LEA.HI.X R83, R18, R83, R205, 0x1, P6 ;  /* 0x000000531253a211 */ /* 0x000fca00030f0ccd */
[----:B------:R3:W-:Y:S04]  /*8280*/  @!P2 ST.E.128 desc[UR40][R82.64], R76 ;  /* 0x0000004c5200a985 */ /* 0x0007e8000c101d28 */
.L_x_9645:
[----:B------:R-:W-:Y:S05]  /*8290*/  BSYNC B1 ;  /* 0x0000000000017941 */ /* 0x000fea0003800000 */
.L_x_9644:
[----:B---3--:R3:W4:Y:S01]  /*82a0*/  SHFL.IDX PT, R21, R3, 0x1, 0x181f ;  /* 0x00381f0003157f89 */ /* 0x00872200000e0000 */
[----:B------:R-:W-:Y:S03]  /*82b0*/  BSSY B1, `(.L_x_9646) ;  /* 0x0000014000017945 */ /* 0x000fe60003800000 */
[----:B-----5:R3:W0:Y:S01]  /*82c0*/  SHFL.IDX PT, R15, R6, 0x1, 0x181f ;  /* 0x00381f00060f7f89 */ /* 0x02062200000e0000 */
[----:B------:R-:W-:Y:S05]  /*82d0*/  @P1 BRA `(.L_x_9647) ;  /* 0x0000000000441947 */ /* 0x000fea0003800000 */
[----:B------:R-:W-:Y:S02]  /*82e0*/  ULDC UR4, c[0x0][0xac8] ;  /* 0x0002b20000047ab9 */ /* 0x000fe40000000800 */
[----:B------:R-:W-:Y:S02]  /*82f0*/  ISETP.GE.AND P4, PT, R2, UR4, PT ;  /* 0x0000000402007c0c */ /* 0x000fe4000bf86270 */
[----:B------:R-:W-:Y:S02]  /*8300*/  ISETP.GE.AND P3, PT, R17, UR4, PT ;  /* 0x0000000411007c0c */ /* 0x000fe4000bf66270 */
[----:B------:R-:W-:Y:S02]  /*8310*/  ISETP.GE.AND P2, PT, R16, UR4, PT ;  /* 0x0000000410007c0c */ /* 0x000fe4000bf46270 */
[----:B------:R-:W-:-:S07]  /*8320*/  ISETP.GE.AND P1, PT, R18, UR4, PT ;  /* 0x0000000412007c0c */ /* 0x000fce000bf26270 */
[CC--:B0-----:R-:W-:Y:S02]  /*8330*/  @!P4 LEA R4, P6, R2.reuse, R15.reuse, 0x1 ;  /* 0x0000000f0204c211 */ /* 0x0c1fe400078c08ff */
[C---:B------:R-:W-:Y:S02]  /*8340*/  @!P3 LEA R12, P5, R17.reuse, R15, 0x1 ;  /* 0x0000000f110cb211 */ /* 0x040fe400078a08ff */
[----:B----4-:R-:W-:Y:S02]  /*8350*/  @!P4 LEA.HI.X R5, R2, R21, R208, 0x1, P6 ;  /* 0x000000150205c211 */ /* 0x010fe400030f0cd0 */
[----:B------:R-:W-:Y:S02]  /*8360*/  @!P2 LEA R14, P6, R16, R15, 0x1 ;  /* 0x0000000f100ea211 */ /* 0x000fe400078c08ff */
[----:B------:R-:W-:Y:S01]  /*8370*/  @!P3 LEA.HI.X R13, R17, R21, R207, 0x1, P5 ;  /* 0x00000015110db211 */ /* 0x000fe200028f0ccf */
[----:B------:R0:W-:Y:S01]  /*8380*/  @!P4 ST.E.128 desc[UR40][R4.64], R24 ;  /* 0x000000180400c985 */ /* 0x0001e2000c101d28 */
[----:B------:R-:W-:-:S02]  /*8390*/  @!P1 LEA R20, P5, R18, R15, 0x1 ;  /* 0x0000000f12149211 */ /* 0x000fc400078a08ff */
[-C--:B------:R-:W-:Y:S01]  /*83a0*/  @!P2 LEA.HI.X R15, R16, R21.reuse, R206, 0x1, P6 ;  /* 0x00000015100fa211 */ /* 0x080fe200030f0cce */
[----:B------:R0:W-:Y:S01]  /*83b0*/  @!P3 ST.E.128 desc[UR40][R12.64], R36 ;  /* 0x000000240c00b985 */ /* 0x0001e2000c101d28 */
[----:B------:R-:W-:-:S03]  /*83c0*/  @!P1 LEA.HI.X R21, R18, R21, R205, 0x1, P5 ;  /* 0x0000001512159211 */ /* 0x000fc600028f0ccd */
[----:B------:R0:W-:Y:S04]  /*83d0*/  @!P2 ST.E.128 desc[UR40][R14.64], R60 ;  /* 0x0000003c0e00a985 */ /* 0x0001e8000c101d28 */
[----:B------:R0:W-:Y:S02]  /*83e0*/  @!P1 ST.E.128 desc[UR40][R20.64], R72 ;  /* 0x0000004814009985 */ /* 0x0001e4000c101d28 */
.L_x_9647:
[----:B------:R-:W-:Y:S05]  /*83f0*/  BSYNC B1 ;  /* 0x0000000000017941 */ /* 0x000fea0003800000 */
.L_x_9646:
[----:B0---4-:R0:W4:Y:S01]  /*8400*/  SHFL.IDX PT, R21, R3, 0x2, 0x181f ;  /* 0x00581f0003157f89 */ /* 0x01112200000e0000 */
        /* <DEDUP_REMOVED lines=11> */
[----:B----4-:R-:W-:Y:S02]  /*84c0*/  @!P3 LEA.HI.X R5, R2, R21, R208, 0x1, P6 ;  /* 0x000000150205b211 */ /* 0x010fe400030f0cd0 */
[----:B------:R-:W-:Y:S02]  /*84d0*/  @!P0 LEA R20, P6, R18, R13, 0x1 ;  /* 0x0000000d12148211 */ /* 0x000fe400078c08ff */
[-C--:B------:R-:W-:Y:S01]  /*84e0*/  @!P2 LEA.HI.X R13, R17, R21.reuse, R207, 0x1, P5 ;  /* 0x00000015110da211 */ /* 0x080fe200028f0ccf */
[----:B------:R0:W-:Y:S01]  /*84f0*/  @!P3 ST.E.128 desc[UR40][R4.64], R28 ;  /* 0x0000001c0400b985 */ /* 0x0001e2000c101d28 */
[----:B------:R-:W-:-:S02]  /*8500*/  @!P1 LEA.HI.X R15, R16, R21, R206, 0x1, P4 ;  /* 0x00000015100f9211 */ /* 0x000fc400020f0cce */
[----:B------:R-:W-:Y:S01]  /*8510*/  @!P0 LEA.HI.X R21, R18, R21, R205, 0x1, P6 ;  /* 0x0000001512158211 */ /* 0x000fe200030f0ccd */
[----:B------:R0:W-:Y:S04]  /*8520*/  @!P2 ST.E.128 desc[UR40][R12.64], R40 ;  /* 0x000000280c00a985 */ /* 0x0001e8000c101d28 */
[----:B------:R0:W-:Y:S04]  /*8530*/  @!P1 ST.E.128 desc[UR40][R14.64], R48 ;  /* 0x000000300e009985 */ /* 0x0001e8000c101d28 */
[----:B------:R0:W-:Y:S02]  /*8540*/  @!P0 ST.E.128 desc[UR40][R20.64], R64 ;  /* 0x0000004014008985 */ /* 0x0001e4000c101d28 */
.L_x_9649:
[----:B------:R-:W-:Y:S05]  /*8550*/  BSYNC B1 ;  /* 0x0000000000017941 */ /* 0x000fea0003800000 */
.L_x_9648:
[----:B------:R-:W-:Y:S01]  /*8560*/  VIADD R0, R87, 0x60 ;  /* 0x0000006057007836 */ /* 0x000fe20000000000 */
[----:B0--3--:R-:W3:Y:S04]  /*8570*/  SHFL.IDX PT, R3, R3, 0x3, 0x181f ;  /* 0x00781f0003037f89 */ /* 0x009ee800000e0000 */
[----:B------:R-:W-:Y:S01]  /*8580*/  ISETP.GE.AND P0, PT, R0, R84, PT ;  /* 0x000000540000720c */ /* 0x000fe20003f06270 */
[----:B----4-:R4:W0:-:S12]  /*8590*/  SHFL.IDX PT, R21, R6, 0x3, 0x181f ;  /* 0x00781f0006157f89 */ /* 0x01081800000e0000 */
[----:B----4-:R-:W-:Y:S05]  /*85a0*/  @P0 BRA `(.L_x_9650) ;  /* 0x0000000c00bc0947 */ /* 0x010fea0003800000 */
[----:B------:R-:W-:Y:S02]  /*85b0*/  ULDC UR4, c[0x0][0xac8] ;  /* 0x0002b20000047ab9 */ /* 0x000fe40000000800 */
[----:B------:R-:W-:Y:S02]  /*85c0*/  ISETP.GE.AND P3, PT, R2, UR4, PT ;  /* 0x0000000402007c0c */ /* 0x000fe4000bf66270 */
[----:B------:R-:W-:Y:S02]  /*85d0*/  ISETP.GE.AND P4, PT, R17, UR4, PT ;  /* 0x0000000411007c0c */ /* 0x000fe4000bf86270 */
[----:B------:R-:W-:-:S09]  /*85e0*/  ISETP.GE.AND P5, PT, R16, UR4, PT ;  /* 0x0000000410007c0c */ /* 0x000fd2000bfa6270 */
[-C--:B0-----:R-:W-:Y:S02]  /*85f0*/  @!P3 LEA R4, P0, R2, R21.reuse, 0x1 ;  /* 0x000000150204b211 */ /* 0x081fe400078008ff */
[CC--:B------:R-:W-:Y:S02]  /*8600*/  @!P4 LEA R12, P1, R17.reuse, R21.reuse, 0x1 ;  /* 0x00000015110cc211 */ /* 0x0c0fe400078208ff */
[----:B------:R-:W-:Y:S02]  /*8610*/  @!P5 LEA R14, P2, R16, R21, 0x1 ;  /* 0x00000015100ed211 */ /* 0x000fe400078408ff */
[-C--:B---3--:R-:W-:Y:S02]  /*8620*/  @!P3 LEA.HI.X R5, R2, R3.reuse, R208, 0x1, P0 ;  /* 0x000000030205b211 */ /* 0x088fe400000f0cd0 */
[-C--:B------:R-:W-:Y:S02]  /*8630*/  @!P4 LEA.HI.X R13, R17, R3.reuse, R207, 0x1, P1 ;  /* 0x00000003110dc211 */ /* 0x080fe400008f0ccf */
[----:B------:R-:W-:Y:S01]  /*8640*/  @!P5 LEA.HI.X R15, R16, R3, R206, 0x1, P2 ;  /* 0x00000003100fd211 */ /* 0x000fe200010f0cce */
[----:B------:R4:W-:Y:S01]  /*8650*/  @!P3 ST.E.128 desc[UR40][R4.64], R32 ;  /* 0x000000200400b985 */ /* 0x0009e2000c101d28 */
[----:B------:R-:W-:-:S03]  /*8660*/  ISETP.GE.AND P0, PT, R18, UR4, PT ;  /* 0x0000000412007c0c */ /* 0x000fc6000bf06270 */
[----:B------:R4:W-:Y:S04]  /*8670*/  @!P4 ST.E.128 desc[UR40][R12.64], R44 ;  /* 0x0000002c0c00c985 */ /* 0x0009e8000c101d28 */
[----:B------:R4:W-:Y:S06]  /*8680*/  @!P5 ST.E.128 desc[UR40][R14.64], R8 ;  /* 0x000000080e00d985 */ /* 0x0009ec000c101d28 */
[----:B------:R-:W-:Y:S05]  /*8690*/  @P0 BRA `(.L_x_9650) ;  /* 0x0000000c00800947 */ /* 0x000fea0003800000 */
[----:B----4-:R-:W-:-:S04]  /*86a0*/  LEA R4, P0, R18, R21, 0x1 ;  /* 0x0000001512047211 */ /* 0x010fc800078008ff */
[----:B------:R-:W-:-:S05]  /*86b0*/  LEA.HI.X R5, R18, R3, R205, 0x1, P0 ;  /* 0x0000000312057211 */ /* 0x000fca00000f0ccd */
[----:B------:R0:W-:Y:S01]  /*86c0*/  ST.E.128 desc[UR40][R4.64], R52 ;  /* 0x0000003404007985 */ /* 0x0001e2000c101d28 */
[----:B------:R-:W-:Y:S05]  /*86d0*/  BRA `(.L_x_9650) ;  /* 0x0000000c00707947 */ /* 0x000fea0003800000 */
.L_x_9642:
        /* <DEDUP_REMOVED lines=23> */
[----:B0-----:R-:W-:Y:S01]  /*8850*/  ISETP.NE.AND P0, PT, R13, 0x1, PT ;  /* 0x000000010d00780c */ /* 0x001fe20003f05270 */
[----:B------:R-:W-:Y:S01]  /*8860*/  UMOV UR4, URZ ;  /* 0x0000003f00047c82 */ /* 0x000fe20008000000 */
[----:B------:R-:W-:Y:S01]  /*8870*/  USHF.R.S32.HI UR11, URZ, 0x1f, UR43 ;  /* 0x0000001f3f0b7899 */ /* 0x000fe2000801142b */
[----:B------:R-:W-:-:S10]  /*8880*/  ISETP.GE.AND P1, PT, R209, 0x80, PT ;  /* 0x00000080d100780c */ /* 0x000fd40003f26270 */
[----:B------:R-:W0:Y:S01]  /*8890*/  @P0 LDC R11, c[0x0][0xbec] ;  /* 0x0002fb00ff0b0b82 */ /* 0x000e220000000800 */
[----:B--2---:R-:W-:-:S13]  /*88a0*/  @P2 R2UR UR4, R3 ;  /* 0x00000000030422ca */ /* 0x004fda00000e0000 */
[----:B------:R-:W-:Y:S01]  /*88b0*/  USHF.R.S32.HI UR10, URZ, 0x1f, UR4 ;  /* 0x0000001f3f0a7899 */ /* 0x000fe20008011404 */
[----:B01----:R-:W-:Y:S11]  /*88c0*/  @P3 BRA `(.L_x_9651) ;  /* 0x0000000000103947 */ /* 0x003ff60003800000 */
[----:B------:R-:W-:Y:S05]  /*88d0*/  @!P2 BRA `(.L_x_9651) ;  /* 0x00000000000ca947 */ /* 0x000fea0003800000 */
[----:B------:R-:W2:Y:S04]  /*88e0*/  LDG.E R3, desc[UR40][R4.64] ;  /* 0x0000002804037981 */ /* 0x000ea8000c1e1900 */
[----:B-----5:R-:W2:Y:S02]  /*88f0*/  LDG.E R0, desc[UR40][R4.64+0x4] ;  /* 0x0000042804007981 */ /* 0x020ea4000c1e1900 */
[----:B--2---:R-:W-:-:S07]  /*8900*/  IMAD.IADD R0, R0, 0x1, -R3 ;  /* 0x0000000100007824 */ /* 0x004fce00078e0a03 */
.L_x_9651:
        /* <DEDUP_REMOVED lines=46> */
.L_x_9653:
[----:B------:R-:W-:Y:S05]  /*8bf0*/  BSYNC B1 ;  /* 0x0000000000017941 */ /* 0x000fea0003800000 */
.L_x_9652:
[----:B------:R-:W1:Y:S01]  /*8c00*/  @P0 LDC R5, c[0x0][0xbf0] ;  /* 0x0002fc00ff050b82 */ /* 0x000e620000000800 */
[----:B------:R-:W-:Y:S01]  /*8c10*/  ULDC.64 UR12, c[0x0][0xaa0] ;  /* 0x0002a800000c7ab9 */ /* 0x000fe20000000a00 */
[----:B0-----:R-:W-:Y:S01]  /*8c20*/  IMAD R3, R19, 0x20, R22 ;  /* 0x0000002013037824 */ /* 0x001fe200078e0216 */
[----:B------:R-:W-:Y:S01]  /*8c30*/  UIMAD UR7, UR10, UR12, URZ ;  /* 0x0000000c0a0772a4 */ /* 0x000fe2000f8e023f */
[----:B------:R-:W-:Y:S01]  /*8c40*/  IMAD.U32 R8, RZ, RZ, UR44 ;  /* 0x0000002cff087e24 */ /* 0x000fe2000f8e00ff */
[----:B------:R-:W-:Y:S01]  /*8c50*/  UIMAD.WIDE.U32 UR8, UR4, UR12, URZ ;  /* 0x0000000c040872a5 */ /* 0x000fe2000f8e003f */
[----:B------:R-:W-:Y:S01]  /*8c60*/  IMAD.U32 R15, RZ, RZ, UR44 ;  /* 0x0000002cff0f7e24 */ /* 0x000fe2000f8e00ff */
[----:B------:R-:W-:Y:S01]  /*8c70*/  UIMAD UR7, UR4, UR13, UR7 ;  /* 0x0000000d040772a4 */ /* 0x000fe2000f8e0207 */
[----:B------:R-:W-:Y:S01]  /*8c80*/  IMAD R8, R8, 0x80, R3 ;  /* 0x0000008008087824 */ /* 0x000fe200078e0203 */
[----:B------:R-:W-:Y:S01]  /*8c90*/  BSSY B1, `(.L_x_9654) ;  /* 0x000003e000017945 */ /* 0x000fe20003800000 */
[----:B------:R-:W-:Y:S01]  /*8ca0*/  ULDC.64 UR12, c[0x0][0xae8] ;  /* 0x0002ba00000c7ab9 */ /* 0x000fe20000000a00 */
[----:B------:R-:W-:Y:S01]  /*8cb0*/  UIADD3 UR9, UR9, UR7, URZ ;  /* 0x0000000709097290 */ /* 0x000fe2000fffe03f */
[----:B------:R-:W-:Y:S01]  /*8cc0*/  @P0 IMAD.HI.U32 R4, R8, R11, RZ ;  /* 0x0000000b08040227 */ /* 0x000fe200078e00ff */
[----:B------:R-:W-:-:S02]  /*8cd0*/  UIMAD UR4, UR11, UR12, URZ ;  /* 0x0000000c0b0472a4 */ /* 0x000fc4000f8e023f */
[----:B------:R-:W-:Y:S01]  /*8ce0*/  UIMAD.WIDE.U32 UR8, UR43, UR12, UR8 ;  /* 0x0000000c2b0872a5 */ /* 0x000fe2000f8e0008 */
[----:B------:R-:W-:Y:S01]  /*8cf0*/  IMAD.MOV.U32 R3, RZ, RZ, R8 ;  /* 0x000000ffff037224 */ /* 0x000fe200078e0008 */
[----:B------:R-:W-:Y:S01]  /*8d00*/  UIMAD UR4, UR43, UR13, UR4 ;  /* 0x0000000d2b0472a4 */ /* 0x000fe2000f8e0204 */
[----:B------:R-:W-:-:S03]  /*8d10*/  ULDC.64 UR10, c[0x0][0xaf0] ;  /* 0x0002bc00000a7ab9 */ /* 0x000fc60000000a00 */
[----:B------:R-:W-:Y:S02]  /*8d20*/  UIADD3 UR9, UR9, UR4, URZ ;  /* 0x0000000409097290 */ /* 0x000fe4000fffe03f */
[----:B------:R-:W-:Y:S01]  /*8d30*/  UIMAD UR4, UR45, UR10, URZ ;  /* 0x0000000a2d0472a4 */ /* 0x000fe2000f8e023f */
[----:B-1----:R-:W-:Y:S01]  /*8d40*/  @P0 SHF.R.U32.HI R3, RZ, R5, R4 ;  /* 0x00000005ff030219 */ /* 0x002fe20000011604 */
[----:B------:R-:W-:Y:S02]  /*8d50*/  UIMAD.WIDE.U32 UR8, UR46, UR10, UR8 ;  /* 0x0000000a2e0872a5 */ /* 0x000fe4000f8e0008 */
[----:B------:R-:W-:Y:S01]  /*8d60*/  UIMAD UR4, UR46, UR11, UR4 ;  /* 0x0000000b2e0472a4 */ /* 0x000fe2000f8e0204 */
[--C-:B------:R-:W-:Y:S01]  /*8d70*/  SHF.R.S32.HI R4, RZ, 0x1f, R3.reuse ;  /* 0x0000001fff047819 */ /* 0x100fe20000011403 */
[----:B------:R-:W-:Y:S01]  /*8d80*/  IMAD.MOV R9, RZ, RZ, -R3 ;  /* 0x000000ffff097224 */ /* 0x000fe200078e0a03 */
[----:B------:R-:W-:Y:S01]  /*8d90*/  ULDC.64 UR10, c[0x0][0xae0] ;  /* 0x0002b800000a7ab9 */ /* 0x000fe20000000a00 */
[----:B------:R-:W-:-:S02]  /*8da0*/  UIADD3 UR4, UR9, UR4, URZ ;  /* 0x0000000409047290 */ /* 0x000fc4000fffe03f */
[----:B------:R-:W-:Y:S02]  /*8db0*/  IMAD.U32 R5, RZ, RZ, UR9 ;  /* 0x00000009ff057e24 */ /* 0x000fe4000f8e00ff */
[----:B------:R-:W-:Y:S02]  /*8dc0*/  IMAD R6, R4, UR10, RZ ;  /* 0x0000000a04067c24 */ /* 0x000fe4000f8e02ff */
[----:B------:R-:W-:Y:S01]  /*8dd0*/  IMAD.U32 R4, RZ, RZ, UR8 ;  /* 0x00000008ff047e24 */ /* 0x000fe2000f8e00ff */
[----:B------:R-:W-:Y:S01]  /*8de0*/  ULDC.64 UR8, c[0x0][0xad8] ;  /* 0x0002b60000087ab9 */ /* 0x000fe20000000a00 */
[----:B------:R-:W-:Y:S02]  /*8df0*/  IMAD.U32 R5, RZ, RZ, UR4 ;  /* 0x00000004ff057e24 */ /* 0x000fe4000f8e00ff */
[----:B------:R-:W-:Y:S02]  /*8e00*/  IMAD R9, R13, R9, R8 ;  /* 0x000000090d097224 */ /* 0x000fe400078e0208 */
[----:B------:R-:W-:-:S02]  /*8e10*/  IMAD R11, R3, UR11, R6 ;  /* 0x0000000b030b7c24 */ /* 0x000fc4000f8e0206 */
        /* <DEDUP_REMOVED lines=14> */
[----:B------:R0:W1:Y:S01]  /*8f00*/  SHFL.IDX PT, R9, R6, RZ, 0x181f ;  /* 0x00181fff06097589 */ /* 0x00006200000e0000 */
[-C--:B------:R-:W-:Y:S01]  /*8f10*/  ISETP.GE.AND P1, PT, R0, R13.reuse, PT ;  /* 0x0000000d0000720c */ /* 0x080fe20003f26270 */
[----:B------:R-:W-:Y:S02]  /*8f20*/  VIADD R0, R8, 0x40 ;  /* 0x0000004008007836 */ /* 0x000fe40000000000 */
[----:B------:R0:W2:Y:S03]  /*8f30*/  SHFL.IDX PT, R5, R3, RZ, 0x181f ;  /* 0x00181fff03057589 */ /* 0x0000a600000e0000 */
        /* <DEDUP_REMOVED lines=10> */
[----:B------:R3:W-:Y:S01]  /*8fe0*/  @!P5 ST.E.128 desc[UR40][R10.64], RZ ;  /* 0x000000ff0a00d985 */ /* 0x0007e2000c101d28 */
[----:B------:R-:W-:Y:S02]  /*8ff0*/  @!P4 LEA.HI.X R15, R17, R5, R207, 0x1, P6 ;  /* 0x00000005110fc211 */ /* 0x000fe400030f0ccf */
[----:B------:R-:W-:-:S03]  /*9000*/  @!P3 LEA R20, P6, R16, R9, 0x1 ;  /* 0x000000091014b211 */ /* 0x000fc600078c08ff */
[----:B------:R3:W-:Y:S01]  /*9010*/  @!P4 ST.E.128 desc[UR40][R14.64], RZ ;  /* 0x000000ff0e00c985 */ /* 0x0007e2000c101d28 */
[----:B------:R-:W-:Y:S02]  /*9020*/  @!P3 LEA.HI.X R21, R16, R5, R206, 0x1, P6 ;  /* 0x000000051015b211 */ /* 0x000fe400030f0cce */
[----:B------:R-:W-:-:S03]  /*9030*/  @!P2 LEA R4, P6, R18, R9, 0x1 ;  /* 0x000000091204a211 */ /* 0x000fc600078c08ff */
[----:B------:R3:W-:Y:S01]  /*9040*/  @!P3 ST.E.128 desc[UR40][R20.64], RZ ;  /* 0x000000ff1400b985 */ /* 0x0007e2000c101d28 */
[----:B------:R-:W-:-:S05]  /*9050*/  @!P2 LEA.HI.X R5, R18, R5, R205, 0x1, P6 ;  /* 0x000000051205a211 */ /* 0x000fca00030f0ccd */
[----:B------:R3:W-:Y:S04]  /*9060*/  @!P2 ST.E.128 desc[UR40][R4.64], RZ ;  /* 0x000000ff0400a985 */ /* 0x0007e8000c101d28 */
.L_x_9655:
[----:B------:R-:W-:Y:S05]  /*9070*/  BSYNC B1 ;  /* 0x0000000000017941 */ /* 0x000fea0003800000 */
.L_x_9654:
[----:B--23--:R2:W3:Y:S01]  /*9080*/  SHFL.IDX PT, R5, R3, 0x1, 0x181f ;  /* 0x00381f0003057f89 */ /* 0x00c4e200000e0000 */
[----:B------:R-:W-:Y:S03]  /*9090*/  BSSY B1, `(.L_x_9656) ;  /* 0x0000014000017945 */ /* 0x000fe60003800000 */
[----:B-1----:R2:W1:Y:S01]  /*90a0*/  SHFL.IDX PT, R9, R6, 0x1, 0x181f ;  /* 0x00381f0006097f89 */ /* 0x00246200000e0000 */
[----:B------:R-:W-:Y:S05]  /*90b0*/  @P1 BRA `(.L_x_9657) ;  /* 0x0000000000441947 */ /* 0x000fea0003800000 */
[----:B------:R-:W-:Y:S02]  /*90c0*/  ULDC UR4, c[0x0][0xac8] ;  /* 0x0002b20000047ab9 */ /* 0x000fe40000000800 */
[----:B------:R-:W-:Y:S02]  /*90d0*/  ISETP.GE.AND P4, PT, R2, UR4, PT ;  /* 0x0000000402007c0c */ /* 0x000fe4000bf86270 */
[----:B------:R-:W-:Y:S02]  /*90e0*/  ISETP.GE.AND P3, PT, R17, UR4, PT ;  /* 0x0000000411007c0c */ /* 0x000fe4000bf66270 */
[----:B------:R-:W-:Y:S02]  /*90f0*/  ISETP.GE.AND P2, PT, R16, UR4, PT ;  /* 0x0000000410007c0c */ /* 0x000fe4000bf46270 */
[----:B------:R-:W-:-:S07]  /*9100*/  ISETP.GE.AND P1, PT, R18, UR4, PT ;  /* 0x0000000412007c0c */ /* 0x000fce000bf26270 */
[CC--:B-1----:R-:W-:Y:S02]  /*9110*/  @!P4 LEA R10, P6, R2.reuse, R9.reuse, 0x1 ;  /* 0x00000009020ac211 */ /* 0x0c2fe400078c08ff */
[C---:B------:R-:W-:Y:S02]  /*9120*/  @!P3 LEA R14, P5, R17.reuse, R9, 0x1 ;  /* 0x00000009110eb211 */ /* 0x040fe400078a08ff */
[----:B---3--:R-:W-:Y:S02]  /*9130*/  @!P4 LEA.HI.X R11, R2, R5, R208, 0x1, P6 ;  /* 0x00000005020bc211 */ /* 0x008fe400030f0cd0 */
[----:B------:R-:W-:Y:S02]  /*9140*/  @!P2 LEA R20, P6, R16, R9, 0x1 ;  /* 0x000000091014a211 */ /* 0x000fe400078c08ff */
[----:B------:R-:W-:Y:S01]  /*9150*/  @!P3 LEA.HI.X R15, R17, R5, R207, 0x1, P5 ;  /* 0x00000005110fb211 */ /* 0x000fe200028f0ccf */
[----:B------:R4:W-:Y:S01]  /*9160*/  @!P4 ST.E.128 desc[UR40][R10.64], RZ ;  /* 0x000000ff0a00c985 */ /* 0x0009e2000c101d28 */
[----:B------:R-:W-:-:S02]  /*9170*/  @!P1 LEA R4, P5, R18, R9, 0x1 ;  /* 0x0000000912049211 */ /* 0x000fc400078a08ff */
[-C--:B------:R-:W-:Y:S01]  /*9180*/  @!P2 LEA.HI.X R21, R16, R5.reuse, R206, 0x1, P6 ;  /* 0x000000051015a211 */ /* 0x080fe200030f0cce */
[----:B------:R4:W-:Y:S01]  /*9190*/  @!P3 ST.E.128 desc[UR40][R14.64], RZ ;  /* 0x000000ff0e00b985 */ /* 0x0009e2000c101d28 */
[----:B------:R-:W-:-:S03]  /*91a0*/  @!P1 LEA.HI.X R5, R18, R5, R205, 0x1, P5 ;  /* 0x0000000512059211 */ /* 0x000fc600028f0ccd */
[----:B------:R4:W-:Y:S04]  /*91b0*/  @!P2 ST.E.128 desc[UR40][R20.64], RZ ;  /* 0x000000ff1400a985 */ /* 0x0009e8000c101d28 */
[----:B------:R4:W-:Y:S02]  /*91c0*/  @!P1 ST.E.128 desc[UR40][R4.64], RZ ;  /* 0x000000ff04009985 */ /* 0x0009e4000c101d28 */
.L_x_9657:
[----:B------:R-:W-:Y:S05]  /*91d0*/  BSYNC B1 ;  /* 0x0000000000017941 */ /* 0x000fea0003800000 */
.L_x_9656:
[----:B---34-:R3:W4:Y:S01]  /*91e0*/  SHFL.IDX PT, R5, R3, 0x2, 0x181f ;  /* 0x00581f0003057f89 */ /* 0x01872200000e0000 */
        /* <DEDUP_REMOVED lines=8> */
[-C--:B-1----:R-:W-:Y:S02]  /*9270*/  @!P3 LEA R10, P6, R2, R9.reuse, 0x1 ;  /* 0x00000009020ab211 */ /* 0x082fe400078c08ff */
[CC--:B------:R-:W-:Y:S02]  /*9280*/  @!P2 LEA R14, P5, R17.reuse, R9.reuse, 0x1 ;  /* 0x00000009110ea211 */ /* 0x0c0fe400078a08ff */
[----:B------:R-:W-:Y:S02]  /*9290*/  @!P1 LEA R20, P4, R16, R9, 0x1 ;  /* 0x0000000910149211 */ /* 0x000fe400078808ff */
[----:B----4-:R-:W-:Y:S02]  /*92a0*/  @!P3 LEA.HI.X R11, R2, R5, R208, 0x1, P6 ;  /* 0x00000005020bb211 */ /* 0x010fe400030f0cd0 */
[----:B------:R-:W-:Y:S02]  /*92b0*/  @!P0 LEA R4, P6, R18, R9, 0x1 ;  /* 0x0000000912048211 */ /* 0x000fe400078c08ff */
[-C--:B------:R-:W-:Y:S01]  /*92c0*/  @!P2 LEA.HI.X R15, R17, R5.reuse, R207, 0x1, P5 ;  /* 0x00000005110fa211 */ /* 0x080fe200028f0ccf */
[----:B------:R1:W-:Y:S01]  /*92d0*/  @!P3 ST.E.128 desc[UR40][R10.64], RZ ;  /* 0x000000ff0a00b985 */ /* 0x0003e2000c101d28 */
[----:B------:R-:W-:-:S02]  /*92e0*/  @!P1 LEA.HI.X R21, R16, R5, R206, 0x1, P4 ;  /* 0x0000000510159211 */ /* 0x000fc400020f0cce */
[----:B------:R-:W-:Y:S01]  /*92f0*/  @!P0 LEA.HI.X R5, R18, R5, R205, 0x1, P6 ;  /* 0x0000000512058211 */ /* 0x000fe200030f0ccd */
[----:B------:R1:W-:Y:S04]  /*9300*/  @!P2 ST.E.128 desc[UR40][R14.64], RZ ;  /* 0x000000ff0e00a985 */ /* 0x0003e8000c101d28 */
[----:B------:R1:W-:Y:S04]  /*9310*/  @!P1 ST.E.128 desc[UR40][R20.64], RZ ;  /* 0x000000ff14009985 */ /* 0x0003e8000c101d28 */
[----:B------:R1:W-:Y:S02]  /*9320*/  @!P0 ST.E.128 desc[UR40][R4.64], RZ ;  /* 0x000000ff04008985 */ /* 0x0003e4000c101d28 */
.L_x_9659:
[----:B------:R-:W-:Y:S05]  /*9330*/  BSYNC B1 ;  /* 0x0000000000017941 */ /* 0x000fea0003800000 */
.L_x_9658:
[----:B------:R-:W-:Y:S01]  /*9340*/  VIADD R0, R8, 0x60 ;  /* 0x0000006008007836 */ /* 0x000fe20000000000 */
[----:B0-23--:R-:W0:Y:S04]  /*9350*/  SHFL.IDX PT, R3, R3, 0x3, 0x181f ;  /* 0x00781f0003037f89 */ /* 0x00de2800000e0000 */
[----:B------:R-:W-:Y:S01]  /*9360*/  ISETP.GE.AND P0, PT, R0, R13, PT ;  /* 0x0000000d0000720c */ /* 0x000fe20003f06270 */
[----:B-1--4-:R1:W2:-:S12]  /*9370*/  SHFL.IDX PT, R5, R6, 0x3, 0x181f ;  /* 0x00781f0006057f89 */ /* 0x01229800000e0000 */
[----:B-1----:R-:W-:Y:S05]  /*9380*/  @P0 BRA `(.L_x_9650) ;  /* 0x0000000000440947 */ /* 0x002fea0003800000 */
[----:B------:R-:W-:Y:S02]  /*9390*/  ULDC UR4, c[0x0][0xac8] ;  /* 0x0002b20000047ab9 */ /* 0x000fe40000000800 */
[----:B------:R-:W-:Y:S02]  /*93a0*/  ISETP.GE.AND P3, PT, R2, UR4, PT ;  /* 0x0000000402007c0c */ /* 0x000fe4000bf66270 */
[----:B------:R-:W-:Y:S02]  /*93b0*/  ISETP.GE.AND P2, PT, R17, UR4, PT ;  /* 0x0000000411007c0c */ /* 0x000fe4000bf46270 */
[----:B------:R-:W-:Y:S02]  /*93c0*/  ISETP.GE.AND P1, PT, R16, UR4, PT ;  /* 0x0000000410007c0c */ /* 0x000fe4000bf26270 */
[----:B------:R-:W-:-:S07]  /*93d0*/  ISETP.GE.AND P0, PT, R18, UR4, PT ;  /* 0x0000000412007c0c */ /* 0x000fce000bf06270 */
[-C--:B--2---:R-:W-:Y:S02]  /*93e0*/  @!P3 LEA R8, P6, R2, R5.reuse, 0x1 ;  /* 0x000000050208b211 */ /* 0x084fe400078c08ff */
[CC--:B------:R-:W-:Y:S02]  /*93f0*/  @!P2 LEA R10, P5, R17.reuse, R5.reuse, 0x1 ;  /* 0x00000005110aa211 */ /* 0x0c0fe400078a08ff */
[----:B------:R-:W-:Y:S02]  /*9400*/  @!P1 LEA R12, P4, R16, R5, 0x1 ;  /* 0x00000005100c9211 */ /* 0x000fe400078808ff */
[----:B0-----:R-:W-:Y:S02]  /*9410*/  @!P3 LEA.HI.X R9, R2, R3, R208, 0x1, P6 ;  /* 0x000000030209b211 */ /* 0x001fe400030f0cd0 */
        /* <DEDUP_REMOVED lines=8> */
.L_x_9650:
[----:B------:R-:W-:Y:S05]  /*94a0*/  BSYNC B0 ;  /* 0x0000000000007941 */ /* 0x000fea0003800000 */
.L_x_9641:
[----:B------:R-:W-:Y:S02]  /*94b0*/  ULDC UR4, c[0x0][0xc3c] ;  /* 0x00030f0000047ab9 */ /* 0x000fe40000000800 */
[----:B------:R-:W-:-:S13]  /*94c0*/  ISETP.GE.AND P0, PT, R7, UR4, PT ;  /* 0x0000000407007c0c */ /* 0x000fda000bf06270 */
[----:B------:R-:W-:Y:S05]  /*94d0*/  @!P0 BRA `(.L_x_9660) ;  /* 0xffffff7800608947 */ /* 0x000fea000383ffff */
[----:B------:R-:W-:Y:S05]  /*94e0*/  EXIT ;  /* 0x000000000000794d */ /* 0x000fea0003800000 */
.L_x_9617:
        /* <DEDUP_REMOVED lines=16> */
.L_x_9661:
        /* <DEDUP_REMOVED lines=42> */
.L_x_9667:
        /* <DEDUP_REMOVED lines=12> */
.L_x_9666:
[----:B------:R-:W-:Y:S05]  /*9950*/  BSYNC B0 ;  /* 0x0000000000007941 */ /* 0x000fea0003800000 */
.L_x_9665:
        /* <DEDUP_REMOVED lines=22> */
.L_x_9663:
        /* <DEDUP_REMOVED lines=16> */
.L_x_9668:
        /* <DEDUP_REMOVED lines=25> */
.L_x_9664:
[----:B------:R-:W-:Y:S02]  /*9d50*/  IMAD.MOV.U32 R17, RZ, RZ, RZ ;  /* 0x000000ffff117224 */ /* 0x000fe400078e00ff */
[----:B------:R-:W-:Y:S02]  /*9d60*/  IMAD.U32 R16, RZ, RZ, UR6 ;  /* 0x00000006ff107e24 */ /* 0x000fe4000f8e00ff */
[----:B------:R-:W-:-:S07]  /*9d70*/  IMAD.MOV.U32 R18, RZ, RZ, RZ ;  /* 0x000000ffff127224 */ /* 0x000fce00078e00ff */
.L_x_9669:
[----:B------:R-:W-:-:S13]  /*9d80*/  ISETP.NE.AND P0, PT, R5, RZ, PT ;  /* 0x000000ff0500720c */ /* 0x000fda0003f05270 */
[----:B------:R-:W0:Y:S01]  /*9d90*/  @!P0 S2R R3, SR_CgaCtaId ;  /* 0x0000000000038919 */ /* 0x000e220000008800 */
[----:B------:R-:W-:-:S04]  /*9da0*/  @!P0 MOV R0, 0x400 ;  /* 0x0000040000008802 */ /* 0x000fc80000000f00 */
[----:B0-----:R-:W-:-:S05]  /*9db0*/  @!P0 LEA R0, R3, R0, 0x18 ;  /* 0x0000000003008211 */ /* 0x001fca00078ec0ff */
[----:B------:R2:W-:Y:S01]  /*9dc0*/  @!P0 STS.128 [R0+0x228d0], R16 ;  /* 0x0228d01000008388 */ /* 0x0005e20000000c00 */
[----:B------:R-:W-:Y:S06]  /*9dd0*/  BAR.ARV 0x5, 0x180 ;  /* 0x0146000000007b1d */ /* 0x000fec0000002000 */
.L_x_9662:
        /* <DEDUP_REMOVED lines=31> */
.L_x_9772:
        /* <DEDUP_REMOVED lines=56> */
.L_x_9671:
        /* <DEDUP_REMOVED lines=12> */
.L_x_9672:
[----:B------:R-:W-:Y:S05]  /*a410*/  @!P0 BRA `(.L_x_9673) ;  /* 0x00000000000c8947 */ /* 0x000fea0003800000 */
[----:B------:R-:W2:Y:S04]  /*a420*/  LDG.E R6, desc[UR40][R4.64] ;  /* 0x0000002804067981 */ /* 0x000ea8000c1e1900 */
[----:B------:R-:W2:Y:S02]  /*a430*/  LDG.E R4, desc[UR40][R4.64+0x4] ;  /* 0x0000042804047981 */ /* 0x000ea4000c1e1900 */
[----:B--2---:R-:W-:-:S07]  /*a440*/  IMAD.IADD R6, R4, 0x1, -R6 ;  /* 0x0000000104067824 */ /* 0x004fce00078e0a06 */
.L_x_9673:
[----:B-----5:R-:W-:Y:S01]  /*a450*/  IMAD.IADD R2, R6, 0x1, -R0 ;  /* 0x0000000106027824 */ /* 0x020fe200078e0a00 */
[----:B------:R-:W-:Y:S03]  /*a460*/  BSSY B7, `(.L_x_9674) ;  /* 0x0000417000077945 */ /* 0x000fe60003800000 */
[C---:B------:R-:W-:Y:S01]  /*a470*/  VIADD R0, R2.reuse, 0x5f ;  /* 0x0000005f02007836 */ /* 0x040fe20000000000 */
[----:B------:R2:W-:Y:S01]  /*a480*/  STL [R1+0x38], R2 ;  /* 0x0000380201007387 */ /* 0x0005e20000100800 */
[----:B------:R-:W-:Y:S02]  /*a490*/  ISETP.GT.AND P0, PT, R2, RZ, PT ;  /* 0x000000ff0200720c */ /* 0x000fe40003f04270 */
[----:B------:R-:W-:-:S05]  /*a4a0*/  IMAD.HI R0, R0, 0x2aaaaaab, RZ ;  /* 0x2aaaaaab00007827 */ /* 0x000fca00078e02ff */
[----:B--2---:R-:W-:-:S04]  /*a4b0*/  SHF.R.U32.HI R2, RZ, 0x1f, R0 ;  /* 0x0000001fff027819 */ /* 0x004fc80000011600 */
[----:B------:R-:W-:-:S05]  /*a4c0*/  LEA.HI.SX32 R0, R0, R2, 0x1c ;  /* 0x0000000200007211 */ /* 0x000fca00078fe2ff */
[----:B------:R2:W-:Y:S01]  /*a4d0*/  STL [R1+0x2c], R0 ;  /* 0x00002c0001007387 */ /* 0x0005e20000100800 */
[----:B------:R-:W-:Y:S05]  /*a4e0*/  @P0 BRA `(.L_x_9675) ;  /* 0x0000000000440947 */ /* 0x000fea0003800000 */
[----:B------:R-:W3:Y:S02]  /*a4f0*/  S2R R3, SR_TID.X ;  /* 0x0000000000037919 */ /* 0x000ee40000002100 */
[----:B---3--:R-:W-:-:S04]  /*a500*/  LOP3.LUT R3, R3, 0x7f, RZ, 0xc0, !PT ;  /* 0x0000007f03037812 */ /* 0x008fc800078ec0ff */
[----:B------:R-:W-:-:S13]  /*a510*/  ISETP.NE.AND P0, PT, R3, RZ, PT ;  /* 0x000000ff0300720c */ /* 0x000fda0003f05270 */
[----:B------:R-:W-:Y:S05]  /*a520*/  @P0 BRA `(.L_x_9676) ;  /* 0x0000004000280947 */ /* 0x000fea0003800000 */
[----:B------:R-:W3:Y:S01]  /*a530*/  S2R R5, SR_LANEID ;  /* 0x0000000000057919 */ /* 0x000ee20000000000 */
[----:B------:R-:W-:Y:S01]  /*a540*/  VOTEU.ANY UR4, UPT, PT ;  /* 0x0000000000047886 */ /* 0x000fe200038e0100 */
[----:B------:R-:W4:Y:S01]  /*a550*/  LDC.64 R2, c[0x0][0xc60] ;  /* 0x00031800ff027b82 */ /* 0x000f220000000a00 */
[----:B--2---:R-:W3:Y:S02]  /*a560*/  FLO.U32 R0, UR4 ;  /* 0x0000000400007d00 */ /* 0x004ee400080e0000 */
[----:B---3--:R-:W-:-:S06]  /*a570*/  ISETP.EQ.U32.AND P0, PT, R0, R5, PT ;  /* 0x000000050000720c */ /* 0x008fcc0003f02070 */
[----:B------:R-:W4:Y:S07]  /*a580*/  POPC R5, UR4 ;  /* 0x0000000400057d09 */ /* 0x000f2e0008000000 */
[----:B----4-:R-:W2:Y:S01]  /*a590*/  @P0 ATOMG.E.ADD.STRONG.GPU PT, R3, desc[UR40][R2.64], R5 ;  /* 0x00000005020309a8 */ /* 0x010ea200081ee1e8 */
[----:B------:R-:W3:Y:S02]  /*a5a0*/  S2R R4, SR_LTMASK ;  /* 0x0000000000047919 */ /* 0x000ee40000003900 */
[----:B---3--:R-:W-:-:S04]  /*a5b0*/  LOP3.LUT R4, R4, UR4, RZ, 0xc0, !PT ;  /* 0x0000000404047c12 */ /* 0x008fc8000f8ec0ff */
[----:B-1----:R-:W1:Y:S01]  /*a5c0*/  POPC R7, R4 ;  /* 0x0000000400077309 */ /* 0x002e620000000000 */
[----:B--2---:R-:W1:Y:S02]  /*a5d0*/  SHFL.IDX PT, R0, R3, R0, 0x1f ;  /* 0x00001f0003007589 */ /* 0x004e6400000e0000 */
[----:B-1----:R-:W-:Y:S01]  /*a5e0*/  IADD3 R16, R0, UR37, R7 ;  /* 0x0000002500107c10 */ /* 0x002fe2000fffe007 */
[----:B------:R-:W-:Y:S06]  /*a5f0*/  BRA `(.L_x_9676) ;  /* 0x0000003c00f47947 */ /* 0x000fec0003800000 */
.L_x_9675:
        /* <DEDUP_REMOVED lines=21> */
.L_x_9678:
[----:B------:R-:W-:Y:S05]  /*a750*/  BSYNC B6 ;  /* 0x0000000000067941 */ /* 0x000fea0003800000 */
.L_x_9677:
        /* <DEDUP_REMOVED lines=21> */
.L_x_9681:
        /* <DEDUP_REMOVED lines=16> */
.L_x_9680:
[----:B------:R-:W-:Y:S05]  /*a9b0*/  BSYNC B6 ;  /* 0x0000000000067941 */ /* 0x000fea0003800000 */
.L_x_9679:
        /* <DEDUP_REMOVED lines=26> */
.L_x_9788:
        /* <DEDUP_REMOVED lines=9> */
.L_x_9791:
        /* <DEDUP_REMOVED lines=25> */
.L_x_9685:
[----:B------:R-:W4:Y:S04]  /*ad80*/  LDL R7, [R1+0x4] ;  /* 0x0000040001077983 */ /* 0x000f280000100800 */
[----:B--23--:R-:W4:Y:S04]  /*ad90*/  LDL R0, [R1+0x8] ;  /* 0x0000080001007983 */ /* 0x00cf280000100800 */
[----:B------:R-:W2:Y:S01]  /*ada0*/  LDL R2, [R1+0x10] ;  /* 0x0000100001027983 */ /* 0x000ea20000100800 */
[----:B----4-:R-:W-:Y:S01]  /*adb0*/  IMAD R0, R0, 0x8, R7 ;  /* 0x0000000800007824 */ /* 0x010fe200078e0207 */
[----:B--2---:R-:W-:-:S04]  /*adc0*/  SHF.L.U32 R2, R2, 0x1f, RZ ;  /* 0x0000001f02027819 */ /* 0x004fc800000006ff */
[----:B------:R-:W2:Y:S02]  /*add0*/  SYNCS.PHASECHK.TRANS64.TRYWAIT P0, [R0+URZ+0x22840], R2 ;  /* 0x02284002000075a7 */ /* 0x000ea4000800017f */
[----:B--2---:R-:W-:Y:S05]  /*ade0*/  @!P0 BRA `(.L_x_9686) ;  /* 0x0000004800388947 */ /* 0x004fea0003800000 */
.L_x_9792:
        /* <DEDUP_REMOVED lines=11> */
.L_x_9687:
        /* <DEDUP_REMOVED lines=8> */
[----:B------:R-:W-:Y:S01]  /*af20*/  UMOV UR5, 0x14f00000 ;  /* 0x14f0000000057882 */ /* 0x000fe20000000000 */
[----:B------:R-:W-:Y:S01]  /*af30*/  PLOP3.LUT P0, PT, PT, PT, PT, 0x80, 0x0 ;  /* 0x000000000000781c */ /* 0x000fe20003f0f070 */
[----:B------:R-:W-:Y:S01]  /*af40*/  UIADD3.X UR7, URZ, UR39, URZ, UP0, !UPT ;  /* 0x000000273f077290 */ /* 0x000fe200087fe43f */
[----:B------:R-:W-:-:S07]  /*af50*/  UMOV UR10, URZ ;  /* 0x0000003f000a7c82 */ /* 0x000fce0008000000 */
        /* <DEDUP_REMOVED lines=9> */
[----:B------:R-:W-:-:S03]  /*aff0*/  UIMAD UR11, UR11, 0x60, UR4 ;  /* 0x000000600b0b78a4 */ /* 0x000fc6000f8e0204 */
[----:B------:R-:W-:-:S06]  /*b000*/  UMOV UR4, 0x0 ;  /* 0x0000000000047882 */ /* 0x000fcc0000000000 */
[----:B------:R3:W-:Y:S02]  /*b010*/  UTMALDG.4D [UR8], [UR6], desc[UR4] ;  /* 0x00000408060075b4 */ /* 0x0007e40008019000 */
[----:B---3--:R-:W-:Y:S01]  /*b020*/  NOP ;  /* 0x0000000000007918 */ /* 0x008fe20000000000 */
.L_x_9683:
        /* <DEDUP_REMOVED lines=43> */
.L_x_9689:
[----:B------:R-:W-:Y:S05]  /*b2e0*/  BSYNC B6 ;  /* 0x0000000000067941 */ /* 0x000fea0003800000 */
.L_x_9688:
[----:B--2---:R-:W2:Y:S01]  /*b2f0*/  LDL.LU R4, [R1+0x30] ;  /* 0x0000300001047983 */ /* 0x004ea20000300800 */
[----:B------:R-:W1:Y:S01]  /*b300*/  LDC R7, c[0x0][0x448] ;  /* 0x00011200ff077b82 */ /* 0x000e620000000800 */
[----:B------:R-:W-:Y:S01]  /*b310*/  ULDC.64 UR4, c[0x0][0x2d8] ;  /* 0x0000b60000047ab9 */ /* 0x000fe20000000a00 */
[----:B------:R-:W-:Y:S01]  /*b320*/  IMAD.SHL.U32 R17, R17, 0x80, RZ ;  /* 0x0000008011117824 */ /* 0x000fe200078e00ff */
[----:B------:R-:W2:Y:S01]  /*b330*/  LDL.LU.64 R2, [R1+0x48] ;  /* 0x0000480001027983 */ /* 0x000ea20000300a00 */
[----:B------:R-:W-:-:S03]  /*b340*/  ULDC UR6, c[0x0][0x2b8] ;  /* 0x0000ae0000067ab9 */ /* 0x000fc60000000800 */
        /* <DEDUP_REMOVED lines=21> */
[----:B------:R-:W-:-:S03]  /*b4a0*/  ULDC.64 UR4, c[0x0][0x2d0] ;  /* 0x0000b40000047ab9 */ /* 0x000fc60000000a00 */
[----:B------:R-:W-:Y:S01]  /*b4b0*/  IMAD.IADD R3, R3, 0x1, R0 ;  /* 0x0000000103037824 */ /* 0x000fe200078e0200 */
[C---:B-1----:R-:W-:Y:S01]  /*b4c0*/  LOP3.LUT R5, R4.reuse, 0x7f, RZ, 0xc0, !PT ;  /* 0x0000007f04057812 */ /* 0x042fe200078ec0ff */
[----:B------:R-:W-:-:S03]  /*b4d0*/  IMAD.SHL.U32 R4, R4, 0x10, RZ ;  /* 0x0000001004047824 */ /* 0x000fc600078e00ff */
[----:B------:R-:W-:-:S04]  /*b4e0*/  SHF.R.U32.HI R5, RZ, 0x3, R5 ;  /* 0x00000003ff057819 */ /* 0x000fc80000011605 */
[----:B------:R-:W-:Y:S02]  /*b4f0*/  LOP3.LUT R4, R5, 0x70, R4, 0xf8, !PT ;  /* 0x0000007005047812 */ /* 0x000fe400078ef804 */
[----:B------:R-:W1:Y:S02]  /*b500*/  @P0 LDC R5, c[0x0][0x44c] ;  /* 0x00011300ff050b82 */ /* 0x000e640000000800 */
[----:B------:R-:W-:-:S05]  /*b510*/  LOP3.LUT R0, R4, R17, RZ, 0xfc, !PT ;  /* 0x0000001104007212 */ /* 0x000fca00078efcff */
        /* <DEDUP_REMOVED lines=23> */
[----:B------:R-:W-:-:S04]  /*b690*/  IMAD.IADD R3, R8, 0x1, R17 ;  /* 0x0000000108037824 */ /* 0x000fc800078e0211 */
[C---:B------:R-:W-:Y:S02]  /*b6a0*/  VIADD R5, R3.reuse, 0x10 ;  /* 0x0000001003057836 */ /* 0x040fe40000000000 */
        /* <DEDUP_REMOVED lines=59> */
[----:B0-----:R-:W0:Y:S03]  /*ba60*/  SHFL.IDX PT, R6, R2, 0x6, 0x181f ;  /* 0x00d81f0002067f89 */ /* 0x001e2600000e0000 */
[----:B-1----:R-:W-:-:S05]  /*ba70*/  @!P1 LEA R5, P2, R10, R5, 0x1 ;  /* 0x000000050a059211 */ /* 0x002fca00078408ff */
[----:B0-----:R-:W-:-:S04]  /*ba80*/  @!P1 IMAD.X R6, RZ, RZ, R6, P2 ;  /* 0x000000ffff069224 */ /* 0x001fc800010e0606 */
[----:B------:R-:W-:Y:S02]  /*ba90*/  @!P1 IMAD.MOV.U32 R7, RZ, RZ, R6 ;  /* 0x000000ffff079224 */ /* 0x000fe400078e0006 */
[----:B------:R-:W-:Y:S02]  /*baa0*/  @!P1 IMAD.MOV.U32 R6, RZ, RZ, R5 ;  /* 0x000000ffff069224 */ /* 0x000fe400078e0005 */
[----:B------:R0:W1:Y:S04]  /*bab0*/  SHFL.IDX PT, R5, R2, 0x7, 0x181f ;  /* 0x00f81f0002057f89 */ /* 0x00006800000e0000 */
[----:B------:R0:W-:Y:S02]  /*bac0*/  @!P1 LDGSTS.E.BYPASS.LTC128B.128 [R9+0x1b400], desc[UR40][R6.64], !P0 ;  /* 0x1b40000006099fae */ /* 0x0001e4000c101d68 */
.L_x_9809:
        /* <DEDUP_REMOVED lines=11> */
.L_x_9691:
        /* <DEDUP_REMOVED lines=19> */
.L_x_9810:
[----:B------:R-:W-:Y:S05]  /*bcb0*/  BSYNC B0 ;  /* 0x0000000000007941 */ /* 0x000fea0003800000 */
.L_x_9692:
        /* <DEDUP_REMOVED lines=16> */
.L_x_9811:
[----:B------:R-:W-:Y:S05]  /*bdc0*/  BSYNC B1 ;  /* 0x0000000000017941 */ /* 0x000fea0003800000 */
.L_x_9696:
        /* <DEDUP_REMOVED lines=9> */
.L_x_9699:
[----:B------:R-:W-:Y:S05]  /*be60*/  BSYNC B1 ;  /* 0x0000000000017941 */ /* 0x000fea0003800000 */
.L_x_9698:
[----:B------:R-:W2:Y:S04]  /*be70*/  LDL R5, [R1+0x4] ;  /* 0x0000040001057983 */ /* 0x000ea80000100800 */
[----:B------:R-:W2:Y:S04]  /*be80*/  LDL R3, [R1+0x8] ;  /* 0x0000080001037983 */ /* 0x000ea80000100800 */
        /* <DEDUP_REMOVED lines=10> */
[----:B---3--:R-:W-:Y:S02]  /*bf30*/  IMAD R0, R0, 0x60, R4 ;  /* 0x0000006000007824 */ /* 0x008fe400078e0204 */
[----:B------:R-:W-:-:S07]  /*bf40*/  VIADD R4, R3, 0x400 ;  /* 0x0000040003047836 */ /* 0x000fce0000000000 */
.L_x_9700:
        /* <DEDUP_REMOVED lines=16> */
.L_x_9701:
        /* <DEDUP_REMOVED lines=16> */
.L_x_9702:
        /* <DEDUP_REMOVED lines=16> */
.L_x_9703:
        /* <DEDUP_REMOVED lines=11> */
.L_x_9695:
[----:B------:R-:W-:Y:S05]  /*c300*/  BSYNC B0 ;  /* 0x0000000000007941 */ /* 0x000fea0003800000 */
.L_x_9694:
        /* <DEDUP_REMOVED lines=51> */
.L_x_9710:
        /* <DEDUP_REMOVED lines=9> */
.L_x_9812:
[----:B------:R-:W-:Y:S05]  /*c6d0*/  BSYNC B3 ;  /* 0x0000000000037941 */ /* 0x000fea0003800000 */
.L_x_9711:
        /* <DEDUP_REMOVED lines=9> */
.L_x_9714:
[----:B------:R-:W-:Y:S05]  /*c770*/  BSYNC B3 ;  /* 0x0000000000037941 */ /* 0x000fea0003800000 */
.L_x_9713:
        /* <DEDUP_REMOVED lines=14> */
.L_x_9715:
        /* <DEDUP_REMOVED lines=14> */
.L_x_9813:
[----:B------:R-:W-:Y:S05]  /*c940*/  BSYNC B3 ;  /* 0x0000000000037941 */ /* 0x000fea0003800000 */
.L_x_9716:
        /* <DEDUP_REMOVED lines=11> */
.L_x_9719:
[----:B------:R-:W-:Y:S05]  /*ca00*/  BSYNC B3 ;  /* 0x0000000000037941 */ /* 0x000fea0003800000 */
.L_x_9718:
        /* <DEDUP_REMOVED lines=11> */
.L_x_9720:
        /* <DEDUP_REMOVED lines=16> */
.L_x_9721:
        /* <DEDUP_REMOVED lines=16> */
.L_x_9722:
        /* <DEDUP_REMOVED lines=16> */
.L_x_9723:
        /* <DEDUP_REMOVED lines=11> */
.L_x_9709:
[----:B------:R-:W-:Y:S05]  /*ce70*/  BSYNC B1 ;  /* 0x0000000000017941 */ /* 0x000fea0003800000 */
.L_x_9708:
[----:B------:R-:W2:Y:S02]  /*ce80*/  LDL.LU R4, [R1+0x2c] ;  /* 0x00002c0001047983 */ /* 0x000ea40000300800 */
[----:B--2---:R-:W-:-:S07]  /*ce90*/  VIADD R0, R4, 0xfffffffd ;  /* 0xfffffffd04007836 */ /* 0x004fce0000000000 */
.L_x_9707:
[----:B------:R-:W-:Y:S05]  /*cea0*/  BSYNC B2 ;  /* 0x0000000000027941 */ /* 0x000fea0003800000 */
.L_x_9706:
[----:B------:R-:W2:Y:S01]  /*ceb0*/  LDL.LU R2, [R1+0x28] ;  /* 0x0000280001027983 */ /* 0x000ea20000300800 */
[----:B------:R-:W-:-:S05]  /*cec0*/  IMAD.MOV R6, RZ, RZ, -R6 ;  /* 0x000000ffff067224 */ /* 0x000fca00078e0a06 */
[----:B--2---:R-:W-:-:S13]  /*ced0*/  ISETP.NE.AND P0, PT, R2, R6, PT ;  /* 0x000000060200720c */ /* 0x004fda0003f05270 */
[----:B------:R-:W-:Y:S05]  /*cee0*/  @!P0 BRA `(.L_x_9705) ;  /* 0x0000001400488947 */ /* 0x000fea0003800000 */
.L_x_9756:
[----:B------:R-:W2:Y:S04]  /*cef0*/  LDL R4, [R1+0x18] ;  /* 0x0000180001047983 */ /* 0x000ea80000100800 */
[----:B------:R-:W0:Y:S04]  /*cf00*/  LDL.LU R3, [R1+0x8] ;  /* 0x0000080001037983 */ /* 0x000e280000300800 */
[----:B------:R-:W3:Y:S01]  /*cf10*/  LDL.LU R2, [R1+0x10] ;  /* 0x0000100001027983 */ /* 0x000ee20000300800 */
[----:B------:R-:W-:Y:S05]  /*cf20*/  YIELD ;  /* 0x0000000000007946 */ /* 0x000fea0003800000 */
[----:B------:R-:W-:Y:S01]  /*cf30*/  BSSY B1, `(.L_x_9724) ;  /* 0x00000a2000017945 */ /* 0x000fe20003800000 */
[----:B--2---:R-:W-:Y:S01]  /*cf40*/  ISETP.NE.AND P1, PT, R4, RZ, PT ;  /* 0x000000ff0400720c */ /* 0x004fe20003f25270 */
        /* <DEDUP_REMOVED lines=31> */
.L_x_9726:
[----:B0-----:R-:W2:Y:S01]  /*d140*/  LDL R2, [R1+0x4] ;  /* 0x0000040001027983 */ /* 0x001ea20000100800 */
[----:B------:R-:W0:Y:S02]  /*d150*/  S2R R3, SR_TID.X ;  /* 0x0000000000037919 */ /* 0x000e240000002100 */
[----:B0-----:R-:W-:Y:S02]  /*d160*/  LOP3.LUT R4, R3, 0x7f, RZ, 0xc0, !PT ;  /* 0x0000007f03047812 */ /* 0x001fe400078ec0ff */
[----:B------:R-:W-:Y:S01]  /*d170*/  SHF.L.U32 R3, R6, 0x1f, RZ ;  /* 0x0000001f06037819 */ /* 0x000fe200000006ff */
[----:B------:R-:W-:Y:S01]  /*d180*/  BSSY B2, `(.L_x_9727) ;  /* 0x0000005000027945 */ /* 0x000fe20003800000 */
[----:B------:R-:W-:Y:S01]  /*d190*/  ISETP.NE.AND P1, PT, R4, RZ, PT ;  /* 0x000000ff0400720c */ /* 0x000fe20003f25270 */
[----:B--2---:R-:W-:-:S04]  /*d1a0*/  IMAD R2, R7, 0x8, R2 ;  /* 0x0000000807027824 */ /* 0x004fc800078e0202 */
[----:B------:R-:W0:Y:S02]  /*d1b0*/  SYNCS.PHASECHK.TRANS64.TRYWAIT P0, [R2+URZ+0x22840], R3 ;  /* 0x02284003020075a7 */ /* 0x000e24000800017f */
[----:B0-----:R-:W-:Y:S06]  /*d1c0*/  @!P0 BRA `(.L_x_9728) ;  /* 0x0000003000388947 */ /* 0x001fec0003800000 */
.L_x_9814:
[----:B------:R-:W-:Y:S05]  /*d1d0*/  BSYNC B2 ;  /* 0x0000000000027941 */ /* 0x000fea0003800000 */
.L_x_9727:
        /* <DEDUP_REMOVED lines=9> */
.L_x_9730:
[----:B------:R-:W-:Y:S05]  /*d270*/  BSYNC B2 ;  /* 0x0000000000027941 */ /* 0x000fea0003800000 */
.L_x_9729:
        /* <DEDUP_REMOVED lines=13> */
.L_x_9731:
        /* <DEDUP_REMOVED lines=14> */
.L_x_9815:
[----:B------:R-:W-:Y:S05]  /*d430*/  BSYNC B2 ;  /* 0x0000000000027941 */ /* 0x000fea0003800000 */
.L_x_9732:
        /* <DEDUP_REMOVED lines=11> */
.L_x_9735:
[----:B------:R-:W-:Y:S05]  /*d4f0*/  BSYNC B2 ;  /* 0x0000000000027941 */ /* 0x000fea0003800000 */
.L_x_9734:
        /* <DEDUP_REMOVED lines=10> */
.L_x_9736:
        /* <DEDUP_REMOVED lines=16> */
.L_x_9737:
        /* <DEDUP_REMOVED lines=16> */
.L_x_9738:
        /* <DEDUP_REMOVED lines=16> */
.L_x_9739:
        /* <DEDUP_REMOVED lines=11> */
.L_x_9725:
[----:B------:R-:W-:Y:S05]  /*d950*/  BSYNC B1 ;  /* 0x0000000000017941 */ /* 0x000fea0003800000 */
.L_x_9724:
[----:B------:R-:W2:Y:S01]  /*d960*/  LDL R5, [R1+0x18] ;  /* 0x0000180001057983 */ /* 0x000ea20000100800 */
[----:B------:R-:W-:Y:S01]  /*d970*/  VIADD R7, R7, 0x1 ;  /* 0x0000000107077836 */ /* 0x000fe20000000000 */
[----:B------:R-:W-:Y:S04]  /*d980*/  BSSY B1, `(.L_x_9740) ;  /* 0x00000a5000017945 */ /* 0x000fe80003800000 */
[----:B------:R-:W-:-:S04]  /*d990*/  ISETP.NE.AND P0, PT, R7, 0x2, PT ;  /* 0x000000020700780c */ /* 0x000fc80003f05270 */
[----:B------:R-:W-:Y:S02]  /*d9a0*/  SEL R2, RZ, 0x1, P0 ;  /* 0x00000001ff027807 */ /* 0x000fe40000000000 */
[----:B------:R-:W-:Y:S02]  /*d9b0*/  SEL R9, R7, RZ, P0 ;  /* 0x000000ff07097207 */ /* 0x000fe40000000000 */
[----:B-----5:R-:W-:-:S05]  /*d9c0*/  LOP3.LUT R8, R6, R2, RZ, 0x3c, !PT ;  /* 0x0000000206087212 */ /* 0x020fca00078e3cff */
[----:B------:R0:W-:Y:S04]  /*d9d0*/  STL [R1+0x10], R8 ;  /* 0x0000100801007387 */ /* 0x0001e80000100800 */
[----:B------:R0:W-:Y:S01]  /*d9e0*/  STL [R1+0x8], R9 ;  /* 0x0000080901007387 */ /* 0x0001e20000100800 */
[----:B--2---:R-:W-:-:S13]  /*d9f0*/  ISETP.NE.AND P2, PT, R5, RZ, PT ;  /* 0x000000ff0500720c */ /* 0x004fda0003f45270 */
[----:B0-----:R-:W-:Y:S05]  /*da00*/  @!P2 BRA `(.L_x_9741) ;  /* 0x000000080070a947 */ /* 0x001fea0003800000 */
[----:B------:R-:W-:Y:S01]  /*da10*/  ULDC.64 UR4, c[0x0][0x418] ;  /* 0x0001060000047ab9 */ /* 0x000fe20000000a00 */
[----:B------:R-:W-:Y:S01]  /*da20*/  VIADD R6, R0, 0xffffffff ;  /* 0xffffffff00067836 */ /* 0x000fe20000000000 */
        /* <DEDUP_REMOVED lines=23> */
.L_x_9742:
        /* <DEDUP_REMOVED lines=9> */
.L_x_9816:
[----:B------:R-:W-:Y:S05]  /*dc30*/  BSYNC B2 ;  /* 0x0000000000027941 */ /* 0x000fea0003800000 */
.L_x_9743:
        /* <DEDUP_REMOVED lines=9> */
.L_x_9746:
[----:B------:R-:W-:Y:S05]  /*dcd0*/  BSYNC B2 ;  /* 0x0000000000027941 */ /* 0x000fea0003800000 */
.L_x_9745:
[----:B------:R-:W2:Y:S04]  /*dce0*/  LDL R8, [R1+0x4] ;  /* 0x0000040001087983 */ /* 0x000ea80000100800 */
        /* <DEDUP_REMOVED lines=13> */
.L_x_9747:
        /* <DEDUP_REMOVED lines=14> */
.L_x_9817:
[----:B------:R-:W-:Y:S05]  /*dea0*/  BSYNC B2 ;  /* 0x0000000000027941 */ /* 0x000fea0003800000 */
.L_x_9748:
        /* <DEDUP_REMOVED lines=11> */
.L_x_9751:
[----:B------:R-:W-:Y:S05]  /*df60*/  BSYNC B2 ;  /* 0x0000000000027941 */ /* 0x000fea0003800000 */
.L_x_9750:
        /* <DEDUP_REMOVED lines=11> */
.L_x_9752:
        /* <DEDUP_REMOVED lines=16> */
.L_x_9753:
        /* <DEDUP_REMOVED lines=16> */
.L_x_9754:
        /* <DEDUP_REMOVED lines=16> */
.L_x_9755:
        /* <DEDUP_REMOVED lines=11> */
.L_x_9741:
[----:B------:R-:W-:Y:S05]  /*e3d0*/  BSYNC B1 ;  /* 0x0000000000017941 */ /* 0x000fea0003800000 */
.L_x_9740:
[C---:B------:R-:W-:Y:S01]  /*e3e0*/  ISETP.GT.AND P0, PT, R0.reuse, 0x1, PT ;  /* 0x000000010000780c */ /* 0x040fe20003f04270 */
[----:B------:R-:W-:-:S12]  /*e3f0*/  VIADD R0, R0, 0xfffffffe ;  /* 0xfffffffe00007836 */ /* 0x000fd80000000000 */
[----:B------:R-:W-:Y:S05]  /*e400*/  @P0 BRA `(.L_x_9756) ;  /* 0xffffffe800b80947 */ /* 0x000fea000383ffff */
.L_x_9705:
[----:B------:R-:W-:Y:S05]  /*e410*/  BSYNC B0 ;  /* 0x0000000000007941 */ /* 0x000fea0003800000 */
.L_x_9704:
        /* <DEDUP_REMOVED lines=24> */
.L_x_9758:
[----:B------:R-:W-:Y:S05]  /*e5a0*/  BSYNC B0 ;  /* 0x0000000000007941 */ /* 0x000fea0003800000 */
.L_x_9757:
[----:B------:R-:W-:-:S05]  /*e5b0*/  SEL R0, R0, RZ, P0 ;  /* 0x000000ff00007207 */ /* 0x000fca0000000000 */
[----:B------:R2:W-:Y:S02]  /*e5c0*/  STL [R1+0x8], R0 ;  /* 0x0000080001007387 */ /* 0x0005e40000100800 */
.L_x_9676:
[----:B------:R-:W-:Y:S05]  /*e5d0*/  BSYNC B7 ;  /* 0x0000000000077941 */ /* 0x000fea0003800000 */
.L_x_9674:
        /* <DEDUP_REMOVED lines=13> */
.L_x_9759:
        /* <DEDUP_REMOVED lines=36> */
.L_x_9827:
[----:B------:R-:W-:Y:S02]  /*e8f0*/  ULDC UR4, c[0x0][0xc38] ;  /* 0x00030e0000047ab9 */ /* 0x000fe40000000800 */
[----:B------:R-:W-:-:S04]  /*e900*/  IMAD.U32 R16, RZ, RZ, UR4 ;  /* 0x00000004ff107e24 */ /* 0x000fc8000f8e00ff */
[----:B--2---:R-:W-:-:S04]  /*e910*/  IMAD R6, R14, R16, RZ ;  /* 0x000000100e067224 */ /* 0x004fc800078e02ff */
[----:B------:R-:W-:-:S05]  /*e920*/  IMAD.IADD R4, R4, 0x1, R6 ;  /* 0x0000000104047824 */ /* 0x000fca00078e0206 */
[----:B------:R-:W-:-:S13]  /*e930*/  ISETP.GT.AND P6, PT, R4, R0, PT ;  /* 0x000000000400720c */ /* 0x000fda0003fc4270 */
[----:B------:R-:W-:Y:S05]  /*e940*/  @P6 BRA `(.L_x_9762) ;  /* 0x00000000009c6947 */ /* 0x000fea0003800000 */
.L_x_9767:
        /* <DEDUP_REMOVED lines=14> */
.L_x_9765:
[----:B------:R-:W-:Y:S05]  /*ea30*/  BSYNC B0 ;  /* 0x0000000000007941 */ /* 0x000fea0003800000 */
.L_x_9764:
        /* <DEDUP_REMOVED lines=18> */
.L_x_9835:
[----:B------:R-:W-:Y:S02]  /*eb60*/  ULDC UR4, c[0x0][0xc38] ;  /* 0x00030e0000047ab9 */ /* 0x000fe40000000800 */
[----:B------:R-:W-:-:S04]  /*eb70*/  IMAD.U32 R16, RZ, RZ, UR4 ;  /* 0x00000004ff107e24 */ /* 0x000fc8000f8e00ff */
[----:B--2---:R-:W-:-:S04]  /*eb80*/  IMAD R6, R14, R16, RZ ;  /* 0x000000100e067224 */ /* 0x004fc800078e02ff */
[----:B------:R-:W-:-:S05]  /*eb90*/  IMAD.IADD R4, R6, 0x1, R4 ;  /* 0x0000000106047824 */ /* 0x000fca00078e0204 */
[----:B------:R-:W-:-:S13]  /*eba0*/  ISETP.GT.AND P6, PT, R4, R0, PT ;  /* 0x000000000400720c */ /* 0x000fda0003fc4270 */
[----:B------:R-:W-:Y:S05]  /*ebb0*/  @!P6 BRA `(.L_x_9767) ;  /* 0xfffffffc0064e947 */ /* 0x000fea000383ffff */
.L_x_9762:
        /* <DEDUP_REMOVED lines=8> */
.L_x_9839:
[----:B------:R-:W-:Y:S01]  /*ec40*/  ISETP.NE.AND P0, PT, R5, RZ, PT ;  /* 0x000000ff0500720c */ /* 0x000fe20003f05270 */
[----:B------:R-:W-:-:S12]  /*ec50*/  IMAD.MOV.U32 R14, RZ, RZ, RZ ;  /* 0x000000ffff0e7224 */ /* 0x000fd800078e00ff */
[----:B------:R-:W-:Y:S05]  /*ec60*/  @!P0 BRA `(.L_x_9769) ;  /* 0x0000000000108947 */ /* 0x000fea0003800000 */
[----:B------:R-:W-:Y:S01]  /*ec70*/  UMOV UR4, 0xffffffff ;  /* 0xffffffff00047882 */ /* 0x000fe20000000000 */
[----:B0-----:R-:W-:Y:S02]  /*ec80*/  VIADD R12, R4, 0xffffffff ;  /* 0xffffffff040c7836 */ /* 0x001fe40000000000 */
[----:B------:R-:W-:Y:S05]  /*ec90*/  BRA.DIV UR4, `(.L_x_9770) ;  /* 0x0000002204007947 */ /* 0x000fea000b800000 */
[----:B------:R4:W0:Y:S02]  /*eca0*/  SHFL.IDX PT, R14, R3, R12, 0x1f ;  /* 0x00001f0c030e7589 */ /* 0x00082400000e0000 */
.L_x_9769:
        /* <DEDUP_REMOVED lines=31> */
.L_x_9763:
[----:B------:R-:W-:Y:S01]  /*eea0*/  UMOV UR4, URZ ;  /* 0x0000003f00047c82 */ /* 0x000fe20008000000 */
[----:B------:R-:W-:Y:S01]  /*eeb0*/  UMOV UR5, URZ ;  /* 0x0000003f00057c82 */ /* 0x000fe20008000000 */
[----:B------:R-:W-:Y:S01]  /*eec0*/  ULDC UR6, c[0x0][0xc3c] ;  /* 0x00030f0000067ab9 */ /* 0x000fe20000000800 */
[----:B------:R-:W-:Y:S02]  /*eed0*/  IMAD.MOV.U32 R16, RZ, RZ, R0 ;  /* 0x000000ffff107224 */ /* 0x000fe400078e0000 */
[----:B------:R-:W-:Y:S02]  /*eee0*/  IMAD.U32 R17, RZ, RZ, UR4 ;  /* 0x00000004ff117e24 */ /* 0x000fe4000f8e00ff */
[----:B------:R-:W-:Y:S02]  /*eef0*/  IMAD.U32 R18, RZ, RZ, UR5 ;  /* 0x00000005ff127e24 */ /* 0x000fe4000f8e00ff */
[----:B------:R-:W-:-:S07]  /*ef00*/  IMAD.U32 R19, RZ, RZ, UR6 ;  /* 0x00000006ff137e24 */ /* 0x000fce000f8e00ff */
.L_x_9771:
        /* <DEDUP_REMOVED lines=12> */
.L_x_9760:
[----:B------:R-:W-:Y:S02]  /*efd0*/  ULDC UR4, c[0x0][0xc3c] ;  /* 0x00030f0000047ab9 */ /* 0x000fe40000000800 */
[----:B----4-:R-:W-:-:S13]  /*efe0*/  ISETP.GE.AND P0, PT, R19, UR4, PT ;  /* 0x0000000413007c0c */ /* 0x010fda000bf06270 */
[----:B------:R-:W-:Y:S05]  /*eff0*/  @!P0 BRA `(.L_x_9772) ;  /* 0xffffffac00f48947 */ /* 0x000fea000383ffff */
[----:B------:R-:W-:Y:S05]  /*f000*/  BSYNC B8 ;  /* 0x0000000000087941 */ /* 0x000fea0003800000 */
.L_x_9670:
        /* <DEDUP_REMOVED lines=12> */
.L_x_9842:
[----:B------:R-:W-:Y:S05]  /*f0d0*/  BSYNC B0 ;  /* 0x0000000000007941 */ /* 0x000fea0003800000 */
.L_x_9773:
[----:B------:R-:W-:-:S03]  /*f0e0*/  UMOV UR4, 0xffffffff ;  /* 0xffffffff00047882 */ /* 0x000fc60000000000 */
[----:B------:R-:W-:Y:S05]  /*f0f0*/  BRA.DIV UR4, `(.L_x_9775) ;  /* 0x0000001e04207947 */ /* 0x000fea000b800000 */
[----:B------:R-:W1:Y:S02]  /*f100*/  S2R R2, SR_TID.X ;  /* 0x0000000000027919 */ /* 0x000e640000002100 */
[----:B-1----:R-:W-:-:S04]  /*f110*/  SHF.R.U32.HI R2, RZ, 0x5, R2 ;  /* 0x00000005ff027819 */ /* 0x002fc80000011602 */
[----:B------:R-:W-:-:S05]  /*f120*/  LOP3.LUT R2, R2, 0x3, RZ, 0xc0, !PT ;  /* 0x0000000302027812 */ /* 0x000fca00078ec0ff */
[----:B------:R1:W2:Y:S02]  /*f130*/  SHFL.IDX PT, R14, R2, RZ, 0x1f ;  /* 0x00001fff020e7589 */ /* 0x0002a400000e0000 */
.L_x_9845:
[----:B--2---:R-:W-:Y:S01]  /*f140*/  ISETP.NE.AND P0, PT, R14, RZ, PT ;  /* 0x000000ff0e00720c */ /* 0x004fe20003f05270 */
[----:B------:R-:W-:-:S12]  /*f150*/  BSSY B0, `(.L_x_9776) ;  /* 0x0000027000007945 */ /* 0x000fd80003800000 */
[----:B------:R-:W-:Y:S05]  /*f160*/  @P0 BRA `(.L_x_9777) ;  /* 0x0000000000940947 */ /* 0x000fea0003800000 */
[----:B------:R-:W-:-:S03]  /*f170*/  UMOV UR4, 0xffffffff ;  /* 0xffffffff00047882 */ /* 0x000fc60000000000 */
[----:B------:R-:W-:Y:S05]  /*f180*/  BRA.DIV UR4, `(.L_x_9778) ;  /* 0x0000001e04307947 */ /* 0x000fea000b800000 */
[----:B------:R-:W-:-:S13]  /*f190*/  ELECT P6, URZ, PT ;  /* 0x00000000003f782f */ /* 0x000fda00038c0000 */
.L_x_9848:
[----:B------:R-:W-:Y:S05]  /*f1a0*/  @!P6 BRA `(.L_x_9777) ;  /* 0x000000000084e947 */ /* 0x000fea0003800000 */
[----:B------:R-:W-:-:S06]  /*f1b0*/  ULOP3.LUT UR4, UR36, 0x2, URZ, 0xfc, !UPT ;  /* 0x0000000224047892 */ /* 0x000fcc000f8efc3f */
[----:B-1----:R-:W-:-:S05]  /*f1c0*/  IMAD.U32 R2, RZ, RZ, UR4 ;  /* 0x00000004ff027e24 */ /* 0x002fca000f8e00ff */
[----:B------:R-:W-:-:S13]  /*f1d0*/  ISETP.NE.AND P2, PT, R2, 0x3, PT ;  /* 0x000000030200780c */ /* 0x000fda0003f45270 */
[----:B------:R-:W-:Y:S05]  /*f1e0*/  @!P2 BRA `(.L_x_9779) ;  /* 0x000000000004a947 */ /* 0x000fea0003800000 */
[----:B------:R-:W-:Y:S01]  /*f1f0*/  BPT.TRAP 0x1 ;  /* 0x000000040000795c */ /* 0x000fe20000300000 */
.L_x_9779:
        /* <DEDUP_REMOVED lines=14> */
.L_x_9849:
[----:B------:R-:W1:Y:S02]  /*f2e0*/  SYNCS.PHASECHK.TRANS64.TRYWAIT P0, [R7+URZ], R2 ;  /* 0x00000002070075a7 */ /* 0x000e64000800017f */
[----:B-1----:R-:W-:Y:S05]  /*f2f0*/  @!P0 BRA `(.L_x_9781) ;  /* 0x0000001c00088947 */ /* 0x002fea0003800000 */
.L_x_9850:
[----:B------:R-:W-:Y:S05]  /*f300*/  @!P2 BRA `(.L_x_9782) ;  /* 0x000000000004a947 */ /* 0x000fea0003800000 */
[----:B------:R-:W-:Y:S01]  /*f310*/  BPT.TRAP 0x1 ;  /* 0x000000040000795c */ /* 0x000fe20000300000 */
.L_x_9782:
[----:B------:R-:W2:Y:S01]  /*f320*/  LDL.LU R4, [R1+0x8] ;  /* 0x0000080001047983 */ /* 0x000ea20000300800 */
[----:B------:R-:W-:-:S04]  /*f330*/  VIADD R0, R0, 0x22860 ;  /* 0x0002286000007836 */ /* 0x000fc80000000000 */
[----:B--2---:R-:W-:-:S04]  /*f340*/  IMAD R4, R4, 0x8, R0 ;  /* 0x0000000804047824 */ /* 0x004fc800078e0200 */
[----:B------:R-:W2:Y:S02]  /*f350*/  SYNCS.PHASECHK.TRANS64.TRYWAIT P0, [R4+URZ], R5 ;  /* 0x00000005040075a7 */ /* 0x000ea4000800017f */
[----:B--2---:R-:W-:Y:S05]  /*f360*/  @!P0 BRA `(.L_x_9783) ;  /* 0x0000001c00008947 */ /* 0x004fea0003800000 */
.L_x_9851:
[----:B------:R-:W-:-:S07]  /*f370*/  IMAD R3, R3, 0x8, R0 ;  /* 0x0000000803037824 */ /* 0x000fce00078e0200 */
.L_x_9784:
[----:B---3--:R3:W4:Y:S02]  /*f380*/  SYNCS.PHASECHK.TRANS64.TRYWAIT P0, [R3+URZ], R2 ;  /* 0x00000002030075a7 */ /* 0x008724000800017f */
[----:B----4-:R-:W-:Y:S05]  /*f390*/  @!P0 NANOSLEEP.SYNCS 0x989680 ;  /* 0x009896800000895d */ /* 0x010fea0003900000 */
[----:B------:R-:W4:Y:S02]  /*f3a0*/  @!P0 SYNCS.PHASECHK.TRANS64 P0, [R3+URZ], R2 ;  /* 0x00000002030085a7 */ /* 0x000f24000800007f */
[----:B----4-:R-:W-:Y:S05]  /*f3b0*/  @!P0 BRA `(.L_x_9784) ;  /* 0xfffffffc00f08947 */ /* 0x010fea000383ffff */
.L_x_9777:
[----:B------:R-:W-:Y:S05]  /*f3c0*/  BSYNC B0 ;  /* 0x0000000000007941 */ /* 0x000fea0003800000 */
.L_x_9776:
[----:B------:R-:W-:Y:S05]  /*f3d0*/  EXIT ;  /* 0x000000000000794d */ /* 0x000fea0003800000 */
.L_x_9622:
[----:B0-----:R0:W1:Y:S02]  /*f3e0*/  SYNCS.PHASECHK.TRANS64.TRYWAIT P0, [R7+URZ+0x22800], R0 ;  /* 0x02280000070075a7 */ /* 0x001064000800017f */
[----:B-1----:R-:W-:Y:S05]  /*f3f0*/  @!P0 NANOSLEEP.SYNCS 0x989680 ;  /* 0x009896800000895d */ /* 0x002fea0003900000 */
[----:B------:R-:W1:Y:S02]  /*f400*/  @!P0 SYNCS.PHASECHK.TRANS64 P0, [R7+URZ+0x22800], R0 ;  /* 0x02280000070085a7 */ /* 0x000e64000800007f */
[----:B-1----:R-:W-:Y:S05]  /*f410*/  @!P0 BRA `(.L_x_9622) ;  /* 0xfffffffc00f08947 */ /* 0x002fea000383ffff */
[----:B------:R-:W-:Y:S05]  /*f420*/  BRA `(.L_x_9785) ;  /* 0xffffff2400387947 */ /* 0x000fea000383ffff */
.L_x_9626:
[----:B-1----:R1:W2:Y:S02]  /*f430*/  SYNCS.PHASECHK.TRANS64.TRYWAIT P1, [R5+URZ+0x22830], R10 ;  /* 0x0228300a050075a7 */ /* 0x0022a4000802017f */
[----:B--2---:R-:W-:Y:S05]  /*f440*/  @!P1 NANOSLEEP.SYNCS 0x989680 ;  /* 0x009896800000995d */ /* 0x004fea0003900000 */
[----:B------:R-:W2:Y:S02]  /*f450*/  @!P1 SYNCS.PHASECHK.TRANS64 P1, [R5+URZ+0x22830], R10 ;  /* 0x0228300a050095a7 */ /* 0x000ea4000802007f */
[----:B--2---:R-:W-:Y:S05]  /*f460*/  @!P1 BRA `(.L_x_9626) ;  /* 0xfffffffc00f09947 */ /* 0x004fea000383ffff */
[----:B------:R-:W-:Y:S05]  /*f470*/  BRA `(.L_x_9625) ;  /* 0xffffff2400647947 */ /* 0x000fea000383ffff */
.L_x_9630:
[----:B--2---:R2:W3:Y:S02]  /*f480*/  SYNCS.PHASECHK.TRANS64.TRYWAIT P2, [R5+URZ+0x22850], R10 ;  /* 0x0228500a050075a7 */ /* 0x0044e4000804017f */
[----:B---3--:R-:W-:Y:S05]  /*f490*/  @!P2 NANOSLEEP.SYNCS 0x989680 ;  /* 0x009896800000a95d */ /* 0x008fea0003900000 */
[----:B------:R-:W3:Y:S02]  /*f4a0*/  @!P2 SYNCS.PHASECHK.TRANS64 P2, [R5+URZ+0x22850], R10 ;  /* 0x0228500a0500a5a7 */ /* 0x000ee4000804007f */
[----:B---3--:R-:W-:Y:S05]  /*f4b0*/  @!P2 BRA `(.L_x_9630) ;  /* 0xfffffffc00f0a947 */ /* 0x008fea000383ffff */
[----:B------:R-:W-:Y:S05]  /*f4c0*/  BRA `(.L_x_9629) ;  /* 0xffffff40005c7947 */ /* 0x000fea000383ffff */
.L_x_9635:
[----:B-1----:R-:W-:-:S04]  /*f4d0*/  IMAD.U32 R0, RZ, RZ, UR23 ;  /* 0x00000017ff007e24 */ /* 0x002fc8000f8e00ff */
[----:B------:R1:W2:Y:S03]  /*f4e0*/  SYNCS.PHASECHK.TRANS64.TRYWAIT P3, [R0+URZ+0x22830], R5 ;  /* 0x02283005000075a7 */ /* 0x0002a6000806017f */
[----:B--2---:R-:W-:Y:S05]  /*f4f0*/  @!P3 NANOSLEEP.SYNCS 0x989680 ;  /* 0x009896800000b95d */ /* 0x004fea0003900000 */
[----:B------:R-:W2:Y:S02]  /*f500*/  @!P3 SYNCS.PHASECHK.TRANS64 P3, [R0+URZ+0x22830], R5 ;  /* 0x022830050000b5a7 */ /* 0x000ea4000806007f */
[----:B--2---:R-:W-:Y:S05]  /*f510*/  @!P3 BRA `(.L_x_9635) ;  /* 0xfffffffc00ecb947 */ /* 0x004fea000383ffff */
[----:B------:R-:W-:Y:S05]  /*f520*/  BRA `(.L_x_9634) ;  /* 0xffffff4400707947 */ /* 0x000fea000383ffff */
.L_x_9639:
[----:B-1----:R1:W2:Y:S02]  /*f530*/  SYNCS.PHASECHK.TRANS64.TRYWAIT P3, [R182+URZ+0x22850], R5 ;  /* 0x02285005b60075a7 */ /* 0x0022a4000806017f */
[----:B--2---:R-:W-:Y:S05]  /*f540*/  @!P3 NANOSLEEP.SYNCS 0x989680 ;  /* 0x009896800000b95d */ /* 0x004fea0003900000 */
[----:B------:R-:W2:Y:S02]  /*f550*/  @!P3 SYNCS.PHASECHK.TRANS64 P3, [R182+URZ+0x22850], R5 ;  /* 0x02285005b600b5a7 */ /* 0x000ea4000806007f */
[----:B--2---:R-:W-:Y:S05]  /*f560*/  @!P3 BRA `(.L_x_9639) ;  /* 0xfffffffc00f0b947 */ /* 0x004fea000383ffff */
[----:B------:R-:W-:Y:S05]  /*f570*/  BRA `(.L_x_9638) ;  /* 0xffffff6400107947 */ /* 0x000fea000383ffff */
.L_x_9682:
        /* <DEDUP_REMOVED lines=11> */
.L_x_9787:
[----:B------:R-:W-:Y:S05]  /*f630*/  BSYNC B0 ;  /* 0x0000000000007941 */ /* 0x000fea0003800000 */
.L_x_9786:
[----:B------:R-:W-:Y:S05]  /*f640*/  BRA `(.L_x_9788) ;  /* 0xffffffb400447947 */ /* 0x000fea000383ffff */
.L_x_9684:
[----:B------:R-:W-:Y:S01]  /*f650*/  BSSY B0, `(.L_x_9789) ;  /* 0x0000006000007945 */ /* 0x000fe20003800000 */
[----:B------:R-:W-:-:S07]  /*f660*/  IMAD.MOV.U32 R15, RZ, RZ, -0x1 ;  /* 0xffffffffff0f7424 */ /* 0x000fce00078e00ff */
[----:B012---:R-:W-:Y:S05]  /*f670*/  WARPSYNC.COLLECTIVE R15, `(.L_x_9790) ;  /* 0x000000000f0c7348 */ /* 0x007fea0003c00000 */
[----:B------:R-:W-:Y:S02]  /*f680*/  ELECT P6, UR62, PT ;  /* 0x00000000003e782f */ /* 0x000fe400038c0000 */
[----:B------:R-:W-:Y:S01]  /*f690*/  MOV R14, UR62 ;  /* 0x0000003e000e7c02 */ /* 0x000fe20008000f00 */
[----:B012---:R-:W-:Y:S10]  /*f6a0*/  ENDCOLLECTIVE ;  /* 0x000000000000791b */ /* 0x007ff40003800000 */
.L_x_9790:
[----:B------:R-:W-:Y:S05]  /*f6b0*/  BSYNC B0 ;  /* 0x0000000000007941 */ /* 0x000fea0003800000 */
.L_x_9789:
[----:B------:R-:W-:Y:S05]  /*f6c0*/  BRA `(.L_x_9791) ;  /* 0xffffffb400487947 */ /* 0x000fea000383ffff */
.L_x_9686:
[----:B--2---:R2:W3:Y:S02]  /*f6d0*/  SYNCS.PHASECHK.TRANS64.TRYWAIT P0, [R0+URZ+0x22840], R2 ;  /* 0x02284002000075a7 */ /* 0x0044e4000800017f */
[----:B---3--:R-:W-:Y:S05]  /*f6e0*/  @!P0 NANOSLEEP.SYNCS 0x989680 ;  /* 0x009896800000895d */ /* 0x008fea0003900000 */
[----:B------:R-:W3:Y:S02]  /*f6f0*/  @!P0 SYNCS.PHASECHK.TRANS64 P0, [R0+URZ+0x22840], R2 ;  /* 0x02284002000085a7 */ /* 0x000ee4000800007f */
[----:B---3--:R-:W-:Y:S05]  /*f700*/  @!P0 BRA `(.L_x_9686) ;  /* 0xfffffffc00f08947 */ /* 0x008fea000383ffff */
[----:B------:R-:W-:Y:S05]  /*f710*/  BRA `(.L_x_9792) ;  /* 0xffffffb400b47947 */ /* 0x000fea000383ffff */
.L_x_9690:
[----:B------:R-:W2:Y:S01]  /*f720*/  LDL.LU R11, [R1+0x3c] ;  /* 0x00003c00010b7983 */ /* 0x000ea20000300800 */
        /* <DEDUP_REMOVED lines=11> */
.L_x_9793:
[----:B------:R-:W-:Y:S02]  /*f7e0*/  IMAD.MOV.U32 R13, RZ, RZ, R0 ;  /* 0x000000ffff0d7224 */ /* 0x000fe400078e0000 */
[----:B------:R-:W-:-:S07]  /*f7f0*/  IMAD.MOV.U32 R6, RZ, RZ, R14 ;  /* 0x000000ffff067224 */ /* 0x000fce00078e000e */
[----:B------:R-:W-:Y:S05]  /*f800*/  WARPSYNC.COLLECTIVE R15, `(.L_x_9794) ;  /* 0x000000000f087348 */ /* 0x000fea0003c00000 */
[----:B------:R0:W1:Y:S02]  /*f810*/  SHFL.IDX P6, R14, R13, R12, R11 ;  /* 0x0000000c0d0e7389 */ /* 0x00006400000c000b */
[----:B01----:R-:W-:Y:S01]  /*f820*/  ENDCOLLECTIVE ;  /* 0x000000000000791b */ /* 0x003fe20003800000 */
.L_x_9794:
[----:B------:R-:W-:Y:S02]  /*f830*/  IMAD.MOV.U32 R13, RZ, RZ, R2 ;  /* 0x000000ffff0d7224 */ /* 0x000fe400078e0002 */
[----:B------:R-:W-:Y:S02]  /*f840*/  IMAD.MOV.U32 R12, RZ, RZ, 0x1 ;  /* 0x00000001ff0c7424 */ /* 0x000fe400078e00ff */
[----:B------:R-:W-:-:S07]  /*f850*/  IMAD.MOV.U32 R7, RZ, RZ, R14 ;  /* 0x000000ffff077224 */ /* 0x000fce00078e000e */
[----:B------:R-:W-:Y:S05]  /*f860*/  WARPSYNC.COLLECTIVE R15, `(.L_x_9795) ;  /* 0x000000000f087348 */ /* 0x000fea0003c00000 */
[----:B------:R0:W1:Y:S02]  /*f870*/  SHFL.IDX P6, R14, R13, R12, R11 ;  /* 0x0000000c0d0e7389 */ /* 0x00006400000c000b */
[----:B01----:R-:W-:Y:S01]  /*f880*/  ENDCOLLECTIVE ;  /* 0x000000000000791b */ /* 0x003fe20003800000 */
.L_x_9795:
        /* <DEDUP_REMOVED lines=15> */
.L_x_9796:
[----:B------:R-:W-:Y:S02]  /*f980*/  IMAD.MOV.U32 R13, RZ, RZ, R2 ;  /* 0x000000ffff0d7224 */ /* 0x000fe400078e0002 */
[----:B------:R-:W-:Y:S02]  /*f990*/  IMAD.MOV.U32 R12, RZ, RZ, 0x2 ;  /* 0x00000002ff0c7424 */ /* 0x000fe400078e00ff */
[----:B------:R-:W-:-:S07]  /*f9a0*/  IMAD.MOV.U32 R5, RZ, RZ, R14 ;  /* 0x000000ffff057224 */ /* 0x000fce00078e000e */
[----:B------:R-:W-:Y:S05]  /*f9b0*/  WARPSYNC.COLLECTIVE R15, `(.L_x_9797) ;  /* 0x000000000f087348 */ /* 0x000fea0003c00000 */
[----:B------:R0:W1:Y:S02]  /*f9c0*/  SHFL.IDX P6, R14, R13, R12, R11 ;  /* 0x0000000c0d0e7389 */ /* 0x00006400000c000b */
[----:B01----:R-:W-:Y:S01]  /*f9d0*/  ENDCOLLECTIVE ;  /* 0x000000000000791b */ /* 0x003fe20003800000 */
.L_x_9797:
        /* <DEDUP_REMOVED lines=15> */
.L_x_9798:
[----:B------:R-:W-:Y:S02]  /*fad0*/  IMAD.MOV.U32 R13, RZ, RZ, R2 ;  /* 0x000000ffff0d7224 */ /* 0x000fe400078e0002 */
[----:B------:R-:W-:Y:S02]  /*fae0*/  IMAD.MOV.U32 R12, RZ, RZ, 0x3 ;  /* 0x00000003ff0c7424 */ /* 0x000fe400078e00ff */
[----:B------:R-:W-:-:S07]  /*faf0*/  IMAD.MOV.U32 R5, RZ, RZ, R14 ;  /* 0x000000ffff057224 */ /* 0x000fce00078e000e */
[----:B------:R-:W-:Y:S05]  /*fb00*/  WARPSYNC.COLLECTIVE R15, `(.L_x_9799) ;  /* 0x000000000f087348 */ /* 0x000fea0003c00000 */
[----:B------:R0:W1:Y:S02]  /*fb10*/  SHFL.IDX P6, R14, R13, R12, R11 ;  /* 0x0000000c0d0e7389 */ /* 0x00006400000c000b */
[----:B01----:R-:W-:Y:S01]  /*fb20*/  ENDCOLLECTIVE ;  /* 0x000000000000791b */ /* 0x003fe20003800000 */
.L_x_9799:
        /* <DEDUP_REMOVED lines=15> */
.L_x_9800:
[----:B------:R-:W-:Y:S02]  /*fc20*/  IMAD.MOV.U32 R13, RZ, RZ, R2 ;  /* 0x000000ffff0d7224 */ /* 0x000fe400078e0002 */
[----:B------:R-:W-:Y:S02]  /*fc30*/  IMAD.MOV.U32 R12, RZ, RZ, 0x4 ;  /* 0x00000004ff0c7424 */ /* 0x000fe400078e00ff */
[----:B------:R-:W-:-:S07]  /*fc40*/  IMAD.MOV.U32 R5, RZ, RZ, R14 ;  /* 0x000000ffff057224 */ /* 0x000fce00078e000e */
[----:B------:R-:W-:Y:S05]  /*fc50*/  WARPSYNC.COLLECTIVE R15, `(.L_x_9801) ;  /* 0x000000000f087348 */ /* 0x000fea0003c00000 */
[----:B------:R0:W1:Y:S02]  /*fc60*/  SHFL.IDX P6, R14, R13, R12, R11 ;  /* 0x0000000c0d0e7389 */ /* 0x00006400000c000b */
[----:B01----:R-:W-:Y:S01]  /*fc70*/  ENDCOLLECTIVE ;  /* 0x000000000000791b */ /* 0x003fe20003800000 */
.L_x_9801:
        /* <DEDUP_REMOVED lines=15> */
.L_x_9802:
[----:B------:R-:W-:Y:S02]  /*fd70*/  IMAD.MOV.U32 R13, RZ, RZ, R2 ;  /* 0x000000ffff0d7224 */ /* 0x000fe400078e0002 */
[----:B------:R-:W-:Y:S02]  /*fd80*/  IMAD.MOV.U32 R12, RZ, RZ, 0x5 ;  /* 0x00000005ff0c7424 */ /* 0x000fe400078e00ff */
[----:B------:R-:W-:-:S07]  /*fd90*/  IMAD.MOV.U32 R5, RZ, RZ, R14 ;  /* 0x000000ffff057224 */ /* 0x000fce00078e000e */
[----:B------:R-:W-:Y:S05]  /*fda0*/  WARPSYNC.COLLECTIVE R15, `(.L_x_9803) ;  /* 0x000000000f087348 */ /* 0x000fea0003c00000 */
[----:B------:R0:W1:Y:S02]  /*fdb0*/  SHFL.IDX P6, R14, R13, R12, R11 ;  /* 0x0000000c0d0e7389 */ /* 0x00006400000c000b */
[----:B01----:R-:W-:Y:S01]  /*fdc0*/  ENDCOLLECTIVE ;  /* 0x000000000000791b */ /* 0x003fe20003800000 */
.L_x_9803:
        /* <DEDUP_REMOVED lines=15> */
.L_x_9804:
[----:B------:R-:W-:Y:S02]  /*fec0*/  IMAD.MOV.U32 R13, RZ, RZ, R2 ;  /* 0x000000ffff0d7224 */ /* 0x000fe400078e0002 */
[----:B------:R-:W-:Y:S02]  /*fed0*/  IMAD.MOV.U32 R12, RZ, RZ, 0x6 ;  /* 0x00000006ff0c7424 */ /* 0x000fe400078e00ff */
[----:B------:R-:W-:-:S07]  /*fee0*/  IMAD.MOV.U32 R5, RZ, RZ, R14 ;  /* 0x000000ffff057224 */ /* 0x000fce00078e000e */
[----:B------:R-:W-:Y:S05]  /*fef0*/  WARPSYNC.COLLECTIVE R15, `(.L_x_9805) ;  /* 0x000000000f087348 */ /* 0x000fea0003c00000 */
[----:B------:R0:W1:Y:S02]  /*ff00*/  SHFL.IDX P6, R14, R13, R12, R11 ;  /* 0x0000000c0d0e7389 */ /* 0x00006400000c000b */
[----:B01----:R-:W-:Y:S01]  /*ff10*/  ENDCOLLECTIVE ;  /* 0x000000000000791b */ /* 0x003fe20003800000 */
.L_x_9805:
[----:B------:R-:W-:-:S05]  /*ff20*/  @!P1 LEA R5, P2, R10, R5, 0x1 ;  /* 0x000000050a059211 */ /* 0x000fca00078408ff */
[----:B------:R-:W-:-:S04]  /*ff30*/  @!P1 IMAD.X R6, RZ, RZ, R6, P2 ;  /* 0x000000ffff069224 */ /* 0x000fc800010e0606 */
[----:B------:R-:W-:Y:S02]  /*ff40*/  @!P1 IMAD.MOV.U32 R7, RZ, RZ, R6 ;  /* 0x000000ffff079224 */ /* 0x000fe400078e0006 */
[----:B------:R-:W-:Y:S02]  /*ff50*/  @!P1 IMAD.MOV.U32 R6, RZ, RZ, R5 ;  /* 0x000000ffff069224 */ /* 0x000fe400078e0005 */
[----:B------:R-:W-:-:S03]  /*ff60*/  IMAD.MOV.U32 R13, RZ, RZ, R0 ;  /* 0x000000ffff0d7224 */ /* 0x000fc600078e0000 */
        /* <DEDUP_REMOVED lines=8> */
.L_x_9806:
[----:B------:R-:W-:-:S05]  /*fff0*/  VIADD R7, R3, 0x60 ;  /* 0x0000006003077836 */ /* 0x000fca0000000000 */
[----:B------:R-:W-:Y:S01]  /*10000*/  ISETP.GE.AND P1, PT, R7, R4, PT ;  /* 0x000000040700720c */ /* 0x000fe20003f26270 */
[----:B------:R-:W-:Y:S02]  /*10010*/  IMAD.MOV.U32 R13, RZ, RZ, R2 ;  /* 0x000000ffff0d7224 */ /* 0x000fe400078e0002 */
[----:B------:R-:W-:Y:S02]  /*10020*/  IMAD.MOV.U32 R12, RZ, RZ, 0x7 ;  /* 0x00000007ff0c7424 */ /* 0x000fe400078e00ff */
[----:B------:R-:W-:-:S08]  /*10030*/  IMAD.MOV.U32 R5, RZ, RZ, R14 ;  /* 0x000000ffff057224 */ /* 0x000fd000078e000e */
[----:B------:R-:W-:Y:S05]  /*10040*/  WARPSYNC.COLLECTIVE R15, `(.L_x_9807) ;  /* 0x000000000f087348 */ /* 0x000fea0003c00000 */
[----:B------:R0:W1:Y:S02]  /*10050*/  SHFL.IDX P6, R14, R13, R12, R11 ;  /* 0x0000000c0d0e7389 */ /* 0x00006400000c000b */
[----:B01----:R-:W-:Y:S01]  /*10060*/  ENDCOLLECTIVE ;  /* 0x000000000000791b */ /* 0x003fe20003800000 */
.L_x_9807:
        /* <DEDUP_REMOVED lines=13> */
.L_x_9808:
[----:B------:R-:W-:Y:S01]  /*10140*/  IMAD.MOV.U32 R0, RZ, RZ, R14 ;  /* 0x000000ffff007224 */ /* 0x000fe200078e000e */
[----:B------:R-:W-:Y:S06]  /*10150*/  BRA `(.L_x_9809) ;  /* 0xffffffb8005c7947 */ /* 0x000fec000383ffff */
.L_x_9693:
[----:B0-----:R-:W2:Y:S02]  /*10160*/  LDL R2, [R1+0x4] ;  /* 0x0000040001027983 */ /* 0x001ea40000100800 */
[----:B--2---:R0:W1:Y:S02]  /*10170*/  SYNCS.PHASECHK.TRANS64.TRYWAIT P0, [R2+URZ+0x22820], R0 ;  /* 0x02282000020075a7 */ /* 0x004064000800017f */
[----:B-1----:R-:W-:Y:S05]  /*10180*/  @!P0 NANOSLEEP.SYNCS 0x989680 ;  /* 0x009896800000895d */ /* 0x002fea0003900000 */
[----:B------:R-:W1:Y:S02]  /*10190*/  @!P0 SYNCS.PHASECHK.TRANS64 P0, [R2+URZ+0x22820], R0 ;  /* 0x02282000020085a7 */ /* 0x000e64000800007f */
[----:B-1----:R-:W-:Y:S05]  /*101a0*/  @!P0 BRA `(.L_x_9693) ;  /* 0xfffffffc00ec8947 */ /* 0x002fea000383ffff */
[----:B------:R-:W-:Y:S05]  /*101b0*/  BRA `(.L_x_9810) ;  /* 0xffffffb800bc7947 */ /* 0x000fea000383ffff */
.L_x_9697:
[----:B0-----:R0:W1:Y:S02]  /*101c0*/  SYNCS.PHASECHK.TRANS64.TRYWAIT P0, [R2+URZ+0x22860], R0 ;  /* 0x02286000020075a7 */ /* 0x001064000800017f */
[----:B-1----:R-:W-:Y:S05]  /*101d0*/  @!P0 NANOSLEEP.SYNCS 0x989680 ;  /* 0x009896800000895d */ /* 0x002fea0003900000 */
[----:B------:R-:W1:Y:S02]  /*101e0*/  @!P0 SYNCS.PHASECHK.TRANS64 P0, [R2+URZ+0x22860], R0 ;  /* 0x02286000020085a7 */ /* 0x000e64000800007f */
[----:B-1----:R-:W-:Y:S05]  /*101f0*/  @!P0 BRA `(.L_x_9697) ;  /* 0xfffffffc00f08947 */ /* 0x002fea000383ffff */
[----:B------:R-:W-:Y:S05]  /*10200*/  BRA `(.L_x_9811) ;  /* 0xffffffb800ec7947 */ /* 0x000fea000383ffff */
.L_x_9712:
[----:B-1----:R1:W2:Y:S02]  /*10210*/  SYNCS.PHASECHK.TRANS64.TRYWAIT P0, [R3+URZ+0x22840], R2 ;  /* 0x02284002030075a7 */ /* 0x0022a4000800017f */
[----:B--2---:R-:W-:Y:S05]  /*10220*/  @!P0 NANOSLEEP.SYNCS 0x989680 ;  /* 0x009896800000895d */ /* 0x004fea0003900000 */
[----:B------:R-:W2:Y:S02]  /*10230*/  @!P0 SYNCS.PHASECHK.TRANS64 P0, [R3+URZ+0x22840], R2 ;  /* 0x02284002030085a7 */ /* 0x000ea4000800007f */
[----:B--2---:R-:W-:Y:S05]  /*10240*/  @!P0 BRA `(.L_x_9712) ;  /* 0xfffffffc00f08947 */ /* 0x004fea000383ffff */
[----:B------:R-:W-:Y:S05]  /*10250*/  BRA `(.L_x_9812) ;  /* 0xffffffc4001c7947 */ /* 0x000fea000383ffff */
.L_x_9717:
[----:B0-----:R0:W2:Y:S02]  /*10260*/  SYNCS.PHASECHK.TRANS64.TRYWAIT P0, [R3+URZ+0x22860], R2 ;  /* 0x02286002030075a7 */ /* 0x0010a4000800017f */
[----:B--2---:R-:W-:Y:S05]  /*10270*/  @!P0 NANOSLEEP.SYNCS 0x989680 ;  /* 0x009896800000895d */ /* 0x004fea0003900000 */
[----:B------:R-:W2:Y:S02]  /*10280*/  @!P0 SYNCS.PHASECHK.TRANS64 P0, [R3+URZ+0x22860], R2 ;  /* 0x02286002030085a7 */ /* 0x000ea4000800007f */
[----:B--2---:R-:W-:Y:S05]  /*10290*/  @!P0 BRA `(.L_x_9717) ;  /* 0xfffffffc00f08947 */ /* 0x004fea000383ffff */
[----:B------:R-:W-:Y:S05]  /*102a0*/  BRA `(.L_x_9813) ;  /* 0xffffffc400a47947 */ /* 0x000fea000383ffff */
.L_x_9728:
[----:B0-----:R0:W1:Y:S02]  /*102b0*/  SYNCS.PHASECHK.TRANS64.TRYWAIT P0, [R2+URZ+0x22840], R3 ;  /* 0x02284003020075a7 */ /* 0x001064000800017f */
[----:B-1----:R-:W-:Y:S05]  /*102c0*/  @!P0 NANOSLEEP.SYNCS 0x989680 ;  /* 0x009896800000895d */ /* 0x002fea0003900000 */
[----:B------:R-:W1:Y:S02]  /*102d0*/  @!P0 SYNCS.PHASECHK.TRANS64 P0, [R2+URZ+0x22840], R3 ;  /* 0x02284003020085a7 */ /* 0x000e64000800007f */
[----:B-1----:R-:W-:Y:S05]  /*102e0*/  @!P0 BRA `(.L_x_9728) ;  /* 0xfffffffc00f08947 */ /* 0x002fea000383ffff */
[----:B------:R-:W-:Y:S05]  /*102f0*/  BRA `(.L_x_9814) ;  /* 0xffffffcc00b47947 */ /* 0x000fea000383ffff */
.L_x_9733:
[----:B-1----:R1:W2:Y:S02]  /*10300*/  SYNCS.PHASECHK.TRANS64.TRYWAIT P0, [R2+URZ+0x22860], R3 ;  /* 0x02286003020075a7 */ /* 0x0022a4000800017f */
[----:B--2---:R-:W-:Y:S05]  /*10310*/  @!P0 NANOSLEEP.SYNCS 0x989680 ;  /* 0x009896800000895d */ /* 0x004fea0003900000 */
[----:B------:R-:W2:Y:S02]  /*10320*/  @!P0 SYNCS.PHASECHK.TRANS64 P0, [R2+URZ+0x22860], R3 ;  /* 0x02286003020085a7 */ /* 0x000ea4000800007f */
[----:B--2---:R-:W-:Y:S05]  /*10330*/  @!P0 BRA `(.L_x_9733) ;  /* 0xfffffffc00f08947 */ /* 0x004fea000383ffff */
[----:B------:R-:W-:Y:S05]  /*10340*/  BRA `(.L_x_9815) ;  /* 0xffffffd000387947 */ /* 0x000fea000383ffff */
.L_x_9744:
[----:B0-----:R0:W1:Y:S02]  /*10350*/  SYNCS.PHASECHK.TRANS64.TRYWAIT P0, [R2+URZ+0x22840], R3 ;  /* 0x02284003020075a7 */ /* 0x001064000800017f */
[----:B-1----:R-:W-:Y:S05]  /*10360*/  @!P0 NANOSLEEP.SYNCS 0x989680 ;  /* 0x009896800000895d */ /* 0x002fea0003900000 */
[----:B------:R-:W1:Y:S02]  /*10370*/  @!P0 SYNCS.PHASECHK.TRANS64 P0, [R2+URZ+0x22840], R3 ;  /* 0x02284003020085a7 */ /* 0x000e64000800007f */
[----:B-1----:R-:W-:Y:S05]  /*10380*/  @!P0 BRA `(.L_x_9744) ;  /* 0xfffffffc00f08947 */ /* 0x002fea000383ffff */
[----:B------:R-:W-:Y:S05]  /*10390*/  BRA `(.L_x_9816) ;  /* 0xffffffd800247947 */ /* 0x000fea000383ffff */
.L_x_9749:
[----:B-1----:R1:W2:Y:S02]  /*103a0*/  SYNCS.PHASECHK.TRANS64.TRYWAIT P0, [R2+URZ+0x22860], R3 ;  /* 0x02286003020075a7 */ /* 0x0022a4000800017f */
[----:B--2---:R-:W-:Y:S05]  /*103b0*/  @!P0 NANOSLEEP.SYNCS 0x989680 ;  /* 0x009896800000895d */ /* 0x004fea0003900000 */
[----:B------:R-:W2:Y:S02]  /*103c0*/  @!P0 SYNCS.PHASECHK.TRANS64 P0, [R2+URZ+0x22860], R3 ;  /* 0x02286003020085a7 */ /* 0x000ea4000800007f */
[----:B--2---:R-:W-:Y:S05]  /*103d0*/  @!P0 BRA `(.L_x_9749) ;  /* 0xfffffffc00f08947 */ /* 0x004fea000383ffff */
[----:B------:R-:W-:Y:S05]  /*103e0*/  BRA `(.L_x_9817) ;  /* 0xffffffd800ac7947 */ /* 0x000fea000383ffff */
.L_x_9761:
        /* <DEDUP_REMOVED lines=8> */
.L_x_9819:
[----:B------:R-:W-:Y:S05]  /*10470*/  BSYNC B0 ;  /* 0x0000000000007941 */ /* 0x000fea0003800000 */
.L_x_9818:
        /* <DEDUP_REMOVED lines=9> */
.L_x_9820:
        /* <DEDUP_REMOVED lines=18> */
.L_x_9821:
[----:B------:R-:W-:Y:S01]  /*10630*/  IMAD.MOV.U32 R12, RZ, RZ, 0x2 ;  /* 0x00000002ff0c7424 */ /* 0x000fe200078e00ff */
[----:B------:R-:W-:-:S05]  /*10640*/  SEL R5, R14, RZ, P1 ;  /* 0x000000ff0e057207 */ /* 0x000fca0000800000 */
[----:B------:R-:W-:-:S04]  /*10650*/  IMAD.IADD R3, R2, 0x1, R5 ;  /* 0x0000000102037824 */ /* 0x000fc800078e0205 */
[----:B------:R-:W-:-:S07]  /*10660*/  IMAD.MOV.U32 R13, RZ, RZ, R3 ;  /* 0x000000ffff0d7224 */ /* 0x000fce00078e0003 */
[----:B------:R-:W-:Y:S05]  /*10670*/  WARPSYNC.COLLECTIVE R15, `(.L_x_9822) ;  /* 0x000000000f087348 */ /* 0x000fea0003c00000 */
[----:B------:R0:W1:Y:S02]  /*10680*/  SHFL.UP P6, R14, R13, R12, R11 ;  /* 0x0400000c0d0e7389 */ /* 0x00006400000c000b */
[----:B01----:R-:W-:Y:S01]  /*10690*/  ENDCOLLECTIVE ;  /* 0x000000000000791b */ /* 0x003fe20003800000 */
.L_x_9822:
[----:B------:R-:W-:Y:S01]  /*106a0*/  IMAD.MOV.U32 R12, RZ, RZ, 0x4 ;  /* 0x00000004ff0c7424 */ /* 0x000fe200078e00ff */
[----:B------:R-:W-:-:S05]  /*106b0*/  SEL R14, R14, RZ, P2 ;  /* 0x000000ff0e0e7207 */ /* 0x000fca0001000000 */
[----:B------:R-:W-:-:S04]  /*106c0*/  IMAD.IADD R3, R3, 0x1, R14 ;  /* 0x0000000103037824 */ /* 0x000fc800078e020e */
[----:B------:R-:W-:-:S07]  /*106d0*/  IMAD.MOV.U32 R13, RZ, RZ, R3 ;  /* 0x000000ffff0d7224 */ /* 0x000fce00078e0003 */
[----:B------:R-:W-:Y:S05]  /*106e0*/  WARPSYNC.COLLECTIVE R15, `(.L_x_9823) ;  /* 0x000000000f087348 */ /* 0x000fea0003c00000 */
[----:B------:R0:W1:Y:S02]  /*106f0*/  SHFL.UP P6, R14, R13, R12, R11 ;  /* 0x0400000c0d0e7389 */ /* 0x00006400000c000b */
[----:B01----:R-:W-:Y:S01]  /*10700*/  ENDCOLLECTIVE ;  /* 0x000000000000791b */ /* 0x003fe20003800000 */
.L_x_9823:
[----:B------:R-:W-:Y:S01]  /*10710*/  IMAD.MOV.U32 R12, RZ, RZ, 0x8 ;  /* 0x00000008ff0c7424 */ /* 0x000fe200078e00ff */
[----:B------:R-:W-:-:S05]  /*10720*/  SEL R14, R14, RZ, P3 ;  /* 0x000000ff0e0e7207 */ /* 0x000fca0001800000 */
[----:B------:R-:W-:-:S04]  /*10730*/  IMAD.IADD R3, R3, 0x1, R14 ;  /* 0x0000000103037824 */ /* 0x000fc800078e020e */
[----:B------:R-:W-:-:S07]  /*10740*/  IMAD.MOV.U32 R13, RZ, RZ, R3 ;  /* 0x000000ffff0d7224 */ /* 0x000fce00078e0003 */
[----:B------:R-:W-:Y:S05]  /*10750*/  WARPSYNC.COLLECTIVE R15, `(.L_x_9824) ;  /* 0x000000000f087348 */ /* 0x000fea0003c00000 */
[----:B------:R0:W1:Y:S02]  /*10760*/  SHFL.UP P6, R14, R13, R12, R11 ;  /* 0x0400000c0d0e7389 */ /* 0x00006400000c000b */
[----:B01----:R-:W-:Y:S01]  /*10770*/  ENDCOLLECTIVE ;  /* 0x000000000000791b */ /* 0x003fe20003800000 */
.L_x_9824:
[----:B------:R-:W-:Y:S01]  /*10780*/  IMAD.MOV.U32 R12, RZ, RZ, 0x10 ;  /* 0x00000010ff0c7424 */ /* 0x000fe200078e00ff */
[----:B------:R-:W-:-:S05]  /*10790*/  SEL R14, R14, RZ, P4 ;  /* 0x000000ff0e0e7207 */ /* 0x000fca0002000000 */
[----:B------:R-:W-:-:S04]  /*107a0*/  IMAD.IADD R3, R3, 0x1, R14 ;  /* 0x0000000103037824 */ /* 0x000fc800078e020e */
[----:B------:R-:W-:-:S07]  /*107b0*/  IMAD.MOV.U32 R13, RZ, RZ, R3 ;  /* 0x000000ffff0d7224 */ /* 0x000fce00078e0003 */
[----:B------:R-:W-:Y:S05]  /*107c0*/  WARPSYNC.COLLECTIVE R15, `(.L_x_9825) ;  /* 0x000000000f087348 */ /* 0x000fea0003c00000 */
[----:B------:R0:W1:Y:S02]  /*107d0*/  SHFL.UP P6, R14, R13, R12, R11 ;  /* 0x0400000c0d0e7389 */ /* 0x00006400000c000b */
[----:B01----:R-:W-:Y:S01]  /*107e0*/  ENDCOLLECTIVE ;  /* 0x000000000000791b */ /* 0x003fe20003800000 */
.L_x_9825:
        /* <DEDUP_REMOVED lines=8> */
.L_x_9826:
[----:B------:R-:W-:Y:S05]  /*10870*/  BRA `(.L_x_9827) ;  /* 0xffffffe0001c7947 */ /* 0x000fea000383ffff */
.L_x_9766:
        /* <DEDUP_REMOVED lines=8> */
.L_x_9829:
[----:B------:R-:W-:Y:S05]  /*10900*/  BSYNC B0 ;  /* 0x0000000000007941 */ /* 0x000fea0003800000 */
.L_x_9828:
        /* <DEDUP_REMOVED lines=9> */
.L_x_9830:
[----:B------:R-:W-:Y:S01]  /*109a0*/  IMAD.MOV.U32 R12, RZ, RZ, 0x4 ;  /* 0x00000004ff0c7424 */ /* 0x000fe200078e00ff */
[----:B------:R-:W-:-:S05]  /*109b0*/  SEL R14, R14, RZ, P2 ;  /* 0x000000ff0e0e7207 */ /* 0x000fca0001000000 */
[----:B------:R-:W-:-:S04]  /*109c0*/  IMAD.IADD R3, R3, 0x1, R14 ;  /* 0x0000000103037824 */ /* 0x000fc800078e020e */
[----:B------:R-:W-:-:S07]  /*109d0*/  IMAD.MOV.U32 R13, RZ, RZ, R3 ;  /* 0x000000ffff0d7224 */ /* 0x000fce00078e0003 */
[----:B------:R-:W-:Y:S05]  /*109e0*/  WARPSYNC.COLLECTIVE R15, `(.L_x_9831) ;  /* 0x000000000f087348 */ /* 0x000fea0003c00000 */
[----:B------:R0:W1:Y:S02]  /*109f0*/  SHFL.UP P6, R14, R13, R12, R11 ;  /* 0x0400000c0d0e7389 */ /* 0x00006400000c000b */
[----:B01----:R-:W-:Y:S01]  /*10a00*/  ENDCOLLECTIVE ;  /* 0x000000000000791b */ /* 0x003fe20003800000 */
.L_x_9831:
[----:B------:R-:W-:Y:S01]  /*10a10*/  IMAD.MOV.U32 R12, RZ, RZ, 0x8 ;  /* 0x00000008ff0c7424 */ /* 0x000fe200078e00ff */
[----:B------:R-:W-:-:S05]  /*10a20*/  SEL R14, R14, RZ, P3 ;  /* 0x000000ff0e0e7207 */ /* 0x000fca0001800000 */
[----:B------:R-:W-:-:S04]  /*10a30*/  IMAD.IADD R3, R3, 0x1, R14 ;  /* 0x0000000103037824 */ /* 0x000fc800078e020e */
[----:B------:R-:W-:-:S07]  /*10a40*/  IMAD.MOV.U32 R13, RZ, RZ, R3 ;  /* 0x000000ffff0d7224 */ /* 0x000fce00078e0003 */
[----:B------:R-:W-:Y:S05]  /*10a50*/  WARPSYNC.COLLECTIVE R15, `(.L_x_9832) ;  /* 0x000000000f087348 */ /* 0x000fea0003c00000 */
[----:B------:R0:W1:Y:S02]  /*10a60*/  SHFL.UP P6, R14, R13, R12, R11 ;  /* 0x0400000c0d0e7389 */ /* 0x00006400000c000b */
[----:B01----:R-:W-:Y:S01]  /*10a70*/  ENDCOLLECTIVE ;  /* 0x000000000000791b */ /* 0x003fe20003800000 */
.L_x_9832:
[----:B------:R-:W-:Y:S01]  /*10a80*/  IMAD.MOV.U32 R12, RZ, RZ, 0x10 ;  /* 0x00000010ff0c7424 */ /* 0x000fe200078e00ff */
[----:B------:R-:W-:-:S05]  /*10a90*/  SEL R14, R14, RZ, P4 ;  /* 0x000000ff0e0e7207 */ /* 0x000fca0002000000 */
[----:B------:R-:W-:-:S04]  /*10aa0*/  IMAD.IADD R3, R3, 0x1, R14 ;  /* 0x0000000103037824 */ /* 0x000fc800078e020e */
[----:B------:R-:W-:-:S07]  /*10ab0*/  IMAD.MOV.U32 R13, RZ, RZ, R3 ;  /* 0x000000ffff0d7224 */ /* 0x000fce00078e0003 */
[----:B------:R-:W-:Y:S05]  /*10ac0*/  WARPSYNC.COLLECTIVE R15, `(.L_x_9833) ;  /* 0x000000000f087348 */ /* 0x000fea0003c00000 */
[----:B------:R0:W1:Y:S02]  /*10ad0*/  SHFL.UP P6, R14, R13, R12, R11 ;  /* 0x0400000c0d0e7389 */ /* 0x00006400000c000b */
[----:B01----:R-:W-:Y:S01]  /*10ae0*/  ENDCOLLECTIVE ;  /* 0x000000000000791b */ /* 0x003fe20003800000 */
.L_x_9833:
        /* <DEDUP_REMOVED lines=8> */
.L_x_9834:
[----:B------:R-:W-:Y:S05]  /*10b70*/  BRA `(.L_x_9835) ;  /* 0xffffffdc00f87947 */ /* 0x000fea000383ffff */
.L_x_9768:
[----:B------:R-:W-:Y:S01]  /*10b80*/  BSSY B0, `(.L_x_9836) ;  /* 0x0000006000007945 */ /* 0x000fe20003800000 */
[----:B------:R-:W-:Y:S01]  /*10b90*/  PLOP3.LUT P6, PT, P6, PT, PT, 0x8, 0x0 ;  /* 0x000000000000781c */ /* 0x000fe200037ce170 */
[----:B------:R-:W-:-:S12]  /*10ba0*/  IMAD.MOV.U32 R15, RZ, RZ, -0x1 ;  /* 0xffffffffff0f7424 */ /* 0x000fd800078e00ff */
[----:B01---5:R-:W-:Y:S05]  /*10bb0*/  WARPSYNC.COLLECTIVE R15, `(.L_x_9837) ;  /* 0x000000000f087348 */ /* 0x023fea0003c00000 */
[----:B------:R-:W-:Y:S01]  /*10bc0*/  VOTE.ANY R14, PT, P6 ;  /* 0x00000000000e7806 */ /* 0x000fe200030e0100 */
[----:B01---5:R-:W-:Y:S06]  /*10bd0*/  ENDCOLLECTIVE ;  /* 0x000000000000791b */ /* 0x023fec0003800000 */
.L_x_9837:
[----:B------:R-:W-:Y:S05]  /*10be0*/  BSYNC B0 ;  /* 0x0000000000007941 */ /* 0x000fea0003800000 */
.L_x_9836:
        /* <DEDUP_REMOVED lines=9> */
.L_x_9838:
[----:B------:R-:W-:Y:S01]  /*10c80*/  IMAD.MOV.U32 R17, RZ, RZ, R14 ;  /* 0x000000ffff117224 */ /* 0x000fe200078e000e */
[----:B------:R-:W-:Y:S06]  /*10c90*/  BRA `(.L_x_9839) ;  /* 0xffffffdc00e87947 */ /* 0x000fec000383ffff */
.L_x_9770:
[----:B------:R-:W-:Y:S01]  /*10ca0*/  BSSY B0, `(.L_x_9840) ;  /* 0x0000007000007945 */ /* 0x000fe20003800000 */
[----:B------:R-:W-:Y:S02]  /*10cb0*/  IMAD.MOV.U32 R13, RZ, RZ, R3 ;  /* 0x000000ffff0d7224 */ /* 0x000fe400078e0003 */
[----:B------:R-:W-:Y:S02]  /*10cc0*/  IMAD.MOV.U32 R11, RZ, RZ, 0x1f ;  /* 0x0000001fff0b7424 */ /* 0x000fe400078e00ff */
[----:B------:R-:W-:-:S07]  /*10cd0*/  IMAD.MOV.U32 R15, RZ, RZ, -0x1 ;  /* 0xffffffffff0f7424 */ /* 0x000fce00078e00ff */
[----:B-123-5:R-:W-:Y:S05]  /*10ce0*/  WARPSYNC.COLLECTIVE R15, `(.L_x_9841) ;  /* 0x000000000f087348 */ /* 0x02efea0003c00000 */
[----:B------:R0:W4:Y:S02]  /*10cf0*/  SHFL.IDX P6, R14, R13, R12, R11 ;  /* 0x0000000c0d0e7389 */ /* 0x00012400000c000b */
[----:B012345:R-:W-:Y:S01]  /*10d00*/  ENDCOLLECTIVE ;  /* 0x000000000000791b */ /* 0x03ffe20003800000 */
.L_x_9841:
[----:B------:R-:W-:Y:S05]  /*10d10*/  BSYNC B0 ;  /* 0x0000000000007941 */ /* 0x000fea0003800000 */
.L_x_9840:
[----:B------:R-:W-:Y:S05]  /*10d20*/  BRA `(.L_x_9769) ;  /* 0xffffffdc00e07947 */ /* 0x000fea000383ffff */
.L_x_9774:
[----:B0-----:R0:W1:Y:S02]  /*10d30*/  SYNCS.PHASECHK.TRANS64.TRYWAIT P0, [R0+URZ+0x22820], R3 ;  /* 0x02282003000075a7 */ /* 0x001064000800017f */
[----:B-1----:R-:W-:Y:S05]  /*10d40*/  @!P0 NANOSLEEP.SYNCS 0x989680 ;  /* 0x009896800000895d */ /* 0x002fea0003900000 */
[----:B------:R-:W1:Y:S02]  /*10d50*/  @!P0 SYNCS.PHASECHK.TRANS64 P0, [R0+URZ+0x22820], R3 ;  /* 0x02282003000085a7 */ /* 0x000e64000800007f */
[----:B-1----:R-:W-:Y:S05]  /*10d60*/  @!P0 BRA `(.L_x_9774) ;  /* 0xfffffffc00f08947 */ /* 0x002fea000383ffff */
[----:B------:R-:W-:Y:S05]  /*10d70*/  BRA `(.L_x_9842) ;  /* 0xffffffe000d47947 */ /* 0x000fea000383ffff */
.L_x_9775:
        /* <DEDUP_REMOVED lines=11> */
.L_x_9844:
[----:B------:R-:W-:Y:S05]  /*10e30*/  BSYNC B0 ;  /* 0x0000000000007941 */ /* 0x000fea0003800000 */
.L_x_9843:
[----:B------:R-:W-:Y:S05]  /*10e40*/  BRA `(.L_x_9845) ;  /* 0xffffffe000bc7947 */ /* 0x000fea000383ffff */
.L_x_9778:
[----:B------:R-:W-:Y:S01]  /*10e50*/  BSSY B1, `(.L_x_9846) ;  /* 0x0000006000017945 */ /* 0x000fe20003800000 */
[----:B------:R-:W-:-:S07]  /*10e60*/  IMAD.MOV.U32 R15, RZ, RZ, -0x1 ;  /* 0xffffffffff0f7424 */ /* 0x000fce00078e00ff */
[----:B01---5:R-:W-:Y:S05]  /*10e70*/  WARPSYNC.COLLECTIVE R15, `(.L_x_9847) ;  /* 0x000000000f0c7348 */ /* 0x023fea0003c00000 */
[----:B------:R-:W-:Y:S02]  /*10e80*/  ELECT P6, UR62, PT ;  /* 0x00000000003e782f */ /* 0x000fe400038c0000 */
[----:B------:R-:W-:Y:S01]  /*10e90*/  MOV R14, UR62 ;  /* 0x0000003e000e7c02 */ /* 0x000fe20008000f00 */
[----:B01---5:R-:W-:Y:S10]  /*10ea0*/  ENDCOLLECTIVE ;  /* 0x000000000000791b */ /* 0x023ff40003800000 */
.L_x_9847:
[----:B------:R-:W-:Y:S05]  /*10eb0*/  BSYNC B1 ;  /* 0x0000000000017941 */ /* 0x000fea0003800000 */
.L_x_9846:
[----:B------:R-:W-:Y:S05]  /*10ec0*/  BRA `(.L_x_9848) ;  /* 0xffffffe000b47947 */ /* 0x000fea000383ffff */
.L_x_9780:
[----:B0-----:R0:W1:Y:S02]  /*10ed0*/  SYNCS.PHASECHK.TRANS64.TRYWAIT P0, [R6+URZ], R5 ;  /* 0x00000005060075a7 */ /* 0x001064000800017f */
[----:B-1----:R-:W-:Y:S05]  /*10ee0*/  @!P0 NANOSLEEP.SYNCS 0x989680 ;  /* 0x009896800000895d */ /* 0x002fea0003900000 */
[----:B------:R-:W1:Y:S02]  /*10ef0*/  @!P0 SYNCS.PHASECHK.TRANS64 P0, [R6+URZ], R5 ;  /* 0x00000005060085a7 */ /* 0x000e64000800007f */
[----:B-1----:R-:W-:Y:S05]  /*10f00*/  @!P0 BRA `(.L_x_9780) ;  /* 0xfffffffc00f08947 */ /* 0x002fea000383ffff */
[----:B------:R-:W-:Y:S05]  /*10f10*/  BRA `(.L_x_9849) ;  /* 0xffffffe000f07947 */ /* 0x000fea000383ffff */
.L_x_9781:
[----:B-1----:R1:W2:Y:S02]  /*10f20*/  SYNCS.PHASECHK.TRANS64.TRYWAIT P0, [R7+URZ], R2 ;  /* 0x00000002070075a7 */ /* 0x0022a4000800017f */
[----:B--2---:R-:W-:Y:S05]  /*10f30*/  @!P0 NANOSLEEP.SYNCS 0x989680 ;  /* 0x009896800000895d */ /* 0x004fea0003900000 */
[----:B------:R-:W2:Y:S02]  /*10f40*/  @!P0 SYNCS.PHASECHK.TRANS64 P0, [R7+URZ], R2 ;  /* 0x00000002070085a7 */ /* 0x000ea4000800007f */
[----:B--2---:R-:W-:Y:S05]  /*10f50*/  @!P0 BRA `(.L_x_9781) ;  /* 0xfffffffc00f08947 */ /* 0x004fea000383ffff */
[----:B------:R-:W-:Y:S05]  /*10f60*/  BRA `(.L_x_9850) ;  /* 0xffffffe000e47947 */ /* 0x000fea000383ffff */
.L_x_9783:
[----:B--2---:R2:W3:Y:S02]  /*10f70*/  SYNCS.PHASECHK.TRANS64.TRYWAIT P0, [R4+URZ], R5 ;  /* 0x00000005040075a7 */ /* 0x0044e4000800017f */
[----:B---3--:R-:W-:Y:S05]  /*10f80*/  @!P0 NANOSLEEP.SYNCS 0x989680 ;  /* 0x009896800000895d */ /* 0x008fea0003900000 */
[----:B------:R-:W3:Y:S02]  /*10f90*/  @!P0 SYNCS.PHASECHK.TRANS64 P0, [R4+URZ], R5 ;  /* 0x00000005040085a7 */ /* 0x000ee4000800007f */
[----:B---3--:R-:W-:Y:S05]  /*10fa0*/  @!P0 BRA `(.L_x_9783) ;  /* 0xfffffffc00f08947 */ /* 0x008fea000383ffff */
[----:B------:R-:W-:Y:S05]  /*10fb0*/  BRA `(.L_x_9851) ;  /* 0xffffffe000ec7947 */ /* 0x000fea000383ffff */
.L_x_9852:
        /* <DEDUP_REMOVED lines=12> */
.L_x_15307:


//--------------------- .text._ZN7cutlass13device_kernelIN5flash11enable_sm90INS1_16FlashAttnFwdSm90INS1_25CollectiveMainloopFwdSm90ILi2EN4cute5tupleIJNS5_1CILi1EEES8_S8_EEENS6_IJNS7_ILi128EEENS7_ILi96EEENS7_ILi64EEEEEELi256ENS_10bfloat16_tEfNS_4arch4Sm90ELb0ELb0ELb1ELb1ELb0ELb1ELb0ELb1ELb0ELb1ELb0ELb0EEENS1_21CollectiveEpilogueFwdINS6_IJSA_NS7_ILi256EEESB_EEES9_SE_SG_Li256ELb1ELb1ELb0ELb0EEENS1_36VarlenDynamicPersistentTileSchedulerILi128ELi96ELi256ELi128ELb0ELb1ELb1ELb0ELb1ELb1EEEEEEEEEvNT_6ParamsE --------------------------
	.section	.text._ZN7cutlass13device_kernelIN5flash11enable_sm90INS1_16FlashAttnFwdSm90INS1_25CollectiveMainloopFwdSm90ILi2EN4cute5tupleIJNS5_1CILi1EEES8_S8_EEENS6_IJNS7_ILi128EEENS7_ILi96EEENS7_ILi64EEEEEELi256ENS_10bfloat16_tEfNS_4arch4Sm90ELb0ELb0ELb1ELb1ELb0ELb1ELb0ELb1ELb0ELb1ELb0ELb0EEENS1_21CollectiveEpilogueFwdINS6_IJSA_NS7_ILi256EEESB_EEES9_SE_SG_Li256ELb1ELb1ELb0ELb0EEENS1_36VarlenDynamicPersistentTileSchedulerILi128ELi96ELi256ELi128ELb0ELb1ELb1ELb0ELb1ELb1EEEEEEEEEvNT_6ParamsE,"ax",@progbits
	.align	128
.text._ZN7cutlass13device_kernelIN5flash11enable_sm90INS1_16FlashAttnFwdSm90INS1_25CollectiveMainloopFwdSm90ILi2EN4cute5tupleIJNS5_1CILi1EEES8_S8_EEENS6_IJNS7_ILi128EEENS7_ILi96EEENS7_ILi64EEEEEELi256ENS_10bfloat16_tEfNS_4arch4Sm90ELb0ELb0ELb1ELb1ELb0ELb1ELb0ELb1ELb0ELb1ELb0ELb0EEENS1_21CollectiveEpilogueFwdINS6_IJSA_NS7_ILi256EEESB_EEES9_SE_SG_Li256ELb1ELb1ELb0ELb0EEENS1_36VarlenDynamicPersistentTileSchedulerILi128ELi96ELi256ELi128ELb0ELb1ELb1ELb0ELb1ELb1EEEEEEEEEvNT_6ParamsE:
        .type           _ZN7cutlass13device_kernelIN5flash11enable_sm90INS1_16FlashAttnFwdSm90INS1_25CollectiveMainloopFwdSm90ILi2EN4cute5tupleIJNS5_1CILi1EEES8_S8_EEENS6_IJNS7_ILi128EEENS7_ILi96EEENS7_ILi64EEEEEELi256ENS_10bfloat16_tEfNS_4arch4Sm90ELb0ELb0ELb1ELb1ELb0ELb1ELb0ELb1ELb0ELb1ELb0ELb0EEENS1_21CollectiveEpilogueFwdINS6_IJSA_NS7_ILi256EEESB_EEES9_SE_SG_Li256ELb1ELb1ELb0ELb0EEENS1_36VarlenDynamicPersistentTileSchedulerILi128ELi96ELi256ELi128ELb0ELb1ELb1ELb0ELb1ELb1EEEEEEEEEvNT_6ParamsE,@function
        .size           _ZN7cutlass13device_kernelIN5flash11enable_sm90INS1_16FlashAttnFwdSm90INS1_25CollectiveMainloopFwdSm90ILi2EN4cute5tupleIJNS5_1CILi1EEES8_S8_EEENS6_IJNS7_ILi128EEENS7_ILi96EEENS7_ILi64EEEEEELi256ENS_10bfloat16_tEfNS_4arch4Sm90ELb0ELb0ELb1ELb1ELb0ELb1ELb0ELb1ELb0ELb1ELb0ELb0EEENS1_21CollectiveEpilogueFwdINS6_IJSA_NS7_ILi256EEESB_EEES9_SE_SG_Li256ELb1ELb1ELb0ELb0EEENS1_36VarlenDynamicPersistentTileSchedulerILi128ELi96ELi256ELi128ELb0ELb1ELb1ELb0ELb1ELb1EEEEEEEEEvNT_6ParamsE,(.L_x_15308 - _ZN7cutlass13device_kernelIN5flash11enable_sm90INS1_16FlashAttnFwdSm90INS1_25CollectiveMainloopFwdSm90ILi2EN4cute5tupleIJNS5_1CILi1EEES8_S8_EEENS6_IJNS7_ILi128EEENS7_ILi96EEENS7_ILi64EEEEEELi256ENS_10bfloat16_tEfNS_4arch4Sm90ELb0ELb0ELb1ELb1ELb0ELb1ELb0ELb1ELb0ELb1ELb0ELb0EEENS1_21CollectiveEpilogueFwdINS6_IJSA_NS7_ILi256EEESB_EEES9_SE_SG_Li256ELb1ELb1ELb0ELb0EEENS1_36VarlenDynamicPersistentTileSchedulerILi128ELi96ELi256ELi128ELb0ELb1ELb1ELb0ELb1ELb1EEEEEEEEEvNT_6ParamsE)
        .other          _ZN7cutlass13device_kernelIN5flash11enable_sm90INS1_16FlashAttnFwdSm90INS1_25CollectiveMainloopFwdSm90ILi2EN4cute5tupleIJNS5_1CILi1EEES8_S8_EEENS6_IJNS7_ILi128EEENS7_ILi96EEENS7_ILi64EEEEEELi256ENS_10bfloat16_tEfNS_4arch4Sm90ELb0ELb0ELb1ELb1ELb0ELb1ELb0ELb1ELb0ELb1ELb0ELb0EEENS1_21CollectiveEpilogueFwdINS6_IJSA_NS7_ILi256EEESB_EEES9_SE_SG_Li256ELb1ELb1ELb0ELb0EEENS1_36VarlenDynamicPersistentTileSchedulerILi128ELi96ELi256ELi128ELb0ELb1ELb1ELb0ELb1ELb1EEEEEEEEEvNT_6ParamsE,@"STO_CUDA_ENTRY STV_DEFAULT"
_ZN7cutlass13device_kernelIN5flash11enable_sm90INS1_16FlashAttnFwdSm90INS1_25CollectiveMainloopFwdSm90ILi2EN4cute5tupleIJNS5_1CILi1EEES8_S8_EEENS6_IJNS7_ILi128EEENS7_ILi96EEENS7_ILi64EEEEEELi256ENS_10bfloat16_tEfNS_4arch4Sm90ELb0ELb0ELb1ELb1ELb0ELb1ELb0ELb1ELb0ELb1ELb0ELb0EEENS1_21CollectiveEpilogueFwdINS6_IJSA_NS7_ILi256EEESB_EEES9_SE_SG_Li256ELb1ELb1ELb0ELb0EEENS1_36VarlenDynamicPersistentTileSchedulerILi128ELi96ELi256ELi128ELb0ELb1ELb1ELb0ELb1ELb1EEEEEEEEEvNT_6ParamsE:
        /* <DEDUP_REMOVED lines=23> */
.L_x_9854:
[----:B------:R-:W-:Y:S05]  /*0170*/  BSYNC B0 ;  /* 0x0000000000007941 */ /* 0x000fea0003800000 */
.L_x_9853:
        /* <DEDUP_REMOVED lines=11> */
[----:B0-----:R-:W-:Y:S02]  /*0230*/  ISETP.NE.AND P1, PT, R2, RZ, PT ;  /* 0x000000ff0200720c */ /* 0x001fe40003f25270 */
[----:B------:R0:W2:Y:S01]  /*0240*/  SHFL.IDX PT, R2, R3, RZ, 0x1f ;  /* 0x00001fff03027589 */ /* 0x0000a200000e0000 */
[----:B-1----:R-:W-:Y:S02]  /*0250*/  @UP0 ULEA UR8, UR8, UR6, 0x18 ;  /* 0x0000000608080291 */ /* 0x002fe4000f8ec03f */
[----:B------:R-:W-:-:S04]  /*0260*/  @UP0 UIADD3 UR6, -UR7, 0x100000, URZ ;  /* 0x0010000007060890 */ /* 0x000fc8000fffe13f */
[----:B------:R-:W-:Y:S02]  /*0270*/  @UP0 USHF.L.U32 UR7, UR6, 0xb, URZ ;  /* 0x0000000b06070899 */ /* 0x000fe4000800063f */
[----:B------:R-:W-:Y:S01]  /*0280*/  @UP0 USHF.L.U32 UR6, UR6, 0x1, URZ ;  /* 0x0000000106060899 */ /* 0x000fe2000800063f */
[----:B------:R-:W-:Y:S01]  /*0290*/  VOTEU.ANY UP0, P0 ;  /* 0x00000000003f7886 */ /* 0x000fe20000000100 */
[----:B------:R-:W1:Y:S04]  /*02a0*/  FENCE.VIEW.ASYNC.S ;  /* 0x00000000000073c6 */ /* 0x000e680000000000 */
[----:B-1----:R0:W1:Y:S06]  /*02b0*/  @UP0 SYNCS.EXCH.64 URZ, [UR8+0x22800], UR4 ;  /* 0x02280004083f05b2 */ /* 0x00206c0008000100 */
[----:B------:R0:W3:Y:S02]  /*02c0*/  @UP1 SYNCS.EXCH.64 URZ, [UR8+0x22820], UR6 ;  /* 0x02282006083f15b2 */ /* 0x0000e40008000100 */
[----:B0-----:R-:W-:Y:S05]  /*02d0*/  @P1 BRA `(.L_x_9855) ;  /* 0x0000000000481947 */ /* 0x001fea0003800000 */
        /* <DEDUP_REMOVED lines=16> */
[----:B------:R0:W0:Y:S01]  /*03e0*/  SYNCS.EXCH.64 URZ, [UR8+0x22848], UR6 ;  /* 0x02284806083f75b2 */ /* 0x0000220008000100 */
[----:B------:R-:W-:Y:S01]  /*03f0*/  NOP ;  /* 0x0000000000007918 */ /* 0x000fe20000000000 */
.L_x_9855:
        /* <DEDUP_REMOVED lines=22> */
.L_x_9856:
        /* <DEDUP_REMOVED lines=18> */
.L_x_9857:
        /* <DEDUP_REMOVED lines=22> */
.L_x_9858:
        /* <DEDUP_REMOVED lines=22> */
.L_x_9859:
[----:B--2---:R-:W-:Y:S01]  /*0940*/  ISETP.NE.AND P0, PT, R2, RZ, PT ;  /* 0x000000ff0200720c */ /* 0x004fe20003f05270 */
[----:B------:R-:W-:Y:S01]  /*0950*/  IMAD.MOV.U32 R2, RZ, RZ, 0x1 ;  /* 0x00000001ff027424 */ /* 0x000fe200078e00ff */
[----:B------:R-:W-:Y:S01]  /*0960*/  NOP ;  /* 0x0000000000007918 */ /* 0x000fe20000000000 */
[----:B------:R-:W-:Y:S01]  /*0970*/  ULDC.64 UR40, c[0x0][0x208] ;  /* 0x0000820000287ab9 */ /* 0x000fe20000000a00 */
[----:B------:R-:W-:Y:S02]  /*0980*/  BSSY B9, `(.L_x_9860) ;  /* 0x00016c8000097945 */ /* 0x000fe40003800000 */
[----:B------:R-:W-:-:S05]  /*0990*/  SEL R2, R2, 0x2, !P0 ;  /* 0x0000000202027807 */ /* 0x000fca0004000000 */
[----:B------:R2:W-:Y:S01]  /*09a0*/  STL [R1+0x60], R2 ;  /* 0x0000600201007387 */ /* 0x0005e20000100800 */
[----:B01-34-:R-:W-:Y:S06]  /*09b0*/  BAR.SYNC.DEFER_BLOCKING 0x0 ;  /* 0x0000000000007b1d */ /* 0x01bfec0000010000 */
[----:B------:R-:W-:Y:S05]  /*09c0*/  @!P0 BRA `(.L_x_9861) ;  /* 0x000000f400cc8947 */ /* 0x000fea0003800000 */
.L_x_9862:
        /* <DEDUP_REMOVED lines=8> */
[----:B-1----:R-:W-:-:S06]  /*0a50*/  ULEA UR4, UR5, UR4, 0x18 ;  /* 0x0000000405047291 */ /* 0x002fcc000f8ec03f */
[----:B------:R-:W-:Y:S01]  /*0a60*/  IMAD.U32 R18, RZ, RZ, UR4 ;  /* 0x00000004ff127e24 */ /* 0x000fe2000f8e00ff */
[----:B0-----:R-:W-:Y:S01]  /*0a70*/  SHF.R.U32.HI R0, RZ, 0x7, R0 ;  /* 0x00000007ff007819 */ /* 0x001fe20000011600 */
[----:B------:R-:W-:-:S03]  /*0a80*/  ULDC UR4, c[0x0][0xc3c] ;  /* 0x00030f0000047ab9 */ /* 0x000fc60000000800 */
[----:B------:R-:W-:-:S13]  /*0a90*/  ISETP.NE.AND P0, PT, R0, 0x1, PT ;  /* 0x000000010000780c */ /* 0x000fda0003f05270 */
[----:B------:R-:W-:Y:S08]  /*0aa0*/  @!P0 BAR.ARV 0x9, 0x100 ;  /* 0x0244000000008b1d */ /* 0x000ff00000002000 */
[----:B------:R-:W-:Y:S06]  /*0ab0*/  BAR.SYNC.DEFER_BLOCKING 0x5, 0x180 ;  /* 0x0146000000007b1d */ /* 0x000fec0000010000 */
[----:B------:R-:W0:Y:S02]  /*0ac0*/  LDS.128 R88, [R18+0x228d0] ;  /* 0x0228d00012587984 */ /* 0x000e240000000c00 */
[----:B------:R-:W-:Y:S06]  /*0ad0*/  BAR.ARV 0x4, 0x180 ;  /* 0x0106000000007b1d */ /* 0x000fec0000002000 */
[----:B0-----:R-:W-:-:S13]  /*0ae0*/  ISETP.GE.AND P0, PT, R91, UR4, PT ;  /* 0x000000045b007c0c */ /* 0x001fda000bf06270 */
[----:B------:R-:W-:Y:S05]  /*0af0*/  @P0 BRA `(.L_x_9863) ;  /* 0x0000016800c00947 */ /* 0x000fea0003800000 */
[----:B------:R-:W3:Y:S01]  /*0b00*/  LDL.LU R11, [R1+0x60] ;  /* 0x00006000010b7983 */ /* 0x000ee20000300800 */
[----:B------:R-:W0:Y:S02]  /*0b10*/  S2R R0, SR_TID.X ;  /* 0x0000000000007919 */ /* 0x000e240000002100 */
[----:B0-----:R-:W-:-:S05]  /*0b20*/  VIADD R10, R0, 0xffffff80 ;  /* 0xffffff80000a7836 */ /* 0x001fca0000000000 */
[----:B------:R-:W-:-:S04]  /*0b30*/  SHF.R.S32.HI R0, RZ, 0x1f, R10 ;  /* 0x0000001fff007819 */ /* 0x000fc8000001140a */
[----:B------:R-:W-:-:S04]  /*0b40*/  LEA.HI R3, R0, R10, RZ, 0x7 ;  /* 0x0000000a00037211 */ /* 0x000fc800078f38ff */
[----:B------:R-:W-:-:S05]  /*0b50*/  LOP3.LUT R230, R3, 0xffffff80, RZ, 0xc0, !PT ;  /* 0xffffff8003e67812 */ /* 0x000fca00078ec0ff */
[----:B------:R-:W-:-:S05]  /*0b60*/  IMAD.IADD R230, R10, 0x1, -R230 ;  /* 0x000000010ae67824 */ /* 0x000fca00078e0ae6 */
[----:B------:R-:W-:-:S04]  /*0b70*/  SHF.R.S32.HI R7, RZ, 0x1f, R230 ;  /* 0x0000001fff077819 */ /* 0x000fc800000114e6 */
[----:B------:R-:W-:-:S04]  /*0b80*/  LEA.HI R6, R7, R230, RZ, 0x2 ;  /* 0x000000e607067211 */ /* 0x000fc800078f10ff */
[--C-:B------:R-:W-:Y:S02]  /*0b90*/  SHF.R.S32.HI R4, RZ, 0x2, R6.reuse ;  /* 0x00000002ff047819 */ /* 0x100fe40000011406 */
[----:B------:R-:W-:Y:S02]  /*0ba0*/  SHF.R.S32.HI R5, RZ, 0x1f, R6 ;  /* 0x0000001fff057819 */ /* 0x000fe40000011406 */
[----:B------:R-:W-:Y:S02]  /*0bb0*/  SHF.R.S32.HI R234, RZ, 0x7, R3 ;  /* 0x00000007ffea7819 */ /* 0x000fe40000011403 */
[----:B------:R-:W-:Y:S02]  /*0bc0*/  LEA.HI R5, R5, R4, RZ, 0x3 ;  /* 0x0000000405057211 */ /* 0x000fe400078f18ff */
[----:B--2---:R-:W-:Y:S02]  /*0bd0*/  LEA.HI R2, R0, R10, RZ, 0x4 ;  /* 0x0000000a00027211 */ /* 0x004fe400078f20ff */
[----:B------:R-:W-:-:S02]  /*0be0*/  LOP3.LUT R9, R5, 0xfffffff8, RZ, 0xc0, !PT ;  /* 0xfffffff805097812 */ /* 0x000fc400078ec0ff */
[----:B------:R-:W-:Y:S02]  /*0bf0*/  LEA.HI R7, R7, R230, RZ, 0x5 ;  /* 0x000000e607077211 */ /* 0x000fe400078f28ff */
[----:B------:R-:W-:Y:S02]  /*0c00*/  LEA.HI R3, R3, R234, RZ, 0x1 ;  /* 0x000000ea03037211 */ /* 0x000fe400078f08ff */
[----:B------:R-:W-:Y:S01]  /*0c10*/  SHF.R.S32.HI R5, RZ, 0x4, R2 ;  /* 0x00000004ff057819 */ /* 0x000fe20000011402 */
[----:B------:R-:W-:Y:S01]  /*0c20*/  IMAD.IADD R8, R4, 0x1, -R9 ;  /* 0x0000000104087824 */ /* 0x000fe200078e0a09 */
[----:B------:R-:W-:Y:S02]  /*0c30*/  SHF.R.S32.HI R7, RZ, 0x5, R7 ;  /* 0x00000005ff077819 */ /* 0x000fe40000011407 */
[----:B------:R-:W-:Y:S02]  /*0c40*/  LOP3.LUT R3, R3, 0x3fffffe, RZ, 0xc0, !PT ;  /* 0x03fffffe03037812 */ /* 0x000fe400078ec0ff */
[----:B------:R-:W-:-:S02]  /*0c50*/  LOP3.LUT R4, R2, 0x3fffff0, RZ, 0xc0, !PT ;  /* 0x03fffff002047812 */ /* 0x000fc400078ec0ff */
[----:B------:R-:W-:Y:S01]  /*0c60*/  LEA.HI R2, R2, R5, RZ, 0x1 ;  /* 0x0000000502027211 */ /* 0x000fe200078f08ff */
[----:B------:R-:W-:Y:S01]  /*0c70*/  IMAD R8, R7, 0x10, R8 ;  /* 0x0000001007087824 */ /* 0x000fe200078e0208 */
[-C--:B------:R-:W-:Y:S01]  /*0c80*/  LEA.HI R207, R0, R10.reuse, RZ, 0x5 ;  /* 0x0000000a00cf7211 */ /* 0x080fe200078f28ff */
[----:B------:R-:W-:Y:S01]  /*0c90*/  IMAD.IADD R3, R234, 0x1, -R3 ;  /* 0x00000001ea037824 */ /* 0x000fe200078e0a03 */
[----:B------:R-:W-:Y:S01]  /*0ca0*/  LOP3.LUT R2, R2, 0x1ffffffe, RZ, 0xc0, !PT ;  /* 0x1ffffffe02027812 */ /* 0x000fe200078ec0ff */
[----:B------:R-:W-:Y:S01]  /*0cb0*/  IMAD.IADD R4, R10, 0x1, -R4 ;  /* 0x000000010a047824 */ /* 0x000fe200078e0a04 */
[----:B------:R-:W-:Y:S01]  /*0cc0*/  SHF.R.S32.HI R207, RZ, 0x5, R207 ;  /* 0x00000005ffcf7819 */ /* 0x000fe200000114cf */
[----:B------:R-:W-:Y:S01]  /*0cd0*/  IMAD R235, R3, 0x40, R8 ;  /* 0x0000004003eb7824 */ /* 0x000fe200078e0208 */
[----:B------:R-:W-:Y:S01]  /*0ce0*/  LEA.HI R3, R0, R10, RZ, 0x2 ;  /* 0x0000000a00037211 */ /* 0x000fe200078f10ff */
[----:B------:R-:W-:Y:S02]  /*0cf0*/  IMAD.IADD R2, R5, 0x1, -R2 ;  /* 0x0000000105027824 */ /* 0x000fe400078e0a02 */
[----:B------:R-:W-:Y:S01]  /*0d00*/  IMAD R5, R207, 0x10, R4 ;  /* 0x00000010cf057824 */ /* 0x000fe200078e0204 */
[----:B------:R-:W-:-:S02]  /*0d10*/  LOP3.LUT R4, R3, 0xfffffffc, RZ, 0xc0, !PT ;  /* 0xfffffffc03047812 */ /* 0x000fc400078ec0ff */
[----:B------:R-:W-:-:S03]  /*0d20*/  LEA.HI R0, R0, R10, RZ, 0x3 ;  /* 0x0000000a00007211 */ /* 0x000fc600078f18ff */
[----:B------:R-:W-:Y:S01]  /*0d30*/  IMAD.IADD R4, R10, 0x1, -R4 ;  /* 0x000000010a047824 */ /* 0x000fe200078e0a04 */
[----:B------:R-:W-:Y:S02]  /*0d40*/  LOP3.LUT R212, R0, 0xfffffff8, RZ, 0xc0, !PT ;  /* 0xfffffff800d47812 */ /* 0x000fe400078ec0ff */
[----:B------:R-:W-:Y:S02]  /*0d50*/  SHF.R.S32.HI R228, RZ, 0x3, R0 ;  /* 0x00000003ffe47819 */ /* 0x000fe40000011400 */
[----:B------:R-:W-:Y:S01]  /*0d60*/  LEA.HI R0, R4, R4, RZ, 0x1 ;  /* 0x0000000404007211 */ /* 0x000fe200078f08ff */
[----:B------:R-:W-:Y:S01]  /*0d70*/  IMAD.IADD R212, R10, 0x1, -R212 ;  /* 0x000000010ad47824 */ /* 0x000fe200078e0ad4 */
[--C-:B------:R-:W-:Y:S02]  /*0d80*/  SHF.R.S32.HI R19, RZ, 0x2, R3.reuse ;  /* 0x00000002ff137819 */ /* 0x100fe40000011403 */
[----:B------:R-:W-:Y:S01]  /*0d90*/  SHF.R.S32.HI R8, RZ, 0x1f, R3 ;  /* 0x0000001fff087819 */ /* 0x000fe20000011403 */
[----:B------:R-:W-:Y:S01]  /*0da0*/  IMAD.SHL.U32 R205, R212, 0x8, RZ ;  /* 0x00000008d4cd7824 */ /* 0x000fe200078e00ff */
[----:B------:R-:W-:Y:S01]  /*0db0*/  LOP3.LUT R3, R0, 0x1ffffffe, RZ, 0xc0, !PT ;  /* 0x1ffffffe00037812 */ /* 0x000fe200078ec0ff */
[----:B------:R-:W-:-:S04]  /*0dc0*/  IMAD R7, R5, 0x8, R2 ;  /* 0x0000000805077824 */ /* 0x000fc800078e0202 */
[----:B------:R-:W-:Y:S01]  /*0dd0*/  IMAD.IADD R0, R4, 0x1, -R3 ;  /* 0x0000000104007824 */ /* 0x000fe200078e0a03 */
[----:B------:R-:W-:Y:S02]  /*0de0*/  SHF.R.S32.HI R3, RZ, 0x1f, R205 ;  /* 0x0000001fff037819 */ /* 0x000fe400000114cd */
[----:B------:R-:W-:Y:S01]  /*0df0*/  LOP3.LUT R3, R6, 0x7ffffffc, RZ, 0xc0, !PT ;  /* 0x7ffffffc06037812 */ /* 0x000fe200078ec0ff */
[----:B------:R-:W-:Y:S02]  /*0e00*/  VIADD R217, R19, 0x40 ;  /* 0x0000004013d97836 */ /* 0x000fe40000000000 */
[----:B------:R-:W-:Y:S02]  /*0e10*/  IMAD.SHL.U32 R16, R4, 0x8, RZ ;  /* 0x0000000804107824 */ /* 0x000fe400078e00ff */
[----:B------:R-:W-:Y:S02]  /*0e20*/  IMAD.IADD R236, R230, 0x1, -R3 ;  /* 0x00000001e6ec7824 */ /* 0x000fe400078e0a03 */
[----:B------:R-:W-:-:S02]  /*0e30*/  IMAD.SHL.U32 R3, R7, 0x8, RZ ;  /* 0x0000000807037824 */ /* 0x000fc400078e00ff */
[----:B------:R-:W-:Y:S01]  /*0e40*/  IMAD.SHL.U32 R22, R4, 0x4, RZ ;  /* 0x0000000404167824 */ /* 0x000fe200078e00ff */
[----:B------:R-:W-:Y:S02]  /*0e50*/  SHF.R.S32.HI R4, RZ, 0x1f, R217 ;  /* 0x0000001fff047819 */ /* 0x000fe400000114d9 */
[----:B------:R0:W-:Y:S01]  /*0e60*/  STL [R1+0x4], R3 ;  /* 0x0000040301007387 */ /* 0x0001e20000100800 */
[----:B------:R-:W-:Y:S01]  /*0e70*/  LEA.HI R8, R8, R19, RZ, 0x3 ;  /* 0x0000001308087211 */ /* 0x000fe200078f18ff */
[----:B------:R-:W-:Y:S01]  /*0e80*/  IMAD.SHL.U32 R206, R217, 0x40, RZ ;  /* 0x00000040d9ce7824 */ /* 0x000fe200078e00ff */
[----:B------:R-:W-:Y:S02]  /*0e90*/  LEA.HI R4, R4, R217, RZ, 0x3 ;  /* 0x000000d904047211 */ /* 0x000fe400078f18ff */
[----:B------:R-:W-:Y:S02]  /*0ea0*/  LOP3.LUT R8, R8, 0xfffffff8, RZ, 0xc0, !PT ;  /* 0xfffffff808087812 */ /* 0x000fe400078ec0ff */
[----:B------:R-:W-:Y:S01]  /*0eb0*/  LOP3.LUT R206, R206, 0x1c0, RZ, 0xc0, !PT ;  /* 0x000001c0cece7812 */ /* 0x000fe200078ec0ff */
[----:B------:R-:W-:-:S02]  /*0ec0*/  IMAD.SHL.U32 R4, R4, 0x40, RZ ;  /* 0x0000004004047824 */ /* 0x000fc400078e00ff */
[----:B------:R-:W-:Y:S01]  /*0ed0*/  IMAD.IADD R226, R19, 0x1, -R8 ;  /* 0x0000000113e27824 */ /* 0x000fe200078e0a08 */
[----:B------:R-:W-:Y:S01]  /*0ee0*/  SHF.R.U32.HI R8, RZ, 0x3, R206 ;  /* 0x00000003ff087819 */ /* 0x000fe200000116ce */
[----:B------:R-:W-:Y:S01]  /*0ef0*/  VIADD R202, R22, 0x10 ;  /* 0x0000001016ca7836 */ /* 0x000fe20000000000 */
[----:B------:R-:W-:Y:S02]  /*0f00*/  LOP3.LUT R5, R206, 0x38, R16, 0xf8, !PT ;  /* 0x00000038ce057812 */ /* 0x000fe400078ef810 */
[----:B------:R-:W-:Y:S01]  /*0f10*/  LOP3.LUT R208, R4, 0xfffffe00, RZ, 0xc0, !PT ;  /* 0xfffffe0004d07812 */ /* 0x000fe200078ec0ff */
[C---:B------:R-:W-:Y:S01]  /*0f20*/  VIADD R210, R205.reuse, 0x40 ;  /* 0x00000040cdd27836 */ /* 0x040fe20000000000 */
[----:B------:R-:W-:Y:S01]  /*0f30*/  SHF.R.S32.HI R231, RZ, 0x1f, R202 ;  /* 0x0000001fffe77819 */ /* 0x000fe200000114ca */
[C---:B------:R-:W-:Y:S01]  /*0f40*/  VIADD R209, R205.reuse, 0x80 ;  /* 0x00000080cdd17836 */ /* 0x040fe20000000000 */
[----:B------:R-:W-:Y:S01]  /*0f50*/  LOP3.LUT R5, R208, R5, R8, 0xf6, !PT ;  /* 0x00000005d0057212 */ /* 0x000fe200078ef608 */
[----:B------:R-:W-:Y:S01]  /*0f60*/  VIADD R211, R205, 0xc0 ;  /* 0x000000c0cdd37836 */ /* 0x000fe20000000000 */
[----:B------:R-:W-:Y:S01]  /*0f70*/  SHF.R.S32.HI R6, RZ, 0x1f, R210 ;  /* 0x0000001fff067819 */ /* 0x000fe200000114d2 */
[----:B------:R-:W-:Y:S01]  /*0f80*/  IMAD.MOV.U32 R218, RZ, RZ, RZ ;  /* 0x000000ffffda7224 */ /* 0x000fe200078e00ff */
[----:B------:R-:W-:Y:S01]  /*0f90*/  CS2R R200, SRZ ;  /* 0x0000000000c87805 */ /* 0x000fe2000001ff00 */
[----:B------:R-:W-:Y:S01]  /*0fa0*/  IMAD.MOV.U32 R2, RZ, RZ, RZ ;  /* 0x000000ffff027224 */ /* 0x000fe200078e00ff */
[----:B------:R-:W-:Y:S01]  /*0fb0*/  SHF.R.S32.HI R220, RZ, 0x1f, R19 ;  /* 0x0000001fffdc7819 */ /* 0x000fe20000011413 */
[----:B------:R-:W-:Y:S01]  /*0fc0*/  IMAD.MOV.U32 R204, RZ, RZ, RZ ;  /* 0x000000ffffcc7224 */ /* 0x000fe200078e00ff */
[----:B------:R-:W-:Y:S01]  /*0fd0*/  SHF.R.S32.HI R17, RZ, 0x1f, R16 ;  /* 0x0000001fff117819 */ /* 0x000fe20000011410 */
[----:B------:R-:W-:Y:S01]  /*0fe0*/  IMAD.SHL.U32 R232, R202, 0x2, RZ ;  /* 0x00000002cae87824 */ /* 0x000fe200078e00ff */
[----:B------:R-:W-:Y:S01]  /*0ff0*/  SHF.R.S32.HI R6, RZ, 0x1f, R209 ;  /* 0x0000001fff067819 */ /* 0x000fe200000114d1 */
[----:B------:R-:W-:Y:S01]  /*1000*/  IMAD R233, R5, 0x2, R18 ;  /* 0x0000000205e97824 */ /* 0x000fe200078e0212 */
[----:B------:R-:W-:Y:S01]  /*1010*/  SHF.R.S32.HI R4, RZ, 0x1f, R211 ;  /* 0x0000001fff047819 */ /* 0x000fe200000114d3 */
[----:B------:R-:W-:Y:S01]  /*1020*/  IMAD R237, R0, 0x8, R235 ;  /* 0x0000000800ed7824 */ /* 0x000fe200078e02eb */
[----:B------:R-:W-:-:S02]  /*1030*/  SHF.L.U64.HI R231, R202, 0x1, R231 ;  /* 0x00000001cae77819 */ /* 0x000fc400000102e7 */
[----:B0--3--:R-:W-:-:S07]  /*1040*/  LOP3.LUT R203, R11, 0x1, RZ, 0xfc, !PT ;  /* 0x000000010bcb7812 */ /* 0x009fce00078efcff */
.L_x_9996:
[----:B0-----:R-:W0:Y:S02]  /*1050*/  LDC.64 R4, c[0x0][0xc88] ;  /* 0x00032200ff047b82 */ /* 0x001e240000000a00 */
[----:B0-----:R-:W-:-:S05]  /*1060*/  IMAD.WIDE R4, R91, 0x4, R4 ;  /* 0x000000045b047825 */ /* 0x001fca00078e0204 */
[----:B--2---:R-:W2:Y:S01]  /*1070*/  LDG.E R216, desc[UR40][R4.64] ;  /* 0x0000002804d87981 */ /* 0x004ea2000c1e1900 */
[----:B------:R-:W-:Y:S05]  /*1080*/  YIELD ;  /* 0x0000000000007946 */ /* 0x000fea0003800000 */
[----:B------:R-:W-:Y:S01]  /*1090*/  ULDC.64 UR4, c[0x0][0xa28] ;  /* 0x00028a0000047ab9 */ /* 0x000fe20000000a00 */
[----:B------:R-:W-:Y:S01]  /*10a0*/  ULDC.64 UR8, c[0x0][0xa18] ;  /* 0x0002860000087ab9 */ /* 0x000fe20000000a00 */
[----:B------:R-:W-:Y:S01]  /*10b0*/  ISETP.NE.U32.AND P1, PT, RZ, UR4, PT ;  /* 0x00000004ff007c0c */ /* 0x000fe2000bf25070 */
[----:B------:R-:W-:Y:S01]  /*10c0*/  ULDC.64 UR6, c[0x0][0xa08] ;  /* 0x0002820000067ab9 */ /* 0x000fe20000000a00 */
[----:B------:R-:W-:Y:S01]  /*10d0*/  IMAD.MOV.U32 R3, RZ, RZ, RZ ;  /* 0x000000ffff037224 */ /* 0x000fe200078e00ff */
[----:B------:R-:W-:Y:S01]  /*10e0*/  ISETP.NE.U32.AND P0, PT, RZ, UR6, PT ;  /* 0x00000006ff007c0c */ /* 0x000fe2000bf05070 */
[----:B------:R-:W-:Y:S01]  /*10f0*/  IMAD.MOV.U32 R31, RZ, RZ, RZ ;  /* 0x000000ffff1f7224 */ /* 0x000fe200078e00ff */
[----:B------:R-:W-:-:S02]  /*1100*/  ISETP.NE.AND.EX P1, PT, RZ, UR5, PT, P1 ;  /* 0x00000005ff007c0c */ /* 0x000fc4000bf25310 */
[----:B------:R-:W-:Y:S02]  /*1110*/  ISETP.NE.AND.EX P0, PT, RZ, UR7, PT, P0 ;  /* 0x00000007ff007c0c */ /* 0x000fe4000bf05300 */
[----:B--2---:R-:W-:Y:S01]  /*1120*/  SHF.R.S32.HI R229, RZ, 0x1f, R216 ;  /* 0x0000001fffe57819 */ /* 0x004fe200000114d8 */
[----:B------:R-:W-:-:S08]  /*1130*/  IMAD.SHL.U32 R214, R216, 0x4, RZ ;  /* 0x00000004d8d67824 */ /* 0x000fd000078e00ff */
[C---:B------:R-:W-:Y:S02]  /*1140*/  @P1 LEA R6, P2, R216.reuse, UR4, 0x2 ;  /* 0x00000004d8061c11 */ /* 0x040fe4000f8410ff */
[C-C-:B------:R-:W-:Y:S02]  /*1150*/  SHF.L.U64.HI R215, R216.reuse, 0x2, R229.reuse ;  /* 0x00000002d8d77819 */ /* 0x140fe400000102e5 */
[----:B------:R-:W-:Y:S02]  /*1160*/  @P1 LEA.HI.X R7, R216, UR5, R229, 0x2, P2 ;  /* 0x00000005d8071c11 */ /* 0x000fe400090f14e5 */
[----:B------:R-:W-:Y:S01]  /*1170*/  ISETP.NE.U32.AND P2, PT, RZ, UR8, PT ;  /* 0x00000008ff007c0c */ /* 0x000fe2000bf45070 */
[----:B------:R-:W-:Y:S01]  /*1180*/  ULDC UR4, c[0x0][0x288] ;  /* 0x0000a20000047ab9 */ /* 0x000fe20000000800 */
[----:B------:R-:W-:Y:S01]  /*1190*/  IADD3 R8, P3, R214, UR6, RZ ;  /* 0x00000006d6087c10 */ /* 0x000fe2000ff7e0ff */
[----:B------:R0:W5:Y:S01]  /*11a0*/  @P1 LDG.E R3, desc[UR40][R6.64] ;  /* 0x0000002806031981 */ /* 0x000162000c1e1900 */
[----:B------:R-:W-:Y:S01]  /*11b0*/  ISETP.NE.AND.EX P2, PT, RZ, UR9, PT, P2 ;  /* 0x00000009ff007c0c */ /* 0x000fe2000bf45320 */
[----:B------:R-:W-:Y:S01]  /*11c0*/  IMAD.U32 R39, RZ, RZ, UR4 ;  /* 0x00000004ff277e24 */ /* 0x000fe2000f8e00ff */
[----:B------:R-:W-:Y:S01]  /*11d0*/  IADD3.X R9, R215, UR7, RZ, P3, !PT ;  /* 0x00000007d7097c10 */ /* 0x000fe20009ffe4ff */
[----:B------:R-:W-:-:S04]  /*11e0*/  ULDC.64 UR4, c[0x0][0x418] ;  /* 0x0001060000047ab9 */ /* 0x000fc80000000a00 */
[----:B------:R0:W5:Y:S06]  /*11f0*/  @P0 LDG.E R31, desc[UR40][R8.64] ;  /* 0x00000028081f0981 */ /* 0x00016c000c1e1900 */
[----:B------:R-:W-:-:S04]  /*1200*/  @P2 IADD3 R4, P1, R214, UR8, RZ ;  /* 0x00000008d6042c10 */ /* 0x000fc8000ff3e0ff */
[----:B------:R-:W-:-:S05]  /*1210*/  @P2 IADD3.X R5, R215, UR9, RZ, P1, !PT ;  /* 0x00000009d7052c10 */ /* 0x000fca0008ffe4ff */
[----:B------:R0:W5:Y:S01]  /*1220*/  @P2 LDG.E R39, desc[UR40][R4.64] ;  /* 0x0000002804272981 */ /* 0x000162000c1e1900 */
[----:B------:R-:W-:-:S03]  /*1230*/  UISETP.NE.U32.AND UP0, UPT, UR4, URZ, UPT ;  /* 0x0000003f0400728c */ /* 0x000fc6000bf05070 */
[----:B------:R-:W-:Y:S01]  /*1240*/  ULDC UR4, c[0x0][0x424] ;  /* 0x0001090000047ab9 */ /* 0x000fe20000000800 */
[----:B------:R-:W-:-:S03]  /*1250*/  UISETP.NE.AND.EX UP0, UPT, UR5, URZ, UPT, UP0 ;  /* 0x0000003f0500728c */ /* 0x000fc6000bf05300 */
[----:B------:R-:W-:Y:S01]  /*1260*/  ULDC UR5, c[0x0][0x2f0] ;  /* 0x0000bc0000057ab9 */ /* 0x000fe20000000800 */
[----:B------:R-:W-:-:S04]  /*1270*/  USEL UR4, UR4, 0x1, UP0 ;  /* 0x0000000104047887 */ /* 0x000fc80008000000 */
[----:B------:R-:W-:-:S03]  /*1280*/  UIMAD UR4, UR4, UR5, URZ ;  /* 0x00000005040472a4 */ /* 0x000fc6000f8e023f */
[----:B------:R-:W-:Y:S02]  /*1290*/  ULDC UR5, c[0x0][0x348] ;  /* 0x0000d20000057ab9 */ /* 0x000fe40000000800 */
[----:B------:R-:W-:Y:S02]  /*12a0*/  IMAD.U32 R60, RZ, RZ, UR5 ;  /* 0x00000005ff3c7e24 */ /* 0x000fe4000f8e00ff */
[----:B------:R-:W-:Y:S02]  /*12b0*/  IMAD.U32 R28, RZ, RZ, UR4 ;  /* 0x00000004ff1c7e24 */ /* 0x000fe4000f8e00ff */
[----:B------:R-:W-:Y:S01]  /*12c0*/  IMAD.MOV.U32 R29, RZ, RZ, R216 ;  /* 0x000000ffff1d7224 */ /* 0x000fe200078e00d8 */
[----:B0--34-:R-:W-:Y:S06]  /*12d0*/  @P2 BRA `(.L_x_9864) ;  /* 0x0000000000242947 */ /* 0x019fec0003800000 */
        /* <DEDUP_REMOVED lines=9> */
.L_x_9864:
[----:B------:R-:W-:Y:S01]  /*1370*/  ULDC.64 UR4, c[0x0][0xa20] ;  /* 0x0002880000047ab9 */ /* 0x000fe20000000a00 */
[----:B------:R-:W-:Y:S01]  /*1380*/  IMAD.MOV.U32 R219, RZ, RZ, R89 ;  /* 0x000000ffffdb7224 */ /* 0x000fe200078e0059 */
[----:B------:R-:W-:Y:S01]  /*1390*/  ISETP.NE.U32.AND P1, PT, RZ, UR4, PT ;  /* 0x00000004ff007c0c */ /* 0x000fe2000bf25070 */
[----:B------:R-:W-:-:S03]  /*13a0*/  IMAD.MOV.U32 R213, RZ, RZ, R90 ;  /* 0x000000ffffd57224 */ /* 0x000fc600078e005a */
[----:B------:R-:W-:-:S13]  /*13b0*/  ISETP.NE.AND.EX P1, PT, RZ, UR5, PT, P1 ;  /* 0x00000005ff007c0c */ /* 0x000fda000bf25310 */
[----:B------:R-:W-:Y:S05]  /*13c0*/  @!P1 BRA `(.L_x_9865) ;  /* 0x0000000000109947 */ /* 0x000fea0003800000 */
[----:B------:R-:W-:-:S04]  /*13d0*/  IADD3 R4, P0, R214, UR4, RZ ;  /* 0x00000004d6047c10 */ /* 0x000fc8000ff1e0ff */
[----:B------:R-:W-:-:S05]  /*13e0*/  IADD3.X R5, R215, UR5, RZ, P0, !PT ;  /* 0x00000005d7057c10 */ /* 0x000fca00087fe4ff */
[----:B------:R0:W5:Y:S01]  /*13f0*/  LDG.E R28, desc[UR40][R4.64] ;  /* 0x00000028041c7981 */ /* 0x000162000c1e1900 */
[----:B------:R-:W-:Y:S05]  /*1400*/  BRA `(.L_x_9866) ;  /* 0x0000000000107947 */ /* 0x000fea0003800000 */
.L_x_9865:
[----:B------:R-:W-:Y:S05]  /*1410*/  @!P0 BRA `(.L_x_9866) ;  /* 0x00000000000c8947 */ /* 0x000fea0003800000 */
[----:B------:R-:W2:Y:S04]  /*1420*/  LDG.E R5, desc[UR40][R8.64] ;  /* 0x0000002808057981 */ /* 0x000ea8000c1e1900 */
[----:B------:R-:W2:Y:S02]  /*1430*/  LDG.E R28, desc[UR40][R8.64+0x4] ;  /* 0x00000428081c7981 */ /* 0x000ea4000c1e1900 */
[----:B--2---:R-:W-:-:S07]  /*1440*/  IMAD.IADD R28, R28, 0x1, -R5 ;  /* 0x000000011c1c7824 */ /* 0x004fce00078e0a05 */
.L_x_9866:
        /* <DEDUP_REMOVED lines=8> */
[----:B------:R0:W2:Y:S01]  /*14d0*/  @P0 LDG.E R9, desc[UR40][R4.64+0x4] ;  /* 0x0000042804090981 */ /* 0x0000a2000c1e1900 */
[----:B------:R-:W-:Y:S01]  /*14e0*/  ISETP.NE.U32.AND P1, PT, RZ, UR4, PT ;  /* 0x00000004ff007c0c */ /* 0x000fe2000bf25070 */
[----:B------:R-:W-:-:S03]  /*14f0*/  IMAD.MOV.U32 R38, RZ, RZ, R28 ;  /* 0x000000ffff267224 */ /* 0x000fc600078e001c */
[----:B------:R-:W-:Y:S01]  /*1500*/  ISETP.NE.AND.EX P1, PT, RZ, UR5, PT, P1 ;  /* 0x00000005ff007c0c */ /* 0x000fe2000bf25310 */
[----:B0-----:R-:W-:-:S05]  /*1510*/  IMAD.MOV R4, RZ, RZ, -R3 ;  /* 0x000000ffff047224 */ /* 0x001fca00078e0a03 */
[----:B------:R-:W-:-:S07]  /*1520*/  VIMNMX R4, RZ, R4, !PT ;  /* 0x00000004ff047248 */ /* 0x000fce0007fe0100 */
[----:B------:R-:W-:-:S04]  /*1530*/  @P1 IADD3 R6, P2, R214, UR4, RZ ;  /* 0x00000004d6061c10 */ /* 0x000fc8000ff5e0ff */
[----:B------:R-:W-:-:S05]  /*1540*/  @P1 IADD3.X R7, R215, UR5, RZ, P2, !PT ;  /* 0x00000005d7071c10 */ /* 0x000fca00097fe4ff */
[----:B------:R0:W5:Y:S01]  /*1550*/  @P1 LDG.E R38, desc[UR40][R6.64] ;  /* 0x0000002806261981 */ /* 0x000162000c1e1900 */
[----:B--2---:R-:W-:-:S04]  /*1560*/  @P0 IMAD.IADD R60, R9, 0x1, -R0 ;  /* 0x00000001093c0824 */ /* 0x004fc800078e0a00 */
[----:B------:R-:W-:-:S04]  /*1570*/  IMAD.IADD R176, R3, 0x1, R60 ;  /* 0x0000000103b07824 */ /* 0x000fc800078e023c */
[----:B------:R-:W-:-:S04]  /*1580*/  VIADD R0, R176, 0x5f ;  /* 0x0000005fb0007836 */ /* 0x000fc80000000000 */
[----:B------:R-:W-:-:S05]  /*1590*/  IMAD.HI R0, R0, 0x2aaaaaab, RZ ;  /* 0x2aaaaaab00007827 */ /* 0x000fca00078e02ff */
[----:B------:R-:W-:-:S04]  /*15a0*/  SHF.R.U32.HI R177, RZ, 0x1f, R0 ;  /* 0x0000001fffb17819 */ /* 0x000fc80000011600 */
[----:B------:R-:W-:-:S05]  /*15b0*/  LEA.HI.SX32 R177, R0, R177, 0x1c ;  /* 0x000000b100b17211 */ /* 0x000fca00078fe2ff */
[----:B------:R-:W-:-:S05]  /*15c0*/  IMAD R3, R177, 0x60, -R3 ;  /* 0x00000060b1037824 */ /* 0x000fca00078e0a03 */
[----:B------:R-:W-:-:S04]  /*15d0*/  VIMNMX R3, R3, R60, PT ;  /* 0x0000003c03037248 */ /* 0x000fc80003fe0100 */
[----:B------:R-:W-:Y:S01]  /*15e0*/  ISETP.GT.AND P0, PT, R3, R4, PT ;  /* 0x000000040300720c */ /* 0x000fe20003f04270 */
[----:B------:R-:W-:-:S05]  /*15f0*/  IMAD.WIDE.U32 R4, R4, -0x55555555, RZ ;  /* 0xaaaaaaab04047825 */ /* 0x000fca00078e00ff */
[----:B------:R-:W-:-:S05]  /*1600*/  SHF.R.U32.HI R27, RZ, 0x6, R5 ;  /* 0x00000006ff1b7819 */ /* 0x000fca0000011605 */
[----:B------:R-:W-:Y:S02]  /*1610*/  IMAD.MOV.U32 R26, RZ, RZ, R27 ;  /* 0x000000ffff1a7224 */ /* 0x000fe400078e001b */
[----:B------:R-:W-:-:S04]  /*1620*/  @P0 VIADD R0, R3, 0x5f ;  /* 0x0000005f03000836 */ /* 0x000fc80000000000 */
[----:B------:R-:W-:-:S05]  /*1630*/  @P0 IMAD.HI R0, R0, 0x2aaaaaab, RZ ;  /* 0x2aaaaaab00000827 */ /* 0x000fca00078e02ff */
[----:B------:R-:W-:-:S04]  /*1640*/  @P0 SHF.R.U32.HI R3, RZ, 0x1f, R0 ;  /* 0x0000001fff030819 */ /* 0x000fc80000011600 */
[----:B------:R-:W-:Y:S02]  /*1650*/  @P0 LEA.HI.SX32 R26, R0, R3, 0x1c ;  /* 0x00000003001a0211 */ /* 0x000fe400078fe2ff */
        /* <DEDUP_REMOVED lines=23> */
.L_x_9869:
[----:B------:R-:W-:Y:S05]  /*17d0*/  BSYNC B6 ;  /* 0x0000000000067941 */ /* 0x000fea0003800000 */
.L_x_9868:
        /* <DEDUP_REMOVED lines=20> */
.L_x_9871:
[----:B------:R-:W-:Y:S05]  /*1920*/  BSYNC B6 ;  /* 0x0000000000067941 */ /* 0x000fea0003800000 */
.L_x_9870:
[----:B------:R-:W-:Y:S01]  /*1930*/  ULDC.64 UR4, c[0x0][0x9f8] ;  /* 0x00027e0000047ab9 */ /* 0x000fe20000000a00 */
[----:B------:R-:W0:Y:S01]  /*1940*/  S2R R32, SR_TID.X ;  /* 0x0000000000207919 */ /* 0x000e220000002100 */
[----:B------:R-:W-:Y:S01]  /*1950*/  ISETP.NE.U32.AND P0, PT, RZ, UR4, PT ;  /* 0x00000004ff007c0c */ /* 0x000fe2000bf05070 */
[----:B------:R-:W1:Y:S01]  /*1960*/  LDC.64 R8, c[0x0][0x300] ;  /* 0x0000c000ff087b82 */ /* 0x000e620000000a00 */
[----:B------:R-:W-:Y:S01]  /*1970*/  IMAD.IADD R58, R31, 0x1, R28 ;  /* 0x000000011f3a7824 */ /* 0x000fe200078e021c */
[----:B------:R-:W-:Y:S01]  /*1980*/  ULDC.64 UR6, c[0x0][0xa08] ;  /* 0x0002820000067ab9 */ /* 0x000fe20000000a00 */
[----:B------:R-:W-:Y:S02]  /*1990*/  ISETP.NE.AND.EX P0, PT, RZ, UR5, PT, P0 ;  /* 0x00000005ff007c0c */ /* 0x000fe4000bf05300 */
[----:B------:R-:W-:Y:S01]  /*19a0*/  SHF.R.S32.HI R11, RZ, 0x1f, R90 ;  /* 0x0000001fff0b7819 */ /* 0x000fe2000001145a */
[----:B------:R-:W-:Y:S02]  /*19b0*/  VIADD R62, R16, 0x20 ;  /* 0x00000020103e7836 */ /* 0x000fe40000000000 */
[----:B------:R-:W2:Y:S08]  /*19c0*/  LDC.64 R56, c[0x0][0x3f8] ;  /* 0x0000fe00ff387b82 */ /* 0x000eb00000000a00 */
[----:B------:R-:W-:Y:S01]  /*19d0*/  @P0 IADD3 R4, P1, R214, UR4, RZ ;  /* 0x00000004d6040c10 */ /* 0x000fe2000ff3e0ff */
[----:B------:R-:W3:Y:S03]  /*19e0*/  LDC R43, c[0x0][0x3f4] ;  /* 0x0000fd00ff2b7b82 */ /* 0x000ee60000000800 */
[----:B------:R-:W-:Y:S01]  /*19f0*/  @P0 IADD3.X R5, R215, UR5, RZ, P1, !PT ;  /* 0x00000005d7050c10 */ /* 0x000fe20008ffe4ff */
[----:B------:R-:W-:-:S04]  /*1a00*/  ULDC.64 UR4, c[0x0][0x308] ;  /* 0x0000c20000047ab9 */ /* 0x000fc80000000a00 */
[----:B------:R4:W3:Y:S01]  /*1a10*/  @P0 LDG.E R29, desc[UR40][R4.64] ;  /* 0x00000028041d0981 */ /* 0x0008e2000c1e1900 */
[----:B------:R-:W-:Y:S01]  /*1a20*/  SHF.R.S32.HI R45, RZ, 0x1f, R58 ;  /* 0x0000001fff2d7819 */ /* 0x000fe2000001143a */
[-C--:B-1----:R-:W-:Y:S01]  /*1a30*/  IMAD.WIDE.U32 R6, R58, R8.reuse, RZ ;  /* 0x000000083a067225 */ /* 0x082fe200078e00ff */
[----:B------:R-:W-:Y:S01]  /*1a40*/  ISETP.NE.U32.AND P0, PT, RZ, UR6, PT ;  /* 0x00000006ff007c0c */ /* 0x000fe2000bf05070 */
[----:B------:R-:W1:Y:S01]  /*1a50*/  LDC.64 R14, c[0x0][0x408] ;  /* 0x00010200ff0e7b82 */ /* 0x000e620000000a00 */
[----:B0-----:R-:W-:Y:S01]  /*1a60*/  SHF.R.U32.HI R40, RZ, 0x7, R32 ;  /* 0x00000007ff287819 */ /* 0x001fe20000011620 */
[-C--:B------:R-:W-:Y:S01]  /*1a70*/  IMAD R0, R45, R8.reuse, RZ ;  /* 0x000000082d007224 */ /* 0x080fe200078e02ff */
[----:B------:R-:W-:Y:S01]  /*1a80*/  ISETP.NE.AND.EX P0, PT, RZ, UR7, PT, P0 ;  /* 0x00000007ff007c0c */ /* 0x000fe2000bf05300 */
[----:B------:R-:W-:Y:S01]  /*1a90*/  IMAD R10, R220, R8, RZ ;  /* 0x00000008dc0a7224 */ /* 0x000fe200078e02ff */
[----:B------:R-:W-:Y:S01]  /*1aa0*/  ISETP.NE.AND P6, PT, R40, 0x1, PT ;  /* 0x000000012800780c */ /* 0x000fe20003fc5270 */
[----:B------:R-:W-:Y:S01]  /*1ab0*/  IMAD R3, R58, R9, R0 ;  /* 0x000000093a037224 */ /* 0x000fe200078e0200 */
[----:B------:R-:W-:Y:S01]  /*1ac0*/  SHF.L.U64.HI R67, R8, 0x6, R9 ;  /* 0x0000000608437819 */ /* 0x000fe20000010209 */
[----:B------:R-:W-:Y:S01]  /*1ad0*/  VIADD R63, R16, 0x40 ;  /* 0x00000040103f7836 */ /* 0x000fe20000000000 */
[----:B--2---:R-:W-:Y:S01]  /*1ae0*/  SHF.L.U64.HI R72, R56, 0x6, R57 ;  /* 0x0000000638487819 */ /* 0x004fe20000010239 */
[----:B------:R-:W-:Y:S01]  /*1af0*/  IMAD.IADD R7, R7, 0x1, R3 ;  /* 0x0000000107077824 */ /* 0x000fe200078e0203 */
[----:B------:R-:W-:Y:S01]  /*1b00*/  SHF.R.S32.HI R75, RZ, 0x1f, R217 ;  /* 0x0000001fff4b7819 */ /* 0x000fe200000114d9 */
[----:B------:R-:W-:-:S02]  /*1b10*/  IMAD R3, R11, UR4, RZ ;  /* 0x000000040b037c24 */ /* 0x000fc4000f8e02ff */
[----:B----4-:R-:W-:-:S04]  /*1b20*/  IMAD.WIDE.U32 R4, R90, UR4, R6 ;  /* 0x000000045a047c25 */ /* 0x010fc8000f8e0006 */
[----:B------:R-:W-:Y:S01]  /*1b30*/  IMAD R3, R90, UR5, R3 ;  /* 0x000000055a037c24 */ /* 0x000fe2000f8e0203 */
[----:B------:R-:W-:Y:S01]  /*1b40*/  ULDC.64 UR4, c[0x0][0x310] ;  /* 0x0000c40000047ab9 */ /* 0x000fe20000000a00 */
[----:B------:R-:W-:-:S04]  /*1b50*/  IMAD.WIDE.U32 R6, R19, R8, R16 ;  /* 0x0000000813067225 */ /* 0x000fc800078e0010 */
[----:B------:R-:W-:Y:S01]  /*1b60*/  IMAD.IADD R5, R5, 0x1, R3 ;  /* 0x0000000105057824 */ /* 0x000fe200078e0203 */
[----:B-1----:R-:W-:Y:S01]  /*1b70*/  SHF.L.U64.HI R69, R14, 0x6, R15 ;  /* 0x000000060e457819 */ /* 0x002fe2000001020f */
[C---:B------:R-:W-:Y:S02]  /*1b80*/  VIADD R64, R16.reuse, 0x60 ;  /* 0x0000006010407836 */ /* 0x040fe40000000000 */
[C---:B------:R-:W-:Y:S02]  /*1b90*/  VIADD R12, R16.reuse, 0xc0 ;  /* 0x000000c0100c7836 */ /* 0x040fe40000000000 */
[C---:B------:R-:W-:Y:S02]  /*1ba0*/  VIADD R65, R16.reuse, 0x80 ;  /* 0x0000008010417836 */ /* 0x040fe40000000000 */
[C---:B------:R-:W-:Y:S02]  /*1bb0*/  VIADD R66, R16.reuse, 0xa0 ;  /* 0x000000a010427836 */ /* 0x040fe40000000000 */
[----:B------:R-:W-:-:S02]  /*1bc0*/  VIADD R23, R16, 0xe0 ;  /* 0x000000e010177836 */ /* 0x000fc40000000000 */
[----:B------:R-:W-:Y:S02]  /*1bd0*/  IMAD R28, R220, R56, RZ ;  /* 0x00000038dc1c7224 */ /* 0x000fe400078e02ff */
[----:B------:R-:W-:Y:S02]  /*1be0*/  IMAD.SHL.U32 R71, R226, 0x40, RZ ;  /* 0x00000040e2477824 */ /* 0x000fe400078e00ff */
[----:B------:R-:W-:Y:S02]  /*1bf0*/  IMAD R35, R19, R57, R28 ;  /* 0x0000003913237224 */ /* 0x000fe400078e021c */
[----:B------:R-:W-:Y:S01]  /*1c00*/  IMAD.MOV.U32 R77, RZ, RZ, 0x20 ;  /* 0x00000020ff4d7424 */ /* 0x000fe200078e00ff */
[----:B------:R-:W-:Y:S01]  /*1c10*/  LOP3.LUT R71, R71, 0x1c0, RZ, 0xc0, !PT ;  /* 0x000001c047477812 */ /* 0x000fe200078ec0ff */
[----:B------:R-:W-:Y:S01]  /*1c20*/  VIADD R76, R40, 0x8 ;  /* 0x00000008284c7836 */ /* 0x000fe20000000000 */
[----:B------:R-:W-:Y:S01]  /*1c30*/  SHF.R.U32.HI R40, RZ, 0x3, R206 ;  /* 0x00000003ff287819 */ /* 0x000fe200000116ce */
[----:B------:R-:W-:Y:S01]  /*1c40*/  IMAD.SHL.U32 R68, R8, 0x40, RZ ;  /* 0x0000004008447824 */ /* 0x000fe200078e00ff */
[----:B------:R-:W-:Y:S01]  /*1c50*/  SHF.R.U32.HI R74, RZ, 0x3, R71 ;  /* 0x00000003ff4a7819 */ /* 0x000fe20000011647 */
[----:B------:R-:W-:-:S02]  /*1c60*/  IMAD R81, R15, 0x60, RZ ;  /* 0x000000600f517824 */ /* 0x000fc400078e02ff */
[----:B------:R-:W-:Y:S02]  /*1c70*/  IMAD.SHL.U32 R70, R14, 0x40, RZ ;  /* 0x000000400e467824 */ /* 0x000fe400078e00ff */
[----:B------:R-:W-:Y:S02]  /*1c80*/  IMAD.SHL.U32 R73, R56, 0x40, RZ ;  /* 0x0000004038497824 */ /* 0x000fe400078e00ff */
[----:B---3--:R-:W-:Y:S01]  /*1c90*/  IMAD.SHL.U32 R78, R43, 0x2, RZ ;  /* 0x000000022b4e7824 */ /* 0x008fe200078e00ff */
[----:B------:R-:W-:Y:S02]  /*1ca0*/  SHF.R.S32.HI R0, RZ, 0x1f, R29 ;  /* 0x0000001fff007819 */ /* 0x000fe4000001141d */
[----:B------:R-:W-:Y:S01]  /*1cb0*/  SEL R21, R29, RZ, !P0 ;  /* 0x000000ff1d157207 */ /* 0x000fe20004000000 */
[----:B------:R-:W-:Y:S01]  /*1cc0*/  IMAD.WIDE.U32 R28, R19, R56, R16 ;  /* 0x00000038131c7225 */ /* 0x000fe200078e0010 */
[----:B------:R-:W-:-:S03]  /*1cd0*/  SEL R20, R0, RZ, !P0 ;  /* 0x000000ff00147207 */ /* 0x000fc60004000000 */
[----:B------:R-:W-:-:S04]  /*1ce0*/  IMAD.WIDE.U32 R4, R21, UR4, R4 ;  /* 0x0000000415047c25 */ /* 0x000fc8000f8e0004 */
[----:B------:R-:W-:Y:S01]  /*1cf0*/  IMAD R0, R20, UR4, RZ ;  /* 0x0000000414007c24 */ /* 0x000fe2000f8e02ff */
[----:B------:R-:W-:Y:S01]  /*1d00*/  IADD3 R61, P0, R4, R6, RZ ;  /* 0x00000006043d7210 */ /* 0x000fe20007f1e0ff */
[----:B------:R-:W-:Y:S02]  /*1d10*/  IMAD.IADD R29, R35, 0x1, R29 ;  /* 0x00000001231d7824 */ /* 0x000fe400078e021d */
[----:B------:R-:W-:Y:S01]  /*1d20*/  IMAD R3, R21, UR5, R0 ;  /* 0x0000000515037c24 */ /* 0x000fe2000f8e0200 */
[----:B------:R-:W-:Y:S05]  /*1d30*/  @!P6 WARPSYNC.ALL ;  /* 0x000000000000e948 */ /* 0x000fea0003800000 */
[----:B------:R-:W-:Y:S01]  /*1d40*/  ULDC UR4, c[0x0][0x320] ;  /* 0x0000c80000047ab9 */ /* 0x000fe20000000800 */
[----:B------:R-:W-:Y:S01]  /*1d50*/  IMAD R0, R19, R9, R10 ;  /* 0x0000000913007224 */ /* 0x000fe200078e020a */
[----:B------:R-:W-:Y:S01]  /*1d60*/  @!P6 BAR.SYNC.DEFER_BLOCKING 0x9, 0x100 ;  /* 0x024400000000eb1d */ /* 0x000fe20000010000 */
[----:B------:R-:W-:Y:S01]  /*1d70*/  IMAD.IADD R3, R5, 0x1, R3 ;  /* 0x0000000105037824 */ /* 0x000fe200078e0203 */
[----:B------:R-:W-:Y:S01]  /*1d80*/  ISETP.GE.AND P1, PT, R62, UR4, PT ;  /* 0x000000043e007c0c */ /* 0x000fe2000bf26270 */
[----:B-----5:R-:W-:Y:S01]  /*1d90*/  IMAD.WIDE.U32 R36, R38, R56, R28 ;  /* 0x0000003826247225 */ /* 0x020fe200078e001c */
[----:B------:R-:W-:-:S02]  /*1da0*/  ISETP.GE.AND P2, PT, R12, UR4, PT ;  /* 0x000000040c007c0c */ /* 0x000fc4000bf46270 */
[----:B------:R-:W-:Y:S01]  /*1db0*/  SEL R6, RZ, 0xffffffff, P1 ;  /* 0xffffffffff067807 */ /* 0x000fe20000800000 */
[----:B------:R-:W-:Y:S01]  /*1dc0*/  ULDC.64 UR6, c[0x0][0x330] ;  /* 0x0000cc0000067ab9 */ /* 0x000fe20000000a00 */
[----:B------:R-:W-:Y:S01]  /*1dd0*/  IADD3.X R0, R3, R7, R0, P0, !PT ;  /* 0x0000000703007210 */ /* 0x000fe200007fe400 */
[----:B------:R-:W-:Y:S01]  /*1de0*/  IMAD R7, R11, UR6, RZ ;  /* 0x000000060b077c24 */ /* 0x000fe2000f8e02ff */
[----:B------:R-:W-:Y:S01]  /*1df0*/  ISETP.GE.AND P0, PT, R16, UR4, PT ;  /* 0x0000000410007c0c */ /* 0x000fe2000bf06270 */
[----:B------:R-:W-:Y:S01]  /*1e00*/  IMAD.SHL.U32 R11, R6, 0x2, RZ ;  /* 0x00000002060b7824 */ /* 0x000fe200078e00ff */
[----:B------:R-:W-:Y:S01]  /*1e10*/  ISETP.GE.AND P1, PT, R64, UR4, PT ;  /* 0x0000000440007c0c */ /* 0x000fe2000bf26270 */
[C---:B------:R-:W-:Y:S01]  /*1e20*/  IMAD R13, R90.reuse, UR7, R7 ;  /* 0x000000075a0d7c24 */ /* 0x040fe2000f8e0207 */
[----:B------:R-:W-:Y:S01]  /*1e30*/  SEL R10, RZ, 0x1, P0 ;  /* 0x00000001ff0a7807 */ /* 0x000fe20000000000 */
[----:B------:R-:W-:Y:S01]  /*1e40*/  IMAD.WIDE.U32 R6, R90, UR6, R16 ;  /* 0x000000065a067c25 */ /* 0x000fe2000f8e0010 */
[----:B------:R-:W-:-:S02]  /*1e50*/  ISETP.GE.AND P0, PT, R63, UR4, PT ;  /* 0x000000043f007c0c */ /* 0x000fc4000bf06270 */
[----:B------:R-:W-:Y:S01]  /*1e60*/  LOP3.LUT R10, R11, 0x2, R10, 0xe2, !PT ;  /* 0x000000020b0a7812 */ /* 0x000fe200078ee20a */
[----:B------:R-:W-:Y:S01]  /*1e70*/  IMAD.IADD R7, R7, 0x1, R13 ;  /* 0x0000000107077824 */ /* 0x000fe200078e020d */
[----:B------:R-:W-:Y:S02]  /*1e80*/  SEL R11, RZ, 0x4, P0 ;  /* 0x00000004ff0b7807 */ /* 0x000fe40000000000 */
[----:B------:R-:W-:Y:S02]  /*1e90*/  SEL R12, RZ, 0x8, P1 ;  /* 0x00000008ff0c7807 */ /* 0x000fe40000800000 */
[----:B------:R-:W-:Y:S02]  /*1ea0*/  ISETP.GE.AND P0, PT, R65, UR4, PT ;  /* 0x0000000441007c0c */ /* 0x000fe4000bf06270 */
[----:B------:R-:W-:Y:S02]  /*1eb0*/  ISETP.GE.AND P1, PT, R66, UR4, PT ;  /* 0x0000000442007c0c */ /* 0x000fe4000bf26270 */
[----:B------:R-:W-:-:S02]  /*1ec0*/  LOP3.LUT R10, R12, R10, R11, 0xfe, !PT ;  /* 0x0000000a0c0a7212 */ /* 0x000fc400078efe0b */
[----:B------:R-:W-:Y:S02]  /*1ed0*/  SEL R11, RZ, 0x10, P0 ;  /* 0x00000010ff0b7807 */ /* 0x000fe40000000000 */
[----:B------:R-:W-:Y:S02]  /*1ee0*/  SEL R12, RZ, 0x20, P1 ;  /* 0x00000020ff0c7807 */ /* 0x000fe40000800000 */
[----:B------:R-:W-:Y:S01]  /*1ef0*/  ISETP.GE.AND P3, PT, R23, UR4, PT ;  /* 0x0000000417007c0c */ /* 0x000fe2000bf66270 */
[----:B------:R-:W-:Y:S01]  /*1f00*/  ULDC.64 UR4, c[0x0][0x338] ;  /* 0x0000ce0000047ab9 */ /* 0x000fe20000000a00 */
[----:B------:R-:W-:Y:S01]  /*1f10*/  LOP3.LUT R11, R12, R10, R11, 0xfe, !PT ;  /* 0x0000000a0c0b7212 */ /* 0x000fe200078efe0b */
[----:B------:R-:W-:Y:S01]  /*1f20*/  IMAD R12, R20, UR4, RZ ;  /* 0x00000004140c7c24 */ /* 0x000fe2000f8e02ff */
[----:B------:R-:W-:Y:S01]  /*1f30*/  SEL R10, RZ, 0x40, P2 ;  /* 0x00000040ff0a7807 */ /* 0x000fe20001000000 */
[C---:B------:R-:W-:Y:S01]  /*1f40*/  IMAD.WIDE.U32 R6, R21.reuse, UR4, R6 ;  /* 0x0000000415067c25 */ /* 0x040fe2000f8e0006 */
[----:B------:R-:W-:Y:S01]  /*1f50*/  ISETP.GE.AND P0, PT, R16, R43, PT ;  /* 0x0000002b1000720c */ /* 0x000fe20003f06270 */
[----:B------:R-:W-:Y:S01]  /*1f60*/  ULDC UR4, c[0x0][0x2f4] ;  /* 0x0000bd0000047ab9 */ /* 0x000fe20000000800 */
[----:B------:R-:W-:Y:S01]  /*1f70*/  SHF.R.S32.HI R23, RZ, 0x1f, R22 ;  /* 0x0000001fff177819 */ /* 0x000fe20000011416 */
[----:B------:R-:W-:Y:S01]  /*1f80*/  IMAD R41, R21, UR5, R12 ;  /* 0x0000000515297c24 */ /* 0x000fe2000f8e020c */
[----:B------:R-:W-:Y:S01]  /*1f90*/  LOP3.LUT R96, R11, R10, RZ, 0xfc, !PT ;  /* 0x0000000a0b607212 */ /* 0x000fe200078efcff */
[-C--:B------:R-:W-:Y:S01]  /*1fa0*/  IMAD R10, R220, R14.reuse, RZ ;  /* 0x0000000edc0a7224 */ /* 0x080fe200078e02ff */
[----:B------:R-:W-:Y:S01]  /*1fb0*/  SEL R33, R43, RZ, P0 ;  /* 0x000000ff2b217207 */ /* 0x000fe20000000000 */
[----:B------:R-:W-:Y:S01]  /*1fc0*/  IMAD.WIDE.U32 R12, R19, R14, R22 ;  /* 0x0000000e130c7225 */ /* 0x000fe200078e0016 */
[----:B------:R-:W-:-:S02]  /*1fd0*/  LOP3.LUT R29, R71, 0x18, R16, 0xf8, !PT ;  /* 0x00000018471d7812 */ /* 0x000fc400078ef810 */
[----:B------:R-:W-:Y:S01]  /*1fe0*/  LOP3.LUT P1, RZ, R226, 0x4, RZ, 0xc0, !PT ;  /* 0x00000004e2ff7812 */ /* 0x000fe2000782c0ff */
[----:B------:R-:W-:Y:S01]  /*1ff0*/  IMAD R31, R19, R15, R10 ;  /* 0x0000000f131f7224 */ /* 0x000fe200078e020a */
[----:B------:R-:W-:Y:S01]  /*2000*/  LOP3.LUT R28, R29, R74, RZ, 0x3c, !PT ;  /* 0x0000004a1d1c7212 */ /* 0x000fe200078e3cff */
[C---:B------:R-:W-:Y:S01]  /*2010*/  IMAD.WIDE.U32 R20, R19.reuse, R14, R16 ;  /* 0x0000000e13147225 */ /* 0x040fe200078e0010 */
[----:B------:R-:W-:Y:S02]  /*2020*/  IADD3 R58, P2, R19, R58, RZ ;  /* 0x0000003a133a7210 */ /* 0x000fe40007f5e0ff */
[----:B------:R-:W-:Y:S01]  /*2030*/  SEL R77, R77, 0xffffffe0, !P1 ;  /* 0xffffffe04d4d7807 */ /* 0x000fe20004800000 */
[----:B------:R-:W-:Y:S01]  /*2040*/  IMAD.WIDE.U32 R10, R19, R56, R22 ;  /* 0x00000038130a7225 */ /* 0x000fe200078e0016 */
[----:B------:R-:W-:Y:S02]  /*2050*/  SEL R95, RZ, 0xffffff80, P3 ;  /* 0xffffff80ff5f7807 */ /* 0x000fe40001800000 */
[C---:B------:R-:W-:Y:S01]  /*2060*/  ISETP.GE.AND P1, PT, R16.reuse, UR4, PT ;  /* 0x0000000410007c0c */ /* 0x040fe2000bf26270 */
[----:B------:R-:W-:Y:S01]  /*2070*/  IMAD.IADD R33, R16, 0x1, R33 ;  /* 0x0000000110217824 */ /* 0x000fe200078e0221 */
[C---:B------:R-:W-:Y:S01]  /*2080*/  LOP3.LUT R95, R96.reuse, 0x80, R95, 0xc8, !PT ;  /* 0x00000080605f7812 */ /* 0x040fe200078ec85f */
[----:B------:R-:W-:Y:S01]  /*2090*/  IMAD.IADD R13, R13, 0x1, R31 ;  /* 0x000000010d0d7824 */ /* 0x000fe200078e021f */
[----:B------:R-:W-:Y:S01]  /*20a0*/  LOP3.LUT R96, R96, 0x40, RZ, 0xc0, !PT ;  /* 0x0000004060607812 */ /* 0x000fe200078ec0ff */
[----:B------:R-:W-:Y:S01]  /*20b0*/  IMAD.IADD R31, R31, 0x1, R21 ;  /* 0x000000011f1f7824 */ /* 0x000fe200078e0215 */
[----:B------:R-:W-:Y:S01]  /*20c0*/  SHF.R.S32.HI R32, RZ, 0x1f, R33 ;  /* 0x0000001fff207819 */ /* 0x000fe20000011421 */
[----:B------:R-:W-:Y:S01]  /*20d0*/  IMAD.IADD R21, R11, 0x1, R35 ;  /* 0x000000010b157824 */ /* 0x000fe200078e0223 */
[----:B------:R-:W-:Y:S01]  /*20e0*/  SHF.R.S32.HI R11, RZ, 0x1f, R38 ;  /* 0x0000001fff0b7819 */ /* 0x000fe20000011426 */
[----:B------:R-:W-:Y:S01]  /*20f0*/  IMAD.MOV.U32 R30, RZ, RZ, R20 ;  /* 0x000000ffff1e7224 */ /* 0x000fe200078e0014 */
[----:B------:R-:W-:Y:S01]  /*2100*/  LEA.HI R32, R32, R33, RZ, 0x3 ;  /* 0x0000002120207211 */ /* 0x000fe200078f18ff */
[----:B------:R-:W-:-:S02]  /*2110*/  IMAD.MOV.U32 R20, RZ, RZ, R10 ;  /* 0x000000ffff147224 */ /* 0x000fc400078e000a */
[----:B------:R-:W-:Y:S01]  /*2120*/  IMAD R10, R11, R14, RZ ;  /* 0x0000000e0b0a7224 */ /* 0x000fe200078e02ff */
[----:B------:R-:W-:Y:S01]  /*2130*/  LOP3.LUT R29, R71, 0x38, R32, 0xf8, !PT ;  /* 0x00000038471d7812 */ /* 0x000fe200078ef820 */
[----:B------:R-:W-:Y:S01]  /*2140*/  IMAD R79, R207, 0x200, R28 ;  /* 0x00000200cf4f7824 */ /* 0x000fe200078e021c */
[----:B------:R-:W-:Y:S01]  /*2150*/  LOP3.LUT R28, R206, 0x38, R32, 0xf8, !PT ;  /* 0x00000038ce1c7812 */ /* 0x000fe200078ef820 */
[----:B------:R-:W-:Y:S01]  /*2160*/  IMAD R34, R11, R56, RZ ;  /* 0x000000380b227224 */ /* 0x000fe200078e02ff */
[----:B------:R-:W-:Y:S01]  /*2170*/  LOP3.LUT R92, R29, R74, RZ, 0x3c, !PT ;  /* 0x0000004a1d5c7212 */ /* 0x000fe200078e3cff */
[----:B------:R-:W-:Y:S01]  /*2180*/  IMAD R85, R38, R15, R10 ;  /* 0x0000000f26557224 */ /* 0x000fe200078e020a */
[----:B------:R-:W-:Y:S01]  /*2190*/  LOP3.LUT R93, R28, R40, RZ, 0x3c, !PT ;  /* 0x000000281c5d7212 */ /* 0x000fe200078e3cff */
[-C--:B------:R-:W-:Y:S01]  /*21a0*/  IMAD.WIDE.U32 R10, R38, R14.reuse, R12 ;  /* 0x0000000e260a7225 */ /* 0x080fe200078e000c */
[----:B------:R-:W-:Y:S02]  /*21b0*/  LOP3.LUT R90, R32, 0xfffffff8, RZ, 0xc0, !PT ;  /* 0xfffffff8205a7812 */ /* 0x000fe400078ec0ff */
[----:B------:R-:W-:Y:S01]  /*21c0*/  SHF.R.S32.HI R88, RZ, 0x3, R32 ;  /* 0x00000003ff587819 */ /* 0x000fe20000011420 */
[----:B------:R-:W-:Y:S01]  /*21d0*/  IMAD.WIDE.U32 R12, R38, R14, R30 ;  /* 0x0000000e260c7225 */ /* 0x000fe200078e001e */
[----:B------:R-:W-:-:S03]  /*21e0*/  SHF.R.S32.HI R91, RZ, 0x1f, R90 ;  /* 0x0000001fff5b7819 */ /* 0x000fc6000001145a */
[----:B------:R-:W-:Y:S02]  /*21f0*/  IMAD R33, R9, 0x60, RZ ;  /* 0x0000006009217824 */ /* 0x000fe400078e02ff */
[C---:B------:R-:W-:Y:S02]  /*2200*/  IMAD R87, R38.reuse, R57, R34 ;  /* 0x0000003926577224 */ /* 0x040fe400078e0222 */
[----:B------:R-:W-:Y:S02]  /*2210*/  IMAD R31, R57, 0x60, RZ ;  /* 0x00000060391f7824 */ /* 0x000fe400078e02ff */
[----:B------:R-:W-:-:S04]  /*2220*/  IMAD.WIDE.U32 R20, R38, R56, R20 ;  /* 0x0000003826147225 */ /* 0x000fc800078e0014 */
[----:B------:R-:W-:-:S04]  /*2230*/  IMAD.WIDE.U32 R8, R8, 0x60, RZ ;  /* 0x0000006008087825 */ /* 0x000fc800078e00ff */
[----:B------:R-:W-:-:S04]  /*2240*/  IMAD.WIDE.U32 R14, R14, 0x60, RZ ;  /* 0x000000600e0e7825 */ /* 0x000fc800078e00ff */
[----:B------:R-:W-:-:S04]  /*2250*/  IMAD.WIDE.U32 R56, R56, 0x60, RZ ;  /* 0x0000006038387825 */ /* 0x000fc800078e00ff */
[----:B------:R-:W-:Y:S01]  /*2260*/  IMAD.X R59, R220, 0x1, R45, P2 ;  /* 0x00000001dc3b7824 */ /* 0x000fe200010e062d */
[----:B------:R-:W-:Y:S01]  /*2270*/  ISETP.GE.AND P2, PT, R62, UR4, PT ;  /* 0x000000043e007c0c */ /* 0x000fe2000bf46270 */
[----:B------:R-:W-:Y:S02]  /*2280*/  IMAD.IADD R84, R11, 0x1, R85 ;  /* 0x000000010b547824 */ /* 0x000fe400078e0255 */
[----:B------:R-:W-:Y:S02]  /*2290*/  IMAD.IADD R86, R21, 0x1, R87 ;  /* 0x0000000115567824 */ /* 0x000fe400078e0257 */
[----:B------:R-:W-:Y:S02]  /*22a0*/  IMAD.IADD R80, R9, 0x1, R33 ;  /* 0x0000000109507824 */ /* 0x000fe400078e0221 */
[----:B------:R-:W-:Y:S02]  /*22b0*/  IMAD.IADD R81, R15, 0x1, R81 ;  /* 0x000000010f517824 */ /* 0x000fe400078e0251 */
[----:B------:R-:W-:-:S02]  /*22c0*/  IMAD.IADD R82, R57, 0x1, R31 ;  /* 0x0000000139527824 */ /* 0x000fc400078e021f */
[----:B------:R-:W-:Y:S02]  /*22d0*/  IMAD.IADD R83, R77, 0x1, R79 ;  /* 0x000000014d537824 */ /* 0x000fe400078e024f */
[----:B------:R-:W-:Y:S02]  /*22e0*/  IMAD.IADD R85, R85, 0x1, R13 ;  /* 0x0000000155557824 */ /* 0x000fe400078e020d */
[----:B------:R-:W-:Y:S02]  /*22f0*/  IMAD.IADD R87, R87, 0x1, R37 ;  /* 0x0000000157577824 */ /* 0x000fe400078e0225 */
[----:B------:R-:W-:Y:S02]  /*2300*/  IMAD R92, R207, 0x200, R92 ;  /* 0x00000200cf5c7824 */ /* 0x000fe400078e025c */
[----:B------:R-:W-:Y:S02]  /*2310*/  IMAD.IADD R93, R208, 0x1, R93 ;  /* 0x00000001d05d7824 */ /* 0x000fe400078e025d */
[----:B------:R-:W-:-:S07]  /*2320*/  IMAD.IADD R94, R7, 0x1, R41 ;  /* 0x00000001075e7824 */ /* 0x000fce00078e0229 */
.L_x_9919:
[----:B------:R-:W0:Y:S01]  /*2330*/  LDC.64 R100, c[0x0][0x2e8] ;  /* 0x0000ba00ff647b82 */ /* 0x000e220000000a00 */
[----:B------:R-:W-:Y:S01]  /*2340*/  VIADD R45, R26, 0xffffffff ;  /* 0xffffffff1a2d7836 */ /* 0x000fe20000000000 */
[----:B------:R-:W-:Y:S05]  /*2350*/  YIELD ;  /* 0x0000000000007946 */ /* 0x000fea0003800000 */
[----:B------:R-:W-:Y:S01]  /*2360*/  SHF.R.S32.HI R35, RZ, 0x1f, R45 ;  /* 0x0000001fff237819 */ /* 0x000fe2000001142d */
[----:B------:R-:W1:Y:S01]  /*2370*/  LDC R105, c[0x0][0x3f4] ;  /* 0x0000fd00ff697b82 */ /* 0x000e620000000800 */
[-C--:B------:R-:W-:Y:S01]  /*2380*/  IMAD R29, R80, R45.reuse, RZ ;  /* 0x0000002d501d7224 */ /* 0x080fe200078e02ff */
[----:B------:R-:W-:Y:S01]  /*2390*/  BSSY B0, `(.L_x_9872) ;  /* 0x00002ce000007945 */ /* 0x000fe20003800000 */
[----:B------:R-:W-:-:S04]  /*23a0*/  IMAD.WIDE.U32 R102, R8, R45, RZ ;  /* 0x0000002d08667225 */ /* 0x000fc800078e00ff */
[----:B------:R-:W-:Y:S01]  /*23b0*/  IMAD R31, R35, R8, R29 ;  /* 0x00000008231f7224 */ /* 0x000fe200078e021d */
[CC--:B------:R-:W-:Y:S01]  /*23c0*/  IADD3 R26, P3, P4, R61.reuse, R102.reuse, R68 ;  /* 0x000000663d1a7210 */ /* 0x0c0fe20007c7e044 */
[C---:B------:R-:W-:Y:S01]  /*23d0*/  IMAD R106, R2.reuse, 0x1800, R79 ;  /* 0x00001800026a7824 */ /* 0x040fe200078e024f */
[----:B------:R-:W-:Y:S01]  /*23e0*/  IADD3 R29, P5, R61, R102, RZ ;  /* 0x000000663d1d7210 */ /* 0x000fe20007fbe0ff */
[----:B------:R-:W-:Y:S02]  /*23f0*/  IMAD.IADD R107, R103, 0x1, R31 ;  /* 0x00000001676b7824 */ /* 0x000fe400078e021f */
[----:B------:R-:W-:Y:S02]  /*2400*/  IMAD R104, R2, 0x1800, R83 ;  /* 0x0000180002687824 */ /* 0x000fe400078e0253 */
[----:B------:R-:W-:Y:S01]  /*2410*/  IMAD.X R30, R107, 0x1, R0, P5 ;  /* 0x000000016b1e7824 */ /* 0x000fe200028e0600 */
[----:B------:R-:W-:Y:S01]  /*2420*/  IADD3.X R28, R0, R107, R67, P3, P4 ;  /* 0x0000006b001c7210 */ /* 0x000fe20001fe8443 */
[--C-:B------:R-:W-:Y:S01]  /*2430*/  IMAD R106, R106, 0x2, R25.reuse ;  /* 0x000000026a6a7824 */ /* 0x100fe200078e0219 */
[-C--:B0-----:R-:W-:Y:S01]  /*2440*/  LEA R40, P3, R26, R100.reuse, 0x1 ;  /* 0x000000641a287211 */ /* 0x081fe200078608ff */
[----:B------:R-:W-:Y:S01]  /*2450*/  IMAD R104, R104, 0x2, R25 ;  /* 0x0000000268687824 */ /* 0x000fe200078e0219 */
[----:B------:R-:W-:-:S02]  /*2460*/  LEA R42, P5, R29, R100, 0x1 ;  /* 0x000000641d2a7211 */ /* 0x000fc400078a08ff */
[----:B------:R-:W-:Y:S01]  /*2470*/  LEA.HI.X R41, R26, R101, R28, 0x1, P3 ;  /* 0x000000651a297211 */ /* 0x000fe200018f0c1c */
[----:B------:R-:W-:Y:S01]  /*2480*/  IMAD.MOV.U32 R26, RZ, RZ, R45 ;  /* 0x000000ffff1a7224 */ /* 0x000fe200078e002d */
[----:B-1----:R-:W-:Y:S02]  /*2490*/  ISETP.GE.AND P3, PT, R105, 0x1, PT ;  /* 0x000000016900780c */ /* 0x002fe40003f66270 */
[----:B------:R-:W-:Y:S02]  /*24a0*/  ISETP.GT.AND P4, PT, R45, R27, PT ;  /* 0x0000001b2d00720c */ /* 0x000fe40003f84270 */
[----:B------:R-:W-:Y:S02]  /*24b0*/  LEA.HI.X R43, R29, R101, R30, 0x1, P5 ;  /* 0x000000651d2b7211 */ /* 0x000fe400028f0c1e */
[----:B------:R-:W-:-:S07]  /*24c0*/  P2R R98, PR, RZ, 0x10 ;  /* 0x00000010ff627803 */ /* 0x000fce0000000000 */
[----:B----4-:R-:W-:Y:S05]  /*24d0*/  @!P3 BRA `(.L_x_9873) ;  /* 0x000000280080b947 */ /* 0x010fea0003800000 */
        /* <DEDUP_REMOVED lines=19> */
[----:B------:R-:W-:-:S03]  /*2610*/  CS2R R54, SRZ ;  /* 0x0000000000367805 */ /* 0x000fc6000001ff00 */
[----:B------:R-:W-:Y:S05]  /*2620*/  @P4 BRA `(.L_x_9876) ;  /* 0x0000000000504947 */ /* 0x000fea0003800000 */
[----:B------:R-:W-:Y:S01]  /*2630*/  IADD3 R33, P3, R20, R28, RZ ;  /* 0x0000001c14217210 */ /* 0x000fe20007f7e0ff */
[----:B------:R-:W-:Y:S01]  /*2640*/  ULDC.64 UR4, c[0x0][0x3e8] ;  /* 0x0000fa0000047ab9 */ /* 0x000fe20000000a00 */
[----:B------:R-:W-:Y:S02]  /*2650*/  CS2R R52, SRZ ;  /* 0x0000000000347805 */ /* 0x000fe4000001ff00 */
[----:B------:R-:W-:Y:S01]  /*2660*/  CS2R R54, SRZ ;  /* 0x0000000000367805 */ /* 0x000fe2000001ff00 */
[----:B------:R-:W-:Y:S01]  /*2670*/  IMAD.X R44, R97, 0x1, R86, P3 ;  /* 0x00000001612c7824 */ /* 0x000fe200018e0656 */
[----:B------:R-:W-:-:S04]  /*2680*/  LEA R32, P3, R33, UR4, 0x1 ;  /* 0x0000000421207c11 */ /* 0x000fc8000f8608ff */
[----:B------:R-:W-:Y:S01]  /*2690*/  LEA.HI.X R33, R33, UR5, R44, 0x1, P3 ;  /* 0x0000000521217c11 */ /* 0x000fe200098f0c2c */
[----:B------:R-:W-:Y:S01]  /*26a0*/  ULDC.64 UR4, c[0x0][0x400] ;  /* 0x0001000000047ab9 */ /* 0x000fe20000000a00 */
[----:B------:R-:W-:-:S05]  /*26b0*/  IADD3 R45, P3, R10, R30, RZ ;  /* 0x0000001e0a2d7210 */ /* 0x000fca0007f7e0ff */
[----:B------:R-:W-:Y:S01]  /*26c0*/  IMAD.X R46, R108, 0x1, R84, P3 ;  /* 0x000000016c2e7824 */ /* 0x000fe200018e0654 */
        /* <DEDUP_REMOVED lines=10> */
.L_x_9876:
[----:B------:R-:W-:Y:S05]  /*2770*/  BSYNC B1 ;  /* 0x0000000000017941 */ /* 0x000fea0003800000 */
.L_x_9875:
[----:B------:R-:W-:Y:S01]  /*2780*/  ISETP.GE.AND P5, PT, R217, R99, PT ;  /* 0x00000063d900720c */ /* 0x000fe20003fa6270 */
[----:B------:R-:W-:Y:S01]  /*2790*/  BSSY B1, `(.L_x_9877) ;  /* 0x000001b000017945 */ /* 0x000fe20003800000 */
[----:B0-----:R-:W-:Y:S02]  /*27a0*/  CS2R R44, SRZ ;  /* 0x00000000002c7805 */ /* 0x001fe4000001ff00 */
[----:B------:R-:W-:Y:S01]  /*27b0*/  CS2R R32, SRZ ;  /* 0x0000000000207805 */ /* 0x000fe2000001ff00 */
[----:B-----5:R-:W-:Y:S01]  /*27c0*/  IMAD.MOV.U32 R100, RZ, RZ, R50 ;  /* 0x000000ffff647224 */ /* 0x020fe200078e0032 */
[----:B------:R-:W-:Y:S01]  /*27d0*/  CS2R R46, SRZ ;  /* 0x00000000002e7805 */ /* 0x000fe2000001ff00 */
[----:B------:R-:W-:-:S06]  /*27e0*/  IMAD.MOV.U32 R101, RZ, RZ, R51 ;  /* 0x000000ffff657224 */ /* 0x000fcc00078e0033 */
[----:B------:R-:W-:Y:S05]  /*27f0*/  @P5 BRA `(.L_x_9878) ;  /* 0x0000000000505947 */ /* 0x000fea0003800000 */
[----:B------:R-:W-:Y:S01]  /*2800*/  IADD3 R29, P3, P6, R20, R28, R73 ;  /* 0x0000001c141d7210 */ /* 0x000fe20007e7e049 */
[----:B------:R-:W-:Y:S01]  /*2810*/  ULDC.64 UR4, c[0x0][0x3e8] ;  /* 0x0000fa0000047ab9 */ /* 0x000fe20000000a00 */
[----:B------:R-:W-:Y:S02]  /*2820*/  CS2R R44, SRZ ;  /* 0x00000000002c7805 */ /* 0x000fe4000001ff00 */
[----:B------:R-:W-:Y:S02]  /*2830*/  CS2R R46, SRZ ;  /* 0x00000000002e7805 */ /* 0x000fe4000001ff00 */
[----:B------:R-:W-:Y:S02]  /*2840*/  IADD3.X R34, R86, R97, R72, P3, P6 ;  /* 0x0000006156227210 */ /* 0x000fe40001fec448 */
[----:B------:R-:W-:-:S04]  /*2850*/  IADD3 R31, P3, P6, R10, R30, R70 ;  /* 0x0000001e0a1f7210 */ /* 0x000fc80007e7e046 */
[----:B------:R-:W-:Y:S02]  /*2860*/  IADD3.X R32, R84, R108, R69, P3, P6 ;  /* 0x0000006c54207210 */ /* 0x000fe40001fec445 */
[----:B------:R-:W-:-:S04]  /*2870*/  LEA R28, P3, R29, UR4, 0x1 ;  /* 0x000000041d1c7c11 */ /* 0x000fc8000f8608ff */
[----:B------:R-:W-:Y:S01]  /*2880*/  LEA.HI.X R29, R29, UR5, R34, 0x1, P3 ;  /* 0x000000051d1d7c11 */ /* 0x000fe200098f0c22 */
[----:B------:R-:W-:Y:S02]  /*2890*/  ULDC.64 UR4, c[0x0][0x400] ;  /* 0x0001000000047ab9 */ /* 0x000fe40000000a00 */
        /* <DEDUP_REMOVED lines=10> */
.L_x_9878:
[----:B------:R-:W-:Y:S05]  /*2940*/  BSYNC B1 ;  /* 0x0000000000017941 */ /* 0x000fea0003800000 */
.L_x_9877:
[----:B0-----:R-:W-:Y:S01]  /*2950*/  IMAD.MOV.U32 R28, RZ, RZ, R52 ;  /* 0x000000ffff1c7224 */ /* 0x001fe200078e0034 */
[----:B------:R-:W-:Y:S01]  /*2960*/  ISETP.NE.AND P3, PT, R203, 0x3, PT ;  /* 0x00000003cb00780c */ /* 0x000fe20003f65270 */
        /* <DEDUP_REMOVED lines=31> */
.L_x_9879:
[----:B------:R-:W-:Y:S01]  /*2b60*/  IMAD R97, R2, 0x8, R18 ;  /* 0x0000000802617824 */ /* 0x000fe200078e0212 */
[----:B------:R-:W-:Y:S01]  /*2b70*/  SHF.L.U32 R108, R201, 0x1f, RZ ;  /* 0x0000001fc96c7819 */ /* 0x000fe200000006ff */
[----:B------:R-:W-:Y:S03]  /*2b80*/  BSSY B1, `(.L_x_9880) ;  /* 0x0000003000017945 */ /* 0x000fe60003800000 */
[----:B------:R-:W0:Y:S02]  /*2b90*/  SYNCS.PHASECHK.TRANS64.TRYWAIT P6, [R97+URZ+0x22890], R108 ;  /* 0x0228906c610075a7 */ /* 0x000e2400080c017f */
[----:B0-----:R-:W-:Y:S05]  /*2ba0*/  @!P6 BRA `(.L_x_9881) ;  /* 0x00000148009ce947 */ /* 0x001fea0003800000 */
.L_x_10157:
[----:B------:R-:W-:Y:S05]  /*2bb0*/  BSYNC B1 ;  /* 0x0000000000017941 */ /* 0x000fea0003800000 */
.L_x_9880:
[----:B------:R-:W-:Y:S04]  /*2bc0*/  BSSY B1, `(.L_x_9882) ;  /* 0x000006e000017945 */ /* 0x000fe80003800000 */
[----:B------:R-:W-:Y:S05]  /*2bd0*/  @P4 BRA `(.L_x_9883) ;  /* 0x0000000400b04947 */ /* 0x000fea0003800000 */
[----:B------:R-:W-:Y:S04]  /*2be0*/  BSSY B2, `(.L_x_9884) ;  /* 0x0000036000027945 */ /* 0x000fe80003800000 */
[----:B------:R-:W-:Y:S05]  /*2bf0*/  @P1 BRA `(.L_x_9885) ;  /* 0x0000000000d01947 */ /* 0x000fea0003800000 */
[----:B------:R1:W2:Y:S01]  /*2c00*/  LDS.128 R28, [R106] ;  /* 0x000000006a1c7984 */ /* 0x0002a20000000c00 */
        /* <DEDUP_REMOVED lines=49> */
.L_x_9887:
[----:B------:R-:W-:Y:S05]  /*2f20*/  BSYNC B3 ;  /* 0x0000000000037941 */ /* 0x000fea0003800000 */
.L_x_9886:
[----:B--2---:R1:W-:Y:S02]  /*2f30*/  STG.E.128 desc[UR40][R42.64], R28 ;  /* 0x0000001c2a007986 */ /* 0x0043e4000c101d28 */
.L_x_9885:
[----:B------:R-:W-:Y:S05]  /*2f40*/  BSYNC B2 ;  /* 0x0000000000027941 */ /* 0x000fea0003800000 */
.L_x_9884:
[----:B------:R-:W-:Y:S05]  /*2f50*/  @P2 BRA `(.L_x_9883) ;  /* 0x0000000000d02947 */ /* 0x000fea0003800000 */
[----:B-1----:R1:W2:Y:S01]  /*2f60*/  LDS.128 R28, [R104] ;  /* 0x00000000681c7984 */ /* 0x0022a20000000c00 */
        /* <DEDUP_REMOVED lines=49> */
.L_x_9889:
[----:B------:R-:W-:Y:S05]  /*3280*/  BSYNC B2 ;  /* 0x0000000000027941 */ /* 0x000fea0003800000 */
.L_x_9888:
[----:B--2---:R2:W-:Y:S02]  /*3290*/  STG.E.128 desc[UR40][R42.64+0x40], R28 ;  /* 0x0000401c2a007986 */ /* 0x0045e4000c101d28 */
.L_x_9883:
[----:B------:R-:W-:Y:S05]  /*32a0*/  BSYNC B1 ;  /* 0x0000000000017941 */ /* 0x000fea0003800000 */
.L_x_9882:
[----:B------:R-:W-:Y:S05]  /*32b0*/  @P5 BRA `(.L_x_9890) ;  /* 0x0000001c006c5947 */ /* 0x000fea0003800000 */
[----:B------:R-:W-:Y:S04]  /*32c0*/  BSSY B1, `(.L_x_9891) ;  /* 0x0000036000017945 */ /* 0x000fe80003800000 */
[----:B------:R-:W-:Y:S05]  /*32d0*/  @P1 BRA `(.L_x_9892) ;  /* 0x0000000000d01947 */ /* 0x000fea0003800000 */
[----:B-12---:R1:W2:Y:S01]  /*32e0*/  LDS.128 R28, [R106+0x2000] ;  /* 0x002000006a1c7984 */ /* 0x0062a20000000c00 */
        /* <DEDUP_REMOVED lines=49> */
.L_x_9894:
[----:B------:R-:W-:Y:S05]  /*3600*/  BSYNC B2 ;  /* 0x0000000000027941 */ /* 0x000fea0003800000 */
.L_x_9893:
[----:B--2---:R3:W-:Y:S02]  /*3610*/  STG.E.128 desc[UR40][R40.64], R28 ;  /* 0x0000001c28007986 */ /* 0x0047e4000c101d28 */
.L_x_9892:
[----:B------:R-:W-:Y:S05]  /*3620*/  BSYNC B1 ;  /* 0x0000000000017941 */ /* 0x000fea0003800000 */
.L_x_9891:
[----:B------:R-:W-:Y:S05]  /*3630*/  @P2 BRA `(.L_x_9890) ;  /* 0x00000018008c2947 */ /* 0x000fea0003800000 */
[----:B-123--:R1:W2:Y:S01]  /*3640*/  LDS.128 R28, [R104+0x2000] ;  /* 0x00200000681c7984 */ /* 0x00e2a20000000c00 */
[----:B------:R-:W-:Y:S01]  /*3650*/  ISETP.GE.AND P4, PT, R202, R105, PT ;  /* 0x00000069ca00720c */ /* 0x000fe20003f86270 */
[----:B------:R-:W-:-:S12]  /*3660*/  BSSY B1, `(.L_x_9895) ;  /* 0x0000030000017945 */ /* 0x000fd80003800000 */
[----:B-1----:R-:W-:Y:S05]  /*3670*/  @P4 BRA `(.L_x_9896) ;  /* 0x0000000000b84947 */ /* 0x002fea0003800000 */
        /* <DEDUP_REMOVED lines=8> */
[----:B------:R-:W-:Y:S02]  /*3700*/  PRMT R102, R102, 0x5410, R43 ;  /* 0x0000541066667816 */ /* 0x000fe4000000002b */
[----:B------:R-:W-:Y:S01]  /*3710*/  LOP3.LUT R33, R30, 0xffff0000, RZ, 0xc0, !PT ;  /* 0xffff00001e217812 */ /* 0x000fe200078ec0ff */
[----:B------:R-:W-:Y:S01]  /*3720*/  IMAD.U32 R43, R101, 0x10000, RZ ;  /* 0x00010000652b7824 */ /* 0x000fe200078e00ff */
[----:B------:R-:W-:Y:S01]  /*3730*/  LOP3.LUT R35, R31, 0xffff0000, RZ, 0xc0, !PT ;  /* 0xffff00001f237812 */ /* 0x000fe200078ec0ff */
[----:B------:R-:W-:Y:S01]  /*3740*/  IMAD.U32 R30, R29, 0x10000, RZ ;  /* 0x000100001d1e7824 */ /* 0x000fe200078e00ff */
[----:B------:R-:W-:Y:S01]  /*3750*/  PRMT R100, R100, 0x5410, R45 ;  /* 0x0000541064647816 */ /* 0x000fe2000000002d */
[----:B------:R-:W-:Y:S01]  /*3760*/  IMAD.U32 R45, R103, 0x10000, RZ ;  /* 0x00010000672d7824 */ /* 0x000fe200078e00ff */
[----:B------:R-:W-:Y:S01]  /*3770*/  LOP3.LUT R31, R29, 0xffff0000, RZ, 0xc0, !PT ;  /* 0xffff00001d1f7812 */ /* 0x000fe200078ec0ff */
[----:B------:R-:W-:Y:S01]  /*3780*/  IMAD.U32 R29, R28, 0x10000, RZ ;  /* 0x000100001c1d7824 */ /* 0x000fe200078e00ff */
[----:B------:R-:W-:Y:S01]  /*3790*/  LOP3.LUT R44, R102, 0xffff0000, RZ, 0xc0, !PT ;  /* 0xffff0000662c7812 */ /* 0x000fe200078ec0ff */
[C---:B------:R-:W-:Y:S01]  /*37a0*/  FMUL.FTZ R49, R33.reuse, R45 ;  /* 0x0000002d21317220 */ /* 0x040fe20000410000 */
[----:B------:R-:W-:Y:S01]  /*37b0*/  LOP3.LUT R42, R100, 0xffff0000, RZ, 0xc0, !PT ;  /* 0xffff0000642a7812 */ /* 0x000fe200078ec0ff */
[-C--:B------:R-:W-:Y:S01]  /*37c0*/  FMUL.FTZ R33, R33, R43.reuse ;  /* 0x0000002b21217220 */ /* 0x080fe20000410000 */
[----:B------:R-:W-:Y:S01]  /*37d0*/  LOP3.LUT R103, R103, 0xffff0000, RZ, 0xc0, !PT ;  /* 0xffff000067677812 */ /* 0x000fe200078ec0ff */
[----:B------:R-:W-:Y:S01]  /*37e0*/  FMUL.FTZ R47, R31, R44 ;  /* 0x0000002c1f2f7220 */ /* 0x000fe20000410000 */
[----:B------:R-:W-:Y:S01]  /*37f0*/  LOP3.LUT R101, R101, 0xffff0000, RZ, 0xc0, !PT ;  /* 0xffff000065657812 */ /* 0x000fe200078ec0ff */
[----:B------:R-:W-:Y:S01]  /*3800*/  FFMA.FTZ R49, R32, R43, -R49 ;  /* 0x0000002b20317223 */ /* 0x000fe20000010831 */
        /* <DEDUP_REMOVED lines=21> */
.L_x_9896:
[----:B------:R-:W-:Y:S05]  /*3960*/  BSYNC B1 ;  /* 0x0000000000017941 */ /* 0x000fea0003800000 */
.L_x_9895:
[----:B--2---:R1:W-:Y:S01]  /*3970*/  STG.E.128 desc[UR40][R40.64+0x40], R28 ;  /* 0x0000401c28007986 */ /* 0x0043e2000c101d28 */
[----:B------:R-:W-:Y:S05]  /*3980*/  BRA `(.L_x_9890) ;  /* 0x0000001400b87947 */ /* 0x000fea0003800000 */
.L_x_9874:
[----:B------:R-:W-:Y:S02]  /*3990*/  ISETP.GE.AND P3, PT, R217, R99, PT ;  /* 0x00000063d900720c */ /* 0x000fe40003f66270 */
[----:B------:R-:W-:Y:S02]  /*39a0*/  CS2R R34, SRZ ;  /* 0x0000000000227805 */ /* 0x000fe4000001ff00 */
[----:B------:R-:W-:Y:S02]  /*39b0*/  CS2R R32, SRZ ;  /* 0x0000000000207805 */ /* 0x000fe4000001ff00 */
[----:B------:R-:W-:-:S13]  /*39c0*/  ISETP.GE.OR P3, PT, R16, R105, P3 ;  /* 0x000000691000720c */ /* 0x000fda0001f66670 */
[----:B------:R-:W-:Y:S01]  /*39d0*/  @!P3 IADD3 R40, P4, P5, R36, R28, R73 ;  /* 0x0000001c2428b210 */ /* 0x000fe20007d9e049 */
[----:B------:R-:W0:Y:S03]  /*39e0*/  @!P3 LDC.64 R50, c[0x0][0x3e8] ;  /* 0x0000fa00ff32bb82 */ /* 0x000e260000000a00 */
[----:B------:R-:W-:Y:S02]  /*39f0*/  @!P3 IADD3.X R41, R87, R97, R72, P4, P5 ;  /* 0x000000615729b210 */ /* 0x000fe400027ea448 */
[----:B------:R-:W-:-:S03]  /*3a00*/  @!P3 IADD3 R44, P4, P5, R12, R30, R70 ;  /* 0x0000001e0c2cb210 */ /* 0x000fc60007d9e046 */
[----:B------:R-:W1:Y:S01]  /*3a10*/  @!P3 LDC.64 R48, c[0x0][0x400] ;  /* 0x00010000ff30bb82 */ /* 0x000e620000000a00 */
[----:B------:R-:W-:Y:S02]  /*3a20*/  @!P3 IADD3.X R45, R85, R108, R69, P4, P5 ;  /* 0x0000006c552db210 */ /* 0x000fe400027ea445 */
[----:B------:R-:W-:-:S04]  /*3a30*/  ISETP.GE.AND P4, PT, R19, R99, PT ;  /* 0x000000631300720c */ /* 0x000fc80003f86270 */
[----:B------:R-:W-:-:S13]  /*3a40*/  ISETP.GE.OR P4, PT, R16, R105, P4 ;  /* 0x000000691000720c */ /* 0x000fda0002786670 */
[----:B------:R-:W2:Y:S01]  /*3a50*/  @!P4 LDC.64 R52, c[0x0][0x3e8] ;  /* 0x0000fa00ff34cb82 */ /* 0x000ea20000000a00 */
[----:B------:R-:W-:-:S05]  /*3a60*/  @!P4 IADD3 R28, P5, R36, R28, RZ ;  /* 0x0000001c241cc210 */ /* 0x000fca0007fbe0ff */
[----:B------:R-:W-:Y:S02]  /*3a70*/  @!P4 IMAD.X R29, R97, 0x1, R87, P5 ;  /* 0x00000001611dc824 */ /* 0x000fe400028e0657 */
[----:B------:R-:W3:Y:S01]  /*3a80*/  @!P4 LDC.64 R54, c[0x0][0x400] ;  /* 0x00010000ff36cb82 */ /* 0x000ee20000000a00 */
[----:B--2---:R-:W-:-:S04]  /*3a90*/  @!P4 LEA R52, P5, R28, R52, 0x1 ;  /* 0x000000341c34c211 */ /* 0x004fc800078a08ff */
[----:B------:R-:W-:Y:S02]  /*3aa0*/  @!P4 LEA.HI.X R53, R28, R53, R29, 0x1, P5 ;  /* 0x000000351c35c211 */ /* 0x000fe400028f0c1d */
[----:B------:R-:W-:-:S05]  /*3ab0*/  @!P4 IADD3 R30, P5, R12, R30, RZ ;  /* 0x0000001e0c1ec210 */ /* 0x000fca0007fbe0ff */
[----:B------:R-:W-:Y:S01]  /*3ac0*/  @!P4 IMAD.X R28, R108, 0x1, R85, P5 ;  /* 0x000000016c1cc824 */ /* 0x000fe200028e0655 */
[----:B---3--:R-:W-:-:S04]  /*3ad0*/  @!P4 LEA R54, P5, R30, R54, 0x1 ;  /* 0x000000361e36c211 */ /* 0x008fc800078a08ff */
[----:B------:R-:W-:Y:S02]  /*3ae0*/  @!P4 LEA.HI.X R55, R30, R55, R28, 0x1, P5 ;  /* 0x000000371e37c211 */ /* 0x000fe400028f0c1c */
[----:B------:R-:W-:Y:S02]  /*3af0*/  CS2R R30, SRZ ;  /* 0x00000000001e7805 */ /* 0x000fe4000001ff00 */
[----:B------:R-:W-:Y:S01]  /*3b00*/  CS2R R28, SRZ ;  /* 0x00000000001c7805 */ /* 0x000fe2000001ff00 */
[----:B------:R-:W2:Y:S05]  /*3b10*/  @!P4 LDG.E.128 R32, desc[UR40][R54.64] ;  /* 0x000000283620c981 */ /* 0x000eaa000c1e1d00 */
[----:B------:R-:W3:Y:S01]  /*3b20*/  @!P4 LDG.E.128 R28, desc[UR40][R52.64] ;  /* 0x00000028341cc981 */ /* 0x000ee2000c1e1d00 */
[----:B0-----:R-:W-:-:S02]  /*3b30*/  @!P3 LEA R50, P4, R40, R50, 0x1 ;  /* 0x000000322832b211 */ /* 0x001fc400078808ff */
[----:B------:R-:W-:Y:S02]  /*3b40*/  CS2R R42, SRZ ;  /* 0x00000000002a7805 */ /* 0x000fe4000001ff00 */
[----:B------:R-:W-:Y:S02]  /*3b50*/  @!P3 LEA.HI.X R51, R40, R51, R41, 0x1, P4 ;  /* 0x000000332833b211 */ /* 0x000fe400020f0c29 */
[----:B------:R-:W-:Y:S02]  /*3b60*/  CS2R R40, SRZ ;  /* 0x0000000000287805 */ /* 0x000fe4000001ff00 */
[C---:B-1----:R-:W-:Y:S02]  /*3b70*/  @!P3 LEA R48, P4, R44.reuse, R48, 0x1 ;  /* 0x000000302c30b211 */ /* 0x042fe400078808ff */
[----:B------:R-:W-:Y:S02]  /*3b80*/  CS2R R46, SRZ ;  /* 0x00000000002e7805 */ /* 0x000fe4000001ff00 */
[----:B------:R-:W-:Y:S01]  /*3b90*/  @!P3 LEA.HI.X R49, R44, R49, R45, 0x1, P4 ;  /* 0x000000312c31b211 */ /* 0x000fe200020f0c2d */
[----:B------:R2:W4:Y:S01]  /*3ba0*/  @!P3 LDG.E.128 R40, desc[UR40][R50.64] ;  /* 0x000000283228b981 */ /* 0x000522000c1e1d00 */
[----:B------:R-:W-:-:S06]  /*3bb0*/  CS2R R44, SRZ ;  /* 0x00000000002c7805 */ /* 0x000fcc000001ff00 */
[----:B------:R0:W5:Y:S01]  /*3bc0*/  @!P3 LDG.E.128 R44, desc[UR40][R48.64] ;  /* 0x00000028302cb981 */ /* 0x000162000c1e1d00 */
[----:B------:R-:W-:Y:S02]  /*3bd0*/  ISETP.NE.AND P3, PT, R203, 0x3, PT ;  /* 0x00000003cb00780c */ /* 0x000fe40003f65270 */
[----:B------:R-:W-:Y:S01]  /*3be0*/  ISETP.GE.AND P4, PT, R16, R105, PT ;  /* 0x000000691000720c */ /* 0x000fe20003f86270 */
[----:B--2---:R-:W-:Y:S02]  /*3bf0*/  IMAD.MOV.U32 R50, RZ, RZ, R34 ;  /* 0x000000ffff327224 */ /* 0x004fe400078e0022 */
[----:B0-----:R-:W-:Y:S02]  /*3c00*/  IMAD.MOV.U32 R48, RZ, RZ, R35 ;  /* 0x000000ffff307224 */ /* 0x001fe400078e0023 */
[----:B------:R-:W-:Y:S02]  /*3c10*/  IMAD.MOV.U32 R49, RZ, RZ, R32 ;  /* 0x000000ffff317224 */ /* 0x000fe400078e0020 */
[----:B------:R-:W-:-:S02]  /*3c20*/  IMAD.MOV.U32 R51, RZ, RZ, R33 ;  /* 0x000000ffff337224 */ /* 0x000fc400078e0021 */
[----:B---3--:R-:W-:Y:S02]  /*3c30*/  IMAD.MOV.U32 R52, RZ, RZ, R30 ;  /* 0x000000ffff347224 */ /* 0x008fe400078e001e */
[----:B------:R-:W-:Y:S01]  /*3c40*/  IMAD.MOV.U32 R55, RZ, RZ, R29 ;  /* 0x000000ffff377224 */ /* 0x000fe200078e001d */
[----:B------:R-:W-:Y:S02]  /*3c50*/  PRMT R132, R50, 0x7610, R132 ;  /* 0x0000761032847816 */ /* 0x000fe40000000084 */
[----:B------:R-:W-:Y:S02]  /*3c60*/  PRMT R134, R48, 0x7610, R134 ;  /* 0x0000761030867816 */ /* 0x000fe40000000086 */
[----:B------:R-:W-:Y:S01]  /*3c70*/  PRMT R117, R117, 0x5410, R49 ;  /* 0x0000541075757816 */ /* 0x000fe20000000031 */
        /* <DEDUP_REMOVED lines=14> */
[----:B------:R-:W-:-:S02]  /*3d60*/  IMAD.MOV.U32 R49, RZ, RZ, R47 ;  /* 0x000000ffff317224 */ /* 0x000fc400078e002f */
[----:B------:R-:W-:Y:S02]  /*3d70*/  IMAD.MOV.U32 R50, RZ, RZ, R44 ;  /* 0x000000ffff327224 */ /* 0x000fe400078e002c */
[----:B------:R-:W-:Y:S01]  /*3d80*/  IMAD.MOV.U32 R51, RZ, RZ, R45 ;  /* 0x000000ffff337224 */ /* 0x000fe200078e002d */
[----:B------:R-:W-:Y:S02]  /*3d90*/  PRMT R125, R53, 0x7610, R125 ;  /* 0x00007610357d7816 */ /* 0x000fe4000000007d */
[----:B------:R-:W-:Y:S02]  /*3da0*/  PRMT R130, R54, 0x7610, R130 ;  /* 0x0000761036827816 */ /* 0x000fe40000000082 */
[----:B------:R-:W-:Y:S02]  /*3db0*/  PRMT R119, R48, 0x7610, R119 ;  /* 0x0000761030777816 */ /* 0x000fe40000000077 */
[----:B------:R-:W-:Y:S02]  /*3dc0*/  PRMT R120, R49, 0x7610, R120 ;  /* 0x0000761031787816 */ /* 0x000fe40000000078 */
[----:B------:R-:W-:-:S02]  /*3dd0*/  PRMT R121, R50, 0x7610, R121 ;  /* 0x0000761032797816 */ /* 0x000fc40000000079 */
[----:B------:R-:W-:Y:S01]  /*3de0*/  PRMT R122, R51, 0x7610, R122 ;  /* 0x00007610337a7816 */ /* 0x000fe2000000007a */
[----:B------:R-:W-:Y:S06]  /*3df0*/  @!P3 BRA `(.L_x_9897) ;  /* 0x000000000004b947 */ /* 0x000fec0003800000 */
[----:B------:R-:W-:Y:S01]  /*3e00*/  BPT.TRAP 0x1 ;  /* 0x000000040000795c */ /* 0x000fe20000300000 */
.L_x_9897:
[----:B------:R-:W-:Y:S01]  /*3e10*/  IMAD R97, R2, 0x8, R18 ;  /* 0x0000000802617824 */ /* 0x000fe200078e0212 */
[----:B------:R-:W-:Y:S01]  /*3e20*/  SHF.L.U32 R108, R201, 0x1f, RZ ;  /* 0x0000001fc96c7819 */ /* 0x000fe200000006ff */
[----:B------:R-:W0:Y:S01]  /*3e30*/  LDC R109, c[0x0][0x2f4] ;  /* 0x0000bd00ff6d7b82 */ /* 0x000e220000000800 */
[----:B------:R-:W-:Y:S01]  /*3e40*/  BSSY B1, `(.L_x_9898) ;  /* 0x0000006000017945 */ /* 0x000fe20003800000 */
[----:B------:R-:W-:Y:S01]  /*3e50*/  IMAD.MOV.U32 R103, RZ, RZ, R107 ;  /* 0x000000ffff677224 */ /* 0x000fe200078e006b */
[----:B------:R-:W1:Y:S05]  /*3e60*/  SYNCS.PHASECHK.TRANS64.TRYWAIT P5, [R97+URZ+0x22890], R108 ;  /* 0x0228906c610075a7 */ /* 0x000e6a00080a017f */
[----:B------:R-:W2:Y:S01]  /*3e70*/  LDC.64 R104, c[0x0][0x300] ;  /* 0x0000c000ff687b82 */ /* 0x000ea20000000a00 */
[----:B0-----:R-:W-:Y:S01]  /*3e80*/  IMAD.IADD R111, R109, 0x1, -R78 ;  /* 0x000000016d6f7824 */ /* 0x001fe200078e0a4e */
[----:B-1----:R-:W-:Y:S06]  /*3e90*/  @!P5 BRA `(.L_x_9899) ;  /* 0x0000013400f4d947 */ /* 0x002fec0003800000 */
.L_x_10158:
[----:B------:R-:W-:Y:S05]  /*3ea0*/  BSYNC B1 ;  /* 0x0000000000017941 */ /* 0x000fea0003800000 */
.L_x_9898:
[----:B------:R-:W-:Y:S01]  /*3eb0*/  ISETP.GE.OR P5, PT, R19, R99, P1 ;  /* 0x000000631300720c */ /* 0x000fe20000fa6670 */
[----:B------:R-:W-:-:S12]  /*3ec0*/  BSSY B1, `(.L_x_9900) ;  /* 0x000007f000017945 */ /* 0x000fd80003800000 */
[----:B------:R-:W-:Y:S05]  /*3ed0*/  @P5 BRA `(.L_x_9901) ;  /* 0x0000000400f45947 */ /* 0x000fea0003800000 */
[-C--:B--2---:R-:W-:Y:S01]  /*3ee0*/  IMAD R48, R220, R104.reuse, RZ ;  /* 0x00000068dc307224 */ /* 0x084fe200078e02ff */
[----:B------:R-:W-:Y:S01]  /*3ef0*/  BSSY B2, `(.L_x_9902) ;  /* 0x000006f000027945 */ /* 0x000fe20003800000 */
[----:B------:R-:W-:-:S04]  /*3f00*/  IMAD.WIDE.U32 R106, R19, R104, R102 ;  /* 0x00000068136a7225 */ /* 0x000fc800078e0066 */
[----:B------:R-:W-:Y:S01]  /*3f10*/  IMAD R49, R19, R105, R48 ;  /* 0x0000006913317224 */ /* 0x000fe200078e0230 */
[----:B------:R-:W-:Y:S02]  /*3f20*/  SEL R48, R78, R111, !P0 ;  /* 0x0000006f4e307207 */ /* 0x000fe40004000000 */
[----:B------:R-:W-:Y:S01]  /*3f30*/  IADD3 R110, P5, P6, R4, R106, R90 ;  /* 0x0000006a046e7210 */ /* 0x000fe20007ebe05a */
[----:B------:R-:W-:Y:S01]  /*3f40*/  IMAD.IADD R114, R49, 0x1, R107 ;  /* 0x0000000131727824 */ /* 0x000fe200078e026b */
[----:B------:R-:W-:-:S04]  /*3f50*/  SHF.R.S32.HI R49, RZ, 0x1f, R48 ;  /* 0x0000001fff317819 */ /* 0x000fc80000011430 */
[----:B------:R-:W-:Y:S02]  /*3f60*/  LEA.HI R49, R49, R48, RZ, 0x4 ;  /* 0x0000003031317211 */ /* 0x000fe400078f20ff */
[----:B------:R-:W-:Y:S02]  /*3f70*/  IADD3.X R112, R3, R114, R91, P5, P6 ;  /* 0x0000007203707210 */ /* 0x000fe40002fec45b */
[----:B------:R-:W-:-:S05]  /*3f80*/  LEA.HI.SX32 R49, R49, R88, 0x1c ;  /* 0x0000005831317211 */ /* 0x000fca00078fe2ff */
[----:B------:R-:W-:-:S05]  /*3f90*/  IMAD.SHL.U32 R113, R49, 0x8, RZ ;  /* 0x0000000831717824 */ /* 0x000fca00078e00ff */
[----:B------:R-:W-:-:S04]  /*3fa0*/  LOP3.LUT R49, R71, 0x38, R113, 0xf8, !PT ;  /* 0x0000003847317812 */ /* 0x000fc800078ef871 */
[----:B------:R-:W-:Y:S01]  /*3fb0*/  LOP3.LUT R48, R49, R74, RZ, 0x3c, !PT ;  /* 0x0000004a31307212 */ /* 0x000fe200078e3cff */
[----:B------:R-:W-:-:S04]  /*3fc0*/  IMAD R49, R2, 0x1800, R92 ;  /* 0x0000180002317824 */ /* 0x000fc800078e025c */
[----:B------:R-:W-:Y:S02]  /*3fd0*/  IMAD R51, R207, 0x200, R48 ;  /* 0x00000200cf337824 */ /* 0x000fe400078e0230 */
[----:B------:R-:W-:Y:S02]  /*3fe0*/  IMAD R49, R49, 0x2, R18 ;  /* 0x0000000231317824 */ /* 0x000fe400078e0212 */
[----:B------:R-:W-:-:S04]  /*3ff0*/  IMAD R51, R2, 0x1800, R51 ;  /* 0x0000180002337824 */ /* 0x000fc800078e0233 */
[----:B------:R-:W-:Y:S02]  /*4000*/  IMAD R52, R51, 0x2, R18 ;  /* 0x0000000233347824 */ /* 0x000fe400078e0212 */
[----:B------:R-:W1:Y:S04]  /*4010*/  LDS.128 R48, [R49+0x1c400] ;  /* 0x01c4000031307984 */ /* 0x000e680000000c00 */
[----:B------:R-:W2:Y:S01]  /*4020*/  LDS.128 R52, [R52+0x1c400] ;  /* 0x01c4000034347984 */ /* 0x000ea20000000c00 */
[----:B------:R-:W-:Y:S05]  /*4030*/  @P4 BRA `(.L_x_9903) ;  /* 0x0000000400684947 */ /* 0x000fea0003800000 */
[----:B------:R-:W-:Y:S02]  /*4040*/  SHF.R.U32.HI R124, RZ, 0x10, R29 ;  /* 0x00000010ff7c7819 */ /* 0x000fe4000001161d */
[----:B------:R-:W-:Y:S02]  /*4050*/  SHF.R.U32.HI R129, RZ, 0x10, R33 ;  /* 0x00000010ff817819 */ /* 0x000fe40000011621 */
[----:B------:R-:W-:Y:S01]  /*4060*/  SHF.R.U64 R123, R28, 0x10, R29 ;  /* 0x000000101c7b7819 */ /* 0x000fe2000000121d */
[----:B-1----:R-:W-:Y:S01]  /*4070*/  IMAD.U32 R29, R48, 0x10000, RZ ;  /* 0x00010000301d7824 */ /* 0x002fe200078e00ff */
[----:B------:R-:W-:Y:S01]  /*4080*/  SHF.R.U32.HI R127, RZ, 0x10, R31 ;  /* 0x00000010ff7f7819 */ /* 0x000fe2000001161f */
[----:B------:R-:W-:Y:S01]  /*4090*/  IMAD.U32 R28, R50, 0x10000, RZ ;  /* 0x00010000321c7824 */ /* 0x000fe200078e00ff */
[----:B------:R-:W-:Y:S02]  /*40a0*/  PRMT R124, R116, 0x5432, R124 ;  /* 0x00005432747c7816 */ /* 0x000fe4000000007c */
[----:B------:R-:W-:-:S02]  /*40b0*/  PRMT R129, R135, 0x5410, R129 ;  /* 0x0000541087817816 */ /* 0x000fc40000000081 */
[--C-:B------:R-:W-:Y:S01]  /*40c0*/  SHF.R.U64 R131, R34, 0x10, R35.reuse ;  /* 0x0000001022837819 */ /* 0x100fe20000001223 */
[----:B--2---:R-:W-:Y:S01]  /*40d0*/  IMAD.U32 R34, R52, 0x10000, RZ ;  /* 0x0001000034227824 */ /* 0x004fe200078e00ff */
[----:B------:R-:W-:Y:S01]  /*40e0*/  SHF.R.U32.HI R133, RZ, 0x10, R35 ;  /* 0x00000010ff857819 */ /* 0x000fe20000011623 */
[----:B------:R-:W-:Y:S01]  /*40f0*/  IMAD.U32 R35, R53, 0x10000, RZ ;  /* 0x0001000035237824 */ /* 0x000fe200078e00ff */
[----:B------:R-:W-:Y:S01]  /*4100*/  PRMT R123, R130, 0x5410, R123 ;  /* 0x00005410827b7816 */ /* 0x000fe2000000007b */
[----:B------:R-:W-:Y:S01]  /*4110*/  IMAD.U32 R130, R129, 0x10000, RZ ;  /* 0x0001000081827824 */ /* 0x000fe200078e00ff */
[----:B------:R-:W-:Y:S01]  /*4120*/  PRMT R127, R125, 0x5410, R127 ;  /* 0x000054107d7f7816 */ /* 0x000fe2000000007f */
[----:B------:R-:W-:Y:S01]  /*4130*/  IMAD.U32 R125, R124, 0x10000, RZ ;  /* 0x000100007c7d7824 */ /* 0x000fe200078e00ff */
[----:B------:R-:W-:Y:S01]  /*4140*/  PRMT R131, R132, 0x5410, R131 ;  /* 0x0000541084837816 */ /* 0x000fe20000000083 */
[-C--:B------:R-:W-:Y:S01]  /*4150*/  FMUL.FTZ R135, R35, R130.reuse ;  /* 0x0000008223877220 */ /* 0x080fe20000410000 */
[----:B------:R-:W-:Y:S01]  /*4160*/  SHF.R.U64 R126, R30, 0x10, R31 ;  /* 0x000000101e7e7819 */ /* 0x000fe2000000121f */
[----:B------:R-:W-:Y:S01]  /*4170*/  IMAD.U32 R30, R49, 0x10000, RZ ;  /* 0x00010000311e7824 */ /* 0x000fe200078e00ff */
[----:B------:R-:W-:Y:S01]  /*4180*/  LOP3.LUT R132, R129, 0xffff0000, RZ, 0xc0, !PT ;  /* 0xffff000081847812 */ /* 0x000fe200078ec0ff */
[-C--:B------:R-:W-:Y:S01]  /*4190*/  FMUL.FTZ R129, R35, R125.reuse ;  /* 0x0000007d23817220 */ /* 0x080fe20000410000 */
[----:B------:R-:W-:Y:S01]  /*41a0*/  PRMT R133, R134, 0x5410, R133 ;  /* 0x0000541086857816 */ /* 0x000fe20000000085 */
[C---:B------:R-:W-:Y:S01]  /*41b0*/  FFMA.FTZ R135, R30.reuse, R125, -R135 ;  /* 0x0000007d1e877223 */ /* 0x040fe20000010887 */
[----:B------:R-:W-:Y:S01]  /*41c0*/  LOP3.LUT R31, R49, 0xffff0000, RZ, 0xc0, !PT ;  /* 0xffff0000311f7812 */ /* 0x000fe200078ec0ff */
[----:B------:R-:W-:Y:S01]  /*41d0*/  FFMA.FTZ R129, R30, R130, R129 ;  /* 0x000000821e817223 */ /* 0x000fe20000010081 */
[----:B------:R-:W-:Y:S01]  /*41e0*/  LOP3.LUT R49, R53, 0xffff0000, RZ, 0xc0, !PT ;  /* 0xffff000035317812 */ /* 0x000fe200078ec0ff */
[----:B------:R-:W-:Y:S01]  /*41f0*/  IMAD.U32 R53, R55, 0x10000, RZ ;  /* 0x0001000037357824 */ /* 0x000fe200078e00ff */
[----:B------:R-:W-:Y:S01]  /*4200*/  LOP3.LUT R124, R124, 0xffff0000, RZ, 0xc0, !PT ;  /* 0xffff00007c7c7812 */ /* 0x000fe200078ec0ff */
[----:B------:R-:W-:Y:S01]  /*4210*/  IMAD.U32 R35, R133, 0x10000, RZ ;  /* 0x0001000085237824 */ /* 0x000fe200078e00ff */
[----:B------:R-:W-:Y:S01]  /*4220*/  SHF.R.U64 R128, R32, 0x10, R33 ;  /* 0x0000001020807819 */ /* 0x000fe20000001221 */
[----:B------:R-:W-:-:S02]  /*4230*/  IMAD.U32 R30, R127, 0x10000, RZ ;  /* 0x000100007f1e7824 */ /* 0x000fc400078e00ff */
[C---:B------:R-:W-:Y:S01]  /*4240*/  FMUL.FTZ R134, R49.reuse, R132 ;  /* 0x0000008431867220 */ /* 0x040fe20000410000 */
[----:B------:R-:W-:Y:S01]  /*4250*/  FMUL.FTZ R136, R49, R124 ;  /* 0x0000007c31887220 */ /* 0x000fe20000410000 */
[----:B------:R-:W-:Y:S01]  /*4260*/  IMAD.U32 R32, R51, 0x10000, RZ ;  /* 0x0001000033207824 */ /* 0x000fe200078e00ff */
[----:B------:R-:W-:Y:S01]  /*4270*/  LOP3.LUT R55, R55, 0xffff0000, RZ, 0xc0, !PT ;  /* 0xffff000037377812 */ /* 0x000fe200078ec0ff */
[-C--:B------:R-:W-:Y:S01]  /*4280*/  FMUL.FTZ R49, R53, R35.reuse ;  /* 0x0000002335317220 */ /* 0x080fe20000410000 */
[----:B------:R-:W-:Y:S01]  /*4290*/  LOP3.LUT R130, R133, 0xffff0000, RZ, 0xc0, !PT ;  /* 0xffff000085827812 */ /* 0x000fe200078ec0ff */
[----:B------:R-:W-:Y:S01]  /*42a0*/  FMUL.FTZ R138, R53, R30 ;  /* 0x0000001e358a7220 */ /* 0x000fe20000410000 */
[----:B------:R-:W-:Y:S01]  /*42b0*/  PRMT R128, R117, 0x5432, R128 ;  /* 0x0000543275807816 */ /* 0x000fe20000000080 */
[----:B------:R-:W-:Y:S01]  /*42c0*/  FFMA.FTZ R134, R31, R124, -R134 ;  /* 0x0000007c1f867223 */ /* 0x000fe20000010886 */
[----:B------:R-:W-:Y:S01]  /*42d0*/  LOP3.LUT R124, R127, 0xffff0000, RZ, 0xc0, !PT ;  /* 0xffff00007f7c7812 */ /* 0x000fe200078ec0ff */
[C---:B------:R-:W-:Y:S01]  /*42e0*/  FFMA.FTZ R125, R32.reuse, R30, -R49 ;  /* 0x0000001e207d7223 */ /* 0x040fe20000010831 */
[----:B------:R-:W-:Y:S01]  /*42f0*/  LOP3.LUT R33, R51, 0xffff0000, RZ, 0xc0, !PT ;  /* 0xffff000033217812 */ /* 0x000fe200078ec0ff */
[----:B------:R-:W-:Y:S01]  /*4300*/  FFMA.FTZ R138, R32, R35, R138 ;  /* 0x00000023208a7223 */ /* 0x000fe2000001008a */
[----:B------:R-:W-:Y:S01]  /*4310*/  FFMA.FTZ R136, R31, R132, R136 ;  /* 0x000000841f887223 */ /* 0x000fe20000010088 */
[----:B------:R-:W-:Y:S01]  /*4320*/  FMUL.FTZ R32, R55, R130 ;  /* 0x0000008237207220 */ /* 0x000fe20000410000 */
[----:B------:R-:W-:-:S02]  /*4330*/  IMAD.U32 R31, R128, 0x10000, RZ ;  /* 0x00010000801f7824 */ /* 0x000fc400078e00ff */
[-C--:B------:R-:W-:Y:S01]  /*4340*/  FMUL.FTZ R132, R55, R124.reuse ;  /* 0x0000007c37847220 */ /* 0x080fe20000410000 */
[----:B------:R-:W-:Y:S02]  /*4350*/  IMAD.U32 R30, R123, 0x10000, RZ ;  /* 0x000100007b1e7824 */ /* 0x000fe400078e00ff */
[----:B------:R-:W-:Y:S01]  /*4360*/  FFMA.FTZ R124, R33, R124, -R32 ;  /* 0x0000007c217c7223 */ /* 0x000fe20000010820 */
[-C--:B------:R-:W-:Y:S01]  /*4370*/  FMUL.FTZ R32, R34, R31.reuse ;  /* 0x0000001f22207220 */ /* 0x080fe20000410000 */
[----:B------:R-:W-:Y:S01]  /*4380*/  LOP3.LUT R52, R52, 0xffff0000, RZ, 0xc0, !PT ;  /* 0xffff000034347812 */ /* 0x000fe200078ec0ff */
[-C--:B------:R-:W-:Y:S01]  /*4390*/  FMUL.FTZ R34, R34, R30.reuse ;  /* 0x0000001e22227220 */ /* 0x080fe20000410000 */
[----:B------:R-:W-:Y:S01]  /*43a0*/  LOP3.LUT R123, R123, 0xffff0000, RZ, 0xc0, !PT ;  /* 0xffff00007b7b7812 */ /* 0x000fe200078ec0ff */
[----:B------:R-:W-:Y:S01]  /*43b0*/  FFMA.FTZ R32, R29, R30, -R32 ;  /* 0x0000001e1d207223 */ /* 0x000fe20000010820 */
[----:B------:R-:W-:Y:S01]  /*43c0*/  PRMT R126, R115, 0x5432, R126 ;  /* 0x00005432737e7816 */ /* 0x000fe2000000007e */
[----:B------:R-:W-:Y:S01]  /*43d0*/  IMAD.U32 R51, R54, 0x10000, RZ ;  /* 0x0001000036337824 */ /* 0x000fe200078e00ff */
[----:B------:R-:W-:Y:S01]  /*43e0*/  LOP3.LUT R48, R48, 0xffff0000, RZ, 0xc0, !PT ;  /* 0xffff000030307812 */ /* 0x000fe200078ec0ff */
[----:B------:R-:W-:Y:S01]  /*43f0*/  IMAD.U32 R30, R131, 0x10000, RZ ;  /* 0x00010000831e7824 */ /* 0x000fe200078e00ff */
[----:B------:R-:W-:Y:S01]  /*4400*/  LOP3.LUT R35, R128, 0xffff0000, RZ, 0xc0, !PT ;  /* 0xffff000080237812 */ /* 0x000fe200078ec0ff */
[----:B------:R-:W-:Y:S01]  /*4410*/  FFMA.FTZ R34, R29, R31, R34 ;  /* 0x0000001f1d227223 */ /* 0x000fe20000010022 */
[----:B------:R-:W-:Y:S01]  /*4420*/  LOP3.LUT R54, R54, 0xffff0000, RZ, 0xc0, !PT ;  /* 0xffff000036367812 */ /* 0x000fe200078ec0ff */
[----:B------:R-:W-:Y:S01]  /*4430*/  FMUL.FTZ R49, R52, R123 ;  /* 0x0000007b34317220 */ /* 0x000fe20000410000 */
[----:B------:R-:W-:Y:S01]  /*4440*/  LOP3.LUT R131, R131, 0xffff0000, RZ, 0xc0, !PT ;  /* 0xffff000083837812 */ /* 0x000fe200078ec0ff */
[C---:B------:R-:W-:Y:S01]  /*4450*/  IMAD.U32 R29, R126.reuse, 0x10000, RZ ;  /* 0x000100007e1d7824 */ /* 0x040fe200078e00ff */
[----:B------:R-:W-:Y:S01]  /*4460*/  LOP3.LUT R31, R126, 0xffff0000, RZ, 0xc0, !PT ;  /* 0xffff00007e1f7812 */ /* 0x000fe200078ec0ff */
[----:B------:R-:W-:Y:S01]  /*4470*/  FFMA.FTZ R55, R33, R130, R132 ;  /* 0x0000008221377223 */ /* 0x000fe20000010084 */
[-C--:B------:R-:W-:Y:S01]  /*4480*/  FMUL.FTZ R33, R52, R35.reuse ;  /* 0x0000002334217220 */ /* 0x080fe20000410000 */
[----:B------:R-:W-:Y:S01]  /*4490*/  FFMA.FTZ R49, R48, R35, R49 ;  /* 0x0000002330317223 */ /* 0x000fe20000010031 */
[----:B------:R-:W-:Y:S01]  /*44a0*/  LOP3.LUT R50, R50, 0xffff0000, RZ, 0xc0, !PT ;  /* 0xffff000032327812 */ /* 0x000fe200078ec0ff */
[CC--:B------:R-:W-:Y:S01]  /*44b0*/  FMUL.FTZ R35, R51.reuse, R30.reuse ;  /* 0x0000001e33237220 */ /* 0x0c0fe20000410000 */
[C---:B------:R-:W-:Y:S01]  /*44c0*/  FMUL.FTZ R53, R54.reuse, R131 ;  /* 0x0000008336357220 */ /* 0x040fe20000410000 */
[----:B------:R-:W-:Y:S01]  /*44d0*/  FMUL.FTZ R51, R51, R29 ;  /* 0x0000001d33337220 */ /* 0x000fe20000410000 */
[----:B------:R-:W-:Y:S01]  /*44e0*/  FMUL.FTZ R54, R54, R31 ;  /* 0x0000001f36367220 */ /* 0x000fe20000410000 */
[----:B------:R-:W-:Y:S01]  /*44f0*/  FFMA.FTZ R35, R28, R29, -R35 ;  /* 0x0000001d1c237223 */ /* 0x000fe20000010823 */
[----:B------:R-:W-:Y:S01]  /*4500*/  FFMA.FTZ R33, R48, R123, -R33 ;  /* 0x0000007b30217223 */ /* 0x000fe20000010821 */
[----:B------:R-:W-:Y:S01]  /*4510*/  FFMA.FTZ R51, R28, R30, R51 ;  /* 0x0000001e1c337223 */ /* 0x000fe20000010033 */
[C---:B------:R-:W-:Y:S01]  /*4520*/  FFMA.FTZ R54, R50.reuse, R131, R54 ;  /* 0x0000008332367223 */ /* 0x040fe20000010036 */
[----:B------:R-:W-:Y:S01]  /*4530*/  FFMA.FTZ R28, R50, R31, -R53 ;  /* 0x0000001f321c7223 */ /* 0x000fe20000010835 */
        /* <DEDUP_REMOVED lines=10> */
.L_x_9903:
[----:B------:R-:W-:Y:S05]  /*45e0*/  BSYNC B2 ;  /* 0x0000000000027941 */ /* 0x000fea0003800000 */
.L_x_9902:
[----:B------:R-:W-:Y:S02]  /*45f0*/  ISETP.GE.AND P5, PT, R113, R109, PT ;  /* 0x0000006d7100720c */ /* 0x000fe40003fa6270 */
[----:B------:R-:W-:-:S11]  /*4600*/  P2R R29, PR, RZ, 0x1 ;  /* 0x00000001ff1d7803 */ /* 0x000fd60000000000 */
[--C-:B------:R-:W-:Y:S02]  /*4610*/  @!P5 SHF.R.S32.HI R28, RZ, 0x1f, R113.reuse ;  /* 0x0000001fff1cd819 */ /* 0x100fe40000011471 */
[----:B------:R-:W-:-:S04]  /*4620*/  @!P5 IADD3 R106, P0, P6, R4, R106, R113 ;  /* 0x0000006a046ad210 */ /* 0x000fc80007e1e071 */
[----:B------:R-:W-:Y:S02]  /*4630*/  @!P5 IADD3.X R114, R3, R114, R28, P0, P6 ;  /* 0x000000720372d210 */ /* 0x000fe400007ec41c */
[CC--:B------:R-:W-:Y:S02]  /*4640*/  LEA R28, P6, R110.reuse, R100.reuse, 0x1 ;  /* 0x000000646e1c7211 */ /* 0x0c0fe400078c08ff */
[----:B------:R-:W-:Y:S02]  /*4650*/  ISETP.NE.AND P0, PT, R29, RZ, PT ;  /* 0x000000ff1d00720c */ /* 0x000fe40003f05270 */
[----:B------:R-:W-:Y:S02]  /*4660*/  LEA.HI.X R29, R110, R101, R112, 0x1, P6 ;  /* 0x000000656e1d7211 */ /* 0x000fe400030f0c70 */
[----:B------:R-:W-:-:S03]  /*4670*/  @!P5 LEA R30, P6, R106, R100, 0x1 ;  /* 0x000000646a1ed211 */ /* 0x000fc600078c08ff */
[----:B-1----:R1:W-:Y:S01]  /*4680*/  STG.E.128 desc[UR40][R28.64], R48 ;  /* 0x000000301c007986 */ /* 0x0023e2000c101d28 */
[----:B------:R-:W-:-:S05]  /*4690*/  @!P5 LEA.HI.X R31, R106, R101, R114, 0x1, P6 ;  /* 0x000000656a1fd211 */ /* 0x000fca00030f0c72 */
[----:B--2---:R1:W-:Y:S04]  /*46a0*/  @!P5 STG.E.128 desc[UR40][R30.64], R52 ;  /* 0x000000341e00d986 */ /* 0x0043e8000c101d28 */
.L_x_9901:
[----:B------:R-:W-:Y:S05]  /*46b0*/  BSYNC B1 ;  /* 0x0000000000017941 */ /* 0x000fea0003800000 */
.L_x_9900:
[----:B------:R-:W-:Y:S01]  /*46c0*/  ISETP.GE.OR P5, PT, R217, R99, P1 ;  /* 0x00000063d900720c */ /* 0x000fe20000fa6670 */
[-C--:B-12---:R-:W-:Y:S02]  /*46d0*/  IMAD R28, R75, R104.reuse, RZ ;  /* 0x000000684b1c7224 */ /* 0x086fe400078e02ff */
[----:B------:R-:W-:-:S04]  /*46e0*/  IMAD.WIDE.U32 R102, R217, R104, R102 ;  /* 0x00000068d9667225 */ /* 0x000fc800078e0066 */
[----:B------:R-:W-:-:S06]  /*46f0*/  IMAD R105, R217, R105, R28 ;  /* 0x00000069d9697224 */ /* 0x000fcc00078e021c */
[----:B------:R-:W-:Y:S05]  /*4700*/  @P5 BRA `(.L_x_9890) ;  /* 0x0000000800585947 */ /* 0x000fea0003800000 */
[----:B------:R-:W-:Y:S01]  /*4710*/  IMAD.IADD R50, R103, 0x1, R105 ;  /* 0x0000000167327824 */ /* 0x000fe200078e0269 */
[----:B------:R-:W-:Y:S01]  /*4720*/  IADD3 R28, P5, P6, R4, R102, R90 ;  /* 0x00000066041c7210 */ /* 0x000fe20007ebe05a */
[----:B------:R-:W-:Y:S01]  /*4730*/  BSSY B1, `(.L_x_9904) ;  /* 0x0000070000017945 */ /* 0x000fe20003800000 */
[----:B------:R-:W-:Y:S02]  /*4740*/  SEL R111, R78, R111, !P0 ;  /* 0x0000006f4e6f7207 */ /* 0x000fe40004000000 */
[----:B------:R-:W-:Y:S02]  /*4750*/  IADD3.X R29, R3, R50, R91, P5, P6 ;  /* 0x00000032031d7210 */ /* 0x000fe40002fec45b */
[C---:B------:R-:W-:Y:S02]  /*4760*/  LEA R48, P5, R28.reuse, R100, 0x1 ;  /* 0x000000641c307211 */ /* 0x040fe400078a08ff */
[----:B------:R-:W-:Y:S02]  /*4770*/  SHF.R.U32.HI R30, RZ, 0x3, R206 ;  /* 0x00000003ff1e7819 */ /* 0x000fe400000116ce */
[----:B------:R-:W-:-:S02]  /*4780*/  LEA.HI.X R49, R28, R101, R29, 0x1, P5 ;  /* 0x000000651c317211 */ /* 0x000fc400028f0c1d */
[----:B------:R-:W-:-:S04]  /*4790*/  SHF.R.S32.HI R28, RZ, 0x1f, R111 ;  /* 0x0000001fff1c7819 */ /* 0x000fc8000001146f */
[----:B------:R-:W-:-:S04]  /*47a0*/  LEA.HI R111, R28, R111, RZ, 0x4 ;  /* 0x0000006f1c6f7211 */ /* 0x000fc800078f20ff */
[----:B------:R-:W-:-:S05]  /*47b0*/  LEA.HI.SX32 R51, R111, R88, 0x1c ;  /* 0x000000586f337211 */ /* 0x000fca00078fe2ff */
[----:B------:R-:W-:-:S05]  /*47c0*/  IMAD.SHL.U32 R51, R51, 0x8, RZ ;  /* 0x0000000833337824 */ /* 0x000fca00078e00ff */
[----:B------:R-:W-:-:S04]  /*47d0*/  LOP3.LUT R28, R206, 0x38, R51, 0xf8, !PT ;  /* 0x00000038ce1c7812 */ /* 0x000fc800078ef833 */
[----:B------:R-:W-:-:S05]  /*47e0*/  LOP3.LUT R29, R28, R30, RZ, 0x3c, !PT ;  /* 0x0000001e1c1d7212 */ /* 0x000fca00078e3cff */
[----:B------:R-:W-:Y:S02]  /*47f0*/  IMAD.IADD R31, R208, 0x1, R29 ;  /* 0x00000001d01f7824 */ /* 0x000fe400078e021d */
[C---:B------:R-:W-:Y:S02]  /*4800*/  IMAD R29, R2.reuse, 0x1800, R93 ;  /* 0x00001800021d7824 */ /* 0x040fe400078e025d */
[----:B------:R-:W-:Y:S02]  /*4810*/  IMAD R31, R2, 0x1800, R31 ;  /* 0x00001800021f7824 */ /* 0x000fe400078e021f */
[--C-:B------:R-:W-:Y:S02]  /*4820*/  IMAD R29, R29, 0x2, R18.reuse ;  /* 0x000000021d1d7824 */ /* 0x100fe400078e0212 */
[----:B------:R-:W-:-:S04]  /*4830*/  IMAD R32, R31, 0x2, R18 ;  /* 0x000000021f207824 */ /* 0x000fc800078e0212 */
[----:B------:R-:W1:Y:S04]  /*4840*/  LDS.128 R28, [R29+0x1c400] ;  /* 0x01c400001d1c7984 */ /* 0x000e680000000c00 */
[----:B------:R-:W2:Y:S01]  /*4850*/  LDS.128 R32, [R32+0x1c400] ;  /* 0x01c4000020207984 */ /* 0x000ea20000000c00 */
[----:B------:R-:W-:Y:S05]  /*4860*/  @P4 BRA `(.L_x_9905) ;  /* 0x0000000400704947 */ /* 0x000fea0003800000 */
[----:B------:R-:W-:Y:S02]  /*4870*/  SHF.R.U32.HI R53, RZ, 0x10, R45 ;  /* 0x00000010ff357819 */ /* 0x000fe4000001162d */
[----:B------:R-:W-:Y:S02]  /*4880*/  SHF.R.U32.HI R55, RZ, 0x10, R41 ;  /* 0x00000010ff377819 */ /* 0x000fe40000011629 */
[----:B------:R-:W-:Y:S02]  /*4890*/  PRMT R122, R122, 0x5410, R53 ;  /* 0x000054107a7a7816 */ /* 0x000fe40000000035 */
[----:B------:R-:W-:Y:S02]  /*48a0*/  SHF.R.U32.HI R105, RZ, 0x10, R43 ;  /* 0x00000010ff697819 */ /* 0x000fe4000001162b */
[----:B------:R-:W-:Y:S01]  /*48b0*/  SHF.R.U64 R54, R44, 0x10, R45 ;  /* 0x000000102c367819 */ /* 0x000fe2000000122d */
[----:B--2---:R-:W-:Y:S01]  /*48c0*/  IMAD.U32 R44, R33, 0x10000, RZ ;  /* 0x00010000212c7824 */ /* 0x004fe200078e00ff */
[----:B------:R-:W-:Y:S01]  /*48d0*/  PRMT R118, R118, 0x5410, R55 ;  /* 0x0000541076767816 */ /* 0x000fe20000000037 */
[----:B------:R-:W-:Y:S01]  /*48e0*/  IMAD.U32 R55, R122, 0x10000, RZ ;  /* 0x000100007a377824 */ /* 0x000fe200078e00ff */
[----:B------:R-:W-:-:S02]  /*48f0*/  SHF.R.U32.HI R107, RZ, 0x10, R47 ;  /* 0x00000010ff6b7819 */ /* 0x000fc4000001162f */
[----:B------:R-:W-:Y:S01]  /*4900*/  SHF.R.U64 R106, R40, 0x10, R41 ;  /* 0x00000010286a7819 */ /* 0x000fe20000001229 */
[----:B-1----:R-:W-:Y:S01]  /*4910*/  IMAD.U32 R40, R29, 0x10000, RZ ;  /* 0x000100001d287824 */ /* 0x002fe200078e00ff */
[----:B------:R-:W-:Y:S01]  /*4920*/  SHF.R.U64 R52, R46, 0x10, R47 ;  /* 0x000000102e347819 */ /* 0x000fe2000000122f */
[----:B------:R-:W-:Y:S01]  /*4930*/  IMAD.U32 R53, R118, 0x10000, RZ ;  /* 0x0001000076357824 */ /* 0x000fe200078e00ff */
[----:B------:R-:W-:Y:S01]  /*4940*/  PRMT R116, R116, 0x5410, R105 ;  /* 0x0000541074747816 */ /* 0x000fe20000000069 */
[----:B------:R-:W-:Y:S01]  /*4950*/  FMUL.FTZ R105, R44, R55 ;  /* 0x000000372c697220 */ /* 0x000fe20000410000 */
[----:B------:R-:W-:Y:S01]  /*4960*/  PRMT R120, R120, 0x5410, R107 ;  /* 0x0000541078787816 */ /* 0x000fe2000000006b */
[-C--:B------:R-:W-:Y:S01]  /*4970*/  FMUL.FTZ R107, R44, R53.reuse ;  /* 0x000000352c6b7220 */ /* 0x080fe20000410000 */
[----:B------:R-:W-:Y:S01]  /*4980*/  PRMT R119, R119, 0x5410, R52 ;  /* 0x0000541077777816 */ /* 0x000fe20000000034 */
[----:B------:R-:W-:Y:S01]  /*4990*/  FFMA.FTZ R52, R40, R53, -R105 ;  /* 0x0000003528347223 */ /* 0x000fe20000010869 */
[----:B------:R-:W-:Y:S01]  /*49a0*/  LOP3.LUT R45, R33, 0xffff0000, RZ, 0xc0, !PT ;  /* 0xffff0000212d7812 */ /* 0x000fe200078ec0ff */
[----:B------:R-:W-:Y:S01]  /*49b0*/  IMAD.U32 R46, R35, 0x10000, RZ ;  /* 0x00010000232e7824 */ /* 0x000fe200078e00ff */
[----:B------:R-:W-:Y:S01]  /*49c0*/  LOP3.LUT R122, R122, 0xffff0000, RZ, 0xc0, !PT ;  /* 0xffff00007a7a7812 */ /* 0x000fe200078ec0ff */
[----:B------:R-:W-:Y:S01]  /*49d0*/  IMAD.U32 R105, R120, 0x10000, RZ ;  /* 0x0001000078697824 */ /* 0x000fe200078e00ff */
[----:B------:R-:W-:Y:S01]  /*49e0*/  LOP3.LUT R118, R118, 0xffff0000, RZ, 0xc0, !PT ;  /* 0xffff000076767812 */ /* 0x000fe200078ec0ff */
[----:B------:R-:W-:Y:S01]  /*49f0*/  IMAD.U32 R53, R116, 0x10000, RZ ;  /* 0x0001000074357824 */ /* 0x000fe200078e00ff */
[----:B------:R-:W-:Y:S01]  /*4a00*/  SHF.R.U64 R104, R42, 0x10, R43 ;  /* 0x000000102a687819 */ /* 0x000fe2000000122b */
[----:B------:R-:W-:Y:S01]  /*4a10*/  FFMA.FTZ R107, R40, R55, R107 ;  /* 0x00000037286b7223 */ /* 0x000fe2000001006b */
[----:B------:R-:W-:Y:S01]  /*4a20*/  LOP3.LUT R41, R29, 0xffff0000, RZ, 0xc0, !PT ;  /* 0xffff00001d297812 */ /* 0x000fe200078ec0ff */
[C---:B------:R-:W-:Y:S01]  /*4a30*/  IMAD.U32 R42, R32.reuse, 0x10000, RZ ;  /* 0x00010000202a7824 */ /* 0x040fe200078e00ff */
[----:B------:R-:W-:Y:S01]  /*4a40*/  LOP3.LUT R43, R32, 0xffff0000, RZ, 0xc0, !PT ;  /* 0xffff0000202b7812 */ /* 0x000fe200078ec0ff */
[C---:B------:R-:W-:Y:S01]  /*4a50*/  FMUL.FTZ R55, R46.reuse, R105 ;  /* 0x000000692e377220 */ /* 0x040fe20000410000 */
[----:B------:R-:W-:Y:S01]  /*4a60*/  IMAD.U32 R32, R31, 0x10000, RZ ;  /* 0x000100001f207824 */ /* 0x000fe200078e00ff */
[----:B------:R-:W-:Y:S01]  /*4a70*/  LOP3.LUT R47, R35, 0xffff0000, RZ, 0xc0, !PT ;  /* 0xffff0000232f7812 */ /* 0x000fe200078ec0ff */
[----:B------:R-:W-:Y:S01]  /*4a80*/  FMUL.FTZ R44, R45, R122 ;  /* 0x0000007a2d2c7220 */ /* 0x000fe20000410000 */
[----:B------:R-:W-:Y:S01]  /*4a90*/  PRMT R117, R117, 0x5410, R106 ;  /* 0x0000541075757816 */ /* 0x000fe2000000006a */
[-C--:B------:R-:W-:Y:S01]  /*4aa0*/  FMUL.FTZ R46, R46, R53.reuse ;  /* 0x000000352e2e7220 */ /* 0x080fe20000410000 */
[----:B------:R-:W-:Y:S01]  /*4ab0*/  LOP3.LUT R120, R120, 0xffff0000, RZ, 0xc0, !PT ;  /* 0xffff000078787812 */ /* 0x000fe200078ec0ff */
[-C--:B------:R-:W-:Y:S01]  /*4ac0*/  FMUL.FTZ R40, R45, R118.reuse ;  /* 0x000000762d287220 */ /* 0x080fe20000410000 */
        /* <DEDUP_REMOVED lines=14> */
[----:B------:R-:W-:Y:S01]  /*4bb0*/  PRMT R115, R115, 0x5410, R104 ;  /* 0x0000541073737816 */ /* 0x000fe20000000068 */
[-C--:B------:R-:W-:Y:S01]  /*4bc0*/  FMUL.FTZ R44, R42, R40.reuse ;  /* 0x000000282a2c7220 */ /* 0x080fe20000410000 */
[----:B------:R-:W-:Y:S01]  /*4bd0*/  LOP3.LUT R121, R121, 0xffff0000, RZ, 0xc0, !PT ;  /* 0xffff000079797812 */ /* 0x000fe200078ec0ff */
[----:B------:R-:W-:Y:S01]  /*4be0*/  FFMA.FTZ R41, R29, R40, R41 ;  /* 0x000000281d297223 */ /* 0x000fe20000010029 */
[----:B------:R-:W-:-:S02]  /*4bf0*/  IMAD.U32 R35, R34, 0x10000, RZ ;  /* 0x0001000022237824 */ /* 0x000fc400078e00ff */
[----:B------:R-:W-:Y:S01]  /*4c00*/  FFMA.FTZ R44, R29, R32, -R44 ;  /* 0x000000201d2c7223 */ /* 0x000fe2000001082c */
        /* <DEDUP_REMOVED lines=10> */
[----:B------:R-:W-:Y:S01]  /*4cb0*/  FMUL.FTZ R42, R35, R40 ;  /* 0x00000028232a7220 */ /* 0x000fe20000410000 */
[----:B------:R-:W-:Y:S01]  /*4cc0*/  LOP3.LUT R30, R30, 0xffff0000, RZ, 0xc0, !PT ;  /* 0xffff00001e1e7812 */ /* 0x000fe200078ec0ff */
[----:B------:R-:W-:Y:S01]  /*4cd0*/  FMUL.FTZ R29, R34, R119 ;  /* 0x00000077221d7220 */ /* 0x000fe20000410000 */
[-C--:B------:R-:W-:Y:S01]  /*4ce0*/  FMUL.FTZ R43, R43, R117.reuse ;  /* 0x000000752b2b7220 */ /* 0x080fe20000410000 */
[----:B------:R-:W-:Y:S01]  /*4cf0*/  FFMA.FTZ R33, R28, R117, -R33 ;  /* 0x000000751c217223 */ /* 0x000fe20000010821 */
[-C--:B------:R-:W-:Y:S01]  /*4d00*/  FMUL.FTZ R35, R35, R32.reuse ;  /* 0x0000002023237220 */ /* 0x080fe20000410000 */
        /* <DEDUP_REMOVED lines=11> */
[----:B------:R-:W-:Y:S02]  /*4dc0*/  F2FP.BF16.F32.PACK_AB R32, R28, R41 ;  /* 0x000000291c20723e */ /* 0x000fe400000010ff */
[----:B------:R-:W-:Y:S01]  /*4dd0*/  F2FP.BF16.F32.PACK_AB R30, R29, R42 ;  /* 0x0000002a1d1e723e */ /* 0x000fe200000010ff */
[----:B------:R-:W-:Y:S01]  /*4de0*/  IMAD.MOV.U32 R28, RZ, RZ, R44 ;  /* 0x000000ffff1c7224 */ /* 0x000fe200078e002c */
[----:B------:R-:W-:Y:S01]  /*4df0*/  F2FP.BF16.F32.PACK_AB R34, R34, R35 ;  /* 0x000000232222723e */ /* 0x000fe200000010ff */
[----:B------:R-:W-:Y:S01]  /*4e00*/  IMAD.MOV.U32 R29, RZ, RZ, R45 ;  /* 0x000000ffff1d7224 */ /* 0x000fe200078e002d */
[----:B------:R-:W-:Y:S01]  /*4e10*/  F2FP.BF16.F32.PACK_AB R31, R116, R55 ;  /* 0x00000037741f723e */ /* 0x000fe200000010ff */
[----:B------:R-:W-:-:S07]  /*4e20*/  IMAD.MOV.U32 R35, RZ, RZ, R46 ;  /* 0x000000ffff237224 */ /* 0x000fce00078e002e */
.L_x_9905:
[----:B------:R-:W-:Y:S05]  /*4e30*/  BSYNC B1 ;  /* 0x0000000000017941 */ /* 0x000fea0003800000 */
.L_x_9904:
[----:B-1----:R4:W-:Y:S01]  /*4e40*/  STG.E.128 desc[UR40][R48.64], R28 ;  /* 0x0000001c30007986 */ /* 0x0029e2000c101d28 */
[----:B------:R-:W-:-:S13]  /*4e50*/  ISETP.GE.AND P4, PT, R51, R109, PT ;  /* 0x0000006d3300720c */ /* 0x000fda0003f86270 */
[----:B------:R-:W-:Y:S05]  /*4e60*/  @P4 BRA `(.L_x_9890) ;  /* 0x0000000000804947 */ /* 0x000fea0003800000 */
[--C-:B----4-:R-:W-:Y:S02]  /*4e70*/  SHF.R.S32.HI R28, RZ, 0x1f, R51.reuse ;  /* 0x0000001fff1c7819 */ /* 0x110fe40000011433 */
[----:B------:R-:W-:-:S04]  /*4e80*/  IADD3 R51, P4, P5, R4, R102, R51 ;  /* 0x0000006604337210 */ /* 0x000fc80007d9e033 */
[----:B------:R-:W-:Y:S02]  /*4e90*/  IADD3.X R50, R3, R50, R28, P4, P5 ;  /* 0x0000003203327210 */ /* 0x000fe400027ea41c */
[----:B------:R-:W-:-:S04]  /*4ea0*/  LEA R100, P4, R51, R100, 0x1 ;  /* 0x0000006433647211 */ /* 0x000fc800078808ff */
[----:B------:R-:W-:-:S05]  /*4eb0*/  LEA.HI.X R101, R51, R101, R50, 0x1, P4 ;  /* 0x0000006533657211 */ /* 0x000fca00020f0c32 */
[----:B--2---:R1:W-:Y:S01]  /*4ec0*/  STG.E.128 desc[UR40][R100.64], R32 ;  /* 0x0000002064007986 */ /* 0x0043e2000c101d28 */
[----:B------:R-:W-:Y:S05]  /*4ed0*/  BRA `(.L_x_9890) ;  /* 0x0000000000647947 */ /* 0x000fea0003800000 */
.L_x_9873:
[----:B------:R-:W-:-:S13]  /*4ee0*/  ISETP.NE.AND P3, PT, R203, 0x3, PT ;  /* 0x00000003cb00780c */ /* 0x000fda0003f65270 */
[----:B------:R-:W-:Y:S05]  /*4ef0*/  @!P3 BRA `(.L_x_9906) ;  /* 0x000000000004b947 */ /* 0x000fea0003800000 */
[----:B------:R-:W-:Y:S01]  /*4f00*/  BPT.TRAP 0x1 ;  /* 0x000000040000795c */ /* 0x000fe20000300000 */
.L_x_9906:
[----:B------:R-:W-:Y:S01]  /*4f10*/  IMAD R97, R2, 0x8, R18 ;  /* 0x0000000802617824 */ /* 0x000fe200078e0212 */
[----:B------:R-:W-:Y:S01]  /*4f20*/  SHF.L.U32 R108, R201, 0x1f, RZ ;  /* 0x0000001fc96c7819 */ /* 0x000fe200000006ff */
[----:B------:R-:W-:Y:S01]  /*4f30*/  IMAD R99, R26, -0x60, R60 ;  /* 0xffffffa01a637824 */ /* 0x000fe200078e023c */
[----:B------:R-:W-:Y:S02]  /*4f40*/  BSSY B1, `(.L_x_9907) ;  /* 0x0000004000017945 */ /* 0x000fe40003800000 */
[----:B------:R-:W0:Y:S02]  /*4f50*/  SYNCS.PHASECHK.TRANS64.TRYWAIT P4, [R97+URZ+0x22890], R108 ;  /* 0x0228906c610075a7 */ /* 0x000e24000808017f */
[----:B------:R-:W-:Y:S01]  /*4f60*/  VIMNMX R99, R99, 0x60, PT ;  /* 0x0000006063637848 */ /* 0x000fe20003fe0100 */
[----:B0-----:R-:W-:Y:S06]  /*4f70*/  @!P4 BRA `(.L_x_9908) ;  /* 0x0000012400d0c947 */ /* 0x001fec0003800000 */
.L_x_10159:
[----:B------:R-:W-:Y:S05]  /*4f80*/  BSYNC B1 ;  /* 0x0000000000017941 */ /* 0x000fea0003800000 */
.L_x_9907:
[-C--:B------:R-:W-:Y:S01]  /*4f90*/  ISETP.GE.AND P5, PT, R19, R99.reuse, PT ;  /* 0x000000631300720c */ /* 0x080fe20003fa6270 */
[----:B------:R-:W-:Y:S01]  /*4fa0*/  BSSY B1, `(.L_x_9909) ;  /* 0x0000007000017945 */ /* 0x000fe20003800000 */
[----:B------:R-:W-:-:S11]  /*4fb0*/  ISETP.GE.AND P4, PT, R217, R99, PT ;  /* 0x00000063d900720c */ /* 0x000fd60003f86270 */
[----:B------:R-:W-:Y:S05]  /*4fc0*/  @P5 BRA `(.L_x_9910) ;  /* 0x0000000000105947 */ /* 0x000fea0003800000 */
[----:B------:R-:W1:Y:S04]  /*4fd0*/  @!P1 LDS.128 R28, [R106] ;  /* 0x000000006a1c9984 */ /* 0x000e680000000c00 */
[----:B------:R-:W2:Y:S04]  /*4fe0*/  @!P2 LDS.128 R32, [R104] ;  /* 0x000000006820a984 */ /* 0x000ea80000000c00 */
[----:B-1----:R1:W-:Y:S04]  /*4ff0*/  @!P1 STG.E.128 desc[UR40][R42.64], R28 ;  /* 0x0000001c2a009986 */ /* 0x0023e8000c101d28 */
[----:B--2---:R1:W-:Y:S02]  /*5000*/  @!P2 STG.E.128 desc[UR40][R42.64+0x40], R32 ;  /* 0x000040202a00a986 */ /* 0x0043e4000c101d28 */
.L_x_9910:
[----:B------:R-:W-:Y:S05]  /*5010*/  BSYNC B1 ;  /* 0x0000000000017941 */ /* 0x000fea0003800000 */
.L_x_9909:
[----:B------:R-:W-:Y:S05]  /*5020*/  @P4 BRA `(.L_x_9890) ;  /* 0x0000000000104947 */ /* 0x000fea0003800000 */
[----:B-1----:R-:W1:Y:S04]  /*5030*/  @!P1 LDS.128 R28, [R106+0x2000] ;  /* 0x002000006a1c9984 */ /* 0x002e680000000c00 */
[----:B------:R-:W2:Y:S04]  /*5040*/  @!P2 LDS.128 R32, [R104+0x2000] ;  /* 0x002000006820a984 */ /* 0x000ea80000000c00 */
[----:B-1----:R3:W-:Y:S04]  /*5050*/  @!P1 STG.E.128 desc[UR40][R40.64], R28 ;  /* 0x0000001c28009986 */ /* 0x0027e8000c101d28 */
[----:B--2---:R3:W-:Y:S02]  /*5060*/  @!P2 STG.E.128 desc[UR40][R40.64+0x40], R32 ;  /* 0x000040202800a986 */ /* 0x0047e4000c101d28 */
.L_x_9890:
[----:B------:R-:W-:Y:S05]  /*5070*/  BSYNC B0 ;  /* 0x0000000000007941 */ /* 0x000fea0003800000 */
.L_x_9872:
[----:B-1234-:R-:W1:Y:S01]  /*5080*/  S2R R28, SR_TID.X ;  /* 0x00000000001c7919 */ /* 0x01ee620000002100 */
        /* <DEDUP_REMOVED lines=16> */
.L_x_9912:
[----:B------:R-:W-:Y:S05]  /*5190*/  BSYNC B0 ;  /* 0x0000000000007941 */ /* 0x000fea0003800000 */
.L_x_9911:
[----:B------:R-:W2:Y:S01]  /*51a0*/  SYNCS.PHASECHK.TRANS64.TRYWAIT P3, [R97+URZ+0x228b0], R108 ;  /* 0x0228b06c610075a7 */ /* 0x000ea2000806017f */
[----:B------:R-:W-:Y:S01]  /*51b0*/  ULDC UR44, c[0x0][0x320] ;  /* 0x0000c800002c7ab9 */ /* 0x000fe20000000800 */
[----:B------:R-:W-:Y:S01]  /*51c0*/  ULDC.64 UR38, c[0x0][0x328] ;  /* 0x0000ca0000267ab9 */ /* 0x000fe20000000a00 */
[----:B------:R-:W-:Y:S01]  /*51d0*/  ULDC.64 UR36, c[0x0][0x318] ;  /* 0x0000c60000247ab9 */ /* 0x000fe20000000a00 */
[----:B------:R-:W-:Y:S01]  /*51e0*/  BSSY B0, `(.L_x_9913) ;  /* 0x0000003000007945 */ /* 0x000fe20003800000 */
[----:B-1----:R-:W-:-:S03]  /*51f0*/  IMAD R28, R2, 0x6000, R79 ;  /* 0x00006000021c7824 */ /* 0x002fc600078e024f */
[----:B--2---:R-:W-:Y:S05]  /*5200*/  @!P3 BRA `(.L_x_9914) ;  /* 0x000001240040b947 */ /* 0x004fea0003800000 */
.L_x_10160:
[----:B------:R-:W-:Y:S05]  /*5210*/  BSYNC B0 ;  /* 0x0000000000007941 */ /* 0x000fea0003800000 */
.L_x_9913:
[----:B------:R-:W-:Y:S01]  /*5220*/  ISETP.GE.AND P3, PT, R19, R99, PT ;  /* 0x000000631300720c */ /* 0x000fe20003f66270 */
[----:B------:R-:W-:Y:S01]  /*5230*/  IMAD.IADD R29, R77, 0x1, R28 ;  /* 0x000000014d1d7824 */ /* 0x000fe200078e021c */
[----:B------:R-:W-:Y:S01]  /*5240*/  BSSY B0, `(.L_x_9915) ;  /* 0x0000025000007945 */ /* 0x000fe20003800000 */
[----:B------:R-:W-:Y:S02]  /*5250*/  IMAD R40, R28, 0x2, R24 ;  /* 0x000000021c287824 */ /* 0x000fe400078e0218 */
[----:B------:R-:W-:-:S04]  /*5260*/  IMAD.WIDE R32, R26, 0x60, R58 ;  /* 0x000000601a207825 */ /* 0x000fc800078e023a */
[----:B------:R-:W-:-:S04]  /*5270*/  IMAD R41, R29, 0x2, R24 ;  /* 0x000000021d297824 */ /* 0x000fc800078e0218 */
[----:B------:R-:W-:Y:S05]  /*5280*/  @P3 BRA `(.L_x_9916) ;  /* 0x0000000000803947 */ /* 0x000fea0003800000 */
[----:B------:R-:W-:Y:S02]  /*5290*/  IMAD R31, R33, UR38, RZ ;  /* 0x00000026211f7c24 */ /* 0x000fe4000f8e02ff */
[----:B------:R-:W-:Y:S02]  /*52a0*/  IMAD.MOV.U32 R28, RZ, RZ, R6 ;  /* 0x000000ffff1c7224 */ /* 0x000fe400078e0006 */
[----:B------:R-:W-:Y:S02]  /*52b0*/  IMAD.MOV.U32 R29, RZ, RZ, R94 ;  /* 0x000000ffff1d7224 */ /* 0x000fe400078e005e */
[C---:B------:R-:W-:Y:S02]  /*52c0*/  IMAD R31, R32.reuse, UR39, R31 ;  /* 0x00000027201f7c24 */ /* 0x040fe4000f8e021f */
[----:B------:R-:W-:-:S04]  /*52d0*/  IMAD.WIDE.U32 R28, R32, UR38, R28 ;  /* 0x00000026201c7c25 */ /* 0x000fc8000f8e001c */
[----:B------:R-:W-:Y:S01]  /*52e0*/  IMAD.IADD R29, R29, 0x1, R31 ;  /* 0x000000011d1d7824 */ /* 0x000fe200078e021f */
[----:B------:R-:W-:-:S04]  /*52f0*/  LEA R34, P3, R28, UR36, 0x1 ;  /* 0x000000241c227c11 */ /* 0x000fc8000f8608ff */
[----:B------:R-:W-:Y:S02]  /*5300*/  LEA.HI.X R35, R28, UR37, R29, 0x1, P3 ;  /* 0x000000251c237c11 */ /* 0x000fe400098f0c1d */
[----:B------:R-:W-:-:S13]  /*5310*/  ISETP.GE.AND P3, PT, R16, UR44, PT ;  /* 0x0000002c10007c0c */ /* 0x000fda000bf66270 */
[----:B------:R-:W2:Y:S04]  /*5320*/  @!P3 LDS.128 R28, [R40] ;  /* 0x00000000281cb984 */ /* 0x000ea80000000c00 */
[----:B--2---:R-:W-:Y:S01]  /*5330*/  @!P3 STG.E.128 desc[UR40][R34.64], R28 ;  /* 0x0000001c2200b986 */ /* 0x004fe2000c101d28 */
[----:B------:R-:W-:-:S13]  /*5340*/  ISETP.GE.AND P3, PT, R62, UR44, PT ;  /* 0x0000002c3e007c0c */ /* 0x000fda000bf66270 */
[----:B------:R-:W2:Y:S04]  /*5350*/  @!P3 LDS.128 R28, [R41] ;  /* 0x00000000291cb984 */ /* 0x000ea80000000c00 */
[----:B--2---:R-:W-:Y:S01]  /*5360*/  @!P3 STG.E.128 desc[UR40][R34.64+0x40], R28 ;  /* 0x0000401c2200b986 */ /* 0x004fe2000c101d28 */
[----:B------:R-:W-:-:S13]  /*5370*/  ISETP.GE.AND P3, PT, R63, UR44, PT ;  /* 0x0000002c3f007c0c */ /* 0x000fda000bf66270 */
[----:B------:R-:W2:Y:S04]  /*5380*/  @!P3 LDS.128 R28, [R40+0x3000] ;  /* 0x00300000281cb984 */ /* 0x000ea80000000c00 */
        /* <DEDUP_REMOVED lines=10> */
[----:B------:R-:W-:-:S13]  /*5430*/  ISETP.NE.AND P3, PT, R96, RZ, PT ;  /* 0x000000ff6000720c */ /* 0x000fda0003f65270 */
[----:B------:R-:W2:Y:S04]  /*5440*/  @P3 LDS.128 R28, [R40+0x9000] ;  /* 0x00900000281c3984 */ /* 0x000ea80000000c00 */
[----:B--2---:R-:W-:Y:S01]  /*5450*/  @P3 STG.E.128 desc[UR40][R34.64+0x180], R28 ;  /* 0x0001801c22003986 */ /* 0x004fe2000c101d28 */
[----:B------:R-:W-:-:S13]  /*5460*/  ISETP.NE.AND P3, PT, R95, RZ, PT ;  /* 0x000000ff5f00720c */ /* 0x000fda0003f65270 */
[----:B------:R-:W2:Y:S04]  /*5470*/  @P3 LDS.128 R28, [R41+0x9000] ;  /* 0x00900000291c3984 */ /* 0x000ea80000000c00 */
[----:B--2---:R2:W-:Y:S02]  /*5480*/  @P3 STG.E.128 desc[UR40][R34.64+0x1c0], R28 ;  /* 0x0001c01c22003986 */ /* 0x0045e4000c101d28 */
.L_x_9916:
[----:B------:R-:W-:Y:S05]  /*5490*/  BSYNC B0 ;  /* 0x0000000000007941 */ /* 0x000fea0003800000 */
.L_x_9915:
[----:B------:R-:W-:Y:S01]  /*54a0*/  ISETP.GE.AND P3, PT, R217, R99, PT ;  /* 0x00000063d900720c */ /* 0x000fe20003f66270 */
[----:B------:R-:W-:-:S12]  /*54b0*/  BSSY B0, `(.L_x_9917) ;  /* 0x0000024000007945 */ /* 0x000fd80003800000 */
[----:B------:R-:W-:Y:S05]  /*54c0*/  @P3 BRA `(.L_x_9918) ;  /* 0x0000000000883947 */ /* 0x000fea0003800000 */
[----:B--2---:R-:W-:Y:S01]  /*54d0*/  IADD3 R31, P3, R32, 0x40, RZ ;  /* 0x00000040201f7810 */ /* 0x004fe20007f7e0ff */
[----:B------:R-:W-:Y:S02]  /*54e0*/  IMAD.MOV.U32 R28, RZ, RZ, R6 ;  /* 0x000000ffff1c7224 */ /* 0x000fe400078e0006 */
[----:B------:R-:W-:Y:S02]  /*54f0*/  IMAD.MOV.U32 R29, RZ, RZ, R94 ;  /* 0x000000ffff1d7224 */ /* 0x000fe400078e005e */
[----:B------:R-:W-:Y:S02]  /*5500*/  IMAD.X R32, RZ, RZ, R33, P3 ;  /* 0x000000ffff207224 */ /* 0x000fe400018e0621 */
[----:B------:R-:W-:-:S04]  /*5510*/  IMAD.WIDE.U32 R28, R31, UR38, R28 ;  /* 0x000000261f1c7c25 */ /* 0x000fc8000f8e001c */
[----:B------:R-:W-:-:S04]  /*5520*/  IMAD R32, R32, UR38, RZ ;  /* 0x0000002620207c24 */ /* 0x000fc8000f8e02ff */
[----:B------:R-:W-:Y:S01]  /*5530*/  IMAD R31, R31, UR39, R32 ;  /* 0x000000271f1f7c24 */ /* 0x000fe2000f8e0220 */
[----:B------:R-:W-:-:S03]  /*5540*/  LEA R32, P3, R28, UR36, 0x1 ;  /* 0x000000241c207c11 */ /* 0x000fc6000f8608ff */
[----:B------:R-:W-:-:S05]  /*5550*/  IMAD.IADD R29, R29, 0x1, R31 ;  /* 0x000000011d1d7824 */ /* 0x000fca00078e021f */
[----:B------:R-:W-:Y:S02]  /*5560*/  LEA.HI.X R33, R28, UR37, R29, 0x1, P3 ;  /* 0x000000251c217c11 */ /* 0x000fe400098f0c1d */
        /* <DEDUP_REMOVED lines=23> */
[----:B--2---:R3:W-:Y:S02]  /*56e0*/  @P3 STG.E.128 desc[UR40][R32.64+0x1c0], R28 ;  /* 0x0001c01c20003986 */ /* 0x0047e4000c101d28 */
.L_x_9918:
[----:B------:R-:W-:Y:S05]  /*56f0*/  BSYNC B0 ;  /* 0x0000000000007941 */ /* 0x000fea0003800000 */
.L_x_9917:
[----:B------:R-:W-:Y:S01]  /*5700*/  @!PT LDS RZ, [RZ] ;  /* 0x00000000fffff984 */ /* 0x000fe20000000800 */
[----:B------:R-:W-:Y:S01]  /*5710*/  @!PT LDS RZ, [RZ] ;  /* 0x00000000fffff984 */ /* 0x000fe20000000800 */
[----:B------:R-:W-:Y:S01]  /*5720*/  @!PT LDS RZ, [RZ] ;  /* 0x00000000fffff984 */ /* 0x000fe20000000800 */
[----:B------:R-:W-:Y:S01]  /*5730*/  @!PT LDS RZ, [RZ] ;  /* 0x00000000fffff984 */ /* 0x000fe20000000800 */
[----:B------:R4:W-:Y:S06]  /*5740*/  MEMBAR.ALL.CTA ;  /* 0x0000000000007992 */ /* 0x0009ec0000008000 */
[----:B----4-:R-:W4:Y:S02]  /*5750*/  FENCE.VIEW.ASYNC.S ;  /* 0x00000000000073c6 */ /* 0x010f240000000000 */
[----:B----4-:R4:W-:Y:S01]  /*5760*/  BAR.SYNC.DEFER_BLOCKING R76, 0x80 ;  /* 0x0002004c0000751d */ /* 0x0109e20000010000 */
[----:B------:R-:W-:Y:S01]  /*5770*/  ISETP.NE.AND P5, PT, R98, RZ, PT ;  /* 0x000000ff6200720c */ /* 0x000fe20003fa5270 */
[----:B------:R-:W-:-:S02]  /*5780*/  VIADD R2, R2, 0x1 ;  /* 0x0000000102027836 */ /* 0x000fc40000000000 */
[----:B01----:R-:W-:-:S03]  /*5790*/  @!P4 VIADD R97, R97, 0x228c0 ;  /* 0x000228c06161c836 */ /* 0x003fc60000000000 */
[C---:B------:R-:W-:Y:S02]  /*57a0*/  ISETP.NE.AND P3, PT, R2.reuse, 0x2, PT ;  /* 0x000000020200780c */ /* 0x040fe40003f65270 */
[----:B------:R-:W-:Y:S02]  /*57b0*/  @!P4 PRMT R97, RZ, 0x654, R97 ;  /* 0x00000654ff61c816 */ /* 0x000fe40000000061 */
[----:B--23--:R-:W-:Y:S02]  /*57c0*/  SEL R28, RZ, 0x1, P3 ;  /* 0x00000001ff1c7807 */ /* 0x00cfe40001800000 */
[----:B------:R-:W-:Y:S02]  /*57d0*/  SEL R2, R2, RZ, P3 ;  /* 0x000000ff02027207 */ /* 0x000fe40001800000 */
[----:B------:R-:W-:Y:S01]  /*57e0*/  LOP3.LUT R201, R201, R28, RZ, 0x3c, !PT ;  /* 0x0000001cc9c97212 */ /* 0x000fe200078e3cff */
[----:B------:R4:W-:Y:S01]  /*57f0*/  @!P4 SYNCS.ARRIVE.TRANS64.RED.A1T0 RZ, [R97+URZ], RZ ;  /* 0x000000ff61ffc9a7 */ /* 0x0009e2000810043f */
[----:B------:R-:W-:Y:S05]  /*5800*/  @P5 BRA `(.L_x_9919) ;  /* 0xffffffc800c85947 */ /* 0x000fea000383ffff */
[----:B------:R-:W0:Y:S01]  /*5810*/  S2R R29, SR_TID.X ;  /* 0x00000000001d7919 */ /* 0x000e220000002100 */
[----:B------:R-:W-:Y:S02]  /*5820*/  PLOP3.LUT P0, PT, PT, PT, PT, 0x8, 0x0 ;  /* 0x000000000000781c */ /* 0x000fe40003f0e170 */
[----:B0-----:R-:W-:-:S04]  /*5830*/  SHF.R.U32.HI R29, RZ, 0x7, R29 ;  /* 0x00000007ff1d7819 */ /* 0x001fc8000001161d */
[----:B------:R-:W-:-:S13]  /*5840*/  ISETP.NE.AND P5, PT, R29, 0x1, PT ;  /* 0x000000011d00780c */ /* 0x000fda0003fa5270 */
[----:B------:R-:W-:Y:S06]  /*5850*/  @!P5 BAR.ARV 0x9, 0x100 ;  /* 0x024400000000db1d */ /* 0x000fec0000002000 */
.L_x_9867:
[----:B------:R-:W-:Y:S02]  /*5860*/  ISETP.GE.AND P2, PT, R176, 0x1, PT ;  /* 0x00000001b000780c */ /* 0x000fe40003f46270 */
[----:B------:R-:W-:Y:S02]  /*5870*/  CS2R R4, SRZ ;  /* 0x0000000000047805 */ /* 0x000fe4000001ff00 */
[----:B------:R-:W-:Y:S01]  /*5880*/  PLOP3.LUT P1, PT, PT, PT, PT, 0x80, 0x0 ;  /* 0x000000000000781c */ /* 0x000fe20003f2f070 */
[----:B------:R-:W-:Y:S01]  /*5890*/  IMAD.MOV.U32 R0, RZ, RZ, RZ ;  /* 0x000000ffff007224 */ /* 0x000fe200078e00ff */
        /* <DEDUP_REMOVED lines=21> */
[----:B----4-:R-:W-:Y:S02]  /*59f0*/  CS2R R96, SRZ ;  /* 0x0000000000607805 */ /* 0x010fe4000001ff00 */
        /* <DEDUP_REMOVED lines=42> */
[----:B------:R-:W-:Y:S06]  /*5ca0*/  @P0 BRA `(.L_x_9920) ;  /* 0x00000000000c0947 */ /* 0x000fec0003800000 */
[----:B------:R-:W0:Y:S01]  /*5cb0*/  FENCE.VIEW.ASYNC.G ;  /* 0x00000000000073c6 */ /* 0x000e220000000100 */
[----:B------:R-:W-:Y:S05]  /*5cc0*/  WARPSYNC.ALL ;  /* 0x0000000000007948 */ /* 0x000fea0003800000 */
[----:B0-----:R-:W-:Y:S06]  /*5cd0*/  BAR.ARV 0xc, 0x180 ;  /* 0x0306000000007b1d */ /* 0x001fec0000002000 */
.L_x_9920:
[----:B------:R-:W-:Y:S01]  /*5ce0*/  CS2R R24, SRZ ;  /* 0x0000000000187805 */ /* 0x000fe2000001ff00 */
[----:B------:R-:W-:Y:S06]  /*5cf0*/  @!P2 BRA `(.L_x_9921) ;  /* 0x000000740078a947 */ /* 0x000fec0003800000 */
[----:B------:R-:W-:-:S03]  /*5d00*/  UMOV UR4, 0xffffffff ;  /* 0xffffffff00047882 */ /* 0x000fc60000000000 */
[----:B------:R-:W-:Y:S05]  /*5d10*/  BRA.DIV UR4, `(.L_x_9922) ;  /* 0x0000011a04907947 */ /* 0x000fea000b800000 */
[----:B------:R0:W1:Y:S02]  /*5d20*/  SHFL.IDX PT, R14, R234, RZ, 0x1f ;  /* 0x00001fffea0e7589 */ /* 0x00006400000e0000 */
.L_x_10163:
[----:B-1----:R-:W-:Y:S01]  /*5d30*/  LEA.HI R0, R14, R14, RZ, 0x1 ;  /* 0x0000000e0e007211 */ /* 0x002fe200078f08ff */
[----:B------:R-:W-:Y:S01]  /*5d40*/  VIADD R24, R18, 0x18400 ;  /* 0x0001840012187836 */ /* 0x000fe20000000000 */
[----:B------:R-:W-:Y:S02]  /*5d50*/  BSSY B6, `(.L_x_9923) ;  /* 0x0000018000067945 */ /* 0x000fe40003800000 */
[----:B------:R-:W-:Y:S02]  /*5d60*/  LOP3.LUT R3, R0, 0x1e, RZ, 0xc0, !PT ;  /* 0x0000001e00037812 */ /* 0x000fe400078ec0ff */
[----:B------:R-:W-:-:S03]  /*5d70*/  LOP3.LUT P0, RZ, R24, 0x1bf, RZ, 0xc0, !PT ;  /* 0x000001bf18ff7812 */ /* 0x000fc6000780c0ff */
[----:B------:R-:W-:-:S04]  /*5d80*/  IMAD.IADD R3, R14, 0x1, -R3 ;  /* 0x000000010e037824 */ /* 0x000fc800078e0a03 */
[----:B------:R-:W-:-:S05]  /*5d90*/  IMAD R3, R3, 0x2000, R24 ;  /* 0x0000200003037824 */ /* 0x000fca00078e0218 */
[----:B------:R-:W-:-:S04]  /*5da0*/  SHF.R.U32.HI R3, RZ, 0x4, R3 ;  /* 0x00000004ff037819 */ /* 0x000fc80000011603 */
        /* <DEDUP_REMOVED lines=18> */
.L_x_9924:
[----:B------:R-:W-:Y:S05]  /*5ed0*/  BSYNC B6 ;  /* 0x0000000000067941 */ /* 0x000fea0003800000 */
.L_x_9923:
        /* <DEDUP_REMOVED lines=12> */
.L_x_9928:
[----:B--2---:R2:W3:Y:S02]  /*5fa0*/  SYNCS.PHASECHK.TRANS64.TRYWAIT P0, [R18+URZ+0x22800], R3 ;  /* 0x02280003120075a7 */ /* 0x0044e4000800017f */
[----:B---3--:R-:W-:Y:S05]  /*5fb0*/  @!P0 NANOSLEEP.SYNCS 0x989680 ;  /* 0x009896800000895d */ /* 0x008fea0003900000 */
[----:B------:R-:W3:Y:S02]  /*5fc0*/  @!P0 SYNCS.PHASECHK.TRANS64 P0, [R18+URZ+0x22800], R3 ;  /* 0x02280003120085a7 */ /* 0x000ee4000800007f */
[----:B---3--:R-:W-:Y:S05]  /*5fd0*/  @!P0 BRA `(.L_x_9928) ;  /* 0xfffffffc00f08947 */ /* 0x008fea000383ffff */
.L_x_9927:
[----:B------:R-:W-:Y:S05]  /*5fe0*/  BSYNC B0 ;  /* 0x0000000000007941 */ /* 0x000fea0003800000 */
.L_x_9926:
[----:B------:R-:W-:Y:S05]  /*5ff0*/  BRA `(.L_x_9929) ;  /* 0x00000020007c7947 */ /* 0x000fea0003800000 */
.L_x_9925:
[----:B-----5:R-:W-:Y:S01]  /*6000*/  SHF.R.S32.HI R0, RZ, 0x1f, R38 ;  /* 0x0000001fff007819 */ /* 0x020fe20000011426 */
[----:B------:R-:W-:Y:S01]  /*6010*/  ULDC.64 UR4, c[0x0][0x3f8] ;  /* 0x0000fe0000047ab9 */ /* 0x000fe20000000a00 */
[----:B------:R-:W-:Y:S01]  /*6020*/  ULDC.64 UR6, c[0x0][0x408] ;  /* 0x0001020000067ab9 */ /* 0x000fe20000000a00 */
[----:B------:R-:W-:Y:S01]  /*6030*/  LOP3.LUT P0, RZ, R24, 0x3ff, RZ, 0xc0, !PT ;  /* 0x000003ff18ff7812 */ /* 0x000fe2000780c0ff */
[----:B------:R-:W-:Y:S01]  /*6040*/  IMAD.WIDE.U32 R4, R38, UR4, RZ ;  /* 0x0000000426047c25 */ /* 0x000fe2000f8e00ff */
[----:B------:R-:W-:Y:S03]  /*6050*/  BSSY B6, `(.L_x_9930) ;  /* 0x000001f000067945 */ /* 0x000fe60003800000 */
        /* <DEDUP_REMOVED lines=30> */
.L_x_9931:
[----:B------:R-:W-:Y:S05]  /*6240*/  BSYNC B6 ;  /* 0x0000000000067941 */ /* 0x000fea0003800000 */
.L_x_9930:
        /* <DEDUP_REMOVED lines=11> */
.L_x_10169:
        /* <DEDUP_REMOVED lines=33> */
.L_x_9936:
[----:B------:R-:W-:Y:S05]  /*6510*/  BSYNC B1 ;  /* 0x0000000000017941 */ /* 0x000fea0003800000 */
.L_x_9935:
[----:B------:R-:W2:Y:S01]  /*6520*/  SYNCS.PHASECHK.TRANS64.TRYWAIT P0, [R18+URZ+0x22800], R5 ;  /* 0x02280005120075a7 */ /* 0x000ea2000800017f */
[----:B---3--:R-:W-:Y:S01]  /*6530*/  LOP3.LUT R3, R29, 0x18, R16, 0xf8, !PT ;  /* 0x000000181d037812 */ /* 0x008fe200078ef810 */
[----:B0----5:R-:W-:Y:S01]  /*6540*/  IMAD.MOV.U32 R15, RZ, RZ, R9 ;  /* 0x000000ffff0f7224 */ /* 0x021fe200078e0009 */
[----:B----4-:R-:W-:Y:S01]  /*6550*/  SHF.R.U32.HI R4, RZ, 0x3, R29 ;  /* 0x00000003ff047819 */ /* 0x010fe2000001161d */
[----:B------:R-:W-:Y:S01]  /*6560*/  IMAD.MOV.U32 R14, RZ, RZ, R8 ;  /* 0x000000ffff0e7224 */ /* 0x000fe200078e0008 */
[----:B-1----:R-:W-:Y:S01]  /*6570*/  SHF.R.U64 R27, R8, 0x10, R9 ;  /* 0x00000010081b7819 */ /* 0x002fe20000001209 */
[----:B------:R-:W-:Y:S01]  /*6580*/  IMAD.MOV.U32 R20, RZ, RZ, R13 ;  /* 0x000000ffff147224 */ /* 0x000fe200078e000d */
[----:B------:R-:W-:Y:S01]  /*6590*/  LOP3.LUT R26, R3, R4, RZ, 0x3c, !PT ;  /* 0x00000004031a7212 */ /* 0x000fe200078e3cff */
[----:B------:R-:W-:Y:S01]  /*65a0*/  IMAD.MOV.U32 R3, RZ, RZ, R6 ;  /* 0x000000ffff037224 */ /* 0x000fe200078e0006 */
[----:B------:R-:W-:Y:S01]  /*65b0*/  SHF.R.U32.HI R24, RZ, 0x10, R9 ;  /* 0x00000010ff187819 */ /* 0x000fe20000011609 */
[----:B------:R-:W-:Y:S01]  /*65c0*/  IMAD.MOV.U32 R9, RZ, RZ, R12 ;  /* 0x000000ffff097224 */ /* 0x000fe200078e000c */
[----:B------:R-:W-:Y:S01]  /*65d0*/  SHF.R.U64 R8, R6, 0x10, R7 ;  /* 0x0000001006087819 */ /* 0x000fe20000001207 */
[----:B--2---:R-:W-:Y:S01]  /*65e0*/  IMAD R0, R89, -0x80, R30 ;  /* 0xffffff8059007824 */ /* 0x004fe200078e021e */
[----:B------:R-:W-:Y:S01]  /*65f0*/  SHF.R.U64 R12, R12, 0x10, R13 ;  /* 0x000000100c0c7819 */ /* 0x000fe2000000120d */
[----:B------:R-:W-:Y:S01]  /*6600*/  IMAD.MOV.U32 R4, RZ, RZ, R7 ;  /* 0x000000ffff047224 */ /* 0x000fe200078e0007 */
[----:B------:R-:W-:Y:S01]  /*6610*/  SHF.R.U32.HI R21, RZ, 0x10, R13 ;  /* 0x00000010ff157819 */ /* 0x000fe2000001160d */
[----:B------:R-:W-:Y:S01]  /*6620*/  IMAD.MOV.U32 R6, RZ, RZ, R10 ;  /* 0x000000ffff067224 */ /* 0x000fe200078e000a */
[----:B------:R-:W-:Y:S01]  /*6630*/  SHF.R.U32.HI R25, RZ, 0x10, R7 ;  /* 0x00000010ff197819 */ /* 0x000fe20000011607 */
[--C-:B------:R-:W-:Y:S01]  /*6640*/  IMAD.MOV.U32 R7, RZ, RZ, R11.reuse ;  /* 0x000000ffff077224 */ /* 0x100fe200078e000b */
[--C-:B------:R-:W-:Y:S01]  /*6650*/  SHF.R.U64 R13, R10, 0x10, R11.reuse ;  /* 0x000000100a0d7819 */ /* 0x100fe2000000120b */
[----:B------:R-:W-:Y:S01]  /*6660*/  BSSY B1, `(.L_x_9937) ;  /* 0x000000f000017945 */ /* 0x000fe20003800000 */
[----:B------:R-:W-:Y:S01]  /*6670*/  SHF.R.U32.HI R10, RZ, 0x10, R11 ;  /* 0x00000010ff0a7819 */ /* 0x000fe2000001160b */
[----:B------:R-:W-:Y:S01]  /*6680*/  IMAD R11, R207, 0x200, R26 ;  /* 0x00000200cf0b7824 */ /* 0x000fe200078e021a */
[----:B------:R-:W-:-:S02]  /*6690*/  VIMNMX R36, R0, 0x80, PT ;  /* 0x0000008000247848 */ /* 0x000fc40003fe0100 */
[----:B------:R-:W-:Y:S01]  /*66a0*/  PRMT R31, R3, 0x5410, R8 ;  /* 0x00005410031f7816 */ /* 0x000fe20000000008 */
[----:B------:R-:W-:Y:S01]  /*66b0*/  IMAD R0, R11, 0x2, R18 ;  /* 0x000000020b007824 */ /* 0x000fe200078e0212 */
[----:B------:R-:W-:Y:S02]  /*66c0*/  PRMT R27, R14, 0x5410, R27 ;  /* 0x000054100e1b7816 */ /* 0x000fe4000000001b */
[----:B------:R-:W-:Y:S01]  /*66d0*/  LOP3.LUT P2, RZ, R226, 0x4, RZ, 0xc0, !PT ;  /* 0x00000004e2ff7812 */ /* 0x000fe2000784c0ff */
[C---:B------:R-:W-:Y:S01]  /*66e0*/  VIADD R3, R0.reuse, 0x18400 ;  /* 0x0001840000037836 */ /* 0x040fe20000000000 */
[----:B------:R-:W-:Y:S01]  /*66f0*/  ISETP.GE.AND P1, PT, R19, R36, PT ;  /* 0x000000241300720c */ /* 0x000fe20003f26270 */
[----:B------:R-:W-:Y:S01]  /*6700*/  VIADD R8, R0, 0x18440 ;  /* 0x0001844000087836 */ /* 0x000fe20000000000 */
[----:B------:R-:W-:Y:S02]  /*6710*/  PRMT R29, R15, 0x5410, R24 ;  /* 0x000054100f1d7816 */ /* 0x000fe40000000018 */
[----:B------:R-:W-:-:S02]  /*6720*/  PRMT R25, R4, 0x5410, R25 ;  /* 0x0000541004197816 */ /* 0x000fc40000000019 */
[----:B------:R-:W-:Y:S01]  /*6730*/  PRMT R32, R9, 0x5410, R12 ;  /* 0x0000541009207816 */ /* 0x000fe2000000000c */
[----:B------:R-:W-:Y:S06]  /*6740*/  @!P0 BRA `(.L_x_9938) ;  /* 0x00000110009c8947 */ /* 0x000fec0003800000 */
.L_x_10170:
[----:B------:R-:W-:Y:S05]  /*6750*/  BSYNC B1 ;  /* 0x0000000000017941 */ /* 0x000fea0003800000 */
.L_x_9937:
        /* <DEDUP_REMOVED lines=11> */
[----:B0-----:R-:W0:Y:S01]  /*6810*/  LDS.128 R4, [R0+0x18400] ;  /* 0x0184000000047984 */ /* 0x001e220000000c00 */
[C---:B------:R-:W-:Y:S01]  /*6820*/  IMAD.U32 R13, R32.reuse, 0x10000, RZ ;  /* 0x00010000200d7824 */ /* 0x040fe200078e00ff */
        /* <DEDUP_REMOVED lines=17> */
[C---:B------:R-:W-:Y:S01]  /*6940*/  IMAD.U32 R5, R33.reuse, 0x10000, RZ ;  /* 0x0001000021057824 */ /* 0x040fe200078e00ff */
        /* <DEDUP_REMOVED lines=18> */
.L_x_9942:
[----:B------:R-:W-:Y:S05]  /*6a70*/  BSYNC B2 ;  /* 0x0000000000027941 */ /* 0x000fea0003800000 */
.L_x_9941:
[----:B------:R-:W-:Y:S05]  /*6a80*/  @P1 BRA `(.L_x_9940) ;  /* 0x0000000000981947 */ /* 0x000fea0003800000 */
[----:B01----:R-:W0:Y:S01]  /*6a90*/  LDS.128 R4, [R8] ;  /* 0x0000000008047984 */ /* 0x003e220000000c00 */
        /* <DEDUP_REMOVED lines=37> */
.L_x_9940:
[----:B------:R-:W-:Y:S05]  /*6cf0*/  BSYNC B1 ;  /* 0x0000000000017941 */ /* 0x000fea0003800000 */
.L_x_9939:
[----:B------:R-:W-:-:S13]  /*6d00*/  ISETP.GE.AND P0, PT, R217, R36, PT ;  /* 0x00000024d900720c */ /* 0x000fda0003f06270 */
[----:B------:R-:W-:Y:S05]  /*6d10*/  @P0 BRA `(.L_x_9943) ;  /* 0x0000001400100947 */ /* 0x000fea0003800000 */
[----:B------:R-:W3:Y:S01]  /*6d20*/  LDC R3, c[0x0][0x3f4] ;  /* 0x0000fd00ff037b82 */ /* 0x000ee20000000800 */
[----:B------:R-:W-:Y:S01]  /*6d30*/  BSSY B1, `(.L_x_9944) ;  /* 0x000002a000017945 */ /* 0x000fe20003800000 */
[-C--:B---3--:R-:W-:Y:S02]  /*6d40*/  ISETP.GE.AND P0, PT, R22, R3.reuse, PT ;  /* 0x000000031600720c */ /* 0x088fe40003f06270 */
[----:B------:R-:W-:-:S11]  /*6d50*/  ISETP.GE.AND P1, PT, R202, R3, PT ;  /* 0x00000003ca00720c */ /* 0x000fd60003f26270 */
[----:B------:R-:W-:Y:S05]  /*6d60*/  @P0 BRA `(.L_x_9945) ;  /* 0x0000000000980947 */ /* 0x000fea0003800000 */
[----:B012---:R-:W0:Y:S01]  /*6d70*/  LDS.128 R4, [R0+0x1a400] ;  /* 0x01a4000000047984 */ /* 0x007e220000000c00 */
[C---:B------:R-:W-:Y:S01]  /*6d80*/  IMAD.U32 R15, R32.reuse, 0x10000, RZ ;  /* 0x00010000200f7824 */ /* 0x040fe200078e00ff */
        /* <DEDUP_REMOVED lines=17> */
[----:B------:R-:W-:Y:S01]  /*6ea0*/  FFMA.FTZ R4, R13, R3, -R12 ;  /* 0x000000030d047223 */ /* 0x000fe2000001080c */
[-C--:B------:R-:W-:Y:S01]  /*6eb0*/  FMUL.FTZ R20, R21, R5.reuse ;  /* 0x0000000515147220 */ /* 0x080fe20000410000 */
[----:B------:R-:W-:Y:S01]  /*6ec0*/  FMUL.FTZ R12, R27, R5 ;  /* 0x000000051b0c7220 */ /* 0x000fe20000410000 */
[----:B------:R-:W-:Y:S01]  /*6ed0*/  FFMA.FTZ R3, R15, R3, R14 ;  /* 0x000000030f037223 */ /* 0x000fe2000001000e */
        /* <DEDUP_REMOVED lines=15> */
.L_x_9945:
[----:B------:R-:W-:Y:S05]  /*6fd0*/  BSYNC B1 ;  /* 0x0000000000017941 */ /* 0x000fea0003800000 */
.L_x_9944:
[----:B------:R-:W-:Y:S05]  /*6fe0*/  @P1 BRA `(.L_x_9943) ;  /* 0x00000010005c1947 */ /* 0x000fea0003800000 */
[----:B0123--:R-:W0:Y:S01]  /*6ff0*/  LDS.128 R4, [R8+0x2000] ;  /* 0x0020000008047984 */ /* 0x00fe220000000c00 */
[C---:B------:R-:W-:Y:S01]  /*7000*/  IMAD.U32 R20, R34.reuse, 0x10000, RZ ;  /* 0x0001000022147824 */ /* 0x040fe200078e00ff */
[----:B------:R-:W-:Y:S01]  /*7010*/  LOP3.LUT R34, R34, 0xffff0000, RZ, 0xc0, !PT ;  /* 0xffff000022227812 */ /* 0x000fe200078ec0ff */
[C---:B------:R-:W-:Y:S01]  /*7020*/  IMAD.U32 R12, R31.reuse, 0x10000, RZ ;  /* 0x000100001f0c7824 */ /* 0x040fe200078e00ff */
[----:B------:R-:W-:Y:S01]  /*7030*/  LOP3.LUT R14, R31, 0xffff0000, RZ, 0xc0, !PT ;  /* 0xffff00001f0e7812 */ /* 0x000fe200078ec0ff */
[----:B------:R-:W-:Y:S02]  /*7040*/  IMAD.U32 R21, R35, 0x10000, RZ ;  /* 0x0001000023157824 */ /* 0x000fe400078e00ff */
        /* <DEDUP_REMOVED lines=13> */
[----:B------:R-:W-:Y:S01]  /*7120*/  LOP3.LUT R7, R7, 0xffff0000, RZ, 0xc0, !PT ;  /* 0xffff000007077812 */ /* 0x000fe200078ec0ff */
[C---:B------:R-:W-:Y:S01]  /*7130*/  FMUL.FTZ R5, R14.reuse, R5 ;  /* 0x000000050e057220 */ /* 0x040fe20000410000 */
[----:B------:R-:W-:Y:S01]  /*7140*/  FFMA.FTZ R13, R14, R4, -R13 ;  /* 0x000000040e0d7223 */ /* 0x000fe2000001080d */
[----:B------:R-:W-:Y:S01]  /*7150*/  LOP3.LUT R20, R35, 0xffff0000, RZ, 0xc0, !PT ;  /* 0xffff000023147812 */ /* 0x000fe200078ec0ff */
[-C--:B------:R-:W-:Y:S01]  /*7160*/  FMUL.FTZ R12, R21, R6.reuse ;  /* 0x00000006150c7220 */ /* 0x080fe20000410000 */
[----:B------:R-:W-:Y:S01]  /*7170*/  LOP3.LUT R14, R25, 0xffff0000, RZ, 0xc0, !PT ;  /* 0xffff0000190e7812 */ /* 0x000fe200078ec0ff */
[C---:B------:R-:W-:Y:S01]  /*7180*/  FMUL.FTZ R6, R15.reuse, R6 ;  /* 0x000000060f067220 */ /* 0x040fe20000410000 */
[----:B------:R-:W-:Y:S01]  /*7190*/  FFMA.FTZ R4, R34, R4, R5 ;  /* 0x0000000422047223 */ /* 0x000fe20000010005 */
[----:B------:R-:W-:Y:S01]  /*71a0*/  FMUL.FTZ R3, R20, R7 ;  /* 0x0000000714037220 */ /* 0x000fe20000410000 */
[----:B------:R-:W-:Y:S01]  /*71b0*/  FFMA.FTZ R12, R15, R9, -R12 ;  /* 0x000000090f0c7223 */ /* 0x000fe2000001080c */
[C---:B------:R-:W-:Y:S01]  /*71c0*/  FMUL.FTZ R7, R14.reuse, R7 ;  /* 0x000000070e077220 */ /* 0x040fe20000410000 */
[----:B------:R-:W-:Y:S01]  /*71d0*/  FFMA.FTZ R9, R21, R9, R6 ;  /* 0x0000000915097223 */ /* 0x000fe20000010006 */
[-C--:B------:R-:W-:Y:S01]  /*71e0*/  FFMA.FTZ R3, R14, R10.reuse, -R3 ;  /* 0x0000000a0e037223 */ /* 0x080fe20000010803 */
[----:B------:R-:W-:Y:S01]  /*71f0*/  F2FP.BF16.F32.PACK_AB R24, R0, R11 ;  /* 0x0000000b0018723e */ /* 0x000fe200000010ff */
[----:B------:R-:W-:Y:S01]  /*7200*/  FFMA.FTZ R10, R20, R10, R7 ;  /* 0x0000000a140a7223 */ /* 0x000fe20000010007 */
[----:B------:R-:W-:-:S02]  /*7210*/  F2FP.BF16.F32.PACK_AB R25, R4, R13 ;  /* 0x0000000d0419723e */ /* 0x000fc400000010ff */
[----:B------:R-:W-:Y:S02]  /*7220*/  F2FP.BF16.F32.PACK_AB R26, R9, R12 ;  /* 0x0000000c091a723e */ /* 0x000fe400000010ff */
[----:B------:R-:W-:-:S05]  /*7230*/  F2FP.BF16.F32.PACK_AB R27, R10, R3 ;  /* 0x000000030a1b723e */ /* 0x000fca00000010ff */
[----:B------:R4:W-:Y:S01]  /*7240*/  STS.128 [R8+0x2000], R24 ;  /* 0x0020001808007388 */ /* 0x0009e20000000c00 */
[----:B------:R-:W-:Y:S05]  /*7250*/  BRA `(.L_x_9943) ;  /* 0x0000000c00c07947 */ /* 0x000fea0003800000 */
.L_x_9933:
[----:B------:R-:W-:-:S03]  /*7260*/  UMOV UR4, 0xffffffff ;  /* 0xffffffff00047882 */ /* 0x000fc60000000000 */
[----:B------:R-:W-:Y:S05]  /*7270*/  BRA.DIV UR4, `(.L_x_9946) ;  /* 0x0000010604e47947 */ /* 0x000fea000b800000 */
[----:B------:R1:W2:Y:S04]  /*7280*/  SHFL.IDX PT, R0, R25, RZ, 0x1c1f ;  /* 0x001c1fff19007589 */ /* 0x0002a800000e0000 */
[----:B------:R1:W3:Y:S04]  /*7290*/  SHFL.IDX PT, R3, R24, RZ, 0x1c1f ;  /* 0x001c1fff18037589 */ /* 0x0002e800000e0000 */
[----:B------:R1:W4:Y:S04]  /*72a0*/  SHFL.IDX PT, R4, R27, RZ, 0x1c1f ;  /* 0x001c1fff1b047589 */ /* 0x00032800000e0000 */
[----:B------:R1:W0:Y:S02]  /*72b0*/  SHFL.IDX PT, R14, R26, RZ, 0x1c1f ;  /* 0x001c1fff1a0e7589 */ /* 0x00022400000e0000 */
.L_x_10176:
[----:B------:R-:W-:Y:S01]  /*72c0*/  ULDC UR4, c[0x0][0x448] ;  /* 0x0001120000047ab9 */ /* 0x000fe20000000800 */
[----:B------:R-:W0:Y:S01]  /*72d0*/  LDC R45, c[0x0][0x3f4] ;  /* 0x0000fd00ff2d7b82 */ /* 0x000e220000000800 */
[----:B------:R-:W-:Y:S01]  /*72e0*/  IMAD R12, R39, UR4, RZ ;  /* 0x00000004270c7c24 */ /* 0x000fe2000f8e02ff */
[----:B------:R-:W-:Y:S01]  /*72f0*/  LEA.HI R6, R218, R218, RZ, 0x1 ;  /* 0x000000dada067211 */ /* 0x000fe200078f08ff */
[----:B------:R-:W-:Y:S01]  /*7300*/  BSSY B1, `(.L_x_9947) ;  /* 0x0000016000017945 */ /* 0x000fe20003800000 */
[----:B-1----:R-:W-:Y:S02]  /*7310*/  CS2R R24, SRZ ;  /* 0x0000000000187805 */ /* 0x002fe4000001ff00 */
[----:B------:R-:W-:Y:S02]  /*7320*/  CS2R R26, SRZ ;  /* 0x00000000001a7805 */ /* 0x000fe4000001ff00 */
[----:B------:R-:W-:Y:S02]  /*7330*/  ISETP.GE.AND P0, PT, R5, R12, PT ;  /* 0x0000000c0500720c */ /* 0x000fe40003f06270 */
[----:B------:R-:W-:-:S02]  /*7340*/  CS2R R8, SRZ ;  /* 0x0000000000087805 */ /* 0x000fc4000001ff00 */
[----:B------:R-:W-:Y:S02]  /*7350*/  LOP3.LUT R7, R6, 0xfffffffe, RZ, 0xc0, !PT ;  /* 0xfffffffe06077812 */ /* 0x000fe400078ec0ff */
[----:B------:R-:W-:-:S03]  /*7360*/  CS2R R10, SRZ ;  /* 0x00000000000a7805 */ /* 0x000fc6000001ff00 */
[----:B------:R-:W-:-:S05]  /*7370*/  IMAD.IADD R5, R218, 0x1, -R7 ;  /* 0x00000001da057824 */ /* 0x000fca00078e0a07 */
[----:B------:R-:W-:Y:S01]  /*7380*/  SHF.L.U32 R5, R5, 0x1f, RZ ;  /* 0x0000001f05057819 */ /* 0x000fe200000006ff */
[----:B------:R-:W-:Y:S06]  /*7390*/  @P0 BRA `(.L_x_9948) ;  /* 0x0000000000300947 */ /* 0x000fec0003800000 */
[----:B------:R-:W-:Y:S01]  /*73a0*/  ULDC UR4, c[0x0][0x3f4] ;  /* 0x0000fd0000047ab9 */ /* 0x000fe20000000800 */
[C---:B------:R-:W-:Y:S01]  /*73b0*/  IMAD.SHL.U32 R15, R16.reuse, 0x2, RZ ;  /* 0x00000002100f7824 */ /* 0x040fe200078e00ff */
[C---:B------:R-:W-:Y:S02]  /*73c0*/  ISETP.GE.AND P2, PT, R16.reuse, UR4, PT ;  /* 0x0000000410007c0c */ /* 0x040fe4000bf46270 */
[----:B------:R-:W-:Y:S02]  /*73d0*/  CS2R R24, SRZ ;  /* 0x0000000000187805 */ /* 0x000fe4000001ff00 */
[----:B------:R-:W-:Y:S02]  /*73e0*/  SHF.L.U64.HI R13, R16, 0x1, R17 ;  /* 0x00000001100d7819 */ /* 0x000fe40000010211 */
[-C--:B---3--:R-:W-:Y:S02]  /*73f0*/  IADD3 R6, P0, R3, R15.reuse, RZ ;  /* 0x0000000f03067210 */ /* 0x088fe40007f1e0ff */
[----:B0-----:R-:W-:-:S03]  /*7400*/  IADD3 R14, P1, R14, R15, RZ ;  /* 0x0000000f0e0e7210 */ /* 0x001fc60007f3e0ff */
[--C-:B--2---:R-:W-:Y:S02]  /*7410*/  IMAD.X R7, R0, 0x1, R13.reuse, P0 ;  /* 0x0000000100077824 */ /* 0x104fe400000e060d */
[----:B----4-:R-:W-:Y:S01]  /*7420*/  IMAD.X R15, R4, 0x1, R13, P1 ;  /* 0x00000001040f7824 */ /* 0x010fe200008e060d */
[----:B------:R-:W-:Y:S07]  /*7430*/  @P2 BRA `(.L_x_9948) ;  /* 0x0000000000082947 */ /* 0x000fee0003800000 */
[----:B------:R1:W5:Y:S04]  /*7440*/  LD.E.128 R24, desc[UR40][R6.64] ;  /* 0x0000002806187980 */ /* 0x000368000c101d00 */
[----:B------:R1:W5:Y:S02]  /*7450*/  LD.E.128 R8, desc[UR40][R14.64] ;  /* 0x000000280e087980 */ /* 0x000364000c101d00 */
.L_x_9948:
[----:B------:R-:W-:Y:S05]  /*7460*/  BSYNC B1 ;  /* 0x0000000000017941 */ /* 0x000fea0003800000 */
.L_x_9947:
[----:B------:R-:W0:Y:S01]  /*7470*/  SYNCS.PHASECHK.TRANS64.TRYWAIT P1, [R18+URZ+0x22800], R5 ;  /* 0x02280005120075a7 */ /* 0x000e22000802017f */
[----:B--2---:R-:W-:Y:S01]  /*7480*/  IMAD R0, R89, -0x80, R12 ;  /* 0xffffff8059007824 */ /* 0x004fe200078e020c */
[--C-:B-----5:R-:W-:Y:S01]  /*7490*/  SHF.R.U32.HI R29, RZ, 0x10, R25.reuse ;  /* 0x00000010ff1d7819 */ /* 0x120fe20000011619 */
[----:B---3--:R-:W-:Y:S01]  /*74a0*/  IMAD.MOV.U32 R3, RZ, RZ, R24 ;  /* 0x000000ffff037224 */ /* 0x008fe200078e0018 */
[--C-:B------:R-:W-:Y:S01]  /*74b0*/  SHF.R.U64 R24, R24, 0x10, R25.reuse ;  /* 0x0000001018187819 */ /* 0x100fe20000001219 */
[----:B----4-:R-:W-:Y:S01]  /*74c0*/  IMAD.MOV.U32 R4, RZ, RZ, R25 ;  /* 0x000000ffff047224 */ /* 0x010fe200078e0019 */
[----:B------:R-:W-:Y:S01]  /*74d0*/  SHF.R.U64 R25, R26, 0x10, R27 ;  /* 0x000000101a197819 */ /* 0x000fe2000000121b */
[----:B-1----:R-:W-:Y:S01]  /*74e0*/  IMAD.MOV.U32 R6, RZ, RZ, R26 ;  /* 0x000000ffff067224 */ /* 0x002fe200078e001a */
[----:B------:R-:W-:Y:S01]  /*74f0*/  SHF.R.U64 R21, R8, 0x10, R9 ;  /* 0x0000001008157819 */ /* 0x000fe20000001209 */
[----:B------:R-:W-:Y:S01]  /*7500*/  IMAD.MOV.U32 R12, RZ, RZ, R8 ;  /* 0x000000ffff0c7224 */ /* 0x000fe200078e0008 */
[----:B------:R-:W-:Y:S01]  /*7510*/  VIMNMX R26, R0, 0x80, PT ;  /* 0x00000080001a7848 */ /* 0x000fe20003fe0100 */
[----:B------:R-:W-:Y:S01]  /*7520*/  IMAD.MOV.U32 R7, RZ, RZ, R27 ;  /* 0x000000ffff077224 */ /* 0x000fe200078e001b */
[--C-:B0-----:R-:W-:Y:S01]  /*7530*/  SHF.R.U32.HI R14, RZ, 0x10, R9.reuse ;  /* 0x00000010ff0e7819 */ /* 0x101fe20000011609 */
[----:B------:R-:W-:Y:S01]  /*7540*/  IMAD.MOV.U32 R13, RZ, RZ, R9 ;  /* 0x000000ffff0d7224 */ /* 0x000fe200078e0009 */
[----:B------:R-:W-:Y:S01]  /*7550*/  ISETP.GE.AND P0, PT, R16, R45, PT ;  /* 0x0000002d1000720c */ /* 0x000fe20003f06270 */
[----:B------:R-:W-:Y:S01]  /*7560*/  IMAD.MOV.U32 R0, RZ, RZ, R10 ;  /* 0x000000ffff007224 */ /* 0x000fe200078e000a */
[----:B------:R-:W-:Y:S01]  /*7570*/  SHF.R.U32.HI R20, RZ, 0x10, R27 ;  /* 0x00000010ff147819 */ /* 0x000fe2000001161b */
        /* <DEDUP_REMOVED lines=14> */
[----:B------:R-:W-:Y:S06]  /*7660*/  @!P1 BRA `(.L_x_9950) ;  /* 0x0000010400589947 */ /* 0x000fec0003800000 */
.L_x_10177:
[----:B------:R-:W-:Y:S05]  /*7670*/  BSYNC B1 ;  /* 0x0000000000017941 */ /* 0x000fea0003800000 */
.L_x_9949:
        /* <DEDUP_REMOVED lines=8> */
[C---:B------:R-:W-:Y:S02]  /*7700*/  LOP3.LUT R0, R4.reuse, 0x38, R16, 0xf8, !PT ;  /* 0x0000003804007812 */ /* 0x040fe400078ef810 */
[----:B0-----:R-:W-:Y:S02]  /*7710*/  SHF.R.U32.HI R5, RZ, 0x3, R4 ;  /* 0x00000003ff057819 */ /* 0x001fe40000011604 */
[----:B------:R-:W-:Y:S02]  /*7720*/  LOP3.LUT R4, R4, 0x38, R3, 0xf8, !PT ;  /* 0x0000003804047812 */ /* 0x000fe400078ef803 */
[-C--:B------:R-:W-:Y:S02]  /*7730*/  LOP3.LUT R0, R0, R5.reuse, RZ, 0x3c, !PT ;  /* 0x0000000500007212 */ /* 0x080fe400078e3cff */
[----:B------:R-:W-:-:S03]  /*7740*/  LOP3.LUT R4, R4, R5, RZ, 0x3c, !PT ;  /* 0x0000000504047212 */ /* 0x000fc600078e3cff */
[----:B------:R-:W-:-:S04]  /*7750*/  IMAD R3, R207, 0x200, R0 ;  /* 0x00000200cf037824 */ /* 0x000fc800078e0200 */
[----:B------:R-:W-:Y:S02]  /*7760*/  IMAD R34, R3, 0x2, R18 ;  /* 0x0000000203227824 */ /* 0x000fe400078e0212 */
[----:B------:R-:W-:-:S03]  /*7770*/  IMAD R3, R207, 0x200, R4 ;  /* 0x00000200cf037824 */ /* 0x000fc600078e0204 */
[----:B------:R-:W0:Y:S01]  /*7780*/  LDS.128 R4, [R34+0x18400] ;  /* 0x0184000022047984 */ /* 0x000e220000000c00 */
        /* <DEDUP_REMOVED lines=16> */
[----:B------:R-:W-:Y:S01]  /*7890*/  FFMA.FTZ R26, R0, R25, -R29 ;  /* 0x00000019001a7223 */ /* 0x000fe2000001081d */
[----:B------:R-:W-:-:S02]  /*78a0*/  IMAD.U32 R29, R43, 0x10000, RZ ;  /* 0x000100002b1d7824 */ /* 0x000fc400078e00ff */
[----:B------:R-:W-:Y:S01]  /*78b0*/  FFMA.FTZ R31, R0, R27, R31 ;  /* 0x0000001b001f7223 */ /* 0x000fe2000001001f */
[----:B------:R-:W-:Y:S02]  /*78c0*/  IMAD.U32 R25, R39, 0x10000, RZ ;  /* 0x0001000027197824 */ /* 0x000fe400078e00ff */
[-C--:B------:R-:W-:Y:S01]  /*78d0*/  FMUL.FTZ R8, R8, R14.reuse ;  /* 0x0000000e08087220 */ /* 0x080fe20000410000 */
[C---:B------:R-:W-:Y:S01]  /*78e0*/  FMUL.FTZ R35, R20.reuse, R29 ;  /* 0x0000001d14237220 */ /* 0x040fe20000410000 */
[----:B------:R-:W-:Y:S01]  /*78f0*/  LOP3.LUT R27, R43, 0xffff0000, RZ, 0xc0, !PT ;  /* 0xffff00002b1b7812 */ /* 0x000fe200078ec0ff */
[-C--:B------:R-:W-:Y:S01]  /*7900*/  FMUL.FTZ R20, R20, R25.reuse ;  /* 0x0000001914147220 */ /* 0x080fe20000410000 */
[C---:B------:R-:W-:Y:S01]  /*7910*/  FFMA.FTZ R33, R3.reuse, R14, -R30 ;  /* 0x0000000e03217223 */ /* 0x040fe2000001081e */
[----:B------:R-:W-:Y:S01]  /*7920*/  FFMA.FTZ R24, R3, R24, R8 ;  /* 0x0000001803187223 */ /* 0x000fe20000010008 */
[----:B------:R-:W-:Y:S01]  /*7930*/  LOP3.LUT R3, R39, 0xffff0000, RZ, 0xc0, !PT ;  /* 0xffff000027037812 */ /* 0x000fe200078ec0ff */
        /* <DEDUP_REMOVED lines=8> */
[----:B------:R-:W-:Y:S01]  /*79c0*/  FFMA.FTZ R29, R6, R27, R29 ;  /* 0x0000001b061d7223 */ /* 0x000fe2000001001d */
[----:B------:R-:W-:Y:S02]  /*79d0*/  IMAD.U32 R21, R11, 0x10000, RZ ;  /* 0x000100000b157824 */ /* 0x000fe400078e00ff */
[----:B------:R-:W-:Y:S01]  /*79e0*/  FMUL.FTZ R3, R15, R12 ;  /* 0x0000000c0f037220 */ /* 0x000fe20000410000 */
[----:B------:R-:W-:-:S02]  /*79f0*/  IMAD.U32 R10, R44, 0x10000, RZ ;  /* 0x000100002c0a7824 */ /* 0x000fc400078e00ff */
[----:B------:R-:W-:Y:S01]  /*7a00*/  FMUL.FTZ R15, R15, R0 ;  /* 0x000000000f0f7220 */ /* 0x000fe20000410000 */
[----:B------:R-:W-:Y:S01]  /*7a10*/  IMAD.U32 R8, R40, 0x10000, RZ ;  /* 0x0001000028087824 */ /* 0x000fe200078e00ff */
[----:B------:R-:W-:Y:S01]  /*7a20*/  LOP3.LUT R9, R9, 0xffff0000, RZ, 0xc0, !PT ;  /* 0xffff000009097812 */ /* 0x000fe200078ec0ff */
[----:B------:R-:W-:Y:S02]  /*7a30*/  IMAD.U32 R13, R7, 0x10000, RZ ;  /* 0x00010000070d7824 */ /* 0x000fe400078e00ff */
[C---:B------:R-:W-:Y:S01]  /*7a40*/  FMUL.FTZ R6, R21.reuse, R10 ;  /* 0x0000000a15067220 */ /* 0x040fe20000410000 */
[C---:B------:R-:W-:Y:S01]  /*7a50*/  FFMA.FTZ R15, R4.reuse, R12, R15 ;  /* 0x0000000c040f7223 */ /* 0x040fe2000001000f */
[-C--:B------:R-:W-:Y:S01]  /*7a60*/  FMUL.FTZ R12, R21, R8.reuse ;  /* 0x00000008150c7220 */ /* 0x080fe20000410000 */
[----:B------:R-:W-:Y:S01]  /*7a70*/  LOP3.LUT R11, R11, 0xffff0000, RZ, 0xc0, !PT ;  /* 0xffff00000b0b7812 */ /* 0x000fe200078ec0ff */
[C---:B------:R-:W-:Y:S01]  /*7a80*/  FFMA.FTZ R21, R13.reuse, R8, -R6 ;  /* 0x000000080d157223 */ /* 0x040fe20000010806 */
        /* <DEDUP_REMOVED lines=9> */
[-C--:B------:R-:W-:Y:S01]  /*7b20*/  FMUL.FTZ R9, R9, R0.reuse ;  /* 0x0000000009097220 */ /* 0x080fe20000410000 */
[----:B------:R-:W-:Y:S01]  /*7b30*/  FFMA.FTZ R0, R5, R0, -R10 ;  /* 0x0000000005007223 */ /* 0x000fe2000001080a */
[----:B------:R-:W-:Y:S01]  /*7b40*/  FMUL.FTZ R11, R11, R4 ;  /* 0x000000040b0b7220 */ /* 0x000fe20000410000 */
        /* <DEDUP_REMOVED lines=13> */
.L_x_9952:
[----:B------:R-:W-:Y:S05]  /*7c20*/  BSYNC B1 ;  /* 0x0000000000017941 */ /* 0x000fea0003800000 */
.L_x_9951:
[----:B------:R-:W-:Y:S05]  /*7c30*/  @P0 BRA `(.L_x_9943) ;  /* 0x0000000400480947 */ /* 0x000fea0003800000 */
[----:B------:R-:W-:Y:S01]  /*7c40*/  IMAD.IADD R45, R16, 0x1, R45 ;  /* 0x00000001102d7824 */ /* 0x000fe200078e022d */
[----:B------:R-:W-:Y:S01]  /*7c50*/  SHF.R.U32.HI R3, RZ, 0x3, R206 ;  /* 0x00000003ff037819 */ /* 0x000fe200000116ce */
[----:B01----:R-:W0:Y:S01]  /*7c60*/  LDS.128 R4, [R233+0x18400] ;  /* 0x01840000e9047984 */ /* 0x003e220000000c00 */
[C---:B------:R-:W-:Y:S01]  /*7c70*/  IMAD.U32 R30, R41.reuse, 0x10000, RZ ;  /* 0x00010000291e7824 */ /* 0x040fe200078e00ff */
[----:B------:R-:W-:Y:S01]  /*7c80*/  LOP3.LUT R32, R41, 0xffff0000, RZ, 0xc0, !PT ;  /* 0xffff000029207812 */ /* 0x000fe200078ec0ff */
[----:B------:R-:W-:Y:S01]  /*7c90*/  IMAD.U32 R26, R37, 0x10000, RZ ;  /* 0x00010000251a7824 */ /* 0x000fe200078e00ff */
[----:B------:R-:W-:Y:S01]  /*7ca0*/  LOP3.LUT R0, R206, 0x38, R45, 0xf8, !PT ;  /* 0x00000038ce007812 */ /* 0x000fe200078ef82d */
[----:B------:R-:W-:Y:S01]  /*7cb0*/  IMAD.U32 R34, R42, 0x10000, RZ ;  /* 0x000100002a227824 */ /* 0x000fe200078e00ff */
[----:B------:R-:W-:Y:S01]  /*7cc0*/  LOP3.LUT R41, R44, 0xffff0000, RZ, 0xc0, !PT ;  /* 0xffff00002c297812 */ /* 0x000fe200078ec0ff */
[----:B------:R-:W-:Y:S01]  /*7cd0*/  IMAD.U32 R33, R43, 0x10000, RZ ;  /* 0x000100002b217824 */ /* 0x000fe200078e00ff */
[----:B------:R-:W-:-:S02]  /*7ce0*/  LOP3.LUT R3, R0, R3, RZ, 0x3c, !PT ;  /* 0x0000000300037212 */ /* 0x000fc400078e3cff */
[----:B------:R-:W-:-:S03]  /*7cf0*/  LOP3.LUT R35, R38, 0xffff0000, RZ, 0xc0, !PT ;  /* 0xffff000026237812 */ /* 0x000fc600078ec0ff */
[----:B------:R-:W-:-:S04]  /*7d00*/  IMAD.IADD R3, R208, 0x1, R3 ;  /* 0x00000001d0037824 */ /* 0x000fc800078e0203 */
        /* <DEDUP_REMOVED lines=19> */
[----:B------:R-:W-:Y:S01]  /*7e40*/  LOP3.LUT R26, R37, 0xffff0000, RZ, 0xc0, !PT ;  /* 0xffff0000251a7812 */ /* 0x000fe200078ec0ff */
[----:B------:R-:W-:Y:S01]  /*7e50*/  FFMA.FTZ R15, R30, R0, R15 ;  /* 0x000000001e0f7223 */ /* 0x000fe2000001000f */
[----:B------:R-:W-:Y:S01]  /*7e60*/  IMAD.U32 R30, R38, 0x10000, RZ ;  /* 0x00010000261e7824 */ /* 0x000fe200078e00ff */
[----:B------:R-:W-:Y:S01]  /*7e70*/  LOP3.LUT R10, R10, 0xffff0000, RZ, 0xc0, !PT ;  /* 0xffff00000a0a7812 */ /* 0x000fe200078ec0ff */
[----:B------:R-:W-:Y:S02]  /*7e80*/  IMAD.U32 R24, R11, 0x10000, RZ ;  /* 0x000100000b187824 */ /* 0x000fe400078e00ff */
[C---:B------:R-:W-:Y:S01]  /*7e90*/  FMUL.FTZ R29, R26.reuse, R8 ;  /* 0x000000081a1d7220 */ /* 0x040fe20000410000 */
[----:B------:R-:W-:Y:S01]  /*7ea0*/  FFMA.FTZ R0, R26, R4, -R27 ;  /* 0x000000041a007223 */ /* 0x000fe2000001081b */
[-C--:B------:R-:W-:Y:S01]  /*7eb0*/  FMUL.FTZ R27, R34, R20.reuse ;  /* 0x00000014221b7220 */ /* 0x080fe20000410000 */
[----:B------:R-:W-:Y:S01]  /*7ec0*/  FMUL.FTZ R31, R30, R20 ;  /* 0x000000141e1f7220 */ /* 0x000fe20000410000 */
[----:B------:R-:W-:Y:S01]  /*7ed0*/  FFMA.FTZ R8, R32, R4, R29 ;  /* 0x0000000420087223 */ /* 0x000fe2000001001d */
[----:B------:R-:W-:-:S02]  /*7ee0*/  IMAD.U32 R29, R39, 0x10000, RZ ;  /* 0x00010000271d7824 */ /* 0x000fc400078e00ff */
[-C--:B------:R-:W-:Y:S01]  /*7ef0*/  FFMA.FTZ R27, R30, R12.reuse, -R27 ;  /* 0x0000000c1e1b7223 */ /* 0x080fe2000001081b */
[-C--:B------:R-:W-:Y:S01]  /*7f00*/  FMUL.FTZ R4, R33, R21.reuse ;  /* 0x0000001521047220 */ /* 0x080fe20000410000 */
[----:B------:R-:W-:Y:S01]  /*7f10*/  LOP3.LUT R26, R39, 0xffff0000, RZ, 0xc0, !PT ;  /* 0xffff0000271a7812 */ /* 0x000fe200078ec0ff */
[----:B------:R-:W-:Y:S01]  /*7f20*/  FFMA.FTZ R31, R34, R12, R31 ;  /* 0x0000000c221f7223 */ /* 0x000fe2000001001f */
[----:B------:R-:W-:Y:S01]  /*7f30*/  LOP3.LUT R30, R43, 0xffff0000, RZ, 0xc0, !PT ;  /* 0xffff00002b1e7812 */ /* 0x000fe200078ec0ff */
[C---:B------:R-:W-:Y:S01]  /*7f40*/  FMUL.FTZ R12, R29.reuse, R21 ;  /* 0x000000151d0c7220 */ /* 0x040fe20000410000 */
[----:B------:R-:W-:Y:S02]  /*7f50*/  IMAD.U32 R32, R44, 0x10000, RZ ;  /* 0x000100002c207824 */ /* 0x000fe400078e00ff */
[-C--:B------:R-:W-:Y:S01]  /*7f60*/  FFMA.FTZ R20, R29, R13.reuse, -R4 ;  /* 0x0000000d1d147223 */ /* 0x080fe20000010804 */
[-C--:B------:R-:W-:Y:S01]  /*7f70*/  FMUL.FTZ R29, R26, R10.reuse ;  /* 0x0000000a1a1d7220 */ /* 0x080fe20000410000 */
[----:B------:R-:W-:Y:S01]  /*7f80*/  FMUL.FTZ R21, R30, R10 ;  /* 0x0000000a1e157220 */ /* 0x000fe20000410000 */
[----:B------:R-:W-:Y:S01]  /*7f90*/  FFMA.FTZ R10, R33, R13, R12 ;  /* 0x0000000d210a7223 */ /* 0x000fe2000001000c */
[----:B------:R-:W-:Y:S01]  /*7fa0*/  LOP3.LUT R11, R11, 0xffff0000, RZ, 0xc0, !PT ;  /* 0xffff00000b0b7812 */ /* 0x000fe200078ec0ff */
[----:B------:R-:W-:-:S02]  /*7fb0*/  IMAD.U32 R4, R40, 0x10000, RZ ;  /* 0x0001000028047824 */ /* 0x000fc400078e00ff */
[----:B------:R-:W-:Y:S01]  /*7fc0*/  FMUL.FTZ R13, R32, R24 ;  /* 0x00000018200d7220 */ /* 0x000fe20000410000 */
[----:B------:R-:W-:Y:S01]  /*7fd0*/  LOP3.LUT R39, R42, 0xffff0000, RZ, 0xc0, !PT ;  /* 0xffff00002a277812 */ /* 0x000fe200078ec0ff */
[----:B------:R-:W-:Y:S01]  /*7fe0*/  FFMA.FTZ R21, R26, R6, -R21 ;  /* 0x000000061a157223 */ /* 0x000fe20000010815 */
[----:B------:R-:W-:Y:S01]  /*7ff0*/  LOP3.LUT R37, R40, 0xffff0000, RZ, 0xc0, !PT ;  /* 0xffff000028257812 */ /* 0x000fe200078ec0ff */
[C---:B------:R-:W-:Y:S01]  /*8000*/  FMUL.FTZ R33, R4.reuse, R24 ;  /* 0x0000001804217220 */ /* 0x040fe20000410000 */
[----:B------:R-:W-:Y:S01]  /*8010*/  FFMA.FTZ R13, R4, R14, -R13 ;  /* 0x0000000e040d7223 */ /* 0x000fe2000001080d */
[----:B------:R-:W-:Y:S01]  /*8020*/  FFMA.FTZ R29, R30, R6, R29 ;  /* 0x000000061e1d7223 */ /* 0x000fe2000001001d */
[----:B------:R-:W-:Y:S01]  /*8030*/  FMUL.FTZ R4, R39, R9 ;  /* 0x0000000927047220 */ /* 0x000fe20000410000 */
[----:B------:R-:W-:Y:S01]  /*8040*/  FMUL.FTZ R24, R41, R11 ;  /* 0x0000000b29187220 */ /* 0x000fe20000410000 */
[----:B------:R-:W-:Y:S01]  /*8050*/  FMUL.FTZ R6, R35, R9 ;  /* 0x0000000923067220 */ /* 0x000fe20000410000 */
[----:B------:R-:W-:Y:S01]  /*8060*/  FMUL.FTZ R26, R37, R11 ;  /* 0x0000000b251a7220 */ /* 0x000fe20000410000 */
[----:B------:R-:W-:Y:S01]  /*8070*/  FFMA.FTZ R33, R32, R14, R33 ;  /* 0x0000000e20217223 */ /* 0x000fe20000010021 */
        /* <DEDUP_REMOVED lines=14> */
.L_x_9943:
[----:B------:R-:W-:Y:S05]  /*8160*/  BSYNC B0 ;  /* 0x0000000000007941 */ /* 0x000fea0003800000 */
.L_x_9932:
        /* <DEDUP_REMOVED lines=8> */
.L_x_9929:
[----:B-1-3--:R-:W1:Y:S01]  /*81f0*/  S2R R0, SR_TID.X ;  /* 0x0000000000007919 */ /* 0x00ae620000002100 */
[----:B------:R-:W-:Y:S01]  /*8200*/  ISETP.NE.AND P0, PT, R203, 0x3, PT ;  /* 0x00000003cb00780c */ /* 0x000fe20003f05270 */
[----:B------:R-:W-:Y:S05]  /*8210*/  WARPSYNC.ALL ;  /* 0x0000000000007948 */ /* 0x000fea0003800000 */
[----:B-1----:R-:W-:-:S05]  /*8220*/  SHF.R.U32.HI R0, RZ, 0x7, R0 ;  /* 0x00000007ff007819 */ /* 0x002fca0000011600 */
[----:B------:R-:W-:-:S05]  /*8230*/  VIADD R15, R0, 0x8 ;  /* 0x00000008000f7836 */ /* 0x000fca0000000000 */
[----:B------:R1:W-:Y:S06]  /*8240*/  BAR.SYNC.DEFER_BLOCKING R15, 0x100 ;  /* 0x0004000f0000751d */ /* 0x0003ec0000010000 */
[----:B------:R-:W-:Y:S05]  /*8250*/  @!P0 BRA `(.L_x_9953) ;  /* 0x0000000000048947 */ /* 0x000fea0003800000 */
[----:B------:R-:W-:Y:S01]  /*8260*/  BPT.TRAP 0x1 ;  /* 0x000000040000795c */ /* 0x000fe20000300000 */
.L_x_9953:
[----:B------:R-:W-:Y:S01]  /*8270*/  IMAD R14, R200, 0x8, R18 ;  /* 0x00000008c80e7824 */ /* 0x000fe200078e0212 */
[----:B------:R-:W-:-:S04]  /*8280*/  SHF.L.U32 R13, R204, 0x1f, RZ ;  /* 0x0000001fcc0d7819 */ /* 0x000fc800000006ff */
[----:B------:R3:W0:Y:S01]  /*8290*/  SYNCS.PHASECHK.TRANS64.TRYWAIT P1, [R14+URZ+0x22830], R13 ;  /* 0x0228300d0e0075a7 */ /* 0x000622000802017f */
[----:B------:R-:W-:Y:S05]  /*82a0*/  @!P0 BRA `(.L_x_9954) ;  /* 0x0000000000048947 */ /* 0x000fea0003800000 */
[----:B------:R-:W-:Y:S01]  /*82b0*/  BPT.TRAP 0x1 ;  /* 0x000000040000795c */ /* 0x000fe20000300000 */
.L_x_9954:
[----:B------:R-:W-:Y:S01]  /*82c0*/  VIADD R0, R18, 0x1c400 ;  /* 0x0001c40012007836 */ /* 0x000fe20000000000 */
[----:B--2---:R-:W-:Y:S01]  /*82d0*/  LOP3.LUT R4, R28, 0x10000, RZ, 0xfc, !PT ;  /* 0x000100001c047812 */ /* 0x004fe200078efcff */
[----:B0-----:R-:W-:-:S03]  /*82e0*/  IMAD.MOV.U32 R5, RZ, RZ, 0x40000040 ;  /* 0x40000040ff057424 */ /* 0x001fc600078e00ff */
[----:B------:R-:W-:-:S04]  /*82f0*/  SHF.R.U32.HI R0, RZ, 0x4, R0 ;  /* 0x00000004ff007819 */ /* 0x000fc80000011600 */
[----:B------:R-:W-:-:S04]  /*8300*/  LOP3.LUT R0, R0, 0x3fff, RZ, 0xc0, !PT ;  /* 0x00003fff00007812 */ /* 0x000fc800078ec0ff */
[----:B------:R-:W-:Y:S01]  /*8310*/  LOP3.LUT R0, R0, 0x10000, RZ, 0xfc, !PT ;  /* 0x0001000000007812 */ /* 0x000fe200078efcff */
[----:B------:R-:W-:Y:S06]  /*8320*/  @P1 BRA `(.L_x_9955) ;  /* 0x0000000000081947 */ /* 0x000fec0003800000 */
[----:B------:R-:W0:Y:S02]  /*8330*/  SYNCS.PHASECHK.TRANS64.TRYWAIT P1, [R14+URZ+0x22830], R13 ;  /* 0x0228300d0e0075a7 */ /* 0x000e24000802017f */
[----:B0-----:R-:W-:Y:S05]  /*8340*/  @!P1 BRA `(.L_x_9956) ;  /* 0x000000f800349947 */ /* 0x001fea0003800000 */
.L_x_9955:
[----:B------:R-:W-:Y:S01]  /*8350*/  IMAD R20, R200, 0x300, R0 ;  /* 0x00000300c8147824 */ /* 0x000fe200078e0200 */
[----:B------:R-:W-:Y:S05]  /*8360*/  WARPSYNC.ALL ;  /* 0x0000000000007948 */ /* 0x000fea0003800000 */
[----:B------:R-:W-:Y:S01]  /*8370*/  IMAD.MOV.U32 R21, RZ, RZ, 0x40000040 ;  /* 0x40000040ff157424 */ /* 0x000fe200078e00ff */
[C---:B------:R-:W-:Y:S01]  /*8380*/  R2UR UR4, R4.reuse ;  /* 0x00000000040472ca */ /* 0x040fe200000e0000 */
[----:B----45:R-:W-:Y:S01]  /*8390*/  WARPGROUP.ARRIVE ;  /* 0x00000000000079c5 */ /* 0x030fe20000000000 */
[----:B------:R-:W-:Y:S01]  /*83a0*/  R2UR UR5, R5 ;  /* 0x00000000050572ca */ /* 0x000fe200000e0000 */
[----:B------:R-:W-:Y:S01]  /*83b0*/  VIADD R10, R4, 0x2 ;  /* 0x00000002040a7836 */ /* 0x000fe20000000000 */
[C---:B------:R-:W-:Y:S01]  /*83c0*/  R2UR UR6, R20.reuse ;  /* 0x00000000140672ca */ /* 0x040fe200000e0000 */
[----:B------:R-:W-:Y:S01]  /*83d0*/  VIADD R6, R20, 0x2 ;  /* 0x0000000214067836 */ /* 0x000fe20000000000 */
[----:B------:R-:W-:Y:S01]  /*83e0*/  R2UR UR7, R21 ;  /* 0x00000000150772ca */ /* 0x000fe200000e0000 */
[----:B------:R-:W-:Y:S01]  /*83f0*/  IMAD.MOV.U32 R11, RZ, RZ, 0x40000040 ;  /* 0x40000040ff0b7424 */ /* 0x000fe200078e00ff */
[----:B------:R-:W2:Y:S01]  /*8400*/  S2R R72, SR_TID.X ;  /* 0x0000000000487919 */ /* 0x000ea20000002100 */
[----:B------:R-:W-:-:S02]  /*8410*/  IMAD.MOV.U32 R7, RZ, RZ, 0x40000040 ;  /* 0x40000040ff077424 */ /* 0x000fc400078e00ff */
[----:B------:R-:W-:Y:S02]  /*8420*/  VIADD R8, R4, 0x4 ;  /* 0x0000000404087836 */ /* 0x000fe40000000000 */
[----:B------:R-:W-:Y:S02]  /*8430*/  IMAD.MOV.U32 R9, RZ, RZ, 0x40000040 ;  /* 0x40000040ff097424 */ /* 0x000fe400078e00ff */
[----:B------:R-:W-:-:S04]  /*8440*/  IMAD.MOV.U32 R21, RZ, RZ, 0x40000040 ;  /* 0x40000040ff157424 */ /* 0x000fc800078e00ff */
[----:B------:R-:W-:Y:S01]  /*8450*/  HGMMA.64x96x16.F32.BF16 R24, gdesc[UR4], RZ, !UPT, gsb0 ;  /* 0x01600000041879f0 */ /* 0x000fe2000c0018ff */
[----:B------:R-:W-:Y:S02]  /*8460*/  R2UR UR4, R10 ;  /* 0x000000000a0472ca */ /* 0x000fe400000e0000 */
[----:B------:R-:W-:Y:S02]  /*8470*/  R2UR UR5, R11 ;  /* 0x000000000b0572ca */ /* 0x000fe400000e0000 */
[----:B------:R-:W-:Y:S01]  /*8480*/  R2UR UR6, R6 ;  /* 0x00000000060672ca */ /* 0x000fe200000e0000 */
[C---:B------:R-:W-:Y:S01]  /*8490*/  VIADD R6, R20.reuse, 0x4 ;  /* 0x0000000414067836 */ /* 0x040fe20000000000 */
[----:B------:R-:W-:Y:S01]  /*84a0*/  R2UR UR7, R7 ;  /* 0x00000000070772ca */ /* 0x000fe200000e0000 */
[----:B------:R-:W-:Y:S02]  /*84b0*/  IMAD.MOV.U32 R7, RZ, RZ, 0x40000040 ;  /* 0x40000040ff077424 */ /* 0x000fe400078e00ff */
[----:B------:R-:W-:Y:S01]  /*84c0*/  VIADD R20, R20, 0x6 ;  /* 0x0000000614147836 */ /* 0x000fe20000000000 */
[----:B--2---:R-:W-:Y:S01]  /*84d0*/  LOP3.LUT R72, R72, 0x7f, RZ, 0xc0, !PT ;  /* 0x0000007f48487812 */ /* 0x004fe200078ec0ff */
[----:B------:R-:W-:-:S02]  /*84e0*/  WARPGROUP.DEPBAR.LE gsb0, 0x0 ;  /* 0x00008000000079c5 */ /* 0x000fc40000010000 */
[----:B------:R-:W-:-:S06]  /*84f0*/  WARPGROUP.ARRIVE ;  /* 0x00000000000079c5 */ /* 0x000fcc0000000000 */
[----:B------:R-:W-:Y:S01]  /*8500*/  HGMMA.64x96x16.F32.BF16 R24, gdesc[UR4], R24, gsb0 ;  /* 0x01600000041879f0 */ /* 0x000fe20008001818 */
        /* <DEDUP_REMOVED lines=8> */
[----:B------:R-:W-:Y:S01]  /*8590*/  HGMMA.64x96x16.F32.BF16 R24, gdesc[UR4], R24, gsb0 ;  /* 0x01600000041879f0 */ /* 0x000fe20008001818 */
[----:B------:R-:W-:Y:S02]  /*85a0*/  R2UR UR4, R6 ;  /* 0x00000000060472ca */ /* 0x000fe400000e0000 */
[----:B------:R-:W-:Y:S02]  /*85b0*/  R2UR UR5, R7 ;  /* 0x00000000070572ca */ /* 0x000fe400000e0000 */
[----:B------:R-:W-:Y:S01]  /*85c0*/  R2UR UR6, R20 ;  /* 0x00000000140672ca */ /* 0x000fe200000e0000 */
[----:B------:R-:W-:Y:S01]  /*85d0*/  IMAD R20, R177, -0x60, R176 ;  /* 0xffffffa0b1147824 */ /* 0x000fe200078e02b0 */
[----:B------:R-:W-:-:S03]  /*85e0*/  R2UR UR7, R21 ;  /* 0x00000000150772ca */ /* 0x000fc600000e0000 */
[----:B------:R-:W-:-:S04]  /*85f0*/  VIADD R21, R20, 0x60 ;  /* 0x0000006014157836 */ /* 0x000fc80000000000 */
[----:B------:R-:W-:-:S05]  /*8600*/  IMAD R21, R236, -0x2, R21 ;  /* 0xfffffffeec157824 */ /* 0x000fca00078e0215 */
[C---:B------:R-:W-:Y:S02]  /*8610*/  ISETP.GT.AND P2, PT, R21.reuse, RZ, PT ;  /* 0x000000ff1500720c */ /* 0x040fe40003f44270 */
[C---:B------:R-:W-:Y:S02]  /*8620*/  ISETP.GT.AND P3, PT, R21.reuse, 0x1, PT ;  /* 0x000000011500780c */ /* 0x040fe40003f64270 */
[C---:B------:R-:W-:Y:S02]  /*8630*/  ISETP.GT.AND P4, PT, R21.reuse, 0x8, PT ;  /* 0x000000081500780c */ /* 0x040fe40003f84270 */
[C---:B------:R-:W-:Y:S02]  /*8640*/  ISETP.GT.AND P5, PT, R21.reuse, 0x9, PT ;  /* 0x000000091500780c */ /* 0x040fe40003fa4270 */
[----:B------:R-:W-:Y:S01]  /*8650*/  ISETP.GT.AND P1, PT, R21, 0x10, PT ;  /* 0x000000101500780c */ /* 0x000fe20003f24270 */
[----:B------:R-:W-:Y:S02]  /*8660*/  WARPGROUP.DEPBAR.LE gsb0, 0x0 ;  /* 0x00008000000079c5 */ /* 0x000fe40000010000 */
[----:B------:R-:W-:-:S06]  /*8670*/  WARPGROUP.ARRIVE ;  /* 0x00000000000079c5 */ /* 0x000fcc0000000000 */
[----:B------:R-:W-:Y:S01]  /*8680*/  HGMMA.64x96x16.F32.BF16 R24, gdesc[UR4], R24, gsb0 ;  /* 0x01600000041879f0 */ /* 0x000fe20008001818 */
        /* <DEDUP_REMOVED lines=59> */
[----:B----4-:R-:W-:Y:S01]  /*8a40*/  FSEL R3, R3, -INF , P2 ;  /* 0xff80000003037808 */ /* 0x010fe20001000000 */
[----:B------:R-:W-:Y:S01]  /*8a50*/  FMUL.FTZ R68, R68, UR4 ;  /* 0x0000000444447c20 */ /* 0x000fe20008410000 */
[----:B------:R-:W-:Y:S01]  /*8a60*/  ISETP.GT.AND P2, PT, R21, 0x11, PT ;  /* 0x000000111500780c */ /* 0x000fe20003f44270 */
[----:B------:R-:W-:Y:S01]  /*8a70*/  FMUL.FTZ R69, R69, UR4 ;  /* 0x0000000445457c20 */ /* 0x000fe20008410000 */
[----:B------:R-:W-:Y:S01]  /*8a80*/  FMUL.FTZ R63, R63, UR4 ;  /* 0x000000043f3f7c20 */ /* 0x000fe20008410000 */
[----:B------:R-:W-:Y:S01]  /*8a90*/  FMUL.FTZ R66, R66, UR4 ;  /* 0x0000000442427c20 */ /* 0x000fe20008410000 */
[----:B------:R-:W-:Y:S01]  /*8aa0*/  FMUL.FTZ R67, R67, UR4 ;  /* 0x0000000443437c20 */ /* 0x000fe20008410000 */
[----:B------:R-:W4:Y:S01]  /*8ab0*/  MUFU.TANH R33, R33 ;  /* 0x0000002100217308 */ /* 0x000f220000002400 */
[----:B0-----:R-:W-:Y:S01]  /*8ac0*/  FSEL R79, R32, -INF , P1 ;  /* 0xff800000204f7808 */ /* 0x001fe20000800000 */
[----:B------:R-:W-:Y:S01]  /*8ad0*/  FMUL.FTZ R70, R70, UR4 ;  /* 0x0000000446467c20 */ /* 0x000fe20008410000 */
[----:B------:R-:W-:-:S02]  /*8ae0*/  FMUL.FTZ R71, R71, UR4 ;  /* 0x0000000447477c20 */ /* 0x000fc40008410000 */
[----:B------:R-:W-:-:S03]  /*8af0*/  FMNMX.FTZ R20, R79, R20, !PT ;  /* 0x000000144f147209 */ /* 0x000fc60007810000 */
[----:B------:R-:W0:Y:S01]  /*8b00*/  MUFU.TANH R30, R30 ;  /* 0x0000001e001e7308 */ /* 0x000e220000002400 */
[----:B--2---:R-:W-:Y:S02]  /*8b10*/  FSEL R12, R12, -INF , P3 ;  /* 0xff8000000c0c7808 */ /* 0x004fe40001800000 */
[----:B------:R-:W-:-:S05]  /*8b20*/  ISETP.GT.AND P3, PT, R21, 0x18, PT ;  /* 0x000000181500780c */ /* 0x000fca0003f64270 */
[----:B------:R-:W2:Y:S01]  /*8b30*/  MUFU.TANH R36, R36 ;  /* 0x0000002400247308 */ /* 0x000ea20000002400 */
[----:B----4-:R-:W-:-:S04]  /*8b40*/  FSEL R81, R33, -INF , P2 ;  /* 0xff80000021517808 */ /* 0x010fc80001000000 */
[----:B------:R-:W-:-:S03]  /*8b50*/  FMNMX.FTZ R20, R81, R20, !PT ;  /* 0x0000001451147209 */ /* 0x000fc60007810000 */
[----:B------:R-:W4:Y:S01]  /*8b60*/  MUFU.TANH R31, R31 ;  /* 0x0000001f001f7308 */ /* 0x000f220000002400 */
[----:B0-----:R-:W-:Y:S02]  /*8b70*/  FSEL R25, R30, -INF , P4 ;  /* 0xff8000001e197808 */ /* 0x001fe40002000000 */
[----:B------:R-:W-:-:S05]  /*8b80*/  ISETP.GT.AND P4, PT, R21, 0x19, PT ;  /* 0x000000191500780c */ /* 0x000fca0003f84270 */
[----:B------:R-:W0:Y:S01]  /*8b90*/  MUFU.TANH R37, R37 ;  /* 0x0000002500257308 */ /* 0x000e220000002400 */
[----:B--2---:R-:W-:-:S04]  /*8ba0*/  FSEL R83, R36, -INF , P3 ;  /* 0xff80000024537808 */ /* 0x004fc80001800000 */
[----:B------:R-:W-:-:S03]  /*8bb0*/  FMNMX.FTZ R20, R83, R20, !PT ;  /* 0x0000001453147209 */ /* 0x000fc60007810000 */
[----:B------:R-:W2:Y:S01]  /*8bc0*/  MUFU.TANH R34, R34 ;  /* 0x0000002200227308 */ /* 0x000ea20000002400 */
[----:B----4-:R-:W-:Y:S02]  /*8bd0*/  FSEL R27, R31, -INF , P5 ;  /* 0xff8000001f1b7808 */ /* 0x010fe40002800000 */
[----:B------:R-:W-:-:S05]  /*8be0*/  ISETP.GT.AND P5, PT, R21, 0x20, PT ;  /* 0x000000201500780c */ /* 0x000fca0003fa4270 */
[----:B------:R-:W4:Y:S01]  /*8bf0*/  MUFU.TANH R40, R40 ;  /* 0x0000002800287308 */ /* 0x000f220000002400 */
[----:B0-----:R-:W-:-:S04]  /*8c00*/  FSEL R85, R37, -INF , P4 ;  /* 0xff80000025557808 */ /* 0x001fc80002000000 */
        /* <DEDUP_REMOVED lines=88> */
[----:B------:R-:W-:Y:S01]  /*9190*/  MUFU.TANH R66, R66 ;  /* 0x0000004200427308 */ /* 0x000fe20000002400 */
[----:B0-----:R-:W-:-:S04]  /*91a0*/  FSEL R115, R68, -INF , P4 ;  /* 0xff80000044737808 */ /* 0x001fc80002000000 */
[----:B------:R-:W-:-:S03]  /*91b0*/  FMNMX.FTZ R20, R115, R20, !PT ;  /* 0x0000001473147209 */ /* 0x000fc60007810000 */
[----:B------:R-:W0:Y:S01]  /*91c0*/  MUFU.TANH R67, R67 ;  /* 0x0000004300437308 */ /* 0x000e220000002400 */
[----:B--2---:R-:W-:-:S04]  /*91d0*/  FSEL R117, R69, -INF , P5 ;  /* 0xff80000045757808 */ /* 0x004fc80002800000 */
[----:B------:R-:W-:-:S03]  /*91e0*/  FMNMX.FTZ R26, R117, R20, !PT ;  /* 0x00000014751a7209 */ /* 0x000fc60007810000 */
[----:B------:R-:W-:Y:S02]  /*91f0*/  MUFU.TANH R70, R70 ;  /* 0x0000004600467308 */ /* 0x000fe40000002400 */
[----:B------:R-:W2:Y:S06]  /*9200*/  SHFL.BFLY PT, R21, R26, 0x2, 0x1f ;  /* 0x0c401f001a157f89 */ /* 0x000eac00000e0000 */
[----:B------:R-:W4:Y:S01]  /*9210*/  MUFU.TANH R71, R71 ;  /* 0x0000004700477308 */ /* 0x000f220000002400 */
[----:B0-----:R-:W-:Y:S02]  /*9220*/  FSEL R67, R67, -INF , P3 ;  /* 0xff80000043437808 */ /* 0x001fe40001800000 */
[----:B----4-:R-:W-:-:S02]  /*9230*/  FSEL R71, R71, -INF , P5 ;  /* 0xff80000047477808 */ /* 0x010fc40002800000 */
[----:B--2---:R-:W-:Y:S02]  /*9240*/  FMNMX.FTZ R28, R26, R21, !PT ;  /* 0x000000151a1c7209 */ /* 0x004fe40007810000 */
        /* <DEDUP_REMOVED lines=12> */
[----:B------:R-:W-:-:S04]  /*9310*/  FMNMX.FTZ R26, R39, R26, !PT ;  /* 0x0000001a271a7209 */ /* 0x000fc80007810000 */
[----:B------:R-:W-:Y:S02]  /*9320*/  FMNMX.FTZ R26, R41, R26, !PT ;  /* 0x0000001a291a7209 */ /* 0x000fe40007810000 */
[----:B------:R-:W-:Y:S02]  /*9330*/  FSEL R30, R20, RZ, P6 ;  /* 0x000000ff141e7208 */ /* 0x000fe40003000000 */
[----:B------:R-:W-:Y:S01]  /*9340*/  FMNMX.FTZ R26, R43, R26, !PT ;  /* 0x0000001a2b1a7209 */ /* 0x000fe20007810000 */
[----:B------:R0:W2:Y:S02]  /*9350*/  MUFU.TANH R20, R63 ;  /* 0x0000003f00147308 */ /* 0x0000a40000002400 */
[--C-:B------:R-:W-:Y:S01]  /*9360*/  FFMA.FTZ R152, R73, R180, -R30.reuse ;  /* 0x000000b449987223 */ /* 0x100fe2000001081e */
[----:B------:R-:W-:Y:S01]  /*9370*/  FMNMX.FTZ R26, R45, R26, !PT ;  /* 0x0000001a2d1a7209 */ /* 0x000fe20007810000 */
[-CC-:B------:R-:W-:Y:S01]  /*9380*/  FFMA.FTZ R154, R75, R180.reuse, -R30.reuse ;  /* 0x000000b44b9a7223 */ /* 0x180fe2000001081e */
[----:B------:R-:W-:Y:S01]  /*9390*/  FSEL R73, R66, -INF , P2 ;  /* 0xff80000042497808 */ /* 0x000fe20001000000 */
[--C-:B------:R-:W-:Y:S01]  /*93a0*/  FFMA.FTZ R61, R77, R180, -R30.reuse ;  /* 0x000000b44d3d7223 */ /* 0x100fe2000001081e */
[----:B------:R-:W-:Y:S01]  /*93b0*/  FMNMX.FTZ R26, R47, R26, !PT ;  /* 0x0000001a2f1a7209 */ /* 0x000fe20007810000 */
[--C-:B------:R-:W-:Y:S01]  /*93c0*/  FFMA.FTZ R59, R24, R180, -R30.reuse ;  /* 0x000000b4183b7223 */ /* 0x100fe2000001081e */
[----:B------:R-:W-:Y:S01]  /*93d0*/  FSEL R75, R70, -INF , P4 ;  /* 0xff800000464b7808 */ /* 0x000fe20002000000 */
[----:B------:R-:W-:Y:S01]  /*93e0*/  MUFU.EX2 R152, R152 ;  /* 0x0000009800987308 */ /* 0x000fe20000000800 */
[----:B------:R-:W-:Y:S01]  /*93f0*/  FMNMX.FTZ R26, R49, R26, !PT ;  /* 0x0000001a311a7209 */ /* 0x000fe20007810000 */
[-CC-:B------:R-:W-:Y:S01]  /*9400*/  FFMA.FTZ R156, R79, R180.reuse, -R30.reuse ;  /* 0x000000b44f9c7223 */ /* 0x180fe2000001081e */
[-CC-:B0-----:R-:W-:Y:S01]  /*9410*/  FFMA.FTZ R63, R81, R180.reuse, -R30.reuse ;  /* 0x000000b4513f7223 */ /* 0x181fe2000001081e */
[--C-:B------:R-:W-:Y:S01]  /*9420*/  FFMA.FTZ R158, R83, R180, -R30.reuse ;  /* 0x000000b4539e7223 */ /* 0x100fe2000001081e */
[----:B------:R-:W-:Y:S01]  /*9430*/  FMNMX.FTZ R26, R51, R26, !PT ;  /* 0x0000001a331a7209 */ /* 0x000fe20007810000 */
[--C-:B------:R-:W-:Y:S01]  /*9440*/  FFMA.FTZ R65, R85, R180, -R30.reuse ;  /* 0x000000b455417223 */ /* 0x100fe2000001081e */
[----:B--2---:R-:W-:Y:S01]  /*9450*/  FSEL R69, R20, -INF , P1 ;  /* 0xff80000014457808 */ /* 0x004fe20000800000 */
[----:B------:R-:W0:Y:S01]  /*9460*/  MUFU.EX2 R59, R59 ;  /* 0x0000003b003b7308 */ /* 0x000e220000000800 */
[----:B------:R-:W-:Y:S01]  /*9470*/  FMNMX.FTZ R26, R53, R26, !PT ;  /* 0x0000001a351a7209 */ /* 0x000fe20007810000 */
[-CC-:B------:R-:W-:Y:S01]  /*9480*/  FFMA.FTZ R160, R87, R180.reuse, -R30.reuse ;  /* 0x000000b457a07223 */ /* 0x180fe2000001081e */
[-CC-:B------:R-:W-:Y:S01]  /*9490*/  FFMA.FTZ R89, R89, R180.reuse, -R30.reuse ;  /* 0x000000b459597223 */ /* 0x180fe2000001081e */
[--C-:B------:R-:W-:Y:S01]  /*94a0*/  FFMA.FTZ R91, R91, R180, -R30.reuse ;  /* 0x000000b45b5b7223 */ /* 0x100fe2000001081e */
[----:B------:R-:W-:Y:S01]  /*94b0*/  FMNMX.FTZ R26, R55, R26, !PT ;  /* 0x0000001a371a7209 */ /* 0x000fe20007810000 */
[-CC-:B------:R-:W-:Y:S01]  /*94c0*/  FFMA.FTZ R93, R93, R180.reuse, -R30.reuse ;  /* 0x000000b45d5d7223 */ /* 0x180fe2000001081e */
[--C-:B------:R-:W-:Y:S01]  /*94d0*/  FFMA.FTZ R95, R95, R180, -R30.reuse ;  /* 0x000000b45f5f7223 */ /* 0x100fe2000001081e */
[----:B------:R-:W2:Y:S01]  /*94e0*/  MUFU.EX2 R154, R154 ;  /* 0x0000009a009a7308 */ /* 0x000ea20000000800 */
[----:B------:R-:W-:Y:S01]  /*94f0*/  FMNMX.FTZ R26, R57, R26, !PT ;  /* 0x0000001a391a7209 */ /* 0x000fe20007810000 */
[-CC-:B------:R-:W-:Y:S01]  /*9500*/  FFMA.FTZ R97, R97, R180.reuse, -R30.reuse ;  /* 0x000000b461617223 */ /* 0x180fe2000001081e */
[-CC-:B------:R-:W-:Y:S01]  /*9510*/  FFMA.FTZ R99, R99, R180.reuse, -R30.reuse ;  /* 0x000000b463637223 */ /* 0x180fe2000001081e */
[--C-:B------:R-:W-:Y:S01]  /*9520*/  FFMA.FTZ R101, R101, R180, -R30.reuse ;  /* 0x000000b465657223 */ /* 0x100fe2000001081e */
[----:B------:R-:W-:Y:S01]  /*9530*/  FMNMX.FTZ R26, R69, R26, !PT ;  /* 0x0000001a451a7209 */ /* 0x000fe20007810000 */
[-CC-:B------:R-:W-:Y:S01]  /*9540*/  FFMA.FTZ R103, R103, R180.reuse, -R30.reuse ;  /* 0x000000b467677223 */ /* 0x180fe2000001081e */
[--C-:B------:R-:W-:Y:S01]  /*9550*/  FFMA.FTZ R105, R105, R180, -R30.reuse ;  /* 0x000000b469697223 */ /* 0x100fe2000001081e */
[----:B------:R-:W4:Y:S01]  /*9560*/  MUFU.EX2 R61, R61 ;  /* 0x0000003d003d7308 */ /* 0x000f220000000800 */
[----:B------:R-:W-:Y:S01]  /*9570*/  FMNMX.FTZ R26, R73, R26, !PT ;  /* 0x0000001a491a7209 */ /* 0x000fe20007810000 */
[-CC-:B------:R-:W-:Y:S01]  /*9580*/  FFMA.FTZ R107, R107, R180.reuse, -R30.reuse ;  /* 0x000000b46b6b7223 */ /* 0x180fe2000001081e */
[-CC-:B------:R-:W-:Y:S01]  /*9590*/  FFMA.FTZ R109, R109, R180.reuse, -R30.reuse ;  /* 0x000000b46d6d7223 */ /* 0x180fe2000001081e */
[--C-:B------:R-:W-:Y:S01]  /*95a0*/  FFMA.FTZ R111, R111, R180, -R30.reuse ;  /* 0x000000b46f6f7223 */ /* 0x100fe2000001081e */
[----:B------:R-:W-:Y:S01]  /*95b0*/  FMNMX.FTZ R26, R67, R26, !PT ;  /* 0x0000001a431a7209 */ /* 0x000fe20007810000 */
[-CC-:B------:R-:W-:Y:S01]  /*95c0*/  FFMA.FTZ R113, R113, R180.reuse, -R30.reuse ;  /* 0x000000b471717223 */ /* 0x180fe2000001081e */
[--C-:B------:R-:W-:Y:S01]  /*95d0*/  FFMA.FTZ R115, R115, R180, -R30.reuse ;  /* 0x000000b473737223 */ /* 0x100fe2000001081e */
[----:B------:R-:W1:Y:S01]  /*95e0*/  MUFU.EX2 R156, R156 ;  /* 0x0000009c009c7308 */ /* 0x000e620000000800 */
[----:B------:R-:W-:Y:S01]  /*95f0*/  FMNMX.FTZ R26, R75, R26, !PT ;  /* 0x0000001a4b1a7209 */ /* 0x000fe20007810000 */
[----:B------:R-:W-:-:S03]  /*9600*/  FFMA.FTZ R30, R117, R180, -R30 ;  /* 0x000000b4751e7223 */ /* 0x000fc6000001081e */
[----:B------:R-:W-:-:S03]  /*9610*/  FMNMX.FTZ R26, R71, R26, !PT ;  /* 0x0000001a471a7209 */ /* 0x000fc60007810000 */
[----:B------:R-:W-:Y:S02]  /*9620*/  MUFU.EX2 R63, R63 ;  /* 0x0000003f003f7308 */ /* 0x000fe40000000800 */
[----:B------:R-:W3:Y:S06]  /*9630*/  SHFL.BFLY PT, R77, R26, 0x2, 0x1f ;  /* 0x0c401f001a4d7f89 */ /* 0x000eec00000e0000 */
[----:B------:R-:W-:Y:S08]  /*9640*/  MUFU.EX2 R158, R158 ;  /* 0x0000009e009e7308 */ /* 0x000ff00000000800 */
[----:B------:R-:W-:Y:S08]  /*9650*/  MUFU.EX2 R65, R65 ;  /* 0x0000004100417308 */ /* 0x000ff00000000800 */
[----:B------:R-:W-:Y:S01]  /*9660*/  MUFU.EX2 R160, R160 ;  /* 0x000000a000a07308 */ /* 0x000fe20000000800 */
[----:B---3--:R-:W-:-:S05]  /*9670*/  FMNMX.FTZ R77, R26, R77, !PT ;  /* 0x0000004d1a4d7209 */ /* 0x008fca0007810000 */
[----:B------:R-:W3:Y:S02]  /*9680*/  SHFL.BFLY PT, R178, R77, 0x1, 0x1f ;  /* 0x0c201f004db27f89 */ /* 0x000ee400000e0000 */
[----:B------:R-:W-:Y:S08]  /*9690*/  MUFU.EX2 R89, R89 ;  /* 0x0000005900597308 */ /* 0x000ff00000000800 */
[----:B------:R-:W-:Y:S08]  /*96a0*/  MUFU.EX2 R91, R91 ;  /* 0x0000005b005b7308 */ /* 0x000ff00000000800 */
[----:B------:R-:W-:Y:S01]  /*96b0*/  MUFU.EX2 R162, R93 ;  /* 0x0000005d00a27308 */ /* 0x000fe20000000800 */
[----:B---3--:R-:W-:-:S07]  /*96c0*/  FMNMX.FTZ R178, R77, R178, !PT ;  /* 0x000000b24db27209 */ /* 0x008fce0007810000 */
[----:B------:R-:W-:Y:S01]  /*96d0*/  MUFU.EX2 R95, R95 ;  /* 0x0000005f005f7308 */ /* 0x000fe20000000800 */
[C---:B------:R-:W-:Y:S01]  /*96e0*/  FSETP.NEU.FTZ.AND P1, PT, R178.reuse, -INF , PT ;  /* 0xff800000b200780b */ /* 0x040fe20003f3d000 */
[----:B------:R-:W-:-:S06]  /*96f0*/  FMUL.FTZ R20, R178, R180 ;  /* 0x000000b4b2147220 */ /* 0x000fcc0000410000 */
[----:B------:R-:W-:Y:S01]  /*9700*/  MUFU.EX2 R164, R97 ;  /* 0x0000006100a47308 */ /* 0x000fe20000000800 */
[----:B------:R-:W-:Y:S02]  /*9710*/  FSEL R20, R20, RZ, P1 ;  /* 0x000000ff14147208 */ /* 0x000fe40000800000 */
[----:B------:R-:W-:Y:S02]  /*9720*/  ISETP.NE.AND P1, PT, R72, RZ, PT ;  /* 0x000000ff4800720c */ /* 0x000fe40003f25270 */
[----:B------:R-:W3:Y:S01]  /*9730*/  S2R R72, SR_TID.X ;  /* 0x0000000000487919 */ /* 0x000ee20000002100 */
        /* <DEDUP_REMOVED lines=14> */
[----:B0-----:R-:W-:Y:S01]  /*9820*/  FADD.FTZ R3, R152, R59 ;  /* 0x0000003b98037221 */ /* 0x001fe20000010000 */
[-CC-:B------:R-:W-:Y:S01]  /*9830*/  FFMA.FTZ R45, R45, R180.reuse, -R20.reuse ;  /* 0x000000b42d2d7223 */ /* 0x180fe20000010814 */
[-CC-:B------:R-:W-:Y:S01]  /*9840*/  FFMA.FTZ R47, R47, R180.reuse, -R20.reuse ;  /* 0x000000b42f2f7223 */ /* 0x180fe20000010814 */
[-CC-:B------:R-:W-:Y:S01]  /*9850*/  FFMA.FTZ R49, R49, R180.reuse, -R20.reuse ;  /* 0x000000b431317223 */ /* 0x180fe20000010814 */
[----:B--2---:R-:W-:Y:S01]  /*9860*/  FADD.FTZ R36, R154, R3 ;  /* 0x000000039a247221 */ /* 0x004fe20000010000 */
[-CC-:B------:R-:W-:Y:S01]  /*9870*/  FFMA.FTZ R51, R51, R180.reuse, -R20.reuse ;  /* 0x000000b433337223 */ /* 0x180fe20000010814 */
[-C--:B------:R-:W-:Y:S01]  /*9880*/  FFMA.FTZ R53, R53, R180.reuse, -R20 ;  /* 0x000000b435357223 */ /* 0x080fe20000010814 */
[----:B------:R-:W0:Y:S01]  /*9890*/  MUFU.EX2 R25, R25 ;  /* 0x0000001900197308 */ /* 0x000e220000000800 */
[----:B----4-:R-:W-:Y:S01]  /*98a0*/  FADD.FTZ R3, R61, R36 ;  /* 0x000000243d037221 */ /* 0x010fe20000010000 */
[-CC-:B------:R-:W-:Y:S01]  /*98b0*/  FFMA.FTZ R55, R55, R180.reuse, -R20.reuse ;  /* 0x000000b437377223 */ /* 0x180fe20000010814 */
[-CC-:B------:R-:W-:Y:S01]  /*98c0*/  FFMA.FTZ R57, R57, R180.reuse, -R20.reuse ;  /* 0x000000b439397223 */ /* 0x180fe20000010814 */
[-CC-:B------:R-:W-:Y:S01]  /*98d0*/  FFMA.FTZ R69, R69, R180.reuse, -R20.reuse ;  /* 0x000000b445457223 */ /* 0x180fe20000010814 */
[----:B-1----:R-:W-:Y:S01]  /*98e0*/  FADD.FTZ R40, R156, R3 ;  /* 0x000000039c287221 */ /* 0x002fe20000010000 */
[-CC-:B------:R-:W-:Y:S01]  /*98f0*/  FFMA.FTZ R73, R73, R180.reuse, -R20.reuse ;  /* 0x000000b449497223 */ /* 0x180fe20000010814 */
[-C--:B------:R-:W-:Y:S01]  /*9900*/  FFMA.FTZ R67, R67, R180.reuse, -R20 ;  /* 0x000000b443437223 */ /* 0x080fe20000010814 */
[----:B------:R1:W2:Y:S01]  /*9910*/  MUFU.EX2 R24, R27 ;  /* 0x0000001b00187308 */ /* 0x0002a20000000800 */
[----:B---3--:R-:W-:Y:S01]  /*9920*/  FADD.FTZ R38, R153, R12 ;  /* 0x0000000c99267221 */ /* 0x008fe20000010000 */
[----:B------:R-:W-:Y:S01]  /*9930*/  SHF.R.U32.HI R72, RZ, 0x7, R72 ;  /* 0x00000007ff487819 */ /* 0x000fe20000011648 */
[-CC-:B------:R-:W-:Y:S01]  /*9940*/  FFMA.FTZ R75, R75, R180.reuse, -R20.reuse ;  /* 0x000000b44b4b7223 */ /* 0x180fe20000010814 */
[----:B------:R-:W-:Y:S01]  /*9950*/  FFMA.FTZ R71, R71, R180, -R20 ;  /* 0x000000b447477223 */ /* 0x000fe20000010814 */
[----:B------:R-:W-:-:S02]  /*9960*/  F2FP.BF16.F32.PACK_AB R153, R12, R153 ;  /* 0x000000990c99723e */ /* 0x000fc400000010ff */
[----:B------:R-:W-:Y:S01]  /*9970*/  IADD3 R179, -R72, 0xb, RZ ;  /* 0x0000000b48b37810 */ /* 0x000fe20007ffe1ff */
[----:B------:R-:W3:Y:S01]  /*9980*/  MUFU.EX2 R29, R29 ;  /* 0x0000001d001d7308 */ /* 0x000ee20000000800 */
[----:B-1----:R-:W-:Y:S01]  /*9990*/  FADD.FTZ R27, R63, R40 ;  /* 0x000000283f1b7221 */ /* 0x002fe20000010000 */
[----:B0-----:R-:W-:Y:S01]  /*99a0*/  FADD.FTZ R3, R25, R38 ;  /* 0x0000002619037221 */ /* 0x001fe20000010000 */
[----:B------:R-:W-:Y:S02]  /*99b0*/  F2FP.BF16.F32.PACK_AB R152, R59, R152 ;  /* 0x000000983b98723e */ /* 0x000fe400000010ff */
[----:B------:R-:W-:Y:S01]  /*99c0*/  FADD.FTZ R38, R158, R27 ;  /* 0x0000001b9e267221 */ /* 0x000fe20000010000 */
[----:B------:R-:W-:Y:S02]  /*99d0*/  F2FP.BF16.F32.PACK_AB R154, R61, R154 ;  /* 0x0000009a3d9a723e */ /* 0x000fe400000010ff */
[----:B------:R0:W1:Y:S01]  /*99e0*/  MUFU.EX2 R26, R31 ;  /* 0x0000001f001a7308 */ /* 0x0000620000000800 */
[----:B--2---:R-:W-:Y:S01]  /*99f0*/  FADD.FTZ R40, R24, R3 ;  /* 0x0000000318287221 */ /* 0x004fe20000010000 */
[----:B------:R-:W-:Y:S01]  /*9a00*/  @!P1 VIADD R3, R14, 0x22840 ;  /* 0x000228400e039836 */ /* 0x000fe20000000000 */
[----:B------:R-:W-:-:S02]  /*9a10*/  F2FP.BF16.F32.PACK_AB R155, R24, R25 ;  /* 0x00000019189b723e */ /* 0x000fc400000010ff */
[----:B------:R-:W-:Y:S02]  /*9a20*/  F2FP.BF16.F32.PACK_AB R156, R63, R156 ;  /* 0x0000009c3f9c723e */ /* 0x000fe400000010ff */
[----:B------:R-:W-:Y:S01]  /*9a30*/  @!P1 PRMT R3, RZ, 0x654, R3 ;  /* 0x00000654ff039816 */ /* 0x000fe20000000003 */
[----:B------:R-:W2:Y:S01]  /*9a40*/  MUFU.EX2 R33, R33 ;  /* 0x0000002100217308 */ /* 0x000ea20000000800 */
[----:B0-----:R-:W-:Y:S01]  /*9a50*/  FADD.FTZ R31, R65, R38 ;  /* 0x00000026411f7221 */ /* 0x001fe20000010000 */
[----:B---3--:R-:W-:Y:S01]  /*9a60*/  FADD.FTZ R27, R29, R40 ;  /* 0x000000281d1b7221 */ /* 0x008fe20000010000 */
[----:B------:R0:W-:Y:S06]  /*9a70*/  BAR.ARV R179, 0x100 ;  /* 0x000400b30000751d */ /* 0x0001ec0000002000 */
[----:B------:R-:W3:Y:S01]  /*9a80*/  MUFU.EX2 R28, R35 ;  /* 0x00000023001c7308 */ /* 0x000ee20000000800 */
[----:B------:R-:W-:Y:S01]  /*9a90*/  FADD.FTZ R42, R160, R31 ;  /* 0x0000001fa02a7221 */ /* 0x000fe20000010000 */
[----:B-1----:R-:W-:Y:S01]  /*9aa0*/  FADD.FTZ R40, R26, R27 ;  /* 0x0000001b1a287221 */ /* 0x002fe20000010000 */
[----:B------:R1:W-:Y:S01]  /*9ab0*/  @!P1 SYNCS.ARRIVE.TRANS64.RED.A1T0 RZ, [R3+URZ], RZ ;  /* 0x000000ff03ff99a7 */ /* 0x0003e2000810043f */
[----:B------:R-:W-:Y:S01]  /*9ac0*/  F2FP.BF16.F32.PACK_AB R158, R65, R158 ;  /* 0x0000009e419e723e */ /* 0x000fe200000010ff */
[C---:B------:R-:W-:Y:S01]  /*9ad0*/  FADD.FTZ R42, R89.reuse, R42 ;  /* 0x0000002a592a7221 */ /* 0x040fe20000010000 */
[----:B------:R-:W-:-:S02]  /*9ae0*/  F2FP.BF16.F32.PACK_AB R160, R89, R160 ;  /* 0x000000a059a0723e */ /* 0x000fc400000010ff */
[----:B------:R-:W1:Y:S01]  /*9af0*/  MUFU.EX2 R37, R37 ;  /* 0x0000002500257308 */ /* 0x000e620000000800 */
[----:B--2---:R-:W-:Y:S01]  /*9b00*/  FADD.FTZ R27, R33, R40 ;  /* 0x00000028211b7221 */ /* 0x004fe20000010000 */
[----:B------:R-:W-:Y:S01]  /*9b10*/  FADD.FTZ R31, R91, R42 ;  /* 0x0000002a5b1f7221 */ /* 0x000fe20000010000 */
[----:B------:R-:W-:-:S03]  /*9b20*/  F2FP.BF16.F32.PACK_AB R157, R26, R29 ;  /* 0x0000001d1a9d723e */ /* 0x000fc600000010ff */
[C---:B------:R-:W-:Y:S01]  /*9b30*/  FADD.FTZ R44, R162.reuse, R31 ;  /* 0x0000001fa22c7221 */ /* 0x040fe20000010000 */
[----:B------:R-:W-:Y:S01]  /*9b40*/  F2FP.BF16.F32.PACK_AB R162, R162, R91 ;  /* 0x0000005ba2a2723e */ /* 0x000fe200000010ff */
[----:B------:R-:W2:Y:S01]  /*9b50*/  MUFU.EX2 R32, R39 ;  /* 0x0000002700207308 */ /* 0x000ea20000000800 */
[C---:B---3--:R-:W-:Y:S01]  /*9b60*/  FADD.FTZ R42, R28.reuse, R27 ;  /* 0x0000001b1c2a7221 */ /* 0x048fe20000010000 */
[----:B------:R-:W-:Y:S01]  /*9b70*/  FADD.FTZ R27, R95, R44 ;  /* 0x0000002c5f1b7221 */ /* 0x000fe20000010000 */
[----:B------:R-:W-:-:S03]  /*9b80*/  F2FP.BF16.F32.PACK_AB R159, R28, R33 ;  /* 0x000000211c9f723e */ /* 0x000fc600000010ff */
[C---:B------:R-:W-:Y:S01]  /*9b90*/  FADD.FTZ R44, R164.reuse, R27 ;  /* 0x0000001ba42c7221 */ /* 0x040fe20000010000 */
[----:B------:R-:W-:Y:S01]  /*9ba0*/  F2FP.BF16.F32.PACK_AB R164, R164, R95 ;  /* 0x0000005fa4a4723e */ /* 0x000fe200000010ff */
        /* <DEDUP_REMOVED lines=53> */
[----:B-1----:R-:W-:-:S07]  /*9f00*/  FADD.FTZ R25, R73, R46 ;  /* 0x0000002e49197221 */ /* 0x002fce0000010000 */
[----:B------:R-:W1:Y:S01]  /*9f10*/  MUFU.EX2 R30, R30 ;  /* 0x0000001e001e7308 */ /* 0x000e620000000800 */
[C---:B--2---:R-:W-:Y:S01]  /*9f20*/  FADD.FTZ R12, R20.reuse, R25 ;  /* 0x00000019140c7221 */ /* 0x044fe20000010000 */
[----:B------:R-:W-:-:S06]  /*9f30*/  F2FP.BF16.F32.PACK_AB R173, R20, R73 ;  /* 0x0000004914ad723e */ /* 0x000fcc00000010ff */
[----:B------:R-:W2:Y:S01]  /*9f40*/  MUFU.EX2 R44, R71 ;  /* 0x00000047002c7308 */ /* 0x000ea20000000800 */
[----:B---3--:R-:W-:Y:S01]  /*9f50*/  FADD.FTZ R25, R75, R12 ;  /* 0x0000000c4b197221 */ /* 0x008fe20000010000 */
[C---:B-1----:R-:W-:Y:S01]  /*9f60*/  FADD.FTZ R3, R30.reuse, R27 ;  /* 0x0000001b1e037221 */ /* 0x042fe20000010000 */
[----:B------:R-:W-:Y:S02]  /*9f70*/  F2FP.BF16.F32.PACK_AB R174, R30, R115 ;  /* 0x000000731eae723e */ /* 0x000fe400000010ff */
[C---:B--2---:R-:W-:Y:S01]  /*9f80*/  FADD.FTZ R12, R44.reuse, R25 ;  /* 0x000000192c0c7221 */ /* 0x044fe20000010000 */
[----:B------:R-:W-:Y:S01]  /*9f90*/  F2FP.BF16.F32.PACK_AB R175, R44, R75 ;  /* 0x0000004b2caf723e */ /* 0x000fe200000010ff */
[----:B0-----:R-:W-:Y:S06]  /*9fa0*/  @!P0 BRA `(.L_x_9957) ;  /* 0x0000000000048947 */ /* 0x001fec0003800000 */
[----:B------:R-:W-:Y:S01]  /*9fb0*/  BPT.TRAP 0x1 ;  /* 0x000000040000795c */ /* 0x000fe20000300000 */
.L_x_9957:
[----:B------:R0:W1:Y:S01]  /*9fc0*/  SYNCS.PHASECHK.TRANS64.TRYWAIT P2, [R14+URZ+0x22850], R13 ;  /* 0x0228500d0e0075a7 */ /* 0x000062000804017f */
[----:B------:R-:W-:Y:S05]  /*9fd0*/  @!P0 BRA `(.L_x_9958) ;  /* 0x0000000000048947 */ /* 0x000fea0003800000 */
[----:B------:R-:W-:Y:S01]  /*9fe0*/  BPT.TRAP 0x1 ;  /* 0x000000040000795c */ /* 0x000fe20000300000 */
.L_x_9958:
[----:B------:R-:W-:Y:S04]  /*9ff0*/  BSSY B0, `(.L_x_9959) ;  /* 0x0000004000007945 */ /* 0x000fe80003800000 */
[----:B-1----:R-:W-:Y:S05]  /*a000*/  @P2 BRA `(.L_x_9960) ;  /* 0x0000000000082947 */ /* 0x002fea0003800000 */
[----:B------:R-:W1:Y:S02]  /*a010*/  SYNCS.PHASECHK.TRANS64.TRYWAIT P2, [R14+URZ+0x22850], R13 ;  /* 0x0228500d0e0075a7 */ /* 0x000e64000804017f */
[----:B-1----:R-:W-:Y:S05]  /*a020*/  @!P2 BRA `(.L_x_9961) ;  /* 0x000000dc0010a947 */ /* 0x002fea0003800000 */
.L_x_9960:
[----:B------:R-:W-:Y:S05]  /*a030*/  BSYNC B0 ;  /* 0x0000000000007941 */ /* 0x000fea0003800000 */
.L_x_9959:
[----:B------:R-:W-:Y:S05]  /*a040*/  WARPSYNC.ALL ;  /* 0x0000000000007948 */ /* 0x000fea0003800000 */
[----:B01----:R-:W-:Y:S01]  /*a050*/  VIADD R13, R18, 0x400 ;  /* 0x00000400120d7836 */ /* 0x003fe20000000000 */
[----:B------:R0:W-:Y:S01]  /*a060*/  BAR.SYNC.DEFER_BLOCKING R15, 0x100 ;  /* 0x0004000f0000751d */ /* 0x0001e20000010000 */
[----:B------:R-:W-:Y:S01]  /*a070*/  IMAD.MOV.U32 R183, RZ, RZ, 0x40000040 ;  /* 0x40000040ffb77424 */ /* 0x000fe200078e00ff */
[----:B------:R-:W-:Y:S01]  /*a080*/  ISETP.GE.AND P2, PT, R176, 0x61, PT ;  /* 0x00000061b000780c */ /* 0x000fe20003f46270 */
[----:B------:R-:W-:Y:S01]  /*a090*/  @!P1 VIADD R14, R14, 0x22860 ;  /* 0x000228600e0e9836 */ /* 0x000fe20000000000 */
[----:B------:R-:W-:-:S02]  /*a0a0*/  SHF.R.U32.HI R13, RZ, 0x4, R13 ;  /* 0x00000004ff0d7819 */ /* 0x000fc4000001160d */
[----:B------:R-:W-:Y:S01]  /*a0b0*/  R2UR UR7, R183 ;  /* 0x00000000b70772ca */ /* 0x000fe200000e0000 */
[----:B------:R-:W-:Y:S01]  /*a0c0*/  IMAD.MOV.U32 R183, RZ, RZ, 0x40000040 ;  /* 0x40000040ffb77424 */ /* 0x000fe200078e00ff */
[----:B------:R-:W-:Y:S01]  /*a0d0*/  LOP3.LUT R13, R13, 0x3fff, RZ, 0xc0, !PT ;  /* 0x00003fff0d0d7812 */ /* 0x000fe200078ec0ff */
[----:B------:R-:W-:Y:S01]  /*a0e0*/  ULDC UR43, c[0x0][0x9d8] ;  /* 0x00027600002b7ab9 */ /* 0x000fe20000000800 */
[----:B------:R-:W-:Y:S01]  /*a0f0*/  @!P1 PRMT R14, RZ, 0x654, R14 ;  /* 0x00000654ff0e9816 */ /* 0x000fe2000000000e */
[----:B------:R-:W-:Y:S01]  /*a100*/  ULDC UR42, c[0x0][0x988] ;  /* 0x00026200002a7ab9 */ /* 0x000fe20000000800 */
[----:B------:R-:W-:-:S05]  /*a110*/  LOP3.LUT R13, R13, 0x3000000, RZ, 0xfc, !PT ;  /* 0x030000000d0d7812 */ /* 0x000fca00078efcff */
[----:B------:R-:W-:-:S05]  /*a120*/  IMAD R182, R200, 0xc00, R13 ;  /* 0x00000c00c8b67824 */ /* 0x000fca00078e020d */
[----:B------:R-:W-:Y:S01]  /*a130*/  R2UR UR6, R182 ;  /* 0x00000000b60672ca */ /* 0x000fe200000e0000 */
[----:B------:R-:W-:-:S12]  /*a140*/  WARPGROUP.ARRIVE ;  /* 0x00000000000079c5 */ /* 0x000fd80000000000 */
[----:B------:R-:W-:Y:S03]  /*a150*/  HGMMA.64x256x16.F32.BF16 R24, R152, gdesc[UR4].tnspB, RZ, !UPT, gsb0 ;  /* 0x43e0000498187df0 */ /* 0x000fe6000c0018ff */
[----:B------:R-:W-:Y:S02]  /*a160*/  WARPGROUP.DEPBAR.LE gsb0, 0x0 ;  /* 0x00008000000079c5 */ /* 0x000fe40000010000 */
[----:B------:R-:W-:Y:S01]  /*a170*/  VIADD R152, R182, 0x80 ;  /* 0x00000080b6987836 */ /* 0x000fe20000000000 */
[----:B------:R-:W-:Y:S01]  /*a180*/  WARPGROUP.ARRIVE ;  /* 0x00000000000079c5 */ /* 0x000fe20000000000 */
[----:B------:R-:W-:-:S03]  /*a190*/  IMAD.MOV.U32 R153, RZ, RZ, 0x40000040 ;  /* 0x40000040ff997424 */ /* 0x000fc600078e00ff */
[----:B------:R-:W-:Y:S01]  /*a1a0*/  R2UR UR6, R152 ;  /* 0x00000000980672ca */ /* 0x000fe200000e0000 */
[----:B------:R-:W-:Y:S01]  /*a1b0*/  VIADD R152, R182, 0x100 ;  /* 0x00000100b6987836 */ /* 0x000fe20000000000 */
[----:B------:R-:W-:Y:S01]  /*a1c0*/  R2UR UR7, R153 ;  /* 0x00000000990772ca */ /* 0x000fe200000e0000 */
[----:B------:R-:W-:-:S15]  /*a1d0*/  IMAD.MOV.U32 R153, RZ, RZ, 0x40000040 ;  /* 0x40000040ff997424 */ /* 0x000fde00078e00ff */
        /* <DEDUP_REMOVED lines=31> */
[----:B------:R0:W-:Y:S01]  /*a3d0*/  @!P1 SYNCS.ARRIVE.TRANS64.RED.A1T0 RZ, [R14+URZ], RZ ;  /* 0x000000ff0eff99a7 */ /* 0x0001e2000810043f */
[----:B------:R-:W-:Y:S05]  /*a3e0*/  @!P2 BRA `(.L_x_9962) ;  /* 0x000000240034a947 */ /* 0x000fea0003800000 */
[----:B0-----:R-:W-:Y:S02]  /*a3f0*/  VIADD R14, R177, 0xfffffffe ;  /* 0xfffffffeb10e7836 */ /* 0x001fe40000000000 */
[----:B------:R-:W-:Y:S02]  /*a400*/  IMAD.MOV.U32 R221, RZ, RZ, R178 ;  /* 0x000000ffffdd7224 */ /* 0x000fe400078e00b2 */
[----:B------:R-:W-:-:S07]  /*a410*/  IMAD.MOV.U32 R222, RZ, RZ, R21 ;  /* 0x000000ffffde7224 */ /* 0x000fce00078e0015 */
.L_x_9972:
[----:B------:R-:W-:Y:S01]  /*a420*/  VIADD R200, R200, 0x1 ;  /* 0x00000001c8c87836 */ /* 0x000fe20000000000 */
[----:B------:R-:W-:Y:S05]  /*a430*/  YIELD ;  /* 0x0000000000007946 */ /* 0x000fea0003800000 */
[----:B------:R-:W-:Y:S02]  /*a440*/  ISETP.NE.AND P3, PT, R200, 0x2, PT ;  /* 0x00000002c800780c */ /* 0x000fe40003f65270 */
[C---:B------:R-:W-:Y:S01]  /*a450*/  ISETP.GT.AND P2, PT, R14.reuse, RZ, PT ;  /* 0x000000ff0e00720c */ /* 0x040fe20003f44270 */
[----:B------:R-:W-:Y:S01]  /*a460*/  VIADD R14, R14, 0xffffffff ;  /* 0xffffffff0e0e7836 */ /* 0x000fe20000000000 */
[----:B-1----:R-:W-:-:S02]  /*a470*/  SEL R15, RZ, 0x1, P3 ;  /* 0x00000001ff0f7807 */ /* 0x002fc40001800000 */
[----:B------:R-:W-:Y:S02]  /*a480*/  SEL R200, R200, RZ, P3 ;  /* 0x000000ffc8c87207 */ /* 0x000fe40001800000 */
[----:B------:R-:W-:Y:S01]  /*a490*/  LOP3.LUT R204, R204, R15, RZ, 0x3c, !PT ;  /* 0x0000000fcccc7212 */ /* 0x000fe200078e3cff */
[----:B------:R-:W-:Y:S06]  /*a4a0*/  @!P0 BRA `(.L_x_9963) ;  /* 0x0000000000048947 */ /* 0x000fec0003800000 */
[----:B------:R-:W-:Y:S01]  /*a4b0*/  BPT.TRAP 0x1 ;  /* 0x000000040000795c */ /* 0x000fe20000300000 */
.L_x_9963:
[----:B------:R-:W-:Y:S01]  /*a4c0*/  IMAD R15, R200, 0x8, R18 ;  /* 0x00000008c80f7824 */ /* 0x000fe200078e0212 */
[----:B------:R-:W-:-:S04]  /*a4d0*/  SHF.L.U32 R20, R204, 0x1f, RZ ;  /* 0x0000001fcc147819 */ /* 0x000fc800000006ff */
[----:B------:R0:W1:Y:S01]  /*a4e0*/  SYNCS.PHASECHK.TRANS64.TRYWAIT P3, [R15+URZ+0x22830], R20 ;  /* 0x022830140f0075a7 */ /* 0x000062000806017f */
[----:B------:R-:W-:Y:S05]  /*a4f0*/  @!P0 BRA `(.L_x_9964) ;  /* 0x0000000000048947 */ /* 0x000fea0003800000 */
[----:B------:R-:W-:Y:S01]  /*a500*/  BPT.TRAP 0x1 ;  /* 0x000000040000795c */ /* 0x000fe20000300000 */
.L_x_9964:
[----:B------:R-:W-:Y:S02]  /*a510*/  IMAD R156, R200, 0x300, R0 ;  /* 0x00000300c89c7824 */ /* 0x000fe400078e0200 */
[----:B------:R-:W-:Y:S01]  /*a520*/  IMAD.MOV.U32 R157, RZ, RZ, 0x40000040 ;  /* 0x40000040ff9d7424 */ /* 0x000fe200078e00ff */
[----:B-1----:R-:W-:Y:S06]  /*a530*/  @P3 BRA `(.L_x_9965) ;  /* 0x0000000000083947 */ /* 0x002fec0003800000 */
[----:B------:R-:W1:Y:S02]  /*a540*/  SYNCS.PHASECHK.TRANS64.TRYWAIT P3, [R15+URZ+0x22830], R20 ;  /* 0x022830140f0075a7 */ /* 0x000e64000806017f */
[----:B-1----:R-:W-:Y:S05]  /*a550*/  @!P3 BRA `(.L_x_9966) ;  /* 0x000000d400d8b947 */ /* 0x002fea0003800000 */
.L_x_9965:
[----:B------:R-:W-:Y:S05]  /*a560*/  WARPSYNC.ALL ;  /* 0x0000000000007948 */ /* 0x000fea0003800000 */
        /* <DEDUP_REMOVED lines=20> */
[----:B------:R-:W-:Y:S01]  /*a6b0*/  HGMMA.64x96x16.F32.BF16 R152, gdesc[UR4], RZ, !UPT, gsb0 ;  /* 0x01600000049879f0 */ /* 0x000fe2000c0018ff */
[----:B------:R-:W-:-:S02]  /*a6c0*/  R2UR UR13, R9 ;  /* 0x00000000090d72ca */ /* 0x000fc400000e0000 */
[----:B------:R-:W-:Y:S02]  /*a6d0*/  R2UR UR16, R6 ;  /* 0x00000000061072ca */ /* 0x000fe400000e0000 */
[----:B------:R-:W-:Y:S01]  /*a6e0*/  R2UR UR17, R7 ;  /* 0x00000000071172ca */ /* 0x000fe200000e0000 */
        /* <DEDUP_REMOVED lines=88> */
[----:B------:R-:W-:Y:S01]  /*ac70*/  MUFU.TANH R196, R196 ;  /* 0x000000c400c47308 */ /* 0x000fe20000002400 */
[----:B---3--:R-:W-:-:S07]  /*ac80*/  FMNMX.FTZ R21, R224, R21, !PT ;  /* 0x00000015e0157209 */ /* 0x008fce0007810000 */
[----:B------:R-:W-:Y:S01]  /*ac90*/  MUFU.TANH R155, R155 ;  /* 0x0000009b009b7308 */ /* 0x000fe20000002400 */
[----:B----4-:R-:W-:-:S05]  /*aca0*/  FMNMX.FTZ R21, R197, R21, !PT ;  /* 0x00000015c5157209 */ /* 0x010fca0007810000 */
[----:B------:R-:W2:Y:S02]  /*acb0*/  SHFL.BFLY PT, R180, R21, 0x2, 0x1f ;  /* 0x0c401f0015b47f89 */ /* 0x000ea400000e0000 */
[----:B------:R-:W-:Y:S08]  /*acc0*/  MUFU.TANH R158, R158 ;  /* 0x0000009e009e7308 */ /* 0x000ff00000002400 */
[----:B------:R-:W-:Y:S08]  /*acd0*/  MUFU.TANH R159, R159 ;  /* 0x0000009f009f7308 */ /* 0x000ff00000002400 */
[----:B------:R-:W-:Y:S01]  /*ace0*/  MUFU.TANH R162, R162 ;  /* 0x000000a200a27308 */ /* 0x000fe20000002400 */
[----:B--2---:R-:W-:Y:S01]  /*acf0*/  FMNMX.FTZ R21, R21, R180, !PT ;  /* 0x000000b415157209 */ /* 0x004fe20007810000 */
[----:B------:R-:W-:-:S06]  /*ad00*/  IMAD.U32 R180, RZ, RZ, UR42 ;  /* 0x0000002affb47e24 */ /* 0x000fcc000f8e00ff */
[----:B------:R-:W-:Y:S01]  /*ad10*/  MUFU.TANH R163, R163 ;  /* 0x000000a300a37308 */ /* 0x000fe20000002400 */
[----:B------:R-:W2:Y:S07]  /*ad20*/  SHFL.BFLY PT, R154, R21, 0x1, 0x1f ;  /* 0x0c201f00159a7f89 */ /* 0x000eae00000e0000 */
[----:B------:R-:W-:Y:S08]  /*ad30*/  MUFU.TANH R166, R166 ;  /* 0x000000a600a67308 */ /* 0x000ff00000002400 */
[----:B------:R-:W-:Y:S01]  /*ad40*/  MUFU.TANH R167, R167 ;  /* 0x000000a700a77308 */ /* 0x000fe20000002400 */
[----:B--2---:R-:W-:-:S05]  /*ad50*/  FMNMX.FTZ R21, R21, R154, !PT ;  /* 0x0000009a15157209 */ /* 0x004fca0007810000 */
[C---:B------:R-:W-:Y:S01]  /*ad60*/  FADD.FTZ R154, -R21.reuse, R222 ;  /* 0x000000de159a7221 */ /* 0x040fe20000010100 */
[----:B------:R-:W-:-:S03]  /*ad70*/  FMUL.FTZ R225, R21, R180 ;  /* 0x000000b415e17220 */ /* 0x000fc60000410000 */
        /* <DEDUP_REMOVED lines=44> */
[----:B--2---:R-:W-:Y:S01]  /*b040*/  FMUL.FTZ R157, R178, UR43 ;  /* 0x0000002bb29d7c20 */ /* 0x004fe20008410000 */
[----:B------:R-:W-:Y:S01]  /*b050*/  FMNMX.FTZ R178, R196, R221, !PT ;  /* 0x000000ddc4b27209 */ /* 0x000fe20007810000 */
[-C--:B------:R-:W-:Y:S01]  /*b060*/  FMUL.FTZ R53, R53, R154.reuse ;  /* 0x0000009a35357220 */ /* 0x080fe20000410000 */
[-C--:B------:R-:W-:Y:S01]  /*b070*/  FMUL.FTZ R56, R56, R154.reuse ;  /* 0x0000009a38387220 */ /* 0x080fe20000410000 */
[----:B------:R-:W-:Y:S01]  /*b080*/  FMUL.FTZ R57, R57, R154 ;  /* 0x0000009a39397220 */ /* 0x000fe20000410000 */
[----:B------:R-:W-:Y:S01]  /*b090*/  FMNMX.FTZ R178, R155, R178, !PT ;  /* 0x000000b29bb27209 */ /* 0x000fe20007810000 */
        /* <DEDUP_REMOVED lines=46> */
[----:B---3--:R-:W-:Y:S01]  /*b380*/  FFMA.FTZ R154, R154, R3, R152 ;  /* 0x000000039a9a7223 */ /* 0x008fe20000010098 */
[----:B------:R-:W-:Y:S01]  /*b390*/  FMNMX.FTZ R178, R158, R178, !PT ;  /* 0x000000b29eb27209 */ /* 0x000fe20007810000 */
[----:B------:R-:W-:Y:S01]  /*b3a0*/  FMUL.FTZ R3, R170, UR43 ;  /* 0x0000002baa037c20 */ /* 0x000fe20008410000 */
[----:B------:R-:W-:Y:S01]  /*b3b0*/  FMUL.FTZ R153, R171, UR43 ;  /* 0x0000002bab997c20 */ /* 0x000fe20008410000 */
[----:B------:R-:W-:Y:S01]  /*b3c0*/  FMUL.FTZ R170, R174, UR43 ;  /* 0x0000002baeaa7c20 */ /* 0x000fe20008410000 */
[----:B------:R-:W-:Y:S01]  /*b3d0*/  FMNMX.FTZ R178, R159, R178, !PT ;  /* 0x000000b29fb27209 */ /* 0x000fe20007810000 */
[C---:B----4-:R-:W-:Y:S01]  /*b3e0*/  FADD.FTZ R154, R222.reuse, R154 ;  /* 0x0000009ade9a7221 */ /* 0x050fe20000010000 */
[----:B------:R-:W-:Y:S01]  /*b3f0*/  F2FP.BF16.F32.PACK_AB R152, R222, R152 ;  /* 0x00000098de98723e */ /* 0x000fe200000010ff */
[----:B------:R-:W2:Y:S01]  /*b400*/  MUFU.TANH R3, R3 ;  /* 0x0000000300037308 */ /* 0x000ea20000002400 */
[----:B------:R-:W-:Y:S01]  /*b410*/  FMNMX.FTZ R178, R162, R178, !PT ;  /* 0x000000b2a2b27209 */ /* 0x000fe20007810000 */
[----:B------:R-:W-:Y:S01]  /*b420*/  FMUL.FTZ R174, R179, UR43 ;  /* 0x0000002bb3ae7c20 */ /* 0x000fe20008410000 */
[----:B------:R-:W-:Y:S01]  /*b430*/  FMUL.FTZ R179, R183, UR43 ;  /* 0x0000002bb7b37c20 */ /* 0x000fe20008410000 */
[----:B------:R-:W-:Y:S01]  /*b440*/  FMUL.FTZ R183, R187, UR43 ;  /* 0x0000002bbbb77c20 */ /* 0x000fe20008410000 */
[----:B------:R-:W-:Y:S01]  /*b450*/  FMNMX.FTZ R178, R163, R178, !PT ;  /* 0x000000b2a3b27209 */ /* 0x000fe20007810000 */
[----:B------:R-:W-:Y:S01]  /*b460*/  FMUL.FTZ R187, R191, UR43 ;  /* 0x0000002bbfbb7c20 */ /* 0x000fe20008410000 */
[----:B------:R-:W-:Y:S01]  /*b470*/  FMUL.FTZ R191, R195, UR43 ;  /* 0x0000002bc3bf7c20 */ /* 0x000fe20008410000 */
[----:B------:R-:W3:Y:S01]  /*b480*/  MUFU.TANH R153, R153 ;  /* 0x0000009900997308 */ /* 0x000ee20000002400 */
[----:B------:R-:W-:Y:S01]  /*b490*/  FMNMX.FTZ R178, R166, R178, !PT ;  /* 0x000000b2a6b27209 */ /* 0x000fe20007810000 */
[----:B------:R-:W-:-:S03]  /*b4a0*/  FMUL.FTZ R195, R199, UR43 ;  /* 0x0000002bc7c37c20 */ /* 0x000fc60008410000 */
[----:B------:R-:W-:-:S03]  /*b4b0*/  FMNMX.FTZ R178, R167, R178, !PT ;  /* 0x000000b2a7b27209 */ /* 0x000fc60007810000 */
[----:B------:R4:W5:Y:S01]  /*b4c0*/  MUFU.EX2 R222, R156 ;  /* 0x0000009c00de7308 */ /* 0x0009620000000800 */
[----:B--2---:R-:W-:-:S07]  /*b4d0*/  FMNMX.FTZ R178, R3, R178, !PT ;  /* 0x000000b203b27209 */ /* 0x004fce0007810000 */
[----:B------:R-:W2:Y:S01]  /*b4e0*/  MUFU.TANH R170, R170 ;  /* 0x000000aa00aa7308 */ /* 0x000ea20000002400 */
[----:B----4-:R-:W-:Y:S01]  /*b4f0*/  FMUL.FTZ R156, R175, UR43 ;  /* 0x0000002baf9c7c20 */ /* 0x010fe20008410000 */
[----:B------:R-:W-:Y:S01]  /*b500*/  FMUL.FTZ R175, R182, UR43 ;  /* 0x0000002bb6af7c20 */ /* 0x000fe20008410000 */
[----:B---3--:R-:W-:Y:S01]  /*b510*/  FMNMX.FTZ R178, R153, R178, !PT ;  /* 0x000000b299b27209 */ /* 0x008fe20007810000 */
[----:B------:R-:W-:Y:S01]  /*b520*/  FMUL.FTZ R182, R186, UR43 ;  /* 0x0000002bbab67c20 */ /* 0x000fe20008410000 */
[----:B------:R-:W-:Y:S01]  /*b530*/  FMUL.FTZ R186, R190, UR43 ;  /* 0x0000002bbeba7c20 */ /* 0x000fe20008410000 */
[----:B------:R-:W-:Y:S01]  /*b540*/  FMUL.FTZ R190, R194, UR43 ;  /* 0x0000002bc2be7c20 */ /* 0x000fe20008410000 */
[----:B------:R-:W-:Y:S01]  /*b550*/  FMUL.FTZ R194, R198, UR43 ;  /* 0x0000002bc6c27c20 */ /* 0x000fe20008410000 */
[----:B------:R-:W3:Y:S01]  /*b560*/  MUFU.TANH R156, R156 ;  /* 0x0000009c009c7308 */ /* 0x000ee20000002400 */
[----:B-----5:R-:W-:-:S04]  /*b570*/  FADD.FTZ R154, R222, R154 ;  /* 0x0000009ade9a7221 */ /* 0x020fc80000010000 */
[C---:B------:R-:W-:Y:S01]  /*b580*/  FADD.FTZ R171, R225.reuse, R154 ;  /* 0x0000009ae1ab7221 */ /* 0x040fe20000010000 */
[----:B------:R-:W-:Y:S02]  /*b590*/  F2FP.BF16.F32.PACK_AB R154, R225, R222 ;  /* 0x000000dee19a723e */ /* 0x000fe400000010ff */
        /* <DEDUP_REMOVED lines=24> */
[----:B------:R-:W-:Y:S01]  /*b720*/  MUFU.EX2 R160, R160 ;  /* 0x000000a000a07308 */ /* 0x000fe20000000800 */
[----:B--2---:R-:W-:-:S07]  /*b730*/  FMNMX.FTZ R178, R194, R178, !PT ;  /* 0x000000b2c2b27209 */ /* 0x004fce0007810000 */
[----:B------:R-:W2:Y:S01]  /*b740*/  MUFU.EX2 R161, R161 ;  /* 0x000000a100a17308 */ /* 0x000ea20000000800 */
[----:B---3--:R-:W-:-:S05]  /*b750*/  FMNMX.FTZ R178, R195, R178, !PT ;  /* 0x000000b2c3b27209 */ /* 0x008fca0007810000 */
[----:B------:R-:W3:Y:S02]  /*b760*/  SHFL.BFLY PT, R198, R178, 0x2, 0x1f ;  /* 0x0c401f00b2c67f89 */ /* 0x000ee400000e0000 */
[----:B------:R-:W-:Y:S08]  /*b770*/  MUFU.EX2 R164, R164 ;  /* 0x000000a400a47308 */ /* 0x000ff00000000800 */
[----:B------:R-:W-:Y:S08]  /*b780*/  MUFU.EX2 R165, R165 ;  /* 0x000000a500a57308 */ /* 0x000ff00000000800 */
[----:B------:R-:W-:Y:S01]  /*b790*/  MUFU.EX2 R168, R168 ;  /* 0x000000a800a87308 */ /* 0x000fe20000000800 */
[----:B---3--:R-:W-:-:S07]  /*b7a0*/  FMNMX.FTZ R178, R178, R198, !PT ;  /* 0x000000c6b2b27209 */ /* 0x008fce0007810000 */
[----:B------:R-:W-:Y:S01]  /*b7b0*/  MUFU.EX2 R169, R169 ;  /* 0x000000a900a97308 */ /* 0x000fe20000000800 */
[----:B------:R-:W3:Y:S07]  /*b7c0*/  SHFL.BFLY PT, R198, R178, 0x1, 0x1f ;  /* 0x0c201f00b2c67f89 */ /* 0x000eee00000e0000 */
[----:B------:R-:W-:Y:S08]  /*b7d0*/  MUFU.EX2 R172, R172 ;  /* 0x000000ac00ac7308 */ /* 0x000ff00000000800 */
[----:B------:R-:W-:Y:S08]  /*b7e0*/  MUFU.EX2 R173, R173 ;  /* 0x000000ad00ad7308 */ /* 0x000ff00000000800 */
[----:B------:R-:W-:Y:S01]  /*b7f0*/  MUFU.EX2 R176, R176 ;  /* 0x000000b000b07308 */ /* 0x000fe20000000800 */
[----:B---3--:R-:W-:-:S05]  /*b800*/  FMNMX.FTZ R178, R178, R198, !PT ;  /* 0x000000c6b2b27209 */ /* 0x008fca0007810000 */
        /* <DEDUP_REMOVED lines=9> */
[----:B------:R-:W3:Y:S01]  /*b8a0*/  S2R R179, SR_TID.X ;  /* 0x0000000000b37919 */ /* 0x000ee20000002100 */
[----:B------:R-:W4:Y:S01]  /*b8b0*/  MUFU.EX2 R198, R198 ;  /* 0x000000c600c67308 */ /* 0x000f220000000800 */
        /* <DEDUP_REMOVED lines=20> */
[----:B------:R-:W-:Y:S01]  /*ba00*/  FFMA.FTZ R195, R195, R180, -R199 ;  /* 0x000000b4c3c37223 */ /* 0x000fe200000108c7 */
[----:B--2---:R-:W-:Y:S01]  /*ba10*/  F2FP.BF16.F32.PACK_AB R156, R161, R160 ;  /* 0x000000a0a19c723e */ /* 0x004fe200000010ff */
[----:B----4-:R-:W-:Y:S01]  /*ba20*/  FMUL.FTZ R26, R26, R198 ;  /* 0x000000c61a1a7220 */ /* 0x010fe20000410000 */
[----:B------:R2:W4:Y:S01]  /*ba30*/  MUFU.EX2 R199, R158 ;  /* 0x0000009e00c77308 */ /* 0x0005220000000800 */
[----:B-----5:R-:W-:Y:S01]  /*ba40*/  FFMA.FTZ R12, R198, R12, R196 ;  /* 0x0000000cc60c7223 */ /* 0x020fe200000100c4 */
[-C--:B------:R-:W-:Y:S01]  /*ba50*/  FMUL.FTZ R27, R27, R198.reuse ;  /* 0x000000c61b1b7220 */ /* 0x080fe20000410000 */
[-C--:B------:R-:W-:Y:S01]  /*ba60*/  FMUL.FTZ R30, R30, R198.reuse ;  /* 0x000000c61e1e7220 */ /* 0x080fe20000410000 */
[-C--:B------:R-:W-:Y:S01]  /*ba70*/  FMUL.FTZ R31, R31, R198.reuse ;  /* 0x000000c61f1f7220 */ /* 0x080fe20000410000 */
[-C--:B------:R-:W-:Y:S01]  /*ba80*/  FMUL.FTZ R34, R34, R198.reuse ;  /* 0x000000c622227220 */ /* 0x080fe20000410000 */
[-C--:B------:R-:W-:Y:S01]  /*ba90*/  FMUL.FTZ R35, R35, R198.reuse ;  /* 0x000000c623237220 */ /* 0x080fe20000410000 */
[----:B---3--:R-:W-:Y:S01]  /*baa0*/  SHF.R.U32.HI R179, RZ, 0x7, R179 ;  /* 0x00000007ffb37819 */ /* 0x008fe200000116b3 */
[----:B------:R-:W3:Y:S01]  /*bab0*/  MUFU.EX2 R159, R159 ;  /* 0x0000009f009f7308 */ /* 0x000ee20000000800 */
[----:B0-----:R-:W-:Y:S01]  /*bac0*/  FADD.FTZ R12, R155, R12 ;  /* 0x0000000c9b0c7221 */ /* 0x001fe20000010000 */
[----:B--2---:R-:W-:Y:S01]  /*bad0*/  FADD.FTZ R158, R160, R171 ;  /* 0x000000aba09e7221 */ /* 0x004fe20000010000 */
[----:B------:R-:W-:Y:S01]  /*bae0*/  IADD3 R179, -R179, 0xb, RZ ;  /* 0x0000000bb3b37810 */ /* 0x000fe20007ffe1ff */
[----:B------:R-:W-:Y:S01]  /*baf0*/  FMUL.FTZ R38, R38, R198 ;  /* 0x000000c626267220 */ /* 0x000fe20000410000 */
[----:B------:R-:W-:Y:S01]  /*bb00*/  F2FP.BF16.F32.PACK_AB R160, R169, R168 ;  /* 0x000000a8a9a0723e */ /* 0x000fe200000010ff */
[----:B------:R-:W-:Y:S01]  /*bb10*/  FADD.FTZ R158, R161, R158 ;  /* 0x0000009ea19e7221 */ /* 0x000fe20000010000 */
[-C--:B------:R-:W-:Y:S01]  /*bb20*/  FMUL.FTZ R39, R39, R198.reuse ;  /* 0x000000c627277220 */ /* 0x080fe20000410000 */
[----:B------:R0:W2:Y:S01]  /*bb30*/  MUFU.EX2 R225, R162 ;  /* 0x000000a200e17308 */ /* 0x0000a20000000800 */
[----:B----4-:R-:W-:Y:S01]  /*bb40*/  FADD.FTZ R12, R199, R12 ;  /* 0x0000000cc70c7221 */ /* 0x010fe20000010000 */
[----:B------:R-:W-:Y:S01]  /*bb50*/  FADD.FTZ R158, R164, R158 ;  /* 0x0000009ea49e7221 */ /* 0x000fe20000010000 */
[-C--:B------:R-:W-:Y:S01]  /*bb60*/  FMUL.FTZ R42, R42, R198.reuse ;  /* 0x000000c62a2a7220 */ /* 0x080fe20000410000 */
[-C--:B------:R-:W-:Y:S01]  /*bb70*/  FMUL.FTZ R43, R43, R198.reuse ;  /* 0x000000c62b2b7220 */ /* 0x080fe20000410000 */
[-C--:B------:R-:W-:Y:S01]  /*bb80*/  FMUL.FTZ R46, R46, R198.reuse ;  /* 0x000000c62e2e7220 */ /* 0x080fe20000410000 */
[----:B------:R-:W-:Y:S01]  /*bb90*/  FADD.FTZ R158, R165, R158 ;  /* 0x0000009ea59e7221 */ /* 0x000fe20000010000 */
[----:B------:R-:W-:Y:S01]  /*bba0*/  FMUL.FTZ R47, R47, R198 ;  /* 0x000000c62f2f7220 */ /* 0x000fe20000410000 */
[----:B------:R-:W4:Y:S01]  /*bbb0*/  MUFU.EX2 R163, R163 ;  /* 0x000000a300a37308 */ /* 0x000f220000000800 */
[----:B---3--:R-:W-:Y:S01]  /*bbc0*/  FADD.FTZ R12, R159, R12 ;  /* 0x0000000c9f0c7221 */ /* 0x008fe20000010000 */
[----:B0-----:R-:W-:Y:S01]  /*bbd0*/  F2FP.BF16.F32.PACK_AB R162, R173, R172 ;  /* 0x000000acada2723e */ /* 0x001fe200000010ff */
        /* <DEDUP_REMOVED lines=21> */
[----:B------:R3:W4:Y:S01]  /*bd30*/  MUFU.EX2 R161, R3 ;  /* 0x0000000300a17308 */ /* 0x0007220000000800 */
        /* <DEDUP_REMOVED lines=8> */
[----:B---3--:R-:W-:-:S02]  /*bdc0*/  @!P1 VIADD R3, R15, 0x22840 ;  /* 0x000228400f039836 */ /* 0x008fc40000000000 */
[----:B--2---:R-:W-:Y:S01]  /*bdd0*/  FADD.FTZ R12, R167, R12 ;  /* 0x0000000ca70c7221 */ /* 0x004fe20000010000 */
[-C--:B------:R-:W-:Y:S01]  /*bde0*/  FMUL.FTZ R95, R95, R198.reuse ;  /* 0x000000c65f5f7220 */ /* 0x080fe20000410000 */
[-C--:B------:R-:W-:Y:S01]  /*bdf0*/  FMUL.FTZ R98, R98, R198.reuse ;  /* 0x000000c662627220 */ /* 0x080fe20000410000 */
[-C--:B------:R-:W-:Y:S01]  /*be00*/  FMUL.FTZ R99, R99, R198.reuse ;  /* 0x000000c663637220 */ /* 0x080fe20000410000 */
[----:B------:R-:W-:Y:S01]  /*be10*/  @!P1 PRMT R3, RZ, 0x654, R3 ;  /* 0x00000654ff039816 */ /* 0x000fe20000000003 */
[----:B------:R2:W-:Y:S06]  /*be20*/  BAR.ARV R179, 0x100 ;  /* 0x000400b30000751d */ /* 0x0005ec0000002000 */
[----:B------:R-:W3:Y:S01]  /*be30*/  MUFU.EX2 R222, R222 ;  /* 0x000000de00de7308 */ /* 0x000ee20000000800 */
[----:B------:R5:W-:Y:S01]  /*be40*/  @!P1 SYNCS.ARRIVE.TRANS64.RED.A1T0 RZ, [R3+URZ], RZ ;  /* 0x000000ff03ff99a7 */ /* 0x000be2000810043f */
[----:B----4-:R-:W-:Y:S01]  /*be50*/  FADD.FTZ R12, R161, R12 ;  /* 0x0000000ca10c7221 */ /* 0x010fe20000010000 */
[-C--:B------:R-:W-:Y:S01]  /*be60*/  FMUL.FTZ R102, R102, R198.reuse ;  /* 0x000000c666667220 */ /* 0x080fe20000410000 */
[----:B0-----:R-:W-:Y:S01]  /*be70*/  F2FP.BF16.F32.PACK_AB R161, R171, R161 ;  /* 0x000000a1aba1723e */ /* 0x001fe200000010ff */
[-C--:B------:R-:W-:Y:S01]  /*be80*/  FMUL.FTZ R103, R103, R198.reuse ;  /* 0x000000c667677220 */ /* 0x080fe20000410000 */
[----:B------:R-:W-:Y:S01]  /*be90*/  FADD.FTZ R153, R171, R12 ;  /* 0x0000000cab997221 */ /* 0x000fe20000010000 */
[----:B------:R-:W-:Y:S01]  /*bea0*/  FMUL.FTZ R106, R106, R198 ;  /* 0x000000c66a6a7220 */ /* 0x000fe20000410000 */
[----:B------:R-:W-:Y:S01]  /*beb0*/  MUFU.EX2 R221, R221 ;  /* 0x000000dd00dd7308 */ /* 0x000fe20000000800 */
[----:B-----5:R-:W-:Y:S01]  /*bec0*/  FADD.FTZ R3, R168, R158 ;  /* 0x0000009ea8037221 */ /* 0x020fe20000010000 */
[----:B------:R-:W-:Y:S01]  /*bed0*/  F2FP.BF16.F32.PACK_AB R158, R165, R164 ;  /* 0x000000a4a59e723e */ /* 0x000fe200000010ff */
[----:B------:R-:W-:Y:S01]  /*bee0*/  FMUL.FTZ R107, R107, R198 ;  /* 0x000000c66b6b7220 */ /* 0x000fe20000410000 */
[----:B------:R-:W-:Y:S01]  /*bef0*/  F2FP.BF16.F32.PACK_AB R164, R177, R176 ;  /* 0x000000b0b1a4723e */ /* 0x000fe200000010ff */
[----:B------:R-:W-:Y:S01]  /*bf00*/  FADD.FTZ R3, R169, R3 ;  /* 0x00000003a9037221 */ /* 0x000fe20000010000 */
[-C--:B------:R-:W-:Y:S01]  /*bf10*/  FMUL.FTZ R110, R110, R198.reuse ;  /* 0x000000c66e6e7220 */ /* 0x080fe20000410000 */
[----:B------:R-:W-:Y:S01]  /*bf20*/  FMUL.FTZ R111, R111, R198 ;  /* 0x000000c66f6f7220 */ /* 0x000fe20000410000 */
[----:B------:R-:W0:Y:S01]  /*bf30*/  MUFU.EX2 R165, R170 ;  /* 0x000000aa00a57308 */ /* 0x000e220000000800 */
[----:B------:R-:W-:Y:S01]  /*bf40*/  FADD.FTZ R3, R172, R3 ;  /* 0x00000003ac037221 */ /* 0x000fe20000010000 */
[----:B---3--:R-:W-:Y:S01]  /*bf50*/  FADD.FTZ R12, R222, R153 ;  /* 0x00000099de0c7221 */ /* 0x008fe20000010000 */
[----:B------:R-:W-:Y:S01]  /*bf60*/  F2FP.BF16.F32.PACK_AB R153, R155, R196 ;  /* 0x000000c49b99723e */ /* 0x000fe200000010ff */
[-C--:B------:R-:W-:Y:S01]  /*bf70*/  FMUL.FTZ R114, R114, R198.reuse ;  /* 0x000000c672727220 */ /* 0x080fe20000410000 */
[----:B------:R-:W-:Y:S01]  /*bf80*/  FADD.FTZ R3, R173, R3 ;  /* 0x00000003ad037221 */ /* 0x000fe20000010000 */
[----:B------:R-:W-:Y:S01]  /*bf90*/  F2FP.BF16.F32.PACK_AB R155, R159, R199 ;  /* 0x000000c79f9b723e */ /* 0x000fe200000010ff */
[-C--:B------:R-:W-:Y:S01]  /*bfa0*/  FMUL.FTZ R115, R115, R198.reuse ;  /* 0x000000c673737220 */ /* 0x080fe20000410000 */
[----:B------:R-:W3:Y:S01]  /*bfb0*/  MUFU.EX2 R169, R174 ;  /* 0x000000ae00a97308 */ /* 0x000ee20000000800 */
[----:B------:R-:W-:Y:S01]  /*bfc0*/  FADD.FTZ R3, R176, R3 ;  /* 0x00000003b0037221 */ /* 0x000fe20000010000 */
[-C--:B------:R-:W-:Y:S01]  /*bfd0*/  FMUL.FTZ R118, R118, R198.reuse ;  /* 0x000000c676767220 */ /* 0x080fe20000410000 */
        /* <DEDUP_REMOVED lines=10> */
[----:B------:R-:W-:Y:S01]  /*c080*/  FADD.FTZ R12, R221, R12 ;  /* 0x0000000cdd0c7221 */ /* 0x000fe20000010000 */
        /* <DEDUP_REMOVED lines=11> */
[----:B----4-:R-:W-:Y:S01]  /*c140*/  FADD.FTZ R3, R223, R3 ;  /* 0x00000003df037221 */ /* 0x010fe20000010000 */
[-C--:B------:R-:W-:Y:S01]  /*c150*/  FMUL.FTZ R150, R150, R198.reuse ;  /* 0x000000c696967220 */ /* 0x080fe20000410000 */
[----:B------:R-:W-:-:S05]  /*c160*/  FMUL.FTZ R151, R151, R198 ;  /* 0x000000c697977220 */ /* 0x000fca0000410000 */
[----:B------:R4:W5:Y:S01]  /*c170*/  MUFU.EX2 R173, R157 ;  /* 0x0000009d00ad7308 */ /* 0x0009620000000800 */
[----:B0-----:R-:W-:-:S07]  /*c180*/  FADD.FTZ R12, R175, R12 ;  /* 0x0000000caf0c7221 */ /* 0x001fce0000010000 */
[----:B------:R-:W0:Y:S01]  /*c190*/  MUFU.EX2 R184, R184 ;  /* 0x000000b800b87308 */ /* 0x000e220000000800 */
[----:B---3--:R-:W-:Y:S01]  /*c1a0*/  FADD.FTZ R3, R181, R3 ;  /* 0x00000003b5037221 */ /* 0x008fe20000010000 */
[----:B----4-:R-:W-:Y:S02]  /*c1b0*/  F2FP.BF16.F32.PACK_AB R157, R163, R225 ;  /* 0x000000e1a39d723e */ /* 0x010fe400000010ff */
[----:B------:R-:W-:-:S04]  /*c1c0*/  F2FP.BF16.F32.PACK_AB R166, R181, R223 ;  /* 0x000000dfb5a6723e */ /* 0x000fc800000010ff */
[----:B------:R-:W3:Y:S01]  /*c1d0*/  MUFU.EX2 R182, R182 ;  /* 0x000000b600b67308 */ /* 0x000ee20000000800 */
[----:B-----5:R-:W-:-:S07]  /*c1e0*/  FADD.FTZ R159, R173, R12 ;  /* 0x0000000cad9f7221 */ /* 0x020fce0000010000 */
[----:B------:R-:W4:Y:S01]  /*c1f0*/  MUFU.EX2 R185, R185 ;  /* 0x000000b900b97308 */ /* 0x000f220000000800 */
[----:B0-----:R-:W-:-:S07]  /*c200*/  FADD.FTZ R3, R184, R3 ;  /* 0x00000003b8037221 */ /* 0x001fce0000010000 */
[----:B------:R-:W0:Y:S01]  /*c210*/  MUFU.EX2 R183, R183 ;  /* 0x000000b700b77308 */ /* 0x000e220000000800 */
[----:B---3--:R-:W-:Y:S01]  /*c220*/  FADD.FTZ R12, R182, R159 ;  /* 0x0000009fb60c7221 */ /* 0x008fe20000010000 */
[----:B------:R-:W-:Y:S02]  /*c230*/  F2FP.BF16.F32.PACK_AB R159, R167, R227 ;  /* 0x000000e3a79f723e */ /* 0x000fe400000010ff */
[----:B------:R-:W-:-:S04]  /*c240*/  F2FP.BF16.F32.PACK_AB R167, R173, R175 ;  /* 0x000000afada7723e */ /* 0x000fc800000010ff */
[----:B------:R-:W3:Y:S01]  /*c250*/  MUFU.EX2 R188, R188 ;  /* 0x000000bc00bc7308 */ /* 0x000ee20000000800 */
[C---:B----4-:R-:W-:Y:S01]  /*c260*/  FADD.FTZ R3, R185.reuse, R3 ;  /* 0x00000003b9037221 */ /* 0x050fe20000010000 */
[----:B------:R-:W-:-:S06]  /*c270*/  F2FP.BF16.F32.PACK_AB R168, R185, R184 ;  /* 0x000000b8b9a8723e */ /* 0x000fcc00000010ff */
[----:B------:R-:W4:Y:S01]  /*c280*/  MUFU.EX2 R186, R186 ;  /* 0x000000ba00ba7308 */ /* 0x000f220000000800 */
[----:B0-----:R-:W-:-:S07]  /*c290*/  FADD.FTZ R163, R183, R12 ;  /* 0x0000000cb7a37221 */ /* 0x001fce0000010000 */
[----:B------:R-:W0:Y:S01]  /*c2a0*/  MUFU.EX2 R189, R189 ;  /* 0x000000bd00bd7308 */ /* 0x000e220000000800 */
[----:B---3--:R-:W-:-:S07]  /*c2b0*/  FADD.FTZ R3, R188, R3 ;  /* 0x00000003bc037221 */ /* 0x008fce0000010000 */
[----:B------:R-:W3:Y:S01]  /*c2c0*/  MUFU.EX2 R187, R187 ;  /* 0x000000bb00bb7308 */ /* 0x000ee20000000800 */
[----:B----4-:R-:W-:-:S07]  /*c2d0*/  FADD.FTZ R12, R186, R163 ;  /* 0x000000a3ba0c7221 */ /* 0x010fce0000010000 */
[----:B------:R-:W4:Y:S01]  /*c2e0*/  MUFU.EX2 R192, R192 ;  /* 0x000000c000c07308 */ /* 0x000f220000000800 */
[C---:B0-----:R-:W-:Y:S01]  /*c2f0*/  FADD.FTZ R3, R189.reuse, R3 ;  /* 0x00000003bd037221 */ /* 0x041fe20000010000 */
[----:B------:R-:W-:-:S06]  /*c300*/  F2FP.BF16.F32.PACK_AB R170, R189, R188 ;  /* 0x000000bcbdaa723e */ /* 0x000fcc00000010ff */
[----:B------:R-:W0:Y:S01]  /*c310*/  MUFU.EX2 R190, R190 ;  /* 0x000000be00be7308 */ /* 0x000e220000000800 */
[----:B---3--:R-:W-:-:S07]  /*c320*/  FADD.FTZ R163, R187, R12 ;  /* 0x0000000cbba37221 */ /* 0x008fce0000010000 */
[----:B------:R-:W3:Y:S01]  /*c330*/  MUFU.EX2 R193, R193 ;  /* 0x000000c100c17308 */ /* 0x000ee20000000800 */
[----:B----4-:R-:W-:-:S07]  /*c340*/  FADD.FTZ R172, R192, R3 ;  /* 0x00000003c0ac7221 */ /* 0x010fce0000010000 */
[----:B------:R-:W4:Y:S01]  /*c350*/  MUFU.EX2 R191, R191 ;  /* 0x000000bf00bf7308 */ /* 0x000f220000000800 */
[----:B0-----:R-:W-:Y:S01]  /*c360*/  FADD.FTZ R12, R190, R163 ;  /* 0x000000a3be0c7221 */ /* 0x001fe20000010000 */
[----:B------:R-:W-:Y:S02]  /*c370*/  F2FP.BF16.F32.PACK_AB R163, R165, R222 ;  /* 0x000000dea5a3723e */ /* 0x000fe400000010ff */
[----:B------:R-:W-:Y:S02]  /*c380*/  F2FP.BF16.F32.PACK_AB R165, R169, R221 ;  /* 0x000000dda9a5723e */ /* 0x000fe400000010ff */
[----:B------:R-:W-:Y:S02]  /*c390*/  F2FP.BF16.F32.PACK_AB R169, R183, R182 ;  /* 0x000000b6b7a9723e */ /* 0x000fe400000010ff */
[----:B------:R-:W0:Y:S01]  /*c3a0*/  MUFU.EX2 R224, R224 ;  /* 0x000000e000e07308 */ /* 0x000e220000000800 */
[C---:B---3--:R-:W-:Y:S01]  /*c3b0*/  FADD.FTZ R3, R193.reuse, R172 ;  /* 0x000000acc1037221 */ /* 0x048fe20000010000 */
[----:B------:R-:W-:-:S06]  /*c3c0*/  F2FP.BF16.F32.PACK_AB R172, R193, R192 ;  /* 0x000000c0c1ac723e */ /* 0x000fcc00000010ff */
[----:B------:R-:W3:Y:S01]  /*c3d0*/  MUFU.EX2 R194, R194 ;  /* 0x000000c200c27308 */ /* 0x000ee20000000800 */
[C---:B----4-:R-:W-:Y:S01]  /*c3e0*/  FADD.FTZ R171, R191.reuse, R12 ;  /* 0x0000000cbfab7221 */ /* 0x050fe20000010000 */
[----:B------:R-:W-:-:S06]  /*c3f0*/  F2FP.BF16.F32.PACK_AB R173, R191, R190 ;  /* 0x000000bebfad723e */ /* 0x000fcc00000010ff */
[----:B------:R-:W4:Y:S01]  /*c400*/  MUFU.EX2 R197, R197 ;  /* 0x000000c500c57308 */ /* 0x000f220000000800 */
[----:B0-----:R-:W-:-:S07]  /*c410*/  FADD.FTZ R174, R224, R3 ;  /* 0x00000003e0ae7221 */ /* 0x001fce0000010000 */
[----:B------:R-:W0:Y:S01]  /*c420*/  MUFU.EX2 R195, R195 ;  /* 0x000000c300c37308 */ /* 0x000e220000000800 */
[----:B---3--:R-:W-:Y:S01]  /*c430*/  FADD.FTZ R12, R194, R171 ;  /* 0x000000abc20c7221 */ /* 0x008fe20000010000 */
[----:B------:R-:W-:Y:S01]  /*c440*/  F2FP.BF16.F32.PACK_AB R171, R187, R186 ;  /* 0x000000babbab723e */ /* 0x000fe200000010ff */
[C---:B----4-:R-:W-:Y:S01]  /*c450*/  FADD.FTZ R3, R197.reuse, R174 ;  /* 0x000000aec5037221 */ /* 0x050fe20000010000 */
[----:B------:R-:W-:Y:S01]  /*c460*/  F2FP.BF16.F32.PACK_AB R174, R197, R224 ;  /* 0x000000e0c5ae723e */ /* 0x000fe200000010ff */
[C---:B0-----:R-:W-:Y:S01]  /*c470*/  FADD.FTZ R12, R195.reuse, R12 ;  /* 0x0000000cc30c7221 */ /* 0x041fe20000010000 */
[----:B------:R-:W-:Y:S01]  /*c480*/  F2FP.BF16.F32.PACK_AB R175, R195, R194 ;  /* 0x000000c2c3af723e */ /* 0x000fe200000010ff */
[----:B--2---:R-:W-:Y:S06]  /*c490*/  @!P0 BRA `(.L_x_9967) ;  /* 0x0000000000048947 */ /* 0x004fec0003800000 */
[----:B------:R-:W-:Y:S01]  /*c4a0*/  BPT.TRAP 0x1 ;  /* 0x000000040000795c */ /* 0x000fe20000300000 */
.L_x_9967:
[----:B------:R0:W2:Y:S01]  /*c4b0*/  SYNCS.PHASECHK.TRANS64.TRYWAIT P3, [R15+URZ+0x22850], R20 ;  /* 0x022850140f0075a7 */ /* 0x0000a2000806017f */
[----:B------:R-:W-:Y:S05]  /*c4c0*/  @!P0 BRA `(.L_x_9968) ;  /* 0x0000000000048947 */ /* 0x000fea0003800000 */
[----:B------:R-:W-:Y:S01]  /*c4d0*/  BPT.TRAP 0x1 ;  /* 0x000000040000795c */ /* 0x000fe20000300000 */
.L_x_9968:
[----:B------:R-:W-:Y:S04]  /*c4e0*/  BSSY B0, `(.L_x_9969) ;  /* 0x0000004000007945 */ /* 0x000fe80003800000 */
[----:B--2---:R-:W-:Y:S05]  /*c4f0*/  @P3 BRA `(.L_x_9970) ;  /* 0x0000000000083947 */ /* 0x004fea0003800000 */
[----:B------:R-:W2:Y:S02]  /*c500*/  SYNCS.PHASECHK.TRANS64.TRYWAIT P3, [R15+URZ+0x22850], R20 ;  /* 0x022850140f0075a7 */ /* 0x000ea4000806017f */
[----:B--2---:R-:W-:Y:S05]  /*c510*/  @!P3 BRA `(.L_x_9971) ;  /* 0x000000b400fcb947 */ /* 0x004fea0003800000 */
.L_x_9970:
[----:B------:R-:W-:Y:S05]  /*c520*/  BSYNC B0 ;  /* 0x0000000000007941 */ /* 0x000fea0003800000 */
.L_x_9969:
[----:B------:R-:W3:Y:S01]  /*c530*/  S2R R181, SR_TID.X ;  /* 0x0000000000b57919 */ /* 0x000ee20000002100 */
[----:B------:R-:W-:Y:S05]  /*c540*/  WARPSYNC.ALL ;  /* 0x0000000000007948 */ /* 0x000fea0003800000 */
[----:B------:R-:W-:Y:S02]  /*c550*/  IMAD R176, R200, 0xc00, R13 ;  /* 0x00000c00c8b07824 */ /* 0x000fe400078e020d */
[----:B------:R-:W-:Y:S02]  /*c560*/  IMAD.MOV.U32 R177, RZ, RZ, 0x40000040 ;  /* 0x40000040ffb17424 */ /* 0x000fe400078e00ff */
[----:B012---:R-:W-:Y:S01]  /*c570*/  @!P1 VIADD R15, R15, 0x22860 ;  /* 0x000228600f0f9836 */ /* 0x007fe20000000000 */
[----:B------:R-:W-:Y:S01]  /*c580*/  R2UR UR6, R176 ;  /* 0x00000000b00672ca */ /* 0x000fe200000e0000 */
[----:B------:R-:W-:Y:S01]  /*c590*/  IMAD.MOV.U32 R221, RZ, RZ, R178 ;  /* 0x000000ffffdd7224 */ /* 0x000fe200078e00b2 */
[----:B------:R-:W-:Y:S01]  /*c5a0*/  R2UR UR7, R177 ;  /* 0x00000000b10772ca */ /* 0x000fe200000e0000 */
[----:B------:R-:W-:Y:S01]  /*c5b0*/  IMAD.MOV.U32 R177, RZ, RZ, 0x40000040 ;  /* 0x40000040ffb17424 */ /* 0x000fe200078e00ff */
[----:B------:R-:W-:Y:S01]  /*c5c0*/  @!P1 PRMT R15, RZ, 0x654, R15 ;  /* 0x00000654ff0f9816 */ /* 0x000fe2000000000f */
[----:B------:R-:W-:Y:S01]  /*c5d0*/  IMAD.MOV.U32 R222, RZ, RZ, R21 ;  /* 0x000000ffffde7224 */ /* 0x000fe200078e0015 */
[----:B---3--:R-:W-:-:S05]  /*c5e0*/  SHF.R.U32.HI R181, RZ, 0x7, R181 ;  /* 0x00000007ffb57819 */ /* 0x008fca00000116b5 */
[----:B------:R-:W-:-:S05]  /*c5f0*/  VIADD R20, R181, 0x8 ;  /* 0x00000008b5147836 */ /* 0x000fca0000000000 */
[----:B------:R1:W-:Y:S06]  /*c600*/  BAR.SYNC.DEFER_BLOCKING R20, 0x100 ;  /* 0x000400140000751d */ /* 0x0003ec0000010000 */
[----:B------:R-:W-:-:S06]  /*c610*/  WARPGROUP.ARRIVE ;  /* 0x00000000000079c5 */ /* 0x000fcc0000000000 */
[----:B------:R-:W-:Y:S03]  /*c620*/  HGMMA.64x256x16.F32.BF16 R24, R152, gdesc[UR4].tnspB, R24, gsb0 ;  /* 0x43e0000498187df0 */ /* 0x000fe60008001818 */
        /* <DEDUP_REMOVED lines=40> */
[----:B------:R-:W-:Y:S05]  /*c8b0*/  @P2 BRA `(.L_x_9972) ;  /* 0xffffffd800d82947 */ /* 0x000fea000383ffff */
.L_x_9962:
[----:B------:R-:W-:Y:S05]  /*c8c0*/  WARPSYNC.ALL ;  /* 0x0000000000007948 */ /* 0x000fea0003800000 */
[----:B------:R-:W2:Y:S01]  /*c8d0*/  SHFL.BFLY PT, R0, R3, 0x2, 0x1f ;  /* 0x0c401f0003007f89 */ /* 0x000ea200000e0000 */
[----:B------:R-:W-:Y:S01]  /*c8e0*/  IMAD.MOV.U32 R4, RZ, RZ, RZ ;  /* 0x000000ffff047224 */ /* 0x000fe200078e00ff */
[----:B------:R3:W-:Y:S06]  /*c8f0*/  BAR.ARV R179, 0x100 ;  /* 0x000400b30000751d */ /* 0x0007ec0000002000 */
[----:B------:R-:W-:-:S02]  /*c900*/  VIADD R200, R200, 0x1 ;  /* 0x00000001c8c87836 */ /* 0x000fc40000000000 */
[----:B------:R-:W-:Y:S06]  /*c910*/  BAR.ARV 0x8, 0x180 ;  /* 0x0206000000007b1d */ /* 0x000fec0000002000 */
[----:B------:R-:W-:Y:S01]  /*c920*/  ISETP.NE.AND P0, PT, R200, 0x2, PT ;  /* 0x00000002c800780c */ /* 0x000fe20003f05270 */
[----:B------:R-:W-:Y:S01]  /*c930*/  VIADD R218, R218, 0x1 ;  /* 0x00000001dada7836 */ /* 0x000fe20000000000 */
[----:B------:R-:W4:Y:S01]  /*c940*/  SHFL.BFLY PT, R7, R12, 0x2, 0x1f ;  /* 0x0c401f000c077f89 */ /* 0x000f2200000e0000 */
[----:B------:R-:W-:Y:S02]  /*c950*/  PLOP3.LUT P1, PT, PT, PT, PT, 0x8, 0x0 ;  /* 0x000000000000781c */ /* 0x000fe40003f2e170 */
[----:B------:R-:W-:Y:S01]  /*c960*/  SEL R200, R200, RZ, P0 ;  /* 0x000000ffc8c87207 */ /* 0x000fe20000000000 */
[----:B--2---:R-:W-:Y:S01]  /*c970*/  FADD.FTZ R0, R0, R3 ;  /* 0x0000000300007221 */ /* 0x004fe20000010000 */
[----:B------:R-:W-:-:S04]  /*c980*/  SEL R3, RZ, 0x1, P0 ;  /* 0x00000001ff037807 */ /* 0x000fc80000000000 */
[----:B------:R-:W2:Y:S01]  /*c990*/  SHFL.BFLY PT, R5, R0, 0x1, 0x1f ;  /* 0x0c201f0000057f89 */ /* 0x000ea200000e0000 */
[----:B------:R-:W-:Y:S01]  /*c9a0*/  LOP3.LUT R204, R204, R3, RZ, 0x3c, !PT ;  /* 0x00000003cccc7212 */ /* 0x000fe200078e3cff */
[----:B----4-:R-:W-:-:S05]  /*c9b0*/  FADD.FTZ R8, R7, R12 ;  /* 0x0000000c07087221 */ /* 0x010fca0000010000 */
[----:B------:R-:W4:Y:S01]  /*c9c0*/  SHFL.BFLY PT, R7, R8, 0x1, 0x1f ;  /* 0x0c201f0008077f89 */ /* 0x000f2200000e0000 */
[----:B--2---:R-:W-:Y:S01]  /*c9d0*/  FADD.FTZ R6, R0, R5 ;  /* 0x0000000500067221 */ /* 0x004fe20000010000 */
[----:B------:R-:W-:Y:S02]  /*c9e0*/  IMAD.MOV.U32 R0, RZ, RZ, RZ ;  /* 0x000000ffff007224 */ /* 0x000fe400078e00ff */
[----:B------:R-:W-:Y:S02]  /*c9f0*/  IMAD.MOV.U32 R5, RZ, RZ, -0x800000 ;  /* 0xff800000ff057424 */ /* 0x000fe400078e00ff */
[----:B------:R-:W-:-:S13]  /*ca00*/  FSETP.NE.FTZ.AND P2, PT, R6, RZ, PT ;  /* 0x000000ff0600720b */ /* 0x000fda0003f55000 */
[----:B------:R-:W2:Y:S01]  /*ca10*/  @P2 MUFU.RCP R4, R6 ;  /* 0x0000000600042308 */ /* 0x000ea20000001000 */
[----:B------:R-:W-:Y:S01]  /*ca20*/  @P2 FMUL.FTZ R18, R180, 0.69314718246459960938 ;  /* 0x3f317218b4122820 */ /* 0x000fe20000410000 */
[----:B----4-:R-:W-:-:S05]  /*ca30*/  FADD.FTZ R7, R8, R7 ;  /* 0x0000000708077221 */ /* 0x010fca0000010000 */
[----:B------:R-:W-:Y:S01]  /*ca40*/  FSETP.NE.FTZ.AND P3, PT, R7, RZ, PT ;  /* 0x000000ff0700720b */ /* 0x000fe20003f75000 */
[----:B-1----:R-:W-:Y:S01]  /*ca50*/  @P2 MUFU.LG2 R20, R6 ;  /* 0x0000000600142308 */ /* 0x002fe20000000c00 */
[-C--:B--2---:R-:W-:Y:S01]  /*ca60*/  FMUL.FTZ R166, R88, R4.reuse ;  /* 0x0000000458a67220 */ /* 0x084fe20000410000 */
[-C--:B------:R-:W-:Y:S01]  /*ca70*/  FMUL.FTZ R159, R60, R4.reuse ;  /* 0x000000043c9f7220 */ /* 0x080fe20000410000 */
[----:B------:R-:W-:-:S09]  /*ca80*/  FMUL.FTZ R158, R56, R4 ;  /* 0x00000004389e7220 */ /* 0x000fd20000410000 */
[----:B------:R-:W0:Y:S01]  /*ca90*/  @P3 MUFU.RCP R0, R7 ;  /* 0x0000000700003308 */ /* 0x000e220000001000 */
[----:B------:R-:W-:Y:S01]  /*caa0*/  @P3 FMUL.FTZ R180, R180, 0.69314718246459960938 ;  /* 0x3f317218b4b43820 */ /* 0x000fe20000410000 */
[-C--:B------:R-:W-:Y:S01]  /*cab0*/  FMUL.FTZ R24, R24, R4.reuse ;  /* 0x0000000418187220 */ /* 0x080fe20000410000 */
[-C--:B------:R-:W-:Y:S01]  /*cac0*/  FMUL.FTZ R25, R25, R4.reuse ;  /* 0x0000000419197220 */ /* 0x080fe20000410000 */
[-C--:B------:R-:W-:Y:S01]  /*cad0*/  FMUL.FTZ R28, R28, R4.reuse ;  /* 0x000000041c1c7220 */ /* 0x080fe20000410000 */
[-C--:B------:R-:W-:Y:S01]  /*cae0*/  FMUL.FTZ R29, R29, R4.reuse ;  /* 0x000000041d1d7220 */ /* 0x080fe20000410000 */
[-C--:B------:R-:W-:Y:S01]  /*caf0*/  FMUL.FTZ R32, R32, R4.reuse ;  /* 0x0000000420207220 */ /* 0x080fe20000410000 */
[-C--:B------:R-:W-:Y:S01]  /*cb00*/  FMUL.FTZ R33, R33, R4.reuse ;  /* 0x0000000421217220 */ /* 0x080fe20000410000 */
[----:B------:R-:W1:Y:S01]  /*cb10*/  @P3 MUFU.LG2 R88, R7 ;  /* 0x0000000700583308 */ /* 0x000e620000000c00 */
        /* <DEDUP_REMOVED lines=11> */
[----:B------:R-:W-:Y:S01]  /*cbd0*/  @P2 FMUL.FTZ R39, R20, 0.69314718246459960938 ;  /* 0x3f31721814272820 */ /* 0x000fe20000410000 */
[-C--:B------:R-:W-:Y:S01]  /*cbe0*/  FMUL.FTZ R27, R30, R0.reuse ;  /* 0x000000001e1b7220 */ /* 0x080fe20000410000 */
[----:B------:R-:W-:Y:S01]  /*cbf0*/  FMUL.FTZ R56, R31, R0 ;  /* 0x000000001f387220 */ /* 0x000fe20000410000 */
        /* <DEDUP_REMOVED lines=109> */
[----:B------:R-:W-:-:S07]  /*d2d0*/  @P3 FFMA.FTZ R4, R180, R178, R47 ;  /* 0x000000b2b4043223 */ /* 0x000fce000001002f */
.L_x_9921:
[----:B------:R-:W-:Y:S05]  /*d2e0*/  WARPSYNC.ALL ;  /* 0x0000000000007948 */ /* 0x000fea0003800000 */
        /* <DEDUP_REMOVED lines=9> */
[----:B-----5:R-:W2:Y:S01]  /*d380*/  LDL R38, [R1+0x4] ;  /* 0x0000040001267983 */ /* 0x020ea20000100800 */
[----:B------:R-:W-:Y:S05]  /*d390*/  WARPSYNC.ALL ;  /* 0x0000000000007948 */ /* 0x000fea0003800000 */
[----:B------:R-:W3:Y:S01]  /*d3a0*/  S2R R39, SR_SWINHI ;  /* 0x0000000000277919 */ /* 0x000ee20000002f00 */
[----:B------:R-:W-:Y:S01]  /*d3b0*/  F2FP.BF16.F32.PACK_AB R24, R25, R24 ;  /* 0x000000181918723e */ /* 0x000fe200000010ff */
[----:B------:R-:W-:Y:S01]  /*d3c0*/  ULDC.64 UR4, c[0x0][0xc00] ;  /* 0x0003000000047ab9 */ /* 0x000fe20000000a00 */
        /* <DEDUP_REMOVED lines=15> */
[----:B------:R-:W-:Y:S02]  /*d4c0*/  MOV R20, R18 ;  /* 0x0000001200147202 */ /* 0x000fe40000000f00 */
[----:B---3--:R-:W-:Y:S02]  /*d4d0*/  MOV R21, R39 ;  /* 0x0000002700157202 */ /* 0x008fe40000000f00 */
        /* <DEDUP_REMOVED lines=20> */
[----:B------:R-:W3:Y:S08]  /*d620*/  LDC R0, c[0x0][0xbe8] ;  /* 0x0002fa00ff007b82 */ /* 0x000ef00000000800 */
[----:B------:R-:W-:Y:S01]  /*d630*/  BAR.SYNC.DEFER_BLOCKING 0x1, 0x100 ;  /* 0x0044000000007b1d */ /* 0x000fe20000010000 */
[----:B--2---:R-:W-:-:S03]  /*d640*/  IMAD.WIDE R142, R38, 0x2, R20 ;  /* 0x00000002268e7825 */ /* 0x004fc600078e0214 */
[C---:B------:R-:W-:Y:S02]  /*d650*/  IADD3 R38, P1, R142.reuse, 0x20, RZ ;  /* 0x000000208e267810 */ /* 0x040fe40007f3e0ff */
[C---:B------:R-:W-:Y:S02]  /*d660*/  IADD3 R46, P2, R142.reuse, 0x40, RZ ;  /* 0x000000408e2e7810 */ /* 0x040fe40007f5e0ff */
[----:B-1----:R-:W-:Y:S01]  /*d670*/  IADD3 R88, P3, R142, 0x60, RZ ;  /* 0x000000608e587810 */ /* 0x002fe20007f7e0ff */
[--C-:B------:R-:W-:Y:S01]  /*d680*/  IMAD.X R55, RZ, RZ, R143.reuse, P1 ;  /* 0x000000ffff377224 */ /* 0x100fe200008e068f */
[----:B------:R-:W-:Y:S01]  /*d690*/  LOP3.LUT R177, R38, 0x380, RZ, 0xc0, !PT ;  /* 0x0000038026b17812 */ /* 0x000fe200078ec0ff */
[--C-:B------:R-:W-:Y:S01]  /*d6a0*/  IMAD.X R95, RZ, RZ, R143.reuse, P2 ;  /* 0x000000ffff5f7224 */ /* 0x100fe200010e068f */
[----:B------:R-:W-:Y:S01]  /*d6b0*/  LOP3.LUT R54, R46, 0x380, RZ, 0xc0, !PT ;  /* 0x000003802e367812 */ /* 0x000fe200078ec0ff */
[----:B------:R-:W-:Y:S01]  /*d6c0*/  IMAD.X R99, RZ, RZ, R143, P3 ;  /* 0x000000ffff637224 */ /* 0x000fe200018e068f */
[----:B------:R-:W-:-:S02]  /*d6d0*/  LOP3.LUT R94, R88, 0x380, RZ, 0xc0, !PT ;  /* 0x00000380585e7812 */ /* 0x000fc400078ec0ff */
[----:B------:R-:W-:Y:S02]  /*d6e0*/  SHF.R.U64 R177, R177, 0x3, RZ ;  /* 0x00000003b1b17819 */ /* 0x000fe400000012ff */
[----:B------:R-:W-:Y:S02]  /*d6f0*/  IADD3 R102, P4, R142, 0x4000, RZ ;  /* 0x000040008e667810 */ /* 0x000fe40007f9e0ff */
[----:B------:R-:W-:Y:S02]  /*d700*/  SHF.R.U64 R181, R54, 0x3, RZ ;  /* 0x0000000336b57819 */ /* 0x000fe400000012ff */
[----:B------:R-:W-:Y:S01]  /*d710*/  IADD3 R106, P5, R142, 0x4020, RZ ;  /* 0x000040208e6a7810 */ /* 0x000fe20007fbe0ff */
[--C-:B------:R-:W-:Y:S01]  /*d720*/  IMAD.X R103, RZ, RZ, R143.reuse, P4 ;  /* 0x000000ffff677224 */ /* 0x100fe200020e068f */
[----:B------:R-:W-:Y:S02]  /*d730*/  SHF.R.U64 R183, R94, 0x3, RZ ;  /* 0x000000035eb77819 */ /* 0x000fe400000012ff */
[----:B------:R-:W-:Y:S01]  /*d740*/  IADD3 R110, P0, R142, 0x4040, RZ ;  /* 0x000040408e6e7810 */ /* 0x000fe20007f1e0ff */
[----:B------:R-:W-:Y:S01]  /*d750*/  IMAD.X R107, RZ, RZ, R143, P5 ;  /* 0x000000ffff6b7224 */ /* 0x000fe200028e068f */
[----:B------:R-:W-:-:S02]  /*d760*/  LOP3.LUT R54, R177, R38, RZ, 0x3c, !PT ;  /* 0x00000026b1367212 */ /* 0x000fc400078e3cff */
[----:B------:R-:W-:Y:S01]  /*d770*/  LOP3.LUT R94, R181, R46, RZ, 0x3c, !PT ;  /* 0x0000002eb55e7212 */ /* 0x000fe200078e3cff */
[----:B------:R-:W-:Y:S01]  /*d780*/  IMAD.X R111, RZ, RZ, R143, P0 ;  /* 0x000000ffff6f7224 */ /* 0x000fe200000e068f */
[----:B------:R-:W-:Y:S02]  /*d790*/  LOP3.LUT R177, R102, 0x380, RZ, 0xc0, !PT ;  /* 0x0000038066b17812 */ /* 0x000fe400078ec0ff */
[----:B------:R-:W-:Y:S02]  /*d7a0*/  LOP3.LUT R181, R106, 0x380, RZ, 0xc0, !PT ;  /* 0x000003806ab57812 */ /* 0x000fe400078ec0ff */
[----:B------:R-:W-:Y:S02]  /*d7b0*/  LOP3.LUT R98, R183, R88, RZ, 0x3c, !PT ;  /* 0x00000058b7627212 */ /* 0x000fe400078e3cff */
[----:B------:R-:W-:Y:S02]  /*d7c0*/  LOP3.LUT R183, R110, 0x380, RZ, 0xc0, !PT ;  /* 0x000003806eb77812 */ /* 0x000fe400078ec0ff */
[----:B------:R-:W-:-:S02]  /*d7d0*/  IADD3 R114, P1, R142, 0x4060, RZ ;  /* 0x000040608e727810 */ /* 0x000fc40007f3e0ff */
[C---:B------:R-:W-:Y:S02]  /*d7e0*/  IADD3 R118, P2, R142.reuse, 0x8000, RZ ;  /* 0x000080008e767810 */ /* 0x040fe40007f5e0ff */
[----:B------:R-:W-:Y:S01]  /*d7f0*/  SHF.R.U64 R177, R177, 0x3, RZ ;  /* 0x00000003b1b17819 */ /* 0x000fe200000012ff */
[--C-:B------:R-:W-:Y:S01]  /*d800*/  IMAD.X R115, RZ, RZ, R143.reuse, P1 ;  /* 0x000000ffff737224 */ /* 0x100fe200008e068f */
[----:B------:R-:W-:Y:S01]  /*d810*/  SHF.R.U64 R181, R181, 0x3, RZ ;  /* 0x00000003b5b57819 */ /* 0x000fe200000012ff */
[----:B------:R-:W-:Y:S01]  /*d820*/  IMAD.X R119, RZ, RZ, R143, P2 ;  /* 0x000000ffff777224 */ /* 0x000fe200010e068f */
[C---:B------:R-:W-:Y:S02]  /*d830*/  LOP3.LUT R47, R142.reuse, 0x380, RZ, 0xc0, !PT ;  /* 0x000003808e2f7812 */ /* 0x040fe400078ec0ff */
[----:B------:R-:W-:Y:S02]  /*d840*/  IADD3 R122, P3, R142, 0x8020, RZ ;  /* 0x000080208e7a7810 */ /* 0x000fe40007f7e0ff */
[----:B------:R-:W-:-:S02]  /*d850*/  SHF.R.U64 R183, R183, 0x3, RZ ;  /* 0x00000003b7b77819 */ /* 0x000fc400000012ff */
[----:B------:R-:W-:Y:S01]  /*d860*/  IADD3 R126, P4, R142, 0x8040, RZ ;  /* 0x000080408e7e7810 */ /* 0x000fe20007f9e0ff */
[--C-:B------:R-:W-:Y:S01]  /*d870*/  IMAD.X R123, RZ, RZ, R143.reuse, P3 ;  /* 0x000000ffff7b7224 */ /* 0x100fe200018e068f */
[----:B------:R-:W-:Y:S02]  /*d880*/  LOP3.LUT R185, R114, 0x380, RZ, 0xc0, !PT ;  /* 0x0000038072b97812 */ /* 0x000fe400078ec0ff */
[----:B------:R-:W-:Y:S01]  /*d890*/  LOP3.LUT R102, R177, R102, RZ, 0x3c, !PT ;  /* 0x00000066b1667212 */ /* 0x000fe200078e3cff */
[----:B------:R-:W-:Y:S01]  /*d8a0*/  IMAD.X R127, RZ, RZ, R143, P4 ;  /* 0x000000ffff7f7224 */ /* 0x000fe200020e068f */
[----:B------:R-:W-:Y:S02]  /*d8b0*/  LOP3.LUT R106, R181, R106, RZ, 0x3c, !PT ;  /* 0x0000006ab56a7212 */ /* 0x000fe400078e3cff */
[----:B------:R-:W-:Y:S02]  /*d8c0*/  LOP3.LUT R177, R118, 0x380, RZ, 0xc0, !PT ;  /* 0x0000038076b17812 */ /* 0x000fe400078ec0ff */
[----:B------:R-:W-:-:S02]  /*d8d0*/  IADD3 R151, P2, R142, 0xc040, RZ ;  /* 0x0000c0408e977810 */ /* 0x000fc40007f5e0ff */
[----:B------:R-:W-:Y:S02]  /*d8e0*/  SHF.R.U64 R47, R47, 0x3, RZ ;  /* 0x000000032f2f7819 */ /* 0x000fe400000012ff */
[----:B------:R-:W-:Y:S01]  /*d8f0*/  LOP3.LUT R181, R122, 0x380, RZ, 0xc0, !PT ;  /* 0x000003807ab57812 */ /* 0x000fe200078ec0ff */
[----:B------:R-:W-:Y:S01]  /*d900*/  IMAD.X R39, RZ, RZ, R143, P2 ;  /* 0x000000ffff277224 */ /* 0x000fe200010e068f */
[----:B------:R-:W-:Y:S02]  /*d910*/  LOP3.LUT R110, R183, R110, RZ, 0x3c, !PT ;  /* 0x0000006eb76e7212 */ /* 0x000fe400078e3cff */
[----:B------:R-:W-:Y:S02]  /*d920*/  SHF.R.U64 R185, R185, 0x3, RZ ;  /* 0x00000003b9b97819 */ /* 0x000fe400000012ff */
[----:B------:R-:W-:Y:S02]  /*d930*/  LOP3.LUT R183, R126, 0x380, RZ, 0xc0, !PT ;  /* 0x000003807eb77812 */ /* 0x000fe400078ec0ff */
[----:B------:R-:W-:-:S02]  /*d940*/  IADD3 R130, P5, R142, 0x8060, RZ ;  /* 0x000080608e827810 */ /* 0x000fc40007fbe0ff */
[C---:B------:R-:W-:Y:S02]  /*d950*/  IADD3 R134, P0, R142.reuse, 0xc000, RZ ;  /* 0x0000c0008e867810 */ /* 0x040fe40007f1e0ff */
[C---:B------:R-:W-:Y:S01]  /*d960*/  IADD3 R138, P1, R142.reuse, 0xc020, RZ ;  /* 0x0000c0208e8a7810 */ /* 0x040fe20007f3e0ff */
[--C-:B------:R-:W-:Y:S01]  /*d970*/  IMAD.X R131, RZ, RZ, R143.reuse, P5 ;  /* 0x000000ffff837224 */ /* 0x100fe200028e068f */
[----:B------:R-:W-:Y:S01]  /*d980*/  IADD3 R176, P3, R142, 0xc060, RZ ;  /* 0x0000c0608eb07810 */ /* 0x000fe20007f7e0ff */
[--C-:B------:R-:W-:Y:S01]  /*d990*/  IMAD.X R135, RZ, RZ, R143.reuse, P0 ;  /* 0x000000ffff877224 */ /* 0x100fe200000e068f */
[----:B------:R-:W-:Y:S01]  /*d9a0*/  SHF.R.U64 R177, R177, 0x3, RZ ;  /* 0x00000003b1b17819 */ /* 0x000fe200000012ff */
[--C-:B------:R-:W-:Y:S01]  /*d9b0*/  IMAD.X R139, RZ, RZ, R143.reuse, P1 ;  /* 0x000000ffff8b7224 */ /* 0x100fe200008e068f */
[----:B------:R-:W-:Y:S01]  /*d9c0*/  LOP3.LUT R142, R47, R142, RZ, 0x3c, !PT ;  /* 0x0000008e2f8e7212 */ /* 0x000fe200078e3cff */
[----:B------:R-:W-:Y:S01]  /*d9d0*/  IMAD.X R47, RZ, RZ, R143, P3 ;  /* 0x000000ffff2f7224 */ /* 0x000fe200018e068f */
[----:B------:R-:W-:-:S02]  /*d9e0*/  SHF.R.U64 R181, R181, 0x3, RZ ;  /* 0x00000003b5b57819 */ /* 0x000fc400000012ff */
[----:B------:R-:W-:Y:S02]  /*d9f0*/  LOP3.LUT R38, R151, 0x380, RZ, 0xc0, !PT ;  /* 0x0000038097267812 */ /* 0x000fe400078ec0ff */
[----:B------:R-:W-:Y:S02]  /*da00*/  LOP3.LUT R114, R185, R114, RZ, 0x3c, !PT ;  /* 0x00000072b9727212 */ /* 0x000fe400078e3cff */
[----:B------:R-:W-:Y:S02]  /*da10*/  SHF.R.U64 R183, R183, 0x3, RZ ;  /* 0x00000003b7b77819 */ /* 0x000fe400000012ff */
[----:B------:R-:W-:Y:S02]  /*da20*/  LOP3.LUT R185, R130, 0x380, RZ, 0xc0, !PT ;  /* 0x0000038082b97812 */ /* 0x000fe400078ec0ff */
[----:B------:R-:W-:Y:S02]  /*da30*/  LOP3.LUT R118, R177, R118, RZ, 0x3c, !PT ;  /* 0x00000076b1767212 */ /* 0x000fe400078e3cff */
[----:B------:R-:W-:-:S02]  /*da40*/  LOP3.LUT R122, R181, R122, RZ, 0x3c, !PT ;  /* 0x0000007ab57a7212 */ /* 0x000fc400078e3cff */
[----:B------:R-:W-:Y:S02]  /*da50*/  LOP3.LUT R177, R134, 0x380, RZ, 0xc0, !PT ;  /* 0x0000038086b17812 */ /* 0x000fe400078ec0ff */
[----:B------:R-:W-:Y:S02]  /*da60*/  SHF.R.U64 R38, R38, 0x3, RZ ;  /* 0x0000000326267819 */ /* 0x000fe400000012ff */
[----:B------:R-:W-:Y:S02]  /*da70*/  MOV R142, R142 ;  /* 0x0000008e008e7202 */ /* 0x000fe40000000f00 */
[----:B------:R-:W-:Y:S02]  /*da80*/  LOP3.LUT R181, R138, 0x380, RZ, 0xc0, !PT ;  /* 0x000003808ab57812 */ /* 0x000fe400078ec0ff */
[----:B------:R-:W-:Y:S01]  /*da90*/  MOV R55, R54 ;  /* 0x0000003600377202 */ /* 0x000fe20000000f00 */
[----:B------:R1:W-:Y:S01]  /*daa0*/  STSM.16.M88.4 [R142], R24 ;  /* 0x000000188e007844 */ /* 0x0003e20000000200 */
[----:B------:R-:W-:-:S02]  /*dab0*/  LOP3.LUT R126, R183, R126, RZ, 0x3c, !PT ;  /* 0x0000007eb77e7212 */ /* 0x000fc400078e3cff */
[----:B------:R-:W-:Y:S01]  /*dac0*/  MOV R94, R94 ;  /* 0x0000005e005e7202 */ /* 0x000fe20000000f00 */
[----:B------:R2:W-:Y:S01]  /*dad0*/  STSM.16.M88.4 [R55], R32 ;  /* 0x0000002037007844 */ /* 0x0005e20000000200 */
[----:B------:R-:W-:Y:S02]  /*dae0*/  SHF.R.U64 R185, R185, 0x3, RZ ;  /* 0x00000003b9b97819 */ /* 0x000fe400000012ff */
[----:B------:R-:W-:Y:S01]  /*daf0*/  LOP3.LUT R183, R176, 0x380, RZ, 0xc0, !PT ;  /* 0x00000380b0b77812 */ /* 0x000fe200078ec0ff */
[----:B------:R-:W-:Y:S01]  /*db00*/  STSM.16.M88.4 [R94], R40 ;  /* 0x000000285e007844 */ /* 0x000fe20000000200 */
[----:B------:R-:W-:Y:S02]  /*db10*/  MOV R98, R98 ;  /* 0x0000006200627202 */ /* 0x000fe40000000f00 */
[----:B------:R-:W-:Y:S02]  /*db20*/  SHF.R.U64 R177, R177, 0x3, RZ ;  /* 0x00000003b1b17819 */ /* 0x000fe400000012ff */
[----:B------:R-:W-:Y:S01]  /*db30*/  LOP3.LUT R38, R38, R151, RZ, 0x3c, !PT ;  /* 0x0000009726267212 */ /* 0x000fe200078e3cff */
[----:B------:R-:W-:Y:S01]  /*db40*/  STSM.16.M88.4 [R98], R48 ;  /* 0x0000003062007844 */ /* 0x000fe20000000200 */
[----:B------:R-:W-:-:S02]  /*db50*/  MOV R102, R102 ;  /* 0x0000006600667202 */ /* 0x000fc40000000f00 */
[----:B------:R-:W-:Y:S02]  /*db60*/  SHF.R.U64 R181, R181, 0x3, RZ ;  /* 0x00000003b5b57819 */ /* 0x000fe400000012ff */
[----:B------:R-:W-:Y:S01]  /*db70*/  MOV R106, R106 ;  /* 0x0000006a006a7202 */ /* 0x000fe20000000f00 */
[----:B------:R4:W-:Y:S01]  /*db80*/  STSM.16.M88.4 [R102], R8 ;  /* 0x0000000866007844 */ /* 0x0009e20000000200 */
[----:B------:R-:W-:Y:S02]  /*db90*/  MOV R110, R110 ;  /* 0x0000006e006e7202 */ /* 0x000fe40000000f00 */
[----:B-1----:R-:W-:Y:S01]  /*dba0*/  F2FP.BF16.F32.PACK_AB R24, R73, R162 ;  /* 0x000000a24918723e */ /* 0x002fe200000010ff */
[----:B------:R1:W-:Y:S01]  /*dbb0*/  STSM.16.M88.4 [R106], R12 ;  /* 0x0000000c6a007844 */ /* 0x0003e20000000200 */
[----:B------:R-:W-:Y:S02]  /*dbc0*/  F2FP.BF16.F32.PACK_AB R25, R75, R74 ;  /* 0x0000004a4b19723e */ /* 0x000fe400000010ff */
[----:B------:R-:W-:-:S02]  /*dbd0*/  F2FP.BF16.F32.PACK_AB R26, R77, R163 ;  /* 0x000000a34d1a723e */ /* 0x000fc400000010ff */
[----:B------:R-:W-:Y:S02]  /*dbe0*/  F2FP.BF16.F32.PACK_AB R27, R79, R78 ;  /* 0x0000004e4f1b723e */ /* 0x000fe400000010ff */
[----:B------:R-:W-:Y:S02]  /*dbf0*/  LOP3.LUT R130, R185, R130, RZ, 0x3c, !PT ;  /* 0x00000082b9827212 */ /* 0x000fe400078e3cff */
[----:B------:R-:W-:Y:S01]  /*dc00*/  SHF.R.U64 R183, R183, 0x3, RZ ;  /* 0x00000003b7b77819 */ /* 0x000fe200000012ff */
[----:B------:R0:W-:Y:S01]  /*dc10*/  STSM.16.M88.4 [R110], R24 ;  /* 0x000000186e007844 */ /* 0x0001e20000000200 */
[----:B------:R-:W-:Y:S02]  /*dc20*/  MOV R114, R114 ;  /* 0x0000007200727202 */ /* 0x000fe40000000f00 */
[----:B------:R-:W-:Y:S02]  /*dc30*/  LOP3.LUT R134, R177, R134, RZ, 0x3c, !PT ;  /* 0x00000086b1867212 */ /* 0x000fe400078e3cff */
[----:B------:R-:W-:Y:S01]  /*dc40*/  MOV R118, R118 ;  /* 0x0000007600767202 */ /* 0x000fe20000000f00 */
[----:B------:R3:W-:Y:S01]  /*dc50*/  STSM.16.M88.4 [R114], R28 ;  /* 0x0000001c72007844 */ /* 0x0007e20000000200 */
[----:B------:R-:W-:-:S02]  /*dc60*/  MOV R44, R38 ;  /* 0x00000026002c7202 */ /* 0x000fc40000000f00 */
[----:B--2---:R-:W-:Y:S02]  /*dc70*/  F2FP.BF16.F32.PACK_AB R32, R3, R166 ;  /* 0x000000a60320723e */ /* 0x004fe400000010ff */
[----:B------:R-:W-:Y:S02]  /*dc80*/  F2FP.BF16.F32.PACK_AB R33, R58, R6 ;  /* 0x000000063a21723e */ /* 0x000fe400000010ff */
[----:B------:R-:W-:Y:S02]  /*dc90*/  F2FP.BF16.F32.PACK_AB R34, R93, R167 ;  /* 0x000000a75d22723e */ /* 0x000fe400000010ff */
[----:B------:R-:W-:Y:S02]  /*dca0*/  F2FP.BF16.F32.PACK_AB R35, R64, R62 ;  /* 0x0000003e4023723e */ /* 0x000fe400000010ff */
[----:B------:R-:W-:Y:S02]  /*dcb0*/  LOP3.LUT R138, R181, R138, RZ, 0x3c, !PT ;  /* 0x0000008ab58a7212 */ /* 0x000fe400078e3cff */
[----:B------:R-:W-:Y:S01]  /*dcc0*/  MOV R122, R122 ;  /* 0x0000007a007a7202 */ /* 0x000fe20000000f00 */
[----:B------:R-:W-:Y:S01]  /*dcd0*/  STSM.16.M88.4 [R118], R32 ;  /* 0x0000002076007844 */ /* 0x000fe20000000200 */
[----:B------:R-:W-:-:S02]  /*dce0*/  F2FP.BF16.F32.PACK_AB R38, R101, R169 ;  /* 0x000000a96526723e */ /* 0x000fc400000010ff */
[----:B------:R-:W-:Y:S02]  /*dcf0*/  F2FP.BF16.F32.PACK_AB R39, R72, R70 ;  /* 0x000000464827723e */ /* 0x000fe400000010ff */
[----:B------:R-:W-:Y:S02]  /*dd00*/  MOV R126, R126 ;  /* 0x0000007e007e7202 */ /* 0x000fe40000000f00 */
[----:B----4-:R-:W-:Y:S01]  /*dd10*/  F2FP.BF16.F32.PACK_AB R8, R105, R170 ;  /* 0x000000aa6908723e */ /* 0x010fe200000010ff */
[----:B------:R-:W-:Y:S01]  /*dd20*/  STSM.16.M88.4 [R122], R36 ;  /* 0x000000247a007844 */ /* 0x000fe20000000200 */
[----:B------:R-:W-:Y:S01]  /*dd30*/  F2FP.BF16.F32.PACK_AB R9, R80, R76 ;  /* 0x0000004c5009723e */ /* 0x000fe200000010ff */
[----:B------:R-:W-:Y:S01]  /*dd40*/  IMAD.MOV.U32 R76, RZ, RZ, RZ ;  /* 0x000000ffff4c7224 */ /* 0x000fe200078e00ff */
[----:B------:R-:W-:Y:S02]  /*dd50*/  F2FP.BF16.F32.PACK_AB R10, R109, R171 ;  /* 0x000000ab6d0a723e */ /* 0x000fe400000010ff */
[----:B------:R-:W-:-:S02]  /*dd60*/  F2FP.BF16.F32.PACK_AB R11, R87, R84 ;  /* 0x00000054570b723e */ /* 0x000fc400000010ff */
[----:B------:R-:W-:Y:S02]  /*dd70*/  LOP3.LUT R46, R183, R176, RZ, 0x3c, !PT ;  /* 0x000000b0b72e7212 */ /* 0x000fe400078e3cff */
[----:B------:R-:W-:Y:S01]  /*dd80*/  MOV R130, R130 ;  /* 0x0000008200827202 */ /* 0x000fe20000000f00 */
[----:B------:R2:W-:Y:S01]  /*dd90*/  STSM.16.M88.4 [R126], R8 ;  /* 0x000000087e007844 */ /* 0x0005e20000000200 */
[----:B-1----:R-:W-:Y:S02]  /*dda0*/  F2FP.BF16.F32.PACK_AB R12, R113, R172 ;  /* 0x000000ac710c723e */ /* 0x002fe400000010ff */
        /* <DEDUP_REMOVED lines=9> */
[----:B------:R-:W-:-:S02]  /*de40*/  ISETP.NE.U32.AND P0, PT, RZ, UR4, PT ;  /* 0x00000004ff007c0c */ /* 0x000fc4000bf05070 */
[----:B------:R-:W-:Y:S01]  /*de50*/  IADD3 R6, P1, R214, UR4, RZ ;  /* 0x00000004d6067c10 */ /* 0x000fe2000ff3e0ff */
[----:B------:R0:W-:Y:S01]  /*de60*/  STSM.16.M88.4 [R134], R24 ;  /* 0x0000001886007844 */ /* 0x0001e20000000200 */
[----:B------:R-:W-:Y:S02]  /*de70*/  MOV R54, R138 ;  /* 0x0000008a00367202 */ /* 0x000fe40000000f00 */
[----:B---3--:R-:W-:Y:S02]  /*de80*/  F2FP.BF16.F32.PACK_AB R28, R129, R179 ;  /* 0x000000b3811c723e */ /* 0x008fe400000010ff */
[----:B------:R-:W-:Y:S02]  /*de90*/  F2FP.BF16.F32.PACK_AB R29, R128, R124 ;  /* 0x0000007c801d723e */ /* 0x000fe400000010ff */
[----:B------:R-:W-:Y:S02]  /*dea0*/  F2FP.BF16.F32.PACK_AB R30, R133, R132 ;  /* 0x00000084851e723e */ /* 0x000fe400000010ff */
[----:B------:R-:W-:-:S02]  /*deb0*/  F2FP.BF16.F32.PACK_AB R31, R153, R152 ;  /* 0x00000098991f723e */ /* 0x000fc400000010ff */
[----:B------:R-:W-:Y:S02]  /*dec0*/  F2FP.BF16.F32.PACK_AB R138, R141, R140 ;  /* 0x0000008c8d8a723e */ /* 0x000fe400000010ff */
[----:B------:R-:W-:Y:S01]  /*ded0*/  F2FP.BF16.F32.PACK_AB R139, R157, R156 ;  /* 0x0000009c9d8b723e */ /* 0x000fe200000010ff */
[----:B------:R1:W-:Y:S01]  /*dee0*/  STSM.16.M88.4 [R54], R28 ;  /* 0x0000001c36007844 */ /* 0x0003e20000000200 */
[----:B------:R-:W-:Y:S02]  /*def0*/  MOV R46, R46 ;  /* 0x0000002e002e7202 */ /* 0x000fe40000000f00 */
[----:B------:R-:W-:Y:S01]  /*df00*/  ISETP.NE.AND.EX P0, PT, RZ, UR5, PT, P0 ;  /* 0x00000005ff007c0c */ /* 0x000fe2000bf05300 */
[----:B------:R1:W-:Y:S01]  /*df10*/  STSM.16.M88.4 [R44], R136 ;  /* 0x000000882c007844 */ /* 0x0003e20000000200 */
[----:B------:R-:W-:Y:S01]  /*df20*/  IADD3.X R7, R215, UR5, RZ, P1, !PT ;  /* 0x00000005d7077c10 */ /* 0x000fe20008ffe4ff */
[----:B------:R-:W-:Y:S02]  /*df30*/  ULDC.64 UR4, c[0x0][0xc08] ;  /* 0x0003020000047ab9 */ /* 0x000fe40000000a00 */
[----:B------:R-:W-:Y:S01]  /*df40*/  ISETP.NE.U32.AND P2, PT, RZ, UR4, PT ;  /* 0x00000004ff007c0c */ /* 0x000fe2000bf45070 */
[----:B------:R1:W-:Y:S01]  /*df50*/  STSM.16.M88.4 [R46], R144 ;  /* 0x000000902e007844 */ /* 0x0003e20000000200 */
[----:B------:R-:W-:Y:S02]  /*df60*/  BAR.SYNC.DEFER_BLOCKING 0x1, 0x100 ;  /* 0x0044000000007b1d */ /* 0x000fe40000010000 */
[----:B------:R-:W-:-:S13]  /*df70*/  ISETP.NE.AND.EX P2, PT, RZ, UR5, PT, P2 ;  /* 0x00000005ff007c0c */ /* 0x000fda000bf45320 */
[----:B------:R-:W-:Y:S01]  /*df80*/  @P2 IADD3 R214, P3, R214, UR4, RZ ;  /* 0x00000004d6d62c10 */ /* 0x000fe2000ff7e0ff */
[----:B------:R-:W-:Y:S02]  /*df90*/  ULDC UR4, c[0x0][0xa88] ;  /* 0x0002a20000047ab9 */ /* 0x000fe40000000800 */
[----:B--2---:R-:W-:Y:S01]  /*dfa0*/  IMAD.U32 R11, RZ, RZ, UR4 ;  /* 0x00000004ff0b7e24 */ /* 0x004fe2000f8e00ff */
[----:B------:R-:W-:Y:S01]  /*dfb0*/  @P2 IADD3.X R215, R215, UR5, RZ, P3, !PT ;  /* 0x00000005d7d72c10 */ /* 0x000fe20009ffe4ff */
[----:B------:R1:W5:Y:S01]  /*dfc0*/  @P0 LDG.E R76, desc[UR40][R6.64] ;  /* 0x00000028064c0981 */ /* 0x000362000c1e1900 */
[----:B------:R-:W-:Y:S01]  /*dfd0*/  ISETP.NE.AND P1, PT, R0, 0x1, PT ;  /* 0x000000010000780c */ /* 0x000fe20003f25270 */
[----:B0-----:R-:W-:Y:S02]  /*dfe0*/  IMAD R27, R219, 0x80, R237 ;  /* 0x00000080db1b7824 */ /* 0x001fe400078e02ed */
[----:B------:R1:W5:Y:S10]  /*dff0*/  @P2 LDG.E R11, desc[UR40][R214.64] ;  /* 0x00000028d60b2981 */ /* 0x000374000c1e1900 */
[----:B------:R-:W0:Y:S08]  /*e000*/  @P1 LDC R8, c[0x0][0xbec] ;  /* 0x0002fb00ff081b82 */ /* 0x000e300000000800 */
[----:B------:R-:W2:Y:S01]  /*e010*/  @P1 LDC R13, c[0x0][0xbf0] ;  /* 0x0002fc00ff0d1b82 */ /* 0x000ea20000000800 */
[----:B-1----:R-:W-:Y:S05]  /*e020*/  @P2 BRA `(.L_x_9975) ;  /* 0x0000000000102947 */ /* 0x002fea0003800000 */
[----:B------:R-:W-:Y:S05]  /*e030*/  @!P0 BRA `(.L_x_9975) ;  /* 0x00000000000c8947 */ /* 0x000fea0003800000 */
[----:B------:R-:W3:Y:S04]  /*e040*/  LDG.E R10, desc[UR40][R6.64] ;  /* 0x00000028060a7981 */ /* 0x000ee8000c1e1900 */
[----:B-----5:R-:W3:Y:S02]  /*e050*/  LDG.E R11, desc[UR40][R6.64+0x4] ;  /* 0x00000428060b7981 */ /* 0x020ee4000c1e1900 */
[----:B---3--:R-:W-:-:S07]  /*e060*/  IMAD.IADD R11, R11, 0x1, -R10 ;  /* 0x000000010b0b7824 */ /* 0x008fce00078e0a0a */
.L_x_9975:
[----:B------:R-:W-:Y:S01]  /*e070*/  SHF.R.S32.HI R3, RZ, 0x1f, R213 ;  /* 0x0000001fff037819 */ /* 0x000fe200000114d5 */
[----:B0-----:R-:W-:Y:S01]  /*e080*/  @P1 IMAD.HI.U32 R6, R27, R8, RZ ;  /* 0x000000081b061227 */ /* 0x001fe200078e00ff */
[----:B------:R-:W-:Y:S01]  /*e090*/  ULDC.64 UR4, c[0x0][0xb90] ;  /* 0x0002e40000047ab9 */ /* 0x000fe20000000a00 */
[----:B-----5:R-:W-:Y:S01]  /*e0a0*/  SHF.R.S32.HI R77, RZ, 0x1f, R76 ;  /* 0x0000001fff4d7819 */ /* 0x020fe2000001144c */
[----:B------:R-:W0:Y:S01]  /*e0b0*/  @P1 LDC R82, c[0x0][0xbec] ;  /* 0x0002fb00ff521b82 */ /* 0x000e220000000800 */
[----:B------:R-:W-:Y:S01]  /*e0c0*/  IMAD R8, R3, UR4, RZ ;  /* 0x0000000403087c24 */ /* 0x000fe2000f8e02ff */
[----:B------:R-:W-:Y:S01]  /*e0d0*/  SEL R229, R229, RZ, !P0 ;  /* 0x000000ffe5e57207 */ /* 0x000fe20004000000 */
[----:B------:R-:W-:Y:S01]  /*e0e0*/  IMAD.MOV.U32 R9, RZ, RZ, R27 ;  /* 0x000000ffff097224 */ /* 0x000fe200078e001b */
[----:B--2---:R-:W-:Y:S01]  /*e0f0*/  @P1 SHF.R.U32.HI R9, RZ, R13, R6 ;  /* 0x0000000dff091219 */ /* 0x004fe20000011606 */
[----:B------:R-:W-:Y:S01]  /*e100*/  IMAD.WIDE.U32 R6, R213, UR4, R76 ;  /* 0x00000004d5067c25 */ /* 0x000fe2000f8e004c */
[----:B------:R-:W-:-:S02]  /*e110*/  SEL R216, R216, RZ, !P0 ;  /* 0x000000ffd8d87207 */ /* 0x000fc40004000000 */
[----:B------:R-:W1:Y:S01]  /*e120*/  @P1 LDC R81, c[0x0][0xbf0] ;  /* 0x0002fc00ff511b82 */ /* 0x000e620000000800 */
[----:B------:R-:W-:Y:S01]  /*e130*/  IMAD R13, R213, UR5, R8 ;  /* 0x00000005d50d7c24 */ /* 0x000fe2000f8e0208 */
[----:B------:R-:W-:Y:S01]  /*e140*/  ULDC.64 UR4, c[0x0][0xb98] ;  /* 0x0002e60000047ab9 */ /* 0x000fe20000000a00 */
[----:B------:R-:W-:Y:S02]  /*e150*/  IMAD.MOV R25, RZ, RZ, -R9 ;  /* 0x000000ffff197224 */ /* 0x000fe400078e0a09 */
[----:B------:R-:W-:Y:S02]  /*e160*/  IMAD.IADD R7, R7, 0x1, R13 ;  /* 0x0000000107077824 */ /* 0x000fe400078e020d */
[----:B------:R-:W-:Y:S02]  /*e170*/  IMAD R13, R0, R25, R27 ;  /* 0x00000019000d7224 */ /* 0x000fe400078e021b */
[----:B------:R-:W-:Y:S02]  /*e180*/  IMAD R15, R228, 0x40, R205 ;  /* 0x00000040e40f7824 */ /* 0x000fe400078e02cd */
[----:B------:R-:W-:Y:S01]  /*e190*/  IMAD R25, R229, UR4, RZ ;  /* 0x00000004e5197c24 */ /* 0x000fe2000f8e02ff */
[----:B------:R-:W-:Y:S01]  /*e1a0*/  SHF.R.S32.HI R8, RZ, 0x1f, R13 ;  /* 0x0000001fff087819 */ /* 0x000fe2000001140d */
[----:B------:R-:W-:-:S04]  /*e1b0*/  IMAD.WIDE.U32 R6, R216, UR4, R6 ;  /* 0x00000004d8067c25 */ /* 0x000fc8000f8e0006 */
[----:B------:R-:W-:Y:S01]  /*e1c0*/  IMAD.WIDE R20, R15, 0x2, R20 ;  /* 0x000000020f147825 */ /* 0x000fe200078e0214 */
[----:B------:R-:W-:Y:S02]  /*e1d0*/  SHF.R.S32.HI R15, RZ, 0x1f, R9 ;  /* 0x0000001fff0f7819 */ /* 0x000fe40000011409 */
[----:B------:R-:W-:Y:S01]  /*e1e0*/  IADD3 R6, P0, R9, R6, RZ ;  /* 0x0000000609067210 */ /* 0x000fe20007f1e0ff */
[----:B------:R-:W-:Y:S01]  /*e1f0*/  IMAD R25, R216, UR5, R25 ;  /* 0x00000005d8197c24 */ /* 0x000fe2000f8e0219 */
[----:B------:R-:W-:Y:S01]  /*e200*/  ULDC.64 UR4, c[0x0][0xb88] ;  /* 0x0002e20000047ab9 */ /* 0x000fe20000000a00 */
[----:B------:R-:W-:Y:S01]  /*e210*/  IADD3 R9, P2, R20, 0x1000, RZ ;  /* 0x0000100014097810 */ /* 0x000fe20007f5e0ff */
[----:B------:R-:W-:Y:S01]  /*e220*/  IMAD R10, R8, UR4, RZ ;  /* 0x00000004080a7c24 */ /* 0x000fe2000f8e02ff */
[----:B------:R-:W-:Y:S01]  /*e230*/  IADD3 R33, P4, R20, 0x5000, RZ ;  /* 0x0000500014217810 */ /* 0x000fe20007f9e0ff */
[----:B------:R-:W-:Y:S01]  /*e240*/  IMAD R78, R11, R0, RZ ;  /* 0x000000000b4e7224 */ /* 0x000fe200078e02ff */
[----:B------:R-:W-:Y:S01]  /*e250*/  IADD3.X R7, R15, R7, R25, P0, !PT ;  /* 0x000000070f077210 */ /* 0x000fe200007fe419 */
[----:B------:R-:W-:Y:S01]  /*e260*/  IMAD R15, R13, UR5, R10 ;  /* 0x000000050d0f7c24 */ /* 0x000fe2000f8e020a */
[----:B------:R-:W-:-:S02]  /*e270*/  LOP3.LUT R8, R9, 0x380, RZ, 0xc0, !PT ;  /* 0x0000038009087812 */ /* 0x000fc400078ec0ff */
[C---:B------:R-:W-:Y:S01]  /*e280*/  IADD3 R25, P5, R20.reuse, 0x3000, RZ ;  /* 0x0000300014197810 */ /* 0x040fe20007fbe0ff */
[----:B------:R-:W-:Y:S01]  /*e290*/  IMAD.WIDE.U32 R6, R13, UR4, R6 ;  /* 0x000000040d067c25 */ /* 0x000fe2000f8e0006 */
[----:B------:R-:W-:Y:S01]  /*e2a0*/  ULDC.64 UR4, c[0x0][0xb50] ;  /* 0x0002d40000047ab9 */ /* 0x000fe20000000a00 */
[----:B------:R-:W-:Y:S02]  /*e2b0*/  IADD3 R13, P3, R20, 0x2000, RZ ;  /* 0x00002000140d7810 */ /* 0x000fe40007f7e0ff */
[----:B------:R-:W-:Y:S01]  /*e2c0*/  IMAD.IADD R7, R7, 0x1, R15 ;  /* 0x0000000107077824 */ /* 0x000fe200078e020f */
[----:B------:R-:W-:Y:S02]  /*e2d0*/  LEA R10, P0, R6, UR4, 0x2 ;  /* 0x00000004060a7c11 */ /* 0x000fe4000f8010ff */
[----:B------:R-:W-:Y:S02]  /*e2e0*/  SHF.R.U64 R8, R8, 0x3, RZ ;  /* 0x0000000308087819 */ /* 0x000fe400000012ff */
[----:B------:R-:W-:Y:S01]  /*e2f0*/  LEA.HI.X R6, R6, UR5, R7, 0x2, P0 ;  /* 0x0000000506067c11 */ /* 0x000fe200080f1407 */
[----:B------:R-:W-:Y:S01]  /*e300*/  SHFL.IDX PT, R50, R10, RZ, 0x1c1f ;  /* 0x001c1fff0a327589 */ /* 0x000fe200000e0000 */
[----:B------:R-:W-:Y:S01]  /*e310*/  IADD3 R29, P0, R20, 0x4000, RZ ;  /* 0x00004000141d7810 */ /* 0x000fe20007f1e0ff */
[----:B------:R-:W-:Y:S01]  /*e320*/  IMAD R7, R219, 0x80, R235 ;  /* 0x00000080db077824 */ /* 0x000fe200078e02eb */
[----:B------:R-:W-:Y:S01]  /*e330*/  LOP3.LUT R12, R13, 0x380, RZ, 0xc0, !PT ;  /* 0x000003800d0c7812 */ /* 0x000fe200078ec0ff */
[----:B------:R-:W2:Y:S01]  /*e340*/  SHFL.IDX PT, R51, R6, RZ, 0x1c1f ;  /* 0x001c1fff06337589 */ /* 0x000ea200000e0000 */
[----:B------:R-:W-:Y:S01]  /*e350*/  LOP3.LUT R8, R8, R9, RZ, 0x3c, !PT ;  /* 0x0000000908087212 */ /* 0x000fe200078e3cff */
[----:B------:R-:W-:Y:S01]  /*e360*/  IMAD.X R9, RZ, RZ, R21, P2 ;  /* 0x000000ffff097224 */ /* 0x000fe200010e0615 */
[----:B------:R-:W-:Y:S01]  /*e370*/  LOP3.LUT R28, R29, 0x380, RZ, 0xc0, !PT ;  /* 0x000003801d1c7812 */ /* 0x000fe200078ec0ff */
[----:B------:R-:W-:Y:S01]  /*e380*/  SHFL.IDX PT, R54, R10, 0x1, 0x1c1f ;  /* 0x003c1f000a367f89 */ /* 0x000fe200000e0000 */
[----:B------:R-:W-:Y:S01]  /*e390*/  SHF.R.U64 R12, R12, 0x3, RZ ;  /* 0x000000030c0c7819 */ /* 0x000fe200000012ff */
[----:B------:R-:W-:Y:S01]  /*e3a0*/  ULDC.64 UR4, c[0x0][0xaa0] ;  /* 0x0002a80000047ab9 */ /* 0x000fe20000000a00 */
[----:B------:R-:W-:Y:S01]  /*e3b0*/  IADD3 R37, P2, R20, 0x6000, RZ ;  /* 0x0000600014257810 */ /* 0x000fe20007f5e0ff */
[----:B------:R3:W4:Y:S01]  /*e3c0*/  SHFL.IDX PT, R55, R6, 0x1, 0x1c1f ;  /* 0x003c1f0006377f89 */ /* 0x00072200000e0000 */
[----:B------:R-:W-:-:S02]  /*e3d0*/  SHF.R.U64 R28, R28, 0x3, RZ ;  /* 0x000000031c1c7819 */ /* 0x000fc400000012ff */
[----:B------:R-:W-:Y:S01]  /*e3e0*/  LOP3.LUT R12, R12, R13, RZ, 0x3c, !PT ;  /* 0x0000000d0c0c7212 */ /* 0x000fe200078e3cff */
[--C-:B------:R-:W-:Y:S01]  /*e3f0*/  IMAD.X R13, RZ, RZ, R21.reuse, P3 ;  /* 0x000000ffff0d7224 */ /* 0x100fe200018e0615 */
[----:B------:R-:W-:Y:S02]  /*e400*/  LOP3.LUT R36, R37, 0x380, RZ, 0xc0, !PT ;  /* 0x0000038025247812 */ /* 0x000fe400078ec0ff */
[----:B------:R-:W-:Y:S02]  /*e410*/  IADD3 R41, P3, R20, 0x7000, RZ ;  /* 0x0000700014297810 */ /* 0x000fe40007f7e0ff */
[----:B------:R-:W-:Y:S01]  /*e420*/  LOP3.LUT R28, R28, R29, RZ, 0x3c, !PT ;  /* 0x0000001d1c1c7212 */ /* 0x000fe200078e3cff */
[----:B------:R-:W-:Y:S01]  /*e430*/  IMAD.X R29, RZ, RZ, R21, P0 ;  /* 0x000000ffff1d7224 */ /* 0x000fe200000e0615 */
[----:B------:R-:W-:Y:S02]  /*e440*/  SHF.R.U64 R36, R36, 0x3, RZ ;  /* 0x0000000324247819 */ /* 0x000fe400000012ff */
[----:B------:R-:W-:-:S02]  /*e450*/  IADD3 R49, P0, R20, 0x9000, RZ ;  /* 0x0000900014317810 */ /* 0x000fc40007f1e0ff */
[----:B------:R-:W-:Y:S02]  /*e460*/  LOP3.LUT R40, R41, 0x380, RZ, 0xc0, !PT ;  /* 0x0000038029287812 */ /* 0x000fe400078ec0ff */
[----:B------:R-:W-:Y:S02]  /*e470*/  LOP3.LUT R24, R25, 0x380, RZ, 0xc0, !PT ;  /* 0x0000038019187812 */ /* 0x000fe400078ec0ff */
[----:B------:R-:W-:Y:S02]  /*e480*/  LOP3.LUT R32, R33, 0x380, RZ, 0xc0, !PT ;  /* 0x0000038021207812 */ /* 0x000fe400078ec0ff */
[----:B------:R-:W-:Y:S01]  /*e490*/  LOP3.LUT R36, R36, R37, RZ, 0x3c, !PT ;  /* 0x0000002524247212 */ /* 0x000fe200078e3cff */
[----:B------:R-:W-:Y:S01]  /*e4a0*/  IMAD.X R37, RZ, RZ, R21, P2 ;  /* 0x000000ffff257224 */ /* 0x000fe200010e0615 */
[----:B------:R-:W-:Y:S02]  /*e4b0*/  LOP3.LUT R48, R49, 0x380, RZ, 0xc0, !PT ;  /* 0x0000038031307812 */ /* 0x000fe400078ec0ff */
[----:B------:R-:W-:-:S02]  /*e4c0*/  SHF.R.U64 R40, R40, 0x3, RZ ;  /* 0x0000000328287819 */ /* 0x000fc400000012ff */
[----:B------:R-:W-:Y:S02]  /*e4d0*/  IADD3 R57, P2, R20, 0xb000, RZ ;  /* 0x0000b00014397810 */ /* 0x000fe40007f5e0ff */
[----:B------:R-:W-:Y:S02]  /*e4e0*/  SHF.R.U64 R24, R24, 0x3, RZ ;  /* 0x0000000318187819 */ /* 0x000fe400000012ff */
[----:B------:R-:W-:Y:S02]  /*e4f0*/  SHF.R.U64 R32, R32, 0x3, RZ ;  /* 0x0000000320207819 */ /* 0x000fe400000012ff */
[----:B------:R-:W-:Y:S02]  /*e500*/  SHF.R.U64 R48, R48, 0x3, RZ ;  /* 0x0000000330307819 */ /* 0x000fe400000012ff */
[----:B------:R-:W-:Y:S01]  /*e510*/  LOP3.LUT R40, R40, R41, RZ, 0x3c, !PT ;  /* 0x0000002928287212 */ /* 0x000fe200078e3cff */
[----:B------:R-:W-:Y:S01]  /*e520*/  IMAD.X R41, RZ, RZ, R21, P3 ;  /* 0x000000ffff297224 */ /* 0x000fe200018e0615 */
[----:B------:R-:W-:-:S02]  /*e530*/  LOP3.LUT R56, R57, 0x380, RZ, 0xc0, !PT ;  /* 0x0000038039387812 */ /* 0x000fc400078ec0ff */
[----:B------:R-:W-:Y:S01]  /*e540*/  LOP3.LUT R24, R24, R25, RZ, 0x3c, !PT ;  /* 0x0000001918187212 */ /* 0x000fe200078e3cff */
[--C-:B------:R-:W-:Y:S01]  /*e550*/  IMAD.X R25, RZ, RZ, R21.reuse, P5 ;  /* 0x000000ffff197224 */ /* 0x100fe200028e0615 */
[----:B------:R-:W-:Y:S01]  /*e560*/  LOP3.LUT R32, R32, R33, RZ, 0x3c, !PT ;  /* 0x0000002120207212 */ /* 0x000fe200078e3cff */
[--C-:B------:R-:W-:Y:S01]  /*e570*/  IMAD.X R33, RZ, RZ, R21.reuse, P4 ;  /* 0x000000ffff217224 */ /* 0x100fe200020e0615 */
[C---:B------:R-:W-:Y:S02]  /*e580*/  IADD3 R61, P3, R20.reuse, 0xc000, RZ ;  /* 0x0000c000143d7810 */ /* 0x040fe40007f7e0ff */
[C---:B------:R-:W-:Y:S02]  /*e590*/  IADD3 R45, P5, R20.reuse, 0x8000, RZ ;  /* 0x00008000142d7810 */ /* 0x040fe40007fbe0ff */
[----:B------:R-:W-:Y:S02]  /*e5a0*/  IADD3 R53, P4, R20, 0xa000, RZ ;  /* 0x0000a00014357810 */ /* 0x000fe40007f9e0ff */
[----:B------:R-:W-:Y:S01]  /*e5b0*/  LOP3.LUT R48, R48, R49, RZ, 0x3c, !PT ;  /* 0x0000003130307212 */ /* 0x000fe200078e3cff */
[----:B------:R-:W-:Y:S01]  /*e5c0*/  IMAD.X R49, RZ, RZ, R21, P0 ;  /* 0x000000ffff317224 */ /* 0x000fe200000e0615 */
[----:B------:R-:W-:-:S02]  /*e5d0*/  SHF.R.U64 R56, R56, 0x3, RZ ;  /* 0x0000000338387819 */ /* 0x000fc400000012ff */
[----:B------:R-:W-:Y:S02]  /*e5e0*/  LOP3.LUT R60, R61, 0x380, RZ, 0xc0, !PT ;  /* 0x000003803d3c7812 */ /* 0x000fe400078ec0ff */
[----:B------:R-:W-:Y:S02]  /*e5f0*/  LOP3.LUT P0, RZ, R230, 0x3, RZ, 0xc0, !PT ;  /* 0x00000003e6ff7812 */ /* 0x000fe4000780c0ff */
[----:B------:R-:W-:Y:S02]  /*e600*/  LOP3.LUT R44, R45, 0x380, RZ, 0xc0, !PT ;  /* 0x000003802d2c7812 */ /* 0x000fe400078ec0ff */
[----:B------:R-:W-:Y:S02]  /*e610*/  LOP3.LUT R52, R53, 0x380, RZ, 0xc0, !PT ;  /* 0x0000038035347812 */ /* 0x000fe400078ec0ff */
[----:B------:R-:W-:Y:S01]  /*e620*/  LOP3.LUT R56, R56, R57, RZ, 0x3c, !PT ;  /* 0x0000003938387212 */ /* 0x000fe200078e3cff */
[----:B------:R-:W-:Y:S01]  /*e630*/  IMAD.X R57, RZ, RZ, R21, P2 ;  /* 0x000000ffff397224 */ /* 0x000fe200010e0615 */
[----:B------:R-:W-:-:S02]  /*e640*/  SHF.R.U64 R60, R60, 0x3, RZ ;  /* 0x000000033c3c7819 */ /* 0x000fc400000012ff */
[CC--:B------:R-:W-:Y:S01]  /*e650*/  ISETP.GE.OR P2, PT, R7.reuse, R78.reuse, P0 ;  /* 0x0000004e0700720c */ /* 0x0c0fe20000746670 */
[----:B------:R-:W-:Y:S01]  /*e660*/  VIADD R7, R7, 0x8 ;  /* 0x0000000807077836 */ /* 0x000fe20000000000 */
        /* <DEDUP_REMOVED lines=8> */
[----:B------:R-:W-:Y:S01]  /*e6f0*/  IADD3 R11, P3, R20, 0xf000, RZ ;  /* 0x0000f000140b7810 */ /* 0x000fe20007f7e0ff */
[----:B--2---:R-:W-:Y:S01]  /*e700*/  @!P2 ST.E desc[UR40][R50.64], R5 ;  /* 0x000000053200a985 */ /* 0x004fe2000c101928 */
[----:B------:R-:W-:-:S02]  /*e710*/  ISETP.GE.OR P0, PT, R7, R78, P0 ;  /* 0x0000004e0700720c */ /* 0x000fc40000706670 */
[C---:B------:R-:W-:Y:S01]  /*e720*/  IADD3 R65, P5, R20.reuse, 0xd000, RZ ;  /* 0x0000d00014417810 */ /* 0x040fe20007fbe0ff */
[----:B------:R-:W-:Y:S01]  /*e730*/  IMAD.X R73, RZ, RZ, R21, P3 ;  /* 0x000000ffff497224 */ /* 0x000fe200018e0615 */
[C---:B------:R-:W-:Y:S02]  /*e740*/  IADD3 R69, P4, R20.reuse, 0xe000, RZ ;  /* 0x0000e00014457810 */ /* 0x040fe40007f9e0ff */
[----:B------:R-:W-:Y:S02]  /*e750*/  LOP3.LUT R15, R20, 0x380, RZ, 0xc0, !PT ;  /* 0x00000380140f7812 */ /* 0x000fe400078ec0ff */
[----:B---3--:R-:W-:Y:S02]  /*e760*/  LOP3.LUT R6, R11, 0x380, RZ, 0xc0, !PT ;  /* 0x000003800b067812 */ /* 0x008fe400078ec0ff */
[----:B------:R-:W-:Y:S02]  /*e770*/  LOP3.LUT R64, R65, 0x380, RZ, 0xc0, !PT ;  /* 0x0000038041407812 */ /* 0x000fe400078ec0ff */
[----:B------:R-:W-:Y:S01]  /*e780*/  LOP3.LUT R68, R69, 0x380, RZ, 0xc0, !PT ;  /* 0x0000038045447812 */ /* 0x000fe200078ec0ff */
[----:B----4-:R2:W-:Y:S01]  /*e790*/  @!P0 ST.E desc[UR40][R54.64], R4 ;  /* 0x0000000436008985 */ /* 0x0105e2000c101928 */
[----:B------:R-:W-:-:S02]  /*e7a0*/  SHF.R.U64 R15, R15, 0x3, RZ ;  /* 0x000000030f0f7819 */ /* 0x000fc400000012ff */
[----:B------:R-:W-:Y:S01]  /*e7b0*/  SHF.R.U64 R6, R6, 0x3, RZ ;  /* 0x0000000306067819 */ /* 0x000fe200000012ff */
[----:B------:R-:W5:Y:S01]  /*e7c0*/  LD.E.128 R24, desc[UR40][R24.64] ;  /* 0x0000002818187980 */ /* 0x000f62000c101d00 */
[----:B------:R-:W-:Y:S02]  /*e7d0*/  SHF.R.U64 R64, R64, 0x3, RZ ;  /* 0x0000000340407819 */ /* 0x000fe400000012ff */
[----:B------:R-:W-:Y:S01]  /*e7e0*/  SHF.R.U64 R68, R68, 0x3, RZ ;  /* 0x0000000344447819 */ /* 0x000fe200000012ff */
[----:B------:R-:W5:Y:S01]  /*e7f0*/  LD.E.128 R28, desc[UR40][R28.64] ;  /* 0x000000281c1c7980 */ /* 0x000f62000c101d00 */
[----:B------:R-:W-:Y:S02]  /*e800*/  LOP3.LUT R20, R15, R20, RZ, 0x3c, !PT ;  /* 0x000000140f147212 */ /* 0x000fe400078e3cff */
[----:B------:R-:W-:Y:S01]  /*e810*/  LOP3.LUT R64, R64, R65, RZ, 0x3c, !PT ;  /* 0x0000004140407212 */ /* 0x000fe200078e3cff */
[--C-:B------:R-:W-:Y:S01]  /*e820*/  IMAD.X R65, RZ, RZ, R21.reuse, P5 ;  /* 0x000000ffff417224 */ /* 0x100fe200028e0615 */
[----:B------:R-:W-:Y:S01]  /*e830*/  LOP3.LUT R68, R68, R69, RZ, 0x3c, !PT ;  /* 0x0000004544447212 */ /* 0x000fe200078e3cff */
[----:B------:R-:W-:Y:S01]  /*e840*/  IMAD.X R69, RZ, RZ, R21, P4 ;  /* 0x000000ffff457224 */ /* 0x000fe200020e0615 */
[----:B------:R-:W-:Y:S01]  /*e850*/  LOP3.LUT R72, R6, R11, RZ, 0x3c, !PT ;  /* 0x0000000b06487212 */ /* 0x000fe200078e3cff */
[----:B------:R-:W5:Y:S04]  /*e860*/  LD.E.128 R12, desc[UR40][R12.64] ;  /* 0x000000280c0c7980 */ /* 0x000f68000c101d00 */
[----:B--2---:R2:W5:Y:S04]  /*e870*/  LD.E.128 R4, desc[UR40][R20.64] ;  /* 0x0000002814047980 */ /* 0x004568000c101d00 */
[----:B------:R-:W5:Y:S04]  /*e880*/  LD.E.128 R8, desc[UR40][R8.64] ;  /* 0x0000002808087980 */ /* 0x000f68000c101d00 */
[----:B------:R-:W5:Y:S01]  /*e890*/  LD.E.128 R32, desc[UR40][R32.64] ;  /* 0x0000002820207980 */ /* 0x000f62000c101d00 */
[----:B--2---:R-:W-:-:S03]  /*e8a0*/  IMAD R21, R77, UR4, RZ ;  /* 0x000000044d157c24 */ /* 0x004fc6000f8e02ff */
[----:B------:R-:W5:Y:S01]  /*e8b0*/  LD.E.128 R36, desc[UR40][R36.64] ;  /* 0x0000002824247980 */ /* 0x000f62000c101d00 */
[C---:B------:R-:W-:Y:S02]  /*e8c0*/  IMAD R77, R76.reuse, UR5, R21 ;  /* 0x000000054c4d7c24 */ /* 0x040fe4000f8e0215 */
[----:B------:R-:W-:Y:S01]  /*e8d0*/  IMAD.WIDE.U32 R20, R76, UR4, RZ ;  /* 0x000000044c147c25 */ /* 0x000fe2000f8e00ff */
[----:B------:R-:W-:Y:S01]  /*e8e0*/  ULDC.64 UR4, c[0x0][0xae8] ;  /* 0x0002ba0000047ab9 */ /* 0x000fe20000000a00 */
[----:B------:R-:W5:Y:S02]  /*e8f0*/  LD.E.128 R40, desc[UR40][R40.64] ;  /* 0x0000002828287980 */ /* 0x000f64000c101d00 */
[----:B------:R-:W-:Y:S02]  /*e900*/  IMAD R76, R212, 0x20, R228 ;  /* 0x00000020d44c7824 */ /* 0x000fe400078e02e4 */
[----:B------:R-:W-:Y:S01]  /*e910*/  IMAD.IADD R21, R21, 0x1, R77 ;  /* 0x0000000115157824 */ /* 0x000fe200078e024d */
[----:B------:R-:W5:Y:S01]  /*e920*/  LD.E.128 R44, desc[UR40][R44.64] ;  /* 0x000000282c2c7980 */ /* 0x000f62000c101d00 */
[----:B------:R-:W-:-:S02]  /*e930*/  IMAD R80, R3, UR4, RZ ;  /* 0x0000000403507c24 */ /* 0x000fc4000f8e02ff */
[----:B------:R-:W-:Y:S01]  /*e940*/  IMAD R79, R219, 0x80, R76 ;  /* 0x00000080db4f7824 */ /* 0x000fe200078e024c */
[----:B------:R-:W5:Y:S01]  /*e950*/  LD.E.128 R48, desc[UR40][R48.64] ;  /* 0x0000002830307980 */ /* 0x000f62000c101d00 */
[C---:B------:R-:W-:Y:S02]  /*e960*/  IMAD R3, R213.reuse, UR5, R80 ;  /* 0x00000005d5037c24 */ /* 0x040fe4000f8e0250 */
[----:B------:R-:W-:Y:S01]  /*e970*/  IMAD.WIDE.U32 R20, R213, UR4, R20 ;  /* 0x00000004d5147c25 */ /* 0x000fe2000f8e0014 */
[----:B------:R-:W-:Y:S01]  /*e980*/  ULDC.64 UR4, c[0x0][0xaf0] ;  /* 0x0002bc0000047ab9 */ /* 0x000fe20000000a00 */
[----:B------:R-:W5:Y:S02]  /*e990*/  LD.E.128 R52, desc[UR40][R52.64] ;  /* 0x0000002834347980 */ /* 0x000f64000c101d00 */
[----:B0-----:R-:W-:Y:S02]  /*e9a0*/  @P1 IMAD.HI.U32 R76, R79, R82, RZ ;  /* 0x000000524f4c1227 */ /* 0x001fe400078e00ff */
[----:B------:R-:W5:Y:S02]  /*e9b0*/  LD.E.128 R56, desc[UR40][R56.64] ;  /* 0x0000002838387980 */ /* 0x000f64000c101d00 */
[----:B------:R-:W-:-:S02]  /*e9c0*/  IMAD.IADD R21, R21, 0x1, R3 ;  /* 0x0000000115157824 */ /* 0x000fc400078e0203 */
[----:B------:R-:W-:Y:S01]  /*e9d0*/  IMAD.MOV.U32 R3, RZ, RZ, R79 ;  /* 0x000000ffff037224 */ /* 0x000fe200078e004f */
[----:B-1----:R-:W-:Y:S01]  /*e9e0*/  @P1 SHF.R.U32.HI R3, RZ, R81, R76 ;  /* 0x00000051ff031219 */ /* 0x002fe2000001164c */
[----:B------:R-:W-:Y:S01]  /*e9f0*/  IMAD R229, R229, UR4, RZ ;  /* 0x00000004e5e57c24 */ /* 0x000fe2000f8e02ff */
[----:B------:R-:W5:Y:S01]  /*ea00*/  LD.E.128 R60, desc[UR40][R60.64] ;  /* 0x000000283c3c7980 */ /* 0x000f62000c101d00 */
[C---:B------:R-:W-:Y:S01]  /*ea10*/  IMAD.WIDE.U32 R20, R216.reuse, UR4, R20 ;  /* 0x00000004d8147c25 */ /* 0x040fe2000f8e0014 */
[--C-:B------:R-:W-:Y:S02]  /*ea20*/  SHF.R.S32.HI R76, RZ, 0x1f, R3.reuse ;  /* 0x0000001fff4c7819 */ /* 0x100fe40000011403 */
[----:B------:R-:W5:Y:S01]  /*ea30*/  LD.E.128 R64, desc[UR40][R64.64] ;  /* 0x0000002840407980 */ /* 0x000f62000c101d00 */
[----:B------:R-:W-:Y:S02]  /*ea40*/  IMAD.MOV R77, RZ, RZ, -R3 ;  /* 0x000000ffff4d7224 */ /* 0x000fe400078e0a03 */
[----:B------:R-:W-:Y:S01]  /*ea50*/  IMAD R229, R216, UR5, R229 ;  /* 0x00000005d8e57c24 */ /* 0x000fe2000f8e02e5 */
[----:B------:R-:W-:Y:S01]  /*ea60*/  ULDC.64 UR4, c[0x0][0xae0] ;  /* 0x0002b80000047ab9 */ /* 0x000fe20000000a00 */
[----:B------:R-:W-:Y:S01]  /*ea70*/  IMAD R77, R0, R77, R79 ;  /* 0x0000004d004d7224 */ /* 0x000fe200078e024f */
[----:B------:R-:W5:Y:S01]  /*ea80*/  LD.E.128 R68, desc[UR40][R68.64] ;  /* 0x0000002844447980 */ /* 0x000f62000c101d00 */
[----:B------:R-:W-:-:S02]  /*ea90*/  IMAD.IADD R21, R21, 0x1, R229 ;  /* 0x0000000115157824 */ /* 0x000fc400078e02e5 */
[----:B------:R-:W-:Y:S01]  /*eaa0*/  IMAD R76, R76, UR4, RZ ;  /* 0x000000044c4c7c24 */ /* 0x000fe2000f8e02ff */
[----:B------:R-:W5:Y:S01]  /*eab0*/  LD.E.128 R72, desc[UR40][R72.64] ;  /* 0x0000002848487980 */ /* 0x000f62000c101d00 */
[----:B------:R-:W-:Y:S01]  /*eac0*/  SHF.R.S32.HI R0, RZ, 0x1f, R77 ;  /* 0x0000001fff007819 */ /* 0x000fe2000001144d */
[----:B------:R-:W-:Y:S01]  /*ead0*/  @!PT LDS RZ, [RZ] ;  /* 0x00000000fffff984 */ /* 0x000fe20000000800 */
[----:B------:R-:W-:Y:S01]  /*eae0*/  @!PT LDS RZ, [RZ] ;  /* 0x00000000fffff984 */ /* 0x000fe20000000800 */
[----:B------:R-:W-:Y:S01]  /*eaf0*/  @!PT LDS RZ, [RZ] ;  /* 0x00000000fffff984 */ /* 0x000fe20000000800 */
[----:B------:R-:W-:Y:S01]  /*eb00*/  @!PT LDS RZ, [RZ] ;  /* 0x00000000fffff984 */ /* 0x000fe20000000800 */
[----:B------:R0:W-:Y:S06]  /*eb10*/  MEMBAR.ALL.CTA ;  /* 0x0000000000007992 */ /* 0x0001ec0000008000 */
[----:B0-----:R-:W0:Y:S01]  /*eb20*/  FENCE.VIEW.ASYNC.S ;  /* 0x00000000000073c6 */ /* 0x001e220000000000 */
[----:B------:R-:W-:-:S02]  /*eb30*/  IMAD R79, R3, UR5, R76 ;  /* 0x00000005034f7c24 */ /* 0x000fc4000f8e024c */
[----:B------:R-:W-:Y:S01]  /*eb40*/  IMAD.WIDE.U32 R20, R3, UR4, R20 ;  /* 0x0000000403147c25 */ /* 0x000fe2000f8e0014 */
[----:B------:R-:W-:-:S03]  /*eb50*/  ULDC.64 UR4, c[0x0][0xad8] ;  /* 0x0002b60000047ab9 */ /* 0x000fc60000000a00 */
[----:B------:R-:W-:Y:S02]  /*eb60*/  IMAD.IADD R21, R21, 0x1, R79 ;  /* 0x0000000115157824 */ /* 0x000fe400078e024f */
[----:B------:R-:W-:Y:S02]  /*eb70*/  IMAD R0, R0, UR4, RZ ;  /* 0x0000000400007c24 */ /* 0x000fe4000f8e02ff */
[----:B------:R-:W-:Y:S02]  /*eb80*/  IMAD R85, R219, 0x80, R228 ;  /* 0x00000080db557824 */ /* 0x000fe400078e02e4 */
[C---:B------:R-:W-:Y:S02]  /*eb90*/  IMAD R79, R77.reuse, UR5, R0 ;  /* 0x000000054d4f7c24 */ /* 0x040fe4000f8e0200 */
[----:B------:R-:W-:Y:S01]  /*eba0*/  IMAD.WIDE.U32 R20, R77, UR4, R20 ;  /* 0x000000044d147c25 */ /* 0x000fe2000f8e0014 */
[----:B------:R-:W-:Y:S01]  /*ebb0*/  ISETP.GE.AND P2, PT, R85, R78, PT ;  /* 0x0000004e5500720c */ /* 0x000fe20003f46270 */
[----:B------:R-:W-:-:S02]  /*ebc0*/  ULDC.64 UR4, c[0x0][0xa80] ;  /* 0x0002a00000047ab9 */ /* 0x000fc40000000a00 */
[----:B------:R-:W-:Y:S02]  /*ebd0*/  VIADD R0, R18, 0x22820 ;  /* 0x0002282012007836 */ /* 0x000fe40000000000 */
[----:B------:R-:W-:Y:S01]  /*ebe0*/  IMAD.IADD R21, R21, 0x1, R79 ;  /* 0x0000000115157824 */ /* 0x000fe200078e024f */
[C---:B------:R-:W-:Y:S01]  /*ebf0*/  LEA R79, P3, R20.reuse, UR4, 0x1 ;  /* 0x00000004144f7c11 */ /* 0x040fe2000f8608ff */
[----:B------:R-:W-:Y:S01]  /*ec00*/  VIADD R3, R85, 0x20 ;  /* 0x0000002055037836 */ /* 0x000fe20000000000 */
[----:B------:R-:W-:Y:S02]  /*ec10*/  PRMT R0, RZ, 0x654, R0 ;  /* 0x00000654ff007816 */ /* 0x000fe40000000000 */
[----:B------:R-:W-:Y:S02]  /*ec20*/  LEA.HI.X R84, R20, UR5, R21, 0x1, P3 ;  /* 0x0000000514547c11 */ /* 0x000fe400098f0c15 */
[----:B------:R-:W-:Y:S01]  /*ec30*/  ISETP.GE.AND P1, PT, R3, R78, PT ;  /* 0x0000004e0300720c */ /* 0x000fe20003f26270 */
[----:B------:R-:W-:Y:S01]  /*ec40*/  VIADD R3, R85, 0x40 ;  /* 0x0000004055037836 */ /* 0x000fe20000000000 */
[----:B0-----:R0:W-:Y:S01]  /*ec50*/  SYNCS.ARRIVE.TRANS64.RED.A1T0 RZ, [R0+URZ], RZ ;  /* 0x000000ff00ff79a7 */ /* 0x0011e2000810043f */
[----:B------:R1:W2:Y:S01]  /*ec60*/  SHFL.IDX PT, R82, R79, RZ, 0x181f ;  /* 0x00181fff4f527589 */ /* 0x0002a200000e0000 */
[----:B------:R-:W-:Y:S01]  /*ec70*/  BSSY B1, `(.L_x_9976) ;  /* 0x0000019000017945 */ /* 0x000fe20003800000 */
[----:B------:R-:W-:-:S02]  /*ec80*/  SHF.R.S32.HI R86, RZ, 0x1f, R211 ;  /* 0x0000001fff567819 */ /* 0x000fc400000114d3 */
[----:B------:R-:W-:Y:S01]  /*ec90*/  ISETP.GE.AND P0, PT, R3, R78, PT ;  /* 0x0000004e0300720c */ /* 0x000fe20003f06270 */
[----:B0-----:R1:W0:Y:S01]  /*eca0*/  SHFL.IDX PT, R0, R84, RZ, 0x181f ;  /* 0x00181fff54007589 */ /* 0x00122200000e0000 */
[----:B------:R-:W-:Y:S02]  /*ecb0*/  SHF.R.S32.HI R87, RZ, 0x1f, R209 ;  /* 0x0000001fff577819 */ /* 0x000fe400000114d1 */
[----:B------:R-:W-:Y:S02]  /*ecc0*/  SHF.R.S32.HI R88, RZ, 0x1f, R210 ;  /* 0x0000001fff587819 */ /* 0x000fe400000114d2 */
[----:B------:R-:W-:Y:S01]  /*ecd0*/  SHF.R.S32.HI R92, RZ, 0x1f, R205 ;  /* 0x0000001fff5c7819 */ /* 0x000fe200000114cd */
[----:B------:R-:W-:Y:S06]  /*ece0*/  @P2 BRA `(.L_x_9977) ;  /* 0x0000000000442947 */ /* 0x000fec0003800000 */
[----:B------:R-:W-:Y:S02]  /*ecf0*/  ULDC UR4, c[0x0][0xac8] ;  /* 0x0002b20000047ab9 */ /* 0x000fe40000000800 */
[----:B------:R-:W-:Y:S02]  /*ed00*/  ISETP.GE.AND P2, PT, R205, UR4, PT ;  /* 0x00000004cd007c0c */ /* 0x000fe4000bf46270 */
[----:B------:R-:W-:Y:S02]  /*ed10*/  ISETP.GE.AND P3, PT, R210, UR4, PT ;  /* 0x00000004d2007c0c */ /* 0x000fe4000bf66270 */
[----:B------:R-:W-:-:S09]  /*ed20*/  ISETP.GE.AND P4, PT, R209, UR4, PT ;  /* 0x00000004d1007c0c */ /* 0x000fd2000bf86270 */
[----:B--2---:R-:W-:-:S04]  /*ed30*/  @!P2 LEA R20, P5, R205, R82, 0x1 ;  /* 0x00000052cd14a211 */ /* 0x004fc800078a08ff */
[----:B0-----:R-:W-:Y:S02]  /*ed40*/  @!P2 LEA.HI.X R21, R205, R0, R92, 0x1, P5 ;  /* 0x00000000cd15a211 */ /* 0x001fe400028f0c5c */
[----:B------:R-:W-:-:S03]  /*ed50*/  ISETP.GE.AND P5, PT, R211, UR4, PT ;  /* 0x00000004d3007c0c */ /* 0x000fc6000bfa6270 */
[----:B-----5:R3:W-:Y:S01]  /*ed60*/  @!P2 ST.E.128 desc[UR40][R20.64], R4 ;  /* 0x000000041400a985 */ /* 0x0207e2000c101d28 */
[----:B------:R-:W-:-:S04]  /*ed70*/  @!P3 LEA R76, P2, R210, R82, 0x1 ;  /* 0x00000052d24cb211 */ /* 0x000fc800078408ff */
        /* <DEDUP_REMOVED lines=8> */
.L_x_9977:
[----:B------:R-:W-:Y:S05]  /*ee00*/  BSYNC B1 ;  /* 0x0000000000017941 */ /* 0x000fea0003800000 */
.L_x_9976:
[----:B0-----:R0:W4:Y:S01]  /*ee10*/  SHFL.IDX PT, R0, R84, 0x1, 0x181f ;  /* 0x00381f0054007f89 */ /* 0x00112200000e0000 */
[----:B------:R-:W-:Y:S03]  /*ee20*/  BSSY B1, `(.L_x_9978) ;  /* 0x0000014000017945 */ /* 0x000fe60003800000 */
[----:B---3-5:R0:W3:Y:S01]  /*ee30*/  SHFL.IDX PT, R28, R79, 0x1, 0x181f ;  /* 0x00381f004f1c7f89 */ /* 0x0280e200000e0000 */
[----:B------:R-:W-:Y:S05]  /*ee40*/  @P1 BRA `(.L_x_9979) ;  /* 0x0000000000441947 */ /* 0x000fea0003800000 */
[----:B------:R-:W-:Y:S02]  /*ee50*/  ULDC UR4, c[0x0][0xac8] ;  /* 0x0002b20000047ab9 */ /* 0x000fe40000000800 */
[----:B------:R-:W-:Y:S02]  /*ee60*/  ISETP.GE.AND P4, PT, R205, UR4, PT ;  /* 0x00000004cd007c0c */ /* 0x000fe4000bf86270 */
[----:B------:R-:W-:Y:S02]  /*ee70*/  ISETP.GE.AND P3, PT, R210, UR4, PT ;  /* 0x00000004d2007c0c */ /* 0x000fe4000bf66270 */
[----:B------:R-:W-:Y:S02]  /*ee80*/  ISETP.GE.AND P2, PT, R209, UR4, PT ;  /* 0x00000004d1007c0c */ /* 0x000fe4000bf46270 */
[----:B------:R-:W-:-:S07]  /*ee90*/  ISETP.GE.AND P1, PT, R211, UR4, PT ;  /* 0x00000004d3007c0c */ /* 0x000fce000bf26270 */
[----:B---3--:R-:W-:-:S04]  /*eea0*/  @!P4 LEA R4, P5, R205, R28, 0x1 ;  /* 0x0000001ccd04c211 */ /* 0x008fc800078a08ff */
[----:B----4-:R-:W-:Y:S02]  /*eeb0*/  @!P4 LEA.HI.X R5, R205, R0, R92, 0x1, P5 ;  /* 0x00000000cd05c211 */ /* 0x010fe400028f0c5c */
[----:B------:R-:W-:-:S03]  /*eec0*/  @!P3 LEA R6, P5, R210, R28, 0x1 ;  /* 0x0000001cd206b211 */ /* 0x000fc600078a08ff */
[----:B------:R3:W-:Y:S01]  /*eed0*/  @!P4 ST.E.128 desc[UR40][R4.64], R8 ;  /* 0x000000080400c985 */ /* 0x0007e2000c101d28 */
        /* <DEDUP_REMOVED lines=8> */
.L_x_9979:
[----:B------:R-:W-:Y:S05]  /*ef60*/  BSYNC B1 ;  /* 0x0000000000017941 */ /* 0x000fea0003800000 */
.L_x_9978:
[----:B----4-:R4:W0:Y:S01]  /*ef70*/  SHFL.IDX PT, R0, R84, 0x2, 0x181f ;  /* 0x00581f0054007f89 */ /* 0x01082200000e0000 */
[----:B------:R-:W-:Y:S03]  /*ef80*/  BSSY B1, `(.L_x_9980) ;  /* 0x0000014000017945 */ /* 0x000fe60003800000 */
[----:B---3--:R4:W3:Y:S01]  /*ef90*/  SHFL.IDX PT, R10, R79, 0x2, 0x181f ;  /* 0x00581f004f0a7f89 */ /* 0x0088e200000e0000 */
[----:B------:R-:W-:Y:S05]  /*efa0*/  @P0 BRA `(.L_x_9981) ;  /* 0x0000000000440947 */ /* 0x000fea0003800000 */
[----:B------:R-:W-:Y:S02]  /*efb0*/  ULDC UR4, c[0x0][0xac8] ;  /* 0x0002b20000047ab9 */ /* 0x000fe40000000800 */
[----:B------:R-:W-:Y:S02]  /*efc0*/  ISETP.GE.AND P3, PT, R205, UR4, PT ;  /* 0x00000004cd007c0c */ /* 0x000fe4000bf66270 */
[----:B------:R-:W-:Y:S02]  /*efd0*/  ISETP.GE.AND P2, PT, R210, UR4, PT ;  /* 0x00000004d2007c0c */ /* 0x000fe4000bf46270 */
[----:B------:R-:W-:Y:S02]  /*efe0*/  ISETP.GE.AND P1, PT, R209, UR4, PT ;  /* 0x00000004d1007c0c */ /* 0x000fe4000bf26270 */
[----:B------:R-:W-:-:S07]  /*eff0*/  ISETP.GE.AND P0, PT, R211, UR4, PT ;  /* 0x00000004d3007c0c */ /* 0x000fce000bf06270 */
[CC--:B---3--:R-:W-:Y:S02]  /*f000*/  @!P3 LEA R4, P5, R205.reuse, R10.reuse, 0x1 ;  /* 0x0000000acd04b211 */ /* 0x0c8fe400078a08ff */
[C---:B------:R-:W-:Y:S02]  /*f010*/  @!P2 LEA R6, P4, R210.reuse, R10, 0x1 ;  /* 0x0000000ad206a211 */ /* 0x040fe400078808ff */
[----:B0-----:R-:W-:Y:S02]  /*f020*/  @!P3 LEA.HI.X R5, R205, R0, R92, 0x1, P5 ;  /* 0x00000000cd05b211 */ /* 0x001fe400028f0c5c */
        /* <DEDUP_REMOVED lines=9> */
.L_x_9981:
[----:B------:R-:W-:Y:S05]  /*f0c0*/  BSYNC B1 ;  /* 0x0000000000017941 */ /* 0x000fea0003800000 */
.L_x_9980:
[----:B------:R-:W-:Y:S01]  /*f0d0*/  VIADD R3, R85, 0x60 ;  /* 0x0000006055037836 */ /* 0x000fe20000000000 */
[----:B01--4-:R-:W4:Y:S04]  /*f0e0*/  SHFL.IDX PT, R84, R84, 0x3, 0x181f ;  /* 0x00781f0054547f89 */ /* 0x013f2800000e0000 */
[----:B------:R-:W-:Y:S01]  /*f0f0*/  ISETP.GE.AND P0, PT, R3, R78, PT ;  /* 0x0000004e0300720c */ /* 0x000fe20003f06270 */
[----:B------:R0:W1:-:S12]  /*f100*/  SHFL.IDX PT, R0, R79, 0x3, 0x181f ;  /* 0x00781f004f007f89 */ /* 0x00005800000e0000 */
[----:B0-----:R-:W-:Y:S05]  /*f110*/  @P0 BRA `(.L_x_9982) ;  /* 0x0000000c00e40947 */ /* 0x001fea0003800000 */
[----:B------:R-:W-:Y:S02]  /*f120*/  ULDC UR4, c[0x0][0xac8] ;  /* 0x0002b20000047ab9 */ /* 0x000fe40000000800 */
[----:B------:R-:W-:Y:S02]  /*f130*/  ISETP.GE.AND P3, PT, R205, UR4, PT ;  /* 0x00000004cd007c0c */ /* 0x000fe4000bf66270 */
[----:B------:R-:W-:Y:S02]  /*f140*/  ISETP.GE.AND P4, PT, R210, UR4, PT ;  /* 0x00000004d2007c0c */ /* 0x000fe4000bf86270 */
[----:B------:R-:W-:-:S09]  /*f150*/  ISETP.GE.AND P5, PT, R209, UR4, PT ;  /* 0x00000004d1007c0c */ /* 0x000fd2000bfa6270 */
[-C--:B-1----:R-:W-:Y:S02]  /*f160*/  @!P3 LEA R4, P0, R205, R0.reuse, 0x1 ;  /* 0x00000000cd04b211 */ /* 0x082fe400078008ff */
[CC--:B------:R-:W-:Y:S02]  /*f170*/  @!P4 LEA R6, P1, R210.reuse, R0.reuse, 0x1 ;  /* 0x00000000d206c211 */ /* 0x0c0fe400078208ff */
[----:B------:R-:W-:Y:S02]  /*f180*/  @!P5 LEA R8, P2, R209, R0, 0x1 ;  /* 0x00000000d108d211 */ /* 0x000fe400078408ff */
[-C--:B----4-:R-:W-:Y:S02]  /*f190*/  @!P3 LEA.HI.X R5, R205, R84.reuse, R92, 0x1, P0 ;  /* 0x00000054cd05b211 */ /* 0x090fe400000f0c5c */
[-C--:B------:R-:W-:Y:S02]  /*f1a0*/  @!P4 LEA.HI.X R7, R210, R84.reuse, R88, 0x1, P1 ;  /* 0x00000054d207c211 */ /* 0x080fe400008f0c58 */
[----:B------:R-:W-:Y:S01]  /*f1b0*/  @!P5 LEA.HI.X R9, R209, R84, R87, 0x1, P2 ;  /* 0x00000054d109d211 */ /* 0x000fe200010f0c57 */
[----:B------:R0:W-:Y:S01]  /*f1c0*/  @!P3 ST.E.128 desc[UR40][R4.64], R24 ;  /* 0x000000180400b985 */ /* 0x0001e2000c101d28 */
[----:B------:R-:W-:-:S03]  /*f1d0*/  ISETP.GE.AND P0, PT, R211, UR4, PT ;  /* 0x00000004d3007c0c */ /* 0x000fc6000bf06270 */
[----:B------:R0:W-:Y:S04]  /*f1e0*/  @!P4 ST.E.128 desc[UR40][R6.64], R40 ;  /* 0x000000280600c985 */ /* 0x0001e8000c101d28 */
[----:B------:R0:W-:Y:S06]  /*f1f0*/  @!P5 ST.E.128 desc[UR40][R8.64], R56 ;  /* 0x000000380800d985 */ /* 0x0001ec000c101d28 */
[----:B------:R-:W-:Y:S05]  /*f200*/  @P0 BRA `(.L_x_9982) ;  /* 0x0000000c00a80947 */ /* 0x000fea0003800000 */
[----:B0-----:R-:W-:-:S04]  /*f210*/  LEA R4, P0, R211, R0, 0x1 ;  /* 0x00000000d3047211 */ /* 0x001fc800078008ff */
[----:B------:R-:W-:-:S05]  /*f220*/  LEA.HI.X R5, R211, R84, R86, 0x1, P0 ;  /* 0x00000054d3057211 */ /* 0x000fca00000f0c56 */
[----:B------:R0:W-:Y:S01]  /*f230*/  ST.E.128 desc[UR40][R4.64], R72 ;  /* 0x0000004804007985 */ /* 0x0001e2000c101d28 */
[----:B------:R-:W-:Y:S05]  /*f240*/  BRA `(.L_x_9982) ;  /* 0x0000000c00987947 */ /* 0x000fea0003800000 */
.L_x_9974:
        /* <DEDUP_REMOVED lines=10> */
[----:B------:R3:W5:Y:S01]  /*f2f0*/  @P0 LDG.E R0, desc[UR40][R4.64] ;  /* 0x0000002804000981 */ /* 0x000762000c1e1900 */
[----:B------:R-:W4:Y:S08]  /*f300*/  S2R R3, SR_TID.X ;  /* 0x0000000000037919 */ /* 0x000f300000002100 */
[----:B------:R-:W-:Y:S01]  /*f310*/  @P1 IADD3 R214, P2, R214, UR4, RZ ;  /* 0x00000004d6d61c10 */ /* 0x000fe2000ff5e0ff */
[----:B------:R-:W-:-:S02]  /*f320*/  ULDC UR4, c[0x0][0xa88] ;  /* 0x0002a20000047ab9 */ /* 0x000fc40000000800 */
[----:B------:R-:W-:Y:S01]  /*f330*/  IMAD.U32 R8, RZ, RZ, UR4 ;  /* 0x00000004ff087e24 */ /* 0x000fe2000f8e00ff */
[----:B------:R-:W-:-:S05]  /*f340*/  @P1 IADD3.X R215, R215, UR5, RZ, P2, !PT ;  /* 0x00000005d7d71c10 */ /* 0x000fca00097fe4ff */
[----:B------:R3:W5:Y:S01]  /*f350*/  @P1 LDG.E R8, desc[UR40][R214.64] ;  /* 0x00000028d6081981 */ /* 0x000762000c1e1900 */
[----:B--2---:R-:W-:-:S13]  /*f360*/  ISETP.NE.AND P2, PT, R21, 0x1, PT ;  /* 0x000000011500780c */ /* 0x004fda0003f45270 */
[----:B------:R-:W2:Y:S01]  /*f370*/  @P2 LDC R25, c[0x0][0xbec] ;  /* 0x0002fb00ff192b82 */ /* 0x000ea20000000800 */
[----:B----4-:R-:W-:-:S05]  /*f380*/  VIADD R3, R3, 0xffffff80 ;  /* 0xffffff8003037836 */ /* 0x010fca0000000000 */
[----:B------:R-:W-:Y:S01]  /*f390*/  ISETP.GE.AND P3, PT, R3, 0x80, PT ;  /* 0x000000800300780c */ /* 0x000fe20003f66270 */
[----:B---3--:R-:W-:-:S12]  /*f3a0*/  @P1 BRA `(.L_x_9983) ;  /* 0x0000000000101947 */ /* 0x008fd80003800000 */
[----:B------:R-:W-:Y:S05]  /*f3b0*/  @!P0 BRA `(.L_x_9983) ;  /* 0x00000000000c8947 */ /* 0x000fea0003800000 */
[----:B------:R-:W3:Y:S04]  /*f3c0*/  LDG.E R3, desc[UR40][R4.64] ;  /* 0x0000002804037981 */ /* 0x000ee8000c1e1900 */
[----:B-----5:R-:W3:Y:S02]  /*f3d0*/  LDG.E R8, desc[UR40][R4.64+0x4] ;  /* 0x0000042804087981 */ /* 0x020ee4000c1e1900 */
[----:B---3--:R-:W-:-:S07]  /*f3e0*/  IMAD.IADD R8, R8, 0x1, -R3 ;  /* 0x0000000108087824 */ /* 0x008fce00078e0a03 */
.L_x_9983:
[----:B------:R-:W-:Y:S01]  /*f3f0*/  BSSY B1, `(.L_x_9984) ;  /* 0x000002e000017945 */ /* 0x000fe20003800000 */
[----:B------:R-:W-:Y:S02]  /*f400*/  SHF.R.S32.HI R12, RZ, 0x1f, R213 ;  /* 0x0000001fff0c7819 */ /* 0x000fe400000114d5 */
[----:B------:R-:W-:Y:S02]  /*f410*/  SEL R13, R216, RZ, !P0 ;  /* 0x000000ffd80d7207 */ /* 0x000fe40004000000 */
[----:B------:R-:W-:Y:S02]  /*f420*/  SEL R229, R229, RZ, !P0 ;  /* 0x000000ffe5e57207 */ /* 0x000fe40004000000 */
[----:B-----5:R-:W-:Y:S01]  /*f430*/  SHF.R.S32.HI R11, RZ, 0x1f, R0 ;  /* 0x0000001fff0b7819 */ /* 0x020fe20000011400 */
[----:B------:R-:W-:Y:S06]  /*f440*/  @P3 BRA `(.L_x_9985) ;  /* 0x0000000000a03947 */ /* 0x000fec0003800000 */
[----:B------:R-:W3:Y:S01]  /*f450*/  S2R R3, SR_TID.X ;  /* 0x0000000000037919 */ /* 0x000ee20000002100 */
        /* <DEDUP_REMOVED lines=13> */
[----:B------:R-:W3:Y:S01]  /*f530*/  @P0 LDC R6, c[0x0][0xbec] ;  /* 0x0002fb00ff060b82 */ /* 0x000ee20000000800 */
[----:B------:R-:W-:Y:S01]  /*f540*/  IMAD R7, R213, UR5, R10 ;  /* 0x00000005d5077c24 */ /* 0x000fe2000f8e020a */
[----:B------:R-:W-:-:S03]  /*f550*/  ULDC.64 UR4, c[0x0][0xb98] ;  /* 0x0002e60000047ab9 */ /* 0x000fc60000000a00 */
[----:B------:R-:W-:-:S03]  /*f560*/  IMAD.IADD R5, R5, 0x1, R7 ;  /* 0x0000000105057824 */ /* 0x000fc600078e0207 */
[----:B------:R-:W4:Y:S01]  /*f570*/  @P0 LDC R15, c[0x0][0xbf0] ;  /* 0x0002fc00ff0f0b82 */ /* 0x000f220000000800 */
[----:B------:R-:W-:-:S04]  /*f580*/  IMAD.WIDE.U32 R4, R13, UR4, R4 ;  /* 0x000000040d047c25 */ /* 0x000fc8000f8e0004 */
[----:B---3--:R-:W-:-:S05]  /*f590*/  @P0 IMAD.HI.U32 R6, R9, R6, RZ ;  /* 0x0000000609060227 */ /* 0x008fca00078e00ff */
[----:B----4-:R-:W-:Y:S01]  /*f5a0*/  @P0 SHF.R.U32.HI R3, RZ, R15, R6 ;  /* 0x0000000fff030219 */ /* 0x010fe20000011606 */
        /* <DEDUP_REMOVED lines=18> */
.L_x_9985:
[----:B------:R-:W-:Y:S05]  /*f6d0*/  BSYNC B1 ;  /* 0x0000000000017941 */ /* 0x000fea0003800000 */
.L_x_9984:
[----:B------:R-:W4:Y:S01]  /*f6e0*/  @P2 LDC R9, c[0x0][0xbf0] ;  /* 0x0002fc00ff092b82 */ /* 0x000f220000000800 */
[----:B------:R-:W-:Y:S01]  /*f6f0*/  ULDC.64 UR4, c[0x0][0xaa0] ;  /* 0x0002a80000047ab9 */ /* 0x000fe20000000a00 */
[----:B---3--:R-:W-:Y:S02]  /*f700*/  IMAD R6, R212, 0x20, R228 ;  /* 0x00000020d4067824 */ /* 0x008fe400078e02e4 */
[----:B------:R-:W-:Y:S02]  /*f710*/  IMAD R3, R11, UR4, RZ ;  /* 0x000000040b037c24 */ /* 0x000fe4000f8e02ff */
[----:B------:R-:W-:-:S04]  /*f720*/  IMAD.WIDE.U32 R4, R0, UR4, RZ ;  /* 0x0000000400047c25 */ /* 0x000fc8000f8e00ff */
[----:B------:R-:W-:Y:S01]  /*f730*/  IMAD R3, R0, UR5, R3 ;  /* 0x0000000500037c24 */ /* 0x000fe2000f8e0203 */
[----:B------:R-:W-:Y:S01]  /*f740*/  ULDC.64 UR4, c[0x0][0xae8] ;  /* 0x0002ba0000047ab9 */ /* 0x000fe20000000a00 */
[----:B------:R-:W-:Y:S02]  /*f750*/  IMAD R10, R219, 0x80, R6 ;  /* 0x00000080db0a7824 */ /* 0x000fe400078e0206 */
[----:B------:R-:W-:Y:S02]  /*f760*/  IMAD R0, R12, UR4, RZ ;  /* 0x000000040c007c24 */ /* 0x000fe4000f8e02ff */
[----:B------:R-:W-:Y:S02]  /*f770*/  IMAD.IADD R5, R5, 0x1, R3 ;  /* 0x0000000105057824 */ /* 0x000fe400078e0203 */
[----:B------:R-:W-:Y:S02]  /*f780*/  IMAD R7, R213, UR5, R0 ;  /* 0x00000005d5077c24 */ /* 0x000fe4000f8e0200 */
[----:B--2---:R-:W-:-:S04]  /*f790*/  @P2 IMAD.HI.U32 R0, R10, R25, RZ ;  /* 0x000000190a002227 */ /* 0x004fc800078e00ff */
[----:B------:R-:W-:Y:S01]  /*f7a0*/  IMAD.WIDE.U32 R4, R213, UR4, R4 ;  /* 0x00000004d5047c25 */ /* 0x000fe2000f8e0004 */
[----:B------:R-:W-:-:S03]  /*f7b0*/  ULDC.64 UR4, c[0x0][0xaf0] ;  /* 0x0002bc0000047ab9 */ /* 0x000fc60000000a00 */
[----:B------:R-:W-:Y:S01]  /*f7c0*/  IMAD.MOV.U32 R3, RZ, RZ, R10 ;  /* 0x000000ffff037224 */ /* 0x000fe200078e000a */
[----:B----4-:R-:W-:Y:S01]  /*f7d0*/  @P2 SHF.R.U32.HI R3, RZ, R9, R0 ;  /* 0x00000009ff032219 */ /* 0x010fe20000011600 */
[----:B------:R-:W-:Y:S02]  /*f7e0*/  IMAD.IADD R5, R5, 0x1, R7 ;  /* 0x0000000105057824 */ /* 0x000fe400078e0207 */
[----:B------:R-:W-:Y:S01]  /*f7f0*/  IMAD R6, R229, UR4, RZ ;  /* 0x00000004e5067c24 */ /* 0x000fe2000f8e02ff */
[--C-:B------:R-:W-:Y:S01]  /*f800*/  SHF.R.S32.HI R0, RZ, 0x1f, R3.reuse ;  /* 0x0000001fff007819 */ /* 0x100fe20000011403 */
[----:B------:R-:W-:Y:S02]  /*f810*/  IMAD.MOV R7, RZ, RZ, -R3 ;  /* 0x000000ffff077224 */ /* 0x000fe400078e0a03 */
[C---:B------:R-:W-:Y:S02]  /*f820*/  IMAD R9, R13.reuse, UR5, R6 ;  /* 0x000000050d097c24 */ /* 0x040fe4000f8e0206 */
[----:B------:R-:W-:Y:S01]  /*f830*/  IMAD.WIDE.U32 R4, R13, UR4, R4 ;  /* 0x000000040d047c25 */ /* 0x000fe2000f8e0004 */
[----:B------:R-:W-:-:S03]  /*f840*/  ULDC.64 UR4, c[0x0][0xae0] ;  /* 0x0002b80000047ab9 */ /* 0x000fc60000000a00 */
[----:B------:R-:W-:Y:S02]  /*f850*/  IMAD R7, R21, R7, R10 ;  /* 0x0000000715077224 */ /* 0x000fe400078e020a */
[----:B------:R-:W-:Y:S02]  /*f860*/  IMAD R6, R0, UR4, RZ ;  /* 0x0000000400067c24 */ /* 0x000fe4000f8e02ff */
[----:B------:R-:W-:Y:S01]  /*f870*/  IMAD.IADD R5, R5, 0x1, R9 ;  /* 0x0000000105057824 */ /* 0x000fe200078e0209 */
[----:B------:R-:W-:Y:S01]  /*f880*/  SHF.R.S32.HI R0, RZ, 0x1f, R7 ;  /* 0x0000001fff007819 */ /* 0x000fe20000011407 */
[C---:B------:R-:W-:Y:S02]  /*f890*/  IMAD R9, R3.reuse, UR5, R6 ;  /* 0x0000000503097c24 */ /* 0x040fe4000f8e0206 */
[----:B------:R-:W-:Y:S01]  /*f8a0*/  IMAD.WIDE.U32 R4, R3, UR4, R4 ;  /* 0x0000000403047c25 */ /* 0x000fe2000f8e0004 */
[----:B------:R-:W-:-:S03]  /*f8b0*/  ULDC.64 UR4, c[0x0][0xad8] ;  /* 0x0002b60000047ab9 */ /* 0x000fc60000000a00 */
[----:B------:R-:W-:Y:S02]  /*f8c0*/  IMAD R0, R0, UR4, RZ ;  /* 0x0000000400007c24 */ /* 0x000fe4000f8e02ff */
[----:B------:R-:W-:Y:S02]  /*f8d0*/  IMAD.IADD R5, R5, 0x1, R9 ;  /* 0x0000000105057824 */ /* 0x000fe400078e0209 */
[C---:B------:R-:W-:Y:S02]  /*f8e0*/  IMAD R3, R7.reuse, UR5, R0 ;  /* 0x0000000507037c24 */ /* 0x040fe4000f8e0200 */
[----:B------:R-:W-:Y:S01]  /*f8f0*/  IMAD.WIDE.U32 R4, R7, UR4, R4 ;  /* 0x0000000407047c25 */ /* 0x000fe2000f8e0004 */
[----:B------:R-:W-:-:S03]  /*f900*/  ULDC.64 UR4, c[0x0][0xa80] ;  /* 0x0002a00000047ab9 */ /* 0x000fc60000000a00 */
[----:B------:R-:W-:Y:S01]  /*f910*/  IMAD.IADD R5, R5, 0x1, R3 ;  /* 0x0000000105057824 */ /* 0x000fe200078e0203 */
[----:B------:R-:W-:Y:S01]  /*f920*/  LEA R3, P0, R4, UR4, 0x1 ;  /* 0x0000000404037c11 */ /* 0x000fe2000f8008ff */
[----:B------:R-:W-:-:S03]  /*f930*/  UMOV UR4, 0xffffffff ;  /* 0xffffffff00047882 */ /* 0x000fc60000000000 */
[----:B------:R-:W-:Y:S01]  /*f940*/  LEA.HI.X R4, R4, UR5, R5, 0x1, P0 ;  /* 0x0000000504047c11 */ /* 0x000fe200080f0c05 */
[----:B------:R-:W-:Y:S08]  /*f950*/  BRA.DIV UR4, `(.L_x_9986) ;  /* 0x0000008604007947 */ /* 0x000ff0000b800000 */
[----:B------:R2:W3:Y:S04]  /*f960*/  SHFL.IDX PT, R0, R4, RZ, 0x181f ;  /* 0x00181fff04007589 */ /* 0x0004e800000e0000 */
[----:B------:R2:W4:Y:S02]  /*f970*/  SHFL.IDX PT, R14, R3, RZ, 0x181f ;  /* 0x00181fff030e7589 */ /* 0x00052400000e0000 */
.L_x_10180:
[----:B------:R-:W-:Y:S01]  /*f980*/  IMAD R8, R8, R21, RZ ;  /* 0x0000001508087224 */ /* 0x000fe200078e02ff */
[----:B------:R-:W-:Y:S01]  /*f990*/  BSSY B1, `(.L_x_9987) ;  /* 0x0000019000017945 */ /* 0x000fe20003800000 */
[----:B------:R-:W-:-:S05]  /*f9a0*/  IMAD R7, R219, 0x80, R228 ;  /* 0x00000080db077824 */ /* 0x000fca00078e02e4 */
[----:B------:R-:W-:-:S13]  /*f9b0*/  ISETP.GE.AND P0, PT, R7, R8, PT ;  /* 0x000000080700720c */ /* 0x000fda0003f06270 */
[----:B------:R-:W-:Y:S05]  /*f9c0*/  @P0 BRA `(.L_x_9988) ;  /* 0x0000000000540947 */ /* 0x000fea0003800000 */
[----:B------:R-:W-:Y:S01]  /*f9d0*/  ULDC UR4, c[0x0][0xac8] ;  /* 0x0002b20000047ab9 */ /* 0x000fe20000000800 */
[----:B------:R-:W-:Y:S02]  /*f9e0*/  SHF.R.S32.HI R5, RZ, 0x1f, R205 ;  /* 0x0000001fff057819 */ /* 0x000fe400000114cd */
[----:B------:R-:W-:Y:S02]  /*f9f0*/  ISETP.GE.AND P3, PT, R205, UR4, PT ;  /* 0x00000004cd007c0c */ /* 0x000fe4000bf66270 */
[----:B------:R-:W-:Y:S02]  /*fa00*/  ISETP.GE.AND P2, PT, R210, UR4, PT ;  /* 0x00000004d2007c0c */ /* 0x000fe4000bf46270 */
[----:B------:R-:W-:Y:S02]  /*fa10*/  ISETP.GE.AND P1, PT, R209, UR4, PT ;  /* 0x00000004d1007c0c */ /* 0x000fe4000bf26270 */
[----:B------:R-:W-:Y:S02]  /*fa20*/  ISETP.GE.AND P0, PT, R211, UR4, PT ;  /* 0x00000004d3007c0c */ /* 0x000fe4000bf06270 */
[----:B------:R-:W-:-:S02]  /*fa30*/  SHF.R.S32.HI R9, RZ, 0x1f, R210 ;  /* 0x0000001fff097819 */ /* 0x000fc400000114d2 */
[----:B------:R-:W-:-:S03]  /*fa40*/  SHF.R.S32.HI R6, RZ, 0x1f, R209 ;  /* 0x0000001fff067819 */ /* 0x000fc600000114d1 */
[CC--:B----4-:R-:W-:Y:S02]  /*fa50*/  @!P3 LEA R10, P5, R205.reuse, R14.reuse, 0x1 ;  /* 0x0000000ecd0ab211 */ /* 0x0d0fe400078a08ff */
[C---:B------:R-:W-:Y:S02]  /*fa60*/  @!P2 LEA R12, P4, R210.reuse, R14, 0x1 ;  /* 0x0000000ed20ca211 */ /* 0x040fe400078808ff */
[----:B---3--:R-:W-:Y:S02]  /*fa70*/  @!P3 LEA.HI.X R11, R205, R0, R5, 0x1, P5 ;  /* 0x00000000cd0bb211 */ /* 0x008fe400028f0c05 */
[----:B------:R-:W-:Y:S02]  /*fa80*/  @!P1 LEA R20, P5, R209, R14, 0x1 ;  /* 0x0000000ed1149211 */ /* 0x000fe400078a08ff */
[----:B------:R-:W-:Y:S01]  /*fa90*/  @!P2 LEA.HI.X R13, R210, R0, R9, 0x1, P4 ;  /* 0x00000000d20da211 */ /* 0x000fe200020f0c09 */
[----:B------:R3:W-:Y:S01]  /*faa0*/  @!P3 ST.E.128 desc[UR40][R10.64], RZ ;  /* 0x000000ff0a00b985 */ /* 0x0007e2000c101d28 */
[----:B------:R-:W-:-:S02]  /*fab0*/  SHF.R.S32.HI R5, RZ, 0x1f, R211 ;  /* 0x0000001fff057819 */ /* 0x000fc400000114d3 */
[----:B------:R-:W-:Y:S01]  /*fac0*/  @!P0 LEA R14, P4, R211, R14, 0x1 ;  /* 0x0000000ed30e8211 */ /* 0x000fe200078808ff */
[----:B------:R3:W-:Y:S01]  /*fad0*/  @!P2 ST.E.128 desc[UR40][R12.64], RZ ;  /* 0x000000ff0c00a985 */ /* 0x0007e2000c101d28 */
[-C--:B------:R-:W-:Y:S02]  /*fae0*/  @!P1 LEA.HI.X R21, R209, R0.reuse, R6, 0x1, P5 ;  /* 0x00000000d1159211 */ /* 0x080fe400028f0c06 */
[----:B------:R-:W-:-:S03]  /*faf0*/  @!P0 LEA.HI.X R15, R211, R0, R5, 0x1, P4 ;  /* 0x00000000d30f8211 */ /* 0x000fc600020f0c05 */
[----:B------:R3:W-:Y:S04]  /*fb00*/  @!P1 ST.E.128 desc[UR40][R20.64], RZ ;  /* 0x000000ff14009985 */ /* 0x0007e8000c101d28 */
[----:B------:R3:W-:Y:S02]  /*fb10*/  @!P0 ST.E.128 desc[UR40][R14.64], RZ ;  /* 0x000000ff0e008985 */ /* 0x0007e4000c101d28 */
.L_x_9988:
[----:B------:R-:W-:Y:S05]  /*fb20*/  BSYNC B1 ;  /* 0x0000000000017941 */ /* 0x000fea0003800000 */
.L_x_9987:
[----:B------:R-:W-:-:S03]  /*fb30*/  UMOV UR4, 0xffffffff ;  /* 0xffffffff00047882 */ /* 0x000fc60000000000 */
[----:B------:R-:W-:Y:S05]  /*fb40*/  BRA.DIV UR4, `(.L_x_9989) ;  /* 0x0000008204b87947 */ /* 0x000fea000b800000 */
[----:B---3--:R3:W0:Y:S04]  /*fb50*/  SHFL.IDX PT, R0, R4, 0x1, 0x181f ;  /* 0x00381f0004007f89 */ /* 0x00862800000e0000 */
[----:B----4-:R3:W4:Y:S02]  /*fb60*/  SHFL.IDX PT, R14, R3, 0x1, 0x181f ;  /* 0x00381f00030e7f89 */ /* 0x01072400000e0000 */
.L_x_10184:
[----:B------:R-:W-:Y:S01]  /*fb70*/  VIADD R5, R7, 0x20 ;  /* 0x0000002007057836 */ /* 0x000fe20000000000 */
[----:B------:R-:W-:Y:S04]  /*fb80*/  BSSY B1, `(.L_x_9990) ;  /* 0x0000018000017945 */ /* 0x000fe80003800000 */
        /* <DEDUP_REMOVED lines=12> */
[----:B0-----:R-:W-:Y:S02]  /*fc50*/  @!P3 LEA.HI.X R11, R205, R0, R6, 0x1, P5 ;  /* 0x00000000cd0bb211 */ /* 0x001fe400028f0c06 */
        /* <DEDUP_REMOVED lines=10> */
.L_x_9991:
[----:B------:R-:W-:Y:S05]  /*fd00*/  BSYNC B1 ;  /* 0x0000000000017941 */ /* 0x000fea0003800000 */
.L_x_9990:
[----:B------:R-:W-:-:S03]  /*fd10*/  UMOV UR4, 0xffffffff ;  /* 0xffffffff00047882 */ /* 0x000fc60000000000 */
[----:B------:R-:W-:Y:S05]  /*fd20*/  BRA.DIV UR4, `(.L_x_9992) ;  /* 0x0000008204887947 */ /* 0x000fea000b800000 */
[----:B0-----:R0:W0:Y:S04]  /*fd30*/  SHFL.IDX PT, R0, R4, 0x2, 0x181f ;  /* 0x00581f0004007f89 */ /* 0x00102800000e0000 */
[----:B----4-:R4:W0:Y:S02]  /*fd40*/  SHFL.IDX PT, R14, R3, 0x2, 0x181f ;  /* 0x00581f00030e7f89 */ /* 0x01082400000e0000 */
.L_x_10188:
        /* <DEDUP_REMOVED lines=12> */
[CC--:B0-----:R-:W-:Y:S02]  /*fe10*/  @!P3 LEA R10, P5, R205.reuse, R14.reuse, 0x1 ;  /* 0x0000000ecd0ab211 */ /* 0x0c1fe400078a08ff */
[C---:B------:R-:W-:Y:S02]  /*fe20*/  @!P2 LEA R12, P4, R210.reuse, R14, 0x1 ;  /* 0x0000000ed20ca211 */ /* 0x040fe400078808ff */
[----:B------:R-:W-:Y:S02]  /*fe30*/  @!P3 LEA.HI.X R11, R205, R0, R6, 0x1, P5 ;  /* 0x00000000cd0bb211 */ /* 0x000fe400028f0c06 */
        /* <DEDUP_REMOVED lines=10> */
.L_x_9994:
[----:B------:R-:W-:Y:S05]  /*fee0*/  BSYNC B1 ;  /* 0x0000000000017941 */ /* 0x000fea0003800000 */
.L_x_9993:
[----:B------:R-:W-:-:S03]  /*fef0*/  UMOV UR4, 0xffffffff ;  /* 0xffffffff00047882 */ /* 0x000fc60000000000 */
[----:B------:R-:W-:Y:S05]  /*ff00*/  BRA.DIV UR4, `(.L_x_9995) ;  /* 0x0000008204587947 */ /* 0x000fea000b800000 */
[----:B0-----:R0:W0:Y:S04]  /*ff10*/  SHFL.IDX PT, R0, R4, 0x3, 0x181f ;  /* 0x00781f0004007f89 */ /* 0x00102800000e0000 */
[----:B------:R0:W0:Y:S02]  /*ff20*/  SHFL.IDX PT, R14, R3, 0x3, 0x181f ;  /* 0x00781f00030e7f89 */ /* 0x00002400000e0000 */
.L_x_10192:
[----:B0-234-:R-:W-:-:S05]  /*ff30*/  VIADD R3, R7, 0x60 ;  /* 0x0000006007037836 */ /* 0x01dfca0000000000 */
        /* <DEDUP_REMOVED lines=9> */
[----:B------:R-:W-:Y:S02]  /*ffd0*/  SHF.R.S32.HI R11, RZ, 0x1f, R209 ;  /* 0x0000001fff0b7819 */ /* 0x000fe400000114d1 */
[----:B------:R-:W-:Y:S02]  /*ffe0*/  SHF.R.S32.HI R10, RZ, 0x1f, R211 ;  /* 0x0000001fff0a7819 */ /* 0x000fe400000114d3 */
[CC--:B------:R-:W-:Y:S02]  /*fff0*/  @!P3 LEA R4, P5, R205.reuse, R14.reuse, 0x1 ;  /* 0x0000000ecd04b211 */ /* 0x0c0fe400078a08ff */
[----:B------:R-:W-:Y:S02]  /*10000*/  @!P2 LEA R6, P4, R210, R14, 0x1 ;  /* 0x0000000ed206a211 */ /* 0x000fe400078808ff */
[----:B------:R-:W-:Y:S02]  /*10010*/  @!P3 LEA.HI.X R5, R205, R0, R9, 0x1, P5 ;  /* 0x00000000cd05b211 */ /* 0x000fe400028f0c09 */
[----:B------:R-:W-:-:S02]  /*10020*/  @!P1 LEA R8, P5, R209, R14, 0x1 ;  /* 0x0000000ed1089211 */ /* 0x000fc400078a08ff */
[----:B------:R-:W-:Y:S01]  /*10030*/  @!P2 LEA.HI.X R7, R210, R0, R12, 0x1, P4 ;  /* 0x00000000d207a211 */ /* 0x000fe200020f0c0c */
[----:B------:R0:W-:Y:S01]  /*10040*/  @!P3 ST.E.128 desc[UR40][R4.64], RZ ;  /* 0x000000ff0400b985 */ /* 0x0001e2000c101d28 */
[----:B------:R-:W-:Y:S02]  /*10050*/  @!P0 LEA R14, P4, R211, R14, 0x1 ;  /* 0x0000000ed30e8211 */ /* 0x000fe400078808ff */
[-C--:B------:R-:W-:Y:S01]  /*10060*/  @!P1 LEA.HI.X R9, R209, R0.reuse, R11, 0x1, P5 ;  /* 0x00000000d1099211 */ /* 0x080fe200028f0c0b */
[----:B------:R0:W-:Y:S01]  /*10070*/  @!P2 ST.E.128 desc[UR40][R6.64], RZ ;  /* 0x000000ff0600a985 */ /* 0x0001e2000c101d28 */
[----:B------:R-:W-:-:S03]  /*10080*/  @!P0 LEA.HI.X R15, R211, R0, R10, 0x1, P4 ;  /* 0x00000000d30f8211 */ /* 0x000fc600020f0c0a */
[----:B------:R0:W-:Y:S04]  /*10090*/  @!P1 ST.E.128 desc[UR40][R8.64], RZ ;  /* 0x000000ff08009985 */ /* 0x0001e8000c101d28 */
[----:B------:R0:W-:Y:S02]  /*100a0*/  @!P0 ST.E.128 desc[UR40][R14.64], RZ ;  /* 0x000000ff0e008985 */ /* 0x0001e4000c101d28 */
.L_x_9982:
[----:B------:R-:W-:Y:S05]  /*100b0*/  BSYNC B0 ;  /* 0x0000000000007941 */ /* 0x000fea0003800000 */
.L_x_9973:
[----:B------:R-:W-:Y:S02]  /*100c0*/  ULDC UR4, c[0x0][0xc3c] ;  /* 0x00030f0000047ab9 */ /* 0x000fe40000000800 */
[----:B-1----:R-:W-:-:S13]  /*100d0*/  ISETP.GE.AND P0, PT, R91, UR4, PT ;  /* 0x000000045b007c0c */ /* 0x002fda000bf06270 */
[----:B------:R-:W-:Y:S05]  /*100e0*/  @!P0 BRA `(.L_x_9996) ;  /* 0xffffff0c00d88947 */ /* 0x000fea000383ffff */
[----:B------:R-:W-:Y:S05]  /*100f0*/  BRA `(.L_x_9863) ;  /* 0x0000007400407947 */ /* 0x000fea0003800000 */
.L_x_9861:
[----:B------:R-:W-:-:S08]  /*10100*/  NOP ;  /* 0x0000000000007918 */ /* 0x000fd00000000000 */
[----:B--2---:R-:W0:-:S00]  /*10110*/  USETMAXREG.DEALLOC.CTAPOOL 0x18 ;  /* 0x00000018000079c8 */ /* 0x004e0000080e0500 */
        /* <DEDUP_REMOVED lines=16> */
.L_x_9997:
        /* <DEDUP_REMOVED lines=42> */
.L_x_10003:
        /* <DEDUP_REMOVED lines=12> */
.L_x_10002:
[----:B------:R-:W-:Y:S05]  /*10580*/  BSYNC B0 ;  /* 0x0000000000007941 */ /* 0x000fea0003800000 */
.L_x_10001:
        /* <DEDUP_REMOVED lines=22> */
.L_x_9999:
        /* <DEDUP_REMOVED lines=16> */
.L_x_10004:
        /* <DEDUP_REMOVED lines=25> */
.L_x_10000:
[----:B------:R-:W-:Y:S02]  /*10980*/  IMAD.MOV.U32 R17, RZ, RZ, RZ ;  /* 0x000000ffff117224 */ /* 0x000fe400078e00ff */
[----:B------:R-:W-:Y:S02]  /*10990*/  IMAD.U32 R16, RZ, RZ, UR6 ;  /* 0x00000006ff107e24 */ /* 0x000fe4000f8e00ff */
[----:B------:R-:W-:-:S07]  /*109a0*/  IMAD.MOV.U32 R18, RZ, RZ, RZ ;  /* 0x000000ffff127224 */ /* 0x000fce00078e00ff */
.L_x_10005:
[----:B------:R-:W-:-:S13]  /*109b0*/  ISETP.NE.AND P0, PT, R5, RZ, PT ;  /* 0x000000ff0500720c */ /* 0x000fda0003f05270 */
[----:B------:R-:W0:Y:S01]  /*109c0*/  @!P0 S2R R3, SR_CgaCtaId ;  /* 0x0000000000038919 */ /* 0x000e220000008800 */
[----:B------:R-:W-:-:S04]  /*109d0*/  @!P0 MOV R0, 0x400 ;  /* 0x0000040000008802 */ /* 0x000fc80000000f00 */
[----:B0-----:R-:W-:-:S05]  /*109e0*/  @!P0 LEA R0, R3, R0, 0x18 ;  /* 0x0000000003008211 */ /* 0x001fca00078ec0ff */
[----:B------:R2:W-:Y:S01]  /*109f0*/  @!P0 STS.128 [R0+0x228d0], R16 ;  /* 0x0228d01000008388 */ /* 0x0005e20000000c00 */
[----:B------:R-:W-:Y:S06]  /*10a00*/  BAR.ARV 0x5, 0x180 ;  /* 0x0146000000007b1d */ /* 0x000fec0000002000 */
.L_x_9998:
        /* <DEDUP_REMOVED lines=33> */
.L_x_10146:
[----:B0-2---:R-:W0:Y:S02]  /*10c20*/  LDC.64 R2, c[0x0][0xc88] ;  /* 0x00032200ff027b82 */ /* 0x005e240000000a00 */
[----:B0-----:R-:W-:-:S05]  /*10c30*/  IMAD.WIDE R2, R19, 0x4, R2 ;  /* 0x0000000413027825 */ /* 0x001fca00078e0202 */
[----:B------:R-:W2:Y:S01]  /*10c40*/  LDG.E R15, desc[UR40][R2.64] ;  /* 0x00000028020f7981 */ /* 0x000ea2000c1e1900 */
[----:B------:R-:W-:Y:S05]  /*10c50*/  YIELD ;  /* 0x0000000000007946 */ /* 0x000fea0003800000 */
[----:B------:R-:W-:Y:S01]  /*10c60*/  ULDC.64 UR4, c[0x0][0xa28] ;  /* 0x00028a0000047ab9 */ /* 0x000fe20000000a00 */
[----:B---3--:R-:W-:Y:S01]  /*10c70*/  IMAD.MOV.U32 R0, RZ, RZ, RZ ;  /* 0x000000ffff007224 */ /* 0x008fe200078e00ff */
        /* <DEDUP_REMOVED lines=14> */
[----:B-1---5:R1:W5:Y:S01]  /*10d60*/  @P0 LDG.E R0, desc[UR40][R2.64] ;  /* 0x0000002802000981 */ /* 0x022362000c1e1900 */
        /* <DEDUP_REMOVED lines=43> */
.L_x_10007:
        /* <DEDUP_REMOVED lines=12> */
.L_x_10008:
[----:B------:R-:W-:Y:S05]  /*110e0*/  @!P0 BRA `(.L_x_10009) ;  /* 0x00000000000c8947 */ /* 0x000fea0003800000 */
[----:B------:R-:W2:Y:S04]  /*110f0*/  LDG.E R4, desc[UR40][R8.64] ;  /* 0x0000002808047981 */ /* 0x000ea8000c1e1900 */
[----:B------:R-:W2:Y:S02]  /*11100*/  LDG.E R2, desc[UR40][R8.64+0x4] ;  /* 0x0000042808027981 */ /* 0x000ea4000c1e1900 */
[----:B--2---:R-:W-:-:S07]  /*11110*/  IMAD.IADD R2, R2, 0x1, -R4 ;  /* 0x0000000102027824 */ /* 0x004fce00078e0a04 */
.L_x_10009:
[----:B-----5:R-:W-:Y:S02]  /*11120*/  IMAD.IADD R0, R2, 0x1, -R0 ;  /* 0x0000000102007824 */ /* 0x020fe400078e0a00 */
[----:B------:R-:W2:Y:S04]  /*11130*/  @P1 LDG.E R2, desc[UR40][R6.64] ;  /* 0x0000002806021981 */ /* 0x000ea8000c1e1900 */
[----:B------:R-:W2:Y:S01]  /*11140*/  @P1 LDG.E R6, desc[UR40][R6.64+0x4] ;  /* 0x0000042806061981 */ /* 0x000ea2000c1e1900 */
[----:B------:R-:W-:Y:S01]  /*11150*/  BSSY B0, `(.L_x_10010) ;  /* 0x0000150000007945 */ /* 0x000fe20003800000 */
[----:B--2---:R-:W-:-:S04]  /*11160*/  @P1 IMAD.IADD R10, R6, 0x1, -R2 ;  /* 0x00000001060a1824 */ /* 0x004fc800078e0a02 */
[----:B0-----:R-:W-:-:S04]  /*11170*/  IMAD.IADD R4, R0, 0x1, R10 ;  /* 0x0000000100047824 */ /* 0x001fc800078e020a */
[----:B------:R-:W-:Y:S01]  /*11180*/  VIADD R2, R4, 0x5f ;  /* 0x0000005f04027836 */ /* 0x000fe20000000000 */
[----:B------:R0:W-:Y:S03]  /*11190*/  STL [R1+0x50], R4 ;  /* 0x0000500401007387 */ /* 0x0001e60000100800 */
[----:B------:R-:W-:-:S05]  /*111a0*/  IMAD.HI R2, R2, 0x2aaaaaab, RZ ;  /* 0x2aaaaaab02027827 */ /* 0x000fca00078e02ff */
[----:B0-----:R-:W-:-:S04]  /*111b0*/  SHF.R.U32.HI R4, RZ, 0x1f, R2 ;  /* 0x0000001fff047819 */ /* 0x001fc80000011602 */
[----:B------:R-:W-:-:S05]  /*111c0*/  LEA.HI.SX32 R5, R2, R4, 0x1c ;  /* 0x0000000402057211 */ /* 0x000fca00078fe2ff */
[--C-:B------:R-:W-:Y:S01]  /*111d0*/  IMAD R2, R5, 0x60, -R0.reuse ;  /* 0x0000006005027824 */ /* 0x100fe200078e0a00 */
[----:B------:R0:W-:Y:S01]  /*111e0*/  STL [R1+0x30], R5 ;  /* 0x0000300501007387 */ /* 0x0001e20000100800 */
[----:B------:R-:W-:-:S03]  /*111f0*/  IMAD.MOV R0, RZ, RZ, -R0 ;  /* 0x000000ffff007224 */ /* 0x000fc600078e0a00 */
[----:B------:R-:W-:Y:S02]  /*11200*/  VIMNMX R10, R2, R10, PT ;  /* 0x0000000a020a7248 */ /* 0x000fe40003fe0100 */
[----:B------:R-:W-:-:S04]  /*11210*/  VIMNMX R0, RZ, R0, !PT ;  /* 0x00000000ff007248 */ /* 0x000fc80007fe0100 */
[----:B------:R-:W-:Y:S01]  /*11220*/  ISETP.GT.AND P0, PT, R10, R0, PT ;  /* 0x000000000a00720c */ /* 0x000fe20003f04270 */
[----:B0-----:R-:W-:-:S05]  /*11230*/  IMAD.WIDE.U32 R4, R0, -0x55555555, RZ ;  /* 0xaaaaaaab00047825 */ /* 0x001fca00078e00ff */
        /* <DEDUP_REMOVED lines=16> */
.L_x_10195:
[----:B-1----:R-:W-:Y:S02]  /*11340*/  ISETP.NE.AND P0, PT, R14, RZ, PT ;  /* 0x000000ff0e00720c */ /* 0x002fe40003f05270 */
[----:B------:R-:W-:-:S11]  /*11350*/  PLOP3.LUT P6, PT, PT, PT, PT, 0x8, 0x0 ;  /* 0x000000000000781c */ /* 0x000fd60003fce170 */
[----:B------:R-:W-:Y:S05]  /*11360*/  @P0 BRA `(.L_x_10013) ;  /* 0x00000000000c0947 */ /* 0x000fea0003800000 */
[----:B------:R-:W-:-:S03]  /*11370*/  UMOV UR4, 0xffffffff ;  /* 0xffffffff00047882 */ /* 0x000fc60000000000 */
[----:B------:R-:W-:Y:S05]  /*11380*/  BRA.DIV UR4, `(.L_x_10014) ;  /* 0x0000006e04b47947 */ /* 0x000fea000b800000 */
[----:B------:R-:W-:-:S13]  /*11390*/  ELECT P6, URZ, PT ;  /* 0x00000000003f782f */ /* 0x000fda00038c0000 */
.L_x_10013:
        /* <DEDUP_REMOVED lines=10> */
.L_x_10198:
[----:B------:R-:W-:Y:S05]  /*11440*/  BSYNC B1 ;  /* 0x0000000000017941 */ /* 0x000fea0003800000 */
.L_x_10015:
[----:B------:R-:W-:Y:S04]  /*11450*/  BSSY B1, `(.L_x_10017) ;  /* 0x0000083000017945 */ /* 0x000fe80003800000 */
[----:B------:R-:W-:Y:S05]  /*11460*/  @!P6 BRA `(.L_x_10018) ;  /* 0x000000080004e947 */ /* 0x000fea0003800000 */
[----:B------:R-:W2:Y:S04]  /*11470*/  LDL R6, [R1+0x4] ;  /* 0x0000040001067983 */ /* 0x000ea80000100800 */
[----:B------:R-:W3:Y:S01]  /*11480*/  LDL R7, [R1+0xc] ;  /* 0x00000c0001077983 */ /* 0x000ee20000100800 */
[----:B0-----:R-:W0:Y:S01]  /*11490*/  S2R R5, SR_TID.X ;  /* 0x0000000000057919 */ /* 0x001e220000002100 */
        /* <DEDUP_REMOVED lines=9> */
.L_x_10199:
[----:B------:R-:W-:Y:S05]  /*11530*/  BSYNC B2 ;  /* 0x0000000000027941 */ /* 0x000fea0003800000 */
.L_x_10019:
        /* <DEDUP_REMOVED lines=9> */
.L_x_10022:
[----:B------:R-:W-:Y:S05]  /*115d0*/  BSYNC B2 ;  /* 0x0000000000027941 */ /* 0x000fea0003800000 */
.L_x_10021:
        /* <DEDUP_REMOVED lines=14> */
.L_x_10023:
        /* <DEDUP_REMOVED lines=13> */
.L_x_10200:
[----:B------:R-:W-:Y:S05]  /*11790*/  BSYNC B2 ;  /* 0x0000000000027941 */ /* 0x000fea0003800000 */
.L_x_10024:
        /* <DEDUP_REMOVED lines=11> */
.L_x_10027:
[----:B------:R-:W-:Y:S05]  /*11850*/  BSYNC B2 ;  /* 0x0000000000027941 */ /* 0x000fea0003800000 */
.L_x_10026:
        /* <DEDUP_REMOVED lines=11> */
.L_x_10028:
        /* <DEDUP_REMOVED lines=15> */
.L_x_10029:
        /* <DEDUP_REMOVED lines=15> */
.L_x_10030:
        /* <DEDUP_REMOVED lines=15> */
.L_x_10031:
        /* <DEDUP_REMOVED lines=10> */
.L_x_10018:
[----:B------:R-:W-:Y:S05]  /*11c80*/  BSYNC B1 ;  /* 0x0000000000017941 */ /* 0x000fea0003800000 */
.L_x_10017:
        /* <DEDUP_REMOVED lines=13> */
.L_x_10047:
        /* <DEDUP_REMOVED lines=14> */
.L_x_10201:
[----:B------:R-:W-:Y:S05]  /*11e40*/  BSYNC B2 ;  /* 0x0000000000027941 */ /* 0x000fea0003800000 */
.L_x_10034:
        /* <DEDUP_REMOVED lines=9> */
.L_x_10037:
[----:B------:R-:W-:Y:S05]  /*11ee0*/  BSYNC B2 ;  /* 0x0000000000027941 */ /* 0x000fea0003800000 */
.L_x_10036:
        /* <DEDUP_REMOVED lines=13> */
.L_x_10038:
        /* <DEDUP_REMOVED lines=13> */
.L_x_10202:
[----:B------:R-:W-:Y:S05]  /*12090*/  BSYNC B2 ;  /* 0x0000000000027941 */ /* 0x000fea0003800000 */
.L_x_10039:
        /* <DEDUP_REMOVED lines=11> */
.L_x_10042:
[----:B------:R-:W-:Y:S05]  /*12150*/  BSYNC B2 ;  /* 0x0000000000027941 */ /* 0x000fea0003800000 */
.L_x_10041:
        /* <DEDUP_REMOVED lines=11> */
.L_x_10043:
        /* <DEDUP_REMOVED lines=15> */
.L_x_10044:
        /* <DEDUP_REMOVED lines=15> */
.L_x_10045:
        /* <DEDUP_REMOVED lines=15> */
.L_x_10046:
        /* <DEDUP_REMOVED lines=10> */
.L_x_10033:
[----:B------:R-:W-:Y:S05]  /*12580*/  BSYNC B1 ;  /* 0x0000000000017941 */ /* 0x000fea0003800000 */
.L_x_10032:
        /* <DEDUP_REMOVED lines=12> */
.L_x_10011:
[----:B------:R-:W-:Y:S05]  /*12650*/  BSYNC B0 ;  /* 0x0000000000007941 */ /* 0x000fea0003800000 */
.L_x_10010:
        /* <DEDUP_REMOVED lines=11> */
[----:B------:R-:W-:Y:S02]  /*12710*/  VOTEU.ANY UR4, UPT, PT ;  /* 0x0000000000047886 */ /* 0x000fe400038e0100 */
        /* <DEDUP_REMOVED lines=9> */
[----:B0-----:R-:W-:Y:S01]  /*127b0*/  IADD3 R16, R0, UR36, R7 ;  /* 0x0000002400107c10 */ /* 0x001fe2000fffe007 */
[----:B------:R-:W-:Y:S06]  /*127c0*/  BRA `(.L_x_10050) ;  /* 0x0000004000147947 */ /* 0x000fec0003800000 */
.L_x_10049:
        /* <DEDUP_REMOVED lines=21> */
.L_x_10052:
[----:B------:R-:W-:Y:S05]  /*12920*/  BSYNC B6 ;  /* 0x0000000000067941 */ /* 0x000fea0003800000 */
.L_x_10051:
        /* <DEDUP_REMOVED lines=21> */
.L_x_10055:
        /* <DEDUP_REMOVED lines=16> */
.L_x_10054:
[----:B------:R-:W-:Y:S05]  /*12b80*/  BSYNC B6 ;  /* 0x0000000000067941 */ /* 0x000fea0003800000 */
.L_x_10053:
        /* <DEDUP_REMOVED lines=26> */
.L_x_10205:
        /* <DEDUP_REMOVED lines=11> */
.L_x_10208:
        /* <DEDUP_REMOVED lines=25> */
.L_x_10059:
[----:B------:R-:W2:Y:S04]  /*12f70*/  LDL R7, [R1+0x4] ;  /* 0x0000040001077983 */ /* 0x000ea80000100800 */
[----:B01----:R-:W2:Y:S04]  /*12f80*/  LDL R0, [R1+0x8] ;  /* 0x0000080001007983 */ /* 0x003ea80000100800 */
[----:B------:R-:W3:Y:S01]  /*12f90*/  LDL R2, [R1+0x14] ;  /* 0x0000140001027983 */ /* 0x000ee20000100800 */
[----:B--2---:R-:W-:Y:S01]  /*12fa0*/  IMAD R0, R0, 0x8, R7 ;  /* 0x0000000800007824 */ /* 0x004fe200078e0207 */
[----:B---3--:R-:W-:-:S04]  /*12fb0*/  SHF.L.U32 R2, R2, 0x1f, RZ ;  /* 0x0000001f02027819 */ /* 0x008fc800000006ff */
[----:B------:R-:W0:Y:S02]  /*12fc0*/  SYNCS.PHASECHK.TRANS64.TRYWAIT P0, [R0+URZ+0x22840], R2 ;  /* 0x02284002000075a7 */ /* 0x000e24000800017f */
[----:B0-----:R-:W-:Y:S05]  /*12fd0*/  @!P0 BRA `(.L_x_10060) ;  /* 0x00000054007c8947 */ /* 0x001fea0003800000 */
.L_x_10209:
        /* <DEDUP_REMOVED lines=11> */
.L_x_10061:
[----:B------:R-:W2:Y:S04]  /*13090*/  LDL R7, [R1+0x4] ;  /* 0x0000040001077983 */ /* 0x000ea80000100800 */
[----:B------:R-:W2:Y:S04]  /*130a0*/  LDL R6, [R1+0x8] ;  /* 0x0000080001067983 */ /* 0x000ea80000100800 */
[----:B------:R-:W3:Y:S04]  /*130b0*/  LDL R5, [R1+0x5c] ;  /* 0x00005c0001057983 */ /* 0x000ee80000100800 */
[----:B------:R-:W4:Y:S04]  /*130c0*/  LDL R4, [R1+0x24] ;  /* 0x0000240001047983 */ /* 0x000f280000100800 */
[----:B------:R-:W5:Y:S04]  /*130d0*/  LDL R3, [R1] ;  /* 0x0000000001037983 */ /* 0x000f680000100800 */
[----:B0-----:R-:W5:Y:S01]  /*130e0*/  LDL.LU R2, [R1+0x1c] ;  /* 0x00001c0001027983 */ /* 0x001f620000300800 */
[----:B------:R-:W-:Y:S01]  /*130f0*/  R2UR UR9, R0 ;  /* 0x00000000000972ca */ /* 0x000fe200000e0000 */
[----:B------:R-:W-:Y:S01]  /*13100*/  UIADD3 UR6, UP0, UR38, 0x370, URZ ;  /* 0x0000037026067890 */ /* 0x000fe2000ff1e03f */
[----:B------:R-:W-:Y:S01]  /*13110*/  PLOP3.LUT P0, PT, PT, PT, PT, 0x80, 0x0 ;  /* 0x000000000000781c */ /* 0x000fe20003f0f070 */
[----:B------:R-:W-:Y:S01]  /*13120*/  UMOV UR5, 0x14f00000 ;  /* 0x14f0000000057882 */ /* 0x000fe20000000000 */
[----:B------:R-:W-:Y:S01]  /*13130*/  R2UR UR12, R18 ;  /* 0x00000000120c72ca */ /* 0x000fe200000e0000 */
[----:B------:R-:W-:Y:S01]  /*13140*/  UIADD3.X UR7, URZ, UR39, URZ, UP0, !UPT ;  /* 0x000000273f077290 */ /* 0x000fe200087fe43f */
[----:B------:R-:W-:-:S07]  /*13150*/  UMOV UR10, URZ ;  /* 0x0000003f000a7c82 */ /* 0x000fce0008000000 */
[----:B------:R-:W-:Y:S01]  /*13160*/  UIADD3 UR9, UR9, 0x22830, URZ ;  /* 0x0002283009097890 */ /* 0x000fe2000fffe03f */
[----:B--2---:R-:W-:Y:S01]  /*13170*/  IMAD R0, R6, 0x3000, R7 ;  /* 0x0000300006007824 */ /* 0x004fe200078e0207 */
[----:B---3--:R-:W-:-:S04]  /*13180*/  R2UR UR11, R5 ;  /* 0x00000000050b72ca */ /* 0x008fc800000e0000 */
[----:B------:R-:W-:Y:S02]  /*13190*/  R2UR UR8, R0 ;  /* 0x00000000000872ca */ /* 0x000fe400000e0000 */
[----:B----4-:R-:W-:Y:S02]  /*131a0*/  R2UR UR4, R4 ;  /* 0x00000000040472ca */ /* 0x010fe400000e0000 */
[----:B-----5:R-:W-:Y:S02]  /*131b0*/  R2UR UR13, R3 ;  /* 0x00000000030d72ca */ /* 0x020fe400000e0000 */
[----:B------:R-:W-:-:S07]  /*131c0*/  LOP3.LUT R2, R2, 0xfffffffe, RZ, 0xc0, !PT ;  /* 0xfffffffe02027812 */ /* 0x000fce00078ec0ff */
[----:B------:R-:W-:Y:S01]  /*131d0*/  UIADD3 UR8, UR8, 0x1c400, URZ ;  /* 0x0001c40008087890 */ /* 0x000fe2000fffe03f */
[----:B------:R-:W-:Y:S01]  /*131e0*/  @P0 LOP3.LUT R2, R2, 0x1, RZ, 0xfc, !PT ;  /* 0x0000000102020812 */ /* 0x000fe200078efcff */
[----:B------:R-:W-:-:S03]  /*131f0*/  UIMAD UR11, UR11, 0x60, UR4 ;  /* 0x000000600b0b78a4 */ /* 0x000fc6000f8e0204 */
[----:B------:R-:W-:Y:S01]  /*13200*/  UMOV UR4, 0x0 ;  /* 0x0000000000047882 */ /* 0x000fe20000000000 */
[----:B------:R1:W-:Y:S05]  /*13210*/  STL [R1+0x1c], R2 ;  /* 0x00001c0201007387 */ /* 0x0003ea0000100800 */
[----:B------:R1:W-:Y:S01]  /*13220*/  UTMALDG.4D [UR8], [UR6], desc[UR4] ;  /* 0x00000408060075b4 */ /* 0x0003e20008019000 */
[----:B------:R-:W-:Y:S02]  /*13230*/  NOP ;  /* 0x0000000000007918 */ /* 0x000fe40000000000 */
.L_x_10057:
[----:B-1----:R-:W2:Y:S04]  /*13240*/  LDL R2, [R1+0x4] ;  /* 0x0000040001027983 */ /* 0x002ea80000100800 */
        /* <DEDUP_REMOVED lines=42> */
.L_x_10063:
[----:B------:R-:W-:Y:S05]  /*134f0*/  BSYNC B6 ;  /* 0x0000000000067941 */ /* 0x000fea0003800000 */
.L_x_10062:
[----:B-1----:R-:W2:Y:S01]  /*13500*/  LDL.LU R4, [R1+0x38] ;  /* 0x0000380001047983 */ /* 0x002ea20000300800 */
[----:B------:R-:W0:Y:S01]  /*13510*/  LDC R7, c[0x0][0x448] ;  /* 0x00011200ff077b82 */ /* 0x000e220000000800 */
        /* <DEDUP_REMOVED lines=8> */
[----:B0-----:R-:W-:Y:S01]  /*135a0*/  ISETP.NE.AND P0, PT, R7, 0x1, PT ;  /* 0x000000010700780c */ /* 0x001fe20003f05270 */
[----:B------:R-:W0:Y:S02]  /*135b0*/  S2R R8, SR_TID.X ;  /* 0x0000000000087919 */ /* 0x000e240000002100 */
[----:B0-----:R-:W-:-:S05]  /*135c0*/  IMAD.SHL.U32 R9, R8, 0x8, RZ ;  /* 0x0000000808097824 */ /* 0x001fca00078e00ff */
        /* <DEDUP_REMOVED lines=41> */
[----:B-1----:R-:W-:Y:S09]  /*13860*/  BRA.DIV UR4, `(.L_x_10064) ;  /* 0x0000004e046c7947 */ /* 0x002ff2000b800000 */
[----:B------:R-:W2:Y:S01]  /*13870*/  LDL.LU R6, [R1+0x54] ;  /* 0x0000540001067983 */ /* 0x000ea20000300800 */
[----:B------:R-:W0:Y:S02]  /*13880*/  S2R R5, SR_TID.X ;  /* 0x0000000000057919 */ /* 0x000e240000002100 */
[----:B0-----:R-:W-:-:S04]  /*13890*/  LOP3.LUT R5, R5, 0x7f, RZ, 0xc0, !PT ;  /* 0x0000007f05057812 */ /* 0x001fc800078ec0ff */
[----:B------:R-:W-:-:S05]  /*138a0*/  SHF.R.U32.HI R5, RZ, 0x3, R5 ;  /* 0x00000003ff057819 */ /* 0x000fca0000011605 */
[----:B------:R-:W-:-:S04]  /*138b0*/  IMAD.IADD R2, R5, 0x1, R17 ;  /* 0x0000000105027824 */ /* 0x000fc800078e0211 */
[----:B------:R-:W-:Y:S02]  /*138c0*/  VIADD R5, R2, 0x10 ;  /* 0x0000001002057836 */ /* 0x000fe40000000000 */
[----:B--2---:R-:W-:Y:S02]  /*138d0*/  IMAD R3, R6, R7, RZ ;  /* 0x0000000706037224 */ /* 0x004fe400078e02ff */
[----:B------:R-:W0:Y:S04]  /*138e0*/  SHFL.IDX PT, R7, R4, RZ, 0x181f ;  /* 0x00181fff04077589 */ /* 0x000e2800000e0000 */
[----:B------:R-:W1:Y:S01]  /*138f0*/  SHFL.IDX PT, R6, R0, RZ, 0x181f ;  /* 0x00181fff00067589 */ /* 0x000e6200000e0000 */
        /* <DEDUP_REMOVED lines=59> */
[----:B------:R-:W-:Y:S01]  /*13cb0*/  @!P1 IMAD.MOV.U32 R6, RZ, RZ, R5 ;  /* 0x000000ffff069224 */ /* 0x000fe200078e0005 */
[----:B------:R-:W0:Y:S04]  /*13cc0*/  SHFL.IDX PT, R0, R0, 0x7, 0x181f ;  /* 0x00f81f0000007f89 */ /* 0x000e2800000e0000 */
[----:B------:R1:W-:Y:S04]  /*13cd0*/  @!P1 LDGSTS.E.BYPASS.LTC128B.128 [R10+0x1b400], desc[UR40][R6.64], !P0 ;  /* 0x1b400000060a9fae */ /* 0x0003e8000c101d68 */
[----:B------:R-:W2:Y:S02]  /*13ce0*/  SHFL.IDX PT, R4, R4, 0x7, 0x181f ;  /* 0x00f81f0004047f89 */ /* 0x000ea400000e0000 */
.L_x_10226:
[----:B------:R3:W5:Y:S01]  /*13cf0*/  LDL R9, [R1+0x4] ;  /* 0x0000040001097983 */ /* 0x0007620000100800 */
[----:B------:R-:W4:Y:S01]  /*13d00*/  S2R R5, SR_TID.X ;  /* 0x0000000000057919 */ /* 0x000f220000002100 */
[----:B------:R-:W-:-:S05]  /*13d10*/  VIADD R2, R2, 0x70 ;  /* 0x0000007002027836 */ /* 0x000fca0000000000 */
[----:B------:R-:W-:Y:S01]  /*13d20*/  ISETP.GE.AND P1, PT, R2, R3, PT ;  /* 0x000000030200720c */ /* 0x000fe20003f26270 */
[----:B----4-:R-:W-:-:S05]  /*13d30*/  IMAD.SHL.U32 R5, R5, 0x8, RZ ;  /* 0x0000000805057824 */ /* 0x010fca00078e00ff */
[----:B------:R-:W-:-:S07]  /*13d40*/  LOP3.LUT R5, R5, 0x38, RZ, 0xc0, !PT ;  /* 0x0000003805057812 */ /* 0x000fce00078ec0ff */
[----:B--2---:R-:W-:-:S05]  /*13d50*/  @!P1 LEA R2, P2, R5, R4, 0x1 ;  /* 0x0000000405029211 */ /* 0x004fca00078408ff */
[----:B0-----:R-:W-:-:S05]  /*13d60*/  @!P1 IMAD.X R3, RZ, RZ, R0, P2 ;  /* 0x000000ffff039224 */ /* 0x001fca00010e0600 */
[----:B------:R-:W-:Y:S01]  /*13d70*/  @!PT LDS RZ, [RZ] ;  /* 0x00000000fffff984 */ /* 0x000fe20000000800 */
[----:B------:R-:W-:Y:S01]  /*13d80*/  @!PT LDS RZ, [RZ] ;  /* 0x00000000fffff984 */ /* 0x000fe20000000800 */
[----:B------:R-:W-:Y:S01]  /*13d90*/  @!PT LDS RZ, [RZ] ;  /* 0x00000000fffff984 */ /* 0x000fe20000000800 */
[----:B------:R3:W-:Y:S01]  /*13da0*/  @!P1 LDGSTS.E.BYPASS.LTC128B.128 [R10+0x1bc00], desc[UR40][R2.64], !P0 ;  /* 0x1bc00000020a9fae */ /* 0x0007e2000c101d68 */
[----:B------:R-:W-:Y:S01]  /*13db0*/  PLOP3.LUT P0, PT, PT, PT, PT, 0x80, 0x0 ;  /* 0x000000000000781c */ /* 0x000fe20003f0f070 */
[----:B------:R-:W-:-:S12]  /*13dc0*/  NOP ;  /* 0x0000000000007918 */ /* 0x000fd80000000000 */
.L_x_10065:
[----:B---3--:R-:W2:Y:S01]  /*13dd0*/  LDL R2, [R1+0x4] ;  /* 0x0000040001027983 */ /* 0x008ea20000100800 */
        /* <DEDUP_REMOVED lines=18> */
.L_x_10227:
[----:B------:R-:W-:Y:S05]  /*13f00*/  BSYNC B0 ;  /* 0x0000000000007941 */ /* 0x000fea0003800000 */
.L_x_10066:
        /* <DEDUP_REMOVED lines=16> */
.L_x_10228:
[----:B------:R-:W-:Y:S05]  /*14010*/  BSYNC B1 ;  /* 0x0000000000017941 */ /* 0x000fea0003800000 */
.L_x_10070:
        /* <DEDUP_REMOVED lines=9> */
.L_x_10073:
[----:B------:R-:W-:Y:S05]  /*140b0*/  BSYNC B1 ;  /* 0x0000000000017941 */ /* 0x000fea0003800000 */
.L_x_10072:
        /* <DEDUP_REMOVED lines=14> */
.L_x_10074:
        /* <DEDUP_REMOVED lines=16> */
.L_x_10075:
        /* <DEDUP_REMOVED lines=16> */
.L_x_10076:
        /* <DEDUP_REMOVED lines=16> */
.L_x_10077:
        /* <DEDUP_REMOVED lines=11> */
.L_x_10069:
[----:B------:R-:W-:Y:S05]  /*14550*/  BSYNC B0 ;  /* 0x0000000000007941 */ /* 0x000fea0003800000 */
.L_x_10068:
[----:B------:R-:W2:Y:S01]  /*14560*/  LDL.LU R4, [R1+0x50] ;  /* 0x0000500001047983 */ /* 0x000ea20000300800 */
[----:B------:R-:W-:Y:S01]  /*14570*/  BSSY B0, `(.L_x_10078) ;  /* 0x000020f000007945 */ /* 0x000fe20003800000 */
[----:B--2---:R-:W-:-:S13]  /*14580*/  ISETP.GE.AND P0, PT, R4, 0x61, PT ;  /* 0x000000610400780c */ /* 0x004fda0003f06270 */
[----:B------:R-:W-:Y:S05]  /*14590*/  @!P0 BRA `(.L_x_10079) ;  /* 0x0000002000308947 */ /* 0x000fea0003800000 */
[----:B------:R-:W1:Y:S01]  /*145a0*/  LDL R4, [R1+0x30] ;  /* 0x0000300001047983 */ /* 0x000e620000100800 */
[----:B------:R-:W-:Y:S01]  /*145b0*/  IMAD.MOV.U32 R0, RZ, RZ, 0x1 ;  /* 0x00000001ff007424 */ /* 0x000fe200078e00ff */
[----:B------:R-:W-:Y:S01]  /*145c0*/  BSSY B2, `(.L_x_10080) ;  /* 0x00000b3000027945 */ /* 0x000fe20003800000 */
[----:B-1----:R-:W-:-:S05]  /*145d0*/  IMAD.MOV R6, RZ, RZ, -R4 ;  /* 0x000000ffff067224 */ /* 0x002fca00078e0a04 */
        /* <DEDUP_REMOVED lines=26> */
[----:B-----5:R-:W3:Y:S01]  /*14780*/  LDL R9, [R1+0x10] ;  /* 0x0000100001097983 */ /* 0x020ee20000100800 */
        /* <DEDUP_REMOVED lines=16> */
.L_x_10084:
[----:B-1----:R-:W2:Y:S01]  /*14890*/  LDL R2, [R1+0x4] ;  /* 0x0000040001027983 */ /* 0x002ea20000100800 */
[----:B------:R-:W-:Y:S01]  /*148a0*/  SHF.L.U32 R5, R7, 0x1f, RZ ;  /* 0x0000001f07057819 */ /* 0x000fe200000006ff */
[----:B------:R-:W1:Y:S01]  /*148b0*/  S2R R3, SR_TID.X ;  /* 0x0000000000037919 */ /* 0x000e620000002100 */
[----:B------:R-:W-:Y:S01]  /*148c0*/  BSSY B3, `(.L_x_10085) ;  /* 0x0000006000037945 */ /* 0x000fe20003800000 */
[----:B-1----:R-:W-:-:S04]  /*148d0*/  LOP3.LUT R3, R3, 0x7f, RZ, 0xc0, !PT ;  /* 0x0000007f03037812 */ /* 0x002fc800078ec0ff */
[----:B------:R-:W-:Y:S01]  /*148e0*/  ISETP.NE.AND P1, PT, R3, RZ, PT ;  /* 0x000000ff0300720c */ /* 0x000fe20003f25270 */
[----:B--2---:R-:W-:-:S04]  /*148f0*/  IMAD R2, R8, 0x8, R2 ;  /* 0x0000000808027824 */ /* 0x004fc800078e0202 */
[----:B------:R-:W1:Y:S02]  /*14900*/  SYNCS.PHASECHK.TRANS64.TRYWAIT P0, [R2+URZ+0x22840], R5 ;  /* 0x02284005020075a7 */ /* 0x000e64000800017f */
[----:B-1----:R-:W-:Y:S06]  /*14910*/  @!P0 BRA `(.L_x_10086) ;  /* 0x0000004800048947 */ /* 0x002fec0003800000 */
.L_x_10229:
[----:B------:R-:W-:Y:S05]  /*14920*/  BSYNC B3 ;  /* 0x0000000000037941 */ /* 0x000fea0003800000 */
.L_x_10085:
        /* <DEDUP_REMOVED lines=9> */
.L_x_10088:
[----:B------:R-:W-:Y:S05]  /*149c0*/  BSYNC B3 ;  /* 0x0000000000037941 */ /* 0x000fea0003800000 */
.L_x_10087:
        /* <DEDUP_REMOVED lines=14> */
.L_x_10089:
        /* <DEDUP_REMOVED lines=14> */
.L_x_10230:
[----:B------:R-:W-:Y:S05]  /*14b90*/  BSYNC B3 ;  /* 0x0000000000037941 */ /* 0x000fea0003800000 */
.L_x_10090:
[----:B------:R-:W-:Y:S01]  /*14ba0*/  BSSY B3, `(.L_x_10092) ;  /* 0x000000b000037945 */ /* 0x000fe20003800000 */
[----:B------:R-:W-:Y:S02]  /*14bb0*/  IMAD.MOV.U32 R8, RZ, RZ, 0x0 ;  /* 0x00000000ff087424 */ /* 0x000fe400078e00ff */
[----:B-----5:R-:W-:Y:S01]  /*14bc0*/  IMAD.MOV.U32 R9, RZ, RZ, 0x14f00000 ;  /* 0x14f00000ff097424 */ /* 0x020fe200078e00ff */
        /* <DEDUP_REMOVED lines=8> */
.L_x_10093:
[----:B------:R-:W-:Y:S05]  /*14c50*/  BSYNC B3 ;  /* 0x0000000000037941 */ /* 0x000fea0003800000 */
.L_x_10092:
        /* <DEDUP_REMOVED lines=11> */
.L_x_10094:
        /* <DEDUP_REMOVED lines=16> */
.L_x_10095:
        /* <DEDUP_REMOVED lines=16> */
.L_x_10096:
        /* <DEDUP_REMOVED lines=16> */
.L_x_10097:
        /* <DEDUP_REMOVED lines=11> */
.L_x_10083:
[----:B------:R-:W-:Y:S05]  /*150c0*/  BSYNC B1 ;  /* 0x0000000000017941 */ /* 0x000fea0003800000 */
.L_x_10082:
[----:B------:R-:W2:Y:S02]  /*150d0*/  LDL.LU R4, [R1+0x30] ;  /* 0x0000300001047983 */ /* 0x000ea40000300800 */
[----:B--2---:R-:W-:-:S07]  /*150e0*/  VIADD R0, R4, 0xfffffffd ;  /* 0xfffffffd04007836 */ /* 0x004fce0000000000 */
.L_x_10081:
[----:B------:R-:W-:Y:S05]  /*150f0*/  BSYNC B2 ;  /* 0x0000000000027941 */ /* 0x000fea0003800000 */
.L_x_10080:
[----:B------:R-:W2:Y:S01]  /*15100*/  LDL.LU R2, [R1+0x34] ;  /* 0x0000340001027983 */ /* 0x000ea20000300800 */
[----:B------:R-:W-:-:S05]  /*15110*/  IMAD.MOV R6, RZ, RZ, -R6 ;  /* 0x000000ffff067224 */ /* 0x000fca00078e0a06 */
[----:B--2---:R-:W-:-:S13]  /*15120*/  ISETP.NE.AND P0, PT, R2, R6, PT ;  /* 0x000000060200720c */ /* 0x004fda0003f05270 */
[----:B------:R-:W-:Y:S05]  /*15130*/  @!P0 BRA `(.L_x_10079) ;  /* 0x0000001400488947 */ /* 0x000fea0003800000 */
.L_x_10130:
        /* <DEDUP_REMOVED lines=17> */
[----:B-----5:R-:W2:Y:S01]  /*15250*/  LDL R9, [R1+0x20] ;  /* 0x0000200001097983 */ /* 0x020ea20000100800 */
        /* <DEDUP_REMOVED lines=19> */
.L_x_10100:
[----:B0-----:R-:W2:Y:S01]  /*15390*/  LDL R2, [R1+0x4] ;  /* 0x0000040001027983 */ /* 0x001ea20000100800 */
[----:B------:R-:W0:Y:S02]  /*153a0*/  S2R R3, SR_TID.X ;  /* 0x0000000000037919 */ /* 0x000e240000002100 */
[----:B0-----:R-:W-:Y:S01]  /*153b0*/  LOP3.LUT R4, R3, 0x7f, RZ, 0xc0, !PT ;  /* 0x0000007f03047812 */ /* 0x001fe200078ec0ff */
[----:B------:R-:W-:Y:S03]  /*153c0*/  BSSY B2, `(.L_x_10101) ;  /* 0x0000006000027945 */ /* 0x000fe60003800000 */
[----:B------:R-:W-:Y:S01]  /*153d0*/  ISETP.NE.AND P1, PT, R4, RZ, PT ;  /* 0x000000ff0400720c */ /* 0x000fe20003f25270 */
[----:B--2---:R-:W-:Y:S01]  /*153e0*/  IMAD R3, R7, 0x8, R2 ;  /* 0x0000000807037824 */ /* 0x004fe200078e0202 */
[----:B------:R-:W-:-:S04]  /*153f0*/  SHF.L.U32 R2, R6, 0x1f, RZ ;  /* 0x0000001f06027819 */ /* 0x000fc800000006ff */
[----:B------:R-:W0:Y:S02]  /*15400*/  SYNCS.PHASECHK.TRANS64.TRYWAIT P0, [R3+URZ+0x22840], R2 ;  /* 0x02284002030075a7 */ /* 0x000e24000800017f */
[----:B0-----:R-:W-:Y:S05]  /*15410*/  @!P0 BRA `(.L_x_10102) ;  /* 0x0000003c006c8947 */ /* 0x001fea0003800000 */
.L_x_10231:
[----:B------:R-:W-:Y:S05]  /*15420*/  BSYNC B2 ;  /* 0x0000000000027941 */ /* 0x000fea0003800000 */
.L_x_10101:
        /* <DEDUP_REMOVED lines=9> */
.L_x_10104:
[----:B------:R-:W-:Y:S05]  /*154c0*/  BSYNC B2 ;  /* 0x0000000000027941 */ /* 0x000fea0003800000 */
.L_x_10103:
        /* <DEDUP_REMOVED lines=13> */
.L_x_10105:
[----:B-----5:R-:W2:Y:S01]  /*155a0*/  LDL R9, [R1] ;  /* 0x0000000001097983 */ /* 0x020ea20000100800 */
        /* <DEDUP_REMOVED lines=13> */
.L_x_10232:
[----:B------:R-:W-:Y:S05]  /*15680*/  BSYNC B2 ;  /* 0x0000000000027941 */ /* 0x000fea0003800000 */
.L_x_10106:
        /* <DEDUP_REMOVED lines=11> */
.L_x_10109:
[----:B------:R-:W-:Y:S05]  /*15740*/  BSYNC B2 ;  /* 0x0000000000027941 */ /* 0x000fea0003800000 */
.L_x_10108:
        /* <DEDUP_REMOVED lines=10> */
.L_x_10110:
        /* <DEDUP_REMOVED lines=16> */
.L_x_10111:
        /* <DEDUP_REMOVED lines=16> */
.L_x_10112:
        /* <DEDUP_REMOVED lines=16> */
.L_x_10113:
        /* <DEDUP_REMOVED lines=11> */
.L_x_10099:
[----:B------:R-:W-:Y:S05]  /*15ba0*/  BSYNC B1 ;  /* 0x0000000000017941 */ /* 0x000fea0003800000 */
.L_x_10098:
[----:B------:R-:W2:Y:S01]  /*15bb0*/  LDL R5, [R1+0x1c] ;  /* 0x00001c0001057983 */ /* 0x000ea20000100800 */
[----:B------:R-:W-:Y:S01]  /*15bc0*/  VIADD R7, R7, 0x1 ;  /* 0x0000000107077836 */ /* 0x000fe20000000000 */
[----:B------:R-:W-:Y:S04]  /*15bd0*/  BSSY B1, `(.L_x_10114) ;  /* 0x00000a5000017945 */ /* 0x000fe80003800000 */
[----:B------:R-:W-:-:S04]  /*15be0*/  ISETP.NE.AND P0, PT, R7, 0x2, PT ;  /* 0x000000020700780c */ /* 0x000fc80003f05270 */
[----:B------:R-:W-:Y:S02]  /*15bf0*/  SEL R2, RZ, 0x1, P0 ;  /* 0x00000001ff027807 */ /* 0x000fe40000000000 */
[----:B-----5:R-:W-:Y:S02]  /*15c00*/  SEL R9, R7, RZ, P0 ;  /* 0x000000ff07097207 */ /* 0x020fe40000000000 */
[----:B------:R-:W-:-:S05]  /*15c10*/  LOP3.LUT R8, R6, R2, RZ, 0x3c, !PT ;  /* 0x0000000206087212 */ /* 0x000fca00078e3cff */
[----:B------:R0:W-:Y:S04]  /*15c20*/  STL [R1+0x14], R8 ;  /* 0x0000140801007387 */ /* 0x0001e80000100800 */
[----:B------:R0:W-:Y:S01]  /*15c30*/  STL [R1+0x8], R9 ;  /* 0x0000080901007387 */ /* 0x0001e20000100800 */
[----:B--2---:R-:W-:-:S13]  /*15c40*/  LOP3.LUT P2, RZ, R5, 0x1, RZ, 0xc0, !PT ;  /* 0x0000000105ff7812 */ /* 0x004fda000784c0ff */
        /* <DEDUP_REMOVED lines=26> */
.L_x_10116:
        /* <DEDUP_REMOVED lines=9> */
.L_x_10233:
[----:B------:R-:W-:Y:S05]  /*15e80*/  BSYNC B2 ;  /* 0x0000000000027941 */ /* 0x000fea0003800000 */
.L_x_10117:
        /* <DEDUP_REMOVED lines=9> */
.L_x_10120:
[----:B------:R-:W-:Y:S05]  /*15f20*/  BSYNC B2 ;  /* 0x0000000000027941 */ /* 0x000fea0003800000 */
.L_x_10119:
        /* <DEDUP_REMOVED lines=14> */
.L_x_10121:
        /* <DEDUP_REMOVED lines=14> */
.L_x_10234:
[----:B------:R-:W-:Y:S05]  /*160f0*/  BSYNC B2 ;  /* 0x0000000000027941 */ /* 0x000fea0003800000 */
.L_x_10122:
        /* <DEDUP_REMOVED lines=11> */
.L_x_10125:
[----:B------:R-:W-:Y:S05]  /*161b0*/  BSYNC B2 ;  /* 0x0000000000027941 */ /* 0x000fea0003800000 */
.L_x_10124:
        /* <DEDUP_REMOVED lines=11> */
.L_x_10126:
        /* <DEDUP_REMOVED lines=16> */
.L_x_10127:
        /* <DEDUP_REMOVED lines=16> */
.L_x_10128:
        /* <DEDUP_REMOVED lines=16> */
.L_x_10129:
        /* <DEDUP_REMOVED lines=11> */
.L_x_10115:
[----:B------:R-:W-:Y:S05]  /*16620*/  BSYNC B1 ;  /* 0x0000000000017941 */ /* 0x000fea0003800000 */
.L_x_10114:
[C---:B------:R-:W-:Y:S01]  /*16630*/  ISETP.GT.AND P0, PT, R0.reuse, 0x1, PT ;  /* 0x000000010000780c */ /* 0x040fe20003f04270 */
[----:B------:R-:W-:-:S12]  /*16640*/  VIADD R0, R0, 0xfffffffe ;  /* 0xfffffffe00007836 */ /* 0x000fd80000000000 */
[----:B------:R-:W-:Y:S05]  /*16650*/  @P0 BRA `(.L_x_10130) ;  /* 0xffffffe800b80947 */ /* 0x000fea000383ffff */
.L_x_10079:
[----:B------:R-:W-:Y:S05]  /*16660*/  BSYNC B0 ;  /* 0x0000000000007941 */ /* 0x000fea0003800000 */
.L_x_10078:
[----:B------:R-:W2:Y:S04]  /*16670*/  LDL.LU R4, [R1+0x8] ;  /* 0x0000080001047983 */ /* 0x000ea80000300800 */
[----:B------:R-:W3:Y:S01]  /*16680*/  LDL.LU R3, [R1+0x14] ;  /* 0x0000140001037983 */ /* 0x000ee20000300800 */
[----:B------:R-:W4:Y:S01]  /*16690*/  S2R R2, SR_TID.X ;  /* 0x0000000000027919 */ /* 0x000f220000002100 */
[----:B------:R-:W-:Y:S01]  /*166a0*/  BSSY B0, `(.L_x_10131) ;  /* 0x0000015000007945 */ /* 0x000fe20003800000 */
[----:B----4-:R-:W-:-:S04]  /*166b0*/  LOP3.LUT R2, R2, 0x7f, RZ, 0xc0, !PT ;  /* 0x0000007f02027812 */ /* 0x010fc800078ec0ff */
[----:B------:R-:W-:Y:S01]  /*166c0*/  ISETP.NE.AND P1, PT, R2, RZ, PT ;  /* 0x000000ff0200720c */ /* 0x000fe20003f25270 */
[----:B--2---:R-:W-:-:S05]  /*166d0*/  VIADD R0, R4, 0x1 ;  /* 0x0000000104007836 */ /* 0x004fca0000000000 */
[----:B------:R-:W-:-:S04]  /*166e0*/  ISETP.NE.AND P0, PT, R0, 0x2, PT ;  /* 0x000000020000780c */ /* 0x000fc80003f05270 */
[----:B------:R-:W-:-:S04]  /*166f0*/  SEL R2, RZ, 0x1, P0 ;  /* 0x00000001ff027807 */ /* 0x000fc80000000000 */
[----:B---3--:R-:W-:-:S05]  /*16700*/  LOP3.LUT R3, R3, R2, RZ, 0x3c, !PT ;  /* 0x0000000203037212 */ /* 0x008fca00078e3cff */
[----:B------:R2:W-:Y:S01]  /*16710*/  STL [R1+0x14], R3 ;  /* 0x0000140301007387 */ /* 0x0005e20000100800 */
[----:B------:R-:W-:Y:S05]  /*16720*/  @P1 BRA `(.L_x_10132) ;  /* 0x0000000000301947 */ /* 0x000fea0003800000 */
[----:B--2---:R-:W2:Y:S01]  /*16730*/  S2R R3, SR_LANEID ;  /* 0x0000000000037919 */ /* 0x004ea20000000000 */
[----:B------:R-:W-:Y:S02]  /*16740*/  VOTEU.ANY UR4, UPT, PT ;  /* 0x0000000000047886 */ /* 0x000fe400038e0100 */
[----:B------:R-:W2:Y:S08]  /*16750*/  FLO.U32 R4, UR4 ;  /* 0x0000000400047d00 */ /* 0x000eb000080e0000 */
[----:B------:R-:W3:Y:S01]  /*16760*/  POPC R5, UR4 ;  /* 0x0000000400057d09 */ /* 0x000ee20008000000 */
[----:B--2---:R-:W-:-:S02]  /*16770*/  ISETP.EQ.U32.AND P1, PT, R4, R3, PT ;  /* 0x000000030400720c */ /* 0x004fc40003f22070 */
[----:B------:R-:W3:Y:S11]  /*16780*/  LDC.64 R2, c[0x0][0xc60] ;  /* 0x00031800ff027b82 */ /* 0x000ef60000000a00 */
[----:B---3--:R-:W2:Y:S01]  /*16790*/  @P1 ATOMG.E.ADD.STRONG.GPU PT, R3, desc[UR40][R2.64], R5 ;  /* 0x00000005020319a8 */ /* 0x008ea200081ee1e8 */
[----:B-1----:R-:W1:Y:S02]  /*167a0*/  S2R R6, SR_LTMASK ;  /* 0x0000000000067919 */ /* 0x002e640000003900 */
[----:B-1----:R-:W-:-:S04]  /*167b0*/  LOP3.LUT R6, R6, UR4, RZ, 0xc0, !PT ;  /* 0x0000000406067c12 */ /* 0x002fc8000f8ec0ff */
[----:B0-----:R-:W0:Y:S01]  /*167c0*/  POPC R7, R6 ;  /* 0x0000000600077309 */ /* 0x001e220000000000 */
[----:B--2---:R-:W0:Y:S02]  /*167d0*/  SHFL.IDX PT, R4, R3, R4, 0x1f ;  /* 0x00001f0403047589 */ /* 0x004e2400000e0000 */
[----:B0-----:R-:W-:-:S07]  /*167e0*/  IADD3 R16, R4, UR36, R7 ;  /* 0x0000002404107c10 */ /* 0x001fce000fffe007 */
.L_x_10132:
[----:B------:R-:W-:Y:S05]  /*167f0*/  BSYNC B0 ;  /* 0x0000000000007941 */ /* 0x000fea0003800000 */
.L_x_10131:
[----:B------:R-:W-:-:S05]  /*16800*/  SEL R0, R0, RZ, P0 ;  /* 0x000000ff00007207 */ /* 0x000fca0000000000 */
[----:B------:R3:W-:Y:S02]  /*16810*/  STL [R1+0x8], R0 ;  /* 0x0000080001007387 */ /* 0x0007e40000100800 */
.L_x_10050:
[----:B------:R-:W-:Y:S05]  /*16820*/  BSYNC B7 ;  /* 0x0000000000077941 */ /* 0x000fea0003800000 */
.L_x_10048:
        /* <DEDUP_REMOVED lines=13> */
.L_x_10133:
        /* <DEDUP_REMOVED lines=8> */
[----:B--2---:R-:W0:Y:S02]  /*16980*/  @!P1 LDC.64 R2, c[0x0][0xc80] ;  /* 0x00032000ff029b82 */ /* 0x004e240000000a00 */
        /* <DEDUP_REMOVED lines=27> */
.L_x_10244:
[----:B------:R-:W-:Y:S02]  /*16b40*/  ULDC UR4, c[0x0][0xc38] ;  /* 0x00030e0000047ab9 */ /* 0x000fe40000000800 */
[----:B0-----:R-:W-:-:S04]  /*16b50*/  IMAD.U32 R16, RZ, RZ, UR4 ;  /* 0x00000004ff107e24 */ /* 0x001fc8000f8e00ff */
[----:B--2---:R-:W-:-:S04]  /*16b60*/  IMAD R6, R6, R16, RZ ;  /* 0x0000001006067224 */ /* 0x004fc800078e02ff */
[----:B------:R-:W-:-:S05]  /*16b70*/  IMAD.IADD R4, R4, 0x1, R6 ;  /* 0x0000000104047824 */ /* 0x000fca00078e0206 */
[----:B-1----:R-:W-:-:S13]  /*16b80*/  ISETP.GT.AND P6, PT, R4, R0, PT ;  /* 0x000000000400720c */ /* 0x002fda0003fc4270 */
[----:B------:R-:W-:Y:S05]  /*16b90*/  @P6 BRA `(.L_x_10136) ;  /* 0x00000000009c6947 */ /* 0x000fea0003800000 */
.L_x_10141:
        /* <DEDUP_REMOVED lines=14> */
.L_x_10139:
[----:B------:R-:W-:Y:S05]  /*16c80*/  BSYNC B0 ;  /* 0x0000000000007941 */ /* 0x000fea0003800000 */
.L_x_10138:
        /* <DEDUP_REMOVED lines=18> */
.L_x_10252:
[----:B------:R-:W-:Y:S02]  /*16db0*/  ULDC UR4, c[0x0][0xc38] ;  /* 0x00030e0000047ab9 */ /* 0x000fe40000000800 */
[----:B------:R-:W-:-:S04]  /*16dc0*/  IMAD.U32 R16, RZ, RZ, UR4 ;  /* 0x00000004ff107e24 */ /* 0x000fc8000f8e00ff */
[----:B-1----:R-:W-:-:S04]  /*16dd0*/  IMAD R6, R6, R16, RZ ;  /* 0x0000001006067224 */ /* 0x002fc800078e02ff */
[----:B------:R-:W-:-:S05]  /*16de0*/  IMAD.IADD R4, R6, 0x1, R4 ;  /* 0x0000000106047824 */ /* 0x000fca00078e0204 */
[----:B------:R-:W-:-:S13]  /*16df0*/  ISETP.GT.AND P6, PT, R4, R0, PT ;  /* 0x000000000400720c */ /* 0x000fda0003fc4270 */
[----:B------:R-:W-:Y:S05]  /*16e00*/  @!P6 BRA `(.L_x_10141) ;  /* 0xfffffffc0064e947 */ /* 0x000fea000383ffff */
.L_x_10136:
        /* <DEDUP_REMOVED lines=8> */
.L_x_10256:
[----:B------:R-:W-:Y:S01]  /*16e90*/  ISETP.NE.AND P0, PT, R5, RZ, PT ;  /* 0x000000ff0500720c */ /* 0x000fe20003f05270 */
[----:B-1----:R-:W-:-:S12]  /*16ea0*/  IMAD.MOV.U32 R2, RZ, RZ, RZ ;  /* 0x000000ffff027224 */ /* 0x002fd800078e00ff */
[----:B------:R-:W-:Y:S05]  /*16eb0*/  @!P0 BRA `(.L_x_10143) ;  /* 0x0000000000108947 */ /* 0x000fea0003800000 */
[----:B------:R-:W-:Y:S01]  /*16ec0*/  UMOV UR4, 0xffffffff ;  /* 0xffffffff00047882 */ /* 0x000fe20000000000 */
[----:B------:R-:W-:Y:S02]  /*16ed0*/  VIADD R12, R4, 0xffffffff ;  /* 0xffffffff040c7836 */ /* 0x000fe40000000000 */
[----:B------:R-:W-:Y:S05]  /*16ee0*/  BRA.DIV UR4, `(.L_x_10144) ;  /* 0x0000002e04607947 */ /* 0x000fea000b800000 */
[----:B------:R1:W3:Y:S02]  /*16ef0*/  SHFL.IDX PT, R2, R3, R12, 0x1f ;  /* 0x00001f0c03027589 */ /* 0x0002e400000e0000 */
.L_x_10143:
        /* <DEDUP_REMOVED lines=31> */
.L_x_10137:
[----:B------:R-:W-:Y:S01]  /*170f0*/  UMOV UR4, URZ ;  /* 0x0000003f00047c82 */ /* 0x000fe20008000000 */
[----:B------:R-:W-:Y:S01]  /*17100*/  UMOV UR5, URZ ;  /* 0x0000003f00057c82 */ /* 0x000fe20008000000 */
[----:B------:R-:W-:Y:S01]  /*17110*/  ULDC UR6, c[0x0][0xc3c] ;  /* 0x00030f0000067ab9 */ /* 0x000fe20000000800 */
[----:B------:R-:W-:Y:S02]  /*17120*/  IMAD.MOV.U32 R16, RZ, RZ, R0 ;  /* 0x000000ffff107224 */ /* 0x000fe400078e0000 */
[----:B------:R-:W-:Y:S02]  /*17130*/  IMAD.U32 R17, RZ, RZ, UR4 ;  /* 0x00000004ff117e24 */ /* 0x000fe4000f8e00ff */
[----:B------:R-:W-:Y:S02]  /*17140*/  IMAD.U32 R18, RZ, RZ, UR5 ;  /* 0x00000005ff127e24 */ /* 0x000fe4000f8e00ff */
[----:B------:R-:W-:-:S07]  /*17150*/  IMAD.U32 R19, RZ, RZ, UR6 ;  /* 0x00000006ff137e24 */ /* 0x000fce000f8e00ff */
.L_x_10145:
        /* <DEDUP_REMOVED lines=12> */
.L_x_10134:
[----:B------:R-:W-:Y:S02]  /*17220*/  ULDC UR4, c[0x0][0xc3c] ;  /* 0x00030f0000047ab9 */ /* 0x000fe40000000800 */
[----:B----4-:R-:W-:-:S13]  /*17230*/  ISETP.GE.AND P0, PT, R19, UR4, PT ;  /* 0x0000000413007c0c */ /* 0x010fda000bf06270 */
[----:B------:R-:W-:Y:S05]  /*17240*/  @!P0 BRA `(.L_x_10146) ;  /* 0xffffff9800748947 */ /* 0x000fea000383ffff */
[----:B------:R-:W-:Y:S05]  /*17250*/  BSYNC B8 ;  /* 0x0000000000087941 */ /* 0x000fea0003800000 */
.L_x_10006:
[----:B---3--:R-:W3:Y:S01]  /*17260*/  LDL.LU R0, [R1+0x3c] ;  /* 0x00003c0001007983 */ /* 0x008ee20000300800 */
[----:B------:R-:W-:Y:S01]  /*17270*/  BSSY B0, `(.L_x_10147) ;  /* 0x000000b000007945 */ /* 0x000fe20003800000 */
[----:B------:R-:W4:Y:S01]  /*17280*/  S2R R5, SR_CgaCtaId ;  /* 0x0000000000057919 */ /* 0x000f220000008800 */
[----:B---3--:R-:W-:-:S05]  /*17290*/  VIADD R0, R0, 0x1 ;  /* 0x0000000100007836 */ /* 0x008fca0000000000 */
[----:B0-----:R-:W-:-:S04]  /*172a0*/  LEA.HI R2, R0, R0, RZ, 0x1 ;  /* 0x0000000000027211 */ /* 0x001fc800078f08ff */
[----:B--2---:R-:W-:-:S05]  /*172b0*/  LOP3.LUT R3, R2, 0xfffffffe, RZ, 0xc0, !PT ;  /* 0xfffffffe02037812 */ /* 0x004fca00078ec0ff */
[----:B------:R-:W-:Y:S01]  /*172c0*/  IMAD.IADD R3, R0, 0x1, -R3 ;  /* 0x0000000100037824 */ /* 0x000fe200078e0a03 */
[----:B------:R-:W-:-:S04]  /*172d0*/  MOV R0, 0x400 ;  /* 0x0000040000007802 */ /* 0x000fc80000000f00 */
[----:B----4-:R-:W-:Y:S02]  /*172e0*/  LEA R0, R5, R0, 0x18 ;  /* 0x0000000005007211 */ /* 0x010fe400078ec0ff */
[----:B------:R-:W-:-:S04]  /*172f0*/  SHF.L.U32 R3, R3, 0x1f, RZ ;  /* 0x0000001f03037819 */ /* 0x000fc800000006ff */
[----:B------:R-:W0:Y:S02]  /*17300*/  SYNCS.PHASECHK.TRANS64.TRYWAIT P0, [R0+URZ+0x22820], R3 ;  /* 0x02282003000075a7 */ /* 0x000e24000800017f */
[----:B0-----:R-:W-:Y:S05]  /*17310*/  @!P0 BRA `(.L_x_10148) ;  /* 0x00000028007c8947 */ /* 0x001fea0003800000 */
.L_x_10259:
[----:B------:R-:W-:Y:S05]  /*17320*/  BSYNC B0 ;  /* 0x0000000000007941 */ /* 0x000fea0003800000 */
.L_x_10147:
[----:B------:R-:W-:-:S03]  /*17330*/  UMOV UR4, 0xffffffff ;  /* 0xffffffff00047882 */ /* 0x000fc60000000000 */
[----:B------:R-:W-:Y:S05]  /*17340*/  BRA.DIV UR4, `(.L_x_10149) ;  /* 0x0000002a04847947 */ /* 0x000fea000b800000 */
[----:B------:R-:W2:Y:S02]  /*17350*/  S2R R2, SR_TID.X ;  /* 0x0000000000027919 */ /* 0x000ea40000002100 */
[----:B--2---:R-:W-:-:S04]  /*17360*/  SHF.R.U32.HI R2, RZ, 0x5, R2 ;  /* 0x00000005ff027819 */ /* 0x004fc80000011602 */
[----:B------:R-:W-:-:S05]  /*17370*/  LOP3.LUT R2, R2, 0x3, RZ, 0xc0, !PT ;  /* 0x0000000302027812 */ /* 0x000fca00078ec0ff */
[----:B------:R2:W3:Y:S02]  /*17380*/  SHFL.IDX PT, R14, R2, RZ, 0x1f ;  /* 0x00001fff020e7589 */ /* 0x0004e400000e0000 */
.L_x_10262:
[----:B---3--:R-:W-:-:S13]  /*17390*/  ISETP.NE.AND P0, PT, R14, RZ, PT ;  /* 0x000000ff0e00720c */ /* 0x008fda0003f05270 */
[----:B------:R-:W-:Y:S05]  /*173a0*/  @P0 BRA `(.L_x_9863) ;  /* 0x0000000000940947 */ /* 0x000fea0003800000 */
[----:B------:R-:W-:-:S03]  /*173b0*/  UMOV UR4, 0xffffffff ;  /* 0xffffffff00047882 */ /* 0x000fc60000000000 */
[----:B------:R-:W-:Y:S05]  /*173c0*/  BRA.DIV UR4, `(.L_x_10150) ;  /* 0x0000002a04987947 */ /* 0x000fea000b800000 */
[----:B------:R-:W-:-:S13]  /*173d0*/  ELECT P6, URZ, PT ;  /* 0x00000000003f782f */ /* 0x000fda00038c0000 */
.L_x_10265:
[----:B------:R-:W-:Y:S05]  /*173e0*/  @!P6 BRA `(.L_x_9863) ;  /* 0x000000000084e947 */ /* 0x000fea0003800000 */
[----:B--2---:R-:W2:Y:S02]  /*173f0*/  LDL.LU R2, [R1+0x60] ;  /* 0x0000600001027983 */ /* 0x004ea40000300800 */
[----:B--2---:R-:W-:-:S04]  /*17400*/  LOP3.LUT R2, R2, 0x2, RZ, 0xfc, !PT ;  /* 0x0000000202027812 */ /* 0x004fc800078efcff */
[----:B------:R-:W-:-:S13]  /*17410*/  ISETP.NE.AND P2, PT, R2, 0x3, PT ;  /* 0x000000030200780c */ /* 0x000fda0003f45270 */
[----:B------:R-:W-:Y:S05]  /*17420*/  @!P2 BRA `(.L_x_10151) ;  /* 0x000000000004a947 */ /* 0x000fea0003800000 */
[----:B------:R-:W-:Y:S01]  /*17430*/  BPT.TRAP 0x1 ;  /* 0x000000040000795c */ /* 0x000fe20000300000 */
.L_x_10151:
[----:B0-----:R-:W2:Y:S04]  /*17440*/  LDL R3, [R1+0x8] ;  /* 0x0000080001037983 */ /* 0x001ea80000100800 */
[----:B-1----:R-:W3:Y:S01]  /*17450*/  LDL.LU R7, [R1+0x14] ;  /* 0x0000140001077983 */ /* 0x002ee20000300800 */
        /* <DEDUP_REMOVED lines=12> */
.L_x_10266:
[----:B------:R-:W1:Y:S02]  /*17520*/  SYNCS.PHASECHK.TRANS64.TRYWAIT P0, [R7+URZ], R2 ;  /* 0x00000002070075a7 */ /* 0x000e64000800017f */
[----:B-1----:R-:W-:Y:S05]  /*17530*/  @!P0 BRA `(.L_x_10153) ;  /* 0x0000002800708947 */ /* 0x002fea0003800000 */
.L_x_10267:
[----:B------:R-:W-:Y:S05]  /*17540*/  @!P2 BRA `(.L_x_10154) ;  /* 0x000000000004a947 */ /* 0x000fea0003800000 */
[----:B------:R-:W-:Y:S01]  /*17550*/  BPT.TRAP 0x1 ;  /* 0x000000040000795c */ /* 0x000fe20000300000 */
.L_x_10154:
[----:B------:R-:W2:Y:S01]  /*17560*/  LDL.LU R4, [R1+0x8] ;  /* 0x0000080001047983 */ /* 0x000ea20000300800 */
[----:B------:R-:W-:-:S04]  /*17570*/  VIADD R0, R0, 0x22860 ;  /* 0x0002286000007836 */ /* 0x000fc80000000000 */
[----:B--2---:R-:W-:-:S04]  /*17580*/  IMAD R4, R4, 0x8, R0 ;  /* 0x0000000804047824 */ /* 0x004fc800078e0200 */
[----:B------:R-:W2:Y:S02]  /*17590*/  SYNCS.PHASECHK.TRANS64.TRYWAIT P0, [R4+URZ], R5 ;  /* 0x00000005040075a7 */ /* 0x000ea4000800017f */
[----:B--2---:R-:W-:Y:S05]  /*175a0*/  @!P0 BRA `(.L_x_10155) ;  /* 0x0000002800688947 */ /* 0x004fea0003800000 */
.L_x_10268:
[----:B------:R-:W-:-:S07]  /*175b0*/  IMAD R3, R3, 0x8, R0 ;  /* 0x0000000803037824 */ /* 0x000fce00078e0200 */
.L_x_10156:
[----:B---3--:R3:W4:Y:S02]  /*175c0*/  SYNCS.PHASECHK.TRANS64.TRYWAIT P0, [R3+URZ], R2 ;  /* 0x00000002030075a7 */ /* 0x008724000800017f */
[----:B----4-:R-:W-:Y:S05]  /*175d0*/  @!P0 NANOSLEEP.SYNCS 0x989680 ;  /* 0x009896800000895d */ /* 0x010fea0003900000 */
[----:B------:R-:W4:Y:S02]  /*175e0*/  @!P0 SYNCS.PHASECHK.TRANS64 P0, [R3+URZ], R2 ;  /* 0x00000002030085a7 */ /* 0x000f24000800007f */
[----:B----4-:R-:W-:Y:S05]  /*175f0*/  @!P0 BRA `(.L_x_10156) ;  /* 0xfffffffc00f08947 */ /* 0x010fea000383ffff */
.L_x_9863:
[----:B------:R-:W-:Y:S05]  /*17600*/  BSYNC B9 ;  /* 0x0000000000097941 */ /* 0x000fea0003800000 */
.L_x_9860:
[----:B------:R-:W-:Y:S05]  /*17610*/  EXIT ;  /* 0x000000000000794d */ /* 0x000fea0003800000 */
.L_x_9881:
[----:B0-----:R0:W1:Y:S02]  /*17620*/  SYNCS.PHASECHK.TRANS64.TRYWAIT P6, [R97+URZ+0x22890], R108 ;  /* 0x0228906c610075a7 */ /* 0x00106400080c017f */
[----:B-1----:R-:W-:Y:S05]  /*17630*/  @!P6 NANOSLEEP.SYNCS 0x989680 ;  /* 0x009896800000e95d */ /* 0x002fea0003900000 */
[----:B------:R-:W1:Y:S02]  /*17640*/  @!P6 SYNCS.PHASECHK.TRANS64 P6, [R97+URZ+0x22890], R108 ;  /* 0x0228906c6100e5a7 */ /* 0x000e6400080c007f */
[----:B-1----:R-:W-:Y:S05]  /*17650*/  @!P6 BRA `(.L_x_9881) ;  /* 0xfffffffc00f0e947 */ /* 0x002fea000383ffff */
[----:B------:R-:W-:Y:S05]  /*17660*/  BRA `(.L_x_10157) ;  /* 0xfffffeb400507947 */ /* 0x000fea000383ffff */
.L_x_9899:
[----:B0-----:R0:W1:Y:S02]  /*17670*/  SYNCS.PHASECHK.TRANS64.TRYWAIT P5, [R97+URZ+0x22890], R108 ;  /* 0x0228906c610075a7 */ /* 0x00106400080a017f */
[----:B-1----:R-:W-:Y:S05]  /*17680*/  @!P5 NANOSLEEP.SYNCS 0x989680 ;  /* 0x009896800000d95d */ /* 0x002fea0003900000 */
[----:B------:R-:W1:Y:S02]  /*17690*/  @!P5 SYNCS.PHASECHK.TRANS64 P5, [R97+URZ+0x22890], R108 ;  /* 0x0228906c6100d5a7 */ /* 0x000e6400080a007f */
[----:B-1----:R-:W-:Y:S05]  /*176a0*/  @!P5 BRA `(.L_x_9899) ;  /* 0xfffffffc00f0d947 */ /* 0x002fea000383ffff */
[----:B------:R-:W-:Y:S05]  /*176b0*/  BRA `(.L_x_10158) ;  /* 0xfffffec400f87947 */ /* 0x000fea000383ffff */
.L_x_9908:
[----:B0-----:R0:W1:Y:S02]  /*176c0*/  SYNCS.PHASECHK.TRANS64.TRYWAIT P4, [R97+URZ+0x22890], R108 ;  /* 0x0228906c610075a7 */ /* 0x001064000808017f */
[----:B-1----:R-:W-:Y:S05]  /*176d0*/  @!P4 NANOSLEEP.SYNCS 0x989680 ;  /* 0x009896800000c95d */ /* 0x002fea0003900000 */
[----:B------:R-:W1:Y:S02]  /*176e0*/  @!P4 SYNCS.PHASECHK.TRANS64 P4, [R97+URZ+0x22890], R108 ;  /* 0x0228906c6100c5a7 */ /* 0x000e64000808007f */
[----:B-1----:R-:W-:Y:S05]  /*176f0*/  @!P4 BRA `(.L_x_9908) ;  /* 0xfffffffc00f0c947 */ /* 0x002fea000383ffff */
[----:B------:R-:W-:Y:S05]  /*17700*/  BRA `(.L_x_10159) ;  /* 0xfffffed8001c7947 */ /* 0x000fea000383ffff */
.L_x_9914:
[----:B-1----:R1:W2:Y:S02]  /*17710*/  SYNCS.PHASECHK.TRANS64.TRYWAIT P3, [R97+URZ+0x228b0], R108 ;  /* 0x0228b06c610075a7 */ /* 0x0022a4000806017f */
[----:B--2---:R-:W-:Y:S05]  /*17720*/  @!P3 NANOSLEEP.SYNCS 0x989680 ;  /* 0x009896800000b95d */ /* 0x004fea0003900000 */
[----:B------:R-:W2:Y:S02]  /*17730*/  @!P3 SYNCS.PHASECHK.TRANS64 P3, [R97+URZ+0x228b0], R108 ;  /* 0x0228b06c6100b5a7 */ /* 0x000ea4000806007f */
[----:B--2---:R-:W-:Y:S05]  /*17740*/  @!P3 BRA `(.L_x_9914) ;  /* 0xfffffffc00f0b947 */ /* 0x004fea000383ffff */
[----:B------:R-:W-:Y:S05]  /*17750*/  BRA `(.L_x_10160) ;  /* 0xfffffed800ac7947 */ /* 0x000fea000383ffff */
.L_x_9922:
[----:B------:R-:W-:Y:S01]  /*17760*/  BSSY B0, `(.L_x_10161) ;  /* 0x0000008000007945 */ /* 0x000fe20003800000 */
[----:B------:R-:W-:Y:S02]  /*17770*/  IMAD.MOV.U32 R13, RZ, RZ, R234 ;  /* 0x000000ffff0d7224 */ /* 0x000fe400078e00ea */
[----:B------:R-:W-:Y:S02]  /*17780*/  IMAD.MOV.U32 R12, RZ, RZ, RZ ;  /* 0x000000ffff0c7224 */ /* 0x000fe400078e00ff */
[----:B------:R-:W-:Y:S02]  /*17790*/  IMAD.MOV.U32 R11, RZ, RZ, 0x1f ;  /* 0x0000001fff0b7424 */ /* 0x000fe400078e00ff */
[----:B------:R-:W-:-:S07]  /*177a0*/  IMAD.MOV.U32 R15, RZ, RZ, -0x1 ;  /* 0xffffffffff0f7424 */ /* 0x000fce00078e00ff */
[----:B-----5:R-:W-:Y:S05]  /*177b0*/  WARPSYNC.COLLECTIVE R15, `(.L_x_10162) ;  /* 0x000000000f087348 */ /* 0x020fea0003c00000 */
[----:B------:R0:W1:Y:S02]  /*177c0*/  SHFL.IDX P6, R14, R13, R12, R11 ;  /* 0x0000000c0d0e7389 */ /* 0x00006400000c000b */
[----:B01---5:R-:W-:Y:S01]  /*177d0*/  ENDCOLLECTIVE ;  /* 0x000000000000791b */ /* 0x023fe20003800000 */
.L_x_10162:
[----:B------:R-:W-:Y:S05]  /*177e0*/  BSYNC B0 ;  /* 0x0000000000007941 */ /* 0x000fea0003800000 */
.L_x_10161:
[----:B------:R-:W-:Y:S05]  /*177f0*/  BRA `(.L_x_10163) ;  /* 0xfffffee4004c7947 */ /* 0x000fea000383ffff */
.L_x_9934:
        /* <DEDUP_REMOVED lines=8> */
.L_x_10165:
[----:B------:R-:W-:Y:S05]  /*17880*/  BSYNC B1 ;  /* 0x0000000000017941 */ /* 0x000fea0003800000 */
.L_x_10164:
        /* <DEDUP_REMOVED lines=8> */
.L_x_10166:
[----:B------:R-:W-:Y:S02]  /*17910*/  IMAD.MOV.U32 R13, RZ, RZ, R27 ;  /* 0x000000ffff0d7224 */ /* 0x000fe400078e001b */
[----:B------:R-:W-:-:S07]  /*17920*/  IMAD.MOV.U32 R3, RZ, RZ, R14 ;  /* 0x000000ffff037224 */ /* 0x000fce00078e000e */
[----:B------:R-:W-:Y:S05]  /*17930*/  WARPSYNC.COLLECTIVE R15, `(.L_x_10167) ;  /* 0x000000000f087348 */ /* 0x000fea0003c00000 */
[----:B------:R0:W1:Y:S02]  /*17940*/  SHFL.IDX P6, R14, R13, R12, R11 ;  /* 0x0000000c0d0e7389 */ /* 0x00006400000c000b */
[----:B01----:R-:W-:Y:S01]  /*17950*/  ENDCOLLECTIVE ;  /* 0x000000000000791b */ /* 0x003fe20003800000 */
.L_x_10167:
[----:B------:R-:W-:Y:S02]  /*17960*/  IMAD.MOV.U32 R13, RZ, RZ, R26 ;  /* 0x000000ffff0d7224 */ /* 0x000fe400078e001a */
[----:B------:R-:W-:-:S07]  /*17970*/  IMAD.MOV.U32 R4, RZ, RZ, R14 ;  /* 0x000000ffff047224 */ /* 0x000fce00078e000e */
[----:B------:R-:W-:Y:S05]  /*17980*/  WARPSYNC.COLLECTIVE R15, `(.L_x_10168) ;  /* 0x000000000f087348 */ /* 0x000fea0003c00000 */
[----:B------:R0:W1:Y:S02]  /*17990*/  SHFL.IDX P6, R14, R13, R12, R11 ;  /* 0x0000000c0d0e7389 */ /* 0x00006400000c000b */
[----:B01----:R-:W-:Y:S01]  /*179a0*/  ENDCOLLECTIVE ;  /* 0x000000000000791b */ /* 0x003fe20003800000 */
.L_x_10168:
[----:B------:R-:W-:Y:S05]  /*179b0*/  BRA `(.L_x_10169) ;  /* 0xfffffee800507947 */ /* 0x000fea000383ffff */
.L_x_9938:
[----:B0-----:R0:W1:Y:S02]  /*179c0*/  SYNCS.PHASECHK.TRANS64.TRYWAIT P0, [R18+URZ+0x22800], R5 ;  /* 0x02280005120075a7 */ /* 0x001064000800017f */
[----:B-1----:R-:W-:Y:S05]  /*179d0*/  @!P0 NANOSLEEP.SYNCS 0x989680 ;  /* 0x009896800000895d */ /* 0x002fea0003900000 */
[----:B------:R-:W1:Y:S02]  /*179e0*/  @!P0 SYNCS.PHASECHK.TRANS64 P0, [R18+URZ+0x22800], R5 ;  /* 0x02280005120085a7 */ /* 0x000e64000800007f */
[----:B-1----:R-:W-:Y:S05]  /*179f0*/  @!P0 BRA `(.L_x_9938) ;  /* 0xfffffffc00f08947 */ /* 0x002fea000383ffff */
[----:B------:R-:W-:Y:S05]  /*17a00*/  BRA `(.L_x_10170) ;  /* 0xfffffeec00507947 */ /* 0x000fea000383ffff */
.L_x_9946:
        /* <DEDUP_REMOVED lines=8> */
.L_x_10172:
[----:B------:R-:W-:Y:S05]  /*17a90*/  BSYNC B1 ;  /* 0x0000000000017941 */ /* 0x000fea0003800000 */
.L_x_10171:
        /* <DEDUP_REMOVED lines=8> */
.L_x_10173:
[----:B------:R-:W-:Y:S02]  /*17b20*/  IMAD.MOV.U32 R13, RZ, RZ, R27 ;  /* 0x000000ffff0d7224 */ /* 0x000fe400078e001b */
[----:B------:R-:W-:-:S07]  /*17b30*/  IMAD.MOV.U32 R3, RZ, RZ, R14 ;  /* 0x000000ffff037224 */ /* 0x000fce00078e000e */
[----:B------:R-:W-:Y:S05]  /*17b40*/  WARPSYNC.COLLECTIVE R15, `(.L_x_10174) ;  /* 0x000000000f087348 */ /* 0x000fea0003c00000 */
[----:B------:R0:W1:Y:S02]  /*17b50*/  SHFL.IDX P6, R14, R13, R12, R11 ;  /* 0x0000000c0d0e7389 */ /* 0x00006400000c000b */
[----:B01----:R-:W-:Y:S01]  /*17b60*/  ENDCOLLECTIVE ;  /* 0x000000000000791b */ /* 0x003fe20003800000 */
.L_x_10174:
[----:B------:R-:W-:Y:S02]  /*17b70*/  IMAD.MOV.U32 R13, RZ, RZ, R26 ;  /* 0x000000ffff0d7224 */ /* 0x000fe400078e001a */
[----:B------:R-:W-:-:S07]  /*17b80*/  IMAD.MOV.U32 R4, RZ, RZ, R14 ;  /* 0x000000ffff047224 */ /* 0x000fce00078e000e */
[----:B------:R-:W-:Y:S05]  /*17b90*/  WARPSYNC.COLLECTIVE R15, `(.L_x_10175) ;  /* 0x000000000f087348 */ /* 0x000fea0003c00000 */
[----:B------:R0:W1:Y:S02]  /*17ba0*/  SHFL.IDX P6, R14, R13, R12, R11 ;  /* 0x0000000c0d0e7389 */ /* 0x00006400000c000b */
[----:B01----:R-:W-:Y:S01]  /*17bb0*/  ENDCOLLECTIVE ;  /* 0x000000000000791b */ /* 0x003fe20003800000 */
.L_x_10175:
[----:B------:R-:W-:Y:S05]  /*17bc0*/  BRA `(.L_x_10176) ;  /* 0xfffffef400bc7947 */ /* 0x000fea000383ffff */
.L_x_9950:
[----:B0-----:R0:W1:Y:S02]  /*17bd0*/  SYNCS.PHASECHK.TRANS64.TRYWAIT P1, [R18+URZ+0x22800], R5 ;  /* 0x02280005120075a7 */ /* 0x001064000802017f */
[----:B-1----:R-:W-:Y:S05]  /*17be0*/  @!P1 NANOSLEEP.SYNCS 0x989680 ;  /* 0x009896800000995d */ /* 0x002fea0003900000 */
[----:B------:R-:W1:Y:S02]  /*17bf0*/  @!P1 SYNCS.PHASECHK.TRANS64 P1, [R18+URZ+0x22800], R5 ;  /* 0x02280005120095a7 */ /* 0x000e64000802007f */
[----:B-1----:R-:W-:Y:S05]  /*17c00*/  @!P1 BRA `(.L_x_9950) ;  /* 0xfffffffc00f09947 */ /* 0x002fea000383ffff */
[----:B------:R-:W-:Y:S05]  /*17c10*/  BRA `(.L_x_10177) ;  /* 0xfffffef800947947 */ /* 0x000fea000383ffff */
.L_x_9956:
[----:B0-----:R0:W2:Y:S02]  /*17c20*/  SYNCS.PHASECHK.TRANS64.TRYWAIT P1, [R14+URZ+0x22830], R13 ;  /* 0x0228300d0e0075a7 */ /* 0x0010a4000802017f */
[----:B--2---:R-:W-:Y:S05]  /*17c30*/  @!P1 NANOSLEEP.SYNCS 0x989680 ;  /* 0x009896800000995d */ /* 0x004fea0003900000 */
[----:B------:R-:W2:Y:S02]  /*17c40*/  @!P1 SYNCS.PHASECHK.TRANS64 P1, [R14+URZ+0x22830], R13 ;  /* 0x0228300d0e0095a7 */ /* 0x000ea4000802007f */
[----:B--2---:R-:W-:Y:S05]  /*17c50*/  @!P1 BRA `(.L_x_9956) ;  /* 0xfffffffc00f09947 */ /* 0x004fea000383ffff */
[----:B------:R-:W-:Y:S05]  /*17c60*/  BRA `(.L_x_9955) ;  /* 0xffffff0400b87947 */ /* 0x000fea000383ffff */
.L_x_9961:
[----:B-1----:R1:W2:Y:S02]  /*17c70*/  SYNCS.PHASECHK.TRANS64.TRYWAIT P2, [R14+URZ+0x22850], R13 ;  /* 0x0228500d0e0075a7 */ /* 0x0022a4000804017f */
[----:B--2---:R-:W-:Y:S05]  /*17c80*/  @!P2 NANOSLEEP.SYNCS 0x989680 ;  /* 0x009896800000a95d */ /* 0x004fea0003900000 */
[----:B------:R-:W2:Y:S02]  /*17c90*/  @!P2 SYNCS.PHASECHK.TRANS64 P2, [R14+URZ+0x22850], R13 ;  /* 0x0228500d0e00a5a7 */ /* 0x000ea4000804007f */
[----:B--2---:R-:W-:Y:S05]  /*17ca0*/  @!P2 BRA `(.L_x_9961) ;  /* 0xfffffffc00f0a947 */ /* 0x004fea000383ffff */
[----:B------:R-:W-:Y:S05]  /*17cb0*/  BRA `(.L_x_9960) ;  /* 0xffffff2000dc7947 */ /* 0x000fea000383ffff */
.L_x_9966:
[----:B-1----:R1:W2:Y:S02]  /*17cc0*/  SYNCS.PHASECHK.TRANS64.TRYWAIT P3, [R15+URZ+0x22830], R20 ;  /* 0x022830140f0075a7 */ /* 0x0022a4000806017f */
[----:B--2---:R-:W-:Y:S05]  /*17cd0*/  @!P3 NANOSLEEP.SYNCS 0x989680 ;  /* 0x009896800000b95d */ /* 0x004fea0003900000 */
[----:B------:R-:W2:Y:S02]  /*17ce0*/  @!P3 SYNCS.PHASECHK.TRANS64 P3, [R15+URZ+0x22830], R20 ;  /* 0x022830140f00b5a7 */ /* 0x000ea4000806007f */
[----:B--2---:R-:W-:Y:S05]  /*17cf0*/  @!P3 BRA `(.L_x_9966) ;  /* 0xfffffffc00f0b947 */ /* 0x004fea000383ffff */
[----:B------:R-:W-:Y:S05]  /*17d00*/  BRA `(.L_x_9965) ;  /* 0xffffff2800147947 */ /* 0x000fea000383ffff */
.L_x_9971:
[----:B--2---:R2:W3:Y:S02]  /*17d10*/  SYNCS.PHASECHK.TRANS64.TRYWAIT P3, [R15+URZ+0x22850], R20 ;  /* 0x022850140f0075a7 */ /* 0x0044e4000806017f */
[----:B---3--:R-:W-:Y:S05]  /*17d20*/  @!P3 NANOSLEEP.SYNCS 0x989680 ;  /* 0x009896800000b95d */ /* 0x008fea0003900000 */
[----:B------:R-:W3:Y:S02]  /*17d30*/  @!P3 SYNCS.PHASECHK.TRANS64 P3, [R15+URZ+0x22850], R20 ;  /* 0x022850140f00b5a7 */ /* 0x000ee4000806007f */
[----:B---3--:R-:W-:Y:S05]  /*17d40*/  @!P3 BRA `(.L_x_9971) ;  /* 0xfffffffc00f0b947 */ /* 0x008fea000383ffff */
[----:B------:R-:W-:Y:S05]  /*17d50*/  BRA `(.L_x_9970) ;  /* 0xffffff4400f07947 */ /* 0x000fea000383ffff */
.L_x_9986:
[----:B------:R-:W-:Y:S02]  /*17d60*/  IMAD.MOV.U32 R13, RZ, RZ, R4 ;  /* 0x000000ffff0d7224 */ /* 0x000fe400078e0004 */
[----:B------:R-:W-:Y:S02]  /*17d70*/  IMAD.MOV.U32 R12, RZ, RZ, RZ ;  /* 0x000000ffff0c7224 */ /* 0x000fe400078e00ff */
[----:B------:R-:W-:Y:S02]  /*17d80*/  IMAD.MOV.U32 R11, RZ, RZ, 0x181f ;  /* 0x0000181fff0b7424 */ /* 0x000fe400078e00ff */
[----:B------:R-:W-:-:S07]  /*17d90*/  IMAD.MOV.U32 R15, RZ, RZ, -0x1 ;  /* 0xffffffffff0f7424 */ /* 0x000fce00078e00ff */
[----:B01----:R-:W-:Y:S05]  /*17da0*/  WARPSYNC.COLLECTIVE R15, `(.L_x_10178) ;  /* 0x000000000f087348 */ /* 0x003fea0003c00000 */
[----:B------:R2:W3:Y:S02]  /*17db0*/  SHFL.IDX P6, R14, R13, R12, R11 ;  /* 0x0000000c0d0e7389 */ /* 0x0004e400000c000b */
[----:B0123--:R-:W-:Y:S01]  /*17dc0*/  ENDCOLLECTIVE ;  /* 0x000000000000791b */ /* 0x00ffe20003800000 */
.L_x_10178:
[----:B------:R-:W-:Y:S02]  /*17dd0*/  IMAD.MOV.U32 R13, RZ, RZ, R3 ;  /* 0x000000ffff0d7224 */ /* 0x000fe400078e0003 */
[----:B------:R-:W-:-:S07]  /*17de0*/  IMAD.MOV.U32 R0, RZ, RZ, R14 ;  /* 0x000000ffff007224 */ /* 0x000fce00078e000e */
[----:B------:R-:W-:Y:S05]  /*17df0*/  WARPSYNC.COLLECTIVE R15, `(.L_x_10179) ;  /* 0x000000000f087348 */ /* 0x000fea0003c00000 */
[----:B------:R0:W1:Y:S02]  /*17e00*/  SHFL.IDX P6, R14, R13, R12, R11 ;  /* 0x0000000c0d0e7389 */ /* 0x00006400000c000b */
[----:B01----:R-:W-:Y:S01]  /*17e10*/  ENDCOLLECTIVE ;  /* 0x000000000000791b */ /* 0x003fe20003800000 */
.L_x_10179:
[----:B------:R-:W-:Y:S05]  /*17e20*/  BRA `(.L_x_10180) ;  /* 0xffffff7800d47947 */ /* 0x000fea000383ffff */
.L_x_9989:
[----:B------:R-:W-:Y:S01]  /*17e30*/  BSSY B1, `(.L_x_10181) ;  /* 0x0000008000017945 */ /* 0x000fe20003800000 */
[----:B---3--:R-:W-:Y:S02]  /*17e40*/  IMAD.MOV.U32 R13, RZ, RZ, R4 ;  /* 0x000000ffff0d7224 */ /* 0x008fe400078e0004 */
[----:B------:R-:W-:Y:S02]  /*17e50*/  IMAD.MOV.U32 R12, RZ, RZ, 0x1 ;  /* 0x00000001ff0c7424 */ /* 0x000fe400078e00ff */
[----:B------:R-:W-:Y:S02]  /*17e60*/  IMAD.MOV.U32 R11, RZ, RZ, 0x181f ;  /* 0x0000181fff0b7424 */ /* 0x000fe400078e00ff */
[----:B------:R-:W-:-:S07]  /*17e70*/  IMAD.MOV.U32 R15, RZ, RZ, -0x1 ;  /* 0xffffffffff0f7424 */ /* 0x000fce00078e00ff */
[----:B012-4-:R-:W-:Y:S05]  /*17e80*/  WARPSYNC.COLLECTIVE R15, `(.L_x_10182) ;  /* 0x000000000f087348 */ /* 0x017fea0003c00000 */
[----:B----4-:R3:W4:Y:S02]  /*17e90*/  SHFL.IDX P6, R14, R13, R12, R11 ;  /* 0x0000000c0d0e7389 */ /* 0x01072400000c000b */
[----:B01234-:R-:W-:Y:S01]  /*17ea0*/  ENDCOLLECTIVE ;  /* 0x000000000000791b */ /* 0x01ffe20003800000 */
.L_x_10182:
[----:B------:R-:W-:Y:S05]  /*17eb0*/  BSYNC B1 ;  /* 0x0000000000017941 */ /* 0x000fea0003800000 */
.L_x_10181:
        /* <DEDUP_REMOVED lines=8> */
.L_x_10183:
[----:B------:R-:W-:Y:S05]  /*17f40*/  BRA `(.L_x_10184) ;  /* 0xffffff7c00087947 */ /* 0x000fea000383ffff */
.L_x_9992:
[----:B------:R-:W-:Y:S01]  /*17f50*/  BSSY B1, `(.L_x_10185) ;  /* 0x0000008000017945 */ /* 0x000fe20003800000 */
[----:B0-----:R-:W-:Y:S02]  /*17f60*/  IMAD.MOV.U32 R13, RZ, RZ, R4 ;  /* 0x000000ffff0d7224 */ /* 0x001fe400078e0004 */
[----:B------:R-:W-:Y:S02]  /*17f70*/  IMAD.MOV.U32 R12, RZ, RZ, 0x2 ;  /* 0x00000002ff0c7424 */ /* 0x000fe400078e00ff */
[----:B------:R-:W-:Y:S02]  /*17f80*/  IMAD.MOV.U32 R11, RZ, RZ, 0x181f ;  /* 0x0000181fff0b7424 */ /* 0x000fe400078e00ff */
[----:B------:R-:W-:-:S07]  /*17f90*/  IMAD.MOV.U32 R15, RZ, RZ, -0x1 ;  /* 0xffffffffff0f7424 */ /* 0x000fce00078e00ff */
[----:B-1234-:R-:W-:Y:S05]  /*17fa0*/  WARPSYNC.COLLECTIVE R15, `(.L_x_10186) ;  /* 0x000000000f087348 */ /* 0x01efea0003c00000 */
[----:B----4-:R0:W4:Y:S02]  /*17fb0*/  SHFL.IDX P6, R14, R13, R12, R11 ;  /* 0x0000000c0d0e7389 */ /* 0x01012400000c000b */
[----:B01234-:R-:W-:Y:S01]  /*17fc0*/  ENDCOLLECTIVE ;  /* 0x000000000000791b */ /* 0x01ffe20003800000 */
.L_x_10186:
[----:B------:R-:W-:Y:S05]  /*17fd0*/  BSYNC B1 ;  /* 0x0000000000017941 */ /* 0x000fea0003800000 */
.L_x_10185:
        /* <DEDUP_REMOVED lines=8> */
.L_x_10187:
[----:B------:R-:W-:Y:S05]  /*18060*/  BRA `(.L_x_10188) ;  /* 0xffffff7c00387947 */ /* 0x000fea000383ffff */
.L_x_9995:
[----:B------:R-:W-:Y:S01]  /*18070*/  BSSY B1, `(.L_x_10189) ;  /* 0x0000008000017945 */ /* 0x000fe20003800000 */
[----:B0-----:R-:W-:Y:S02]  /*18080*/  IMAD.MOV.U32 R13, RZ, RZ, R4 ;  /* 0x000000ffff0d7224 */ /* 0x001fe400078e0004 */
[----:B------:R-:W-:Y:S02]  /*18090*/  IMAD.MOV.U32 R12, RZ, RZ, 0x3 ;  /* 0x00000003ff0c7424 */ /* 0x000fe400078e00ff */
[----:B------:R-:W-:Y:S02]  /*180a0*/  IMAD.MOV.U32 R11, RZ, RZ, 0x181f ;  /* 0x0000181fff0b7424 */ /* 0x000fe400078e00ff */
[----:B------:R-:W-:-:S07]  /*180b0*/  IMAD.MOV.U32 R15, RZ, RZ, -0x1 ;  /* 0xffffffffff0f7424 */ /* 0x000fce00078e00ff */
[----:B-1234-:R-:W-:Y:S05]  /*180c0*/  WARPSYNC.COLLECTIVE R15, `(.L_x_10190) ;  /* 0x000000000f087348 */ /* 0x01efea0003c00000 */
[----:B------:R0:W0:Y:S02]  /*180d0*/  SHFL.IDX P6, R14, R13, R12, R11 ;  /* 0x0000000c0d0e7389 */ /* 0x00002400000c000b */
[----:B01234-:R-:W-:Y:S01]  /*180e0*/  ENDCOLLECTIVE ;  /* 0x000000000000791b */ /* 0x01ffe20003800000 */
.L_x_10190:
[----:B------:R-:W-:Y:S05]  /*180f0*/  BSYNC B1 ;  /* 0x0000000000017941 */ /* 0x000fea0003800000 */
.L_x_10189:
        /* <DEDUP_REMOVED lines=8> */
.L_x_10191:
[----:B------:R-:W-:Y:S05]  /*18180*/  BRA `(.L_x_10192) ;  /* 0xffffff7c00687947 */ /* 0x000fea000383ffff */
.L_x_10012:
        /* <DEDUP_REMOVED lines=11> */
.L_x_10194:
[----:B------:R-:W-:Y:S05]  /*18240*/  BSYNC B1 ;  /* 0x0000000000017941 */ /* 0x000fea0003800000 */
.L_x_10193:
[----:B------:R-:W-:Y:S05]  /*18250*/  BRA `(.L_x_10195) ;  /* 0xffffff9000387947 */ /* 0x000fea000383ffff */
.L_x_10014:
[----:B------:R-:W-:Y:S01]  /*18260*/  BSSY B1, `(.L_x_10196) ;  /* 0x0000006000017945 */ /* 0x000fe20003800000 */
[----:B------:R-:W-:-:S07]  /*18270*/  IMAD.MOV.U32 R15, RZ, RZ, -0x1 ;  /* 0xffffffffff0f7424 */ /* 0x000fce00078e00ff */
[----:B0-----:R-:W-:Y:S05]  /*18280*/  WARPSYNC.COLLECTIVE R15, `(.L_x_10197) ;  /* 0x000000000f0c7348 */ /* 0x001fea0003c00000 */
[----:B------:R-:W-:Y:S02]  /*18290*/  ELECT P6, UR62, PT ;  /* 0x00000000003e782f */ /* 0x000fe400038c0000 */
[----:B------:R-:W-:Y:S01]  /*182a0*/  MOV R14, UR62 ;  /* 0x0000003e000e7c02 */ /* 0x000fe20008000f00 */
[----:B0-----:R-:W-:Y:S10]  /*182b0*/  ENDCOLLECTIVE ;  /* 0x000000000000791b */ /* 0x001ff40003800000 */
.L_x_10197:
[----:B------:R-:W-:Y:S05]  /*182c0*/  BSYNC B1 ;  /* 0x0000000000017941 */ /* 0x000fea0003800000 */
.L_x_10196:
[----:B------:R-:W-:Y:S05]  /*182d0*/  BRA `(.L_x_10013) ;  /* 0xffffff9000307947 */ /* 0x000fea000383ffff */
.L_x_10016:
[----:B0-----:R-:W2:Y:S02]  /*182e0*/  LDL R5, [R1+0x4] ;  /* 0x0000040001057983 */ /* 0x001ea40000100800 */
[----:B--2---:R0:W1:Y:S02]  /*182f0*/  SYNCS.PHASECHK.TRANS64.TRYWAIT P0, [R5+URZ+0x22820], R4 ;  /* 0x02282004050075a7 */ /* 0x004064000800017f */
[----:B-1----:R-:W-:Y:S05]  /*18300*/  @!P0 NANOSLEEP.SYNCS 0x989680 ;  /* 0x009896800000895d */ /* 0x002fea0003900000 */
[----:B------:R-:W1:Y:S02]  /*18310*/  @!P0 SYNCS.PHASECHK.TRANS64 P0, [R5+URZ+0x22820], R4 ;  /* 0x02282004050085a7 */ /* 0x000e64000800007f */
[----:B-1----:R-:W-:Y:S05]  /*18320*/  @!P0 BRA `(.L_x_10016) ;  /* 0xfffffffc00ec8947 */ /* 0x002fea000383ffff */
[----:B------:R-:W-:Y:S05]  /*18330*/  BRA `(.L_x_10198) ;  /* 0xffffff9000407947 */ /* 0x000fea000383ffff */
.L_x_10020:
[----:B0-----:R0:W1:Y:S02]  /*18340*/  SYNCS.PHASECHK.TRANS64.TRYWAIT P0, [R4+URZ+0x228a0], R9 ;  /* 0x0228a009040075a7 */ /* 0x001064000800017f */
[----:B-1----:R-:W-:Y:S05]  /*18350*/  @!P0 NANOSLEEP.SYNCS 0x989680 ;  /* 0x009896800000895d */ /* 0x002fea0003900000 */
[----:B------:R-:W1:Y:S02]  /*18360*/  @!P0 SYNCS.PHASECHK.TRANS64 P0, [R4+URZ+0x228a0], R9 ;  /* 0x0228a009040085a7 */ /* 0x000e64000800007f */
[----:B-1----:R-:W-:Y:S05]  /*18370*/  @!P0 BRA `(.L_x_10020) ;  /* 0xfffffffc00f08947 */ /* 0x002fea000383ffff */
[----:B------:R-:W-:Y:S05]  /*18380*/  BRA `(.L_x_10199) ;  /* 0xffffff9000687947 */ /* 0x000fea000383ffff */
.L_x_10025:
[----:B-1----:R1:W2:Y:S02]  /*18390*/  SYNCS.PHASECHK.TRANS64.TRYWAIT P0, [R4+URZ+0x228c0], R9 ;  /* 0x0228c009040075a7 */ /* 0x0022a4000800017f */
[----:B--2---:R-:W-:Y:S05]  /*183a0*/  @!P0 NANOSLEEP.SYNCS 0x989680 ;  /* 0x009896800000895d */ /* 0x004fea0003900000 */
[----:B------:R-:W2:Y:S02]  /*183b0*/  @!P0 SYNCS.PHASECHK.TRANS64 P0, [R4+URZ+0x228c0], R9 ;  /* 0x0228c009040085a7 */ /* 0x000ea4000800007f */
[----:B--2---:R-:W-:Y:S05]  /*183c0*/  @!P0 BRA `(.L_x_10025) ;  /* 0xfffffffc00f08947 */ /* 0x004fea000383ffff */
[----:B------:R-:W-:Y:S05]  /*183d0*/  BRA `(.L_x_10200) ;  /* 0xffffff9000ec7947 */ /* 0x000fea000383ffff */
.L_x_10035:
[----:B0-----:R0:W1:Y:S02]  /*183e0*/  SYNCS.PHASECHK.TRANS64.TRYWAIT P1, [R5+URZ+0x228a0], R6 ;  /* 0x0228a006050075a7 */ /* 0x001064000802017f */
[----:B-1----:R-:W-:Y:S05]  /*183f0*/  @!P1 NANOSLEEP.SYNCS 0x989680 ;  /* 0x009896800000995d */ /* 0x002fea0003900000 */
[----:B------:R-:W1:Y:S02]  /*18400*/  @!P1 SYNCS.PHASECHK.TRANS64 P1, [R5+URZ+0x228a0], R6 ;  /* 0x0228a006050095a7 */ /* 0x000e64000802007f */
[----:B-1----:R-:W-:Y:S05]  /*18410*/  @!P1 BRA `(.L_x_10035) ;  /* 0xfffffffc00f09947 */ /* 0x002fea000383ffff */
[----:B------:R-:W-:Y:S05]  /*18420*/  BRA `(.L_x_10201) ;  /* 0xffffff9800847947 */ /* 0x000fea000383ffff */
.L_x_10040:
[----:B-1----:R1:W2:Y:S02]  /*18430*/  SYNCS.PHASECHK.TRANS64.TRYWAIT P1, [R5+URZ+0x228c0], R6 ;  /* 0x0228c006050075a7 */ /* 0x0022a4000802017f */
[----:B--2---:R-:W-:Y:S05]  /*18440*/  @!P1 NANOSLEEP.SYNCS 0x989680 ;  /* 0x009896800000995d */ /* 0x004fea0003900000 */
[----:B------:R-:W2:Y:S02]  /*18450*/  @!P1 SYNCS.PHASECHK.TRANS64 P1, [R5+URZ+0x228c0], R6 ;  /* 0x0228c006050095a7 */ /* 0x000ea4000802007f */
[----:B--2---:R-:W-:Y:S05]  /*18460*/  @!P1 BRA `(.L_x_10040) ;  /* 0xfffffffc00f09947 */ /* 0x004fea000383ffff */
[----:B------:R-:W-:Y:S05]  /*18470*/  BRA `(.L_x_10202) ;  /* 0xffffff9c00047947 */ /* 0x000fea000383ffff */
.L_x_10056:
        /* <DEDUP_REMOVED lines=11> */
.L_x_10204:
[----:B------:R-:W-:Y:S05]  /*18530*/  BSYNC B0 ;  /* 0x0000000000007941 */ /* 0x000fea0003800000 */
.L_x_10203:
[----:B------:R-:W-:Y:S05]  /*18540*/  BRA `(.L_x_10205) ;  /* 0xffffffa400f87947 */ /* 0x000fea000383ffff */
.L_x_10058:
[----:B------:R-:W-:Y:S01]  /*18550*/  BSSY B0, `(.L_x_10206) ;  /* 0x0000006000007945 */ /* 0x000fe20003800000 */
[----:B------:R-:W-:-:S07]  /*18560*/  IMAD.MOV.U32 R15, RZ, RZ, -0x1 ;  /* 0xffffffffff0f7424 */ /* 0x000fce00078e00ff */
[----:B0-----:R-:W-:Y:S05]  /*18570*/  WARPSYNC.COLLECTIVE R15, `(.L_x_10207) ;  /* 0x000000000f0c7348 */ /* 0x001fea0003c00000 */
[----:B------:R-:W-:Y:S02]  /*18580*/  ELECT P6, UR62, PT ;  /* 0x00000000003e782f */ /* 0x000fe400038c0000 */
[----:B------:R-:W-:Y:S01]  /*18590*/  MOV R14, UR62 ;  /* 0x0000003e000e7c02 */ /* 0x000fe20008000f00 */
[----:B0-----:R-:W-:Y:S10]  /*185a0*/  ENDCOLLECTIVE ;  /* 0x000000000000791b */ /* 0x001ff40003800000 */
.L_x_10207:
[----:B------:R-:W-:Y:S05]  /*185b0*/  BSYNC B0 ;  /* 0x0000000000007941 */ /* 0x000fea0003800000 */
.L_x_10206:
[----:B------:R-:W-:Y:S05]  /*185c0*/  BRA `(.L_x_10208) ;  /* 0xffffffa800047947 */ /* 0x000fea000383ffff */
.L_x_10060:
[----:B0-----:R0:W1:Y:S02]  /*185d0*/  SYNCS.PHASECHK.TRANS64.TRYWAIT P0, [R0+URZ+0x22840], R2 ;  /* 0x02284002000075a7 */ /* 0x001064000800017f */
[----:B-1----:R-:W-:Y:S05]  /*185e0*/  @!P0 NANOSLEEP.SYNCS 0x989680 ;  /* 0x009896800000895d */ /* 0x002fea0003900000 */
[----:B------:R-:W1:Y:S02]  /*185f0*/  @!P0 SYNCS.PHASECHK.TRANS64 P0, [R0+URZ+0x22840], R2 ;  /* 0x02284002000085a7 */ /* 0x000e64000800007f */
[----:B-1----:R-:W-:Y:S05]  /*18600*/  @!P0 BRA `(.L_x_10060) ;  /* 0xfffffffc00f08947 */ /* 0x002fea000383ffff */
[----:B------:R-:W-:Y:S05]  /*18610*/  BRA `(.L_x_10209) ;  /* 0xffffffa800707947 */ /* 0x000fea000383ffff */
.L_x_10064:
[----:B------:R-:W2:Y:S01]  /*18620*/  LDL.LU R11, [R1+0x54] ;  /* 0x00005400010b7983 */ /* 0x000ea20000300800 */
[----:B------:R-:W-:Y:S01]  /*18630*/  IMAD.MOV.U32 R13, RZ, RZ, R0 ;  /* 0x000000ffff0d7224 */ /* 0x000fe200078e0000 */
[----:B------:R-:W-:Y:S01]  /*18640*/  LOP3.LUT R8, R8, 0x7f, RZ, 0xc0, !PT ;  /* 0x0000007f08087812 */ /* 0x000fe200078ec0ff */
[----:B------:R-:W-:Y:S02]  /*18650*/  IMAD.MOV.U32 R12, RZ, RZ, RZ ;  /* 0x000000ffff0c7224 */ /* 0x000fe400078e00ff */
[----:B------:R-:W-:Y:S01]  /*18660*/  IMAD.MOV.U32 R15, RZ, RZ, -0x1 ;  /* 0xffffffffff0f7424 */ /* 0x000fe200078e00ff */
[----:B------:R-:W-:-:S05]  /*18670*/  SHF.R.U32.HI R5, RZ, 0x3, R8 ;  /* 0x00000003ff057819 */ /* 0x000fca0000011608 */
[----:B------:R-:W-:-:S04]  /*18680*/  IMAD.IADD R2, R5, 0x1, R17 ;  /* 0x0000000105027824 */ /* 0x000fc800078e0211 */
[C---:B------:R-:W-:Y:S02]  /*18690*/  VIADD R5, R2.reuse, 0x10 ;  /* 0x0000001002057836 */ /* 0x040fe40000000000 */
[----:B------:R-:W-:Y:S02]  /*186a0*/  VIADD R8, R2, 0x60 ;  /* 0x0000006002087836 */ /* 0x000fe40000000000 */
[----:B--2---:R-:W-:Y:S02]  /*186b0*/  IMAD R3, R11, R7, RZ ;  /* 0x000000070b037224 */ /* 0x004fe400078e02ff */
[----:B------:R-:W-:-:S03]  /*186c0*/  IMAD.MOV.U32 R11, RZ, RZ, 0x181f ;  /* 0x0000181fff0b7424 */ /* 0x000fc600078e00ff */
[----:B------:R-:W-:-:S13]  /*186d0*/  ISETP.GE.AND P1, PT, R2, R3, PT ;  /* 0x000000030200720c */ /* 0x000fda0003f26270 */
[----:B-----5:R-:W-:Y:S05]  /*186e0*/  WARPSYNC.COLLECTIVE R15, `(.L_x_10210) ;  /* 0x000000000f087348 */ /* 0x020fea0003c00000 */
[----:B------:R0:W1:Y:S02]  /*186f0*/  SHFL.IDX P6, R14, R13, R12, R11 ;  /* 0x0000000c0d0e7389 */ /* 0x00006400000c000b */
[----:B01---5:R-:W-:Y:S01]  /*18700*/  ENDCOLLECTIVE ;  /* 0x000000000000791b */ /* 0x023fe20003800000 */
.L_x_10210:
[----:B------:R-:W-:Y:S02]  /*18710*/  IMAD.MOV.U32 R13, RZ, RZ, R4 ;  /* 0x000000ffff0d7224 */ /* 0x000fe400078e0004 */
[----:B------:R-:W-:-:S07]  /*18720*/  IMAD.MOV.U32 R6, RZ, RZ, R14 ;  /* 0x000000ffff067224 */ /* 0x000fce00078e000e */
[----:B------:R-:W-:Y:S05]  /*18730*/  WARPSYNC.COLLECTIVE R15, `(.L_x_10211) ;  /* 0x000000000f087348 */ /* 0x000fea0003c00000 */
[----:B------:R0:W1:Y:S02]  /*18740*/  SHFL.IDX P6, R14, R13, R12, R11 ;  /* 0x0000000c0d0e7389 */ /* 0x00006400000c000b */
[----:B01----:R-:W-:Y:S01]  /*18750*/  ENDCOLLECTIVE ;  /* 0x000000000000791b */ /* 0x003fe20003800000 */
.L_x_10211:
[----:B------:R-:W-:Y:S02]  /*18760*/  IMAD.MOV.U32 R13, RZ, RZ, R0 ;  /* 0x000000ffff0d7224 */ /* 0x000fe400078e0000 */
[----:B------:R-:W-:Y:S02]  /*18770*/  IMAD.MOV.U32 R12, RZ, RZ, 0x1 ;  /* 0x00000001ff0c7424 */ /* 0x000fe400078e00ff */
[----:B------:R-:W-:-:S07]  /*18780*/  IMAD.MOV.U32 R7, RZ, RZ, R14 ;  /* 0x000000ffff077224 */ /* 0x000fce00078e000e */
[----:B------:R-:W-:Y:S05]  /*18790*/  WARPSYNC.COLLECTIVE R15, `(.L_x_10212) ;  /* 0x000000000f087348 */ /* 0x000fea0003c00000 */
[----:B------:R0:W1:Y:S02]  /*187a0*/  SHFL.IDX P6, R14, R13, R12, R11 ;  /* 0x0000000c0d0e7389 */ /* 0x00006400000c000b */
[----:B01----:R-:W-:Y:S01]  /*187b0*/  ENDCOLLECTIVE ;  /* 0x000000000000791b */ /* 0x003fe20003800000 */
.L_x_10212:
        /* <DEDUP_REMOVED lines=15> */
.L_x_10213:
[----:B------:R-:W-:Y:S02]  /*188b0*/  IMAD.MOV.U32 R13, RZ, RZ, R0 ;  /* 0x000000ffff0d7224 */ /* 0x000fe400078e0000 */
[----:B------:R-:W-:Y:S02]  /*188c0*/  IMAD.MOV.U32 R12, RZ, RZ, 0x2 ;  /* 0x00000002ff0c7424 */ /* 0x000fe400078e00ff */
[----:B------:R-:W-:-:S07]  /*188d0*/  IMAD.MOV.U32 R5, RZ, RZ, R14 ;  /* 0x000000ffff057224 */ /* 0x000fce00078e000e */
[----:B------:R-:W-:Y:S05]  /*188e0*/  WARPSYNC.COLLECTIVE R15, `(.L_x_10214) ;  /* 0x000000000f087348 */ /* 0x000fea0003c00000 */
[----:B------:R0:W1:Y:S02]  /*188f0*/  SHFL.IDX P6, R14, R13, R12, R11 ;  /* 0x0000000c0d0e7389 */ /* 0x00006400000c000b */
[----:B01----:R-:W-:Y:S01]  /*18900*/  ENDCOLLECTIVE ;  /* 0x000000000000791b */ /* 0x003fe20003800000 */
.L_x_10214:
        /* <DEDUP_REMOVED lines=15> */
.L_x_10215:
[----:B------:R-:W-:Y:S02]  /*18a00*/  IMAD.MOV.U32 R13, RZ, RZ, R0 ;  /* 0x000000ffff0d7224 */ /* 0x000fe400078e0000 */
[----:B------:R-:W-:Y:S02]  /*18a10*/  IMAD.MOV.U32 R12, RZ, RZ, 0x3 ;  /* 0x00000003ff0c7424 */ /* 0x000fe400078e00ff */
[----:B------:R-:W-:-:S07]  /*18a20*/  IMAD.MOV.U32 R5, RZ, RZ, R14 ;  /* 0x000000ffff057224 */ /* 0x000fce00078e000e */
[----:B------:R-:W-:Y:S05]  /*18a30*/  WARPSYNC.COLLECTIVE R15, `(.L_x_10216) ;  /* 0x000000000f087348 */ /* 0x000fea0003c00000 */
[----:B------:R0:W1:Y:S02]  /*18a40*/  SHFL.IDX P6, R14, R13, R12, R11 ;  /* 0x0000000c0d0e7389 */ /* 0x00006400000c000b */
[----:B01----:R-:W-:Y:S01]  /*18a50*/  ENDCOLLECTIVE ;  /* 0x000000000000791b */ /* 0x003fe20003800000 */
.L_x_10216:
        /* <DEDUP_REMOVED lines=15> */
.L_x_10217:
[----:B------:R-:W-:Y:S02]  /*18b50*/  IMAD.MOV.U32 R13, RZ, RZ, R0 ;  /* 0x000000ffff0d7224 */ /* 0x000fe400078e0000 */
[----:B------:R-:W-:Y:S02]  /*18b60*/  IMAD.MOV.U32 R12, RZ, RZ, 0x4 ;  /* 0x00000004ff0c7424 */ /* 0x000fe400078e00ff */
[----:B------:R-:W-:-:S07]  /*18b70*/  IMAD.MOV.U32 R5, RZ, RZ, R14 ;  /* 0x000000ffff057224 */ /* 0x000fce00078e000e */
[----:B------:R-:W-:Y:S05]  /*18b80*/  WARPSYNC.COLLECTIVE R15, `(.L_x_10218) ;  /* 0x000000000f087348 */ /* 0x000fea0003c00000 */
[----:B------:R0:W1:Y:S02]  /*18b90*/  SHFL.IDX P6, R14, R13, R12, R11 ;  /* 0x0000000c0d0e7389 */ /* 0x00006400000c000b */
[----:B01----:R-:W-:Y:S01]  /*18ba0*/  ENDCOLLECTIVE ;  /* 0x000000000000791b */ /* 0x003fe20003800000 */
.L_x_10218:
        /* <DEDUP_REMOVED lines=15> */
.L_x_10219:
[----:B------:R-:W-:Y:S02]  /*18ca0*/  IMAD.MOV.U32 R13, RZ, RZ, R0 ;  /* 0x000000ffff0d7224 */ /* 0x000fe400078e0000 */
[----:B------:R-:W-:Y:S02]  /*18cb0*/  IMAD.MOV.U32 R12, RZ, RZ, 0x5 ;  /* 0x00000005ff0c7424 */ /* 0x000fe400078e00ff */
[----:B------:R-:W-:-:S07]  /*18cc0*/  IMAD.MOV.U32 R5, RZ, RZ, R14 ;  /* 0x000000ffff057224 */ /* 0x000fce00078e000e */
[----:B------:R-:W-:Y:S05]  /*18cd0*/  WARPSYNC.COLLECTIVE R15, `(.L_x_10220) ;  /* 0x000000000f087348 */ /* 0x000fea0003c00000 */
[----:B------:R0:W1:Y:S02]  /*18ce0*/  SHFL.IDX P6, R14, R13, R12, R11 ;  /* 0x0000000c0d0e7389 */ /* 0x00006400000c000b */
[----:B01----:R-:W-:Y:S01]  /*18cf0*/  ENDCOLLECTIVE ;  /* 0x000000000000791b */ /* 0x003fe20003800000 */
.L_x_10220:
        /* <DEDUP_REMOVED lines=15> */
.L_x_10221:
[----:B------:R-:W-:Y:S02]  /*18df0*/  IMAD.MOV.U32 R13, RZ, RZ, R0 ;  /* 0x000000ffff0d7224 */ /* 0x000fe400078e0000 */
[----:B------:R-:W-:Y:S02]  /*18e00*/  IMAD.MOV.U32 R12, RZ, RZ, 0x6 ;  /* 0x00000006ff0c7424 */ /* 0x000fe400078e00ff */
[----:B------:R-:W-:-:S07]  /*18e10*/  IMAD.MOV.U32 R5, RZ, RZ, R14 ;  /* 0x000000ffff057224 */ /* 0x000fce00078e000e */
[----:B------:R-:W-:Y:S05]  /*18e20*/  WARPSYNC.COLLECTIVE R15, `(.L_x_10222) ;  /* 0x000000000f087348 */ /* 0x000fea0003c00000 */
[----:B------:R0:W1:Y:S02]  /*18e30*/  SHFL.IDX P6, R14, R13, R12, R11 ;  /* 0x0000000c0d0e7389 */ /* 0x00006400000c000b */
[----:B01----:R-:W-:Y:S01]  /*18e40*/  ENDCOLLECTIVE ;  /* 0x000000000000791b */ /* 0x003fe20003800000 */
.L_x_10222:
        /* <DEDUP_REMOVED lines=14> */
.L_x_10223:
[----:B------:R-:W-:Y:S02]  /*18f30*/  IMAD.MOV.U32 R13, RZ, RZ, R0 ;  /* 0x000000ffff0d7224 */ /* 0x000fe400078e0000 */
[----:B------:R-:W-:Y:S02]  /*18f40*/  IMAD.MOV.U32 R12, RZ, RZ, 0x7 ;  /* 0x00000007ff0c7424 */ /* 0x000fe400078e00ff */
[----:B------:R-:W-:-:S07]  /*18f50*/  IMAD.MOV.U32 R5, RZ, RZ, R14 ;  /* 0x000000ffff057224 */ /* 0x000fce00078e000e */
[----:B------:R-:W-:Y:S05]  /*18f60*/  WARPSYNC.COLLECTIVE R15, `(.L_x_10224) ;  /* 0x000000000f087348 */ /* 0x000fea0003c00000 */
[----:B------:R0:W1:Y:S02]  /*18f70*/  SHFL.IDX P6, R14, R13, R12, R11 ;  /* 0x0000000c0d0e7389 */ /* 0x00006400000c000b */
[----:B01----:R-:W-:Y:S01]  /*18f80*/  ENDCOLLECTIVE ;  /* 0x000000000000791b */ /* 0x003fe20003800000 */
.L_x_10224:
        /* <DEDUP_REMOVED lines=13> */
.L_x_10225:
[----:B------:R-:W-:Y:S01]  /*19060*/  IMAD.MOV.U32 R4, RZ, RZ, R14 ;  /* 0x000000ffff047224 */ /* 0x000fe200078e000e */
[----:B------:R-:W-:Y:S06]  /*19070*/  BRA `(.L_x_10226) ;  /* 0xffffffac001c7947 */ /* 0x000fec000383ffff */
.L_x_10067:
[----:B0-----:R-:W2:Y:S02]  /*19080*/  LDL R2, [R1+0x4] ;  /* 0x0000040001027983 */ /* 0x001ea40000100800 */
[----:B--2---:R0:W2:Y:S02]  /*19090*/  SYNCS.PHASECHK.TRANS64.TRYWAIT P0, [R2+URZ+0x22820], R0 ;  /* 0x02282000020075a7 */ /* 0x0040a4000800017f */
[----:B--2---:R-:W-:Y:S05]  /*190a0*/  @!P0 NANOSLEEP.SYNCS 0x989680 ;  /* 0x009896800000895d */ /* 0x004fea0003900000 */
[----:B------:R-:W2:Y:S02]  /*190b0*/  @!P0 SYNCS.PHASECHK.TRANS64 P0, [R2+URZ+0x22820], R0 ;  /* 0x02282000020085a7 */ /* 0x000ea4000800007f */
[----:B--2---:R-:W-:Y:S05]  /*190c0*/  @!P0 BRA `(.L_x_10067) ;  /* 0xfffffffc00ec8947 */ /* 0x004fea000383ffff */
[----:B------:R-:W-:Y:S05]  /*190d0*/  BRA `(.L_x_10227) ;  /* 0xffffffac00887947 */ /* 0x000fea000383ffff */
.L_x_10071:
[----:B0-----:R0:W2:Y:S02]  /*190e0*/  SYNCS.PHASECHK.TRANS64.TRYWAIT P0, [R2+URZ+0x22860], R0 ;  /* 0x02286000020075a7 */ /* 0x0010a4000800017f */
[----:B--2---:R-:W-:Y:S05]  /*190f0*/  @!P0 NANOSLEEP.SYNCS 0x989680 ;  /* 0x009896800000895d */ /* 0x004fea0003900000 */
[----:B------:R-:W2:Y:S02]  /*19100*/  @!P0 SYNCS.PHASECHK.TRANS64 P0, [R2+URZ+0x22860], R0 ;  /* 0x02286000020085a7 */ /* 0x000ea4000800007f */
[----:B--2---:R-:W-:Y:S05]  /*19110*/  @!P0 BRA `(.L_x_10071) ;  /* 0xfffffffc00f08947 */ /* 0x004fea000383ffff */
[----:B------:R-:W-:Y:S05]  /*19120*/  BRA `(.L_x_10228) ;  /* 0xffffffac00b87947 */ /* 0x000fea000383ffff */
.L_x_10086:
[----:B-1----:R1:W2:Y:S02]  /*19130*/  SYNCS.PHASECHK.TRANS64.TRYWAIT P0, [R2+URZ+0x22840], R5 ;  /* 0x02284005020075a7 */ /* 0x0022a4000800017f */
[----:B--2---:R-:W-:Y:S05]  /*19140*/  @!P0 NANOSLEEP.SYNCS 0x989680 ;  /* 0x009896800000895d */ /* 0x004fea0003900000 */
[----:B------:R-:W2:Y:S02]  /*19150*/  @!P0 SYNCS.PHASECHK.TRANS64 P0, [R2+URZ+0x22840], R5 ;  /* 0x02284005020085a7 */ /* 0x000ea4000800007f */
[----:B--2---:R-:W-:Y:S05]  /*19160*/  @!P0 BRA `(.L_x_10086) ;  /* 0xfffffffc00f08947 */ /* 0x004fea000383ffff */
[----:B------:R-:W-:Y:S05]  /*19170*/  BRA `(.L_x_10229) ;  /* 0xffffffb400e87947 */ /* 0x000fea000383ffff */
.L_x_10091:
[----:B0-----:R0:W2:Y:S02]  /*19180*/  SYNCS.PHASECHK.TRANS64.TRYWAIT P0, [R2+URZ+0x22860], R5 ;  /* 0x02286005020075a7 */ /* 0x0010a4000800017f */
[----:B--2---:R-:W-:Y:S05]  /*19190*/  @!P0 NANOSLEEP.SYNCS 0x989680 ;  /* 0x009896800000895d */ /* 0x004fea0003900000 */
[----:B------:R-:W2:Y:S02]  /*191a0*/  @!P0 SYNCS.PHASECHK.TRANS64 P0, [R2+URZ+0x22860], R5 ;  /* 0x02286005020085a7 */ /* 0x000ea4000800007f */
[----:B--2---:R-:W-:Y:S05]  /*191b0*/  @!P0 BRA `(.L_x_10091) ;  /* 0xfffffffc00f08947 */ /* 0x004fea000383ffff */
[----:B------:R-:W-:Y:S05]  /*191c0*/  BRA `(.L_x_10230) ;  /* 0xffffffb800707947 */ /* 0x000fea000383ffff */
.L_x_10102:
[----:B0-----:R0:W1:Y:S02]  /*191d0*/  SYNCS.PHASECHK.TRANS64.TRYWAIT P0, [R3+URZ+0x22840], R2 ;  /* 0x02284002030075a7 */ /* 0x001064000800017f */
[----:B-1----:R-:W-:Y:S05]  /*191e0*/  @!P0 NANOSLEEP.SYNCS 0x989680 ;  /* 0x009896800000895d */ /* 0x002fea0003900000 */
[----:B------:R-:W1:Y:S02]  /*191f0*/  @!P0 SYNCS.PHASECHK.TRANS64 P0, [R3+URZ+0x22840], R2 ;  /* 0x02284002030085a7 */ /* 0x000e64000800007f */
[----:B-1----:R-:W-:Y:S05]  /*19200*/  @!P0 BRA `(.L_x_10102) ;  /* 0xfffffffc00f08947 */ /* 0x002fea000383ffff */
[----:B------:R-:W-:Y:S05]  /*19210*/  BRA `(.L_x_10231) ;  /* 0xffffffc000807947 */ /* 0x000fea000383ffff */
.L_x_10107:
[----:B-1----:R1:W2:Y:S02]  /*19220*/  SYNCS.PHASECHK.TRANS64.TRYWAIT P0, [R3+URZ+0x22860], R2 ;  /* 0x02286002030075a7 */ /* 0x0022a4000800017f */
[----:B--2---:R-:W-:Y:S05]  /*19230*/  @!P0 NANOSLEEP.SYNCS 0x989680 ;  /* 0x009896800000895d */ /* 0x004fea0003900000 */
[----:B------:R-:W2:Y:S02]  /*19240*/  @!P0 SYNCS.PHASECHK.TRANS64 P0, [R3+URZ+0x22860], R2 ;  /* 0x02286002030085a7 */ /* 0x000ea4000800007f */
[----:B--2---:R-:W-:Y:S05]  /*19250*/  @!P0 BRA `(.L_x_10107) ;  /* 0xfffffffc00f08947 */ /* 0x004fea000383ffff */
[----:B------:R-:W-:Y:S05]  /*19260*/  BRA `(.L_x_10232) ;  /* 0xffffffc400047947 */ /* 0x000fea000383ffff */
.L_x_10118:
[----:B0-----:R0:W1:Y:S02]  /*19270*/  SYNCS.PHASECHK.TRANS64.TRYWAIT P0, [R3+URZ+0x22840], R2 ;  /* 0x02284002030075a7 */ /* 0x001064000800017f */
[----:B-1----:R-:W-:Y:S05]  /*19280*/  @!P0 NANOSLEEP.SYNCS 0x989680 ;  /* 0x009896800000895d */ /* 0x002fea0003900000 */
[----:B------:R-:W1:Y:S02]  /*19290*/  @!P0 SYNCS.PHASECHK.TRANS64 P0, [R3+URZ+0x22840], R2 ;  /* 0x02284002030085a7 */ /* 0x000e64000800007f */
[----:B-1----:R-:W-:Y:S05]  /*192a0*/  @!P0 BRA `(.L_x_10118) ;  /* 0xfffffffc00f08947 */ /* 0x002fea000383ffff */
[----:B------:R-:W-:Y:S05]  /*192b0*/  BRA `(.L_x_10233) ;  /* 0xffffffc800f07947 */ /* 0x000fea000383ffff */
.L_x_10123:
[----:B-1----:R1:W2:Y:S02]  /*192c0*/  SYNCS.PHASECHK.TRANS64.TRYWAIT P0, [R3+URZ+0x22860], R2 ;  /* 0x02286002030075a7 */ /* 0x0022a4000800017f */
[----:B--2---:R-:W-:Y:S05]  /*192d0*/  @!P0 NANOSLEEP.SYNCS 0x989680 ;  /* 0x009896800000895d */ /* 0x004fea0003900000 */
[----:B------:R-:W2:Y:S02]  /*192e0*/  @!P0 SYNCS.PHASECHK.TRANS64 P0, [R3+URZ+0x22860], R2 ;  /* 0x02286002030085a7 */ /* 0x000ea4000800007f */
[----:B--2---:R-:W-:Y:S05]  /*192f0*/  @!P0 BRA `(.L_x_10123) ;  /* 0xfffffffc00f08947 */ /* 0x004fea000383ffff */
[----:B------:R-:W-:Y:S05]  /*19300*/  BRA `(.L_x_10234) ;  /* 0xffffffcc00787947 */ /* 0x000fea000383ffff */
.L_x_10135:
[----:B------:R-:W-:Y:S01]  /*19310*/  BSSY B0, `(.L_x_10235) ;  /* 0x0000008000007945 */ /* 0x000fe20003800000 */
[----:B------:R-:W-:Y:S02]  /*19320*/  IMAD.MOV.U32 R13, RZ, RZ, R16 ;  /* 0x000000ffff0d7224 */ /* 0x000fe400078e0010 */
[----:B------:R-:W-:Y:S02]  /*19330*/  IMAD.MOV.U32 R12, RZ, RZ, RZ ;  /* 0x000000ffff0c7224 */ /* 0x000fe400078e00ff */
[----:B------:R-:W-:Y:S02]  /*19340*/  IMAD.MOV.U32 R11, RZ, RZ, 0x1f ;  /* 0x0000001fff0b7424 */ /* 0x000fe400078e00ff */
[----:B------:R-:W-:-:S07]  /*19350*/  IMAD.MOV.U32 R15, RZ, RZ, -0x1 ;  /* 0xffffffffff0f7424 */ /* 0x000fce00078e00ff */
[----:B--2--5:R-:W-:Y:S05]  /*19360*/  WARPSYNC.COLLECTIVE R15, `(.L_x_10236) ;  /* 0x000000000f087348 */ /* 0x024fea0003c00000 */
[----:B------:R0:W1:Y:S02]  /*19370*/  SHFL.IDX P6, R14, R13, R12, R11 ;  /* 0x0000000c0d0e7389 */ /* 0x00006400000c000b */
[----:B012--5:R-:W-:Y:S01]  /*19380*/  ENDCOLLECTIVE ;  /* 0x000000000000791b */ /* 0x027fe20003800000 */
.L_x_10236:
[----:B------:R-:W-:Y:S05]  /*19390*/  BSYNC B0 ;  /* 0x0000000000007941 */ /* 0x000fea0003800000 */
.L_x_10235:
        /* <DEDUP_REMOVED lines=9> */
.L_x_10237:
        /* <DEDUP_REMOVED lines=18> */
.L_x_10238:
        /* <DEDUP_REMOVED lines=8> */
.L_x_10239:
        /* <DEDUP_REMOVED lines=8> */
.L_x_10240:
        /* <DEDUP_REMOVED lines=8> */
.L_x_10241:
        /* <DEDUP_REMOVED lines=8> */
.L_x_10242:
        /* <DEDUP_REMOVED lines=9> */
.L_x_10243:
[----:B------:R-:W-:Y:S01]  /*197e0*/  IMAD.MOV.U32 R6, RZ, RZ, R14 ;  /* 0x000000ffff067224 */ /* 0x000fe200078e000e */
[----:B------:R-:W-:Y:S06]  /*197f0*/  BRA `(.L_x_10244) ;  /* 0xffffffd000d07947 */ /* 0x000fec000383ffff */
.L_x_10140:
        /* <DEDUP_REMOVED lines=8> */
.L_x_10246:
[----:B------:R-:W-:Y:S05]  /*19880*/  BSYNC B0 ;  /* 0x0000000000007941 */ /* 0x000fea0003800000 */
.L_x_10245:
        /* <DEDUP_REMOVED lines=9> */
.L_x_10247:
        /* <DEDUP_REMOVED lines=8> */
.L_x_10248:
        /* <DEDUP_REMOVED lines=8> */
.L_x_10249:
        /* <DEDUP_REMOVED lines=8> */
.L_x_10250:
        /* <DEDUP_REMOVED lines=9> */
.L_x_10251:
[----:B------:R-:W-:Y:S01]  /*19b30*/  IMAD.MOV.U32 R6, RZ, RZ, R14 ;  /* 0x000000ffff067224 */ /* 0x000fe200078e000e */
[----:B------:R-:W-:Y:S06]  /*19b40*/  BRA `(.L_x_10252) ;  /* 0xffffffd000987947 */ /* 0x000fec000383ffff */
.L_x_10142:
[----:B------:R-:W-:Y:S01]  /*19b50*/  BSSY B0, `(.L_x_10253) ;  /* 0x0000006000007945 */ /* 0x000fe20003800000 */
[----:B------:R-:W-:Y:S01]  /*19b60*/  PLOP3.LUT P6, PT, P6, PT, PT, 0x8, 0x0 ;  /* 0x000000000000781c */ /* 0x000fe200037ce170 */
[----:B------:R-:W-:-:S12]  /*19b70*/  IMAD.MOV.U32 R15, RZ, RZ, -0x1 ;  /* 0xffffffffff0f7424 */ /* 0x000fd800078e00ff */
[----:B0----5:R-:W-:Y:S05]  /*19b80*/  WARPSYNC.COLLECTIVE R15, `(.L_x_10254) ;  /* 0x000000000f087348 */ /* 0x021fea0003c00000 */
[----:B------:R-:W-:Y:S01]  /*19b90*/  VOTE.ANY R14, PT, P6 ;  /* 0x00000000000e7806 */ /* 0x000fe200030e0100 */
[----:B0----5:R-:W-:Y:S06]  /*19ba0*/  ENDCOLLECTIVE ;  /* 0x000000000000791b */ /* 0x021fec0003800000 */
.L_x_10254:
[----:B------:R-:W-:Y:S05]  /*19bb0*/  BSYNC B0 ;  /* 0x0000000000007941 */ /* 0x000fea0003800000 */
.L_x_10253:
        /* <DEDUP_REMOVED lines=9> */
.L_x_10255:
[----:B------:R-:W-:Y:S01]  /*19c50*/  IMAD.MOV.U32 R17, RZ, RZ, R14 ;  /* 0x000000ffff117224 */ /* 0x000fe200078e000e */
[----:B------:R-:W-:Y:S06]  /*19c60*/  BRA `(.L_x_10256) ;  /* 0xffffffd000887947 */ /* 0x000fec000383ffff */
.L_x_10144:
[----:B------:R-:W-:Y:S01]  /*19c70*/  BSSY B0, `(.L_x_10257) ;  /* 0x0000007000007945 */ /* 0x000fe20003800000 */
[----:B------:R-:W-:Y:S02]  /*19c80*/  IMAD.MOV.U32 R13, RZ, RZ, R3 ;  /* 0x000000ffff0d7224 */ /* 0x000fe400078e0003 */
[----:B------:R-:W-:Y:S02]  /*19c90*/  IMAD.MOV.U32 R11, RZ, RZ, 0x1f ;  /* 0x0000001fff0b7424 */ /* 0x000fe400078e00ff */
[----:B------:R-:W-:-:S07]  /*19ca0*/  IMAD.MOV.U32 R15, RZ, RZ, -0x1 ;  /* 0xffffffffff0f7424 */ /* 0x000fce00078e00ff */
[----:B0-2--5:R-:W-:Y:S05]  /*19cb0*/  WARPSYNC.COLLECTIVE R15, `(.L_x_10258) ;  /* 0x000000000f087348 */ /* 0x025fea0003c00000 */
[----:B------:R1:W3:Y:S02]  /*19cc0*/  SHFL.IDX P6, R14, R13, R12, R11 ;  /* 0x0000000c0d0e7389 */ /* 0x0002e400000c000b */
[----:B0123-5:R-:W-:Y:S01]  /*19cd0*/  ENDCOLLECTIVE ;  /* 0x000000000000791b */ /* 0x02ffe20003800000 */
.L_x_10258:
[----:B------:R-:W-:Y:S05]  /*19ce0*/  BSYNC B0 ;  /* 0x0000000000007941 */ /* 0x000fea0003800000 */
.L_x_10257:
[----:B------:R-:W-:Y:S01]  /*19cf0*/  IMAD.MOV.U32 R2, RZ, RZ, R14 ;  /* 0x000000ffff027224 */ /* 0x000fe200078e000e */
[----:B------:R-:W-:Y:S06]  /*19d00*/  BRA `(.L_x_10143) ;  /* 0xffffffd0007c7947 */ /* 0x000fec000383ffff */
.L_x_10148:
[----:B0-----:R0:W2:Y:S02]  /*19d10*/  SYNCS.PHASECHK.TRANS64.TRYWAIT P0, [R0+URZ+0x22820], R3 ;  /* 0x02282003000075a7 */ /* 0x0010a4000800017f */
[----:B--2---:R-:W-:Y:S05]  /*19d20*/  @!P0 NANOSLEEP.SYNCS 0x989680 ;  /* 0x009896800000895d */ /* 0x004fea0003900000 */
[----:B------:R-:W2:Y:S02]  /*19d30*/  @!P0 SYNCS.PHASECHK.TRANS64 P0, [R0+URZ+0x22820], R3 ;  /* 0x02282003000085a7 */ /* 0x000ea4000800007f */
[----:B--2---:R-:W-:Y:S05]  /*19d40*/  @!P0 BRA `(.L_x_10148) ;  /* 0xfffffffc00f08947 */ /* 0x004fea000383ffff */
[----:B------:R-:W-:Y:S05]  /*19d50*/  BRA `(.L_x_10259) ;  /* 0xffffffd400707947 */ /* 0x000fea000383ffff */
.L_x_10149:
        /* <DEDUP_REMOVED lines=11> */
.L_x_10261:
[----:B------:R-:W-:Y:S05]  /*19e10*/  BSYNC B0 ;  /* 0x0000000000007941 */ /* 0x000fea0003800000 */
.L_x_10260:
[----:B------:R-:W-:Y:S05]  /*19e20*/  BRA `(.L_x_10262) ;  /* 0xffffffd400587947 */ /* 0x000fea000383ffff */
.L_x_10150:
[----:B------:R-:W-:Y:S01]  /*19e30*/  BSSY B0, `(.L_x_10263) ;  /* 0x0000006000007945 */ /* 0x000fe20003800000 */
[----:B------:R-:W-:-:S07]  /*19e40*/  IMAD.MOV.U32 R15, RZ, RZ, -0x1 ;  /* 0xffffffffff0f7424 */ /* 0x000fce00078e00ff */
[----:B012--5:R-:W-:Y:S05]  /*19e50*/  WARPSYNC.COLLECTIVE R15, `(.L_x_10264) ;  /* 0x000000000f0c7348 */ /* 0x027fea0003c00000 */
[----:B------:R-:W-:Y:S02]  /*19e60*/  ELECT P6, UR62, PT ;  /* 0x00000000003e782f */ /* 0x000fe400038c0000 */
[----:B------:R-:W-:Y:S01]  /*19e70*/  MOV R14, UR62 ;  /* 0x0000003e000e7c02 */ /* 0x000fe20008000f00 */
[----:B012--5:R-:W-:Y:S10]  /*19e80*/  ENDCOLLECTIVE ;  /* 0x000000000000791b */ /* 0x027ff40003800000 */
.L_x_10264:
[----:B------:R-:W-:Y:S05]  /*19e90*/  BSYNC B0 ;  /* 0x0000000000007941 */ /* 0x000fea0003800000 */
.L_x_10263:
[----:B------:R-:W-:Y:S05]  /*19ea0*/  BRA `(.L_x_10265) ;  /* 0xffffffd4004c7947 */ /* 0x000fea000383ffff */
.L_x_10152:
[----:B0-----:R0:W1:Y:S02]  /*19eb0*/  SYNCS.PHASECHK.TRANS64.TRYWAIT P0, [R6+URZ], R5 ;  /* 0x00000005060075a7 */ /* 0x001064000800017f */
[----:B-1----:R-:W-:Y:S05]  /*19ec0*/  @!P0 NANOSLEEP.SYNCS 0x989680 ;  /* 0x009896800000895d */ /* 0x002fea0003900000 */
[----:B------:R-:W1:Y:S02]  /*19ed0*/  @!P0 SYNCS.PHASECHK.TRANS64 P0, [R6+URZ], R5 ;  /* 0x00000005060085a7 */ /* 0x000e64000800007f */
[----:B-1----:R-:W-:Y:S05]  /*19ee0*/  @!P0 BRA `(.L_x_10152) ;  /* 0xfffffffc00f08947 */ /* 0x002fea000383ffff */
[----:B------:R-:W-:Y:S05]  /*19ef0*/  BRA `(.L_x_10266) ;  /* 0xffffffd400887947 */ /* 0x000fea000383ffff */
.L_x_10153:
[----:B-1----:R1:W2:Y:S02]  /*19f00*/  SYNCS.PHASECHK.TRANS64.TRYWAIT P0, [R7+URZ], R2 ;  /* 0x00000002070075a7 */ /* 0x0022a4000800017f */
[----:B--2---:R-:W-:Y:S05]  /*19f10*/  @!P0 NANOSLEEP.SYNCS 0x989680 ;  /* 0x009896800000895d */ /* 0x004fea0003900000 */
[----:B------:R-:W2:Y:S02]  /*19f20*/  @!P0 SYNCS.PHASECHK.TRANS64 P0, [R7+URZ], R2 ;  /* 0x00000002070085a7 */ /* 0x000ea4000800007f */
[----:B--2---:R-:W-:Y:S05]  /*19f30*/  @!P0 BRA `(.L_x_10153) ;  /* 0xfffffffc00f08947 */ /* 0x004fea000383ffff */
[----:B------:R-:W-:Y:S05]  /*19f40*/  BRA `(.L_x_10267) ;  /* 0xffffffd4007c7947 */ /* 0x000fea000383ffff */
.L_x_10155:
[----:B--2---:R2:W3:Y:S02]  /*19f50*/  SYNCS.PHASECHK.TRANS64.TRYWAIT P0, [R4+URZ], R5 ;  /* 0x00000005040075a7 */ /* 0x0044e4000800017f */
[----:B---3--:R-:W-:Y:S05]  /*19f60*/  @!P0 NANOSLEEP.SYNCS 0x989680 ;  /* 0x009896800000895d */ /* 0x008fea0003900000 */
[----:B------:R-:W3:Y:S02]  /*19f70*/  @!P0 SYNCS.PHASECHK.TRANS64 P0, [R4+URZ], R5 ;  /* 0x00000005040085a7 */ /* 0x000ee4000800007f */
[----:B---3--:R-:W-:Y:S05]  /*19f80*/  @!P0 BRA `(.L_x_10155) ;  /* 0xfffffffc00f08947 */ /* 0x008fea000383ffff */
[----:B------:R-:W-:Y:S05]  /*19f90*/  BRA `(.L_x_10268) ;  /* 0xffffffd400847947 */ /* 0x000fea000383ffff */
.L_x_10269:
        /* <DEDUP_REMOVED lines=14> */
.L_x_15308:


//--------------------- .text._ZN7cutlass13device_kernelIN5flash11enable_sm90INS1_16FlashAttnFwdSm90INS1_25CollectiveMainloopFwdSm90ILi2EN4cute5tupleIJNS5_1CILi1EEES8_S8_EEENS6_IJNS7_ILi128EEENS7_ILi96EEENS7_ILi64EEEEEELi256ENS_10bfloat16_tEfNS_4arch4Sm90ELb0ELb0ELb1ELb1ELb0ELb0ELb1ELb1ELb0ELb1ELb0ELb0EEENS1_21CollectiveEpilogueFwdINS6_IJSA_NS7_ILi256EEESB_EEES9_SE_SG_Li256ELb1ELb1ELb0ELb0EEENS1_36VarlenDynamicPersistentTileSchedulerILi128ELi96ELi256ELi128ELb0ELb1ELb1ELb0ELb1ELb1EEEEEEEEEvNT_6ParamsE --------------------------
	.section	.text._ZN7cutlass13device_kernelIN5flash11enable_sm90INS1_16FlashAttnFwdSm90INS1_25CollectiveMainloopFwdSm90ILi2EN4cute5tupleIJNS5_1CILi1EEES8_S8_EEENS6_IJNS7_ILi128EEENS7_ILi96EEENS7_ILi64EEEEEELi256ENS_10bfloat16_tEfNS_4arch4Sm90ELb0ELb0ELb1ELb1ELb0ELb0ELb1ELb1ELb0ELb1ELb0ELb0EEENS1_21CollectiveEpilogueFwdINS6_IJSA_NS7_ILi256EEESB_EEES9_SE_SG_Li256ELb1ELb1ELb0ELb0EEENS1_36VarlenDynamicPersistentTileSchedulerILi128ELi96ELi256ELi128ELb0ELb1ELb1ELb0ELb1ELb1EEEEEEEEEvNT_6ParamsE,"ax",@progbits
	.align	128
.text._ZN7cutlass13device_kernelIN5flash11enable_sm90INS1_16FlashAttnFwdSm90INS1_25CollectiveMainloopFwdSm90ILi2EN4cute5tupleIJNS5_1CILi1EEES8_S8_EEENS6_IJNS7_ILi128EEENS7_ILi96EEENS7_ILi64EEEEEELi256ENS_10bfloat16_tEfNS_4arch4Sm90ELb0ELb0ELb1ELb1ELb0ELb0ELb1ELb1ELb0ELb1ELb0ELb0EEENS1_21CollectiveEpilogueFwdINS6_IJSA_NS7_ILi256EEESB_EEES9_SE_SG_Li256ELb1ELb1ELb0ELb0EEENS1_36VarlenDynamicPersistentTileSchedulerILi128ELi96ELi256ELi128ELb0ELb1ELb1ELb0ELb1ELb1EEEEEEEEEvNT_6ParamsE:
        .type           _ZN7cutlass13device_kernelIN5flash11enable_sm90INS1_16FlashAttnFwdSm90INS1_25CollectiveMainloopFwdSm90ILi2EN4cute5tupleIJNS5_1CILi1EEES8_S8_EEENS6_IJNS7_ILi128EEENS7_ILi96EEENS7_ILi64EEEEEELi256ENS_10bfloat16_tEfNS_4arch4Sm90ELb0ELb0ELb1ELb1ELb0ELb0ELb1ELb1ELb0ELb1ELb0ELb0EEENS1_21CollectiveEpilogueFwdINS6_IJSA_NS7_ILi256EEESB_EEES9_SE_SG_Li256ELb1ELb1ELb0ELb0EEENS1_36VarlenDynamicPersistentTileSchedulerILi128ELi96ELi256ELi128ELb0ELb1ELb1ELb0ELb1ELb1EEEEEEEEEvNT_6ParamsE,@function
        .size           _ZN7cutlass13device_kernelIN5flash11enable_sm90INS1_16FlashAttnFwdSm90INS1_25CollectiveMainloopFwdSm90ILi2EN4cute5tupleIJNS5_1CILi1EEES8_S8_EEENS6_IJNS7_ILi128EEENS7_ILi96EEENS7_ILi64EEEEEELi256ENS_10bfloat16_tEfNS_4arch4Sm90ELb0ELb0ELb1ELb1ELb0ELb0ELb1ELb1ELb0ELb1ELb0ELb0EEENS1_21CollectiveEpilogueFwdINS6_IJSA_NS7_ILi256EEESB_EEES9_SE_SG_Li256ELb1ELb1ELb0ELb0EEENS1_36VarlenDynamicPersistentTileSchedulerILi128ELi96ELi256ELi128ELb0ELb1ELb1ELb0ELb1ELb1EEEEEEEEEvNT_6ParamsE,(.L_x_15309 - _ZN7cutlass13device_kernelIN5flash11enable_sm90INS1_16FlashAttnFwdSm90INS1_25CollectiveMainloopFwdSm90ILi2EN4cute5tupleIJNS5_1CILi1EEES8_S8_EEENS6_IJNS7_ILi128EEENS7_ILi96EEENS7_ILi64EEEEEELi256ENS_10bfloat16_tEfNS_4arch4Sm90ELb0ELb0ELb1ELb1ELb0ELb0ELb1ELb1ELb0ELb1ELb0ELb0EEENS1_21CollectiveEpilogueFwdINS6_IJSA_NS7_ILi256EEESB_EEES9_SE_SG_Li256ELb1ELb1ELb0ELb0EEENS1_36VarlenDynamicPersistentTileSchedulerILi128ELi96ELi256ELi128ELb0ELb1ELb1ELb0ELb1ELb1EEEEEEEEEvNT_6ParamsE)
        .other          _ZN7cutlass13device_kernelIN5flash11enable_sm90INS1_16FlashAttnFwdSm90INS1_25CollectiveMainloopFwdSm90ILi2EN4cute5tupleIJNS5_1CILi1EEES8_S8_EEENS6_IJNS7_ILi128EEENS7_ILi96EEENS7_ILi64EEEEEELi256ENS_10bfloat16_tEfNS_4arch4Sm90ELb0ELb0ELb1ELb1ELb0ELb0ELb1ELb1ELb0ELb1ELb0ELb0EEENS1_21CollectiveEpilogueFwdINS6_IJSA_NS7_ILi256EEESB_EEES9_SE_SG_Li256ELb1ELb1ELb0ELb0EEENS1_36VarlenDynamicPersistentTileSchedulerILi128ELi96ELi256ELi128ELb0ELb1ELb1ELb0ELb1ELb1EEEEEEEEEvNT_6ParamsE,@"STO_CUDA_ENTRY STV_DEFAULT"
_ZN7cutlass13device_kernelIN5flash11enable_sm90INS1_16FlashAttnFwdSm90INS1_25CollectiveMainloopFwdSm90ILi2EN4cute5tupleIJNS5_1CILi1EEES8_S8_EEENS6_IJNS7_ILi128EEENS7_ILi96EEENS7_ILi64EEEEEELi256ENS_10bfloat16_tEfNS_4arch4Sm90ELb0ELb0ELb1ELb1ELb0ELb0ELb1ELb1ELb0ELb1ELb0ELb0EEENS1_21CollectiveEpilogueFwdINS6_IJSA_NS7_ILi256EEESB_EEES9_SE_SG_Li256ELb1ELb1ELb0ELb0EEENS1_36VarlenDynamicPersistentTileSchedulerILi128ELi96ELi256ELi128ELb0ELb1ELb1ELb0ELb1ELb1EEEEEEEEEvNT_6ParamsE:
        /* <DEDUP_REMOVED lines=18> */
.L_x_10271:
[----:B------:R-:W-:Y:S05]  /*0120*/  BSYNC B0 ;  /* 0x0000000000007941 */ /* 0x000fea0003800000 */
.L_x_10270:
        /* <DEDUP_REMOVED lines=43> */
.L_x_10272:
        /* <DEDUP_REMOVED lines=22> */
.L_x_10273:
        /* <DEDUP_REMOVED lines=18> */
.L_x_10274:
        /* <DEDUP_REMOVED lines=22> */
.L_x_10275:
        /* <DEDUP_REMOVED lines=22> */
.L_x_10276:
[----:B0-----:R-:W-:Y:S01]  /*0920*/  UMOV UR4, 0x1 ;  /* 0x0000000100047882 */ /* 0x001fe20000000000 */
[----:B------:R-:W-:Y:S01]  /*0930*/  PLOP3.LUT P0, PT, PT, PT, UP0, 0x80, 0x0 ;  /* 0x000000000000781c */ /* 0x000fe20003f0f008 */
[----:B------:R-:W-:Y:S01]  /*0940*/  USEL UR4, UR4, 0x2, !UP0 ;  /* 0x0000000204047887 */ /* 0x000fe2000c000000 */
[----:B------:R-:W-:Y:S01]  /*0950*/  NOP ;  /* 0x0000000000007918 */ /* 0x000fe20000000000 */
[----:B------:R-:W-:-:S04]  /*0960*/  ULDC.64 UR38, c[0x0][0x208] ;  /* 0x0000820000267ab9 */ /* 0x000fc80000000a00 */
[----:B------:R-:W-:-:S05]  /*0970*/  IMAD.U32 R2, RZ, RZ, UR4 ;  /* 0x00000004ff027e24 */ /* 0x000fca000f8e00ff */
[----:B------:R0:W-:Y:S01]  /*0980*/  STL [R1+0x74], R2 ;  /* 0x0000740201007387 */ /* 0x0001e20000100800 */
[----:B-123--:R-:W-:Y:S06]  /*0990*/  BAR.SYNC.DEFER_BLOCKING 0x0 ;  /* 0x0000000000007b1d */ /* 0x00efec0000010000 */
[----:B------:R-:W-:Y:S05]  /*09a0*/  @!P0 BRA `(.L_x_10277) ;  /* 0x0000009800d08947 */ /* 0x000fea0003800000 */
.L_x_10278:
[----:B------:R-:W-:-:S08]  /*09b0*/  NOP ;  /* 0x0000000000007918 */ /* 0x000fd00000000000 */
[----:B------:R-:W1:Y:S02]  /*09c0*/  USETMAXREG.TRY_ALLOC.CTAPOOL UP0, 0xf0 ;  /* 0x000000f0000079c8 */ /* 0x000e640008000600 */
[----:B-1----:R-:W-:-:S13]  /*09d0*/  PLOP3.LUT P0, PT, PT, PT, UP0, 0x80, 0x0 ;  /* 0x000000000000781c */ /* 0x002fda0003f0f008 */
[----:B------:R-:W-:Y:S05]  /*09e0*/  @!P0 BRA `(.L_x_10278) ;  /* 0xfffffffc00f08947 */ /* 0x000fea000383ffff */
[----:B------:R-:W1:Y:S01]  /*09f0*/  S2R R0, SR_TID.X ;  /* 0x0000000000007919 */ /* 0x000e620000002100 */
[----:B------:R-:W2:Y:S01]  /*0a00*/  S2UR UR5, SR_CgaCtaId ;  /* 0x00000000000579c3 */ /* 0x000ea20000008800 */
[----:B------:R-:W-:-:S07]  /*0a10*/  UMOV UR4, 0x400 ;  /* 0x0000040000047882 */ /* 0x000fce0000000000 */
[----:B------:R-:W-:Y:S06]  /*0a20*/  BAR.ARV 0x8, 0x180 ;  /* 0x0206000000007b1d */ /* 0x000fec0000002000 */
[----:B--2---:R-:W-:Y:S01]  /*0a30*/  ULEA UR4, UR5, UR4, 0x18 ;  /* 0x0000000405047291 */ /* 0x004fe2000f8ec03f */
[----:B-1----:R-:W-:-:S04]  /*0a40*/  SHF.R.U32.HI R0, RZ, 0x7, R0 ;  /* 0x00000007ff007819 */ /* 0x002fc80000011600 */
[----:B------:R-:W-:-:S13]  /*0a50*/  ISETP.NE.AND P0, PT, R0, 0x1, PT ;  /* 0x000000010000780c */ /* 0x000fda0003f05270 */
[----:B------:R-:W-:Y:S08]  /*0a60*/  @!P0 BAR.ARV 0x9, 0x100 ;  /* 0x0244000000008b1d */ /* 0x000ff00000002000 */
[----:B------:R-:W-:Y:S06]  /*0a70*/  BAR.SYNC.DEFER_BLOCKING 0x5, 0x180 ;  /* 0x0146000000007b1d */ /* 0x000fec0000010000 */
[----:B------:R-:W1:Y:S01]  /*0a80*/  LDS.128 R12, [UR4+0x324d0] ;  /* 0x0324d004ff0c7984 */ /* 0x000e620008000c00 */
[----:B------:R-:W-:Y:S01]  /*0a90*/  ULDC UR4, c[0x0][0xd3c] ;  /* 0x00034f0000047ab9 */ /* 0x000fe20000000800 */
[----:B------:R-:W-:Y:S06]  /*0aa0*/  BAR.ARV 0x4, 0x180 ;  /* 0x0106000000007b1d */ /* 0x000fec0000002000 */
[----:B-1----:R-:W-:-:S13]  /*0ab0*/  ISETP.GE.AND P0, PT, R15, UR4, PT ;  /* 0x000000040f007c0c */ /* 0x002fda000bf06270 */
[----:B------:R-:W-:Y:S05]  /*0ac0*/  @P0 EXIT ;  /* 0x000000000000094d */ /* 0x000fea0003800000 */
[----:B0-----:R-:W2:Y:S01]  /*0ad0*/  LDL R2, [R1+0x74] ;  /* 0x0000740001027983 */ /* 0x001ea20000100800 */
[----:B------:R-:W-:Y:S01]  /*0ae0*/  R2UR UR5, R13 ;  /* 0x000000000d0572ca */ /* 0x000fe200000e0000 */
[----:B------:R-:W-:Y:S01]  /*0af0*/  UMOV UR37, URZ ;  /* 0x0000003f00257c82 */ /* 0x000fe20008000000 */
[----:B------:R-:W-:Y:S01]  /*0b00*/  R2UR UR6, R14 ;  /* 0x000000000e0672ca */ /* 0x000fe200000e0000 */
[----:B------:R-:W0:Y:S01]  /*0b10*/  S2R R0, SR_TID.X ;  /* 0x0000000000007919 */ /* 0x000e220000002100 */
[----:B------:R-:W-:Y:S01]  /*0b20*/  UMOV UR36, URZ ;  /* 0x0000003f00247c82 */ /* 0x000fe20008000000 */
[----:B0-----:R-:W-:-:S05]  /*0b30*/  VIADD R231, R0, 0xffffff80 ;  /* 0xffffff8000e77836 */ /* 0x001fca0000000000 */
[----:B------:R-:W-:-:S04]  /*0b40*/  SHF.R.S32.HI R0, RZ, 0x1f, R231 ;  /* 0x0000001fff007819 */ /* 0x000fc800000114e7 */
[CC--:B------:R-:W-:Y:S02]  /*0b50*/  LEA.HI R3, R0.reuse, R231.reuse, RZ, 0x4 ;  /* 0x000000e700037211 */ /* 0x0c0fe400078f20ff */
[CC--:B------:R-:W-:Y:S02]  /*0b60*/  LEA.HI R4, R0.reuse, R231.reuse, RZ, 0x5 ;  /* 0x000000e700047211 */ /* 0x0c0fe400078f28ff */
[----:B------:R-:W-:Y:S02]  /*0b70*/  SHF.R.S32.HI R6, RZ, 0x4, R3 ;  /* 0x00000004ff067819 */ /* 0x000fe40000011403 */
[----:B------:R-:W-:Y:S01]  /*0b80*/  LEA.HI R11, R0, R231, RZ, 0x2 ;  /* 0x000000e7000b7211 */ /* 0x000fe200078f10ff */
[----:B------:R-:W-:Y:S01]  /*0b90*/  IMAD.SHL.U32 R5, R4, 0x20, RZ ;  /* 0x0000002004057824 */ /* 0x000fe200078e00ff */
[C---:B------:R-:W-:Y:S02]  /*0ba0*/  LOP3.LUT R4, R3.reuse, 0x3fffff0, RZ, 0xc0, !PT ;  /* 0x03fffff003047812 */ /* 0x040fe400078ec0ff */
[----:B------:R-:W-:-:S02]  /*0bb0*/  LEA.HI R3, R3, R6, RZ, 0x1 ;  /* 0x0000000603037211 */ /* 0x000fc400078f08ff */
[----:B------:R-:W-:Y:S01]  /*0bc0*/  LOP3.LUT R5, R5, 0xfffffc00, RZ, 0xc0, !PT ;  /* 0xfffffc0005057812 */ /* 0x000fe200078ec0ff */
[----:B------:R-:W-:Y:S01]  /*0bd0*/  IMAD.IADD R4, R231, 0x1, -R4 ;  /* 0x00000001e7047824 */ /* 0x000fe200078e0a04 */
[----:B------:R-:W-:-:S03]  /*0be0*/  LOP3.LUT R3, R3, 0x1ffffffe, RZ, 0xc0, !PT ;  /* 0x1ffffffe03037812 */ /* 0x000fc600078ec0ff */
[----:B------:R-:W-:Y:S02]  /*0bf0*/  IMAD R4, R4, 0x40, R5 ;  /* 0x0000004004047824 */ /* 0x000fe400078e0205 */
[----:B------:R-:W-:Y:S01]  /*0c00*/  IMAD.IADD R3, R6, 0x1, -R3 ;  /* 0x0000000106037824 */ /* 0x000fe200078e0a03 */
[----:B------:R-:W-:-:S03]  /*0c10*/  LOP3.LUT R6, R11, 0xfffffffc, RZ, 0xc0, !PT ;  /* 0xfffffffc0b067812 */ /* 0x000fc600078ec0ff */
[----:B------:R-:W-:Y:S02]  /*0c20*/  IMAD R225, R3, 0x8, R4 ;  /* 0x0000000803e17824 */ /* 0x000fe400078e0204 */
[----:B------:R-:W-:Y:S01]  /*0c30*/  IMAD.IADD R5, R231, 0x1, -R6 ;  /* 0x00000001e7057824 */ /* 0x000fe200078e0a06 */
[----:B--2---:R-:W-:Y:S02]  /*0c40*/  R2UR UR4, R2 ;  /* 0x00000000020472ca */ /* 0x004fe400000e0000 */
[CC--:B------:R-:W-:Y:S02]  /*0c50*/  LEA.HI R2, R0.reuse, R231.reuse, RZ, 0x7 ;  /* 0x000000e700027211 */ /* 0x0c0fe400078f38ff */
[----:B------:R-:W-:Y:S02]  /*0c60*/  LEA.HI R0, R0, R231, RZ, 0x3 ;  /* 0x000000e700007211 */ /* 0x000fe400078f18ff */
[----:B------:R-:W-:Y:S02]  /*0c70*/  LOP3.LUT R220, R2, 0xffffff80, RZ, 0xc0, !PT ;  /* 0xffffff8002dc7812 */ /* 0x000fe400078ec0ff */
[----:B------:R-:W-:-:S02]  /*0c80*/  SHF.R.S32.HI R221, RZ, 0x7, R2 ;  /* 0x00000007ffdd7819 */ /* 0x000fc40000011402 */
[----:B------:R-:W-:Y:S01]  /*0c90*/  SHF.R.S32.HI R204, RZ, 0x3, R0 ;  /* 0x00000003ffcc7819 */ /* 0x000fe20000011400 */
[----:B------:R-:W-:Y:S01]  /*0ca0*/  IMAD.IADD R220, R231, 0x1, -R220 ;  /* 0x00000001e7dc7824 */ /* 0x000fe200078e0adc */
[----:B------:R-:W-:Y:S01]  /*0cb0*/  LEA.HI R2, R2, R221, RZ, 0x1 ;  /* 0x000000dd02027211 */ /* 0x000fe200078f08ff */
[----:B------:R-:W-:-:S03]  /*0cc0*/  ULOP3.LUT UR4, UR4, 0x1, URZ, 0xfc, !UPT ;  /* 0x0000000104047892 */ /* 0x000fc6000f8efc3f */
[----:B------:R-:W-:Y:S02]  /*0cd0*/  SHF.R.S32.HI R7, RZ, 0x1f, R220 ;  /* 0x0000001fff077819 */ /* 0x000fe400000114dc */
[----:B------:R-:W-:Y:S01]  /*0ce0*/  LOP3.LUT R6, R2, 0x3fffffe, RZ, 0xc0, !PT ;  /* 0x03fffffe02067812 */ /* 0x000fe200078ec0ff */
[----:B------:R-:W-:Y:S01]  /*0cf0*/  IMAD.U32 R226, RZ, RZ, UR4 ;  /* 0x00000004ffe27e24 */ /* 0x000fe2000f8e00ff */
[CC--:B------:R-:W-:Y:S01]  /*0d00*/  LEA.HI R8, R7.reuse, R220.reuse, RZ, 0x2 ;  /* 0x000000dc07087211 */ /* 0x0c0fe200078f10ff */
[----:B------:R-:W-:Y:S01]  /*0d10*/  UMOV UR4, URZ ;  /* 0x0000003f00047c82 */ /* 0x000fe20008000000 */
[----:B------:R-:W-:Y:S01]  /*0d20*/  LEA.HI R7, R7, R220, RZ, 0x5 ;  /* 0x000000dc07077211 */ /* 0x000fe200078f28ff */
[----:B------:R-:W-:Y:S01]  /*0d30*/  IMAD.IADD R6, R221, 0x1, -R6 ;  /* 0x00000001dd067824 */ /* 0x000fe200078e0a06 */
[--C-:B------:R-:W-:Y:S01]  /*0d40*/  SHF.R.S32.HI R9, RZ, 0x2, R8.reuse ;  /* 0x00000002ff097819 */ /* 0x100fe20000011408 */
[----:B------:R-:W-:Y:S01]  /*0d50*/  IMAD.U32 R219, RZ, RZ, UR4 ;  /* 0x00000004ffdb7e24 */ /* 0x000fe2000f8e00ff */
[----:B------:R-:W-:-:S02]  /*0d60*/  SHF.R.S32.HI R10, RZ, 0x1f, R8 ;  /* 0x0000001fff0a7819 */ /* 0x000fc40000011408 */
[----:B------:R-:W-:Y:S02]  /*0d70*/  LOP3.LUT R2, R0, 0xfffffff8, RZ, 0xc0, !PT ;  /* 0xfffffff800027812 */ /* 0x000fe400078ec0ff */
[----:B------:R-:W-:Y:S02]  /*0d80*/  LEA.HI R10, R10, R9, RZ, 0x3 ;  /* 0x000000090a0a7211 */ /* 0x000fe400078f18ff */
[----:B------:R-:W-:Y:S01]  /*0d90*/  SHF.R.S32.HI R7, RZ, 0x5, R7 ;  /* 0x00000005ff077819 */ /* 0x000fe20000011407 */
[----:B------:R-:W-:Y:S01]  /*0da0*/  IMAD.IADD R201, R231, 0x1, -R2 ;  /* 0x00000001e7c97824 */ /* 0x000fe200078e0a02 */
[----:B------:R-:W-:Y:S02]  /*0db0*/  LOP3.LUT R10, R10, 0xfffffff8, RZ, 0xc0, !PT ;  /* 0xfffffff80a0a7812 */ /* 0x000fe400078ec0ff */
[----:B------:R-:W-:Y:S01]  /*0dc0*/  LOP3.LUT R223, R8, 0x7ffffffc, RZ, 0xc0, !PT ;  /* 0x7ffffffc08df7812 */ /* 0x000fe200078ec0ff */
[----:B------:R-:W-:Y:S02]  /*0dd0*/  IMAD.SHL.U32 R2, R201, 0x8, RZ ;  /* 0x00000008c9027824 */ /* 0x000fe400078e00ff */
[----:B------:R-:W-:Y:S01]  /*0de0*/  IMAD.IADD R10, R9, 0x1, -R10 ;  /* 0x00000001090a7824 */ /* 0x000fe200078e0a0a */
[----:B------:R-:W-:Y:S01]  /*0df0*/  LEA.HI R9, R5, R5, RZ, 0x1 ;  /* 0x0000000505097211 */ /* 0x000fe200078f08ff */
[C---:B------:R-:W-:Y:S01]  /*0e00*/  VIADD R23, R2.reuse, 0x40 ;  /* 0x0000004002177836 */ /* 0x040fe20000000000 */
[----:B------:R-:W-:Y:S01]  /*0e10*/  SHF.R.S32.HI R230, RZ, 0x1f, R2 ;  /* 0x0000001fffe67819 */ /* 0x000fe20000011402 */
[----:B------:R-:W-:Y:S01]  /*0e20*/  IMAD R7, R7, 0x10, R10 ;  /* 0x0000001007077824 */ /* 0x000fe200078e020a */
[----:B------:R-:W-:Y:S01]  /*0e30*/  LOP3.LUT R10, R9, 0x1ffffffe, RZ, 0xc0, !PT ;  /* 0x1ffffffe090a7812 */ /* 0x000fe200078ec0ff */
[C---:B------:R-:W-:Y:S01]  /*0e40*/  VIADD R22, R2.reuse, 0x80 ;  /* 0x0000008002167836 */ /* 0x040fe20000000000 */
[----:B------:R-:W-:Y:S01]  /*0e50*/  SHF.R.S32.HI R229, RZ, 0x1f, R23 ;  /* 0x0000001fffe57819 */ /* 0x000fe20000011417 */
[----:B------:R-:W-:-:S02]  /*0e60*/  VIADD R200, R2, 0xc0 ;  /* 0x000000c002c87836 */ /* 0x000fc40000000000 */
[----:B------:R-:W-:Y:S01]  /*0e70*/  IMAD.IADD R5, R5, 0x1, -R10 ;  /* 0x0000000105057824 */ /* 0x000fe200078e0a0a */
[----:B------:R-:W-:Y:S01]  /*0e80*/  SHF.R.S32.HI R228, RZ, 0x1f, R22 ;  /* 0x0000001fffe47819 */ /* 0x000fe20000011416 */
[----:B------:R-:W-:Y:S01]  /*0e90*/  IMAD R222, R6, 0x40, R7 ;  /* 0x0000004006de7824 */ /* 0x000fe200078e0207 */
[----:B------:R-:W-:Y:S01]  /*0ea0*/  SHF.R.S32.HI R227, RZ, 0x1f, R200 ;  /* 0x0000001fffe37819 */ /* 0x000fe200000114c8 */
[----:B------:R-:W-:Y:S02]  /*0eb0*/  IMAD.MOV.U32 R7, RZ, RZ, R15 ;  /* 0x000000ffff077224 */ /* 0x000fe400078e000f */
[----:B------:R-:W-:Y:S02]  /*0ec0*/  IMAD.IADD R223, R220, 0x1, -R223 ;  /* 0x00000001dcdf7824 */ /* 0x000fe400078e0adf */
[----:B------:R-:W-:-:S07]  /*0ed0*/  IMAD R224, R5, 0x8, R222 ;  /* 0x0000000805e07824 */ /* 0x000fce00078e02de */
.L_x_10321:
[----:B0-23--:R-:W0:Y:S01]  /*0ee0*/  LDC.64 R4, c[0x0][0xd88] ;  /* 0x00036200ff047b82 */ /* 0x00de220000000a00 */
        /* <DEDUP_REMOVED lines=14> */
[----:B------:R-:W-:Y:S02]  /*0fd0*/  IMAD.U32 R218, RZ, RZ, UR12 ;  /* 0x0000000cffda7e24 */ /* 0x000fe4000f8e00ff */
[----:B------:R-:W-:Y:S02]  /*0fe0*/  IMAD.U32 R6, RZ, RZ, UR8 ;  /* 0x00000008ff067e24 */ /* 0x000fe4000f8e00ff */
[----:B------:R-:W-:Y:S01]  /*0ff0*/  IMAD.U32 R7, RZ, RZ, UR9 ;  /* 0x00000009ff077e24 */ /* 0x000fe2000f8e00ff */
[----:B------:R-:W-:Y:S02]  /*1000*/  ULDC.64 UR8, c[0x0][0xb18] ;  /* 0x0002c60000087ab9 */ /* 0x000fe40000000a00 */
[----:B------:R-:W-:Y:S02]  /*1010*/  UISETP.NE.U32.AND UP1, UPT, UR8, URZ, UPT ;  /* 0x0000003f0800728c */ /* 0x000fe4000bf25070 */
[----:B------:R-:W-:Y:S01]  /*1020*/  UISETP.NE.U32.AND UP0, UPT, UR10, URZ, UPT ;  /* 0x0000003f0a00728c */ /* 0x000fe2000bf05070 */
[----:B------:R0:W5:Y:S01]  /*1030*/  @P0 LDG.E R3, desc[UR38][R6.64] ;  /* 0x0000002606030981 */ /* 0x000162000c1e1900 */
[----:B------:R-:W-:-:S02]  /*1040*/  UISETP.NE.AND.EX UP1, UPT, UR9, URZ, UPT, UP1 ;  /* 0x0000003f0900728c */ /* 0x000fc4000bf25310 */
        /* <DEDUP_REMOVED lines=10> */
[----:B------:R-:W-:Y:S02]  /*10f0*/  IMAD.U32 R202, RZ, RZ, UR5 ;  /* 0x00000005ffca7e24 */ /* 0x000fe4000f8e00ff */
[----:B------:R-:W-:Y:S01]  /*1100*/  IMAD.U32 R203, RZ, RZ, UR6 ;  /* 0x00000006ffcb7e24 */ /* 0x000fe2000f8e00ff */
[----:B-1--4-:R-:W-:Y:S06]  /*1110*/  @P0 BRA `(.L_x_10279) ;  /* 0x00000000002c0947 */ /* 0x012fec0003800000 */
        /* <DEDUP_REMOVED lines=11> */
.L_x_10279:
[----:B-----5:R-:W-:Y:S01]  /*11d0*/  IMAD.IADD R152, R152, 0x1, -R3 ;  /* 0x0000000198987824 */ /* 0x020fe200078e0a03 */
[----:B------:R-:W-:Y:S01]  /*11e0*/  PLOP3.LUT P0, PT, PT, PT, PT, 0x80, 0x0 ;  /* 0x000000000000781c */ /* 0x000fe20003f0f070 */
[----:B------:R-:W-:Y:S01]  /*11f0*/  IMAD.MOV.U32 R3, RZ, RZ, RZ ;  /* 0x000000ffff037224 */ /* 0x000fe200078e00ff */
[----:B------:R-:W-:Y:S01]  /*1200*/  CS2R R8, SRZ ;  /* 0x0000000000087805 */ /* 0x000fe2000001ff00 */
[C---:B------:R-:W-:Y:S01]  /*1210*/  VIADD R0, R152.reuse, 0x5f ;  /* 0x0000005f98007836 */ /* 0x040fe20000000000 */
[----:B------:R-:W-:Y:S01]  /*1220*/  ISETP.GE.AND P1, PT, R152, 0x1, PT ;  /* 0x000000019800780c */ /* 0x000fe20003f26270 */
[----:B------:R-:W-:Y:S01]  /*1230*/  IMAD.MOV.U32 R150, RZ, RZ, RZ ;  /* 0x000000ffff967224 */ /* 0x000fe200078e00ff */
[----:B------:R-:W-:Y:S01]  /*1240*/  CS2R R148, SRZ ;  /* 0x0000000000947805 */ /* 0x000fe2000001ff00 */
[----:B------:R-:W-:Y:S01]  /*1250*/  IMAD.HI R0, R0, 0x2aaaaaab, RZ ;  /* 0x2aaaaaab00007827 */ /* 0x000fe200078e02ff */
[----:B------:R-:W-:Y:S02]  /*1260*/  CS2R R146, SRZ ;  /* 0x0000000000927805 */ /* 0x000fe4000001ff00 */
[----:B------:R-:W-:-:S02]  /*1270*/  CS2R R144, SRZ ;  /* 0x0000000000907805 */ /* 0x000fc4000001ff00 */
[----:B------:R-:W-:Y:S02]  /*1280*/  CS2R R142, SRZ ;  /* 0x00000000008e7805 */ /* 0x000fe4000001ff00 */
[----:B------:R-:W-:Y:S02]  /*1290*/  CS2R R140, SRZ ;  /* 0x00000000008c7805 */ /* 0x000fe4000001ff00 */
[----:B------:R-:W-:Y:S02]  /*12a0*/  SHF.R.U32.HI R205, RZ, 0x1f, R0 ;  /* 0x0000001fffcd7819 */ /* 0x000fe40000011600 */
[----:B------:R-:W-:Y:S02]  /*12b0*/  CS2R R138, SRZ ;  /* 0x00000000008a7805 */ /* 0x000fe4000001ff00 */
[----:B------:R-:W-:Y:S02]  /*12c0*/  CS2R R136, SRZ ;  /* 0x0000000000887805 */ /* 0x000fe4000001ff00 */
[----:B------:R-:W-:-:S02]  /*12d0*/  CS2R R134, SRZ ;  /* 0x0000000000867805 */ /* 0x000fc4000001ff00 */
[----:B------:R-:W-:Y:S01]  /*12e0*/  LEA.HI.SX32 R205, R0, R205, 0x1c ;  /* 0x000000cd00cd7211 */ /* 0x000fe200078fe2ff */
        /* <DEDUP_REMOVED lines=57> */
[----:B------:R-:W-:Y:S06]  /*1680*/  @!P1 BRA `(.L_x_10280) ;  /* 0x0000005c00e09947 */ /* 0x000fec0003800000 */
[----:B0-----:R-:W0:Y:S01]  /*1690*/  S2R R4, SR_CgaCtaId ;  /* 0x0000000000047919 */ /* 0x001e220000008800 */
[----:B------:R-:W-:Y:S01]  /*16a0*/  MOV R3, 0x400 ;  /* 0x0000040000037802 */ /* 0x000fe20000000f00 */
[----:B------:R-:W1:Y:S03]  /*16b0*/  SHFL.IDX PT, R0, R221, RZ, 0x1f ;  /* 0x00001fffdd007589 */ /* 0x000e6600000e0000 */
[----:B0-----:R-:W-:Y:S02]  /*16c0*/  LEA R4, R4, R3, 0x18 ;  /* 0x0000000304047211 */ /* 0x001fe400078ec0ff */
[----:B-1----:R-:W-:-:S03]  /*16d0*/  LEA.HI R3, R0, R0, RZ, 0x1 ;  /* 0x0000000000037211 */ /* 0x002fc600078f08ff */
[----:B------:R-:W-:Y:S01]  /*16e0*/  VIADD R4, R4, 0x18400 ;  /* 0x0001840004047836 */ /* 0x000fe20000000000 */
[----:B------:R-:W-:-:S04]  /*16f0*/  LOP3.LUT R3, R3, 0xffffe, RZ, 0xc0, !PT ;  /* 0x000ffffe03037812 */ /* 0x000fc800078ec0ff */
[----:B------:R-:W-:Y:S01]  /*1700*/  LOP3.LUT P0, RZ, R4, 0x1bf, RZ, 0xc0, !PT ;  /* 0x000001bf04ff7812 */ /* 0x000fe2000780c0ff */
[----:B------:R-:W-:-:S12]  /*1710*/  IMAD.IADD R16, R0, 0x1, -R3 ;  /* 0x0000000100107824 */ /* 0x000fd800078e0a03 */
        /* <DEDUP_REMOVED lines=17> */
.L_x_10281:
[----:B------:R-:W0:Y:S01]  /*1830*/  S2R R3, SR_CgaCtaId ;  /* 0x0000000000037919 */ /* 0x000e220000008800 */
[----:B------:R-:W-:Y:S02]  /*1840*/  R2UR UR5, R219 ;  /* 0x00000000db0572ca */ /* 0x000fe400000e0000 */
[----:B------:R-:W-:Y:S01]  /*1850*/  MOV R0, 0x400 ;  /* 0x0000040000007802 */ /* 0x000fe20000000f00 */
[----:B------:R-:W1:Y:S10]  /*1860*/  S2R R17, SR_TID.X ;  /* 0x0000000000117919 */ /* 0x000e740000002100 */
[----:B------:R-:W-:-:S04]  /*1870*/  ULEA.HI UR4, UR5, UR5, URZ, 0x1 ;  /* 0x0000000505047291 */ /* 0x000fc8000f8f083f */
        /* <DEDUP_REMOVED lines=9> */
.L_x_10452:
[----:B------:R-:W-:Y:S05]  /*1910*/  WARPSYNC.ALL ;  /* 0x0000000000007948 */ /* 0x000fea0003800000 */
[----:B------:R-:W-:Y:S01]  /*1920*/  R2UR UR4, R226 ;  /* 0x00000000e20472ca */ /* 0x000fe200000e0000 */
[----:B------:R1:W-:-:S12]  /*1930*/  BAR.SYNC.DEFER_BLOCKING R215, 0x100 ;  /* 0x000400d70000751d */ /* 0x0003d80000010000 */
[----:B------:R-:W-:-:S05]  /*1940*/  IMAD.U32 R0, RZ, RZ, UR4 ;  /* 0x00000004ff007e24 */ /* 0x000fca000f8e00ff */
[----:B------:R-:W-:-:S13]  /*1950*/  ISETP.NE.AND P0, PT, R0, 0x3, PT ;  /* 0x000000030000780c */ /* 0x000fda0003f05270 */
[----:B-1----:R-:W-:Y:S05]  /*1960*/  @!P0 BRA `(.L_x_10283) ;  /* 0x0000000000048947 */ /* 0x002fea0003800000 */
[----:B------:R-:W-:Y:S01]  /*1970*/  BPT.TRAP 0x1 ;  /* 0x000000040000795c */ /* 0x000fe20000300000 */
.L_x_10283:
[----:B------:R-:W-:Y:S02]  /*1980*/  IMAD.U32 R5, RZ, RZ, UR36 ;  /* 0x00000024ff057e24 */ /* 0x000fe4000f8e00ff */
[----:B------:R-:W-:Y:S02]  /*1990*/  IMAD.U32 R6, RZ, RZ, UR37 ;  /* 0x00000025ff067e24 */ /* 0x000fe4000f8e00ff */
[----:B------:R-:W-:-:S03]  /*19a0*/  IMAD R0, R5, 0x8, R4 ;  /* 0x0000000805007824 */ /* 0x000fc600078e0204 */
[----:B------:R-:W-:-:S04]  /*19b0*/  SHF.L.U32 R5, R6, 0x1f, RZ ;  /* 0x0000001f06057819 */ /* 0x000fc800000006ff */
[----:B------:R1:W2:Y:S01]  /*19c0*/  SYNCS.PHASECHK.TRANS64.TRYWAIT P1, [R0+URZ+0x32430], R5 ;  /* 0x03243005000075a7 */ /* 0x0002a2000802017f */
[----:B------:R-:W-:Y:S05]  /*19d0*/  @!P0 BRA `(.L_x_10284) ;  /* 0x0000000000048947 */ /* 0x000fea0003800000 */
[----:B------:R-:W-:Y:S01]  /*19e0*/  BPT.TRAP 0x1 ;  /* 0x000000040000795c */ /* 0x000fe20000300000 */
.L_x_10284:
[----:B------:R-:W-:Y:S01]  /*19f0*/  IMAD R16, R16, 0x2000, R4 ;  /* 0x0000200010107824 */ /* 0x000fe200078e0204 */
[----:B--2---:R-:W-:Y:S06]  /*1a00*/  @P1 BRA `(.L_x_10285) ;  /* 0x0000000000081947 */ /* 0x004fec0003800000 */
[----:B------:R-:W2:Y:S02]  /*1a10*/  SYNCS.PHASECHK.TRANS64.TRYWAIT P1, [R0+URZ+0x32430], R5 ;  /* 0x03243005000075a7 */ /* 0x000ea4000802017f */
[----:B--2---:R-:W-:Y:S05]  /*1a20*/  @!P1 BRA `(.L_x_10286) ;  /* 0x000000f400dc9947 */ /* 0x004fea0003800000 */
.L_x_10285:
[----:B------:R-:W-:Y:S01]  /*1a30*/  R2UR UR4, R4 ;  /* 0x00000000040472ca */ /* 0x000fe200000e0000 */
[----:B------:R-:W-:Y:S01]  /*1a40*/  WARPGROUP.ARRIVE ;  /* 0x00000000000079c5 */ /* 0x000fe20000000000 */
[----:B------:R-:W-:Y:S01]  /*1a50*/  R2UR UR5, R16 ;  /* 0x00000000100572ca */ /* 0x000fe200000e0000 */
[----:B------:R-:W-:Y:S01]  /*1a60*/  UMOV UR13, 0x40000040 ;  /* 0x40000040000d7882 */ /* 0x000fe20000000000 */
[----:B------:R-:W-:Y:S01]  /*1a70*/  UMOV UR15, 0x40000040 ;  /* 0x40000040000f7882 */ /* 0x000fe20000000000 */
[----:B------:R-:W-:-:S08]  /*1a80*/  IMAD.U32 R21, RZ, RZ, UR13 ;  /* 0x0000000dff157e24 */ /* 0x000fd0000f8e00ff */
[----:B------:R-:W-:Y:S02]  /*1a90*/  UIADD3 UR4, UR4, 0x1c400, URZ ;  /* 0x0001c40004047890 */ /* 0x000fe4000fffe03f */
[----:B------:R-:W-:Y:S02]  /*1aa0*/  UIADD3 UR6, UR5, 0x18400, URZ ;  /* 0x0001840005067890 */ /* 0x000fe4000fffe03f */
[----:B------:R-:W-:Y:S02]  /*1ab0*/  USHF.R.U32.HI UR4, URZ, 0x4, UR4 ;  /* 0x000000043f047899 */ /* 0x000fe40008011604 */
[----:B------:R-:W-:Y:S02]  /*1ac0*/  USHF.R.U32.HI UR6, URZ, 0x4, UR6 ;  /* 0x000000043f067899 */ /* 0x000fe40008011606 */
[----:B------:R-:W-:Y:S02]  /*1ad0*/  ULOP3.LUT UR4, UR4, 0x3fff, URZ, 0xc0, !UPT ;  /* 0x00003fff04047892 */ /* 0x000fe4000f8ec03f */
[----:B------:R-:W-:-:S02]  /*1ae0*/  ULOP3.LUT UR6, UR6, 0x3fff, URZ, 0xc0, !UPT ;  /* 0x00003fff06067892 */ /* 0x000fc4000f8ec03f */
[----:B------:R-:W-:Y:S02]  /*1af0*/  ULOP3.LUT UR60, UR4, 0x10000, URZ, 0xfc, !UPT ;  /* 0x00010000043c7892 */ /* 0x000fe4000f8efc3f */
[----:B------:R-:W-:Y:S02]  /*1b00*/  ULOP3.LUT UR8, UR6, 0x10000, URZ, 0xfc, !UPT ;  /* 0x0001000006087892 */ /* 0x000fe4000f8efc3f */
[----:B------:R-:W-:Y:S02]  /*1b10*/  UIMAD UR4, UR36, 0x300, UR60 ;  /* 0x00000300240478a4 */ /* 0x000fe4000f8e023c */
[----:B------:R-:W-:Y:S02]  /*1b20*/  UIADD3 UR6, UR8, 0x2, URZ ;  /* 0x0000000208067890 */ /* 0x000fe4000fffe03f */
[----:B------:R-:W-:Y:S01]  /*1b30*/  UIADD3 UR7, UR4, 0x2, URZ ;  /* 0x0000000204077890 */ /* 0x000fe2000fffe03f */
[----:B------:R-:W-:Y:S02]  /*1b40*/  UMOV UR12, UR8 ;  /* 0x00000008000c7c82 */ /* 0x000fe40008000000 */
[----:B------:R-:W-:Y:S01]  /*1b50*/  UMOV UR14, UR4 ;  /* 0x00000004000e7c82 */ /* 0x000fe20008000000 */
[----:B------:R-:W-:Y:S01]  /*1b60*/  IMAD.U32 R20, RZ, RZ, UR12 ;  /* 0x0000000cff147e24 */ /* 0x000fe2000f8e00ff */
[----:B------:R-:W-:Y:S01]  /*1b70*/  HGMMA.64x96x16.F32.BF16 R24, gdesc[UR12], RZ, !UPT, gsb0 ;  /* 0x016000000c1879f0 */ /* 0x000fe2000c0018ff */
[----:B------:R-:W-:Y:S01]  /*1b80*/  UMOV UR12, UR6 ;  /* 0x00000006000c7c82 */ /* 0x000fe20008000000 */
[----:B------:R-:W-:Y:S01]  /*1b90*/  UMOV UR13, 0x40000040 ;  /* 0x40000040000d7882 */ /* 0x000fe20000000000 */
[----:B------:R-:W-:Y:S01]  /*1ba0*/  UMOV UR14, UR7 ;  /* 0x00000007000e7c82 */ /* 0x000fe20008000000 */
[----:B------:R-:W-:Y:S01]  /*1bb0*/  UMOV UR15, 0x40000040 ;  /* 0x40000040000f7882 */ /* 0x000fe20000000000 */
[----:B------:R-:W-:Y:S01]  /*1bc0*/  UIADD3 UR6, UR8, 0x4, URZ ;  /* 0x0000000408067890 */ /* 0x000fe2000fffe03f */
[----:B------:R-:W-:Y:S01]  /*1bd0*/  IMAD.U32 R18, RZ, RZ, UR12 ;  /* 0x0000000cff127e24 */ /* 0x000fe2000f8e00ff */
[----:B------:R-:W-:Y:S01]  /*1be0*/  UIADD3 UR7, UR4, 0x4, URZ ;  /* 0x0000000404077890 */ /* 0x000fe2000fffe03f */
[----:B------:R-:W-:Y:S01]  /*1bf0*/  IMAD.U32 R19, RZ, RZ, UR13 ;  /* 0x0000000dff137e24 */ /* 0x000fe2000f8e00ff */
[----:B------:R-:W-:Y:S01]  /*1c00*/  UIADD3 UR4, UR4, 0x6, URZ ;  /* 0x0000000604047890 */ /* 0x000fe2000fffe03f */
[----:B------:R-:W-:-:S02]  /*1c10*/  WARPGROUP.DEPBAR.LE gsb0, 0x0 ;  /* 0x00008000000079c5 */ /* 0x000fc40000010000 */
[----:B------:R-:W-:-:S06]  /*1c20*/  WARPGROUP.ARRIVE ;  /* 0x00000000000079c5 */ /* 0x000fcc0000000000 */
[----:B------:R-:W-:Y:S01]  /*1c30*/  HGMMA.64x96x16.F32.BF16 R24, gdesc[UR12], R24, gsb0 ;  /* 0x016000000c1879f0 */ /* 0x000fe20008001818 */
[----:B------:R-:W-:Y:S01]  /*1c40*/  UMOV UR12, UR6 ;  /* 0x00000006000c7c82 */ /* 0x000fe20008000000 */
[----:B------:R-:W-:Y:S01]  /*1c50*/  UMOV UR13, 0x40000040 ;  /* 0x40000040000d7882 */ /* 0x000fe20000000000 */
[----:B------:R-:W-:Y:S01]  /*1c60*/  UMOV UR14, UR7 ;  /* 0x00000007000e7c82 */ /* 0x000fe20008000000 */
[----:B------:R-:W-:Y:S01]  /*1c70*/  UMOV UR15, 0x40000040 ;  /* 0x40000040000f7882 */ /* 0x000fe20000000000 */
[----:B------:R-:W-:Y:S01]  /*1c80*/  UIADD3 UR6, UR8, 0x6, URZ ;  /* 0x0000000608067890 */ /* 0x000fe2000fffe03f */
[----:B------:R-:W-:Y:S02]  /*1c90*/  IMAD.U32 R16, RZ, RZ, UR12 ;  /* 0x0000000cff107e24 */ /* 0x000fe4000f8e00ff */
[----:B------:R-:W-:Y:S01]  /*1ca0*/  IMAD.U32 R17, RZ, RZ, UR13 ;  /* 0x0000000dff117e24 */ /* 0x000fe2000f8e00ff */
[----:B------:R-:W-:Y:S02]  /*1cb0*/  WARPGROUP.DEPBAR.LE gsb0, 0x0 ;  /* 0x00008000000079c5 */ /* 0x000fe40000010000 */
[----:B------:R-:W-:-:S06]  /*1cc0*/  WARPGROUP.ARRIVE ;  /* 0x00000000000079c5 */ /* 0x000fcc0000000000 */
[----:B------:R-:W-:Y:S01]  /*1cd0*/  HGMMA.64x96x16.F32.BF16 R24, gdesc[UR12], R24, gsb0 ;  /* 0x016000000c1879f0 */ /* 0x000fe20008001818 */
[----:B------:R-:W-:Y:S01]  /*1ce0*/  UMOV UR12, UR6 ;  /* 0x00000006000c7c82 */ /* 0x000fe20008000000 */
[----:B------:R-:W-:Y:S01]  /*1cf0*/  UMOV UR13, 0x40000040 ;  /* 0x40000040000d7882 */ /* 0x000fe20000000000 */
[----:B------:R-:W-:Y:S01]  /*1d00*/  UMOV UR14, UR4 ;  /* 0x00000004000e7c82 */ /* 0x000fe20008000000 */
[----:B------:R-:W-:Y:S01]  /*1d10*/  UMOV UR15, 0x40000040 ;  /* 0x40000040000f7882 */ /* 0x000fe20000000000 */
[----:B------:R-:W-:Y:S02]  /*1d20*/  IMAD.U32 R14, RZ, RZ, UR12 ;  /* 0x0000000cff0e7e24 */ /* 0x000fe4000f8e00ff */
[----:B------:R-:W-:Y:S01]  /*1d30*/  IMAD.U32 R15, RZ, RZ, UR13 ;  /* 0x0000000dff0f7e24 */ /* 0x000fe2000f8e00ff */
[----:B------:R-:W-:Y:S02]  /*1d40*/  WARPGROUP.DEPBAR.LE gsb0, 0x0 ;  /* 0x00008000000079c5 */ /* 0x000fe40000010000 */
[----:B------:R-:W-:-:S06]  /*1d50*/  WARPGROUP.ARRIVE ;  /* 0x00000000000079c5 */ /* 0x000fcc0000000000 */
[----:B------:R-:W-:Y:S03]  /*1d60*/  HGMMA.64x96x16.F32.BF16 R24, gdesc[UR12], R24, gsb0 ;  /* 0x016000000c1879f0 */ /* 0x000fe60008001818 */
[----:B------:R-:W-:Y:S02]  /*1d70*/  WARPGROUP.DEPBAR.LE gsb0, 0x0 ;  /* 0x00008000000079c5 */ /* 0x000fe40000010000 */
[----:B------:R-:W3:Y:S02]  /*1d80*/  SYNCS.PHASECHK.TRANS64.TRYWAIT P1, [R4+URZ+0x32410], R3 ;  /* 0x03241003040075a7 */ /* 0x000ee4000802017f */
[----:B---3--:R-:W-:Y:S05]  /*1d90*/  @!P1 BRA `(.L_x_10287) ;  /* 0x000000f400149947 */ /* 0x008fea0003800000 */
.L_x_10453:
[----:B------:R-:W-:Y:S05]  /*1da0*/  @!P0 BRA `(.L_x_10288) ;  /* 0x0000000000048947 */ /* 0x000fea0003800000 */
[----:B------:R-:W-:Y:S01]  /*1db0*/  BPT.TRAP 0x1 ;  /* 0x000000040000795c */ /* 0x000fe20000300000 */
.L_x_10288:
[----:B------:R4:W0:Y:S01]  /*1dc0*/  SYNCS.PHASECHK.TRANS64.TRYWAIT P1, [R0+URZ+0x32450], R5 ;  /* 0x03245005000075a7 */ /* 0x000822000802017f */
[----:B------:R-:W-:Y:S05]  /*1dd0*/  @!P0 BRA `(.L_x_10289) ;  /* 0x0000000000048947 */ /* 0x000fea0003800000 */
[----:B------:R-:W-:Y:S01]  /*1de0*/  BPT.TRAP 0x1 ;  /* 0x000000040000795c */ /* 0x000fe20000300000 */
.L_x_10289:
[----:B0-----:R-:W-:Y:S05]  /*1df0*/  @P1 BRA `(.L_x_10290) ;  /* 0x0000000000081947 */ /* 0x001fea0003800000 */
[----:B------:R-:W0:Y:S02]  /*1e00*/  SYNCS.PHASECHK.TRANS64.TRYWAIT P1, [R0+URZ+0x32450], R5 ;  /* 0x03245005000075a7 */ /* 0x000e24000802017f */
[----:B0-----:R-:W-:Y:S05]  /*1e10*/  @!P1 BRA `(.L_x_10291) ;  /* 0x000000f400089947 */ /* 0x001fea0003800000 */
.L_x_10290:
[----:B------:R-:W-:Y:S01]  /*1e20*/  R2UR UR4, R4 ;  /* 0x00000000040472ca */ /* 0x000fe200000e0000 */
[----:B------:R-:W-:Y:S01]  /*1e30*/  UIADD3 UR5, UR5, 0x22400, URZ ;  /* 0x0002240005057890 */ /* 0x000fe2000fffe03f */
[----:B------:R-:W-:Y:S01]  /*1e40*/  WARPGROUP.ARRIVE ;  /* 0x00000000000079c5 */ /* 0x000fe20000000000 */
[----:B------:R-:W-:Y:S01]  /*1e50*/  UMOV UR9, 0x40000040 ;  /* 0x4000004000097882 */ /* 0x000fe20000000000 */
[----:B------:R-:W-:Y:S01]  /*1e60*/  UMOV UR11, 0x40000040 ;  /* 0x40000040000b7882 */ /* 0x000fe20000000000 */
[----:B------:R-:W-:Y:S01]  /*1e70*/  USHF.R.U32.HI UR5, URZ, 0x4, UR5 ;  /* 0x000000043f057899 */ /* 0x000fe20008011605 */
[----:B-12-4-:R-:W-:Y:S01]  /*1e80*/  IMAD.U32 R5, RZ, RZ, UR9 ;  /* 0x00000009ff057e24 */ /* 0x016fe2000f8e00ff */
[----:B------:R-:W-:Y:S01]  /*1e90*/  UMOV UR13, 0x40000040 ;  /* 0x40000040000d7882 */ /* 0x000fe20000000000 */
[----:B------:R-:W-:Y:S01]  /*1ea0*/  UMOV UR15, 0x40000040 ;  /* 0x40000040000f7882 */ /* 0x000fe20000000000 */
[----:B------:R-:W-:Y:S01]  /*1eb0*/  IMAD.U32 R7, RZ, RZ, UR13 ;  /* 0x0000000dff077e24 */ /* 0x000fe2000f8e00ff */
[----:B------:R-:W-:Y:S01]  /*1ec0*/  UMOV UR17, 0x40000040 ;  /* 0x4000004000117882 */ /* 0x000fe20000000000 */
[----:B------:R-:W-:Y:S01]  /*1ed0*/  UMOV UR19, 0x40000040 ;  /* 0x4000004000137882 */ /* 0x000fe20000000000 */
[----:B------:R-:W-:Y:S01]  /*1ee0*/  UMOV UR21, 0x40000040 ;  /* 0x4000004000157882 */ /* 0x000fe20000000000 */
[----:B------:R-:W-:Y:S01]  /*1ef0*/  UIADD3 UR4, UR4, 0x400, URZ ;  /* 0x0000040004047890 */ /* 0x000fe2000fffe03f */
[----:B------:R-:W0:Y:S01]  /*1f00*/  S2R R73, SR_TID.X ;  /* 0x0000000000497919 */ /* 0x000e220000002100 */
[----:B------:R-:W-:Y:S01]  /*1f10*/  UMOV UR23, 0x40000040 ;  /* 0x4000004000177882 */ /* 0x000fe20000000000 */
[----:B------:R-:W-:Y:S01]  /*1f20*/  UMOV UR25, 0x40000040 ;  /* 0x4000004000197882 */ /* 0x000fe20000000000 */
[----:B------:R-:W-:Y:S01]  /*1f30*/  USHF.R.U32.HI UR4, URZ, 0x4, UR4 ;  /* 0x000000043f047899 */ /* 0x000fe20008011604 */
[----:B------:R-:W-:Y:S01]  /*1f40*/  UMOV UR27, 0x40000040 ;  /* 0x40000040001b7882 */ /* 0x000fe20000000000 */
[----:B------:R-:W-:-:S02]  /*1f50*/  UMOV UR29, 0x40000040 ;  /* 0x40000040001d7882 */ /* 0x000fc40000000000 */
[----:B------:R-:W-:Y:S02]  /*1f60*/  ULOP3.LUT UR6, UR4, 0x3fff, URZ, 0xc0, !UPT ;  /* 0x00003fff04067892 */ /* 0x000fe4000f8ec03f */
[----:B------:R-:W-:Y:S02]  /*1f70*/  ULOP3.LUT UR4, UR5, 0x3fff, URZ, 0xc0, !UPT ;  /* 0x00003fff05047892 */ /* 0x000fe4000f8ec03f */
[----:B------:R-:W-:Y:S02]  /*1f80*/  ULOP3.LUT UR7, UR6, 0x10000, URZ, 0xfc, !UPT ;  /* 0x0001000006077892 */ /* 0x000fe4000f8efc3f */
[----:B------:R-:W-:Y:S02]  /*1f90*/  ULOP3.LUT UR4, UR4, 0x10000, URZ, 0xfc, !UPT ;  /* 0x0001000004047892 */ /* 0x000fe4000f8efc3f */
[----:B------:R-:W-:Y:S02]  /*1fa0*/  UIMAD UR5, UR36, 0xc00, UR7 ;  /* 0x00000c00240578a4 */ /* 0x000fe4000f8e0207 */
[----:B------:R-:W-:-:S02]  /*1fb0*/  UIADD3 UR16, UR4, 0x404, URZ ;  /* 0x0000040404107890 */ /* 0x000fc4000fffe03f */
[----:B------:R-:W-:Y:S01]  /*1fc0*/  UIADD3 UR18, UR5, 0x304, URZ ;  /* 0x0000030405127890 */ /* 0x000fe2000fffe03f */
[----:B------:R-:W-:Y:S02]  /*1fd0*/  UMOV UR8, UR4 ;  /* 0x0000000400087c82 */ /* 0x000fe40008000000 */
[----:B------:R-:W-:Y:S01]  /*1fe0*/  UMOV UR10, UR5 ;  /* 0x00000005000a7c82 */ /* 0x000fe20008000000 */
[----:B---3--:R-:W-:Y:S01]  /*1ff0*/  IMAD.U32 R4, RZ, RZ, UR8 ;  /* 0x00000008ff047e24 */ /* 0x008fe2000f8e00ff */
[----:B------:R-:W-:Y:S01]  /*2000*/  HGMMA.64x96x16.F32.BF16 R24, gdesc[UR8], R24, gsb0 ;  /* 0x01600000081879f0 */ /* 0x000fe20008001818 */
[----:B------:R-:W-:Y:S02]  /*2010*/  UIADD3 UR8, UR4, 0x2, URZ ;  /* 0x0000000204087890 */ /* 0x000fe4000fffe03f */
[----:B------:R-:W-:Y:S02]  /*2020*/  UIADD3 UR9, UR5, 0x2, URZ ;  /* 0x0000000205097890 */ /* 0x000fe4000fffe03f */
[----:B------:R-:W-:Y:S01]  /*2030*/  UIADD3 UR10, UR5, 0x300, URZ ;  /* 0x00000300050a7890 */ /* 0x000fe2000fffe03f */
[----:B------:R-:W-:-:S02]  /*2040*/  UMOV UR11, 0x40000040 ;  /* 0x40000040000b7882 */ /* 0x000fc40000000000 */
[----:B------:R-:W-:Y:S01]  /*2050*/  UMOV UR12, UR8 ;  /* 0x00000008000c7c82 */ /* 0x000fe20008000000 */
[----:B------:R-:W-:Y:S01]  /*2060*/  UIADD3 UR8, UR4, 0x4, URZ ;  /* 0x0000000404087890 */ /* 0x000fe2000fffe03f */
[----:B------:R-:W-:Y:S01]  /*2070*/  IMAD.U32 R6, RZ, RZ, UR12 ;  /* 0x0000000cff067e24 */ /* 0x000fe2000f8e00ff */
[----:B------:R-:W-:Y:S01]  /*2080*/  UMOV UR14, UR9 ;  /* 0x00000009000e7c82 */ /* 0x000fe20008000000 */
[----:B------:R-:W-:Y:S02]  /*2090*/  UIADD3 UR9, UR5, 0x4, URZ ;  /* 0x0000000405097890 */ /* 0x000fe4000fffe03f */
[----:B------:R-:W-:Y:S02]  /*20a0*/  UIADD3 UR20, UR4, 0x406, URZ ;  /* 0x0000040604147890 */ /* 0x000fe4000fffe03f */
[----:B------:R-:W-:Y:S02]  /*20b0*/  UIADD3 UR22, UR5, 0x306, URZ ;  /* 0x0000030605167890 */ /* 0x000fe4000fffe03f */
[----:B------:R-:W-:-:S02]  /*20c0*/  UIADD3 UR24, UR4, 0x800, URZ ;  /* 0x0000080004187890 */ /* 0x000fc4000fffe03f */
[----:B------:R-:W-:Y:S02]  /*20d0*/  UIADD3 UR26, UR5, 0x600, URZ ;  /* 0x00000600051a7890 */ /* 0x000fe4000fffe03f */
[----:B------:R-:W-:Y:S02]  /*20e0*/  UIADD3 UR28, UR4, 0x802, URZ ;  /* 0x00000802041c7890 */ /* 0x000fe4000fffe03f */
[----:B------:R-:W-:Y:S01]  /*20f0*/  UIADD3 UR30, UR5, 0x602, URZ ;  /* 0x00000602051e7890 */ /* 0x000fe2000fffe03f */
        /* <DEDUP_REMOVED lines=21> */
[----:B------:R-:W-:Y:S01]  /*2250*/  UMOV UR57, 0x40000040 ;  /* 0x4000004000397882 */ /* 0x000fe20000000000 */
[----:B------:R-:W-:Y:S01]  /*2260*/  UMOV UR59, 0x40000040 ;  /* 0x40000040003b7882 */ /* 0x000fe20000000000 */
[----:B------:R-:W-:Y:S01]  /*2270*/  ULOP3.LUT UR6, UR6, 0x3000000, URZ, 0xfc, !UPT ;  /* 0x0300000006067892 */ /* 0x000fe2000f8efc3f */
        /* <DEDUP_REMOVED lines=21> */
[----:B------:R-:W-:Y:S01]  /*23d0*/  UMOV UR9, 0x40000040 ;  /* 0x4000004000097882 */ /* 0x000fe20000000000 */
[----:B------:R-:W-:Y:S01]  /*23e0*/  IMAD.U32 R11, RZ, RZ, UR13 ;  /* 0x0000000dff0b7e24 */ /* 0x000fe2000f8e00ff */
[----:B------:R-:W-:Y:S02]  /*23f0*/  WARPGROUP.DEPBAR.LE gsb0, 0x0 ;  /* 0x00008000000079c5 */ /* 0x000fe40000010000 */
[----:B------:R-:W-:-:S06]  /*2400*/  WARPGROUP.ARRIVE ;  /* 0x00000000000079c5 */ /* 0x000fcc0000000000 */
[----:B------:R-:W-:Y:S01]  /*2410*/  HGMMA.64x96x16.F32.BF16 R24, gdesc[UR12], R24, gsb0 ;  /* 0x016000000c1879f0 */ /* 0x000fe20008001818 */
[----:B------:R-:W-:Y:S02]  /*2420*/  UIADD3 UR12, UR4, 0x402, URZ ;  /* 0x00000402040c7890 */ /* 0x000fe4000fffe03f */
[----:B------:R-:W-:Y:S01]  /*2430*/  UIADD3 UR14, UR5, 0x302, URZ ;  /* 0x00000302050e7890 */ /* 0x000fe2000fffe03f */
[----:B------:R-:W-:Y:S01]  /*2440*/  UMOV UR13, 0x40000040 ;  /* 0x40000040000d7882 */ /* 0x000fe20000000000 */
[----:B------:R-:W-:Y:S01]  /*2450*/  UMOV UR15, 0x40000040 ;  /* 0x40000040000f7882 */ /* 0x000fe20000000000 */
[----:B------:R-:W-:Y:S02]  /*2460*/  UIADD3 UR4, UR4, 0xc06, URZ ;  /* 0x00000c0604047890 */ /* 0x000fe4000fffe03f */
[----:B------:R-:W-:-:S05]  /*2470*/  UIADD3 UR5, UR5, 0x906, URZ ;  /* 0x0000090605057890 */ /* 0x000fca000fffe03f */
[----:B------:R-:W-:Y:S01]  /*2480*/  UMOV UR56, UR4 ;  /* 0x0000000400387c82 */ /* 0x000fe20008000000 */
[----:B------:R-:W-:Y:S01]  /*2490*/  ULDC UR4, c[0x0][0xad0] ;  /* 0x0002b40000047ab9 */ /* 0x000fe20000000800 */
[----:B------:R-:W-:Y:S01]  /*24a0*/  UMOV UR58, UR5 ;  /* 0x00000005003a7c82 */ /* 0x000fe20008000000 */
[----:B------:R-:W-:Y:S01]  /*24b0*/  ULDC UR5, c[0x0][0xa80] ;  /* 0x0002a00000057ab9 */ /* 0x000fe20000000800 */
[----:B------:R-:W-:Y:S01]  /*24c0*/  IMAD.U32 R12, RZ, RZ, UR56 ;  /* 0x00000038ff0c7e24 */ /* 0x000fe2000f8e00ff */
[----:B------:R-:W-:Y:S02]  /*24d0*/  WARPGROUP.DEPBAR.LE gsb0, 0x0 ;  /* 0x00008000000079c5 */ /* 0x000fe40000010000 */
[----:B------:R-:W-:-:S06]  /*24e0*/  WARPGROUP.ARRIVE ;  /* 0x00000000000079c5 */ /* 0x000fcc0000000000 */
[----:B------:R-:W-:Y:S01]  /*24f0*/  HGMMA.64x96x16.F32.BF16 R24, gdesc[UR8], R24, gsb0 ;  /* 0x01600000081879f0 */ /* 0x000fe20008001818 */
[----:B------:R-:W-:Y:S02]  /*2500*/  UMOV UR11, 0x40000040 ;  /* 0x40000040000b7882 */ /* 0x000fe40000000000 */
        /* <DEDUP_REMOVED lines=40> */
[----:B------:R1:W2:Y:S01]  /*2790*/  MUFU.TANH R3, R24 ;  /* 0x0000001800037308 */ /* 0x0002a20000002400 */
        /* <DEDUP_REMOVED lines=8> */
[----:B-1----:R-:W-:-:S02]  /*2820*/  IMAD R24, R205, -0x60, R152 ;  /* 0xffffffa0cd187824 */ /* 0x002fc400078e0298 */
[----:B------:R-:W-:Y:S01]  /*2830*/  FMUL.FTZ R34, R34, UR4 ;  /* 0x0000000422227c20 */ /* 0x000fe20008410000 */
[----:B------:R-:W-:Y:S01]  /*2840*/  FMUL.FTZ R41, R41, UR4 ;  /* 0x0000000429297c20 */ /* 0x000fe20008410000 */
[----:B------:R-:W-:Y:S01]  /*2850*/  FMUL.FTZ R35, R35, UR4 ;  /* 0x0000000423237c20 */ /* 0x000fe20008410000 */
[----:B------:R-:W-:Y:S02]  /*2860*/  VIADD R24, R24, 0x60 ;  /* 0x0000006018187836 */ /* 0x000fe40000000000 */
[----:B------:R-:W-:Y:S01]  /*2870*/  FMUL.FTZ R44, R44, UR4 ;  /* 0x000000042c2c7c20 */ /* 0x000fe20008410000 */
[----:B------:R-:W-:Y:S01]  /*2880*/  FMUL.FTZ R38, R38, UR4 ;  /* 0x0000000426267c20 */ /* 0x000fe20008410000 */
[----:B------:R-:W1:Y:S01]  /*2890*/  MUFU.TANH R26, R26 ;  /* 0x0000001a001a7308 */ /* 0x000e620000002400 */
[----:B------:R-:W-:Y:S02]  /*28a0*/  IMAD R72, R223, -0x2, R24 ;  /* 0xfffffffedf487824 */ /* 0x000fe400078e0218 */
[----:B------:R-:W-:Y:S01]  /*28b0*/  FMUL.FTZ R45, R45, UR4 ;  /* 0x000000042d2d7c20 */ /* 0x000fe20008410000 */
[----:B------:R-:W-:Y:S01]  /*28c0*/  FMUL.FTZ R39, R39, UR4 ;  /* 0x0000000427277c20 */ /* 0x000fe20008410000 */
[----:B------:R-:W-:Y:S01]  /*28d0*/  FMUL.FTZ R48, R48, UR4 ;  /* 0x0000000430307c20 */ /* 0x000fe20008410000 */
[----:B------:R-:W-:Y:S01]  /*28e0*/  FMUL.FTZ R42, R42, UR4 ;  /* 0x000000042a2a7c20 */ /* 0x000fe20008410000 */
[C---:B------:R-:W-:Y:S01]  /*28f0*/  ISETP.GT.AND P4, PT, R72.reuse, RZ, PT ;  /* 0x000000ff4800720c */ /* 0x040fe20003f84270 */
[----:B------:R-:W-:Y:S01]  /*2900*/  FMUL.FTZ R49, R49, UR4 ;  /* 0x0000000431317c20 */ /* 0x000fe20008410000 */
[----:B------:R-:W4:Y:S01]  /*2910*/  MUFU.TANH R27, R27 ;  /* 0x0000001b001b7308 */ /* 0x000f220000002400 */
[C---:B------:R-:W-:Y:S01]  /*2920*/  ISETP.GT.AND P5, PT, R72.reuse, 0x1, PT ;  /* 0x000000014800780c */ /* 0x040fe20003fa4270 */
[----:B------:R-:W-:Y:S01]  /*2930*/  FMUL.FTZ R43, R43, UR4 ;  /* 0x000000042b2b7c20 */ /* 0x000fe20008410000 */
[----:B------:R-:W-:Y:S01]  /*2940*/  ISETP.GT.AND P2, PT, R72, 0x10, PT ;  /* 0x000000104800780c */ /* 0x000fe20003f44270 */
[----:B------:R-:W-:Y:S01]  /*2950*/  FMUL.FTZ R52, R52, UR4 ;  /* 0x0000000434347c20 */ /* 0x000fe20008410000 */
[----:B------:R-:W-:Y:S01]  /*2960*/  ISETP.GT.AND P6, PT, R72, 0x8, PT ;  /* 0x000000084800780c */ /* 0x000fe20003fc4270 */
[----:B------:R-:W-:Y:S01]  /*2970*/  FMUL.FTZ R46, R46, UR4 ;  /* 0x000000042e2e7c20 */ /* 0x000fe20008410000 */
[----:B--2---:R-:W-:Y:S01]  /*2980*/  FSEL R3, R3, -INF , P4 ;  /* 0xff80000003037808 */ /* 0x004fe20002000000 */
[----:B------:R-:W2:Y:S01]  /*2990*/  MUFU.TANH R32, R32 ;  /* 0x0000002000207308 */ /* 0x000ea20000002400 */
[----:B---3--:R-:W-:Y:S01]  /*29a0*/  FSEL R25, R25, -INF , P5 ;  /* 0xff80000019197808 */ /* 0x008fe20002800000 */
[----:B------:R-:W-:Y:S01]  /*29b0*/  FMUL.FTZ R53, R53, UR4 ;  /* 0x0000000435357c20 */ /* 0x000fe20008410000 */
[----:B-1----:R-:W-:Y:S01]  /*29c0*/  FSEL R24, R26, -INF , P4 ;  /* 0xff8000001a187808 */ /* 0x002fe20002000000 */
[----:B------:R-:W-:Y:S01]  /*29d0*/  FMUL.FTZ R47, R47, UR4 ;  /* 0x000000042f2f7c20 */ /* 0x000fe20008410000 */
[----:B------:R-:W-:Y:S01]  /*29e0*/  ISETP.GT.AND P1, PT, R72, 0x9, PT ;  /* 0x000000094800780c */ /* 0x000fe20003f24270 */
[----:B------:R-:W-:Y:S01]  /*29f0*/  FMUL.FTZ R56, R56, UR4 ;  /* 0x0000000438387c20 */ /* 0x000fe20008410000 */
[----:B------:R-:W-:Y:S01]  /*2a00*/  ISETP.GT.AND P3, PT, R72, 0x11, PT ;  /* 0x000000114800780c */ /* 0x000fe20003f64270 */
[----:B------:R-:W1:Y:S01]  /*2a10*/  MUFU.TANH R28, R28 ;  /* 0x0000001c001c7308 */ /* 0x000e620000002400 */
[----:B----4-:R-:W-:Y:S01]  /*2a20*/  FSEL R26, R27, -INF , P5 ;  /* 0xff8000001b1a7808 */ /* 0x010fe20002800000 */
[----:B------:R-:W-:Y:S01]  /*2a30*/  FMUL.FTZ R50, R50, UR4 ;  /* 0x0000000432327c20 */ /* 0x000fe20008410000 */
[C---:B------:R-:W-:Y:S01]  /*2a40*/  ISETP.GT.AND P4, PT, R72.reuse, 0x18, PT ;  /* 0x000000184800780c */ /* 0x040fe20003f84270 */
[----:B------:R-:W-:Y:S01]  /*2a50*/  FMUL.FTZ R57, R57, UR4 ;  /* 0x0000000439397c20 */ /* 0x000fe20008410000 */
[----:B------:R-:W-:Y:S01]  /*2a60*/  ISETP.GT.AND P5, PT, R72, 0x19, PT ;  /* 0x000000194800780c */ /* 0x000fe20003fa4270 */
[----:B------:R-:W-:Y:S01]  /*2a70*/  FMUL.FTZ R51, R51, UR4 ;  /* 0x0000000433337c20 */ /* 0x000fe20008410000 */
[----:B------:R-:W-:Y:S01]  /*2a80*/  FMUL.FTZ R60, R60, UR4 ;  /* 0x000000043c3c7c20 */ /* 0x000fe20008410000 */
[----:B------:R-:W3:Y:S01]  /*2a90*/  MUFU.TANH R29, R29 ;  /* 0x0000001d001d7308 */ /* 0x000ee20000002400 */
[----:B--2---:R-:W-:Y:S01]  /*2aa0*/  FSEL R184, R32, -INF , P2 ;  /* 0xff80000020b87808 */ /* 0x004fe20001000000 */
[----:B------:R-:W-:Y:S01]  /*2ab0*/  FMUL.FTZ R54, R54, UR4 ;  /* 0x0000000436367c20 */ /* 0x000fe20008410000 */
[----:B------:R-:W-:Y:S01]  /*2ac0*/  FMNMX.FTZ R32, R3, R25, !PT ;  /* 0x0000001903207209 */ /* 0x000fe20007810000 */
[----:B------:R-:W-:Y:S01]  /*2ad0*/  FMUL.FTZ R61, R61, UR4 ;  /* 0x000000043d3d7c20 */ /* 0x000fe20008410000 */
[----:B------:R-:W-:Y:S01]  /*2ae0*/  FMUL.FTZ R55, R55, UR4 ;  /* 0x0000000437377c20 */ /* 0x000fe20008410000 */
[----:B------:R-:W-:Y:S01]  /*2af0*/  FMUL.FTZ R64, R64, UR4 ;  /* 0x0000000440407c20 */ /* 0x000fe20008410000 */
[----:B------:R-:W-:Y:S01]  /*2b00*/  FMUL.FTZ R58, R58, UR4 ;  /* 0x000000043a3a7c20 */ /* 0x000fe20008410000 */
[----:B------:R-:W2:Y:S01]  /*2b10*/  MUFU.TANH R31, R31 ;  /* 0x0000001f001f7308 */ /* 0x000ea20000002400 */
        /* <DEDUP_REMOVED lines=8> */
[----:B---3--:R-:W-:Y:S01]  /*2ba0*/  FSEL R29, R29, -INF , P1 ;  /* 0xff8000001d1d7808 */ /* 0x008fe20000800000 */
[----:B------:R-:W-:Y:S01]  /*2bb0*/  FMUL.FTZ R66, R66, UR4 ;  /* 0x0000000442427c20 */ /* 0x000fe20008410000 */
[----:B------:R-:W-:Y:S01]  /*2bc0*/  FMUL.FTZ R67, R67, UR4 ;  /* 0x0000000443437c20 */ /* 0x000fe20008410000 */
[----:B------:R-:W-:Y:S01]  /*2bd0*/  FMUL.FTZ R69, R69, UR4 ;  /* 0x0000000445457c20 */ /* 0x000fe20008410000 */
[----:B------:R-:W-:Y:S01]  /*2be0*/  FMUL.FTZ R70, R70, UR4 ;  /* 0x0000000446467c20 */ /* 0x000fe20008410000 */
[----:B------:R-:W-:Y:S01]  /*2bf0*/  FMUL.FTZ R71, R71, UR4 ;  /* 0x0000000447477c20 */ /* 0x000fe20008410000 */
[----:B------:R-:W-:Y:S01]  /*2c00*/  UIMAD UR4, UR36, 0xc00, UR6 ;  /* 0x00000c00240478a4 */ /* 0x000fe2000f8e0206 */
[----:B------:R-:W3:Y:S01]  /*2c10*/  MUFU.TANH R36, R36 ;  /* 0x0000002400247308 */ /* 0x000ee20000002400 */
[----:B--2---:R-:W-:-:S02]  /*2c20*/  FSEL R28, R31, -INF , P1 ;  /* 0xff8000001f1c7808 */ /* 0x004fc40000800000 */
[----:B------:R-:W-:Y:S02]  /*2c30*/  FMNMX.FTZ R31, R29, R32, !PT ;  /* 0x000000201d1f7209 */ /* 0x000fe40007810000 */
[----:B------:R-:W-:Y:S01]  /*2c40*/  ISETP.GT.AND P1, PT, R72, 0x21, PT ;  /* 0x000000214800780c */ /* 0x000fe20003f24270 */
[----:B------:R-:W-:Y:S01]  /*2c50*/  UMOV UR10, UR4 ;  /* 0x00000004000a7c82 */ /* 0x000fe20008000000 */
[----:B------:R-:W-:Y:S01]  /*2c60*/  FMNMX.FTZ R32, R184, R31, !PT ;  /* 0x0000001fb8207209 */ /* 0x000fe20007810000 */
[----:B------:R-:W2:Y:S01]  /*2c70*/  MUFU.TANH R30, R30 ;  /* 0x0000001e001e7308 */ /* 0x000ea20000002400 */
[----:B-1----:R-:W-:Y:S02]  /*2c80*/  FSEL R185, R33, -INF , P3 ;  /* 0xff80000021b97808 */ /* 0x002fe40001800000 */
[----:B------:R-:W-:Y:S02]  /*2c90*/  FMNMX.FTZ R31, R24, R26, !PT ;  /* 0x0000001a181f7209 */ /* 0x000fe40007810000 */
[----:B------:R-:W-:-:S03]  /*2ca0*/  FMNMX.FTZ R33, R185, R32, !PT ;  /* 0x00000020b9217209 */ /* 0x000fc60007810000 */
[----:B------:R-:W1:Y:S01]  /*2cb0*/  MUFU.TANH R37, R37 ;  /* 0x0000002500257308 */ /* 0x000e620000002400 */
[----:B---3--:R-:W-:-:S04]  /*2cc0*/  FSEL R186, R36, -INF , P4 ;  /* 0xff80000024ba7808 */ /* 0x008fc80002000000 */
[----:B------:R-:W-:-:S03]  /*2cd0*/  FMNMX.FTZ R32, R186, R33, !PT ;  /* 0x00000021ba207209 */ /* 0x000fc60007810000 */
[----:B------:R-:W3:Y:S01]  /*2ce0*/  MUFU.TANH R40, R40 ;  /* 0x0000002800287308 */ /* 0x000ee20000002400 */
[----:B--2---:R-:W-:Y:S02]  /*2cf0*/  FSEL R30, R30, -INF , P6 ;  /* 0xff8000001e1e7808 */ /* 0x004fe40003000000 */
[----:B------:R-:W-:Y:S02]  /*2d00*/  ISETP.GT.AND P6, PT, R72, 0x20, PT ;  /* 0x000000204800780c */ /* 0x000fe40003fc4270 */
[----:B------:R-:W-:-:S03]  /*2d10*/  FMNMX.FTZ R31, R30, R31, !PT ;  /* 0x0000001f1e1f7209 */ /* 0x000fc60007810000 */
        /* <DEDUP_REMOVED lines=12> */
[----:B-1----:R-:W-:-:S04]  /*2de0*/  FSEL R193, R41, -INF , P1 ;  /* 0xff80000029c17808 */ /* 0x002fc80000800000 */
[----:B------:R-:W-:-:S03]  /*2df0*/  FMNMX.FTZ R33, R193, R32, !PT ;  /* 0x00000020c1217209 */ /* 0x000fc60007810000 */
[----:B------:R-:W1:Y:S01]  /*2e00*/  MUFU.TANH R38, R38 ;  /* 0x0000002600267308 */ /* 0x000e620000002400 */
[----:B---3--:R-:W-:Y:S02]  /*2e10*/  FSEL R190, R35, -INF , P3 ;  /* 0xff80000023be7808 */ /* 0x008fe40001800000 */
[----:B------:R-:W-:Y:S02]  /*2e20*/  ISETP.GT.AND P3, PT, R72, 0x29, PT ;  /* 0x000000294800780c */ /* 0x000fe40003f64270 */
[----:B------:R-:W-:-:S03]  /*2e30*/  FMNMX.FTZ R32, R190, R31, !PT ;  /* 0x0000001fbe207209 */ /* 0x000fc60007810000 */
[----:B------:R-:W3:Y:S01]  /*2e40*/  MUFU.TANH R45, R45 ;  /* 0x0000002d002d7308 */ /* 0x000ee20000002400 */
[----:B--2---:R-:W-:-:S04]  /*2e50*/  FSEL R208, R44, -INF , P2 ;  /* 0xff8000002cd07808 */ /* 0x004fc80001000000 */
[----:B------:R-:W-:-:S03]  /*2e60*/  FMNMX.FTZ R33, R208, R33, !PT ;  /* 0x00000021d0217209 */ /* 0x000fc60007810000 */
[----:B------:R-:W2:Y:S01]  /*2e70*/  MUFU.TANH R39, R39 ;  /* 0x0000002700277308 */ /* 0x000ea20000002400 */
[----:B-1----:R-:W-:Y:S02]  /*2e80*/  FSEL R191, R38, -INF , P4 ;  /* 0xff80000026bf7808 */ /* 0x002fe40002000000 */
[----:B------:R-:W-:Y:S02]  /*2e90*/  ISETP.GT.AND P4, PT, R72, 0x30, PT ;  /* 0x000000304800780c */ /* 0x000fe40003f84270 */
        /* <DEDUP_REMOVED lines=82> */
[----:B-1----:R-:W-:-:S04]  /*33c0*/  FSEL R213, R62, -INF , P4 ;  /* 0xff8000003ed57808 */ /* 0x002fc80002000000 */
[----:B------:R-:W-:-:S03]  /*33d0*/  FMNMX.FTZ R31, R213, R32, !PT ;  /* 0x00000020d51f7209 */ /* 0x000fc60007810000 */
[----:B------:R-:W1:Y:S01]  /*33e0*/  MUFU.TANH R67, R67 ;  /* 0x0000004300437308 */ /* 0x000e620000002400 */
[----:B---3--:R-:W-:-:S04]  /*33f0*/  FSEL R214, R63, -INF , P5 ;  /* 0xff8000003fd67808 */ /* 0x008fc80002800000 */
        /* <DEDUP_REMOVED lines=9> */
[----:B------:R-:W-:Y:S02]  /*3490*/  FMNMX.FTZ R34, R177, R34, !PT ;  /* 0x00000022b1227209 */ /* 0x000fe40007810000 */
[----:B--2---:R-:W-:-:S03]  /*34a0*/  FSEL R180, R70, -INF , P2 ;  /* 0xff80000046b47808 */ /* 0x004fc60001000000 */
[----:B------:R-:W2:Y:S01]  /*34b0*/  SHFL.BFLY PT, R33, R34, 0x2, 0x1f ;  /* 0x0c401f0022217f89 */ /* 0x000ea200000e0000 */
[----:B------:R-:W-:Y:S02]  /*34c0*/  ISETP.GE.AND P2, PT, R152, 0x61, PT ;  /* 0x000000619800780c */ /* 0x000fe40003f46270 */
[----:B------:R-:W-:Y:S02]  /*34d0*/  FMNMX.FTZ R32, R180, R31, !PT ;  /* 0x0000001fb4207209 */ /* 0x000fe40007810000 */
[----:B-1----:R-:W-:-:S04]  /*34e0*/  FSEL R181, R71, -INF , P3 ;  /* 0xff80000047b57808 */ /* 0x002fc80001800000 */
[----:B------:R-:W-:-:S05]  /*34f0*/  FMNMX.FTZ R32, R181, R32, !PT ;  /* 0x00000020b5207209 */ /* 0x000fca0007810000 */
[----:B------:R-:W1:Y:S01]  /*3500*/  SHFL.BFLY PT, R31, R32, 0x2, 0x1f ;  /* 0x0c401f00201f7f89 */ /* 0x000e6200000e0000 */
[----:B--2---:R-:W-:-:S05]  /*3510*/  FMNMX.FTZ R33, R34, R33, !PT ;  /* 0x0000002122217209 */ /* 0x004fca0007810000 */
[----:B------:R-:W2:Y:S01]  /*3520*/  SHFL.BFLY PT, R36, R33, 0x1, 0x1f ;  /* 0x0c201f0021247f89 */ /* 0x000ea200000e0000 */
[----:B-1----:R-:W-:-:S05]  /*3530*/  FMNMX.FTZ R31, R32, R31, !PT ;  /* 0x0000001f201f7209 */ /* 0x002fca0007810000 */
[----:B------:R-:W1:Y:S01]  /*3540*/  SHFL.BFLY PT, R34, R31, 0x1, 0x1f ;  /* 0x0c201f001f227f89 */ /* 0x000e6200000e0000 */
[----:B--2---:R-:W-:-:S04]  /*3550*/  FMNMX.FTZ R189, R33, R36, !PT ;  /* 0x0000002421bd7209 */ /* 0x004fc80007810000 */
[C---:B------:R-:W-:Y:S01]  /*3560*/  FSETP.NEU.FTZ.AND P1, PT, R189.reuse, -INF , PT ;  /* 0xff800000bd00780b */ /* 0x040fe20003f3d000 */
[----:B------:R-:W-:-:S05]  /*3570*/  FMUL.FTZ R182, R189, UR5 ;  /* 0x00000005bdb67c20 */ /* 0x000fca0008410000 */
[----:B------:R-:W-:-:S05]  /*3580*/  FSEL R182, R182, RZ, P1 ;  /* 0x000000ffb6b67208 */ /* 0x000fca0000800000 */
[--C-:B------:R-:W-:Y:S01]  /*3590*/  FFMA.FTZ R3, R3, UR5, -R182.reuse ;  /* 0x0000000503037c23 */ /* 0x100fe200080108b6 */
[----:B-1----:R-:W-:Y:S01]  /*35a0*/  FMNMX.FTZ R153, R31, R34, !PT ;  /* 0x000000221f997209 */ /* 0x002fe20007810000 */
[--C-:B------:R-:W-:Y:S01]  /*35b0*/  FFMA.FTZ R155, R25, UR5, -R182.reuse ;  /* 0x00000005199b7c23 */ /* 0x100fe200080108b6 */
[--C-:B------:R-:W-:Y:S01]  /*35c0*/  FFMA.FTZ R160, R27, UR5, -R182.reuse ;  /* 0x000000051ba07c23 */ /* 0x100fe200080108b6 */
[--C-:B------:R-:W-:Y:S01]  /*35d0*/  FFMA.FTZ R161, R29, UR5, -R182.reuse ;  /* 0x000000051da17c23 */ /* 0x100fe200080108b6 */
[C---:B------:R-:W-:Y:S01]  /*35e0*/  FSETP.NEU.FTZ.AND P1, PT, R153.reuse, -INF , PT ;  /* 0xff8000009900780b */ /* 0x040fe20003f3d000 */
[----:B------:R-:W-:Y:S01]  /*35f0*/  FMUL.FTZ R183, R153, UR5 ;  /* 0x0000000599b77c20 */ /* 0x000fe20008410000 */
[----:B------:R-:W-:Y:S01]  /*3600*/  MUFU.EX2 R3, R3 ;  /* 0x0000000300037308 */ /* 0x000fe20000000800 */
[--C-:B------:R-:W-:Y:S01]  /*3610*/  FFMA.FTZ R184, R184, UR5, -R182.reuse ;  /* 0x00000005b8b87c23 */ /* 0x100fe200080108b6 */
[--C-:B------:R-:W-:Y:S01]  /*3620*/  FFMA.FTZ R185, R185, UR5, -R182.reuse ;  /* 0x00000005b9b97c23 */ /* 0x100fe200080108b6 */
[--C-:B------:R-:W-:Y:S01]  /*3630*/  FFMA.FTZ R186, R186, UR5, -R182.reuse ;  /* 0x00000005baba7c23 */ /* 0x100fe200080108b6 */
[----:B------:R-:W-:Y:S01]  /*3640*/  FSEL R183, R183, RZ, P1 ;  /* 0x000000ffb7b77208 */ /* 0x000fe20000800000 */
[--C-:B------:R-:W-:Y:S01]  /*3650*/  FFMA.FTZ R187, R187, UR5, -R182.reuse ;  /* 0x00000005bbbb7c23 */ /* 0x100fe200080108b6 */
[----:B0-----:R-:W-:Y:S01]  /*3660*/  LOP3.LUT P1, RZ, R73, 0x7f, RZ, 0xc0, !PT ;  /* 0x0000007f49ff7812 */ /* 0x001fe2000782c0ff */
[----:B------:R-:W-:Y:S01]  /*3670*/  FFMA.FTZ R196, R196, UR5, -R182 ;  /* 0x00000005c4c47c23 */ /* 0x000fe200080108b6 */
[----:B------:R-:W-:Y:S01]  /*3680*/  SHF.R.U32.HI R73, RZ, 0x7, R73 ;  /* 0x00000007ff497819 */ /* 0x000fe20000011649 */
[--C-:B------:R-:W-:Y:S01]  /*3690*/  FFMA.FTZ R162, R24, UR5, -R183.reuse ;  /* 0x0000000518a27c23 */ /* 0x100fe200080108b7 */
[--C-:B------:R-:W-:Y:S01]  /*36a0*/  FFMA.FTZ R163, R26, UR5, -R183.reuse ;  /* 0x000000051aa37c23 */ /* 0x100fe200080108b7 */
[--C-:B------:R-:W-:Y:S01]  /*36b0*/  FFMA.FTZ R164, R30, UR5, -R183.reuse ;  /* 0x000000051ea47c23 */ /* 0x100fe200080108b7 */
[----:B------:R-:W-:Y:S01]  /*36c0*/  IADD3 R154, -R73, 0xb, RZ ;  /* 0x0000000b499a7810 */ /* 0x000fe20007ffe1ff */
[--C-:B------:R-:W-:Y:S01]  /*36d0*/  FFMA.FTZ R165, R28, UR5, -R183.reuse ;  /* 0x000000051ca57c23 */ /* 0x100fe200080108b7 */
[----:B------:R-:W0:Y:S01]  /*36e0*/  MUFU.EX2 R155, R155 ;  /* 0x0000009b009b7308 */ /* 0x000e220000000800 */
[--C-:B------:R-:W-:Y:S01]  /*36f0*/  FFMA.FTZ R188, R188, UR5, -R183.reuse ;  /* 0x00000005bcbc7c23 */ /* 0x100fe200080108b7 */
[--C-:B------:R-:W-:Y:S01]  /*3700*/  FFMA.FTZ R190, R190, UR5, -R183.reuse ;  /* 0x00000005bebe7c23 */ /* 0x100fe200080108b7 */
[--C-:B------:R-:W-:Y:S01]  /*3710*/  FFMA.FTZ R191, R191, UR5, -R183.reuse ;  /* 0x00000005bfbf7c23 */ /* 0x100fe200080108b7 */
[----:B------:R-:W-:Y:S01]  /*3720*/  FFMA.FTZ R192, R192, UR5, -R183 ;  /* 0x00000005c0c07c23 */ /* 0x000fe200080108b7 */
[----:B------:R-:W-:-:S02]  /*3730*/  @!P1 VIADD R24, R0, 0x32440 ;  /* 0x0003244000189836 */ /* 0x000fc40000000000 */
[--C-:B------:R-:W-:Y:S01]  /*3740*/  FFMA.FTZ R193, R193, UR5, -R182.reuse ;  /* 0x00000005c1c17c23 */ /* 0x100fe200080108b6 */
[--C-:B------:R-:W-:Y:S01]  /*3750*/  FFMA.FTZ R208, R208, UR5, -R182.reuse ;  /* 0x00000005d0d07c23 */ /* 0x100fe200080108b6 */
[----:B------:R-:W-:Y:S01]  /*3760*/  MUFU.EX2 R160, R160 ;  /* 0x000000a000a07308 */ /* 0x000fe20000000800 */
[----:B------:R-:W-:Y:S01]  /*3770*/  FFMA.FTZ R210, R210, UR5, -R182 ;  /* 0x00000005d2d27c23 */ /* 0x000fe200080108b6 */
[----:B------:R-:W-:Y:S01]  /*3780*/  @!P1 PRMT R24, RZ, 0x654, R24 ;  /* 0x00000654ff189816 */ /* 0x000fe20000000018 */
[----:B------:R1:W-:Y:S06]  /*3790*/  BAR.ARV R154, 0x100 ;  /* 0x0004009a0000751d */ /* 0x0003ec0000002000 */
[----:B------:R2:W-:Y:S01]  /*37a0*/  @!P1 SYNCS.ARRIVE.TRANS64.RED.A1T0 RZ, [R24+URZ], RZ ;  /* 0x000000ff18ff99a7 */ /* 0x0005e2000810043f */
[----:B------:R-:W3:Y:S01]  /*37b0*/  MUFU.EX2 R161, R161 ;  /* 0x000000a100a17308 */ /* 0x000ee20000000800 */
[----:B------:R4:W-:Y:S01]  /*37c0*/  BAR.SYNC.DEFER_BLOCKING R215, 0x100 ;  /* 0x000400d70000751d */ /* 0x0009e20000010000 */
[----:B0-----:R-:W-:Y:S01]  /*37d0*/  F2FP.BF16.F32.PACK_AB R156, R155, R3 ;  /* 0x000000039b9c723e */ /* 0x001fe200000010ff */
        /* <DEDUP_REMOVED lines=14> */
[----:B---3--:R-:W-:Y:S01]  /*38c0*/  F2FP.BF16.F32.PACK_AB R158, R161, R160 ;  /* 0x000000a0a19e723e */ /* 0x008fe200000010ff */
[--C-:B----4-:R-:W-:Y:S01]  /*38d0*/  FFMA.FTZ R215, R174, UR5, -R182.reuse ;  /* 0x00000005aed77c23 */ /* 0x110fe200080108b6 */
        /* <DEDUP_REMOVED lines=12> */
[--C-:B------:R-:W-:Y:S01]  /*39a0*/  FFMA.FTZ R178, R178, UR5, -R183.reuse ;  /* 0x00000005b2b27c23 */ /* 0x100fe200080108b7 */
[----:B------:R-:W3:Y:S01]  /*39b0*/  MUFU.EX2 R165, R165 ;  /* 0x000000a500a57308 */ /* 0x000ee20000000800 */
[----:B0-----:R-:W-:Y:S01]  /*39c0*/  F2FP.BF16.F32.PACK_AB R157, R163, R162 ;  /* 0x000000a2a39d723e */ /* 0x001fe200000010ff */
[--C-:B------:R-:W-:Y:S01]  /*39d0*/  FFMA.FTZ R179, R179, UR5, -R183.reuse ;  /* 0x00000005b3b37c23 */ /* 0x100fe200080108b7 */
[--C-:B------:R-:W-:Y:S01]  /*39e0*/  FFMA.FTZ R180, R180, UR5, -R183.reuse ;  /* 0x00000005b4b47c23 */ /* 0x100fe200080108b7 */
[----:B------:R-:W-:Y:S01]  /*39f0*/  FFMA.FTZ R181, R181, UR5, -R183 ;  /* 0x00000005b5b57c23 */ /* 0x000fe200080108b7 */
[----:B------:R-:W-:Y:S01]  /*3a00*/  FADD.FTZ R3, R3, R155 ;  /* 0x0000009b03037221 */ /* 0x000fe20000010000 */
[----:B------:R-:W-:Y:S01]  /*3a10*/  FADD.FTZ R163, R162, R163 ;  /* 0x000000a3a2a37221 */ /* 0x000fe20000010000 */
[----:B------:R-:W-:Y:S01]  /*3a20*/  @!P1 VIADD R0, R0, 0x32460 ;  /* 0x0003246000009836 */ /* 0x000fe20000000000 */
[----:B------:R-:W-:Y:S01]  /*3a30*/  MUFU.EX2 R184, R184 ;  /* 0x000000b800b87308 */ /* 0x000fe20000000800 */
[----:B------:R-:W-:-:S03]  /*3a40*/  FADD.FTZ R160, R160, R3 ;  /* 0x00000003a0a07221 */ /* 0x000fc60000010000 */
[----:B------:R-:W-:Y:S01]  /*3a50*/  @!P1 PRMT R0, RZ, 0x654, R0 ;  /* 0x00000654ff009816 */ /* 0x000fe20000000000 */
[----:B------:R-:W-:-:S03]  /*3a60*/  FADD.FTZ R161, R161, R160 ;  /* 0x000000a0a1a17221 */ /* 0x000fc60000010000 */
[----:B------:R-:W-:Y:S01]  /*3a70*/  MUFU.EX2 R185, R185 ;  /* 0x000000b900b97308 */ /* 0x000fe20000000800 */
[----:B---3--:R-:W-:Y:S01]  /*3a80*/  F2FP.BF16.F32.PACK_AB R159, R165, R164 ;  /* 0x000000a4a59f723e */ /* 0x008fe200000010ff */
[----:B------:R-:W-:-:S03]  /*3a90*/  FADD.FTZ R164, R164, R163 ;  /* 0x000000a3a4a47221 */ /* 0x000fc60000010000 */
[----:B--2---:R-:W-:Y:S01]  /*3aa0*/  WARPGROUP.ARRIVE ;  /* 0x00000000000079c5 */ /* 0x004fe20000000000 */
[----:B------:R-:W-:Y:S02]  /*3ab0*/  FADD.FTZ R165, R165, R164 ;  /* 0x000000a4a5a57221 */ /* 0x000fe40000010000 */
[----:B------:R-:W-:Y:S03]  /*3ac0*/  MUFU.EX2 R186, R186 ;  /* 0x000000ba00ba7308 */ /* 0x000fe60000000800 */
[----:B------:R-:W-:Y:S01]  /*3ad0*/  HGMMA.64x256x16.F32.BF16 R24, R156, gdesc[UR8].tnspB, RZ, !UPT, gsb0 ;  /* 0x43e000089c187df0 */ /* 0x000fe2000c0018ff */
[----:B------:R-:W-:Y:S01]  /*3ae0*/  UIADD3 UR10, UR4, 0x80, URZ ;  /* 0x00000080040a7890 */ /* 0x000fe2000fffe03f */
[----:B------:R-:W-:-:S03]  /*3af0*/  UMOV UR11, 0x40000040 ;  /* 0x40000040000b7882 */ /* 0x000fc60000000000 */
[----:B------:R-:W-:Y:S08]  /*3b00*/  MUFU.EX2 R187, R187 ;  /* 0x000000bb00bb7308 */ /* 0x000ff00000000800 */
[----:B------:R-:W0:Y:S08]  /*3b10*/  MUFU.EX2 R188, R188 ;  /* 0x000000bc00bc7308 */ /* 0x000e300000000800 */
[----:B------:R-:W2:Y:S08]  /*3b20*/  MUFU.EX2 R190, R190 ;  /* 0x000000be00be7308 */ /* 0x000eb00000000800 */
[----:B------:R-:W-:Y:S01]  /*3b30*/  MUFU.EX2 R191, R191 ;  /* 0x000000bf00bf7308 */ /* 0x000fe20000000800 */
[----:B0-----:R-:W-:-:S07]  /*3b40*/  FADD.FTZ R165, R188, R165 ;  /* 0x000000a5bca57221 */ /* 0x001fce0000010000 */
[----:B------:R-:W0:Y:S08]  /*3b50*/  MUFU.EX2 R192, R192 ;  /* 0x000000c000c07308 */ /* 0x000e300000000800 */
[----:B------:R-:W-:Y:S08]  /*3b60*/  MUFU.EX2 R196, R196 ;  /* 0x000000c400c47308 */ /* 0x000ff00000000800 */
[----:B------:R-:W3:Y:S08]  /*3b70*/  MUFU.EX2 R193, R193 ;  /* 0x000000c100c17308 */ /* 0x000ef00000000800 */
[----:B------:R-:W-:Y:S08]  /*3b80*/  MUFU.EX2 R208, R208 ;  /* 0x000000d000d07308 */ /* 0x000ff00000000800 */
[----:B------:R-:W-:Y:S08]  /*3b90*/  MUFU.EX2 R210, R210 ;  /* 0x000000d200d27308 */ /* 0x000ff00000000800 */
[----:B------:R-:W-:Y:S08]  /*3ba0*/  MUFU.EX2 R195, R195 ;  /* 0x000000c300c37308 */ /* 0x000ff00000000800 */
[----:B------:R-:W4:Y:S08]  /*3bb0*/  MUFU.EX2 R194, R194 ;  /* 0x000000c200c27308 */ /* 0x000f300000000800 */
[----:B------:R-:W-:Y:S08]  /*3bc0*/  MUFU.EX2 R209, R209 ;  /* 0x000000d100d17308 */ /* 0x000ff00000000800 */
[----:B------:R-:W5:Y:S08]  /*3bd0*/  MUFU.EX2 R211, R211 ;  /* 0x000000d300d37308 */ /* 0x000f700000000800 */
[----:B------:R-:W1:Y:S08]  /*3be0*/  MUFU.EX2 R168, R168 ;  /* 0x000000a800a87308 */ /* 0x000e700000000800 */
[----:B------:R-:W-:Y:S08]  /*3bf0*/  MUFU.EX2 R170, R170 ;  /* 0x000000aa00aa7308 */ /* 0x000ff00000000800 */
[----:B------:R-:W-:Y:S08]  /*3c00*/  MUFU.EX2 R197, R197 ;  /* 0x000000c500c57308 */ /* 0x000ff00000000800 */
[----:B------:R-:W-:Y:S08]  /*3c10*/  MUFU.EX2 R199, R199 ;  /* 0x000000c700c77308 */ /* 0x000ff00000000800 */
[----:B------:R-:W1:Y:S08]  /*3c20*/  MUFU.EX2 R167, R167 ;  /* 0x000000a700a77308 */ /* 0x000e700000000800 */
        /* <DEDUP_REMOVED lines=17> */
[----:B------:R-:W-:Y:S01]  /*3d40*/  F2FP.BF16.F32.PACK_AB R156, R185, R184 ;  /* 0x000000b8b99c723e */ /* 0x000fe200000010ff */
[----:B------:R-:W-:Y:S01]  /*3d50*/  FADD.FTZ R184, R184, R161 ;  /* 0x000000a1b8b87221 */ /* 0x000fe20000010000 */
[C---:B--2---:R-:W-:Y:S01]  /*3d60*/  F2FP.BF16.F32.PACK_AB R157, R190.reuse, R188 ;  /* 0x000000bcbe9d723e */ /* 0x044fe200000010ff */
[----:B------:R-:W-:Y:S01]  /*3d70*/  FADD.FTZ R190, R190, R165 ;  /* 0x000000a5bebe7221 */ /* 0x000fe20000010000 */
[----:B------:R-:W-:Y:S01]  /*3d80*/  F2FP.BF16.F32.PACK_AB R158, R187, R186 ;  /* 0x000000babb9e723e */ /* 0x000fe200000010ff */
[----:B------:R-:W2:Y:S01]  /*3d90*/  MUFU.EX2 R179, R179 ;  /* 0x000000b300b37308 */ /* 0x000ea20000000800 */
[----:B0-----:R-:W-:Y:S01]  /*3da0*/  F2FP.BF16.F32.PACK_AB R159, R192, R191 ;  /* 0x000000bfc09f723e */ /* 0x001fe200000010ff */
        /* <DEDUP_REMOVED lines=9> */
[----:B------:R-:W-:-:S03]  /*3e40*/  UMOV UR11, 0x40000040 ;  /* 0x40000040000b7882 */ /* 0x000fc60000000000 */
[----:B------:R-:W0:Y:S01]  /*3e50*/  MUFU.EX2 R181, R181 ;  /* 0x000000b500b57308 */ /* 0x000e220000000800 */
[----:B------:R-:W-:Y:S02]  /*3e60*/  WARPGROUP.DEPBAR.LE gsb0, 0x0 ;  /* 0x00008000000079c5 */ /* 0x000fe40000010000 */
[----:B---3--:R-:W-:Y:S01]  /*3e70*/  F2FP.BF16.F32.PACK_AB R156, R193, R196 ;  /* 0x000000c4c19c723e */ /* 0x008fe200000010ff */
[----:B------:R-:W-:Y:S01]  /*3e80*/  FADD.FTZ R196, R196, R187 ;  /* 0x000000bbc4c47221 */ /* 0x000fe20000010000 */
[----:B----4-:R-:W-:Y:S01]  /*3e90*/  F2FP.BF16.F32.PACK_AB R157, R194, R195 ;  /* 0x000000c3c29d723e */ /* 0x010fe200000010ff */
[----:B------:R-:W-:Y:S01]  /*3ea0*/  FADD.FTZ R195, R195, R192 ;  /* 0x000000c0c3c37221 */ /* 0x000fe20000010000 */
[----:B------:R-:W-:Y:S01]  /*3eb0*/  F2FP.BF16.F32.PACK_AB R158, R210, R208 ;  /* 0x000000d0d29e723e */ /* 0x000fe200000010ff */
[----:B------:R-:W-:Y:S01]  /*3ec0*/  FADD.FTZ R193, R193, R196 ;  /* 0x000000c4c1c17221 */ /* 0x000fe20000010000 */
[----:B-----5:R-:W-:Y:S01]  /*3ed0*/  F2FP.BF16.F32.PACK_AB R159, R211, R209 ;  /* 0x000000d1d39f723e */ /* 0x020fe200000010ff */
        /* <DEDUP_REMOVED lines=8> */
[----:B-1----:R-:W-:Y:S01]  /*3f60*/  FADD.FTZ R193, R168, R193 ;  /* 0x000000c1a8c17221 */ /* 0x002fe20000010000 */
[----:B------:R-:W-:Y:S01]  /*3f70*/  UMOV UR11, 0x40000040 ;  /* 0x40000040000b7882 */ /* 0x000fe20000000000 */
[----:B------:R-:W-:Y:S01]  /*3f80*/  FADD.FTZ R194, R167, R194 ;  /* 0x000000c2a7c27221 */ /* 0x000fe20000010000 */
[----:B------:R-:W-:Y:S02]  /*3f90*/  WARPGROUP.DEPBAR.LE gsb0, 0x0 ;  /* 0x00008000000079c5 */ /* 0x000fe40000010000 */
[C---:B------:R-:W-:Y:S01]  /*3fa0*/  F2FP.BF16.F32.PACK_AB R156, R170.reuse, R168 ;  /* 0x000000a8aa9c723e */ /* 0x040fe200000010ff */
        /* <DEDUP_REMOVED lines=9> */
[----:B------:R-:W-:-:S10]  /*4040*/  FADD.FTZ R206, R206, R169 ;  /* 0x000000a9cece7221 */ /* 0x000fd40000010000 */
        /* <DEDUP_REMOVED lines=23> */
[----:B--2---:R-:W-:Y:S01]  /*41c0*/  F2FP.BF16.F32.PACK_AB R157, R179, R178 ;  /* 0x000000b2b39d723e */ /* 0x004fe200000010ff */
[----:B------:R-:W-:Y:S01]  /*41d0*/  FADD.FTZ R178, R178, R173 ;  /* 0x000000adb2b27221 */ /* 0x000fe20000010000 */
[----:B------:R-:W-:Y:S01]  /*41e0*/  F2FP.BF16.F32.PACK_AB R158, R177, R176 ;  /* 0x000000b0b19e723e */ /* 0x000fe200000010ff */
[----:B------:R-:W-:Y:S01]  /*41f0*/  FADD.FTZ R175, R175, R166 ;  /* 0x000000a6afaf7221 */ /* 0x000fe20000010000 */
[----:B0-----:R-:W-:Y:S01]  /*4200*/  F2FP.BF16.F32.PACK_AB R159, R181, R180 ;  /* 0x000000b4b59f723e */ /* 0x001fe200000010ff */
[----:B------:R-:W-:-:S03]  /*4210*/  FADD.FTZ R179, R179, R178 ;  /* 0x000000b2b3b37221 */ /* 0x000fc60000010000 */
[----:B------:R-:W-:Y:S01]  /*4220*/  WARPGROUP.ARRIVE ;  /* 0x00000000000079c5 */ /* 0x000fe20000000000 */
[----:B------:R-:W-:-:S04]  /*4230*/  FADD.FTZ R180, R180, R179 ;  /* 0x000000b3b4b47221 */ /* 0x000fc80000010000 */
[----:B------:R-:W-:-:S08]  /*4240*/  FADD.FTZ R3, R181, R180 ;  /* 0x000000b4b5037221 */ /* 0x000fd00000010000 */
[----:B------:R-:W-:Y:S03]  /*4250*/  HGMMA.64x256x16.F32.BF16 R24, R156, gdesc[UR8].tnspB, R24, gsb0 ;  /* 0x43e000089c187df0 */ /* 0x000fe60008001818 */
[----:B------:R-:W-:Y:S02]  /*4260*/  WARPGROUP.DEPBAR.LE gsb0, 0x0 ;  /* 0x00008000000079c5 */ /* 0x000fe40000010000 */
[----:B------:R0:W-:Y:S02]  /*4270*/  @!P1 SYNCS.ARRIVE.TRANS64.RED.A1T0 RZ, [R0+URZ], RZ ;  /* 0x000000ff00ff99a7 */ /* 0x0001e4000810043f */
[----:B0-----:R-:W-:-:S04]  /*4280*/  FADD.FTZ R0, R176, R175 ;  /* 0x000000afb0007221 */ /* 0x001fc80000010000 */
[----:B------:R-:W-:Y:S01]  /*4290*/  FADD.FTZ R0, R177, R0 ;  /* 0x00000000b1007221 */ /* 0x000fe20000010000 */
[----:B------:R-:W-:Y:S06]  /*42a0*/  @!P2 BRA `(.L_x_10292) ;  /* 0x000000280044a947 */ /* 0x000fec0003800000 */
[----:B------:R-:W-:Y:S02]  /*42b0*/  VIADD R205, R205, 0xfffffffe ;  /* 0xfffffffecdcd7836 */ /* 0x000fe40000000000 */
[----:B------:R-:W-:Y:S02]  /*42c0*/  IMAD.MOV.U32 R207, RZ, RZ, R153 ;  /* 0x000000ffffcf7224 */ /* 0x000fe400078e0099 */
[----:B------:R-:W-:-:S07]  /*42d0*/  IMAD.MOV.U32 R206, RZ, RZ, R189 ;  /* 0x000000ffffce7224 */ /* 0x000fce00078e00bd */
.L_x_10301:
[----:B------:R-:W-:Y:S01]  /*42e0*/  UIADD3 UR36, UR36, 0x1, URZ ;  /* 0x0000000124247890 */ /* 0x000fe2000fffe03f */
[C---:B------:R-:W-:Y:S01]  /*42f0*/  ISETP.GT.AND P2, PT, R205.reuse, RZ, PT ;  /* 0x000000ffcd00720c */ /* 0x040fe20003f44270 */
[----:B------:R-:W-:Y:S02]  /*4300*/  VIADD R205, R205, 0xffffffff ;  /* 0xffffffffcdcd7836 */ /* 0x000fe40000000000 */
[----:B------:R-:W-:-:S04]  /*4310*/  UISETP.NE.AND UP0, UPT, UR36, 0x2, UPT ;  /* 0x000000022400788c */ /* 0x000fc8000bf05270 */
[----:B------:R-:W-:Y:S02]  /*4320*/  USEL UR4, URZ, 0x1, UP0 ;  /* 0x000000013f047887 */ /* 0x000fe40008000000 */
[----:B------:R-:W-:Y:S02]  /*4330*/  USEL UR36, UR36, URZ, UP0 ;  /* 0x0000003f24247287 */ /* 0x000fe40008000000 */
[----:B------:R-:W-:Y:S01]  /*4340*/  ULOP3.LUT UR37, UR37, UR4, URZ, 0x3c, !UPT ;  /* 0x0000000425257292 */ /* 0x000fe2000f8e3c3f */
[----:B------:R-:W-:Y:S11]  /*4350*/  @!P0 BRA `(.L_x_10293) ;  /* 0x0000000000048947 */ /* 0x000ff60003800000 */
[----:B------:R-:W-:Y:S01]  /*4360*/  BPT.TRAP 0x1 ;  /* 0x000000040000795c */ /* 0x000fe20000300000 */
.L_x_10293:
        /* <DEDUP_REMOVED lines=9> */
.L_x_10294:
[----:B-1----:R-:W-:Y:S05]  /*4400*/  @P3 BRA `(.L_x_10295) ;  /* 0x0000000000083947 */ /* 0x002fea0003800000 */
[----:B------:R-:W1:Y:S02]  /*4410*/  SYNCS.PHASECHK.TRANS64.TRYWAIT P3, [UR4+0x32430], R208 ;  /* 0x032430d0ff0075a7 */ /* 0x000e640008060144 */
[----:B-1----:R-:W-:Y:S05]  /*4420*/  @!P3 BRA `(.L_x_10296) ;  /* 0x000000cc0098b947 */ /* 0x002fea0003800000 */
.L_x_10295:
[----:B------:R-:W-:Y:S01]  /*4430*/  R2UR UR56, R20 ;  /* 0x00000000143872ca */ /* 0x000fe200000e0000 */
[----:B------:R-:W-:Y:S01]  /*4440*/  UIMAD UR5, UR36, 0x300, UR60 ;  /* 0x00000300240578a4 */ /* 0x000fe2000f8e023c */
[----:B------:R-:W-:Y:S01]  /*4450*/  R2UR UR57, R21 ;  /* 0x00000000153972ca */ /* 0x000fe200000e0000 */
[----:B-1----:R-:W-:Y:S01]  /*4460*/  WARPGROUP.ARRIVE ;  /* 0x00000000000079c5 */ /* 0x002fe20000000000 */
[----:B------:R-:W-:-:S04]  /*4470*/  UMOV UR59, 0x40000040 ;  /* 0x40000040003b7882 */ /* 0x000fc80000000000 */
[----:B------:R-:W-:-:S07]  /*4480*/  UMOV UR58, UR5 ;  /* 0x00000005003a7c82 */ /* 0x000fce0008000000 */
[----:B------:R-:W-:Y:S01]  /*4490*/  HGMMA.64x96x16.F32.BF16 R152, gdesc[UR56], RZ, !UPT, gsb0 ;  /* 0x01600000389879f0 */ /* 0x000fe2000c0018ff */
[----:B------:R-:W-:Y:S01]  /*44a0*/  R2UR UR56, R18 ;  /* 0x00000000123872ca */ /* 0x000fe200000e0000 */
[----:B------:R-:W-:Y:S01]  /*44b0*/  UIADD3 UR58, UR5, 0x2, URZ ;  /* 0x00000002053a7890 */ /* 0x000fe2000fffe03f */
[----:B------:R-:W-:Y:S01]  /*44c0*/  R2UR UR57, R19 ;  /* 0x00000000133972ca */ /* 0x000fe200000e0000 */
[----:B------:R-:W-:Y:S01]  /*44d0*/  UMOV UR59, 0x40000040 ;  /* 0x40000040003b7882 */ /* 0x000fe20000000000 */
[----:B------:R-:W-:Y:S02]  /*44e0*/  WARPGROUP.DEPBAR.LE gsb0, 0x0 ;  /* 0x00008000000079c5 */ /* 0x000fe40000010000 */
[----:B------:R-:W-:-:S09]  /*44f0*/  WARPGROUP.ARRIVE ;  /* 0x00000000000079c5 */ /* 0x000fd20000000000 */
[----:B------:R-:W-:Y:S01]  /*4500*/  HGMMA.64x96x16.F32.BF16 R152, gdesc[UR56], R152, gsb0 ;  /* 0x01600000389879f0 */ /* 0x000fe20008001898 */
        /* <DEDUP_REMOVED lines=13> */
[----:B------:R-:W-:Y:S03]  /*45e0*/  HGMMA.64x96x16.F32.BF16 R152, gdesc[UR56], R152, gsb0 ;  /* 0x01600000389879f0 */ /* 0x000fe60008001898 */
[----:B------:R-:W-:Y:S02]  /*45f0*/  WARPGROUP.DEPBAR.LE gsb0, 0x0 ;  /* 0x00008000000079c5 */ /* 0x000fe40000010000 */
[----:B------:R-:W-:Y:S05]  /*4600*/  @!P0 BRA `(.L_x_10297) ;  /* 0x0000000000048947 */ /* 0x000fea0003800000 */
[----:B------:R-:W-:Y:S01]  /*4610*/  BPT.TRAP 0x1 ;  /* 0x000000040000795c */ /* 0x000fe20000300000 */
.L_x_10297:
[----:B------:R1:W2:Y:S01]  /*4620*/  SYNCS.PHASECHK.TRANS64.TRYWAIT P3, [UR4+0x32450], R208 ;  /* 0x032450d0ff0075a7 */ /* 0x0002a20008060144 */
[----:B------:R-:W-:Y:S05]  /*4630*/  @!P0 BRA `(.L_x_10298) ;  /* 0x0000000000048947 */ /* 0x000fea0003800000 */
[----:B------:R-:W-:Y:S01]  /*4640*/  BPT.TRAP 0x1 ;  /* 0x000000040000795c */ /* 0x000fe20000300000 */
.L_x_10298:
[----:B--2---:R-:W-:Y:S05]  /*4650*/  @P3 BRA `(.L_x_10299) ;  /* 0x0000000000083947 */ /* 0x004fea0003800000 */
[----:B------:R-:W2:Y:S02]  /*4660*/  SYNCS.PHASECHK.TRANS64.TRYWAIT P3, [UR4+0x32450], R208 ;  /* 0x032450d0ff0075a7 */ /* 0x000ea40008060144 */
[----:B--2---:R-:W-:Y:S05]  /*4670*/  @!P3 BRA `(.L_x_10300) ;  /* 0x000000cc001cb947 */ /* 0x004fea0003800000 */
.L_x_10299:
[----:B------:R-:W-:Y:S01]  /*4680*/  R2UR UR56, R4 ;  /* 0x00000000043872ca */ /* 0x000fe200000e0000 */
[----:B------:R-:W-:Y:S01]  /*4690*/  UIMAD UR5, UR36, 0xc00, UR7 ;  /* 0x00000c00240578a4 */ /* 0x000fe2000f8e0207 */
[----:B------:R-:W-:Y:S01]  /*46a0*/  R2UR UR57, R5 ;  /* 0x00000000053972ca */ /* 0x000fe200000e0000 */
[----:B------:R-:W-:Y:S01]  /*46b0*/  WARPGROUP.ARRIVE ;  /* 0x00000000000079c5 */ /* 0x000fe20000000000 */
[----:B------:R-:W-:Y:S01]  /*46c0*/  UMOV UR59, 0x40000040 ;  /* 0x40000040003b7882 */ /* 0x000fe20000000000 */
[----:B------:R-:W-:-:S04]  /*46d0*/  UIADD3 UR10, UR5, 0x300, URZ ;  /* 0x00000300050a7890 */ /* 0x000fc8000fffe03f */
[----:B------:R-:W3:Y:S01]  /*46e0*/  S2R R217, SR_TID.X ;  /* 0x0000000000d97919 */ /* 0x000ee20000002100 */
[----:B------:R-:W-:Y:S01]  /*46f0*/  UMOV UR11, 0x40000040 ;  /* 0x40000040000b7882 */ /* 0x000fe20000000000 */
[----:B------:R-:W-:Y:S01]  /*4700*/  UMOV UR58, UR5 ;  /* 0x00000005003a7c82 */ /* 0x000fe20008000000 */
[----:B------:R-:W-:Y:S01]  /*4710*/  UIADD3 UR14, UR5, 0x302, URZ ;  /* 0x00000302050e7890 */ /* 0x000fe2000fffe03f */
[----:B------:R-:W-:Y:S01]  /*4720*/  UMOV UR15, 0x40000040 ;  /* 0x40000040000f7882 */ /* 0x000fe20000000000 */
[----:B------:R-:W-:Y:S01]  /*4730*/  UIADD3 UR18, UR5, 0x304, URZ ;  /* 0x0000030405127890 */ /* 0x000fe2000fffe03f */
[----:B------:R-:W-:Y:S01]  /*4740*/  UMOV UR19, 0x40000040 ;  /* 0x4000004000137882 */ /* 0x000fe20000000000 */
[----:B------:R-:W-:Y:S01]  /*4750*/  HGMMA.64x96x16.F32.BF16 R152, gdesc[UR56], R152, gsb0 ;  /* 0x01600000389879f0 */ /* 0x000fe20008001898 */
[----:B------:R-:W-:Y:S01]  /*4760*/  R2UR UR56, R6 ;  /* 0x00000000063872ca */ /* 0x000fe200000e0000 */
[----:B------:R-:W-:Y:S01]  /*4770*/  UIADD3 UR58, UR5, 0x2, URZ ;  /* 0x00000002053a7890 */ /* 0x000fe2000fffe03f */
[----:B------:R-:W-:Y:S01]  /*4780*/  R2UR UR57, R7 ;  /* 0x00000000073972ca */ /* 0x000fe200000e0000 */
[----:B------:R-:W-:Y:S01]  /*4790*/  UMOV UR59, 0x40000040 ;  /* 0x40000040003b7882 */ /* 0x000fe20000000000 */
[----:B------:R-:W-:Y:S01]  /*47a0*/  UIADD3 UR22, UR5, 0x306, URZ ;  /* 0x0000030605167890 */ /* 0x000fe2000fffe03f */
        /* <DEDUP_REMOVED lines=12> */
[----:B---3--:R-:W-:Y:S01]  /*4870*/  SHF.R.U32.HI R217, RZ, 0x7, R217 ;  /* 0x00000007ffd97819 */ /* 0x008fe200000116d9 */
[----:B------:R-:W-:Y:S01]  /*4880*/  UMOV UR51, 0x40000040 ;  /* 0x4000004000337882 */ /* 0x000fe20000000000 */
[----:B------:R-:W-:Y:S01]  /*4890*/  UIADD3 UR54, UR5, 0x904, URZ ;  /* 0x0000090405367890 */ /* 0x000fe2000fffe03f */
[----:B------:R-:W-:Y:S01]  /*48a0*/  UMOV UR55, 0x40000040 ;  /* 0x4000004000377882 */ /* 0x000fe20000000000 */
[----:B------:R-:W-:-:S02]  /*48b0*/  WARPGROUP.DEPBAR.LE gsb0, 0x0 ;  /* 0x00008000000079c5 */ /* 0x000fc40000010000 */
[----:B------:R-:W-:-:S06]  /*48c0*/  WARPGROUP.ARRIVE ;  /* 0x00000000000079c5 */ /* 0x000fcc0000000000 */
        /* <DEDUP_REMOVED lines=19> */
[----:B------:R-:W-:Y:S01]  /*4a00*/  ULDC UR5, c[0x0][0xad0] ;  /* 0x0002b40000057ab9 */ /* 0x000fe20000000800 */
        /* <DEDUP_REMOVED lines=47> */
[----:B012---:R-:W-:Y:S01]  /*4d00*/  FMUL.FTZ R208, R165, UR5 ;  /* 0x00000005a5d07c20 */ /* 0x007fe20008410000 */
        /* <DEDUP_REMOVED lines=40> */
[----:B------:R-:W-:-:S04]  /*4f90*/  FMUL.FTZ R199, R199, UR5 ;  /* 0x00000005c7c77c20 */ /* 0x000fc80008410000 */
        /* <DEDUP_REMOVED lines=25> */
[----:B--2---:R-:W-:-:S07]  /*5130*/  FMNMX.FTZ R212, R169, R212, !PT ;  /* 0x000000d4a9d47209 */ /* 0x004fce0007810000 */
[----:B------:R-:W2:Y:S01]  /*5140*/  MUFU.TANH R209, R209 ;  /* 0x000000d100d17308 */ /* 0x000ea20000002400 */
[----:B0-----:R-:W-:Y:S01]  /*5150*/  FMNMX.FTZ R192, R163, R188, !PT ;  /* 0x000000bca3c07209 */ /* 0x001fe20007810000 */
[----:B------:R-:W-:-:S06]  /*5160*/  FMUL.FTZ R188, R193, UR5 ;  /* 0x00000005c1bc7c20 */ /* 0x000fcc0008410000 */
        /* <DEDUP_REMOVED lines=45> */
[----:B------:R-:W-:Y:S01]  /*5440*/  FMUL.FTZ R197, R198, UR5 ;  /* 0x00000005c6c57c20 */ /* 0x000fe20008410000 */
[----:B------:R-:W-:-:S05]  /*5450*/  ULDC UR5, c[0x0][0xa80] ;  /* 0x0002a00000057ab9 */ /* 0x000fca0000000800 */
        /* <DEDUP_REMOVED lines=9> */
[----:B--2---:R-:W-:Y:S02]  /*54f0*/  FMNMX.FTZ R194, R190, R189, !PT ;  /* 0x000000bdbec27209 */ /* 0x004fe40007810000 */
[----:B------:R-:W2:Y:S05]  /*5500*/  SHFL.BFLY PT, R189, R196, 0x2, 0x1f ;  /* 0x0c401f00c4bd7f89 */ /* 0x000eaa00000e0000 */
[----:B------:R-:W3:Y:S01]  /*5510*/  MUFU.TANH R195, R195 ;  /* 0x000000c300c37308 */ /* 0x000ee20000002400 */
[----:B0-----:R-:W-:-:S07]  /*5520*/  FMNMX.FTZ R194, R211, R194, !PT ;  /* 0x000000c2d3c27209 */ /* 0x001fce0007810000 */
[----:B------:R-:W0:Y:S01]  /*5530*/  MUFU.TANH R197, R197 ;  /* 0x000000c500c57308 */ /* 0x000e220000002400 */
[----:B-1----:R-:W-:-:S07]  /*5540*/  FMNMX.FTZ R194, R191, R194, !PT ;  /* 0x000000c2bfc27209 */ /* 0x002fce0007810000 */
[----:B------:R-:W1:Y:S01]  /*5550*/  MUFU.TANH R199, R199 ;  /* 0x000000c700c77308 */ /* 0x000e620000002400 */
[----:B---3--:R-:W-:Y:S02]  /*5560*/  FMNMX.FTZ R194, R195, R194, !PT ;  /* 0x000000c2c3c27209 */ /* 0x008fe40007810000 */
[----:B--2---:R-:W-:Y:S02]  /*5570*/  FMNMX.FTZ R213, R196, R189, !PT ;  /* 0x000000bdc4d57209 */ /* 0x004fe40007810000 */
[----:B0-----:R-:W-:-:S04]  /*5580*/  FMNMX.FTZ R194, R197, R194, !PT ;  /* 0x000000c2c5c27209 */ /* 0x001fc80007810000 */
[----:B-1----:R-:W-:Y:S02]  /*5590*/  FMNMX.FTZ R212, R199, R194, !PT ;  /* 0x000000c2c7d47209 */ /* 0x002fe40007810000 */
[----:B------:R-:W-:Y:S04]  /*55a0*/  SHFL.BFLY PT, R194, R213, 0x1, 0x1f ;  /* 0x0c201f00d5c27f89 */ /* 0x000fe800000e0000 */
[----:B------:R-:W0:Y:S02]  /*55b0*/  SHFL.BFLY PT, R189, R212, 0x2, 0x1f ;  /* 0x0c401f00d4bd7f89 */ /* 0x000e2400000e0000 */
[----:B0-----:R-:W-:Y:S02]  /*55c0*/  FMNMX.FTZ R198, R212, R189, !PT ;  /* 0x000000bdd4c67209 */ /* 0x001fe40007810000 */
[----:B------:R-:W-:-:S03]  /*55d0*/  FMNMX.FTZ R189, R213, R194, !PT ;  /* 0x000000c2d5bd7209 */ /* 0x000fc60007810000 */
[----:B------:R-:W0:Y:S02]  /*55e0*/  SHFL.BFLY PT, R215, R198, 0x1, 0x1f ;  /* 0x0c201f00c6d77f89 */ /* 0x000e2400000e0000 */
[C---:B------:R-:W-:Y:S01]  /*55f0*/  FADD.FTZ R194, -R189.reuse, R206 ;  /* 0x000000cebdc27221 */ /* 0x040fe20000010100 */
[----:B------:R-:W-:-:S03]  /*5600*/  FMUL.FTZ R206, R189, UR5 ;  /* 0x00000005bdce7c20 */ /* 0x000fc60008410000 */
[----:B------:R-:W-:Y:S01]  /*5610*/  FMUL.FTZ R194, R194, UR5 ;  /* 0x00000005c2c27c20 */ /* 0x000fe20008410000 */
[--C-:B------:R-:W-:Y:S01]  /*5620*/  FFMA.FTZ R196, R153, UR5, -R206.reuse ;  /* 0x0000000599c47c23 */ /* 0x100fe200080108ce */
[--C-:B------:R-:W-:Y:S01]  /*5630*/  FFMA.FTZ R214, R156, UR5, -R206.reuse ;  /* 0x000000059cd67c23 */ /* 0x100fe200080108ce */
[--C-:B------:R-:W-:Y:S01]  /*5640*/  FFMA.FTZ R212, R157, UR5, -R206.reuse ;  /* 0x000000059dd47c23 */ /* 0x100fe200080108ce */
[--C-:B------:R-:W-:Y:S01]  /*5650*/  FFMA.FTZ R152, R152, UR5, -R206.reuse ;  /* 0x0000000598987c23 */ /* 0x100fe200080108ce */
[--C-:B------:R-:W-:Y:S01]  /*5660*/  FFMA.FTZ R160, R160, UR5, -R206.reuse ;  /* 0x00000005a0a07c23 */ /* 0x100fe200080108ce */
[----:B------:R-:W1:Y:S01]  /*5670*/  MUFU.EX2 R194, R194 ;  /* 0x000000c200c27308 */ /* 0x000e620000000800 */
[--C-:B------:R-:W-:Y:S01]  /*5680*/  FFMA.FTZ R161, R161, UR5, -R206.reuse ;  /* 0x00000005a1a17c23 */ /* 0x100fe200080108ce */
        /* <DEDUP_REMOVED lines=10> */
[----:B0-----:R-:W-:Y:S01]  /*5730*/  FMNMX.FTZ R153, R198, R215, !PT ;  /* 0x000000d7c6997209 */ /* 0x001fe20007810000 */
[--C-:B------:R-:W-:Y:S01]  /*5740*/  FFMA.FTZ R179, R179, UR5, -R206.reuse ;  /* 0x00000005b3b37c23 */ /* 0x100fe200080108ce */
[--C-:B------:R-:W-:Y:S01]  /*5750*/  FFMA.FTZ R178, R178, UR5, -R206.reuse ;  /* 0x00000005b2b27c23 */ /* 0x100fe200080108ce */
[----:B------:R-:W-:Y:S01]  /*5760*/  FFMA.FTZ R180, R180, UR5, -R206 ;  /* 0x00000005b4b47c23 */ /* 0x000fe200080108ce */
[----:B------:R-:W-:Y:S01]  /*5770*/  MUFU.EX2 R198, R214 ;  /* 0x000000d600c67308 */ /* 0x000fe20000000800 */
[C---:B------:R-:W-:Y:S01]  /*5780*/  FMUL.FTZ R216, R153.reuse, UR5 ;  /* 0x0000000599d87c20 */ /* 0x040fe20008410000 */
[----:B------:R-:W-:Y:S01]  /*5790*/  FADD.FTZ R156, -R153, R207 ;  /* 0x000000cf999c7221 */ /* 0x000fe20000010100 */
[-C--:B-1----:R-:W-:Y:S01]  /*57a0*/  FMUL.FTZ R24, R24, R194.reuse ;  /* 0x000000c218187220 */ /* 0x082fe20000410000 */
[----:B------:R-:W-:Y:S01]  /*57b0*/  FMUL.FTZ R25, R25, R194 ;  /* 0x000000c219197220 */ /* 0x000fe20000410000 */
[----:B------:R-:W-:Y:S01]  /*57c0*/  FFMA.FTZ R157, R155, UR5, -R216 ;  /* 0x000000059b9d7c23 */ /* 0x000fe200080108d8 */
[----:B------:R-:W-:-:S02]  /*57d0*/  IMAD.U32 R155, RZ, RZ, UR4 ;  /* 0x00000004ff9b7e24 */ /* 0x000fc4000f8e00ff */
[----:B------:R-:W-:Y:S01]  /*57e0*/  FMUL.FTZ R207, R156, UR5 ;  /* 0x000000059ccf7c20 */ /* 0x000fe20008410000 */
[--C-:B------:R-:W-:Y:S01]  /*57f0*/  FFMA.FTZ R213, R154, UR5, -R216.reuse ;  /* 0x000000059ad57c23 */ /* 0x100fe200080108d8 */
[----:B------:R-:W-:Y:S01]  /*5800*/  IADD3 R154, -R217, 0xb, RZ ;  /* 0x0000000bd99a7810 */ /* 0x000fe20007ffe1ff */
[----:B------:R-:W-:Y:S02]  /*5810*/  @!P1 VIADD R156, R155, 0x32440 ;  /* 0x000324409b9c9836 */ /* 0x000fe40000000000 */
[--C-:B------:R-:W-:Y:S01]  /*5820*/  FFMA.FTZ R215, R158, UR5, -R216.reuse ;  /* 0x000000059ed77c23 */ /* 0x100fe200080108d8 */
[----:B------:R-:W-:Y:S02]  /*5830*/  VIADD R158, R217, 0x8 ;  /* 0x00000008d99e7836 */ /* 0x000fe40000000000 */
[----:B------:R-:W-:Y:S01]  /*5840*/  FFMA.FTZ R217, R159, UR5, -R216 ;  /* 0x000000059fd97c23 */ /* 0x000fe200080108d8 */
[----:B------:R-:W0:Y:S01]  /*5850*/  MUFU.EX2 R207, R207 ;  /* 0x000000cf00cf7308 */ /* 0x000e220000000800 */
[----:B------:R-:W-:Y:S01]  /*5860*/  @!P1 PRMT R156, RZ, 0x654, R156 ;  /* 0x00000654ff9c9816 */ /* 0x000fe2000000009c */
[----:B------:R1:W-:Y:S06]  /*5870*/  BAR.ARV R154, 0x100 ;  /* 0x0004009a0000751d */ /* 0x0003ec0000002000 */
[----:B------:R2:W-:Y:S01]  /*5880*/  @!P1 SYNCS.ARRIVE.TRANS64.RED.A1T0 RZ, [R156+URZ], RZ ;  /* 0x000000ff9cff99a7 */ /* 0x0005e2000810043f */
        /* <DEDUP_REMOVED lines=134> */
[----:B------:R-:W-:Y:S01]  /*60f0*/  UIMAD UR4, UR36, 0xc00, UR6 ;  /* 0x00000c00240478a4 */ /* 0x000fe2000f8e0206 */
[----:B---3--:R-:W-:Y:S01]  /*6100*/  F2FP.BF16.F32.PACK_AB R158, R212, R198 ;  /* 0x000000c6d49e723e */ /* 0x008fe200000010ff */
[--C-:B------:R-:W-:Y:S01]  /*6110*/  FFMA.FTZ R162, R162, UR5, -R216.reuse ;  /* 0x00000005a2a27c23 */ /* 0x100fe200080108d8 */
[----:B----4-:R-:W-:Y:S01]  /*6120*/  F2FP.BF16.F32.PACK_AB R157, R214, R213 ;  /* 0x000000d5d69d723e */ /* 0x010fe200000010ff */
[--C-:B------:R-:W-:Y:S01]  /*6130*/  FFMA.FTZ R163, R163, UR5, -R216.reuse ;  /* 0x00000005a3a37c23 */ /* 0x100fe200080108d8 */
[----:B-----5:R-:W-:Y:S01]  /*6140*/  F2FP.BF16.F32.PACK_AB R159, R217, R215 ;  /* 0x000000d7d99f723e */ /* 0x020fe200000010ff */
[--C-:B------:R-:W-:Y:S01]  /*6150*/  FFMA.FTZ R209, R209, UR5, -R216.reuse ;  /* 0x00000005d1d17c23 */ /* 0x100fe200080108d8 */
[----:B------:R-:W-:Y:S01]  /*6160*/  UMOV UR10, UR4 ;  /* 0x00000004000a7c82 */ /* 0x000fe20008000000 */
[--C-:B------:R-:W-:Y:S01]  /*6170*/  FFMA.FTZ R210, R210, UR5, -R216.reuse ;  /* 0x00000005d2d27c23 */ /* 0x100fe200080108d8 */
[----:B------:R-:W-:Y:S01]  /*6180*/  WARPGROUP.ARRIVE ;  /* 0x00000000000079c5 */ /* 0x000fe20000000000 */
[----:B------:R-:W-:Y:S01]  /*6190*/  MUFU.EX2 R160, R160 ;  /* 0x000000a000a07308 */ /* 0x000fe20000000800 */
[--C-:B------:R-:W-:Y:S01]  /*61a0*/  FFMA.FTZ R167, R167, UR5, -R216.reuse ;  /* 0x00000005a7a77c23 */ /* 0x100fe200080108d8 */
[--C-:B------:R-:W-:Y:S01]  /*61b0*/  FFMA.FTZ R168, R168, UR5, -R216.reuse ;  /* 0x00000005a8a87c23 */ /* 0x100fe200080108d8 */
[--C-:B------:R-:W-:Y:S01]  /*61c0*/  FFMA.FTZ R173, R173, UR5, -R216.reuse ;  /* 0x00000005adad7c23 */ /* 0x100fe200080108d8 */
[--C-:B------:R-:W-:Y:S01]  /*61d0*/  FFMA.FTZ R175, R175, UR5, -R216.reuse ;  /* 0x00000005afaf7c23 */ /* 0x100fe200080108d8 */
[----:B------:R-:W-:Y:S01]  /*61e0*/  HGMMA.64x256x16.F32.BF16 R24, R156, gdesc[UR8].tnspB, R24, gsb0 ;  /* 0x43e000089c187df0 */ /* 0x000fe20008001818 */
[----:B------:R-:W-:Y:S01]  /*61f0*/  UIADD3 UR10, UR4, 0x80, URZ ;  /* 0x00000080040a7890 */ /* 0x000fe2000fffe03f */
[--C-:B------:R-:W-:Y:S01]  /*6200*/  FFMA.FTZ R174, R174, UR5, -R216.reuse ;  /* 0x00000005aeae7c23 */ /* 0x100fe200080108d8 */
[----:B------:R-:W0:Y:S01]  /*6210*/  MUFU.EX2 R161, R161 ;  /* 0x000000a100a17308 */ /* 0x000e220000000800 */
[----:B------:R-:W-:Y:S01]  /*6220*/  UMOV UR11, 0x40000040 ;  /* 0x40000040000b7882 */ /* 0x000fe20000000000 */
[--C-:B------:R-:W-:Y:S01]  /*6230*/  FFMA.FTZ R176, R176, UR5, -R216.reuse ;  /* 0x00000005b0b07c23 */ /* 0x100fe200080108d8 */
[--C-:B------:R-:W-:Y:S01]  /*6240*/  FFMA.FTZ R181, R181, UR5, -R216.reuse ;  /* 0x00000005b5b57c23 */ /* 0x100fe200080108d8 */
[----:B------:R-:W-:Y:S01]  /*6250*/  FFMA.FTZ R183, R183, UR5, -R216 ;  /* 0x00000005b7b77c23 */ /* 0x000fe200080108d8 */
        /* <DEDUP_REMOVED lines=9> */
[--C-:B------:R-:W-:Y:S01]  /*62f0*/  FFMA.FTZ R186, R186, UR5, -R206.reuse ;  /* 0x00000005baba7c23 */ /* 0x100fe200080108ce */
[----:B------:R-:W-:Y:S01]  /*6300*/  FFMA.FTZ R193, R193, UR5, -R206 ;  /* 0x00000005c1c17c23 */ /* 0x000fe200080108ce */
[----:B------:R-:W2:Y:S01]  /*6310*/  MUFU.EX2 R208, R208 ;  /* 0x000000d000d07308 */ /* 0x000ea20000000800 */
[--C-:B------:R-:W-:Y:S01]  /*6320*/  FFMA.FTZ R192, R195, UR5, -R216.reuse ;  /* 0x00000005c3c07c23 */ /* 0x100fe200080108d8 */
[--C-:B------:R-:W-:Y:S01]  /*6330*/  FFMA.FTZ R191, R191, UR5, -R216.reuse ;  /* 0x00000005bfbf7c23 */ /* 0x100fe200080108d8 */
[--C-:B------:R-:W-:Y:S01]  /*6340*/  FFMA.FTZ R195, R197, UR5, -R216.reuse ;  /* 0x00000005c5c37c23 */ /* 0x100fe200080108d8 */
[----:B------:R-:W-:Y:S01]  /*6350*/  FFMA.FTZ R206, R199, UR5, -R216 ;  /* 0x00000005c7ce7c23 */ /* 0x000fe200080108d8 */
[----:B------:R-:W-:Y:S01]  /*6360*/  FFMA.FTZ R3, R207, R3, R213 ;  /* 0x00000003cf037223 */ /* 0x000fe200000100d5 */
[----:B------:R-:W-:-:S02]  /*6370*/  @!P1 VIADD R155, R155, 0x32460 ;  /* 0x000324609b9b9836 */ /* 0x000fc40000000000 */
[----:B------:R-:W-:Y:S01]  /*6380*/  MUFU.EX2 R162, R162 ;  /* 0x000000a200a27308 */ /* 0x000fe20000000800 */
[----:B------:R-:W-:Y:S01]  /*6390*/  FADD.FTZ R214, R214, R3 ;  /* 0x00000003d6d67221 */ /* 0x000fe20000010000 */
[----:B------:R-:W-:Y:S01]  /*63a0*/  IMAD.MOV.U32 R207, RZ, RZ, R153 ;  /* 0x000000ffffcf7224 */ /* 0x000fe200078e0099 */
[----:B------:R-:W-:Y:S02]  /*63b0*/  @!P1 PRMT R155, RZ, 0x654, R155 ;  /* 0x00000654ff9b9816 */ /* 0x000fe4000000009b */
[----:B------:R-:W-:-:S03]  /*63c0*/  FADD.FTZ R214, R215, R214 ;  /* 0x000000d6d7d67221 */ /* 0x000fc60000010000 */
[----:B------:R-:W3:Y:S01]  /*63d0*/  MUFU.EX2 R163, R163 ;  /* 0x000000a300a37308 */ /* 0x000ee20000000800 */
[----:B------:R-:W-:-:S07]  /*63e0*/  FADD.FTZ R217, R217, R214 ;  /* 0x000000d6d9d97221 */ /* 0x000fce0000010000 */
[----:B------:R-:W-:Y:S08]  /*63f0*/  MUFU.EX2 R209, R209 ;  /* 0x000000d100d17308 */ /* 0x000ff00000000800 */
[----:B------:R-:W4:Y:S08]  /*6400*/  MUFU.EX2 R210, R210 ;  /* 0x000000d200d27308 */ /* 0x000f300000000800 */
[----:B------:R-:W-:Y:S08]  /*6410*/  MUFU.EX2 R165, R165 ;  /* 0x000000a500a57308 */ /* 0x000ff00000000800 */
[----:B------:R-:W5:Y:S08]  /*6420*/  MUFU.EX2 R166, R166 ;  /* 0x000000a600a67308 */ /* 0x000f700000000800 */
        /* <DEDUP_REMOVED lines=24> */
[----:B------:R-:W-:Y:S01]  /*65b0*/  MUFU.EX2 R188, R188 ;  /* 0x000000bc00bc7308 */ /* 0x000fe20000000800 */
[----:B------:R-:W-:-:S02]  /*65c0*/  WARPGROUP.DEPBAR.LE gsb0, 0x0 ;  /* 0x00008000000079c5 */ /* 0x000fc40000010000 */
[----:B0-----:R-:W-:Y:S02]  /*65d0*/  F2FP.BF16.F32.PACK_AB R156, R161, R160 ;  /* 0x000000a0a19c723e */ /* 0x001fe400000010ff */
[----:B--2---:R-:W-:-:S03]  /*65e0*/  F2FP.BF16.F32.PACK_AB R158, R208, R164 ;  /* 0x000000a4d09e723e */ /* 0x004fc600000010ff */
[----:B------:R-:W0:Y:S01]  /*65f0*/  MUFU.EX2 R193, R193 ;  /* 0x000000c100c17308 */ /* 0x000e220000000800 */
[----:B---3--:R-:W-:Y:S01]  /*6600*/  F2FP.BF16.F32.PACK_AB R157, R163, R162 ;  /* 0x000000a2a39d723e */ /* 0x008fe200000010ff */
[----:B------:R-:W-:Y:S01]  /*6610*/  FADD.FTZ R162, R162, R217 ;  /* 0x000000d9a2a27221 */ /* 0x000fe20000010000 */
[----:B----4-:R-:W-:-:S03]  /*6620*/  F2FP.BF16.F32.PACK_AB R159, R210, R209 ;  /* 0x000000d1d29f723e */ /* 0x010fc600000010ff */
[----:B------:R-:W-:Y:S01]  /*6630*/  FADD.FTZ R162, R163, R162 ;  /* 0x000000a2a3a27221 */ /* 0x000fe20000010000 */
[----:B------:R-:W-:Y:S01]  /*6640*/  WARPGROUP.ARRIVE ;  /* 0x00000000000079c5 */ /* 0x000fe20000000000 */
[----:B------:R-:W-:Y:S02]  /*6650*/  MUFU.EX2 R191, R191 ;  /* 0x000000bf00bf7308 */ /* 0x000fe40000000800 */
[----:B------:R-:W-:-:S03]  /*6660*/  FADD.FTZ R209, R209, R162 ;  /* 0x000000a2d1d17221 */ /* 0x000fc60000010000 */
[----:B------:R-:W-:Y:S01]  /*6670*/  HGMMA.64x256x16.F32.BF16 R24, R156, gdesc[UR8].tnspB, R24, gsb0 ;  /* 0x43e000089c187df0 */ /* 0x000fe20008001818 */
[----:B------:R-:W-:Y:S01]  /*6680*/  UIADD3 UR10, UR4, 0x100, URZ ;  /* 0x00000100040a7890 */ /* 0x000fe2000fffe03f */
[----:B------:R-:W-:Y:S01]  /*6690*/  FADD.FTZ R210, R210, R209 ;  /* 0x000000d1d2d27221 */ /* 0x000fe20000010000 */
[----:B------:R-:W-:Y:S01]  /*66a0*/  UMOV UR11, 0x40000040 ;  /* 0x40000040000b7882 */ /* 0x000fe20000000000 */
[----:B------:R-:W2:Y:S08]  /*66b0*/  MUFU.EX2 R192, R192 ;  /* 0x000000c000c07308 */ /* 0x000eb00000000800 */
[----:B------:R-:W-:Y:S08]  /*66c0*/  MUFU.EX2 R195, R195 ;  /* 0x000000c300c37308 */ /* 0x000ff00000000800 */
[----:B------:R-:W3:Y:S01]  /*66d0*/  MUFU.EX2 R206, R206 ;  /* 0x000000ce00ce7308 */ /* 0x000ee20000000800 */
[----:B------:R-:W-:-:S02]  /*66e0*/  WARPGROUP.DEPBAR.LE gsb0, 0x0 ;  /* 0x00008000000079c5 */ /* 0x000fc40000010000 */
[----:B-----5:R-:W-:Y:S02]  /*66f0*/  F2FP.BF16.F32.PACK_AB R156, R166, R165 ;  /* 0x000000a5a69c723e */ /* 0x020fe400000010ff */
[----:B-1----:R-:W-:Y:S02]  /*6700*/  F2FP.BF16.F32.PACK_AB R158, R171, R169 ;  /* 0x000000a9ab9e723e */ /* 0x002fe400000010ff */
[----:B------:R-:W-:Y:S01]  /*6710*/  F2FP.BF16.F32.PACK_AB R157, R168, R167 ;  /* 0x000000a7a89d723e */ /* 0x000fe200000010ff */
[----:B------:R-:W-:Y:S01]  /*6720*/  FADD.FTZ R167, R167, R210 ;  /* 0x000000d2a7a77221 */ /* 0x000fe20000010000 */
[----:B------:R-:W-:-:S03]  /*6730*/  F2FP.BF16.F32.PACK_AB R159, R175, R173 ;  /* 0x000000adaf9f723e */ /* 0x000fc600000010ff */
[----:B------:R-:W-:Y:S01]  /*6740*/  FADD.FTZ R168, R168, R167 ;  /* 0x000000a7a8a87221 */ /* 0x000fe20000010000 */
[----:B------:R-:W-:-:S03]  /*6750*/  WARPGROUP.ARRIVE ;  /* 0x00000000000079c5 */ /* 0x000fc60000000000 */
[----:B------:R-:W-:-:S03]  /*6760*/  FADD.FTZ R168, R173, R168 ;  /* 0x000000a8ada87221 */ /* 0x000fc60000010000 */
[----:B------:R-:W-:Y:S01]  /*6770*/  HGMMA.64x256x16.F32.BF16 R24, R156, gdesc[UR8].tnspB, R24, gsb0 ;  /* 0x43e000089c187df0 */ /* 0x000fe20008001818 */
[----:B------:R-:W-:Y:S01]  /*6780*/  UIADD3 UR10, UR4, 0x180, URZ ;  /* 0x00000180040a7890 */ /* 0x000fe2000fffe03f */
[----:B------:R-:W-:Y:S01]  /*6790*/  FADD.FTZ R175, R175, R168 ;  /* 0x000000a8afaf7221 */ /* 0x000fe20000010000 */
[----:B------:R-:W-:-:S03]  /*67a0*/  UMOV UR11, 0x40000040 ;  /* 0x40000040000b7882 */ /* 0x000fc60000000000 */
[----:B------:R-:W-:Y:S01]  /*67b0*/  FADD.FTZ R175, R174, R175 ;  /* 0x000000afaeaf7221 */ /* 0x000fe20000010000 */
[----:B------:R-:W-:Y:S02]  /*67c0*/  WARPGROUP.DEPBAR.LE gsb0, 0x0 ;  /* 0x00008000000079c5 */ /* 0x000fe40000010000 */
[----:B------:R-:W-:Y:S02]  /*67d0*/  F2FP.BF16.F32.PACK_AB R156, R172, R170 ;  /* 0x000000aaac9c723e */ /* 0x000fe400000010ff */
[----:B------:R-:W-:Y:S02]  /*67e0*/  F2FP.BF16.F32.PACK_AB R158, R179, R177 ;  /* 0x000000b1b39e723e */ /* 0x000fe400000010ff */
[C---:B------:R-:W-:Y:S01]  /*67f0*/  F2FP.BF16.F32.PACK_AB R157, R176.reuse, R174 ;  /* 0x000000aeb09d723e */ /* 0x040fe200000010ff */
[----:B------:R-:W-:Y:S01]  /*6800*/  FADD.FTZ R176, R176, R175 ;  /* 0x000000afb0b07221 */ /* 0x000fe20000010000 */
[----:B------:R-:W-:-:S03]  /*6810*/  F2FP.BF16.F32.PACK_AB R159, R183, R181 ;  /* 0x000000b5b79f723e */ /* 0x000fc600000010ff */
[----:B------:R-:W-:Y:S01]  /*6820*/  FADD.FTZ R176, R181, R176 ;  /* 0x000000b0b5b07221 */ /* 0x000fe20000010000 */
[----:B------:R-:W-:-:S03]  /*6830*/  WARPGROUP.ARRIVE ;  /* 0x00000000000079c5 */ /* 0x000fc60000000000 */
[----:B------:R-:W-:-:S06]  /*6840*/  FADD.FTZ R183, R183, R176 ;  /* 0x000000b0b7b77221 */ /* 0x000fcc0000010000 */
        /* <DEDUP_REMOVED lines=8> */
[----:B------:R-:W-:Y:S02]  /*68d0*/  F2FP.BF16.F32.PACK_AB R157, R184, R182 ;  /* 0x000000b6b89d723e */ /* 0x000fe400000010ff */
[----:B------:R-:W-:Y:S01]  /*68e0*/  F2FP.BF16.F32.PACK_AB R159, R211, R190 ;  /* 0x000000bed39f723e */ /* 0x000fe200000010ff */
[----:B------:R-:W-:-:S03]  /*68f0*/  FADD.FTZ R190, R190, R183 ;  /* 0x000000b7bebe7221 */ /* 0x000fc60000010000 */
[----:B------:R-:W-:Y:S01]  /*6900*/  WARPGROUP.ARRIVE ;  /* 0x00000000000079c5 */ /* 0x000fe20000000000 */
[----:B------:R-:W-:-:S08]  /*6910*/  FADD.FTZ R190, R211, R190 ;  /* 0x000000bed3be7221 */ /* 0x000fd00000010000 */
[----:B------:R-:W-:Y:S01]  /*6920*/  HGMMA.64x256x16.F32.BF16 R24, R156, gdesc[UR8].tnspB, R24, gsb0 ;  /* 0x43e000089c187df0 */ /* 0x000fe20008001818 */
[----:B------:R-:W-:Y:S01]  /*6930*/  UIADD3 UR10, UR4, 0x280, URZ ;  /* 0x00000280040a7890 */ /* 0x000fe2000fffe03f */
[----:B------:R-:W-:Y:S01]  /*6940*/  UMOV UR11, 0x40000040 ;  /* 0x40000040000b7882 */ /* 0x000fe20000000000 */
[----:B------:R-:W-:Y:S02]  /*6950*/  WARPGROUP.DEPBAR.LE gsb0, 0x0 ;  /* 0x00008000000079c5 */ /* 0x000fe40000010000 */
[----:B------:R-:W-:Y:S02]  /*6960*/  F2FP.BF16.F32.PACK_AB R156, R233, R186 ;  /* 0x000000bae99c723e */ /* 0x000fe400000010ff */
[----:B0-----:R-:W-:Y:S02]  /*6970*/  F2FP.BF16.F32.PACK_AB R158, R193, R188 ;  /* 0x000000bcc19e723e */ /* 0x001fe400000010ff */
[----:B--2---:R-:W-:Y:S01]  /*6980*/  F2FP.BF16.F32.PACK_AB R157, R192, R191 ;  /* 0x000000bfc09d723e */ /* 0x004fe200000010ff */
[----:B------:R-:W-:Y:S01]  /*6990*/  FADD.FTZ R191, R191, R190 ;  /* 0x000000bebfbf7221 */ /* 0x000fe20000010000 */
[----:B---3--:R-:W-:-:S03]  /*69a0*/  F2FP.BF16.F32.PACK_AB R159, R206, R195 ;  /* 0x000000c3ce9f723e */ /* 0x008fc600000010ff */
[----:B------:R-:W-:Y:S01]  /*69b0*/  FADD.FTZ R192, R192, R191 ;  /* 0x000000bfc0c07221 */ /* 0x000fe20000010000 */
[----:B------:R-:W-:-:S03]  /*69c0*/  WARPGROUP.ARRIVE ;  /* 0x00000000000079c5 */ /* 0x000fc60000000000 */
[----:B------:R-:W-:-:S10]  /*69d0*/  FADD.FTZ R3, R195, R192 ;  /* 0x000000c0c3037221 */ /* 0x000fd40000010000 */
[----:B------:R-:W-:Y:S01]  /*69e0*/  HGMMA.64x256x16.F32.BF16 R24, R156, gdesc[UR8].tnspB, R24, gsb0 ;  /* 0x43e000089c187df0 */ /* 0x000fe20008001818 */
[----:B------:R-:W-:Y:S01]  /*69f0*/  FADD.FTZ R3, R206, R3 ;  /* 0x00000003ce037221 */ /* 0x000fe20000010000 */
[----:B------:R-:W-:Y:S01]  /*6a00*/  IMAD.MOV.U32 R206, RZ, RZ, R189 ;  /* 0x000000ffffce7224 */ /* 0x000fe200078e00bd */
[----:B------:R-:W-:Y:S02]  /*6a10*/  WARPGROUP.DEPBAR.LE gsb0, 0x0 ;  /* 0x00008000000079c5 */ /* 0x000fe40000010000 */
[----:B------:R-:W-:Y:S01]  /*6a20*/  FFMA.FTZ R157, R194, R0, R152 ;  /* 0x00000000c29d7223 */ /* 0x000fe20000010098 */
[----:B------:R0:W-:Y:S03]  /*6a30*/  @!P1 SYNCS.ARRIVE.TRANS64.RED.A1T0 RZ, [R155+URZ], RZ ;  /* 0x000000ff9bff99a7 */ /* 0x0001e6000810043f */
        /* <DEDUP_REMOVED lines=23> */
[----:B0-----:R-:W-:Y:S06]  /*6bb0*/  @P2 BRA `(.L_x_10301) ;  /* 0xffffffd400c82947 */ /* 0x001fec000383ffff */
.L_x_10292:
[----:B------:R-:W0:Y:S01]  /*6bc0*/  SHFL.BFLY PT, R5, R0, 0x2, 0x1f ;  /* 0x0c401f0000057f89 */ /* 0x000e2200000e0000 */
[----:B------:R-:W-:Y:S01]  /*6bd0*/  R2UR UR4, R219 ;  /* 0x00000000db0472ca */ /* 0x000fe200000e0000 */
[----:B------:R-:W-:Y:S01]  /*6be0*/  UIADD3 UR36, UR36, 0x1, URZ ;  /* 0x0000000124247890 */ /* 0x000fe2000fffe03f */
[----:B------:R-:W-:Y:S01]  /*6bf0*/  IMAD.U32 R11, RZ, RZ, UR5 ;  /* 0x00000005ff0b7e24 */ /* 0x000fe2000f8e00ff */
[----:B------:R-:W1:Y:S01]  /*6c00*/  SHFL.BFLY PT, R6, R3, 0x2, 0x1f ;  /* 0x0c401f0003067f89 */ /* 0x000e6200000e0000 */
[----:B------:R-:W-:Y:S01]  /*6c10*/  IMAD.MOV.U32 R8, RZ, RZ, -0x800000 ;  /* 0xff800000ff087424 */ /* 0x000fe200078e00ff */
[----:B------:R-:W-:Y:S01]  /*6c20*/  UISETP.NE.AND UP0, UPT, UR36, 0x2, UPT ;  /* 0x000000022400788c */ /* 0x000fe2000bf05270 */
[----:B------:R2:W-:Y:S07]  /*6c30*/  BAR.ARV R154, 0x100 ;  /* 0x0004009a0000751d */ /* 0x0005ee0000002000 */
[----:B------:R-:W-:Y:S01]  /*6c40*/  UIADD3 UR4, UR4, 0x1, URZ ;  /* 0x0000000104047890 */ /* 0x000fe2000fffe03f */
[----:B------:R-:W-:Y:S06]  /*6c50*/  BAR.ARV 0x8, 0x180 ;  /* 0x0206000000007b1d */ /* 0x000fec0000002000 */
[----:B------:R-:W-:Y:S01]  /*6c60*/  IMAD.U32 R219, RZ, RZ, UR4 ;  /* 0x00000004ffdb7e24 */ /* 0x000fe2000f8e00ff */
[----:B------:R-:W-:Y:S01]  /*6c70*/  USEL UR4, URZ, 0x1, UP0 ;  /* 0x000000013f047887 */ /* 0x000fe20008000000 */
[----:B0-----:R-:W-:Y:S01]  /*6c80*/  FADD.FTZ R5, R5, R0 ;  /* 0x0000000005057221 */ /* 0x001fe20000010000 */
[----:B------:R-:W-:Y:S01]  /*6c90*/  IMAD.MOV.U32 R0, RZ, RZ, RZ ;  /* 0x000000ffff007224 */ /* 0x000fe200078e00ff */
[----:B------:R-:W-:Y:S01]  /*6ca0*/  PLOP3.LUT P0, PT, PT, PT, PT, 0x8, 0x0 ;  /* 0x000000000000781c */ /* 0x000fe20003f0e170 */
[----:B------:R-:W-:Y:S01]  /*6cb0*/  USEL UR36, UR36, URZ, UP0 ;  /* 0x0000003f24247287 */ /* 0x000fe20008000000 */
[----:B-1----:R-:W-:Y:S01]  /*6cc0*/  FADD.FTZ R6, R6, R3 ;  /* 0x0000000306067221 */ /* 0x002fe20000010000 */
[----:B------:R-:W0:Y:S01]  /*6cd0*/  SHFL.BFLY PT, R4, R5, 0x1, 0x1f ;  /* 0x0c201f0005047f89 */ /* 0x000e2200000e0000 */
[----:B------:R-:W-:Y:S01]  /*6ce0*/  IMAD.MOV.U32 R3, RZ, RZ, -0x800000 ;  /* 0xff800000ff037424 */ /* 0x000fe200078e00ff */
[----:B------:R-:W-:-:S02]  /*6cf0*/  ULOP3.LUT UR37, UR37, UR4, URZ, 0x3c, !UPT ;  /* 0x0000000425257292 */ /* 0x000fc4000f8e3c3f */
[----:B------:R-:W1:Y:S01]  /*6d00*/  SHFL.BFLY PT, R7, R6, 0x1, 0x1f ;  /* 0x0c201f0006077f89 */ /* 0x000e6200000e0000 */
[----:B0-----:R-:W-:Y:S01]  /*6d10*/  FADD.FTZ R9, R5, R4 ;  /* 0x0000000405097221 */ /* 0x001fe20000010000 */
[----:B------:R-:W-:Y:S02]  /*6d20*/  IMAD.MOV.U32 R4, RZ, RZ, RZ ;  /* 0x000000ffff047224 */ /* 0x000fe400078e00ff */
[----:B-1----:R-:W-:Y:S02]  /*6d30*/  FADD.FTZ R7, R6, R7 ;  /* 0x0000000706077221 */ /* 0x002fe40000010000 */
[----:B------:R-:W-:-:S03]  /*6d40*/  FSETP.NE.FTZ.AND P1, PT, R9, RZ, PT ;  /* 0x000000ff0900720b */ /* 0x000fc60003f35000 */
[----:B------:R-:W-:-:S10]  /*6d50*/  FSETP.NE.FTZ.AND P2, PT, R7, RZ, PT ;  /* 0x000000ff0700720b */ /* 0x000fd40003f55000 */
[----:B------:R-:W0:Y:S03]  /*6d60*/  @P1 MUFU.RCP R4, R9 ;  /* 0x0000000900041308 */ /* 0x000e260000001000 */
[----:B------:R-:W-:-:S05]  /*6d70*/  @P2 FMUL.FTZ R11, R11, 0.69314718246459960938 ;  /* 0x3f3172180b0b2820 */ /* 0x000fca0000410000 */
[----:B------:R-:W1:Y:S08]  /*6d80*/  @P1 MUFU.LG2 R5, R9 ;  /* 0x0000000900051308 */ /* 0x000e700000000c00 */
[----:B------:R-:W3:Y:S01]  /*6d90*/  @P2 MUFU.LG2 R6, R7 ;  /* 0x0000000700062308 */ /* 0x000ee20000000c00 */
[-C--:B0-----:R-:W-:Y:S01]  /*6da0*/  FMUL.FTZ R24, R24, R4.reuse ;  /* 0x0000000418187220 */ /* 0x081fe20000410000 */
[-C--:B------:R-:W-:Y:S01]  /*6db0*/  FMUL.FTZ R25, R25, R4.reuse ;  /* 0x0000000419197220 */ /* 0x080fe20000410000 */
        /* <DEDUP_REMOVED lines=63> */
[----:B------:R-:W-:-:S02]  /*71b0*/  IMAD.U32 R4, RZ, RZ, UR5 ;  /* 0x00000005ff047e24 */ /* 0x000fc4000f8e00ff */
[----:B-1----:R-:W-:Y:S01]  /*71c0*/  @P1 FMUL.FTZ R5, R5, 0.69314718246459960938 ;  /* 0x3f31721805051820 */ /* 0x002fe20000410000 */
[----:B---3--:R-:W-:Y:S01]  /*71d0*/  @P2 FMUL.FTZ R6, R6, 0.69314718246459960938 ;  /* 0x3f31721806062820 */ /* 0x008fe20000410000 */
[-C--:B0-----:R-:W-:Y:S01]  /*71e0*/  FMUL.FTZ R9, R83, R0.reuse ;  /* 0x0000000053097220 */ /* 0x081fe20000410000 */
        /* <DEDUP_REMOVED lines=66> */
.L_x_10280:
[----:B0-----:R-:W0:Y:S01]  /*7610*/  S2R R4, SR_CgaCtaId ;  /* 0x0000000000047919 */ /* 0x001e220000008800 */
        /* <DEDUP_REMOVED lines=53> */
[----:B------:R-:W-:Y:S01]  /*7970*/  LOP3.LUT R14, R171, 0x380, RZ, 0xc0, !PT ;  /* 0x00000380ab0e7812 */ /* 0x000fe200078ec0ff */
[--C-:B------:R-:W-:Y:S01]  /*7980*/  IMAD.X R47, RZ, RZ, R103.reuse, P2 ;  /* 0x000000ffff2f7224 */ /* 0x100fe200010e0667 */
[----:B------:R-:W-:Y:S01]  /*7990*/  LOP3.LUT R16, R173, 0x380, RZ, 0xc0, !PT ;  /* 0x00000380ad107812 */ /* 0x000fe200078ec0ff */
[----:B------:R-:W-:Y:S01]  /*79a0*/  IMAD.X R55, RZ, RZ, R103, P1 ;  /* 0x000000ffff377224 */ /* 0x000fe200008e0667 */
[----:B------:R-:W-:Y:S02]  /*79b0*/  LOP3.LUT R18, R175, 0x380, RZ, 0xc0, !PT ;  /* 0x00000380af127812 */ /* 0x000fe400078ec0ff */
[----:B------:R-:W-:-:S02]  /*79c0*/  IADD3 R6, P5, R102, 0xc020, RZ ;  /* 0x0000c02066067810 */ /* 0x000fc40007fbe0ff */
[----:B------:R-:W-:Y:S02]  /*79d0*/  SHF.R.U64 R11, R11, 0x3, RZ ;  /* 0x000000030b0b7819 */ /* 0x000fe400000012ff */
[----:B------:R-:W-:Y:S01]  /*79e0*/  LOP3.LUT R20, R177, 0x380, RZ, 0xc0, !PT ;  /* 0x00000380b1147812 */ /* 0x000fe200078ec0ff */
[--C-:B------:R-:W-:Y:S01]  /*79f0*/  IMAD.X R99, RZ, RZ, R103.reuse, P5 ;  /* 0x000000ffff637224 */ /* 0x100fe200028e0667 */
[----:B------:R-:W-:Y:S02]  /*7a00*/  IADD3 R187, P0, R102, 0x8020, RZ ;  /* 0x0000802066bb7810 */ /* 0x000fe40007f1e0ff */
[----:B------:R-:W-:Y:S02]  /*7a10*/  SHF.R.U64 R14, R14, 0x3, RZ ;  /* 0x000000030e0e7819 */ /* 0x000fe400000012ff */
[----:B------:R-:W-:Y:S01]  /*7a20*/  LOP3.LUT R30, R179, 0x380, RZ, 0xc0, !PT ;  /* 0x00000380b31e7812 */ /* 0x000fe200078ec0ff */
[----:B------:R-:W-:Y:S01]  /*7a30*/  IMAD.X R63, RZ, RZ, R103, P0 ;  /* 0x000000ffff3f7224 */ /* 0x000fe200000e0667 */
[----:B------:R-:W-:-:S02]  /*7a40*/  IADD3 R189, P4, R102, 0x8040, RZ ;  /* 0x0000804066bd7810 */ /* 0x000fc40007f9e0ff */
[----:B------:R-:W-:Y:S02]  /*7a50*/  SHF.R.U64 R16, R16, 0x3, RZ ;  /* 0x0000000310107819 */ /* 0x000fe400000012ff */
[----:B------:R-:W-:Y:S01]  /*7a60*/  LOP3.LUT R38, R181, 0x380, RZ, 0xc0, !PT ;  /* 0x00000380b5267812 */ /* 0x000fe200078ec0ff */
[--C-:B------:R-:W-:Y:S01]  /*7a70*/  IMAD.X R71, RZ, RZ, R103.reuse, P4 ;  /* 0x000000ffff477224 */ /* 0x100fe200020e0667 */
[C---:B------:R-:W-:Y:S02]  /*7a80*/  IADD3 R191, P3, R102.reuse, 0x8060, RZ ;  /* 0x0000806066bf7810 */ /* 0x040fe40007f7e0ff */
[C---:B------:R-:W-:Y:S02]  /*7a90*/  IADD3 R193, P6, R102.reuse, 0xc000, RZ ;  /* 0x0000c00066c17810 */ /* 0x040fe40007fde0ff */
[C---:B------:R-:W-:Y:S01]  /*7aa0*/  IADD3 R153, P2, R102.reuse, 0xc040, RZ ;  /* 0x0000c04066997810 */ /* 0x040fe20007f5e0ff */
[--C-:B------:R-:W-:Y:S01]  /*7ab0*/  IMAD.X R79, RZ, RZ, R103.reuse, P3 ;  /* 0x000000ffff4f7224 */ /* 0x100fe200018e0667 */
[----:B------:R-:W-:Y:S01]  /*7ac0*/  IADD3 R152, P1, R102, 0xc060, RZ ;  /* 0x0000c06066987810 */ /* 0x000fe20007f3e0ff */
[----:B------:R-:W-:Y:S01]  /*7ad0*/  IMAD.X R95, RZ, RZ, R103, P6 ;  /* 0x000000ffff5f7224 */ /* 0x000fe200030e0667 */
[----:B------:R-:W-:-:S02]  /*7ae0*/  SHF.R.U64 R18, R18, 0x3, RZ ;  /* 0x0000000312127819 */ /* 0x000fc400000012ff */
[----:B------:R-:W-:Y:S01]  /*7af0*/  LOP3.LUT R46, R183, 0x380, RZ, 0xc0, !PT ;  /* 0x00000380b72e7812 */ /* 0x000fe200078ec0ff */
[--C-:B------:R-:W-:Y:S01]  /*7b00*/  IMAD.X R13, RZ, RZ, R103.reuse, P1 ;  /* 0x000000ffff0d7224 */ /* 0x100fe200008e0667 */
[----:B------:R-:W-:Y:S01]  /*7b10*/  LOP3.LUT R102, R11, R102, RZ, 0x3c, !PT ;  /* 0x000000660b667212 */ /* 0x000fe200078e3cff */
[----:B------:R-:W-:Y:S01]  /*7b20*/  IMAD.X R11, RZ, RZ, R103, P2 ;  /* 0x000000ffff0b7224 */ /* 0x000fe200010e0667 */
[----:B------:R-:W-:Y:S02]  /*7b30*/  SHF.R.U64 R20, R20, 0x3, RZ ;  /* 0x0000000314147819 */ /* 0x000fe400000012ff */
[----:B------:R-:W-:Y:S02]  /*7b40*/  LOP3.LUT R54, R185, 0x380, RZ, 0xc0, !PT ;  /* 0x00000380b9367812 */ /* 0x000fe400078ec0ff */
[----:B------:R-:W-:Y:S02]  /*7b50*/  LOP3.LUT R12, R6, 0x380, RZ, 0xc0, !PT ;  /* 0x00000380060c7812 */ /* 0x000fe400078ec0ff */
[----:B------:R-:W-:-:S02]  /*7b60*/  LOP3.LUT R14, R14, R171, RZ, 0x3c, !PT ;  /* 0x000000ab0e0e7212 */ /* 0x000fc400078e3cff */
[----:B------:R-:W-:Y:S02]  /*7b70*/  SHF.R.U64 R30, R30, 0x3, RZ ;  /* 0x000000031e1e7819 */ /* 0x000fe400000012ff */
[----:B------:R-:W-:Y:S02]  /*7b80*/  LOP3.LUT R62, R187, 0x380, RZ, 0xc0, !PT ;  /* 0x00000380bb3e7812 */ /* 0x000fe400078ec0ff */
[----:B------:R-:W-:Y:S02]  /*7b90*/  LOP3.LUT R16, R16, R173, RZ, 0x3c, !PT ;  /* 0x000000ad10107212 */ /* 0x000fe400078e3cff */
[----:B------:R-:W-:Y:S02]  /*7ba0*/  SHF.R.U64 R38, R38, 0x3, RZ ;  /* 0x0000000326267819 */ /* 0x000fe400000012ff */
[----:B------:R-:W-:Y:S02]  /*7bb0*/  LOP3.LUT R70, R189, 0x380, RZ, 0xc0, !PT ;  /* 0x00000380bd467812 */ /* 0x000fe400078ec0ff */
[----:B------:R-:W-:-:S02]  /*7bc0*/  LOP3.LUT R18, R18, R175, RZ, 0x3c, !PT ;  /* 0x000000af12127212 */ /* 0x000fc400078e3cff */
[----:B------:R-:W-:Y:S02]  /*7bd0*/  SHF.R.U64 R46, R46, 0x3, RZ ;  /* 0x000000032e2e7819 */ /* 0x000fe400000012ff */
[----:B------:R-:W-:Y:S02]  /*7be0*/  LOP3.LUT R78, R191, 0x380, RZ, 0xc0, !PT ;  /* 0x00000380bf4e7812 */ /* 0x000fe400078ec0ff */
[----:B------:R-:W-:Y:S02]  /*7bf0*/  LOP3.LUT R98, R153, 0x380, RZ, 0xc0, !PT ;  /* 0x0000038099627812 */ /* 0x000fe400078ec0ff */
[----:B------:R-:W-:Y:S02]  /*7c00*/  LOP3.LUT R20, R20, R177, RZ, 0x3c, !PT ;  /* 0x000000b114147212 */ /* 0x000fe400078e3cff */
[----:B------:R-:W-:Y:S02]  /*7c10*/  SHF.R.U64 R54, R54, 0x3, RZ ;  /* 0x0000000336367819 */ /* 0x000fe400000012ff */
[----:B------:R-:W-:-:S02]  /*7c20*/  LOP3.LUT R94, R193, 0x380, RZ, 0xc0, !PT ;  /* 0x00000380c15e7812 */ /* 0x000fc400078ec0ff */
[----:B------:R-:W-:Y:S01]  /*7c30*/  MOV R102, R102 ;  /* 0x0000006600667202 */ /* 0x000fe20000000f00 */
[----:B------:R-:W-:Y:S01]  /*7c40*/  BAR.SYNC.DEFER_BLOCKING 0x1, 0x100 ;  /* 0x0044000000007b1d */ /* 0x000fe20000010000 */
[----:B------:R-:W-:Y:S02]  /*7c50*/  SHF.R.U64 R29, R12, 0x3, RZ ;  /* 0x000000030c1d7819 */ /* 0x000fe400000012ff */
[----:B------:R-:W-:Y:S02]  /*7c60*/  LOP3.LUT R30, R30, R179, RZ, 0x3c, !PT ;  /* 0x000000b31e1e7212 */ /* 0x000fe400078e3cff */
[----:B------:R-:W-:Y:S02]  /*7c70*/  SHF.R.U64 R62, R62, 0x3, RZ ;  /* 0x000000033e3e7819 */ /* 0x000fe400000012ff */
[----:B------:R-:W-:Y:S02]  /*7c80*/  MOV R15, R14 ;  /* 0x0000000e000f7202 */ /* 0x000fe40000000f00 */
[----:B------:R-:W-:-:S02]  /*7c90*/  LOP3.LUT R38, R38, R181, RZ, 0x3c, !PT ;  /* 0x000000b526267212 */ /* 0x000fc400078e3cff */
[----:B------:R-:W-:Y:S02]  /*7ca0*/  SHF.R.U64 R70, R70, 0x3, RZ ;  /* 0x0000000346467819 */ /* 0x000fe400000012ff */
[----:B------:R-:W-:Y:S02]  /*7cb0*/  MOV R16, R16 ;  /* 0x0000001000107202 */ /* 0x000fe40000000f00 */
[----:B------:R-:W-:Y:S02]  /*7cc0*/  LOP3.LUT R46, R46, R183, RZ, 0x3c, !PT ;  /* 0x000000b72e2e7212 */ /* 0x000fe400078e3cff */
[----:B------:R-:W-:Y:S02]  /*7cd0*/  SHF.R.U64 R78, R78, 0x3, RZ ;  /* 0x000000034e4e7819 */ /* 0x000fe400000012ff */
[----:B------:R-:W-:Y:S02]  /*7ce0*/  LOP3.LUT R103, R152, 0x380, RZ, 0xc0, !PT ;  /* 0x0000038098677812 */ /* 0x000fe400078ec0ff */
[----:B------:R-:W-:-:S02]  /*7cf0*/  SHF.R.U64 R12, R98, 0x3, RZ ;  /* 0x00000003620c7819 */ /* 0x000fc400000012ff */
[----:B------:R-:W-:Y:S01]  /*7d00*/  MOV R18, R18 ;  /* 0x0000001200127202 */ /* 0x000fe20000000f00 */
[----:B------:R-:W-:Y:S01]  /*7d10*/  STSM.16.M88.4 [R102], R24 ;  /* 0x0000001866007844 */ /* 0x000fe20000000200 */
[----:B------:R-:W-:Y:S02]  /*7d20*/  LOP3.LUT R54, R54, R185, RZ, 0x3c, !PT ;  /* 0x000000b936367212 */ /* 0x000fe400078e3cff */
[----:B------:R-:W-:Y:S01]  /*7d30*/  SHF.R.U64 R94, R94, 0x3, RZ ;  /* 0x000000035e5e7819 */ /* 0x000fe200000012ff */
[----:B------:R-:W-:Y:S01]  /*7d40*/  STSM.16.M88.4 [R15], R32 ;  /* 0x000000200f007844 */ /* 0x000fe20000000200 */
[----:B------:R-:W-:Y:S02]  /*7d50*/  LOP3.LUT R98, R29, R6, RZ, 0x3c, !PT ;  /* 0x000000061d627212 */ /* 0x000fe400078e3cff */
[----:B------:R-:W-:Y:S01]  /*7d60*/  MOV R20, R20 ;  /* 0x0000001400147202 */ /* 0x000fe20000000f00 */
[----:B------:R-:W-:Y:S01]  /*7d70*/  STSM.16.M88.4 [R16], R40 ;  /* 0x0000002810007844 */ /* 0x000fe20000000200 */
[----:B------:R-:W-:-:S02]  /*7d80*/  F2FP.BF16.F32.PACK_AB R59, R158, R59 ;  /* 0x0000003b9e3b723e */ /* 0x000fc400000010ff */
[----:B------:R-:W-:Y:S01]  /*7d90*/  F2FP.BF16.F32.PACK_AB R65, R157, R66 ;  /* 0x000000429d41723e */ /* 0x000fe200000010ff */
[----:B------:R-:W-:Y:S01]  /*7da0*/  STSM.16.M88.4 [R18], R48 ;  /* 0x0000003012007844 */ /* 0x000fe20000000200 */
[----:B------:R-:W-:Y:S02]  /*7db0*/  F2FP.BF16.F32.PACK_AB R72, R73, R72 ;  /* 0x000000484948723e */ /* 0x000fe400000010ff */
[----:B------:R-:W-:Y:S01]  /*7dc0*/  LOP3.LUT R62, R62, R187, RZ, 0x3c, !PT ;  /* 0x000000bb3e3e7212 */ /* 0x000fe200078e3cff */
[----:B------:R-:W-:Y:S01]  /*7dd0*/  STSM.16.M88.4 [R20], R56 ;  /* 0x0000003814007844 */ /* 0x000fe20000000200 */
[----:B------:R-:W-:Y:S02]  /*7de0*/  MOV R30, R30 ;  /* 0x0000001e001e7202 */ /* 0x000fe40000000f00 */
[----:B------:R-:W-:Y:S02]  /*7df0*/  F2FP.BF16.F32.PACK_AB R66, R69, R68 ;  /* 0x000000444542723e */ /* 0x000fe400000010ff */
        /* <DEDUP_REMOVED lines=19> */
[----:B------:R-:W-:Y:S01]  /*7f30*/  R2UR UR4, R218 ;  /* 0x00000000da0472ca */ /* 0x000fe200000e0000 */
[----:B------:R-:W-:Y:S01]  /*7f40*/  ULDC UR7, c[0x0][0xb88] ;  /* 0x0002e20000077ab9 */ /* 0x000fe20000000800 */
[----:B------:R-:W-:Y:S01]  /*7f50*/  LOP3.LUT R78, R78, R191, RZ, 0x3c, !PT ;  /* 0x000000bf4e4e7212 */ /* 0x000fe200078e3cff */
[----:B------:R-:W0:Y:S01]  /*7f60*/  LDC R77, c[0x0][0xce8] ;  /* 0x00033a00ff4d7b82 */ /* 0x000e220000000800 */
[----:B------:R-:W-:-:S02]  /*7f70*/  SHF.R.U64 R103, R103, 0x3, RZ ;  /* 0x0000000367677819 */ /* 0x000fc400000012ff */
[----:B------:R-:W-:Y:S02]  /*7f80*/  MOV R46, R46 ;  /* 0x0000002e002e7202 */ /* 0x000fe40000000f00 */
[----:B------:R-:W-:Y:S02]  /*7f90*/  F2FP.BF16.F32.PACK_AB R82, R85, R84 ;  /* 0x000000545552723e */ /* 0x000fe400000010ff */
[----:B------:R-:W-:Y:S02]  /*7fa0*/  LOP3.LUT R94, R94, R193, RZ, 0x3c, !PT ;  /* 0x000000c15e5e7212 */ /* 0x000fe400078e3cff */
[----:B------:R-:W-:Y:S01]  /*7fb0*/  MOV R54, R54 ;  /* 0x0000003600367202 */ /* 0x000fe20000000f00 */
[----:B------:R-:W-:Y:S01]  /*7fc0*/  STSM.16.M88.4 [R46], R80 ;  /* 0x000000502e007844 */ /* 0x000fe20000000200 */
[----:B------:R-:W-:Y:S02]  /*7fd0*/  MOV R14, R98 ;  /* 0x00000062000e7202 */ /* 0x000fe40000000f00 */
        /* <DEDUP_REMOVED lines=30> */
[----:B------:R-:W-:Y:S01]  /*81c0*/  MOV R6, R10 ;  /* 0x0000000a00067202 */ /* 0x000fe20000000f00 */
[----:B------:R1:W-:Y:S01]  /*81d0*/  STSM.16.M88.4 [R14], R128 ;  /* 0x000000800e007844 */ /* 0x0003e20000000200 */
[----:B------:R-:W-:Y:S01]  /*81e0*/  F2FP.BF16.F32.PACK_AB R138, R141, R140 ;  /* 0x0000008c8d8a723e */ /* 0x000fe200000010ff */
[----:B------:R-:W-:Y:S01]  /*81f0*/  IMAD.U32 R10, RZ, RZ, UR8 ;  /* 0x00000008ff0a7e24 */ /* 0x000fe2000f8e00ff */
[----:B------:R-:W-:Y:S01]  /*8200*/  F2FP.BF16.F32.PACK_AB R139, R143, R142 ;  /* 0x0000008e8f8b723e */ /* 0x000fe200000010ff */
[----:B------:R-:W-:Y:S01]  /*8210*/  IMAD.U32 R11, RZ, RZ, UR9 ;  /* 0x00000009ff0b7e24 */ /* 0x000fe2000f8e00ff */
[----:B------:R-:W-:Y:S01]  /*8220*/  F2FP.BF16.F32.PACK_AB R145, R147, R146 ;  /* 0x000000929391723e */ /* 0x000fe200000010ff */
[----:B------:R-:W-:Y:S01]  /*8230*/  ULDC.64 UR8, c[0x0][0xd08] ;  /* 0x0003420000087ab9 */ /* 0x000fe20000000a00 */
[----:B------:R-:W-:Y:S01]  /*8240*/  MOV R12, R12 ;  /* 0x0000000c000c7202 */ /* 0x000fe20000000f00 */
[----:B------:R2:W-:Y:S01]  /*8250*/  STSM.16.M88.4 [R6], R136 ;  /* 0x0000008806007844 */ /* 0x0005e20000000200 */
[----:B------:R-:W-:-:S02]  /*8260*/  F2FP.BF16.F32.PACK_AB R146, R149, R148 ;  /* 0x000000949592723e */ /* 0x000fc400000010ff */
[----:B------:R-:W-:Y:S02]  /*8270*/  F2FP.BF16.F32.PACK_AB R147, R0, R150 ;  /* 0x000000960093723e */ /* 0x000fe400000010ff */
[----:B------:R-:W-:Y:S02]  /*8280*/  PLOP3.LUT P0, PT, PT, PT, UP0, 0x80, 0x0 ;  /* 0x000000000000781c */ /* 0x000fe40003f0f008 */
[----:B------:R-:W-:Y:S01]  /*8290*/  R2UR UR10, R202 ;  /* 0x00000000ca0a72ca */ /* 0x000fe200000e0000 */
[----:B------:R2:W-:Y:S01]  /*82a0*/  STSM.16.M88.4 [R12], R144 ;  /* 0x000000900c007844 */ /* 0x0005e20000000200 */
[----:B------:R-:W-:Y:S09]  /*82b0*/  BAR.SYNC.DEFER_BLOCKING 0x1, 0x100 ;  /* 0x0044000000007b1d */ /* 0x000ff20000010000 */
[----:B------:R-:W3:Y:S01]  /*82c0*/  @P0 LDG.E R0, desc[UR38][R10.64] ;  /* 0x000000260a000981 */ /* 0x000ee2000c1e1900 */
[----:B------:R-:W-:Y:S01]  /*82d0*/  UISETP.NE.U32.AND UP1, UPT, UR8, URZ, UPT ;  /* 0x0000003f0800728c */ /* 0x000fe2000bf25070 */
[----:B0-----:R-:W-:Y:S01]  /*82e0*/  ISETP.NE.AND P1, PT, R77, 0x1, PT ;  /* 0x000000014d00780c */ /* 0x001fe20003f25270 */
[----:B------:R-:W-:-:S02]  /*82f0*/  IMAD.U32 R17, RZ, RZ, UR10 ;  /* 0x0000000aff117e24 */ /* 0x000fc4000f8e00ff */
[----:B------:R-:W-:-:S06]  /*8300*/  UISETP.NE.AND.EX UP1, UPT, UR9, URZ, UPT, UP1 ;  /* 0x0000003f0900728c */ /* 0x000fcc000bf25310 */
[----:B------:R-:W-:-:S04]  /*8310*/  PLOP3.LUT P2, PT, PT, PT, UP1, 0x80, 0x0 ;  /* 0x000000000000781c */ /* 0x000fc80003f4f018 */
[----:B------:R-:W0:Y:S01]  /*8320*/  @P1 LDC R9, c[0x0][0xcec] ;  /* 0x00033b00ff091b82 */ /* 0x000e220000000800 */
[----:B------:R-:W-:-:S04]  /*8330*/  @UP1 ULEA UR8, UP2, UR61, UR8, 0x2 ;  /* 0x000000083d081291 */ /* 0x000fc8000f84103f */
[----:B------:R-:W-:Y:S02]  /*8340*/  @UP1 ULEA.HI.X UR9, UR61, UR9, UR4, 0x2, UP2 ;  /* 0x000000093d091291 */ /* 0x000fe400090f1404 */
[----:B-1----:R-:W-:Y:S01]  /*8350*/  IMAD.U32 R14, RZ, RZ, UR8 ;  /* 0x00000008ff0e7e24 */ /* 0x002fe2000f8e00ff */
[----:B------:R-:W-:Y:S01]  /*8360*/  UMOV UR4, URZ ;  /* 0x0000003f00047c82 */ /* 0x000fe20008000000 */
[----:B------:R-:W1:Y:S02]  /*8370*/  @P1 LDC R13, c[0x0][0xcf0] ;  /* 0x00033c00ff0d1b82 */ /* 0x000e640000000800 */
[----:B------:R-:W-:Y:S01]  /*8380*/  IMAD.U32 R15, RZ, RZ, UR9 ;  /* 0x00000009ff0f7e24 */ /* 0x000fe2000f8e00ff */
[----:B---3--:R-:W-:Y:S01]  /*8390*/  @P0 R2UR UR4, R0 ;  /* 0x00000000000402ca */ /* 0x008fe200000e0000 */
[----:B------:R-:W-:-:S06]  /*83a0*/  IMAD.U32 R0, RZ, RZ, UR7 ;  /* 0x00000007ff007e24 */ /* 0x000fcc000f8e00ff */
[----:B------:R2:W5:Y:S01]  /*83b0*/  @P2 LDG.E R0, desc[UR38][R14.64] ;  /* 0x000000260e002981 */ /* 0x000562000c1e1900 */
[----:B01----:R-:W-:Y:S07]  /*83c0*/  @P2 BRA `(.L_x_10304) ;  /* 0x0000000000102947 */ /* 0x003fee0003800000 */
[----:B------:R-:W-:Y:S05]  /*83d0*/  @!P0 BRA `(.L_x_10304) ;  /* 0x00000000000c8947 */ /* 0x000fea0003800000 */
[----:B--2---:R-:W2:Y:S04]  /*83e0*/  LDG.E R15, desc[UR38][R10.64] ;  /* 0x000000260a0f7981 */ /* 0x004ea8000c1e1900 */
[----:B-----5:R-:W2:Y:S02]  /*83f0*/  LDG.E R0, desc[UR38][R10.64+0x4] ;  /* 0x000004260a007981 */ /* 0x020ea4000c1e1900 */
[----:B--2---:R-:W-:-:S07]  /*8400*/  IMAD.IADD R0, R0, 0x1, -R15 ;  /* 0x0000000100007824 */ /* 0x004fce00078e0a0f */
.L_x_10304:
[----:B------:R-:W-:Y:S01]  /*8410*/  R2UR UR17, R203 ;  /* 0x00000000cb1172ca */ /* 0x000fe200000e0000 */
[----:B------:R-:W-:Y:S01]  /*8420*/  ULDC.64 UR12, c[0x0][0xc90] ;  /* 0x00032400000c7ab9 */ /* 0x000fe20000000a00 */
[----:B------:R-:W-:Y:S01]  /*8430*/  R2UR UR15, R218 ;  /* 0x00000000da0f72ca */ /* 0x000fe200000e0000 */
[----:B------:R-:W-:Y:S01]  /*8440*/  USHF.R.S32.HI UR11, URZ, 0x1f, UR4 ;  /* 0x0000001f3f0b7899 */ /* 0x000fe20008011404 */
[----:B--2---:R-:W-:Y:S01]  /*8450*/  IMAD R12, R17, 0x80, R224 ;  /* 0x00000080110c7824 */ /* 0x004fe200078e02e0 */
[----:B------:R-:W-:Y:S01]  /*8460*/  UMOV UR10, UR4 ;  /* 0x00000004000a7c82 */ /* 0x000fe20008000000 */
[----:B------:R-:W-:Y:S01]  /*8470*/  USEL UR61, UR61, URZ, !UP0 ;  /* 0x0000003f3d3d7287 */ /* 0x000fe2000c000000 */
[----:B------:R-:W-:Y:S01]  /*8480*/  R2UR UR16, R202 ;  /* 0x00000000ca1072ca */ /* 0x000fe200000e0000 */
[----:B------:R-:W-:-:S04]  /*8490*/  @P1 IMAD.HI.U32 R6, R12, R9, RZ ;  /* 0x000000090c061227 */ /* 0x000fc800078e00ff */
[----:B------:R-:W-:Y:S01]  /*84a0*/  IMAD.MOV.U32 R10, RZ, RZ, R12 ;  /* 0x000000ffff0a7224 */ /* 0x000fe200078e000c */
[----:B------:R-:W-:Y:S01]  /*84b0*/  USHF.R.S32.HI UR14, URZ, 0x1f, UR17 ;  /* 0x0000001f3f0e7899 */ /* 0x000fe20008011411 */
[----:B------:R-:W-:Y:S01]  /*84c0*/  @P1 SHF.R.U32.HI R10, RZ, R13, R6 ;  /* 0x0000000dff0a1219 */ /* 0x000fe20000011606 */
[----:B------:R-:W-:Y:S01]  /*84d0*/  UIMAD.WIDE.U32 UR8, UR17, UR12, UR10 ;  /* 0x0000000c110872a5 */ /* 0x000fe2000f8e000a */
[----:B------:R-:W-:Y:S01]  /*84e0*/  IMAD R9, R204, 0x40, R2 ;  /* 0x00000040cc097824 */ /* 0x000fe200078e0202 */
[----:B------:R-:W-:Y:S01]  /*84f0*/  UIMAD UR7, UR14, UR12, URZ ;  /* 0x0000000c0e0772a4 */ /* 0x000fe2000f8e023f */
[----:B-----5:R-:W-:Y:S01]  /*8500*/  IMAD R81, R0, R77, RZ ;  /* 0x0000004d00517224 */ /* 0x020fe200078e02ff */
[----:B------:R-:W-:Y:S01]  /*8510*/  USEL UR15, UR15, URZ, !UP0 ;  /* 0x0000003f0f0f7287 */ /* 0x000fe2000c000000 */
[----:B------:R-:W-:Y:S01]  /*8520*/  IMAD.MOV R6, RZ, RZ, -R10 ;  /* 0x000000ffff067224 */ /* 0x000fe200078e0a0a */
[----:B------:R-:W-:Y:S01]  /*8530*/  UIMAD UR7, UR17, UR13, UR7 ;  /* 0x0000000d110772a4 */ /* 0x000fe2000f8e0207 */
[----:B------:R-:W-:-:S02]  /*8540*/  IMAD.WIDE R4, R9, 0x2, R4 ;  /* 0x0000000209047825 */ /* 0x000fc400078e0204 */
[----:B------:R-:W-:Y:S01]  /*8550*/  ULDC.64 UR12, c[0x0][0xc98] ;  /* 0x00032600000c7ab9 */ /* 0x000fe20000000a00 */
[----:B------:R-:W-:Y:S01]  /*8560*/  UIADD3 UR9, UR9, UR7, URZ ;  /* 0x0000000709097290 */ /* 0x000fe2000fffe03f */
[----:B------:R-:W-:Y:S01]  /*8570*/  IMAD R9, R77, R6, R12 ;  /* 0x000000064d097224 */ /* 0x000fe200078e020c */
[----:B------:R-:W-:Y:S01]  /*8580*/  UIMAD UR7, UR15, UR12, URZ ;  /* 0x0000000c0f0772a4 */ /* 0x000fe2000f8e023f */
[----:B------:R-:W-:Y:S01]  /*8590*/  SHF.R.S32.HI R6, RZ, 0x1f, R10 ;  /* 0x0000001fff067819 */ /* 0x000fe2000001140a */
[----:B------:R-:W-:Y:S01]  /*85a0*/  UIMAD.WIDE.U32 UR8, UR61, UR12, UR8 ;  /* 0x0000000c3d0872a5 */ /* 0x000fe2000f8e0008 */
[C---:B------:R-:W-:Y:S01]  /*85b0*/  IADD3 R37, P2, R4.reuse, 0x5000, RZ ;  /* 0x0000500004257810 */ /* 0x040fe20007f5e0ff */
[----:B------:R-:W-:Y:S01]  /*85c0*/  UIMAD UR7, UR61, UR13, UR7 ;  /* 0x0000000d3d0772a4 */ /* 0x000fe2000f8e0207 */
[C---:B------:R-:W-:Y:S02]  /*85d0*/  IADD3 R17, P5, R4.reuse, 0x1000, RZ ;  /* 0x0000100004117810 */ /* 0x040fe40007fbe0ff */
[----:B------:R-:W-:Y:S01]  /*85e0*/  IADD3 R25, P4, R4, 0x2000, RZ ;  /* 0x0000200004197810 */ /* 0x000fe20007f9e0ff */
[----:B------:R-:W-:Y:S01]  /*85f0*/  ULDC.64 UR12, c[0x0][0xba0] ;  /* 0x0002e800000c7ab9 */ /* 0x000fe20000000a00 */
[----:B------:R-:W-:Y:S01]  /*8600*/  IADD3 R10, P0, R10, UR8, RZ ;  /* 0x000000080a0a7c10 */ /* 0x000fe2000ff1e0ff */
[----:B------:R-:W-:Y:S01]  /*8610*/  IMAD.U32 R11, RZ, RZ, UR7 ;  /* 0x00000007ff0b7e24 */ /* 0x000fe2000f8e00ff */
[----:B------:R-:W-:-:S02]  /*8620*/  LOP3.LUT R36, R37, 0x380, RZ, 0xc0, !PT ;  /* 0x0000038025247812 */ /* 0x000fc400078ec0ff */
[----:B------:R-:W-:Y:S02]  /*8630*/  LOP3.LUT R16, R17, 0x380, RZ, 0xc0, !PT ;  /* 0x0000038011107812 */ /* 0x000fe400078ec0ff */
        /* <DEDUP_REMOVED lines=8> */
[----:B------:R-:W-:-:S02]  /*86c0*/  SHF.R.U64 R36, R36, 0x3, RZ ;  /* 0x0000000324247819 */ /* 0x000fc400000012ff */
[----:B------:R-:W-:Y:S01]  /*86d0*/  SHF.R.U64 R28, R28, 0x3, RZ ;  /* 0x000000031c1c7819 */ /* 0x000fe200000012ff */
[----:B------:R-:W-:Y:S01]  /*86e0*/  IMAD R13, R9, UR9, R6 ;  /* 0x00000009090d7c24 */ /* 0x000fe2000f8e0206 */
[----:B------:R-:W-:Y:S01]  /*86f0*/  ULDC.64 UR8, c[0x0][0xc50] ;  /* 0x0003140000087ab9 */ /* 0x000fe20000000a00 */
[----:B------:R-:W-:Y:S02]  /*8700*/  IADD3 R33, P3, R4, 0x4000, RZ ;  /* 0x0000400004217810 */ /* 0x000fe40007f7e0ff */
[----:B------:R-:W-:Y:S01]  /*8710*/  IMAD.IADD R9, R11, 0x1, R13 ;  /* 0x000000010b097824 */ /* 0x000fe200078e020d */
[----:B------:R-:W-:Y:S02]  /*8720*/  LEA R12, P6, R10, UR8, 0x2 ;  /* 0x000000080a0c7c11 */ /* 0x000fe4000f8c10ff */
[----:B------:R-:W-:Y:S01]  /*8730*/  LOP3.LUT R28, R28, R29, RZ, 0x3c, !PT ;  /* 0x0000001d1c1c7212 */ /* 0x000fe200078e3cff */
[----:B------:R-:W-:Y:S01]  /*8740*/  IMAD.X R29, RZ, RZ, R5, P0 ;  /* 0x000000ffff1d7224 */ /* 0x000fe200000e0605 */
[----:B------:R-:W-:Y:S01]  /*8750*/  SHF.R.U64 R16, R16, 0x3, RZ ;  /* 0x0000000310107819 */ /* 0x000fe200000012ff */
[----:B------:R-:W-:Y:S01]  /*8760*/  SHFL.IDX PT, R20, R12, RZ, 0x1c1f ;  /* 0x001c1fff0c147589 */ /* 0x000fe200000e0000 */
[----:B------:R-:W-:-:S02]  /*8770*/  SHF.R.U64 R24, R24, 0x3, RZ ;  /* 0x0000000318187819 */ /* 0x000fc400000012ff */
[----:B------:R-:W-:Y:S01]  /*8780*/  IADD3 R57, P0, R4, 0x9000, RZ ;  /* 0x0000900004397810 */ /* 0x000fe20007f1e0ff */
[----:B------:R-:W-:Y:S01]  /*8790*/  SHFL.IDX PT, R50, R12, 0x1, 0x1c1f ;  /* 0x003c1f000c327f89 */ /* 0x000fe200000e0000 */
[----:B------:R-:W-:Y:S01]  /*87a0*/  LEA.HI.X R14, R10, UR9, R9, 0x2, P6 ;  /* 0x000000090a0e7c11 */ /* 0x000fe2000b0f1409 */
[----:B------:R-:W-:Y:S01]  /*87b0*/  IMAD.U32 R9, RZ, RZ, UR16 ;  /* 0x00000010ff097e24 */ /* 0x000fe2000f8e00ff */
[----:B------:R-:W-:Y:S01]  /*87c0*/  LOP3.LUT R36, R36, R37, RZ, 0x3c, !PT ;  /* 0x0000002524247212 */ /* 0x000fe200078e3cff */
[--C-:B------:R-:W-:Y:S01]  /*87d0*/  IMAD.X R37, RZ, RZ, R5.reuse, P2 ;  /* 0x000000ffff257224 */ /* 0x100fe200010e0605 */
[----:B------:R-:W-:Y:S01]  /*87e0*/  LOP3.LUT R32, R33, 0x380, RZ, 0xc0, !PT ;  /* 0x0000038021207812 */ /* 0x000fe200078ec0ff */
[----:B------:R-:W0:Y:S01]  /*87f0*/  SHFL.IDX PT, R21, R14, RZ, 0x1c1f ;  /* 0x001c1fff0e157589 */ /* 0x000e2200000e0000 */
[----:B------:R-:W-:Y:S01]  /*8800*/  LOP3.LUT R16, R16, R17, RZ, 0x3c, !PT ;  /* 0x0000001110107212 */ /* 0x000fe200078e3cff */
[--C-:B------:R-:W-:Y:S01]  /*8810*/  IMAD.X R17, RZ, RZ, R5.reuse, P5 ;  /* 0x000000ffff117224 */ /* 0x100fe200028e0605 */
[----:B------:R-:W-:Y:S01]  /*8820*/  LOP3.LUT R24, R24, R25, RZ, 0x3c, !PT ;  /* 0x0000001918187212 */ /* 0x000fe200078e3cff */
[----:B------:R-:W-:Y:S01]  /*8830*/  IMAD.X R25, RZ, RZ, R5, P4 ;  /* 0x000000ffff197224 */ /* 0x000fe200020e0605 */
[----:B------:R-:W-:Y:S01]  /*8840*/  LOP3.LUT R56, R57, 0x380, RZ, 0xc0, !PT ;  /* 0x0000038039387812 */ /* 0x000fe200078ec0ff */
[----:B------:R-:W1:Y:S01]  /*8850*/  SHFL.IDX PT, R51, R14, 0x1, 0x1c1f ;  /* 0x003c1f000e337f89 */ /* 0x000e6200000e0000 */
[C---:B------:R-:W-:Y:S01]  /*8860*/  IADD3 R49, P2, R4.reuse, 0xb000, RZ ;  /* 0x0000b00004317810 */ /* 0x040fe20007f5e0ff */
[----:B------:R-:W-:Y:S01]  /*8870*/  IMAD R18, R9, 0x80, R222 ;  /* 0x0000008009127824 */ /* 0x000fe200078e02de */
[----:B------:R-:W-:-:S02]  /*8880*/  IADD3 R41, P6, R4, 0x6000, RZ ;  /* 0x0000600004297810 */ /* 0x000fc40007fde0ff */
[----:B------:R-:W-:Y:S01]  /*8890*/  IADD3 R45, P5, R4, 0x7000, RZ ;  /* 0x00007000042d7810 */ /* 0x000fe20007fbe0ff */
[----:B------:R-:W-:Y:S01]  /*88a0*/  VIADD R6, R18, 0x8 ;  /* 0x0000000812067836 */ /* 0x000fe20000000000 */
[----:B------:R-:W-:Y:S02]  /*88b0*/  IADD3 R65, P4, R4, 0x8000, RZ ;  /* 0x0000800004417810 */ /* 0x000fe40007f9e0ff */
[----:B------:R-:W-:Y:S02]  /*88c0*/  SHF.R.U64 R32, R32, 0x3, RZ ;  /* 0x0000000320207819 */ /* 0x000fe400000012ff */
[----:B------:R-:W-:Y:S02]  /*88d0*/  SHF.R.U64 R56, R56, 0x3, RZ ;  /* 0x0000000338387819 */ /* 0x000fe400000012ff */
[----:B------:R-:W-:Y:S02]  /*88e0*/  LOP3.LUT R48, R49, 0x380, RZ, 0xc0, !PT ;  /* 0x0000038031307812 */ /* 0x000fe400078ec0ff */
[----:B------:R-:W-:-:S02]  /*88f0*/  LOP3.LUT R40, R41, 0x380, RZ, 0xc0, !PT ;  /* 0x0000038029287812 */ /* 0x000fc400078ec0ff */
[----:B------:R-:W-:Y:S02]  /*8900*/  LOP3.LUT R44, R45, 0x380, RZ, 0xc0, !PT ;  /* 0x000003802d2c7812 */ /* 0x000fe400078ec0ff */
[----:B------:R-:W-:Y:S02]  /*8910*/  LOP3.LUT R64, R65, 0x380, RZ, 0xc0, !PT ;  /* 0x0000038041407812 */ /* 0x000fe400078ec0ff */
[----:B------:R-:W-:Y:S01]  /*8920*/  LOP3.LUT R32, R32, R33, RZ, 0x3c, !PT ;  /* 0x0000002120207212 */ /* 0x000fe200078e3cff */
[--C-:B------:R-:W-:Y:S01]  /*8930*/  IMAD.X R33, RZ, RZ, R5.reuse, P3 ;  /* 0x000000ffff217224 */ /* 0x100fe200018e0605 */
[----:B------:R-:W-:Y:S01]  /*8940*/  LOP3.LUT R56, R56, R57, RZ, 0x3c, !PT ;  /* 0x0000003938387212 */ /* 0x000fe200078e3cff */
[----:B------:R-:W-:Y:S01]  /*8950*/  IMAD.X R57, RZ, RZ, R5, P0 ;  /* 0x000000ffff397224 */ /* 0x000fe200000e0605 */
[----:B------:R-:W-:Y:S02]  /*8960*/  SHF.R.U64 R48, R48, 0x3, RZ ;  /* 0x0000000330307819 */ /* 0x000fe400000012ff */
[----:B------:R-:W-:-:S02]  /*8970*/  IADD3 R11, P3, R4, 0xa000, RZ ;  /* 0x0000a000040b7810 */ /* 0x000fc40007f7e0ff */
[----:B------:R-:W-:Y:S02]  /*8980*/  SHF.R.U64 R40, R40, 0x3, RZ ;  /* 0x0000000328287819 */ /* 0x000fe400000012ff */
[----:B------:R-:W-:Y:S02]  /*8990*/  SHF.R.U64 R44, R44, 0x3, RZ ;  /* 0x000000032c2c7819 */ /* 0x000fe400000012ff */
[----:B------:R-:W-:Y:S02]  /*89a0*/  SHF.R.U64 R64, R64, 0x3, RZ ;  /* 0x0000000340407819 */ /* 0x000fe400000012ff */
[----:B------:R-:W-:Y:S02]  /*89b0*/  LOP3.LUT P0, RZ, R220, 0x3, RZ, 0xc0, !PT ;  /* 0x00000003dcff7812 */ /* 0x000fe4000780c0ff */
[----:B------:R-:W-:Y:S01]  /*89c0*/  LOP3.LUT R48, R48, R49, RZ, 0x3c, !PT ;  /* 0x0000003130307212 */ /* 0x000fe200078e3cff */
[----:B------:R-:W-:Y:S01]  /*89d0*/  IMAD.X R49, RZ, RZ, R5, P2 ;  /* 0x000000ffff317224 */ /* 0x000fe200010e0605 */
[----:B------:R-:W-:-:S02]  /*89e0*/  LOP3.LUT R10, R11, 0x380, RZ, 0xc0, !PT ;  /* 0x000003800b0a7812 */ /* 0x000fc400078ec0ff */
[----:B------:R-:W-:Y:S01]  /*89f0*/  LOP3.LUT R40, R40, R41, RZ, 0x3c, !PT ;  /* 0x0000002928287212 */ /* 0x000fe200078e3cff */
[--C-:B------:R-:W-:Y:S01]  /*8a00*/  IMAD.X R41, RZ, RZ, R5.reuse, P6 ;  /* 0x000000ffff297224 */ /* 0x100fe200030e0605 */
[----:B------:R-:W-:Y:S01]  /*8a10*/  LOP3.LUT R44, R44, R45, RZ, 0x3c, !PT ;  /* 0x0000002d2c2c7212 */ /* 0x000fe200078e3cff */
[--C-:B------:R-:W-:Y:S01]  /*8a20*/  IMAD.X R45, RZ, RZ, R5.reuse, P5 ;  /* 0x000000ffff2d7224 */ /* 0x100fe200028e0605 */
[----:B------:R-:W-:Y:S01]  /*8a30*/  LOP3.LUT R64, R64, R65, RZ, 0x3c, !PT ;  /* 0x0000004140407212 */ /* 0x000fe200078e3cff */
[----:B------:R-:W-:Y:S01]  /*8a40*/  IMAD.X R65, RZ, RZ, R5, P4 ;  /* 0x000000ffff417224 */ /* 0x000fe200020e0605 */
[-C--:B------:R-:W-:Y:S02]  /*8a50*/  ISETP.GE.OR P2, PT, R18, R81.reuse, P0 ;  /* 0x000000511200720c */ /* 0x080fe40000746670 */
[----:B------:R-:W-:Y:S02]  /*8a60*/  ISETP.GE.OR P0, PT, R6, R81, P0 ;  /* 0x000000510600720c */ /* 0x000fe40000706670 */
[----:B------:R-:W-:-:S02]  /*8a70*/  IADD3 R73, P6, R4, 0xc000, RZ ;  /* 0x0000c00004497810 */ /* 0x000fc40007fde0ff */
[C---:B------:R-:W-:Y:S02]  /*8a80*/  IADD3 R69, P5, R4.reuse, 0xd000, RZ ;  /* 0x0000d00004457810 */ /* 0x040fe40007fbe0ff */
[C---:B------:R-:W-:Y:S02]  /*8a90*/  IADD3 R61, P4, R4.reuse, 0xe000, RZ ;  /* 0x0000e000043d7810 */ /* 0x040fe40007f9e0ff */
[----:B------:R-:W-:Y:S02]  /*8aa0*/  LOP3.LUT R13, R4, 0x380, RZ, 0xc0, !PT ;  /* 0x00000380040d7812 */ /* 0x000fe400078ec0ff */
[----:B------:R-:W-:Y:S01]  /*8ab0*/  SHF.R.U64 R10, R10, 0x3, RZ ;  /* 0x000000030a0a7819 */ /* 0x000fe200000012ff */
[----:B0-----:R0:W-:Y:S01]  /*8ac0*/  @!P2 ST.E desc[UR38][R20.64], R8 ;  /* 0x000000081400a985 */ /* 0x0011e2000c101926 */
[----:B------:R-:W-:Y:S02]  /*8ad0*/  LOP3.LUT R72, R73, 0x380, RZ, 0xc0, !PT ;  /* 0x0000038049487812 */ /* 0x000fe400078ec0ff */
[----:B------:R-:W-:Y:S01]  /*8ae0*/  LOP3.LUT R68, R69, 0x380, RZ, 0xc0, !PT ;  /* 0x0000038045447812 */ /* 0x000fe200078ec0ff */
[----:B-1----:R1:W-:Y:S01]  /*8af0*/  @!P0 ST.E desc[UR38][R50.64], R3 ;  /* 0x0000000332008985 */ /* 0x0023e2000c101926 */
[----:B------:R-:W-:-:S02]  /*8b00*/  LOP3.LUT R60, R61, 0x380, RZ, 0xc0, !PT ;  /* 0x000003803d3c7812 */ /* 0x000fc400078ec0ff */
[----:B------:R-:W-:Y:S01]  /*8b10*/  SHF.R.U64 R13, R13, 0x3, RZ ;  /* 0x000000030d0d7819 */ /* 0x000fe200000012ff */
[----:B------:R-:W-:Y:S01]  /*8b20*/  UIMAD UR7, UR11, UR12, URZ ;  /* 0x0000000c0b0772a4 */ /* 0x000fe2000f8e023f */
[----:B------:R-:W-:Y:S01]  /*8b30*/  LOP3.LUT R10, R10, R11, RZ, 0x3c, !PT ;  /* 0x0000000b0a0a7212 */ /* 0x000fe200078e3cff */
[--C-:B------:R-:W-:Y:S01]  /*8b40*/  IMAD.X R11, RZ, RZ, R5.reuse, P3 ;  /* 0x000000ffff0b7224 */ /* 0x100fe200018e0605 */
[----:B------:R-:W-:Y:S01]  /*8b50*/  IADD3 R9, P3, R4, 0xf000, RZ ;  /* 0x0000f00004097810 */ /* 0x000fe20007f7e0ff */
[----:B0-----:R-:W0:Y:S01]  /*8b60*/  @P1 LDC R21, c[0x0][0xcf0] ;  /* 0x00033c00ff151b82 */ /* 0x001e220000000800 */
[----:B------:R-:W-:Y:S01]  /*8b70*/  SHF.R.U64 R72, R72, 0x3, RZ ;  /* 0x0000000348487819 */ /* 0x000fe200000012ff */
[----:B------:R-:W-:Y:S01]  /*8b80*/  UIMAD.WIDE.U32 UR8, UR4, UR12, URZ ;  /* 0x0000000c040872a5 */ /* 0x000fe2000f8e003f */
[----:B------:R-:W-:Y:S01]  /*8b90*/  SHF.R.U64 R68, R68, 0x3, RZ ;  /* 0x0000000344447819 */ /* 0x000fe200000012ff */
[--C-:B------:R-:W-:Y:S01]  /*8ba0*/  IMAD.X R53, RZ, RZ, R5.reuse, P3 ;  /* 0x000000ffff357224 */ /* 0x100fe200018e0605 */
[----:B------:R-:W-:Y:S01]  /*8bb0*/  SHF.R.U64 R60, R60, 0x3, RZ ;  /* 0x000000033c3c7819 */ /* 0x000fe200000012ff */
[----:B------:R-:W-:Y:S01]  /*8bc0*/  ULDC.64 UR10, c[0x0][0xbe8] ;  /* 0x0002fa00000a7ab9 */ /* 0x000fe20000000a00 */
[----:B------:R-:W-:Y:S01]  /*8bd0*/  LOP3.LUT R4, R13, R4, RZ, 0x3c, !PT ;  /* 0x000000040d047212 */ /* 0x000fe200078e3cff */
[----:B-1----:R-:W-:Y:S01]  /*8be0*/  IMAD.U32 R3, RZ, RZ, UR16 ;  /* 0x00000010ff037e24 */ /* 0x002fe2000f8e00ff */
[----:B------:R-:W-:Y:S01]  /*8bf0*/  LOP3.LUT R72, R72, R73, RZ, 0x3c, !PT ;  /* 0x0000004948487212 */ /* 0x000fe200078e3cff */
[--C-:B------:R-:W-:Y:S01]  /*8c00*/  IMAD.X R73, RZ, RZ, R5.reuse, P6 ;  /* 0x000000ffff497224 */ /* 0x100fe200030e0605 */
[----:B------:R-:W-:Y:S01]  /*8c10*/  LOP3.LUT R68, R68, R69, RZ, 0x3c, !PT ;  /* 0x0000004544447212 */ /* 0x000fe200078e3cff */
[--C-:B------:R-:W-:Y:S01]  /*8c20*/  IMAD.X R69, RZ, RZ, R5.reuse, P5 ;  /* 0x000000ffff457224 */ /* 0x100fe200028e0605 */
[----:B------:R-:W-:Y:S01]  /*8c30*/  LOP3.LUT R60, R60, R61, RZ, 0x3c, !PT ;  /* 0x0000003d3c3c7212 */ /* 0x000fe200078e3cff */
[----:B------:R-:W-:Y:S01]  /*8c40*/  IMAD.X R61, RZ, RZ, R5, P4 ;  /* 0x000000ffff3d7224 */ /* 0x000fe200020e0605 */
[----:B------:R1:W5:Y:S01]  /*8c50*/  LD.E.128 R12, desc[UR38][R4.64] ;  /* 0x00000026040c7980 */ /* 0x000362000c101d00 */
[----:B------:R-:W-:Y:S01]  /*8c60*/  LOP3.LUT R0, R9, 0x380, RZ, 0xc0, !PT ;  /* 0x0000038009007812 */ /* 0x000fe200078ec0ff */
[----:B------:R-:W-:-:S02]  /*8c70*/  UIMAD UR7, UR4, UR13, UR7 ;  /* 0x0000000d040772a4 */ /* 0x000fc4000f8e0207 */
[----:B------:R-:W5:Y:S01]  /*8c80*/  LD.E.128 R16, desc[UR38][R16.64] ;  /* 0x0000002610107980 */ /* 0x000f62000c101d00 */
[----:B------:R-:W-:-:S03]  /*8c90*/  SHF.R.U64 R0, R0, 0x3, RZ ;  /* 0x0000000300007819 */ /* 0x000fc600000012ff */
[----:B------:R-:W5:Y:S01]  /*8ca0*/  LD.E.128 R24, desc[UR38][R24.64] ;  /* 0x0000002618187980 */ /* 0x000f62000c101d00 */
[----:B------:R-:W-:Y:S01]  /*8cb0*/  LOP3.LUT R52, R0, R9, RZ, 0x3c, !PT ;  /* 0x0000000900347212 */ /* 0x000fe200078e3cff */
[----:B-1----:R-:W1:Y:S01]  /*8cc0*/  @P1 LDC R5, c[0x0][0xcec] ;  /* 0x00033b00ff051b82 */ /* 0x002e620000000800 */
[----:B------:R-:W-:Y:S01]  /*8cd0*/  IMAD R0, R201, 0x20, R204 ;  /* 0x00000020c9007824 */ /* 0x000fe200078e02cc */
[----:B------:R-:W-:Y:S01]  /*8ce0*/  UIADD3 UR9, UR9, UR7, URZ ;  /* 0x0000000709097290 */ /* 0x000fe2000fffe03f */
        /* <DEDUP_REMOVED lines=15> */
[----:B-1----:R-:W-:-:S03]  /*8de0*/  @P1 IMAD.HI.U32 R0, R20, R5, RZ ;  /* 0x0000000514001227 */ /* 0x002fc600078e00ff */
[----:B------:R-:W5:Y:S02]  /*8df0*/  LD.E.128 R64, desc[UR38][R64.64] ;  /* 0x0000002640407980 */ /* 0x000f64000c101d00 */
[----:B0-----:R-:W-:Y:S01]  /*8e00*/  @P1 SHF.R.U32.HI R3, RZ, R21, R0 ;  /* 0x00000015ff031219 */ /* 0x001fe20000011600 */
[----:B------:R-:W-:Y:S01]  /*8e10*/  UIADD3 UR4, UR9, UR4, URZ ;  /* 0x0000000409047290 */ /* 0x000fe2000fffe03f */
[----:B------:R-:W-:Y:S01]  /*8e20*/  IMAD.U32 R4, RZ, RZ, UR8 ;  /* 0x00000008ff047e24 */ /* 0x000fe2000f8e00ff */
[----:B------:R-:W5:Y:S01]  /*8e30*/  LD.E.128 R56, desc[UR38][R56.64] ;  /* 0x0000002638387980 */ /* 0x000f62000c101d00 */
[--C-:B------:R-:W-:Y:S01]  /*8e40*/  SHF.R.S32.HI R0, RZ, 0x1f, R3.reuse ;  /* 0x0000001fff007819 */ /* 0x100fe20000011403 */
[----:B------:R-:W-:Y:S02]  /*8e50*/  IMAD.MOV R6, RZ, RZ, -R3 ;  /* 0x000000ffff067224 */ /* 0x000fe400078e0a03 */
[----:B------:R-:W-:Y:S01]  /*8e60*/  IMAD.U32 R5, RZ, RZ, UR9 ;  /* 0x00000009ff057e24 */ /* 0x000fe2000f8e00ff */
[----:B------:R-:W-:Y:S01]  /*8e70*/  ULDC.64 UR8, c[0x0][0xbe0] ;  /* 0x0002f80000087ab9 */ /* 0x000fe20000000a00 */
[----:B------:R-:W-:Y:S01]  /*8e80*/  IMAD R21, R77, R6, R20 ;  /* 0x000000064d157224 */ /* 0x000fe200078e0214 */
[----:B------:R-:W5:Y:S01]  /*8e90*/  LD.E.128 R8, desc[UR38][R10.64] ;  /* 0x000000260a087980 */ /* 0x000f62000c101d00 */
[----:B------:R-:W-:-:S02]  /*8ea0*/  IMAD R0, R0, UR8, RZ ;  /* 0x0000000800007c24 */ /* 0x000fc4000f8e02ff */
[----:B------:R-:W-:Y:S01]  /*8eb0*/  IMAD.U32 R5, RZ, RZ, UR4 ;  /* 0x00000004ff057e24 */ /* 0x000fe2000f8e00ff */
[----:B------:R-:W5:Y:S01]  /*8ec0*/  LD.E.128 R48, desc[UR38][R48.64] ;  /* 0x0000002630307980 */ /* 0x000f62000c101d00 */
[C---:B------:R-:W-:Y:S01]  /*8ed0*/  IMAD R77, R3.reuse, UR9, R0 ;  /* 0x00000009034d7c24 */ /* 0x040fe2000f8e0200 */
[----:B------:R-:W-:Y:S02]  /*8ee0*/  SHF.R.S32.HI R0, RZ, 0x1f, R21 ;  /* 0x0000001fff007819 */ /* 0x000fe40000011415 */
        /* <DEDUP_REMOVED lines=18> */
[----:B------:R-:W-:Y:S01]  /*9010*/  ISETP.GE.AND P2, PT, R80, R81, PT ;  /* 0x000000515000720c */ /* 0x000fe20003f46270 */
[----:B------:R-:W-:Y:S02]  /*9020*/  ULDC.64 UR8, c[0x0][0xb80] ;  /* 0x0002e00000087ab9 */ /* 0x000fe40000000a00 */
[----:B------:R-:W-:Y:S01]  /*9030*/  IMAD.IADD R3, R5, 0x1, R3 ;  /* 0x0000000105037824 */ /* 0x000fe200078e0203 */
[----:B------:R-:W-:Y:S01]  /*9040*/  LEA R6, P3, R4, UR8, 0x1 ;  /* 0x0000000804067c11 */ /* 0x000fe2000f8608ff */
[----:B------:R-:W-:-:S02]  /*9050*/  VIADD R151, R151, 0x32420 ;  /* 0x0003242097977836 */ /* 0x000fc40000000000 */
[----:B------:R-:W-:Y:S01]  /*9060*/  VIADD R0, R80, 0x20 ;  /* 0x0000002050007836 */ /* 0x000fe20000000000 */
[----:B------:R-:W-:Y:S02]  /*9070*/  LEA.HI.X R3, R4, UR9, R3, 0x1, P3 ;  /* 0x0000000904037c11 */ /* 0x000fe400098f0c03 */
[----:B------:R-:W-:Y:S02]  /*9080*/  PRMT R151, RZ, 0x654, R151 ;  /* 0x00000654ff977816 */ /* 0x000fe40000000097 */
[-C--:B------:R-:W-:Y:S01]  /*9090*/  ISETP.GE.AND P1, PT, R0, R81.reuse, PT ;  /* 0x000000510000720c */ /* 0x080fe20003f26270 */
[----:B------:R-:W-:Y:S01]  /*90a0*/  VIADD R0, R80, 0x40 ;  /* 0x0000004050007836 */ /* 0x000fe20000000000 */
[----:B0-----:R0:W-:Y:S01]  /*90b0*/  SYNCS.ARRIVE.TRANS64.RED.A1T0 RZ, [R151+URZ], RZ ;  /* 0x000000ff97ff79a7 */ /* 0x0011e2000810043f */
        /* <DEDUP_REMOVED lines=22> */
.L_x_10306:
[----:B------:R-:W-:Y:S05]  /*9220*/  BSYNC B1 ;  /* 0x0000000000017941 */ /* 0x000fea0003800000 */
.L_x_10305:
        /* <DEDUP_REMOVED lines=21> */
.L_x_10308:
[----:B------:R-:W-:Y:S05]  /*9380*/  BSYNC B1 ;  /* 0x0000000000017941 */ /* 0x000fea0003800000 */
.L_x_10307:
[----:B0-----:R0:W0:Y:S01]  /*9390*/  SHFL.IDX PT, R17, R3, 0x2, 0x181f ;  /* 0x00581f0003117f89 */ /* 0x00102200000e0000 */
        /* <DEDUP_REMOVED lines=11> */
[----:B------:R-:W-:Y:S02]  /*9450*/  @!P3 LEA.HI.X R5, R2, R17, R230, 0x1, P6 ;  /* 0x000000110205b211 */ /* 0x000fe400030f0ce6 */
        /* <DEDUP_REMOVED lines=8> */
.L_x_10310:
[----:B------:R-:W-:Y:S05]  /*94e0*/  BSYNC B1 ;  /* 0x0000000000017941 */ /* 0x000fea0003800000 */
.L_x_10309:
[----:B------:R-:W-:Y:S01]  /*94f0*/  VIADD R0, R80, 0x60 ;  /* 0x0000006050007836 */ /* 0x000fe20000000000 */
[----:B0--3--:R-:W0:Y:S04]  /*9500*/  SHFL.IDX PT, R3, R3, 0x3, 0x181f ;  /* 0x00781f0003037f89 */ /* 0x009e2800000e0000 */
[----:B------:R-:W-:Y:S01]  /*9510*/  ISETP.GE.AND P0, PT, R0, R81, PT ;  /* 0x000000510000720c */ /* 0x000fe20003f06270 */
[----:B------:R3:W0:-:S12]  /*9520*/  SHFL.IDX PT, R13, R6, 0x3, 0x181f ;  /* 0x00781f00060d7f89 */ /* 0x00061800000e0000 */
[----:B---3--:R-:W-:Y:S05]  /*9530*/  @P0 BRA `(.L_x_10311) ;  /* 0x0000000c00d80947 */ /* 0x008fea0003800000 */
[----:B------:R-:W-:Y:S02]  /*9540*/  ULDC UR4, c[0x0][0xbc8] ;  /* 0x0002f20000047ab9 */ /* 0x000fe40000000800 */
[----:B------:R-:W-:Y:S02]  /*9550*/  ISETP.GE.AND P3, PT, R2, UR4, PT ;  /* 0x0000000402007c0c */ /* 0x000fe4000bf66270 */
[----:B------:R-:W-:Y:S02]  /*9560*/  ISETP.GE.AND P4, PT, R23, UR4, PT ;  /* 0x0000000417007c0c */ /* 0x000fe4000bf86270 */
[----:B------:R-:W-:-:S09]  /*9570*/  ISETP.GE.AND P5, PT, R22, UR4, PT ;  /* 0x0000000416007c0c */ /* 0x000fd2000bfa6270 */
[-C--:B0-----:R-:W-:Y:S02]  /*9580*/  @!P3 LEA R4, P0, R2, R13.reuse, 0x1 ;  /* 0x0000000d0204b211 */ /* 0x081fe400078008ff */
[CC--:B------:R-:W-:Y:S02]  /*9590*/  @!P4 LEA R8, P1, R23.reuse, R13.reuse, 0x1 ;  /* 0x0000000d1708c211 */ /* 0x0c0fe400078208ff */
[----:B------:R-:W-:Y:S02]  /*95a0*/  @!P5 LEA R10, P2, R22, R13, 0x1 ;  /* 0x0000000d160ad211 */ /* 0x000fe400078408ff */
[-C--:B------:R-:W-:Y:S02]  /*95b0*/  @!P3 LEA.HI.X R5, R2, R3.reuse, R230, 0x1, P0 ;  /* 0x000000030205b211 */ /* 0x080fe400000f0ce6 */
[-C--:B------:R-:W-:Y:S02]  /*95c0*/  @!P4 LEA.HI.X R9, R23, R3.reuse, R229, 0x1, P1 ;  /* 0x000000031709c211 */ /* 0x080fe400008f0ce5 */
[----:B------:R-:W-:Y:S01]  /*95d0*/  @!P5 LEA.HI.X R11, R22, R3, R228, 0x1, P2 ;  /* 0x00000003160bd211 */ /* 0x000fe200010f0ce4 */
[----:B------:R3:W-:Y:S01]  /*95e0*/  @!P3 ST.E.128 desc[UR38][R4.64], R28 ;  /* 0x0000001c0400b985 */ /* 0x0007e2000c101d26 */
[----:B------:R-:W-:-:S03]  /*95f0*/  ISETP.GE.AND P0, PT, R200, UR4, PT ;  /* 0x00000004c8007c0c */ /* 0x000fc6000bf06270 */
[----:B------:R3:W-:Y:S04]  /*9600*/  @!P4 ST.E.128 desc[UR38][R8.64], R44 ;  /* 0x0000002c0800c985 */ /* 0x0007e8000c101d26 */
[----:B------:R3:W-:Y:S06]  /*9610*/  @!P5 ST.E.128 desc[UR38][R10.64], R48 ;  /* 0x000000300a00d985 */ /* 0x0007ec000c101d26 */
[----:B------:R-:W-:Y:S05]  /*9620*/  @P0 BRA `(.L_x_10311) ;  /* 0x0000000c009c0947 */ /* 0x000fea0003800000 */
[----:B---3--:R-:W-:-:S04]  /*9630*/  LEA R4, P0, R200, R13, 0x1 ;  /* 0x0000000dc8047211 */ /* 0x008fc800078008ff */
[----:B------:R-:W-:-:S05]  /*9640*/  LEA.HI.X R5, R200, R3, R227, 0x1, P0 ;  /* 0x00000003c8057211 */ /* 0x000fca00000f0ce3 */
[----:B------:R0:W-:Y:S01]  /*9650*/  ST.E.128 desc[UR38][R4.64], R52 ;  /* 0x0000003404007985 */ /* 0x0001e2000c101d26 */
[----:B------:R-:W-:Y:S05]  /*9660*/  BRA `(.L_x_10311) ;  /* 0x0000000c008c7947 */ /* 0x000fea0003800000 */
.L_x_10303:
[----:B------:R-:W-:Y:S01]  /*9670*/  R2UR UR4, R218 ;  /* 0x00000000da0472ca */ /* 0x000fe200000e0000 */
[----:B------:R-:W-:Y:S01]  /*9680*/  ULDC.64 UR10, c[0x0][0xd00] ;  /* 0x00034000000a7ab9 */ /* 0x000fe20000000a00 */
[----:B------:R-:W-:Y:S01]  /*9690*/  USHF.L.U32 UR8, UR61, 0x2, URZ ;  /* 0x000000023d087899 */ /* 0x000fe2000800063f */
[----:B------:R-:W0:Y:S01]  /*96a0*/  LDC R13, c[0x0][0xce8] ;  /* 0x00033a00ff0d7b82 */ /* 0x000e220000000800 */
[----:B------:R-:W-:Y:S01]  /*96b0*/  UISETP.NE.U32.AND UP0, UPT, UR10, URZ, UPT ;  /* 0x0000003f0a00728c */ /* 0x000fe2000bf05070 */
[----:B------:R-:W-:-:S03]  /*96c0*/  R2UR UR12, R203 ;  /* 0x00000000cb0c72ca */ /* 0x000fc600000e0000 */
[----:B------:R-:W-:-:S05]  /*96d0*/  UISETP.NE.AND.EX UP0, UPT, UR11, URZ, UPT, UP0 ;  /* 0x0000003f0b00728c */ /* 0x000fca000bf05300 */
[----:B------:R-:W-:Y:S01]  /*96e0*/  USHF.L.U64.HI UR9, UR61, 0x2, UR4 ;  /* 0x000000023d097899 */ /* 0x000fe20008010204 */
[----:B------:R-:W-:Y:S01]  /*96f0*/  PLOP3.LUT P2, PT, PT, PT, UP0, 0x80, 0x0 ;  /* 0x000000000000781c */ /* 0x000fe20003f4f008 */
[----:B------:R-:W-:-:S04]  /*9700*/  UIADD3 UR4, UP1, UR8, UR10, URZ ;  /* 0x0000000a08047290 */ /* 0x000fc8000ff3e03f */
[----:B------:R-:W-:Y:S02]  /*9710*/  UIADD3.X UR7, UR9, UR11, URZ, UP1, !UPT ;  /* 0x0000000b09077290 */ /* 0x000fe40008ffe43f */
[----:B------:R-:W-:Y:S01]  /*9720*/  IMAD.U32 R4, RZ, RZ, UR4 ;  /* 0x00000004ff047e24 */ /* 0x000fe2000f8e00ff */
[----:B------:R-:W-:Y:S02]  /*9730*/  ULDC.64 UR10, c[0x0][0xd08] ;  /* 0x00034200000a7ab9 */ /* 0x000fe40000000a00 */
[----:B------:R-:W-:Y:S01]  /*9740*/  UISETP.NE.U32.AND UP1, UPT, UR10, URZ, UPT ;  /* 0x0000003f0a00728c */ /* 0x000fe2000bf25070 */
[----:B------:R-:W-:-:S03]  /*9750*/  IMAD.U32 R5, RZ, RZ, UR7 ;  /* 0x00000007ff057e24 */ /* 0x000fc6000f8e00ff */
[----:B------:R-:W-:Y:S02]  /*9760*/  UISETP.NE.AND.EX UP1, UPT, UR11, URZ, UPT, UP1 ;  /* 0x0000003f0b00728c */ /* 0x000fe4000bf25310 */
[----:B------:R-:W2:Y:S01]  /*9770*/  @P2 LDG.E R3, desc[UR38][R4.64] ;  /* 0x0000002604032981 */ /* 0x000ea2000c1e1900 */
[----:B------:R-:W-:Y:S02]  /*9780*/  ULDC UR4, c[0x0][0xb88] ;  /* 0x0002e20000047ab9 */ /* 0x000fe40000000800 */
[----:B------:R-:W-:Y:S01]  /*9790*/  IMAD.U32 R0, RZ, RZ, UR4 ;  /* 0x00000004ff007e24 */ /* 0x000fe2000f8e00ff */
[----:B------:R-:W-:-:S05]  /*97a0*/  PLOP3.LUT P3, PT, PT, PT, UP1, 0x80, 0x0 ;  /* 0x000000000000781c */ /* 0x000fca0003f6f018 */
        /* <DEDUP_REMOVED lines=17> */
.L_x_10312:
        /* <DEDUP_REMOVED lines=19> */
[----:B------:R-:W-:-:S08]  /*99f0*/  UMOV UR9, UR10 ;  /* 0x0000000a00097c82 */ /* 0x000fd00008000000 */
        /* <DEDUP_REMOVED lines=29> */
.L_x_10314:
[----:B------:R-:W-:Y:S05]  /*9bd0*/  BSYNC B1 ;  /* 0x0000000000017941 */ /* 0x000fea0003800000 */
.L_x_10313:
        /* <DEDUP_REMOVED lines=30> */
[----:B------:R-:W-:Y:S02]  /*9dc0*/  IMAD R6, R4, UR10, RZ ;  /* 0x0000000a04067c24 */ /* 0x000fe4000f8e02ff */
[----:B------:R-:W-:Y:S01]  /*9dd0*/  IMAD.U32 R4, RZ, RZ, UR8 ;  /* 0x00000008ff047e24 */ /* 0x000fe2000f8e00ff */
[----:B------:R-:W-:Y:S01]  /*9de0*/  ULDC.64 UR8, c[0x0][0xbd8] ;  /* 0x0002f60000087ab9 */ /* 0x000fe20000000a00 */
[----:B------:R-:W-:Y:S02]  /*9df0*/  IMAD.U32 R5, RZ, RZ, UR4 ;  /* 0x00000004ff057e24 */ /* 0x000fe4000f8e00ff */
[----:B------:R-:W-:Y:S02]  /*9e00*/  IMAD R9, R13, R9, R8 ;  /* 0x000000090d097224 */ /* 0x000fe400078e0208 */
        /* <DEDUP_REMOVED lines=38> */
.L_x_10316:
[----:B------:R-:W-:Y:S05]  /*a070*/  BSYNC B1 ;  /* 0x0000000000017941 */ /* 0x000fea0003800000 */
.L_x_10315:
        /* <DEDUP_REMOVED lines=21> */
.L_x_10318:
[----:B------:R-:W-:Y:S05]  /*a1d0*/  BSYNC B1 ;  /* 0x0000000000017941 */ /* 0x000fea0003800000 */
.L_x_10317:
        /* <DEDUP_REMOVED lines=21> */
.L_x_10320:
[----:B------:R-:W-:Y:S05]  /*a330*/  BSYNC B1 ;  /* 0x0000000000017941 */ /* 0x000fea0003800000 */
.L_x_10319:
        /* <DEDUP_REMOVED lines=22> */
.L_x_10311:
[----:B------:R-:W-:Y:S05]  /*a4a0*/  BSYNC B0 ;  /* 0x0000000000007941 */ /* 0x000fea0003800000 */
.L_x_10302:
[----:B------:R-:W-:Y:S02]  /*a4b0*/  ULDC UR4, c[0x0][0xd3c] ;  /* 0x00034f0000047ab9 */ /* 0x000fe40000000800 */
[----:B------:R-:W-:-:S13]  /*a4c0*/  ISETP.GE.AND P0, PT, R7, UR4, PT ;  /* 0x0000000407007c0c */ /* 0x000fda000bf06270 */
[----:B------:R-:W-:Y:S05]  /*a4d0*/  @!P0 BRA `(.L_x_10321) ;  /* 0xffffff6800808947 */ /* 0x000fea000383ffff */
[----:B------:R-:W-:Y:S05]  /*a4e0*/  EXIT ;  /* 0x000000000000794d */ /* 0x000fea0003800000 */
.L_x_10277:
[----:B------:R-:W-:-:S08]  /*a4f0*/  NOP ;  /* 0x0000000000007918 */ /* 0x000fd00000000000 */
[----:B0-----:R-:W0:-:S00]  /*a500*/  USETMAXREG.DEALLOC.CTAPOOL 0x18 ;  /* 0x00000018000079c8 */ /* 0x001e0000080e0500 */
        /* <DEDUP_REMOVED lines=16> */
.L_x_10322:
        /* <DEDUP_REMOVED lines=42> */
.L_x_10328:
        /* <DEDUP_REMOVED lines=12> */
.L_x_10327:
[----:B------:R-:W-:Y:S05]  /*a970*/  BSYNC B0 ;  /* 0x0000000000007941 */ /* 0x000fea0003800000 */
.L_x_10326:
        /* <DEDUP_REMOVED lines=22> */
.L_x_10324:
        /* <DEDUP_REMOVED lines=16> */
.L_x_10329:
        /* <DEDUP_REMOVED lines=25> */
.L_x_10325:
[----:B------:R-:W-:Y:S02]  /*ad70*/  IMAD.MOV.U32 R17, RZ, RZ, RZ ;  /* 0x000000ffff117224 */ /* 0x000fe400078e00ff */
[----:B------:R-:W-:Y:S02]  /*ad80*/  IMAD.U32 R16, RZ, RZ, UR6 ;  /* 0x00000006ff107e24 */ /* 0x000fe4000f8e00ff */
[----:B------:R-:W-:-:S07]  /*ad90*/  IMAD.MOV.U32 R18, RZ, RZ, RZ ;  /* 0x000000ffff127224 */ /* 0x000fce00078e00ff */
.L_x_10330:
[----:B------:R-:W-:-:S13]  /*ada0*/  ISETP.NE.AND P0, PT, R5, RZ, PT ;  /* 0x000000ff0500720c */ /* 0x000fda0003f05270 */
[----:B------:R-:W0:Y:S01]  /*adb0*/  @!P0 S2R R3, SR_CgaCtaId ;  /* 0x0000000000038919 */ /* 0x000e220000008800 */
[----:B------:R-:W-:-:S04]  /*adc0*/  @!P0 MOV R0, 0x400 ;  /* 0x0000040000008802 */ /* 0x000fc80000000f00 */
[----:B0-----:R-:W-:-:S05]  /*add0*/  @!P0 LEA R0, R3, R0, 0x18 ;  /* 0x0000000003008211 */ /* 0x001fca00078ec0ff */
[----:B------:R0:W-:Y:S01]  /*ade0*/  @!P0 STS.128 [R0+0x324d0], R16 ;  /* 0x0324d01000008388 */ /* 0x0001e20000000c00 */
[----:B------:R-:W-:Y:S06]  /*adf0*/  BAR.ARV 0x5, 0x180 ;  /* 0x0146000000007b1d */ /* 0x000fec0000002000 */
.L_x_10323:
        /* <DEDUP_REMOVED lines=28> */
[----:B------:R0:W-:Y:S04]  /*afc0*/  STL [R1+0x10], R3 ;  /* 0x0000100301007387 */ /* 0x0001e80000100800 */
[----:B------:R-:W-:Y:S04]  /*afd0*/  STL [R1+0x6c], RZ ;  /* 0x00006cff01007387 */ /* 0x000fe80000100800 */
[----:B------:R1:W-:Y:S01]  /*afe0*/  STL [R1+0x18], R2 ;  /* 0x0000180201007387 */ /* 0x0003e20000100800 */
[----:B0-----:R-:W-:-:S03]  /*aff0*/  LOP3.LUT R3, R0, 0x40, RZ, 0xfc, !PT ;  /* 0x0000004000037812 */ /* 0x001fc600078efcff */
[----:B------:R0:W-:Y:S01]  /*b000*/  STL [R1+0x8], RZ ;  /* 0x000008ff01007387 */ /* 0x0001e20000100800 */
[C---:B-1----:R-:W-:Y:S02]  /*b010*/  LOP3.LUT R2, R0.reuse, 0x80, RZ, 0xfc, !PT ;  /* 0x0000008000027812 */ /* 0x042fe400078efcff */
[----:B------:R-:W-:-:S07]  /*b020*/  LOP3.LUT R0, R0, 0xc0, RZ, 0xfc, !PT ;  /* 0x000000c000007812 */ /* 0x000fce00078efcff */
.L_x_10439:
[----:B01----:R-:W1:Y:S02]  /*b030*/  LDC.64 R2, c[0x0][0xd88] ;  /* 0x00036200ff027b82 */ /* 0x003e640000000a00 */
[----:B-1----:R-:W-:-:S05]  /*b040*/  IMAD.WIDE R2, R19, 0x4, R2 ;  /* 0x0000000413027825 */ /* 0x002fca00078e0202 */
        /* <DEDUP_REMOVED lines=27> */
[----:B--2---:R-:W-:-:S02]  /*b200*/  IADD3 R2, P3, R10, UR4, RZ ;  /* 0x000000040a027c10 */ /* 0x004fc4000ff7e0ff */
[----:B-1----:R-:W-:Y:S02]  /*b210*/  IADD3 R4, P4, R10, UR8, RZ ;  /* 0x000000080a047c10 */ /* 0x002fe4000ff9e0ff */
        /* <DEDUP_REMOVED lines=8> */
[----:B-1----:R-:W-:-:S04]  /*b2a0*/  @P2 IADD3 R6, P3, R10, UR6, RZ ;  /* 0x000000060a062c10 */ /* 0x002fc8000ff7e0ff */
        /* <DEDUP_REMOVED lines=8> */
[----:B-1----:R-:W-:Y:S01]  /*b330*/  IMAD.U32 R6, RZ, RZ, UR4 ;  /* 0x00000004ff067e24 */ /* 0x002fe2000f8e00ff */
[----:B--2---:R1:W-:Y:S01]  /*b340*/  STL [R1+0x38], R12 ;  /* 0x0000380c01007387 */ /* 0x0043e20000100800 */
[----:B------:R-:W-:Y:S05]  /*b350*/  @P2 BRA `(.L_x_10332) ;  /* 0x0000000000142947 */ /* 0x000fea0003800000 */
[----:B------:R-:W-:Y:S05]  /*b360*/  @!P1 BRA `(.L_x_10332) ;  /* 0x0000000000109947 */ /* 0x000fea0003800000 */
[----:B------:R-:W2:Y:S04]  /*b370*/  LDG.E R7, desc[UR38][R2.64] ;  /* 0x0000002602077981 */ /* 0x000ea8000c1e1900 */
[----:B------:R-:W2:Y:S02]  /*b380*/  LDG.E R2, desc[UR38][R2.64+0x4] ;  /* 0x0000042602027981 */ /* 0x000ea4000c1e1900 */
[----:B--2---:R-:W-:-:S05]  /*b390*/  IMAD.IADD R2, R2, 0x1, -R7 ;  /* 0x0000000102027824 */ /* 0x004fca00078e0a07 */
[----:B------:R2:W-:Y:S02]  /*b3a0*/  STL [R1+0x38], R2 ;  /* 0x0000380201007387 */ /* 0x0005e40000100800 */
.L_x_10332:
[----:B--2---:R-:W-:Y:S01]  /*b3b0*/  IMAD.MOV.U32 R2, RZ, RZ, R11 ;  /* 0x000000ffff027224 */ /* 0x004fe200078e000b */
        /* <DEDUP_REMOVED lines=11> */
.L_x_10333:
[----:B------:R-:W-:Y:S05]  /*b470*/  @!P0 BRA `(.L_x_10334) ;  /* 0x00000000000c8947 */ /* 0x000fea0003800000 */
[----:B------:R-:W2:Y:S04]  /*b480*/  LDG.E R6, desc[UR38][R4.64] ;  /* 0x0000002604067981 */ /* 0x000ea8000c1e1900 */
[----:B------:R-:W2:Y:S02]  /*b490*/  LDG.E R4, desc[UR38][R4.64+0x4] ;  /* 0x0000042604047981 */ /* 0x000ea4000c1e1900 */
[----:B--2---:R-:W-:-:S07]  /*b4a0*/  IMAD.IADD R6, R4, 0x1, -R6 ;  /* 0x0000000104067824 */ /* 0x004fce00078e0a06 */
.L_x_10334:
[----:B-----5:R-:W-:Y:S01]  /*b4b0*/  IMAD.IADD R2, R6, 0x1, -R0 ;  /* 0x0000000106027824 */ /* 0x020fe200078e0a00 */
[----:B------:R-:W-:Y:S03]  /*b4c0*/  BSSY B7, `(.L_x_10335) ;  /* 0x00004e6000077945 */ /* 0x000fe60003800000 */
[C---:B------:R-:W-:Y:S01]  /*b4d0*/  VIADD R0, R2.reuse, 0x5f ;  /* 0x0000005f02007836 */ /* 0x040fe20000000000 */
[----:B------:R3:W-:Y:S01]  /*b4e0*/  STL [R1+0x48], R2 ;  /* 0x0000480201007387 */ /* 0x0007e20000100800 */
[----:B------:R-:W-:Y:S02]  /*b4f0*/  ISETP.GT.AND P0, PT, R2, RZ, PT ;  /* 0x000000ff0200720c */ /* 0x000fe40003f04270 */
[----:B------:R-:W-:-:S05]  /*b500*/  IMAD.HI R0, R0, 0x2aaaaaab, RZ ;  /* 0x2aaaaaab00007827 */ /* 0x000fca00078e02ff */
[----:B---3--:R-:W-:-:S04]  /*b510*/  SHF.R.U32.HI R2, RZ, 0x1f, R0 ;  /* 0x0000001fff027819 */ /* 0x008fc80000011600 */
[----:B------:R-:W-:-:S05]  /*b520*/  LEA.HI.SX32 R0, R0, R2, 0x1c ;  /* 0x0000000200007211 */ /* 0x000fca00078fe2ff */
[----:B------:R3:W-:Y:S01]  /*b530*/  STL [R1+0x30], R0 ;  /* 0x0000300001007387 */ /* 0x0007e20000100800 */
[----:B------:R-:W-:Y:S05]  /*b540*/  @P0 BRA `(.L_x_10336) ;  /* 0x0000000000440947 */ /* 0x000fea0003800000 */
[----:B------:R-:W4:Y:S02]  /*b550*/  S2R R3, SR_TID.X ;  /* 0x0000000000037919 */ /* 0x000f240000002100 */
[----:B----4-:R-:W-:-:S04]  /*b560*/  LOP3.LUT R3, R3, 0x7f, RZ, 0xc0, !PT ;  /* 0x0000007f03037812 */ /* 0x010fc800078ec0ff */
[----:B------:R-:W-:-:S13]  /*b570*/  ISETP.NE.AND P0, PT, R3, RZ, PT ;  /* 0x000000ff0300720c */ /* 0x000fda0003f05270 */
[----:B------:R-:W-:Y:S05]  /*b580*/  @P0 BRA `(.L_x_10337) ;  /* 0x0000004c00640947 */ /* 0x000fea0003800000 */
[----:B------:R-:W4:Y:S01]  /*b590*/  S2R R3, SR_LANEID ;  /* 0x0000000000037919 */ /* 0x000f220000000000 */
[----:B------:R-:W-:Y:S01]  /*b5a0*/  VOTEU.ANY UR4, UPT, PT ;  /* 0x0000000000047886 */ /* 0x000fe200038e0100 */
[----:B------:R-:W5:Y:S01]  /*b5b0*/  LDC.64 R4, c[0x0][0xd60] ;  /* 0x00035800ff047b82 */ /* 0x000f620000000a00 */
[----:B---3--:R-:W4:Y:S08]  /*b5c0*/  FLO.U32 R0, UR4 ;  /* 0x0000000400007d00 */ /* 0x008f3000080e0000 */
[----:B------:R-:W5:Y:S01]  /*b5d0*/  POPC R2, UR4 ;  /* 0x0000000400027d09 */ /* 0x000f620008000000 */
[----:B----4-:R-:W-:-:S13]  /*b5e0*/  ISETP.EQ.U32.AND P0, PT, R0, R3, PT ;  /* 0x000000030000720c */ /* 0x010fda0003f02070 */
[----:B-----5:R-:W3:Y:S01]  /*b5f0*/  @P0 ATOMG.E.ADD.STRONG.GPU PT, R5, desc[UR38][R4.64], R2 ;  /* 0x00000002040509a8 */ /* 0x020ee200081ee1e6 */
[----:B------:R-:W4:Y:S02]  /*b600*/  S2R R3, SR_LTMASK ;  /* 0x0000000000037919 */ /* 0x000f240000003900 */
[----:B----4-:R-:W-:-:S06]  /*b610*/  LOP3.LUT R3, R3, UR4, RZ, 0xc0, !PT ;  /* 0x0000000403037c12 */ /* 0x010fcc000f8ec0ff */
[----:B------:R-:W4:Y:S01]  /*b620*/  POPC R3, R3 ;  /* 0x0000000300037309 */ /* 0x000f220000000000 */
[----:B---3--:R-:W4:Y:S02]  /*b630*/  SHFL.IDX PT, R0, R5, R0, 0x1f ;  /* 0x00001f0005007589 */ /* 0x008f2400000e0000 */
[----:B----4-:R-:W-:Y:S01]  /*b640*/  IADD3 R16, R0, UR40, R3 ;  /* 0x0000002800107c10 */ /* 0x010fe2000fffe003 */
[----:B------:R-:W-:Y:S06]  /*b650*/  BRA `(.L_x_10337) ;  /* 0x0000004c00307947 */ /* 0x000fec0003800000 */
.L_x_10336:
[----:B---3--:R-:W3:Y:S01]  /*b660*/  LDL R0, [R1+0x4] ;  /* 0x0000040001007983 */ /* 0x008ee20000100800 */
        /* <DEDUP_REMOVED lines=16> */
[----:B-1----:R-:W-:Y:S02]  /*b770*/  IMAD.MOV.U32 R12, RZ, RZ, 0x1 ;  /* 0x00000001ff0c7424 */ /* 0x002fe400078e00ff */
[----:B------:R-:W-:-:S07]  /*b780*/  IMAD.MOV.U32 R13, RZ, RZ, RZ ;  /* 0x000000ffff0d7224 */ /* 0x000fce00078e00ff */
[----:B------:R-:W-:-:S07]  /*b790*/  LEPC R20, `(.L_x_10339) ;  /* 0x000000001014794e */ /* 0x000fce0000000000 */
[----:B0--3--:R-:W-:Y:S05]  /*b7a0*/  CALL.ABS.NOINC R2 ;  /* 0x0000000002007343 */ /* 0x009fea0003c00000 */
.L_x_10339:
[----:B------:R-:W-:Y:S05]  /*b7b0*/  BSYNC B6 ;  /* 0x0000000000067941 */ /* 0x000fea0003800000 */
.L_x_10338:
        /* <DEDUP_REMOVED lines=17> */
[----:B-1----:R-:W-:Y:S02]  /*b8d0*/  IMAD.MOV.U32 R12, RZ, RZ, 0x1 ;  /* 0x00000001ff0c7424 */ /* 0x002fe400078e00ff */
[----:B---3--:R-:W-:-:S07]  /*b8e0*/  IMAD.MOV.U32 R13, RZ, RZ, RZ ;  /* 0x000000ffff0d7224 */ /* 0x008fce00078e00ff */
[----:B------:R-:W-:-:S07]  /*b8f0*/  LEPC R20, `(.L_x_10342) ;  /* 0x000000001014794e */ /* 0x000fce0000000000 */
[----:B0---4-:R-:W-:Y:S05]  /*b900*/  CALL.ABS.NOINC R2 ;  /* 0x0000000002007343 */ /* 0x011fea0003c00000 */
.L_x_10342:
        /* <DEDUP_REMOVED lines=16> */
.L_x_10341:
[----:B------:R-:W-:Y:S05]  /*ba10*/  BSYNC B6 ;  /* 0x0000000000067941 */ /* 0x000fea0003800000 */
.L_x_10340:
        /* <DEDUP_REMOVED lines=10> */
[----:B--2---:R2:W3:Y:S01]  /*bac0*/  @P0 LDG.E R7, desc[UR38][R2.64] ;  /* 0x0000002602070981 */ /* 0x0044e2000c1e1900 */
[----:B-----5:R-:W-:Y:S01]  /*bad0*/  VIADD R9, R0, 0xffffffff ;  /* 0xffffffff00097836 */ /* 0x020fe20000000000 */
[----:B--2---:R-:W2:Y:S01]  /*bae0*/  LDC.64 R2, c[0x0][0x418] ;  /* 0x00010600ff027b82 */ /* 0x004ea20000000a00 */
[----:B---3--:R-:W-:Y:S01]  /*baf0*/  SHF.R.S32.HI R8, RZ, 0x1f, R7 ;  /* 0x0000001fff087819 */ /* 0x008fe20000011407 */
[----:B------:R3:W-:Y:S04]  /*bb00*/  @P0 STL [R1+0xc], R7 ;  /* 0x00000c0701000387 */ /* 0x0007e80000100800 */
[----:B------:R3:W-:Y:S04]  /*bb10*/  STL [R1+0x2c], R9 ;  /* 0x00002c0901007387 */ /* 0x0007e80000100800 */
        /* <DEDUP_REMOVED lines=10> */
.L_x_10456:
[----:B--2---:R-:W2:Y:S01]  /*bbc0*/  LDL.LU R4, [R1+0x14] ;  /* 0x0000140001047983 */ /* 0x004ea20000300800 */
[----:B------:R-:W-:Y:S02]  /*bbd0*/  PLOP3.LUT P1, PT, PT, PT, PT, 0x8, 0x0 ;  /* 0x000000000000781c */ /* 0x000fe40003f2e170 */
[----:B---3--:R-:W-:Y:S01]  /*bbe0*/  ISETP.NE.AND P0, PT, R14, RZ, PT ;  /* 0x000000ff0e00720c */ /* 0x008fe20003f05270 */
        /* <DEDUP_REMOVED lines=8> */
.L_x_10459:
[----:B------:R-:W-:Y:S05]  /*bc70*/  @!P6 BRA `(.L_x_10344) ;  /* 0x000000040014e947 */ /* 0x000fea0003800000 */
[----:B------:R2:W-:Y:S01]  /*bc80*/  STL [R1+0x70], R9 ;  /* 0x0000700901007387 */ /* 0x0005e20000100800 */
[----:B------:R-:W-:-:S04]  /*bc90*/  ISETP.NE.U32.AND P0, PT, R2, RZ, PT ;  /* 0x000000ff0200720c */ /* 0x000fc80003f05070 */
[----:B------:R-:W-:-:S13]  /*bca0*/  ISETP.NE.AND.EX P0, PT, R3, RZ, PT, P0 ;  /* 0x000000ff0300720c */ /* 0x000fda0003f05300 */
[----:B--2---:R-:W-:Y:S05]  /*bcb0*/  @!P0 BRA `(.L_x_10346) ;  /* 0x0000000000508947 */ /* 0x004fea0003800000 */
[----:B------:R-:W2:Y:S01]  /*bcc0*/  LDC R6, c[0x0][0x43c] ;  /* 0x00010f00ff067b82 */ /* 0x000ea20000000800 */
[----:B---3--:R-:W-:Y:S01]  /*bcd0*/  IMAD.MOV.U32 R0, RZ, RZ, R9 ;  /* 0x000000ffff007224 */ /* 0x008fe200078e0009 */
[----:B------:R-:W-:Y:S01]  /*bce0*/  ULDC.64 UR4, c[0x0][0x428] ;  /* 0x00010a0000047ab9 */ /* 0x000fe20000000a00 */
[----:B--2---:R-:W-:-:S13]  /*bcf0*/  ISETP.NE.AND P0, PT, R6, 0x1, PT ;  /* 0x000000010600780c */ /* 0x004fda0003f05270 */
        /* <DEDUP_REMOVED lines=14> */
[----:B------:R-:W2:Y:S04]  /*bde0*/  LDG.E R0, desc[UR38][R2.64] ;  /* 0x0000002602007981 */ /* 0x000ea8000c1e1900 */
[----:B--2---:R2:W-:Y:S02]  /*bdf0*/  STL [R1], R0 ;  /* 0x0000000001007387 */ /* 0x0045e40000100800 */
.L_x_10346:
[----:B------:R-:W4:Y:S04]  /*be00*/  LDL R7, [R1+0x4] ;  /* 0x0000040001077983 */ /* 0x000f280000100800 */
[----:B--23--:R-:W4:Y:S04]  /*be10*/  LDL R0, [R1+0x8] ;  /* 0x0000080001007983 */ /* 0x00cf280000100800 */
[----:B------:R-:W2:Y:S01]  /*be20*/  LDL R2, [R1+0x18] ;  /* 0x0000180001027983 */ /* 0x000ea20000100800 */
[----:B----4-:R-:W-:Y:S01]  /*be30*/  IMAD R0, R0, 0x8, R7 ;  /* 0x0000000800007824 */ /* 0x010fe200078e0207 */
[----:B--2---:R-:W-:-:S04]  /*be40*/  SHF.L.U32 R2, R2, 0x1f, RZ ;  /* 0x0000001f02027819 */ /* 0x004fc800000006ff */
[----:B------:R-:W2:Y:S02]  /*be50*/  SYNCS.PHASECHK.TRANS64.TRYWAIT P0, [R0+URZ+0x32440], R2 ;  /* 0x03244002000075a7 */ /* 0x000ea4000800017f */
[----:B--2---:R-:W-:Y:S05]  /*be60*/  @!P0 BRA `(.L_x_10347) ;  /* 0x00000054008c8947 */ /* 0x004fea0003800000 */
.L_x_10460:
        /* <DEDUP_REMOVED lines=11> */
.L_x_10348:
[----:B------:R-:W3:Y:S04]  /*bf20*/  LDL R7, [R1+0x4] ;  /* 0x0000040001077983 */ /* 0x000ee80000100800 */
[----:B------:R-:W3:Y:S04]  /*bf30*/  LDL R6, [R1+0x8] ;  /* 0x0000080001067983 */ /* 0x000ee80000100800 */
[----:B------:R-:W4:Y:S04]  /*bf40*/  LDL R5, [R1+0x70] ;  /* 0x0000700001057983 */ /* 0x000f280000100800 */
[----:B------:R-:W5:Y:S04]  /*bf50*/  LDL R4, [R1+0x20] ;  /* 0x0000200001047983 */ /* 0x000f680000100800 */
[----:B------:R-:W5:Y:S04]  /*bf60*/  LDL R3, [R1] ;  /* 0x0000000001037983 */ /* 0x000f680000100800 */
[----:B--2---:R-:W2:Y:S01]  /*bf70*/  LDL.LU R2, [R1+0x14] ;  /* 0x0000140001027983 */ /* 0x004ea20000300800 */
        /* <DEDUP_REMOVED lines=8> */
[----:B---3--:R-:W-:Y:S01]  /*c000*/  IMAD R0, R6, 0x3000, R7 ;  /* 0x0000300006007824 */ /* 0x008fe200078e0207 */
[----:B----4-:R-:W-:-:S04]  /*c010*/  R2UR UR11, R5 ;  /* 0x00000000050b72ca */ /* 0x010fc800000e0000 */
[----:B------:R-:W-:Y:S02]  /*c020*/  R2UR UR8, R0 ;  /* 0x00000000000872ca */ /* 0x000fe400000e0000 */
[----:B-----5:R-:W-:Y:S02]  /*c030*/  R2UR UR4, R4 ;  /* 0x00000000040472ca */ /* 0x020fe400000e0000 */
[----:B------:R-:W-:Y:S02]  /*c040*/  R2UR UR13, R3 ;  /* 0x00000000030d72ca */ /* 0x000fe400000e0000 */
[----:B--2---:R-:W-:-:S07]  /*c050*/  LOP3.LUT R2, R2, 0xfffffffe, RZ, 0xc0, !PT ;  /* 0xfffffffe02027812 */ /* 0x004fce00078ec0ff */
[----:B------:R-:W-:Y:S01]  /*c060*/  UIADD3 UR8, UR8, 0x1c400, URZ ;  /* 0x0001c40008087890 */ /* 0x000fe2000fffe03f */
[----:B------:R-:W-:Y:S01]  /*c070*/  @P0 LOP3.LUT R2, R2, 0x1, RZ, 0xfc, !PT ;  /* 0x0000000102020812 */ /* 0x000fe200078efcff */
[----:B------:R-:W-:-:S03]  /*c080*/  UIMAD UR11, UR11, 0x60, UR4 ;  /* 0x000000600b0b78a4 */ /* 0x000fc6000f8e0204 */
[----:B------:R-:W-:Y:S01]  /*c090*/  UMOV UR4, 0x0 ;  /* 0x0000000000047882 */ /* 0x000fe20000000000 */
[----:B------:R2:W-:Y:S05]  /*c0a0*/  STL [R1+0x14], R2 ;  /* 0x0000140201007387 */ /* 0x0005ea0000100800 */
[----:B------:R2:W-:Y:S01]  /*c0b0*/  UTMALDG.4D [UR8], [UR6], desc[UR4] ;  /* 0x00000408060075b4 */ /* 0x0005e20008019000 */
[----:B------:R-:W-:Y:S02]  /*c0c0*/  NOP ;  /* 0x0000000000007918 */ /* 0x000fe40000000000 */
.L_x_10344:
        /* <DEDUP_REMOVED lines=33> */
[----:B-1----:R-:W-:Y:S02]  /*c2e0*/  IMAD.MOV.U32 R12, RZ, RZ, 0x1 ;  /* 0x00000001ff0c7424 */ /* 0x002fe400078e00ff */
[----:B------:R-:W-:-:S07]  /*c2f0*/  IMAD.MOV.U32 R13, RZ, RZ, RZ ;  /* 0x000000ffff0d7224 */ /* 0x000fce00078e00ff */
[----:B------:R-:W-:-:S07]  /*c300*/  LEPC R20, `(.L_x_10350) ;  /* 0x000000001014794e */ /* 0x000fce0000000000 */
[----:B0-2---:R-:W-:Y:S05]  /*c310*/  CALL.ABS.NOINC R2 ;  /* 0x0000000002007343 */ /* 0x005fea0003c00000 */
.L_x_10350:
[----:B------:R-:W-:Y:S05]  /*c320*/  BSYNC B6 ;  /* 0x0000000000067941 */ /* 0x000fea0003800000 */
.L_x_10349:
[----:B------:R-:W3:Y:S01]  /*c330*/  LDL R4, [R1+0x40] ;  /* 0x0000400001047983 */ /* 0x000ee20000100800 */
[----:B------:R-:W4:Y:S03]  /*c340*/  LDC R6, c[0x0][0x448] ;  /* 0x00011200ff067b82 */ /* 0x000f260000000800 */
[----:B------:R-:W3:Y:S04]  /*c350*/  LDL R10, [R1+0x28] ;  /* 0x00002800010a7983 */ /* 0x000ee80000100800 */
[----:B------:R-:W3:Y:S01]  /*c360*/  LDL R9, [R1+0x50] ;  /* 0x0000500001097983 */ /* 0x000ee20000100800 */
[----:B--2---:R-:W2:Y:S01]  /*c370*/  S2R R2, SR_TID.X ;  /* 0x0000000000027919 */ /* 0x004ea20000002100 */
[----:B------:R-:W0:Y:S02]  /*c380*/  S2R R0, SR_TID.X ;  /* 0x0000000000007919 */ /* 0x000e240000002100 */
[----:B------:R-:W3:Y:S04]  /*c390*/  LDL R8, [R1+0x58] ;  /* 0x0000580001087983 */ /* 0x000ee80000100800 */
[----:B------:R-:W3:Y:S01]  /*c3a0*/  LDL R7, [R1+0x34] ;  /* 0x0000340001077983 */ /* 0x000ee20000100800 */
[----:B----4-:R-:W-:Y:S01]  /*c3b0*/  ISETP.NE.AND P0, PT, R6, 0x1, PT ;  /* 0x000000010600780c */ /* 0x010fe20003f05270 */
[----:B------:R-:W-:Y:S01]  /*c3c0*/  IMAD.SHL.U32 R17, R17, 0x80, RZ ;  /* 0x0000008011117824 */ /* 0x000fe200078e00ff */
[----:B------:R-:W-:Y:S01]  /*c3d0*/  ULDC.64 UR4, c[0x0][0x298] ;  /* 0x0000a60000047ab9 */ /* 0x000fe20000000a00 */
[----:B------:R-:W-:-:S10]  /*c3e0*/  ULDC.64 UR6, c[0x0][0x280] ;  /* 0x0000a00000067ab9 */ /* 0x000fd40000000a00 */
[----:B------:R-:W4:Y:S01]  /*c3f0*/  @P0 LDC R3, c[0x0][0x450] ;  /* 0x00011400ff030b82 */ /* 0x000f220000000800 */
[----:B--2---:R-:W-:-:S04]  /*c400*/  LOP3.LUT R2, R2, 0x7f, RZ, 0xc0, !PT ;  /* 0x0000007f02027812 */ /* 0x004fc800078ec0ff */
[----:B------:R-:W-:Y:S01]  /*c410*/  SHF.R.U32.HI R2, RZ, 0x3, R2 ;  /* 0x00000003ff027819 */ /* 0x000fe20000011602 */
[----:B0-----:R-:W-:-:S05]  /*c420*/  IMAD.SHL.U32 R0, R0, 0x10, RZ ;  /* 0x0000001000007824 */ /* 0x001fca00078e00ff */
[----:B------:R-:W-:Y:S02]  /*c430*/  LOP3.LUT R0, R2, 0x70, R0, 0xf8, !PT ;  /* 0x0000007002007812 */ /* 0x000fe400078ef800 */
[----:B------:R-:W0:Y:S02]  /*c440*/  @P0 LDC R2, c[0x0][0x44c] ;  /* 0x00011300ff020b82 */ /* 0x000e240000000800 */
[----:B------:R-:W-:-:S05]  /*c450*/  LOP3.LUT R5, R0, R17, RZ, 0xfc, !PT ;  /* 0x0000001100057212 */ /* 0x000fca00078efcff */
        /* <DEDUP_REMOVED lines=27> */
[----:B--2---:R-:W2:Y:S01]  /*c610*/  S2R R5, SR_TID.X ;  /* 0x0000000000057919 */ /* 0x004ea20000002100 */
[----:B------:R-:W-:Y:S02]  /*c620*/  IMAD.IADD R3, R3, 0x1, R4 ;  /* 0x0000000103037824 */ /* 0x000fe400078e0204 */
[----:B------:R-:W-:-:S05]  /*c630*/  SHF.R.S32.HI R4, RZ, 0x1f, R0 ;  /* 0x0000001fff047819 */ /* 0x000fca0000011400 */
[----:B------:R-:W-:Y:S02]  /*c640*/  IMAD R4, R4, UR4, RZ ;  /* 0x0000000404047c24 */ /* 0x000fe4000f8e02ff */
[----:B------:R-:W-:Y:S01]  /*c650*/  IMAD.WIDE.U32 R2, R0, UR4, R2 ;  /* 0x0000000400027c25 */ /* 0x000fe2000f8e0002 */
[----:B------:R-:W-:-:S03]  /*c660*/  ULDC UR4, c[0x0][0x2b8] ;  /* 0x0000ae0000047ab9 */ /* 0x000fc60000000800 */
[----:B------:R-:W-:Y:S01]  /*c670*/  IMAD R4, R0, UR5, R4 ;  /* 0x0000000500047c24 */ /* 0x000fe2000f8e0204 */
[----:B------:R-:W-:-:S03]  /*c680*/  LEA R0, P1, R2, UR6, 0x1 ;  /* 0x0000000602007c11 */ /* 0x000fc6000f8208ff */
[----:B------:R-:W-:Y:S02]  /*c690*/  IMAD.IADD R4, R3, 0x1, R4 ;  /* 0x0000000103047824 */ /* 0x000fe400078e0204 */
[----:B--2---:R-:W-:-:S05]  /*c6a0*/  IMAD.SHL.U32 R10, R5, 0x8, RZ ;  /* 0x00000008050a7824 */ /* 0x004fca00078e00ff */
[----:B------:R-:W-:Y:S02]  /*c6b0*/  LOP3.LUT R10, R10, 0x38, RZ, 0xc0, !PT ;  /* 0x000000380a0a7812 */ /* 0x000fe400078ec0ff */
[----:B------:R-:W-:Y:S02]  /*c6c0*/  LOP3.LUT R5, R5, 0x7f, RZ, 0xc0, !PT ;  /* 0x0000007f05057812 */ /* 0x000fe400078ec0ff */
[----:B------:R-:W-:Y:S01]  /*c6d0*/  ISETP.GE.AND P0, PT, R10, UR4, PT ;  /* 0x000000040a007c0c */ /* 0x000fe2000bf06270 */
[----:B------:R-:W-:Y:S01]  /*c6e0*/  UMOV UR4, 0xffffffff ;  /* 0xffffffff00047882 */ /* 0x000fe20000000000 */
[----:B------:R-:W-:Y:S02]  /*c6f0*/  LEA.HI.X R2, R2, UR7, R4, 0x1, P1 ;  /* 0x0000000702027c11 */ /* 0x000fe400088f0c04 */
[----:B------:R-:W-:Y:S01]  /*c700*/  SHF.R.U32.HI R8, RZ, 0x3, R5 ;  /* 0x00000003ff087819 */ /* 0x000fe20000011605 */
[----:B0-----:R-:W-:Y:S08]  /*c710*/  BRA.DIV UR4, `(.L_x_10351) ;  /* 0x0000004e04747947 */ /* 0x001ff0000b800000 */
[----:B------:R-:W2:Y:S01]  /*c720*/  LDL R7, [R1+0x38] ;  /* 0x0000380001077983 */ /* 0x000ea20000100800 */
[----:B------:R-:W-:-:S03]  /*c730*/  IMAD.IADD R17, R8, 0x1, R17 ;  /* 0x0000000108117824 */ /* 0x000fc600078e0211 */
[----:B------:R-:W0:Y:S01]  /*c740*/  SHFL.IDX PT, R5, R0, RZ, 0x181f ;  /* 0x00181fff00057589 */ /* 0x000e2200000e0000 */
[----:B------:R-:W-:-:S03]  /*c750*/  VIADD R8, R17, 0x10 ;  /* 0x0000001011087836 */ /* 0x000fc60000000000 */
[----:B------:R-:W3:Y:S04]  /*c760*/  SHFL.IDX PT, R4, R2, RZ, 0x181f ;  /* 0x00181fff02047589 */ /* 0x000ee800000e0000 */
[----:B------:R4:W-:Y:S01]  /*c770*/  STL [R1+0x3c], R8 ;  /* 0x00003c0801007387 */ /* 0x0009e20000100800 */
[----:B--2---:R-:W-:-:S03]  /*c780*/  IMAD R3, R7, R6, RZ ;  /* 0x0000000607037224 */ /* 0x004fc600078e02ff */
[----:B------:R-:W2:Y:S02]  /*c790*/  SHFL.IDX PT, R6, R0, 0x1, 0x181f ;  /* 0x00381f0000067f89 */ /* 0x000ea400000e0000 */
[CC--:B------:R-:W-:Y:S02]  /*c7a0*/  ISETP.GE.AND P1, PT, R17.reuse, R3.reuse, PT ;  /* 0x000000031100720c */ /* 0x0c0fe40003f26270 */
[----:B------:R-:W1:Y:S01]  /*c7b0*/  SHFL.IDX PT, R7, R2, 0x1, 0x181f ;  /* 0x00381f0002077f89 */ /* 0x000e6200000e0000 */
[----:B------:R-:W-:Y:S01]  /*c7c0*/  ISETP.GE.AND P2, PT, R8, R3, PT ;  /* 0x000000030800720c */ /* 0x000fe20003f46270 */
[----:B----4-:R-:W-:-:S05]  /*c7d0*/  VIADD R8, R17, 0x20 ;  /* 0x0000002011087836 */ /* 0x010fca0000000000 */
[----:B------:R-:W-:Y:S04]  /*c7e0*/  STL [R1+0x4c], R8 ;  /* 0x00004c0801007387 */ /* 0x000fe80000100800 */
[----:B0-----:R-:W-:-:S05]  /*c7f0*/  @!P1 LEA R5, P3, R10, R5, 0x1 ;  /* 0x000000050a059211 */ /* 0x001fca00078608ff */
[----:B---3--:R-:W-:-:S05]  /*c800*/  @!P1 IMAD.X R4, RZ, RZ, R4, P3 ;  /* 0x000000ffff049224 */ /* 0x008fca00018e0604 */
[----:B------:R-:W-:-:S04]  /*c810*/  @!P1 LOP3.LUT R5, R5, R4, RZ, 0x3c, !PT ;  /* 0x0000000405059212 */ /* 0x000fc800078e3cff */
[----:B------:R-:W-:-:S04]  /*c820*/  @!P1 LOP3.LUT R4, R5, R4, RZ, 0x3c, !PT ;  /* 0x0000000405049212 */ /* 0x000fc800078e3cff */
[----:B------:R-:W-:-:S05]  /*c830*/  @!P1 LOP3.LUT R5, R5, R4, RZ, 0x3c, !PT ;  /* 0x0000000405059212 */ /* 0x000fca00078e3cff */
[----:B-----5:R2:W-:Y:S02]  /*c840*/  @!P1 LDGSTS.E.BYPASS.LTC128B.128 [R9+0x18400], desc[UR38][R4.64], !P0 ;  /* 0x1840000004099fae */ /* 0x0205e4000c101d66 */
[----:B--2---:R-:W-:Y:S02]  /*c850*/  @!P2 LEA R5, P1, R10, R6, 0x1 ;  /* 0x000000060a05a211 */ /* 0x004fe400078208ff */
[----:B------:R-:W-:Y:S03]  /*c860*/  SHFL.IDX PT, R6, R2, 0x2, 0x181f ;  /* 0x00581f0002067f89 */ /* 0x000fe600000e0000 */
[----:B-1----:R-:W-:Y:S01]  /*c870*/  @!P2 IMAD.X R4, RZ, RZ, R7, P1 ;  /* 0x000000ffff04a224 */ /* 0x002fe200008e0607 */
[----:B------:R-:W-:Y:S01]  /*c880*/  ISETP.GE.AND P1, PT, R8, R3, PT ;  /* 0x000000030800720c */ /* 0x000fe20003f26270 */
[----:B------:R-:W-:-:S03]  /*c890*/  VIADD R7, R17, 0x30 ;  /* 0x0000003011077836 */ /* 0x000fc60000000000 */
[-C--:B------:R-:W-:Y:S02]  /*c8a0*/  @!P2 LOP3.LUT R5, R5, R4.reuse, RZ, 0x3c, !PT ;  /* 0x000000040505a212 */ /* 0x080fe400078e3cff */
[----:B------:R-:W-:Y:S02]  /*c8b0*/  STL [R1+0x54], R7 ;  /* 0x0000540701007387 */ /* 0x000fe40000100800 */
        /* <DEDUP_REMOVED lines=54> */
.L_x_10477:
        /* <DEDUP_REMOVED lines=12> */
.L_x_10352:
[----:B-1----:R-:W2:Y:S01]  /*cce0*/  LDL R2, [R1+0x4] ;  /* 0x0000040001027983 */ /* 0x002ea20000100800 */
[----:B------:R-:W-:Y:S02]  /*ccf0*/  PLOP3.LUT P1, PT, P1, P0, PT, 0xa2, 0x0 ;  /* 0x000000000000781c */ /* 0x000fe40000f21472 */
[----:B--2---:R-:W-:-:S08]  /*cd00*/  @P0 R2UR P1, UR4, R2 ;  /* 0x00000000020402ca */ /* 0x004fd00000020000 */
[----:B------:R-:W-:-:S05]  /*cd10*/  @P0 PLOP3.LUT P0, PT, P1, PT, PT, 0x80, 0x0 ;  /* 0x000000000000081c */ /* 0x000fca0000f0f070 */
[----:B------:R-:W-:Y:S01]  /*cd20*/  @!P1 SYNCS.ARRIVE.TRANS64.RED.A0T1 RZ, [UR4+0x32400], RZ ;  /* 0x032400ffffff99a7 */ /* 0x000fe20008200404 */
[----:B------:R-:W-:Y:S07]  /*cd30*/  @!P1 ARRIVES.LDGSTSBAR.64.TRANSCNT [UR4+0x32400] ;  /* 0x03240000ff0099b0 */ /* 0x000fee0008000a84 */
[----:B------:R-:W-:Y:S05]  /*cd40*/  @P0 BRA.U.ANY `(.L_x_10352) ;  /* 0xfffffffd00e40947 */ /* 0x000fea000393ffff */
[----:B------:R-:W-:Y:S01]  /*cd50*/  NOP ;  /* 0x0000000000007918 */ /* 0x000fe20000000000 */
[----:B------:R-:W2:Y:S01]  /*cd60*/  LDL.LU R0, [R1+0x40] ;  /* 0x0000400001007983 */ /* 0x000ea20000300800 */
[----:B------:R0:W-:Y:S01]  /*cd70*/  SYNCS.ARRIVE.TRANS64.A1T0 RZ, [R2+URZ+0x32400], RZ ;  /* 0x032400ff02ff79a7 */ /* 0x0001e2000810003f */
[----:B------:R-:W-:Y:S02]  /*cd80*/  ULDC.64 UR4, c[0x0][0x398] ;  /* 0x0000e60000047ab9 */ /* 0x000fe40000000a00 */
        /* <DEDUP_REMOVED lines=27> */
.L_x_10354:
[----:B------:R-:W-:Y:S05]  /*cf40*/  BSYNC B6 ;  /* 0x0000000000067941 */ /* 0x000fea0003800000 */
.L_x_10353:
[----:B------:R-:W2:Y:S01]  /*cf50*/  LDL.LU R6, [R1+0x28] ;  /* 0x0000280001067983 */ /* 0x000ea20000300800 */
[----:B------:R-:W-:Y:S01]  /*cf60*/  ULDC.64 UR4, c[0x0][0x3d8] ;  /* 0x0000f60000047ab9 */ /* 0x000fe20000000a00 */
[----:B------:R-:W-:Y:S02]  /*cf70*/  ULDC.64 UR6, c[0x0][0x390] ;  /* 0x0000e40000067ab9 */ /* 0x000fe40000000a00 */
[----:B0-----:R-:W2:Y:S04]  /*cf80*/  LDL.LU.64 R2, [R1+0x40] ;  /* 0x0000400001027983 */ /* 0x001ea80000300a00 */
[----:B------:R-:W3:Y:S04]  /*cf90*/  LDL.LU R0, [R1+0x50] ;  /* 0x0000500001007983 */ /* 0x000ee80000300800 */
[----:B------:R-:W4:Y:S04]  /*cfa0*/  LDL.LU R5, [R1+0x58] ;  /* 0x0000580001057983 */ /* 0x000f280000300800 */
[----:B------:R-:W4:Y:S04]  /*cfb0*/  LDL.LU R4, [R1+0x34] ;  /* 0x0000340001047983 */ /* 0x000f280000300800 */
[----:B------:R-:W4:Y:S01]  /*cfc0*/  LDL.LU R7, [R1+0x24] ;  /* 0x0000240001077983 */ /* 0x000f220000300800 */
[----:B-----5:R-:W0:Y:S01]  /*cfd0*/  S2R R8, SR_TID.X ;  /* 0x0000000000087919 */ /* 0x020e220000002100 */
[----:B--2---:R-:W-:-:S02]  /*cfe0*/  IMAD.MOV.U32 R3, RZ, RZ, R6 ;  /* 0x000000ffff037224 */ /* 0x004fc400078e0006 */
[----:B------:R-:W1:Y:S01]  /*cff0*/  LDC R6, c[0x0][0x448] ;  /* 0x00011200ff067b82 */ /* 0x000e620000000800 */
[----:B---3--:R-:W-:Y:S02]  /*d000*/  IMAD R0, R0, UR4, RZ ;  /* 0x0000000400007c24 */ /* 0x008fe4000f8e02ff */
[----:B------:R-:W-:-:S04]  /*d010*/  IMAD.WIDE.U32 R2, R18, UR4, R2 ;  /* 0x0000000412027c25 */ /* 0x000fc8000f8e0002 */
[----:B------:R-:W-:Y:S01]  /*d020*/  IMAD R0, R18, UR5, R0 ;  /* 0x0000000512007c24 */ /* 0x000fe2000f8e0200 */
[----:B------:R-:W-:-:S03]  /*d030*/  ULDC.64 UR4, c[0x0][0x3e0] ;  /* 0x0000f80000047ab9 */ /* 0x000fc60000000a00 */
[----:B------:R-:W-:Y:S02]  /*d040*/  IMAD.IADD R3, R3, 0x1, R0 ;  /* 0x0000000103037824 */ /* 0x000fe400078e0200 */
[----:B----4-:R-:W-:Y:S01]  /*d050*/  IMAD R0, R5, UR4, RZ ;  /* 0x0000000405007c24 */ /* 0x010fe2000f8e02ff */
[----:B-1----:R-:W-:Y:S01]  /*d060*/  ISETP.NE.AND P0, PT, R6, 0x1, PT ;  /* 0x000000010600780c */ /* 0x002fe20003f05270 */
[----:B------:R-:W-:-:S04]  /*d070*/  IMAD.WIDE.U32 R2, R4, UR4, R2 ;  /* 0x0000000404027c25 */ /* 0x000fc8000f8e0002 */
[----:B------:R-:W-:Y:S01]  /*d080*/  IMAD R0, R4, UR5, R0 ;  /* 0x0000000504007c24 */ /* 0x000fe2000f8e0200 */
[----:B------:R-:W-:-:S07]  /*d090*/  ULDC.64 UR4, c[0x0][0x3d0] ;  /* 0x0000f40000047ab9 */ /* 0x000fce0000000a00 */
[----:B------:R-:W1:Y:S08]  /*d0a0*/  @P0 LDC R4, c[0x0][0x44c] ;  /* 0x00011300ff040b82 */ /* 0x000e700000000800 */
[----:B------:R-:W2:Y:S01]  /*d0b0*/  @P0 LDC R5, c[0x0][0x450] ;  /* 0x00011400ff050b82 */ /* 0x000ea20000000800 */
[----:B------:R-:W-:Y:S02]  /*d0c0*/  IMAD.IADD R3, R3, 0x1, R0 ;  /* 0x0000000103037824 */ /* 0x000fe400078e0200 */
[----:B------:R-:W-:-:S02]  /*d0d0*/  IMAD.MOV.U32 R0, RZ, RZ, R7 ;  /* 0x000000ffff007224 */ /* 0x000fc400078e0007 */
[----:B-1----:R-:W-:-:S05]  /*d0e0*/  @P0 IMAD.HI.U32 R4, R7, R4, RZ ;  /* 0x0000000407040227 */ /* 0x002fca00078e00ff */
[----:B--2---:R-:W-:-:S04]  /*d0f0*/  @P0 SHF.R.U32.HI R0, RZ, R5, R4 ;  /* 0x00000005ff000219 */ /* 0x004fc80000011604 */
[--C-:B------:R-:W-:Y:S01]  /*d100*/  SHF.R.S32.HI R5, RZ, 0x1f, R0.reuse ;  /* 0x0000001fff057819 */ /* 0x100fe20000011400 */
[----:B------:R-:W-:-:S04]  /*d110*/  IMAD.MOV R4, RZ, RZ, -R0 ;  /* 0x000000ffff047224 */ /* 0x000fc800078e0a00 */
[----:B------:R-:W-:Y:S02]  /*d120*/  IMAD R5, R5, UR4, RZ ;  /* 0x0000000405057c24 */ /* 0x000fe4000f8e02ff */
[----:B------:R-:W-:-:S04]  /*d130*/  IMAD.WIDE.U32 R2, R0, UR4, R2 ;  /* 0x0000000400027c25 */ /* 0x000fc8000f8e0002 */
[----:B------:R-:W-:Y:S02]  /*d140*/  IMAD R4, R6, R4, R7 ;  /* 0x0000000406047224 */ /* 0x000fe400078e0207 */
[----:B------:R-:W-:Y:S01]  /*d150*/  IMAD R0, R0, UR5, R5 ;  /* 0x0000000500007c24 */ /* 0x000fe2000f8e0205 */
[----:B------:R-:W-:Y:S01]  /*d160*/  ULDC.64 UR4, c[0x0][0x3c8] ;  /* 0x0000f20000047ab9 */ /* 0x000fe20000000a00 */
[C---:B0-----:R-:W-:Y:S02]  /*d170*/  IMAD.SHL.U32 R7, R8.reuse, 0x8, RZ ;  /* 0x0000000808077824 */ /* 0x041fe400078e00ff */
[----:B------:R-:W-:Y:S01]  /*d180*/  IMAD.IADD R3, R3, 0x1, R0 ;  /* 0x0000000103037824 */ /* 0x000fe200078e0200 */
[----:B------:R-:W-:Y:S01]  /*d190*/  SHF.R.S32.HI R0, RZ, 0x1f, R4 ;  /* 0x0000001fff007819 */ /* 0x000fe20000011404 */
[----:B------:R-:W-:-:S04]  /*d1a0*/  IMAD.SHL.U32 R8, R8, 0x8, RZ ;  /* 0x0000000808087824 */ /* 0x000fc800078e00ff */
[----:B------:R-:W-:Y:S01]  /*d1b0*/  IMAD R0, R0, UR4, RZ ;  /* 0x0000000400007c24 */ /* 0x000fe2000f8e02ff */
[----:B------:R-:W-:Y:S01]  /*d1c0*/  LOP3.LUT R8, R8, 0x38, RZ, 0xc0, !PT ;  /* 0x0000003808087812 */ /* 0x000fe200078ec0ff */
[----:B------:R-:W-:Y:S01]  /*d1d0*/  IMAD.WIDE.U32 R2, R4, UR4, R2 ;  /* 0x0000000404027c25 */ /* 0x000fe2000f8e0002 */
[----:B------:R-:W-:Y:S01]  /*d1e0*/  LOP3.LUT R7, R7, 0x38, RZ, 0xc0, !PT ;  /* 0x0000003807077812 */ /* 0x000fe200078ec0ff */
[----:B------:R-:W-:Y:S01]  /*d1f0*/  ULDC UR4, c[0x0][0x3b8] ;  /* 0x0000ee0000047ab9 */ /* 0x000fe20000000800 */
[----:B------:R-:W-:Y:S01]  /*d200*/  LOP3.LUT R10, R8, 0x40, RZ, 0xfc, !PT ;  /* 0x00000040080a7812 */ /* 0x000fe200078efcff */
[----:B------:R-:W-:Y:S01]  /*d210*/  IMAD R0, R4, UR5, R0 ;  /* 0x0000000504007c24 */ /* 0x000fe2000f8e0200 */
[C---:B------:R-:W-:Y:S02]  /*d220*/  LOP3.LUT R9, R8.reuse, 0x80, RZ, 0xfc, !PT ;  /* 0x0000008008097812 */ /* 0x040fe400078efcff */
[----:B------:R-:W-:Y:S01]  /*d230*/  LOP3.LUT R8, R8, 0xc0, RZ, 0xfc, !PT ;  /* 0x000000c008087812 */ /* 0x000fe200078efcff */
[----:B------:R-:W-:Y:S01]  /*d240*/  IMAD.IADD R0, R3, 0x1, R0 ;  /* 0x0000000103007824 */ /* 0x000fe200078e0200 */
[----:B------:R-:W-:-:S02]  /*d250*/  LEA R4, P4, R2, UR6, 0x1 ;  /* 0x0000000602047c11 */ /* 0x000fc4000f8808ff */
[----:B------:R-:W-:Y:S02]  /*d260*/  ISETP.GE.AND P3, PT, R7, UR4, PT ;  /* 0x0000000407007c0c */ /* 0x000fe4000bf66270 */
[----:B------:R-:W-:Y:S02]  /*d270*/  ISETP.GE.AND P2, PT, R10, UR4, PT ;  /* 0x000000040a007c0c */ /* 0x000fe4000bf46270 */
[----:B------:R-:W-:Y:S02]  /*d280*/  ISETP.GE.AND P1, PT, R9, UR4, PT ;  /* 0x0000000409007c0c */ /* 0x000fe4000bf26270 */
[----:B------:R-:W-:Y:S01]  /*d290*/  ISETP.GE.AND P0, PT, R8, UR4, PT ;  /* 0x0000000408007c0c */ /* 0x000fe2000bf06270 */
[----:B------:R-:W-:Y:S01]  /*d2a0*/  UMOV UR4, 0xffffffff ;  /* 0xffffffff00047882 */ /* 0x000fe20000000000 */
[----:B------:R-:W-:Y:S02]  /*d2b0*/  LEA.HI.X R0, R2, UR7, R0, 0x1, P4 ;  /* 0x0000000702007c11 */ /* 0x000fe4000a0f0c00 */
[----:B------:R-:W-:Y:S09]  /*d2c0*/  BRA.DIV UR4, `(.L_x_10355) ;  /* 0x0000004e04487947 */ /* 0x000ff2000b800000 */
[----:B------:R-:W2:Y:S04]  /*d2d0*/  LDL.LU R9, [R1+0x38] ;  /* 0x0000380001097983 */ /* 0x000ea80000300800 */
[----:B------:R-:W3:Y:S04]  /*d2e0*/  LDL.LU R3, [R1+0x3c] ;  /* 0x00003c0001037983 */ /* 0x000ee80000300800 */
[----:B------:R-:W4:Y:S04]  /*d2f0*/  LDL.LU R10, [R1+0x4c] ;  /* 0x00004c00010a7983 */ /* 0x000f280000300800 */
[----:B------:R-:W5:Y:S04]  /*d300*/  LDL R8, [R1+0x10] ;  /* 0x0000100001087983 */ /* 0x000f680000100800 */
[----:B------:R-:W-:Y:S01]  /*d310*/  SHFL.IDX PT, R2, R0, RZ, 0x181f ;  /* 0x00181fff00027589 */ /* 0x000fe200000e0000 */
[----:B--2---:R-:W-:-:S03]  /*d320*/  IMAD R5, R9, R6, RZ ;  /* 0x0000000609057224 */ /* 0x004fc600078e02ff */
[----:B------:R-:W2:Y:S02]  /*d330*/  LDL.LU R9, [R1+0x54] ;  /* 0x0000540001097983 */ /* 0x000ea40000300800 */
[-C--:B---3--:R-:W-:Y:S02]  /*d340*/  ISETP.GE.AND P4, PT, R3, R5.reuse, PT ;  /* 0x000000050300720c */ /* 0x088fe40003f86270 */
[----:B------:R-:W3:Y:S01]  /*d350*/  LDL.LU R11, [R1+0x5c] ;  /* 0x00005c00010b7983 */ /* 0x000ee20000300800 */
[----:B------:R-:W-:-:S03]  /*d360*/  ISETP.GE.AND P5, PT, R17, R5, PT ;  /* 0x000000051100720c */ /* 0x000fc60003fa6270 */
[----:B------:R-:W0:Y:S10]  /*d370*/  SHFL.IDX PT, R3, R4, RZ, 0x181f ;  /* 0x00181fff04037589 */ /* 0x000e3400000e0000 */
[----:B0-----:R-:W-:-:S05]  /*d380*/  @!P5 LEA R3, P6, R7, R3, 0x1 ;  /* 0x000000030703d211 */ /* 0x001fca00078c08ff */
[----:B------:R-:W-:-:S05]  /*d390*/  @!P5 IMAD.X R2, RZ, RZ, R2, P6 ;  /* 0x000000ffff02d224 */ /* 0x000fca00030e0602 */
[----:B------:R-:W-:-:S04]  /*d3a0*/  @!P5 LOP3.LUT R3, R3, R2, RZ, 0x3c, !PT ;  /* 0x000000020303d212 */ /* 0x000fc800078e3cff */
[----:B------:R-:W-:-:S04]  /*d3b0*/  @!P5 LOP3.LUT R2, R3, R2, RZ, 0x3c, !PT ;  /* 0x000000020302d212 */ /* 0x000fc800078e3cff */
[----:B------:R-:W-:-:S05]  /*d3c0*/  @!P5 LOP3.LUT R3, R3, R2, RZ, 0x3c, !PT ;  /* 0x000000020303d212 */ /* 0x000fca00078e3cff */
[----:B------:R-:W-:Y:S01]  /*d3d0*/  @!PT LDS RZ, [RZ] ;  /* 0x00000000fffff984 */ /* 0x000fe20000000800 */
[----:B-----5:R-:W-:Y:S04]  /*d3e0*/  @!P5 LDGSTS.E.BYPASS.LTC128B.128 [R8+0x22400], desc[UR38][R2.64], !P3 ;  /* 0x224000000208dfae */ /* 0x020fe8000d901d66 */
[----:B------:R-:W-:Y:S04]  /*d3f0*/  @!P5 LDGSTS.E.BYPASS.LTC128B.128 [R8+0x26400], desc[UR38][R2.64+0x80], !P2 ;  /* 0x264000800208dfae */ /* 0x000fe8000d101d66 */
[----:B------:R-:W-:Y:S04]  /*d400*/  @!P5 LDGSTS.E.BYPASS.LTC128B.128 [R8+0x2a400], desc[UR38][R2.64+0x100], !P1 ;  /* 0x2a4001000208dfae */ /* 0x000fe8000c901d66 */
[----:B------:R0:W-:Y:S04]  /*d410*/  @!P5 LDGSTS.E.BYPASS.LTC128B.128 [R8+0x2e400], desc[UR38][R2.64+0x180], !P0 ;  /* 0x2e4001800208dfae */ /* 0x0001e8000c101d66 */
        /* <DEDUP_REMOVED lines=10> */
[----:B0-----:R-:W0:Y:S04]  /*d4c0*/  SHFL.IDX PT, R2, R4, 0x2, 0x181f ;  /* 0x00581f0004027f89 */ /* 0x001e2800000e0000 */
[----:B------:R-:W1:Y:S02]  /*d4d0*/  SHFL.IDX PT, R6, R0, 0x2, 0x181f ;  /* 0x00581f0000067f89 */ /* 0x000e6400000e0000 */
[----:B0-----:R-:W-:-:S05]  /*d4e0*/  @!P4 LEA R2, P6, R7, R2, 0x1 ;  /* 0x000000020702c211 */ /* 0x001fca00078c08ff */
[----:B-1----:R-:W-:-:S05]  /*d4f0*/  @!P4 IMAD.X R3, RZ, RZ, R6, P6 ;  /* 0x000000ffff03c224 */ /* 0x002fca00030e0606 */
        /* <DEDUP_REMOVED lines=9> */
[----:B-1----:R-:W-:-:S05]  /*d590*/  @!P4 IMAD.X R3, RZ, RZ, R6, P6 ;  /* 0x000000ffff03c224 */ /* 0x002fca00030e0606 */
[----:B------:R-:W-:Y:S04]  /*d5a0*/  @!P4 LDGSTS.E.BYPASS.LTC128B.128 [R8+0x23c00], desc[UR38][R2.64], !P3 ;  /* 0x23c000000208cfae */ /* 0x000fe8000d901d66 */
[----:B------:R-:W-:Y:S04]  /*d5b0*/  @!P4 LDGSTS.E.BYPASS.LTC128B.128 [R8+0x27c00], desc[UR38][R2.64+0x80], !P2 ;  /* 0x27c000800208cfae */ /* 0x000fe8000d101d66 */
[----:B------:R-:W-:Y:S04]  /*d5c0*/  @!P4 LDGSTS.E.BYPASS.LTC128B.128 [R8+0x2bc00], desc[UR38][R2.64+0x100], !P1 ;  /* 0x2bc001000208cfae */ /* 0x000fe8000c901d66 */
[----:B------:R0:W-:Y:S04]  /*d5d0*/  @!P4 LDGSTS.E.BYPASS.LTC128B.128 [R8+0x2fc00], desc[UR38][R2.64+0x180], !P0 ;  /* 0x2fc001800208cfae */ /* 0x0001e8000c101d66 */
[----:B------:R-:W-:Y:S04]  /*d5e0*/  SHFL.IDX PT, R6, R0, 0x4, 0x181f ;  /* 0x00981f0000067f89 */ /* 0x000fe800000e0000 */
[----:B0-----:R-:W0:Y:S01]  /*d5f0*/  SHFL.IDX PT, R2, R4, 0x4, 0x181f ;  /* 0x00981f0004027f89 */ /* 0x001e2200000e0000 */
[----:B---3--:R-:W-:-:S13]  /*d600*/  ISETP.GE.AND P4, PT, R11, R5, PT ;  /* 0x000000050b00720c */ /* 0x008fda0003f86270 */
[----:B0-----:R-:W-:-:S05]  /*d610*/  @!P4 LEA R2, P6, R7, R2, 0x1 ;  /* 0x000000020702c211 */ /* 0x001fca00078c08ff */
[----:B------:R-:W-:-:S05]  /*d620*/  @!P4 IMAD.X R3, RZ, RZ, R6, P6 ;  /* 0x000000ffff03c224 */ /* 0x000fca00030e0606 */
[----:B------:R-:W-:Y:S04]  /*d630*/  @!P4 LDGSTS.E.BYPASS.LTC128B.128 [R8+0x24400], desc[UR38][R2.64], !P3 ;  /* 0x244000000208cfae */ /* 0x000fe8000d901d66 */
[----:B------:R-:W-:Y:S04]  /*d640*/  @!P4 LDGSTS.E.BYPASS.LTC128B.128 [R8+0x28400], desc[UR38][R2.64+0x80], !P2 ;  /* 0x284000800208cfae */ /* 0x000fe8000d101d66 */
[----:B------:R-:W-:Y:S04]  /*d650*/  @!P4 LDGSTS.E.BYPASS.LTC128B.128 [R8+0x2c400], desc[UR38][R2.64+0x100], !P1 ;  /* 0x2c4001000208cfae */ /* 0x000fe8000c901d66 */
[----:B------:R0:W-:Y:S04]  /*d660*/  @!P4 LDGSTS.E.BYPASS.LTC128B.128 [R8+0x30400], desc[UR38][R2.64+0x180], !P0 ;  /* 0x304001800208cfae */ /* 0x0001e8000c101d66 */
[----:B------:R-:W-:Y:S04]  /*d670*/  SHFL.IDX PT, R6, R0, 0x5, 0x181f ;  /* 0x00b81f0000067f89 */ /* 0x000fe800000e0000 */
[----:B0-----:R-:W0:Y:S01]  /*d680*/  SHFL.IDX PT, R2, R4, 0x5, 0x181f ;  /* 0x00b81f0004027f89 */ /* 0x001e2200000e0000 */
[----:B----4-:R-:W-:-:S13]  /*d690*/  ISETP.GE.AND P4, PT, R10, R5, PT ;  /* 0x000000050a00720c */ /* 0x010fda0003f86270 */
        /* <DEDUP_REMOVED lines=8> */
[----:B--2---:R-:W-:-:S13]  /*d720*/  ISETP.GE.AND P4, PT, R9, R5, PT ;  /* 0x000000050900720c */ /* 0x004fda0003f86270 */
[----:B0-----:R-:W-:-:S05]  /*d730*/  @!P4 LEA R2, P5, R7, R2, 0x1 ;  /* 0x000000020702c211 */ /* 0x001fca00078a08ff */
[----:B------:R-:W-:-:S05]  /*d740*/  @!P4 IMAD.X R3, RZ, RZ, R6, P5 ;  /* 0x000000ffff03c224 */ /* 0x000fca00028e0606 */
[----:B------:R-:W-:Y:S04]  /*d750*/  @!P4 LDGSTS.E.BYPASS.LTC128B.128 [R8+0x25400], desc[UR38][R2.64], !P3 ;  /* 0x254000000208cfae */ /* 0x000fe8000d901d66 */
[----:B------:R-:W-:Y:S04]  /*d760*/  @!P4 LDGSTS.E.BYPASS.LTC128B.128 [R8+0x29400], desc[UR38][R2.64+0x80], !P2 ;  /* 0x294000800208cfae */ /* 0x000fe8000d101d66 */
[----:B------:R-:W-:Y:S04]  /*d770*/  @!P4 LDGSTS.E.BYPASS.LTC128B.128 [R8+0x2d400], desc[UR38][R2.64+0x100], !P1 ;  /* 0x2d4001000208cfae */ /* 0x000fe8000c901d66 */
[----:B------:R0:W-:Y:S04]  /*d780*/  @!P4 LDGSTS.E.BYPASS.LTC128B.128 [R8+0x31400], desc[UR38][R2.64+0x180], !P0 ;  /* 0x314001800208cfae */ /* 0x0001e8000c101d66 */
[----:B------:R1:W2:Y:S04]  /*d790*/  SHFL.IDX PT, R6, R0, 0x7, 0x181f ;  /* 0x00f81f0000067f89 */ /* 0x0002a800000e0000 */
[----:B0-----:R1:W0:Y:S02]  /*d7a0*/  SHFL.IDX PT, R2, R4, 0x7, 0x181f ;  /* 0x00f81f0004027f89 */ /* 0x00122400000e0000 */
.L_x_10495:
[----:B-1----:R-:W3:Y:S01]  /*d7b0*/  LDL.LU R0, [R1+0x68] ;  /* 0x0000680001007983 */ /* 0x002ee20000300800 */
[----:B------:R-:W-:Y:S01]  /*d7c0*/  BSSY B0, `(.L_x_10356) ;  /* 0x000000d000007945 */ /* 0x000fe20003800000 */
[----:B---3--:R-:W-:-:S13]  /*d7d0*/  ISETP.GE.AND P4, PT, R0, R5, PT ;  /* 0x000000050000720c */ /* 0x008fda0003f86270 */
        /* <DEDUP_REMOVED lines=9> */
[----:B------:R1:W-:Y:S04]  /*d870*/  LDGSTS.E.BYPASS.LTC128B.128 [R0+0x2dc00], desc[UR38][R2.64+0x100], !P1 ;  /* 0x2dc0010002007fae */ /* 0x0003e8000c901d66 */
[----:B------:R1:W-:Y:S02]  /*d880*/  LDGSTS.E.BYPASS.LTC128B.128 [R0+0x31c00], desc[UR38][R2.64+0x180], !P0 ;  /* 0x31c0018002007fae */ /* 0x0003e4000c101d66 */
.L_x_10357:
[----:B------:R-:W-:Y:S05]  /*d890*/  BSYNC B0 ;  /* 0x0000000000007941 */ /* 0x000fea0003800000 */
.L_x_10356:
[----:B------:R3:W5:Y:S01]  /*d8a0*/  LDL R7, [R1+0x4] ;  /* 0x0000040001077983 */ /* 0x0007620000100800 */
[----:B------:R-:W-:Y:S01]  /*d8b0*/  PLOP3.LUT P0, PT, PT, PT, PT, 0x80, 0x0 ;  /* 0x000000000000781c */ /* 0x000fe20003f0f070 */
[----:B------:R-:W-:-:S12]  /*d8c0*/  NOP ;  /* 0x0000000000007918 */ /* 0x000fd80000000000 */
.L_x_10358:
        /* <DEDUP_REMOVED lines=19> */
.L_x_10496:
[----:B------:R-:W-:Y:S05]  /*da00*/  BSYNC B0 ;  /* 0x0000000000007941 */ /* 0x000fea0003800000 */
.L_x_10359:
[----:B0-----:R-:W4:Y:S01]  /*da10*/  LDL R2, [R1+0x14] ;  /* 0x0000140001027983 */ /* 0x001f220000100800 */
[----:B------:R-:W-:Y:S01]  /*da20*/  BSSY B0, `(.L_x_10361) ;  /* 0x0000063000007945 */ /* 0x000fe20003800000 */
[----:B----4-:R-:W-:-:S13]  /*da30*/  LOP3.LUT P0, RZ, R2, 0x1, RZ, 0xc0, !PT ;  /* 0x0000000102ff7812 */ /* 0x010fda000780c0ff */
[----:B------:R-:W-:Y:S05]  /*da40*/  @!P0 BRA `(.L_x_10362) ;  /* 0x0000000400808947 */ /* 0x000fea0003800000 */
[----:B------:R-:W4:Y:S04]  /*da50*/  LDL R2, [R1+0x4] ;  /* 0x0000040001027983 */ /* 0x000f280000100800 */
[----:B------:R-:W2:Y:S01]  /*da60*/  LDL R4, [R1+0x18] ;  /* 0x0000180001047983 */ /* 0x000ea20000100800 */
[----:B------:R-:W0:Y:S01]  /*da70*/  S2R R3, SR_TID.X ;  /* 0x0000000000037919 */ /* 0x000e220000002100 */
[----:B----4-:R-:W-:Y:S02]  /*da80*/  IMAD.MOV.U32 R5, RZ, RZ, R2 ;  /* 0x000000ffff057224 */ /* 0x010fe400078e0002 */
[----:B------:R-:W4:Y:S01]  /*da90*/  LDL R2, [R1+0x8] ;  /* 0x0000080001027983 */ /* 0x000f220000100800 */
[----:B--2---:R-:W-:Y:S01]  /*daa0*/  SHF.L.U32 R0, R4, 0x1f, RZ ;  /* 0x0000001f04007819 */ /* 0x004fe200000006ff */
[----:B------:R-:W-:Y:S01]  /*dab0*/  BSSY B1, `(.L_x_10363) ;  /* 0x0000006000017945 */ /* 0x000fe20003800000 */
[----:B0-----:R-:W-:-:S04]  /*dac0*/  LOP3.LUT R3, R3, 0x7f, RZ, 0xc0, !PT ;  /* 0x0000007f03037812 */ /* 0x001fc800078ec0ff */
[----:B------:R-:W-:Y:S01]  /*dad0*/  ISETP.NE.AND P1, PT, R3, RZ, PT ;  /* 0x000000ff0300720c */ /* 0x000fe20003f25270 */
[----:B----4-:R-:W-:-:S04]  /*dae0*/  IMAD R2, R2, 0x8, R5 ;  /* 0x0000000802027824 */ /* 0x010fc800078e0205 */
[----:B------:R-:W0:Y:S02]  /*daf0*/  SYNCS.PHASECHK.TRANS64.TRYWAIT P0, [R2+URZ+0x32460], R0 ;  /* 0x03246000020075a7 */ /* 0x000e24000800017f */
[----:B0-----:R-:W-:Y:S06]  /*db00*/  @!P0 BRA `(.L_x_10364) ;  /* 0x0000005000a08947 */ /* 0x001fec0003800000 */
.L_x_10497:
[----:B------:R-:W-:Y:S05]  /*db10*/  BSYNC B1 ;  /* 0x0000000000017941 */ /* 0x000fea0003800000 */
.L_x_10363:
        /* <DEDUP_REMOVED lines=9> */
.L_x_10366:
[----:B------:R-:W-:Y:S05]  /*dbb0*/  BSYNC B1 ;  /* 0x0000000000017941 */ /* 0x000fea0003800000 */
.L_x_10365:
[----:B------:R-:W2:Y:S04]  /*dbc0*/  LDL R5, [R1+0x4] ;  /* 0x0000040001057983 */ /* 0x000ea80000100800 */
[----:B------:R-:W2:Y:S04]  /*dbd0*/  LDL R3, [R1+0x8] ;  /* 0x0000080001037983 */ /* 0x000ea80000100800 */
        /* <DEDUP_REMOVED lines=10> */
[----:B----4-:R-:W-:Y:S02]  /*dc80*/  IMAD R0, R0, 0x60, R4 ;  /* 0x0000006000007824 */ /* 0x010fe400078e0204 */
[----:B------:R-:W-:-:S07]  /*dc90*/  VIADD R4, R3, 0x400 ;  /* 0x0000040003047836 */ /* 0x000fce0000000000 */
.L_x_10367:
        /* <DEDUP_REMOVED lines=16> */
.L_x_10368:
        /* <DEDUP_REMOVED lines=16> */
.L_x_10369:
        /* <DEDUP_REMOVED lines=16> */
.L_x_10370:
        /* <DEDUP_REMOVED lines=11> */
.L_x_10362:
[----:B------:R-:W-:Y:S05]  /*e050*/  BSYNC B0 ;  /* 0x0000000000007941 */ /* 0x000fea0003800000 */
.L_x_10361:
[----:B------:R-:W4:Y:S01]  /*e060*/  LDL.LU R4, [R1+0x48] ;  /* 0x0000480001047983 */ /* 0x000f220000300800 */
[----:B------:R-:W-:Y:S01]  /*e070*/  BSSY B0, `(.L_x_10371) ;  /* 0x000020f000007945 */ /* 0x000fe20003800000 */
[----:B----4-:R-:W-:-:S13]  /*e080*/  ISETP.GE.AND P0, PT, R4, 0x61, PT ;  /* 0x000000610400780c */ /* 0x010fda0003f06270 */
        /* <DEDUP_REMOVED lines=12> */
[----:B------:R-:W4:Y:S04]  /*e150*/  LDL.LU R4, [R1+0x8] ;  /* 0x0000080001047983 */ /* 0x000f280000300800 */
[----:B-----5:R-:W3:Y:S01]  /*e160*/  LDL.LU R7, [R1+0x18] ;  /* 0x0000180001077983 */ /* 0x020ee20000300800 */
[----:B------:R-:W-:Y:S01]  /*e170*/  BSSY B1, `(.L_x_10375) ;  /* 0x00000a5000017945 */ /* 0x000fe20003800000 */
[----:B--2---:R-:W-:Y:S01]  /*e180*/  LOP3.LUT P2, RZ, R5, 0x1, RZ, 0xc0, !PT ;  /* 0x0000000105ff7812 */ /* 0x004fe2000784c0ff */
[----:B----4-:R-:W-:-:S05]  /*e190*/  VIADD R2, R4, 0x1 ;  /* 0x0000000104027836 */ /* 0x010fca0000000000 */
[----:B------:R-:W-:-:S04]  /*e1a0*/  ISETP.NE.AND P0, PT, R2, 0x2, PT ;  /* 0x000000020200780c */ /* 0x000fc80003f05270 */
[----:B------:R-:W-:Y:S02]  /*e1b0*/  SEL R3, RZ, 0x1, P0 ;  /* 0x00000001ff037807 */ /* 0x000fe40000000000 */
[----:B------:R-:W-:Y:S02]  /*e1c0*/  SEL R8, R2, RZ, P0 ;  /* 0x000000ff02087207 */ /* 0x000fe40000000000 */
[----:B---3--:R-:W-:-:S05]  /*e1d0*/  LOP3.LUT R7, R7, R3, RZ, 0x3c, !PT ;  /* 0x0000000307077212 */ /* 0x008fca00078e3cff */
        /* <DEDUP_REMOVED lines=27> */
.L_x_10377:
        /* <DEDUP_REMOVED lines=9> */
.L_x_10498:
[----:B------:R-:W-:Y:S05]  /*e420*/  BSYNC B3 ;  /* 0x0000000000037941 */ /* 0x000fea0003800000 */
.L_x_10378:
        /* <DEDUP_REMOVED lines=9> */
.L_x_10381:
[----:B------:R-:W-:Y:S05]  /*e4c0*/  BSYNC B3 ;  /* 0x0000000000037941 */ /* 0x000fea0003800000 */
.L_x_10380:
        /* <DEDUP_REMOVED lines=14> */
.L_x_10382:
        /* <DEDUP_REMOVED lines=14> */
.L_x_10499:
[----:B------:R-:W-:Y:S05]  /*e690*/  BSYNC B3 ;  /* 0x0000000000037941 */ /* 0x000fea0003800000 */
.L_x_10383:
        /* <DEDUP_REMOVED lines=11> */
.L_x_10386:
[----:B------:R-:W-:Y:S05]  /*e750*/  BSYNC B3 ;  /* 0x0000000000037941 */ /* 0x000fea0003800000 */
.L_x_10385:
        /* <DEDUP_REMOVED lines=11> */
.L_x_10387:
        /* <DEDUP_REMOVED lines=16> */
.L_x_10388:
        /* <DEDUP_REMOVED lines=16> */
.L_x_10389:
        /* <DEDUP_REMOVED lines=16> */
.L_x_10390:
        /* <DEDUP_REMOVED lines=11> */
.L_x_10376:
[----:B------:R-:W-:Y:S05]  /*ebc0*/  BSYNC B1 ;  /* 0x0000000000017941 */ /* 0x000fea0003800000 */
.L_x_10375:
[----:B------:R-:W2:Y:S02]  /*ebd0*/  LDL.LU R4, [R1+0x30] ;  /* 0x0000300001047983 */ /* 0x000ea40000300800 */
[----:B--2---:R-:W-:-:S07]  /*ebe0*/  VIADD R0, R4, 0xfffffffd ;  /* 0xfffffffd04007836 */ /* 0x004fce0000000000 */
.L_x_10374:
[----:B------:R-:W-:Y:S05]  /*ebf0*/  BSYNC B2 ;  /* 0x0000000000027941 */ /* 0x000fea0003800000 */
.L_x_10373:
[----:B------:R-:W2:Y:S01]  /*ec00*/  LDL.LU R2, [R1+0x2c] ;  /* 0x00002c0001027983 */ /* 0x000ea20000300800 */
[----:B------:R-:W-:-:S05]  /*ec10*/  IMAD.MOV R6, RZ, RZ, -R6 ;  /* 0x000000ffff067224 */ /* 0x000fca00078e0a06 */
[----:B--2---:R-:W-:-:S13]  /*ec20*/  ISETP.NE.AND P0, PT, R2, R6, PT ;  /* 0x000000060200720c */ /* 0x004fda0003f05270 */
[----:B------:R-:W-:Y:S05]  /*ec30*/  @!P0 BRA `(.L_x_10372) ;  /* 0x0000001400488947 */ /* 0x000fea0003800000 */
.L_x_10423:
[----:B------:R-:W2:Y:S04]  /*ec40*/  LDL R4, [R1+0x14] ;  /* 0x0000140001047983 */ /* 0x000ea80000100800 */
[----:B0-----:R-:W0:Y:S04]  /*ec50*/  LDL.LU R3, [R1+0x8] ;  /* 0x0000080001037983 */ /* 0x001e280000300800 */
[----:B------:R-:W4:Y:S01]  /*ec60*/  LDL.LU R2, [R1+0x18] ;  /* 0x0000180001027983 */ /* 0x000f220000300800 */
[----:B------:R-:W-:Y:S05]  /*ec70*/  YIELD ;  /* 0x0000000000007946 */ /* 0x000fea0003800000 */
[----:B------:R-:W-:Y:S01]  /*ec80*/  BSSY B1, `(.L_x_10391) ;  /* 0x00000a2000017945 */ /* 0x000fe20003800000 */
[----:B--2---:R-:W-:Y:S01]  /*ec90*/  LOP3.LUT P1, RZ, R4, 0x1, RZ, 0xc0, !PT ;  /* 0x0000000104ff7812 */ /* 0x004fe2000782c0ff */
[----:B0----5:R-:W-:-:S05]  /*eca0*/  VIADD R7, R3, 0x1 ;  /* 0x0000000103077836 */ /* 0x021fca0000000000 */
        /* <DEDUP_REMOVED lines=13> */
[----:B------:R-:W4:Y:S01]  /*ed80*/  LDL R9, [R1+0xc] ;  /* 0x00000c0001097983 */ /* 0x000f220000100800 */
        /* <DEDUP_REMOVED lines=14> */
[----:B------:R-:W2:Y:S04]  /*ee70*/  LDG.E R2, desc[UR38][R4.64] ;  /* 0x0000002604027981 */ /* 0x000ea8000c1e1900 */
[----:B--2---:R0:W-:Y:S02]  /*ee80*/  STL [R1], R2 ;  /* 0x0000000201007387 */ /* 0x0041e40000100800 */
.L_x_10393:
        /* <DEDUP_REMOVED lines=9> */
.L_x_10500:
[----:B------:R-:W-:Y:S05]  /*ef20*/  BSYNC B2 ;  /* 0x0000000000027941 */ /* 0x000fea0003800000 */
.L_x_10394:
        /* <DEDUP_REMOVED lines=9> */
.L_x_10397:
[----:B------:R-:W-:Y:S05]  /*efc0*/  BSYNC B2 ;  /* 0x0000000000027941 */ /* 0x000fea0003800000 */
.L_x_10396:
[----:B------:R-:W2:Y:S04]  /*efd0*/  LDL R3, [R1+0x4] ;  /* 0x0000040001037983 */ /* 0x000ea80000100800 */
        /* <DEDUP_REMOVED lines=9> */
[----:B----4-:R-:W-:Y:S02]  /*f070*/  IMAD R8, R8, 0x60, R5 ;  /* 0x0000006008087824 */ /* 0x010fe400078e0205 */
[----:B------:R-:W-:Y:S02]  /*f080*/  VIADD R3, R3, 0x1c400 ;  /* 0x0001c40003037836 */ /* 0x000fe40000000000 */
[----:B------:R-:W-:-:S07]  /*f090*/  VIADD R5, R4, 0x32430 ;  /* 0x0003243004057836 */ /* 0x000fce0000000000 */
.L_x_10398:
        /* <DEDUP_REMOVED lines=14> */
.L_x_10501:
[----:B------:R-:W-:Y:S05]  /*f180*/  BSYNC B2 ;  /* 0x0000000000027941 */ /* 0x000fea0003800000 */
.L_x_10399:
        /* <DEDUP_REMOVED lines=11> */
.L_x_10402:
[----:B------:R-:W-:Y:S05]  /*f240*/  BSYNC B2 ;  /* 0x0000000000027941 */ /* 0x000fea0003800000 */
.L_x_10401:
        /* <DEDUP_REMOVED lines=10> */
.L_x_10403:
        /* <DEDUP_REMOVED lines=16> */
.L_x_10404:
        /* <DEDUP_REMOVED lines=16> */
.L_x_10405:
        /* <DEDUP_REMOVED lines=16> */
.L_x_10406:
        /* <DEDUP_REMOVED lines=11> */
.L_x_10392:
[----:B------:R-:W-:Y:S05]  /*f6a0*/  BSYNC B1 ;  /* 0x0000000000017941 */ /* 0x000fea0003800000 */
.L_x_10391:
        /* <DEDUP_REMOVED lines=36> */
.L_x_10409:
        /* <DEDUP_REMOVED lines=9> */
.L_x_10502:
[----:B------:R-:W-:Y:S05]  /*f980*/  BSYNC B2 ;  /* 0x0000000000027941 */ /* 0x000fea0003800000 */
.L_x_10410:
        /* <DEDUP_REMOVED lines=9> */
.L_x_10413:
[----:B------:R-:W-:Y:S05]  /*fa20*/  BSYNC B2 ;  /* 0x0000000000027941 */ /* 0x000fea0003800000 */
.L_x_10412:
[----:B0-----:R-:W2:Y:S04]  /*fa30*/  LDL R8, [R1+0x4] ;  /* 0x0000040001087983 */ /* 0x001ea80000100800 */
        /* <DEDUP_REMOVED lines=13> */
.L_x_10414:
        /* <DEDUP_REMOVED lines=14> */
.L_x_10503:
[----:B------:R-:W-:Y:S05]  /*fbf0*/  BSYNC B2 ;  /* 0x0000000000027941 */ /* 0x000fea0003800000 */
.L_x_10415:
        /* <DEDUP_REMOVED lines=11> */
.L_x_10418:
[----:B------:R-:W-:Y:S05]  /*fcb0*/  BSYNC B2 ;  /* 0x0000000000027941 */ /* 0x000fea0003800000 */
.L_x_10417:
        /* <DEDUP_REMOVED lines=11> */
.L_x_10419:
        /* <DEDUP_REMOVED lines=16> */
.L_x_10420:
        /* <DEDUP_REMOVED lines=16> */
.L_x_10421:
        /* <DEDUP_REMOVED lines=16> */
.L_x_10422:
        /* <DEDUP_REMOVED lines=11> */
.L_x_10408:
[----:B------:R-:W-:Y:S05]  /*10120*/  BSYNC B1 ;  /* 0x0000000000017941 */ /* 0x000fea0003800000 */
.L_x_10407:
[C---:B------:R-:W-:Y:S01]  /*10130*/  ISETP.GT.AND P0, PT, R0.reuse, 0x1, PT ;  /* 0x000000010000780c */ /* 0x040fe20003f04270 */
[----:B------:R-:W-:-:S12]  /*10140*/  VIADD R0, R0, 0xfffffffe ;  /* 0xfffffffe00007836 */ /* 0x000fd80000000000 */
[----:B------:R-:W-:Y:S05]  /*10150*/  @P0 BRA `(.L_x_10423) ;  /* 0xffffffe800b80947 */ /* 0x000fea000383ffff */
.L_x_10372:
[----:B------:R-:W-:Y:S05]  /*10160*/  BSYNC B0 ;  /* 0x0000000000007941 */ /* 0x000fea0003800000 */
.L_x_10371:
[----:B------:R-:W4:Y:S04]  /*10170*/  LDL.LU R4, [R1+0x8] ;  /* 0x0000080001047983 */ /* 0x000f280000300800 */
[----:B------:R-:W2:Y:S01]  /*10180*/  LDL.LU R3, [R1+0x18] ;  /* 0x0000180001037983 */ /* 0x000ea20000300800 */
[----:B------:R-:W1:Y:S01]  /*10190*/  S2R R2, SR_TID.X ;  /* 0x0000000000027919 */ /* 0x000e620000002100 */
[----:B------:R-:W-:Y:S01]  /*101a0*/  BSSY B0, `(.L_x_10424) ;  /* 0x0000015000007945 */ /* 0x000fe20003800000 */
[----:B-1----:R-:W-:-:S04]  /*101b0*/  LOP3.LUT R2, R2, 0x7f, RZ, 0xc0, !PT ;  /* 0x0000007f02027812 */ /* 0x002fc800078ec0ff */
[----:B------:R-:W-:Y:S01]  /*101c0*/  ISETP.NE.AND P1, PT, R2, RZ, PT ;  /* 0x000000ff0200720c */ /* 0x000fe20003f25270 */
[----:B----4-:R-:W-:-:S05]  /*101d0*/  VIADD R0, R4, 0x1 ;  /* 0x0000000104007836 */ /* 0x010fca0000000000 */
[----:B------:R-:W-:-:S04]  /*101e0*/  ISETP.NE.AND P0, PT, R0, 0x2, PT ;  /* 0x000000020000780c */ /* 0x000fc80003f05270 */
[----:B------:R-:W-:-:S04]  /*101f0*/  SEL R2, RZ, 0x1, P0 ;  /* 0x00000001ff027807 */ /* 0x000fc80000000000 */
[----:B--2---:R-:W-:-:S05]  /*10200*/  LOP3.LUT R3, R3, R2, RZ, 0x3c, !PT ;  /* 0x0000000203037212 */ /* 0x004fca00078e3cff */
[----:B------:R1:W-:Y:S01]  /*10210*/  STL [R1+0x18], R3 ;  /* 0x0000180301007387 */ /* 0x0003e20000100800 */
[----:B------:R-:W-:Y:S05]  /*10220*/  @P1 BRA `(.L_x_10425) ;  /* 0x0000000000301947 */ /* 0x000fea0003800000 */
[----:B-1----:R-:W1:Y:S01]  /*10230*/  S2R R3, SR_LANEID ;  /* 0x0000000000037919 */ /* 0x002e620000000000 */
[----:B------:R-:W-:Y:S01]  /*10240*/  VOTEU.ANY UR4, UPT, PT ;  /* 0x0000000000047886 */ /* 0x000fe200038e0100 */
[----:B------:R-:W2:Y:S01]  /*10250*/  LDC.64 R4, c[0x0][0xd60] ;  /* 0x00035800ff047b82 */ /* 0x000ea20000000a00 */
[----:B------:R-:W1:Y:S02]  /*10260*/  FLO.U32 R2, UR4 ;  /* 0x0000000400027d00 */ /* 0x000e6400080e0000 */
[----:B-1----:R-:W-:-:S06]  /*10270*/  ISETP.EQ.U32.AND P1, PT, R2, R3, PT ;  /* 0x000000030200720c */ /* 0x002fcc0003f22070 */
[----:B------:R-:W2:Y:S07]  /*10280*/  POPC R3, UR4 ;  /* 0x0000000400037d09 */ /* 0x000eae0008000000 */
[----:B--2---:R-:W2:Y:S01]  /*10290*/  @P1 ATOMG.E.ADD.STRONG.GPU PT, R3, desc[UR38][R4.64], R3 ;  /* 0x00000003040319a8 */ /* 0x004ea200081ee1e6 */
[----:B------:R-:W1:Y:S02]  /*102a0*/  S2R R6, SR_LTMASK ;  /* 0x0000000000067919 */ /* 0x000e640000003900 */
[----:B-1----:R-:W-:-:S04]  /*102b0*/  LOP3.LUT R6, R6, UR4, RZ, 0xc0, !PT ;  /* 0x0000000406067c12 */ /* 0x002fc8000f8ec0ff */
[----:B0----5:R-:W0:Y:S01]  /*102c0*/  POPC R7, R6 ;  /* 0x0000000600077309 */ /* 0x021e220000000000 */
[----:B--2---:R-:W0:Y:S02]  /*102d0*/  SHFL.IDX PT, R2, R3, R2, 0x1f ;  /* 0x00001f0203027589 */ /* 0x004e2400000e0000 */
[----:B0-----:R-:W-:-:S07]  /*102e0*/  IADD3 R16, R2, UR40, R7 ;  /* 0x0000002802107c10 */ /* 0x001fce000fffe007 */
.L_x_10425:
[----:B------:R-:W-:Y:S05]  /*102f0*/  BSYNC B0 ;  /* 0x0000000000007941 */ /* 0x000fea0003800000 */
.L_x_10424:
[----:B------:R-:W-:-:S05]  /*10300*/  SEL R0, R0, RZ, P0 ;  /* 0x000000ff00007207 */ /* 0x000fca0000000000 */
[----:B------:R2:W-:Y:S02]  /*10310*/  STL [R1+0x8], R0 ;  /* 0x0000080001007387 */ /* 0x0005e40000100800 */
.L_x_10337:
[----:B------:R-:W-:Y:S05]  /*10320*/  BSYNC B7 ;  /* 0x0000000000077941 */ /* 0x000fea0003800000 */
.L_x_10335:
[----:B--23--:R-:W2:Y:S02]  /*10330*/  LDL R0, [R1+0x14] ;  /* 0x0000140001007983 */ /* 0x00cea40000100800 */
        /* <DEDUP_REMOVED lines=12> */
.L_x_10426:
[----:B------:R-:W0:Y:S01]  /*10400*/  S2R R0, SR_TID.X ;  /* 0x0000000000007919 */ /* 0x000e220000002100 */
[----:B------:R-:W-:Y:S01]  /*10410*/  UMOV UR4, 0xffffffff ;  /* 0xffffffff00047882 */ /* 0x000fe20000000000 */
[----:B0----5:R-:W-:-:S04]  /*10420*/  LOP3.LUT R7, R0, 0x1f, RZ, 0xc0, !PT ;  /* 0x0000001f00077812 */ /* 0x021fc800078ec0ff */
        /* <DEDUP_REMOVED lines=33> */
.L_x_10513:
[----:B------:R-:W-:Y:S02]  /*10640*/  ULDC UR4, c[0x0][0xd38] ;  /* 0x00034e0000047ab9 */ /* 0x000fe40000000800 */
[----:B------:R-:W-:-:S04]  /*10650*/  IMAD.U32 R16, RZ, RZ, UR4 ;  /* 0x00000004ff107e24 */ /* 0x000fc8000f8e00ff */
[----:B-1----:R-:W-:-:S04]  /*10660*/  IMAD R6, R6, R16, RZ ;  /* 0x0000001006067224 */ /* 0x002fc800078e02ff */
[----:B------:R-:W-:-:S05]  /*10670*/  IMAD.IADD R4, R4, 0x1, R6 ;  /* 0x0000000104047824 */ /* 0x000fca00078e0206 */
[----:B------:R-:W-:-:S13]  /*10680*/  ISETP.GT.AND P6, PT, R4, R0, PT ;  /* 0x000000000400720c */ /* 0x000fda0003fc4270 */
[----:B------:R-:W-:Y:S05]  /*10690*/  @P6 BRA `(.L_x_10429) ;  /* 0x00000000009c6947 */ /* 0x000fea0003800000 */
.L_x_10434:
        /* <DEDUP_REMOVED lines=14> */
.L_x_10432:
[----:B------:R-:W-:Y:S05]  /*10780*/  BSYNC B0 ;  /* 0x0000000000007941 */ /* 0x000fea0003800000 */
.L_x_10431:
        /* <DEDUP_REMOVED lines=18> */
.L_x_10521:
[----:B------:R-:W-:Y:S02]  /*108b0*/  ULDC UR4, c[0x0][0xd38] ;  /* 0x00034e0000047ab9 */ /* 0x000fe40000000800 */
[----:B------:R-:W-:-:S04]  /*108c0*/  IMAD.U32 R16, RZ, RZ, UR4 ;  /* 0x00000004ff107e24 */ /* 0x000fc8000f8e00ff */
[----:B-1----:R-:W-:-:S04]  /*108d0*/  IMAD R6, R6, R16, RZ ;  /* 0x0000001006067224 */ /* 0x002fc800078e02ff */
[----:B------:R-:W-:-:S05]  /*108e0*/  IMAD.IADD R4, R6, 0x1, R4 ;  /* 0x0000000106047824 */ /* 0x000fca00078e0204 */
[----:B------:R-:W-:-:S13]  /*108f0*/  ISETP.GT.AND P6, PT, R4, R0, PT ;  /* 0x000000000400720c */ /* 0x000fda0003fc4270 */
[----:B------:R-:W-:Y:S05]  /*10900*/  @!P6 BRA `(.L_x_10434) ;  /* 0xfffffffc0064e947 */ /* 0x000fea000383ffff */
.L_x_10429:
        /* <DEDUP_REMOVED lines=8> */
.L_x_10525:
[----:B------:R-:W-:Y:S01]  /*10990*/  ISETP.NE.AND P0, PT, R5, RZ, PT ;  /* 0x000000ff0500720c */ /* 0x000fe20003f05270 */
[----:B-1----:R-:W-:-:S12]  /*109a0*/  IMAD.MOV.U32 R2, RZ, RZ, RZ ;  /* 0x000000ffff027224 */ /* 0x002fd800078e00ff */
[----:B------:R-:W-:Y:S05]  /*109b0*/  @!P0 BRA `(.L_x_10436) ;  /* 0x0000000000108947 */ /* 0x000fea0003800000 */
[----:B------:R-:W-:Y:S01]  /*109c0*/  UMOV UR4, 0xffffffff ;  /* 0xffffffff00047882 */ /* 0x000fe20000000000 */
[----:B------:R-:W-:Y:S02]  /*109d0*/  VIADD R12, R4, 0xffffffff ;  /* 0xffffffff040c7836 */ /* 0x000fe40000000000 */
[----:B------:R-:W-:Y:S05]  /*109e0*/  BRA.DIV UR4, `(.L_x_10437) ;  /* 0x0000002e04d07947 */ /* 0x000fea000b800000 */
[----:B------:R1:W3:Y:S02]  /*109f0*/  SHFL.IDX PT, R2, R3, R12, 0x1f ;  /* 0x00001f0c03027589 */ /* 0x0002e400000e0000 */
.L_x_10436:
        /* <DEDUP_REMOVED lines=31> */
.L_x_10430:
[----:B------:R-:W-:Y:S01]  /*10bf0*/  UMOV UR4, URZ ;  /* 0x0000003f00047c82 */ /* 0x000fe20008000000 */
[----:B------:R-:W-:Y:S01]  /*10c00*/  UMOV UR5, URZ ;  /* 0x0000003f00057c82 */ /* 0x000fe20008000000 */
[----:B------:R-:W-:Y:S01]  /*10c10*/  ULDC UR6, c[0x0][0xd3c] ;  /* 0x00034f0000067ab9 */ /* 0x000fe20000000800 */
[----:B------:R-:W-:Y:S02]  /*10c20*/  IMAD.MOV.U32 R16, RZ, RZ, R0 ;  /* 0x000000ffff107224 */ /* 0x000fe400078e0000 */
[----:B------:R-:W-:Y:S02]  /*10c30*/  IMAD.U32 R17, RZ, RZ, UR4 ;  /* 0x00000004ff117e24 */ /* 0x000fe4000f8e00ff */
[----:B------:R-:W-:Y:S02]  /*10c40*/  IMAD.U32 R18, RZ, RZ, UR5 ;  /* 0x00000005ff127e24 */ /* 0x000fe4000f8e00ff */
[----:B------:R-:W-:-:S07]  /*10c50*/  IMAD.U32 R19, RZ, RZ, UR6 ;  /* 0x00000006ff137e24 */ /* 0x000fce000f8e00ff */
.L_x_10438:
[----:B0-----:R0:W2:Y:S01]  /*10c60*/  LDL R3, [R1+0x4] ;  /* 0x0000040001037983 */ /* 0x0010a20000100800 */
        /* <DEDUP_REMOVED lines=11> */
.L_x_10427:
[----:B------:R-:W-:Y:S02]  /*10d20*/  ULDC UR4, c[0x0][0xd3c] ;  /* 0x00034f0000047ab9 */ /* 0x000fe40000000800 */
[----:B---3--:R-:W-:-:S13]  /*10d30*/  ISETP.GE.AND P0, PT, R19, UR4, PT ;  /* 0x0000000413007c0c */ /* 0x008fda000bf06270 */
[----:B------:R-:W-:Y:S05]  /*10d40*/  @!P0 BRA `(.L_x_10439) ;  /* 0xffffffa000b88947 */ /* 0x000fea000383ffff */
[----:B------:R-:W-:Y:S05]  /*10d50*/  BSYNC B8 ;  /* 0x0000000000087941 */ /* 0x000fea0003800000 */
.L_x_10331:
[----:B--2---:R-:W2:Y:S01]  /*10d60*/  LDL.LU R0, [R1+0x6c] ;  /* 0x00006c0001007983 */ /* 0x004ea20000300800 */
[----:B------:R-:W-:Y:S01]  /*10d70*/  BSSY B0, `(.L_x_10440) ;  /* 0x000000b000007945 */ /* 0x000fe20003800000 */
[----:B------:R-:W3:Y:S01]  /*10d80*/  S2R R5, SR_CgaCtaId ;  /* 0x0000000000057919 */ /* 0x000ee20000008800 */
[----:B--2---:R-:W-:-:S05]  /*10d90*/  VIADD R0, R0, 0x1 ;  /* 0x0000000100007836 */ /* 0x004fca0000000000 */
[----:B------:R-:W-:-:S04]  /*10da0*/  LEA.HI R2, R0, R0, RZ, 0x1 ;  /* 0x0000000000027211 */ /* 0x000fc800078f08ff */
[----:B01----:R-:W-:-:S05]  /*10db0*/  LOP3.LUT R3, R2, 0xfffffffe, RZ, 0xc0, !PT ;  /* 0xfffffffe02037812 */ /* 0x003fca00078ec0ff */
[----:B------:R-:W-:Y:S01]  /*10dc0*/  IMAD.IADD R3, R0, 0x1, -R3 ;  /* 0x0000000100037824 */ /* 0x000fe200078e0a03 */
[----:B------:R-:W-:-:S04]  /*10dd0*/  MOV R0, 0x400 ;  /* 0x0000040000007802 */ /* 0x000fc80000000f00 */
[----:B---3--:R-:W-:Y:S02]  /*10de0*/  LEA R0, R5, R0, 0x18 ;  /* 0x0000000005007211 */ /* 0x008fe400078ec0ff */
[----:B------:R-:W-:-:S04]  /*10df0*/  SHF.L.U32 R3, R3, 0x1f, RZ ;  /* 0x0000001f03037819 */ /* 0x000fc800000006ff */
[----:B------:R-:W0:Y:S02]  /*10e00*/  SYNCS.PHASECHK.TRANS64.TRYWAIT P0, [R0+URZ+0x32420], R3 ;  /* 0x03242003000075a7 */ /* 0x000e24000800017f */
[----:B0-----:R-:W-:Y:S05]  /*10e10*/  @!P0 BRA `(.L_x_10441) ;  /* 0x0000002800ec8947 */ /* 0x001fea0003800000 */
.L_x_10528:
[----:B------:R-:W-:Y:S05]  /*10e20*/  BSYNC B0 ;  /* 0x0000000000007941 */ /* 0x000fea0003800000 */
.L_x_10440:
[----:B------:R-:W-:-:S03]  /*10e30*/  UMOV UR4, 0xffffffff ;  /* 0xffffffff00047882 */ /* 0x000fc60000000000 */
[----:B------:R-:W-:Y:S05]  /*10e40*/  BRA.DIV UR4, `(.L_x_10442) ;  /* 0x0000002a04f47947 */ /* 0x000fea000b800000 */
[----:B------:R-:W1:Y:S02]  /*10e50*/  S2R R2, SR_TID.X ;  /* 0x0000000000027919 */ /* 0x000e640000002100 */
[----:B-1----:R-:W-:-:S04]  /*10e60*/  SHF.R.U32.HI R2, RZ, 0x5, R2 ;  /* 0x00000005ff027819 */ /* 0x002fc80000011602 */
[----:B------:R-:W-:-:S05]  /*10e70*/  LOP3.LUT R2, R2, 0x3, RZ, 0xc0, !PT ;  /* 0x0000000302027812 */ /* 0x000fca00078ec0ff */
[----:B------:R1:W2:Y:S02]  /*10e80*/  SHFL.IDX PT, R14, R2, RZ, 0x1f ;  /* 0x00001fff020e7589 */ /* 0x0002a400000e0000 */
.L_x_10531:
[----:B--2---:R-:W-:Y:S01]  /*10e90*/  ISETP.NE.AND P0, PT, R14, RZ, PT ;  /* 0x000000ff0e00720c */ /* 0x004fe20003f05270 */
[----:B------:R-:W-:-:S12]  /*10ea0*/  BSSY B0, `(.L_x_10443) ;  /* 0x0000029000007945 */ /* 0x000fd80003800000 */
[----:B------:R-:W-:Y:S05]  /*10eb0*/  @P0 BRA `(.L_x_10444) ;  /* 0x00000000009c0947 */ /* 0x000fea0003800000 */
[----:B------:R-:W-:-:S03]  /*10ec0*/  UMOV UR4, 0xffffffff ;  /* 0xffffffff00047882 */ /* 0x000fc60000000000 */
[----:B------:R-:W-:Y:S05]  /*10ed0*/  BRA.DIV UR4, `(.L_x_10445) ;  /* 0x0000002e04047947 */ /* 0x000fea000b800000 */
[----:B------:R-:W-:-:S13]  /*10ee0*/  ELECT P6, URZ, PT ;  /* 0x00000000003f782f */ /* 0x000fda00038c0000 */
.L_x_10534:
        /* <DEDUP_REMOVED lines=8> */
.L_x_10446:
[----:B0-----:R-:W2:Y:S04]  /*10f70*/  LDL R3, [R1+0x8] ;  /* 0x0000080001037983 */ /* 0x001ea80000100800 */
[----:B-----5:R-:W3:Y:S01]  /*10f80*/  LDL.LU R7, [R1+0x18] ;  /* 0x0000180001077983 */ /* 0x020ee20000300800 */
        /* <DEDUP_REMOVED lines=12> */
.L_x_10535:
[----:B------:R-:W1:Y:S02]  /*11050*/  SYNCS.PHASECHK.TRANS64.TRYWAIT P0, [R7+URZ], R2 ;  /* 0x00000002070075a7 */ /* 0x000e64000800017f */
[----:B-1----:R-:W-:Y:S05]  /*11060*/  @!P0 BRA `(.L_x_10448) ;  /* 0x0000002800d48947 */ /* 0x002fea0003800000 */
.L_x_10536:
[----:B------:R-:W-:Y:S05]  /*11070*/  @!P2 BRA `(.L_x_10449) ;  /* 0x000000000004a947 */ /* 0x000fea0003800000 */
[----:B------:R-:W-:Y:S01]  /*11080*/  BPT.TRAP 0x1 ;  /* 0x000000040000795c */ /* 0x000fe20000300000 */
.L_x_10449:
[----:B------:R-:W2:Y:S01]  /*11090*/  LDL.LU R4, [R1+0x8] ;  /* 0x0000080001047983 */ /* 0x000ea20000300800 */
[----:B------:R-:W-:-:S04]  /*110a0*/  VIADD R0, R0, 0x32460 ;  /* 0x0003246000007836 */ /* 0x000fc80000000000 */
[----:B--2---:R-:W-:-:S04]  /*110b0*/  IMAD R4, R4, 0x8, R0 ;  /* 0x0000000804047824 */ /* 0x004fc800078e0200 */
[----:B------:R-:W2:Y:S02]  /*110c0*/  SYNCS.PHASECHK.TRANS64.TRYWAIT P0, [R4+URZ], R5 ;  /* 0x00000005040075a7 */ /* 0x000ea4000800017f */
[----:B--2---:R-:W-:Y:S05]  /*110d0*/  @!P0 BRA `(.L_x_10450) ;  /* 0x0000002800cc8947 */ /* 0x004fea0003800000 */
.L_x_10537:
[----:B------:R-:W-:-:S07]  /*110e0*/  IMAD R3, R3, 0x8, R0 ;  /* 0x0000000803037824 */ /* 0x000fce00078e0200 */
.L_x_10451:
[----:B---3--:R3:W4:Y:S02]  /*110f0*/  SYNCS.PHASECHK.TRANS64.TRYWAIT P0, [R3+URZ], R2 ;  /* 0x00000002030075a7 */ /* 0x008724000800017f */
[----:B----4-:R-:W-:Y:S05]  /*11100*/  @!P0 NANOSLEEP.SYNCS 0x989680 ;  /* 0x009896800000895d */ /* 0x010fea0003900000 */
[----:B------:R-:W4:Y:S02]  /*11110*/  @!P0 SYNCS.PHASECHK.TRANS64 P0, [R3+URZ], R2 ;  /* 0x00000002030085a7 */ /* 0x000f24000800007f */
[----:B----4-:R-:W-:Y:S05]  /*11120*/  @!P0 BRA `(.L_x_10451) ;  /* 0xfffffffc00f08947 */ /* 0x010fea000383ffff */
.L_x_10444:
[----:B------:R-:W-:Y:S05]  /*11130*/  BSYNC B0 ;  /* 0x0000000000007941 */ /* 0x000fea0003800000 */
.L_x_10443:
[----:B------:R-:W-:Y:S05]  /*11140*/  EXIT ;  /* 0x000000000000794d */ /* 0x000fea0003800000 */
.L_x_10282:
[----:B0-----:R0:W1:Y:S02]  /*11150*/  SYNCS.PHASECHK.TRANS64.TRYWAIT P0, [R4+URZ+0x32400], R3 ;  /* 0x03240003040075a7 */ /* 0x001064000800017f */
[----:B-1----:R-:W-:Y:S05]  /*11160*/  @!P0 NANOSLEEP.SYNCS 0x989680 ;  /* 0x009896800000895d */ /* 0x002fea0003900000 */
[----:B------:R-:W1:Y:S02]  /*11170*/  @!P0 SYNCS.PHASECHK.TRANS64 P0, [R4+URZ+0x32400], R3 ;  /* 0x03240003040085a7 */ /* 0x000e64000800007f */
[----:B-1----:R-:W-:Y:S05]  /*11180*/  @!P0 BRA `(.L_x_10282) ;  /* 0xfffffffc00f08947 */ /* 0x002fea000383ffff */
[----:B------:R-:W-:Y:S05]  /*11190*/  BRA `(.L_x_10452) ;  /* 0xffffff0400dc7947 */ /* 0x000fea000383ffff */
.L_x_10286:
[----:B--2---:R2:W3:Y:S02]  /*111a0*/  SYNCS.PHASECHK.TRANS64.TRYWAIT P1, [R0+URZ+0x32430], R5 ;  /* 0x03243005000075a7 */ /* 0x0044e4000802017f */
[----:B---3--:R-:W-:Y:S05]  /*111b0*/  @!P1 NANOSLEEP.SYNCS 0x989680 ;  /* 0x009896800000995d */ /* 0x008fea0003900000 */
[----:B------:R-:W3:Y:S02]  /*111c0*/  @!P1 SYNCS.PHASECHK.TRANS64 P1, [R0+URZ+0x32430], R5 ;  /* 0x03243005000095a7 */ /* 0x000ee4000802007f */
[----:B---3--:R-:W-:Y:S05]  /*111d0*/  @!P1 BRA `(.L_x_10286) ;  /* 0xfffffffc00f09947 */ /* 0x008fea000383ffff */
[----:B------:R-:W-:Y:S05]  /*111e0*/  BRA `(.L_x_10285) ;  /* 0xffffff0800107947 */ /* 0x000fea000383ffff */
.L_x_10287:
[----:B---3--:R3:W4:Y:S02]  /*111f0*/  SYNCS.PHASECHK.TRANS64.TRYWAIT P1, [R4+URZ+0x32410], R3 ;  /* 0x03241003040075a7 */ /* 0x008724000802017f */
[----:B----4-:R-:W-:Y:S05]  /*11200*/  @!P1 NANOSLEEP.SYNCS 0x989680 ;  /* 0x009896800000995d */ /* 0x010fea0003900000 */
[----:B------:R-:W4:Y:S02]  /*11210*/  @!P1 SYNCS.PHASECHK.TRANS64 P1, [R4+URZ+0x32410], R3 ;  /* 0x03241003040095a7 */ /* 0x000f24000802007f */
[----:B----4-:R-:W-:Y:S05]  /*11220*/  @!P1 BRA `(.L_x_10287) ;  /* 0xfffffffc00f09947 */ /* 0x010fea000383ffff */
[----:B------:R-:W-:Y:S05]  /*11230*/  BRA `(.L_x_10453) ;  /* 0xffffff0800d87947 */ /* 0x000fea000383ffff */
.L_x_10291:
[----:B------:R0:W0:Y:S02]  /*11240*/  SYNCS.PHASECHK.TRANS64.TRYWAIT P1, [R0+URZ+0x32450], R5 ;  /* 0x03245005000075a7 */ /* 0x000024000802017f */
[----:B0-----:R-:W-:Y:S05]  /*11250*/  @!P1 NANOSLEEP.SYNCS 0x989680 ;  /* 0x009896800000995d */ /* 0x001fea0003900000 */
[----:B------:R-:W0:Y:S02]  /*11260*/  @!P1 SYNCS.PHASECHK.TRANS64 P1, [R0+URZ+0x32450], R5 ;  /* 0x03245005000095a7 */ /* 0x000e24000802007f */
[----:B0-----:R-:W-:Y:S05]  /*11270*/  @!P1 BRA `(.L_x_10291) ;  /* 0xfffffffc00f09947 */ /* 0x001fea000383ffff */
[----:B------:R-:W-:Y:S05]  /*11280*/  BRA `(.L_x_10290) ;  /* 0xffffff0800e47947 */ /* 0x000fea000383ffff */
.L_x_10296:
[----:B-1----:R-:W-:-:S04]  /*11290*/  IMAD.U32 R153, RZ, RZ, UR4 ;  /* 0x00000004ff997e24 */ /* 0x002fc8000f8e00ff */
[----:B------:R1:W2:Y:S03]  /*112a0*/  SYNCS.PHASECHK.TRANS64.TRYWAIT P3, [R153+URZ+0x32430], R208 ;  /* 0x032430d0990075a7 */ /* 0x0002a6000806017f */
[----:B--2---:R-:W-:Y:S05]  /*112b0*/  @!P3 NANOSLEEP.SYNCS 0x989680 ;  /* 0x009896800000b95d */ /* 0x004fea0003900000 */
[----:B------:R-:W2:Y:S02]  /*112c0*/  @!P3 SYNCS.PHASECHK.TRANS64 P3, [R153+URZ+0x32430], R208 ;  /* 0x032430d09900b5a7 */ /* 0x000ea4000806007f */
[----:B--2---:R-:W-:Y:S05]  /*112d0*/  @!P3 BRA `(.L_x_10296) ;  /* 0xfffffffc00ecb947 */ /* 0x004fea000383ffff */
[----:B------:R-:W-:Y:S05]  /*112e0*/  BRA `(.L_x_10295) ;  /* 0xffffff3000507947 */ /* 0x000fea000383ffff */
.L_x_10300:
[----:B--2---:R-:W-:-:S04]  /*112f0*/  IMAD.U32 R209, RZ, RZ, UR4 ;  /* 0x00000004ffd17e24 */ /* 0x004fc8000f8e00ff */
[----:B------:R2:W3:Y:S03]  /*11300*/  SYNCS.PHASECHK.TRANS64.TRYWAIT P3, [R209+URZ+0x32450], R208 ;  /* 0x032450d0d10075a7 */ /* 0x0004e6000806017f */
[----:B---3--:R-:W-:Y:S05]  /*11310*/  @!P3 NANOSLEEP.SYNCS 0x989680 ;  /* 0x009896800000b95d */ /* 0x008fea0003900000 */
[----:B------:R-:W3:Y:S02]  /*11320*/  @!P3 SYNCS.PHASECHK.TRANS64 P3, [R209+URZ+0x32450], R208 ;  /* 0x032450d0d100b5a7 */ /* 0x000ee4000806007f */
[----:B---3--:R-:W-:Y:S05]  /*11330*/  @!P3 BRA `(.L_x_10300) ;  /* 0xfffffffc00ecb947 */ /* 0x008fea000383ffff */
[----:B------:R-:W-:Y:S05]  /*11340*/  BRA `(.L_x_10299) ;  /* 0xffffff3000cc7947 */ /* 0x000fea000383ffff */
.L_x_10343:
[----:B------:R-:W2:Y:S01]  /*11350*/  S2R R4, SR_TID.X ;  /* 0x0000000000047919 */ /* 0x000ea20000002100 */
[----:B------:R-:W-:Y:S01]  /*11360*/  BSSY B0, `(.L_x_10454) ;  /* 0x000000a000007945 */ /* 0x000fe20003800000 */
[----:B-1----:R-:W-:Y:S02]  /*11370*/  IMAD.MOV.U32 R12, RZ, RZ, RZ ;  /* 0x000000ffff0c7224 */ /* 0x002fe400078e00ff */
[----:B------:R-:W-:Y:S02]  /*11380*/  IMAD.MOV.U32 R11, RZ, RZ, 0x1f ;  /* 0x0000001fff0b7424 */ /* 0x000fe400078e00ff */
[----:B------:R-:W-:Y:S01]  /*11390*/  IMAD.MOV.U32 R15, RZ, RZ, -0x1 ;  /* 0xffffffffff0f7424 */ /* 0x000fe200078e00ff */
[----:B--2---:R-:W-:-:S04]  /*113a0*/  SHF.R.U32.HI R4, RZ, 0x5, R4 ;  /* 0x00000005ff047819 */ /* 0x004fc80000011604 */
[----:B------:R-:W-:-:S05]  /*113b0*/  LOP3.LUT R4, R4, 0x3, RZ, 0xc0, !PT ;  /* 0x0000000304047812 */ /* 0x000fca00078ec0ff */
[----:B------:R-:W-:-:S07]  /*113c0*/  IMAD.MOV.U32 R13, RZ, RZ, R4 ;  /* 0x000000ffff0d7224 */ /* 0x000fce00078e0004 */
[----:B0-----:R-:W-:Y:S05]  /*113d0*/  WARPSYNC.COLLECTIVE R15, `(.L_x_10455) ;  /* 0x000000000f087348 */ /* 0x001fea0003c00000 */
[----:B------:R1:W2:Y:S02]  /*113e0*/  SHFL.IDX P6, R14, R13, R12, R11 ;  /* 0x0000000c0d0e7389 */ /* 0x0002a400000c000b */
[----:B012---:R-:W-:Y:S01]  /*113f0*/  ENDCOLLECTIVE ;  /* 0x000000000000791b */ /* 0x007fe20003800000 */
.L_x_10455:
[----:B------:R-:W-:Y:S05]  /*11400*/  BSYNC B0 ;  /* 0x0000000000007941 */ /* 0x000fea0003800000 */
.L_x_10454:
[----:B------:R-:W-:Y:S05]  /*11410*/  BRA `(.L_x_10456) ;  /* 0xffffffa400e87947 */ /* 0x000fea000383ffff */
.L_x_10345:
[----:B------:R-:W-:Y:S01]  /*11420*/  BSSY B0, `(.L_x_10457) ;  /* 0x0000006000007945 */ /* 0x000fe20003800000 */
[----:B------:R-:W-:-:S07]  /*11430*/  IMAD.MOV.U32 R15, RZ, RZ, -0x1 ;  /* 0xffffffffff0f7424 */ /* 0x000fce00078e00ff */
[----:B01-3--:R-:W-:Y:S05]  /*11440*/  WARPSYNC.COLLECTIVE R15, `(.L_x_10458) ;  /* 0x000000000f0c7348 */ /* 0x00bfea0003c00000 */
[----:B------:R-:W-:Y:S02]  /*11450*/  ELECT P6, UR62, PT ;  /* 0x00000000003e782f */ /* 0x000fe400038c0000 */
[----:B------:R-:W-:Y:S01]  /*11460*/  MOV R14, UR62 ;  /* 0x0000003e000e7c02 */ /* 0x000fe20008000f00 */
[----:B01-3--:R-:W-:Y:S10]  /*11470*/  ENDCOLLECTIVE ;  /* 0x000000000000791b */ /* 0x00bff40003800000 */
.L_x_10458:
[----:B------:R-:W-:Y:S05]  /*11480*/  BSYNC B0 ;  /* 0x0000000000007941 */ /* 0x000fea0003800000 */
.L_x_10457:
[----:B------:R-:W-:Y:S05]  /*11490*/  BRA `(.L_x_10459) ;  /* 0xffffffa400f47947 */ /* 0x000fea000383ffff */
.L_x_10347:
[----:B--2---:R2:W3:Y:S02]  /*114a0*/  SYNCS.PHASECHK.TRANS64.TRYWAIT P0, [R0+URZ+0x32440], R2 ;  /* 0x03244002000075a7 */ /* 0x0044e4000800017f */
[----:B---3--:R-:W-:Y:S05]  /*114b0*/  @!P0 NANOSLEEP.SYNCS 0x989680 ;  /* 0x009896800000895d */ /* 0x008fea0003900000 */
[----:B------:R-:W3:Y:S02]  /*114c0*/  @!P0 SYNCS.PHASECHK.TRANS64 P0, [R0+URZ+0x32440], R2 ;  /* 0x03244002000085a7 */ /* 0x000ee4000800007f */
[----:B---3--:R-:W-:Y:S05]  /*114d0*/  @!P0 BRA `(.L_x_10347) ;  /* 0xfffffffc00f08947 */ /* 0x008fea000383ffff */
[----:B------:R-:W-:Y:S05]  /*114e0*/  BRA `(.L_x_10460) ;  /* 0xffffffa800607947 */ /* 0x000fea000383ffff */
.L_x_10351:
[----:B------:R0:W5:Y:S01]  /*114f0*/  LDL R7, [R1+0x38] ;  /* 0x0000380001077983 */ /* 0x0001620000100800 */
[----:B------:R-:W-:Y:S02]  /*11500*/  IMAD.MOV.U32 R13, RZ, RZ, R2 ;  /* 0x000000ffff0d7224 */ /* 0x000fe400078e0002 */
[----:B-1----:R-:W-:Y:S02]  /*11510*/  IMAD.MOV.U32 R12, RZ, RZ, RZ ;  /* 0x000000ffff0c7224 */ /* 0x002fe400078e00ff */
[----:B------:R-:W-:Y:S02]  /*11520*/  IMAD.MOV.U32 R11, RZ, RZ, 0x181f ;  /* 0x0000181fff0b7424 */ /* 0x000fe400078e00ff */
[----:B------:R-:W-:Y:S02]  /*11530*/  IMAD.MOV.U32 R15, RZ, RZ, -0x1 ;  /* 0xffffffffff0f7424 */ /* 0x000fe400078e00ff */
[----:B0-----:R-:W-:-:S07]  /*11540*/  IMAD.IADD R17, R8, 0x1, R17 ;  /* 0x0000000108117824 */ /* 0x001fce00078e0211 */
[----:B-----5:R-:W-:Y:S05]  /*11550*/  WARPSYNC.COLLECTIVE R15, `(.L_x_10461) ;  /* 0x000000000f087348 */ /* 0x020fea0003c00000 */
[----:B------:R0:W1:Y:S02]  /*11560*/  SHFL.IDX P6, R14, R13, R12, R11 ;  /* 0x0000000c0d0e7389 */ /* 0x00006400000c000b */
[----:B01---5:R-:W-:Y:S01]  /*11570*/  ENDCOLLECTIVE ;  /* 0x000000000000791b */ /* 0x023fe20003800000 */
.L_x_10461:
[----:B------:R-:W-:-:S05]  /*11580*/  VIADD R8, R17, 0x10 ;  /* 0x0000001011087836 */ /* 0x000fca0000000000 */
[----:B------:R0:W-:Y:S01]  /*11590*/  STL [R1+0x3c], R8 ;  /* 0x00003c0801007387 */ /* 0x0001e20000100800 */
[----:B------:R-:W-:Y:S02]  /*115a0*/  IMAD.MOV.U32 R13, RZ, RZ, R0 ;  /* 0x000000ffff0d7224 */ /* 0x000fe400078e0000 */
[----:B------:R-:W-:-:S07]  /*115b0*/  IMAD.MOV.U32 R4, RZ, RZ, R14 ;  /* 0x000000ffff047224 */ /* 0x000fce00078e000e */
[----:B0-----:R-:W-:Y:S05]  /*115c0*/  WARPSYNC.COLLECTIVE R15, `(.L_x_10462) ;  /* 0x000000000f087348 */ /* 0x001fea0003c00000 */
[----:B------:R1:W2:Y:S02]  /*115d0*/  SHFL.IDX P6, R14, R13, R12, R11 ;  /* 0x0000000c0d0e7389 */ /* 0x0002a400000c000b */
[----:B012---:R-:W-:Y:S01]  /*115e0*/  ENDCOLLECTIVE ;  /* 0x000000000000791b */ /* 0x007fe20003800000 */
.L_x_10462:
[----:B------:R-:W-:Y:S02]  /*115f0*/  IMAD.MOV.U32 R13, RZ, RZ, R2 ;  /* 0x000000ffff0d7224 */ /* 0x000fe400078e0002 */
[----:B------:R-:W-:Y:S02]  /*11600*/  IMAD.MOV.U32 R12, RZ, RZ, 0x1 ;  /* 0x00000001ff0c7424 */ /* 0x000fe400078e00ff */
[----:B------:R-:W-:-:S07]  /*11610*/  IMAD.MOV.U32 R5, RZ, RZ, R14 ;  /* 0x000000ffff057224 */ /* 0x000fce00078e000e */
[----:B------:R-:W-:Y:S05]  /*11620*/  WARPSYNC.COLLECTIVE R15, `(.L_x_10463) ;  /* 0x000000000f087348 */ /* 0x000fea0003c00000 */
[----:B------:R0:W1:Y:S02]  /*11630*/  SHFL.IDX P6, R14, R13, R12, R11 ;  /* 0x0000000c0d0e7389 */ /* 0x00006400000c000b */
[----:B01----:R-:W-:Y:S01]  /*11640*/  ENDCOLLECTIVE ;  /* 0x000000000000791b */ /* 0x003fe20003800000 */
.L_x_10463:
[----:B------:R-:W-:Y:S02]  /*11650*/  IMAD.MOV.U32 R13, RZ, RZ, R0 ;  /* 0x000000ffff0d7224 */ /* 0x000fe400078e0000 */
[----:B------:R-:W-:Y:S02]  /*11660*/  IMAD R3, R7, R6, RZ ;  /* 0x0000000607037224 */ /* 0x000fe400078e02ff */
[----:B------:R-:W-:-:S07]  /*11670*/  IMAD.MOV.U32 R7, RZ, RZ, R14 ;  /* 0x000000ffff077224 */ /* 0x000fce00078e000e */
[----:B------:R-:W-:Y:S05]  /*11680*/  WARPSYNC.COLLECTIVE R15, `(.L_x_10464) ;  /* 0x000000000f087348 */ /* 0x000fea0003c00000 */
[----:B------:R0:W1:Y:S02]  /*11690*/  SHFL.IDX P6, R14, R13, R12, R11 ;  /* 0x0000000c0d0e7389 */ /* 0x00006400000c000b */
[----:B01----:R-:W-:Y:S01]  /*116a0*/  ENDCOLLECTIVE ;  /* 0x000000000000791b */ /* 0x003fe20003800000 */
.L_x_10464:
[CC--:B------:R-:W-:Y:S02]  /*116b0*/  ISETP.GE.AND P1, PT, R17.reuse, R3.reuse, PT ;  /* 0x000000031100720c */ /* 0x0c0fe40003f26270 */
[----:B------:R-:W-:Y:S01]  /*116c0*/  ISETP.GE.AND P2, PT, R8, R3, PT ;  /* 0x000000030800720c */ /* 0x000fe20003f46270 */
[----:B------:R-:W-:-:S05]  /*116d0*/  VIADD R8, R17, 0x20 ;  /* 0x0000002011087836 */ /* 0x000fca0000000000 */
[----:B------:R0:W-:Y:S01]  /*116e0*/  STL [R1+0x4c], R8 ;  /* 0x00004c0801007387 */ /* 0x0001e20000100800 */
[----:B------:R-:W-:-:S04]  /*116f0*/  IMAD.MOV.U32 R13, RZ, RZ, R2 ;  /* 0x000000ffff0d7224 */ /* 0x000fc800078e0002 */
[----:B------:R-:W-:Y:S01]  /*11700*/  @!P1 LEA R5, P3, R10, R5, 0x1 ;  /* 0x000000050a059211 */ /* 0x000fe200078608ff */
[----:B------:R-:W-:-:S04]  /*11710*/  IMAD.MOV.U32 R12, RZ, RZ, 0x2 ;  /* 0x00000002ff0c7424 */ /* 0x000fc800078e00ff */
[----:B------:R-:W-:Y:S02]  /*11720*/  @!P1 IMAD.X R4, RZ, RZ, R4, P3 ;  /* 0x000000ffff049224 */ /* 0x000fe400018e0604 */
[----:B------:R-:W-:-:S03]  /*11730*/  IMAD.MOV.U32 R6, RZ, RZ, R14 ;  /* 0x000000ffff067224 */ /* 0x000fc600078e000e */
[----:B0-----:R-:W-:-:S07]  /*11740*/  @!P1 LOP3.LUT R5, R5, R4, RZ, 0x3c, !PT ;  /* 0x0000000405059212 */ /* 0x001fce00078e3cff */
[----:B------:R-:W-:Y:S05]  /*11750*/  WARPSYNC.COLLECTIVE R15, `(.L_x_10465) ;  /* 0x000000000f087348 */ /* 0x000fea0003c00000 */
[----:B------:R0:W1:Y:S02]  /*11760*/  SHFL.IDX P6, R14, R13, R12, R11 ;  /* 0x0000000c0d0e7389 */ /* 0x00006400000c000b */
[----:B01----:R-:W-:Y:S01]  /*11770*/  ENDCOLLECTIVE ;  /* 0x000000000000791b */ /* 0x003fe20003800000 */
.L_x_10465:
[----:B------:R-:W-:-:S04]  /*11780*/  @!P1 LOP3.LUT R4, R5, R4, RZ, 0x3c, !PT ;  /* 0x0000000405049212 */ /* 0x000fc800078e3cff */
[----:B------:R-:W-:-:S05]  /*11790*/  @!P1 LOP3.LUT R5, R5, R4, RZ, 0x3c, !PT ;  /* 0x0000000405059212 */ /* 0x000fca00078e3cff */
[----:B------:R-:W-:Y:S01]  /*117a0*/  @!PT LDS RZ, [RZ] ;  /* 0x00000000fffff984 */ /* 0x000fe20000000800 */
[----:B------:R-:W-:Y:S01]  /*117b0*/  @!PT LDS RZ, [RZ] ;  /* 0x00000000fffff984 */ /* 0x000fe20000000800 */
[----:B------:R-:W-:Y:S01]  /*117c0*/  @!PT LDS RZ, [RZ] ;  /* 0x00000000fffff984 */ /* 0x000fe20000000800 */
[----:B------:R0:W-:Y:S01]  /*117d0*/  @!P1 LDGSTS.E.BYPASS.LTC128B.128 [R9+0x18400], desc[UR38][R4.64], !P0 ;  /* 0x1840000004099fae */ /* 0x0001e2000c101d66 */
[----:B------:R-:W-:Y:S01]  /*117e0*/  IMAD.MOV.U32 R13, RZ, RZ, R0 ;  /* 0x000000ffff0d7224 */ /* 0x000fe200078e0000 */
[----:B0-----:R-:W-:Y:S01]  /*117f0*/  @!P2 LEA R5, P1, R10, R6, 0x1 ;  /* 0x000000060a05a211 */ /* 0x001fe200078208ff */
[----:B------:R-:W-:-:S12]  /*11800*/  IMAD.MOV.U32 R6, RZ, RZ, R14 ;  /* 0x000000ffff067224 */ /* 0x000fd800078e000e */
[----:B------:R-:W-:Y:S05]  /*11810*/  WARPSYNC.COLLECTIVE R15, `(.L_x_10466) ;  /* 0x000000000f087348 */ /* 0x000fea0003c00000 */
[----:B------:R0:W1:Y:S02]  /*11820*/  SHFL.IDX P6, R14, R13, R12, R11 ;  /* 0x0000000c0d0e7389 */ /* 0x00006400000c000b */
[----:B01----:R-:W-:Y:S01]  /*11830*/  ENDCOLLECTIVE ;  /* 0x000000000000791b */ /* 0x003fe20003800000 */
.L_x_10466:
[----:B------:R-:W-:Y:S01]  /*11840*/  @!P2 IMAD.X R4, RZ, RZ, R7, P1 ;  /* 0x000000ffff04a224 */ /* 0x000fe200008e0607 */
[----:B------:R-:W-:Y:S01]  /*11850*/  ISETP.GE.AND P1, PT, R8, R3, PT ;  /* 0x000000030800720c */ /* 0x000fe20003f26270 */
[----:B------:R-:W-:-:S03]  /*11860*/  VIADD R7, R17, 0x30 ;  /* 0x0000003011077836 */ /* 0x000fc60000000000 */
[-C--:B------:R-:W-:Y:S02]  /*11870*/  @!P2 LOP3.LUT R5, R5, R4.reuse, RZ, 0x3c, !PT ;  /* 0x000000040505a212 */ /* 0x080fe400078e3cff */
[----:B------:R0:W-:Y:S02]  /*11880*/  STL [R1+0x54], R7 ;  /* 0x0000540701007387 */ /* 0x0001e40000100800 */
[----:B------:R-:W-:Y:S01]  /*11890*/  @!P2 LOP3.LUT R4, R5, R4, RZ, 0x3c, !PT ;  /* 0x000000040504a212 */ /* 0x000fe200078e3cff */
[----:B------:R-:W-:-:S03]  /*118a0*/  IMAD.MOV.U32 R13, RZ, RZ, R2 ;  /* 0x000000ffff0d7224 */ /* 0x000fc600078e0002 */
[----:B------:R-:W-:Y:S01]  /*118b0*/  @!P2 LOP3.LUT R5, R5, R4, RZ, 0x3c, !PT ;  /* 0x000000040505a212 */ /* 0x000fe200078e3cff */
[----:B------:R-:W-:-:S04]  /*118c0*/  IMAD.MOV.U32 R12, RZ, RZ, 0x3 ;  /* 0x00000003ff0c7424 */ /* 0x000fc800078e00ff */
[----:B------:R-:W-:Y:S01]  /*118d0*/  @!PT LDS RZ, [RZ] ;  /* 0x00000000fffff984 */ /* 0x000fe20000000800 */
[----:B------:R-:W-:Y:S01]  /*118e0*/  @!PT LDS RZ, [RZ] ;  /* 0x00000000fffff984 */ /* 0x000fe20000000800 */
[----:B------:R-:W-:Y:S01]  /*118f0*/  @!PT LDS RZ, [RZ] ;  /* 0x00000000fffff984 */ /* 0x000fe20000000800 */
[----:B------:R1:W-:Y:S02]  /*11900*/  @!P2 LDGSTS.E.BYPASS.LTC128B.128 [R9+0x18c00], desc[UR38][R4.64], !P0 ;  /* 0x18c000000409afae */ /* 0x0003e4000c101d66 */
[----:B01----:R-:W-:-:S07]  /*11910*/  IMAD.MOV.U32 R4, RZ, RZ, R14 ;  /* 0x000000ffff047224 */ /* 0x003fce00078e000e */
[----:B------:R-:W-:Y:S05]  /*11920*/  WARPSYNC.COLLECTIVE R15, `(.L_x_10467) ;  /* 0x000000000f087348 */ /* 0x000fea0003c00000 */
[----:B------:R0:W1:Y:S02]  /*11930*/  SHFL.IDX P6, R14, R13, R12, R11 ;  /* 0x0000000c0d0e7389 */ /* 0x00006400000c000b */
[----:B01----:R-:W-:Y:S01]  /*11940*/  ENDCOLLECTIVE ;  /* 0x000000000000791b */ /* 0x003fe20003800000 */
.L_x_10467:
        /* <DEDUP_REMOVED lines=10> */
.L_x_10468:
        /* <DEDUP_REMOVED lines=13> */
.L_x_10469:
        /* <DEDUP_REMOVED lines=10> */
.L_x_10470:
        /* <DEDUP_REMOVED lines=13> */
.L_x_10471:
        /* <DEDUP_REMOVED lines=10> */
.L_x_10472:
        /* <DEDUP_REMOVED lines=13> */
.L_x_10473:
        /* <DEDUP_REMOVED lines=10> */
.L_x_10474:
        /* <DEDUP_REMOVED lines=11> */
.L_x_10475:
        /* <DEDUP_REMOVED lines=14> */
.L_x_10476:
[----:B------:R-:W-:Y:S01]  /*11fd0*/  IMAD.MOV.U32 R0, RZ, RZ, R14 ;  /* 0x000000ffff007224 */ /* 0x000fe200078e000e */
[----:B------:R-:W-:Y:S06]  /*11fe0*/  BRA `(.L_x_10477) ;  /* 0xffffffac000c7947 */ /* 0x000fec000383ffff */
.L_x_10355:
[----:B------:R-:W2:Y:S04]  /*11ff0*/  LDL.LU R5, [R1+0x38] ;  /* 0x0000380001057983 */ /* 0x000ea80000300800 */
[----:B------:R-:W3:Y:S04]  /*12000*/  LDL.LU R14, [R1+0x3c] ;  /* 0x00003c00010e7983 */ /* 0x000ee80000300800 */
[----:B------:R-:W4:Y:S04]  /*12010*/  LDL.LU R13, [R1+0x4c] ;  /* 0x00004c00010d7983 */ /* 0x000f280000300800 */
[----:B------:R-:W5:Y:S04]  /*12020*/  LDL.LU R12, [R1+0x54] ;  /* 0x00005400010c7983 */ /* 0x000f680000300800 */
[----:B------:R-:W5:Y:S04]  /*12030*/  LDL.LU R11, [R1+0x5c] ;  /* 0x00005c00010b7983 */ /* 0x000f680000300800 */
[----:B------:R-:W5:Y:S04]  /*12040*/  LDL.LU R10, [R1+0x60] ;  /* 0x00006000010a7983 */ /* 0x000f680000300800 */
[----:B------:R-:W5:Y:S04]  /*12050*/  LDL.LU R9, [R1+0x64] ;  /* 0x0000640001097983 */ /* 0x000f680000300800 */
[----:B------:R-:W5:Y:S01]  /*12060*/  LDL.LU R8, [R1+0x14] ;  /* 0x0000140001087983 */ /* 0x000f620000300800 */
[----:B------:R-:W-:Y:S01]  /*12070*/  BSSY B0, `(.L_x_10478) ;  /* 0x000001b000007945 */ /* 0x000fe20003800000 */
[----:B------:R-:W-:-:S02]  /*12080*/  IMAD.MOV.U32 R15, RZ, RZ, -0x1 ;  /* 0xffffffffff0f7424 */ /* 0x000fc400078e00ff */
[----:B--2---:R-:W-:-:S05]  /*12090*/  IMAD R5, R5, R6, RZ ;  /* 0x0000000605057224 */ /* 0x004fca00078e02ff */
[-C--:B------:R-:W-:Y:S02]  /*120a0*/  ISETP.GE.AND P4, PT, R17, R5.reuse, PT ;  /* 0x000000051100720c */ /* 0x080fe40003f86270 */
[-C--:B---3--:R-:W-:Y:S02]  /*120b0*/  ISETP.GE.AND P5, PT, R14, R5.reuse, PT ;  /* 0x000000050e00720c */ /* 0x088fe40003fa6270 */
[----:B----4-:R-:W-:Y:S01]  /*120c0*/  ISETP.GE.AND P6, PT, R13, R5, PT ;  /* 0x000000050d00720c */ /* 0x010fe20003fc6270 */
[----:B------:R-:W-:Y:S01]  /*120d0*/  IMAD.MOV.U32 R13, RZ, RZ, R0 ;  /* 0x000000ffff0d7224 */ /* 0x000fe200078e0000 */
[----:B-----5:R-:W-:-:S07]  /*120e0*/  LOP3.LUT R8, R8, 0xffffffef, RZ, 0xc0, !PT ;  /* 0xffffffef08087812 */ /* 0x020fce00078ec0ff */
[----:B------:R-:W-:Y:S02]  /*120f0*/  @P4 LOP3.LUT R8, R8, 0x10, RZ, 0xfc, !PT ;  /* 0x0000001008084812 */ /* 0x000fe400078efcff */
[----:B------:R-:W-:Y:S01]  /*12100*/  ISETP.GE.AND P4, PT, R12, R5, PT ;  /* 0x000000050c00720c */ /* 0x000fe20003f86270 */
[----:B------:R-:W-:Y:S01]  /*12110*/  IMAD.MOV.U32 R12, RZ, RZ, RZ ;  /* 0x000000ffff0c7224 */ /* 0x000fe200078e00ff */
[----:B------:R-:W-:-:S04]  /*12120*/  LOP3.LUT R8, R8, 0xfffffff7, RZ, 0xc0, !PT ;  /* 0xfffffff708087812 */ /* 0x000fc800078ec0ff */
[----:B------:R-:W-:Y:S02]  /*12130*/  @P5 LOP3.LUT R8, R8, 0x8, RZ, 0xfc, !PT ;  /* 0x0000000808085812 */ /* 0x000fe400078efcff */
[----:B------:R-:W-:Y:S01]  /*12140*/  ISETP.GE.AND P5, PT, R11, R5, PT ;  /* 0x000000050b00720c */ /* 0x000fe20003fa6270 */
[----:B------:R-:W-:Y:S01]  /*12150*/  IMAD.MOV.U32 R11, RZ, RZ, 0x181f ;  /* 0x0000181fff0b7424 */ /* 0x000fe200078e00ff */
[----:B------:R-:W-:-:S04]  /*12160*/  LOP3.LUT R8, R8, 0xfffffffb, RZ, 0xc0, !PT ;  /* 0xfffffffb08087812 */ /* 0x000fc800078ec0ff */
[----:B------:R-:W-:Y:S02]  /*12170*/  @P6 LOP3.LUT R8, R8, 0x4, RZ, 0xfc, !PT ;  /* 0x0000000408086812 */ /* 0x000fe400078efcff */
[----:B------:R-:W-:Y:S02]  /*12180*/  ISETP.GE.AND P6, PT, R10, R5, PT ;  /* 0x000000050a00720c */ /* 0x000fe40003fc6270 */
[----:B------:R-:W-:-:S04]  /*12190*/  LOP3.LUT R8, R8, 0xfffffffd, RZ, 0xc0, !PT ;  /* 0xfffffffd08087812 */ /* 0x000fc800078ec0ff */
[----:B------:R-:W-:Y:S02]  /*121a0*/  @P4 LOP3.LUT R8, R8, 0x2, RZ, 0xfc, !PT ;  /* 0x0000000208084812 */ /* 0x000fe400078efcff */
[----:B------:R-:W-:Y:S02]  /*121b0*/  ISETP.GE.AND P4, PT, R9, R5, PT ;  /* 0x000000050900720c */ /* 0x000fe40003f86270 */
[----:B------:R-:W-:-:S04]  /*121c0*/  LOP3.LUT R8, R8, 0xffffffdf, RZ, 0xc0, !PT ;  /* 0xffffffdf08087812 */ /* 0x000fc800078ec0ff */
[----:B------:R-:W-:-:S05]  /*121d0*/  @P6 LOP3.LUT R8, R8, 0x20, RZ, 0xfc, !PT ;  /* 0x0000002008086812 */ /* 0x000fca00078efcff */
[----:B------:R0:W-:Y:S02]  /*121e0*/  STL [R1+0x14], R8 ;  /* 0x0000140801007387 */ /* 0x0001e40000100800 */
[----:B0-----:R-:W-:Y:S05]  /*121f0*/  WARPSYNC.COLLECTIVE R15, `(.L_x_10479) ;  /* 0x000000000f087348 */ /* 0x001fea0003c00000 */
[----:B------:R1:W2:Y:S02]  /*12200*/  SHFL.IDX P6, R14, R13, R12, R11 ;  /* 0x0000000c0d0e7389 */ /* 0x0002a400000c000b */
[----:B012---:R-:W-:Y:S01]  /*12210*/  ENDCOLLECTIVE ;  /* 0x000000000000791b */ /* 0x007fe20003800000 */
.L_x_10479:
[----:B------:R-:W-:Y:S05]  /*12220*/  BSYNC B0 ;  /* 0x0000000000007941 */ /* 0x000fea0003800000 */
.L_x_10478:
[----:B------:R-:W-:Y:S02]  /*12230*/  IMAD.MOV.U32 R9, RZ, RZ, R8 ;  /* 0x000000ffff097224 */ /* 0x000fe400078e0008 */
[----:B------:R0:W5:Y:S01]  /*12240*/  LDL R8, [R1+0x10] ;  /* 0x0000100001087983 */ /* 0x0001620000100800 */
[----:B------:R-:W-:Y:S02]  /*12250*/  IMAD.MOV.U32 R13, RZ, RZ, R4 ;  /* 0x000000ffff0d7224 */ /* 0x000fe400078e0004 */
[----:B------:R-:W-:Y:S01]  /*12260*/  IMAD.MOV.U32 R12, RZ, RZ, RZ ;  /* 0x000000ffff0c7224 */ /* 0x000fe200078e00ff */
[----:B------:R-:W-:Y:S01]  /*12270*/  LOP3.LUT R9, R9, 0xfffffeff, RZ, 0xc0, !PT ;  /* 0xfffffeff09097812 */ /* 0x000fe200078ec0ff */
[----:B------:R-:W-:Y:S02]  /*12280*/  IMAD.MOV.U32 R11, RZ, RZ, 0x181f ;  /* 0x0000181fff0b7424 */ /* 0x000fe400078e00ff */
[----:B------:R-:W-:Y:S01]  /*12290*/  IMAD.MOV.U32 R15, RZ, RZ, -0x1 ;  /* 0xffffffffff0f7424 */ /* 0x000fe200078e00ff */
[----:B------:R-:W-:Y:S01]  /*122a0*/  @P5 LOP3.LUT R9, R9, 0x100, RZ, 0xfc, !PT ;  /* 0x0000010009095812 */ /* 0x000fe200078efcff */
[----:B0-----:R-:W-:-:S07]  /*122b0*/  IMAD.MOV.U32 R2, RZ, RZ, R14 ;  /* 0x000000ffff027224 */ /* 0x001fce00078e000e */
[----:B-----5:R-:W-:Y:S05]  /*122c0*/  WARPSYNC.COLLECTIVE R15, `(.L_x_10480) ;  /* 0x000000000f087348 */ /* 0x020fea0003c00000 */
[----:B------:R0:W1:Y:S02]  /*122d0*/  SHFL.IDX P6, R14, R13, R12, R11 ;  /* 0x0000000c0d0e7389 */ /* 0x00006400000c000b */
[----:B01---5:R-:W-:Y:S01]  /*122e0*/  ENDCOLLECTIVE ;  /* 0x000000000000791b */ /* 0x023fe20003800000 */
.L_x_10480:
[C---:B------:R-:W-:Y:S02]  /*122f0*/  LOP3.LUT P5, RZ, R9.reuse, 0x10, RZ, 0xc0, !PT ;  /* 0x0000001009ff7812 */ /* 0x040fe400078ac0ff */
[----:B------:R-:W-:-:S04]  /*12300*/  LOP3.LUT R9, R9, 0xffffff7f, RZ, 0xc0, !PT ;  /* 0xffffff7f09097812 */ /* 0x000fc800078ec0ff */
[----:B------:R-:W-:-:S04]  /*12310*/  @P4 LOP3.LUT R9, R9, 0x80, RZ, 0xfc, !PT ;  /* 0x0000008009094812 */ /* 0x000fc800078efcff */
[----:B------:R-:W-:Y:S01]  /*12320*/  LOP3.LUT P4, RZ, R9, 0x8, RZ, 0xc0, !PT ;  /* 0x0000000809ff7812 */ /* 0x000fe2000788c0ff */
[----:B------:R0:W-:Y:S01]  /*12330*/  STL [R1+0x14], R9 ;  /* 0x0000140901007387 */ /* 0x0001e20000100800 */
[----:B------:R-:W-:Y:S02]  /*12340*/  IMAD.MOV.U32 R13, RZ, RZ, R0 ;  /* 0x000000ffff0d7224 */ /* 0x000fe400078e0000 */
[----:B------:R-:W-:Y:S02]  /*12350*/  IMAD.MOV.U32 R12, RZ, RZ, 0x1 ;  /* 0x00000001ff0c7424 */ /* 0x000fe400078e00ff */
[----:B------:R-:W-:-:S05]  /*12360*/  IMAD.MOV.U32 R3, RZ, RZ, R14 ;  /* 0x000000ffff037224 */ /* 0x000fca00078e000e */
[----:B------:R-:W-:-:S05]  /*12370*/  @!P5 LEA R3, P6, R7, R3, 0x1 ;  /* 0x000000030703d211 */ /* 0x000fca00078c08ff */
[----:B------:R-:W-:-:S05]  /*12380*/  @!P5 IMAD.X R2, RZ, RZ, R2, P6 ;  /* 0x000000ffff02d224 */ /* 0x000fca00030e0602 */
[----:B0-----:R-:W-:-:S07]  /*12390*/  @!P5 LOP3.LUT R3, R3, R2, RZ, 0x3c, !PT ;  /* 0x000000020303d212 */ /* 0x001fce00078e3cff */
[----:B------:R-:W-:Y:S05]  /*123a0*/  WARPSYNC.COLLECTIVE R15, `(.L_x_10481) ;  /* 0x000000000f087348 */ /* 0x000fea0003c00000 */
[----:B------:R0:W1:Y:S02]  /*123b0*/  SHFL.IDX P6, R14, R13, R12, R11 ;  /* 0x0000000c0d0e7389 */ /* 0x00006400000c000b */
[----:B01----:R-:W-:Y:S01]  /*123c0*/  ENDCOLLECTIVE ;  /* 0x000000000000791b */ /* 0x003fe20003800000 */
.L_x_10481:
[----:B------:R-:W-:-:S04]  /*123d0*/  @!P5 LOP3.LUT R2, R3, R2, RZ, 0x3c, !PT ;  /* 0x000000020302d212 */ /* 0x000fc800078e3cff */
[----:B------:R-:W-:Y:S01]  /*123e0*/  @!P5 LOP3.LUT R3, R3, R2, RZ, 0x3c, !PT ;  /* 0x000000020303d212 */ /* 0x000fe200078e3cff */
[----:B------:R-:W-:Y:S02]  /*123f0*/  IMAD.MOV.U32 R13, RZ, RZ, R4 ;  /* 0x000000ffff0d7224 */ /* 0x000fe400078e0004 */
[----:B------:R-:W-:-:S07]  /*12400*/  IMAD.MOV.U32 R6, RZ, RZ, R14 ;  /* 0x000000ffff067224 */ /* 0x000fce00078e000e */
[----:B------:R-:W-:Y:S05]  /*12410*/  WARPSYNC.COLLECTIVE R15, `(.L_x_10482) ;  /* 0x000000000f087348 */ /* 0x000fea0003c00000 */
[----:B------:R0:W1:Y:S02]  /*12420*/  SHFL.IDX P6, R14, R13, R12, R11 ;  /* 0x0000000c0d0e7389 */ /* 0x00006400000c000b */
[----:B01----:R-:W-:Y:S01]  /*12430*/  ENDCOLLECTIVE ;  /* 0x000000000000791b */ /* 0x003fe20003800000 */
.L_x_10482:
[----:B------:R-:W-:Y:S02]  /*12440*/  IMAD.MOV.U32 R13, RZ, RZ, R0 ;  /* 0x000000ffff0d7224 */ /* 0x000fe400078e0000 */
[----:B------:R-:W-:Y:S01]  /*12450*/  IMAD.MOV.U32 R12, RZ, RZ, 0x2 ;  /* 0x00000002ff0c7424 */ /* 0x000fe200078e00ff */
[----:B------:R-:W-:Y:S01]  /*12460*/  @!PT LDS RZ, [RZ] ;  /* 0x00000000fffff984 */ /* 0x000fe20000000800 */
[----:B------:R-:W-:Y:S01]  /*12470*/  @!PT LDS RZ, [RZ] ;  /* 0x00000000fffff984 */ /* 0x000fe20000000800 */
[----:B------:R-:W-:Y:S01]  /*12480*/  @!PT LDS RZ, [RZ] ;  /* 0x00000000fffff984 */ /* 0x000fe20000000800 */
[----:B------:R-:W-:Y:S04]  /*12490*/  @!P5 LDGSTS.E.BYPASS.LTC128B.128 [R8+0x22400], desc[UR38][R2.64], !P3 ;  /* 0x224000000208dfae */ /* 0x000fe8000d901d66 */
[----:B------:R-:W-:Y:S04]  /*124a0*/  @!P5 LDGSTS.E.BYPASS.LTC128B.128 [R8+0x26400], desc[UR38][R2.64+0x80], !P2 ;  /* 0x264000800208dfae */ /* 0x000fe8000d101d66 */
[----:B------:R-:W-:Y:S04]  /*124b0*/  @!P5 LDGSTS.E.BYPASS.LTC128B.128 [R8+0x2a400], desc[UR38][R2.64+0x100], !P1 ;  /* 0x2a4001000208dfae */ /* 0x000fe8000c901d66 */
[----:B------:R0:W-:Y:S01]  /*124c0*/  @!P5 LDGSTS.E.BYPASS.LTC128B.128 [R8+0x2e400], desc[UR38][R2.64+0x180], !P0 ;  /* 0x2e4001800208dfae */ /* 0x0001e2000c101d66 */
[----:B------:R-:W-:Y:S01]  /*124d0*/  LOP3.LUT P5, RZ, R9, 0x4, RZ, 0xc0, !PT ;  /* 0x0000000409ff7812 */ /* 0x000fe200078ac0ff */
[----:B0-----:R-:W-:-:S05]  /*124e0*/  IMAD.MOV.U32 R2, RZ, RZ, R14 ;  /* 0x000000ffff027224 */ /* 0x001fca00078e000e */
[----:B------:R-:W-:-:S05]  /*124f0*/  @!P4 LEA R2, P6, R7, R2, 0x1 ;  /* 0x000000020702c211 */ /* 0x000fca00078c08ff */
[----:B------:R-:W-:-:S05]  /*12500*/  @!P4 IMAD.X R3, RZ, RZ, R6, P6 ;  /* 0x000000ffff03c224 */ /* 0x000fca00030e0606 */
[----:B------:R0:W-:Y:S03]  /*12510*/  @!P4 LDGSTS.E.BYPASS.LTC128B.128 [R8+0x22c00], desc[UR38][R2.64], !P3 ;  /* 0x22c000000208cfae */ /* 0x0001e6000d901d66 */
[----:B0-----:R-:W-:Y:S05]  /*12520*/  WARPSYNC.COLLECTIVE R15, `(.L_x_10483) ;  /* 0x000000000f087348 */ /* 0x001fea0003c00000 */
[----:B------:R1:W2:Y:S02]  /*12530*/  SHFL.IDX P6, R14, R13, R12, R11 ;  /* 0x0000000c0d0e7389 */ /* 0x0002a400000c000b */
[----:B012---:R-:W-:Y:S01]  /*12540*/  ENDCOLLECTIVE ;  /* 0x000000000000791b */ /* 0x007fe20003800000 */
.L_x_10483:
        /* <DEDUP_REMOVED lines=12> */
.L_x_10484:
        /* <DEDUP_REMOVED lines=12> */
.L_x_10485:
        /* <DEDUP_REMOVED lines=12> */
.L_x_10486:
        /* <DEDUP_REMOVED lines=12> */
.L_x_10487:
        /* <DEDUP_REMOVED lines=12> */
.L_x_10488:
        /* <DEDUP_REMOVED lines=12> */
.L_x_10489:
        /* <DEDUP_REMOVED lines=11> */
.L_x_10490:
[----:B------:R-:W-:Y:S02]  /*12a80*/  IMAD.MOV.U32 R13, RZ, RZ, R0 ;  /* 0x000000ffff0d7224 */ /* 0x000fe400078e0000 */
[----:B------:R-:W-:Y:S01]  /*12a90*/  IMAD.MOV.U32 R12, RZ, RZ, 0x6 ;  /* 0x00000006ff0c7424 */ /* 0x000fe200078e00ff */
[----:B------:R-:W-:Y:S01]  /*12aa0*/  LOP3.LUT P6, RZ, R9, 0x20, RZ, 0xc0, !PT ;  /* 0x0000002009ff7812 */ /* 0x000fe200078cc0ff */
[----:B------:R-:W-:-:S12]  /*12ab0*/  IMAD.MOV.U32 R2, RZ, RZ, R14 ;  /* 0x000000ffff027224 */ /* 0x000fd800078e000e */
[----:B------:R-:W-:-:S05]  /*12ac0*/  @!P6 LEA R2, P5, R7, R2, 0x1 ;  /* 0x000000020702e211 */ /* 0x000fca00078a08ff */
[----:B------:R-:W-:-:S05]  /*12ad0*/  @!P6 IMAD.X R3, RZ, RZ, R6, P5 ;  /* 0x000000ffff03e224 */ /* 0x000fca00028e0606 */
        /* <DEDUP_REMOVED lines=10> */
.L_x_10491:
[----:B------:R-:W-:Y:S02]  /*12b80*/  IMAD.MOV.U32 R13, RZ, RZ, R4 ;  /* 0x000000ffff0d7224 */ /* 0x000fe400078e0004 */
[----:B------:R-:W-:-:S07]  /*12b90*/  IMAD.MOV.U32 R6, RZ, RZ, R14 ;  /* 0x000000ffff067224 */ /* 0x000fce00078e000e */
[----:B------:R-:W-:Y:S05]  /*12ba0*/  WARPSYNC.COLLECTIVE R15, `(.L_x_10492) ;  /* 0x000000000f087348 */ /* 0x000fea0003c00000 */
[----:B------:R0:W1:Y:S02]  /*12bb0*/  SHFL.IDX P6, R14, R13, R12, R11 ;  /* 0x0000000c0d0e7389 */ /* 0x00006400000c000b */
[----:B01----:R-:W-:Y:S01]  /*12bc0*/  ENDCOLLECTIVE ;  /* 0x000000000000791b */ /* 0x003fe20003800000 */
.L_x_10492:
[----:B------:R-:W-:Y:S02]  /*12bd0*/  IMAD.MOV.U32 R13, RZ, RZ, R0 ;  /* 0x000000ffff0d7224 */ /* 0x000fe400078e0000 */
[----:B------:R-:W-:Y:S02]  /*12be0*/  IMAD.MOV.U32 R12, RZ, RZ, 0x7 ;  /* 0x00000007ff0c7424 */ /* 0x000fe400078e00ff */
[----:B------:R-:W-:-:S07]  /*12bf0*/  IMAD.MOV.U32 R2, RZ, RZ, R14 ;  /* 0x000000ffff027224 */ /* 0x000fce00078e000e */
[----:B------:R-:W-:Y:S05]  /*12c00*/  WARPSYNC.COLLECTIVE R15, `(.L_x_10493) ;  /* 0x000000000f087348 */ /* 0x000fea0003c00000 */
[----:B------:R0:W1:Y:S02]  /*12c10*/  SHFL.IDX P6, R14, R13, R12, R11 ;  /* 0x0000000c0d0e7389 */ /* 0x00006400000c000b */
[----:B01----:R-:W-:Y:S01]  /*12c20*/  ENDCOLLECTIVE ;  /* 0x000000000000791b */ /* 0x003fe20003800000 */
.L_x_10493:
[----:B------:R-:W-:-:S05]  /*12c30*/  @!P4 LEA R2, P5, R7, R2, 0x1 ;  /* 0x000000020702c211 */ /* 0x000fca00078a08ff */
[----:B------:R-:W-:-:S05]  /*12c40*/  @!P4 IMAD.X R3, RZ, RZ, R6, P5 ;  /* 0x000000ffff03c224 */ /* 0x000fca00028e0606 */
[----:B------:R-:W-:Y:S01]  /*12c50*/  @!PT LDS RZ, [RZ] ;  /* 0x00000000fffff984 */ /* 0x000fe20000000800 */
[----:B------:R-:W-:Y:S01]  /*12c60*/  @!PT LDS RZ, [RZ] ;  /* 0x00000000fffff984 */ /* 0x000fe20000000800 */
[----:B------:R-:W-:Y:S01]  /*12c70*/  @!PT LDS RZ, [RZ] ;  /* 0x00000000fffff984 */ /* 0x000fe20000000800 */
[----:B------:R0:W-:Y:S01]  /*12c80*/  @!P4 LDGSTS.E.BYPASS.LTC128B.128 [R8+0x25400], desc[UR38][R2.64], !P3 ;  /* 0x254000000208cfae */ /* 0x0001e2000d901d66 */
[----:B------:R-:W-:-:S03]  /*12c90*/  IMAD.MOV.U32 R13, RZ, RZ, R4 ;  /* 0x000000ffff0d7224 */ /* 0x000fc600078e0004 */
[----:B------:R0:W-:Y:S04]  /*12ca0*/  @!P4 LDGSTS.E.BYPASS.LTC128B.128 [R8+0x29400], desc[UR38][R2.64+0x80], !P2 ;  /* 0x294000800208cfae */ /* 0x0001e8000d101d66 */
[----:B------:R0:W-:Y:S01]  /*12cb0*/  @!P4 LDGSTS.E.BYPASS.LTC128B.128 [R8+0x2d400], desc[UR38][R2.64+0x100], !P1 ;  /* 0x2d4001000208cfae */ /* 0x0001e2000c901d66 */
[----:B------:R-:W-:-:S03]  /*12cc0*/  IMAD.MOV.U32 R6, RZ, RZ, R14 ;  /* 0x000000ffff067224 */ /* 0x000fc600078e000e */
[----:B------:R0:W-:Y:S04]  /*12cd0*/  @!P4 LDGSTS.E.BYPASS.LTC128B.128 [R8+0x31400], desc[UR38][R2.64+0x180], !P0 ;  /* 0x314001800208cfae */ /* 0x0001e8000c101d66 */
[----:B0-----:R-:W-:Y:S05]  /*12ce0*/  WARPSYNC.COLLECTIVE R15, `(.L_x_10494) ;  /* 0x000000000f087348 */ /* 0x001fea0003c00000 */
[----:B------:R1:W2:Y:S02]  /*12cf0*/  SHFL.IDX P6, R14, R13, R12, R11 ;  /* 0x0000000c0d0e7389 */ /* 0x0002a400000c000b */
[----:B012---:R-:W-:Y:S01]  /*12d00*/  ENDCOLLECTIVE ;  /* 0x000000000000791b */ /* 0x007fe20003800000 */
.L_x_10494:
[----:B------:R-:W-:Y:S01]  /*12d10*/  IMAD.MOV.U32 R2, RZ, RZ, R14 ;  /* 0x000000ffff027224 */ /* 0x000fe200078e000e */
[----:B------:R-:W-:Y:S06]  /*12d20*/  BRA `(.L_x_10495) ;  /* 0xffffffa800a07947 */ /* 0x000fec000383ffff */
.L_x_10360:
[----:B0-----:R-:W4:Y:S02]  /*12d30*/  LDL R2, [R1+0x4] ;  /* 0x0000040001027983 */ /* 0x001f240000100800 */
[----:B----4-:R0:W1:Y:S02]  /*12d40*/  SYNCS.PHASECHK.TRANS64.TRYWAIT P0, [R2+URZ+0x32420], R0 ;  /* 0x03242000020075a7 */ /* 0x010064000800017f */
[----:B-1----:R-:W-:Y:S05]  /*12d50*/  @!P0 NANOSLEEP.SYNCS 0x989680 ;  /* 0x009896800000895d */ /* 0x002fea0003900000 */
[----:B------:R-:W1:Y:S02]  /*12d60*/  @!P0 SYNCS.PHASECHK.TRANS64 P0, [R2+URZ+0x32420], R0 ;  /* 0x03242000020085a7 */ /* 0x000e64000800007f */
[----:B-1----:R-:W-:Y:S05]  /*12d70*/  @!P0 BRA `(.L_x_10360) ;  /* 0xfffffffc00ec8947 */ /* 0x002fea000383ffff */
[----:B------:R-:W-:Y:S05]  /*12d80*/  BRA `(.L_x_10496) ;  /* 0xffffffac001c7947 */ /* 0x000fea000383ffff */
.L_x_10364:
[----:B0-----:R0:W1:Y:S02]  /*12d90*/  SYNCS.PHASECHK.TRANS64.TRYWAIT P0, [R2+URZ+0x32460], R0 ;  /* 0x03246000020075a7 */ /* 0x001064000800017f */
[----:B-1----:R-:W-:Y:S05]  /*12da0*/  @!P0 NANOSLEEP.SYNCS 0x989680 ;  /* 0x009896800000895d */ /* 0x002fea0003900000 */
[----:B------:R-:W1:Y:S02]  /*12db0*/  @!P0 SYNCS.PHASECHK.TRANS64 P0, [R2+URZ+0x32460], R0 ;  /* 0x03246000020085a7 */ /* 0x000e64000800007f */
[----:B-1----:R-:W-:Y:S05]  /*12dc0*/  @!P0 BRA `(.L_x_10364) ;  /* 0xfffffffc00f08947 */ /* 0x002fea000383ffff */
[----:B------:R-:W-:Y:S05]  /*12dd0*/  BRA `(.L_x_10497) ;  /* 0xffffffac004c7947 */ /* 0x000fea000383ffff */
.L_x_10379:
[----:B-1----:R1:W2:Y:S02]  /*12de0*/  SYNCS.PHASECHK.TRANS64.TRYWAIT P0, [R3+URZ+0x32440], R2 ;  /* 0x03244002030075a7 */ /* 0x0022a4000800017f */
[----:B--2---:R-:W-:Y:S05]  /*12df0*/  @!P0 NANOSLEEP.SYNCS 0x989680 ;  /* 0x009896800000895d */ /* 0x004fea0003900000 */
[----:B------:R-:W2:Y:S02]  /*12e00*/  @!P0 SYNCS.PHASECHK.TRANS64 P0, [R3+URZ+0x32440], R2 ;  /* 0x03244002030085a7 */ /* 0x000ea4000800007f */
[----:B--2---:R-:W-:Y:S05]  /*12e10*/  @!P0 BRA `(.L_x_10379) ;  /* 0xfffffffc00f08947 */ /* 0x004fea000383ffff */
[----:B------:R-:W-:Y:S05]  /*12e20*/  BRA `(.L_x_10498) ;  /* 0xffffffb4007c7947 */ /* 0x000fea000383ffff */
.L_x_10384:
[----:B0-----:R0:W2:Y:S02]  /*12e30*/  SYNCS.PHASECHK.TRANS64.TRYWAIT P0, [R3+URZ+0x32460], R2 ;  /* 0x03246002030075a7 */ /* 0x0010a4000800017f */
[----:B--2---:R-:W-:Y:S05]  /*12e40*/  @!P0 NANOSLEEP.SYNCS 0x989680 ;  /* 0x009896800000895d */ /* 0x004fea0003900000 */
[----:B------:R-:W2:Y:S02]  /*12e50*/  @!P0 SYNCS.PHASECHK.TRANS64 P0, [R3+URZ+0x32460], R2 ;  /* 0x03246002030085a7 */ /* 0x000ea4000800007f */
[----:B--2---:R-:W-:Y:S05]  /*12e60*/  @!P0 BRA `(.L_x_10384) ;  /* 0xfffffffc00f08947 */ /* 0x004fea000383ffff */
[----:B------:R-:W-:Y:S05]  /*12e70*/  BRA `(.L_x_10499) ;  /* 0xffffffb800047947 */ /* 0x000fea000383ffff */
.L_x_10395:
[----:B0-----:R0:W1:Y:S02]  /*12e80*/  SYNCS.PHASECHK.TRANS64.TRYWAIT P0, [R4+URZ+0x32440], R2 ;  /* 0x03244002040075a7 */ /* 0x001064000800017f */
[----:B-1----:R-:W-:Y:S05]  /*12e90*/  @!P0 NANOSLEEP.SYNCS 0x989680 ;  /* 0x009896800000895d */ /* 0x002fea0003900000 */
[----:B------:R-:W1:Y:S02]  /*12ea0*/  @!P0 SYNCS.PHASECHK.TRANS64 P0, [R4+URZ+0x32440], R2 ;  /* 0x03244002040085a7 */ /* 0x000e64000800007f */
[----:B-1----:R-:W-:Y:S05]  /*12eb0*/  @!P0 BRA `(.L_x_10395) ;  /* 0xfffffffc00f08947 */ /* 0x002fea000383ffff */
[----:B------:R-:W-:Y:S05]  /*12ec0*/  BRA `(.L_x_10500) ;  /* 0xffffffc000147947 */ /* 0x000fea000383ffff */
.L_x_10400:
[----:B-1----:R1:W2:Y:S02]  /*12ed0*/  SYNCS.PHASECHK.TRANS64.TRYWAIT P0, [R4+URZ+0x32460], R2 ;  /* 0x03246002040075a7 */ /* 0x0022a4000800017f */
[----:B--2---:R-:W-:Y:S05]  /*12ee0*/  @!P0 NANOSLEEP.SYNCS 0x989680 ;  /* 0x009896800000895d */ /* 0x004fea0003900000 */
[----:B------:R-:W2:Y:S02]  /*12ef0*/  @!P0 SYNCS.PHASECHK.TRANS64 P0, [R4+URZ+0x32460], R2 ;  /* 0x03246002040085a7 */ /* 0x000ea4000800007f */
[----:B--2---:R-:W-:Y:S05]  /*12f00*/  @!P0 BRA `(.L_x_10400) ;  /* 0xfffffffc00f08947 */ /* 0x004fea000383ffff */
[----:B------:R-:W-:Y:S05]  /*12f10*/  BRA `(.L_x_10501) ;  /* 0xffffffc000987947 */ /* 0x000fea000383ffff */
.L_x_10411:
[----:B-1----:R1:W2:Y:S02]  /*12f20*/  SYNCS.PHASECHK.TRANS64.TRYWAIT P0, [R4+URZ+0x32440], R2 ;  /* 0x03244002040075a7 */ /* 0x0022a4000800017f */
[----:B--2---:R-:W-:Y:S05]  /*12f30*/  @!P0 NANOSLEEP.SYNCS 0x989680 ;  /* 0x009896800000895d */ /* 0x004fea0003900000 */
[----:B------:R-:W2:Y:S02]  /*12f40*/  @!P0 SYNCS.PHASECHK.TRANS64 P0, [R4+URZ+0x32440], R2 ;  /* 0x03244002040085a7 */ /* 0x000ea4000800007f */
[----:B--2---:R-:W-:Y:S05]  /*12f50*/  @!P0 BRA `(.L_x_10411) ;  /* 0xfffffffc00f08947 */ /* 0x004fea000383ffff */
[----:B------:R-:W-:Y:S05]  /*12f60*/  BRA `(.L_x_10502) ;  /* 0xffffffc800847947 */ /* 0x000fea000383ffff */
.L_x_10416:
[----:B0-----:R0:W2:Y:S02]  /*12f70*/  SYNCS.PHASECHK.TRANS64.TRYWAIT P0, [R4+URZ+0x32460], R2 ;  /* 0x03246002040075a7 */ /* 0x0010a4000800017f */
[----:B--2---:R-:W-:Y:S05]  /*12f80*/  @!P0 NANOSLEEP.SYNCS 0x989680 ;  /* 0x009896800000895d */ /* 0x004fea0003900000 */
[----:B------:R-:W2:Y:S02]  /*12f90*/  @!P0 SYNCS.PHASECHK.TRANS64 P0, [R4+URZ+0x32460], R2 ;  /* 0x03246002040085a7 */ /* 0x000ea4000800007f */
[----:B--2---:R-:W-:Y:S05]  /*12fa0*/  @!P0 BRA `(.L_x_10416) ;  /* 0xfffffffc00f08947 */ /* 0x004fea000383ffff */
[----:B------:R-:W-:Y:S05]  /*12fb0*/  BRA `(.L_x_10503) ;  /* 0xffffffcc000c7947 */ /* 0x000fea000383ffff */
.L_x_10428:
[----:B------:R-:W-:Y:S01]  /*12fc0*/  BSSY B0, `(.L_x_10504) ;  /* 0x0000008000007945 */ /* 0x000fe20003800000 */
[----:B------:R-:W-:Y:S02]  /*12fd0*/  IMAD.MOV.U32 R13, RZ, RZ, R16 ;  /* 0x000000ffff0d7224 */ /* 0x000fe400078e0010 */
[----:B-1----:R-:W-:Y:S02]  /*12fe0*/  IMAD.MOV.U32 R12, RZ, RZ, RZ ;  /* 0x000000ffff0c7224 */ /* 0x002fe400078e00ff */
[----:B------:R-:W-:Y:S02]  /*12ff0*/  IMAD.MOV.U32 R11, RZ, RZ, 0x1f ;  /* 0x0000001fff0b7424 */ /* 0x000fe400078e00ff */
[----:B------:R-:W-:-:S07]  /*13000*/  IMAD.MOV.U32 R15, RZ, RZ, -0x1 ;  /* 0xffffffffff0f7424 */ /* 0x000fce00078e00ff */
[----:B------:R-:W-:Y:S05]  /*13010*/  WARPSYNC.COLLECTIVE R15, `(.L_x_10505) ;  /* 0x000000000f087348 */ /* 0x000fea0003c00000 */
[----:B------:R0:W1:Y:S02]  /*13020*/  SHFL.IDX P6, R14, R13, R12, R11 ;  /* 0x0000000c0d0e7389 */ /* 0x00006400000c000b */
[----:B01----:R-:W-:Y:S01]  /*13030*/  ENDCOLLECTIVE ;  /* 0x000000000000791b */ /* 0x003fe20003800000 */
.L_x_10505:
[----:B------:R-:W-:Y:S05]  /*13040*/  BSYNC B0 ;  /* 0x0000000000007941 */ /* 0x000fea0003800000 */
.L_x_10504:
        /* <DEDUP_REMOVED lines=9> */
.L_x_10506:
        /* <DEDUP_REMOVED lines=18> */
.L_x_10507:
        /* <DEDUP_REMOVED lines=8> */
.L_x_10508:
        /* <DEDUP_REMOVED lines=8> */
.L_x_10509:
        /* <DEDUP_REMOVED lines=8> */
.L_x_10510:
        /* <DEDUP_REMOVED lines=8> */
.L_x_10511:
        /* <DEDUP_REMOVED lines=9> */
.L_x_10512:
[----:B------:R-:W-:Y:S01]  /*13490*/  IMAD.MOV.U32 R6, RZ, RZ, R14 ;  /* 0x000000ffff067224 */ /* 0x000fe200078e000e */
[----:B------:R-:W-:Y:S06]  /*134a0*/  BRA `(.L_x_10513) ;  /* 0xffffffd000647947 */ /* 0x000fec000383ffff */
.L_x_10433:
        /* <DEDUP_REMOVED lines=8> */
.L_x_10515:
[----:B------:R-:W-:Y:S05]  /*13530*/  BSYNC B0 ;  /* 0x0000000000007941 */ /* 0x000fea0003800000 */
.L_x_10514:
        /* <DEDUP_REMOVED lines=10> */
.L_x_10516:
        /* <DEDUP_REMOVED lines=8> */
.L_x_10517:
        /* <DEDUP_REMOVED lines=8> */
.L_x_10518:
        /* <DEDUP_REMOVED lines=8> */
.L_x_10519:
        /* <DEDUP_REMOVED lines=9> */
.L_x_10520:
[----:B------:R-:W-:Y:S01]  /*137f0*/  IMAD.MOV.U32 R6, RZ, RZ, R14 ;  /* 0x000000ffff067224 */ /* 0x000fe200078e000e */
[----:B------:R-:W-:Y:S06]  /*13800*/  BRA `(.L_x_10521) ;  /* 0xffffffd000287947 */ /* 0x000fec000383ffff */
.L_x_10435:
[----:B------:R-:W-:Y:S01]  /*13810*/  BSSY B0, `(.L_x_10522) ;  /* 0x0000006000007945 */ /* 0x000fe20003800000 */
[----:B------:R-:W-:Y:S01]  /*13820*/  PLOP3.LUT P6, PT, P6, PT, PT, 0x8, 0x0 ;  /* 0x000000000000781c */ /* 0x000fe200037ce170 */
[----:B------:R-:W-:-:S12]  /*13830*/  IMAD.MOV.U32 R15, RZ, RZ, -0x1 ;  /* 0xffffffffff0f7424 */ /* 0x000fd800078e00ff */
[----:B0-----:R-:W-:Y:S05]  /*13840*/  WARPSYNC.COLLECTIVE R15, `(.L_x_10523) ;  /* 0x000000000f087348 */ /* 0x001fea0003c00000 */
[----:B------:R-:W-:Y:S01]  /*13850*/  VOTE.ANY R14, PT, P6 ;  /* 0x00000000000e7806 */ /* 0x000fe200030e0100 */
[----:B0-----:R-:W-:Y:S06]  /*13860*/  ENDCOLLECTIVE ;  /* 0x000000000000791b */ /* 0x001fec0003800000 */
.L_x_10523:
[----:B------:R-:W-:Y:S05]  /*13870*/  BSYNC B0 ;  /* 0x0000000000007941 */ /* 0x000fea0003800000 */
.L_x_10522:
        /* <DEDUP_REMOVED lines=9> */
.L_x_10524:
[----:B------:R-:W-:Y:S01]  /*13910*/  IMAD.MOV.U32 R17, RZ, RZ, R14 ;  /* 0x000000ffff117224 */ /* 0x000fe200078e000e */
[----:B------:R-:W-:Y:S06]  /*13920*/  BRA `(.L_x_10525) ;  /* 0xffffffd000187947 */ /* 0x000fec000383ffff */
.L_x_10437:
[----:B------:R-:W-:Y:S01]  /*13930*/  BSSY B0, `(.L_x_10526) ;  /* 0x0000007000007945 */ /* 0x000fe20003800000 */
[----:B------:R-:W-:Y:S02]  /*13940*/  IMAD.MOV.U32 R13, RZ, RZ, R3 ;  /* 0x000000ffff0d7224 */ /* 0x000fe400078e0003 */
[----:B------:R-:W-:Y:S02]  /*13950*/  IMAD.MOV.U32 R11, RZ, RZ, 0x1f ;  /* 0x0000001fff0b7424 */ /* 0x000fe400078e00ff */
[----:B------:R-:W-:-:S07]  /*13960*/  IMAD.MOV.U32 R15, RZ, RZ, -0x1 ;  /* 0xffffffffff0f7424 */ /* 0x000fce00078e00ff */
[----:B0-2---:R-:W-:Y:S05]  /*13970*/  WARPSYNC.COLLECTIVE R15, `(.L_x_10527) ;  /* 0x000000000f087348 */ /* 0x005fea0003c00000 */
[----:B------:R1:W3:Y:S02]  /*13980*/  SHFL.IDX P6, R14, R13, R12, R11 ;  /* 0x0000000c0d0e7389 */ /* 0x0002e400000c000b */
[----:B0123--:R-:W-:Y:S01]  /*13990*/  ENDCOLLECTIVE ;  /* 0x000000000000791b */ /* 0x00ffe20003800000 */
.L_x_10527:
[----:B------:R-:W-:Y:S05]  /*139a0*/  BSYNC B0 ;  /* 0x0000000000007941 */ /* 0x000fea0003800000 */
.L_x_10526:
[----:B------:R-:W-:Y:S01]  /*139b0*/  IMAD.MOV.U32 R2, RZ, RZ, R14 ;  /* 0x000000ffff027224 */ /* 0x000fe200078e000e */
[----:B------:R-:W-:Y:S06]  /*139c0*/  BRA `(.L_x_10436) ;  /* 0xffffffd0000c7947 */ /* 0x000fec000383ffff */
.L_x_10441:
[----:B0-----:R0:W1:Y:S02]  /*139d0*/  SYNCS.PHASECHK.TRANS64.TRYWAIT P0, [R0+URZ+0x32420], R3 ;  /* 0x03242003000075a7 */ /* 0x001064000800017f */
[----:B-1----:R-:W-:Y:S05]  /*139e0*/  @!P0 NANOSLEEP.SYNCS 0x989680 ;  /* 0x009896800000895d */ /* 0x002fea0003900000 */
[----:B------:R-:W1:Y:S02]  /*139f0*/  @!P0 SYNCS.PHASECHK.TRANS64 P0, [R0+URZ+0x32420], R3 ;  /* 0x03242003000085a7 */ /* 0x000e64000800007f */
[----:B-1----:R-:W-:Y:S05]  /*13a00*/  @!P0 BRA `(.L_x_10441) ;  /* 0xfffffffc00f08947 */ /* 0x002fea000383ffff */
[----:B------:R-:W-:Y:S05]  /*13a10*/  BRA `(.L_x_10528) ;  /* 0xffffffd400007947 */ /* 0x000fea000383ffff */
.L_x_10442:
        /* <DEDUP_REMOVED lines=11> */
.L_x_10530:
[----:B------:R-:W-:Y:S05]  /*13ad0*/  BSYNC B0 ;  /* 0x0000000000007941 */ /* 0x000fea0003800000 */
.L_x_10529:
[----:B------:R-:W-:Y:S05]  /*13ae0*/  BRA `(.L_x_10531) ;  /* 0xffffffd000e87947 */ /* 0x000fea000383ffff */
.L_x_10445:
[----:B------:R-:W-:Y:S01]  /*13af0*/  BSSY B1, `(.L_x_10532) ;  /* 0x0000006000017945 */ /* 0x000fe20003800000 */
[----:B------:R-:W-:-:S07]  /*13b00*/  IMAD.MOV.U32 R15, RZ, RZ, -0x1 ;  /* 0xffffffffff0f7424 */ /* 0x000fce00078e00ff */
[----:B01---5:R-:W-:Y:S05]  /*13b10*/  WARPSYNC.COLLECTIVE R15, `(.L_x_10533) ;  /* 0x000000000f0c7348 */ /* 0x023fea0003c00000 */
[----:B------:R-:W-:Y:S02]  /*13b20*/  ELECT P6, UR62, PT ;  /* 0x00000000003e782f */ /* 0x000fe400038c0000 */
[----:B------:R-:W-:Y:S01]  /*13b30*/  MOV R14, UR62 ;  /* 0x0000003e000e7c02 */ /* 0x000fe20008000f00 */
[----:B01---5:R-:W-:Y:S10]  /*13b40*/  ENDCOLLECTIVE ;  /* 0x000000000000791b */ /* 0x023ff40003800000 */
.L_x_10533:
[----:B------:R-:W-:Y:S05]  /*13b50*/  BSYNC B1 ;  /* 0x0000000000017941 */ /* 0x000fea0003800000 */
.L_x_10532:
[----:B------:R-:W-:Y:S05]  /*13b60*/  BRA `(.L_x_10534) ;  /* 0xffffffd000e07947 */ /* 0x000fea000383ffff */
.L_x_10447:
[----:B0-----:R0:W1:Y:S02]  /*13b70*/  SYNCS.PHASECHK.TRANS64.TRYWAIT P0, [R6+URZ], R5 ;  /* 0x00000005060075a7 */ /* 0x001064000800017f */
[----:B-1----:R-:W-:Y:S05]  /*13b80*/  @!P0 NANOSLEEP.SYNCS 0x989680 ;  /* 0x009896800000895d */ /* 0x002fea0003900000 */
[----:B------:R-:W1:Y:S02]  /*13b90*/  @!P0 SYNCS.PHASECHK.TRANS64 P0, [R6+URZ], R5 ;  /* 0x00000005060085a7 */ /* 0x000e64000800007f */
[----:B-1----:R-:W-:Y:S05]  /*13ba0*/  @!P0 BRA `(.L_x_10447) ;  /* 0xfffffffc00f08947 */ /* 0x002fea000383ffff */
[----:B------:R-:W-:Y:S05]  /*13bb0*/  BRA `(.L_x_10535) ;  /* 0xffffffd400247947 */ /* 0x000fea000383ffff */
.L_x_10448:
[----:B-1----:R1:W2:Y:S02]  /*13bc0*/  SYNCS.PHASECHK.TRANS64.TRYWAIT P0, [R7+URZ], R2 ;  /* 0x00000002070075a7 */ /* 0x0022a4000800017f */
[----:B--2---:R-:W-:Y:S05]  /*13bd0*/  @!P0 NANOSLEEP.SYNCS 0x989680 ;  /* 0x009896800000895d */ /* 0x004fea0003900000 */
[----:B------:R-:W2:Y:S02]  /*13be0*/  @!P0 SYNCS.PHASECHK.TRANS64 P0, [R7+URZ], R2 ;  /* 0x00000002070085a7 */ /* 0x000ea4000800007f */
[----:B--2---:R-:W-:Y:S05]  /*13bf0*/  @!P0 BRA `(.L_x_10448) ;  /* 0xfffffffc00f08947 */ /* 0x004fea000383ffff */
[----:B------:R-:W-:Y:S05]  /*13c00*/  BRA `(.L_x_10536) ;  /* 0xffffffd400187947 */ /* 0x000fea000383ffff */
.L_x_10450:
[----:B--2---:R2:W3:Y:S02]  /*13c10*/  SYNCS.PHASECHK.TRANS64.TRYWAIT P0, [R4+URZ], R5 ;  /* 0x00000005040075a7 */ /* 0x0044e4000800017f */
[----:B---3--:R-:W-:Y:S05]  /*13c20*/  @!P0 NANOSLEEP.SYNCS 0x989680 ;  /* 0x009896800000895d */ /* 0x008fea0003900000 */
[----:B------:R-:W3:Y:S02]  /*13c30*/  @!P0 SYNCS.PHASECHK.TRANS64 P0, [R4+URZ], R5 ;  /* 0x00000005040085a7 */ /* 0x000ee4000800007f */
[----:B---3--:R-:W-:Y:S05]  /*13c40*/  @!P0 BRA `(.L_x_10450) ;  /* 0xfffffffc00f08947 */ /* 0x008fea000383ffff */
[----:B------:R-:W-:Y:S05]  /*13c50*/  BRA `(.L_x_10537) ;  /* 0xffffffd400207947 */ /* 0x000fea000383ffff */
.L_x_10538:
        /* <DEDUP_REMOVED lines=10> */
.L_x_15309:


//--------------------- .text._ZN7cutlass13device_kernelIN5flash11enable_sm90INS1_16FlashAttnFwdSm90INS1_25CollectiveMainloopFwdSm90ILi2EN4cute5tupleIJNS5_1CILi1EEES8_S8_EEENS6_IJNS7_ILi128EEENS7_ILi96EEENS7_ILi64EEEEEELi256ENS_10bfloat16_tEfNS_4arch4Sm90ELb0ELb0ELb1ELb1ELb0ELb1ELb1ELb1ELb0ELb1ELb0ELb0EEENS1_21CollectiveEpilogueFwdINS6_IJSA_NS7_ILi256EEESB_EEES9_SE_SG_Li256ELb1ELb1ELb0ELb0EEENS1_36VarlenDynamicPersistentTileSchedulerILi128ELi96ELi256ELi128ELb0ELb1ELb1ELb0ELb1ELb1EEEEEEEEEvNT_6ParamsE --------------------------
	.section	.text._ZN7cutlass13device_kernelIN5flash11enable_sm90INS1_16FlashAttnFwdSm90INS1_25CollectiveMainloopFwdSm90ILi2EN4cute5tupleIJNS5_1CILi1EEES8_S8_EEENS6_IJNS7_ILi128EEENS7_ILi96EEENS7_ILi64EEEEEELi256ENS_10bfloat16_tEfNS_4arch4Sm90ELb0ELb0ELb1ELb1ELb0ELb1ELb1ELb1ELb0ELb1ELb0ELb0EEENS1_21CollectiveEpilogueFwdINS6_IJSA_NS7_ILi256EEESB_EEES9_SE_SG_Li256ELb1ELb1ELb0ELb0EEENS1_36VarlenDynamicPersistentTileSchedulerILi128ELi96ELi256ELi128ELb0ELb1ELb1ELb0ELb1ELb1EEEEEEEEEvNT_6ParamsE,"ax",@progbits
	.align	128
.text._ZN7cutlass13device_kernelIN5flash11enable_sm90INS1_16FlashAttnFwdSm90INS1_25CollectiveMainloopFwdSm90ILi2EN4cute5tupleIJNS5_1CILi1EEES8_S8_EEENS6_IJNS7_ILi128EEENS7_ILi96EEENS7_ILi64EEEEEELi256ENS_10bfloat16_tEfNS_4arch4Sm90ELb0ELb0ELb1ELb1ELb0ELb1ELb1ELb1ELb0ELb1ELb0ELb0EEENS1_21CollectiveEpilogueFwdINS6_IJSA_NS7_ILi256EEESB_EEES9_SE_SG_Li256ELb1ELb1ELb0ELb0EEENS1_36VarlenDynamicPersistentTileSchedulerILi128ELi96ELi256ELi128ELb0ELb1ELb1ELb0ELb1ELb1EEEEEEEEEvNT_6ParamsE:
        .type           _ZN7cutlass13device_kernelIN5flash11enable_sm90INS1_16FlashAttnFwdSm90INS1_25CollectiveMainloopFwdSm90ILi2EN4cute5tupleIJNS5_1CILi1EEES8_S8_EEENS6_IJNS7_ILi128EEENS7_ILi96EEENS7_ILi64EEEEEELi256ENS_10bfloat16_tEfNS_4arch4Sm90ELb0ELb0ELb1ELb1ELb0ELb1ELb1ELb1ELb0ELb1ELb0ELb0EEENS1_21CollectiveEpilogueFwdINS6_IJSA_NS7_ILi256EEESB_EEES9_SE_SG_Li256ELb1ELb1ELb0ELb0EEENS1_36VarlenDynamicPersistentTileSchedulerILi128ELi96ELi256ELi128ELb0ELb1ELb1ELb0ELb1ELb1EEEEEEEEEvNT_6ParamsE,@function
        .size           _ZN7cutlass13device_kernelIN5flash11enable_sm90INS1_16FlashAttnFwdSm90INS1_25CollectiveMainloopFwdSm90ILi2EN4cute5tupleIJNS5_1CILi1EEES8_S8_EEENS6_IJNS7_ILi128EEENS7_ILi96EEENS7_ILi64EEEEEELi256ENS_10bfloat16_tEfNS_4arch4Sm90ELb0ELb0ELb1ELb1ELb0ELb1ELb1ELb1ELb0ELb1ELb0ELb0EEENS1_21CollectiveEpilogueFwdINS6_IJSA_NS7_ILi256EEESB_EEES9_SE_SG_Li256ELb1ELb1ELb0ELb0EEENS1_36VarlenDynamicPersistentTileSchedulerILi128ELi96ELi256ELi128ELb0ELb1ELb1ELb0ELb1ELb1EEEEEEEEEvNT_6ParamsE,(.L_x_15310 - _ZN7cutlass13device_kernelIN5flash11enable_sm90INS1_16FlashAttnFwdSm90INS1_25CollectiveMainloopFwdSm90ILi2EN4cute5tupleIJNS5_1CILi1EEES8_S8_EEENS6_IJNS7_ILi128EEENS7_ILi96EEENS7_ILi64EEEEEELi256ENS_10bfloat16_tEfNS_4arch4Sm90ELb0ELb0ELb1ELb1ELb0ELb1ELb1ELb1ELb0ELb1ELb0ELb0EEENS1_21CollectiveEpilogueFwdINS6_IJSA_NS7_ILi256EEESB_EEES9_SE_SG_Li256ELb1ELb1ELb0ELb0EEENS1_36VarlenDynamicPersistentTileSchedulerILi128ELi96ELi256ELi128ELb0ELb1ELb1ELb0ELb1ELb1EEEEEEEEEvNT_6ParamsE)
        .other          _ZN7cutlass13device_kernelIN5flash11enable_sm90INS1_16FlashAttnFwdSm90INS1_25CollectiveMainloopFwdSm90ILi2EN4cute5tupleIJNS5_1CILi1EEES8_S8_EEENS6_IJNS7_ILi128EEENS7_ILi96EEENS7_ILi64EEEEEELi256ENS_10bfloat16_tEfNS_4arch4Sm90ELb0ELb0ELb1ELb1ELb0ELb1ELb1ELb1ELb0ELb1ELb0ELb0EEENS1_21CollectiveEpilogueFwdINS6_IJSA_NS7_ILi256EEESB_EEES9_SE_SG_Li256ELb1ELb1ELb0ELb0EEENS1_36VarlenDynamicPersistentTileSchedulerILi128ELi96ELi256ELi128ELb0ELb1ELb1ELb0ELb1ELb1EEEEEEEEEvNT_6ParamsE,@"STO_CUDA_ENTRY STV_DEFAULT"
_ZN7cutlass13device_kernelIN5flash11enable_sm90INS1_16FlashAttnFwdSm90INS1_25CollectiveMainloopFwdSm90ILi2EN4cute5tupleIJNS5_1CILi1EEES8_S8_EEENS6_IJNS7_ILi128EEENS7_ILi96EEENS7_ILi64EEEEEELi256ENS_10bfloat16_tEfNS_4arch4Sm90ELb0ELb0ELb1ELb1ELb0ELb1ELb1ELb1ELb0ELb1ELb0ELb0EEENS1_21CollectiveEpilogueFwdINS6_IJSA_NS7_ILi256EEESB_EEES9_SE_SG_Li256ELb1ELb1ELb0ELb0EEENS1_36VarlenDynamicPersistentTileSchedulerILi128ELi96ELi256ELi128ELb0ELb1ELb1ELb0ELb1ELb1EEEEEEEEEvNT_6ParamsE:
        /* <DEDUP_REMOVED lines=23> */
.L_x_10540:
[----:B------:R-:W-:Y:S05]  /*0170*/  BSYNC B0 ;  /* 0x0000000000007941 */ /* 0x000fea0003800000 */
.L_x_10539:
        /* <DEDUP_REMOVED lines=10> */
[----:B------:R-:W-:Y:S01]  /*0220*/  SHF.R.U32.HI R3, RZ, 0x7, R3 ;  /* 0x00000007ff037819 */ /* 0x000fe20000011603 */
[----:B------:R-:W-:Y:S01]  /*0230*/  VOTEU.ANY UP2, P0 ;  /* 0x00000000003f7886 */ /* 0x000fe20000040100 */
[----:B0-----:R-:W-:-:S03]  /*0240*/  ISETP.NE.AND P1, PT, R2, RZ, PT ;  /* 0x000000ff0200720c */ /* 0x001fc60003f25270 */
[----:B------:R0:W2:Y:S01]  /*0250*/  SHFL.IDX PT, R2, R3, RZ, 0x1f ;  /* 0x00001fff03027589 */ /* 0x0000a200000e0000 */
[----:B-1----:R-:W-:Y:S02]  /*0260*/  @UP0 ULEA UR8, UR8, UR6, 0x18 ;  /* 0x0000000608080291 */ /* 0x002fe4000f8ec03f */
[----:B------:R-:W-:-:S04]  /*0270*/  @UP0 UIADD3 UR6, -UR7, 0x100000, URZ ;  /* 0x0010000007060890 */ /* 0x000fc8000fffe13f */
[----:B------:R-:W-:Y:S02]  /*0280*/  @UP0 USHF.L.U32 UR7, UR6, 0xb, URZ ;  /* 0x0000000b06070899 */ /* 0x000fe4000800063f */
[----:B------:R-:W-:Y:S01]  /*0290*/  @UP0 USHF.L.U32 UR6, UR6, 0x1, URZ ;  /* 0x0000000106060899 */ /* 0x000fe2000800063f */
[----:B------:R-:W-:Y:S01]  /*02a0*/  VOTEU.ANY UP0, P0 ;  /* 0x00000000003f7886 */ /* 0x000fe20000000100 */
[----:B------:R-:W1:Y:S04]  /*02b0*/  FENCE.VIEW.ASYNC.S ;  /* 0x00000000000073c6 */ /* 0x000e680000000000 */
[----:B-1----:R0:W1:Y:S01]  /*02c0*/  @UP0 SYNCS.EXCH.64 URZ, [UR8+0x32400], UR4 ;  /* 0x03240004083f05b2 */ /* 0x0020620008000100 */
[----:B------:R0:W3:Y:S05]  /*02d0*/  @UP1 SYNCS.EXCH.64 URZ, [UR8+0x32410], UR4 ;  /* 0x03241004083f15b2 */ /* 0x0000ea0008000100 */
[----:B------:R0:W4:Y:S02]  /*02e0*/  @UP2 SYNCS.EXCH.64 URZ, [UR8+0x32420], UR6 ;  /* 0x03242006083f25b2 */ /* 0x0001240008000100 */
        /* <DEDUP_REMOVED lines=19> */
.L_x_10541:
        /* <DEDUP_REMOVED lines=22> */
.L_x_10542:
        /* <DEDUP_REMOVED lines=18> */
.L_x_10543:
        /* <DEDUP_REMOVED lines=22> */
.L_x_10544:
        /* <DEDUP_REMOVED lines=22> */
.L_x_10545:
        /* <DEDUP_REMOVED lines=9> */
.L_x_10548:
        /* <DEDUP_REMOVED lines=19> */
[----:B------:R-:W3:Y:S01]  /*0b20*/  LDL R11, [R1+0x90] ;  /* 0x00009000010b7983 */ /* 0x000ee20000100800 */
[----:B------:R-:W0:Y:S02]  /*0b30*/  S2R R0, SR_TID.X ;  /* 0x0000000000007919 */ /* 0x000e240000002100 */
[----:B0-----:R-:W-:-:S05]  /*0b40*/  VIADD R9, R0, 0xffffff80 ;  /* 0xffffff8000097836 */ /* 0x001fca0000000000 */
[----:B------:R-:W-:-:S04]  /*0b50*/  SHF.R.S32.HI R0, RZ, 0x1f, R9 ;  /* 0x0000001fff007819 */ /* 0x000fc80000011409 */
[----:B--2---:R-:W-:-:S04]  /*0b60*/  LEA.HI R2, R0, R9, RZ, 0x7 ;  /* 0x0000000900027211 */ /* 0x004fc800078f38ff */
[----:B------:R-:W-:-:S05]  /*0b70*/  LOP3.LUT R235, R2, 0xffffff80, RZ, 0xc0, !PT ;  /* 0xffffff8002eb7812 */ /* 0x000fca00078ec0ff */
[----:B------:R-:W-:-:S05]  /*0b80*/  IMAD.IADD R235, R9, 0x1, -R235 ;  /* 0x0000000109eb7824 */ /* 0x000fca00078e0aeb */
[----:B------:R-:W-:-:S04]  /*0b90*/  SHF.R.S32.HI R8, RZ, 0x1f, R235 ;  /* 0x0000001fff087819 */ /* 0x000fc800000114eb */
[----:B------:R-:W-:-:S04]  /*0ba0*/  LEA.HI R5, R8, R235, RZ, 0x2 ;  /* 0x000000eb08057211 */ /* 0x000fc800078f10ff */
[--C-:B------:R-:W-:Y:S02]  /*0bb0*/  SHF.R.S32.HI R4, RZ, 0x2, R5.reuse ;  /* 0x00000002ff047819 */ /* 0x100fe40000011405 */
[----:B------:R-:W-:-:S04]  /*0bc0*/  SHF.R.S32.HI R3, RZ, 0x1f, R5 ;  /* 0x0000001fff037819 */ /* 0x000fc80000011405 */
[----:B------:R-:W-:Y:S02]  /*0bd0*/  LEA.HI R6, R3, R4, RZ, 0x3 ;  /* 0x0000000403067211 */ /* 0x000fe400078f18ff */
[----:B------:R-:W-:Y:S02]  /*0be0*/  LEA.HI R3, R0, R9, RZ, 0x4 ;  /* 0x0000000900037211 */ /* 0x000fe400078f20ff */
[----:B------:R-:W-:Y:S02]  /*0bf0*/  LOP3.LUT R7, R6, 0xfffffff8, RZ, 0xc0, !PT ;  /* 0xfffffff806077812 */ /* 0x000fe400078ec0ff */
[----:B------:R-:W-:-:S03]  /*0c00*/  SHF.R.S32.HI R6, RZ, 0x4, R3 ;  /* 0x00000004ff067819 */ /* 0x000fc60000011403 */
[----:B------:R-:W-:Y:S01]  /*0c10*/  IMAD.IADD R7, R4, 0x1, -R7 ;  /* 0x0000000104077824 */ /* 0x000fe200078e0a07 */
[C---:B------:R-:W-:Y:S02]  /*0c20*/  LOP3.LUT R4, R3.reuse, 0x3fffff0, RZ, 0xc0, !PT ;  /* 0x03fffff003047812 */ /* 0x040fe400078ec0ff */
[----:B------:R-:W-:Y:S02]  /*0c30*/  LEA.HI R215, R0, R9, RZ, 0x5 ;  /* 0x0000000900d77211 */ /* 0x000fe400078f28ff */
[----:B------:R-:W-:Y:S02]  /*0c40*/  LEA.HI R3, R3, R6, RZ, 0x1 ;  /* 0x0000000603037211 */ /* 0x000fe400078f08ff */
[----:B------:R-:W-:Y:S01]  /*0c50*/  LEA.HI R8, R8, R235, RZ, 0x5 ;  /* 0x000000eb08087211 */ /* 0x000fe200078f28ff */
[----:B------:R-:W-:Y:S01]  /*0c60*/  IMAD.IADD R4, R9, 0x1, -R4 ;  /* 0x0000000109047824 */ /* 0x000fe200078e0a04 */
[----:B------:R-:W-:Y:S02]  /*0c70*/  SHF.R.S32.HI R215, RZ, 0x5, R215 ;  /* 0x00000005ffd77819 */ /* 0x000fe400000114d7 */
[----:B------:R-:W-:-:S02]  /*0c80*/  LOP3.LUT R3, R3, 0x1ffffffe, RZ, 0xc0, !PT ;  /* 0x1ffffffe03037812 */ /* 0x000fc400078ec0ff */
[----:B------:R-:W-:Y:S01]  /*0c90*/  SHF.R.S32.HI R8, RZ, 0x5, R8 ;  /* 0x00000005ff087819 */ /* 0x000fe20000011408 */
[----:B------:R-:W-:Y:S01]  /*0ca0*/  IMAD R4, R215, 0x10, R4 ;  /* 0x00000010d7047824 */ /* 0x000fe200078e0204 */
[----:B------:R-:W-:Y:S01]  /*0cb0*/  SHF.R.S32.HI R10, RZ, 0x7, R2 ;  /* 0x00000007ff0a7819 */ /* 0x000fe20000011402 */
[----:B------:R-:W-:Y:S02]  /*0cc0*/  IMAD.IADD R3, R6, 0x1, -R3 ;  /* 0x0000000106037824 */ /* 0x000fe400078e0a03 */
[----:B------:R-:W-:Y:S01]  /*0cd0*/  IMAD R7, R8, 0x10, R7 ;  /* 0x0000001008077824 */ /* 0x000fe200078e0207 */
[----:B------:R-:W-:Y:S01]  /*0ce0*/  LEA.HI R2, R2, R10, RZ, 0x1 ;  /* 0x0000000a02027211 */ /* 0x000fe200078f08ff */
[----:B------:R-:W-:Y:S01]  /*0cf0*/  IMAD R8, R4, 0x8, R3 ;  /* 0x0000000804087824 */ /* 0x000fe200078e0203 */
[----:B------:R-:W-:Y:S02]  /*0d00*/  LEA.HI R3, R0, R9, RZ, 0x2 ;  /* 0x0000000900037211 */ /* 0x000fe400078f10ff */
[----:B------:R-:W-:-:S02]  /*0d10*/  LOP3.LUT R2, R2, 0x3fffffe, RZ, 0xc0, !PT ;  /* 0x03fffffe02027812 */ /* 0x000fc400078ec0ff */
[----:B------:R-:W-:Y:S02]  /*0d20*/  SHF.R.S32.HI R19, RZ, 0x2, R3 ;  /* 0x00000002ff137819 */ /* 0x000fe40000011403 */
[----:B------:R-:W-:Y:S01]  /*0d30*/  LEA.HI R0, R0, R9, RZ, 0x3 ;  /* 0x0000000900007211 */ /* 0x000fe200078f18ff */
[----:B------:R-:W-:Y:S01]  /*0d40*/  IMAD.IADD R2, R10, 0x1, -R2 ;  /* 0x000000010a027824 */ /* 0x000fe200078e0a02 */
[----:B------:R-:W-:Y:S01]  /*0d50*/  LOP3.LUT R4, R3, 0xfffffffc, RZ, 0xc0, !PT ;  /* 0xfffffffc03047812 */ /* 0x000fe200078ec0ff */
[----:B------:R-:W-:Y:S01]  /*0d60*/  VIADD R228, R19, 0x40 ;  /* 0x0000004013e47836 */ /* 0x000fe20000000000 */
[----:B------:R-:W-:Y:S01]  /*0d70*/  LOP3.LUT R223, R0, 0xfffffff8, RZ, 0xc0, !PT ;  /* 0xfffffff800df7812 */ /* 0x000fe200078ec0ff */
[----:B------:R-:W-:Y:S01]  /*0d80*/  IMAD R10, R2, 0x40, R7 ;  /* 0x00000040020a7824 */ /* 0x000fe200078e0207 */
[----:B------:R-:W-:Y:S01]  /*0d90*/  SHF.R.S32.HI R6, RZ, 0x1f, R3 ;  /* 0x0000001fff067819 */ /* 0x000fe20000011403 */
[C---:B------:R-:W-:Y:S01]  /*0da0*/  IMAD.IADD R4, R9.reuse, 0x1, -R4 ;  /* 0x0000000109047824 */ /* 0x040fe200078e0a04 */
[----:B------:R-:W-:Y:S01]  /*0db0*/  SHF.R.S32.HI R7, RZ, 0x1f, R228 ;  /* 0x0000001fff077819 */ /* 0x000fe200000114e4 */
[----:B------:R-:W-:Y:S01]  /*0dc0*/  IMAD.IADD R223, R9, 0x1, -R223 ;  /* 0x0000000109df7824 */ /* 0x000fe200078e0adf */
[----:B------:R-:W-:Y:S01]  /*0dd0*/  SHF.R.S32.HI R233, RZ, 0x3, R0 ;  /* 0x00000003ffe97819 */ /* 0x000fe20000011400 */
[----:B------:R-:W-:Y:S01]  /*0de0*/  IMAD.SHL.U32 R214, R228, 0x40, RZ ;  /* 0x00000040e4d67824 */ /* 0x000fe200078e00ff */
[----:B------:R-:W-:-:S02]  /*0df0*/  LEA.HI R6, R6, R19, RZ, 0x3 ;  /* 0x0000001306067211 */ /* 0x000fc400078f18ff */
[----:B------:R-:W-:Y:S02]  /*0e00*/  LEA.HI R7, R7, R228, RZ, 0x3 ;  /* 0x000000e407077211 */ /* 0x000fe400078f18ff */
[----:B------:R-:W-:Y:S01]  /*0e10*/  LEA.HI R0, R4, R4, RZ, 0x1 ;  /* 0x0000000404007211 */ /* 0x000fe200078f08ff */
[----:B------:R-:W-:Y:S01]  /*0e20*/  IMAD.SHL.U32 R205, R223, 0x8, RZ ;  /* 0x00000008dfcd7824 */ /* 0x000fe200078e00ff */
[----:B------:R-:W-:Y:S01]  /*0e30*/  LOP3.LUT R6, R6, 0xfffffff8, RZ, 0xc0, !PT ;  /* 0xfffffff806067812 */ /* 0x000fe200078ec0ff */
[----:B------:R-:W-:Y:S01]  /*0e40*/  IMAD.SHL.U32 R16, R4, 0x8, RZ ;  /* 0x0000000804107824 */ /* 0x000fe200078e00ff */
[----:B------:R-:W-:Y:S01]  /*0e50*/  LOP3.LUT R3, R0, 0x1ffffffe, RZ, 0xc0, !PT ;  /* 0x1ffffffe00037812 */ /* 0x000fe200078ec0ff */
[----:B------:R-:W-:Y:S01]  /*0e60*/  IMAD.SHL.U32 R7, R7, 0x40, RZ ;  /* 0x0000004007077824 */ /* 0x000fe200078e00ff */
[----:B------:R-:W-:Y:S01]  /*0e70*/  LOP3.LUT R214, R214, 0x1c0, RZ, 0xc0, !PT ;  /* 0x000001c0d6d67812 */ /* 0x000fe200078ec0ff */
[C---:B------:R-:W-:Y:S01]  /*0e80*/  VIADD R221, R205.reuse, 0x40 ;  /* 0x00000040cddd7836 */ /* 0x040fe20000000000 */
[----:B------:R-:W-:Y:S01]  /*0e90*/  SHF.R.S32.HI R0, RZ, 0x1f, R205 ;  /* 0x0000001fff007819 */ /* 0x000fe200000114cd */
[----:B------:R-:W-:Y:S01]  /*0ea0*/  VIADD R220, R205, 0x80 ;  /* 0x00000080cddc7836 */ /* 0x000fe20000000000 */
[----:B------:R-:W-:Y:S01]  /*0eb0*/  LOP3.LUT R0, R214, 0x38, R16, 0xf8, !PT ;  /* 0x00000038d6007812 */ /* 0x000fe200078ef810 */
[----:B------:R-:W-:Y:S01]  /*0ec0*/  IMAD.IADD R232, R19, 0x1, -R6 ;  /* 0x0000000113e87824 */ /* 0x000fe200078e0a06 */
[----:B------:R-:W-:Y:S01]  /*0ed0*/  SHF.R.U32.HI R6, RZ, 0x3, R214 ;  /* 0x00000003ff067819 */ /* 0x000fe200000116d6 */
[C---:B------:R-:W-:Y:S01]  /*0ee0*/  IMAD.IADD R3, R4.reuse, 0x1, -R3 ;  /* 0x0000000104037824 */ /* 0x040fe200078e0a03 */
[----:B------:R-:W-:Y:S01]  /*0ef0*/  LOP3.LUT R219, R7, 0xfffffe00, RZ, 0xc0, !PT ;  /* 0xfffffe0007db7812 */ /* 0x000fe200078ec0ff */
[----:B------:R-:W-:Y:S01]  /*0f00*/  IMAD.SHL.U32 R22, R4, 0x4, RZ ;  /* 0x0000000404167824 */ /* 0x000fe200078e00ff */
[----:B------:R-:W-:-:S02]  /*0f10*/  LOP3.LUT R4, R5, 0x7ffffffc, RZ, 0xc0, !PT ;  /* 0x7ffffffc05047812 */ /* 0x000fc400078ec0ff */
[----:B------:R-:W-:Y:S02]  /*0f20*/  SHF.R.S32.HI R5, RZ, 0x1f, R221 ;  /* 0x0000001fff057819 */ /* 0x000fe400000114dd */
[----:B------:R-:W-:Y:S02]  /*0f30*/  SHF.R.S32.HI R5, RZ, 0x1f, R220 ;  /* 0x0000001fff057819 */ /* 0x000fe400000114dc */
[----:B------:R-:W-:Y:S01]  /*0f40*/  LOP3.LUT R5, R219, R0, R6, 0xf6, !PT ;  /* 0x00000000db057212 */ /* 0x000fe200078ef606 */
[----:B------:R-:W-:Y:S01]  /*0f50*/  IMAD.SHL.U32 R0, R8, 0x8, RZ ;  /* 0x0000000808007824 */ /* 0x000fe200078e00ff */
[----:B------:R-:W-:Y:S01]  /*0f60*/  STL [R1+0x84], R10 ;  /* 0x0000840a01007387 */ /* 0x000fe20000100800 */
[----:B------:R-:W-:-:S03]  /*0f70*/  IMAD.IADD R4, R235, 0x1, -R4 ;  /* 0x00000001eb047824 */ /* 0x000fc600078e0a04 */
[----:B------:R0:W-:Y:S01]  /*0f80*/  STL [R1+0x8c], R0 ;  /* 0x00008c0001007387 */ /* 0x0001e20000100800 */
[----:B------:R-:W-:Y:S02]  /*0f90*/  IMAD R4, R5, 0x2, R18 ;  /* 0x0000000205047824 */ /* 0x000fe400078e0212 */
[----:B0-----:R-:W-:-:S05]  /*0fa0*/  IMAD R0, R3, 0x8, R10 ;  /* 0x0000000803007824 */ /* 0x001fca00078e020a */
[----:B------:R0:W-:Y:S04]  /*0fb0*/  STL [R1+0x88], R0 ;  /* 0x0000880001007387 */ /* 0x0001e80000100800 */
[----:B------:R0:W-:Y:S01]  /*0fc0*/  STL [R1+0x7c], R4 ;  /* 0x00007c0401007387 */ /* 0x0001e20000100800 */
[----:B------:R-:W-:Y:S02]  /*0fd0*/  VIADD R202, R22, 0x10 ;  /* 0x0000001016ca7836 */ /* 0x000fe40000000000 */
[----:B------:R-:W-:-:S03]  /*0fe0*/  VIADD R222, R205, 0xc0 ;  /* 0x000000c0cdde7836 */ /* 0x000fc60000000000 */
[----:B------:R-:W-:Y:S01]  /*0ff0*/  SHF.R.S32.HI R9, RZ, 0x1f, R202 ;  /* 0x0000001fff097819 */ /* 0x000fe200000114ca */
[----:B------:R-:W-:Y:S01]  /*1000*/  IMAD.MOV.U32 R2, RZ, RZ, RZ ;  /* 0x000000ffff027224 */ /* 0x000fe200078e00ff */
[----:B------:R-:W-:Y:S01]  /*1010*/  CS2R R200, SRZ ;  /* 0x0000000000c87805 */ /* 0x000fe2000001ff00 */
[----:B------:R-:W-:Y:S01]  /*1020*/  IMAD.MOV.U32 R204, RZ, RZ, RZ ;  /* 0x000000ffffcc7224 */ /* 0x000fe200078e00ff */
[----:B------:R-:W-:Y:S01]  /*1030*/  SHF.R.S32.HI R231, RZ, 0x1f, R19 ;  /* 0x0000001fffe77819 */ /* 0x000fe20000011413 */
[----:B------:R-:W-:Y:S01]  /*1040*/  IMAD.MOV.U32 R229, RZ, RZ, RZ ;  /* 0x000000ffffe57224 */ /* 0x000fe200078e00ff */
[----:B------:R-:W-:Y:S01]  /*1050*/  SHF.R.S32.HI R17, RZ, 0x1f, R16 ;  /* 0x0000001fff117819 */ /* 0x000fe20000011410 */
[C---:B------:R-:W-:Y:S01]  /*1060*/  IMAD.SHL.U32 R237, R202.reuse, 0x2, RZ ;  /* 0x00000002caed7824 */ /* 0x040fe200078e00ff */
[----:B------:R-:W-:Y:S02]  /*1070*/  SHF.R.S32.HI R7, RZ, 0x1f, R222 ;  /* 0x0000001fff077819 */ /* 0x000fe400000114de */
[----:B------:R-:W-:-:S02]  /*1080*/  SHF.L.U64.HI R236, R202, 0x1, R9 ;  /* 0x00000001caec7819 */ /* 0x000fc40000010209 */
[----:B0--3--:R-:W-:-:S07]  /*1090*/  LOP3.LUT R203, R11, 0x1, RZ, 0xfc, !PT ;  /* 0x000000010bcb7812 */ /* 0x009fce00078efcff */
.L_x_10684:
        /* <DEDUP_REMOVED lines=8> */
[----:B----4-:R-:W-:Y:S01]  /*1120*/  IMAD.MOV.U32 R3, RZ, RZ, RZ ;  /* 0x000000ffff037224 */ /* 0x010fe200078e00ff */
        /* <DEDUP_REMOVED lines=41> */
.L_x_10550:
        /* <DEDUP_REMOVED lines=10> */
.L_x_10551:
[----:B------:R-:W-:Y:S05]  /*1460*/  @!P0 BRA `(.L_x_10552) ;  /* 0x00000000000c8947 */ /* 0x000fea0003800000 */
[----:B------:R-:W2:Y:S04]  /*1470*/  LDG.E R5, desc[UR60][R8.64] ;  /* 0x0000003c08057981 */ /* 0x000ea8000c1e1900 */
[----:B------:R-:W2:Y:S02]  /*1480*/  LDG.E R32, desc[UR60][R8.64+0x4] ;  /* 0x0000043c08207981 */ /* 0x000ea4000c1e1900 */
[----:B--2---:R-:W-:-:S07]  /*1490*/  IMAD.IADD R32, R32, 0x1, -R5 ;  /* 0x0000000120207824 */ /* 0x004fce00078e0a05 */
.L_x_10552:
        /* <DEDUP_REMOVED lines=56> */
.L_x_10555:
[----:B------:R-:W-:Y:S05]  /*1820*/  BSYNC B6 ;  /* 0x0000000000067941 */ /* 0x000fea0003800000 */
.L_x_10554:
        /* <DEDUP_REMOVED lines=20> */
.L_x_10557:
[----:B------:R-:W-:Y:S05]  /*1970*/  BSYNC B6 ;  /* 0x0000000000067941 */ /* 0x000fea0003800000 */
.L_x_10556:
[----:B------:R-:W-:Y:S01]  /*1980*/  ULDC.64 UR4, c[0x0][0xaf0] ;  /* 0x0002bc0000047ab9 */ /* 0x000fe20000000a00 */
[----:B------:R-:W0:Y:S01]  /*1990*/  S2R R20, SR_TID.X ;  /* 0x0000000000147919 */ /* 0x000e220000002100 */
[----:B------:R-:W-:Y:S01]  /*19a0*/  ISETP.NE.U32.AND P0, PT, RZ, UR4, PT ;  /* 0x00000004ff007c0c */ /* 0x000fe2000bf05070 */
[----:B------:R-:W1:Y:S01]  /*19b0*/  LDC.64 R30, c[0x0][0x300] ;  /* 0x0000c000ff1e7b82 */ /* 0x000e620000000a00 */
[----:B------:R-:W-:Y:S01]  /*19c0*/  IMAD.IADD R70, R37, 0x1, R32 ;  /* 0x0000000125467824 */ /* 0x000fe200078e0220 */
[----:B------:R-:W-:Y:S01]  /*19d0*/  SHF.R.S32.HI R9, RZ, 0x1f, R34 ;  /* 0x0000001fff097819 */ /* 0x000fe20000011422 */
[----:B------:R-:W-:Y:S01]  /*19e0*/  ULDC.64 UR6, c[0x0][0xb00] ;  /* 0x0002c00000067ab9 */ /* 0x000fe20000000a00 */
[----:B------:R-:W-:Y:S01]  /*19f0*/  ISETP.NE.AND.EX P0, PT, RZ, UR5, PT, P0 ;  /* 0x00000005ff007c0c */ /* 0x000fe2000bf05300 */
[C---:B------:R-:W-:Y:S02]  /*1a00*/  VIADD R74, R16.reuse, 0x40 ;  /* 0x00000040104a7836 */ /* 0x040fe40000000000 */
[C---:B------:R-:W-:Y:S01]  /*1a10*/  VIADD R73, R16.reuse, 0x60 ;  /* 0x0000006010497836 */ /* 0x040fe20000000000 */
[----:B------:R-:W2:Y:S01]  /*1a20*/  LDC.64 R68, c[0x0][0x3f8] ;  /* 0x0000fe00ff447b82 */ /* 0x000ea20000000a00 */
[----:B------:R-:W-:-:S02]  /*1a30*/  VIADD R10, R16, 0xc0 ;  /* 0x000000c0100a7836 */ /* 0x000fc40000000000 */
[----:B------:R-:W-:-:S05]  /*1a40*/  VIADD R72, R16, 0x80 ;  /* 0x0000008010487836 */ /* 0x000fca0000000000 */
[----:B------:R-:W3:Y:S01]  /*1a50*/  LDC R47, c[0x0][0x3f4] ;  /* 0x0000fd00ff2f7b82 */ /* 0x000ee20000000800 */
[----:B------:R-:W-:-:S04]  /*1a60*/  @P0 IADD3 R4, P1, R225, UR4, RZ ;  /* 0x00000004e1040c10 */ /* 0x000fc8000ff3e0ff */
[----:B------:R-:W-:Y:S01]  /*1a70*/  @P0 IADD3.X R5, R226, UR5, RZ, P1, !PT ;  /* 0x00000005e2050c10 */ /* 0x000fe20008ffe4ff */
[----:B------:R-:W-:Y:S02]  /*1a80*/  ULDC.64 UR4, c[0x0][0x308] ;  /* 0x0000c20000047ab9 */ /* 0x000fe40000000a00 */
[----:B------:R-:W4:Y:S02]  /*1a90*/  LDC.64 R38, c[0x0][0x408] ;  /* 0x00010200ff267b82 */ /* 0x000f240000000a00 */
[----:B------:R0:W3:Y:S01]  /*1aa0*/  @P0 LDG.E R35, desc[UR60][R4.64] ;  /* 0x0000003c04230981 */ /* 0x0000e2000c1e1900 */
[----:B------:R-:W-:Y:S01]  /*1ab0*/  SHF.R.S32.HI R42, RZ, 0x1f, R70 ;  /* 0x0000001fff2a7819 */ /* 0x000fe20000011446 */
[-C--:B-1----:R-:W-:Y:S01]  /*1ac0*/  IMAD.WIDE.U32 R6, R70, R30.reuse, RZ ;  /* 0x0000001e46067225 */ /* 0x082fe200078e00ff */
[----:B------:R-:W-:Y:S02]  /*1ad0*/  ISETP.NE.U32.AND P0, PT, RZ, UR6, PT ;  /* 0x00000006ff007c0c */ /* 0x000fe4000bf05070 */
[----:B0-----:R-:W-:Y:S01]  /*1ae0*/  SHF.R.U32.HI R44, RZ, 0x7, R20 ;  /* 0x00000007ff2c7819 */ /* 0x001fe20000011614 */
[-C--:B------:R-:W-:Y:S01]  /*1af0*/  IMAD R0, R42, R30.reuse, RZ ;  /* 0x0000001e2a007224 */ /* 0x080fe200078e02ff */
[----:B------:R-:W-:Y:S01]  /*1b00*/  ISETP.NE.AND.EX P0, PT, RZ, UR7, PT, P0 ;  /* 0x00000007ff007c0c */ /* 0x000fe2000bf05300 */
[----:B------:R-:W-:Y:S01]  /*1b10*/  IMAD R8, R231, R30, RZ ;  /* 0x0000001ee7087224 */ /* 0x000fe200078e02ff */
[----:B------:R-:W-:Y:S01]  /*1b20*/  ISETP.NE.AND P6, PT, R44, 0x1, PT ;  /* 0x000000012c00780c */ /* 0x000fe20003fc5270 */
[----:B------:R-:W-:Y:S01]  /*1b30*/  IMAD R3, R70, R31, R0 ;  /* 0x0000001f46037224 */ /* 0x000fe200078e0200 */
[----:B------:R-:W-:Y:S01]  /*1b40*/  SHF.R.S32.HI R23, RZ, 0x1f, R22 ;  /* 0x0000001fff177819 */ /* 0x000fe20000011416 */
[----:B------:R-:W-:Y:S01]  /*1b50*/  VIADD R32, R16, 0xa0 ;  /* 0x000000a010207836 */ /* 0x000fe20000000000 */
[----:B------:R-:W-:Y:S01]  /*1b60*/  SHF.R.S32.HI R96, RZ, 0x1f, R228 ;  /* 0x0000001fff607819 */ /* 0x000fe200000114e4 */
[----:B------:R-:W-:-:S02]  /*1b70*/  IMAD.IADD R7, R7, 0x1, R3 ;  /* 0x0000000107077824 */ /* 0x000fc400078e0203 */
[----:B------:R-:W-:Y:S02]  /*1b80*/  IMAD R3, R9, UR4, RZ ;  /* 0x0000000409037c24 */ /* 0x000fe4000f8e02ff */
[----:B------:R-:W-:-:S04]  /*1b90*/  IMAD.WIDE.U32 R4, R34, UR4, R6 ;  /* 0x0000000422047c25 */ /* 0x000fc8000f8e0006 */
[----:B------:R-:W-:Y:S01]  /*1ba0*/  IMAD R3, R34, UR5, R3 ;  /* 0x0000000522037c24 */ /* 0x000fe2000f8e0203 */
[----:B------:R-:W-:Y:S01]  /*1bb0*/  ULDC.64 UR4, c[0x0][0x310] ;  /* 0x0000c40000047ab9 */ /* 0x000fe20000000a00 */
[----:B------:R-:W-:-:S04]  /*1bc0*/  IMAD.WIDE.U32 R6, R19, R30, R16 ;  /* 0x0000001e13067225 */ /* 0x000fc800078e0010 */
[----:B------:R-:W-:Y:S02]  /*1bd0*/  IMAD.IADD R5, R5, 0x1, R3 ;  /* 0x0000000105057824 */ /* 0x000fe400078e0203 */
[----:B------:R-:W-:Y:S02]  /*1be0*/  VIADD R13, R16, 0xe0 ;  /* 0x000000e0100d7836 */ /* 0x000fe40000000000 */
[----:B--2---:R-:W-:-:S04]  /*1bf0*/  IMAD.WIDE.U32 R64, R19, R68, R22 ;  /* 0x0000004413407225 */ /* 0x004fc800078e0016 */
[----:B------:R-:W-:Y:S02]  /*1c00*/  IMAD.MOV.U32 R75, RZ, RZ, 0x20 ;  /* 0x00000020ff4b7424 */ /* 0x000fe400078e00ff */
[----:B------:R-:W-:Y:S01]  /*1c10*/  VIADD R98, R44, 0x8 ;  /* 0x000000082c627836 */ /* 0x000fe20000000000 */
[----:B------:R-:W-:Y:S01]  /*1c20*/  SHF.R.U32.HI R44, RZ, 0x3, R214 ;  /* 0x00000003ff2c7819 */ /* 0x000fe200000116d6 */
[----:B------:R-:W-:Y:S02]  /*1c30*/  IMAD R43, R31, 0x60, RZ ;  /* 0x000000601f2b7824 */ /* 0x000fe400078e02ff */
[----:B----4-:R-:W-:Y:S02]  /*1c40*/  IMAD R79, R39, 0x60, RZ ;  /* 0x00000060274f7824 */ /* 0x010fe400078e02ff */
[----:B------:R-:W-:Y:S02]  /*1c50*/  IMAD R45, R69, 0x60, RZ ;  /* 0x00000060452d7824 */ /* 0x000fe400078e02ff */
[----:B---3--:R-:W-:Y:S01]  /*1c60*/  IMAD.SHL.U32 R76, R47, 0x2, RZ ;  /* 0x000000022f4c7824 */ /* 0x008fe200078e00ff */
[----:B------:R-:W-:-:S02]  /*1c70*/  SHF.R.S32.HI R0, RZ, 0x1f, R35 ;  /* 0x0000001fff007819 */ /* 0x000fc40000011423 */
[----:B------:R-:W-:Y:S02]  /*1c80*/  SEL R21, R35, RZ, !P0 ;  /* 0x000000ff23157207 */ /* 0x000fe40004000000 */
[----:B------:R-:W-:Y:S02]  /*1c90*/  SEL R12, R0, RZ, !P0 ;  /* 0x000000ff000c7207 */ /* 0x000fe40004000000 */
[----:B-----5:R-:W-:Y:S01]  /*1ca0*/  SHF.R.S32.HI R35, RZ, 0x1f, R28 ;  /* 0x0000001fff237819 */ /* 0x020fe2000001141c */
[----:B------:R-:W-:-:S04]  /*1cb0*/  IMAD.WIDE.U32 R14, R21, UR4, R4 ;  /* 0x00000004150e7c25 */ /* 0x000fc8000f8e0004 */
[----:B------:R-:W-:Y:S01]  /*1cc0*/  IMAD R0, R12, UR4, RZ ;  /* 0x000000040c007c24 */ /* 0x000fe2000f8e02ff */
[----:B------:R-:W-:Y:S01]  /*1cd0*/  IADD3 R4, P0, R14, R6, RZ ;  /* 0x000000060e047210 */ /* 0x000fe20007f1e0ff */
[----:B------:R-:W-:Y:S02]  /*1ce0*/  VIADD R5, R16, 0x20 ;  /* 0x0000002010057836 */ /* 0x000fe40000000000 */
[----:B------:R-:W-:Y:S01]  /*1cf0*/  IMAD R3, R21, UR5, R0 ;  /* 0x0000000515037c24 */ /* 0x000fe2000f8e0200 */
[----:B------:R-:W-:Y:S05]  /*1d00*/  @!P6 WARPSYNC.ALL ;  /* 0x000000000000e948 */ /* 0x000fea0003800000 */
[----:B------:R-:W-:Y:S01]  /*1d10*/  ULDC UR4, c[0x0][0x320] ;  /* 0x0000c80000047ab9 */ /* 0x000fe20000000800 */
[----:B------:R-:W-:Y:S01]  /*1d20*/  IMAD R0, R19, R31, R8 ;  /* 0x0000001f13007224 */ /* 0x000fe200078e0208 */
[----:B------:R-:W-:Y:S01]  /*1d30*/  @!P6 BAR.SYNC.DEFER_BLOCKING 0x9, 0x100 ;  /* 0x024400000000eb1d */ /* 0x000fe20000010000 */
[----:B------:R-:W-:Y:S01]  /*1d40*/  IMAD.IADD R3, R15, 0x1, R3 ;  /* 0x000000010f037824 */ /* 0x000fe200078e0203 */
[----:B------:R-:W-:Y:S01]  /*1d50*/  ISETP.GE.AND P1, PT, R5, UR4, PT ;  /* 0x0000000405007c0c */ /* 0x000fe2000bf26270 */
[----:B------:R-:W-:Y:S01]  /*1d60*/  IMAD R40, R35, R68, RZ ;  /* 0x0000004423287224 */ /* 0x000fe200078e02ff */
        /* <DEDUP_REMOVED lines=14> */
[----:B------:R-:W-:Y:S01]  /*1e50*/  SEL R9, RZ, 0x4, P0 ;  /* 0x00000004ff097807 */ /* 0x000fe20000000000 */
[----:B------:R-:W-:Y:S01]  /*1e60*/  IMAD R85, R28, R69, R40 ;  /* 0x000000451c557224 */ /* 0x000fe200078e0228 */
        /* <DEDUP_REMOVED lines=11> */
[----:B------:R-:W-:Y:S01]  /*1f20*/  IMAD.SHL.U32 R12, R30, 0x40, RZ ;  /* 0x000000401e0c7824 */ /* 0x000fe200078e00ff */
[----:B------:R-:W-:Y:S01]  /*1f30*/  ISETP.GE.AND P0, PT, R16, R47, PT ;  /* 0x0000002f1000720c */ /* 0x000fe20003f06270 */
[----:B------:R-:W-:Y:S01]  /*1f40*/  IMAD R91, R21, UR5, R10 ;  /* 0x00000005155b7c24 */ /* 0x000fe2000f8e020a */
[----:B------:R-:W-:Y:S01]  /*1f50*/  LOP3.LUT R93, R9, R8, RZ, 0xfc, !PT ;  /* 0x00000008095d7212 */ /* 0x000fe200078efcff */
[----:B------:R-:W-:Y:S01]  /*1f60*/  IMAD R8, R231, R68, RZ ;  /* 0x00000044e7087224 */ /* 0x000fe200078e02ff */
[----:B------:R-:W-:Y:S01]  /*1f70*/  SEL R13, R47, RZ, P0 ;  /* 0x000000ff2f0d7207 */ /* 0x000fe20000000000 */
[----:B------:R-:W-:Y:S01]  /*1f80*/  IMAD.WIDE.U32 R20, R21, UR4, R6 ;  /* 0x0000000415147c25 */ /* 0x000fe2000f8e0006 */
[C---:B------:R-:W-:Y:S01]  /*1f90*/  IADD3 R70, P2, R19.reuse, R70, RZ ;  /* 0x0000004613467210 */ /* 0x040fe20007f5e0ff */
[----:B------:R-:W-:Y:S01]  /*1fa0*/  ULDC UR4, c[0x0][0x2f4] ;  /* 0x0000bd0000047ab9 */ /* 0x000fe20000000800 */
[----:B------:R-:W-:Y:S01]  /*1fb0*/  LOP3.LUT P1, RZ, R232, 0x4, RZ, 0xc0, !PT ;  /* 0x00000004e8ff7812 */ /* 0x000fe2000782c0ff */
[----:B------:R-:W-:Y:S01]  /*1fc0*/  IMAD R67, R19, R69, R8 ;  /* 0x0000004513437224 */ /* 0x000fe200078e0208 */
[----:B------:R-:W-:Y:S01]  /*1fd0*/  SEL R92, RZ, 0xffffff80, P3 ;  /* 0xffffff80ff5c7807 */ /* 0x000fe20001800000 */
[----:B------:R-:W-:Y:S01]  /*1fe0*/  IMAD R6, R231, R38, RZ ;  /* 0x00000026e7067224 */ /* 0x000fe200078e02ff */
[----:B------:R-:W-:Y:S01]  /*1ff0*/  SEL R75, R75, 0xffffffe0, !P1 ;  /* 0xffffffe04b4b7807 */ /* 0x000fe20004800000 */
[----:B------:R-:W-:Y:S01]  /*2000*/  IMAD.WIDE.U32 R8, R19, R68, R16 ;  /* 0x0000004413087225 */ /* 0x000fe200078e0010 */
[----:B------:R-:W-:-:S02]  /*2010*/  LOP3.LUT R92, R93, 0x80, R92, 0xc8, !PT ;  /* 0x000000805d5c7812 */ /* 0x000fc400078ec85c */
[----:B------:R-:W-:Y:S01]  /*2020*/  ISETP.GE.AND P1, PT, R16, UR4, PT ;  /* 0x0000000410007c0c */ /* 0x000fe2000bf26270 */
[----:B------:R-:W-:Y:S01]  /*2030*/  IMAD.IADD R65, R65, 0x1, R67 ;  /* 0x0000000141417824 */ /* 0x000fe200078e0243 */
[----:B------:R-:W-:Y:S01]  /*2040*/  LOP3.LUT R93, R93, 0x40, RZ, 0xc0, !PT ;  /* 0x000000405d5d7812 */ /* 0x000fe200078ec0ff */
[----:B------:R-:W-:Y:S02]  /*2050*/  IMAD R37, R19, R39, R6 ;  /* 0x0000002713257224 */ /* 0x000fe400078e0206 */
[----:B------:R-:W-:Y:S02]  /*2060*/  IMAD.IADD R67, R67, 0x1, R9 ;  /* 0x0000000143437824 */ /* 0x000fe400078e0209 */
[----:B------:R-:W-:-:S04]  /*2070*/  IMAD.WIDE.U32 R6, R19, R38, R22 ;  /* 0x0000002613067225 */ /* 0x000fc800078e0016 */
[----:B------:R-:W-:Y:S02]  /*2080*/  IMAD.SHL.U32 R9, R232, 0x40, RZ ;  /* 0x00000040e8097824 */ /* 0x000fe400078e00ff */
[----:B------:R-:W-:-:S03]  /*2090*/  IMAD.WIDE.U32 R10, R19, R38, R16 ;  /* 0x00000026130a7225 */ /* 0x000fc600078e0010 */
[----:B------:R-:W-:Y:S01]  /*20a0*/  LOP3.LUT R9, R9, 0x1c0, RZ, 0xc0, !PT ;  /* 0x000001c009097812 */ /* 0x000fe200078ec0ff */
[----:B------:R-:W-:Y:S02]  /*20b0*/  IMAD.IADD R13, R16, 0x1, R13 ;  /* 0x00000001100d7824 */ /* 0x000fe400078e020d */
[----:B------:R-:W-:Y:S01]  /*20c0*/  IMAD.IADD R7, R7, 0x1, R37 ;  /* 0x0000000107077824 */ /* 0x000fe200078e0225 */
[----:B------:R-:W-:Y:S01]  /*20d0*/  LOP3.LUT R41, R9, 0x18, R16, 0xf8, !PT ;  /* 0x0000001809297812 */ /* 0x000fe200078ef810 */
[----:B------:R-:W-:Y:S01]  /*20e0*/  IMAD.MOV.U32 R36, RZ, RZ, R10 ;  /* 0x000000ffff247224 */ /* 0x000fe200078e000a */
[----:B------:R-:W-:Y:S01]  /*20f0*/  SHF.R.S32.HI R10, RZ, 0x1f, R13 ;  /* 0x0000001fff0a7819 */ /* 0x000fe2000001140d */
[----:B------:R-:W-:Y:S02]  /*2100*/  IMAD.MOV.U32 R66, RZ, RZ, R8 ;  /* 0x000000ffff427224 */ /* 0x000fe400078e0008 */
[-C--:B------:R-:W-:Y:S01]  /*2110*/  IMAD R8, R35, R38.reuse, RZ ;  /* 0x0000002623087224 */ /* 0x080fe200078e02ff */
[----:B------:R-:W-:Y:S01]  /*2120*/  LEA.HI R87, R10, R13, RZ, 0x3 ;  /* 0x0000000d0a577211 */ /* 0x000fe200078f18ff */
[----:B------:R-:W-:Y:S01]  /*2130*/  IMAD.WIDE.U32 R34, R28, R38, R6 ;  /* 0x000000261c227225 */ /* 0x000fe200078e0006 */
[----:B------:R-:W-:-:S02]  /*2140*/  SHF.R.U32.HI R6, RZ, 0x3, R9 ;  /* 0x00000003ff067819 */ /* 0x000fc40000011609 */
[----:B------:R-:W-:Y:S01]  /*2150*/  SHF.L.U64.HI R13, R30, 0x6, R31 ;  /* 0x000000061e0d7819 */ /* 0x000fe2000001021f */
[----:B------:R-:W-:Y:S01]  /*2160*/  IMAD.X R71, R231, 0x1, R42, P2 ;  /* 0x00000001e7477824 */ /* 0x000fe200010e062a */
[----:B------:R-:W-:Y:S01]  /*2170*/  LOP3.LUT R40, R41, R6, RZ, 0x3c, !PT ;  /* 0x0000000629287212 */ /* 0x000fe200078e3cff */
[----:B------:R-:W-:Y:S01]  /*2180*/  IMAD.IADD R37, R37, 0x1, R11 ;  /* 0x0000000125257824 */ /* 0x000fe200078e020b */
[--C-:B------:R-:W-:Y:S01]  /*2190*/  LOP3.LUT R41, R9, 0x38, R87.reuse, 0xf8, !PT ;  /* 0x0000003809297812 */ /* 0x100fe200078ef857 */
[----:B------:R-:W-:Y:S01]  /*21a0*/  IMAD R83, R28, R39, R8 ;  /* 0x000000271c537224 */ /* 0x000fe200078e0208 */
[----:B------:R-:W-:Y:S01]  /*21b0*/  LOP3.LUT R42, R214, 0x38, R87, 0xf8, !PT ;  /* 0x00000038d62a7812 */ /* 0x000fe200078ef857 */
[----:B------:R-:W-:Y:S01]  /*21c0*/  IMAD R77, R215, 0x200, R40 ;  /* 0x00000200d74d7824 */ /* 0x000fe200078e0228 */
[C---:B------:R-:W-:Y:S01]  /*21d0*/  SHF.L.U64.HI R11, R38.reuse, 0x6, R39 ;  /* 0x00000006260b7819 */ /* 0x040fe20000010227 */
[----:B------:R-:W-:Y:S01]  /*21e0*/  IMAD.SHL.U32 R10, R38, 0x40, RZ ;  /* 0x00000040260a7824 */ /* 0x000fe200078e00ff */
[----:B------:R-:W-:Y:S01]  /*21f0*/  SHF.L.U64.HI R8, R68, 0x6, R69 ;  /* 0x0000000644087819 */ /* 0x000fe20000010245 */
[----:B------:R-:W-:Y:S01]  /*2200*/  IMAD.WIDE.U32 R36, R28, R38, R36 ;  /* 0x000000261c247225 */ /* 0x000fe200078e0024 */
[----:B------:R-:W-:-:S02]  /*2210*/  SHF.R.S32.HI R86, RZ, 0x3, R87 ;  /* 0x00000003ff567819 */ /* 0x000fc40000011457 */
[----:B------:R-:W-:Y:S01]  /*2220*/  LOP3.LUT R40, R41, R6, RZ, 0x3c, !PT ;  /* 0x0000000629287212 */ /* 0x000fe200078e3cff */
[----:B------:R-:W-:Y:S01]  /*2230*/  IMAD.SHL.U32 R7, R68, 0x40, RZ ;  /* 0x0000004044077824 */ /* 0x000fe200078e00ff */
[----:B------:R-:W-:Y:S01]  /*2240*/  LOP3.LUT R42, R42, R44, RZ, 0x3c, !PT ;  /* 0x0000002c2a2a7212 */ /* 0x000fe200078e3cff */
[CC--:B------:R-:W-:Y:S01]  /*2250*/  IMAD.WIDE.U32 R64, R28.reuse, R68.reuse, R64 ;  /* 0x000000441c407225 */ /* 0x0c0fe200078e0040 */
[----:B------:R-:W-:Y:S02]  /*2260*/  LOP3.LUT R87, R87, 0xfffffff8, RZ, 0xc0, !PT ;  /* 0xfffffff857577812 */ /* 0x000fe400078ec0ff */
[----:B------:R-:W-:Y:S01]  /*2270*/  ISETP.GE.AND P2, PT, R5, UR4, PT ;  /* 0x0000000405007c0c */ /* 0x000fe2000bf46270 */
[----:B------:R-:W-:Y:S01]  /*2280*/  IMAD.WIDE.U32 R66, R28, R68, R66 ;  /* 0x000000441c427225 */ /* 0x000fe200078e0042 */
[----:B------:R-:W-:-:S03]  /*2290*/  SHF.R.S32.HI R88, RZ, 0x1f, R87 ;  /* 0x0000001fff587819 */ /* 0x000fc60000011457 */
[----:B------:R-:W-:-:S04]  /*22a0*/  IMAD.WIDE.U32 R30, R30, 0x60, RZ ;  /* 0x000000601e1e7825 */ /* 0x000fc800078e00ff */
[----:B------:R-:W-:-:S04]  /*22b0*/  IMAD.WIDE.U32 R38, R38, 0x60, RZ ;  /* 0x0000006026267825 */ /* 0x000fc800078e00ff */
[----:B------:R-:W-:-:S04]  /*22c0*/  IMAD.WIDE.U32 R68, R68, 0x60, RZ ;  /* 0x0000006044447825 */ /* 0x000fc800078e00ff */
[----:B------:R-:W-:Y:S02]  /*22d0*/  IMAD.IADD R82, R35, 0x1, R83 ;  /* 0x0000000123527824 */ /* 0x000fe400078e0253 */
[----:B------:R-:W-:Y:S02]  /*22e0*/  IMAD.IADD R84, R65, 0x1, R85 ;  /* 0x0000000141547824 */ /* 0x000fe400078e0255 */
[----:B------:R-:W-:Y:S02]  /*22f0*/  IMAD.IADD R78, R31, 0x1, R43 ;  /* 0x000000011f4e7824 */ /* 0x000fe400078e022b */
[----:B------:R-:W-:Y:S02]  /*2300*/  IMAD.IADD R79, R39, 0x1, R79 ;  /* 0x00000001274f7824 */ /* 0x000fe400078e024f */
[----:B------:R-:W-:Y:S02]  /*2310*/  IMAD.IADD R80, R69, 0x1, R45 ;  /* 0x0000000145507824 */ /* 0x000fe400078e022d */
[----:B------:R-:W-:-:S02]  /*2320*/  IMAD.IADD R81, R75, 0x1, R77 ;  /* 0x000000014b517824 */ /* 0x000fc400078e024d */
[----:B------:R-:W-:Y:S02]  /*2330*/  IMAD.IADD R83, R83, 0x1, R37 ;  /* 0x0000000153537824 */ /* 0x000fe400078e0225 */
[----:B------:R-:W-:Y:S02]  /*2340*/  IMAD.IADD R85, R85, 0x1, R67 ;  /* 0x0000000155557824 */ /* 0x000fe400078e0243 */
[----:B------:R-:W-:Y:S02]  /*2350*/  IMAD R89, R215, 0x200, R40 ;  /* 0x00000200d7597824 */ /* 0x000fe400078e0228 */
[----:B------:R-:W-:Y:S02]  /*2360*/  IMAD.IADD R90, R219, 0x1, R42 ;  /* 0x00000001db5a7824 */ /* 0x000fe400078e022a */
[----:B------:R-:W-:-:S07]  /*2370*/  IMAD.IADD R91, R21, 0x1, R91 ;  /* 0x00000001155b7824 */ /* 0x000fce00078e025b */
.L_x_10605:
        /* <DEDUP_REMOVED lines=9> */
[-C--:B------:R-:W-:Y:S01]  /*2410*/  IADD3 R26, P3, P4, R4, R102.reuse, R12 ;  /* 0x00000066041a7210 */ /* 0x080fe20007c7e00c */
[----:B------:R-:W-:Y:S01]  /*2420*/  IMAD R106, R2, 0x1800, R77 ;  /* 0x00001800026a7824 */ /* 0x000fe200078e024d */
        /* <DEDUP_REMOVED lines=57> */
.L_x_10562:
[----:B------:R-:W-:Y:S05]  /*27c0*/  BSYNC B1 ;  /* 0x0000000000017941 */ /* 0x000fea0003800000 */
.L_x_10561:
        /* <DEDUP_REMOVED lines=28> */
.L_x_10564:
[----:B------:R-:W-:Y:S05]  /*2990*/  BSYNC B1 ;  /* 0x0000000000017941 */ /* 0x000fea0003800000 */
.L_x_10563:
        /* <DEDUP_REMOVED lines=33> */
.L_x_10565:
[----:B------:R-:W-:Y:S01]  /*2bb0*/  IMAD R94, R2, 0x8, R18 ;  /* 0x00000008025e7824 */ /* 0x000fe200078e0212 */
[----:B------:R-:W-:Y:S01]  /*2bc0*/  SHF.L.U32 R108, R201, 0x1f, RZ ;  /* 0x0000001fc96c7819 */ /* 0x000fe200000006ff */
[----:B------:R-:W-:Y:S03]  /*2bd0*/  BSSY B1, `(.L_x_10566) ;  /* 0x0000003000017945 */ /* 0x000fe60003800000 */
[----:B------:R-:W0:Y:S02]  /*2be0*/  SYNCS.PHASECHK.TRANS64.TRYWAIT P6, [R94+URZ+0x32490], R108 ;  /* 0x0324906c5e0075a7 */ /* 0x000e2400080c017f */
[----:B0-----:R-:W-:Y:S05]  /*2bf0*/  @!P6 BRA `(.L_x_10567) ;  /* 0x0000016c00e8e947 */ /* 0x001fea0003800000 */
.L_x_10851:
[----:B------:R-:W-:Y:S05]  /*2c00*/  BSYNC B1 ;  /* 0x0000000000017941 */ /* 0x000fea0003800000 */
.L_x_10566:
        /* <DEDUP_REMOVED lines=54> */
.L_x_10573:
[----:B------:R-:W-:Y:S05]  /*2f70*/  BSYNC B3 ;  /* 0x0000000000037941 */ /* 0x000fea0003800000 */
.L_x_10572:
[----:B--2---:R1:W-:Y:S02]  /*2f80*/  STG.E.128 desc[UR60][R50.64], R40 ;  /* 0x0000002832007986 */ /* 0x0043e4000c101d3c */
.L_x_10571:
[----:B------:R-:W-:Y:S05]  /*2f90*/  BSYNC B2 ;  /* 0x0000000000027941 */ /* 0x000fea0003800000 */
.L_x_10570:
        /* <DEDUP_REMOVED lines=51> */
.L_x_10575:
[----:B------:R-:W-:Y:S05]  /*32d0*/  BSYNC B2 ;  /* 0x0000000000027941 */ /* 0x000fea0003800000 */
.L_x_10574:
[----:B--2---:R2:W-:Y:S02]  /*32e0*/  STG.E.128 desc[UR60][R50.64+0x40], R40 ;  /* 0x0000402832007986 */ /* 0x0045e4000c101d3c */
.L_x_10569:
[----:B------:R-:W-:Y:S05]  /*32f0*/  BSYNC B1 ;  /* 0x0000000000017941 */ /* 0x000fea0003800000 */
.L_x_10568:
        /* <DEDUP_REMOVED lines=53> */
.L_x_10580:
[----:B------:R-:W-:Y:S05]  /*3650*/  BSYNC B2 ;  /* 0x0000000000027941 */ /* 0x000fea0003800000 */
.L_x_10579:
[----:B--2---:R3:W-:Y:S02]  /*3660*/  STG.E.128 desc[UR60][R48.64], R40 ;  /* 0x0000002830007986 */ /* 0x0047e4000c101d3c */
.L_x_10578:
[----:B------:R-:W-:Y:S05]  /*3670*/  BSYNC B1 ;  /* 0x0000000000017941 */ /* 0x000fea0003800000 */
.L_x_10577:
        /* <DEDUP_REMOVED lines=51> */
.L_x_10582:
[----:B------:R-:W-:Y:S05]  /*39b0*/  BSYNC B1 ;  /* 0x0000000000017941 */ /* 0x000fea0003800000 */
.L_x_10581:
[----:B--2---:R1:W-:Y:S01]  /*39c0*/  STG.E.128 desc[UR60][R48.64+0x40], R40 ;  /* 0x0000402830007986 */ /* 0x0043e2000c101d3c */
[----:B------:R-:W-:Y:S05]  /*39d0*/  BRA `(.L_x_10576) ;  /* 0x0000001400b87947 */ /* 0x000fea0003800000 */
.L_x_10560:
        /* <DEDUP_REMOVED lines=24> */
[----:B------:R2:W3:Y:S05]  /*3b60*/  @!P4 LDG.E.128 R44, desc[UR60][R50.64] ;  /* 0x0000003c322cc981 */ /* 0x0004ea000c1e1d00 */
[----:B------:R4:W5:Y:S01]  /*3b70*/  @!P4 LDG.E.128 R40, desc[UR60][R48.64] ;  /* 0x0000003c3028c981 */ /* 0x000962000c1e1d00 */
[----:B0-----:R-:W-:-:S04]  /*3b80*/  @!P3 LEA R52, P4, R58, R52, 0x1 ;  /* 0x000000343a34b211 */ /* 0x001fc800078808ff */
[----:B------:R-:W-:Y:S02]  /*3b90*/  @!P3 LEA.HI.X R53, R58, R53, R60, 0x1, P4 ;  /* 0x000000353a35b211 */ /* 0x000fe400020f0c3c */
[----:B--2---:R-:W-:Y:S02]  /*3ba0*/  CS2R R50, SRZ ;  /* 0x0000000000327805 */ /* 0x004fe4000001ff00 */
[C---:B-1----:R-:W-:Y:S02]  /*3bb0*/  @!P3 LEA R56, P4, R54.reuse, R56, 0x1 ;  /* 0x000000383638b211 */ /* 0x042fe400078808ff */
[----:B----4-:R-:W-:Y:S02]  /*3bc0*/  CS2R R48, SRZ ;  /* 0x0000000000307805 */ /* 0x010fe4000001ff00 */
[----:B------:R-:W-:Y:S02]  /*3bd0*/  @!P3 LEA.HI.X R57, R54, R57, R55, 0x1, P4 ;  /* 0x000000393639b211 */ /* 0x000fe400020f0c37 */
[----:B------:R-:W-:-:S02]  /*3be0*/  CS2R R54, SRZ ;  /* 0x0000000000367805 */ /* 0x000fc4000001ff00 */
[----:B------:R0:W2:Y:S02]  /*3bf0*/  @!P3 LDG.E.128 R48, desc[UR60][R52.64] ;  /* 0x0000003c3430b981 */ /* 0x0000a4000c1e1d00 */
[----:B0-----:R-:W-:-:S06]  /*3c00*/  CS2R R52, SRZ ;  /* 0x0000000000347805 */ /* 0x001fcc000001ff00 */
[----:B------:R3:W4:Y:S01]  /*3c10*/  @!P3 LDG.E.128 R52, desc[UR60][R56.64] ;  /* 0x0000003c3834b981 */ /* 0x000722000c1e1d00 */
[----:B------:R-:W-:Y:S02]  /*3c20*/  ISETP.NE.AND P3, PT, R203, 0x3, PT ;  /* 0x00000003cb00780c */ /* 0x000fe40003f65270 */
[----:B------:R-:W-:Y:S01]  /*3c30*/  ISETP.GE.AND P4, PT, R16, R105, PT ;  /* 0x000000691000720c */ /* 0x000fe20003f86270 */
[----:B-----5:R-:W-:Y:S02]  /*3c40*/  IMAD.MOV.U32 R58, RZ, RZ, R42 ;  /* 0x000000ffff3a7224 */ /* 0x020fe400078e002a */
[----:B------:R-:W-:Y:S02]  /*3c50*/  IMAD.MOV.U32 R60, RZ, RZ, R43 ;  /* 0x000000ffff3c7224 */ /* 0x000fe400078e002b */
[----:B---3--:R-:W-:Y:S01]  /*3c60*/  IMAD.MOV.U32 R56, RZ, RZ, R47 ;  /* 0x000000ffff387224 */ /* 0x008fe200078e002f */
[----:B------:R-:W-:Y:S01]  /*3c70*/  PRMT R132, R58, 0x7610, R132 ;  /* 0x000076103a847816 */ /* 0x000fe20000000084 */
[----:B------:R-:W-:Y:S01]  /*3c80*/  IMAD.MOV.U32 R58, RZ, RZ, R46 ;  /* 0x000000ffff3a7224 */ /* 0x000fe200078e002e */
[----:B------:R-:W-:Y:S01]  /*3c90*/  PRMT R115, R115, 0x5410, R60 ;  /* 0x0000541073737816 */ /* 0x000fe2000000003c */
[----:B------:R-:W-:-:S02]  /*3ca0*/  IMAD.MOV.U32 R57, RZ, RZ, R44 ;  /* 0x000000ffff397224 */ /* 0x000fc400078e002c */
[----:B------:R-:W-:Y:S02]  /*3cb0*/  IMAD.MOV.U32 R60, RZ, RZ, R45 ;  /* 0x000000ffff3c7224 */ /* 0x000fe400078e002d */
[----:B------:R-:W-:Y:S01]  /*3cc0*/  IMAD.MOV.U32 R62, RZ, RZ, R41 ;  /* 0x000000ffff3e7224 */ /* 0x000fe200078e0029 */
[----:B------:R-:W-:Y:S02]  /*3cd0*/  PRMT R117, R117, 0x5410, R58 ;  /* 0x0000541075757816 */ /* 0x000fe4000000003a */
[----:B------:R-:W-:Y:S01]  /*3ce0*/  PRMT R135, R56, 0x7610, R135 ;  /* 0x0000761038877816 */ /* 0x000fe20000000087 */
[----:B--2---:R-:W-:Y:S01]  /*3cf0*/  IMAD.MOV.U32 R56, RZ, RZ, R50 ;  /* 0x000000ffff387224 */ /* 0x004fe200078e0032 */
        /* <DEDUP_REMOVED lines=11> */
[----:B----4-:R-:W-:Y:S02]  /*3db0*/  IMAD.MOV.U32 R56, RZ, RZ, R54 ;  /* 0x000000ffff387224 */ /* 0x010fe400078e0036 */
[----:B------:R-:W-:Y:S02]  /*3dc0*/  IMAD.MOV.U32 R57, RZ, RZ, R55 ;  /* 0x000000ffff397224 */ /* 0x000fe400078e0037 */
[----:B------:R-:W-:Y:S02]  /*3dd0*/  IMAD.MOV.U32 R58, RZ, RZ, R52 ;  /* 0x000000ffff3a7224 */ /* 0x000fe400078e0034 */
[----:B------:R-:W-:Y:S01]  /*3de0*/  IMAD.MOV.U32 R60, RZ, RZ, R53 ;  /* 0x000000ffff3c7224 */ /* 0x000fe200078e0035 */
[----:B------:R-:W-:-:S02]  /*3df0*/  PRMT R134, R61, 0x7610, R134 ;  /* 0x000076103d867816 */ /* 0x000fc40000000086 */
[----:B------:R-:W-:Y:S02]  /*3e00*/  PRMT R119, R56, 0x7610, R119 ;  /* 0x0000761038777816 */ /* 0x000fe40000000077 */
[----:B------:R-:W-:Y:S02]  /*3e10*/  PRMT R120, R57, 0x7610, R120 ;  /* 0x0000761039787816 */ /* 0x000fe40000000078 */
[----:B------:R-:W-:Y:S02]  /*3e20*/  PRMT R121, R58, 0x7610, R121 ;  /* 0x000076103a797816 */ /* 0x000fe40000000079 */
[----:B------:R-:W-:Y:S01]  /*3e30*/  PRMT R122, R60, 0x7610, R122 ;  /* 0x000076103c7a7816 */ /* 0x000fe2000000007a */
[----:B------:R-:W-:Y:S06]  /*3e40*/  @!P3 BRA `(.L_x_10583) ;  /* 0x000000000004b947 */ /* 0x000fec0003800000 */
[----:B------:R-:W-:Y:S01]  /*3e50*/  BPT.TRAP 0x1 ;  /* 0x000000040000795c */ /* 0x000fe20000300000 */
.L_x_10583:
        /* <DEDUP_REMOVED lines=9> */
.L_x_10852:
[----:B------:R-:W-:Y:S05]  /*3ef0*/  BSYNC B1 ;  /* 0x0000000000017941 */ /* 0x000fea0003800000 */
.L_x_10584:
        /* <DEDUP_REMOVED lines=25> */
[----:B------:R-:W-:Y:S01]  /*4090*/  SHF.R.U32.HI R130, RZ, 0x10, R45 ;  /* 0x00000010ff827819 */ /* 0x000fe2000001162d */
[----:B--2---:R-:W-:Y:S01]  /*40a0*/  IMAD.U32 R125, R63, 0x10000, RZ ;  /* 0x000100003f7d7824 */ /* 0x004fe200078e00ff */
[--C-:B------:R-:W-:Y:S01]  /*40b0*/  SHF.R.U32.HI R126, RZ, 0x10, R41.reuse ;  /* 0x00000010ff7e7819 */ /* 0x100fe20000011629 */
[----:B-1----:R-:W-:Y:S01]  /*40c0*/  IMAD.U32 R123, R59, 0x10000, RZ ;  /* 0x000100003b7b7824 */ /* 0x002fe200078e00ff */
[----:B------:R-:W-:Y:S01]  /*40d0*/  SHF.R.U64 R131, R40, 0x10, R41 ;  /* 0x0000001028837819 */ /* 0x000fe20000001229 */
[----:B------:R-:W-:Y:S01]  /*40e0*/  IMAD.U32 R41, R62, 0x10000, RZ ;  /* 0x000100003e297824 */ /* 0x000fe200078e00ff */
[----:B------:R-:W-:Y:S01]  /*40f0*/  PRMT R130, R118, 0x5432, R130 ;  /* 0x0000543276827816 */ /* 0x000fe20000000082 */
[----:B------:R-:W-:Y:S01]  /*4100*/  IMAD.U32 R40, R58, 0x10000, RZ ;  /* 0x000100003a287824 */ /* 0x000fe200078e00ff */
[----:B------:R-:W-:Y:S01]  /*4110*/  SHF.R.U64 R127, R42, 0x10, R43 ;  /* 0x000000102a7f7819 */ /* 0x000fe2000000122b */
[----:B------:R-:W-:Y:S01]  /*4120*/  IMAD.U32 R42, R61, 0x10000, RZ ;  /* 0x000100003d2a7824 */ /* 0x000fe200078e00ff */
[----:B------:R-:W-:-:S02]  /*4130*/  SHF.R.U64 R46, R46, 0x10, R47 ;  /* 0x000000102e2e7819 */ /* 0x000fc4000000122f */
[----:B------:R-:W-:Y:S02]  /*4140*/  SHF.R.U32.HI R133, RZ, 0x10, R47 ;  /* 0x00000010ff857819 */ /* 0x000fe4000001162f */
[----:B------:R-:W-:Y:S02]  /*4150*/  PRMT R126, R116, 0x5432, R126 ;  /* 0x00005432747e7816 */ /* 0x000fe4000000007e */
[----:B------:R-:W-:Y:S02]  /*4160*/  LOP3.LUT R47, R61, 0xffff0000, RZ, 0xc0, !PT ;  /* 0xffff00003d2f7812 */ /* 0x000fe400078ec0ff */
[----:B------:R-:W-:Y:S02]  /*4170*/  LOP3.LUT R61, R63, 0xffff0000, RZ, 0xc0, !PT ;  /* 0xffff00003f3d7812 */ /* 0x000fe400078ec0ff */
[----:B------:R-:W-:Y:S01]  /*4180*/  SHF.R.U64 R129, R44, 0x10, R45 ;  /* 0x000000102c817819 */ /* 0x000fe2000000122d */
[----:B------:R-:W-:Y:S01]  /*4190*/  IMAD.U32 R44, R56, 0x10000, RZ ;  /* 0x00010000382c7824 */ /* 0x000fe200078e00ff */
[----:B------:R-:W-:Y:S01]  /*41a0*/  PRMT R63, R134, 0x5410, R131 ;  /* 0x00005410863f7816 */ /* 0x000fe20000000083 */
[----:B------:R-:W-:Y:S01]  /*41b0*/  IMAD.U32 R131, R130, 0x10000, RZ ;  /* 0x0001000082837824 */ /* 0x000fe200078e00ff */
[----:B------:R-:W-:Y:S01]  /*41c0*/  PRMT R45, R132, 0x5410, R127 ;  /* 0x00005410842d7816 */ /* 0x000fe2000000007f */
[----:B------:R-:W-:Y:S01]  /*41d0*/  IMAD.U32 R127, R126, 0x10000, RZ ;  /* 0x000100007e7f7824 */ /* 0x000fe200078e00ff */
[----:B------:R-:W-:Y:S01]  /*41e0*/  SHF.R.U32.HI R128, RZ, 0x10, R43 ;  /* 0x00000010ff807819 */ /* 0x000fe2000001162b */
[----:B------:R-:W-:-:S02]  /*41f0*/  IMAD.U32 R43, R57, 0x10000, RZ ;  /* 0x00010000392b7824 */ /* 0x000fc400078e00ff */
[----:B------:R-:W-:Y:S01]  /*4200*/  FMUL.FTZ R134, R42, R131 ;  /* 0x000000832a867220 */ /* 0x000fe20000410000 */
[----:B------:R-:W-:Y:S02]  /*4210*/  PRMT R133, R135, 0x5410, R133 ;  /* 0x0000541087857816 */ /* 0x000fe40000000085 */
[----:B------:R-:W-:Y:S01]  /*4220*/  LOP3.LUT R132, R130, 0xffff0000, RZ, 0xc0, !PT ;  /* 0xffff000082847812 */ /* 0x000fe200078ec0ff */
[-C--:B------:R-:W-:Y:S01]  /*4230*/  FMUL.FTZ R130, R42, R127.reuse ;  /* 0x0000007f2a827220 */ /* 0x080fe20000410000 */
[----:B------:R-:W-:Y:S01]  /*4240*/  PRMT R128, R115, 0x5432, R128 ;  /* 0x0000543273807816 */ /* 0x000fe20000000080 */
[----:B------:R-:W-:Y:S01]  /*4250*/  FFMA.FTZ R42, R43, R127, -R134 ;  /* 0x0000007f2b2a7223 */ /* 0x000fe20000010886 */
[----:B------:R-:W-:Y:S01]  /*4260*/  LOP3.LUT R126, R126, 0xffff0000, RZ, 0xc0, !PT ;  /* 0xffff00007e7e7812 */ /* 0x000fe200078ec0ff */
[----:B------:R-:W-:Y:S01]  /*4270*/  IMAD.U32 R134, R133, 0x10000, RZ ;  /* 0x0001000085867824 */ /* 0x000fe200078e00ff */
[----:B------:R-:W-:Y:S01]  /*4280*/  LOP3.LUT R124, R57, 0xffff0000, RZ, 0xc0, !PT ;  /* 0xffff0000397c7812 */ /* 0x000fe200078ec0ff */
[----:B------:R-:W-:Y:S01]  /*4290*/  FMUL.FTZ R127, R47, R132 ;  /* 0x000000842f7f7220 */ /* 0x000fe20000410000 */
[----:B------:R-:W-:Y:S01]  /*42a0*/  FFMA.FTZ R43, R43, R131, R130 ;  /* 0x000000832b2b7223 */ /* 0x000fe20000010082 */
[----:B------:R-:W-:Y:S01]  /*42b0*/  IMAD.U32 R130, R128, 0x10000, RZ ;  /* 0x0001000080827824 */ /* 0x000fe200078e00ff */
[----:B------:R-:W-:Y:S01]  /*42c0*/  PRMT R129, R136, 0x5410, R129 ;  /* 0x0000541088817816 */ /* 0x000fe20000000081 */
[-C--:B------:R-:W-:Y:S01]  /*42d0*/  FMUL.FTZ R131, R47, R126.reuse ;  /* 0x0000007e2f837220 */ /* 0x080fe20000410000 */
[----:B------:R-:W-:Y:S01]  /*42e0*/  FFMA.FTZ R47, R124, R126, -R127 ;  /* 0x0000007e7c2f7223 */ /* 0x000fe2000001087f */
[----:B------:R-:W-:Y:S01]  /*42f0*/  FMUL.FTZ R136, R125, R134 ;  /* 0x000000867d887220 */ /* 0x000fe20000410000 */
[----:B------:R-:W-:Y:S01]  /*4300*/  LOP3.LUT R126, R133, 0xffff0000, RZ, 0xc0, !PT ;  /* 0xffff0000857e7812 */ /* 0x000fe200078ec0ff */
[-C--:B------:R-:W-:Y:S01]  /*4310*/  FMUL.FTZ R125, R125, R130.reuse ;  /* 0x000000827d7d7220 */ /* 0x080fe20000410000 */
[----:B------:R-:W-:Y:S01]  /*4320*/  LOP3.LUT R128, R128, 0xffff0000, RZ, 0xc0, !PT ;  /* 0xffff000080807812 */ /* 0x000fe200078ec0ff */
[----:B------:R-:W-:Y:S01]  /*4330*/  FFMA.FTZ R136, R123, R130, -R136 ;  /* 0x000000827b887223 */ /* 0x000fe20000010888 */
[----:B------:R-:W-:Y:S01]  /*4340*/  LOP3.LUT R59, R59, 0xffff0000, RZ, 0xc0, !PT ;  /* 0xffff00003b3b7812 */ /* 0x000fe200078ec0ff */
[----:B------:R-:W-:Y:S01]  /*4350*/  FFMA.FTZ R134, R123, R134, R125 ;  /* 0x000000867b867223 */ /* 0x000fe2000001007d */
[----:B------:R-:W-:-:S02]  /*4360*/  IMAD.U32 R57, R60, 0x10000, RZ ;  /* 0x000100003c397824 */ /* 0x000fc400078e00ff */
[----:B------:R-:W-:Y:S01]  /*4370*/  FMUL.FTZ R130, R61, R126 ;  /* 0x0000007e3d827220 */ /* 0x000fe20000410000 */
[----:B------:R-:W-:Y:S01]  /*4380*/  IMAD.U32 R125, R129, 0x10000, RZ ;  /* 0x00010000817d7824 */ /* 0x000fe200078e00ff */
[----:B------:R-:W-:Y:S01]  /*4390*/  LOP3.LUT R60, R60, 0xffff0000, RZ, 0xc0, !PT ;  /* 0xffff00003c3c7812 */ /* 0x000fe200078ec0ff */
[----:B------:R-:W-:Y:S01]  /*43a0*/  IMAD.U32 R123, R63, 0x10000, RZ ;  /* 0x000100003f7b7824 */ /* 0x000fe200078e00ff */
[----:B------:R-:W-:Y:S01]  /*43b0*/  LOP3.LUT R129, R129, 0xffff0000, RZ, 0xc0, !PT ;  /* 0xffff000081817812 */ /* 0x000fe200078ec0ff */
[----:B------:R-:W-:Y:S01]  /*43c0*/  FFMA.FTZ R124, R124, R132, R131 ;  /* 0x000000847c7c7223 */ /* 0x000fe20000010083 */
[-C--:B------:R-:W-:Y:S01]  /*43d0*/  FMUL.FTZ R132, R61, R128.reuse ;  /* 0x000000803d847220 */ /* 0x080fe20000410000 */
[----:B------:R-:W-:Y:S01]  /*43e0*/  FFMA.FTZ R127, R59, R128, -R130 ;  /* 0x000000803b7f7223 */ /* 0x000fe20000010882 */
[----:B------:R-:W-:Y:S01]  /*43f0*/  LOP3.LUT R63, R63, 0xffff0000, RZ, 0xc0, !PT ;  /* 0xffff00003f3f7812 */ /* 0x000fe200078ec0ff */
[C---:B------:R-:W-:Y:S01]  /*4400*/  FMUL.FTZ R61, R57.reuse, R125 ;  /* 0x0000007d393d7220 */ /* 0x040fe20000410000 */
[----:B------:R-:W-:Y:S01]  /*4410*/  LOP3.LUT R56, R56, 0xffff0000, RZ, 0xc0, !PT ;  /* 0xffff000038387812 */ /* 0x000fe200078ec0ff */
[----:B------:R-:W-:Y:S01]  /*4420*/  FMUL.FTZ R128, R57, R123 ;  /* 0x0000007b39807220 */ /* 0x000fe20000410000 */
[----:B------:R-:W-:Y:S01]  /*4430*/  PRMT R46, R117, 0x5432, R46 ;  /* 0x00005432752e7816 */ /* 0x000fe2000000002e */
[----:B------:R-:W-:Y:S01]  /*4440*/  FMUL.FTZ R57, R60, R129 ;  /* 0x000000813c397220 */ /* 0x000fe20000410000 */
[----:B------:R-:W-:Y:S01]  /*4450*/  FFMA.FTZ R61, R44, R123, -R61 ;  /* 0x0000007b2c3d7223 */ /* 0x000fe2000001083d */
[----:B------:R-:W-:Y:S01]  /*4460*/  FMUL.FTZ R123, R60, R63 ;  /* 0x0000003f3c7b7220 */ /* 0x000fe20000410000 */
[----:B------:R-:W-:Y:S01]  /*4470*/  FFMA.FTZ R131, R59, R126, R132 ;  /* 0x0000007e3b837223 */ /* 0x000fe20000010084 */
[----:B------:R-:W-:Y:S01]  /*4480*/  FFMA.FTZ R128, R44, R125, R128 ;  /* 0x0000007d2c807223 */ /* 0x000fe20000010080 */
[----:B------:R-:W-:Y:S01]  /*4490*/  FFMA.FTZ R60, R56, R63, -R57 ;  /* 0x0000003f383c7223 */ /* 0x000fe20000010839 */
        /* <DEDUP_REMOVED lines=26> */
.L_x_10589:
[----:B------:R-:W-:Y:S05]  /*4640*/  BSYNC B2 ;  /* 0x0000000000027941 */ /* 0x000fea0003800000 */
.L_x_10588:
        /* <DEDUP_REMOVED lines=12> */
.L_x_10587:
[----:B------:R-:W-:Y:S05]  /*4710*/  BSYNC B1 ;  /* 0x0000000000017941 */ /* 0x000fea0003800000 */
.L_x_10586:
        /* <DEDUP_REMOVED lines=12> */
[----:B------:R-:W-:Y:S01]  /*47e0*/  LEA.HI.X R57, R40, R101, R41, 0x1, P5 ;  /* 0x0000006528397211 */ /* 0x000fe200028f0c29 */
[----:B------:R-:W-:Y:S01]  /*47f0*/  IMAD R41, R2, 0x1800, R90 ;  /* 0x0000180002297824 */ /* 0x000fe200078e025a */
[----:B------:R-:W-:-:S03]  /*4800*/  SHF.R.S32.HI R40, RZ, 0x1f, R111 ;  /* 0x0000001fff287819 */ /* 0x000fc6000001146f */
[----:B------:R-:W-:Y:S01]  /*4810*/  IMAD R41, R41, 0x2, R18 ;  /* 0x0000000229297824 */ /* 0x000fe200078e0212 */
[----:B------:R-:W-:-:S04]  /*4820*/  LEA.HI R111, R40, R111, RZ, 0x4 ;  /* 0x0000006f286f7211 */ /* 0x000fc800078f20ff */
[----:B------:R-:W-:-:S05]  /*4830*/  LEA.HI.SX32 R59, R111, R86, 0x1c ;  /* 0x000000566f3b7211 */ /* 0x000fca00078fe2ff */
[----:B------:R-:W-:-:S05]  /*4840*/  IMAD.SHL.U32 R59, R59, 0x8, RZ ;  /* 0x000000083b3b7824 */ /* 0x000fca00078e00ff */
[----:B------:R-:W-:-:S04]  /*4850*/  LOP3.LUT R40, R214, 0x38, R59, 0xf8, !PT ;  /* 0x00000038d6287812 */ /* 0x000fc800078ef83b */
[----:B------:R-:W-:-:S05]  /*4860*/  LOP3.LUT R40, R40, R42, RZ, 0x3c, !PT ;  /* 0x0000002a28287212 */ /* 0x000fca00078e3cff */
[----:B------:R-:W-:-:S04]  /*4870*/  IMAD.IADD R43, R219, 0x1, R40 ;  /* 0x00000001db2b7824 */ /* 0x000fc800078e0228 */
[----:B------:R-:W-:-:S04]  /*4880*/  IMAD R43, R2, 0x1800, R43 ;  /* 0x00001800022b7824 */ /* 0x000fc800078e022b */
[----:B------:R-:W-:Y:S02]  /*4890*/  IMAD R44, R43, 0x2, R18 ;  /* 0x000000022b2c7824 */ /* 0x000fe400078e0212 */
[----:B------:R-:W1:Y:S04]  /*48a0*/  LDS.128 R40, [R41+0x1c400] ;  /* 0x01c4000029287984 */ /* 0x000e680000000c00 */
[----:B------:R-:W2:Y:S01]  /*48b0*/  LDS.128 R44, [R44+0x1c400] ;  /* 0x01c400002c2c7984 */ /* 0x000ea20000000c00 */
[----:B------:R-:W-:Y:S05]  /*48c0*/  @P4 BRA `(.L_x_10591) ;  /* 0x00000004006c4947 */ /* 0x000fea0003800000 */
[----:B------:R-:W-:Y:S02]  /*48d0*/  SHF.R.U32.HI R63, RZ, 0x10, R53 ;  /* 0x00000010ff3f7819 */ /* 0x000fe40000011635 */
[----:B------:R-:W-:Y:S02]  /*48e0*/  SHF.R.U32.HI R107, RZ, 0x10, R49 ;  /* 0x00000010ff6b7819 */ /* 0x000fe40000011631 */
[----:B------:R-:W-:Y:S02]  /*48f0*/  SHF.R.U64 R62, R50, 0x10, R51 ;  /* 0x00000010323e7819 */ /* 0x000fe40000001233 */
[----:B------:R-:W-:Y:S02]  /*4900*/  PRMT R122, R122, 0x5410, R63 ;  /* 0x000054107a7a7816 */ /* 0x000fe4000000003f */
[----:B------:R-:W-:Y:S01]  /*4910*/  SHF.R.U64 R60, R52, 0x10, R53 ;  /* 0x00000010343c7819 */ /* 0x000fe20000001235 */
[----:B--2---:R-:W-:Y:S01]  /*4920*/  IMAD.U32 R53, R45, 0x10000, RZ ;  /* 0x000100002d357824 */ /* 0x004fe200078e00ff */
[----:B------:R-:W-:-:S02]  /*4930*/  PRMT R118, R118, 0x5410, R107 ;  /* 0x0000541076767816 */ /* 0x000fc4000000006b */
[--C-:B------:R-:W-:Y:S02]  /*4940*/  SHF.R.U32.HI R61, RZ, 0x10, R55.reuse ;  /* 0x00000010ff3d7819 */ /* 0x100fe40000011637 */
[----:B------:R-:W-:Y:S01]  /*4950*/  SHF.R.U64 R104, R54, 0x10, R55 ;  /* 0x0000001036687819 */ /* 0x000fe20000001237 */
[----:B------:R-:W-:Y:S01]  /*4960*/  IMAD.U32 R55, R47, 0x10000, RZ ;  /* 0x000100002f377824 */ /* 0x000fe200078e00ff */
[----:B------:R-:W-:Y:S01]  /*4970*/  PRMT R115, R115, 0x5410, R62 ;  /* 0x0000541073737816 */ /* 0x000fe2000000003e */
[----:B------:R-:W-:Y:S01]  /*4980*/  IMAD.U32 R62, R122, 0x10000, RZ ;  /* 0x000100007a3e7824 */ /* 0x000fe200078e00ff */
[----:B------:R-:W-:Y:S01]  /*4990*/  SHF.R.U64 R106, R48, 0x10, R49 ;  /* 0x00000010306a7819 */ /* 0x000fe20000001231 */
[----:B-1----:R-:W-:Y:S01]  /*49a0*/  IMAD.U32 R49, R41, 0x10000, RZ ;  /* 0x0001000029317824 */ /* 0x002fe200078e00ff */
[----:B------:R-:W-:Y:S01]  /*49b0*/  PRMT R121, R121, 0x5410, R60 ;  /* 0x0000541079797816 */ /* 0x000fe2000000003c */
[----:B------:R-:W-:Y:S01]  /*49c0*/  IMAD.U32 R60, R118, 0x10000, RZ ;  /* 0x00010000763c7824 */ /* 0x000fe200078e00ff */
[----:B------:R-:W-:Y:S01]  /*49d0*/  PRMT R120, R120, 0x5410, R61 ;  /* 0x0000541078787816 */ /* 0x000fe2000000003d */
[----:B------:R-:W-:Y:S01]  /*49e0*/  IMAD.U32 R48, R40, 0x10000, RZ ;  /* 0x0001000028307824 */ /* 0x000fe200078e00ff */
[----:B------:R-:W-:-:S02]  /*49f0*/  LOP3.LUT R54, R45, 0xffff0000, RZ, 0xc0, !PT ;  /* 0xffff00002d367812 */ /* 0x000fc400078ec0ff */
[----:B------:R-:W-:Y:S01]  /*4a00*/  PRMT R119, R119, 0x5410, R104 ;  /* 0x0000541077777816 */ /* 0x000fe20000000068 */
[----:B------:R-:W-:Y:S01]  /*4a10*/  FMUL.FTZ R104, R53, R62 ;  /* 0x0000003e35687220 */ /* 0x000fe20000410000 */
[----:B------:R-:W-:Y:S02]  /*4a20*/  LOP3.LUT R61, R122, 0xffff0000, RZ, 0xc0, !PT ;  /* 0xffff00007a3d7812 */ /* 0x000fe400078ec0ff */
[----:B------:R-:W-:Y:S01]  /*4a30*/  SHF.R.U32.HI R105, RZ, 0x10, R51 ;  /* 0x00000010ff697819 */ /* 0x000fe20000011633 */
[-C--:B------:R-:W-:Y:S01]  /*4a40*/  FFMA.FTZ R104, R49, R60.reuse, -R104 ;  /* 0x0000003c31687223 */ /* 0x080fe20000010868 */
[----:B------:R-:W-:Y:S01]  /*4a50*/  PRMT R117, R117, 0x5410, R106 ;  /* 0x0000541075757816 */ /* 0x000fe2000000006a */
[----:B------:R-:W-:Y:S01]  /*4a60*/  FMUL.FTZ R106, R53, R60 ;  /* 0x0000003c356a7220 */ /* 0x000fe20000410000 */
[----:B------:R-:W-:Y:S01]  /*4a70*/  LOP3.LUT R50, R41, 0xffff0000, RZ, 0xc0, !PT ;  /* 0xffff000029327812 */ /* 0x000fe200078ec0ff */
[----:B------:R-:W-:Y:S01]  /*4a80*/  FMUL.FTZ R63, R54, R61 ;  /* 0x0000003d363f7220 */ /* 0x000fe20000410000 */
[----:B------:R-:W-:Y:S01]  /*4a90*/  LOP3.LUT R53, R118, 0xffff0000, RZ, 0xc0, !PT ;  /* 0xffff000076357812 */ /* 0x000fe200078ec0ff */
[----:B------:R-:W-:Y:S01]  /*4aa0*/  IMAD.U32 R60, R120, 0x10000, RZ ;  /* 0x00010000783c7824 */ /* 0x000fe200078e00ff */
[----:B------:R-:W-:Y:S01]  /*4ab0*/  PRMT R116, R116, 0x5410, R105 ;  /* 0x0000541074747816 */ /* 0x000fe20000000069 */
[C---:B------:R-:W-:Y:S01]  /*4ac0*/  IMAD.U32 R51, R44.reuse, 0x10000, RZ ;  /* 0x000100002c337824 */ /* 0x040fe200078e00ff */
[----:B------:R-:W-:Y:S01]  /*4ad0*/  LOP3.LUT R52, R44, 0xffff0000, RZ, 0xc0, !PT ;  /* 0xffff00002c347812 */ /* 0x000fe200078ec0ff */
[----:B------:R-:W-:Y:S01]  /*4ae0*/  FFMA.FTZ R106, R49, R62, R106 ;  /* 0x0000003e316a7223 */ /* 0x000fe2000001006a */
[-C--:B------:R-:W-:Y:S01]  /*4af0*/  FMUL.FTZ R105, R54, R53.reuse ;  /* 0x0000003536697220 */ /* 0x080fe20000410000 */
[----:B------:R-:W-:Y:S01]  /*4b00*/  FFMA.FTZ R63, R50, R53, -R63 ;  /* 0x00000035323f7223 */ /* 0x000fe2000001083f */
[----:B------:R-:W-:-:S02]  /*4b10*/  IMAD.U32 R44, R43, 0x10000, RZ ;  /* 0x000100002b2c7824 */ /* 0x000fc400078e00ff */
[-C--:B------:R-:W-:Y:S01]  /*4b20*/  FMUL.FTZ R53, R55, R60.reuse ;  /* 0x0000003c37357220 */ /* 0x080fe20000410000 */
[----:B------:R-:W-:Y:S01]  /*4b30*/  IMAD.U32 R49, R116, 0x10000, RZ ;  /* 0x0001000074317824 */ /* 0x000fe200078e00ff */
[----:B------:R-:W-:Y:S01]  /*4b40*/  LOP3.LUT R47, R47, 0xffff0000, RZ, 0xc0, !PT ;  /* 0xffff00002f2f7812 */ /* 0x000fe200078ec0ff */
[----:B------:R-:W-:Y:S01]  /*4b50*/  FFMA.FTZ R105, R50, R61, R105 ;  /* 0x0000003d32697223 */ /* 0x000fe20000010069 */
[----:B------:R-:W-:Y:S01]  /*4b60*/  LOP3.LUT R120, R120, 0xffff0000, RZ, 0xc0, !PT ;  /* 0xffff000078787812 */ /* 0x000fe200078ec0ff */
[-C--:B------:R-:W-:Y:S01]  /*4b70*/  FMUL.FTZ R55, R55, R49.reuse ;  /* 0x0000003137377220 */ /* 0x080fe20000410000 */
[----:B------:R-:W-:Y:S01]  /*4b80*/  LOP3.LUT R116, R116, 0xffff0000, RZ, 0xc0, !PT ;  /* 0xffff000074747812 */ /* 0x000fe200078ec0ff */
[C---:B------:R-:W-:Y:S01]  /*4b90*/  FFMA.FTZ R53, R44.reuse, R49, -R53 ;  /* 0x000000312c357223 */ /* 0x040fe20000010835 */
[----:B------:R-:W-:Y:S01]  /*4ba0*/  IMAD.U32 R49, R121, 0x10000, RZ ;  /* 0x0001000079317824 */ /* 0x000fe200078e00ff */
[----:B------:R-:W-:Y:S01]  /*4bb0*/  LOP3.LUT R45, R43, 0xffff0000, RZ, 0xc0, !PT ;  /* 0xffff00002b2d7812 */ /* 0x000fe200078ec0ff */
[----:B------:R-:W-:Y:S01]  /*4bc0*/  FFMA.FTZ R55, R44, R60, R55 ;  /* 0x0000003c2c377223 */ /* 0x000fe20000010037 */
[C---:B------:R-:W-:Y:S01]  /*4bd0*/  FMUL.FTZ R50, R47.reuse, R120 ;  /* 0x000000782f327220 */ /* 0x040fe20000410000 */
[----:B------:R-:W-:Y:S01]  /*4be0*/  FMUL.FTZ R54, R47, R116 ;  /* 0x000000742f367220 */ /* 0x000fe20000410000 */
[----:B------:R-:W-:-:S02]  /*4bf0*/  IMAD.U32 R44, R117, 0x10000, RZ ;  /* 0x00010000752c7824 */ /* 0x000fc400078e00ff */
[----:B------:R-:W-:Y:S01]  /*4c00*/  FMUL.FTZ R47, R51, R49 ;  /* 0x00000031332f7220 */ /* 0x000fe20000410000 */
[----:B------:R-:W-:Y:S01]  /*4c10*/  LOP3.LUT R121, R121, 0xffff0000, RZ, 0xc0, !PT ;  /* 0xffff000079797812 */ /* 0x000fe200078ec0ff */
[C---:B------:R-:W-:Y:S01]  /*4c20*/  FFMA.FTZ R116, R45.reuse, R116, -R50 ;  /* 0x000000742d747223 */ /* 0x040fe20000010832 */
[----:B------:R-:W-:Y:S01]  /*4c30*/  FFMA.FTZ R120, R45, R120, R54 ;  /* 0x000000782d787223 */ /* 0x000fe20000010036 */
[----:B------:R-:W-:Y:S02]  /*4c40*/  IMAD.U32 R43, R46, 0x10000, RZ ;  /* 0x000100002e2b7824 */ /* 0x000fe400078e00ff */
[-C--:B------:R-:W-:Y:S01]  /*4c50*/  FMUL.FTZ R50, R51, R44.reuse ;  /* 0x0000002c33327220 */ /* 0x080fe20000410000 */
[----:B------:R-:W-:Y:S01]  /*4c60*/  FFMA.FTZ R47, R48, R44, -R47 ;  /* 0x0000002c302f7223 */ /* 0x000fe2000001082f */
[----:B------:R-:W-:Y:S01]  /*4c70*/  IMAD.U32 R45, R119, 0x10000, RZ ;  /* 0x00010000772d7824 */ /* 0x000fe200078e00ff */
[----:B------:R-:W-:Y:S01]  /*4c80*/  LOP3.LUT R41, R40, 0xffff0000, RZ, 0xc0, !PT ;  /* 0xffff000028297812 */ /* 0x000fe200078ec0ff */
[----:B------:R-:W-:Y:S01]  /*4c90*/  IMAD.U32 R44, R115, 0x10000, RZ ;  /* 0x00010000732c7824 */ /* 0x000fe200078e00ff */
[----:B------:R-:W-:Y:S01]  /*4ca0*/  LOP3.LUT R46, R46, 0xffff0000, RZ, 0xc0, !PT ;  /* 0xffff00002e2e7812 */ /* 0x000fe200078ec0ff */
[----:B------:R-:W-:Y:S01]  /*4cb0*/  FMUL.FTZ R54, R52, R121 ;  /* 0x0000007934367220 */ /* 0x000fe20000410000 */
[----:B------:R-:W-:Y:S01]  /*4cc0*/  LOP3.LUT R117, R117, 0xffff0000, RZ, 0xc0, !PT ;  /* 0xffff000075757812 */ /* 0x000fe200078ec0ff */
[----:B------:R-:W-:Y:S01]  /*4cd0*/  IMAD.U32 R40, R42, 0x10000, RZ ;  /* 0x000100002a287824 */ /* 0x000fe200078e00ff */
[----:B------:R-:W-:Y:S01]  /*4ce0*/  LOP3.LUT R119, R119, 0xffff0000, RZ, 0xc0, !PT ;  /* 0xffff000077777812 */ /* 0x000fe200078ec0ff */
[----:B------:R-:W-:Y:S01]  /*4cf0*/  FFMA.FTZ R50, R48, R49, R50 ;  /* 0x0000003130327223 */ /* 0x000fe20000010032 */
[----:B------:R-:W-:Y:S01]  /*4d00*/  LOP3.LUT R115, R115, 0xffff0000, RZ, 0xc0, !PT ;  /* 0xffff000073737812 */ /* 0x000fe200078ec0ff */
[C---:B------:R-:W-:Y:S01]  /*4d10*/  FMUL.FTZ R49, R43.reuse, R45 ;  /* 0x0000002d2b317220 */ /* 0x040fe20000410000 */
[----:B------:R-:W-:Y:S01]  /*4d20*/  LOP3.LUT R42, R42, 0xffff0000, RZ, 0xc0, !PT ;  /* 0xffff00002a2a7812 */ /* 0x000fe200078ec0ff */
[-C--:B------:R-:W-:Y:S01]  /*4d30*/  FMUL.FTZ R48, R43, R44.reuse ;  /* 0x0000002c2b307220 */ /* 0x080fe20000410000 */
[-C--:B------:R-:W-:Y:S01]  /*4d40*/  FMUL.FTZ R52, R52, R117.reuse ;  /* 0x0000007534347220 */ /* 0x080fe20000410000 */
[C---:B------:R-:W-:Y:S01]  /*4d50*/  FFMA.FTZ R54, R41.reuse, R117, -R54 ;  /* 0x0000007529367223 */ /* 0x040fe20000010836 */
        /* <DEDUP_REMOVED lines=18> */
.L_x_10591:
[----:B------:R-:W-:Y:S05]  /*4e80*/  BSYNC B1 ;  /* 0x0000000000017941 */ /* 0x000fea0003800000 */
.L_x_10590:
        /* <DEDUP_REMOVED lines=10> */
.L_x_10559:
[----:B------:R-:W-:-:S13]  /*4f30*/  ISETP.NE.AND P3, PT, R203, 0x3, PT ;  /* 0x00000003cb00780c */ /* 0x000fda0003f65270 */
[----:B------:R-:W-:Y:S05]  /*4f40*/  @!P3 BRA `(.L_x_10592) ;  /* 0x000000000004b947 */ /* 0x000fea0003800000 */
[----:B------:R-:W-:Y:S01]  /*4f50*/  BPT.TRAP 0x1 ;  /* 0x000000040000795c */ /* 0x000fe20000300000 */
.L_x_10592:
[----:B------:R-:W-:Y:S01]  /*4f60*/  IMAD R94, R2, 0x8, R18 ;  /* 0x00000008025e7824 */ /* 0x000fe200078e0212 */
[----:B------:R-:W-:Y:S01]  /*4f70*/  SHF.L.U32 R108, R201, 0x1f, RZ ;  /* 0x0000001fc96c7819 */ /* 0x000fe200000006ff */
[----:B------:R-:W-:Y:S01]  /*4f80*/  IMAD R99, R26, -0x60, R29 ;  /* 0xffffffa01a637824 */ /* 0x000fe200078e021d */
[----:B------:R-:W-:Y:S02]  /*4f90*/  BSSY B1, `(.L_x_10593) ;  /* 0x0000004000017945 */ /* 0x000fe40003800000 */
[----:B------:R-:W0:Y:S02]  /*4fa0*/  SYNCS.PHASECHK.TRANS64.TRYWAIT P4, [R94+URZ+0x32490], R108 ;  /* 0x0324906c5e0075a7 */ /* 0x000e24000808017f */
[----:B------:R-:W-:Y:S01]  /*4fb0*/  VIMNMX R99, R99, 0x60, PT ;  /* 0x0000006063637848 */ /* 0x000fe20003fe0100 */
[----:B0-----:R-:W-:Y:S06]  /*4fc0*/  @!P4 BRA `(.L_x_10594) ;  /* 0x0000014c001cc947 */ /* 0x001fec0003800000 */
.L_x_10853:
[----:B------:R-:W-:Y:S05]  /*4fd0*/  BSYNC B1 ;  /* 0x0000000000017941 */ /* 0x000fea0003800000 */
.L_x_10593:
        /* <DEDUP_REMOVED lines=8> */
.L_x_10596:
[----:B------:R-:W-:Y:S05]  /*5060*/  BSYNC B1 ;  /* 0x0000000000017941 */ /* 0x000fea0003800000 */
.L_x_10595:
[----:B------:R-:W-:Y:S05]  /*5070*/  @P4 BRA `(.L_x_10576) ;  /* 0x0000000000104947 */ /* 0x000fea0003800000 */
[----:B-1----:R-:W1:Y:S04]  /*5080*/  @!P1 LDS.128 R40, [R106+0x2000] ;  /* 0x002000006a289984 */ /* 0x002e680000000c00 */
[----:B------:R-:W2:Y:S04]  /*5090*/  @!P2 LDS.128 R44, [R104+0x2000] ;  /* 0x00200000682ca984 */ /* 0x000ea80000000c00 */
[----:B-1----:R3:W-:Y:S04]  /*50a0*/  @!P1 STG.E.128 desc[UR60][R48.64], R40 ;  /* 0x0000002830009986 */ /* 0x0027e8000c101d3c */
[----:B--2---:R3:W-:Y:S02]  /*50b0*/  @!P2 STG.E.128 desc[UR60][R48.64+0x40], R44 ;  /* 0x0000402c3000a986 */ /* 0x0047e4000c101d3c */
.L_x_10576:
[----:B------:R-:W-:Y:S05]  /*50c0*/  BSYNC B0 ;  /* 0x0000000000007941 */ /* 0x000fea0003800000 */
.L_x_10558:
        /* <DEDUP_REMOVED lines=17> */
.L_x_10598:
[----:B------:R-:W-:Y:S05]  /*51e0*/  BSYNC B0 ;  /* 0x0000000000007941 */ /* 0x000fea0003800000 */
.L_x_10597:
[----:B------:R-:W2:Y:S01]  /*51f0*/  SYNCS.PHASECHK.TRANS64.TRYWAIT P3, [R94+URZ+0x324b0], R108 ;  /* 0x0324b06c5e0075a7 */ /* 0x000ea2000806017f */
[----:B------:R-:W-:Y:S01]  /*5200*/  ULDC.64 UR56, c[0x0][0x328] ;  /* 0x0000ca0000387ab9 */ /* 0x000fe20000000a00 */
[----:B------:R-:W-:Y:S01]  /*5210*/  ULDC.64 UR58, c[0x0][0x318] ;  /* 0x0000c600003a7ab9 */ /* 0x000fe20000000a00 */
[----:B------:R-:W-:Y:S01]  /*5220*/  BSSY B0, `(.L_x_10599) ;  /* 0x0000003000007945 */ /* 0x000fe20003800000 */
[----:B-1----:R-:W-:-:S03]  /*5230*/  IMAD R40, R2, 0x6000, R77 ;  /* 0x0000600002287824 */ /* 0x002fc600078e024d */
[----:B--2---:R-:W-:Y:S05]  /*5240*/  @!P3 BRA `(.L_x_10600) ;  /* 0x000001480090b947 */ /* 0x004fea0003800000 */
.L_x_10854:
[----:B------:R-:W-:Y:S05]  /*5250*/  BSYNC B0 ;  /* 0x0000000000007941 */ /* 0x000fea0003800000 */
.L_x_10599:
[----:B------:R-:W-:Y:S01]  /*5260*/  ISETP.GE.AND P3, PT, R19, R99, PT ;  /* 0x000000631300720c */ /* 0x000fe20003f66270 */
[----:B------:R-:W-:Y:S01]  /*5270*/  IMAD.IADD R41, R75, 0x1, R40 ;  /* 0x000000014b297824 */ /* 0x000fe200078e0228 */
[----:B------:R-:W-:Y:S01]  /*5280*/  BSSY B0, `(.L_x_10601) ;  /* 0x0000026000007945 */ /* 0x000fe20003800000 */
[----:B------:R-:W-:Y:S02]  /*5290*/  IMAD R48, R40, 0x2, R24 ;  /* 0x0000000228307824 */ /* 0x000fe400078e0218 */
[----:B------:R-:W-:-:S04]  /*52a0*/  IMAD.WIDE R44, R26, 0x60, R70 ;  /* 0x000000601a2c7825 */ /* 0x000fc800078e0246 */
[----:B------:R-:W-:-:S04]  /*52b0*/  IMAD R49, R41, 0x2, R24 ;  /* 0x0000000229317824 */ /* 0x000fc800078e0218 */
[----:B------:R-:W-:Y:S05]  /*52c0*/  @P3 BRA `(.L_x_10602) ;  /* 0x0000000000843947 */ /* 0x000fea0003800000 */
[----:B------:R-:W-:Y:S01]  /*52d0*/  IMAD R43, R45, UR56, RZ ;  /* 0x000000382d2b7c24 */ /* 0x000fe2000f8e02ff */
[----:B------:R-:W-:Y:S01]  /*52e0*/  ULDC UR4, c[0x0][0x320] ;  /* 0x0000c80000047ab9 */ /* 0x000fe20000000800 */
        /* <DEDUP_REMOVED lines=31> */
.L_x_10602:
[----:B------:R-:W-:Y:S05]  /*54e0*/  BSYNC B0 ;  /* 0x0000000000007941 */ /* 0x000fea0003800000 */
.L_x_10601:
[----:B------:R-:W-:Y:S01]  /*54f0*/  ISETP.GE.AND P3, PT, R228, R99, PT ;  /* 0x00000063e400720c */ /* 0x000fe20003f66270 */
[----:B------:R-:W-:-:S12]  /*5500*/  BSSY B0, `(.L_x_10603) ;  /* 0x0000025000007945 */ /* 0x000fd80003800000 */
[----:B------:R-:W-:Y:S05]  /*5510*/  @P3 BRA `(.L_x_10604) ;  /* 0x00000000008c3947 */ /* 0x000fea0003800000 */
[----:B--2---:R-:W-:Y:S01]  /*5520*/  IADD3 R43, P3, R44, 0x40, RZ ;  /* 0x000000402c2b7810 */ /* 0x004fe20007f7e0ff */
[----:B------:R-:W-:Y:S01]  /*5530*/  IMAD.MOV.U32 R40, RZ, RZ, R20 ;  /* 0x000000ffff287224 */ /* 0x000fe200078e0014 */
[----:B------:R-:W-:Y:S01]  /*5540*/  ULDC UR4, c[0x0][0x320] ;  /* 0x0000c80000047ab9 */ /* 0x000fe20000000800 */
        /* <DEDUP_REMOVED lines=32> */
.L_x_10604:
[----:B------:R-:W-:Y:S05]  /*5750*/  BSYNC B0 ;  /* 0x0000000000007941 */ /* 0x000fea0003800000 */
.L_x_10603:
        /* <DEDUP_REMOVED lines=22> */
.L_x_10553:
        /* <DEDUP_REMOVED lines=66> */
[----:B------:R-:W-:-:S02]  /*5ce0*/  IMAD.MOV.U32 R0, RZ, RZ, RZ ;  /* 0x000000ffff007224 */ /* 0x000fc400078e00ff */
[----:B------:R-:W-:Y:S02]  /*5cf0*/  IMAD.MOV.U32 R31, RZ, RZ, RZ ;  /* 0x000000ffff1f7224 */ /* 0x000fe400078e00ff */
[----:B------:R-:W-:Y:S02]  /*5d00*/  IMAD.MOV.U32 R29, RZ, RZ, RZ ;  /* 0x000000ffff1d7224 */ /* 0x000fe400078e00ff */
[----:B------:R-:W-:Y:S02]  /*5d10*/  IMAD.MOV.U32 R27, RZ, RZ, RZ ;  /* 0x000000ffff1b7224 */ /* 0x000fe400078e00ff */
[----:B------:R-:W-:Y:S01]  /*5d20*/  IMAD.MOV.U32 R9, RZ, RZ, RZ ;  /* 0x000000ffff097224 */ /* 0x000fe200078e00ff */
[----:B------:R-:W-:Y:S06]  /*5d30*/  @P0 BRA `(.L_x_10606) ;  /* 0x00000000000c0947 */ /* 0x000fec0003800000 */
[----:B------:R-:W0:Y:S01]  /*5d40*/  FENCE.VIEW.ASYNC.G ;  /* 0x00000000000073c6 */ /* 0x000e220000000100 */
[----:B------:R-:W-:Y:S05]  /*5d50*/  WARPSYNC.ALL ;  /* 0x0000000000007948 */ /* 0x000fea0003800000 */
[----:B0-----:R-:W-:Y:S06]  /*5d60*/  BAR.ARV 0xc, 0x180 ;  /* 0x0306000000007b1d */ /* 0x001fec0000002000 */
.L_x_10606:
[----:B------:R-:W-:Y:S02]  /*5d70*/  IMAD.MOV.U32 R25, RZ, RZ, RZ ;  /* 0x000000ffff197224 */ /* 0x000fe400078e00ff */
[----:B------:R-:W-:Y:S01]  /*5d80*/  IMAD.MOV.U32 R8, RZ, RZ, RZ ;  /* 0x000000ffff087224 */ /* 0x000fe200078e00ff */
[----:B------:R-:W-:Y:S06]  /*5d90*/  @!P2 BRA `(.L_x_10607) ;  /* 0x0000008c002ca947 */ /* 0x000fec0003800000 */
[----:B------:R-:W-:-:S03]  /*5da0*/  UMOV UR4, 0xffffffff ;  /* 0xffffffff00047882 */ /* 0x000fc60000000000 */
[----:B------:R-:W-:Y:S05]  /*5db0*/  BRA.DIV UR4, `(.L_x_10608) ;  /* 0x0000013e04c87947 */ /* 0x000fea000b800000 */
[----:B------:R-:W0:Y:S02]  /*5dc0*/  S2R R0, SR_TID.X ;  /* 0x0000000000007919 */ /* 0x000e240000002100 */
[----:B0-----:R-:W-:-:S05]  /*5dd0*/  VIADD R3, R0, 0xffffff80 ;  /* 0xffffff8000037836 */ /* 0x001fca0000000000 */
[----:B------:R-:W-:-:S04]  /*5de0*/  SHF.R.S32.HI R0, RZ, 0x1f, R3 ;  /* 0x0000001fff007819 */ /* 0x000fc80000011403 */
[----:B------:R-:W-:-:S04]  /*5df0*/  LEA.HI R0, R0, R3, RZ, 0x7 ;  /* 0x0000000300007211 */ /* 0x000fc800078f38ff */
[----:B------:R-:W-:-:S05]  /*5e00*/  SHF.R.S32.HI R0, RZ, 0x7, R0 ;  /* 0x00000007ff007819 */ /* 0x000fca0000011400 */
[----:B------:R0:W1:Y:S02]  /*5e10*/  SHFL.IDX PT, R14, R0, RZ, 0x1f ;  /* 0x00001fff000e7589 */ /* 0x00006400000e0000 */
.L_x_10857:
[----:B------:R-:W-:Y:S01]  /*5e20*/  VIADD R24, R18, 0x18400 ;  /* 0x0001840012187836 */ /* 0x000fe20000000000 */
[----:B01----:R-:W-:Y:S01]  /*5e30*/  LEA.HI R0, R14, R14, RZ, 0x1 ;  /* 0x0000000e0e007211 */ /* 0x003fe200078f08ff */
[----:B------:R-:W-:Y:S03]  /*5e40*/  BSSY B6, `(.L_x_10609) ;  /* 0x0000015000067945 */ /* 0x000fe60003800000 */
[----:B------:R-:W-:Y:S02]  /*5e50*/  LOP3.LUT P0, RZ, R24, 0x1bf, RZ, 0xc0, !PT ;  /* 0x000001bf18ff7812 */ /* 0x000fe4000780c0ff */
[----:B------:R-:W-:-:S05]  /*5e60*/  LOP3.LUT R29, R0, 0xffffe, RZ, 0xc0, !PT ;  /* 0x000ffffe001d7812 */ /* 0x000fca00078ec0ff */
[----:B------:R-:W-:-:S06]  /*5e70*/  IMAD.IADD R29, R14, 0x1, -R29 ;  /* 0x000000010e1d7824 */ /* 0x000fcc00078e0a1d */
        /* <DEDUP_REMOVED lines=17> */
.L_x_10610:
[----:B------:R-:W-:Y:S05]  /*5f90*/  BSYNC B6 ;  /* 0x0000000000067941 */ /* 0x000fea0003800000 */
.L_x_10609:
        /* <DEDUP_REMOVED lines=12> */
.L_x_10614:
[----:B-1----:R1:W2:Y:S02]  /*6060*/  SYNCS.PHASECHK.TRANS64.TRYWAIT P0, [R18+URZ+0x32400], R3 ;  /* 0x03240003120075a7 */ /* 0x0022a4000800017f */
[----:B--2---:R-:W-:Y:S05]  /*6070*/  @!P0 NANOSLEEP.SYNCS 0x989680 ;  /* 0x009896800000895d */ /* 0x004fea0003900000 */
[----:B------:R-:W2:Y:S02]  /*6080*/  @!P0 SYNCS.PHASECHK.TRANS64 P0, [R18+URZ+0x32400], R3 ;  /* 0x03240003120085a7 */ /* 0x000ea4000800007f */
[----:B--2---:R-:W-:Y:S05]  /*6090*/  @!P0 BRA `(.L_x_10614) ;  /* 0xfffffffc00f08947 */ /* 0x004fea000383ffff */
.L_x_10613:
[----:B------:R-:W-:Y:S05]  /*60a0*/  BSYNC B0 ;  /* 0x0000000000007941 */ /* 0x000fea0003800000 */
.L_x_10612:
[----:B------:R-:W-:Y:S05]  /*60b0*/  BRA `(.L_x_10615) ;  /* 0x0000002000807947 */ /* 0x000fea0003800000 */
.L_x_10611:
        /* <DEDUP_REMOVED lines=36> */
.L_x_10617:
[----:B------:R-:W-:Y:S05]  /*6300*/  BSYNC B6 ;  /* 0x0000000000067941 */ /* 0x000fea0003800000 */
.L_x_10616:
        /* <DEDUP_REMOVED lines=11> */
.L_x_10863:
        /* <DEDUP_REMOVED lines=33> */
.L_x_10622:
[----:B------:R-:W-:Y:S05]  /*65d0*/  BSYNC B1 ;  /* 0x0000000000017941 */ /* 0x000fea0003800000 */
.L_x_10621:
[----:B------:R-:W3:Y:S01]  /*65e0*/  SYNCS.PHASECHK.TRANS64.TRYWAIT P0, [R18+URZ+0x32400], R13 ;  /* 0x0324000d120075a7 */ /* 0x000ee2000800017f */
[----:B-1----:R-:W-:Y:S01]  /*65f0*/  LOP3.LUT R3, R31, 0x18, R16, 0xf8, !PT ;  /* 0x000000181f037812 */ /* 0x002fe200078ef810 */
[----:B--2---:R-:W-:Y:S01]  /*6600*/  IMAD R0, R33, -0x80, R97 ;  /* 0xffffff8021007824 */ /* 0x004fe200078e0261 */
[----:B0-----:R-:W-:Y:S01]  /*6610*/  SHF.R.U32.HI R4, RZ, 0x3, R31 ;  /* 0x00000003ff047819 */ /* 0x001fe2000001161f */
[--C-:B----45:R-:W-:Y:S01]  /*6620*/  IMAD.MOV.U32 R14, RZ, RZ, R9.reuse ;  /* 0x000000ffff0e7224 */ /* 0x130fe200078e0009 */
[--C-:B------:R-:W-:Y:S01]  /*6630*/  SHF.R.U64 R28, R8, 0x10, R9.reuse ;  /* 0x00000010081c7819 */ /* 0x100fe20000001209 */
[----:B---3--:R-:W-:Y:S01]  /*6640*/  IMAD.MOV.U32 R5, RZ, RZ, R8 ;  /* 0x000000ffff057224 */ /* 0x008fe200078e0008 */
[----:B------:R-:W-:Y:S01]  /*6650*/  LOP3.LUT R30, R3, R4, RZ, 0x3c, !PT ;  /* 0x00000004031e7212 */ /* 0x000fe200078e3cff */
[----:B------:R-:W-:Y:S01]  /*6660*/  IMAD.MOV.U32 R3, RZ, RZ, R6 ;  /* 0x000000ffff037224 */ /* 0x000fe200078e0006 */
[----:B------:R-:W-:Y:S01]  /*6670*/  SHF.R.U32.HI R27, RZ, 0x10, R9 ;  /* 0x00000010ff1b7819 */ /* 0x000fe20000011609 */
[--C-:B------:R-:W-:Y:S01]  /*6680*/  IMAD.MOV.U32 R4, RZ, RZ, R7.reuse ;  /* 0x000000ffff047224 */ /* 0x100fe200078e0007 */
[--C-:B------:R-:W-:Y:S01]  /*6690*/  SHF.R.U64 R26, R6, 0x10, R7.reuse ;  /* 0x00000010061a7819 */ /* 0x100fe20000001207 */
[----:B------:R-:W-:Y:S01]  /*66a0*/  IMAD R9, R215, 0x200, R30 ;  /* 0x00000200d7097824 */ /* 0x000fe200078e021e */
[----:B------:R-:W-:Y:S01]  /*66b0*/  SHF.R.U32.HI R25, RZ, 0x10, R7 ;  /* 0x00000010ff197819 */ /* 0x000fe20000011607 */
[----:B------:R-:W-:Y:S01]  /*66c0*/  IMAD.MOV.U32 R7, RZ, RZ, R20 ;  /* 0x000000ffff077224 */ /* 0x000fe200078e0014 */
[--C-:B------:R-:W-:Y:S01]  /*66d0*/  SHF.R.U64 R24, R20, 0x10, R21.reuse ;  /* 0x0000001014187819 */ /* 0x100fe20000001215 */
[----:B------:R-:W-:Y:S01]  /*66e0*/  IMAD R9, R9, 0x2, R18 ;  /* 0x0000000209097824 */ /* 0x000fe200078e0212 */
[----:B------:R-:W-:Y:S01]  /*66f0*/  VIMNMX R37, R0, 0x80, PT ;  /* 0x0000008000257848 */ /* 0x000fe20003fe0100 */
[----:B------:R-:W-:Y:S01]  /*6700*/  BSSY B1, `(.L_x_10623) ;  /* 0x0000011000017945 */ /* 0x000fe20003800000 */
[--C-:B------:R-:W-:Y:S01]  /*6710*/  IMAD.MOV.U32 R15, RZ, RZ, R21.reuse ;  /* 0x000000ffff0f7224 */ /* 0x100fe200078e0015 */
[----:B------:R-:W-:Y:S01]  /*6720*/  SHF.R.U32.HI R20, RZ, 0x10, R21 ;  /* 0x00000010ff147819 */ /* 0x000fe20000011615 */
[--C-:B------:R-:W-:Y:S01]  /*6730*/  IMAD.MOV.U32 R8, RZ, RZ, R11.reuse ;  /* 0x000000ffff087224 */ /* 0x100fe200078e000b */
[----:B------:R-:W-:Y:S01]  /*6740*/  PRMT R33, R3, 0x5410, R26 ;  /* 0x0000541003217816 */ /* 0x000fe2000000001a */
[----:B------:R-:W-:Y:S01]  /*6750*/  IMAD.MOV.U32 R6, RZ, RZ, R10 ;  /* 0x000000ffff067224 */ /* 0x000fe200078e000a */
[----:B------:R-:W-:Y:S01]  /*6760*/  SHF.R.U64 R21, R10, 0x10, R11 ;  /* 0x000000100a157819 */ /* 0x000fe2000000120b */
[C---:B------:R-:W-:Y:S01]  /*6770*/  VIADD R0, R9.reuse, 0x18440 ;  /* 0x0001844009007836 */ /* 0x040fe20000000000 */
[----:B------:R-:W-:Y:S01]  /*6780*/  PRMT R3, R4, 0x5410, R25 ;  /* 0x0000541004037816 */ /* 0x000fe20000000019 */
[----:B------:R-:W-:Y:S01]  /*6790*/  VIADD R4, R9, 0x18400 ;  /* 0x0001840009047836 */ /* 0x000fe20000000000 */
[----:B------:R-:W-:-:S02]  /*67a0*/  SHF.R.U32.HI R11, RZ, 0x10, R11 ;  /* 0x00000010ff0b7819 */ /* 0x000fc4000001160b */
[----:B------:R-:W-:Y:S02]  /*67b0*/  PRMT R31, R5, 0x5410, R28 ;  /* 0x00005410051f7816 */ /* 0x000fe4000000001c */
[----:B------:R-:W-:Y:S02]  /*67c0*/  LOP3.LUT P2, RZ, R232, 0x4, RZ, 0xc0, !PT ;  /* 0x00000004e8ff7812 */ /* 0x000fe4000784c0ff */
[----:B------:R-:W-:Y:S02]  /*67d0*/  ISETP.GE.AND P1, PT, R19, R37, PT ;  /* 0x000000251300720c */ /* 0x000fe40003f26270 */
[----:B------:R-:W-:Y:S02]  /*67e0*/  PRMT R32, R14, 0x5410, R27 ;  /* 0x000054100e207816 */ /* 0x000fe4000000001b */
[----:B------:R-:W-:Y:S01]  /*67f0*/  PRMT R34, R7, 0x5410, R24 ;  /* 0x0000541007227816 */ /* 0x000fe20000000018 */
[----:B------:R-:W-:Y:S08]  /*6800*/  @!P0 BRA `(.L_x_10624) ;  /* 0x0000013400e08947 */ /* 0x000ff00003800000 */
.L_x_10864:
[----:B------:R-:W-:Y:S05]  /*6810*/  BSYNC B1 ;  /* 0x0000000000017941 */ /* 0x000fea0003800000 */
.L_x_10623:
        /* <DEDUP_REMOVED lines=13> */
[C---:B------:R-:W-:Y:S01]  /*68f0*/  LOP3.LUT R20, R31.reuse, 0xffff0000, RZ, 0xc0, !PT ;  /* 0xffff00001f147812 */ /* 0x040fe200078ec0ff */
[----:B------:R-:W-:Y:S01]  /*6900*/  IMAD.U32 R15, R31, 0x10000, RZ ;  /* 0x000100001f0f7824 */ /* 0x000fe200078e00ff */
[----:B------:R-:W-:Y:S01]  /*6910*/  LOP3.LUT R24, R34, 0xffff0000, RZ, 0xc0, !PT ;  /* 0xffff000022187812 */ /* 0x000fe200078ec0ff */
[C---:B-1----:R-:W-:Y:S01]  /*6920*/  IMAD.U32 R10, R4.reuse, 0x10000, RZ ;  /* 0x00010000040a7824 */ /* 0x042fe200078e00ff */
[----:B------:R-:W-:Y:S01]  /*6930*/  LOP3.LUT R4, R4, 0xffff0000, RZ, 0xc0, !PT ;  /* 0xffff000004047812 */ /* 0x000fe200078ec0ff */
[C---:B------:R-:W-:Y:S01]  /*6940*/  IMAD.U32 R11, R5.reuse, 0x10000, RZ ;  /* 0x00010000050b7824 */ /* 0x040fe200078e00ff */
[----:B------:R-:W-:Y:S01]  /*6950*/  LOP3.LUT R5, R5, 0xffff0000, RZ, 0xc0, !PT ;  /* 0xffff000005057812 */ /* 0x000fe200078ec0ff */
[C---:B0-----:R-:W-:Y:S01]  /*6960*/  IMAD.U32 R13, R6.reuse, 0x10000, RZ ;  /* 0x00010000060d7824 */ /* 0x041fe200078e00ff */
[----:B------:R-:W-:Y:S01]  /*6970*/  LOP3.LUT R6, R6, 0xffff0000, RZ, 0xc0, !PT ;  /* 0xffff000006067812 */ /* 0x000fe200078ec0ff */
[C---:B------:R-:W-:Y:S01]  /*6980*/  FMUL.FTZ R25, R4.reuse, R21 ;  /* 0x0000001504197220 */ /* 0x040fe20000410000 */
[----:B------:R-:W-:Y:S01]  /*6990*/  FMUL.FTZ R4, R4, R15 ;  /* 0x0000000f04047220 */ /* 0x000fe20000410000 */
[----:B------:R-:W-:-:S02]  /*69a0*/  IMAD.U32 R14, R7, 0x10000, RZ ;  /* 0x00010000070e7824 */ /* 0x000fc400078e00ff */
[C---:B------:R-:W-:Y:S01]  /*69b0*/  FMUL.FTZ R28, R5.reuse, R24 ;  /* 0x00000018051c7220 */ /* 0x040fe20000410000 */
[C---:B------:R-:W-:Y:S01]  /*69c0*/  FFMA.FTZ R25, R10.reuse, R15, -R25 ;  /* 0x0000000f0a197223 */ /* 0x040fe20000010819 */
[-C--:B------:R-:W-:Y:S01]  /*69d0*/  FMUL.FTZ R30, R5, R20.reuse ;  /* 0x00000014051e7220 */ /* 0x080fe20000410000 */
[----:B------:R-:W-:Y:S01]  /*69e0*/  LOP3.LUT R7, R7, 0xffff0000, RZ, 0xc0, !PT ;  /* 0xffff000007077812 */ /* 0x000fe200078ec0ff */
[----:B------:R-:W-:Y:S01]  /*69f0*/  FFMA.FTZ R26, R10, R21, R4 ;  /* 0x000000150a1a7223 */ /* 0x000fe20000010004 */
        /* <DEDUP_REMOVED lines=19> */
.L_x_10628:
[----:B------:R-:W-:Y:S05]  /*6b30*/  BSYNC B2 ;  /* 0x0000000000027941 */ /* 0x000fea0003800000 */
.L_x_10627:
[----:B------:R-:W-:Y:S05]  /*6b40*/  @P1 BRA `(.L_x_10626) ;  /* 0x0000000000981947 */ /* 0x000fea0003800000 */
[----:B-1----:R-:W1:Y:S01]  /*6b50*/  LDS.128 R4, [R0] ;  /* 0x0000000000047984 */ /* 0x002e620000000c00 */
        /* <DEDUP_REMOVED lines=37> */
.L_x_10626:
[----:B------:R-:W-:Y:S05]  /*6db0*/  BSYNC B1 ;  /* 0x0000000000017941 */ /* 0x000fea0003800000 */
.L_x_10625:
        /* <DEDUP_REMOVED lines=12> */
[C---:B------:R-:W-:Y:S01]  /*6e80*/  IMAD.U32 R25, R32.reuse, 0x10000, RZ ;  /* 0x0001000020197824 */ /* 0x040fe200078e00ff */
[----:B------:R-:W-:Y:S01]  /*6e90*/  LOP3.LUT R32, R32, 0xffff0000, RZ, 0xc0, !PT ;  /* 0xffff000020207812 */ /* 0x000fe200078ec0ff */
[C---:B-1----:R-:W-:Y:S01]  /*6ea0*/  IMAD.U32 R10, R4.reuse, 0x10000, RZ ;  /* 0x00010000040a7824 */ /* 0x042fe200078e00ff */
[----:B------:R-:W-:Y:S01]  /*6eb0*/  LOP3.LUT R4, R4, 0xffff0000, RZ, 0xc0, !PT ;  /* 0xffff000004047812 */ /* 0x000fe200078ec0ff */
[C---:B------:R-:W-:Y:S01]  /*6ec0*/  IMAD.U32 R11, R5.reuse, 0x10000, RZ ;  /* 0x00010000050b7824 */ /* 0x040fe200078e00ff */
[----:B------:R-:W-:Y:S01]  /*6ed0*/  LOP3.LUT R5, R5, 0xffff0000, RZ, 0xc0, !PT ;  /* 0xffff000005057812 */ /* 0x000fe200078ec0ff */
[C---:B0-----:R-:W-:Y:S01]  /*6ee0*/  IMAD.U32 R13, R6.reuse, 0x10000, RZ ;  /* 0x00010000060d7824 */ /* 0x041fe200078e00ff */
        /* <DEDUP_REMOVED lines=10> */
[C---:B------:R-:W-:Y:S01]  /*6f90*/  LOP3.LUT R26, R35.reuse, 0xffff0000, RZ, 0xc0, !PT ;  /* 0xffff0000231a7812 */ /* 0x040fe200078ec0ff */
[----:B------:R-:W-:Y:S02]  /*6fa0*/  IMAD.U32 R31, R35, 0x10000, RZ ;  /* 0x00010000231f7824 */ /* 0x000fe400078e00ff */
[----:B------:R-:W-:Y:S01]  /*6fb0*/  FFMA.FTZ R10, R27, R11, R10 ;  /* 0x0000000b1b0a7223 */ /* 0x000fe2000001000a */
[-C--:B------:R-:W-:Y:S01]  /*6fc0*/  FMUL.FTZ R24, R25, R6.reuse ;  /* 0x0000000619187220 */ /* 0x080fe20000410000 */
[-C--:B------:R-:W-:Y:S01]  /*6fd0*/  FMUL.FTZ R15, R32, R7.reuse ;  /* 0x00000007200f7220 */ /* 0x080fe20000410000 */
[----:B------:R-:W-:Y:S01]  /*6fe0*/  FMUL.FTZ R20, R31, R6 ;  /* 0x000000061f147220 */ /* 0x000fe20000410000 */
[----:B------:R-:W-:Y:S01]  /*6ff0*/  FMUL.FTZ R11, R26, R7 ;  /* 0x000000071a0b7220 */ /* 0x000fe20000410000 */
[----:B------:R-:W-:-:S02]  /*7000*/  F2FP.BF16.F32.PACK_AB R4, R21, R4 ;  /* 0x000000041504723e */ /* 0x000fc400000010ff */
[-C--:B------:R-:W-:Y:S01]  /*7010*/  FFMA.FTZ R6, R25, R13.reuse, -R20 ;  /* 0x0000000d19067223 */ /* 0x080fe20000010814 */
[-C--:B------:R-:W-:Y:S01]  /*7020*/  FFMA.FTZ R7, R32, R14.reuse, -R11 ;  /* 0x0000000e20077223 */ /* 0x080fe2000001080b */
[----:B------:R-:W-:Y:S01]  /*7030*/  FFMA.FTZ R13, R31, R13, R24 ;  /* 0x0000000d1f0d7223 */ /* 0x000fe20000010018 */
[----:B------:R-:W-:Y:S01]  /*7040*/  FFMA.FTZ R14, R26, R14, R15 ;  /* 0x0000000e1a0e7223 */ /* 0x000fe2000001000f */
[----:B------:R-:W-:-:S03]  /*7050*/  F2FP.BF16.F32.PACK_AB R5, R10, R5 ;  /* 0x000000050a05723e */ /* 0x000fc600000010ff */
[----:B------:R-:W-:Y:S02]  /*7060*/  F2FP.BF16.F32.PACK_AB R6, R13, R6 ;  /* 0x000000060d06723e */ /* 0x000fe400000010ff */
[----:B------:R-:W-:-:S05]  /*7070*/  F2FP.BF16.F32.PACK_AB R7, R14, R7 ;  /* 0x000000070e07723e */ /* 0x000fca00000010ff */
[----:B------:R1:W-:Y:S02]  /*7080*/  STS.128 [R9+0x1a400], R4 ;  /* 0x01a4000409007388 */ /* 0x0003e40000000c00 */
.L_x_10631:
[----:B------:R-:W-:Y:S05]  /*7090*/  BSYNC B1 ;  /* 0x0000000000017941 */ /* 0x000fea0003800000 */
.L_x_10630:
[----:B------:R-:W-:Y:S05]  /*70a0*/  @P1 BRA `(.L_x_10629) ;  /* 0x0000001000601947 */ /* 0x000fea0003800000 */
[----:B-1----:R-:W1:Y:S01]  /*70b0*/  LDS.128 R4, [R0+0x2000] ;  /* 0x0020000000047984 */ /* 0x002e620000000c00 */
[C---:B------:R-:W-:Y:S01]  /*70c0*/  IMAD.U32 R25, R36.reuse, 0x10000, RZ ;  /* 0x0001000024197824 */ /* 0x040fe200078e00ff */
[----:B------:R-:W-:Y:S01]  /*70d0*/  LOP3.LUT R36, R36, 0xffff0000, RZ, 0xc0, !PT ;  /* 0xffff000024247812 */ /* 0x000fe200078ec0ff */
[C---:B------:R-:W-:Y:S01]  /*70e0*/  IMAD.U32 R21, R33.reuse, 0x10000, RZ ;  /* 0x0001000021157824 */ /* 0x040fe200078e00ff */
        /* <DEDUP_REMOVED lines=11> */
[----:B0-----:R-:W-:-:S02]  /*71a0*/  IMAD.U32 R13, R7, 0x10000, RZ ;  /* 0x00010000070d7824 */ /* 0x001fc400078e00ff */
[----:B------:R-:W-:Y:S01]  /*71b0*/  FFMA.FTZ R4, R21, R9, -R14 ;  /* 0x0000000915047223 */ /* 0x000fe2000001080e */
[C---:B------:R-:W-:Y:S01]  /*71c0*/  FMUL.FTZ R21, R24.reuse, R5 ;  /* 0x0000000518157220 */ /* 0x040fe20000410000 */
[----:B------:R-:W-:Y:S01]  /*71d0*/  FFMA.FTZ R5, R24, R10, -R15 ;  /* 0x0000000a18057223 */ /* 0x000fe2000001080f */
[----:B------:R-:W-:Y:S01]  /*71e0*/  FFMA.FTZ R9, R25, R9, R20 ;  /* 0x0000000919097223 */ /* 0x000fe20000010014 */
[----:B------:R-:W-:Y:S01]  /*71f0*/  IMAD.U32 R15, R3, 0x10000, RZ ;  /* 0x00010000030f7824 */ /* 0x000fe200078e00ff */
[----:B------:R-:W-:Y:S01]  /*7200*/  LOP3.LUT R7, R7, 0xffff0000, RZ, 0xc0, !PT ;  /* 0xffff000007077812 */ /* 0x000fe200078ec0ff */
[----:B------:R-:W-:Y:S01]  /*7210*/  IMAD.U32 R25, R8, 0x10000, RZ ;  /* 0x0001000008197824 */ /* 0x000fe200078e00ff */
[----:B------:R-:W-:Y:S01]  /*7220*/  LOP3.LUT R3, R3, 0xffff0000, RZ, 0xc0, !PT ;  /* 0xffff000003037812 */ /* 0x000fe200078ec0ff */
[----:B------:R-:W-:Y:S01]  /*7230*/  FMUL.FTZ R14, R15, R6 ;  /* 0x000000060f0e7220 */ /* 0x000fe20000410000 */
[----:B------:R-:W-:Y:S01]  /*7240*/  FFMA.FTZ R10, R36, R10, R21 ;  /* 0x0000000a240a7223 */ /* 0x000fe20000010015 */
[----:B------:R-:W-:Y:S01]  /*7250*/  FMUL.FTZ R8, R25, R6 ;  /* 0x0000000619087220 */ /* 0x000fe20000410000 */
[-C--:B------:R-:W-:Y:S01]  /*7260*/  FMUL.FTZ R20, R27, R7.reuse ;  /* 0x000000071b147220 */ /* 0x080fe20000410000 */
[----:B------:R-:W-:Y:S01]  /*7270*/  FMUL.FTZ R24, R3, R7 ;  /* 0x0000000703187220 */ /* 0x000fe20000410000 */
[----:B------:R-:W-:Y:S01]  /*7280*/  F2FP.BF16.F32.PACK_AB R4, R9, R4 ;  /* 0x000000040904723e */ /* 0x000fe200000010ff */
[-C--:B------:R-:W-:Y:S01]  /*7290*/  FFMA.FTZ R6, R15, R11.reuse, -R8 ;  /* 0x0000000b0f067223 */ /* 0x080fe20000010808 */
[----:B------:R-:W-:Y:S01]  /*72a0*/  FFMA.FTZ R11, R25, R11, R14 ;  /* 0x0000000b190b7223 */ /* 0x000fe2000001000e */
[-C--:B------:R-:W-:Y:S01]  /*72b0*/  FFMA.FTZ R7, R3, R13.reuse, -R20 ;  /* 0x0000000d03077223 */ /* 0x080fe20000010814 */
[----:B------:R-:W-:Y:S01]  /*72c0*/  FFMA.FTZ R24, R27, R13, R24 ;  /* 0x0000000d1b187223 */ /* 0x000fe20000010018 */
[----:B------:R-:W-:-:S02]  /*72d0*/  F2FP.BF16.F32.PACK_AB R5, R10, R5 ;  /* 0x000000050a05723e */ /* 0x000fc400000010ff */
[----:B------:R-:W-:Y:S02]  /*72e0*/  F2FP.BF16.F32.PACK_AB R6, R11, R6 ;  /* 0x000000060b06723e */ /* 0x000fe400000010ff */
[----:B------:R-:W-:-:S05]  /*72f0*/  F2FP.BF16.F32.PACK_AB R7, R24, R7 ;  /* 0x000000071807723e */ /* 0x000fca00000010ff */
[----:B------:R3:W-:Y:S01]  /*7300*/  STS.128 [R0+0x2000], R4 ;  /* 0x0020000400007388 */ /* 0x0007e20000000c00 */
[----:B------:R-:W-:Y:S05]  /*7310*/  BRA `(.L_x_10629) ;  /* 0x0000000c00c47947 */ /* 0x000fea0003800000 */
.L_x_10619:
[----:B------:R-:W-:-:S03]  /*7320*/  UMOV UR4, 0xffffffff ;  /* 0xffffffff00047882 */ /* 0x000fc60000000000 */
[----:B------:R-:W-:Y:S05]  /*7330*/  BRA.DIV UR4, `(.L_x_10632) ;  /* 0x0000012e04287947 */ /* 0x000fea000b800000 */
[----:B------:R0:W1:Y:S04]  /*7340*/  SHFL.IDX PT, R0, R25, RZ, 0x1c1f ;  /* 0x001c1fff19007589 */ /* 0x00006800000e0000 */
[----:B------:R0:W2:Y:S04]  /*7350*/  SHFL.IDX PT, R3, R24, RZ, 0x1c1f ;  /* 0x001c1fff18037589 */ /* 0x0000a800000e0000 */
[----:B------:R0:W3:Y:S04]  /*7360*/  SHFL.IDX PT, R20, R27, RZ, 0x1c1f ;  /* 0x001c1fff1b147589 */ /* 0x0000e800000e0000 */
[----:B------:R0:W4:Y:S02]  /*7370*/  SHFL.IDX PT, R14, R26, RZ, 0x1c1f ;  /* 0x001c1fff1a0e7589 */ /* 0x00012400000e0000 */
.L_x_10870:
[----:B------:R-:W-:Y:S01]  /*7380*/  ULDC UR4, c[0x0][0x448] ;  /* 0x0001120000047ab9 */ /* 0x000fe20000000800 */
[----:B------:R-:W0:Y:S01]  /*7390*/  LDC R47, c[0x0][0x3f4] ;  /* 0x0000fd00ff2f7b82 */ /* 0x000e220000000800 */
[----:B------:R-:W-:Y:S01]  /*73a0*/  IMAD R97, R97, UR4, RZ ;  /* 0x0000000461617c24 */ /* 0x000fe2000f8e02ff */
[----:B------:R-:W-:Y:S01]  /*73b0*/  LEA.HI R5, R229, R229, RZ, 0x1 ;  /* 0x000000e5e5057211 */ /* 0x000fe200078f08ff */
[----:B------:R-:W-:Y:S01]  /*73c0*/  BSSY B1, `(.L_x_10633) ;  /* 0x0000016000017945 */ /* 0x000fe20003800000 */
[----:B------:R-:W-:Y:S02]  /*73d0*/  CS2R R6, SRZ ;  /* 0x0000000000067805 */ /* 0x000fe4000001ff00 */
        /* <DEDUP_REMOVED lines=11> */
[----:B------:R-:W-:Y:S02]  /*7490*/  SHF.L.U64.HI R5, R16, 0x1, R17 ;  /* 0x0000000110057819 */ /* 0x000fe40000010211 */
[-C--:B0-2---:R-:W-:Y:S02]  /*74a0*/  IADD3 R24, P0, R3, R15.reuse, RZ ;  /* 0x0000000f03187210 */ /* 0x085fe40007f1e0ff */
[----:B----4-:R-:W-:-:S03]  /*74b0*/  IADD3 R14, P1, R14, R15, RZ ;  /* 0x0000000f0e0e7210 */ /* 0x010fc60007f3e0ff */
[--C-:B-1----:R-:W-:Y:S02]  /*74c0*/  IMAD.X R25, R0, 0x1, R5.reuse, P0 ;  /* 0x0000000100197824 */ /* 0x102fe400000e0605 */
[----:B---3--:R-:W-:Y:S01]  /*74d0*/  IMAD.X R15, R20, 0x1, R5, P1 ;  /* 0x00000001140f7824 */ /* 0x008fe200008e0605 */
[----:B------:R-:W-:Y:S01]  /*74e0*/  CS2R R4, SRZ ;  /* 0x0000000000047805 */ /* 0x000fe2000001ff00 */
[----:B------:R-:W-:Y:S06]  /*74f0*/  @P2 BRA `(.L_x_10634) ;  /* 0x0000000000082947 */ /* 0x000fec0003800000 */
[----:B------:R0:W5:Y:S04]  /*7500*/  LD.E.128 R4, desc[UR60][R24.64] ;  /* 0x0000003c18047980 */ /* 0x000168000c101d00 */
[----:B------:R0:W5:Y:S02]  /*7510*/  LD.E.128 R8, desc[UR60][R14.64] ;  /* 0x0000003c0e087980 */ /* 0x000164000c101d00 */
.L_x_10634:
[----:B------:R-:W-:Y:S05]  /*7520*/  BSYNC B1 ;  /* 0x0000000000017941 */ /* 0x000fea0003800000 */
.L_x_10633:
[----:B------:R-:W4:Y:S01]  /*7530*/  SYNCS.PHASECHK.TRANS64.TRYWAIT P1, [R18+URZ+0x32400], R21 ;  /* 0x03240015120075a7 */ /* 0x000f22000802017f */
[----:B-1----:R-:W-:Y:S01]  /*7540*/  IMAD R0, R33, -0x80, R97 ;  /* 0xffffff8021007824 */ /* 0x002fe200078e0261 */
[--C-:B-----5:R-:W-:Y:S01]  /*7550*/  SHF.R.U64 R28, R4, 0x10, R5.reuse ;  /* 0x00000010041c7819 */ /* 0x120fe20000001205 */
[--C-:B------:R-:W-:Y:S01]  /*7560*/  IMAD.MOV.U32 R13, RZ, RZ, R5.reuse ;  /* 0x000000ffff0d7224 */ /* 0x100fe200078e0005 */
[----:B0-----:R-:W-:Y:S01]  /*7570*/  SHF.R.U32.HI R26, RZ, 0x10, R5 ;  /* 0x00000010ff1a7819 */ /* 0x001fe20000011605 */
[----:B--2---:R-:W-:Y:S01]  /*7580*/  IMAD.MOV.U32 R3, RZ, RZ, R4 ;  /* 0x000000ffff037224 */ /* 0x004fe200078e0004 */
[----:B------:R-:W-:Y:S01]  /*7590*/  ISETP.GE.AND P0, PT, R16, R47, PT ;  /* 0x0000002f1000720c */ /* 0x000fe20003f06270 */
[----:B------:R-:W-:Y:S01]  /*75a0*/  IMAD.MOV.U32 R15, RZ, RZ, R6 ;  /* 0x000000ffff0f7224 */ /* 0x000fe200078e0006 */
[----:B------:R-:W-:Y:S01]  /*75b0*/  VIMNMX R0, R0, 0x80, PT ;  /* 0x0000008000007848 */ /* 0x000fe20003fe0100 */
[----:B------:R-:W-:Y:S01]  /*75c0*/  IMAD.MOV.U32 R5, RZ, RZ, R8 ;  /* 0x000000ffff057224 */ /* 0x000fe200078e0008 */
[--C-:B------:R-:W-:Y:S01]  /*75d0*/  SHF.R.U64 R24, R6, 0x10, R7.reuse ;  /* 0x0000001006187819 */ /* 0x100fe20000001207 */
[--C-:B------:R-:W-:Y:S01]  /*75e0*/  IMAD.MOV.U32 R4, RZ, RZ, R7.reuse ;  /* 0x000000ffff047224 */ /* 0x100fe200078e0007 */
[----:B------:R-:W-:Y:S01]  /*75f0*/  SHF.R.U32.HI R27, RZ, 0x10, R7 ;  /* 0x00000010ff1b7819 */ /* 0x000fe20000011607 */
[--C-:B------:R-:W-:Y:S01]  /*7600*/  IMAD.MOV.U32 R6, RZ, RZ, R9.reuse ;  /* 0x000000ffff067224 */ /* 0x100fe200078e0009 */
[--C-:B------:R-:W-:Y:S01]  /*7610*/  SHF.R.U64 R8, R8, 0x10, R9.reuse ;  /* 0x0000001008087819 */ /* 0x100fe20000001209 */
[----:B---3--:R-:W-:Y:S01]  /*7620*/  IMAD.MOV.U32 R20, RZ, RZ, R10 ;  /* 0x000000ffff147224 */ /* 0x008fe200078e000a */
[----:B------:R-:W-:Y:S01]  /*7630*/  SHF.R.U32.HI R25, RZ, 0x10, R9 ;  /* 0x00000010ff197819 */ /* 0x000fe20000011609 */
[--C-:B----4-:R-:W-:Y:S01]  /*7640*/  IMAD.MOV.U32 R14, RZ, RZ, R11.reuse ;  /* 0x000000ffff0e7224 */ /* 0x110fe200078e000b */
[--C-:B------:R-:W-:Y:S01]  /*7650*/  SHF.R.U64 R9, R10, 0x10, R11.reuse ;  /* 0x000000100a097819 */ /* 0x100fe2000000120b */
[----:B------:R-:W-:Y:S01]  /*7660*/  BSSY B1, `(.L_x_10635) ;  /* 0x000000d000017945 */ /* 0x000fe20003800000 */
[----:B------:R-:W-:-:S02]  /*7670*/  SHF.R.U32.HI R7, RZ, 0x10, R11 ;  /* 0x00000010ff077819 */ /* 0x000fc4000001160b */
[-C--:B------:R-:W-:Y:S02]  /*7680*/  ISETP.GE.OR P2, PT, R19, R0.reuse, P0 ;  /* 0x000000001300720c */ /* 0x080fe40000746670 */
[----:B------:R-:W-:Y:S02]  /*7690*/  ISETP.GE.OR P0, PT, R228, R0, P0 ;  /* 0x00000000e400720c */ /* 0x000fe40000706670 */
[----:B------:R-:W-:Y:S02]  /*76a0*/  PRMT R44, R3, 0x5410, R28 ;  /* 0x00005410032c7816 */ /* 0x000fe4000000001c */
        /* <DEDUP_REMOVED lines=8> */
.L_x_10871:
[----:B------:R-:W-:Y:S05]  /*7730*/  BSYNC B1 ;  /* 0x0000000000017941 */ /* 0x000fea0003800000 */
.L_x_10635:
        /* <DEDUP_REMOVED lines=9> */
[----:B------:R-:W-:Y:S02]  /*77d0*/  SHF.R.U32.HI R7, RZ, 0x3, R6 ;  /* 0x00000003ff077819 */ /* 0x000fe40000011606 */
[----:B------:R-:W-:Y:S02]  /*77e0*/  LOP3.LUT R6, R6, 0x38, R5, 0xf8, !PT ;  /* 0x0000003806067812 */ /* 0x000fe400078ef805 */
[-C--:B------:R-:W-:Y:S02]  /*77f0*/  LOP3.LUT R4, R4, R7.reuse, RZ, 0x3c, !PT ;  /* 0x0000000704047212 */ /* 0x080fe400078e3cff */
[----:B------:R-:W-:-:S03]  /*7800*/  LOP3.LUT R6, R6, R7, RZ, 0x3c, !PT ;  /* 0x0000000706067212 */ /* 0x000fc600078e3cff */
[C---:B------:R-:W-:Y:S02]  /*7810*/  IMAD R5, R215.reuse, 0x200, R4 ;  /* 0x00000200d7057824 */ /* 0x040fe400078e0204 */
[----:B------:R-:W-:Y:S02]  /*7820*/  IMAD R9, R215, 0x200, R6 ;  /* 0x00000200d7097824 */ /* 0x000fe400078e0206 */
[--C-:B------:R-:W-:Y:S02]  /*7830*/  IMAD R40, R5, 0x2, R18.reuse ;  /* 0x0000000205287824 */ /* 0x100fe400078e0212 */
[----:B------:R-:W-:-:S03]  /*7840*/  IMAD R42, R9, 0x2, R18 ;  /* 0x00000002092a7824 */ /* 0x000fc600078e0212 */
[----:B------:R-:W0:Y:S04]  /*7850*/  LDS.128 R4, [R40+0x18400] ;  /* 0x0184000028047984 */ /* 0x000e280000000c00 */
[----:B------:R-:W1:Y:S01]  /*7860*/  LDS.128 R8, [R42+0x18400] ;  /* 0x018400002a087984 */ /* 0x000e620000000c00 */
        /* <DEDUP_REMOVED lines=15> */
[-C--:B------:R-:W-:Y:S01]  /*7960*/  FFMA.FTZ R37, R4, R27.reuse, -R35 ;  /* 0x0000001b04257223 */ /* 0x080fe20000010823 */
[C---:B------:R-:W-:Y:S02]  /*7970*/  IMAD.U32 R21, R15.reuse, 0x10000, RZ ;  /* 0x000100000f157824 */ /* 0x040fe400078e00ff */
[----:B------:R-:W-:Y:S01]  /*7980*/  FMUL.FTZ R39, R8, R27 ;  /* 0x0000001b08277220 */ /* 0x000fe20000410000 */
[----:B------:R-:W-:Y:S01]  /*7990*/  LOP3.LUT R35, R20, 0xffff0000, RZ, 0xc0, !PT ;  /* 0xffff000014237812 */ /* 0x000fe200078ec0ff */
[CC--:B------:R-:W-:Y:S01]  /*79a0*/  FMUL.FTZ R8, R30.reuse, R32.reuse ;  /* 0x000000201e087220 */ /* 0x0c0fe20000410000 */
[----:B------:R-:W-:Y:S01]  /*79b0*/  FMUL.FTZ R41, R30, R21 ;  /* 0x000000151e297220 */ /* 0x000fe20000410000 */
        /* <DEDUP_REMOVED lines=14> */
[-C--:B------:R-:W-:Y:S01]  /*7aa0*/  FMUL.FTZ R28, R28, R21.reuse ;  /* 0x000000151c1c7220 */ /* 0x080fe20000410000 */
[----:B------:R-:W-:Y:S01]  /*7ab0*/  IMAD.U32 R24, R5, 0x10000, RZ ;  /* 0x0001000005187824 */ /* 0x000fe200078e00ff */
[----:B------:R-:W-:Y:S01]  /*7ac0*/  LOP3.LUT R9, R9, 0xffff0000, RZ, 0xc0, !PT ;  /* 0xffff000009097812 */ /* 0x000fe200078ec0ff */
[----:B------:R-:W-:Y:S02]  /*7ad0*/  IMAD.U32 R26, R7, 0x10000, RZ ;  /* 0x00010000071a7824 */ /* 0x000fe400078e00ff */
[----:B------:R-:W-:Y:S01]  /*7ae0*/  FMUL.FTZ R35, R31, R10 ;  /* 0x0000000a1f237220 */ /* 0x000fe20000410000 */
[----:B------:R-:W-:Y:S02]  /*7af0*/  IMAD.U32 R4, R3, 0x10000, RZ ;  /* 0x0001000003047824 */ /* 0x000fe400078e00ff */
[C---:B------:R-:W-:Y:S01]  /*7b00*/  FFMA.FTZ R27, R24.reuse, R21, -R27 ;  /* 0x00000015181b7223 */ /* 0x040fe2000001081b */
[----:B------:R-:W-:Y:S01]  /*7b10*/  FFMA.FTZ R28, R24, R25, R28 ;  /* 0x00000019181c7223 */ /* 0x000fe2000001001c */
[----:B------:R-:W-:Y:S01]  /*7b20*/  LOP3.LUT R11, R11, 0xffff0000, RZ, 0xc0, !PT ;  /* 0xffff00000b0b7812 */ /* 0x000fe200078ec0ff */
[-C--:B------:R-:W-:Y:S01]  /*7b30*/  FMUL.FTZ R31, R31, R4.reuse ;  /* 0x000000041f1f7220 */ /* 0x080fe20000410000 */
[----:B------:R-:W-:Y:S01]  /*7b40*/  FFMA.FTZ R35, R26, R4, -R35 ;  /* 0x000000041a237223 */ /* 0x000fe20000010823 */
[----:B------:R-:W-:-:S02]  /*7b50*/  LOP3.LUT R8, R13, 0xffff0000, RZ, 0xc0, !PT ;  /* 0xffff00000d087812 */ /* 0x000fc400078ec0ff */
        /* <DEDUP_REMOVED lines=24> */
.L_x_10638:
[----:B------:R-:W-:Y:S05]  /*7ce0*/  BSYNC B1 ;  /* 0x0000000000017941 */ /* 0x000fea0003800000 */
.L_x_10637:
[----:B------:R-:W-:Y:S05]  /*7cf0*/  @P0 BRA `(.L_x_10629) ;  /* 0x00000004004c0947 */ /* 0x000fea0003800000 */
[----:B-1----:R-:W2:Y:S01]  /*7d00*/  LDL R40, [R1+0x7c] ;  /* 0x00007c0001287983 */ /* 0x002ea20000100800 */
[----:B------:R-:W-:Y:S01]  /*7d10*/  IMAD.IADD R47, R16, 0x1, R47 ;  /* 0x00000001102f7824 */ /* 0x000fe200078e022f */
[----:B------:R-:W-:-:S04]  /*7d20*/  SHF.R.U32.HI R5, RZ, 0x3, R214 ;  /* 0x00000003ff057819 */ /* 0x000fc800000116d6 */
[----:B------:R-:W-:-:S04]  /*7d30*/  LOP3.LUT R4, R214, 0x38, R47, 0xf8, !PT ;  /* 0x00000038d6047812 */ /* 0x000fc800078ef82f */
[----:B------:R-:W-:-:S05]  /*7d40*/  LOP3.LUT R4, R4, R5, RZ, 0x3c, !PT ;  /* 0x0000000504047212 */ /* 0x000fca00078e3cff */
[----:B------:R-:W-:-:S04]  /*7d50*/  IMAD.IADD R9, R219, 0x1, R4 ;  /* 0x00000001db097824 */ /* 0x000fc800078e0204 */
[----:B0-----:R-:W-:-:S05]  /*7d60*/  IMAD R21, R9, 0x2, R18 ;  /* 0x0000000209157824 */ /* 0x001fca00078e0212 */
[----:B------:R-:W0:Y:S01]  /*7d70*/  LDS.128 R8, [R21+0x18400] ;  /* 0x0184000015087984 */ /* 0x000e220000000c00 */
        /* <DEDUP_REMOVED lines=8> */
[----:B------:R-:W-:-:S02]  /*7e00*/  IMAD.U32 R30, R9, 0x10000, RZ ;  /* 0x00010000091e7824 */ /* 0x000fc400078e00ff */
[-C--:B------:R-:W-:Y:S01]  /*7e10*/  FMUL.FTZ R35, R34, R28.reuse ;  /* 0x0000001c22237220 */ /* 0x080fe20000410000 */
[----:B------:R-:W-:Y:S01]  /*7e20*/  FMUL.FTZ R33, R36, R28 ;  /* 0x0000001c24217220 */ /* 0x000fe20000410000 */
[----:B------:R-:W-:Y:S01]  /*7e30*/  FMUL.FTZ R39, R44, R8 ;  /* 0x000000082c277220 */ /* 0x000fe20000410000 */
[----:B------:R-:W-:Y:S01]  /*7e40*/  FMUL.FTZ R28, R43, R30 ;  /* 0x0000001e2b1c7220 */ /* 0x000fe20000410000 */
[----:B------:R-:W-:Y:S01]  /*7e50*/  FMUL.FTZ R37, R38, R8 ;  /* 0x0000000826257220 */ /* 0x000fe20000410000 */
[----:B------:R-:W-:Y:S01]  /*7e60*/  FMUL.FTZ R30, R41, R30 ;  /* 0x0000001e291e7220 */ /* 0x000fe20000410000 */
[C---:B------:R-:W-:Y:S01]  /*7e70*/  IMAD.U32 R31, R10.reuse, 0x10000, RZ ;  /* 0x000100000a1f7824 */ /* 0x040fe200078e00ff */
[----:B------:R-:W-:Y:S01]  /*7e80*/  LOP3.LUT R10, R10, 0xffff0000, RZ, 0xc0, !PT ;  /* 0xffff00000a0a7812 */ /* 0x000fe200078ec0ff */
[----:B------:R-:W-:Y:S01]  /*7e90*/  IMAD.U32 R32, R11, 0x10000, RZ ;  /* 0x000100000b207824 */ /* 0x000fe200078e00ff */
[----:B------:R-:W-:Y:S02]  /*7ea0*/  LOP3.LUT R9, R9, 0xffff0000, RZ, 0xc0, !PT ;  /* 0xffff000009097812 */ /* 0x000fe400078ec0ff */
[----:B------:R-:W-:Y:S01]  /*7eb0*/  LOP3.LUT R11, R11, 0xffff0000, RZ, 0xc0, !PT ;  /* 0xffff00000b0b7812 */ /* 0x000fe200078ec0ff */
[----:B--2---:R-:W0:Y:S02]  /*7ec0*/  LDS.128 R4, [R40+0x18400] ;  /* 0x0184000028047984 */ /* 0x004e240000000c00 */
[C---:B0-----:R-:W-:Y:S01]  /*7ed0*/  IMAD.U32 R24, R4.reuse, 0x10000, RZ ;  /* 0x0001000004187824 */ /* 0x041fe200078e00ff */
[----:B------:R-:W-:Y:S01]  /*7ee0*/  LOP3.LUT R4, R4, 0xffff0000, RZ, 0xc0, !PT ;  /* 0xffff000004047812 */ /* 0x000fe200078ec0ff */
[----:B------:R-:W-:-:S02]  /*7ef0*/  IMAD.U32 R25, R5, 0x10000, RZ ;  /* 0x0001000005197824 */ /* 0x000fc400078e00ff */
[-C--:B------:R-:W-:Y:S01]  /*7f00*/  FFMA.FTZ R35, R36, R24.reuse, R35 ;  /* 0x0000001824237223 */ /* 0x080fe20000010023 */
[----:B------:R-:W-:Y:S02]  /*7f10*/  IMAD.U32 R36, R20, 0x10000, RZ ;  /* 0x0001000014247824 */ /* 0x000fe400078e00ff */
[----:B------:R-:W-:Y:S01]  /*7f20*/  FFMA.FTZ R33, R34, R24, -R33 ;  /* 0x0000001822217223 */ /* 0x000fe20000010821 */
[-C--:B------:R-:W-:Y:S01]  /*7f30*/  FFMA.FTZ R24, R38, R4.reuse, R39 ;  /* 0x0000000426187223 */ /* 0x080fe20000010027 */
[----:B------:R-:W-:Y:S01]  /*7f40*/  FFMA.FTZ R8, R44, R4, -R37 ;  /* 0x000000042c087223 */ /* 0x000fe20000010825 */
[-C--:B------:R-:W-:Y:S01]  /*7f50*/  FFMA.FTZ R28, R41, R25.reuse, -R28 ;  /* 0x00000019291c7223 */ /* 0x080fe2000001081c */
[----:B------:R-:W-:Y:S01]  /*7f60*/  FFMA.FTZ R30, R43, R25, R30 ;  /* 0x000000192b1e7223 */ /* 0x000fe2000001001e */
[----:B------:R-:W-:Y:S01]  /*7f70*/  LOP3.LUT R38, R20, 0xffff0000, RZ, 0xc0, !PT ;  /* 0xffff000014267812 */ /* 0x000fe200078ec0ff */
[----:B------:R-:W-:Y:S02]  /*7f80*/  IMAD.U32 R26, R6, 0x10000, RZ ;  /* 0x00010000061a7824 */ /* 0x000fe400078e00ff */
[----:B------:R-:W-:Y:S01]  /*7f90*/  FMUL.FTZ R25, R36, R31 ;  /* 0x0000001f24197220 */ /* 0x000fe20000410000 */
[----:B------:R-:W-:-:S02]  /*7fa0*/  IMAD.U32 R4, R15, 0x10000, RZ ;  /* 0x000100000f047824 */ /* 0x000fc400078e00ff */
[----:B------:R-:W-:Y:S01]  /*7fb0*/  IMAD.U32 R41, R14, 0x10000, RZ ;  /* 0x000100000e297824 */ /* 0x000fe200078e00ff */
[----:B------:R-:W-:Y:S01]  /*7fc0*/  LOP3.LUT R6, R6, 0xffff0000, RZ, 0xc0, !PT ;  /* 0xffff000006067812 */ /* 0x000fe200078ec0ff */
[C---:B------:R-:W-:Y:S01]  /*7fd0*/  FMUL.FTZ R31, R4.reuse, R31 ;  /* 0x0000001f041f7220 */ /* 0x040fe20000410000 */
[----:B------:R-:W-:Y:S01]  /*7fe0*/  LOP3.LUT R34, R15, 0xffff0000, RZ, 0xc0, !PT ;  /* 0xffff00000f227812 */ /* 0x000fe200078ec0ff */
[----:B------:R-:W-:Y:S01]  /*7ff0*/  FFMA.FTZ R25, R4, R26, -R25 ;  /* 0x0000001a04197223 */ /* 0x000fe20000010819 */
[----:B------:R-:W-:Y:S01]  /*8000*/  FMUL.FTZ R15, R38, R10 ;  /* 0x0000000a260f7220 */ /* 0x000fe20000410000 */
[----:B------:R-:W-:Y:S02]  /*8010*/  IMAD.U32 R27, R7, 0x10000, RZ ;  /* 0x00010000071b7824 */ /* 0x000fe400078e00ff */
[----:B------:R-:W-:Y:S01]  /*8020*/  FMUL.FTZ R4, R41, R32 ;  /* 0x0000002029047220 */ /* 0x000fe20000410000 */
[----:B------:R-:W-:Y:S02]  /*8030*/  IMAD.U32 R39, R3, 0x10000, RZ ;  /* 0x0001000003277824 */ /* 0x000fe400078e00ff */
[C---:B------:R-:W-:Y:S01]  /*8040*/  FFMA.FTZ R20, R34.reuse, R6, -R15 ;  /* 0x0000000622147223 */ /* 0x040fe2000001080f */
[----:B------:R-:W-:Y:S01]  /*8050*/  FMUL.FTZ R37, R34, R10 ;  /* 0x0000000a22257220 */ /* 0x000fe20000410000 */
[C---:B------:R-:W-:Y:S01]  /*8060*/  FMUL.FTZ R32, R39.reuse, R32 ;  /* 0x0000002027207220 */ /* 0x040fe20000410000 */
[----:B------:R-:W-:Y:S01]  /*8070*/  FFMA.FTZ R15, R39, R27, -R4 ;  /* 0x0000001b270f7223 */ /* 0x000fe20000010804 */
[----:B------:R-:W-:Y:S01]  /*8080*/  LOP3.LUT R39, R13, 0xffff0000, RZ, 0xc0, !PT ;  /* 0xffff00000d277812 */ /* 0x000fe200078ec0ff */
[----:B------:R-:W-:Y:S01]  /*8090*/  FFMA.FTZ R10, R36, R26, R31 ;  /* 0x0000001a240a7223 */ /* 0x000fe2000001001f */
[----:B------:R-:W-:-:S02]  /*80a0*/  LOP3.LUT R43, R14, 0xffff0000, RZ, 0xc0, !PT ;  /* 0xffff00000e2b7812 */ /* 0x000fc400078ec0ff */
[----:B------:R-:W-:Y:S02]  /*80b0*/  LOP3.LUT R13, R0, 0xffff0000, RZ, 0xc0, !PT ;  /* 0xffff0000000d7812 */ /* 0x000fe400078ec0ff */
[----:B------:R-:W-:Y:S01]  /*80c0*/  LOP3.LUT R31, R3, 0xffff0000, RZ, 0xc0, !PT ;  /* 0xffff0000031f7812 */ /* 0x000fe200078ec0ff */
[----:B------:R-:W-:Y:S01]  /*80d0*/  FFMA.FTZ R37, R38, R6, R37 ;  /* 0x0000000626257223 */ /* 0x000fe20000010025 */
[----:B------:R-:W-:Y:S01]  /*80e0*/  LOP3.LUT R5, R5, 0xffff0000, RZ, 0xc0, !PT ;  /* 0xffff000005057812 */ /* 0x000fe200078ec0ff */
[----:B------:R-:W-:Y:S01]  /*80f0*/  FMUL.FTZ R0, R39, R9 ;  /* 0x0000000927007220 */ /* 0x000fe20000410000 */
[----:B------:R-:W-:Y:S01]  /*8100*/  LOP3.LUT R7, R7, 0xffff0000, RZ, 0xc0, !PT ;  /* 0xffff000007077812 */ /* 0x000fe200078ec0ff */
        /* <DEDUP_REMOVED lines=18> */
.L_x_10629:
[----:B------:R-:W-:Y:S05]  /*8230*/  BSYNC B0 ;  /* 0x0000000000007941 */ /* 0x000fea0003800000 */
.L_x_10618:
        /* <DEDUP_REMOVED lines=8> */
.L_x_10615:
[----:B--23--:R-:W2:Y:S01]  /*82c0*/  S2R R0, SR_TID.X ;  /* 0x0000000000007919 */ /* 0x00cea20000002100 */
[----:B------:R-:W-:Y:S01]  /*82d0*/  ISETP.NE.AND P0, PT, R203, 0x3, PT ;  /* 0x00000003cb00780c */ /* 0x000fe20003f05270 */
[----:B------:R-:W-:Y:S05]  /*82e0*/  WARPSYNC.ALL ;  /* 0x0000000000007948 */ /* 0x000fea0003800000 */
[----:B--2---:R-:W-:-:S05]  /*82f0*/  SHF.R.U32.HI R0, RZ, 0x7, R0 ;  /* 0x00000007ff007819 */ /* 0x004fca0000011600 */
[----:B------:R-:W-:-:S05]  /*8300*/  VIADD R175, R0, 0x8 ;  /* 0x0000000800af7836 */ /* 0x000fca0000000000 */
[----:B------:R2:W-:Y:S06]  /*8310*/  BAR.SYNC.DEFER_BLOCKING R175, 0x100 ;  /* 0x000400af0000751d */ /* 0x0005ec0000010000 */
[----:B------:R-:W-:Y:S05]  /*8320*/  @!P0 BRA `(.L_x_10639) ;  /* 0x0000000000048947 */ /* 0x000fea0003800000 */
[----:B------:R-:W-:Y:S01]  /*8330*/  BPT.TRAP 0x1 ;  /* 0x000000040000795c */ /* 0x000fe20000300000 */
.L_x_10639:
[----:B------:R-:W-:Y:S01]  /*8340*/  IMAD R0, R200, 0x8, R18 ;  /* 0x00000008c8007824 */ /* 0x000fe200078e0212 */
[----:B-1----:R-:W-:-:S04]  /*8350*/  SHF.L.U32 R7, R204, 0x1f, RZ ;  /* 0x0000001fcc077819 */ /* 0x002fc800000006ff */
[----:B------:R1:W3:Y:S01]  /*8360*/  SYNCS.PHASECHK.TRANS64.TRYWAIT P1, [R0+URZ+0x32430], R7 ;  /* 0x03243007000075a7 */ /* 0x0002e2000802017f */
[----:B------:R-:W-:Y:S05]  /*8370*/  @!P0 BRA `(.L_x_10640) ;  /* 0x0000000000048947 */ /* 0x000fea0003800000 */
[----:B------:R-:W-:Y:S01]  /*8380*/  BPT.TRAP 0x1 ;  /* 0x000000040000795c */ /* 0x000fe20000300000 */
.L_x_10640:
[----:B0-----:R-:W-:-:S05]  /*8390*/  VIADD R3, R18, 0x1c400 ;  /* 0x0001c40012037836 */ /* 0x001fca0000000000 */
[----:B------:R-:W-:-:S04]  /*83a0*/  SHF.R.U32.HI R3, RZ, 0x4, R3 ;  /* 0x00000004ff037819 */ /* 0x000fc80000011603 */
[----:B------:R-:W-:Y:S01]  /*83b0*/  LOP3.LUT R3, R3, 0x3fff, RZ, 0xc0, !PT ;  /* 0x00003fff03037812 */ /* 0x000fe200078ec0ff */
[----:B---3--:R-:W-:Y:S06]  /*83c0*/  @P1 BRA `(.L_x_10641) ;  /* 0x0000000000081947 */ /* 0x008fec0003800000 */
[----:B------:R-:W0:Y:S02]  /*83d0*/  SYNCS.PHASECHK.TRANS64.TRYWAIT P1, [R0+URZ+0x32430], R7 ;  /* 0x03243007000075a7 */ /* 0x000e24000802017f */
[----:B0-----:R-:W-:Y:S05]  /*83e0*/  @!P1 BRA `(.L_x_10642) ;  /* 0x0000011c00809947 */ /* 0x001fea0003800000 */
.L_x_10641:
[----:B------:R-:W-:Y:S05]  /*83f0*/  WARPSYNC.ALL ;  /* 0x0000000000007948 */ /* 0x000fea0003800000 */
[----:B------:R-:W-:Y:S01]  /*8400*/  LOP3.LUT R217, R3, 0x10000, RZ, 0xfc, !PT ;  /* 0x0001000003d97812 */ /* 0x000fe200078efcff */
[----:B------:R-:W-:Y:S01]  /*8410*/  IMAD R29, R29, 0x2000, R18 ;  /* 0x000020001d1d7824 */ /* 0x000fe200078e0212 */
[----:B------:R-:W-:-:S03]  /*8420*/  UMOV UR9, 0x40000040 ;  /* 0x4000004000097882 */ /* 0x000fc60000000000 */
[----:B------:R-:W-:Y:S01]  /*8430*/  IMAD R4, R200, 0x300, R217 ;  /* 0x00000300c8047824 */ /* 0x000fe200078e02d9 */
[----:B------:R-:W-:Y:S01]  /*8440*/  SHF.L.U32 R3, R12, 0x1f, RZ ;  /* 0x0000001f0c037819 */ /* 0x000fe200000006ff */
[----:B------:R-:W-:Y:S01]  /*8450*/  IMAD.MOV.U32 R5, RZ, RZ, 0x40000040 ;  /* 0x40000040ff057424 */ /* 0x000fe200078e00ff */
[----:B------:R-:W-:Y:S01]  /*8460*/  R2UR UR4, R29 ;  /* 0x000000001d0472ca */ /* 0x000fe200000e0000 */
[C---:B------:R-:W-:Y:S01]  /*8470*/  VIADD R8, R4.reuse, 0x2 ;  /* 0x0000000204087836 */ /* 0x040fe20000000000 */
[----:B------:R-:W-:Y:S01]  /*8480*/  R2UR UR10, R4 ;  /* 0x00000000040a72ca */ /* 0x000fe200000e0000 */
[----:B-----5:R-:W-:Y:S01]  /*8490*/  WARPGROUP.ARRIVE ;  /* 0x00000000000079c5 */ /* 0x020fe20000000000 */
[----:B------:R-:W-:Y:S01]  /*84a0*/  R2UR UR11, R5 ;  /* 0x00000000050b72ca */ /* 0x000fe200000e0000 */
[----:B------:R-:W-:Y:S01]  /*84b0*/  IMAD.MOV.U32 R9, RZ, RZ, 0x40000040 ;  /* 0x40000040ff097424 */ /* 0x000fe200078e00ff */
[----:B------:R-:W-:Y:S01]  /*84c0*/  BSSY B0, `(.L_x_10643) ;  /* 0x0000032000007945 */ /* 0x000fe20003800000 */
[----:B------:R-:W-:-:S02]  /*84d0*/  IMAD.U32 R11, RZ, RZ, UR9 ;  /* 0x00000009ff0b7e24 */ /* 0x000fc4000f8e00ff */
[----:B------:R-:W-:-:S04]  /*84e0*/  IMAD.MOV.U32 R5, RZ, RZ, 0x40000040 ;  /* 0x40000040ff057424 */ /* 0x000fc800078e00ff */
[----:B------:R-:W-:-:S04]  /*84f0*/  UIADD3 UR5, UR4, 0x18400, URZ ;  /* 0x0001840004057890 */ /* 0x000fc8000fffe03f */
[----:B------:R-:W-:-:S04]  /*8500*/  USHF.R.U32.HI UR5, URZ, 0x4, UR5 ;  /* 0x000000043f057899 */ /* 0x000fc80008011605 */
[----:B------:R-:W-:-:S04]  /*8510*/  ULOP3.LUT UR5, UR5, 0x3fff, URZ, 0xc0, !UPT ;  /* 0x00003fff05057892 */ /* 0x000fc8000f8ec03f */
[----:B------:R-:W-:-:S04]  /*8520*/  ULOP3.LUT UR6, UR5, 0x10000, URZ, 0xfc, !UPT ;  /* 0x0001000005067892 */ /* 0x000fc8000f8efc3f */
[----:B------:R-:W-:-:S03]  /*8530*/  UIADD3 UR5, UR6, 0x2, URZ ;  /* 0x0000000206057890 */ /* 0x000fc6000fffe03f */
[----:B------:R-:W-:Y:S02]  /*8540*/  UMOV UR8, UR6 ;  /* 0x0000000600087c82 */ /* 0x000fe40008000000 */
[----:B------:R-:W-:Y:S01]  /*8550*/  HGMMA.64x96x16.F32.BF16 R24, gdesc[UR8], RZ, !UPT, gsb0 ;  /* 0x01600000081879f0 */ /* 0x000fe2000c0018ff */
[----:B------:R-:W-:Y:S01]  /*8560*/  R2UR UR10, R8 ;  /* 0x00000000080a72ca */ /* 0x000fe200000e0000 */
[----:B------:R-:W-:Y:S01]  /*8570*/  IMAD.U32 R10, RZ, RZ, UR8 ;  /* 0x00000008ff0a7e24 */ /* 0x000fe2000f8e00ff */
[----:B------:R-:W-:Y:S01]  /*8580*/  R2UR UR11, R9 ;  /* 0x00000000090b72ca */ /* 0x000fe200000e0000 */
[----:B------:R-:W-:Y:S01]  /*8590*/  UMOV UR8, UR5 ;  /* 0x0000000500087c82 */ /* 0x000fe20008000000 */
[----:B------:R-:W-:Y:S01]  /*85a0*/  UMOV UR9, 0x40000040 ;  /* 0x4000004000097882 */ /* 0x000fe20000000000 */
[C---:B------:R-:W-:Y:S01]  /*85b0*/  VIADD R8, R4.reuse, 0x4 ;  /* 0x0000000404087836 */ /* 0x040fe20000000000 */
[----:B------:R-:W-:Y:S01]  /*85c0*/  UIADD3 UR5, UR6, 0x4, URZ ;  /* 0x0000000406057890 */ /* 0x000fe2000fffe03f */
[----:B------:R-:W-:Y:S01]  /*85d0*/  IMAD.MOV.U32 R9, RZ, RZ, 0x40000040 ;  /* 0x40000040ff097424 */ /* 0x000fe200078e00ff */
[----:B------:R3:W-:Y:S01]  /*85e0*/  STL.64 [R1+0x70], R10 ;  /* 0x0000700a01007387 */ /* 0x0007e20000100a00 */
[----:B------:R-:W-:-:S02]  /*85f0*/  VIADD R4, R4, 0x6 ;  /* 0x0000000604047836 */ /* 0x000fc40000000000 */
[----:B---3--:R-:W-:Y:S02]  /*8600*/  IMAD.U32 R10, RZ, RZ, UR8 ;  /* 0x00000008ff0a7e24 */ /* 0x008fe4000f8e00ff */
        /* <DEDUP_REMOVED lines=9> */
[----:B------:R-:W-:Y:S01]  /*86a0*/  UIADD3 UR5, UR6, 0x6, URZ ;  /* 0x0000000606057890 */ /* 0x000fe2000fffe03f */
[----:B------:R-:W-:Y:S02]  /*86b0*/  IMAD.U32 R8, RZ, RZ, UR8 ;  /* 0x00000008ff087e24 */ /* 0x000fe4000f8e00ff */
        /* <DEDUP_REMOVED lines=9> */
[----:B------:R-:W-:Y:S02]  /*8750*/  IMAD.U32 R4, RZ, RZ, UR8 ;  /* 0x00000008ff047e24 */ /* 0x000fe4000f8e00ff */
[----:B------:R-:W-:-:S05]  /*8760*/  IMAD.U32 R5, RZ, RZ, UR9 ;  /* 0x00000009ff057e24 */ /* 0x000fca000f8e00ff */
[----:B------:R3:W-:Y:S01]  /*8770*/  STL.64 [R1+0x58], R4 ;  /* 0x0000580401007387 */ /* 0x0007e20000100a00 */
[----:B------:R-:W-:Y:S02]  /*8780*/  WARPGROUP.DEPBAR.LE gsb0, 0x0 ;  /* 0x00008000000079c5 */ /* 0x000fe40000010000 */
[----:B------:R-:W-:-:S06]  /*8790*/  WARPGROUP.ARRIVE ;  /* 0x00000000000079c5 */ /* 0x000fcc0000000000 */
[----:B------:R-:W-:Y:S03]  /*87a0*/  HGMMA.64x96x16.F32.BF16 R24, gdesc[UR8], R24, gsb0 ;  /* 0x01600000081879f0 */ /* 0x000fe60008001818 */
[----:B------:R-:W-:Y:S02]  /*87b0*/  WARPGROUP.DEPBAR.LE gsb0, 0x0 ;  /* 0x00008000000079c5 */ /* 0x000fe40000010000 */
[----:B------:R-:W4:Y:S02]  /*87c0*/  SYNCS.PHASECHK.TRANS64.TRYWAIT P1, [R18+URZ+0x32410], R3 ;  /* 0x03241003120075a7 */ /* 0x000f24000802017f */
[----:B---34-:R-:W-:Y:S05]  /*87d0*/  @!P1 BRA `(.L_x_10644) ;  /* 0x0000011800989947 */ /* 0x018fea0003800000 */
.L_x_10872:
[----:B------:R-:W-:Y:S05]  /*87e0*/  BSYNC B0 ;  /* 0x0000000000007941 */ /* 0x000fea0003800000 */
.L_x_10643:
[----:B------:R-:W-:Y:S05]  /*87f0*/  @!P0 BRA `(.L_x_10645) ;  /* 0x0000000000048947 */ /* 0x000fea0003800000 */
[----:B------:R-:W-:Y:S01]  /*8800*/  BPT.TRAP 0x1 ;  /* 0x000000040000795c */ /* 0x000fe20000300000 */
.L_x_10645:
[----:B------:R4:W0:Y:S01]  /*8810*/  SYNCS.PHASECHK.TRANS64.TRYWAIT P2, [R0+URZ+0x32450], R7 ;  /* 0x03245007000075a7 */ /* 0x000822000804017f */
[----:B------:R-:W-:Y:S05]  /*8820*/  @!P0 BRA `(.L_x_10646) ;  /* 0x0000000000048947 */ /* 0x000fea0003800000 */
[----:B------:R-:W-:Y:S01]  /*8830*/  BPT.TRAP 0x1 ;  /* 0x000000040000795c */ /* 0x000fe20000300000 */
.L_x_10646:
[----:B---3--:R-:W3:Y:S01]  /*8840*/  S2R R3, SR_TID.X ;  /* 0x0000000000037919 */ /* 0x008ee20000002100 */
[----:B------:R-:W-:Y:S01]  /*8850*/  BSSY B0, `(.L_x_10647) ;  /* 0x0000006000007945 */ /* 0x000fe20003800000 */
[----:B---3--:R-:W-:-:S04]  /*8860*/  LOP3.LUT R3, R3, 0x7f, RZ, 0xc0, !PT ;  /* 0x0000007f03037812 */ /* 0x008fc800078ec0ff */
[----:B------:R-:W-:Y:S01]  /*8870*/  ISETP.NE.AND P1, PT, R3, RZ, PT ;  /* 0x000000ff0300720c */ /* 0x000fe20003f25270 */
[----:B0-----:R-:W-:-:S12]  /*8880*/  @P2 BRA `(.L_x_10648) ;  /* 0x0000000000082947 */ /* 0x001fd80003800000 */
[----:B------:R-:W0:Y:S02]  /*8890*/  SYNCS.PHASECHK.TRANS64.TRYWAIT P2, [R0+URZ+0x32450], R7 ;  /* 0x03245007000075a7 */ /* 0x000e24000804017f */
[----:B0-----:R-:W-:Y:S05]  /*88a0*/  @!P2 BRA `(.L_x_10649) ;  /* 0x000001180078a947 */ /* 0x001fea0003800000 */
.L_x_10648:
[----:B------:R-:W-:Y:S05]  /*88b0*/  BSYNC B0 ;  /* 0x0000000000007941 */ /* 0x000fea0003800000 */
.L_x_10647:
[----:B------:R-:W-:Y:S05]  /*88c0*/  WARPSYNC.ALL ;  /* 0x0000000000007948 */ /* 0x000fea0003800000 */
[----:B------:R-:W-:Y:S01]  /*88d0*/  VIADD R216, R18, 0x400 ;  /* 0x0000040012d87836 */ /* 0x000fe20000000000 */
[----:B------:R-:W-:Y:S01]  /*88e0*/  UIADD3 UR4, UR4, 0x22400, URZ ;  /* 0x0002240004047890 */ /* 0x000fe2000fffe03f */
[----:B------:R-:W-:Y:S01]  /*88f0*/  IMAD.MOV.U32 R5, RZ, RZ, 0x40000040 ;  /* 0x40000040ff057424 */ /* 0x000fe200078e00ff */
[----:B------:R-:W-:Y:S01]  /*8900*/  WARPGROUP.ARRIVE ;  /* 0x00000000000079c5 */ /* 0x000fe20000000000 */
[----:B------:R-:W-:Y:S01]  /*8910*/  UMOV UR9, 0x40000040 ;  /* 0x4000004000097882 */ /* 0x000fe20000000000 */
[----:B------:R-:W-:Y:S01]  /*8920*/  SHF.R.U32.HI R216, RZ, 0x4, R216 ;  /* 0x00000004ffd87819 */ /* 0x000fe200000116d8 */
[----:B------:R-:W-:Y:S01]  /*8930*/  USHF.R.U32.HI UR4, URZ, 0x4, UR4 ;  /* 0x000000043f047899 */ /* 0x000fe20008011604 */
[----:B------:R-:W-:Y:S01]  /*8940*/  R2UR UR11, R5 ;  /* 0x00000000050b72ca */ /* 0x000fe200000e0000 */
[----:B01--4-:R-:W-:Y:S01]  /*8950*/  IMAD.MOV.U32 R7, RZ, RZ, 0x40000040 ;  /* 0x40000040ff077424 */ /* 0x013fe200078e00ff */
[----:B------:R-:W-:Y:S01]  /*8960*/  LOP3.LUT R216, R216, 0x3fff, RZ, 0xc0, !PT ;  /* 0x00003fffd8d87812 */ /* 0x000fe200078ec0ff */
[----:B------:R-:W-:Y:S01]  /*8970*/  ULOP3.LUT UR4, UR4, 0x3fff, URZ, 0xc0, !UPT ;  /* 0x00003fff04047892 */ /* 0x000fe2000f8ec03f */
[----:B------:R-:W-:Y:S01]  /*8980*/  IMAD.U32 R9, RZ, RZ, UR9 ;  /* 0x00000009ff097e24 */ /* 0x000fe2000f8e00ff */
[----:B------:R-:W-:Y:S01]  /*8990*/  UMOV UR53, 0x40000040 ;  /* 0x4000004000357882 */ /* 0x000fe20000000000 */
[----:B------:R-:W-:Y:S01]  /*89a0*/  LOP3.LUT R218, R216, 0x10000, RZ, 0xfc, !PT ;  /* 0x00010000d8da7812 */ /* 0x000fe200078efcff */
[----:B------:R-:W-:Y:S01]  /*89b0*/  ULOP3.LUT UR4, UR4, 0x10000, URZ, 0xfc, !UPT ;  /* 0x0001000004047892 */ /* 0x000fe2000f8efc3f */
[----:B------:R-:W-:Y:S01]  /*89c0*/  IMAD.MOV.U32 R5, RZ, RZ, 0x40000040 ;  /* 0x40000040ff057424 */ /* 0x000fe200078e00ff */
[----:B------:R-:W-:Y:S01]  /*89d0*/  UMOV UR49, 0x40000040 ;  /* 0x4000004000317882 */ /* 0x000fe20000000000 */
[----:B------:R-:W-:Y:S01]  /*89e0*/  UMOV UR45, 0x40000040 ;  /* 0x40000040002d7882 */ /* 0x000fe20000000000 */
[----:B------:R-:W-:Y:S01]  /*89f0*/  IMAD R4, R200, 0xc00, R218 ;  /* 0x00000c00c8047824 */ /* 0x000fe200078e02da */
[----:B------:R-:W-:Y:S01]  /*8a00*/  UIADD3 UR5, UR4, 0x2, URZ ;  /* 0x0000000204057890 */ /* 0x000fe2000fffe03f */
[----:B------:R-:W-:Y:S01]  /*8a10*/  R2UR UR39, R5 ;  /* 0x00000000052772ca */ /* 0x000fe200000e0000 */
[----:B------:R-:W-:Y:S01]  /*8a20*/  UMOV UR8, UR4 ;  /* 0x0000000400087c82 */ /* 0x000fe20008000000 */
[C---:B------:R-:W-:Y:S01]  /*8a30*/  VIADD R6, R4.reuse, 0x2 ;  /* 0x0000000204067836 */ /* 0x040fe20000000000 */
[----:B------:R-:W-:Y:S01]  /*8a40*/  R2UR UR10, R4 ;  /* 0x00000000040a72ca */ /* 0x000fe200000e0000 */
[----:B------:R-:W-:Y:S01]  /*8a50*/  IMAD.U32 R8, RZ, RZ, UR8 ;  /* 0x00000008ff087e24 */ /* 0x000fe2000f8e00ff */
[----:B------:R-:W-:Y:S01]  /*8a60*/  UIADD3 UR52, UR4, 0x806, URZ ;  /* 0x0000080604347890 */ /* 0x000fe2000fffe03f */
[----:B------:R-:W-:Y:S01]  /*8a70*/  SHF.R.S32.HI R13, RZ, 0x1f, R235 ;  /* 0x0000001fff0d7819 */ /* 0x000fe200000114eb */
[----:B------:R-:W-:Y:S01]  /*8a80*/  UIADD3 UR48, UR4, 0xc00, URZ ;  /* 0x00000c0004307890 */ /* 0x000fe2000fffe03f */
[----:B------:R-:W0:Y:S01]  /*8a90*/  S2R R72, SR_TID.X ;  /* 0x0000000000487919 */ /* 0x000e220000002100 */
[----:B------:R-:W-:Y:S01]  /*8aa0*/  UIADD3 UR44, UR4, 0xc02, URZ ;  /* 0x00000c02042c7890 */ /* 0x000fe2000fffe03f */
[----:B------:R-:W-:Y:S01]  /*8ab0*/  LEA.HI R13, R13, R235, RZ, 0x2 ;  /* 0x000000eb0d0d7211 */ /* 0x000fe200078f10ff */
[----:B------:R-:W-:Y:S01]  /*8ac0*/  UIADD3 UR40, UR4, 0xc04, URZ ;  /* 0x00000c0404287890 */ /* 0x000fe2000fffe03f */
[----:B------:R1:W-:Y:S01]  /*8ad0*/  STL.64 [R1+0x50], R8 ;  /* 0x0000500801007387 */ /* 0x0003e20000100a00 */
[----:B------:R-:W-:Y:S01]  /*8ae0*/  UMOV UR41, 0x40000040 ;  /* 0x4000004000297882 */ /* 0x000fe20000000000 */
[----:B------:R-:W-:Y:S01]  /*8af0*/  UIADD3 UR36, UR4, 0xc06, URZ ;  /* 0x00000c0604247890 */ /* 0x000fe2000fffe03f */
[----:B------:R-:W-:Y:S01]  /*8b00*/  LOP3.LUT R13, R13, 0x7ffffffc, RZ, 0xc0, !PT ;  /* 0x7ffffffc0d0d7812 */ /* 0x000fe200078ec0ff */
[----:B------:R-:W-:Y:S01]  /*8b10*/  HGMMA.64x96x16.F32.BF16 R24, gdesc[UR8], R24, gsb0 ;  /* 0x01600000081879f0 */ /* 0x000fe20008001818 */
[----:B------:R-:W-:Y:S01]  /*8b20*/  R2UR UR10, R6 ;  /* 0x00000000060a72ca */ /* 0x000fe200000e0000 */
[----:B------:R-:W-:Y:S01]  /*8b30*/  UMOV UR8, UR5 ;  /* 0x0000000500087c82 */ /* 0x000fe20008000000 */
[----:B------:R-:W-:Y:S01]  /*8b40*/  R2UR UR11, R7 ;  /* 0x00000000070b72ca */ /* 0x000fe200000e0000 */
[----:B------:R-:W-:Y:S01]  /*8b50*/  UMOV UR9, 0x40000040 ;  /* 0x4000004000097882 */ /* 0x000fe20000000000 */
[----:B------:R-:W-:Y:S01]  /*8b60*/  VIADD R6, R4, 0x4 ;  /* 0x0000000404067836 */ /* 0x000fe20000000000 */
[----:B------:R-:W-:Y:S01]  /*8b70*/  UIADD3 UR5, UR4, 0x4, URZ ;  /* 0x0000000404057890 */ /* 0x000fe2000fffe03f */
[----:B------:R-:W-:Y:S01]  /*8b80*/  IMAD.MOV.U32 R7, RZ, RZ, 0x40000040 ;  /* 0x40000040ff077424 */ /* 0x000fe200078e00ff */
[----:B------:R-:W-:Y:S01]  /*8b90*/  UMOV UR37, 0x40000040 ;  /* 0x4000004000257882 */ /* 0x000fe20000000000 */
[----:B-1----:R-:W-:Y:S01]  /*8ba0*/  IMAD.U32 R8, RZ, RZ, UR8 ;  /* 0x00000008ff087e24 */ /* 0x002fe2000f8e00ff */
[----:B------:R-:W-:Y:S01]  /*8bb0*/  LOP3.LUT R216, R216, 0x3000000, RZ, 0xfc, !PT ;  /* 0x03000000d8d87812 */ /* 0x000fe200078efcff */
[----:B------:R-:W-:-:S02]  /*8bc0*/  IMAD.U32 R9, RZ, RZ, UR9 ;  /* 0x00000009ff097e24 */ /* 0x000fc4000f8e00ff */
[----:B------:R-:W-:-:S03]  /*8bd0*/  IMAD.IADD R13, R235, 0x1, -R13 ;  /* 0x00000001eb0d7824 */ /* 0x000fc600078e0a0d */
        /* <DEDUP_REMOVED lines=11> */
[----:B-1----:R-:W-:Y:S02]  /*8c90*/  IMAD.U32 R8, RZ, RZ, UR8 ;  /* 0x00000008ff087e24 */ /* 0x002fe4000f8e00ff */
        /* <DEDUP_REMOVED lines=90> */
[----:B-1----:R-:W-:Y:S01]  /*9240*/  IMAD.U32 R8, RZ, RZ, UR8 ;  /* 0x00000008ff087e24 */ /* 0x002fe2000f8e00ff */
[----:B------:R-:W-:Y:S01]  /*9250*/  ULDC UR4, c[0x0][0xad0] ;  /* 0x0002b40000047ab9 */ /* 0x000fe20000000800 */
        /* <DEDUP_REMOVED lines=10> */
[----:B------:R-:W-:Y:S02]  /*9300*/  IMAD.MOV.U32 R7, RZ, RZ, 0x40000040 ;  /* 0x40000040ff077424 */ /* 0x000fe400078e00ff */
[----:B-1----:R-:W-:Y:S01]  /*9310*/  IMAD.U32 R8, RZ, RZ, UR8 ;  /* 0x00000008ff087e24 */ /* 0x002fe2000f8e00ff */
        /* <DEDUP_REMOVED lines=15> */
[----:B------:R-:W-:Y:S01]  /*9410*/  R2UR UR42, R6 ;  /* 0x00000000062a72ca */ /* 0x000fe200000e0000 */
[----:B------:R-:W-:Y:S01]  /*9420*/  IMAD R6, R196, -0x60, R195 ;  /* 0xffffffa0c4067824 */ /* 0x000fe200078e02c3 */
[----:B------:R-:W-:Y:S02]  /*9430*/  R2UR UR43, R7 ;  /* 0x00000000072b72ca */ /* 0x000fe400000e0000 */
[----:B------:R-:W-:Y:S01]  /*9440*/  R2UR UR38, R4 ;  /* 0x00000000042672ca */ /* 0x000fe200000e0000 */
[----:B------:R-:W-:-:S04]  /*9450*/  VIADD R6, R6, 0x60 ;  /* 0x0000006006067836 */ /* 0x000fc80000000000 */
[----:B------:R-:W-:-:S05]  /*9460*/  IMAD R6, R13, -0x2, R6 ;  /* 0xfffffffe0d067824 */ /* 0x000fca00078e0206 */
[C---:B------:R-:W-:Y:S02]  /*9470*/  ISETP.GT.AND P4, PT, R6.reuse, RZ, PT ;  /* 0x000000ff0600720c */ /* 0x040fe40003f84270 */
[C---:B------:R-:W-:Y:S02]  /*9480*/  ISETP.GT.AND P5, PT, R6.reuse, 0x1, PT ;  /* 0x000000010600780c */ /* 0x040fe40003fa4270 */
[C---:B------:R-:W-:Y:S02]  /*9490*/  ISETP.GT.AND P2, PT, R6.reuse, 0x8, PT ;  /* 0x000000080600780c */ /* 0x040fe40003f44270 */
[----:B------:R-:W-:Y:S01]  /*94a0*/  ISETP.GT.AND P3, PT, R6, 0x9, PT ;  /* 0x000000090600780c */ /* 0x000fe20003f64270 */
        /* <DEDUP_REMOVED lines=19> */
[----:B------:R-:W-:Y:S02]  /*95e0*/  WARPGROUP.DEPBAR.LE gsb0, 0x0 ;  /* 0x00008000000079c5 */ /* 0x000fe40000010000 */
        /* <DEDUP_REMOVED lines=63> */
[----:B------:R-:W-:Y:S01]  /*99e0*/  ISETP.GT.AND P5, PT, R6, 0x11, PT ;  /* 0x000000110600780c */ /* 0x000fe20003fa4270 */
[----:B------:R-:W-:Y:S01]  /*99f0*/  FMUL.FTZ R67, R67, UR4 ;  /* 0x0000000443437c20 */ /* 0x000fe20008410000 */
[----:B------:R-:W-:Y:S01]  /*9a00*/  FMUL.FTZ R70, R70, UR4 ;  /* 0x0000000446467c20 */ /* 0x000fe20008410000 */
[----:B------:R-:W-:Y:S01]  /*9a10*/  FMUL.FTZ R71, R71, UR4 ;  /* 0x0000000447477c20 */ /* 0x000fe20008410000 */
[----:B------:R-:W-:Y:S01]  /*9a20*/  ULDC UR4, c[0x0][0xa80] ;  /* 0x0002a00000047ab9 */ /* 0x000fe20000000800 */
[----:B------:R-:W5:Y:S01]  /*9a30*/  MUFU.TANH R33, R33 ;  /* 0x0000002100217308 */ /* 0x000f620000002400 */
[----:B---3--:R-:W-:-:S04]  /*9a40*/  FSEL R165, R32, -INF , P4 ;  /* 0xff80000020a57808 */ /* 0x008fc80002000000 */
[----:B------:R-:W-:Y:S02]  /*9a50*/  FMNMX.FTZ R7, R165, R14, !PT ;  /* 0x0000000ea5077209 */ /* 0x000fe40007810000 */
[----:B------:R-:W-:Y:S01]  /*9a60*/  FMNMX.FTZ R14, R5, R25, !PT ;  /* 0x00000019050e7209 */ /* 0x000fe20007810000 */
[----:B------:R-:W3:Y:S01]  /*9a70*/  MUFU.TANH R31, R31 ;  /* 0x0000001f001f7308 */ /* 0x000ee20000002400 */
[----:B----4-:R-:W-:Y:S02]  /*9a80*/  FSEL R29, R30, -INF , P2 ;  /* 0xff8000001e1d7808 */ /* 0x010fe40001000000 */
[----:B------:R-:W-:Y:S02]  /*9a90*/  ISETP.GT.AND P2, PT, R6, 0x18, PT ;  /* 0x000000180600780c */ /* 0x000fe40003f44270 */
[----:B------:R-:W-:-:S03]  /*9aa0*/  FMNMX.FTZ R14, R29, R14, !PT ;  /* 0x0000000e1d0e7209 */ /* 0x000fc60007810000 */
[----:B------:R-:W4:Y:S01]  /*9ab0*/  MUFU.TANH R36, R36 ;  /* 0x0000002400247308 */ /* 0x000f220000002400 */
[----:B-----5:R-:W-:-:S04]  /*9ac0*/  FSEL R162, R33, -INF , P5 ;  /* 0xff80000021a27808 */ /* 0x020fc80002800000 */
[----:B------:R-:W-:-:S03]  /*9ad0*/  FMNMX.FTZ R28, R162, R7, !PT ;  /* 0x00000007a21c7209 */ /* 0x000fc60007810000 */
[----:B------:R-:W5:Y:S01]  /*9ae0*/  MUFU.TANH R34, R34 ;  /* 0x0000002200227308 */ /* 0x000f620000002400 */
[----:B---3--:R-:W-:Y:S02]  /*9af0*/  FSEL R27, R31, -INF , P3 ;  /* 0xff8000001f1b7808 */ /* 0x008fe40001800000 */
[----:B------:R-:W-:Y:S02]  /*9b00*/  ISETP.GT.AND P3, PT, R6, 0x19, PT ;  /* 0x000000190600780c */ /* 0x000fe40003f64270 */
[----:B------:R-:W-:-:S03]  /*9b10*/  FMNMX.FTZ R14, R27, R14, !PT ;  /* 0x0000000e1b0e7209 */ /* 0x000fc60007810000 */
[----:B------:R-:W3:Y:S01]  /*9b20*/  MUFU.TANH R37, R37 ;  /* 0x0000002500257308 */ /* 0x000ee20000002400 */
[----:B----4-:R-:W-:-:S04]  /*9b30*/  FSEL R157, R36, -INF , P2 ;  /* 0xff800000249d7808 */ /* 0x010fc80001000000 */
[----:B------:R-:W-:-:S03]  /*9b40*/  FMNMX.FTZ R7, R157, R28, !PT ;  /* 0x0000001c9d077209 */ /* 0x000fc60007810000 */
[----:B------:R-:W4:Y:S01]  /*9b50*/  MUFU.TANH R35, R35 ;  /* 0x0000002300237308 */ /* 0x000f220000002400 */
[----:B-----5:R-:W-:Y:S02]  /*9b60*/  FSEL R161, R34, -INF , P4 ;  /* 0xff80000022a17808 */ /* 0x020fe40002000000 */
[----:B------:R-:W-:Y:S02]  /*9b70*/  ISETP.GT.AND P4, PT, R6, 0x20, PT ;  /* 0x000000200600780c */ /* 0x000fe40003f84270 */
[----:B------:R-:W-:-:S03]  /*9b80*/  FMNMX.FTZ R14, R161, R14, !PT ;  /* 0x0000000ea10e7209 */ /* 0x000fc60007810000 */
[----:B------:R-:W5:Y:S01]  /*9b90*/  MUFU.TANH R40, R40 ;  /* 0x0000002800287308 */ /* 0x000f620000002400 */
[----:B---3--:R-:W-:-:S04]  /*9ba0*/  FSEL R164, R37, -INF , P3 ;  /* 0xff80000025a47808 */ /* 0x008fc80001800000 */
[----:B------:R-:W-:-:S03]  /*9bb0*/  FMNMX.FTZ R7, R164, R7, !PT ;  /* 0x00000007a4077209 */ /* 0x000fc60007810000 */
        /* <DEDUP_REMOVED lines=14> */
[----:B------:R0:W4:Y:S01]  /*9ca0*/  MUFU.TANH R21, R42 ;  /* 0x0000002a00157308 */ /* 0x0001220000002400 */
[----:B-----5:R-:W-:Y:S02]  /*9cb0*/  FSEL R177, R39, -INF , P3 ;  /* 0xff80000027b17808 */ /* 0x020fe40001800000 */
[----:B------:R-:W-:Y:S02]  /*9cc0*/  ISETP.GT.AND P3, PT, R6, 0x29, PT ;  /* 0x000000290600780c */ /* 0x000fe40003f64270 */
[----:B------:R-:W-:-:S03]  /*9cd0*/  FMNMX.FTZ R14, R177, R14, !PT ;  /* 0x0000000eb10e7209 */ /* 0x000fc60007810000 */
[----:B------:R-:W5:Y:S01]  /*9ce0*/  MUFU.TANH R45, R45 ;  /* 0x0000002d002d7308 */ /* 0x000f620000002400 */
[----:B---3--:R-:W-:Y:S02]  /*9cf0*/  FSEL R156, R44, -INF , P2 ;  /* 0xff8000002c9c7808 */ /* 0x008fe40001000000 */
[----:B0-----:R-:W-:Y:S02]  /*9d00*/  SHF.R.U32.HI R42, RZ, 0x7, R72 ;  /* 0x00000007ff2a7819 */ /* 0x001fe40000011648 */
[----:B------:R-:W-:Y:S02]  /*9d10*/  FMNMX.FTZ R7, R156, R7, !PT ;  /* 0x000000079c077209 */ /* 0x000fe40007810000 */
[----:B------:R-:W-:Y:S01]  /*9d20*/  IADD3 R168, -R42, 0xb, RZ ;  /* 0x0000000b2aa87810 */ /* 0x000fe20007ffe1ff */
[----:B------:R-:W0:Y:S01]  /*9d30*/  MUFU.TANH R43, R43 ;  /* 0x0000002b002b7308 */ /* 0x000e220000002400 */
[----:B----4-:R-:W-:Y:S02]  /*9d40*/  FSEL R21, R21, -INF , P4 ;  /* 0xff80000015157808 */ /* 0x010fe40002000000 */
[----:B------:R-:W-:-:S02]  /*9d50*/  ISETP.GT.AND P4, PT, R6, 0x30, PT ;  /* 0x000000300600780c */ /* 0x000fc40003f84270 */
[----:B------:R-:W-:-:S03]  /*9d60*/  FMNMX.FTZ R14, R21, R14, !PT ;  /* 0x0000000e150e7209 */ /* 0x000fc60007810000 */
[----:B------:R-:W3:Y:S01]  /*9d70*/  MUFU.TANH R48, R48 ;  /* 0x0000003000307308 */ /* 0x000ee20000002400 */
[----:B-----5:R-:W-:-:S04]  /*9d80*/  FSEL R170, R45, -INF , P3 ;  /* 0xff8000002daa7808 */ /* 0x020fc80001800000 */
[----:B------:R-:W-:-:S03]  /*9d90*/  FMNMX.FTZ R28, R170, R7, !PT ;  /* 0x00000007aa1c7209 */ /* 0x000fc60007810000 */
[----:B------:R-:W4:Y:S01]  /*9da0*/  MUFU.TANH R46, R46 ;  /* 0x0000002e002e7308 */ /* 0x000f220000002400 */
[----:B0-----:R-:W-:Y:S02]  /*9db0*/  FSEL R169, R43, -INF , P5 ;  /* 0xff8000002ba97808 */ /* 0x001fe40002800000 */
[----:B------:R-:W-:Y:S02]  /*9dc0*/  ISETP.GT.AND P5, PT, R6, 0x31, PT ;  /* 0x000000310600780c */ /* 0x000fe40003fa4270 */
[----:B------:R-:W-:-:S03]  /*9dd0*/  FMNMX.FTZ R7, R169, R14, !PT ;  /* 0x0000000ea9077209 */ /* 0x000fc60007810000 */
[----:B-1----:R-:W0:Y:S01]  /*9de0*/  MUFU.TANH R9, R49 ;  /* 0x0000003100097308 */ /* 0x002e220000002400 */
[----:B---3--:R-:W-:-:S04]  /*9df0*/  FSEL R3, R48, -INF , P4 ;  /* 0xff80000030037808 */ /* 0x008fc80002000000 */
[----:B------:R-:W-:-:S03]  /*9e00*/  FMNMX.FTZ R28, R3, R28, !PT ;  /* 0x0000001c031c7209 */ /* 0x000fc60007810000 */
[----:B------:R-:W1:Y:S01]  /*9e10*/  MUFU.TANH R47, R47 ;  /* 0x0000002f002f7308 */ /* 0x000e620000002400 */
[----:B----4-:R-:W-:Y:S02]  /*9e20*/  FSEL R166, R46, -INF , P2 ;  /* 0xff8000002ea67808 */ /* 0x010fe40001000000 */
[----:B------:R-:W-:Y:S02]  /*9e30*/  ISETP.GT.AND P2, PT, R6, 0x38, PT ;  /* 0x000000380600780c */ /* 0x000fe40003f44270 */
[----:B------:R-:W-:-:S03]  /*9e40*/  FMNMX.FTZ R14, R166, R7, !PT ;  /* 0x00000007a60e7209 */ /* 0x000fc60007810000 */
[----:B------:R-:W3:Y:S01]  /*9e50*/  MUFU.TANH R11, R52 ;  /* 0x00000034000b7308 */ /* 0x000ee20000002400 */
[----:B0-----:R-:W-:-:S04]  /*9e60*/  FSEL R9, R9, -INF , P5 ;  /* 0xff80000009097808 */ /* 0x001fc80002800000 */
[----:B------:R-:W-:-:S03]  /*9e70*/  FMNMX.FTZ R28, R9, R28, !PT ;  /* 0x0000001c091c7209 */ /* 0x000fc60007810000 */
[----:B------:R-:W0:Y:S01]  /*9e80*/  MUFU.TANH R50, R50 ;  /* 0x0000003200327308 */ /* 0x000e220000002400 */
[----:B-1----:R-:W-:Y:S02]  /*9e90*/  FSEL R171, R47, -INF , P3 ;  /* 0xff8000002fab7808 */ /* 0x002fe40001800000 */
[----:B------:R-:W-:Y:S02]  /*9ea0*/  ISETP.GT.AND P3, PT, R6, 0x39, PT ;  /* 0x000000390600780c */ /* 0x000fe40003f64270 */
[----:B------:R-:W-:-:S03]  /*9eb0*/  FMNMX.FTZ R7, R171, R14, !PT ;  /* 0x0000000eab077209 */ /* 0x000fc60007810000 */
[----:B------:R-:W1:Y:S01]  /*9ec0*/  MUFU.TANH R12, R53 ;  /* 0x00000035000c7308 */ /* 0x000e620000002400 */
[----:B---3--:R-:W-:-:S04]  /*9ed0*/  FSEL R11, R11, -INF , P2 ;  /* 0xff8000000b0b7808 */ /* 0x008fc80001000000 */
[----:B------:R-:W-:-:S03]  /*9ee0*/  FMNMX.FTZ R15, R11, R28, !PT ;  /* 0x0000001c0b0f7209 */ /* 0x000fc60007810000 */
[----:B------:R-:W3:Y:S01]  /*9ef0*/  MUFU.TANH R8, R51 ;  /* 0x0000003300087308 */ /* 0x000ee20000002400 */
[----:B0-----:R-:W-:Y:S02]  /*9f00*/  FSEL R176, R50, -INF , P4 ;  /* 0xff80000032b07808 */ /* 0x001fe40002000000 */
[----:B------:R-:W-:Y:S02]  /*9f10*/  ISETP.GT.AND P4, PT, R6, 0x40, PT ;  /* 0x000000400600780c */ /* 0x000fe40003f84270 */
[----:B------:R-:W-:-:S03]  /*9f20*/  FMNMX.FTZ R7, R176, R7, !PT ;  /* 0x00000007b0077209 */ /* 0x000fc60007810000 */
[----:B------:R-:W0:Y:S01]  /*9f30*/  MUFU.TANH R56, R56 ;  /* 0x0000003800387308 */ /* 0x000e220000002400 */
[----:B-1----:R-:W-:-:S04]  /*9f40*/  FSEL R12, R12, -INF , P3 ;  /* 0xff8000000c0c7808 */ /* 0x002fc80001800000 */
[----:B------:R-:W-:-:S03]  /*9f50*/  FMNMX.FTZ R15, R12, R15, !PT ;  /* 0x0000000f0c0f7209 */ /* 0x000fc60007810000 */
[----:B------:R-:W1:Y:S01]  /*9f60*/  MUFU.TANH R10, R54 ;  /* 0x00000036000a7308 */ /* 0x000e620000002400 */
[----:B---3--:R-:W-:Y:S02]  /*9f70*/  FSEL R8, R8, -INF , P5 ;  /* 0xff80000008087808 */ /* 0x008fe40002800000 */
[----:B------:R-:W-:Y:S02]  /*9f80*/  ISETP.GT.AND P5, PT, R6, 0x41, PT ;  /* 0x000000410600780c */ /* 0x000fe40003fa4270 */
[----:B------:R-:W-:-:S03]  /*9f90*/  FMNMX.FTZ R7, R8, R7, !PT ;  /* 0x0000000708077209 */ /* 0x000fc60007810000 */
        /* <DEDUP_REMOVED lines=29> */
[----:B------:R-:W-:Y:S02]  /*a170*/  ISETP.GT.AND P3, PT, R6, 0x59, PT ;  /* 0x000000590600780c */ /* 0x000fe40003f64270 */
[----:B------:R-:W-:-:S03]  /*a180*/  FMNMX.FTZ R6, R10, R7, !PT ;  /* 0x000000070a067209 */ /* 0x000fc60007810000 */
[----:B------:R-:W0:Y:S01]  /*a190*/  MUFU.TANH R68, R68 ;  /* 0x0000004400447308 */ /* 0x000e220000002400 */
[----:B-1----:R-:W-:Y:S02]  /*a1a0*/  FSEL R190, R64, -INF , P4 ;  /* 0xff80000040be7808 */ /* 0x002fe40002000000 */
[----:B------:R-:W-:Y:S02]  /*a1b0*/  FMNMX.FTZ R7, R13, R6, !PT ;  /* 0x000000060d077209 */ /* 0x000fe40007810000 */
[----:B------:R-:W-:Y:S02]  /*a1c0*/  FMNMX.FTZ R28, R190, R15, !PT ;  /* 0x0000000fbe1c7209 */ /* 0x000fe40007810000 */
[----:B------:R-:W-:Y:S01]  /*a1d0*/  FMNMX.FTZ R6, R192, R7, !PT ;  /* 0x00000007c0067209 */ /* 0x000fe20007810000 */
[----:B------:R-:W1:Y:S01]  /*a1e0*/  MUFU.TANH R66, R66 ;  /* 0x0000004200427308 */ /* 0x000e620000002400 */
[----:B---3--:R-:W-:Y:S02]  /*a1f0*/  FSEL R187, R65, -INF , P5 ;  /* 0xff80000041bb7808 */ /* 0x008fe40002800000 */
[----:B------:R-:W-:-:S02]  /*a200*/  FMNMX.FTZ R6, R189, R6, !PT ;  /* 0x00000006bd067209 */ /* 0x000fc40007810000 */
[----:B------:R-:W-:-:S03]  /*a210*/  FMNMX.FTZ R7, R187, R28, !PT ;  /* 0x0000001cbb077209 */ /* 0x000fc60007810000 */
[----:B------:R-:W3:Y:S01]  /*a220*/  MUFU.TANH R14, R69 ;  /* 0x00000045000e7308 */ /* 0x000ee20000002400 */
[----:B0-----:R-:W-:-:S04]  /*a230*/  FSEL R182, R68, -INF , P2 ;  /* 0xff80000044b67808 */ /* 0x001fc80001000000 */
[----:B------:R-:W-:Y:S02]  /*a240*/  FMNMX.FTZ R15, R182, R7, !PT ;  /* 0x00000007b60f7209 */ /* 0x000fe40007810000 */
[----:B------:R-:W-:Y:S01]  /*a250*/  FMNMX.FTZ R7, R191, R6, !PT ;  /* 0x00000006bf077209 */ /* 0x000fe20007810000 */
[----:B------:R-:W0:Y:S01]  /*a260*/  MUFU.TANH R67, R67 ;  /* 0x0000004300437308 */ /* 0x000e220000002400 */
[----:B-1----:R-:W-:Y:S02]  /*a270*/  FSEL R181, R66, -INF , P4 ;  /* 0xff80000042b57808 */ /* 0x002fe40002000000 */
[----:B------:R-:W-:-:S04]  /*a280*/  FMNMX.FTZ R6, R188, R7, !PT ;  /* 0x00000007bc067209 */ /* 0x000fc80007810000 */
[----:B------:R-:W-:Y:S01]  /*a290*/  FMNMX.FTZ R7, R181, R6, !PT ;  /* 0x00000006b5077209 */ /* 0x000fe20007810000 */
[----:B------:R-:W1:Y:S01]  /*a2a0*/  MUFU.TANH R70, R70 ;  /* 0x0000004600467308 */ /* 0x000e620000002400 */
[----:B---3--:R-:W-:-:S04]  /*a2b0*/  FSEL R14, R14, -INF , P3 ;  /* 0xff8000000e0e7808 */ /* 0x008fc80001800000 */
[----:B------:R-:W-:-:S03]  /*a2c0*/  FMNMX.FTZ R15, R14, R15, !PT ;  /* 0x0000000f0e0f7209 */ /* 0x000fc60007810000 */
[----:B------:R-:W3:Y:S01]  /*a2d0*/  MUFU.TANH R71, R71 ;  /* 0x0000004700477308 */ /* 0x000ee20000002400 */
[----:B0-----:R-:W-:Y:S01]  /*a2e0*/  FSEL R180, R67, -INF , P5 ;  /* 0xff80000043b47808 */ /* 0x001fe20002800000 */
[----:B------:R-:W0:Y:S03]  /*a2f0*/  SHFL.BFLY PT, R30, R15, 0x2, 0x1f ;  /* 0x0c401f000f1e7f89 */ /* 0x000e2600000e0000 */
[----:B------:R-:W-:Y:S02]  /*a300*/  FMNMX.FTZ R6, R180, R7, !PT ;  /* 0x00000007b4067209 */ /* 0x000fe40007810000 */
[----:B-1----:R-:W-:-:S04]  /*a310*/  FSEL R179, R70, -INF , P2 ;  /* 0xff80000046b37808 */ /* 0x002fc80001000000 */
[----:B------:R-:W-:Y:S01]  /*a320*/  FMNMX.FTZ R7, R179, R6, !PT ;  /* 0x00000006b3077209 */ /* 0x000fe20007810000 */
[----:B------:R-:W-:Y:S01]  /*a330*/  IMAD.U32 R6, RZ, RZ, UR4 ;  /* 0x00000004ff067e24 */ /* 0x000fe2000f8e00ff */
[----:B---3--:R-:W-:-:S04]  /*a340*/  FSEL R178, R71, -INF , P3 ;  /* 0xff80000047b27808 */ /* 0x008fc80001800000 */
[----:B------:R-:W-:-:S05]  /*a350*/  FMNMX.FTZ R28, R178, R7, !PT ;  /* 0x00000007b21c7209 */ /* 0x000fca0007810000 */
[----:B------:R-:W1:Y:S01]  /*a360*/  SHFL.BFLY PT, R31, R28, 0x2, 0x1f ;  /* 0x0c401f001c1f7f89 */ /* 0x000e6200000e0000 */
[----:B0-----:R-:W-:-:S05]  /*a370*/  FMNMX.FTZ R30, R15, R30, !PT ;  /* 0x0000001e0f1e7209 */ /* 0x001fca0007810000 */
[----:B------:R-:W0:Y:S01]  /*a380*/  SHFL.BFLY PT, R7, R30, 0x1, 0x1f ;  /* 0x0c201f001e077f89 */ /* 0x000e2200000e0000 */
[----:B-1----:R-:W-:-:S05]  /*a390*/  FMNMX.FTZ R31, R28, R31, !PT ;  /* 0x0000001f1c1f7209 */ /* 0x002fca0007810000 */
[----:B------:R-:W1:Y:S01]  /*a3a0*/  SHFL.BFLY PT, R32, R31, 0x1, 0x1f ;  /* 0x0c201f001f207f89 */ /* 0x000e6200000e0000 */
[----:B0-----:R-:W-:Y:S01]  /*a3b0*/  FMNMX.FTZ R7, R30, R7, !PT ;  /* 0x000000071e077209 */ /* 0x001fe20007810000 */
[----:B------:R0:W-:Y:S06]  /*a3c0*/  BAR.ARV R168, 0x100 ;  /* 0x000400a80000751d */ /* 0x0001ec0000002000 */
[C---:B------:R-:W-:Y:S01]  /*a3d0*/  FMUL.FTZ R15, R7.reuse, R6 ;  /* 0x00000006070f7220 */ /* 0x040fe20000410000 */
[----:B------:R-:W-:-:S04]  /*a3e0*/  FSETP.NEU.FTZ.AND P2, PT, R7, -INF , PT ;  /* 0xff8000000700780b */ /* 0x000fc80003f5d000 */
[----:B------:R-:W-:-:S05]  /*a3f0*/  FSEL R15, R15, RZ, P2 ;  /* 0x000000ff0f0f7208 */ /* 0x000fca0001000000 */
[-CC-:B------:R-:W-:Y:S01]  /*a400*/  FFMA.FTZ R28, R20, R6.reuse, -R15.reuse ;  /* 0x00000006141c7223 */ /* 0x180fe2000001080f */
[-CC-:B------:R-:W-:Y:S01]  /*a410*/  FFMA.FTZ R24, R24, R6.reuse, -R15.reuse ;  /* 0x0000000618187223 */ /* 0x180fe2000001080f */
[-CC-:B------:R-:W-:Y:S01]  /*a420*/  FFMA.FTZ R172, R26, R6.reuse, -R15.reuse ;  /* 0x000000061aac7223 */ /* 0x180fe2000001080f */
[--C-:B------:R-:W-:Y:S01]  /*a430*/  FFMA.FTZ R4, R4, R6, -R15.reuse ;  /* 0x0000000604047223 */ /* 0x100fe2000001080f */
[----:B-1----:R-:W-:Y:S01]  /*a440*/  FMNMX.FTZ R167, R31, R32, !PT ;  /* 0x000000201fa77209 */ /* 0x002fe20007810000 */
[----:B------:R1:W-:Y:S01]  /*a450*/  MUFU.EX2 R33, R24 ;  /* 0x0000001800217308 */ /* 0x0003e20000000800 */
[-CC-:B------:R-:W-:Y:S01]  /*a460*/  FFMA.FTZ R160, R160, R6.reuse, -R15.reuse ;  /* 0x00000006a0a07223 */ /* 0x180fe2000001080f */
[-CC-:B------:R-:W-:Y:S01]  /*a470*/  FFMA.FTZ R3, R3, R6.reuse, -R15.reuse ;  /* 0x0000000603037223 */ /* 0x180fe2000001080f */
[C---:B------:R-:W-:Y:S01]  /*a480*/  FSETP.NEU.FTZ.AND P2, PT, R167.reuse, -INF , PT ;  /* 0xff800000a700780b */ /* 0x040fe20003f5d000 */
[-C--:B------:R-:W-:Y:S01]  /*a490*/  FMUL.FTZ R20, R167, R6.reuse ;  /* 0x00000006a7147220 */ /* 0x080fe20000410000 */
[-CC-:B------:R-:W-:Y:S01]  /*a4a0*/  FFMA.FTZ R11, R11, R6.reuse, -R15.reuse ;  /* 0x000000060b0b7223 */ /* 0x180fe2000001080f */
[-CC-:B------:R-:W-:Y:S01]  /*a4b0*/  FFMA.FTZ R12, R12, R6.reuse, -R15.reuse ;  /* 0x000000060c0c7223 */ /* 0x180fe2000001080f */
[----:B------:R-:W-:Y:S01]  /*a4c0*/  FFMA.FTZ R190, R190, R6, -R15 ;  /* 0x00000006bebe7223 */ /* 0x000fe2000001080f */
[----:B------:R3:W-:Y:S01]  /*a4d0*/  MUFU.EX2 R152, R4 ;  /* 0x0000000400987308 */ /* 0x0007e20000000800 */
[----:B------:R-:W-:Y:S01]  /*a4e0*/  FSEL R20, R20, RZ, P2 ;  /* 0x000000ff14147208 */ /* 0x000fe20001000000 */
[----:B-1----:R-:W-:-:S02]  /*a4f0*/  @!P1 VIADD R24, R0, 0x32440 ;  /* 0x0003244000189836 */ /* 0x002fc40000000000 */
[-CC-:B------:R-:W-:Y:S01]  /*a500*/  FFMA.FTZ R187, R187, R6.reuse, -R15.reuse ;  /* 0x00000006bbbb7223 */ /* 0x180fe2000001080f */
[-CC-:B------:R-:W-:Y:S01]  /*a510*/  FFMA.FTZ R182, R182, R6.reuse, -R15.reuse ;  /* 0x00000006b6b67223 */ /* 0x180fe2000001080f */
[-C--:B------:R-:W-:Y:S01]  /*a520*/  FFMA.FTZ R14, R14, R6.reuse, -R15 ;  /* 0x000000060e0e7223 */ /* 0x080fe2000001080f */
[-CC-:B------:R-:W-:Y:S01]  /*a530*/  FFMA.FTZ R26, R5, R6.reuse, -R20.reuse ;  /* 0x00000006051a7223 */ /* 0x180fe20000010814 */
[----:B------:R-:W-:Y:S02]  /*a540*/  IMAD.MOV.U32 R5, RZ, RZ, 0x40000040 ;  /* 0x40000040ff057424 */ /* 0x000fe400078e00ff */
[-CC-:B------:R-:W-:Y:S01]  /*a550*/  FFMA.FTZ R173, R29, R6.reuse, -R20.reuse ;  /* 0x000000061dad7223 */ /* 0x180fe20000010814 */
[-CC-:B------:R-:W-:Y:S01]  /*a560*/  FFMA.FTZ R174, R27, R6.reuse, -R20.reuse ;  /* 0x000000061bae7223 */ /* 0x180fe20000010814 */
[----:B------:R-:W-:Y:S01]  /*a570*/  FFMA.FTZ R30, R25, R6, -R20 ;  /* 0x00000006191e7223 */ /* 0x000fe20000010814 */
[----:B------:R-:W1:Y:S01]  /*a580*/  MUFU.EX2 R31, R28 ;  /* 0x0000001c001f7308 */ /* 0x000e620000000800 */
[----:B------:R-:W-:Y:S01]  /*a590*/  R2UR UR7, R5 ;  /* 0x00000000050772ca */ /* 0x000fe200000e0000 */
[----:B---3--:R-:W-:Y:S01]  /*a5a0*/  IMAD R4, R200, 0xc00, R216 ;  /* 0x00000c00c8047824 */ /* 0x008fe200078e02d8 */
[----:B------:R-:W-:Y:S01]  /*a5b0*/  @!P1 PRMT R5, RZ, 0x654, R24 ;  /* 0x00000654ff059816 */ /* 0x000fe20000000018 */
[----:B------:R-:W-:-:S02]  /*a5c0*/  IMAD.MOV.U32 R25, RZ, RZ, 0x40000040 ;  /* 0x40000040ff197424 */ /* 0x000fc400078e00ff */
[-CC-:B------:R-:W-:Y:S01]  /*a5d0*/  FFMA.FTZ R163, R163, R6.reuse, -R20.reuse ;  /* 0x00000006a3a37223 */ /* 0x180fe20000010814 */
[C---:B------:R-:W-:Y:S01]  /*a5e0*/  VIADD R24, R4.reuse, 0x80 ;  /* 0x0000008004187836 */ /* 0x040fe20000000000 */
[----:B------:R3:W-:Y:S01]  /*a5f0*/  @!P1 SYNCS.ARRIVE.TRANS64.RED.A1T0 RZ, [R5+URZ], RZ ;  /* 0x000000ff05ff99a7 */ /* 0x0007e2000810043f */
[----:B------:R2:W-:Y:S01]  /*a600*/  BAR.SYNC.DEFER_BLOCKING R175, 0x100 ;  /* 0x000400af0000751d */ /* 0x0005e20000010000 */
[----:B------:R-:W-:Y:S01]  /*a610*/  R2UR UR6, R4 ;  /* 0x00000000040672ca */ /* 0x000fe200000e0000 */
[-CC-:B------:R-:W-:Y:S01]  /*a620*/  FFMA.FTZ R169, R169, R6.reuse, -R20.reuse ;  /* 0x00000006a9a97223 */ /* 0x180fe20000010814 */
[----:B------:R-:W-:Y:S01]  /*a630*/  R2UR UR10, R24 ;  /* 0x00000000180a72ca */ /* 0x000fe200000e0000 */
[-CC-:B------:R-:W-:Y:S01]  /*a640*/  FFMA.FTZ R166, R166, R6.reuse, -R20.reuse ;  /* 0x00000006a6a67223 */ /* 0x180fe20000010814 */
[----:B------:R-:W-:Y:S01]  /*a650*/  R2UR UR11, R25 ;  /* 0x00000000190b72ca */ /* 0x000fe200000e0000 */
[----:B------:R-:W-:Y:S01]  /*a660*/  MUFU.EX2 R26, R26 ;  /* 0x0000001a001a7308 */ /* 0x000fe20000000800 */
[-C--:B---3--:R-:W-:Y:S01]  /*a670*/  FFMA.FTZ R5, R177, R6.reuse, -R20 ;  /* 0x00000006b1057223 */ /* 0x088fe20000010814 */
[----:B--2---:R-:W-:Y:S01]  /*a680*/  FFMA.FTZ R175, R165, R6, -R15 ;  /* 0x00000006a5af7223 */ /* 0x004fe2000001080f */
[----:B-1----:R-:W-:Y:S01]  /*a690*/  FADD.FTZ R24, R152, R31 ;  /* 0x0000001f98187221 */ /* 0x002fe20000010000 */
[----:B------:R-:W-:Y:S01]  /*a6a0*/  F2FP.BF16.F32.PACK_AB R152, R31, R152 ;  /* 0x000000981f98723e */ /* 0x000fe200000010ff */
[-CC-:B------:R-:W-:Y:S01]  /*a6b0*/  FFMA.FTZ R165, R162, R6.reuse, -R15.reuse ;  /* 0x00000006a2a57223 */ /* 0x180fe2000001080f */
[-CC-:B------:R-:W-:Y:S01]  /*a6c0*/  FFMA.FTZ R162, R157, R6.reuse, -R15.reuse ;  /* 0x000000069da27223 */ /* 0x180fe2000001080f */
[----:B------:R-:W-:Y:S01]  /*a6d0*/  FADD.FTZ R193, R33, R24 ;  /* 0x0000001821c17221 */ /* 0x000fe20000010000 */
        /* <DEDUP_REMOVED lines=10> */
[-C--:B------:R-:W-:Y:S01]  /*a780*/  FFMA.FTZ R171, R9, R6.reuse, -R15 ;  /* 0x0000000609ab7223 */ /* 0x080fe2000001080f */
[-CC-:B------:R-:W-:Y:S01]  /*a790*/  FFMA.FTZ R176, R176, R6.reuse, -R20.reuse ;  /* 0x00000006b0b07223 */ /* 0x180fe20000010814 */
[-CC-:B------:R-:W-:Y:S01]  /*a7a0*/  FFMA.FTZ R177, R8, R6.reuse, -R20.reuse ;  /* 0x0000000608b17223 */ /* 0x180fe20000010814 */
[-CC-:B------:R-:W-:Y:S01]  /*a7b0*/  FFMA.FTZ R10, R10, R6.reuse, -R20.reuse ;  /* 0x000000060a0a7223 */ /* 0x180fe20000010814 */
[----:B------:R-:W-:Y:S01]  /*a7c0*/  FFMA.FTZ R13, R13, R6, -R20 ;  /* 0x000000060d0d7223 */ /* 0x000fe20000010814 */
[----:B------:R-:W-:Y:S01]  /*a7d0*/  VIADD R8, R4, 0x180 ;  /* 0x0000018004087836 */ /* 0x000fe20000000000 */
[----:B------:R-:W3:Y:S01]  /*a7e0*/  MUFU.EX2 R173, R173 ;  /* 0x000000ad00ad7308 */ /* 0x000ee20000000800 */
[----:B-1----:R-:W-:Y:S01]  /*a7f0*/  FADD.FTZ R194, R26, R153 ;  /* 0x000000991ac27221 */ /* 0x002fe20000010000 */
[----:B------:R-:W-:Y:S01]  /*a800*/  F2FP.BF16.F32.PACK_AB R153, R153, R26 ;  /* 0x0000001a9999723e */ /* 0x000fe200000010ff */
[----:B------:R-:W-:-:S02]  /*a810*/  IMAD.MOV.U32 R9, RZ, RZ, 0x40000040 ;  /* 0x40000040ff097424 */ /* 0x000fc400078e00ff */
[-CC-:B------:R-:W-:Y:S01]  /*a820*/  FFMA.FTZ R181, R181, R6.reuse, -R20.reuse ;  /* 0x00000006b5b57223 */ /* 0x180fe20000010814 */
[-CC-:B------:R-:W-:Y:S01]  /*a830*/  FFMA.FTZ R180, R180, R6.reuse, -R20.reuse ;  /* 0x00000006b4b47223 */ /* 0x180fe20000010814 */
[-C--:B------:R-:W-:Y:S01]  /*a840*/  FFMA.FTZ R179, R179, R6.reuse, -R20 ;  /* 0x00000006b3b37223 */ /* 0x080fe20000010814 */
[----:B------:R-:W-:Y:S01]  /*a850*/  ISETP.GE.AND P2, PT, R195, 0x61, PT ;  /* 0x00000061c300780c */ /* 0x000fe20003f46270 */
[----:B------:R-:W1:Y:S01]  /*a860*/  MUFU.EX2 R174, R174 ;  /* 0x000000ae00ae7308 */ /* 0x000e620000000800 */
[C---:B--2---:R-:W-:Y:S01]  /*a870*/  F2FP.BF16.F32.PACK_AB R154, R172.reuse, R33 ;  /* 0x00000021ac9a723e */ /* 0x044fe200000010ff */
[----:B------:R-:W-:Y:S01]  /*a880*/  FADD.FTZ R193, R172, R193 ;  /* 0x000000c1acc17221 */ /* 0x000fe20000010000 */
[----:B------:R-:W-:Y:S01]  /*a890*/  FFMA.FTZ R172, R184, R6, -R15 ;  /* 0x00000006b8ac7223 */ /* 0x000fe2000001080f */
[----:B------:R-:W-:-:S04]  /*a8a0*/  @!P1 VIADD R0, R0, 0x32460 ;  /* 0x0003246000009836 */ /* 0x000fc80000000000 */
[----:B------:R-:W2:Y:S01]  /*a8b0*/  MUFU.EX2 R175, R175 ;  /* 0x000000af00af7308 */ /* 0x000ea20000000800 */
[----:B---3--:R-:W-:Y:S01]  /*a8c0*/  FADD.FTZ R194, R173, R194 ;  /* 0x000000c2adc27221 */ /* 0x008fe20000010000 */
[----:B------:R-:W-:-:S06]  /*a8d0*/  @!P1 PRMT R0, RZ, 0x654, R0 ;  /* 0x00000654ff009816 */ /* 0x000fcc0000000000 */
[----:B------:R-:W3:Y:S01]  /*a8e0*/  MUFU.EX2 R165, R165 ;  /* 0x000000a500a57308 */ /* 0x000ee20000000800 */
[C---:B-1----:R-:W-:Y:S01]  /*a8f0*/  F2FP.BF16.F32.PACK_AB R155, R174.reuse, R173 ;  /* 0x000000adae9b723e */ /* 0x042fe200000010ff */
[----:B------:R-:W-:Y:S01]  /*a900*/  FADD.FTZ R194, R174, R194 ;  /* 0x000000c2aec27221 */ /* 0x000fe20000010000 */
[-C--:B------:R-:W-:Y:S01]  /*a910*/  FFMA.FTZ R173, R183, R6.reuse, -R15 ;  /* 0x00000006b7ad7223 */ /* 0x080fe2000001080f */
[-CC-:B------:R-:W-:Y:S01]  /*a920*/  FFMA.FTZ R174, R192, R6.reuse, -R20.reuse ;  /* 0x00000006c0ae7223 */ /* 0x180fe20000010814 */
[----:B------:R-:W-:Y:S01]  /*a930*/  WARPGROUP.ARRIVE ;  /* 0x00000000000079c5 */ /* 0x000fe20000000000 */
[----:B------:R-:W-:Y:S02]  /*a940*/  FFMA.FTZ R183, R191, R6, -R20 ;  /* 0x00000006bfb77223 */ /* 0x000fe40000010814 */
[----:B------:R-:W1:Y:S01]  /*a950*/  MUFU.EX2 R162, R162 ;  /* 0x000000a200a27308 */ /* 0x000e620000000800 */
[----:B--2---:R-:W-:Y:S02]  /*a960*/  FADD.FTZ R193, R175, R193 ;  /* 0x000000c1afc17221 */ /* 0x004fe40000010000 */
[----:B------:R-:W-:Y:S05]  /*a970*/  HGMMA.64x256x16.F32.BF16 R24, R152, gdesc[UR4].tnspB, RZ, !UPT, gsb0 ;  /* 0x43e0000498187df0 */ /* 0x000fea000c0018ff */
[----:B------:R-:W2:Y:S01]  /*a980*/  MUFU.EX2 R157, R157 ;  /* 0x0000009d009d7308 */ /* 0x000ea20000000800 */
[----:B---3--:R-:W-:-:S07]  /*a990*/  FADD.FTZ R193, R165, R193 ;  /* 0x000000c1a5c17221 */ /* 0x008fce0000010000 */
[----:B------:R-:W3:Y:S01]  /*a9a0*/  MUFU.EX2 R164, R164 ;  /* 0x000000a400a47308 */ /* 0x000ee20000000800 */
[----:B-1----:R-:W-:-:S07]  /*a9b0*/  FADD.FTZ R193, R162, R193 ;  /* 0x000000c1a2c17221 */ /* 0x002fce0000010000 */
[----:B------:R-:W1:Y:S01]  /*a9c0*/  MUFU.EX2 R163, R163 ;  /* 0x000000a300a37308 */ /* 0x000e620000000800 */
[----:B--2---:R-:W-:-:S07]  /*a9d0*/  FADD.FTZ R193, R157, R193 ;  /* 0x000000c19dc17221 */ /* 0x004fce0000010000 */
        /* <DEDUP_REMOVED lines=10> */
[----:B------:R-:W-:Y:S01]  /*aa80*/  MUFU.EX2 R156, R156 ;  /* 0x0000009c009c7308 */ /* 0x000fe20000000800 */
[----:B--2---:R-:W-:-:S07]  /*aa90*/  FADD.FTZ R193, R160, R193 ;  /* 0x000000c1a0c17221 */ /* 0x004fce0000010000 */
[----:B------:R-:W1:Y:S01]  /*aaa0*/  MUFU.EX2 R170, R170 ;  /* 0x000000aa00aa7308 */ /* 0x000e620000000800 */
[----:B---3--:R-:W-:-:S07]  /*aab0*/  FADD.FTZ R193, R158, R193 ;  /* 0x000000c19ec17221 */ /* 0x008fce0000010000 */
[----:B------:R-:W2:Y:S08]  /*aac0*/  MUFU.EX2 R169, R169 ;  /* 0x000000a900a97308 */ /* 0x000eb00000000800 */
[----:B------:R-:W-:Y:S01]  /*aad0*/  MUFU.EX2 R166, R166 ;  /* 0x000000a600a67308 */ /* 0x000fe20000000800 */
[----:B-1----:R-:W-:-:S07]  /*aae0*/  FADD.FTZ R194, R170, R194 ;  /* 0x000000c2aac27221 */ /* 0x002fce0000010000 */
[----:B------:R-:W1:Y:S01]  /*aaf0*/  MUFU.EX2 R21, R21 ;  /* 0x0000001500157308 */ /* 0x000e620000000800 */
[----:B--2---:R-:W-:-:S07]  /*ab00*/  FADD.FTZ R194, R169, R194 ;  /* 0x000000c2a9c27221 */ /* 0x004fce0000010000 */
[----:B------:R-:W2:Y:S08]  /*ab10*/  MUFU.EX2 R3, R3 ;  /* 0x0000000300037308 */ /* 0x000eb00000000800 */
[----:B------:R-:W-:Y:S08]  /*ab20*/  MUFU.EX2 R171, R171 ;  /* 0x000000ab00ab7308 */ /* 0x000ff00000000800 */
[----:B------:R-:W-:Y:S08]  /*ab30*/  MUFU.EX2 R11, R11 ;  /* 0x0000000b000b7308 */ /* 0x000ff00000000800 */
[----:B------:R-:W-:Y:S08]  /*ab40*/  MUFU.EX2 R12, R12 ;  /* 0x0000000c000c7308 */ /* 0x000ff00000000800 */
[----:B------:R-:W3:Y:S08]  /*ab50*/  MUFU.EX2 R176, R176 ;  /* 0x000000b000b07308 */ /* 0x000ef00000000800 */
[----:B------:R-:W4:Y:S08]  /*ab60*/  MUFU.EX2 R177, R177 ;  /* 0x000000b100b17308 */ /* 0x000f300000000800 */
[----:B------:R-:W5:Y:S08]  /*ab70*/  MUFU.EX2 R10, R10 ;  /* 0x0000000a000a7308 */ /* 0x000f700000000800 */
[----:B------:R-:W0:Y:S08]  /*ab80*/  MUFU.EX2 R13, R13 ;  /* 0x0000000d000d7308 */ /* 0x000e300000000800 */
        /* <DEDUP_REMOVED lines=12> */
[----:B------:R-:W-:Y:S01]  /*ac50*/  F2FP.BF16.F32.PACK_AB R152, R165, R175 ;  /* 0x000000afa598723e */ /* 0x000fe200000010ff */
[--C-:B------:R-:W-:Y:S01]  /*ac60*/  FFMA.FTZ R175, R189, R6, -R20.reuse ;  /* 0x00000006bdaf7223 */ /* 0x100fe20000010814 */
[----:B------:R-:W-:Y:S01]  /*ac70*/  F2FP.BF16.F32.PACK_AB R153, R163, R164 ;  /* 0x000000a4a399723e */ /* 0x000fe200000010ff */
[--C-:B------:R-:W-:Y:S01]  /*ac80*/  FFMA.FTZ R164, R188, R6, -R20.reuse ;  /* 0x00000006bca47223 */ /* 0x100fe20000010814 */
[----:B------:R-:W-:Y:S01]  /*ac90*/  F2FP.BF16.F32.PACK_AB R154, R157, R162 ;  /* 0x000000a29d9a723e */ /* 0x000fe200000010ff */
[----:B------:R-:W-:Y:S01]  /*aca0*/  FFMA.FTZ R20, R178, R6, -R20 ;  /* 0x00000006b2147223 */ /* 0x000fe20000010814 */
[----:B------:R-:W-:Y:S01]  /*acb0*/  F2FP.BF16.F32.PACK_AB R155, R5, R161 ;  /* 0x000000a1059b723e */ /* 0x000fe200000010ff */
[----:B------:R-:W-:Y:S01]  /*acc0*/  MUFU.EX2 R175, R175 ;  /* 0x000000af00af7308 */ /* 0x000fe20000000800 */
[----:B------:R-:W-:Y:S02]  /*acd0*/  IMAD.MOV.U32 R5, RZ, RZ, 0x40000040 ;  /* 0x40000040ff057424 */ /* 0x000fe400078e00ff */
[----:B------:R-:W-:-:S05]  /*ace0*/  WARPGROUP.ARRIVE ;  /* 0x00000000000079c5 */ /* 0x000fca0000000000 */
[----:B------:R-:W-:Y:S01]  /*acf0*/  MUFU.EX2 R164, R164 ;  /* 0x000000a400a47308 */ /* 0x000fe20000000800 */
[----:B------:R-:W-:Y:S07]  /*ad00*/  HGMMA.64x256x16.F32.BF16 R24, R152, gdesc[UR8].tnspB, R24, gsb0 ;  /* 0x43e0000898187df0 */ /* 0x000fee0008001818 */
[----:B------:R-:W-:Y:S01]  /*ad10*/  MUFU.EX2 R20, R20 ;  /* 0x0000001400147308 */ /* 0x000fe20000000800 */
[----:B------:R-:W-:Y:S02]  /*ad20*/  WARPGROUP.DEPBAR.LE gsb0, 0x0 ;  /* 0x00008000000079c5 */ /* 0x000fe40000010000 */
[----:B------:R-:W-:Y:S01]  /*ad30*/  VIADD R152, R4, 0x100 ;  /* 0x0000010004987836 */ /* 0x000fe20000000000 */
[----:B------:R-:W-:Y:S01]  /*ad40*/  F2FP.BF16.F32.PACK_AB R154, R156, R158 ;  /* 0x0000009e9c9a723e */ /* 0x000fe200000010ff */
[----:B------:R-:W-:Y:S01]  /*ad50*/  IMAD.MOV.U32 R153, RZ, RZ, 0x40000040 ;  /* 0x40000040ff997424 */ /* 0x000fe200078e00ff */
[----:B-1----:R-:W-:Y:S01]  /*ad60*/  F2FP.BF16.F32.PACK_AB R155, R21, R166 ;  /* 0x000000a6159b723e */ /* 0x002fe200000010ff */
[----:B------:R-:W-:Y:S01]  /*ad70*/  FADD.FTZ R166, R166, R194 ;  /* 0x000000c2a6a67221 */ /* 0x000fe20000010000 */
[----:B------:R-:W-:Y:S01]  /*ad80*/  R2UR UR6, R152 ;  /* 0x00000000980672ca */ /* 0x000fe200000e0000 */
[----:B------:R-:W-:Y:S01]  /*ad90*/  FADD.FTZ R156, R156, R193 ;  /* 0x000000c19c9c7221 */ /* 0x000fe20000010000 */
[----:B------:R-:W-:Y:S01]  /*ada0*/  R2UR UR7, R153 ;  /* 0x00000000990772ca */ /* 0x000fe200000e0000 */
[----:B------:R-:W-:Y:S01]  /*adb0*/  FADD.FTZ R166, R21, R166 ;  /* 0x000000a615a67221 */ /* 0x000fe20000010000 */
[----:B------:R-:W-:Y:S01]  /*adc0*/  F2FP.BF16.F32.PACK_AB R152, R160, R159 ;  /* 0x0000009fa098723e */ /* 0x000fe200000010ff */
[----:B--2---:R-:W-:Y:S01]  /*add0*/  FADD.FTZ R156, R3, R156 ;  /* 0x0000009c039c7221 */ /* 0x004fe20000010000 */
[----:B------:R-:W-:Y:S01]  /*ade0*/  F2FP.BF16.F32.PACK_AB R153, R169, R170 ;  /* 0x000000aaa999723e */ /* 0x000fe200000010ff */
[----:B---3--:R-:W-:-:S02]  /*adf0*/  FADD.FTZ R166, R176, R166 ;  /* 0x000000a6b0a67221 */ /* 0x008fc40000010000 */
[----:B------:R-:W-:Y:S01]  /*ae00*/  FADD.FTZ R156, R171, R156 ;  /* 0x0000009cab9c7221 */ /* 0x000fe20000010000 */
[----:B------:R-:W-:Y:S01]  /*ae10*/  WARPGROUP.ARRIVE ;  /* 0x00000000000079c5 */ /* 0x000fe20000000000 */
[----:B----4-:R-:W-:Y:S02]  /*ae20*/  FADD.FTZ R166, R177, R166 ;  /* 0x000000a6b1a67221 */ /* 0x010fe40000010000 */
[----:B------:R-:W-:Y:S02]  /*ae30*/  FADD.FTZ R156, R11, R156 ;  /* 0x0000009c0b9c7221 */ /* 0x000fe40000010000 */
[----:B-----5:R-:W-:Y:S01]  /*ae40*/  FADD.FTZ R166, R10, R166 ;  /* 0x000000a60aa67221 */ /* 0x020fe20000010000 */
[----:B------:R-:W-:Y:S01]  /*ae50*/  HGMMA.64x256x16.F32.BF16 R24, R152, gdesc[UR4].tnspB, R24, gsb0 ;  /* 0x43e0000498187df0 */ /* 0x000fe20008001818 */
[----:B------:R-:W-:Y:S01]  /*ae60*/  R2UR UR6, R8 ;  /* 0x00000000080672ca */ /* 0x000fe200000e0000 */
[----:B------:R-:W-:Y:S01]  /*ae70*/  VIADD R8, R4, 0x200 ;  /* 0x0000020004087836 */ /* 0x000fe20000000000 */
[----:B------:R-:W-:Y:S01]  /*ae80*/  R2UR UR7, R9 ;  /* 0x00000000090772ca */ /* 0x000fe200000e0000 */
[----:B------:R-:W-:-:S02]  /*ae90*/  IMAD.MOV.U32 R9, RZ, RZ, 0x40000040 ;  /* 0x40000040ff097424 */ /* 0x000fc400078e00ff */
[----:B------:R-:W-:Y:S01]  /*aea0*/  VIADD R4, R4, 0x280 ;  /* 0x0000028004047836 */ /* 0x000fe20000000000 */
[----:B------:R-:W-:Y:S02]  /*aeb0*/  WARPGROUP.DEPBAR.LE gsb0, 0x0 ;  /* 0x00008000000079c5 */ /* 0x000fe40000010000 */
[----:B------:R-:W-:Y:S01]  /*aec0*/  F2FP.BF16.F32.PACK_AB R152, R171, R3 ;  /* 0x00000003ab98723e */ /* 0x000fe200000010ff */
[C---:B------:R-:W-:Y:S01]  /*aed0*/  FADD.FTZ R3, R12.reuse, R156 ;  /* 0x0000009c0c037221 */ /* 0x040fe20000010000 */
[----:B------:R-:W-:Y:S02]  /*aee0*/  F2FP.BF16.F32.PACK_AB R153, R177, R176 ;  /* 0x000000b0b199723e */ /* 0x000fe400000010ff */
[----:B------:R-:W-:Y:S02]  /*aef0*/  F2FP.BF16.F32.PACK_AB R154, R12, R11 ;  /* 0x0000000b0c9a723e */ /* 0x000fe400000010ff */
[C---:B0-----:R-:W-:Y:S01]  /*af00*/  F2FP.BF16.F32.PACK_AB R155, R13.reuse, R10 ;  /* 0x0000000a0d9b723e */ /* 0x041fe200000010ff */
[----:B------:R-:W-:-:S03]  /*af10*/  FADD.FTZ R13, R13, R166 ;  /* 0x000000a60d0d7221 */ /* 0x000fc60000010000 */
[----:B------:R-:W-:-:S09]  /*af20*/  WARPGROUP.ARRIVE ;  /* 0x00000000000079c5 */ /* 0x000fd20000000000 */
[----:B------:R-:W-:Y:S01]  /*af30*/  HGMMA.64x256x16.F32.BF16 R24, R152, gdesc[UR4].tnspB, R24, gsb0 ;  /* 0x43e0000498187df0 */ /* 0x000fe20008001818 */
[----:B------:R-:W-:Y:S01]  /*af40*/  R2UR UR6, R8 ;  /* 0x00000000080672ca */ /* 0x000fe200000e0000 */
[-CC-:B------:R-:W-:Y:S01]  /*af50*/  FFMA.FTZ R8, R186, R6.reuse, -R15.reuse ;  /* 0x00000006ba087223 */ /* 0x180fe2000001080f */
[----:B------:R-:W-:Y:S01]  /*af60*/  R2UR UR7, R9 ;  /* 0x00000000090772ca */ /* 0x000fe200000e0000 */
[----:B------:R-:W-:-:S04]  /*af70*/  FFMA.FTZ R9, R185, R6, -R15 ;  /* 0x00000006b9097223 */ /* 0x000fc8000001080f */
[----:B------:R-:W-:Y:S08]  /*af80*/  MUFU.EX2 R8, R8 ;  /* 0x0000000800087308 */ /* 0x000ff00000000800 */
[----:B------:R-:W0:Y:S01]  /*af90*/  MUFU.EX2 R9, R9 ;  /* 0x0000000900097308 */ /* 0x000e220000000800 */
[----:B------:R-:W-:Y:S02]  /*afa0*/  WARPGROUP.DEPBAR.LE gsb0, 0x0 ;  /* 0x00008000000079c5 */ /* 0x000fe40000010000 */
[----:B0-----:R-:W-:Y:S01]  /*afb0*/  F2FP.BF16.F32.PACK_AB R152, R9, R8 ;  /* 0x000000080998723e */ /* 0x001fe200000010ff */
        /* <DEDUP_REMOVED lines=11> */
[----:B------:R-:W-:Y:S01]  /*b070*/  FADD.FTZ R164, R164, R183 ;  /* 0x000000b7a4a47221 */ /* 0x000fe20000010000 */
[----:B------:R-:W-:Y:S01]  /*b080*/  HGMMA.64x256x16.F32.BF16 R24, R152, gdesc[UR4].tnspB, R24, gsb0 ;  /* 0x43e0000498187df0 */ /* 0x000fe20008001818 */
[----:B------:R-:W-:Y:S02]  /*b090*/  R2UR UR6, R4 ;  /* 0x00000000040672ca */ /* 0x000fe400000e0000 */
[----:B------:R-:W-:Y:S01]  /*b0a0*/  R2UR UR7, R5 ;  /* 0x00000000050772ca */ /* 0x000fe200000e0000 */
        /* <DEDUP_REMOVED lines=13> */
[----:B------:R-:W-:-:S07]  /*b180*/  FADD.FTZ R10, R20, R179 ;  /* 0x000000b3140a7221 */ /* 0x000fce0000010000 */
[----:B------:R-:W-:Y:S03]  /*b190*/  HGMMA.64x256x16.F32.BF16 R24, R152, gdesc[UR4].tnspB, R24, gsb0 ;  /* 0x43e0000498187df0 */ /* 0x000fe60008001818 */
[----:B------:R-:W-:Y:S02]  /*b1a0*/  WARPGROUP.DEPBAR.LE gsb0, 0x0 ;  /* 0x00008000000079c5 */ /* 0x000fe40000010000 */
[----:B------:R0:W-:Y:S01]  /*b1b0*/  @!P1 SYNCS.ARRIVE.TRANS64.RED.A1T0 RZ, [R0+URZ], RZ ;  /* 0x000000ff00ff99a7 */ /* 0x0001e2000810043f */
[----:B------:R-:W-:Y:S05]  /*b1c0*/  @!P2 BRA `(.L_x_10650) ;  /* 0x0000002c0098a947 */ /* 0x000fea0003800000 */
[----:B0-----:R-:W-:Y:S02]  /*b1d0*/  VIADD R0, R196, 0xfffffffe ;  /* 0xfffffffec4007836 */ /* 0x001fe40000000000 */
[----:B------:R-:W-:Y:S02]  /*b1e0*/  IMAD.MOV.U32 R4, RZ, RZ, R167 ;  /* 0x000000ffff047224 */ /* 0x000fe400078e00a7 */
[----:B------:R-:W-:-:S07]  /*b1f0*/  IMAD.MOV.U32 R5, RZ, RZ, R7 ;  /* 0x000000ffff057224 */ /* 0x000fce00078e0007 */
.L_x_10660:
        /* <DEDUP_REMOVED lines=10> */
.L_x_10651:
[----:B------:R-:W-:Y:S01]  /*b2a0*/  IMAD R3, R200, 0x8, R18 ;  /* 0x00000008c8037824 */ /* 0x000fe200078e0212 */
[----:B------:R-:W-:-:S04]  /*b2b0*/  SHF.L.U32 R6, R204, 0x1f, RZ ;  /* 0x0000001fcc067819 */ /* 0x000fc800000006ff */
[----:B------:R0:W1:Y:S01]  /*b2c0*/  SYNCS.PHASECHK.TRANS64.TRYWAIT P3, [R3+URZ+0x32430], R6 ;  /* 0x03243006030075a7 */ /* 0x000062000806017f */
[----:B------:R-:W-:Y:S05]  /*b2d0*/  @!P0 BRA `(.L_x_10652) ;  /* 0x0000000000048947 */ /* 0x000fea0003800000 */
[----:B------:R-:W-:Y:S01]  /*b2e0*/  BPT.TRAP 0x1 ;  /* 0x000000040000795c */ /* 0x000fe20000300000 */
.L_x_10652:
[----:B------:R-:W-:Y:S02]  /*b2f0*/  IMAD R14, R200, 0x300, R217 ;  /* 0x00000300c80e7824 */ /* 0x000fe400078e02d9 */
[----:B------:R-:W-:Y:S01]  /*b300*/  IMAD.MOV.U32 R15, RZ, RZ, 0x40000040 ;  /* 0x40000040ff0f7424 */ /* 0x000fe200078e00ff */
[----:B-1----:R-:W-:Y:S06]  /*b310*/  @P3 BRA `(.L_x_10653) ;  /* 0x0000000000083947 */ /* 0x002fec0003800000 */
[----:B------:R-:W1:Y:S02]  /*b320*/  SYNCS.PHASECHK.TRANS64.TRYWAIT P3, [R3+URZ+0x32430], R6 ;  /* 0x03243006030075a7 */ /* 0x000e64000806017f */
[----:B-1----:R-:W-:Y:S05]  /*b330*/  @!P3 BRA `(.L_x_10654) ;  /* 0x000000ec00e8b947 */ /* 0x002fea0003800000 */
.L_x_10653:
[----:B------:R-:W2:Y:S04]  /*b340*/  LDL.64 R152, [R1+0x70] ;  /* 0x0000700001987983 */ /* 0x000ea80000100a00 */
[----:B------:R-:W3:Y:S04]  /*b350*/  LDL.64 R208, [R1+0x68] ;  /* 0x0000680001d07983 */ /* 0x000ee80000100a00 */
[----:B------:R-:W4:Y:S01]  /*b360*/  LDL.64 R206, [R1+0x60] ;  /* 0x0000600001ce7983 */ /* 0x000f220000100a00 */
[----:B------:R-:W-:Y:S05]  /*b370*/  WARPSYNC.ALL ;  /* 0x0000000000007948 */ /* 0x000fea0003800000 */
[----:B------:R-:W5:Y:S01]  /*b380*/  LDL.64 R20, [R1+0x58] ;  /* 0x0000580001147983 */ /* 0x000f620000100a00 */
[C---:B------:R-:W-:Y:S01]  /*b390*/  R2UR UR18, R14.reuse ;  /* 0x000000000e1272ca */ /* 0x040fe200000e0000 */
[----:B------:R-:W-:Y:S01]  /*b3a0*/  VIADD R12, R14, 0x2 ;  /* 0x000000020e0c7836 */ /* 0x000fe20000000000 */
[----:B------:R-:W-:Y:S01]  /*b3b0*/  R2UR UR19, R15 ;  /* 0x000000000f1372ca */ /* 0x000fe200000e0000 */
[----:B------:R-:W-:-:S02]  /*b3c0*/  IMAD.MOV.U32 R13, RZ, RZ, 0x40000040 ;  /* 0x40000040ff0d7424 */ /* 0x000fc400078e00ff */
[----:B------:R-:W-:Y:S01]  /*b3d0*/  VIADD R8, R14, 0x4 ;  /* 0x000000040e087836 */ /* 0x000fe20000000000 */
[----:B------:R-:W-:Y:S01]  /*b3e0*/  R2UR UR14, R12 ;  /* 0x000000000c0e72ca */ /* 0x000fe200000e0000 */
[----:B------:R-:W-:Y:S01]  /*b3f0*/  IMAD.MOV.U32 R9, RZ, RZ, 0x40000040 ;  /* 0x40000040ff097424 */ /* 0x000fe200078e00ff */
[----:B------:R-:W-:Y:S01]  /*b400*/  R2UR UR15, R13 ;  /* 0x000000000d0f72ca */ /* 0x000fe200000e0000 */
[----:B------:R-:W-:Y:S01]  /*b410*/  VIADD R14, R14, 0x6 ;  /* 0x000000060e0e7836 */ /* 0x000fe20000000000 */
[----:B------:R-:W-:Y:S01]  /*b420*/  R2UR UR10, R8 ;  /* 0x00000000080a72ca */ /* 0x000fe200000e0000 */
[----:B------:R-:W-:Y:S01]  /*b430*/  IMAD.MOV.U32 R15, RZ, RZ, 0x40000040 ;  /* 0x40000040ff0f7424 */ /* 0x000fe200078e00ff */
[----:B------:R-:W-:Y:S02]  /*b440*/  R2UR UR11, R9 ;  /* 0x00000000090b72ca */ /* 0x000fe400000e0000 */
[----:B------:R-:W-:Y:S02]  /*b450*/  R2UR UR6, R14 ;  /* 0x000000000e0672ca */ /* 0x000fe400000e0000 */
[----:B------:R-:W-:-:S02]  /*b460*/  R2UR UR7, R15 ;  /* 0x000000000f0772ca */ /* 0x000fc400000e0000 */
[----:B--2---:R-:W-:Y:S02]  /*b470*/  R2UR UR16, R152 ;  /* 0x00000000981072ca */ /* 0x004fe400000e0000 */
[----:B------:R-:W-:Y:S02]  /*b480*/  R2UR UR17, R153 ;  /* 0x00000000991172ca */ /* 0x000fe400000e0000 */
[----:B------:R-:W-:Y:S01]  /*b490*/  WARPGROUP.ARRIVE ;  /* 0x00000000000079c5 */ /* 0x000fe20000000000 */
[----:B---3--:R-:W-:Y:S02]  /*b4a0*/  R2UR UR12, R208 ;  /* 0x00000000d00c72ca */ /* 0x008fe400000e0000 */
[----:B------:R-:W-:Y:S02]  /*b4b0*/  R2UR UR13, R209 ;  /* 0x00000000d10d72ca */ /* 0x000fe400000e0000 */
[----:B----4-:R-:W-:Y:S02]  /*b4c0*/  R2UR UR8, R206 ;  /* 0x00000000ce0872ca */ /* 0x010fe400000e0000 */
[----:B------:R-:W-:-:S02]  /*b4d0*/  R2UR UR9, R207 ;  /* 0x00000000cf0972ca */ /* 0x000fc400000e0000 */
[----:B-----5:R-:W-:Y:S02]  /*b4e0*/  R2UR UR4, R20 ;  /* 0x00000000140472ca */ /* 0x020fe400000e0000 */
[----:B------:R-:W-:Y:S01]  /*b4f0*/  HGMMA.64x96x16.F32.BF16 R152, gdesc[UR16], RZ, !UPT, gsb0 ;  /* 0x01600000109879f0 */ /* 0x000fe2000c0018ff */
[----:B------:R-:W-:Y:S02]  /*b500*/  R2UR UR5, R21 ;  /* 0x00000000150572ca */ /* 0x000fe400000e0000 */
        /* <DEDUP_REMOVED lines=12> */
.L_x_10655:
[----:B------:R2:W3:Y:S01]  /*b5d0*/  SYNCS.PHASECHK.TRANS64.TRYWAIT P3, [R3+URZ+0x32450], R6 ;  /* 0x03245006030075a7 */ /* 0x0004e2000806017f */
[----:B------:R-:W-:Y:S05]  /*b5e0*/  @!P0 BRA `(.L_x_10656) ;  /* 0x0000000000048947 */ /* 0x000fea0003800000 */
[----:B------:R-:W-:Y:S01]  /*b5f0*/  BPT.TRAP 0x1 ;  /* 0x000000040000795c */ /* 0x000fe20000300000 */
.L_x_10656:
[----:B------:R-:W-:Y:S04]  /*b600*/  BSSY B0, `(.L_x_10657) ;  /* 0x0000004000007945 */ /* 0x000fe80003800000 */
[----:B---3--:R-:W-:Y:S05]  /*b610*/  @P3 BRA `(.L_x_10658) ;  /* 0x0000000000083947 */ /* 0x008fea0003800000 */
[----:B------:R-:W3:Y:S02]  /*b620*/  SYNCS.PHASECHK.TRANS64.TRYWAIT P3, [R3+URZ+0x32450], R6 ;  /* 0x03245006030075a7 */ /* 0x000ee4000806017f */
[----:B---3--:R-:W-:Y:S05]  /*b630*/  @!P3 BRA `(.L_x_10659) ;  /* 0x000000ec003cb947 */ /* 0x008fea0003800000 */
.L_x_10658:
[----:B------:R-:W-:Y:S05]  /*b640*/  BSYNC B0 ;  /* 0x0000000000007941 */ /* 0x000fea0003800000 */
.L_x_10657:
[----:B------:R-:W-:Y:S05]  /*b650*/  WARPSYNC.ALL ;  /* 0x0000000000007948 */ /* 0x000fea0003800000 */
[----:B------:R-:W4:Y:S04]  /*b660*/  LDL.64 R206, [R1+0x50] ;  /* 0x0000500001ce7983 */ /* 0x000f280000100a00 */
[----:B------:R-:W5:Y:S04]  /*b670*/  LDL.64 R12, [R1+0x48] ;  /* 0x00004800010c7983 */ /* 0x000f680000100a00 */
[----:B------:R-:W5:Y:S01]  /*b680*/  LDL.64 R20, [R1+0x40] ;  /* 0x0000400001147983 */ /* 0x000f620000100a00 */
[----:B0123--:R-:W-:-:S02]  /*b690*/  IMAD R6, R200, 0xc00, R218 ;  /* 0x00000c00c8067824 */ /* 0x00ffc400078e02da */
[----:B------:R-:W-:Y:S01]  /*b6a0*/  IMAD.MOV.U32 R7, RZ, RZ, 0x40000040 ;  /* 0x40000040ff077424 */ /* 0x000fe200078e00ff */
[----:B------:R-:W2:Y:S01]  /*b6b0*/  LDL.64 R14, [R1+0x38] ;  /* 0x00003800010e7983 */ /* 0x000ea20000100a00 */
[----:B------:R-:W-:Y:S01]  /*b6c0*/  WARPGROUP.ARRIVE ;  /* 0x00000000000079c5 */ /* 0x000fe20000000000 */
[C---:B------:R-:W-:Y:S01]  /*b6d0*/  R2UR UR6, R6.reuse ;  /* 0x00000000060672ca */ /* 0x040fe200000e0000 */
[----:B------:R-:W-:Y:S01]  /*b6e0*/  VIADD R8, R6, 0x2 ;  /* 0x0000000206087836 */ /* 0x000fe20000000000 */
[----:B------:R-:W-:Y:S01]  /*b6f0*/  R2UR UR7, R7 ;  /* 0x00000000070772ca */ /* 0x000fe200000e0000 */
[----:B------:R-:W-:Y:S01]  /*b700*/  IMAD.MOV.U32 R9, RZ, RZ, 0x40000040 ;  /* 0x40000040ff097424 */ /* 0x000fe200078e00ff */
[----:B------:R-:W3:Y:S04]  /*b710*/  LDL.64 R210, [R1+0x28] ;  /* 0x0000280001d27983 */ /* 0x000ee80000100a00 */
[----:B------:R-:W3:Y:S01]  /*b720*/  LDL.64 R208, [R1+0x20] ;  /* 0x0000200001d07983 */ /* 0x000ee20000100a00 */
[----:B----4-:R-:W-:-:S02]  /*b730*/  R2UR UR4, R206 ;  /* 0x00000000ce0472ca */ /* 0x010fc400000e0000 */
[----:B------:R-:W-:Y:S02]  /*b740*/  R2UR UR5, R207 ;  /* 0x00000000cf0572ca */ /* 0x000fe400000e0000 */
[----:B------:R-:W4:Y:S11]  /*b750*/  LDL.64 R206, [R1+0x18] ;  /* 0x0000180001ce7983 */ /* 0x000f360000100a00 */
[----:B------:R-:W-:Y:S01]  /*b760*/  HGMMA.64x96x16.F32.BF16 R152, gdesc[UR4], R152, gsb0 ;  /* 0x01600000049879f0 */ /* 0x000fe20008001898 */
[----:B-----5:R-:W-:-:S02]  /*b770*/  R2UR UR4, R12 ;  /* 0x000000000c0472ca */ /* 0x020fc400000e0000 */
[----:B------:R-:W-:Y:S02]  /*b780*/  R2UR UR5, R13 ;  /* 0x000000000d0572ca */ /* 0x000fe400000e0000 */
[----:B------:R-:W5:Y:S01]  /*b790*/  LDL.64 R12, [R1+0x30] ;  /* 0x00003000010c7983 */ /* 0x000f620000100a00 */
[----:B------:R-:W-:Y:S02]  /*b7a0*/  R2UR UR6, R8 ;  /* 0x00000000080672ca */ /* 0x000fe400000e0000 */
[----:B------:R-:W-:Y:S01]  /*b7b0*/  R2UR UR7, R9 ;  /* 0x00000000090772ca */ /* 0x000fe200000e0000 */
[----:B------:R-:W-:Y:S02]  /*b7c0*/  VIADD R8, R6, 0x4 ;  /* 0x0000000406087836 */ /* 0x000fe40000000000 */
[----:B------:R-:W-:Y:S01]  /*b7d0*/  IMAD.MOV.U32 R9, RZ, RZ, 0x40000040 ;  /* 0x40000040ff097424 */ /* 0x000fe200078e00ff */
[----:B------:R-:W-:Y:S02]  /*b7e0*/  WARPGROUP.DEPBAR.LE gsb0, 0x0 ;  /* 0x00008000000079c5 */ /* 0x000fe40000010000 */
[----:B------:R-:W-:-:S07]  /*b7f0*/  WARPGROUP.ARRIVE ;  /* 0x00000000000079c5 */ /* 0x000fce0000000000 */
[----:B------:R-:W-:Y:S01]  /*b800*/  HGMMA.64x96x16.F32.BF16 R152, gdesc[UR4], R152, gsb0 ;  /* 0x01600000049879f0 */ /* 0x000fe20008001898 */
[----:B------:R-:W-:Y:S02]  /*b810*/  R2UR UR6, R8 ;  /* 0x00000000080672ca */ /* 0x000fe400000e0000 */
[----:B------:R-:W-:Y:S02]  /*b820*/  R2UR UR7, R9 ;  /* 0x00000000090772ca */ /* 0x000fe400000e0000 */
[----:B------:R-:W-:Y:S02]  /*b830*/  R2UR UR4, R20 ;  /* 0x00000000140472ca */ /* 0x000fe400000e0000 */
[----:B------:R-:W-:Y:S01]  /*b840*/  R2UR UR5, R21 ;  /* 0x00000000150572ca */ /* 0x000fe200000e0000 */
[----:B------:R-:W-:Y:S01]  /*b850*/  VIADD R8, R6, 0x6 ;  /* 0x0000000606087836 */ /* 0x000fe20000000000 */
[----:B------:R-:W4:Y:S01]  /*b860*/  LDL.64 R20, [R1+0x10] ;  /* 0x0000100001147983 */ /* 0x000f220000100a00 */
[----:B------:R-:W-:Y:S01]  /*b870*/  IMAD.MOV.U32 R9, RZ, RZ, 0x40000040 ;  /* 0x40000040ff097424 */ /* 0x000fe200078e00ff */
[----:B------:R-:W-:-:S02]  /*b880*/  WARPGROUP.DEPBAR.LE gsb0, 0x0 ;  /* 0x00008000000079c5 */ /* 0x000fc40000010000 */
[----:B------:R-:W-:-:S07]  /*b890*/  WARPGROUP.ARRIVE ;  /* 0x00000000000079c5 */ /* 0x000fce0000000000 */
[----:B------:R-:W-:Y:S01]  /*b8a0*/  HGMMA.64x96x16.F32.BF16 R152, gdesc[UR4], R152, gsb0 ;  /* 0x01600000049879f0 */ /* 0x000fe20008001898 */
[----:B------:R-:W-:Y:S02]  /*b8b0*/  R2UR UR6, R8 ;  /* 0x00000000080672ca */ /* 0x000fe400000e0000 */
[----:B------:R-:W-:Y:S02]  /*b8c0*/  R2UR UR7, R9 ;  /* 0x00000000090772ca */ /* 0x000fe400000e0000 */
[----:B--2---:R-:W-:Y:S02]  /*b8d0*/  R2UR UR4, R14 ;  /* 0x000000000e0472ca */ /* 0x004fe400000e0000 */
[----:B------:R-:W-:Y:S01]  /*b8e0*/  R2UR UR5, R15 ;  /* 0x000000000f0572ca */ /* 0x000fe200000e0000 */
[----:B------:R-:W-:Y:S01]  /*b8f0*/  VIADD R8, R6, 0x300 ;  /* 0x0000030006087836 */ /* 0x000fe20000000000 */
[----:B------:R-:W2:Y:S01]  /*b900*/  LDL.64 R14, [R1+0x8] ;  /* 0x00000800010e7983 */ /* 0x000ea20000100a00 */
        /* <DEDUP_REMOVED lines=8> */
[----:B------:R-:W-:Y:S01]  /*b990*/  VIADD R8, R6, 0x302 ;  /* 0x0000030206087836 */ /* 0x000fe20000000000 */
[----:B------:R-:W5:Y:S01]  /*b9a0*/  LDL.64 R12, [R1] ;  /* 0x00000000010c7983 */ /* 0x000f620000100a00 */
[----:B------:R-:W-:Y:S01]  /*b9b0*/  IMAD.MOV.U32 R9, RZ, RZ, 0x40000040 ;  /* 0x40000040ff097424 */ /* 0x000fe200078e00ff */
[----:B------:R-:W-:-:S02]  /*b9c0*/  WARPGROUP.DEPBAR.LE gsb0, 0x0 ;  /* 0x00008000000079c5 */ /* 0x000fc40000010000 */
[----:B------:R-:W-:-:S07]  /*b9d0*/  WARPGROUP.ARRIVE ;  /* 0x00000000000079c5 */ /* 0x000fce0000000000 */
[----:B------:R-:W-:Y:S01]  /*b9e0*/  HGMMA.64x96x16.F32.BF16 R152, gdesc[UR4], R152, gsb0 ;  /* 0x01600000049879f0 */ /* 0x000fe20008001898 */
        /* <DEDUP_REMOVED lines=96> */
[----:B------:R-:W-:Y:S03]  /*bff0*/  HGMMA.64x96x16.F32.BF16 R152, gdesc[UR4], R152, gsb0 ;  /* 0x01600000049879f0 */ /* 0x000fe60008001898 */
[----:B------:R-:W-:Y:S02]  /*c000*/  WARPGROUP.DEPBAR.LE gsb0, 0x0 ;  /* 0x00008000000079c5 */ /* 0x000fe40000010000 */
[----:B------:R-:W-:Y:S01]  /*c010*/  FMUL.FTZ R209, R152, UR38 ;  /* 0x0000002698d17c20 */ /* 0x000fe20008410000 */
[----:B------:R-:W-:Y:S01]  /*c020*/  FMUL.FTZ R208, R153, UR38 ;  /* 0x0000002699d07c20 */ /* 0x000fe20008410000 */
[----:B------:R-:W-:-:S04]  /*c030*/  FMUL.FTZ R207, R156, UR38 ;  /* 0x000000269ccf7c20 */ /* 0x000fc80008410000 */
[----:B------:R-:W0:Y:S01]  /*c040*/  MUFU.TANH R209, R209 ;  /* 0x000000d100d17308 */ /* 0x000e220000002400 */
[----:B------:R-:W-:Y:S01]  /*c050*/  FMUL.FTZ R206, R157, UR38 ;  /* 0x000000269dce7c20 */ /* 0x000fe20008410000 */
[----:B------:R-:W-:-:S06]  /*c060*/  FMUL.FTZ R8, R160, UR38 ;  /* 0x00000026a0087c20 */ /* 0x000fcc0008410000 */
[----:B------:R-:W1:Y:S01]  /*c070*/  MUFU.TANH R208, R208 ;  /* 0x000000d000d07308 */ /* 0x000e620000002400 */
[----:B------:R-:W-:-:S07]  /*c080*/  FMUL.FTZ R9, R161, UR38 ;  /* 0x00000026a1097c20 */ /* 0x000fce0008410000 */
[----:B------:R-:W2:Y:S01]  /*c090*/  MUFU.TANH R207, R207 ;  /* 0x000000cf00cf7308 */ /* 0x000ea20000002400 */
[----:B0-----:R-:W-:Y:S01]  /*c0a0*/  FMNMX.FTZ R6, R209, R5, !PT ;  /* 0x00000005d1067209 */ /* 0x001fe20007810000 */
[----:B------:R-:W-:-:S06]  /*c0b0*/  FMUL.FTZ R12, R164, UR38 ;  /* 0x00000026a40c7c20 */ /* 0x000fcc0008410000 */
[----:B------:R-:W0:Y:S01]  /*c0c0*/  MUFU.TANH R206, R206 ;  /* 0x000000ce00ce7308 */ /* 0x000e220000002400 */
[----:B-1----:R-:W-:Y:S01]  /*c0d0*/  FMNMX.FTZ R6, R208, R6, !PT ;  /* 0x00000006d0067209 */ /* 0x002fe20007810000 */
[----:B------:R-:W-:-:S06]  /*c0e0*/  FMUL.FTZ R13, R165, UR38 ;  /* 0x00000026a50d7c20 */ /* 0x000fcc0008410000 */
[----:B------:R-:W1:Y:S01]  /*c0f0*/  MUFU.TANH R8, R8 ;  /* 0x0000000800087308 */ /* 0x000e620000002400 */
[----:B--2---:R-:W-:Y:S01]  /*c100*/  FMNMX.FTZ R6, R207, R6, !PT ;  /* 0x00000006cf067209 */ /* 0x004fe20007810000 */
[----:B------:R-:W-:-:S06]  /*c110*/  FMUL.FTZ R14, R168, UR38 ;  /* 0x00000026a80e7c20 */ /* 0x000fcc0008410000 */
        /* <DEDUP_REMOVED lines=52> */
[----:B0-----:R-:W-:-:S04]  /*c460*/  FMNMX.FTZ R6, R161, R6, !PT ;  /* 0x00000006a1067209 */ /* 0x001fc80007810000 */
[----:B-1----:R-:W-:-:S04]  /*c470*/  FMNMX.FTZ R6, R164, R6, !PT ;  /* 0x00000006a4067209 */ /* 0x002fc80007810000 */
[----:B--2---:R-:W-:-:S05]  /*c480*/  FMNMX.FTZ R7, R165, R6, !PT ;  /* 0x00000006a5077209 */ /* 0x004fca0007810000 */
[----:B------:R-:W0:Y:S02]  /*c490*/  SHFL.BFLY PT, R6, R7, 0x2, 0x1f ;  /* 0x0c401f0007067f89 */ /* 0x000e2400000e0000 */
[----:B0-----:R-:W-:-:S05]  /*c4a0*/  FMNMX.FTZ R7, R7, R6, !PT ;  /* 0x0000000607077209 */ /* 0x001fca0007810000 */
[----:B------:R-:W0:Y:S01]  /*c4b0*/  SHFL.BFLY PT, R6, R7, 0x1, 0x1f ;  /* 0x0c201f0007067f89 */ /* 0x000e2200000e0000 */
[----:B------:R-:W-:Y:S01]  /*c4c0*/  FMUL.FTZ R212, R155, UR38 ;  /* 0x000000269bd47c20 */ /* 0x000fe20008410000 */
[----:B0-----:R-:W-:Y:S02]  /*c4d0*/  FMNMX.FTZ R7, R7, R6, !PT ;  /* 0x0000000607077209 */ /* 0x001fe40007810000 */
[----:B------:R-:W0:Y:S01]  /*c4e0*/  LDC R6, c[0x0][0xa80] ;  /* 0x0002a000ff067b82 */ /* 0x000e220000000800 */
[----:B------:R-:W-:Y:S02]  /*c4f0*/  FMUL.FTZ R196, R167, UR38 ;  /* 0x00000026a7c47c20 */ /* 0x000fe40008410000 */
[C---:B------:R-:W-:Y:S01]  /*c500*/  FADD.FTZ R155, -R7.reuse, R5 ;  /* 0x00000005079b7221 */ /* 0x040fe20000010100 */
[----:B------:R-:W-:Y:S01]  /*c510*/  FMUL.FTZ R188, R166, UR38 ;  /* 0x00000026a6bc7c20 */ /* 0x000fe20008410000 */
[----:B------:R-:W-:Y:S01]  /*c520*/  FMUL.FTZ R213, R154, UR38 ;  /* 0x000000269ad57c20 */ /* 0x000fe20008410000 */
[-C--:B0-----:R-:W-:Y:S01]  /*c530*/  FMUL.FTZ R167, R7, R6.reuse ;  /* 0x0000000607a77220 */ /* 0x081fe20000410000 */
[----:B------:R-:W-:-:S03]  /*c540*/  FMUL.FTZ R155, R155, R6 ;  /* 0x000000069b9b7220 */ /* 0x000fc60000410000 */
[-CC-:B------:R-:W-:Y:S01]  /*c550*/  FFMA.FTZ R209, R209, R6.reuse, -R167.reuse ;  /* 0x00000006d1d17223 */ /* 0x180fe200000108a7 */
[-CC-:B------:R-:W-:Y:S01]  /*c560*/  FFMA.FTZ R208, R208, R6.reuse, -R167.reuse ;  /* 0x00000006d0d07223 */ /* 0x180fe200000108a7 */
[-CC-:B------:R-:W-:Y:S01]  /*c570*/  FFMA.FTZ R166, R13, R6.reuse, -R167.reuse ;  /* 0x000000060da67223 */ /* 0x180fe200000108a7 */
[-CC-:B------:R-:W-:Y:S01]  /*c580*/  FFMA.FTZ R13, R152, R6.reuse, -R167.reuse ;  /* 0x00000006980d7223 */ /* 0x180fe200000108a7 */
[----:B------:R-:W-:Y:S01]  /*c590*/  MUFU.EX2 R155, R155 ;  /* 0x0000009b009b7308 */ /* 0x000fe20000000800 */
[-CC-:B------:R-:W-:Y:S01]  /*c5a0*/  FFMA.FTZ R207, R207, R6.reuse, -R167.reuse ;  /* 0x00000006cfcf7223 */ /* 0x180fe200000108a7 */
[----:B------:R-:W-:-:S06]  /*c5b0*/  FFMA.FTZ R206, R206, R6, -R167 ;  /* 0x00000006cece7223 */ /* 0x000fcc00000108a7 */
[----:B------:R-:W0:Y:S08]  /*c5c0*/  MUFU.EX2 R152, R209 ;  /* 0x000000d100987308 */ /* 0x000e300000000800 */
[----:B------:R-:W1:Y:S01]  /*c5d0*/  MUFU.EX2 R208, R208 ;  /* 0x000000d000d07308 */ /* 0x000e620000000800 */
[----:B------:R-:W-:-:S07]  /*c5e0*/  FMUL.FTZ R211, R158, UR38 ;  /* 0x000000269ed37c20 */ /* 0x000fce0008410000 */
[----:B------:R-:W2:Y:S01]  /*c5f0*/  MUFU.EX2 R154, R207 ;  /* 0x000000cf009a7308 */ /* 0x000ea20000000800 */
[----:B0-----:R-:W-:-:S07]  /*c600*/  FFMA.FTZ R11, R155, R11, R152 ;  /* 0x0000000b9b0b7223 */ /* 0x001fce0000010098 */
[----:B------:R-:W0:Y:S01]  /*c610*/  MUFU.EX2 R206, R206 ;  /* 0x000000ce00ce7308 */ /* 0x000e220000000800 */
[----:B------:R-:W-:-:S07]  /*c620*/  FMUL.FTZ R210, R159, UR38 ;  /* 0x000000269fd27c20 */ /* 0x000fce0008410000 */
[----:B------:R-:W3:Y:S01]  /*c630*/  MUFU.TANH R213, R213 ;  /* 0x000000d500d57308 */ /* 0x000ee20000002400 */
[----:B-1----:R-:W-:Y:S01]  /*c640*/  FADD.FTZ R11, R208, R11 ;  /* 0x0000000bd00b7221 */ /* 0x002fe20000010000 */
[----:B------:R-:W-:-:S06]  /*c650*/  FMUL.FTZ R197, R162, UR38 ;  /* 0x00000026a2c57c20 */ /* 0x000fcc0008410000 */
[----:B------:R-:W1:Y:S01]  /*c660*/  MUFU.TANH R212, R212 ;  /* 0x000000d400d47308 */ /* 0x000e620000002400 */
[----:B--2---:R-:W-:Y:S01]  /*c670*/  FADD.FTZ R11, R154, R11 ;  /* 0x0000000b9a0b7221 */ /* 0x004fe20000010000 */
[----:B------:R-:W-:-:S06]  /*c680*/  FMUL.FTZ R189, R163, UR38 ;  /* 0x00000026a3bd7c20 */ /* 0x000fcc0008410000 */
[----:B------:R-:W2:Y:S01]  /*c690*/  MUFU.TANH R211, R211 ;  /* 0x000000d300d37308 */ /* 0x000ea20000002400 */
[----:B------:R-:W-:Y:S01]  /*c6a0*/  FMUL.FTZ R181, R179, UR38 ;  /* 0x00000026b3b57c20 */ /* 0x000fe20008410000 */
[----:B0-----:R-:W-:Y:S01]  /*c6b0*/  FADD.FTZ R179, R206, R11 ;  /* 0x0000000bceb37221 */ /* 0x001fe20000010000 */
[----:B---3--:R-:W-:-:S05]  /*c6c0*/  FMNMX.FTZ R11, R213, R4, !PT ;  /* 0x00000004d50b7209 */ /* 0x008fca0007810000 */
        /* <DEDUP_REMOVED lines=12> */
[-CC-:B------:R-:W-:Y:S01]  /*c790*/  FFMA.FTZ R162, R9, R6.reuse, -R167.reuse ;  /* 0x0000000609a27223 */ /* 0x180fe200000108a7 */
[----:B------:R-:W-:Y:S01]  /*c7a0*/  FFMA.FTZ R9, R173, R6, -R167 ;  /* 0x00000006ad097223 */ /* 0x000fe200000108a7 */
[----:B--2---:R-:W-:-:S05]  /*c7b0*/  FMNMX.FTZ R11, R189, R11, !PT ;  /* 0x0000000bbd0b7209 */ /* 0x004fca0007810000 */
[----:B------:R-:W2:Y:S01]  /*c7c0*/  MUFU.TANH R184, R184 ;  /* 0x000000b800b87308 */ /* 0x000ea20000002400 */
[----:B------:R-:W-:Y:S01]  /*c7d0*/  FMUL.FTZ R173, R175, UR38 ;  /* 0x00000026afad7c20 */ /* 0x000fe20008410000 */
[----:B0-----:R-:W-:-:S06]  /*c7e0*/  FMNMX.FTZ R11, R188, R11, !PT ;  /* 0x0000000bbc0b7209 */ /* 0x001fcc0007810000 */
[----:B------:R-:W0:Y:S01]  /*c7f0*/  MUFU.TANH R185, R185 ;  /* 0x000000b900b97308 */ /* 0x000e220000002400 */
[----:B------:R-:W-:Y:S01]  /*c800*/  FMUL.FTZ R180, R178, UR38 ;  /* 0x00000026b2b47c20 */ /* 0x000fe20008410000 */
[----:B-1----:R-:W-:-:S06]  /*c810*/  FMNMX.FTZ R11, R196, R11, !PT ;  /* 0x0000000bc40b7209 */ /* 0x002fcc0007810000 */
        /* <DEDUP_REMOVED lines=22> */
[-CC-:B------:R-:W-:Y:S01]  /*c980*/  FFMA.FTZ R163, R12, R6.reuse, -R167.reuse ;  /* 0x000000060ca37223 */ /* 0x180fe200000108a7 */
[----:B------:R-:W-:Y:S01]  /*c990*/  FFMA.FTZ R12, R169, R6, -R167 ;  /* 0x00000006a90c7223 */ /* 0x000fe200000108a7 */
[----:B0-----:R-:W-:-:S05]  /*c9a0*/  FMNMX.FTZ R11, R178, R11, !PT ;  /* 0x0000000bb20b7209 */ /* 0x001fca0007810000 */
[----:B------:R-:W0:Y:S01]  /*c9b0*/  MUFU.TANH R176, R176 ;  /* 0x000000b000b07308 */ /* 0x000e220000002400 */
[----:B------:R-:W-:Y:S01]  /*c9c0*/  FMUL.FTZ R169, R195, UR38 ;  /* 0x00000026c3a97c20 */ /* 0x000fe20008410000 */
[----:B-1----:R-:W-:-:S06]  /*c9d0*/  FMNMX.FTZ R11, R174, R11, !PT ;  /* 0x0000000bae0b7209 */ /* 0x002fcc0007810000 */
[----:B------:R-:W1:Y:S01]  /*c9e0*/  MUFU.TANH R177, R177 ;  /* 0x000000b100b17308 */ /* 0x000e620000002400 */
[----:B------:R-:W-:Y:S01]  /*c9f0*/  FMUL.FTZ R170, R198, UR38 ;  /* 0x00000026c6aa7c20 */ /* 0x000fe20008410000 */
[-CC-:B------:R-:W-:Y:S01]  /*ca00*/  FFMA.FTZ R158, R8, R6.reuse, -R167.reuse ;  /* 0x00000006089e7223 */ /* 0x180fe200000108a7 */
[----:B------:R-:W-:-:S05]  /*ca10*/  FFMA.FTZ R8, R172, R6, -R167 ;  /* 0x00000006ac087223 */ /* 0x000fca00000108a7 */
[----:B------:R-:W3:Y:S01]  /*ca20*/  MUFU.TANH R171, R171 ;  /* 0x000000ab00ab7308 */ /* 0x000ee20000002400 */
[----:B--2---:R-:W-:Y:S01]  /*ca30*/  FMNMX.FTZ R11, R175, R11, !PT ;  /* 0x0000000baf0b7209 */ /* 0x004fe20007810000 */
[----:B------:R-:W-:-:S06]  /*ca40*/  FMUL.FTZ R172, R199, UR38 ;  /* 0x00000026c7ac7c20 */ /* 0x000fcc0008410000 */
[----:B------:R-:W2:Y:S01]  /*ca50*/  MUFU.TANH R169, R169 ;  /* 0x000000a900a97308 */ /* 0x000ea20000002400 */
[----:B0-----:R-:W-:-:S07]  /*ca60*/  FMNMX.FTZ R11, R176, R11, !PT ;  /* 0x0000000bb00b7209 */ /* 0x001fce0007810000 */
[----:B------:R-:W0:Y:S01]  /*ca70*/  MUFU.TANH R170, R170 ;  /* 0x000000aa00aa7308 */ /* 0x000e220000002400 */
[----:B-1----:R-:W-:-:S07]  /*ca80*/  FMNMX.FTZ R11, R177, R11, !PT ;  /* 0x0000000bb10b7209 */ /* 0x002fce0007810000 */
[----:B------:R-:W1:Y:S01]  /*ca90*/  MUFU.TANH R172, R172 ;  /* 0x000000ac00ac7308 */ /* 0x000e620000002400 */
[----:B---3--:R-:W-:-:S04]  /*caa0*/  FMNMX.FTZ R11, R171, R11, !PT ;  /* 0x0000000bab0b7209 */ /* 0x008fc80007810000 */
[----:B--2---:R-:W-:-:S04]  /*cab0*/  FMNMX.FTZ R11, R169, R11, !PT ;  /* 0x0000000ba90b7209 */ /* 0x004fc80007810000 */
[----:B0-----:R-:W-:Y:S01]  /*cac0*/  FMNMX.FTZ R11, R170, R11, !PT ;  /* 0x0000000baa0b7209 */ /* 0x001fe20007810000 */
[-CC-:B------:R-:W-:Y:S01]  /*cad0*/  FFMA.FTZ R159, R15, R6.reuse, -R167.reuse ;  /* 0x000000060f9f7223 */ /* 0x180fe200000108a7 */
[----:B------:R-:W-:Y:S02]  /*cae0*/  FFMA.FTZ R15, R153, R6, -R167 ;  /* 0x00000006990f7223 */ /* 0x000fe400000108a7 */
[----:B-1----:R-:W-:-:S05]  /*caf0*/  FMNMX.FTZ R11, R172, R11, !PT ;  /* 0x0000000bac0b7209 */ /* 0x002fca0007810000 */
[----:B------:R-:W0:Y:S01]  /*cb00*/  SHFL.BFLY PT, R153, R11, 0x2, 0x1f ;  /* 0x0c401f000b997f89 */ /* 0x000e2200000e0000 */
        /* <DEDUP_REMOVED lines=10> */
[----:B0-----:R-:W-:-:S05]  /*cbb0*/  FMNMX.FTZ R153, R11, R153, !PT ;  /* 0x000000990b997209 */ /* 0x001fca0007810000 */
[----:B------:R-:W0:Y:S01]  /*cbc0*/  SHFL.BFLY PT, R167, R153, 0x1, 0x1f ;  /* 0x0c201f0099a77f89 */ /* 0x000e2200000e0000 */
[----:B------:R-:W1:Y:S01]  /*cbd0*/  S2R R209, SR_TID.X ;  /* 0x0000000000d17919 */ /* 0x000e620000002100 */
[----:B0-----:R-:W-:-:S05]  /*cbe0*/  FMNMX.FTZ R167, R153, R167, !PT ;  /* 0x000000a799a77209 */ /* 0x001fca0007810000 */
[C---:B------:R-:W-:Y:S01]  /*cbf0*/  FADD.FTZ R191, -R167.reuse, R4 ;  /* 0x00000004a7bf7221 */ /* 0x040fe20000010100 */
[----:B------:R-:W-:-:S03]  /*cc00*/  FMUL.FTZ R192, R167, R6 ;  /* 0x00000006a7c07220 */ /* 0x000fc60000410000 */
[-C--:B------:R-:W-:Y:S01]  /*cc10*/  FMUL.FTZ R191, R191, R6.reuse ;  /* 0x00000006bfbf7220 */ /* 0x080fe20000410000 */
[-CC-:B------:R-:W-:Y:S01]  /*cc20*/  FFMA.FTZ R11, R213, R6.reuse, -R192.reuse ;  /* 0x00000006d50b7223 */ /* 0x180fe200000108c0 */
[----:B------:R-:W-:-:S04]  /*cc30*/  FFMA.FTZ R153, R212, R6, -R192 ;  /* 0x00000006d4997223 */ /* 0x000fc800000108c0 */
[----:B------:R-:W-:Y:S08]  /*cc40*/  MUFU.EX2 R191, R191 ;  /* 0x000000bf00bf7308 */ /* 0x000ff00000000800 */
[----:B------:R-:W0:Y:S08]  /*cc50*/  MUFU.EX2 R11, R11 ;  /* 0x0000000b000b7308 */ /* 0x000e300000000800 */
[----:B------:R-:W2:Y:S01]  /*cc60*/  MUFU.EX2 R153, R153 ;  /* 0x0000009900997308 */ /* 0x000ea20000000800 */
[--C-:B------:R-:W-:Y:S01]  /*cc70*/  FFMA.FTZ R183, R173, R6, -R192.reuse ;  /* 0x00000006adb77223 */ /* 0x100fe200000108c0 */
[----:B0-----:R-:W-:Y:S01]  /*cc80*/  FFMA.FTZ R173, R191, R10, R11 ;  /* 0x0000000abfad7223 */ /* 0x001fe2000001000b */
[----:B------:R-:W-:Y:S01]  /*cc90*/  FFMA.FTZ R168, R211, R6, -R192 ;  /* 0x00000006d3a87223 */ /* 0x000fe200000108c0 */
[-C--:B------:R-:W-:Y:S01]  /*cca0*/  FMUL.FTZ R24, R24, R155.reuse ;  /* 0x0000009b18187220 */ /* 0x080fe20000410000 */
[----:B------:R-:W-:Y:S01]  /*ccb0*/  FMUL.FTZ R25, R25, R155 ;  /* 0x0000009b19197220 */ /* 0x000fe20000410000 */
[C---:B--2---:R-:W-:Y:S01]  /*ccc0*/  FADD.FTZ R173, R153.reuse, R173 ;  /* 0x000000ad99ad7221 */ /* 0x044fe20000010000 */
[----:B------:R-:W-:Y:S01]  /*ccd0*/  F2FP.BF16.F32.PACK_AB R153, R153, R11 ;  /* 0x0000000b9999723e */ /* 0x000fe200000010ff */
[----:B------:R-:W-:-:S02]  /*cce0*/  IMAD.MOV.U32 R11, RZ, RZ, 0x40000040 ;  /* 0x40000040ff0b7424 */ /* 0x000fc400078e00ff */
        /* <DEDUP_REMOVED lines=62> */
[----:B-1----:R-:W-:Y:S01]  /*d0d0*/  SHF.R.U32.HI R209, RZ, 0x7, R209 ;  /* 0x00000007ffd17819 */ /* 0x002fe200000116d1 */
[----:B------:R-:W-:Y:S01]  /*d0e0*/  @!P1 VIADD R155, R3, 0x32440 ;  /* 0x00032440039b9836 */ /* 0x000fe20000000000 */
[----:B------:R-:W-:-:S02]  /*d0f0*/  R2UR UR7, R11 ;  /* 0x000000000b0772ca */ /* 0x000fc400000e0000 */
[----:B------:R0:W-:Y:S02]  /*d100*/  MUFU.EX2 R11, R168 ;  /* 0x000000a8000b7308 */ /* 0x0001e40000000800 */
[----:B------:R-:W-:Y:S02]  /*d110*/  @!P1 PRMT R155, RZ, 0x654, R155 ;  /* 0x00000654ff9b9816 */ /* 0x000fe4000000009b */
[----:B0-----:R-:W-:Y:S01]  /*d120*/  IADD3 R168, -R209, 0xb, RZ ;  /* 0x0000000bd1a87810 */ /* 0x001fe20007ffe1ff */
[----:B------:R-:W-:-:S04]  /*d130*/  FFMA.FTZ R4, R210, R6, -R192 ;  /* 0x00000006d2047223 */ /* 0x000fc800000108c0 */
[----:B------:R1:W-:Y:S06]  /*d140*/  BAR.ARV R168, 0x100 ;  /* 0x000400a80000751d */ /* 0x0003ec0000002000 */
[----:B------:R0:W-:Y:S02]  /*d150*/  @!P1 SYNCS.ARRIVE.TRANS64.RED.A1T0 RZ, [R155+URZ], RZ ;  /* 0x000000ff9bff99a7 */ /* 0x0001e4000810043f */
[----:B0-----:R-:W-:Y:S01]  /*d160*/  VIADD R155, R209, 0x8 ;  /* 0x00000008d19b7836 */ /* 0x001fe20000000000 */
[----:B------:R-:W0:Y:S04]  /*d170*/  MUFU.EX2 R4, R4 ;  /* 0x0000000400047308 */ /* 0x000e280000000800 */
[----:B------:R0:W-:Y:S01]  /*d180*/  BAR.SYNC.DEFER_BLOCKING R155, 0x100 ;  /* 0x0004009b0000751d */ /* 0x0001e20000010000 */
[----:B------:R-:W-:-:S02]  /*d190*/  IMAD R10, R200, 0xc00, R216 ;  /* 0x00000c00c80a7824 */ /* 0x000fc400078e02d8 */
[-C--:B------:R-:W-:Y:S01]  /*d1a0*/  FMUL.FTZ R26, R26, R191.reuse ;  /* 0x000000bf1a1a7220 */ /* 0x080fe20000410000 */
[-C--:B------:R-:W-:Y:S01]  /*d1b0*/  FMUL.FTZ R27, R27, R191.reuse ;  /* 0x000000bf1b1b7220 */ /* 0x080fe20000410000 */
[-C--:B------:R-:W-:Y:S01]  /*d1c0*/  FMUL.FTZ R30, R30, R191.reuse ;  /* 0x000000bf1e1e7220 */ /* 0x080fe20000410000 */
[-C--:B------:R-:W-:Y:S01]  /*d1d0*/  FMUL.FTZ R31, R31, R191.reuse ;  /* 0x000000bf1f1f7220 */ /* 0x080fe20000410000 */
[----:B------:R-:W-:Y:S01]  /*d1e0*/  R2UR UR6, R10 ;  /* 0x000000000a0672ca */ /* 0x000fe200000e0000 */
        /* <DEDUP_REMOVED lines=60> */
[----:B------:R-:W-:-:S02]  /*d5b0*/  F2FP.BF16.F32.PACK_AB R152, R208, R152 ;  /* 0x00000098d098723e */ /* 0x000fc400000010ff */
[----:B------:R-:W-:Y:S02]  /*d5c0*/  F2FP.BF16.F32.PACK_AB R154, R206, R154 ;  /* 0x0000009ace9a723e */ /* 0x000fe400000010ff */
[----:B0-----:R-:W-:-:S04]  /*d5d0*/  F2FP.BF16.F32.PACK_AB R155, R4, R11 ;  /* 0x0000000b049b723e */ /* 0x001fc800000010ff */
[----:B------:R-:W-:-:S06]  /*d5e0*/  WARPGROUP.ARRIVE ;  /* 0x00000000000079c5 */ /* 0x000fcc0000000000 */
[----:B------:R-:W-:Y:S01]  /*d5f0*/  HGMMA.64x256x16.F32.BF16 R24, R152, gdesc[UR4].tnspB, R24, gsb0 ;  /* 0x43e0000498187df0 */ /* 0x000fe20008001818 */
        /* <DEDUP_REMOVED lines=25> */
[----:B------:R-:W-:Y:S01]  /*d790*/  MUFU.EX2 R185, R185 ;  /* 0x000000b900b97308 */ /* 0x000fe20000000800 */
[----:B------:R-:W-:-:S07]  /*d7a0*/  WARPGROUP.DEPBAR.LE gsb0, 0x0 ;  /* 0x00008000000079c5 */ /* 0x000fce0000010000 */
[----:B------:R-:W0:Y:S08]  /*d7b0*/  MUFU.EX2 R154, R158 ;  /* 0x0000009e009a7308 */ /* 0x000e300000000800 */
[----:B------:R-:W2:Y:S08]  /*d7c0*/  MUFU.EX2 R155, R163 ;  /* 0x000000a3009b7308 */ /* 0x000eb00000000800 */
[----:B------:R-:W3:Y:S08]  /*d7d0*/  MUFU.EX2 R158, R190 ;  /* 0x000000be009e7308 */ /* 0x000ef00000000800 */
[----:B------:R-:W4:Y:S01]  /*d7e0*/  MUFU.EX2 R163, R188 ;  /* 0x000000bc00a37308 */ /* 0x000f220000000800 */
[----:B0-----:R-:W-:Y:S01]  /*d7f0*/  FADD.FTZ R179, R154, R179 ;  /* 0x000000b39ab37221 */ /* 0x001fe20000010000 */
[----:B------:R-:W-:-:S02]  /*d800*/  VIADD R152, R10, 0x80 ;  /* 0x000000800a987836 */ /* 0x000fc40000000000 */
[----:B------:R-:W-:Y:S02]  /*d810*/  IMAD.MOV.U32 R153, RZ, RZ, 0x40000040 ;  /* 0x40000040ff997424 */ /* 0x000fe400078e00ff */
[----:B------:R-:W-:Y:S01]  /*d820*/  FADD.FTZ R179, R191, R179 ;  /* 0x000000b3bfb37221 */ /* 0x000fe20000010000 */
[----:B------:R-:W-:Y:S02]  /*d830*/  R2UR UR6, R152 ;  /* 0x00000000980672ca */ /* 0x000fe400000e0000 */
[----:B------:R-:W-:Y:S01]  /*d840*/  R2UR UR7, R153 ;  /* 0x00000000990772ca */ /* 0x000fe200000e0000 */
[----:B--2---:R-:W-:Y:S01]  /*d850*/  FADD.FTZ R179, R155, R179 ;  /* 0x000000b39bb37221 */ /* 0x004fe20000010000 */
[----:B------:R-:W-:Y:S02]  /*d860*/  F2FP.BF16.F32.PACK_AB R152, R191, R154 ;  /* 0x0000009abf98723e */ /* 0x000fe400000010ff */
[----:B------:R-:W-:Y:S02]  /*d870*/  F2FP.BF16.F32.PACK_AB R154, R192, R155 ;  /* 0x0000009bc09a723e */ /* 0x000fe400000010ff */
[----:B---3--:R-:W-:-:S02]  /*d880*/  F2FP.BF16.F32.PACK_AB R153, R162, R158 ;  /* 0x0000009ea299723e */ /* 0x008fc400000010ff */
[----:B----4-:R-:W-:-:S04]  /*d890*/  F2FP.BF16.F32.PACK_AB R155, R166, R163 ;  /* 0x000000a3a69b723e */ /* 0x010fc800000010ff */
[----:B------:R-:W-:-:S06]  /*d8a0*/  WARPGROUP.ARRIVE ;  /* 0x00000000000079c5 */ /* 0x000fcc0000000000 */
[----:B------:R-:W-:Y:S01]  /*d8b0*/  HGMMA.64x256x16.F32.BF16 R24, R152, gdesc[UR4].tnspB, R24, gsb0 ;  /* 0x43e0000498187df0 */ /* 0x000fe20008001818 */
[----:B------:R-:W-:Y:S01]  /*d8c0*/  FADD.FTZ R179, R192, R179 ;  /* 0x000000b3c0b37221 */ /* 0x000fe20000010000 */
[----:B------:R-:W-:Y:S03]  /*d8d0*/  MUFU.EX2 R186, R186 ;  /* 0x000000ba00ba7308 */ /* 0x000fe60000000800 */
[----:B------:R-:W-:-:S05]  /*d8e0*/  FADD.FTZ R179, R14, R179 ;  /* 0x000000b30eb37221 */ /* 0x000fca0000010000 */
[----:B------:R-:W-:Y:S08]  /*d8f0*/  MUFU.EX2 R183, R183 ;  /* 0x000000b700b77308 */ /* 0x000ff00000000800 */
        /* <DEDUP_REMOVED lines=8> */
[----:B------:R2:W3:Y:S08]  /*d980*/  MUFU.EX2 R154, R20 ;  /* 0x00000014009a7308 */ /* 0x0004f00000000800 */
[----:B------:R4:W5:Y:S01]  /*d990*/  MUFU.EX2 R153, R21 ;  /* 0x0000001500997308 */ /* 0x0009620000000800 */
[----:B--2---:R-:W-:-:S05]  /*d9a0*/  VIADD R20, R10, 0x100 ;  /* 0x000001000a147836 */ /* 0x004fca0000000000 */
[----:B------:R-:W-:Y:S01]  /*d9b0*/  R2UR UR6, R20 ;  /* 0x00000000140672ca */ /* 0x000fe200000e0000 */
[----:B0-----:R-:W-:Y:S01]  /*d9c0*/  FADD.FTZ R20, R152, R179 ;  /* 0x000000b398147221 */ /* 0x001fe20000010000 */
[----:B----4-:R-:W-:-:S03]  /*d9d0*/  IMAD.MOV.U32 R21, RZ, RZ, 0x40000040 ;  /* 0x40000040ff157424 */ /* 0x010fc600078e00ff */
[----:B---3--:R-:W-:Y:S02]  /*d9e0*/  FADD.FTZ R20, R154, R20 ;  /* 0x000000149a147221 */ /* 0x008fe40000010000 */
[----:B------:R-:W-:Y:S02]  /*d9f0*/  R2UR UR7, R21 ;  /* 0x00000000150772ca */ /* 0x000fe400000e0000 */
[----:B------:R-:W-:Y:S01]  /*da00*/  F2FP.BF16.F32.PACK_AB R152, R152, R14 ;  /* 0x0000000e9898723e */ /* 0x000fe200000010ff */
[C---:B-----5:R-:W-:Y:S01]  /*da10*/  FADD.FTZ R20, R153.reuse, R20 ;  /* 0x0000001499147221 */ /* 0x060fe20000010000 */
[----:B------:R-:W-:Y:S02]  /*da20*/  F2FP.BF16.F32.PACK_AB R154, R153, R154 ;  /* 0x0000009a999a723e */ /* 0x000fe400000010ff */
[----:B------:R-:W-:Y:S02]  /*da30*/  F2FP.BF16.F32.PACK_AB R153, R185, R184 ;  /* 0x000000b8b999723e */ /* 0x000fe400000010ff */
[----:B------:R-:W-:-:S04]  /*da40*/  F2FP.BF16.F32.PACK_AB R155, R183, R186 ;  /* 0x000000bab79b723e */ /* 0x000fc800000010ff */
[----:B------:R-:W-:-:S06]  /*da50*/  WARPGROUP.ARRIVE ;  /* 0x00000000000079c5 */ /* 0x000fcc0000000000 */
[----:B------:R-:W-:Y:S01]  /*da60*/  HGMMA.64x256x16.F32.BF16 R24, R152, gdesc[UR4].tnspB, R24, gsb0 ;  /* 0x43e0000498187df0 */ /* 0x000fe20008001818 */
[----:B------:R-:W-:Y:S02]  /*da70*/  VIADD R14, R10, 0x180 ;  /* 0x000001800a0e7836 */ /* 0x000fe40000000000 */
[----:B------:R-:W-:-:S03]  /*da80*/  FADD.FTZ R20, R13, R20 ;  /* 0x000000140d147221 */ /* 0x000fc60000010000 */
[----:B------:R-:W-:Y:S01]  /*da90*/  R2UR UR6, R14 ;  /* 0x000000000e0672ca */ /* 0x000fe200000e0000 */
[----:B------:R-:W-:Y:S08]  /*daa0*/  MUFU.EX2 R12, R12 ;  /* 0x0000000c000c7308 */ /* 0x000ff00000000800 */
[----:B------:R-:W-:Y:S08]  /*dab0*/  MUFU.EX2 R174, R174 ;  /* 0x000000ae00ae7308 */ /* 0x000ff00000000800 */
[----:B------:R-:W-:Y:S08]  /*dac0*/  MUFU.EX2 R175, R175 ;  /* 0x000000af00af7308 */ /* 0x000ff00000000800 */
[----:B------:R-:W-:Y:S08]  /*dad0*/  MUFU.EX2 R176, R176 ;  /* 0x000000b000b07308 */ /* 0x000ff00000000800 */
[----:B------:R-:W-:Y:S01]  /*dae0*/  MUFU.EX2 R177, R177 ;  /* 0x000000b100b17308 */ /* 0x000fe20000000800 */
[----:B------:R-:W-:-:S07]  /*daf0*/  WARPGROUP.DEPBAR.LE gsb0, 0x0 ;  /* 0x00008000000079c5 */ /* 0x000fce0000010000 */
[----:B------:R0:W2:Y:S08]  /*db00*/  MUFU.EX2 R152, R15 ;  /* 0x0000000f00987308 */ /* 0x0000b00000000800 */
[----:B------:R-:W3:Y:S01]  /*db10*/  MUFU.EX2 R154, R156 ;  /* 0x0000009c009a7308 */ /* 0x000ee20000000800 */
[----:B0-----:R-:W-:Y:S01]  /*db20*/  IMAD.MOV.U32 R15, RZ, RZ, 0x40000040 ;  /* 0x40000040ff0f7424 */ /* 0x001fe200078e00ff */
[----:B------:R-:W-:-:S04]  /*db30*/  F2FP.BF16.F32.PACK_AB R153, R181, R180 ;  /* 0x000000b4b599723e */ /* 0x000fc800000010ff */
[----:B------:R-:W-:Y:S01]  /*db40*/  R2UR UR7, R15 ;  /* 0x000000000f0772ca */ /* 0x000fe200000e0000 */
[C---:B--2---:R-:W-:Y:S01]  /*db50*/  FADD.FTZ R14, R152.reuse, R20 ;  /* 0x00000014980e7221 */ /* 0x044fe20000010000 */
[----:B------:R-:W-:Y:S02]  /*db60*/  F2FP.BF16.F32.PACK_AB R152, R152, R13 ;  /* 0x0000000d9898723e */ /* 0x000fe400000010ff */
[----:B------:R-:W-:Y:S01]  /*db70*/  F2FP.BF16.F32.PACK_AB R155, R178, R182 ;  /* 0x000000b6b29b723e */ /* 0x000fe200000010ff */
[----:B---3--:R-:W-:Y:S01]  /*db80*/  FADD.FTZ R14, R154, R14 ;  /* 0x0000000e9a0e7221 */ /* 0x008fe20000010000 */
[----:B------:R-:W-:-:S04]  /*db90*/  F2FP.BF16.F32.PACK_AB R154, R157, R154 ;  /* 0x0000009a9d9a723e */ /* 0x000fc800000010ff */
[----:B------:R-:W-:-:S06]  /*dba0*/  WARPGROUP.ARRIVE ;  /* 0x00000000000079c5 */ /* 0x000fcc0000000000 */
[----:B------:R-:W-:Y:S01]  /*dbb0*/  HGMMA.64x256x16.F32.BF16 R24, R152, gdesc[UR4].tnspB, R24, gsb0 ;  /* 0x43e0000498187df0 */ /* 0x000fe20008001818 */
[----:B------:R-:W-:Y:S02]  /*dbc0*/  FADD.FTZ R13, R157, R14 ;  /* 0x0000000e9d0d7221 */ /* 0x000fe40000010000 */
[----:B------:R0:W-:Y:S02]  /*dbd0*/  MUFU.EX2 R14, R9 ;  /* 0x00000009000e7308 */ /* 0x0001e40000000800 */
[----:B0-----:R-:W-:-:S05]  /*dbe0*/  IMAD.MOV.U32 R9, RZ, RZ, 0x40000040 ;  /* 0x40000040ff097424 */ /* 0x001fca00078e00ff */
[----:B------:R-:W-:Y:S01]  /*dbf0*/  R2UR UR7, R9 ;  /* 0x00000000090772ca */ /* 0x000fe200000e0000 */
        /* <DEDUP_REMOVED lines=8> */
[----:B------:R2:W3:Y:S01]  /*dc80*/  MUFU.EX2 R154, R8 ;  /* 0x00000008009a7308 */ /* 0x0004e20000000800 */
[----:B0-----:R-:W-:Y:S01]  /*dc90*/  FADD.FTZ R13, R152, R13 ;  /* 0x0000000d980d7221 */ /* 0x001fe20000010000 */
[----:B--2---:R-:W-:-:S03]  /*dca0*/  VIADD R8, R10, 0x200 ;  /* 0x000002000a087836 */ /* 0x004fc60000000000 */
[----:B------:R-:W-:Y:S02]  /*dcb0*/  FADD.FTZ R9, R14, R13 ;  /* 0x0000000d0e097221 */ /* 0x000fe40000010000 */
[----:B------:R-:W-:Y:S02]  /*dcc0*/  R2UR UR6, R8 ;  /* 0x00000000080672ca */ /* 0x000fe400000e0000 */
[----:B---3--:R-:W-:Y:S01]  /*dcd0*/  FADD.FTZ R9, R154, R9 ;  /* 0x000000099a097221 */ /* 0x008fe20000010000 */
[----:B------:R-:W-:Y:S02]  /*dce0*/  F2FP.BF16.F32.PACK_AB R152, R14, R152 ;  /* 0x000000980e98723e */ /* 0x000fe400000010ff */
[----:B------:R-:W-:Y:S02]  /*dcf0*/  F2FP.BF16.F32.PACK_AB R154, R12, R154 ;  /* 0x0000009a0c9a723e */ /* 0x000fe400000010ff */
[----:B------:R-:W-:Y:S02]  /*dd00*/  F2FP.BF16.F32.PACK_AB R153, R175, R174 ;  /* 0x000000aeaf99723e */ /* 0x000fe400000010ff */
[----:B------:R-:W-:-:S04]  /*dd10*/  F2FP.BF16.F32.PACK_AB R155, R177, R176 ;  /* 0x000000b0b19b723e */ /* 0x000fc800000010ff */
[----:B------:R-:W-:-:S06]  /*dd20*/  WARPGROUP.ARRIVE ;  /* 0x00000000000079c5 */ /* 0x000fcc0000000000 */
[----:B------:R-:W-:Y:S01]  /*dd30*/  HGMMA.64x256x16.F32.BF16 R24, R152, gdesc[UR4].tnspB, R24, gsb0 ;  /* 0x43e0000498187df0 */ /* 0x000fe20008001818 */
[----:B------:R-:W-:Y:S01]  /*dd40*/  FADD.FTZ R9, R12, R9 ;  /* 0x000000090c097221 */ /* 0x000fe20000010000 */
[----:B------:R-:W-:-:S03]  /*dd50*/  VIADD R8, R10, 0x280 ;  /* 0x000002800a087836 */ /* 0x000fc60000000000 */
[----:B------:R-:W-:Y:S01]  /*dd60*/  FADD.FTZ R10, R5, R9 ;  /* 0x00000009050a7221 */ /* 0x000fe20000010000 */
[----:B------:R-:W-:Y:S01]  /*dd70*/  IMAD.MOV.U32 R9, RZ, RZ, 0x40000040 ;  /* 0x40000040ff097424 */ /* 0x000fe200078e00ff */
[----:B------:R-:W-:-:S04]  /*dd80*/  R2UR UR6, R8 ;  /* 0x00000000080672ca */ /* 0x000fc800000e0000 */
[----:B------:R-:W-:Y:S01]  /*dd90*/  R2UR UR7, R9 ;  /* 0x00000000090772ca */ /* 0x000fe200000e0000 */
        /* <DEDUP_REMOVED lines=18> */
[----:B------:R-:W-:Y:S01]  /*dec0*/  @!P1 VIADD R3, R3, 0x32460 ;  /* 0x0003246003039836 */ /* 0x000fe20000000000 */
[----:B------:R-:W-:Y:S02]  /*ded0*/  WARPGROUP.DEPBAR.LE gsb0, 0x0 ;  /* 0x00008000000079c5 */ /* 0x000fe40000010000 */
[----:B------:R-:W0:Y:S08]  /*dee0*/  MUFU.EX2 R152, R161 ;  /* 0x000000a100987308 */ /* 0x000e300000000800 */
[----:B------:R-:W2:Y:S01]  /*def0*/  MUFU.EX2 R154, R164 ;  /* 0x000000a4009a7308 */ /* 0x000ea20000000800 */
[----:B------:R-:W-:-:S02]  /*df00*/  F2FP.BF16.F32.PACK_AB R153, R169, R171 ;  /* 0x000000aba999723e */ /* 0x000fc400000010ff */
[----:B------:R-:W-:Y:S01]  /*df10*/  F2FP.BF16.F32.PACK_AB R155, R172, R170 ;  /* 0x000000aaac9b723e */ /* 0x000fe200000010ff */
[C---:B0-----:R-:W-:Y:S01]  /*df20*/  FADD.FTZ R8, R152.reuse, R10 ;  /* 0x0000000a98087221 */ /* 0x041fe20000010000 */
[----:B------:R-:W-:-:S03]  /*df30*/  F2FP.BF16.F32.PACK_AB R152, R152, R5 ;  /* 0x000000059898723e */ /* 0x000fc600000010ff */
[----:B--2---:R-:W-:Y:S01]  /*df40*/  FADD.FTZ R8, R154, R8 ;  /* 0x000000089a087221 */ /* 0x004fe20000010000 */
[----:B------:R-:W-:-:S04]  /*df50*/  F2FP.BF16.F32.PACK_AB R154, R165, R154 ;  /* 0x0000009aa59a723e */ /* 0x000fc800000010ff */
[----:B------:R-:W-:-:S06]  /*df60*/  WARPGROUP.ARRIVE ;  /* 0x00000000000079c5 */ /* 0x000fcc0000000000 */
[----:B------:R-:W-:Y:S01]  /*df70*/  HGMMA.64x256x16.F32.BF16 R24, R152, gdesc[UR4].tnspB, R24, gsb0 ;  /* 0x43e0000498187df0 */ /* 0x000fe20008001818 */
[----:B------:R-:W-:Y:S01]  /*df80*/  FADD.FTZ R176, R171, R176 ;  /* 0x000000b0abb07221 */ /* 0x000fe20000010000 */
[----:B------:R-:W-:-:S03]  /*df90*/  @!P1 PRMT R3, RZ, 0x654, R3 ;  /* 0x00000654ff039816 */ /* 0x000fc60000000003 */
[----:B------:R-:W-:-:S04]  /*dfa0*/  FADD.FTZ R169, R169, R176 ;  /* 0x000000b0a9a97221 */ /* 0x000fc80000010000 */
[----:B------:R-:W-:Y:S01]  /*dfb0*/  FADD.FTZ R169, R170, R169 ;  /* 0x000000a9aaa97221 */ /* 0x000fe20000010000 */
[----:B------:R-:W-:Y:S01]  /*dfc0*/  FADD.FTZ R11, R165, R8 ;  /* 0x00000008a50b7221 */ /* 0x000fe20000010000 */
[----:B------:R-:W-:Y:S02]  /*dfd0*/  IMAD.MOV.U32 R4, RZ, RZ, R167 ;  /* 0x000000ffff047224 */ /* 0x000fe400078e00a7 */
[----:B------:R-:W-:Y:S01]  /*dfe0*/  FADD.FTZ R10, R172, R169 ;  /* 0x000000a9ac0a7221 */ /* 0x000fe20000010000 */
[----:B------:R-:W-:Y:S01]  /*dff0*/  IMAD.MOV.U32 R5, RZ, RZ, R7 ;  /* 0x000000ffff057224 */ /* 0x000fe200078e0007 */
[----:B------:R-:W-:Y:S02]  /*e000*/  WARPGROUP.DEPBAR.LE gsb0, 0x0 ;  /* 0x00008000000079c5 */ /* 0x000fe40000010000 */
[----:B------:R1:W-:Y:S01]  /*e010*/  @!P1 SYNCS.ARRIVE.TRANS64.RED.A1T0 RZ, [R3+URZ], RZ ;  /* 0x000000ff03ff99a7 */ /* 0x0003e2000810043f */
[----:B------:R-:W-:Y:S05]  /*e020*/  @P2 BRA `(.L_x_10660) ;  /* 0xffffffd000742947 */ /* 0x000fea000383ffff */
.L_x_10650:
[----:B------:R-:W-:Y:S05]  /*e030*/  WARPSYNC.ALL ;  /* 0x0000000000007948 */ /* 0x000fea0003800000 */
[----:B0-----:R-:W0:Y:S01]  /*e040*/  SHFL.BFLY PT, R0, R11, 0x2, 0x1f ;  /* 0x0c401f000b007f89 */ /* 0x001e2200000e0000 */
[----:B------:R-:W-:Y:S01]  /*e050*/  IMAD.MOV.U32 R4, RZ, RZ, RZ ;  /* 0x000000ffff047224 */ /* 0x000fe200078e00ff */
[----:B------:R2:W-:Y:S06]  /*e060*/  BAR.ARV R168, 0x100 ;  /* 0x000400a80000751d */ /* 0x0005ec0000002000 */
[----:B------:R-:W-:-:S02]  /*e070*/  VIADD R200, R200, 0x1 ;  /* 0x00000001c8c87836 */ /* 0x000fc40000000000 */
[----:B------:R-:W-:Y:S06]  /*e080*/  BAR.ARV 0x8, 0x180 ;  /* 0x0206000000007b1d */ /* 0x000fec0000002000 */
[----:B------:R-:W-:Y:S01]  /*e090*/  ISETP.NE.AND P0, PT, R200, 0x2, PT ;  /* 0x00000002c800780c */ /* 0x000fe20003f05270 */
[----:B------:R-:W-:Y:S01]  /*e0a0*/  VIADD R229, R229, 0x1 ;  /* 0x00000001e5e57836 */ /* 0x000fe20000000000 */
[----:B-1----:R-:W1:Y:S01]  /*e0b0*/  SHFL.BFLY PT, R3, R10, 0x2, 0x1f ;  /* 0x0c401f000a037f89 */ /* 0x002e6200000e0000 */
[----:B------:R-:W-:Y:S02]  /*e0c0*/  PLOP3.LUT P1, PT, PT, PT, PT, 0x8, 0x0 ;  /* 0x000000000000781c */ /* 0x000fe40003f2e170 */
[----:B------:R-:W-:Y:S01]  /*e0d0*/  SEL R13, RZ, 0x1, P0 ;  /* 0x00000001ff0d7807 */ /* 0x000fe20000000000 */
[----:B0-----:R-:W-:Y:S01]  /*e0e0*/  FADD.FTZ R0, R0, R11 ;  /* 0x0000000b00007221 */ /* 0x001fe20000010000 */
[----:B------:R-:W-:-:S02]  /*e0f0*/  SEL R200, R200, RZ, P0 ;  /* 0x000000ffc8c87207 */ /* 0x000fc40000000000 */
[----:B------:R-:W-:Y:S02]  /*e100*/  LOP3.LUT R204, R204, R13, RZ, 0x3c, !PT ;  /* 0x0000000dcccc7212 */ /* 0x000fe400078e3cff */
[----:B------:R-:W0:Y:S01]  /*e110*/  SHFL.BFLY PT, R9, R0, 0x1, 0x1f ;  /* 0x0c201f0000097f89 */ /* 0x000e2200000e0000 */
[----:B-1----:R-:W-:Y:S01]  /*e120*/  FADD.FTZ R5, R3, R10 ;  /* 0x0000000a03057221 */ /* 0x002fe20000010000 */
[----:B------:R-:W-:-:S04]  /*e130*/  IMAD.MOV.U32 R3, RZ, RZ, RZ ;  /* 0x000000ffff037224 */ /* 0x000fc800078e00ff */
[----:B------:R-:W1:Y:S01]  /*e140*/  SHFL.BFLY PT, R8, R5, 0x1, 0x1f ;  /* 0x0c201f0005087f89 */ /* 0x000e6200000e0000 */
[----:B0-----:R-:W-:-:S05]  /*e150*/  FADD.FTZ R9, R0, R9 ;  /* 0x0000000900097221 */ /* 0x001fca0000010000 */
[----:B------:R-:W-:-:S13]  /*e160*/  FSETP.NE.FTZ.AND P2, PT, R9, RZ, PT ;  /* 0x000000ff0900720b */ /* 0x000fda0003f55000 */
[----:B------:R-:W0:Y:S01]  /*e170*/  @P2 MUFU.RCP R4, R9 ;  /* 0x0000000900042308 */ /* 0x000e220000001000 */
[----:B-1----:R-:W-:Y:S01]  /*e180*/  FADD.FTZ R11, R5, R8 ;  /* 0x00000008050b7221 */ /* 0x002fe20000010000 */
[----:B------:R-:W-:-:S04]  /*e190*/  IMAD.MOV.U32 R5, RZ, RZ, -0x800000 ;  /* 0xff800000ff057424 */ /* 0x000fc800078e00ff */
[----:B------:R-:W-:Y:S02]  /*e1a0*/  FSETP.NE.FTZ.AND P3, PT, R11, RZ, PT ;  /* 0x000000ff0b00720b */ /* 0x000fe40003f75000 */
[----:B------:R-:W1:Y:S01]  /*e1b0*/  @P2 MUFU.LG2 R20, R9 ;  /* 0x0000000900142308 */ /* 0x000e620000000c00 */
[-C--:B0-----:R-:W-:Y:S01]  /*e1c0*/  FMUL.FTZ R10, R28, R4.reuse ;  /* 0x000000041c0a7220 */ /* 0x081fe20000410000 */
[----:B------:R-:W-:Y:S01]  /*e1d0*/  FMUL.FTZ R0, R33, R4 ;  /* 0x0000000421007220 */ /* 0x000fe20000410000 */
[----:B------:R-:W-:-:S08]  /*e1e0*/  @P2 FMUL.FTZ R28, R6, 0.69314718246459960938 ;  /* 0x3f317218061c2820 */ /* 0x000fd00000410000 */
[----:B------:R-:W0:Y:S01]  /*e1f0*/  @P3 MUFU.LG2 R18, R11 ;  /* 0x0000000b00123308 */ /* 0x000e220000000c00 */
[----:B------:R-:W-:Y:S01]  /*e200*/  @P3 FMUL.FTZ R21, R6, 0.69314718246459960938 ;  /* 0x3f31721806153820 */ /* 0x000fe20000410000 */
[-C--:B------:R-:W-:Y:S01]  /*e210*/  FMUL.FTZ R8, R24, R4.reuse ;  /* 0x0000000418087220 */ /* 0x080fe20000410000 */
[-C--:B------:R-:W-:Y:S01]  /*e220*/  FMUL.FTZ R161, R48, R4.reuse ;  /* 0x0000000430a17220 */ /* 0x080fe20000410000 */
[-C--:B------:R-:W-:Y:S01]  /*e230*/  FMUL.FTZ R165, R64, R4.reuse ;  /* 0x0000000440a57220 */ /* 0x080fe20000410000 */
[----:B-1----:R-:W-:Y:S01]  /*e240*/  @P2 FMUL.FTZ R33, R20, 0.69314718246459960938 ;  /* 0x3f31721814212820 */ /* 0x002fe20000410000 */
[-C--:B------:R-:W-:Y:S01]  /*e250*/  FMUL.FTZ R170, R80, R4.reuse ;  /* 0x0000000450aa7220 */ /* 0x080fe20000410000 */
[-C--:B------:R-:W-:Y:S01]  /*e260*/  FMUL.FTZ R25, R25, R4.reuse ;  /* 0x0000000419197220 */ /* 0x080fe20000410000 */
[----:B------:R-:W1:Y:S01]  /*e270*/  @P3 MUFU.RCP R3, R11 ;  /* 0x0000000b00033308 */ /* 0x000e620000001000 */
        /* <DEDUP_REMOVED lines=125> */
.L_x_10607:
        /* <DEDUP_REMOVED lines=10> */
[----:B------:R-:W2:Y:S01]  /*eaf0*/  LDL R26, [R1+0x8c] ;  /* 0x00008c00011a7983 */ /* 0x000ea20000100800 */
[----:B------:R-:W3:Y:S01]  /*eb00*/  S2R R7, SR_SWINHI ;  /* 0x0000000000077919 */ /* 0x000ee20000002f00 */
[----:B------:R-:W-:Y:S05]  /*eb10*/  WARPSYNC.ALL ;  /* 0x0000000000007948 */ /* 0x000fea0003800000 */
[----:B------:R-:W-:Y:S01]  /*eb20*/  F2FP.BF16.F32.PACK_AB R8, R25, R8 ;  /* 0x000000081908723e */ /* 0x000fe200000010ff */
[----:B------:R-:W-:Y:S01]  /*eb30*/  ULDC.64 UR4, c[0x0][0xd00] ;  /* 0x0003400000047ab9 */ /* 0x000fe20000000a00 */
[----:B------:R-:W4:Y:S01]  /*eb40*/  LDL R182, [R1+0x88] ;  /* 0x0000880001b67983 */ /* 0x000f220000100800 */
[----:B------:R-:W-:-:S02]  /*eb50*/  MOV R20, R18 ;  /* 0x0000001200147202 */ /* 0x000fc40000000f00 */
[----:B---3--:R-:W-:Y:S02]  /*eb60*/  MOV R21, R7 ;  /* 0x0000000700157202 */ /* 0x008fe40000000f00 */
        /* <DEDUP_REMOVED lines=18> */
[----:B------:R-:W-:Y:S01]  /*ec90*/  F2FP.BF16.F32.PACK_AB R147, R3, R150 ;  /* 0x000000960393723e */ /* 0x000fe200000010ff */
[----:B------:R-:W-:Y:S01]  /*eca0*/  IMAD.MOV.U32 R80, RZ, RZ, RZ ;  /* 0x000000ffff507224 */ /* 0x000fe200078e00ff */
[----:B------:R-:W-:Y:S01]  /*ecb0*/  BAR.SYNC.DEFER_BLOCKING 0x1, 0x100 ;  /* 0x0044000000007b1d */ /* 0x000fe20000010000 */
[----:B--2---:R-:W-:-:S03]  /*ecc0*/  IMAD.WIDE R124, R26, 0x2, R20 ;  /* 0x000000021a7c7825 */ /* 0x004fc600078e0214 */
[C---:B------:R-:W-:Y:S02]  /*ecd0*/  IADD3 R26, P2, R124.reuse, 0x40, RZ ;  /* 0x000000407c1a7810 */ /* 0x040fe40007f5e0ff */
[----:B-----5:R-:W-:Y:S02]  /*ece0*/  IADD3 R28, P3, R124, 0x60, RZ ;  /* 0x000000607c1c7810 */ /* 0x020fe40007f7e0ff */
[----:B------:R-:W-:Y:S02]  /*ecf0*/  LOP3.LUT R96, R26, 0x380, RZ, 0xc0, !PT ;  /* 0x000003801a607812 */ /* 0x000fe400078ec0ff */
[----:B------:R-:W-:Y:S02]  /*ed00*/  LOP3.LUT R100, R28, 0x380, RZ, 0xc0, !PT ;  /* 0x000003801c647812 */ /* 0x000fe400078ec0ff */
[----:B------:R-:W-:Y:S02]  /*ed10*/  SHF.R.U64 R96, R96, 0x3, RZ ;  /* 0x0000000360607819 */ /* 0x000fe400000012ff */
[----:B------:R-:W-:-:S02]  /*ed20*/  IADD3 R84, P0, R124, 0x4040, RZ ;  /* 0x000040407c547810 */ /* 0x000fc40007f1e0ff */
[----:B------:R-:W-:Y:S02]  /*ed30*/  SHF.R.U64 R100, R100, 0x3, RZ ;  /* 0x0000000364647819 */ /* 0x000fe400000012ff */
[C---:B------:R-:W-:Y:S02]  /*ed40*/  IADD3 R30, P4, R124.reuse, 0x4000, RZ ;  /* 0x000040007c1e7810 */ /* 0x040fe40007f9e0ff */
[----:B-1----:R-:W-:Y:S02]  /*ed50*/  IADD3 R32, P5, R124, 0x4020, RZ ;  /* 0x000040207c207810 */ /* 0x002fe40007fbe0ff */
[----:B------:R-:W-:Y:S02]  /*ed60*/  LOP3.LUT R96, R96, R26, RZ, 0x3c, !PT ;  /* 0x0000001a60607212 */ /* 0x000fe400078e3cff */
[----:B------:R-:W-:Y:S02]  /*ed70*/  IADD3 R7, P1, R124, 0x20, RZ ;  /* 0x000000207c077810 */ /* 0x000fe40007f3e0ff */
[----:B------:R-:W-:-:S02]  /*ed80*/  LOP3.LUT R100, R100, R28, RZ, 0x3c, !PT ;  /* 0x0000001c64647212 */ /* 0x000fc400078e3cff */
[----:B------:R-:W-:Y:S02]  /*ed90*/  LOP3.LUT R26, R84, 0x380, RZ, 0xc0, !PT ;  /* 0x00000380541a7812 */ /* 0x000fe400078ec0ff */
[----:B------:R-:W-:Y:S02]  /*eda0*/  LOP3.LUT R104, R30, 0x380, RZ, 0xc0, !PT ;  /* 0x000003801e687812 */ /* 0x000fe400078ec0ff */
[----:B------:R-:W-:Y:S01]  /*edb0*/  LOP3.LUT R28, R32, 0x380, RZ, 0xc0, !PT ;  /* 0x00000380201c7812 */ /* 0x000fe200078ec0ff */
[--C-:B------:R-:W-:Y:S01]  /*edc0*/  IMAD.X R107, RZ, RZ, R125.reuse, P5 ;  /* 0x000000ffff6b7224 */ /* 0x100fe200028e067d */
[----:B------:R-:W-:Y:S01]  /*edd0*/  LOP3.LUT R92, R7, 0x380, RZ, 0xc0, !PT ;  /* 0x00000380075c7812 */ /* 0x000fe200078ec0ff */
[--C-:B------:R-:W-:Y:S01]  /*ede0*/  IMAD.X R93, RZ, RZ, R125.reuse, P1 ;  /* 0x000000ffff5d7224 */ /* 0x100fe200008e067d */
[----:B------:R-:W-:Y:S01]  /*edf0*/  SHF.R.U64 R26, R26, 0x3, RZ ;  /* 0x000000031a1a7819 */ /* 0x000fe200000012ff */
[--C-:B------:R-:W-:Y:S01]  /*ee00*/  IMAD.X R97, RZ, RZ, R125.reuse, P2 ;  /* 0x000000ffff617224 */ /* 0x100fe200010e067d */
[C---:B------:R-:W-:Y:S01]  /*ee10*/  LOP3.LUT R89, R124.reuse, 0x380, RZ, 0xc0, !PT ;  /* 0x000003807c597812 */ /* 0x040fe200078ec0ff */
[----:B------:R-:W-:Y:S01]  /*ee20*/  IMAD.X R101, RZ, RZ, R125, P3 ;  /* 0x000000ffff657224 */ /* 0x000fe200018e067d */
[----:B------:R-:W-:-:S02]  /*ee30*/  IADD3 R118, P5, R124, 0x8060, RZ ;  /* 0x000080607c767810 */ /* 0x000fc40007fbe0ff */
[----:B------:R-:W-:Y:S02]  /*ee40*/  SHF.R.U64 R104, R104, 0x3, RZ ;  /* 0x0000000368687819 */ /* 0x000fe400000012ff */
[----:B------:R-:W-:Y:S02]  /*ee50*/  SHF.R.U64 R28, R28, 0x3, RZ ;  /* 0x000000031c1c7819 */ /* 0x000fe400000012ff */
[C---:B------:R-:W-:Y:S02]  /*ee60*/  IADD3 R88, P1, R124.reuse, 0x4060, RZ ;  /* 0x000040607c587810 */ /* 0x040fe40007f3e0ff */
[C---:B------:R-:W-:Y:S02]  /*ee70*/  IADD3 R112, P2, R124.reuse, 0x8000, RZ ;  /* 0x000080007c707810 */ /* 0x040fe40007f5e0ff */
[----:B------:R-:W-:Y:S02]  /*ee80*/  IADD3 R114, P3, R124, 0x8020, RZ ;  /* 0x000080207c727810 */ /* 0x000fe40007f7e0ff */
[----:B------:R-:W-:-:S02]  /*ee90*/  SHF.R.U64 R92, R92, 0x3, RZ ;  /* 0x000000035c5c7819 */ /* 0x000fc400000012ff */
[----:B------:R-:W-:Y:S02]  /*eea0*/  LOP3.LUT R108, R26, R84, RZ, 0x3c, !PT ;  /* 0x000000541a6c7212 */ /* 0x000fe400078e3cff */
[----:B------:R-:W-:Y:S02]  /*eeb0*/  SHF.R.U64 R89, R89, 0x3, RZ ;  /* 0x0000000359597819 */ /* 0x000fe400000012ff */
[----:B------:R-:W-:Y:S02]  /*eec0*/  LOP3.LUT R104, R104, R30, RZ, 0x3c, !PT ;  /* 0x0000001e68687212 */ /* 0x000fe400078e3cff */
[----:B------:R-:W-:Y:S02]  /*eed0*/  LOP3.LUT R106, R28, R32, RZ, 0x3c, !PT ;  /* 0x000000201c6a7212 */ /* 0x000fe400078e3cff */
[----:B------:R-:W-:Y:S01]  /*eee0*/  LOP3.LUT R26, R118, 0x380, RZ, 0xc0, !PT ;  /* 0x00000380761a7812 */ /* 0x000fe200078ec0ff */
[--C-:B------:R-:W-:Y:S01]  /*eef0*/  IMAD.X R105, RZ, RZ, R125.reuse, P4 ;  /* 0x000000ffff697224 */ /* 0x100fe200020e067d */
[----:B------:R-:W-:Y:S01]  /*ef00*/  LOP3.LUT R28, R112, 0x380, RZ, 0xc0, !PT ;  /* 0x00000380701c7812 */ /* 0x000fe200078ec0ff */
[--C-:B------:R-:W-:Y:S01]  /*ef10*/  IMAD.X R109, RZ, RZ, R125.reuse, P0 ;  /* 0x000000ffff6d7224 */ /* 0x100fe200000e067d */
[----:B------:R-:W-:Y:S01]  /*ef20*/  LOP3.LUT R30, R114, 0x380, RZ, 0xc0, !PT ;  /* 0x00000380721e7812 */ /* 0x000fe200078ec0ff */
[--C-:B------:R-:W-:Y:S01]  /*ef30*/  IMAD.X R111, RZ, RZ, R125.reuse, P1 ;  /* 0x000000ffff6f7224 */ /* 0x100fe200008e067d */
[C---:B------:R-:W-:Y:S01]  /*ef40*/  IADD3 R116, P4, R124.reuse, 0x8040, RZ ;  /* 0x000080407c747810 */ /* 0x040fe20007f9e0ff */
[--C-:B------:R-:W-:Y:S01]  /*ef50*/  IMAD.X R113, RZ, RZ, R125.reuse, P2 ;  /* 0x000000ffff717224 */ /* 0x100fe200010e067d */
[C---:B------:R-:W-:Y:S01]  /*ef60*/  IADD3 R120, P0, R124.reuse, 0xc000, RZ ;  /* 0x0000c0007c787810 */ /* 0x040fe20007f1e0ff */
[----:B------:R-:W-:Y:S01]  /*ef70*/  IMAD.X R115, RZ, RZ, R125, P3 ;  /* 0x000000ffff737224 */ /* 0x000fe200018e067d */
[----:B------:R-:W-:-:S02]  /*ef80*/  IADD3 R122, P1, R124, 0xc020, RZ ;  /* 0x0000c0207c7a7810 */ /* 0x000fc40007f3e0ff */
[C---:B------:R-:W-:Y:S02]  /*ef90*/  IADD3 R151, P2, R124.reuse, 0xc040, RZ ;  /* 0x0000c0407c977810 */ /* 0x040fe40007f5e0ff */
[----:B------:R-:W-:Y:S02]  /*efa0*/  IADD3 R167, P3, R124, 0xc060, RZ ;  /* 0x0000c0607ca77810 */ /* 0x000fe40007f7e0ff */
[----:B------:R-:W-:Y:S02]  /*efb0*/  LOP3.LUT R92, R92, R7, RZ, 0x3c, !PT ;  /* 0x000000075c5c7212 */ /* 0x000fe400078e3cff */
[----:B------:R-:W-:Y:S02]  /*efc0*/  LOP3.LUT R124, R89, R124, RZ, 0x3c, !PT ;  /* 0x0000007c597c7212 */ /* 0x000fe400078e3cff */
[----:B------:R-:W-:Y:S02]  /*efd0*/  LOP3.LUT R7, R88, 0x380, RZ, 0xc0, !PT ;  /* 0x0000038058077812 */ /* 0x000fe400078ec0ff */
[----:B------:R-:W-:-:S02]  /*efe0*/  SHF.R.U64 R26, R26, 0x3, RZ ;  /* 0x000000031a1a7819 */ /* 0x000fc400000012ff */
[----:B------:R-:W-:Y:S02]  /*eff0*/  SHF.R.U64 R28, R28, 0x3, RZ ;  /* 0x000000031c1c7819 */ /* 0x000fe400000012ff */
[----:B------:R-:W-:Y:S02]  /*f000*/  SHF.R.U64 R30, R30, 0x3, RZ ;  /* 0x000000031e1e7819 */ /* 0x000fe400000012ff */
[----:B------:R-:W-:Y:S02]  /*f010*/  SHF.R.U64 R7, R7, 0x3, RZ ;  /* 0x0000000307077819 */ /* 0x000fe400000012ff */
[----:B------:R-:W-:Y:S02]  /*f020*/  LOP3.LUT R118, R26, R118, RZ, 0x3c, !PT ;  /* 0x000000761a767212 */ /* 0x000fe400078e3cff */
[----:B------:R-:W-:Y:S02]  /*f030*/  MOV R124, R124 ;  /* 0x0000007c007c7202 */ /* 0x000fe40000000f00 */
[----:B------:R-:W-:-:S02]  /*f040*/  LOP3.LUT R112, R28, R112, RZ, 0x3c, !PT ;  /* 0x000000701c707212 */ /* 0x000fc400078e3cff */
[----:B------:R-:W-:Y:S02]  /*f050*/  LOP3.LUT R114, R30, R114, RZ, 0x3c, !PT ;  /* 0x000000721e727212 */ /* 0x000fe400078e3cff */
[----:B------:R-:W-:Y:S02]  /*f060*/  LOP3.LUT R26, R167, 0x380, RZ, 0xc0, !PT ;  /* 0x00000380a71a7812 */ /* 0x000fe400078ec0ff */
[----:B------:R-:W-:Y:S02]  /*f070*/  LOP3.LUT R28, R120, 0x380, RZ, 0xc0, !PT ;  /* 0x00000380781c7812 */ /* 0x000fe400078ec0ff */
[----:B------:R-:W-:Y:S01]  /*f080*/  LOP3.LUT R30, R122, 0x380, RZ, 0xc0, !PT ;  /* 0x000003807a1e7812 */ /* 0x000fe200078ec0ff */
[----:B------:R1:W-:Y:S01]  /*f090*/  STSM.16.M88.4 [R124], R8 ;  /* 0x000000087c007844 */ /* 0x0003e20000000200 */
[----:B------:R-:W-:Y:S02]  /*f0a0*/  LOP3.LUT R110, R7, R88, RZ, 0x3c, !PT ;  /* 0x00000058076e7212 */ /* 0x000fe400078e3cff */
[----:B------:R-:W-:-:S02]  /*f0b0*/  LOP3.LUT R7, R116, 0x380, RZ, 0xc0, !PT ;  /* 0x0000038074077812 */ /* 0x000fc400078ec0ff */
[----:B------:R-:W-:Y:S02]  /*f0c0*/  SHF.R.U64 R26, R26, 0x3, RZ ;  /* 0x000000031a1a7819 */ /* 0x000fe400000012ff */
[----:B------:R-:W-:Y:S02]  /*f0d0*/  SHF.R.U64 R28, R28, 0x3, RZ ;  /* 0x000000031c1c7819 */ /* 0x000fe400000012ff */
[----:B------:R-:W-:Y:S02]  /*f0e0*/  SHF.R.U64 R30, R30, 0x3, RZ ;  /* 0x000000031e1e7819 */ /* 0x000fe400000012ff */
[----:B------:R-:W-:Y:S02]  /*f0f0*/  MOV R92, R92 ;  /* 0x0000005c005c7202 */ /* 0x000fe40000000f00 */
[----:B------:R-:W-:Y:S02]  /*f100*/  MOV R96, R96 ;  /* 0x0000006000607202 */ /* 0x000fe40000000f00 */
[----:B-1----:R-:W-:-:S02]  /*f110*/  F2FP.BF16.F32.PACK_AB R8, R0, R14 ;  /* 0x0000000e0008723e */ /* 0x002fc400000010ff */
[----:B------:R-:W-:Y:S02]  /*f120*/  F2FP.BF16.F32.PACK_AB R9, R12, R6 ;  /* 0x000000060c09723e */ /* 0x000fe400000010ff */
[----:B------:R-:W-:Y:S02]  /*f130*/  MOV R100, R100 ;  /* 0x0000006400647202 */ /* 0x000fe40000000f00 */
[----:B------:R-:W-:Y:S01]  /*f140*/  MOV R104, R104 ;  /* 0x0000006800687202 */ /* 0x000fe20000000f00 */
[--C-:B------:R-:W-:Y:S01]  /*f150*/  IMAD.X R117, RZ, RZ, R125.reuse, P4 ;  /* 0x000000ffff757224 */ /* 0x100fe200020e067d */
[----:B------:R-:W-:Y:S02]  /*f160*/  F2FP.BF16.F32.PACK_AB R10, R37, R36 ;  /* 0x00000024250a723e */ /* 0x000fe400000010ff */
[----:B------:R-:W-:Y:S02]  /*f170*/  MOV R106, R106 ;  /* 0x0000006a006a7202 */ /* 0x000fe40000000f00 */
[----:B------:R-:W-:Y:S01]  /*f180*/  MOV R108, R108 ;  /* 0x0000006c006c7202 */ /* 0x000fe20000000f00 */
[--C-:B------:R-:W-:Y:S01]  /*f190*/  IMAD.X R119, RZ, RZ, R125.reuse, P5 ;  /* 0x000000ffff777224 */ /* 0x100fe200028e067d */
[----:B------:R-:W-:Y:S01]  /*f1a0*/  F2FP.BF16.F32.PACK_AB R11, R39, R38 ;  /* 0x00000026270b723e */ /* 0x000fe200000010ff */
[--C-:B------:R-:W-:Y:S01]  /*f1b0*/  IMAD.X R121, RZ, RZ, R125.reuse, P0 ;  /* 0x000000ffff797224 */ /* 0x100fe200000e067d */
[----:B------:R-:W-:Y:S01]  /*f1c0*/  F2FP.BF16.F32.PACK_AB R12, R41, R24 ;  /* 0x00000018290c723e */ /* 0x000fe200000010ff */
[----:B------:R-:W-:Y:S01]  /*f1d0*/  IMAD.X R123, RZ, RZ, R125, P1 ;  /* 0x000000ffff7b7224 */ /* 0x000fe200008e067d */
[----:B------:R-:W-:-:S02]  /*f1e0*/  F2FP.BF16.F32.PACK_AB R14, R45, R160 ;  /* 0x000000a02d0e723e */ /* 0x000fc400000010ff */
[----:B------:R-:W-:Y:S02]  /*f1f0*/  SHF.R.U64 R7, R7, 0x3, RZ ;  /* 0x0000000307077819 */ /* 0x000fe400000012ff */
[----:B------:R-:W-:Y:S01]  /*f200*/  LOP3.LUT R88, R26, R167, RZ, 0x3c, !PT ;  /* 0x000000a71a587212 */ /* 0x000fe200078e3cff */
[----:B------:R1:W-:Y:S01]  /*f210*/  STSM.16.M88.4 [R92], R8 ;  /* 0x000000085c007844 */ /* 0x0003e20000000200 */
[----:B------:R-:W-:Y:S01]  /*f220*/  LOP3.LUT R120, R28, R120, RZ, 0x3c, !PT ;  /* 0x000000781c787212 */ /* 0x000fe200078e3cff */
[--C-:B------:R-:W-:Y:S01]  /*f230*/  IMAD.X R85, RZ, RZ, R125.reuse, P2 ;  /* 0x000000ffff557224 */ /* 0x100fe200010e067d */
[----:B------:R-:W-:Y:S01]  /*f240*/  LOP3.LUT R122, R30, R122, RZ, 0x3c, !PT ;  /* 0x0000007a1e7a7212 */ /* 0x000fe200078e3cff */
[----:B------:R-:W-:Y:S01]  /*f250*/  IMAD.X R89, RZ, RZ, R125, P3 ;  /* 0x000000ffff597224 */ /* 0x000fe200018e067d */
[----:B------:R-:W-:Y:S01]  /*f260*/  F2FP.BF16.F32.PACK_AB R24, R49, R161 ;  /* 0x000000a13118723e */ /* 0x000fe200000010ff */
[----:B------:R-:W2:Y:S01]  /*f270*/  LDC R0, c[0x0][0xce8] ;  /* 0x00033a00ff007b82 */ /* 0x000ea20000000800 */
[----:B------:R-:W-:-:S02]  /*f280*/  F2FP.BF16.F32.PACK_AB R26, R53, R162 ;  /* 0x000000a2351a723e */ /* 0x000fc400000010ff */
[----:B------:R-:W-:Y:S02]  /*f290*/  F2FP.BF16.F32.PACK_AB R28, R57, R163 ;  /* 0x000000a3391c723e */ /* 0x000fe400000010ff */
[----:B------:R-:W-:Y:S01]  /*f2a0*/  F2FP.BF16.F32.PACK_AB R30, R61, R164 ;  /* 0x000000a43d1e723e */ /* 0x000fe200000010ff */
[----:B------:R3:W-:Y:S01]  /*f2b0*/  STSM.16.M88.4 [R96], R12 ;  /* 0x0000000c60007844 */ /* 0x0007e20000000200 */
[----:B------:R-:W-:Y:S02]  /*f2c0*/  LOP3.LUT R116, R7, R116, RZ, 0x3c, !PT ;  /* 0x0000007407747212 */ /* 0x000fe400078e3cff */
[----:B-1----:R-:W-:Y:S02]  /*f2d0*/  F2FP.BF16.F32.PACK_AB R8, R65, R165 ;  /* 0x000000a54108723e */ /* 0x002fe400000010ff */
[----:B------:R-:W-:Y:S02]  /*f2e0*/  F2FP.BF16.F32.PACK_AB R9, R67, R66 ;  /* 0x000000424309723e */ /* 0x000fe400000010ff */
[----:B------:R-:W-:-:S02]  /*f2f0*/  F2FP.BF16.F32.PACK_AB R10, R69, R166 ;  /* 0x000000a6450a723e */ /* 0x000fc400000010ff */
[----:B------:R-:W-:Y:S01]  /*f300*/  F2FP.BF16.F32.PACK_AB R11, R71, R70 ;  /* 0x00000046470b723e */ /* 0x000fe200000010ff */
[----:B------:R-:W-:Y:S01]  /*f310*/  STSM.16.M88.4 [R100], R24 ;  /* 0x0000001864007844 */ /* 0x000fe20000000200 */
[----:B------:R-:W-:Y:S02]  /*f320*/  LOP3.LUT R7, R151, 0x380, RZ, 0xc0, !PT ;  /* 0x0000038097077812 */ /* 0x000fe400078ec0ff */
[----:B------:R-:W-:Y:S02]  /*f330*/  MOV R110, R110 ;  /* 0x0000006e006e7202 */ /* 0x000fe40000000f00 */
[----:B---3--:R-:W-:Y:S02]  /*f340*/  F2FP.BF16.F32.PACK_AB R12, R73, R168 ;  /* 0x000000a8490c723e */ /* 0x008fe400000010ff */
        /* <DEDUP_REMOVED lines=8> */
[----:B------:R1:W-:Y:S01]  /*f3d0*/  STSM.16.M88.4 [R106], R8 ;  /* 0x000000086a007844 */ /* 0x0003e20000000200 */
[----:B------:R-:W-:-:S02]  /*f3e0*/  MOV R112, R112 ;  /* 0x0000007000707202 */ /* 0x000fc40000000f00 */
[----:B------:R-:W-:Y:S02]  /*f3f0*/  F2FP.BF16.F32.PACK_AB R48, R64, R172 ;  /* 0x000000ac4030723e */ /* 0x000fe400000010ff */
[----:B------:R-:W-:Y:S02]  /*f400*/  F2FP.BF16.F32.PACK_AB R49, R91, R90 ;  /* 0x0000005a5b31723e */ /* 0x000fe400000010ff */
[----:B------:R-:W-:Y:S02]  /*f410*/  MOV R114, R114 ;  /* 0x0000007200727202 */ /* 0x000fe40000000f00 */
[----:B------:R-:W-:Y:S02]  /*f420*/  F2FP.BF16.F32.PACK_AB R64, R152, R174 ;  /* 0x000000ae9840723e */ /* 0x000fe400000010ff */
[----:B------:R-:W-:Y:S02]  /*f430*/  F2FP.BF16.F32.PACK_AB R65, R99, R98 ;  /* 0x000000626341723e */ /* 0x000fe400000010ff */
[----:B------:R-:W-:-:S02]  /*f440*/  F2FP.BF16.F32.PACK_AB R66, R153, R175 ;  /* 0x000000af9942723e */ /* 0x000fc400000010ff */
[----:B------:R-:W-:Y:S01]  /*f450*/  F2FP.BF16.F32.PACK_AB R67, R103, R102 ;  /* 0x000000666743723e */ /* 0x000fe200000010ff */
[----:B------:R3:W-:Y:S01]  /*f460*/  STSM.16.M88.4 [R108], R12 ;  /* 0x0000000c6c007844 */ /* 0x0007e20000000200 */
[----:B------:R-:W-:Y:S02]  /*f470*/  SHF.R.U64 R7, R7, 0x3, RZ ;  /* 0x0000000307077819 */ /* 0x000fe400000012ff */
[----:B------:R-:W-:Y:S02]  /*f480*/  MOV R116, R116 ;  /* 0x0000007400747202 */ /* 0x000fe40000000f00 */
[----:B-1----:R-:W-:Y:S02]  /*f490*/  F2FP.BF16.F32.PACK_AB R8, R154, R176 ;  /* 0x000000b09a08723e */ /* 0x002fe400000010ff */
[----:B------:R-:W-:Y:S02]  /*f4a0*/  F2FP.BF16.F32.PACK_AB R9, R43, R40 ;  /* 0x000000282b09723e */ /* 0x000fe400000010ff */
[----:B------:R-:W-:-:S02]  /*f4b0*/  F2FP.BF16.F32.PACK_AB R10, R155, R177 ;  /* 0x000000b19b0a723e */ /* 0x000fc400000010ff */
[----:B------:R-:W-:Y:S01]  /*f4c0*/  F2FP.BF16.F32.PACK_AB R11, R47, R44 ;  /* 0x0000002c2f0b723e */ /* 0x000fe200000010ff */
[----:B------:R-:W-:Y:S01]  /*f4d0*/  STSM.16.M88.4 [R110], R36 ;  /* 0x000000246e007844 */ /* 0x000fe20000000200 */
[----:B------:R-:W-:-:S03]  /*f4e0*/  LOP3.LUT R84, R7, R151, RZ, 0x3c, !PT ;  /* 0x0000009707547212 */ /* 0x000fc600078e3cff */
[----:B------:R-:W-:Y:S01]  /*f4f0*/  STSM.16.M88.4 [R112], R48 ;  /* 0x0000003070007844 */ /* 0x000fe20000000200 */
[----:B------:R-:W-:Y:S02]  /*f500*/  MOV R118, R118 ;  /* 0x0000007600767202 */ /* 0x000fe40000000f00 */
[----:B---3--:R-:W-:Y:S01]  /*f510*/  F2FP.BF16.F32.PACK_AB R12, R156, R178 ;  /* 0x000000b29c0c723e */ /* 0x008fe200000010ff */
[----:B------:R-:W-:Y:S01]  /*f520*/  STSM.16.M88.4 [R114], R64 ;  /* 0x0000004072007844 */ /* 0x000fe20000000200 */
[----:B------:R-:W-:Y:S02]  /*f530*/  F2FP.BF16.F32.PACK_AB R13, R56, R52 ;  /* 0x00000034380d723e */ /* 0x000fe400000010ff */
[----:B------:R-:W-:Y:S01]  /*f540*/  F2FP.BF16.F32.PACK_AB R14, R157, R179 ;  /* 0x000000b39d0e723e */ /* 0x000fe200000010ff */
[----:B------:R1:W-:Y:S01]  /*f550*/  STSM.16.M88.4 [R116], R8 ;  /* 0x0000000874007844 */ /* 0x0003e20000000200 */
[----:B------:R-:W-:Y:S02]  /*f560*/  F2FP.BF16.F32.PACK_AB R15, R68, R60 ;  /* 0x0000003c440f723e */ /* 0x000fe400000010ff */
[----:B------:R-:W-:-:S02]  /*f570*/  MOV R120, R120 ;  /* 0x0000007800787202 */ /* 0x000fc40000000f00 */
[----:B------:R-:W-:Y:S02]  /*f580*/  F2FP.BF16.F32.PACK_AB R24, R158, R180 ;  /* 0x000000b49e18723e */ /* 0x000fe400000010ff */
[----:B------:R-:W-:Y:S02]  /*f590*/  F2FP.BF16.F32.PACK_AB R25, R76, R72 ;  /* 0x000000484c19723e */ /* 0x000fe400000010ff */
[----:B------:R-:W-:Y:S02]  /*f5a0*/  F2FP.BF16.F32.PACK_AB R26, R159, R181 ;  /* 0x000000b59f1a723e */ /* 0x000fe400000010ff */
[----:B------:R-:W-:Y:S02]  /*f5b0*/  F2FP.BF16.F32.PACK_AB R27, R127, R126 ;  /* 0x0000007e7f1b723e */ /* 0x000fe400000010ff */
[----:B------:R-:W-:Y:S02]  /*f5c0*/  ISETP.NE.U32.AND P0, PT, RZ, UR4, PT ;  /* 0x00000004ff007c0c */ /* 0x000fe4000bf05070 */
[----:B------:R-:W-:-:S02]  /*f5d0*/  MOV R122, R122 ;  /* 0x0000007a007a7202 */ /* 0x000fc40000000f00 */
[----:B-1----:R-:W-:Y:S02]  /*f5e0*/  IADD3 R8, P1, R225, UR4, RZ ;  /* 0x00000004e1087c10 */ /* 0x002fe4000ff3e0ff */
[----:B------:R-:W-:Y:S02]  /*f5f0*/  F2FP.BF16.F32.PACK_AB R28, R129, R128 ;  /* 0x00000080811c723e */ /* 0x000fe400000010ff */
[----:B------:R-:W-:Y:S02]  /*f600*/  F2FP.BF16.F32.PACK_AB R29, R131, R130 ;  /* 0x00000082831d723e */ /* 0x000fe400000010ff */
[----:B------:R-:W-:Y:S02]  /*f610*/  F2FP.BF16.F32.PACK_AB R30, R133, R132 ;  /* 0x00000084851e723e */ /* 0x000fe400000010ff */
[----:B------:R-:W-:Y:S02]  /*f620*/  F2FP.BF16.F32.PACK_AB R31, R135, R134 ;  /* 0x00000086871f723e */ /* 0x000fe400000010ff */
[----:B------:R-:W-:Y:S01]  /*f630*/  MOV R84, R84 ;  /* 0x0000005400547202 */ /* 0x000fe20000000f00 */
[----:B------:R1:W-:Y:S01]  /*f640*/  STSM.16.M88.4 [R118], R12 ;  /* 0x0000000c76007844 */ /* 0x0003e20000000200 */
[----:B------:R-:W-:-:S02]  /*f650*/  MOV R88, R88 ;  /* 0x0000005800587202 */ /* 0x000fc40000000f00 */
[----:B------:R-:W-:Y:S01]  /*f660*/  ISETP.NE.AND.EX P0, PT, RZ, UR5, PT, P0 ;  /* 0x00000005ff007c0c */ /* 0x000fe2000bf05300 */
[----:B------:R4:W-:Y:S01]  /*f670*/  STSM.16.M88.4 [R120], R24 ;  /* 0x0000001878007844 */ /* 0x0009e20000000200 */
[----:B------:R-:W-:Y:S01]  /*f680*/  IADD3.X R9, R226, UR5, RZ, P1, !PT ;  /* 0x00000005e2097c10 */ /* 0x000fe20008ffe4ff */
[----:B------:R-:W-:Y:S02]  /*f690*/  ULDC.64 UR4, c[0x0][0xd08] ;  /* 0x0003420000047ab9 */ /* 0x000fe40000000a00 */
[----:B------:R3:W-:Y:S01]  /*f6a0*/  STSM.16.M88.4 [R122], R28 ;  /* 0x0000001c7a007844 */ /* 0x0007e20000000200 */
[----:B------:R-:W-:-:S03]  /*f6b0*/  ISETP.NE.U32.AND P2, PT, RZ, UR4, PT ;  /* 0x00000004ff007c0c */ /* 0x000fc6000bf45070 */
[----:B------:R3:W-:Y:S01]  /*f6c0*/  STSM.16.M88.4 [R84], R136 ;  /* 0x0000008854007844 */ /* 0x0007e20000000200 */
[----:B------:R-:W-:-:S03]  /*f6d0*/  ISETP.NE.AND.EX P2, PT, RZ, UR5, PT, P2 ;  /* 0x00000005ff007c0c */ /* 0x000fc6000bf45320 */
[----:B------:R3:W-:Y:S01]  /*f6e0*/  STSM.16.M88.4 [R88], R144 ;  /* 0x0000009058007844 */ /* 0x0007e20000000200 */
[----:B------:R-:W-:Y:S09]  /*f6f0*/  BAR.SYNC.DEFER_BLOCKING 0x1, 0x100 ;  /* 0x0044000000007b1d */ /* 0x000ff20000010000 */
[----:B------:R-:W-:Y:S01]  /*f700*/  @P2 IADD3 R6, P3, R225, UR4, RZ ;  /* 0x00000004e1062c10 */ /* 0x000fe2000ff7e0ff */
[----:B------:R-:W-:-:S02]  /*f710*/  ULDC UR4, c[0x0][0xb88] ;  /* 0x0002e20000047ab9 */ /* 0x000fc40000000800 */
[----:B------:R-:W-:Y:S01]  /*f720*/  IMAD.U32 R11, RZ, RZ, UR4 ;  /* 0x00000004ff0b7e24 */ /* 0x000fe2000f8e00ff */
[----:B------:R-:W-:Y:S01]  /*f730*/  @P2 IADD3.X R7, R226, UR5, RZ, P3, !PT ;  /* 0x00000005e2072c10 */ /* 0x000fe20009ffe4ff */
[----:B------:R3:W5:Y:S04]  /*f740*/  @P0 LDG.E R80, desc[UR60][R8.64] ;  /* 0x0000003c08500981 */ /* 0x000768000c1e1900 */
[----:B------:R3:W5:Y:S01]  /*f750*/  @P2 LDG.E R11, desc[UR60][R6.64] ;  /* 0x0000003c060b2981 */ /* 0x000762000c1e1900 */
[----:B--2---:R-:W-:-:S13]  /*f760*/  ISETP.NE.AND P1, PT, R0, 0x1, PT ;  /* 0x000000010000780c */ /* 0x004fda0003f25270 */
[----:B------:R-:W2:Y:S08]  /*f770*/  @P1 LDC R10, c[0x0][0xcec] ;  /* 0x00033b00ff0a1b82 */ /* 0x000eb00000000800 */
[----:B-1----:R-:W1:Y:S01]  /*f780*/  @P1 LDC R15, c[0x0][0xcf0] ;  /* 0x00033c00ff0f1b82 */ /* 0x002e620000000800 */
[----:B----4-:R-:W-:Y:S01]  /*f790*/  IMAD R27, R230, 0x80, R182 ;  /* 0x00000080e61b7824 */ /* 0x010fe200078e02b6 */
[----:B---3--:R-:W-:Y:S06]  /*f7a0*/  @P2 BRA `(.L_x_10663) ;  /* 0x0000000000102947 */ /* 0x008fec0003800000 */
[----:B------:R-:W-:Y:S05]  /*f7b0*/  @!P0 BRA `(.L_x_10663) ;  /* 0x00000000000c8947 */ /* 0x000fea0003800000 */
[----:B------:R-:W3:Y:S04]  /*f7c0*/  LDG.E R6, desc[UR60][R8.64] ;  /* 0x0000003c08067981 */ /* 0x000ee8000c1e1900 */
[----:B-----5:R-:W3:Y:S02]  /*f7d0*/  LDG.E R11, desc[UR60][R8.64+0x4] ;  /* 0x0000043c080b7981 */ /* 0x020ee4000c1e1900 */
[----:B---3--:R-:W-:-:S07]  /*f7e0*/  IMAD.IADD R11, R11, 0x1, -R6 ;  /* 0x000000010b0b7824 */ /* 0x008fce00078e0a06 */
.L_x_10663:
[----:B------:R-:W3:Y:S01]  /*f7f0*/  LDL R14, [R1+0x84] ;  /* 0x00008400010e7983 */ /* 0x000ee20000100800 */
[----:B------:R-:W-:Y:S01]  /*f800*/  SHF.R.S32.HI R3, RZ, 0x1f, R224 ;  /* 0x0000001fff037819 */ /* 0x000fe200000114e0 */
[----:B--2---:R-:W-:Y:S01]  /*f810*/  @P1 IMAD.HI.U32 R6, R27, R10, RZ ;  /* 0x0000000a1b061227 */ /* 0x004fe200078e00ff */
[----:B------:R-:W-:Y:S01]  /*f820*/  ULDC.64 UR4, c[0x0][0xc90] ;  /* 0x0003240000047ab9 */ /* 0x000fe20000000a00 */
[----:B-----5:R-:W-:Y:S01]  /*f830*/  SHF.R.S32.HI R81, RZ, 0x1f, R80 ;  /* 0x0000001fff517819 */ /* 0x020fe20000011450 */
[----:B------:R-:W2:Y:S01]  /*f840*/  @P1 LDC R83, c[0x0][0xcec] ;  /* 0x00033b00ff531b82 */ /* 0x000ea20000000800 */
[----:B------:R-:W-:Y:S01]  /*f850*/  IMAD R13, R3, UR4, RZ ;  /* 0x00000004030d7c24 */ /* 0x000fe2000f8e02ff */
[----:B------:R-:W-:Y:S01]  /*f860*/  SEL R234, R234, RZ, !P0 ;  /* 0x000000ffeaea7207 */ /* 0x000fe20004000000 */
[----:B------:R-:W-:Y:S01]  /*f870*/  IMAD.MOV.U32 R9, RZ, RZ, R27 ;  /* 0x000000ffff097224 */ /* 0x000fe200078e001b */
[----:B-1----:R-:W-:Y:S01]  /*f880*/  @P1 SHF.R.U32.HI R9, RZ, R15, R6 ;  /* 0x0000000fff091219 */ /* 0x002fe20000011606 */
[----:B------:R-:W-:Y:S01]  /*f890*/  IMAD.WIDE.U32 R6, R224, UR4, R80 ;  /* 0x00000004e0067c25 */ /* 0x000fe2000f8e0050 */
[----:B------:R-:W-:-:S02]  /*f8a0*/  SEL R227, R227, RZ, !P0 ;  /* 0x000000ffe3e37207 */ /* 0x000fc40004000000 */
[----:B------:R-:W1:Y:S01]  /*f8b0*/  @P1 LDC R85, c[0x0][0xcf0] ;  /* 0x00033c00ff551b82 */ /* 0x000e620000000800 */
[----:B------:R-:W-:Y:S01]  /*f8c0*/  IMAD R13, R224, UR5, R13 ;  /* 0x00000005e00d7c24 */ /* 0x000fe2000f8e020d */
[----:B------:R-:W-:Y:S01]  /*f8d0*/  ULDC.64 UR4, c[0x0][0xc98] ;  /* 0x0003260000047ab9 */ /* 0x000fe20000000a00 */
[----:B------:R-:W-:Y:S02]  /*f8e0*/  IMAD.MOV R25, RZ, RZ, -R9 ;  /* 0x000000ffff197224 */ /* 0x000fe400078e0a09 */
[----:B------:R-:W-:Y:S02]  /*f8f0*/  IMAD.IADD R7, R7, 0x1, R13 ;  /* 0x0000000107077824 */ /* 0x000fe400078e020d */
[----:B------:R-:W-:Y:S02]  /*f900*/  IMAD R15, R233, 0x40, R205 ;  /* 0x00000040e90f7824 */ /* 0x000fe400078e02cd */
[----:B------:R-:W-:Y:S02]  /*f910*/  IMAD R13, R0, R25, R27 ;  /* 0x00000019000d7224 */ /* 0x000fe400078e021b */
[----:B------:R-:W-:-:S02]  /*f920*/  IMAD R8, R234, UR4, RZ ;  /* 0x00000004ea087c24 */ /* 0x000fc4000f8e02ff */
[----:B------:R-:W-:-:S04]  /*f930*/  IMAD.WIDE.U32 R6, R227, UR4, R6 ;  /* 0x00000004e3067c25 */ /* 0x000fc8000f8e0006 */
[----:B------:R-:W-:Y:S01]  /*f940*/  IMAD.WIDE R20, R15, 0x2, R20 ;  /* 0x000000020f147825 */ /* 0x000fe200078e0214 */
[----:B------:R-:W-:Y:S02]  /*f950*/  SHF.R.S32.HI R15, RZ, 0x1f, R9 ;  /* 0x0000001fff0f7819 */ /* 0x000fe40000011409 */
[----:B------:R-:W-:Y:S01]  /*f960*/  IADD3 R6, P0, R9, R6, RZ ;  /* 0x0000000609067210 */ /* 0x000fe20007f1e0ff */
[----:B------:R-:W-:Y:S01]  /*f970*/  IMAD R10, R227, UR5, R8 ;  /* 0x00000005e30a7c24 */ /* 0x000fe2000f8e0208 */
[----:B------:R-:W-:Y:S01]  /*f980*/  SHF.R.S32.HI R8, RZ, 0x1f, R13 ;  /* 0x0000001fff087819 */ /* 0x000fe2000001140d */
[----:B------:R-:W-:Y:S01]  /*f990*/  ULDC.64 UR4, c[0x0][0xc88] ;  /* 0x0003220000047ab9 */ /* 0x000fe20000000a00 */
[----:B------:R-:W-:Y:S01]  /*f9a0*/  IADD3 R9, P2, R20, 0x1000, RZ ;  /* 0x0000100014097810 */ /* 0x000fe20007f5e0ff */
[----:B------:R-:W-:Y:S01]  /*f9b0*/  IMAD R32, R11, R0, RZ ;  /* 0x000000000b207224 */ /* 0x000fe200078e02ff */
[----:B------:R-:W-:Y:S01]  /*f9c0*/  IADD3.X R7, R15, R7, R10, P0, !PT ;  /* 0x000000070f077210 */ /* 0x000fe200007fe40a */
[----:B------:R-:W-:Y:S01]  /*f9d0*/  IMAD R12, R8, UR4, RZ ;  /* 0x00000004080c7c24 */ /* 0x000fe2000f8e02ff */
[----:B------:R-:W-:-:S02]  /*f9e0*/  LOP3.LUT R8, R9, 0x380, RZ, 0xc0, !PT ;  /* 0x0000038009087812 */ /* 0x000fc400078ec0ff */
[----:B------:R-:W-:Y:S01]  /*f9f0*/  IADD3 R25, P5, R20, 0x3000, RZ ;  /* 0x0000300014197810 */ /* 0x000fe20007fbe0ff */
[C---:B------:R-:W-:Y:S01]  /*fa00*/  IMAD R15, R13.reuse, UR5, R12 ;  /* 0x000000050d0f7c24 */ /* 0x040fe2000f8e020c */
[----:B------:R-:W-:Y:S01]  /*fa10*/  SHF.R.U64 R8, R8, 0x3, RZ ;  /* 0x0000000308087819 */ /* 0x000fe200000012ff */
[----:B------:R-:W-:Y:S01]  /*fa20*/  IMAD.WIDE.U32 R6, R13, UR4, R6 ;  /* 0x000000040d067c25 */ /* 0x000fe2000f8e0006 */
[----:B------:R-:W-:Y:S01]  /*fa30*/  ULDC.64 UR4, c[0x0][0xc50] ;  /* 0x0003140000047ab9 */ /* 0x000fe20000000a00 */
[----:B------:R-:W-:Y:S02]  /*fa40*/  IADD3 R13, P3, R20, 0x2000, RZ ;  /* 0x00002000140d7810 */ /* 0x000fe40007f7e0ff */
[----:B------:R-:W-:Y:S01]  /*fa50*/  IMAD.IADD R7, R7, 0x1, R15 ;  /* 0x0000000107077824 */ /* 0x000fe200078e020f */
[----:B------:R-:W-:Y:S02]  /*fa60*/  LEA R10, P0, R6, UR4, 0x2 ;  /* 0x00000004060a7c11 */ /* 0x000fe4000f8010ff */
[----:B------:R-:W-:-:S02]  /*fa70*/  LOP3.LUT R12, R13, 0x380, RZ, 0xc0, !PT ;  /* 0x000003800d0c7812 */ /* 0x000fc400078ec0ff */
[----:B------:R-:W-:Y:S01]  /*fa80*/  LEA.HI.X R6, R6, UR5, R7, 0x2, P0 ;  /* 0x0000000506067c11 */ /* 0x000fe200080f1407 */
[----:B------:R-:W-:Y:S01]  /*fa90*/  SHFL.IDX PT, R54, R10, RZ, 0x1c1f ;  /* 0x001c1fff0a367589 */ /* 0x000fe200000e0000 */
[----:B------:R-:W-:Y:S01]  /*faa0*/  IADD3 R29, P0, R20, 0x4000, RZ ;  /* 0x00004000141d7810 */ /* 0x000fe20007f1e0ff */
[----:B------:R-:W-:Y:S01]  /*fab0*/  ULDC.64 UR4, c[0x0][0xba0] ;  /* 0x0002e80000047ab9 */ /* 0x000fe20000000a00 */
[----:B------:R-:W-:Y:S01]  /*fac0*/  LOP3.LUT R8, R8, R9, RZ, 0x3c, !PT ;  /* 0x0000000908087212 */ /* 0x000fe200078e3cff */
[----:B------:R-:W-:Y:S01]  /*fad0*/  IMAD.X R9, RZ, RZ, R21, P2 ;  /* 0x000000ffff097224 */ /* 0x000fe200010e0615 */
[----:B------:R-:W-:Y:S01]  /*fae0*/  LOP3.LUT R28, R29, 0x380, RZ, 0xc0, !PT ;  /* 0x000003801d1c7812 */ /* 0x000fe200078ec0ff */
[----:B------:R-:W4:Y:S01]  /*faf0*/  SHFL.IDX PT, R55, R6, RZ, 0x1c1f ;  /* 0x001c1fff06377589 */ /* 0x000f2200000e0000 */
[----:B------:R-:W-:Y:S02]  /*fb00*/  SHF.R.U64 R12, R12, 0x3, RZ ;  /* 0x000000030c0c7819 */ /* 0x000fe400000012ff */
[----:B------:R-:W-:Y:S01]  /*fb10*/  IADD3 R41, P2, R20, 0x6000, RZ ;  /* 0x0000600014297810 */ /* 0x000fe20007f5e0ff */
[----:B------:R-:W-:Y:S01]  /*fb20*/  SHFL.IDX PT, R58, R10, 0x1, 0x1c1f ;  /* 0x003c1f000a3a7f89 */ /* 0x000fe200000e0000 */
[----:B------:R-:W-:-:S02]  /*fb30*/  SHF.R.U64 R28, R28, 0x3, RZ ;  /* 0x000000031c1c7819 */ /* 0x000fc400000012ff */
[----:B------:R-:W-:Y:S01]  /*fb40*/  LOP3.LUT R12, R12, R13, RZ, 0x3c, !PT ;  /* 0x0000000d0c0c7212 */ /* 0x000fe200078e3cff */
[--C-:B------:R-:W-:Y:S01]  /*fb50*/  IMAD.X R13, RZ, RZ, R21.reuse, P3 ;  /* 0x000000ffff0d7224 */ /* 0x100fe200018e0615 */
[----:B------:R-:W-:Y:S01]  /*fb60*/  LOP3.LUT R40, R41, 0x380, RZ, 0xc0, !PT ;  /* 0x0000038029287812 */ /* 0x000fe200078ec0ff */
[----:B------:R0:W2:Y:S01]  /*fb70*/  SHFL.IDX PT, R59, R6, 0x1, 0x1c1f ;  /* 0x003c1f00063b7f89 */ /* 0x0000a200000e0000 */
[C---:B------:R-:W-:Y:S02]  /*fb80*/  IADD3 R45, P3, R20.reuse, 0x7000, RZ ;  /* 0x00007000142d7810 */ /* 0x040fe40007f7e0ff */
[----:B------:R-:W-:Y:S02]  /*fb90*/  IADD3 R37, P4, R20, 0x5000, RZ ;  /* 0x0000500014257810 */ /* 0x000fe40007f9e0ff */
[----:B------:R-:W-:Y:S01]  /*fba0*/  LOP3.LUT R28, R28, R29, RZ, 0x3c, !PT ;  /* 0x0000001d1c1c7212 */ /* 0x000fe200078e3cff */
[----:B------:R-:W-:Y:S01]  /*fbb0*/  IMAD.X R29, RZ, RZ, R21, P0 ;  /* 0x000000ffff1d7224 */ /* 0x000fe200000e0615 */
[----:B------:R-:W-:-:S02]  /*fbc0*/  SHF.R.U64 R40, R40, 0x3, RZ ;  /* 0x0000000328287819 */ /* 0x000fc400000012ff */
[----:B------:R-:W-:Y:S02]  /*fbd0*/  IADD3 R53, P0, R20, 0x9000, RZ ;  /* 0x0000900014357810 */ /* 0x000fe40007f1e0ff */
[----:B------:R-:W-:Y:S02]  /*fbe0*/  LOP3.LUT R44, R45, 0x380, RZ, 0xc0, !PT ;  /* 0x000003802d2c7812 */ /* 0x000fe400078ec0ff */
[----:B------:R-:W-:Y:S02]  /*fbf0*/  LOP3.LUT R24, R25, 0x380, RZ, 0xc0, !PT ;  /* 0x0000038019187812 */ /* 0x000fe400078ec0ff */
[----:B------:R-:W-:Y:S02]  /*fc00*/  LOP3.LUT R36, R37, 0x380, RZ, 0xc0, !PT ;  /* 0x0000038025247812 */ /* 0x000fe400078ec0ff */
[----:B------:R-:W-:Y:S01]  /*fc10*/  LOP3.LUT R40, R40, R41, RZ, 0x3c, !PT ;  /* 0x0000002928287212 */ /* 0x000fe200078e3cff */
[----:B------:R-:W-:Y:S01]  /*fc20*/  IMAD.X R41, RZ, RZ, R21, P2 ;  /* 0x000000ffff297224 */ /* 0x000fe200010e0615 */
[----:B------:R-:W-:-:S02]  /*fc30*/  LOP3.LUT R52, R53, 0x380, RZ, 0xc0, !PT ;  /* 0x0000038035347812 */ /* 0x000fc400078ec0ff */
[----:B------:R-:W-:Y:S02]  /*fc40*/  SHF.R.U64 R44, R44, 0x3, RZ ;  /* 0x000000032c2c7819 */ /* 0x000fe400000012ff */
        /* <DEDUP_REMOVED lines=34> */
[C---:B------:R-:W-:Y:S01]  /*fe70*/  IADD3 R73, P4, R20.reuse, 0xe000, RZ ;  /* 0x0000e00014497810 */ /* 0x040fe20007f9e0ff */
[----:B------:R-:W-:Y:S01]  /*fe80*/  IMAD.X R77, RZ, RZ, R21, P3 ;  /* 0x000000ffff4d7224 */ /* 0x000fe200018e0615 */
[----:B------:R-:W-:Y:S02]  /*fe90*/  LOP3.LUT R15, R20, 0x380, RZ, 0xc0, !PT ;  /* 0x00000380140f7812 */ /* 0x000fe400078ec0ff */
[----:B0-----:R-:W-:Y:S02]  /*fea0*/  LOP3.LUT R6, R11, 0x380, RZ, 0xc0, !PT ;  /* 0x000003800b067812 */ /* 0x001fe400078ec0ff */
[----:B------:R-:W-:Y:S02]  /*feb0*/  LOP3.LUT R68, R69, 0x380, RZ, 0xc0, !PT ;  /* 0x0000038045447812 */ /* 0x000fe400078ec0ff */
[----:B------:R-:W-:-:S02]  /*fec0*/  LOP3.LUT R72, R73, 0x380, RZ, 0xc0, !PT ;  /* 0x0000038049487812 */ /* 0x000fc400078ec0ff */
[----:B------:R-:W-:Y:S02]  /*fed0*/  SHF.R.U64 R15, R15, 0x3, RZ ;  /* 0x000000030f0f7819 */ /* 0x000fe400000012ff */
[----:B------:R-:W-:Y:S02]  /*fee0*/  SHF.R.U64 R6, R6, 0x3, RZ ;  /* 0x0000000306067819 */ /* 0x000fe400000012ff */
[----:B------:R-:W-:Y:S02]  /*fef0*/  SHF.R.U64 R68, R68, 0x3, RZ ;  /* 0x0000000344447819 */ /* 0x000fe400000012ff */
[----:B------:R-:W-:Y:S02]  /*ff00*/  SHF.R.U64 R72, R72, 0x3, RZ ;  /* 0x0000000348487819 */ /* 0x000fe400000012ff */
[----:B------:R-:W-:Y:S02]  /*ff10*/  LOP3.LUT R20, R15, R20, RZ, 0x3c, !PT ;  /* 0x000000140f147212 */ /* 0x000fe400078e3cff */
[----:B------:R-:W-:Y:S01]  /*ff20*/  LOP3.LUT R68, R68, R69, RZ, 0x3c, !PT ;  /* 0x0000004544447212 */ /* 0x000fe200078e3cff */
[--C-:B------:R-:W-:Y:S01]  /*ff30*/  IMAD.X R69, RZ, RZ, R21.reuse, P5 ;  /* 0x000000ffff457224 */ /* 0x100fe200028e0615 */
[----:B------:R-:W-:Y:S01]  /*ff40*/  LOP3.LUT R72, R72, R73, RZ, 0x3c, !PT ;  /* 0x0000004948487212 */ /* 0x000fe200078e3cff */
[----:B------:R-:W-:Y:S01]  /*ff50*/  IMAD.X R73, RZ, RZ, R21, P4 ;  /* 0x000000ffff497224 */ /* 0x000fe200020e0615 */
[----:B------:R-:W-:Y:S01]  /*ff60*/  LOP3.LUT R76, R6, R11, RZ, 0x3c, !PT ;  /* 0x0000000b064c7212 */ /* 0x000fe200078e3cff */
[----:B------:R-:W-:Y:S01]  /*ff70*/  BSSY B1, `(.L_x_10664) ;  /* 0x0000065000017945 */ /* 0x000fe20003800000 */
[----:B------:R-:W-:-:S02]  /*ff80*/  SHF.R.S32.HI R88, RZ, 0x1f, R222 ;  /* 0x0000001fff587819 */ /* 0x000fc400000114de */
[----:B------:R-:W-:Y:S02]  /*ff90*/  SHF.R.S32.HI R89, RZ, 0x1f, R220 ;  /* 0x0000001fff597819 */ /* 0x000fe400000114dc */
[----:B------:R-:W-:Y:S02]  /*ffa0*/  SHF.R.S32.HI R90, RZ, 0x1f, R221 ;  /* 0x0000001fff5a7819 */ /* 0x000fe400000114dd */
[----:B------:R-:W-:Y:S01]  /*ffb0*/  SHF.R.S32.HI R91, RZ, 0x1f, R205 ;  /* 0x0000001fff5b7819 */ /* 0x000fe200000114cd */
[----:B---3--:R-:W-:-:S05]  /*ffc0*/  IMAD R7, R230, 0x80, R14 ;  /* 0x00000080e6077824 */ /* 0x008fca00078e020e */
[C---:B------:R-:W-:Y:S01]  /*ffd0*/  ISETP.GE.OR P2, PT, R7.reuse, R32, P0 ;  /* 0x000000200700720c */ /* 0x040fe20000746670 */
[----:B------:R-:W-:-:S05]  /*ffe0*/  VIADD R7, R7, 0x8 ;  /* 0x0000000807077836 */ /* 0x000fca0000000000 */
[----:B------:R-:W-:-:S07]  /*fff0*/  ISETP.GE.OR P0, PT, R7, R32, P0 ;  /* 0x000000200700720c */ /* 0x000fce0000706670 */
[----:B----4-:R-:W-:Y:S06]  /*10000*/  @!P2 ST.E desc[UR60][R54.64], R5 ;  /* 0x000000053600a985 */ /* 0x010fec000c10193c */
[----:B--2---:R0:W-:Y:S04]  /*10010*/  @!P0 ST.E desc[UR60][R58.64], R4 ;  /* 0x000000043a008985 */ /* 0x0041e8000c10193c */
[----:B------:R-:W5:Y:S04]  /*10020*/  LD.E.128 R8, desc[UR60][R8.64] ;  /* 0x0000003c08087980 */ /* 0x000f68000c101d00 */
[----:B------:R-:W5:Y:S04]  /*10030*/  LD.E.128 R12, desc[UR60][R12.64] ;  /* 0x0000003c0c0c7980 */ /* 0x000f68000c101d00 */
[----:B0-----:R0:W5:Y:S04]  /*10040*/  LD.E.128 R4, desc[UR60][R20.64] ;  /* 0x0000003c14047980 */ /* 0x001168000c101d00 */
[----:B------:R-:W5:Y:S04]  /*10050*/  LD.E.128 R24, desc[UR60][R24.64] ;  /* 0x0000003c18187980 */ /* 0x000f68000c101d00 */
[----:B------:R-:W5:Y:S01]  /*10060*/  LD.E.128 R28, desc[UR60][R28.64] ;  /* 0x0000003c1c1c7980 */ /* 0x000f62000c101d00 */
[----:B0-----:R-:W-:-:S03]  /*10070*/  IMAD R21, R81, UR4, RZ ;  /* 0x0000000451157c24 */ /* 0x001fc6000f8e02ff */
[----:B------:R-:W5:Y:S01]  /*10080*/  LD.E.128 R36, desc[UR60][R36.64] ;  /* 0x0000003c24247980 */ /* 0x000f62000c101d00 */
[C---:B------:R-:W-:Y:S02]  /*10090*/  IMAD R81, R80.reuse, UR5, R21 ;  /* 0x0000000550517c24 */ /* 0x040fe4000f8e0215 */
[----:B------:R-:W-:Y:S01]  /*100a0*/  IMAD.WIDE.U32 R20, R80, UR4, RZ ;  /* 0x0000000450147c25 */ /* 0x000fe2000f8e00ff */
[----:B------:R-:W-:Y:S01]  /*100b0*/  ULDC.64 UR4, c[0x0][0xbe8] ;  /* 0x0002fa0000047ab9 */ /* 0x000fe20000000a00 */
[----:B------:R-:W5:Y:S02]  /*100c0*/  LD.E.128 R40, desc[UR60][R40.64] ;  /* 0x0000003c28287980 */ /* 0x000f64000c101d00 */
[----:B------:R-:W-:Y:S02]  /*100d0*/  IMAD.IADD R21, R21, 0x1, R81 ;  /* 0x0000000115157824 */ /* 0x000fe400078e0251 */
[----:B------:R-:W-:Y:S01]  /*100e0*/  IMAD R81, R3, UR4, RZ ;  /* 0x0000000403517c24 */ /* 0x000fe2000f8e02ff */
[----:B------:R-:W5:Y:S01]  /*100f0*/  LD.E.128 R44, desc[UR60][R44.64] ;  /* 0x0000003c2c2c7980 */ /* 0x000f62000c101d00 */
[----:B------:R-:W-:-:S02]  /*10100*/  IMAD R3, R223, 0x20, R233 ;  /* 0x00000020df037824 */ /* 0x000fc400078e02e9 */
[----:B------:R-:W-:Y:S01]  /*10110*/  IMAD R81, R224, UR5, R81 ;  /* 0x00000005e0517c24 */ /* 0x000fe2000f8e0251 */
[----:B------:R-:W5:Y:S01]  /*10120*/  LD.E.128 R48, desc[UR60][R48.64] ;  /* 0x0000003c30307980 */ /* 0x000f62000c101d00 */
[----:B------:R-:W-:Y:S02]  /*10130*/  IMAD R82, R230, 0x80, R3 ;  /* 0x00000080e6527824 */ /* 0x000fe400078e0203 */
[----:B------:R-:W-:Y:S01]  /*10140*/  IMAD.WIDE.U32 R20, R224, UR4, R20 ;  /* 0x00000004e0147c25 */ /* 0x000fe2000f8e0014 */
[----:B------:R-:W-:Y:S01]  /*10150*/  ULDC.64 UR4, c[0x0][0xbf0] ;  /* 0x0002fc0000047ab9 */ /* 0x000fe20000000a00 */
[----:B------:R-:W5:Y:S02]  /*10160*/  LD.E.128 R52, desc[UR60][R52.64] ;  /* 0x0000003c34347980 */ /* 0x000f64000c101d00 */
[----:B------:R-:W-:Y:S02]  /*10170*/  @P1 IMAD.HI.U32 R80, R82, R83, RZ ;  /* 0x0000005352501227 */ /* 0x000fe400078e00ff */
[----:B------:R-:W5:Y:S02]  /*10180*/  LD.E.128 R56, desc[UR60][R56.64] ;  /* 0x0000003c38387980 */ /* 0x000f64000c101d00 */
[----:B------:R-:W-:-:S02]  /*10190*/  IMAD.IADD R21, R21, 0x1, R81 ;  /* 0x0000000115157824 */ /* 0x000fc400078e0251 */
[----:B------:R-:W-:Y:S01]  /*101a0*/  IMAD R234, R234, UR4, RZ ;  /* 0x00000004eaea7c24 */ /* 0x000fe2000f8e02ff */
[----:B------:R-:W5:Y:S01]  /*101b0*/  LD.E.128 R60, desc[UR60][R60.64] ;  /* 0x0000003c3c3c7980 */ /* 0x000f62000c101d00 */
[----:B------:R-:W-:Y:S01]  /*101c0*/  IMAD.MOV.U32 R3, RZ, RZ, R82 ;  /* 0x000000ffff037224 */ /* 0x000fe200078e0052 */
[----:B-1----:R-:W-:Y:S01]  /*101d0*/  @P1 SHF.R.U32.HI R3, RZ, R85, R80 ;  /* 0x00000055ff031219 */ /* 0x002fe20000011650 */
[C---:B------:R-:W-:Y:S01]  /*101e0*/  IMAD R81, R227.reuse, UR5, R234 ;  /* 0x00000005e3517c24 */ /* 0x040fe2000f8e02ea */
[----:B------:R-:W5:Y:S01]  /*101f0*/  LD.E.128 R64, desc[UR60][R64.64] ;  /* 0x0000003c40407980 */ /* 0x000f62000c101d00 */
[----:B------:R-:W-:Y:S01]  /*10200*/  IMAD.WIDE.U32 R20, R227, UR4, R20 ;  /* 0x00000004e3147c25 */ /* 0x000fe2000f8e0014 */
[----:B------:R-:W-:Y:S01]  /*10210*/  SHF.R.S32.HI R80, RZ, 0x1f, R3 ;  /* 0x0000001fff507819 */ /* 0x000fe20000011403 */
[----:B------:R-:W-:Y:S01]  /*10220*/  ULDC.64 UR4, c[0x0][0xbe0] ;  /* 0x0002f80000047ab9 */ /* 0x000fe20000000a00 */
[----:B------:R-:W5:Y:S01]  /*10230*/  LD.E.128 R68, desc[UR60][R68.64] ;  /* 0x0000003c44447980 */ /* 0x000f62000c101d00 */
[----:B------:R-:W-:-:S02]  /*10240*/  IMAD.IADD R21, R21, 0x1, R81 ;  /* 0x0000000115157824 */ /* 0x000fc400078e0251 */
[----:B------:R-:W-:Y:S01]  /*10250*/  IMAD.MOV R81, RZ, RZ, -R3 ;  /* 0x000000ffff517224 */ /* 0x000fe200078e0a03 */
[----:B------:R-:W5:Y:S01]  /*10260*/  LD.E.128 R72, desc[UR60][R72.64] ;  /* 0x0000003c48487980 */ /* 0x000f62000c101d00 */
[----:B------:R-:W-:Y:S02]  /*10270*/  IMAD R80, R80, UR4, RZ ;  /* 0x0000000450507c24 */ /* 0x000fe4000f8e02ff */
[----:B------:R-:W-:Y:S01]  /*10280*/  IMAD R81, R0, R81, R82 ;  /* 0x0000005100517224 */ /* 0x000fe200078e0252 */
[----:B------:R-:W5:Y:S01]  /*10290*/  LD.E.128 R76, desc[UR60][R76.64] ;  /* 0x0000003c4c4c7980 */ /* 0x000f62000c101d00 */
[C---:B------:R-:W-:Y:S01]  /*102a0*/  IMAD R83, R3.reuse, UR5, R80 ;  /* 0x0000000503537c24 */ /* 0x040fe2000f8e0250 */
[----:B------:R-:W-:Y:S01]  /*102b0*/  @!PT LDS RZ, [RZ] ;  /* 0x00000000fffff984 */ /* 0x000fe20000000800 */
[----:B------:R-:W-:Y:S01]  /*102c0*/  @!PT LDS RZ, [RZ] ;  /* 0x00000000fffff984 */ /* 0x000fe20000000800 */
[----:B------:R-:W-:Y:S01]  /*102d0*/  @!PT LDS RZ, [RZ] ;  /* 0x00000000fffff984 */ /* 0x000fe20000000800 */
[----:B------:R-:W-:Y:S01]  /*102e0*/  @!PT LDS RZ, [RZ] ;  /* 0x00000000fffff984 */ /* 0x000fe20000000800 */
[----:B------:R0:W-:Y:S06]  /*102f0*/  MEMBAR.ALL.CTA ;  /* 0x0000000000007992 */ /* 0x0001ec0000008000 */
[----:B0-----:R-:W0:Y:S01]  /*10300*/  FENCE.VIEW.ASYNC.S ;  /* 0x00000000000073c6 */ /* 0x001e220000000000 */
[----:B------:R-:W-:Y:S01]  /*10310*/  SHF.R.S32.HI R0, RZ, 0x1f, R81 ;  /* 0x0000001fff007819 */ /* 0x000fe20000011451 */
[----:B------:R-:W-:Y:S01]  /*10320*/  IMAD.WIDE.U32 R20, R3, UR4, R20 ;  /* 0x0000000403147c25 */ /* 0x000fe2000f8e0014 */
[----:B------:R-:W-:-:S03]  /*10330*/  ULDC.64 UR4, c[0x0][0xbd8] ;  /* 0x0002f60000047ab9 */ /* 0x000fc60000000a00 */
        /* <DEDUP_REMOVED lines=13> */
[----:B------:R-:W-:Y:S02]  /*10410*/  P2R R87, PR, RZ, 0x1 ;  /* 0x00000001ff577803 */ /* 0x000fe40000000000 */
[-C--:B------:R-:W-:Y:S02]  /*10420*/  ISETP.GE.AND P0, PT, R3, R32.reuse, PT ;  /* 0x000000200300720c */ /* 0x080fe40003f06270 */
[----:B------:R-:W-:Y:S02]  /*10430*/  PRMT R0, RZ, 0x654, R0 ;  /* 0x00000654ff007816 */ /* 0x000fe40000000000 */
[----:B------:R-:W-:Y:S01]  /*10440*/  LEA.HI.X R3, R20, UR5, R21, 0x1, P3 ;  /* 0x0000000514037c11 */ /* 0x000fe200098f0c15 */
[----:B------:R-:W-:Y:S01]  /*10450*/  VIADD R81, R85, 0x60 ;  /* 0x0000006055517836 */ /* 0x000fe20000000000 */
[----:B0-----:R0:W-:Y:S01]  /*10460*/  SYNCS.ARRIVE.TRANS64.RED.A1T0 RZ, [R0+URZ], RZ ;  /* 0x000000ff00ff79a7 */ /* 0x0011e2000810043f */
[----:B------:R1:W2:Y:S03]  /*10470*/  SHFL.IDX PT, R84, R86, RZ, 0x181f ;  /* 0x00181fff56547589 */ /* 0x0002a600000e0000 */
[----:B------:R-:W-:Y:S01]  /*10480*/  ISETP.GE.AND P1, PT, R81, R32, PT ;  /* 0x000000205100720c */ /* 0x000fe20003f26270 */
[----:B0-----:R1:W0:Y:S01]  /*10490*/  SHFL.IDX PT, R0, R3, RZ, 0x181f ;  /* 0x00181fff03007589 */ /* 0x00122200000e0000 */
[----:B------:R-:W-:Y:S11]  /*104a0*/  @P2 BRA `(.L_x_10665) ;  /* 0x0000000000442947 */ /* 0x000ff60003800000 */
[----:B------:R-:W-:Y:S02]  /*104b0*/  ULDC UR4, c[0x0][0xbc8] ;  /* 0x0002f20000047ab9 */ /* 0x000fe40000000800 */
[----:B------:R-:W-:Y:S02]  /*104c0*/  ISETP.GE.AND P2, PT, R205, UR4, PT ;  /* 0x00000004cd007c0c */ /* 0x000fe4000bf46270 */
[----:B------:R-:W-:-:S11]  /*104d0*/  ISETP.GE.AND P3, PT, R221, UR4, PT ;  /* 0x00000004dd007c0c */ /* 0x000fd6000bf66270 */
[----:B--2---:R-:W-:-:S04]  /*104e0*/  @!P2 LEA R20, P4, R205, R84, 0x1 ;  /* 0x00000054cd14a211 */ /* 0x004fc800078808ff */
[----:B0-----:R-:W-:Y:S02]  /*104f0*/  @!P2 LEA.HI.X R21, R205, R0, R91, 0x1, P4 ;  /* 0x00000000cd15a211 */ /* 0x001fe400020f0c5b */
[----:B------:R-:W-:-:S03]  /*10500*/  @!P3 LEA R80, P4, R221, R84, 0x1 ;  /* 0x00000054dd50b211 */ /* 0x000fc600078808ff */
[----:B-----5:R3:W-:Y:S01]  /*10510*/  @!P2 ST.E.128 desc[UR60][R20.64], R4 ;  /* 0x000000041400a985 */ /* 0x0207e2000c101d3c */
[----:B------:R-:W-:Y:S02]  /*10520*/  @!P3 LEA.HI.X R81, R221, R0, R90, 0x1, P4 ;  /* 0x00000000dd51b211 */ /* 0x000fe400020f0c5a */
[----:B------:R-:W-:-:S03]  /*10530*/  ISETP.GE.AND P4, PT, R220, UR4, PT ;  /* 0x00000004dc007c0c */ /* 0x000fc6000bf86270 */
[----:B------:R3:W-:Y:S10]  /*10540*/  @!P3 ST.E.128 desc[UR60][R80.64], R28 ;  /* 0x0000001c5000b985 */ /* 0x0007f4000c101d3c */
[----:B------:R-:W-:-:S04]  /*10550*/  @!P4 LEA R82, P5, R220, R84, 0x1 ;  /* 0x00000054dc52c211 */ /* 0x000fc800078a08ff */
[----:B------:R-:W-:Y:S02]  /*10560*/  @!P4 LEA.HI.X R83, R220, R0, R89, 0x1, P5 ;  /* 0x00000000dc53c211 */ /* 0x000fe400028f0c59 */
[----:B------:R-:W-:-:S03]  /*10570*/  ISETP.GE.AND P5, PT, R222, UR4, PT ;  /* 0x00000004de007c0c */ /* 0x000fc6000bfa6270 */
[----:B------:R3:W-:Y:S10]  /*10580*/  @!P4 ST.E.128 desc[UR60][R82.64], R48 ;  /* 0x000000305200c985 */ /* 0x0007f4000c101d3c */
[----:B------:R-:W-:-:S04]  /*10590*/  @!P5 LEA R84, P6, R222, R84, 0x1 ;  /* 0x00000054de54d211 */ /* 0x000fc800078c08ff */
[----:B------:R-:W-:-:S05]  /*105a0*/  @!P5 LEA.HI.X R85, R222, R0, R88, 0x1, P6 ;  /* 0x00000000de55d211 */ /* 0x000fca00030f0c58 */
[----:B------:R3:W-:Y:S04]  /*105b0*/  @!P5 ST.E.128 desc[UR60][R84.64], R64 ;  /* 0x000000405400d985 */ /* 0x0007e8000c101d3c */
.L_x_10665:
[----:B------:R-:W-:Y:S05]  /*105c0*/  BSYNC B1 ;  /* 0x0000000000017941 */ /* 0x000fea0003800000 */
.L_x_10664:
[----:B------:R-:W-:Y:S01]  /*105d0*/  ISETP.NE.AND P2, PT, R87, RZ, PT ;  /* 0x000000ff5700720c */ /* 0x000fe20003f45270 */
[----:B0-----:R0:W4:Y:S01]  /*105e0*/  SHFL.IDX PT, R0, R3, 0x1, 0x181f ;  /* 0x00381f0003007f89 */ /* 0x00112200000e0000 */
[----:B------:R-:W-:Y:S03]  /*105f0*/  BSSY B1, `(.L_x_10666) ;  /* 0x0000014000017945 */ /* 0x000fe60003800000 */
[----:B---3-5:R0:W3:Y:S08]  /*10600*/  SHFL.IDX PT, R28, R86, 0x1, 0x181f ;  /* 0x00381f00561c7f89 */ /* 0x0280f000000e0000 */
[----:B0-----:R-:W-:Y:S05]  /*10610*/  @P2 BRA `(.L_x_10667) ;  /* 0x0000000000442947 */ /* 0x001fea0003800000 */
[----:B------:R-:W-:Y:S02]  /*10620*/  ULDC UR4, c[0x0][0xbc8] ;  /* 0x0002f20000047ab9 */ /* 0x000fe40000000800 */
[----:B------:R-:W-:Y:S02]  /*10630*/  ISETP.GE.AND P2, PT, R205, UR4, PT ;  /* 0x00000004cd007c0c */ /* 0x000fe4000bf46270 */
[----:B------:R-:W-:Y:S02]  /*10640*/  ISETP.GE.AND P3, PT, R221, UR4, PT ;  /* 0x00000004dd007c0c */ /* 0x000fe4000bf66270 */
[----:B------:R-:W-:-:S09]  /*10650*/  ISETP.GE.AND P4, PT, R220, UR4, PT ;  /* 0x00000004dc007c0c */ /* 0x000fd2000bf86270 */
[----:B---3--:R-:W-:-:S04]  /*10660*/  @!P2 LEA R4, P5, R205, R28, 0x1 ;  /* 0x0000001ccd04a211 */ /* 0x008fc800078a08ff */
[----:B----4-:R-:W-:Y:S02]  /*10670*/  @!P2 LEA.HI.X R5, R205, R0, R91, 0x1, P5 ;  /* 0x00000000cd05a211 */ /* 0x010fe400028f0c5b */
[----:B------:R-:W-:-:S03]  /*10680*/  ISETP.GE.AND P5, PT, R222, UR4, PT ;  /* 0x00000004de007c0c */ /* 0x000fc6000bfa6270 */
[----:B------:R0:W-:Y:S01]  /*10690*/  @!P2 ST.E.128 desc[UR60][R4.64], R8 ;  /* 0x000000080400a985 */ /* 0x0001e2000c101d3c */
        /* <DEDUP_REMOVED lines=9> */
.L_x_10667:
[----:B------:R-:W-:Y:S05]  /*10730*/  BSYNC B1 ;  /* 0x0000000000017941 */ /* 0x000fea0003800000 */
.L_x_10666:
        /* <DEDUP_REMOVED lines=9> */
[----:B0-----:R-:W-:-:S04]  /*107d0*/  @!P4 LEA R4, P5, R205, R10, 0x1 ;  /* 0x0000000acd04c211 */ /* 0x001fc800078a08ff */
[----:B-1----:R-:W-:Y:S02]  /*107e0*/  @!P4 LEA.HI.X R5, R205, R0, R91, 0x1, P5 ;  /* 0x00000000cd05c211 */ /* 0x002fe400028f0c5b */
        /* <DEDUP_REMOVED lines=10> */
.L_x_10669:
[----:B------:R-:W-:Y:S05]  /*10890*/  BSYNC B1 ;  /* 0x0000000000017941 */ /* 0x000fea0003800000 */
.L_x_10668:
[----:B-1--4-:R-:W4:Y:S04]  /*108a0*/  SHFL.IDX PT, R3, R3, 0x3, 0x181f ;  /* 0x00781f0003037f89 */ /* 0x012f2800000e0000 */
[----:B------:R-:W1:Y:S01]  /*108b0*/  SHFL.IDX PT, R86, R86, 0x3, 0x181f ;  /* 0x00781f0056567f89 */ /* 0x000e6200000e0000 */
[----:B------:R-:W-:Y:S05]  /*108c0*/  @P1 BRA `(.L_x_10670) ;  /* 0x0000000c00e41947 */ /* 0x000fea0003800000 */
[----:B------:R-:W-:Y:S02]  /*108d0*/  ULDC UR4, c[0x0][0xbc8] ;  /* 0x0002f20000047ab9 */ /* 0x000fe40000000800 */
[----:B------:R-:W-:Y:S02]  /*108e0*/  ISETP.GE.AND P3, PT, R205, UR4, PT ;  /* 0x00000004cd007c0c */ /* 0x000fe4000bf66270 */
[----:B------:R-:W-:Y:S02]  /*108f0*/  ISETP.GE.AND P4, PT, R221, UR4, PT ;  /* 0x00000004dd007c0c */ /* 0x000fe4000bf86270 */
[----:B------:R-:W-:-:S09]  /*10900*/  ISETP.GE.AND P5, PT, R220, UR4, PT ;  /* 0x00000004dc007c0c */ /* 0x000fd2000bfa6270 */
[-C--:B01----:R-:W-:Y:S02]  /*10910*/  @!P3 LEA R4, P0, R205, R86.reuse, 0x1 ;  /* 0x00000056cd04b211 */ /* 0x083fe400078008ff */
[-C--:B------:R-:W-:Y:S02]  /*10920*/  @!P4 LEA R6, P1, R221, R86.reuse, 0x1 ;  /* 0x00000056dd06c211 */ /* 0x080fe400078208ff */
[C---:B------:R-:W-:Y:S02]  /*10930*/  @!P5 LEA R8, P2, R220.reuse, R86, 0x1 ;  /* 0x00000056dc08d211 */ /* 0x040fe400078408ff */
        /* <DEDUP_REMOVED lines=12> */
.L_x_10662:
        /* <DEDUP_REMOVED lines=26> */
.L_x_10671:
        /* <DEDUP_REMOVED lines=46> */
.L_x_10673:
[----:B------:R-:W-:Y:S05]  /*10e80*/  BSYNC B1 ;  /* 0x0000000000017941 */ /* 0x000fea0003800000 */
.L_x_10672:
[----:B------:R-:W4:Y:S01]  /*10e90*/  @P2 LDC R9, c[0x0][0xcf0] ;  /* 0x00033c00ff092b82 */ /* 0x000f220000000800 */
[----:B------:R-:W-:Y:S01]  /*10ea0*/  ULDC.64 UR4, c[0x0][0xba0] ;  /* 0x0002e80000047ab9 */ /* 0x000fe20000000a00 */
[----:B---3--:R-:W-:Y:S02]  /*10eb0*/  IMAD R7, R223, 0x20, R233 ;  /* 0x00000020df077824 */ /* 0x008fe400078e02e9 */
[----:B------:R-:W-:Y:S02]  /*10ec0*/  IMAD R3, R11, UR4, RZ ;  /* 0x000000040b037c24 */ /* 0x000fe4000f8e02ff */
[----:B------:R-:W-:-:S04]  /*10ed0*/  IMAD.WIDE.U32 R4, R0, UR4, RZ ;  /* 0x0000000400047c25 */ /* 0x000fc8000f8e00ff */
[----:B------:R-:W-:Y:S01]  /*10ee0*/  IMAD R3, R0, UR5, R3 ;  /* 0x0000000500037c24 */ /* 0x000fe2000f8e0203 */
[----:B------:R-:W-:-:S03]  /*10ef0*/  ULDC.64 UR4, c[0x0][0xbe8] ;  /* 0x0002fa0000047ab9 */ /* 0x000fc60000000a00 */
[----:B------:R-:W-:Y:S02]  /*10f00*/  IMAD.IADD R5, R5, 0x1, R3 ;  /* 0x0000000105057824 */ /* 0x000fe400078e0203 */
[----:B------:R-:W-:Y:S02]  /*10f10*/  IMAD R3, R10, UR4, RZ ;  /* 0x000000040a037c24 */ /* 0x000fe4000f8e02ff */
[----:B------:R-:W-:Y:S02]  /*10f20*/  IMAD R10, R230, 0x80, R7 ;  /* 0x00000080e60a7824 */ /* 0x000fe400078e0207 */
        /* <DEDUP_REMOVED lines=32> */
.L_x_10875:
        /* <DEDUP_REMOVED lines=13> */
[-C--:B----4-:R-:W-:Y:S02]  /*11200*/  @!P3 LEA R10, P5, R205, R14.reuse, 0x1 ;  /* 0x0000000ecd0ab211 */ /* 0x090fe400078a08ff */
[----:B------:R-:W-:Y:S02]  /*11210*/  @!P2 LEA R12, P4, R221, R14, 0x1 ;  /* 0x0000000edd0ca211 */ /* 0x000fe400078808ff */
        /* <DEDUP_REMOVED lines=11> */
.L_x_10676:
[----:B------:R-:W-:Y:S05]  /*112d0*/  BSYNC B1 ;  /* 0x0000000000017941 */ /* 0x000fea0003800000 */
.L_x_10675:
[----:B------:R-:W-:-:S03]  /*112e0*/  UMOV UR4, 0xffffffff ;  /* 0xffffffff00047882 */ /* 0x000fc60000000000 */
[----:B------:R-:W-:Y:S05]  /*112f0*/  BRA.DIV UR4, `(.L_x_10677) ;  /* 0x0000009204547947 */ /* 0x000fea000b800000 */
[----:B---3--:R3:W0:Y:S04]  /*11300*/  SHFL.IDX PT, R0, R4, 0x1, 0x181f ;  /* 0x00381f0004007f89 */ /* 0x00862800000e0000 */
[----:B----4-:R3:W4:Y:S02]  /*11310*/  SHFL.IDX PT, R14, R3, 0x1, 0x181f ;  /* 0x00381f00030e7f89 */ /* 0x01072400000e0000 */
.L_x_10879:
        /* <DEDUP_REMOVED lines=25> */
.L_x_10679:
[----:B------:R-:W-:Y:S05]  /*114b0*/  BSYNC B1 ;  /* 0x0000000000017941 */ /* 0x000fea0003800000 */
.L_x_10678:
[----:B------:R-:W-:-:S03]  /*114c0*/  UMOV UR4, 0xffffffff ;  /* 0xffffffff00047882 */ /* 0x000fc60000000000 */
[----:B------:R-:W-:Y:S05]  /*114d0*/  BRA.DIV UR4, `(.L_x_10680) ;  /* 0x0000009204247947 */ /* 0x000fea000b800000 */
[----:B0-----:R0:W0:Y:S04]  /*114e0*/  SHFL.IDX PT, R0, R4, 0x2, 0x181f ;  /* 0x00581f0004007f89 */ /* 0x00102800000e0000 */
[----:B----4-:R4:W0:Y:S02]  /*114f0*/  SHFL.IDX PT, R14, R3, 0x2, 0x181f ;  /* 0x00581f00030e7f89 */ /* 0x01082400000e0000 */
.L_x_10883:
        /* <DEDUP_REMOVED lines=12> */
[-C--:B0-----:R-:W-:Y:S02]  /*115c0*/  @!P3 LEA R10, P5, R205, R14.reuse, 0x1 ;  /* 0x0000000ecd0ab211 */ /* 0x081fe400078a08ff */
[----:B------:R-:W-:Y:S02]  /*115d0*/  @!P2 LEA R12, P4, R221, R14, 0x1 ;  /* 0x0000000edd0ca211 */ /* 0x000fe400078808ff */
        /* <DEDUP_REMOVED lines=11> */
.L_x_10682:
[----:B------:R-:W-:Y:S05]  /*11690*/  BSYNC B1 ;  /* 0x0000000000017941 */ /* 0x000fea0003800000 */
.L_x_10681:
[----:B------:R-:W-:-:S03]  /*116a0*/  UMOV UR4, 0xffffffff ;  /* 0xffffffff00047882 */ /* 0x000fc60000000000 */
[----:B------:R-:W-:Y:S05]  /*116b0*/  BRA.DIV UR4, `(.L_x_10683) ;  /* 0x0000008e04f47947 */ /* 0x000fea000b800000 */
[----:B0-----:R0:W0:Y:S04]  /*116c0*/  SHFL.IDX PT, R0, R4, 0x3, 0x181f ;  /* 0x00781f0004007f89 */ /* 0x00102800000e0000 */
[----:B------:R0:W0:Y:S02]  /*116d0*/  SHFL.IDX PT, R14, R3, 0x3, 0x181f ;  /* 0x00781f00030e7f89 */ /* 0x00002400000e0000 */
.L_x_10887:
        /* <DEDUP_REMOVED lines=12> */
[-C--:B------:R-:W-:Y:S02]  /*117a0*/  @!P3 LEA R4, P5, R205, R14.reuse, 0x1 ;  /* 0x0000000ecd04b211 */ /* 0x080fe400078a08ff */
        /* <DEDUP_REMOVED lines=11> */
.L_x_10670:
[----:B------:R-:W-:Y:S05]  /*11860*/  BSYNC B0 ;  /* 0x0000000000007941 */ /* 0x000fea0003800000 */
.L_x_10661:
[----:B------:R-:W-:Y:S02]  /*11870*/  ULDC UR4, c[0x0][0xd3c] ;  /* 0x00034f0000047ab9 */ /* 0x000fe40000000800 */
[----:B-1----:R-:W-:-:S13]  /*11880*/  ISETP.GE.AND P0, PT, R35, UR4, PT ;  /* 0x0000000423007c0c */ /* 0x002fda000bf06270 */
[----:B------:R-:W-:Y:S05]  /*11890*/  @!P0 BRA `(.L_x_10684) ;  /* 0xfffffef800008947 */ /* 0x000fea000383ffff */
[----:B------:R-:W-:Y:S05]  /*118a0*/  BRA `(.L_x_10549) ;  /* 0x0000008000b47947 */ /* 0x000fea0003800000 */
.L_x_10547:
        /* <DEDUP_REMOVED lines=18> */
.L_x_10685:
        /* <DEDUP_REMOVED lines=42> */
.L_x_10691:
        /* <DEDUP_REMOVED lines=12> */
.L_x_10690:
[----:B------:R-:W-:Y:S05]  /*11d30*/  BSYNC B0 ;  /* 0x0000000000007941 */ /* 0x000fea0003800000 */
.L_x_10689:
        /* <DEDUP_REMOVED lines=22> */
.L_x_10687:
        /* <DEDUP_REMOVED lines=16> */
.L_x_10692:
        /* <DEDUP_REMOVED lines=25> */
.L_x_10688:
[----:B------:R-:W-:Y:S02]  /*12130*/  IMAD.MOV.U32 R17, RZ, RZ, RZ ;  /* 0x000000ffff117224 */ /* 0x000fe400078e00ff */
[----:B------:R-:W-:Y:S02]  /*12140*/  IMAD.U32 R16, RZ, RZ, UR6 ;  /* 0x00000006ff107e24 */ /* 0x000fe4000f8e00ff */
[----:B------:R-:W-:-:S07]  /*12150*/  IMAD.MOV.U32 R18, RZ, RZ, RZ ;  /* 0x000000ffff127224 */ /* 0x000fce00078e00ff */
.L_x_10693:
[----:B------:R-:W-:-:S13]  /*12160*/  ISETP.NE.AND P0, PT, R5, RZ, PT ;  /* 0x000000ff0500720c */ /* 0x000fda0003f05270 */
[----:B------:R-:W0:Y:S01]  /*12170*/  @!P0 S2R R3, SR_CgaCtaId ;  /* 0x0000000000038919 */ /* 0x000e220000008800 */
[----:B------:R-:W-:-:S04]  /*12180*/  @!P0 MOV R0, 0x400 ;  /* 0x0000040000008802 */ /* 0x000fc80000000f00 */
[----:B0-----:R-:W-:-:S05]  /*12190*/  @!P0 LEA R0, R3, R0, 0x18 ;  /* 0x0000000003008211 */ /* 0x001fca00078ec0ff */
[----:B------:R2:W-:Y:S01]  /*121a0*/  @!P0 STS.128 [R0+0x324d0], R16 ;  /* 0x0324d01000008388 */ /* 0x0005e20000000c00 */
[----:B------:R-:W-:Y:S06]  /*121b0*/  BAR.ARV 0x5, 0x180 ;  /* 0x0146000000007b1d */ /* 0x000fec0000002000 */
.L_x_10686:
        /* <DEDUP_REMOVED lines=30> */
[----:B0-----:R-:W-:-:S03]  /*123a0*/  IMAD.MOV.U32 R4, RZ, RZ, 0x1 ;  /* 0x00000001ff047424 */ /* 0x001fc600078e00ff */
[----:B------:R0:W-:Y:S01]  /*123b0*/  STL [R1+0x20], R2 ;  /* 0x0000200201007387 */ /* 0x0001e20000100800 */
[----:B-1----:R-:W-:-:S03]  /*123c0*/  LOP3.LUT R3, R0, 0x40, RZ, 0xfc, !PT ;  /* 0x0000004000037812 */ /* 0x002fc600078efcff */
[----:B------:R1:W-:Y:S04]  /*123d0*/  STL [R1+0xc], RZ ;  /* 0x00000cff01007387 */ /* 0x0003e80000100800 */
[----:B------:R1:W-:Y:S01]  /*123e0*/  STL [R1+0x8], RZ ;  /* 0x000008ff01007387 */ /* 0x0003e20000100800 */
[----:B0-----:R-:W-:-:S03]  /*123f0*/  LOP3.LUT R2, R0, 0x80, RZ, 0xfc, !PT ;  /* 0x0000008000027812 */ /* 0x001fc600078efcff */
[----:B------:R1:W-:Y:S01]  /*12400*/  STL [R1+0x1c], R4 ;  /* 0x00001c0401007387 */ /* 0x0003e20000100800 */
[----:B------:R-:W-:-:S07]  /*12410*/  LOP3.LUT R0, R0, 0xc0, RZ, 0xfc, !PT ;  /* 0x000000c000007812 */ /* 0x000fce00078efcff */
.L_x_10840:
[----:B01----:R-:W0:Y:S02]  /*12420*/  LDC.64 R2, c[0x0][0xd88] ;  /* 0x00036200ff027b82 */ /* 0x003e240000000a00 */
[----:B0-----:R-:W-:-:S05]  /*12430*/  IMAD.WIDE R2, R19, 0x4, R2 ;  /* 0x0000000413027825 */ /* 0x001fca00078e0202 */
[----:B------:R-:W1:Y:S01]  /*12440*/  LDG.E R15, desc[UR60][R2.64] ;  /* 0x0000003c020f7981 */ /* 0x000e62000c1e1900 */
[----:B------:R-:W-:Y:S05]  /*12450*/  YIELD ;  /* 0x0000000000007946 */ /* 0x000fea0003800000 */
[----:B------:R-:W-:Y:S01]  /*12460*/  ULDC.64 UR4, c[0x0][0xb20] ;  /* 0x0002c80000047ab9 */ /* 0x000fe20000000a00 */
[----:B--2---:R-:W-:Y:S01]  /*12470*/  IMAD.MOV.U32 R0, RZ, RZ, RZ ;  /* 0x000000ffff007224 */ /* 0x004fe200078e00ff */
[----:B------:R-:W-:Y:S02]  /*12480*/  ISETP.NE.U32.AND P0, PT, RZ, UR4, PT ;  /* 0x00000004ff007c0c */ /* 0x000fe4000bf05070 */
[----:B-----5:R-:W-:Y:S01]  /*12490*/  CS2R R8, SRZ ;  /* 0x0000000000087805 */ /* 0x020fe2000001ff00 */
[----:B------:R-:W-:Y:S01]  /*124a0*/  ULDC.64 UR10, c[0x0][0xb10] ;  /* 0x0002c400000a7ab9 */ /* 0x000fe20000000a00 */
[----:B------:R-:W-:Y:S01]  /*124b0*/  ULDC.64 UR8, c[0x0][0xb08] ;  /* 0x0002c20000087ab9 */ /* 0x000fe20000000a00 */
[----:B------:R-:W-:Y:S01]  /*124c0*/  ISETP.NE.AND.EX P0, PT, RZ, UR5, PT, P0 ;  /* 0x00000005ff007c0c */ /* 0x000fe2000bf05300 */
[----:B------:R-:W-:Y:S01]  /*124d0*/  ULDC.64 UR6, c[0x0][0xb00] ;  /* 0x0002c00000067ab9 */ /* 0x000fe20000000a00 */
[----:B-1----:R-:W-:Y:S01]  /*124e0*/  SHF.R.S32.HI R4, RZ, 0x1f, R15 ;  /* 0x0000001fff047819 */ /* 0x002fe2000001140f */
        /* <DEDUP_REMOVED lines=45> */
[----:B----4-:R-:W-:Y:S06]  /*127c0*/  @P3 BRA `(.L_x_10695) ;  /* 0x0000000000143947 */ /* 0x010fec0003800000 */
[----:B------:R-:W-:Y:S05]  /*127d0*/  @!P2 BRA `(.L_x_10695) ;  /* 0x000000000010a947 */ /* 0x000fea0003800000 */
[----:B------:R-:W2:Y:S04]  /*127e0*/  LDG.E R11, desc[UR60][R2.64] ;  /* 0x0000003c020b7981 */ /* 0x000ea8000c1e1900 */
[----:B------:R-:W2:Y:S02]  /*127f0*/  LDG.E R2, desc[UR60][R2.64+0x4] ;  /* 0x0000043c02027981 */ /* 0x000ea4000c1e1900 */
[----:B--2---:R-:W-:-:S05]  /*12800*/  IMAD.IADD R2, R2, 0x1, -R11 ;  /* 0x0000000102027824 */ /* 0x004fca00078e0a0b */
[----:B------:R0:W-:Y:S02]  /*12810*/  STL [R1+0x44], R2 ;  /* 0x0000440201007387 */ /* 0x0001e40000100800 */
.L_x_10695:
        /* <DEDUP_REMOVED lines=12> */
.L_x_10696:
[----:B------:R-:W-:Y:S05]  /*128e0*/  @!P0 BRA `(.L_x_10697) ;  /* 0x00000000000c8947 */ /* 0x000fea0003800000 */
[----:B------:R-:W2:Y:S04]  /*128f0*/  LDG.E R8, desc[UR60][R6.64] ;  /* 0x0000003c06087981 */ /* 0x000ea8000c1e1900 */
[----:B------:R-:W2:Y:S02]  /*12900*/  LDG.E R6, desc[UR60][R6.64+0x4] ;  /* 0x0000043c06067981 */ /* 0x000ea4000c1e1900 */
[----:B--2---:R-:W-:-:S07]  /*12910*/  IMAD.IADD R8, R6, 0x1, -R8 ;  /* 0x0000000106087824 */ /* 0x004fce00078e0a08 */
.L_x_10697:
[----:B0-----:R-:W2:Y:S01]  /*12920*/  @P1 LDG.E R2, desc[UR60][R4.64] ;  /* 0x0000003c04021981 */ /* 0x001ea2000c1e1900 */
[----:B-----5:R-:W-:-:S03]  /*12930*/  IMAD.IADD R0, R8, 0x1, -R0 ;  /* 0x0000000108007824 */ /* 0x020fc600078e0a00 */
[----:B------:R-:W2:Y:S01]  /*12940*/  @P1 LDG.E R4, desc[UR60][R4.64+0x4] ;  /* 0x0000043c04041981 */ /* 0x000ea2000c1e1900 */
[----:B------:R-:W-:Y:S01]  /*12950*/  BSSY B0, `(.L_x_10698) ;  /* 0x0000150000007945 */ /* 0x000fe20003800000 */
[----:B--2---:R-:W-:-:S04]  /*12960*/  @P1 IMAD.IADD R10, R4, 0x1, -R2 ;  /* 0x00000001040a1824 */ /* 0x004fc800078e0a02 */
[----:B------:R-:W-:-:S04]  /*12970*/  IMAD.IADD R3, R0, 0x1, R10 ;  /* 0x0000000100037824 */ /* 0x000fc800078e020a */
[----:B------:R-:W-:-:S04]  /*12980*/  VIADD R2, R3, 0x5f ;  /* 0x0000005f03027836 */ /* 0x000fc80000000000 */
[----:B------:R-:W-:Y:S01]  /*12990*/  IMAD.HI R2, R2, 0x2aaaaaab, RZ ;  /* 0x2aaaaaab02027827 */ /* 0x000fe200078e02ff */
[----:B------:R0:W-:Y:S04]  /*129a0*/  STL [R1+0x7c], R3 ;  /* 0x00007c0301007387 */ /* 0x0001e80000100800 */
[----:B0-----:R-:W-:-:S04]  /*129b0*/  SHF.R.U32.HI R3, RZ, 0x1f, R2 ;  /* 0x0000001fff037819 */ /* 0x001fc80000011602 */
[----:B------:R-:W-:-:S05]  /*129c0*/  LEA.HI.SX32 R4, R2, R3, 0x1c ;  /* 0x0000000302047211 */ /* 0x000fca00078fe2ff */
[--C-:B------:R-:W-:Y:S02]  /*129d0*/  IMAD R2, R4, 0x60, -R0.reuse ;  /* 0x0000006004027824 */ /* 0x100fe400078e0a00 */
[----:B------:R-:W-:-:S03]  /*129e0*/  IMAD.MOV R0, RZ, RZ, -R0 ;  /* 0x000000ffff007224 */ /* 0x000fc600078e0a00 */
[----:B------:R-:W-:Y:S02]  /*129f0*/  VIMNMX R10, R2, R10, PT ;  /* 0x0000000a020a7248 */ /* 0x000fe40003fe0100 */
[----:B------:R-:W-:-:S04]  /*12a00*/  VIMNMX R0, RZ, R0, !PT ;  /* 0x00000000ff007248 */ /* 0x000fc80007fe0100 */
[----:B------:R-:W-:Y:S01]  /*12a10*/  ISETP.GT.AND P0, PT, R10, R0, PT ;  /* 0x000000000a00720c */ /* 0x000fe20003f04270 */
[----:B------:R-:W-:-:S05]  /*12a20*/  IMAD.WIDE.U32 R2, R0, -0x55555555, RZ ;  /* 0xaaaaaaab00027825 */ /* 0x000fca00078e00ff */
[----:B------:R-:W-:-:S07]  /*12a30*/  SHF.R.U32.HI R2, RZ, 0x6, R3 ;  /* 0x00000006ff027819 */ /* 0x000fce0000011603 */
[----:B------:R-:W-:-:S04]  /*12a40*/  @P0 VIADD R10, R10, 0x5f ;  /* 0x0000005f0a0a0836 */ /* 0x000fc80000000000 */
[----:B------:R-:W-:Y:S01]  /*12a50*/  @P0 IMAD.HI R0, R10, 0x2aaaaaab, RZ ;  /* 0x2aaaaaab0a000827 */ /* 0x000fe200078e02ff */
[----:B------:R0:W-:Y:S04]  /*12a60*/  STL [R1+0x38], R4 ;  /* 0x0000380401007387 */ /* 0x0001e80000100800 */
[----:B------:R-:W-:Y:S01]  /*12a70*/  @P0 SHF.R.U32.HI R3, RZ, 0x1f, R0 ;  /* 0x0000001fff030819 */ /* 0x000fe20000011600 */
[----:B------:R-:W-:-:S03]  /*12a80*/  IMAD.MOV.U32 R7, RZ, RZ, R2 ;  /* 0x000000ffff077224 */ /* 0x000fc600078e0002 */
[----:B------:R-:W-:-:S04]  /*12a90*/  @P0 LEA.HI.SX32 R7, R0, R3, 0x1c ;  /* 0x0000000300070211 */ /* 0x000fc800078fe2ff */
        /* <DEDUP_REMOVED lines=10> */
.L_x_10890:
[----:B-1----:R-:W-:Y:S02]  /*12b40*/  ISETP.NE.AND P0, PT, R14, RZ, PT ;  /* 0x000000ff0e00720c */ /* 0x002fe40003f05270 */
[----:B------:R-:W-:-:S11]  /*12b50*/  PLOP3.LUT P6, PT, PT, PT, PT, 0x8, 0x0 ;  /* 0x000000000000781c */ /* 0x000fd60003fce170 */
[----:B------:R-:W-:Y:S05]  /*12b60*/  @P0 BRA `(.L_x_10701) ;  /* 0x00000000000c0947 */ /* 0x000fea0003800000 */
[----:B------:R-:W-:-:S03]  /*12b70*/  UMOV UR4, 0xffffffff ;  /* 0xffffffff00047882 */ /* 0x000fc60000000000 */
[----:B------:R-:W-:Y:S05]  /*12b80*/  BRA.DIV UR4, `(.L_x_10702) ;  /* 0x0000007e043c7947 */ /* 0x000fea000b800000 */
[----:B------:R-:W-:-:S13]  /*12b90*/  ELECT P6, URZ, PT ;  /* 0x00000000003f782f */ /* 0x000fda00038c0000 */
.L_x_10701:
        /* <DEDUP_REMOVED lines=10> */
.L_x_10893:
[----:B------:R-:W-:Y:S05]  /*12c40*/  BSYNC B1 ;  /* 0x0000000000017941 */ /* 0x000fea0003800000 */
.L_x_10703:
        /* <DEDUP_REMOVED lines=14> */
.L_x_10894:
[----:B------:R-:W-:Y:S05]  /*12d30*/  BSYNC B2 ;  /* 0x0000000000027941 */ /* 0x000fea0003800000 */
.L_x_10707:
        /* <DEDUP_REMOVED lines=9> */
.L_x_10710:
[----:B------:R-:W-:Y:S05]  /*12dd0*/  BSYNC B2 ;  /* 0x0000000000027941 */ /* 0x000fea0003800000 */
.L_x_10709:
        /* <DEDUP_REMOVED lines=14> */
.L_x_10711:
        /* <DEDUP_REMOVED lines=13> */
.L_x_10895:
[----:B------:R-:W-:Y:S05]  /*12f90*/  BSYNC B2 ;  /* 0x0000000000027941 */ /* 0x000fea0003800000 */
.L_x_10712:
        /* <DEDUP_REMOVED lines=11> */
.L_x_10715:
[----:B------:R-:W-:Y:S05]  /*13050*/  BSYNC B2 ;  /* 0x0000000000027941 */ /* 0x000fea0003800000 */
.L_x_10714:
        /* <DEDUP_REMOVED lines=11> */
.L_x_10716:
        /* <DEDUP_REMOVED lines=15> */
.L_x_10717:
        /* <DEDUP_REMOVED lines=15> */
.L_x_10718:
        /* <DEDUP_REMOVED lines=15> */
.L_x_10719:
        /* <DEDUP_REMOVED lines=10> */
.L_x_10706:
[----:B------:R-:W-:Y:S05]  /*13480*/  BSYNC B1 ;  /* 0x0000000000017941 */ /* 0x000fea0003800000 */
.L_x_10705:
        /* <DEDUP_REMOVED lines=13> */
.L_x_10735:
        /* <DEDUP_REMOVED lines=14> */
.L_x_10896:
[----:B------:R-:W-:Y:S05]  /*13640*/  BSYNC B2 ;  /* 0x0000000000027941 */ /* 0x000fea0003800000 */
.L_x_10722:
        /* <DEDUP_REMOVED lines=9> */
.L_x_10725:
[----:B------:R-:W-:Y:S05]  /*136e0*/  BSYNC B2 ;  /* 0x0000000000027941 */ /* 0x000fea0003800000 */
.L_x_10724:
        /* <DEDUP_REMOVED lines=13> */
.L_x_10726:
        /* <DEDUP_REMOVED lines=13> */
.L_x_10897:
[----:B------:R-:W-:Y:S05]  /*13890*/  BSYNC B2 ;  /* 0x0000000000027941 */ /* 0x000fea0003800000 */
.L_x_10727:
        /* <DEDUP_REMOVED lines=11> */
.L_x_10730:
[----:B------:R-:W-:Y:S05]  /*13950*/  BSYNC B2 ;  /* 0x0000000000027941 */ /* 0x000fea0003800000 */
.L_x_10729:
        /* <DEDUP_REMOVED lines=11> */
.L_x_10731:
        /* <DEDUP_REMOVED lines=15> */
.L_x_10732:
        /* <DEDUP_REMOVED lines=15> */
.L_x_10733:
        /* <DEDUP_REMOVED lines=15> */
.L_x_10734:
        /* <DEDUP_REMOVED lines=10> */
.L_x_10721:
[----:B------:R-:W-:Y:S05]  /*13d80*/  BSYNC B1 ;  /* 0x0000000000017941 */ /* 0x000fea0003800000 */
.L_x_10720:
        /* <DEDUP_REMOVED lines=12> */
.L_x_10699:
[----:B------:R-:W-:Y:S05]  /*13e50*/  BSYNC B0 ;  /* 0x0000000000007941 */ /* 0x000fea0003800000 */
.L_x_10698:
        /* <DEDUP_REMOVED lines=23> */
.L_x_10737:
        /* <DEDUP_REMOVED lines=21> */
.L_x_10740:
[----:B------:R-:W-:Y:S05]  /*14120*/  BSYNC B6 ;  /* 0x0000000000067941 */ /* 0x000fea0003800000 */
.L_x_10739:
        /* <DEDUP_REMOVED lines=21> */
.L_x_10743:
        /* <DEDUP_REMOVED lines=16> */
.L_x_10742:
[----:B------:R-:W-:Y:S05]  /*14380*/  BSYNC B6 ;  /* 0x0000000000067941 */ /* 0x000fea0003800000 */
.L_x_10741:
        /* <DEDUP_REMOVED lines=26> */
.L_x_10900:
        /* <DEDUP_REMOVED lines=11> */
.L_x_10903:
        /* <DEDUP_REMOVED lines=25> */
.L_x_10747:
[----:B------:R-:W2:Y:S04]  /*14770*/  LDL R7, [R1+0x4] ;  /* 0x0000040001077983 */ /* 0x000ea80000100800 */
[----:B01----:R-:W2:Y:S04]  /*14780*/  LDL R0, [R1+0x8] ;  /* 0x0000080001007983 */ /* 0x003ea80000100800 */
[----:B------:R-:W3:Y:S01]  /*14790*/  LDL R2, [R1+0x1c] ;  /* 0x00001c0001027983 */ /* 0x000ee20000100800 */
[----:B--2---:R-:W-:Y:S01]  /*147a0*/  IMAD R0, R0, 0x8, R7 ;  /* 0x0000000800007824 */ /* 0x004fe200078e0207 */
[----:B---3--:R-:W-:-:S04]  /*147b0*/  SHF.L.U32 R2, R2, 0x1f, RZ ;  /* 0x0000001f02027819 */ /* 0x008fc800000006ff */
[----:B------:R-:W0:Y:S02]  /*147c0*/  SYNCS.PHASECHK.TRANS64.TRYWAIT P0, [R0+URZ+0x32440], R2 ;  /* 0x03244002000075a7 */ /* 0x000e24000800017f */
[----:B0-----:R-:W-:Y:S05]  /*147d0*/  @!P0 BRA `(.L_x_10748) ;  /* 0x0000006400048947 */ /* 0x001fea0003800000 */
.L_x_10904:
        /* <DEDUP_REMOVED lines=11> */
.L_x_10749:
        /* <DEDUP_REMOVED lines=27> */
.L_x_10745:
        /* <DEDUP_REMOVED lines=37> */
.L_x_10751:
[----:B------:R-:W-:Y:S05]  /*14c90*/  BSYNC B6 ;  /* 0x0000000000067941 */ /* 0x000fea0003800000 */
.L_x_10750:
[----:B------:R-:W2:Y:S01]  /*14ca0*/  LDL R4, [R1+0x50] ;  /* 0x0000500001047983 */ /* 0x000ea20000100800 */
[----:B------:R-:W0:Y:S03]  /*14cb0*/  LDC R7, c[0x0][0x448] ;  /* 0x00011200ff077b82 */ /* 0x000e260000000800 */
[----:B------:R-:W3:Y:S04]  /*14cc0*/  LDL R10, [R1+0x34] ;  /* 0x00003400010a7983 */ /* 0x000ee80000100800 */
[----:B------:R-:W4:Y:S01]  /*14cd0*/  LDL R9, [R1+0x5c] ;  /* 0x00005c0001097983 */ /* 0x000f220000100800 */
[----:B-1----:R-:W1:Y:S01]  /*14ce0*/  S2R R2, SR_TID.X ;  /* 0x0000000000027919 */ /* 0x002e620000002100 */
[----:B------:R-:W1:Y:S02]  /*14cf0*/  S2R R0, SR_TID.X ;  /* 0x0000000000007919 */ /* 0x000e640000002100 */
[----:B------:R-:W4:Y:S04]  /*14d00*/  LDL R8, [R1+0x64] ;  /* 0x0000640001087983 */ /* 0x000f280000100800 */
[----:B------:R-:W4:Y:S01]  /*14d10*/  LDL R6, [R1+0x40] ;  /* 0x0000400001067983 */ /* 0x000f220000100800 */
[----:B0-----:R-:W-:Y:S01]  /*14d20*/  ISETP.NE.AND P0, PT, R7, 0x1, PT ;  /* 0x000000010700780c */ /* 0x001fe20003f05270 */
[----:B------:R-:W-:Y:S01]  /*14d30*/  IMAD.SHL.U32 R17, R17, 0x80, RZ ;  /* 0x0000008011117824 */ /* 0x000fe200078e00ff */
[----:B------:R-:W-:Y:S01]  /*14d40*/  ULDC.64 UR4, c[0x0][0x298] ;  /* 0x0000a60000047ab9 */ /* 0x000fe20000000a00 */
[----:B------:R-:W-:-:S10]  /*14d50*/  ULDC.64 UR6, c[0x0][0x280] ;  /* 0x0000a00000067ab9 */ /* 0x000fd40000000a00 */
[----:B------:R-:W0:Y:S01]  /*14d60*/  @P0 LDC R3, c[0x0][0x450] ;  /* 0x00011400ff030b82 */ /* 0x000e220000000800 */
[----:B-1----:R-:W-:-:S04]  /*14d70*/  LOP3.LUT R2, R2, 0x7f, RZ, 0xc0, !PT ;  /* 0x0000007f02027812 */ /* 0x002fc800078ec0ff */
[----:B------:R-:W-:Y:S01]  /*14d80*/  SHF.R.U32.HI R2, RZ, 0x3, R2 ;  /* 0x00000003ff027819 */ /* 0x000fe20000011602 */
[----:B------:R-:W-:-:S05]  /*14d90*/  IMAD.SHL.U32 R0, R0, 0x10, RZ ;  /* 0x0000001000007824 */ /* 0x000fca00078e00ff */
[----:B------:R-:W-:Y:S02]  /*14da0*/  LOP3.LUT R0, R2, 0x70, R0, 0xf8, !PT ;  /* 0x0000007002007812 */ /* 0x000fe400078ef800 */
[----:B------:R-:W1:Y:S02]  /*14db0*/  @P0 LDC R2, c[0x0][0x44c] ;  /* 0x00011300ff020b82 */ /* 0x000e640000000800 */
[----:B------:R-:W-:-:S05]  /*14dc0*/  LOP3.LUT R5, R0, R17, RZ, 0xfc, !PT ;  /* 0x0000001100057212 */ /* 0x000fca00078efcff */
        /* <DEDUP_REMOVED lines=45> */
[----:B------:R-:W-:-:S03]  /*150a0*/  IMAD.IADD R17, R8, 0x1, R17 ;  /* 0x0000000108117824 */ /* 0x000fc600078e0211 */
[----:B------:R-:W0:Y:S01]  /*150b0*/  SHFL.IDX PT, R5, R3, RZ, 0x181f ;  /* 0x00181fff03057589 */ /* 0x000e2200000e0000 */
[----:B------:R-:W-:-:S03]  /*150c0*/  VIADD R8, R17, 0x10 ;  /* 0x0000001011087836 */ /* 0x000fc60000000000 */
[----:B------:R-:W1:Y:S04]  /*150d0*/  SHFL.IDX PT, R4, R2, RZ, 0x181f ;  /* 0x00181fff02047589 */ /* 0x000e6800000e0000 */
[----:B------:R3:W-:Y:S01]  /*150e0*/  STL [R1+0x4c], R8 ;  /* 0x00004c0801007387 */ /* 0x0007e20000100800 */
[----:B--2---:R-:W-:-:S03]  /*150f0*/  IMAD R0, R6, R7, RZ ;  /* 0x0000000706007224 */ /* 0x004fc600078e02ff */
[----:B------:R-:W2:Y:S02]  /*15100*/  SHFL.IDX PT, R6, R3, 0x1, 0x181f ;  /* 0x00381f0003067f89 */ /* 0x000ea400000e0000 */
[CC--:B------:R-:W-:Y:S02]  /*15110*/  ISETP.GE.AND P1, PT, R17.reuse, R0.reuse, PT ;  /* 0x000000001100720c */ /* 0x0c0fe40003f26270 */
[----:B------:R-:W4:Y:S01]  /*15120*/  SHFL.IDX PT, R7, R2, 0x1, 0x181f ;  /* 0x00381f0002077f89 */ /* 0x000f2200000e0000 */
[----:B------:R-:W-:Y:S01]  /*15130*/  ISETP.GE.AND P2, PT, R8, R0, PT ;  /* 0x000000000800720c */ /* 0x000fe20003f46270 */
[----:B---3--:R-:W-:-:S05]  /*15140*/  VIADD R8, R17, 0x20 ;  /* 0x0000002011087836 */ /* 0x008fca0000000000 */
[----:B------:R-:W-:Y:S04]  /*15150*/  STL [R1+0x58], R8 ;  /* 0x0000580801007387 */ /* 0x000fe80000100800 */
[----:B0-----:R-:W-:-:S05]  /*15160*/  @!P1 LEA R5, P3, R10, R5, 0x1 ;  /* 0x000000050a059211 */ /* 0x001fca00078608ff */
[----:B-1----:R-:W-:-:S05]  /*15170*/  @!P1 IMAD.X R4, RZ, RZ, R4, P3 ;  /* 0x000000ffff049224 */ /* 0x002fca00018e0604 */
[----:B------:R-:W-:-:S04]  /*15180*/  @!P1 LOP3.LUT R5, R5, R4, RZ, 0x3c, !PT ;  /* 0x0000000405059212 */ /* 0x000fc800078e3cff */
[----:B------:R-:W-:-:S04]  /*15190*/  @!P1 LOP3.LUT R4, R5, R4, RZ, 0x3c, !PT ;  /* 0x0000000405049212 */ /* 0x000fc800078e3cff */
[----:B------:R-:W-:-:S05]  /*151a0*/  @!P1 LOP3.LUT R5, R5, R4, RZ, 0x3c, !PT ;  /* 0x0000000405059212 */ /* 0x000fca00078e3cff */
[----:B-----5:R2:W-:Y:S02]  /*151b0*/  @!P1 LDGSTS.E.BYPASS.LTC128B.128 [R9+0x18400], desc[UR60][R4.64], !P0 ;  /* 0x1840000004099fae */ /* 0x0205e4000c101d7c */
[----:B--2---:R-:W-:Y:S02]  /*151c0*/  @!P2 LEA R5, P1, R10, R6, 0x1 ;  /* 0x000000060a05a211 */ /* 0x004fe400078208ff */
[----:B------:R-:W-:Y:S03]  /*151d0*/  SHFL.IDX PT, R6, R2, 0x2, 0x181f ;  /* 0x00581f0002067f89 */ /* 0x000fe600000e0000 */
[----:B----4-:R-:W-:Y:S01]  /*151e0*/  @!P2 IMAD.X R4, RZ, RZ, R7, P1 ;  /* 0x000000ffff04a224 */ /* 0x010fe200008e0607 */
        /* <DEDUP_REMOVED lines=58> */
.L_x_10921:
        /* <DEDUP_REMOVED lines=12> */
.L_x_10753:
        /* <DEDUP_REMOVED lines=38> */
.L_x_10755:
[----:B------:R-:W-:Y:S05]  /*158b0*/  BSYNC B6 ;  /* 0x0000000000067941 */ /* 0x000fea0003800000 */
.L_x_10754:
[----:B------:R-:W2:Y:S01]  /*158c0*/  LDL.LU R6, [R1+0x34] ;  /* 0x0000340001067983 */ /* 0x000ea20000300800 */
[----:B------:R-:W1:Y:S01]  /*158d0*/  LDC R7, c[0x0][0x448] ;  /* 0x00011200ff077b82 */ /* 0x000e620000000800 */
[----:B------:R-:W-:Y:S01]  /*158e0*/  ULDC.64 UR4, c[0x0][0x3d8] ;  /* 0x0000f60000047ab9 */ /* 0x000fe20000000a00 */
[----:B------:R-:W-:Y:S01]  /*158f0*/  ULDC.64 UR6, c[0x0][0x390] ;  /* 0x0000e40000067ab9 */ /* 0x000fe20000000a00 */
[----:B0-----:R-:W2:Y:S04]  /*15900*/  LDL.LU.64 R2, [R1+0x50] ;  /* 0x0000500001027983 */ /* 0x001ea80000300a00 */
[----:B------:R-:W3:Y:S04]  /*15910*/  LDL.LU R0, [R1+0x5c] ;  /* 0x00005c0001007983 */ /* 0x000ee80000300800 */
[----:B------:R-:W4:Y:S04]  /*15920*/  LDL.LU R5, [R1+0x64] ;  /* 0x0000640001057983 */ /* 0x000f280000300800 */
[----:B------:R-:W4:Y:S04]  /*15930*/  LDL.LU R4, [R1+0x40] ;  /* 0x0000400001047983 */ /* 0x000f280000300800 */
[----:B-----5:R-:W4:Y:S01]  /*15940*/  LDL.LU R8, [R1+0x2c] ;  /* 0x00002c0001087983 */ /* 0x020f220000300800 */
[----:B-1----:R-:W-:Y:S01]  /*15950*/  ISETP.NE.AND P0, PT, R7, 0x1, PT ;  /* 0x000000010700780c */ /* 0x002fe20003f05270 */
[----:B------:R-:W0:Y:S01]  /*15960*/  S2R R9, SR_TID.X ;  /* 0x0000000000097919 */ /* 0x000e220000002100 */
[----:B--2---:R-:W-:-:S02]  /*15970*/  IMAD.MOV.U32 R3, RZ, RZ, R6 ;  /* 0x000000ffff037224 */ /* 0x004fc400078e0006 */
        /* <DEDUP_REMOVED lines=9> */
[----:B------:R-:W-:-:S04]  /*15a10*/  ULDC.64 UR4, c[0x0][0x3d0] ;  /* 0x0000f40000047ab9 */ /* 0x000fc80000000a00 */
[----:B------:R-:W2:Y:S01]  /*15a20*/  @P0 LDC R4, c[0x0][0x44c] ;  /* 0x00011300ff040b82 */ /* 0x000ea20000000800 */
[----:B------:R-:W-:Y:S02]  /*15a30*/  IMAD.IADD R3, R3, 0x1, R0 ;  /* 0x0000000103037824 */ /* 0x000fe400078e0200 */
[----:B------:R-:W-:Y:S02]  /*15a40*/  IMAD.MOV.U32 R0, RZ, RZ, R8 ;  /* 0x000000ffff007224 */ /* 0x000fe400078e0008 */
[----:B--2---:R-:W-:-:S05]  /*15a50*/  @P0 IMAD.HI.U32 R4, R8, R4, RZ ;  /* 0x0000000408040227 */ /* 0x004fca00078e00ff */
[----:B-1----:R-:W-:-:S04]  /*15a60*/  @P0 SHF.R.U32.HI R0, RZ, R5, R4 ;  /* 0x00000005ff000219 */ /* 0x002fc80000011604 */
[--C-:B------:R-:W-:Y:S01]  /*15a70*/  SHF.R.S32.HI R4, RZ, 0x1f, R0.reuse ;  /* 0x0000001fff047819 */ /* 0x100fe20000011400 */
[----:B------:R-:W-:-:S04]  /*15a80*/  IMAD.MOV R6, RZ, RZ, -R0 ;  /* 0x000000ffff067224 */ /* 0x000fc800078e0a00 */
[----:B------:R-:W-:Y:S02]  /*15a90*/  IMAD R4, R4, UR4, RZ ;  /* 0x0000000404047c24 */ /* 0x000fe4000f8e02ff */
[----:B------:R-:W-:-:S04]  /*15aa0*/  IMAD.WIDE.U32 R2, R0, UR4, R2 ;  /* 0x0000000400027c25 */ /* 0x000fc8000f8e0002 */
[----:B------:R-:W-:Y:S02]  /*15ab0*/  IMAD R6, R7, R6, R8 ;  /* 0x0000000607067224 */ /* 0x000fe400078e0208 */
[----:B------:R-:W-:Y:S01]  /*15ac0*/  IMAD R0, R0, UR5, R4 ;  /* 0x0000000500007c24 */ /* 0x000fe2000f8e0204 */
[----:B------:R-:W-:Y:S01]  /*15ad0*/  ULDC.64 UR4, c[0x0][0x3c8] ;  /* 0x0000f20000047ab9 */ /* 0x000fe20000000a00 */
[----:B0-----:R-:W-:Y:S02]  /*15ae0*/  IMAD.SHL.U32 R8, R9, 0x8, RZ ;  /* 0x0000000809087824 */ /* 0x001fe400078e00ff */
        /* <DEDUP_REMOVED lines=8> */
[C---:B------:R-:W-:Y:S01]  /*15b70*/  LOP3.LUT R11, R9.reuse, 0x40, RZ, 0xfc, !PT ;  /* 0x00000040090b7812 */ /* 0x040fe200078efcff */
        /* <DEDUP_REMOVED lines=16> */
[----:B------:R-:W4:Y:S04]  /*15c80*/  LDL.LU R10, [R1+0x60] ;  /* 0x00006000010a7983 */ /* 0x000f280000300800 */
[----:B------:R-:W4:Y:S04]  /*15c90*/  LDL.LU R12, [R1+0x6c] ;  /* 0x00006c00010c7983 */ /* 0x000f280000300800 */
[----:B------:R-:W-:Y:S01]  /*15ca0*/  SHFL.IDX PT, R6, R0, 0x1, 0x181f ;  /* 0x00381f0000067f89 */ /* 0x000fe200000e0000 */
[----:B--2---:R-:W-:-:S03]  /*15cb0*/  IMAD R3, R5, R7, RZ ;  /* 0x0000000705037224 */ /* 0x004fc600078e02ff */
[----:B------:R-:W0:Y:S02]  /*15cc0*/  SHFL.IDX PT, R5, R2, RZ, 0x181f ;  /* 0x00181fff02057589 */ /* 0x000e2400000e0000 */
[-C--:B---3--:R-:W-:Y:S02]  /*15cd0*/  ISETP.GE.AND P4, PT, R4, R3.reuse, PT ;  /* 0x000000030400720c */ /* 0x088fe40003f86270 */
[----:B------:R-:W1:Y:S01]  /*15ce0*/  SHFL.IDX PT, R4, R0, RZ, 0x181f ;  /* 0x00181fff00047589 */ /* 0x000e6200000e0000 */
[----:B------:R-:W-:-:S13]  /*15cf0*/  ISETP.GE.AND P5, PT, R17, R3, PT ;  /* 0x000000031100720c */ /* 0x000fda0003fa6270 */
[----:B0-----:R-:W-:-:S05]  /*15d00*/  @!P5 LEA R5, P6, R8, R5, 0x1 ;  /* 0x000000050805d211 */ /* 0x001fca00078c08ff */
[----:B-1----:R-:W-:-:S05]  /*15d10*/  @!P5 IMAD.X R4, RZ, RZ, R4, P6 ;  /* 0x000000ffff04d224 */ /* 0x002fca00030e0604 */
        /* <DEDUP_REMOVED lines=10> */
[----:B------:R-:W-:-:S04]  /*15dc0*/  @!P4 LOP3.LUT R5, R5, R4, RZ, 0x3c, !PT ;  /* 0x000000040505c212 */ /* 0x000fc800078e3cff */
[----:B------:R-:W-:-:S04]  /*15dd0*/  @!P4 LOP3.LUT R4, R5, R4, RZ, 0x3c, !PT ;  /* 0x000000040504c212 */ /* 0x000fc800078e3cff */
[----:B------:R-:W-:-:S05]  /*15de0*/  @!P4 LOP3.LUT R5, R5, R4, RZ, 0x3c, !PT ;  /* 0x000000040505c212 */ /* 0x000fca00078e3cff */
[----:B------:R-:W-:Y:S04]  /*15df0*/  @!P4 LDGSTS.E.BYPASS.LTC128B.128 [R9+0x22c00], desc[UR60][R4.64], !P3 ;  /* 0x22c000000409cfae */ /* 0x000fe8000d901d7c */
[----:B------:R-:W-:Y:S04]  /*15e00*/  @!P4 LDGSTS.E.BYPASS.LTC128B.128 [R9+0x26c00], desc[UR60][R4.64+0x80], !P2 ;  /* 0x26c000800409cfae */ /* 0x000fe8000d101d7c */
[----:B------:R-:W-:Y:S04]  /*15e10*/  @!P4 LDGSTS.E.BYPASS.LTC128B.128 [R9+0x2ac00], desc[UR60][R4.64+0x100], !P1 ;  /* 0x2ac001000409cfae */ /* 0x000fe8000c901d7c */
[----:B------:R0:W-:Y:S01]  /*15e20*/  @!P4 LDGSTS.E.BYPASS.LTC128B.128 [R9+0x2ec00], desc[UR60][R4.64+0x180], !P0 ;  /* 0x2ec001800409cfae */ /* 0x0001e2000c101d7c */
[----:B----4-:R-:W-:-:S03]  /*15e30*/  ISETP.GE.AND P4, PT, R11, R3, PT ;  /* 0x000000030b00720c */ /* 0x010fc60003f86270 */
[----:B------:R-:W2:Y:S04]  /*15e40*/  LDL.LU R11, [R1+0x70] ;  /* 0x00007000010b7983 */ /* 0x000ea80000300800 */
[----:B0-----:R-:W0:Y:S04]  /*15e50*/  SHFL.IDX PT, R5, R2, 0x2, 0x181f ;  /* 0x00581f0002057f89 */ /* 0x001e2800000e0000 */
[----:B------:R-:W1:Y:S02]  /*15e60*/  SHFL.IDX PT, R6, R0, 0x2, 0x181f ;  /* 0x00581f0000067f89 */ /* 0x000e6400000e0000 */
[----:B0-----:R-:W-:-:S05]  /*15e70*/  @!P4 LEA R5, P6, R8, R5, 0x1 ;  /* 0x000000050805c211 */ /* 0x001fca00078c08ff */
[----:B-1----:R-:W-:-:S05]  /*15e80*/  @!P4 IMAD.X R4, RZ, RZ, R6, P6 ;  /* 0x000000ffff04c224 */ /* 0x002fca00030e0606 */
[----:B------:R-:W-:-:S04]  /*15e90*/  @!P4 LOP3.LUT R5, R5, R4, RZ, 0x3c, !PT ;  /* 0x000000040505c212 */ /* 0x000fc800078e3cff */
[----:B------:R-:W-:-:S04]  /*15ea0*/  @!P4 LOP3.LUT R4, R5, R4, RZ, 0x3c, !PT ;  /* 0x000000040504c212 */ /* 0x000fc800078e3cff */
[----:B------:R-:W-:-:S05]  /*15eb0*/  @!P4 LOP3.LUT R5, R5, R4, RZ, 0x3c, !PT ;  /* 0x000000040505c212 */ /* 0x000fca00078e3cff */
[----:B------:R-:W-:Y:S04]  /*15ec0*/  @!P4 LDGSTS.E.BYPASS.LTC128B.128 [R9+0x23400], desc[UR60][R4.64], !P3 ;  /* 0x234000000409cfae */ /* 0x000fe8000d901d7c */
[----:B------:R-:W-:Y:S04]  /*15ed0*/  @!P4 LDGSTS.E.BYPASS.LTC128B.128 [R9+0x27400], desc[UR60][R4.64+0x80], !P2 ;  /* 0x274000800409cfae */ /* 0x000fe8000d101d7c */
[----:B------:R-:W-:Y:S04]  /*15ee0*/  @!P4 LDGSTS.E.BYPASS.LTC128B.128 [R9+0x2b400], desc[UR60][R4.64+0x100], !P1 ;  /* 0x2b4001000409cfae */ /* 0x000fe8000c901d7c */
[----:B------:R0:W-:Y:S01]  /*15ef0*/  @!P4 LDGSTS.E.BYPASS.LTC128B.128 [R9+0x2f400], desc[UR60][R4.64+0x180], !P0 ;  /* 0x2f4001800409cfae */ /* 0x0001e2000c101d7c */
[----:B------:R-:W-:-:S03]  /*15f00*/  ISETP.GE.AND P4, PT, R10, R3, PT ;  /* 0x000000030a00720c */ /* 0x000fc60003f86270 */
[----:B------:R-:W3:Y:S04]  /*15f10*/  LDL.LU R10, [R1+0x74] ;  /* 0x00007400010a7983 */ /* 0x000ee80000300800 */
        /* <DEDUP_REMOVED lines=10> */
[----:B------:R0:W-:Y:S04]  /*15fc0*/  @!P4 LDGSTS.E.BYPASS.LTC128B.128 [R9+0x2fc00], desc[UR60][R4.64+0x180], !P0 ;  /* 0x2fc001800409cfae */ /* 0x0001e8000c101d7c */
[----:B------:R-:W-:Y:S04]  /*15fd0*/  SHFL.IDX PT, R6, R0, 0x4, 0x181f ;  /* 0x00981f0000067f89 */ /* 0x000fe800000e0000 */
[----:B0-----:R-:W0:Y:S01]  /*15fe0*/  SHFL.IDX PT, R5, R2, 0x4, 0x181f ;  /* 0x00981f0002057f89 */ /* 0x001e2200000e0000 */
[----:B------:R-:W-:-:S13]  /*15ff0*/  ISETP.GE.AND P4, PT, R12, R3, PT ;  /* 0x000000030c00720c */ /* 0x000fda0003f86270 */
        /* <DEDUP_REMOVED lines=26> */
[----:B------:R-:W-:-:S04]  /*161a0*/  @!P4 LOP3.LUT R5, R5, R4, RZ, 0x3c, !PT ;  /* 0x000000040505c212 */ /* 0x000fc800078e3cff */
[----:B------:R-:W-:-:S04]  /*161b0*/  @!P4 LOP3.LUT R4, R5, R4, RZ, 0x3c, !PT ;  /* 0x000000040504c212 */ /* 0x000fc800078e3cff */
[----:B------:R-:W-:Y:S01]  /*161c0*/  @!P4 LOP3.LUT R5, R5, R4, RZ, 0x3c, !PT ;  /* 0x000000040505c212 */ /* 0x000fe200078e3cff */
[----:B------:R1:W2:Y:S04]  /*161d0*/  SHFL.IDX PT, R6, R0, 0x7, 0x181f ;  /* 0x00f81f0000067f89 */ /* 0x0002a800000e0000 */
[----:B------:R1:W-:Y:S04]  /*161e0*/  @!P4 LDGSTS.E.BYPASS.LTC128B.128 [R9+0x25400], desc[UR60][R4.64], !P3 ;  /* 0x254000000409cfae */ /* 0x0003e8000d901d7c */
[----:B------:R1:W-:Y:S04]  /*161f0*/  @!P4 LDGSTS.E.BYPASS.LTC128B.128 [R9+0x29400], desc[UR60][R4.64+0x80], !P2 ;  /* 0x294000800409cfae */ /* 0x0003e8000d101d7c */
[----:B------:R1:W-:Y:S04]  /*16200*/  @!P4 LDGSTS.E.BYPASS.LTC128B.128 [R9+0x2d400], desc[UR60][R4.64+0x100], !P1 ;  /* 0x2d4001000409cfae */ /* 0x0003e8000c901d7c */
[----:B------:R1:W-:Y:S04]  /*16210*/  @!P4 LDGSTS.E.BYPASS.LTC128B.128 [R9+0x31400], desc[UR60][R4.64+0x180], !P0 ;  /* 0x314001800409cfae */ /* 0x0003e8000c101d7c */
[----:B------:R-:W3:Y:S02]  /*16220*/  SHFL.IDX PT, R2, R2, 0x7, 0x181f ;  /* 0x00f81f0002027f89 */ /* 0x000ee400000e0000 */
.L_x_10939:
[----:B-1----:R-:W4:Y:S01]  /*16230*/  LDL.LU R0, [R1+0x78] ;  /* 0x0000780001007983 */ /* 0x002f220000300800 */
[----:B------:R-:W-:Y:S01]  /*16240*/  BSSY B0, `(.L_x_10757) ;  /* 0x000000d000007945 */ /* 0x000fe20003800000 */
[----:B----4-:R-:W-:-:S13]  /*16250*/  ISETP.GE.AND P4, PT, R0, R3, PT ;  /* 0x000000030000720c */ /* 0x010fda0003f86270 */
[----:B------:R-:W-:Y:S05]  /*16260*/  @P4 BRA `(.L_x_10758) ;  /* 0x0000000000284947 */ /* 0x000fea0003800000 */
[----:B------:R-:W4:Y:S01]  /*16270*/  LDL R0, [R1+0x14] ;  /* 0x0000140001007983 */ /* 0x000f220000100800 */
[----:B---3--:R-:W-:-:S05]  /*16280*/  LEA R2, P4, R8, R2, 0x1 ;  /* 0x0000000208027211 */ /* 0x008fca00078808ff */
[----:B--2---:R-:W-:-:S05]  /*16290*/  IMAD.X R3, RZ, RZ, R6, P4 ;  /* 0x000000ffff037224 */ /* 0x004fca00020e0606 */
[----:B------:R-:W-:Y:S01]  /*162a0*/  @!PT LDS RZ, [RZ] ;  /* 0x00000000fffff984 */ /* 0x000fe20000000800 */
[----:B------:R-:W-:Y:S01]  /*162b0*/  @!PT LDS RZ, [RZ] ;  /* 0x00000000fffff984 */ /* 0x000fe20000000800 */
[----:B------:R-:W-:Y:S01]  /*162c0*/  @!PT LDS RZ, [RZ] ;  /* 0x00000000fffff984 */ /* 0x000fe20000000800 */
[----:B----4-:R1:W-:Y:S04]  /*162d0*/  LDGSTS.E.BYPASS.LTC128B.128 [R0+0x25c00], desc[UR60][R2.64], !P3 ;  /* 0x25c0000002007fae */ /* 0x0103e8000d901d7c */
[----:B------:R1:W-:Y:S04]  /*162e0*/  LDGSTS.E.BYPASS.LTC128B.128 [R0+0x29c00], desc[UR60][R2.64+0x80], !P2 ;  /* 0x29c0008002007fae */ /* 0x0003e8000d101d7c */
[----:B------:R1:W-:Y:S04]  /*162f0*/  LDGSTS.E.BYPASS.LTC128B.128 [R0+0x2dc00], desc[UR60][R2.64+0x100], !P1 ;  /* 0x2dc0010002007fae */ /* 0x0003e8000c901d7c */
[----:B------:R1:W-:Y:S02]  /*16300*/  LDGSTS.E.BYPASS.LTC128B.128 [R0+0x31c00], desc[UR60][R2.64+0x180], !P0 ;  /* 0x31c0018002007fae */ /* 0x0003e4000c101d7c */
.L_x_10758:
[----:B------:R-:W-:Y:S05]  /*16310*/  BSYNC B0 ;  /* 0x0000000000007941 */ /* 0x000fea0003800000 */
.L_x_10757:
[----:B------:R4:W5:Y:S01]  /*16320*/  LDL R8, [R1+0x4] ;  /* 0x0000040001087983 */ /* 0x0009620000100800 */
[----:B------:R-:W-:Y:S01]  /*16330*/  PLOP3.LUT P0, PT, PT, PT, PT, 0x80, 0x0 ;  /* 0x000000000000781c */ /* 0x000fe20003f0f070 */
[----:B------:R-:W-:-:S12]  /*16340*/  NOP ;  /* 0x0000000000007918 */ /* 0x000fd80000000000 */
.L_x_10759:
[----:B-1-3--:R-:W3:Y:S01]  /*16350*/  LDL R2, [R1+0x4] ;  /* 0x0000040001027983 */ /* 0x00aee20000100800 */
        /* <DEDUP_REMOVED lines=18> */
.L_x_10940:
[----:B------:R-:W-:Y:S05]  /*16480*/  BSYNC B0 ;  /* 0x0000000000007941 */ /* 0x000fea0003800000 */
.L_x_10760:
[----:B-1----:R-:W3:Y:S01]  /*16490*/  LDL R2, [R1+0x18] ;  /* 0x0000180001027983 */ /* 0x002ee20000100800 */
[----:B------:R-:W-:Y:S01]  /*164a0*/  BSSY B0, `(.L_x_10762) ;  /* 0x0000063000007945 */ /* 0x000fe20003800000 */
[----:B---3--:R-:W-:-:S13]  /*164b0*/  LOP3.LUT P0, RZ, R2, 0x1, RZ, 0xc0, !PT ;  /* 0x0000000102ff7812 */ /* 0x008fda000780c0ff */
[----:B------:R-:W-:Y:S05]  /*164c0*/  @!P0 BRA `(.L_x_10763) ;  /* 0x0000000400808947 */ /* 0x000fea0003800000 */
[----:B------:R-:W3:Y:S04]  /*164d0*/  LDL R2, [R1+0x4] ;  /* 0x0000040001027983 */ /* 0x000ee80000100800 */
[----:B0-----:R-:W2:Y:S01]  /*164e0*/  LDL R4, [R1+0x1c] ;  /* 0x00001c0001047983 */ /* 0x001ea20000100800 */
[----:B------:R-:W0:Y:S01]  /*164f0*/  S2R R3, SR_TID.X ;  /* 0x0000000000037919 */ /* 0x000e220000002100 */
[----:B---3--:R-:W-:Y:S02]  /*16500*/  IMAD.MOV.U32 R5, RZ, RZ, R2 ;  /* 0x000000ffff057224 */ /* 0x008fe400078e0002 */
[----:B------:R-:W3:Y:S01]  /*16510*/  LDL R2, [R1+0x8] ;  /* 0x0000080001027983 */ /* 0x000ee20000100800 */
[----:B--2---:R-:W-:Y:S01]  /*16520*/  SHF.L.U32 R0, R4, 0x1f, RZ ;  /* 0x0000001f04007819 */ /* 0x004fe200000006ff */
[----:B------:R-:W-:Y:S01]  /*16530*/  BSSY B1, `(.L_x_10764) ;  /* 0x0000006000017945 */ /* 0x000fe20003800000 */
[----:B0-----:R-:W-:-:S04]  /*16540*/  LOP3.LUT R3, R3, 0x7f, RZ, 0xc0, !PT ;  /* 0x0000007f03037812 */ /* 0x001fc800078ec0ff */
[----:B------:R-:W-:Y:S01]  /*16550*/  ISETP.NE.AND P1, PT, R3, RZ, PT ;  /* 0x000000ff0300720c */ /* 0x000fe20003f25270 */
[----:B---3--:R-:W-:-:S04]  /*16560*/  IMAD R2, R2, 0x8, R5 ;  /* 0x0000000802027824 */ /* 0x008fc800078e0205 */
[----:B------:R-:W0:Y:S02]  /*16570*/  SYNCS.PHASECHK.TRANS64.TRYWAIT P0, [R2+URZ+0x32460], R0 ;  /* 0x03246000020075a7 */ /* 0x000e24000800017f */
[----:B0-----:R-:W-:Y:S06]  /*16580*/  @!P0 BRA `(.L_x_10765) ;  /* 0x0000005c00f48947 */ /* 0x001fec0003800000 */
.L_x_10941:
[----:B------:R-:W-:Y:S05]  /*16590*/  BSYNC B1 ;  /* 0x0000000000017941 */ /* 0x000fea0003800000 */
.L_x_10764:
        /* <DEDUP_REMOVED lines=9> */
.L_x_10767:
[----:B------:R-:W-:Y:S05]  /*16630*/  BSYNC B1 ;  /* 0x0000000000017941 */ /* 0x000fea0003800000 */
.L_x_10766:
        /* <DEDUP_REMOVED lines=14> */
.L_x_10768:
        /* <DEDUP_REMOVED lines=16> */
.L_x_10769:
        /* <DEDUP_REMOVED lines=16> */
.L_x_10770:
        /* <DEDUP_REMOVED lines=16> */
.L_x_10771:
        /* <DEDUP_REMOVED lines=11> */
.L_x_10763:
[----:B------:R-:W-:Y:S05]  /*16ad0*/  BSYNC B0 ;  /* 0x0000000000007941 */ /* 0x000fea0003800000 */
.L_x_10762:
[----:B0-----:R-:W3:Y:S01]  /*16ae0*/  LDL.LU R4, [R1+0x7c] ;  /* 0x00007c0001047983 */ /* 0x001ee20000300800 */
[----:B------:R-:W-:Y:S01]  /*16af0*/  BSSY B0, `(.L_x_10772) ;  /* 0x000020f000007945 */ /* 0x000fe20003800000 */
[----:B---3--:R-:W-:-:S13]  /*16b00*/  ISETP.GE.AND P0, PT, R4, 0x61, PT ;  /* 0x000000610400780c */ /* 0x008fda0003f06270 */
        /* <DEDUP_REMOVED lines=48> */
.L_x_10778:
        /* <DEDUP_REMOVED lines=9> */
.L_x_10942:
[----:B------:R-:W-:Y:S05]  /*16ea0*/  BSYNC B3 ;  /* 0x0000000000037941 */ /* 0x000fea0003800000 */
.L_x_10779:
        /* <DEDUP_REMOVED lines=9> */
.L_x_10782:
[----:B------:R-:W-:Y:S05]  /*16f40*/  BSYNC B3 ;  /* 0x0000000000037941 */ /* 0x000fea0003800000 */
.L_x_10781:
        /* <DEDUP_REMOVED lines=14> */
.L_x_10783:
        /* <DEDUP_REMOVED lines=14> */
.L_x_10943:
[----:B------:R-:W-:Y:S05]  /*17110*/  BSYNC B3 ;  /* 0x0000000000037941 */ /* 0x000fea0003800000 */
.L_x_10784:
        /* <DEDUP_REMOVED lines=11> */
.L_x_10787:
[----:B------:R-:W-:Y:S05]  /*171d0*/  BSYNC B3 ;  /* 0x0000000000037941 */ /* 0x000fea0003800000 */
.L_x_10786:
        /* <DEDUP_REMOVED lines=11> */
.L_x_10788:
        /* <DEDUP_REMOVED lines=16> */
.L_x_10789:
        /* <DEDUP_REMOVED lines=16> */
.L_x_10790:
        /* <DEDUP_REMOVED lines=16> */
.L_x_10791:
        /* <DEDUP_REMOVED lines=11> */
.L_x_10777:
[----:B------:R-:W-:Y:S05]  /*17640*/  BSYNC B1 ;  /* 0x0000000000017941 */ /* 0x000fea0003800000 */
.L_x_10776:
[----:B------:R-:W2:Y:S02]  /*17650*/  LDL.LU R4, [R1+0x38] ;  /* 0x0000380001047983 */ /* 0x000ea40000300800 */
[----:B--2---:R-:W-:-:S07]  /*17660*/  VIADD R0, R4, 0xfffffffd ;  /* 0xfffffffd04007836 */ /* 0x004fce0000000000 */
.L_x_10775:
[----:B------:R-:W-:Y:S05]  /*17670*/  BSYNC B2 ;  /* 0x0000000000027941 */ /* 0x000fea0003800000 */
.L_x_10774:
[----:B------:R-:W2:Y:S01]  /*17680*/  LDL.LU R2, [R1+0x3c] ;  /* 0x00003c0001027983 */ /* 0x000ea20000300800 */
[----:B------:R-:W-:-:S05]  /*17690*/  IMAD.MOV R6, RZ, RZ, -R6 ;  /* 0x000000ffff067224 */ /* 0x000fca00078e0a06 */
[----:B--2---:R-:W-:-:S13]  /*176a0*/  ISETP.NE.AND P0, PT, R2, R6, PT ;  /* 0x000000060200720c */ /* 0x004fda0003f05270 */
[----:B------:R-:W-:Y:S05]  /*176b0*/  @!P0 BRA `(.L_x_10773) ;  /* 0x0000001400488947 */ /* 0x000fea0003800000 */
.L_x_10824:
        /* <DEDUP_REMOVED lines=37> */
.L_x_10794:
        /* <DEDUP_REMOVED lines=9> */
.L_x_10944:
[----:B------:R-:W-:Y:S05]  /*179a0*/  BSYNC B2 ;  /* 0x0000000000027941 */ /* 0x000fea0003800000 */
.L_x_10795:
        /* <DEDUP_REMOVED lines=9> */
.L_x_10798:
[----:B------:R-:W-:Y:S05]  /*17a40*/  BSYNC B2 ;  /* 0x0000000000027941 */ /* 0x000fea0003800000 */
.L_x_10797:
        /* <DEDUP_REMOVED lines=13> */
.L_x_10799:
        /* <DEDUP_REMOVED lines=14> */
.L_x_10945:
[----:B------:R-:W-:Y:S05]  /*17c00*/  BSYNC B2 ;  /* 0x0000000000027941 */ /* 0x000fea0003800000 */
.L_x_10800:
        /* <DEDUP_REMOVED lines=11> */
.L_x_10803:
[----:B------:R-:W-:Y:S05]  /*17cc0*/  BSYNC B2 ;  /* 0x0000000000027941 */ /* 0x000fea0003800000 */
.L_x_10802:
        /* <DEDUP_REMOVED lines=10> */
.L_x_10804:
        /* <DEDUP_REMOVED lines=16> */
.L_x_10805:
        /* <DEDUP_REMOVED lines=16> */
.L_x_10806:
        /* <DEDUP_REMOVED lines=16> */
.L_x_10807:
        /* <DEDUP_REMOVED lines=11> */
.L_x_10793:
[----:B------:R-:W-:Y:S05]  /*18120*/  BSYNC B1 ;  /* 0x0000000000017941 */ /* 0x000fea0003800000 */
.L_x_10792:
        /* <DEDUP_REMOVED lines=36> */
.L_x_10810:
        /* <DEDUP_REMOVED lines=9> */
.L_x_10946:
[----:B------:R-:W-:Y:S05]  /*18400*/  BSYNC B2 ;  /* 0x0000000000027941 */ /* 0x000fea0003800000 */
.L_x_10811:
        /* <DEDUP_REMOVED lines=9> */
.L_x_10814:
[----:B------:R-:W-:Y:S05]  /*184a0*/  BSYNC B2 ;  /* 0x0000000000027941 */ /* 0x000fea0003800000 */
.L_x_10813:
        /* <DEDUP_REMOVED lines=14> */
.L_x_10815:
        /* <DEDUP_REMOVED lines=14> */
.L_x_10947:
[----:B------:R-:W-:Y:S05]  /*18670*/  BSYNC B2 ;  /* 0x0000000000027941 */ /* 0x000fea0003800000 */
.L_x_10816:
        /* <DEDUP_REMOVED lines=11> */
.L_x_10819:
[----:B------:R-:W-:Y:S05]  /*18730*/  BSYNC B2 ;  /* 0x0000000000027941 */ /* 0x000fea0003800000 */
.L_x_10818:
        /* <DEDUP_REMOVED lines=11> */
.L_x_10820:
        /* <DEDUP_REMOVED lines=16> */
.L_x_10821:
        /* <DEDUP_REMOVED lines=16> */
.L_x_10822:
        /* <DEDUP_REMOVED lines=16> */
.L_x_10823:
        /* <DEDUP_REMOVED lines=11> */
.L_x_10809:
[----:B------:R-:W-:Y:S05]  /*18ba0*/  BSYNC B1 ;  /* 0x0000000000017941 */ /* 0x000fea0003800000 */
.L_x_10808:
[C---:B------:R-:W-:Y:S01]  /*18bb0*/  ISETP.GT.AND P0, PT, R0.reuse, 0x1, PT ;  /* 0x000000010000780c */ /* 0x040fe20003f04270 */
[----:B------:R-:W-:-:S12]  /*18bc0*/  VIADD R0, R0, 0xfffffffe ;  /* 0xfffffffe00007836 */ /* 0x000fd80000000000 */
[----:B------:R-:W-:Y:S05]  /*18bd0*/  @P0 BRA `(.L_x_10824) ;  /* 0xffffffe800b80947 */ /* 0x000fea000383ffff */
.L_x_10773:
[----:B------:R-:W-:Y:S05]  /*18be0*/  BSYNC B0 ;  /* 0x0000000000007941 */ /* 0x000fea0003800000 */
.L_x_10772:
[----:B------:R-:W3:Y:S04]  /*18bf0*/  LDL.LU R4, [R1+0x8] ;  /* 0x0000080001047983 */ /* 0x000ee80000300800 */
[----:B------:R-:W2:Y:S01]  /*18c00*/  LDL.LU R3, [R1+0x1c] ;  /* 0x00001c0001037983 */ /* 0x000ea20000300800 */
[----:B------:R-:W1:Y:S01]  /*18c10*/  S2R R2, SR_TID.X ;  /* 0x0000000000027919 */ /* 0x000e620000002100 */
[----:B------:R-:W-:Y:S01]  /*18c20*/  BSSY B0, `(.L_x_10825) ;  /* 0x0000015000007945 */ /* 0x000fe20003800000 */
[----:B-1----:R-:W-:-:S04]  /*18c30*/  LOP3.LUT R2, R2, 0x7f, RZ, 0xc0, !PT ;  /* 0x0000007f02027812 */ /* 0x002fc800078ec0ff */
[----:B------:R-:W-:Y:S01]  /*18c40*/  ISETP.NE.AND P1, PT, R2, RZ, PT ;  /* 0x000000ff0200720c */ /* 0x000fe20003f25270 */
[----:B---3--:R-:W-:-:S05]  /*18c50*/  VIADD R0, R4, 0x1 ;  /* 0x0000000104007836 */ /* 0x008fca0000000000 */
        /* <DEDUP_REMOVED lines=16> */
[----:B--2---:R-:W-:-:S07]  /*18d60*/  IADD3 R16, R3, UR36, R2 ;  /* 0x0000002403107c10 */ /* 0x004fce000fffe002 */
.L_x_10826:
[----:B------:R-:W-:Y:S05]  /*18d70*/  BSYNC B0 ;  /* 0x0000000000007941 */ /* 0x000fea0003800000 */
.L_x_10825:
[----:B------:R-:W-:-:S05]  /*18d80*/  SEL R0, R0, RZ, P0 ;  /* 0x000000ff00007207 */ /* 0x000fca0000000000 */
[----:B------:R2:W-:Y:S02]  /*18d90*/  STL [R1+0x8], R0 ;  /* 0x0000080001007387 */ /* 0x0005e40000100800 */
.L_x_10738:
[----:B------:R-:W-:Y:S05]  /*18da0*/  BSYNC B7 ;  /* 0x0000000000077941 */ /* 0x000fea0003800000 */
.L_x_10736:
        /* <DEDUP_REMOVED lines=13> */
.L_x_10827:
        /* <DEDUP_REMOVED lines=36> */
.L_x_10957:
[----:B------:R-:W-:Y:S02]  /*190c0*/  ULDC UR4, c[0x0][0xd38] ;  /* 0x00034e0000047ab9 */ /* 0x000fe40000000800 */
[----:B------:R-:W-:-:S04]  /*190d0*/  IMAD.U32 R16, RZ, RZ, UR4 ;  /* 0x00000004ff107e24 */ /* 0x000fc8000f8e00ff */
[----:B-1----:R-:W-:-:S04]  /*190e0*/  IMAD R6, R6, R16, RZ ;  /* 0x0000001006067224 */ /* 0x002fc800078e02ff */
[----:B------:R-:W-:-:S05]  /*190f0*/  IMAD.IADD R4, R4, 0x1, R6 ;  /* 0x0000000104047824 */ /* 0x000fca00078e0206 */
[----:B------:R-:W-:-:S13]  /*19100*/  ISETP.GT.AND P6, PT, R4, R0, PT ;  /* 0x000000000400720c */ /* 0x000fda0003fc4270 */
[----:B------:R-:W-:Y:S05]  /*19110*/  @P6 BRA `(.L_x_10830) ;  /* 0x00000000009c6947 */ /* 0x000fea0003800000 */
.L_x_10835:
        /* <DEDUP_REMOVED lines=14> */
.L_x_10833:
[----:B------:R-:W-:Y:S05]  /*19200*/  BSYNC B0 ;  /* 0x0000000000007941 */ /* 0x000fea0003800000 */
.L_x_10832:
        /* <DEDUP_REMOVED lines=18> */
.L_x_10965:
[----:B------:R-:W-:Y:S02]  /*19330*/  ULDC UR4, c[0x0][0xd38] ;  /* 0x00034e0000047ab9 */ /* 0x000fe40000000800 */
[----:B------:R-:W-:-:S04]  /*19340*/  IMAD.U32 R16, RZ, RZ, UR4 ;  /* 0x00000004ff107e24 */ /* 0x000fc8000f8e00ff */
[----:B-1----:R-:W-:-:S04]  /*19350*/  IMAD R6, R6, R16, RZ ;  /* 0x0000001006067224 */ /* 0x002fc800078e02ff */
[----:B------:R-:W-:-:S05]  /*19360*/  IMAD.IADD R4, R6, 0x1, R4 ;  /* 0x0000000106047824 */ /* 0x000fca00078e0204 */
[----:B------:R-:W-:-:S13]  /*19370*/  ISETP.GT.AND P6, PT, R4, R0, PT ;  /* 0x000000000400720c */ /* 0x000fda0003fc4270 */
[----:B------:R-:W-:Y:S05]  /*19380*/  @!P6 BRA `(.L_x_10835) ;  /* 0xfffffffc0064e947 */ /* 0x000fea000383ffff */
.L_x_10830:
        /* <DEDUP_REMOVED lines=8> */
.L_x_10969:
[----:B------:R-:W-:Y:S01]  /*19410*/  ISETP.NE.AND P0, PT, R5, RZ, PT ;  /* 0x000000ff0500720c */ /* 0x000fe20003f05270 */
[----:B-1----:R-:W-:-:S12]  /*19420*/  IMAD.MOV.U32 R2, RZ, RZ, RZ ;  /* 0x000000ffff027224 */ /* 0x002fd800078e00ff */
[----:B------:R-:W-:Y:S05]  /*19430*/  @!P0 BRA `(.L_x_10837) ;  /* 0x0000000000108947 */ /* 0x000fea0003800000 */
[----:B------:R-:W-:Y:S01]  /*19440*/  UMOV UR4, 0xffffffff ;  /* 0xffffffff00047882 */ /* 0x000fe20000000000 */
[----:B------:R-:W-:Y:S02]  /*19450*/  VIADD R12, R4, 0xffffffff ;  /* 0xffffffff040c7836 */ /* 0x000fe40000000000 */
[----:B------:R-:W-:Y:S05]  /*19460*/  BRA.DIV UR4, `(.L_x_10838) ;  /* 0x0000003e04247947 */ /* 0x000fea000b800000 */
[----:B------:R1:W3:Y:S02]  /*19470*/  SHFL.IDX PT, R2, R3, R12, 0x1f ;  /* 0x00001f0c03027589 */ /* 0x0002e400000e0000 */
.L_x_10837:
        /* <DEDUP_REMOVED lines=31> */
.L_x_10831:
[----:B------:R-:W-:Y:S01]  /*19670*/  UMOV UR4, URZ ;  /* 0x0000003f00047c82 */ /* 0x000fe20008000000 */
[----:B------:R-:W-:Y:S01]  /*19680*/  UMOV UR5, URZ ;  /* 0x0000003f00057c82 */ /* 0x000fe20008000000 */
[----:B------:R-:W-:Y:S01]  /*19690*/  ULDC UR6, c[0x0][0xd3c] ;  /* 0x00034f0000067ab9 */ /* 0x000fe20000000800 */
[----:B------:R-:W-:Y:S02]  /*196a0*/  IMAD.MOV.U32 R16, RZ, RZ, R0 ;  /* 0x000000ffff107224 */ /* 0x000fe400078e0000 */
[----:B------:R-:W-:Y:S02]  /*196b0*/  IMAD.U32 R17, RZ, RZ, UR4 ;  /* 0x00000004ff117e24 */ /* 0x000fe4000f8e00ff */
[----:B------:R-:W-:Y:S02]  /*196c0*/  IMAD.U32 R18, RZ, RZ, UR5 ;  /* 0x00000005ff127e24 */ /* 0x000fe4000f8e00ff */
[----:B------:R-:W-:-:S07]  /*196d0*/  IMAD.U32 R19, RZ, RZ, UR6 ;  /* 0x00000006ff137e24 */ /* 0x000fce000f8e00ff */
.L_x_10839:
        /* <DEDUP_REMOVED lines=12> */
.L_x_10828:
[----:B------:R-:W-:Y:S02]  /*197a0*/  ULDC UR4, c[0x0][0xd3c] ;  /* 0x00034f0000047ab9 */ /* 0x000fe40000000800 */
[----:B---3--:R-:W-:-:S13]  /*197b0*/  ISETP.GE.AND P0, PT, R19, UR4, PT ;  /* 0x0000000413007c0c */ /* 0x008fda000bf06270 */
[----:B------:R-:W-:Y:S05]  /*197c0*/  @!P0 BRA `(.L_x_10840) ;  /* 0xffffff8c00148947 */ /* 0x000fea000383ffff */
[----:B------:R-:W-:Y:S05]  /*197d0*/  BSYNC B8 ;  /* 0x0000000000087941 */ /* 0x000fea0003800000 */
.L_x_10694:
        /* <DEDUP_REMOVED lines=12> */
.L_x_10972:
[----:B------:R-:W-:Y:S05]  /*198a0*/  BSYNC B0 ;  /* 0x0000000000007941 */ /* 0x000fea0003800000 */
.L_x_10841:
[----:B------:R-:W-:-:S03]  /*198b0*/  UMOV UR4, 0xffffffff ;  /* 0xffffffff00047882 */ /* 0x000fc60000000000 */
[----:B------:R-:W-:Y:S05]  /*198c0*/  BRA.DIV UR4, `(.L_x_10843) ;  /* 0x0000003a04487947 */ /* 0x000fea000b800000 */
[----:B------:R-:W1:Y:S02]  /*198d0*/  S2R R2, SR_TID.X ;  /* 0x0000000000027919 */ /* 0x000e640000002100 */
[----:B-1----:R-:W-:-:S04]  /*198e0*/  SHF.R.U32.HI R2, RZ, 0x5, R2 ;  /* 0x00000005ff027819 */ /* 0x002fc80000011602 */
[----:B------:R-:W-:-:S05]  /*198f0*/  LOP3.LUT R2, R2, 0x3, RZ, 0xc0, !PT ;  /* 0x0000000302027812 */ /* 0x000fca00078ec0ff */
[----:B------:R1:W2:Y:S02]  /*19900*/  SHFL.IDX PT, R14, R2, RZ, 0x1f ;  /* 0x00001fff020e7589 */ /* 0x0002a400000e0000 */
.L_x_10975:
[----:B--2---:R-:W-:-:S13]  /*19910*/  ISETP.NE.AND P0, PT, R14, RZ, PT ;  /* 0x000000ff0e00720c */ /* 0x004fda0003f05270 */
[----:B------:R-:W-:Y:S05]  /*19920*/  @P0 BRA `(.L_x_10549) ;  /* 0x0000000000940947 */ /* 0x000fea0003800000 */
[----:B------:R-:W-:-:S03]  /*19930*/  UMOV UR4, 0xffffffff ;  /* 0xffffffff00047882 */ /* 0x000fc60000000000 */
[----:B------:R-:W-:Y:S05]  /*19940*/  BRA.DIV UR4, `(.L_x_10844) ;  /* 0x0000003a045c7947 */ /* 0x000fea000b800000 */
[----:B------:R-:W-:-:S13]  /*19950*/  ELECT P6, URZ, PT ;  /* 0x00000000003f782f */ /* 0x000fda00038c0000 */
.L_x_10978:
[----:B------:R-:W-:Y:S05]  /*19960*/  @!P6 BRA `(.L_x_10549) ;  /* 0x000000000084e947 */ /* 0x000fea0003800000 */
[----:B-1----:R-:W2:Y:S02]  /*19970*/  LDL.LU R2, [R1+0x90] ;  /* 0x0000900001027983 */ /* 0x002ea40000300800 */
[----:B--2---:R-:W-:-:S04]  /*19980*/  LOP3.LUT R2, R2, 0x2, RZ, 0xfc, !PT ;  /* 0x0000000202027812 */ /* 0x004fc800078efcff */
[----:B------:R-:W-:-:S13]  /*19990*/  ISETP.NE.AND P2, PT, R2, 0x3, PT ;  /* 0x000000030200780c */ /* 0x000fda0003f45270 */
[----:B------:R-:W-:Y:S05]  /*199a0*/  @!P2 BRA `(.L_x_10845) ;  /* 0x000000000004a947 */ /* 0x000fea0003800000 */
[----:B------:R-:W-:Y:S01]  /*199b0*/  BPT.TRAP 0x1 ;  /* 0x000000040000795c */ /* 0x000fe20000300000 */
.L_x_10845:
        /* <DEDUP_REMOVED lines=14> */
.L_x_10979:
[----:B------:R-:W1:Y:S02]  /*19aa0*/  SYNCS.PHASECHK.TRANS64.TRYWAIT P0, [R7+URZ], R2 ;  /* 0x00000002070075a7 */ /* 0x000e64000800017f */
[----:B-1----:R-:W-:Y:S05]  /*19ab0*/  @!P0 BRA `(.L_x_10847) ;  /* 0x0000003800348947 */ /* 0x002fea0003800000 */
.L_x_10980:
[----:B------:R-:W-:Y:S05]  /*19ac0*/  @!P2 BRA `(.L_x_10848) ;  /* 0x000000000004a947 */ /* 0x000fea0003800000 */
[----:B------:R-:W-:Y:S01]  /*19ad0*/  BPT.TRAP 0x1 ;  /* 0x000000040000795c */ /* 0x000fe20000300000 */
.L_x_10848:
[----:B------:R-:W2:Y:S01]  /*19ae0*/  LDL.LU R4, [R1+0x8] ;  /* 0x0000080001047983 */ /* 0x000ea20000300800 */
[----:B------:R-:W-:-:S04]  /*19af0*/  VIADD R0, R0, 0x32460 ;  /* 0x0003246000007836 */ /* 0x000fc80000000000 */
[----:B--2---:R-:W-:-:S04]  /*19b00*/  IMAD R4, R4, 0x8, R0 ;  /* 0x0000000804047824 */ /* 0x004fc800078e0200 */
[----:B------:R-:W2:Y:S02]  /*19b10*/  SYNCS.PHASECHK.TRANS64.TRYWAIT P0, [R4+URZ], R5 ;  /* 0x00000005040075a7 */ /* 0x000ea4000800017f */
[----:B--2---:R-:W-:Y:S05]  /*19b20*/  @!P0 BRA `(.L_x_10849) ;  /* 0x00000038002c8947 */ /* 0x004fea0003800000 */
.L_x_10981:
[----:B------:R-:W-:-:S07]  /*19b30*/  IMAD R3, R3, 0x8, R0 ;  /* 0x0000000803037824 */ /* 0x000fce00078e0200 */
.L_x_10850:
[----:B---3--:R3:W0:Y:S02]  /*19b40*/  SYNCS.PHASECHK.TRANS64.TRYWAIT P0, [R3+URZ], R2 ;  /* 0x00000002030075a7 */ /* 0x008624000800017f */
[----:B0-----:R-:W-:Y:S05]  /*19b50*/  @!P0 NANOSLEEP.SYNCS 0x989680 ;  /* 0x009896800000895d */ /* 0x001fea0003900000 */
[----:B------:R-:W0:Y:S02]  /*19b60*/  @!P0 SYNCS.PHASECHK.TRANS64 P0, [R3+URZ], R2 ;  /* 0x00000002030085a7 */ /* 0x000e24000800007f */
[----:B0-----:R-:W-:Y:S05]  /*19b70*/  @!P0 BRA `(.L_x_10850) ;  /* 0xfffffffc00f08947 */ /* 0x001fea000383ffff */
.L_x_10549:
[----:B------:R-:W-:Y:S05]  /*19b80*/  BSYNC B9 ;  /* 0x0000000000097941 */ /* 0x000fea0003800000 */
.L_x_10546:
[----:B------:R-:W-:Y:S05]  /*19b90*/  EXIT ;  /* 0x000000000000794d */ /* 0x000fea0003800000 */
.L_x_10567:
[----:B0-----:R0:W1:Y:S02]  /*19ba0*/  SYNCS.PHASECHK.TRANS64.TRYWAIT P6, [R94+URZ+0x32490], R108 ;  /* 0x0324906c5e0075a7 */ /* 0x00106400080c017f */
[----:B-1----:R-:W-:Y:S05]  /*19bb0*/  @!P6 NANOSLEEP.SYNCS 0x989680 ;  /* 0x009896800000e95d */ /* 0x002fea0003900000 */
[----:B------:R-:W1:Y:S02]  /*19bc0*/  @!P6 SYNCS.PHASECHK.TRANS64 P6, [R94+URZ+0x32490], R108 ;  /* 0x0324906c5e00e5a7 */ /* 0x000e6400080c007f */
[----:B-1----:R-:W-:Y:S05]  /*19bd0*/  @!P6 BRA `(.L_x_10567) ;  /* 0xfffffffc00f0e947 */ /* 0x002fea000383ffff */
[----:B------:R-:W-:Y:S05]  /*19be0*/  BRA `(.L_x_10851) ;  /* 0xfffffe9000047947 */ /* 0x000fea000383ffff */
.L_x_10585:
[----:B0-----:R0:W1:Y:S02]  /*19bf0*/  SYNCS.PHASECHK.TRANS64.TRYWAIT P5, [R94+URZ+0x32490], R108 ;  /* 0x0324906c5e0075a7 */ /* 0x00106400080a017f */
[----:B-1----:R-:W-:Y:S05]  /*19c00*/  @!P5 NANOSLEEP.SYNCS 0x989680 ;  /* 0x009896800000d95d */ /* 0x002fea0003900000 */
[----:B------:R-:W1:Y:S02]  /*19c10*/  @!P5 SYNCS.PHASECHK.TRANS64 P5, [R94+URZ+0x32490], R108 ;  /* 0x0324906c5e00d5a7 */ /* 0x000e6400080a007f */
[----:B-1----:R-:W-:Y:S05]  /*19c20*/  @!P5 BRA `(.L_x_10585) ;  /* 0xfffffffc00f0d947 */ /* 0x002fea000383ffff */
[----:B------:R-:W-:Y:S05]  /*19c30*/  BRA `(.L_x_10852) ;  /* 0xfffffea000ac7947 */ /* 0x000fea000383ffff */
.L_x_10594:
[----:B0-----:R0:W1:Y:S02]  /*19c40*/  SYNCS.PHASECHK.TRANS64.TRYWAIT P4, [R94+URZ+0x32490], R108 ;  /* 0x0324906c5e0075a7 */ /* 0x001064000808017f */
[----:B-1----:R-:W-:Y:S05]  /*19c50*/  @!P4 NANOSLEEP.SYNCS 0x989680 ;  /* 0x009896800000c95d */ /* 0x002fea0003900000 */
[----:B------:R-:W1:Y:S02]  /*19c60*/  @!P4 SYNCS.PHASECHK.TRANS64 P4, [R94+URZ+0x32490], R108 ;  /* 0x0324906c5e00c5a7 */ /* 0x000e64000808007f */
[----:B-1----:R-:W-:Y:S05]  /*19c70*/  @!P4 BRA `(.L_x_10594) ;  /* 0xfffffffc00f0c947 */ /* 0x002fea000383ffff */
[----:B------:R-:W-:Y:S05]  /*19c80*/  BRA `(.L_x_10853) ;  /* 0xfffffeb000d07947 */ /* 0x000fea000383ffff */
.L_x_10600:
[----:B-1----:R1:W2:Y:S02]  /*19c90*/  SYNCS.PHASECHK.TRANS64.TRYWAIT P3, [R94+URZ+0x324b0], R108 ;  /* 0x0324b06c5e0075a7 */ /* 0x0022a4000806017f */
[----:B--2---:R-:W-:Y:S05]  /*19ca0*/  @!P3 NANOSLEEP.SYNCS 0x989680 ;  /* 0x009896800000b95d */ /* 0x004fea0003900000 */
[----:B------:R-:W2:Y:S02]  /*19cb0*/  @!P3 SYNCS.PHASECHK.TRANS64 P3, [R94+URZ+0x324b0], R108 ;  /* 0x0324b06c5e00b5a7 */ /* 0x000ea4000806007f */
[----:B--2---:R-:W-:Y:S05]  /*19cc0*/  @!P3 BRA `(.L_x_10600) ;  /* 0xfffffffc00f0b947 */ /* 0x004fea000383ffff */
[----:B------:R-:W-:Y:S05]  /*19cd0*/  BRA `(.L_x_10854) ;  /* 0xfffffeb4005c7947 */ /* 0x000fea000383ffff */
.L_x_10608:
[----:B------:R-:W0:Y:S01]  /*19ce0*/  S2R R7, SR_TID.X ;  /* 0x0000000000077919 */ /* 0x000e220000002100 */
[----:B------:R-:W-:Y:S01]  /*19cf0*/  BSSY B0, `(.L_x_10855) ;  /* 0x000000c000007945 */ /* 0x000fe20003800000 */
[----:B------:R-:W-:Y:S02]  /*19d00*/  IMAD.MOV.U32 R12, RZ, RZ, RZ ;  /* 0x000000ffff0c7224 */ /* 0x000fe400078e00ff */
[----:B------:R-:W-:Y:S02]  /*19d10*/  IMAD.MOV.U32 R11, RZ, RZ, 0x1f ;  /* 0x0000001fff0b7424 */ /* 0x000fe400078e00ff */
[----:B------:R-:W-:Y:S02]  /*19d20*/  IMAD.MOV.U32 R15, RZ, RZ, -0x1 ;  /* 0xffffffffff0f7424 */ /* 0x000fe400078e00ff */
[----:B0-----:R-:W-:-:S05]  /*19d30*/  VIADD R20, R7, 0xffffff80 ;  /* 0xffffff8007147836 */ /* 0x001fca0000000000 */
[----:B------:R-:W-:-:S04]  /*19d40*/  SHF.R.S32.HI R7, RZ, 0x1f, R20 ;  /* 0x0000001fff077819 */ /* 0x000fc80000011414 */
[----:B------:R-:W-:-:S04]  /*19d50*/  LEA.HI R7, R7, R20, RZ, 0x7 ;  /* 0x0000001407077211 */ /* 0x000fc800078f38ff */
[----:B------:R-:W-:-:S05]  /*19d60*/  SHF.R.S32.HI R7, RZ, 0x7, R7 ;  /* 0x00000007ff077819 */ /* 0x000fca0000011407 */
[----:B------:R-:W-:-:S07]  /*19d70*/  IMAD.MOV.U32 R13, RZ, RZ, R7 ;  /* 0x000000ffff0d7224 */ /* 0x000fce00078e0007 */
[----:B-----5:R-:W-:Y:S05]  /*19d80*/  WARPSYNC.COLLECTIVE R15, `(.L_x_10856) ;  /* 0x000000000f087348 */ /* 0x020fea0003c00000 */
[----:B------:R0:W1:Y:S02]  /*19d90*/  SHFL.IDX P6, R14, R13, R12, R11 ;  /* 0x0000000c0d0e7389 */ /* 0x00006400000c000b */
[----:B01---5:R-:W-:Y:S01]  /*19da0*/  ENDCOLLECTIVE ;  /* 0x000000000000791b */ /* 0x023fe20003800000 */
.L_x_10856:
[----:B------:R-:W-:Y:S05]  /*19db0*/  BSYNC B0 ;  /* 0x0000000000007941 */ /* 0x000fea0003800000 */
.L_x_10855:
[----:B------:R-:W-:Y:S05]  /*19dc0*/  BRA `(.L_x_10857) ;  /* 0xfffffec000147947 */ /* 0x000fea000383ffff */
.L_x_10620:
        /* <DEDUP_REMOVED lines=8> */
.L_x_10859:
[----:B------:R-:W-:Y:S05]  /*19e50*/  BSYNC B1 ;  /* 0x0000000000017941 */ /* 0x000fea0003800000 */
.L_x_10858:
        /* <DEDUP_REMOVED lines=8> */
.L_x_10860:
[----:B------:R-:W-:Y:S02]  /*19ee0*/  IMAD.MOV.U32 R13, RZ, RZ, R27 ;  /* 0x000000ffff0d7224 */ /* 0x000fe400078e001b */
[----:B------:R-:W-:-:S07]  /*19ef0*/  IMAD.MOV.U32 R0, RZ, RZ, R14 ;  /* 0x000000ffff007224 */ /* 0x000fce00078e000e */
[----:B------:R-:W-:Y:S05]  /*19f00*/  WARPSYNC.COLLECTIVE R15, `(.L_x_10861) ;  /* 0x000000000f087348 */ /* 0x000fea0003c00000 */
[----:B------:R0:W1:Y:S02]  /*19f10*/  SHFL.IDX P6, R14, R13, R12, R11 ;  /* 0x0000000c0d0e7389 */ /* 0x00006400000c000b */
[----:B01----:R-:W-:Y:S01]  /*19f20*/  ENDCOLLECTIVE ;  /* 0x000000000000791b */ /* 0x003fe20003800000 */
.L_x_10861:
[----:B------:R-:W-:Y:S02]  /*19f30*/  IMAD.MOV.U32 R13, RZ, RZ, R26 ;  /* 0x000000ffff0d7224 */ /* 0x000fe400078e001a */
[----:B------:R-:W-:-:S07]  /*19f40*/  IMAD.MOV.U32 R5, RZ, RZ, R14 ;  /* 0x000000ffff057224 */ /* 0x000fce00078e000e */
[----:B------:R-:W-:Y:S05]  /*19f50*/  WARPSYNC.COLLECTIVE R15, `(.L_x_10862) ;  /* 0x000000000f087348 */ /* 0x000fea0003c00000 */
[----:B------:R0:W1:Y:S02]  /*19f60*/  SHFL.IDX P6, R14, R13, R12, R11 ;  /* 0x0000000c0d0e7389 */ /* 0x00006400000c000b */
[----:B01----:R-:W-:Y:S01]  /*19f70*/  ENDCOLLECTIVE ;  /* 0x000000000000791b */ /* 0x003fe20003800000 */
.L_x_10862:
[----:B------:R-:W-:Y:S05]  /*19f80*/  BRA `(.L_x_10863) ;  /* 0xfffffec4000c7947 */ /* 0x000fea000383ffff */
.L_x_10624:
[----:B0-----:R0:W1:Y:S02]  /*19f90*/  SYNCS.PHASECHK.TRANS64.TRYWAIT P0, [R18+URZ+0x32400], R13 ;  /* 0x0324000d120075a7 */ /* 0x001064000800017f */
[----:B-1----:R-:W-:Y:S05]  /*19fa0*/  @!P0 NANOSLEEP.SYNCS 0x989680 ;  /* 0x009896800000895d */ /* 0x002fea0003900000 */
[----:B------:R-:W1:Y:S02]  /*19fb0*/  @!P0 SYNCS.PHASECHK.TRANS64 P0, [R18+URZ+0x32400], R13 ;  /* 0x0324000d120085a7 */ /* 0x000e64000800007f */
[----:B-1----:R-:W-:Y:S05]  /*19fc0*/  @!P0 BRA `(.L_x_10624) ;  /* 0xfffffffc00f08947 */ /* 0x002fea000383ffff */
[----:B------:R-:W-:Y:S05]  /*19fd0*/  BRA `(.L_x_10864) ;  /* 0xfffffec8000c7947 */ /* 0x000fea000383ffff */
.L_x_10632:
        /* <DEDUP_REMOVED lines=8> */
.L_x_10866:
[----:B------:R-:W-:Y:S05]  /*1a060*/  BSYNC B1 ;  /* 0x0000000000017941 */ /* 0x000fea0003800000 */
.L_x_10865:
        /* <DEDUP_REMOVED lines=8> */
.L_x_10867:
[----:B------:R-:W-:Y:S02]  /*1a0f0*/  IMAD.MOV.U32 R13, RZ, RZ, R27 ;  /* 0x000000ffff0d7224 */ /* 0x000fe400078e001b */
[----:B------:R-:W-:-:S07]  /*1a100*/  IMAD.MOV.U32 R3, RZ, RZ, R14 ;  /* 0x000000ffff037224 */ /* 0x000fce00078e000e */
[----:B------:R-:W-:Y:S05]  /*1a110*/  WARPSYNC.COLLECTIVE R15, `(.L_x_10868) ;  /* 0x000000000f087348 */ /* 0x000fea0003c00000 */
[----:B------:R0:W1:Y:S02]  /*1a120*/  SHFL.IDX P6, R14, R13, R12, R11 ;  /* 0x0000000c0d0e7389 */ /* 0x00006400000c000b */
[----:B01----:R-:W-:Y:S01]  /*1a130*/  ENDCOLLECTIVE ;  /* 0x000000000000791b */ /* 0x003fe20003800000 */
.L_x_10868:
[----:B------:R-:W-:Y:S02]  /*1a140*/  IMAD.MOV.U32 R13, RZ, RZ, R26 ;  /* 0x000000ffff0d7224 */ /* 0x000fe400078e001a */
[----:B------:R-:W-:-:S07]  /*1a150*/  IMAD.MOV.U32 R20, RZ, RZ, R14 ;  /* 0x000000ffff147224 */ /* 0x000fce00078e000e */
[----:B------:R-:W-:Y:S05]  /*1a160*/  WARPSYNC.COLLECTIVE R15, `(.L_x_10869) ;  /* 0x000000000f087348 */ /* 0x000fea0003c00000 */
[----:B------:R0:W1:Y:S02]  /*1a170*/  SHFL.IDX P6, R14, R13, R12, R11 ;  /* 0x0000000c0d0e7389 */ /* 0x00006400000c000b */
[----:B01----:R-:W-:Y:S01]  /*1a180*/  ENDCOLLECTIVE ;  /* 0x000000000000791b */ /* 0x003fe20003800000 */
.L_x_10869:
[----:B------:R-:W-:Y:S05]  /*1a190*/  BRA `(.L_x_10870) ;  /* 0xfffffed000787947 */ /* 0x000fea000383ffff */
.L_x_10636:
[----:B0-----:R0:W1:Y:S02]  /*1a1a0*/  SYNCS.PHASECHK.TRANS64.TRYWAIT P1, [R18+URZ+0x32400], R21 ;  /* 0x03240015120075a7 */ /* 0x001064000802017f */
[----:B-1----:R-:W-:Y:S05]  /*1a1b0*/  @!P1 NANOSLEEP.SYNCS 0x989680 ;  /* 0x009896800000995d */ /* 0x002fea0003900000 */
[----:B------:R-:W1:Y:S02]  /*1a1c0*/  @!P1 SYNCS.PHASECHK.TRANS64 P1, [R18+URZ+0x32400], R21 ;  /* 0x03240015120095a7 */ /* 0x000e64000802007f */
[----:B-1----:R-:W-:Y:S05]  /*1a1d0*/  @!P1 BRA `(.L_x_10636) ;  /* 0xfffffffc00f09947 */ /* 0x002fea000383ffff */
[----:B------:R-:W-:Y:S05]  /*1a1e0*/  BRA `(.L_x_10871) ;  /* 0xfffffed400507947 */ /* 0x000fea000383ffff */
.L_x_10642:
[----:B0-----:R0:W3:Y:S02]  /*1a1f0*/  SYNCS.PHASECHK.TRANS64.TRYWAIT P1, [R0+URZ+0x32430], R7 ;  /* 0x03243007000075a7 */ /* 0x0010e4000802017f */
[----:B---3--:R-:W-:Y:S05]  /*1a200*/  @!P1 NANOSLEEP.SYNCS 0x989680 ;  /* 0x009896800000995d */ /* 0x008fea0003900000 */
[----:B------:R-:W3:Y:S02]  /*1a210*/  @!P1 SYNCS.PHASECHK.TRANS64 P1, [R0+URZ+0x32430], R7 ;  /* 0x03243007000095a7 */ /* 0x000ee4000802007f */
[----:B---3--:R-:W-:Y:S05]  /*1a220*/  @!P1 BRA `(.L_x_10642) ;  /* 0xfffffffc00f09947 */ /* 0x008fea000383ffff */
[----:B------:R-:W-:Y:S05]  /*1a230*/  BRA `(.L_x_10641) ;  /* 0xfffffee0006c7947 */ /* 0x000fea000383ffff */
.L_x_10644:
[----:B---3--:R3:W4:Y:S02]  /*1a240*/  SYNCS.PHASECHK.TRANS64.TRYWAIT P1, [R18+URZ+0x32410], R3 ;  /* 0x03241003120075a7 */ /* 0x008724000802017f */
[----:B----4-:R-:W-:Y:S05]  /*1a250*/  @!P1 NANOSLEEP.SYNCS 0x989680 ;  /* 0x009896800000995d */ /* 0x010fea0003900000 */
[----:B------:R-:W4:Y:S02]  /*1a260*/  @!P1 SYNCS.PHASECHK.TRANS64 P1, [R18+URZ+0x32410], R3 ;  /* 0x03241003120095a7 */ /* 0x000f24000802007f */
[----:B----4-:R-:W-:Y:S05]  /*1a270*/  @!P1 BRA `(.L_x_10644) ;  /* 0xfffffffc00f09947 */ /* 0x010fea000383ffff */
[----:B------:R-:W-:Y:S05]  /*1a280*/  BRA `(.L_x_10872) ;  /* 0xfffffee400547947 */ /* 0x000fea000383ffff */
.L_x_10649:
[----:B0-----:R0:W3:Y:S02]  /*1a290*/  SYNCS.PHASECHK.TRANS64.TRYWAIT P2, [R0+URZ+0x32450], R7 ;  /* 0x03245007000075a7 */ /* 0x0010e4000804017f */
[----:B---3--:R-:W-:Y:S05]  /*1a2a0*/  @!P2 NANOSLEEP.SYNCS 0x989680 ;  /* 0x009896800000a95d */ /* 0x008fea0003900000 */
[----:B------:R-:W3:Y:S02]  /*1a2b0*/  @!P2 SYNCS.PHASECHK.TRANS64 P2, [R0+URZ+0x32450], R7 ;  /* 0x032450070000a5a7 */ /* 0x000ee4000804007f */
[----:B---3--:R-:W-:Y:S05]  /*1a2c0*/  @!P2 BRA `(.L_x_10649) ;  /* 0xfffffffc00f0a947 */ /* 0x008fea000383ffff */
[----:B------:R-:W-:Y:S05]  /*1a2d0*/  BRA `(.L_x_10648) ;  /* 0xfffffee400747947 */ /* 0x000fea000383ffff */
.L_x_10654:
[----:B-1----:R1:W2:Y:S02]  /*1a2e0*/  SYNCS.PHASECHK.TRANS64.TRYWAIT P3, [R3+URZ+0x32430], R6 ;  /* 0x03243006030075a7 */ /* 0x0022a4000806017f */
[----:B--2---:R-:W-:Y:S05]  /*1a2f0*/  @!P3 NANOSLEEP.SYNCS 0x989680 ;  /* 0x009896800000b95d */ /* 0x004fea0003900000 */
[----:B------:R-:W2:Y:S02]  /*1a300*/  @!P3 SYNCS.PHASECHK.TRANS64 P3, [R3+URZ+0x32430], R6 ;  /* 0x032430060300b5a7 */ /* 0x000ea4000806007f */
[----:B--2---:R-:W-:Y:S05]  /*1a310*/  @!P3 BRA `(.L_x_10654) ;  /* 0xfffffffc00f0b947 */ /* 0x004fea000383ffff */
[----:B------:R-:W-:Y:S05]  /*1a320*/  BRA `(.L_x_10653) ;  /* 0xffffff1000047947 */ /* 0x000fea000383ffff */
.L_x_10659:
[----:B---3--:R3:W4:Y:S02]  /*1a330*/  SYNCS.PHASECHK.TRANS64.TRYWAIT P3, [R3+URZ+0x32450], R6 ;  /* 0x03245006030075a7 */ /* 0x008724000806017f */
[----:B----4-:R-:W-:Y:S05]  /*1a340*/  @!P3 NANOSLEEP.SYNCS 0x989680 ;  /* 0x009896800000b95d */ /* 0x010fea0003900000 */
[----:B------:R-:W4:Y:S02]  /*1a350*/  @!P3 SYNCS.PHASECHK.TRANS64 P3, [R3+URZ+0x32450], R6 ;  /* 0x032450060300b5a7 */ /* 0x000f24000806007f */
[----:B----4-:R-:W-:Y:S05]  /*1a360*/  @!P3 BRA `(.L_x_10659) ;  /* 0xfffffffc00f0b947 */ /* 0x010fea000383ffff */
[----:B------:R-:W-:Y:S05]  /*1a370*/  BRA `(.L_x_10658) ;  /* 0xffffff1000b07947 */ /* 0x000fea000383ffff */
.L_x_10674:
[----:B------:R-:W-:Y:S02]  /*1a380*/  IMAD.MOV.U32 R13, RZ, RZ, R4 ;  /* 0x000000ffff0d7224 */ /* 0x000fe400078e0004 */
[----:B------:R-:W-:Y:S02]  /*1a390*/  IMAD.MOV.U32 R12, RZ, RZ, RZ ;  /* 0x000000ffff0c7224 */ /* 0x000fe400078e00ff */
[----:B------:R-:W-:Y:S02]  /*1a3a0*/  IMAD.MOV.U32 R11, RZ, RZ, 0x181f ;  /* 0x0000181fff0b7424 */ /* 0x000fe400078e00ff */
[----:B------:R-:W-:-:S07]  /*1a3b0*/  IMAD.MOV.U32 R15, RZ, RZ, -0x1 ;  /* 0xffffffffff0f7424 */ /* 0x000fce00078e00ff */
[----:B01----:R-:W-:Y:S05]  /*1a3c0*/  WARPSYNC.COLLECTIVE R15, `(.L_x_10873) ;  /* 0x000000000f087348 */ /* 0x003fea0003c00000 */
[----:B------:R2:W3:Y:S02]  /*1a3d0*/  SHFL.IDX P6, R14, R13, R12, R11 ;  /* 0x0000000c0d0e7389 */ /* 0x0004e400000c000b */
[----:B0123--:R-:W-:Y:S01]  /*1a3e0*/  ENDCOLLECTIVE ;  /* 0x000000000000791b */ /* 0x00ffe20003800000 */
.L_x_10873:
[----:B------:R-:W-:Y:S02]  /*1a3f0*/  IMAD.MOV.U32 R13, RZ, RZ, R3 ;  /* 0x000000ffff0d7224 */ /* 0x000fe400078e0003 */
[----:B------:R-:W-:-:S07]  /*1a400*/  IMAD.MOV.U32 R0, RZ, RZ, R14 ;  /* 0x000000ffff007224 */ /* 0x000fce00078e000e */
[----:B------:R-:W-:Y:S05]  /*1a410*/  WARPSYNC.COLLECTIVE R15, `(.L_x_10874) ;  /* 0x000000000f087348 */ /* 0x000fea0003c00000 */
[----:B------:R0:W1:Y:S02]  /*1a420*/  SHFL.IDX P6, R14, R13, R12, R11 ;  /* 0x0000000c0d0e7389 */ /* 0x00006400000c000b */
[----:B01----:R-:W-:Y:S01]  /*1a430*/  ENDCOLLECTIVE ;  /* 0x000000000000791b */ /* 0x003fe20003800000 */
.L_x_10874:
[----:B------:R-:W-:Y:S05]  /*1a440*/  BRA `(.L_x_10875) ;  /* 0xffffff6c00387947 */ /* 0x000fea000383ffff */
.L_x_10677:
        /* <DEDUP_REMOVED lines=8> */
.L_x_10877:
[----:B------:R-:W-:Y:S05]  /*1a4d0*/  BSYNC B1 ;  /* 0x0000000000017941 */ /* 0x000fea0003800000 */
.L_x_10876:
        /* <DEDUP_REMOVED lines=8> */
.L_x_10878:
[----:B------:R-:W-:Y:S05]  /*1a560*/  BRA `(.L_x_10879) ;  /* 0xffffff6c006c7947 */ /* 0x000fea000383ffff */
.L_x_10680:
        /* <DEDUP_REMOVED lines=8> */
.L_x_10881:
[----:B------:R-:W-:Y:S05]  /*1a5f0*/  BSYNC B1 ;  /* 0x0000000000017941 */ /* 0x000fea0003800000 */
.L_x_10880:
        /* <DEDUP_REMOVED lines=8> */
.L_x_10882:
[----:B------:R-:W-:Y:S05]  /*1a680*/  BRA `(.L_x_10883) ;  /* 0xffffff6c009c7947 */ /* 0x000fea000383ffff */
.L_x_10683:
        /* <DEDUP_REMOVED lines=8> */
.L_x_10885:
[----:B------:R-:W-:Y:S05]  /*1a710*/  BSYNC B1 ;  /* 0x0000000000017941 */ /* 0x000fea0003800000 */
.L_x_10884:
        /* <DEDUP_REMOVED lines=8> */
.L_x_10886:
[----:B------:R-:W-:Y:S05]  /*1a7a0*/  BRA `(.L_x_10887) ;  /* 0xffffff6c00cc7947 */ /* 0x000fea000383ffff */
.L_x_10700:
        /* <DEDUP_REMOVED lines=11> */
.L_x_10889:
[----:B------:R-:W-:Y:S05]  /*1a860*/  BSYNC B1 ;  /* 0x0000000000017941 */ /* 0x000fea0003800000 */
.L_x_10888:
[----:B------:R-:W-:Y:S05]  /*1a870*/  BRA `(.L_x_10890) ;  /* 0xffffff8000b07947 */ /* 0x000fea000383ffff */
.L_x_10702:
[----:B------:R-:W-:Y:S01]  /*1a880*/  BSSY B1, `(.L_x_10891) ;  /* 0x0000006000017945 */ /* 0x000fe20003800000 */
[----:B------:R-:W-:-:S07]  /*1a890*/  IMAD.MOV.U32 R15, RZ, RZ, -0x1 ;  /* 0xffffffffff0f7424 */ /* 0x000fce00078e00ff */
[----:B0-----:R-:W-:Y:S05]  /*1a8a0*/  WARPSYNC.COLLECTIVE R15, `(.L_x_10892) ;  /* 0x000000000f0c7348 */ /* 0x001fea0003c00000 */
[----:B------:R-:W-:Y:S02]  /*1a8b0*/  ELECT P6, UR62, PT ;  /* 0x00000000003e782f */ /* 0x000fe400038c0000 */
[----:B------:R-:W-:Y:S01]  /*1a8c0*/  MOV R14, UR62 ;  /* 0x0000003e000e7c02 */ /* 0x000fe20008000f00 */
[----:B0-----:R-:W-:Y:S10]  /*1a8d0*/  ENDCOLLECTIVE ;  /* 0x000000000000791b */ /* 0x001ff40003800000 */
.L_x_10892:
[----:B------:R-:W-:Y:S05]  /*1a8e0*/  BSYNC B1 ;  /* 0x0000000000017941 */ /* 0x000fea0003800000 */
.L_x_10891:
[----:B------:R-:W-:Y:S05]  /*1a8f0*/  BRA `(.L_x_10701) ;  /* 0xffffff8000a87947 */ /* 0x000fea000383ffff */
.L_x_10704:
[----:B0-----:R-:W2:Y:S02]  /*1a900*/  LDL R4, [R1+0x4] ;  /* 0x0000040001047983 */ /* 0x001ea40000100800 */
[----:B--2---:R0:W1:Y:S02]  /*1a910*/  SYNCS.PHASECHK.TRANS64.TRYWAIT P0, [R4+URZ+0x32420], R3 ;  /* 0x03242003040075a7 */ /* 0x004064000800017f */
[----:B-1----:R-:W-:Y:S05]  /*1a920*/  @!P0 NANOSLEEP.SYNCS 0x989680 ;  /* 0x009896800000895d */ /* 0x002fea0003900000 */
[----:B------:R-:W1:Y:S02]  /*1a930*/  @!P0 SYNCS.PHASECHK.TRANS64 P0, [R4+URZ+0x32420], R3 ;  /* 0x03242003040085a7 */ /* 0x000e64000800007f */
[----:B-1----:R-:W-:Y:S05]  /*1a940*/  @!P0 BRA `(.L_x_10704) ;  /* 0xfffffffc00ec8947 */ /* 0x002fea000383ffff */
[----:B------:R-:W-:Y:S05]  /*1a950*/  BRA `(.L_x_10893) ;  /* 0xffffff8000b87947 */ /* 0x000fea000383ffff */
.L_x_10708:
[----:B0-----:R0:W1:Y:S02]  /*1a960*/  SYNCS.PHASECHK.TRANS64.TRYWAIT P0, [R3+URZ+0x324a0], R8 ;  /* 0x0324a008030075a7 */ /* 0x001064000800017f */
[----:B-1----:R-:W-:Y:S05]  /*1a970*/  @!P0 NANOSLEEP.SYNCS 0x989680 ;  /* 0x009896800000895d */ /* 0x002fea0003900000 */
[----:B------:R-:W1:Y:S02]  /*1a980*/  @!P0 SYNCS.PHASECHK.TRANS64 P0, [R3+URZ+0x324a0], R8 ;  /* 0x0324a008030085a7 */ /* 0x000e64000800007f */
[----:B-1----:R-:W-:Y:S05]  /*1a990*/  @!P0 BRA `(.L_x_10708) ;  /* 0xfffffffc00f08947 */ /* 0x002fea000383ffff */
[----:B------:R-:W-:Y:S05]  /*1a9a0*/  BRA `(.L_x_10894) ;  /* 0xffffff8000e07947 */ /* 0x000fea000383ffff */
.L_x_10713:
[----:B-1----:R1:W2:Y:S02]  /*1a9b0*/  SYNCS.PHASECHK.TRANS64.TRYWAIT P0, [R3+URZ+0x324c0], R8 ;  /* 0x0324c008030075a7 */ /* 0x0022a4000800017f */
[----:B--2---:R-:W-:Y:S05]  /*1a9c0*/  @!P0 NANOSLEEP.SYNCS 0x989680 ;  /* 0x009896800000895d */ /* 0x004fea0003900000 */
[----:B------:R-:W2:Y:S02]  /*1a9d0*/  @!P0 SYNCS.PHASECHK.TRANS64 P0, [R3+URZ+0x324c0], R8 ;  /* 0x0324c008030085a7 */ /* 0x000ea4000800007f */
[----:B--2---:R-:W-:Y:S05]  /*1a9e0*/  @!P0 BRA `(.L_x_10713) ;  /* 0xfffffffc00f08947 */ /* 0x004fea000383ffff */
[----:B------:R-:W-:Y:S05]  /*1a9f0*/  BRA `(.L_x_10895) ;  /* 0xffffff8400647947 */ /* 0x000fea000383ffff */
.L_x_10723:
[----:B0-----:R0:W1:Y:S02]  /*1aa00*/  SYNCS.PHASECHK.TRANS64.TRYWAIT P1, [R4+URZ+0x324a0], R5 ;  /* 0x0324a005040075a7 */ /* 0x001064000802017f */
[----:B-1----:R-:W-:Y:S05]  /*1aa10*/  @!P1 NANOSLEEP.SYNCS 0x989680 ;  /* 0x009896800000995d */ /* 0x002fea0003900000 */
[----:B------:R-:W1:Y:S02]  /*1aa20*/  @!P1 SYNCS.PHASECHK.TRANS64 P1, [R4+URZ+0x324a0], R5 ;  /* 0x0324a005040095a7 */ /* 0x000e64000802007f */
[----:B-1----:R-:W-:Y:S05]  /*1aa30*/  @!P1 BRA `(.L_x_10723) ;  /* 0xfffffffc00f09947 */ /* 0x002fea000383ffff */
[----:B------:R-:W-:Y:S05]  /*1aa40*/  BRA `(.L_x_10896) ;  /* 0xffffff8800fc7947 */ /* 0x000fea000383ffff */
.L_x_10728:
[----:B-1----:R1:W2:Y:S02]  /*1aa50*/  SYNCS.PHASECHK.TRANS64.TRYWAIT P1, [R4+URZ+0x324c0], R5 ;  /* 0x0324c005040075a7 */ /* 0x0022a4000802017f */
[----:B--2---:R-:W-:Y:S05]  /*1aa60*/  @!P1 NANOSLEEP.SYNCS 0x989680 ;  /* 0x009896800000995d */ /* 0x004fea0003900000 */
[----:B------:R-:W2:Y:S02]  /*1aa70*/  @!P1 SYNCS.PHASECHK.TRANS64 P1, [R4+URZ+0x324c0], R5 ;  /* 0x0324c005040095a7 */ /* 0x000ea4000802007f */
[----:B--2---:R-:W-:Y:S05]  /*1aa80*/  @!P1 BRA `(.L_x_10728) ;  /* 0xfffffffc00f09947 */ /* 0x004fea000383ffff */
[----:B------:R-:W-:Y:S05]  /*1aa90*/  BRA `(.L_x_10897) ;  /* 0xffffff8c007c7947 */ /* 0x000fea000383ffff */
.L_x_10744:
        /* <DEDUP_REMOVED lines=11> */
.L_x_10899:
[----:B------:R-:W-:Y:S05]  /*1ab50*/  BSYNC B0 ;  /* 0x0000000000007941 */ /* 0x000fea0003800000 */
.L_x_10898:
[----:B------:R-:W-:Y:S05]  /*1ab60*/  BRA `(.L_x_10900) ;  /* 0xffffff9800707947 */ /* 0x000fea000383ffff */
.L_x_10746:
[----:B------:R-:W-:Y:S01]  /*1ab70*/  BSSY B0, `(.L_x_10901) ;  /* 0x0000006000007945 */ /* 0x000fe20003800000 */
[----:B------:R-:W-:-:S07]  /*1ab80*/  IMAD.MOV.U32 R15, RZ, RZ, -0x1 ;  /* 0xffffffffff0f7424 */ /* 0x000fce00078e00ff */
[----:B0-----:R-:W-:Y:S05]  /*1ab90*/  WARPSYNC.COLLECTIVE R15, `(.L_x_10902) ;  /* 0x000000000f0c7348 */ /* 0x001fea0003c00000 */
[----:B------:R-:W-:Y:S02]  /*1aba0*/  ELECT P6, UR62, PT ;  /* 0x00000000003e782f */ /* 0x000fe400038c0000 */
[----:B------:R-:W-:Y:S01]  /*1abb0*/  MOV R14, UR62 ;  /* 0x0000003e000e7c02 */ /* 0x000fe20008000f00 */
[----:B0-----:R-:W-:Y:S10]  /*1abc0*/  ENDCOLLECTIVE ;  /* 0x000000000000791b */ /* 0x001ff40003800000 */
.L_x_10902:
[----:B------:R-:W-:Y:S05]  /*1abd0*/  BSYNC B0 ;  /* 0x0000000000007941 */ /* 0x000fea0003800000 */
.L_x_10901:
[----:B------:R-:W-:Y:S05]  /*1abe0*/  BRA `(.L_x_10903) ;  /* 0xffffff98007c7947 */ /* 0x000fea000383ffff */
.L_x_10748:
[----:B0-----:R0:W1:Y:S02]  /*1abf0*/  SYNCS.PHASECHK.TRANS64.TRYWAIT P0, [R0+URZ+0x32440], R2 ;  /* 0x03244002000075a7 */ /* 0x001064000800017f */
[----:B-1----:R-:W-:Y:S05]  /*1ac00*/  @!P0 NANOSLEEP.SYNCS 0x989680 ;  /* 0x009896800000895d */ /* 0x002fea0003900000 */
[----:B------:R-:W1:Y:S02]  /*1ac10*/  @!P0 SYNCS.PHASECHK.TRANS64 P0, [R0+URZ+0x32440], R2 ;  /* 0x03244002000085a7 */ /* 0x000e64000800007f */
[----:B-1----:R-:W-:Y:S05]  /*1ac20*/  @!P0 BRA `(.L_x_10748) ;  /* 0xfffffffc00f08947 */ /* 0x002fea000383ffff */
[----:B------:R-:W-:Y:S05]  /*1ac30*/  BRA `(.L_x_10904) ;  /* 0xffffff9800e87947 */ /* 0x000fea000383ffff */
.L_x_10752:
[----:B------:R0:W5:Y:S01]  /*1ac40*/  LDL R6, [R1+0x44] ;  /* 0x0000440001067983 */ /* 0x0001620000100800 */
        /* <DEDUP_REMOVED lines=8> */
.L_x_10905:
[----:B------:R-:W-:-:S05]  /*1acd0*/  VIADD R8, R17, 0x10 ;  /* 0x0000001011087836 */ /* 0x000fca0000000000 */
[----:B------:R0:W-:Y:S01]  /*1ace0*/  STL [R1+0x4c], R8 ;  /* 0x00004c0801007387 */ /* 0x0001e20000100800 */
[----:B------:R-:W-:Y:S02]  /*1acf0*/  IMAD.MOV.U32 R13, RZ, RZ, R3 ;  /* 0x000000ffff0d7224 */ /* 0x000fe400078e0003 */
[----:B------:R-:W-:-:S07]  /*1ad00*/  IMAD.MOV.U32 R4, RZ, RZ, R14 ;  /* 0x000000ffff047224 */ /* 0x000fce00078e000e */
[----:B0-----:R-:W-:Y:S05]  /*1ad10*/  WARPSYNC.COLLECTIVE R15, `(.L_x_10906) ;  /* 0x000000000f087348 */ /* 0x001fea0003c00000 */
[----:B------:R1:W2:Y:S02]  /*1ad20*/  SHFL.IDX P6, R14, R13, R12, R11 ;  /* 0x0000000c0d0e7389 */ /* 0x0002a400000c000b */
[----:B012---:R-:W-:Y:S01]  /*1ad30*/  ENDCOLLECTIVE ;  /* 0x000000000000791b */ /* 0x007fe20003800000 */
.L_x_10906:
[----:B------:R-:W-:Y:S02]  /*1ad40*/  IMAD.MOV.U32 R13, RZ, RZ, R2 ;  /* 0x000000ffff0d7224 */ /* 0x000fe400078e0002 */
[----:B------:R-:W-:Y:S02]  /*1ad50*/  IMAD.MOV.U32 R12, RZ, RZ, 0x1 ;  /* 0x00000001ff0c7424 */ /* 0x000fe400078e00ff */
[----:B------:R-:W-:-:S07]  /*1ad60*/  IMAD.MOV.U32 R5, RZ, RZ, R14 ;  /* 0x000000ffff057224 */ /* 0x000fce00078e000e */
[----:B------:R-:W-:Y:S05]  /*1ad70*/  WARPSYNC.COLLECTIVE R15, `(.L_x_10907) ;  /* 0x000000000f087348 */ /* 0x000fea0003c00000 */
[----:B------:R0:W1:Y:S02]  /*1ad80*/  SHFL.IDX P6, R14, R13, R12, R11 ;  /* 0x0000000c0d0e7389 */ /* 0x00006400000c000b */
[----:B01----:R-:W-:Y:S01]  /*1ad90*/  ENDCOLLECTIVE ;  /* 0x000000000000791b */ /* 0x003fe20003800000 */
.L_x_10907:
[----:B------:R-:W-:Y:S02]  /*1ada0*/  IMAD.MOV.U32 R13, RZ, RZ, R3 ;  /* 0x000000ffff0d7224 */ /* 0x000fe400078e0003 */
[----:B------:R-:W-:Y:S02]  /*1adb0*/  IMAD R0, R6, R7, RZ ;  /* 0x0000000706007224 */ /* 0x000fe400078e02ff */
[----:B------:R-:W-:-:S07]  /*1adc0*/  IMAD.MOV.U32 R7, RZ, RZ, R14 ;  /* 0x000000ffff077224 */ /* 0x000fce00078e000e */
[----:B------:R-:W-:Y:S05]  /*1add0*/  WARPSYNC.COLLECTIVE R15, `(.L_x_10908) ;  /* 0x000000000f087348 */ /* 0x000fea0003c00000 */
[----:B------:R0:W1:Y:S02]  /*1ade0*/  SHFL.IDX P6, R14, R13, R12, R11 ;  /* 0x0000000c0d0e7389 */ /* 0x00006400000c000b */
[----:B01----:R-:W-:Y:S01]  /*1adf0*/  ENDCOLLECTIVE ;  /* 0x000000000000791b */ /* 0x003fe20003800000 */
.L_x_10908:
        /* <DEDUP_REMOVED lines=13> */
.L_x_10909:
        /* <DEDUP_REMOVED lines=12> */
.L_x_10910:
        /* <DEDUP_REMOVED lines=17> */
.L_x_10911:
        /* <DEDUP_REMOVED lines=10> */
.L_x_10912:
        /* <DEDUP_REMOVED lines=13> */
.L_x_10913:
        /* <DEDUP_REMOVED lines=10> */
.L_x_10914:
        /* <DEDUP_REMOVED lines=13> */
.L_x_10915:
        /* <DEDUP_REMOVED lines=10> */
.L_x_10916:
        /* <DEDUP_REMOVED lines=13> */
.L_x_10917:
        /* <DEDUP_REMOVED lines=10> */
.L_x_10918:
        /* <DEDUP_REMOVED lines=11> */
.L_x_10919:
        /* <DEDUP_REMOVED lines=14> */
.L_x_10920:
[----:B------:R-:W-:Y:S01]  /*1b720*/  IMAD.MOV.U32 R3, RZ, RZ, R14 ;  /* 0x000000ffff037224 */ /* 0x000fe200078e000e */
[----:B------:R-:W-:Y:S06]  /*1b730*/  BRA `(.L_x_10921) ;  /* 0xffffff9c00947947 */ /* 0x000fec000383ffff */
.L_x_10756:
        /* <DEDUP_REMOVED lines=9> */
[----:B--2---:R-:W-:-:S05]  /*1b7d0*/  IMAD R3, R3, R7, RZ ;  /* 0x0000000703037224 */ /* 0x004fca00078e02ff */
[-C--:B------:R-:W-:Y:S02]  /*1b7e0*/  ISETP.GE.AND P4, PT, R17, R3.reuse, PT ;  /* 0x000000031100720c */ /* 0x080fe40003f86270 */
[-C--:B---3--:R-:W-:Y:S01]  /*1b7f0*/  ISETP.GE.AND P5, PT, R15, R3.reuse, PT ;  /* 0x000000030f00720c */ /* 0x088fe20003fa6270 */
[----:B------:R-:W-:Y:S01]  /*1b800*/  IMAD.MOV.U32 R15, RZ, RZ, -0x1 ;  /* 0xffffffffff0f7424 */ /* 0x000fe200078e00ff */
[----:B----4-:R-:W-:Y:S02]  /*1b810*/  ISETP.GE.AND P6, PT, R14, R3, PT ;  /* 0x000000030e00720c */ /* 0x010fe40003fc6270 */
[----:B-----5:R-:W-:-:S07]  /*1b820*/  LOP3.LUT R9, R9, 0xffffffef, RZ, 0xc0, !PT ;  /* 0xffffffef09097812 */ /* 0x020fce00078ec0ff */
[----:B------:R-:W-:Y:S02]  /*1b830*/  @P4 LOP3.LUT R9, R9, 0x10, RZ, 0xfc, !PT ;  /* 0x0000001009094812 */ /* 0x000fe400078efcff */
[----:B------:R-:W-:Y:S01]  /*1b840*/  ISETP.GE.AND P4, PT, R13, R3, PT ;  /* 0x000000030d00720c */ /* 0x000fe20003f86270 */
[----:B------:R-:W-:Y:S01]  /*1b850*/  IMAD.MOV.U32 R13, RZ, RZ, R0 ;  /* 0x000000ffff0d7224 */ /* 0x000fe200078e0000 */
[----:B------:R-:W-:-:S04]  /*1b860*/  LOP3.LUT R9, R9, 0xfffffff7, RZ, 0xc0, !PT ;  /* 0xfffffff709097812 */ /* 0x000fc800078ec0ff */
        /* <DEDUP_REMOVED lines=16> */
.L_x_10923:
[----:B------:R-:W-:Y:S05]  /*1b970*/  BSYNC B0 ;  /* 0x0000000000007941 */ /* 0x000fea0003800000 */
.L_x_10922:
[----:B------:R0:W5:Y:S01]  /*1b980*/  LDL R7, [R1+0x14] ;  /* 0x0000140001077983 */ /* 0x0001620000100800 */
[----:B------:R-:W-:Y:S01]  /*1b990*/  IMAD.MOV.U32 R13, RZ, RZ, R2 ;  /* 0x000000ffff0d7224 */ /* 0x000fe200078e0002 */
[----:B------:R-:W-:Y:S01]  /*1b9a0*/  LOP3.LUT R9, R9, 0xfffffeff, RZ, 0xc0, !PT ;  /* 0xfffffeff09097812 */ /* 0x000fe200078ec0ff */
[----:B------:R-:W-:Y:S02]  /*1b9b0*/  IMAD.MOV.U32 R12, RZ, RZ, RZ ;  /* 0x000000ffff0c7224 */ /* 0x000fe400078e00ff */
[----:B------:R-:W-:Y:S01]  /*1b9c0*/  IMAD.MOV.U32 R11, RZ, RZ, 0x181f ;  /* 0x0000181fff0b7424 */ /* 0x000fe200078e00ff */
[----:B------:R-:W-:Y:S01]  /*1b9d0*/  @P5 LOP3.LUT R9, R9, 0x100, RZ, 0xfc, !PT ;  /* 0x0000010009095812 */ /* 0x000fe200078efcff */
[----:B------:R-:W-:Y:S02]  /*1b9e0*/  IMAD.MOV.U32 R15, RZ, RZ, -0x1 ;  /* 0xffffffffff0f7424 */ /* 0x000fe400078e00ff */
[----:B------:R-:W-:Y:S01]  /*1b9f0*/  IMAD.MOV.U32 R4, RZ, RZ, R14 ;  /* 0x000000ffff047224 */ /* 0x000fe200078e000e */
[----:B0-----:R-:W-:-:S13]  /*1ba00*/  LOP3.LUT P5, RZ, R9, 0x10, RZ, 0xc0, !PT ;  /* 0x0000001009ff7812 */ /* 0x001fda00078ac0ff */
[----:B-----5:R-:W-:Y:S05]  /*1ba10*/  WARPSYNC.COLLECTIVE R15, `(.L_x_10924) ;  /* 0x000000000f087348 */ /* 0x020fea0003c00000 */
[----:B------:R0:W1:Y:S02]  /*1ba20*/  SHFL.IDX P6, R14, R13, R12, R11 ;  /* 0x0000000c0d0e7389 */ /* 0x00006400000c000b */
[----:B01---5:R-:W-:Y:S01]  /*1ba30*/  ENDCOLLECTIVE ;  /* 0x000000000000791b */ /* 0x023fe20003800000 */
.L_x_10924:
        /* <DEDUP_REMOVED lines=13> */
.L_x_10925:
[----:B------:R-:W-:-:S04]  /*1bb10*/  @!P5 LOP3.LUT R4, R5, R4, RZ, 0x3c, !PT ;  /* 0x000000040504d212 */ /* 0x000fc800078e3cff */
[----:B------:R-:W-:Y:S01]  /*1bb20*/  @!P5 LOP3.LUT R5, R5, R4, RZ, 0x3c, !PT ;  /* 0x000000040505d212 */ /* 0x000fe200078e3cff */
[----:B------:R-:W-:Y:S02]  /*1bb30*/  IMAD.MOV.U32 R13, RZ, RZ, R2 ;  /* 0x000000ffff0d7224 */ /* 0x000fe400078e0002 */
[----:B------:R-:W-:-:S07]  /*1bb40*/  IMAD.MOV.U32 R6, RZ, RZ, R14 ;  /* 0x000000ffff067224 */ /* 0x000fce00078e000e */
[----:B------:R-:W-:Y:S05]  /*1bb50*/  WARPSYNC.COLLECTIVE R15, `(.L_x_10926) ;  /* 0x000000000f087348 */ /* 0x000fea0003c00000 */
[----:B------:R0:W1:Y:S02]  /*1bb60*/  SHFL.IDX P6, R14, R13, R12, R11 ;  /* 0x0000000c0d0e7389 */ /* 0x00006400000c000b */
[----:B01----:R-:W-:Y:S01]  /*1bb70*/  ENDCOLLECTIVE ;  /* 0x000000000000791b */ /* 0x003fe20003800000 */
.L_x_10926:
        /* <DEDUP_REMOVED lines=13> */
[----:B------:R-:W-:-:S07]  /*1bc50*/  @!P4 LOP3.LUT R5, R5, R4, RZ, 0x3c, !PT ;  /* 0x000000040505c212 */ /* 0x000fce00078e3cff */
[----:B------:R-:W-:Y:S05]  /*1bc60*/  WARPSYNC.COLLECTIVE R15, `(.L_x_10927) ;  /* 0x000000000f087348 */ /* 0x000fea0003c00000 */
[----:B------:R0:W1:Y:S02]  /*1bc70*/  SHFL.IDX P6, R14, R13, R12, R11 ;  /* 0x0000000c0d0e7389 */ /* 0x00006400000c000b */
[----:B01----:R-:W-:Y:S01]  /*1bc80*/  ENDCOLLECTIVE ;  /* 0x000000000000791b */ /* 0x003fe20003800000 */
.L_x_10927:
        /* <DEDUP_REMOVED lines=15> */
.L_x_10928:
[----:B------:R-:W-:Y:S02]  /*1bd80*/  IMAD.MOV.U32 R13, RZ, RZ, R0 ;  /* 0x000000ffff0d7224 */ /* 0x000fe400078e0000 */
[----:B------:R-:W-:Y:S02]  /*1bd90*/  IMAD.MOV.U32 R12, RZ, RZ, 0x3 ;  /* 0x00000003ff0c7424 */ /* 0x000fe400078e00ff */
[----:B------:R-:W-:-:S05]  /*1bda0*/  IMAD.MOV.U32 R5, RZ, RZ, R14 ;  /* 0x000000ffff057224 */ /* 0x000fca00078e000e */
[----:B------:R-:W-:-:S05]  /*1bdb0*/  @!P5 LEA R5, P6, R8, R5, 0x1 ;  /* 0x000000050805d211 */ /* 0x000fca00078c08ff */
[----:B------:R-:W-:-:S05]  /*1bdc0*/  @!P5 IMAD.X R4, RZ, RZ, R6, P6 ;  /* 0x000000ffff04d224 */ /* 0x000fca00030e0606 */
[----:B------:R-:W-:-:S07]  /*1bdd0*/  @!P5 LOP3.LUT R5, R5, R4, RZ, 0x3c, !PT ;  /* 0x000000040505d212 */ /* 0x000fce00078e3cff */
[----:B------:R-:W-:Y:S05]  /*1bde0*/  WARPSYNC.COLLECTIVE R15, `(.L_x_10929) ;  /* 0x000000000f087348 */ /* 0x000fea0003c00000 */
[----:B------:R0:W1:Y:S02]  /*1bdf0*/  SHFL.IDX P6, R14, R13, R12, R11 ;  /* 0x0000000c0d0e7389 */ /* 0x00006400000c000b */
[----:B01----:R-:W-:Y:S01]  /*1be00*/  ENDCOLLECTIVE ;  /* 0x000000000000791b */ /* 0x003fe20003800000 */
.L_x_10929:
        /* <DEDUP_REMOVED lines=15> */
.L_x_10930:
        /* <DEDUP_REMOVED lines=9> */
.L_x_10931:
        /* <DEDUP_REMOVED lines=15> */
.L_x_10932:
        /* <DEDUP_REMOVED lines=9> */
.L_x_10933:
        /* <DEDUP_REMOVED lines=10> */
[----:B------:R-:W-:-:S07]  /*1c1b0*/  IMAD.MOV.U32 R6, RZ, RZ, R14 ;  /* 0x000000ffff067224 */ /* 0x000fce00078e000e */
[----:B0-----:R-:W-:Y:S05]  /*1c1c0*/  WARPSYNC.COLLECTIVE R15, `(.L_x_10934) ;  /* 0x000000000f087348 */ /* 0x001fea0003c00000 */
[----:B------:R1:W2:Y:S02]  /*1c1d0*/  SHFL.IDX P6, R14, R13, R12, R11 ;  /* 0x0000000c0d0e7389 */ /* 0x0002a400000c000b */
[----:B012---:R-:W-:Y:S01]  /*1c1e0*/  ENDCOLLECTIVE ;  /* 0x000000000000791b */ /* 0x007fe20003800000 */
.L_x_10934:
[----:B------:R-:W-:Y:S02]  /*1c1f0*/  IMAD.MOV.U32 R13, RZ, RZ, R0 ;  /* 0x000000ffff0d7224 */ /* 0x000fe400078e0000 */
[----:B------:R-:W-:Y:S01]  /*1c200*/  IMAD.MOV.U32 R12, RZ, RZ, 0x6 ;  /* 0x00000006ff0c7424 */ /* 0x000fe200078e00ff */
[----:B------:R-:W-:Y:S01]  /*1c210*/  LOP3.LUT P6, RZ, R9, 0x20, RZ, 0xc0, !PT ;  /* 0x0000002009ff7812 */ /* 0x000fe200078cc0ff */
[----:B------:R-:W-:-:S12]  /*1c220*/  IMAD.MOV.U32 R5, RZ, RZ, R14 ;  /* 0x000000ffff057224 */ /* 0x000fd800078e000e */
        /* <DEDUP_REMOVED lines=15> */
.L_x_10935:
[----:B------:R-:W-:Y:S02]  /*1c320*/  IMAD.MOV.U32 R13, RZ, RZ, R2 ;  /* 0x000000ffff0d7224 */ /* 0x000fe400078e0002 */
[----:B------:R-:W-:-:S07]  /*1c330*/  IMAD.MOV.U32 R6, RZ, RZ, R14 ;  /* 0x000000ffff067224 */ /* 0x000fce00078e000e */
[----:B------:R-:W-:Y:S05]  /*1c340*/  WARPSYNC.COLLECTIVE R15, `(.L_x_10936) ;  /* 0x000000000f087348 */ /* 0x000fea0003c00000 */
[----:B------:R0:W1:Y:S02]  /*1c350*/  SHFL.IDX P6, R14, R13, R12, R11 ;  /* 0x0000000c0d0e7389 */ /* 0x00006400000c000b */
[----:B01----:R-:W-:Y:S01]  /*1c360*/  ENDCOLLECTIVE ;  /* 0x000000000000791b */ /* 0x003fe20003800000 */
.L_x_10936:
[----:B------:R-:W-:Y:S02]  /*1c370*/  IMAD.MOV.U32 R13, RZ, RZ, R0 ;  /* 0x000000ffff0d7224 */ /* 0x000fe400078e0000 */
[----:B------:R-:W-:Y:S02]  /*1c380*/  IMAD.MOV.U32 R12, RZ, RZ, 0x7 ;  /* 0x00000007ff0c7424 */ /* 0x000fe400078e00ff */
[----:B------:R-:W-:-:S07]  /*1c390*/  IMAD.MOV.U32 R5, RZ, RZ, R14 ;  /* 0x000000ffff057224 */ /* 0x000fce00078e000e */
[----:B------:R-:W-:Y:S05]  /*1c3a0*/  WARPSYNC.COLLECTIVE R15, `(.L_x_10937) ;  /* 0x000000000f087348 */ /* 0x000fea0003c00000 */
[----:B------:R0:W1:Y:S02]  /*1c3b0*/  SHFL.IDX P6, R14, R13, R12, R11 ;  /* 0x0000000c0d0e7389 */ /* 0x00006400000c000b */
[----:B01----:R-:W-:Y:S01]  /*1c3c0*/  ENDCOLLECTIVE ;  /* 0x000000000000791b */ /* 0x003fe20003800000 */
.L_x_10937:
        /* <DEDUP_REMOVED lines=10> */
.L_x_10938:
[----:B------:R-:W-:Y:S01]  /*1c470*/  @!PT LDS RZ, [RZ] ;  /* 0x00000000fffff984 */ /* 0x000fe20000000800 */
[----:B------:R-:W-:Y:S01]  /*1c480*/  @!PT LDS RZ, [RZ] ;  /* 0x00000000fffff984 */ /* 0x000fe20000000800 */
[----:B------:R-:W-:Y:S01]  /*1c490*/  @!PT LDS RZ, [RZ] ;  /* 0x00000000fffff984 */ /* 0x000fe20000000800 */
[----:B------:R0:W-:Y:S04]  /*1c4a0*/  @!P4 LDGSTS.E.BYPASS.LTC128B.128 [R7+0x25400], desc[UR60][R4.64], !P3 ;  /* 0x254000000407cfae */ /* 0x0001e8000d901d7c */
[----:B------:R0:W-:Y:S04]  /*1c4b0*/  @!P4 LDGSTS.E.BYPASS.LTC128B.128 [R7+0x29400], desc[UR60][R4.64+0x80], !P2 ;  /* 0x294000800407cfae */ /* 0x0001e8000d101d7c */
[----:B------:R0:W-:Y:S04]  /*1c4c0*/  @!P4 LDGSTS.E.BYPASS.LTC128B.128 [R7+0x2d400], desc[UR60][R4.64+0x100], !P1 ;  /* 0x2d4001000407cfae */ /* 0x0001e8000c901d7c */
[----:B------:R0:W-:Y:S01]  /*1c4d0*/  @!P4 LDGSTS.E.BYPASS.LTC128B.128 [R7+0x31400], desc[UR60][R4.64+0x180], !P0 ;  /* 0x314001800407cfae */ /* 0x0001e2000c101d7c */
[----:B------:R-:W-:Y:S01]  /*1c4e0*/  IMAD.MOV.U32 R2, RZ, RZ, R14 ;  /* 0x000000ffff027224 */ /* 0x000fe200078e000e */
[----:B------:R-:W-:Y:S06]  /*1c4f0*/  BRA `(.L_x_10939) ;  /* 0xffffff9c004c7947 */ /* 0x000fec000383ffff */
.L_x_10761:
[----:B-1----:R-:W3:Y:S02]  /*1c500*/  LDL R2, [R1+0x4] ;  /* 0x0000040001027983 */ /* 0x002ee40000100800 */
[----:B---3--:R1:W3:Y:S02]  /*1c510*/  SYNCS.PHASECHK.TRANS64.TRYWAIT P0, [R2+URZ+0x32420], R0 ;  /* 0x03242000020075a7 */ /* 0x0082e4000800017f */
[----:B---3--:R-:W-:Y:S05]  /*1c520*/  @!P0 NANOSLEEP.SYNCS 0x989680 ;  /* 0x009896800000895d */ /* 0x008fea0003900000 */
[----:B------:R-:W3:Y:S02]  /*1c530*/  @!P0 SYNCS.PHASECHK.TRANS64 P0, [R2+URZ+0x32420], R0 ;  /* 0x03242000020085a7 */ /* 0x000ee4000800007f */
[----:B---3--:R-:W-:Y:S05]  /*1c540*/  @!P0 BRA `(.L_x_10761) ;  /* 0xfffffffc00ec8947 */ /* 0x008fea000383ffff */
[----:B------:R-:W-:Y:S05]  /*1c550*/  BRA `(.L_x_10940) ;  /* 0xffffff9c00c87947 */ /* 0x000fea000383ffff */
.L_x_10765:
[----:B0-----:R0:W1:Y:S02]  /*1c560*/  SYNCS.PHASECHK.TRANS64.TRYWAIT P0, [R2+URZ+0x32460], R0 ;  /* 0x03246000020075a7 */ /* 0x001064000800017f */
[----:B-1----:R-:W-:Y:S05]  /*1c570*/  @!P0 NANOSLEEP.SYNCS 0x989680 ;  /* 0x009896800000895d */ /* 0x002fea0003900000 */
[----:B------:R-:W1:Y:S02]  /*1c580*/  @!P0 SYNCS.PHASECHK.TRANS64 P0, [R2+URZ+0x32460], R0 ;  /* 0x03246000020085a7 */ /* 0x000e64000800007f */
[----:B-1----:R-:W-:Y:S05]  /*1c590*/  @!P0 BRA `(.L_x_10765) ;  /* 0xfffffffc00f08947 */ /* 0x002fea000383ffff */
[----:B------:R-:W-:Y:S05]  /*1c5a0*/  BRA `(.L_x_10941) ;  /* 0xffffff9c00f87947 */ /* 0x000fea000383ffff */
.L_x_10780:
[----:B-1----:R1:W2:Y:S02]  /*1c5b0*/  SYNCS.PHASECHK.TRANS64.TRYWAIT P0, [R2+URZ+0x32440], R5 ;  /* 0x03244005020075a7 */ /* 0x0022a4000800017f */
[----:B--2---:R-:W-:Y:S05]  /*1c5c0*/  @!P0 NANOSLEEP.SYNCS 0x989680 ;  /* 0x009896800000895d */ /* 0x004fea0003900000 */
[----:B------:R-:W2:Y:S02]  /*1c5d0*/  @!P0 SYNCS.PHASECHK.TRANS64 P0, [R2+URZ+0x32440], R5 ;  /* 0x03244005020085a7 */ /* 0x000ea4000800007f */
[----:B--2---:R-:W-:Y:S05]  /*1c5e0*/  @!P0 BRA `(.L_x_10780) ;  /* 0xfffffffc00f08947 */ /* 0x004fea000383ffff */
[----:B------:R-:W-:Y:S05]  /*1c5f0*/  BRA `(.L_x_10942) ;  /* 0xffffffa800287947 */ /* 0x000fea000383ffff */
.L_x_10785:
[----:B0-----:R0:W2:Y:S02]  /*1c600*/  SYNCS.PHASECHK.TRANS64.TRYWAIT P0, [R2+URZ+0x32460], R5 ;  /* 0x03246005020075a7 */ /* 0x0010a4000800017f */
[----:B--2---:R-:W-:Y:S05]  /*1c610*/  @!P0 NANOSLEEP.SYNCS 0x989680 ;  /* 0x009896800000895d */ /* 0x004fea0003900000 */
[----:B------:R-:W2:Y:S02]  /*1c620*/  @!P0 SYNCS.PHASECHK.TRANS64 P0, [R2+URZ+0x32460], R5 ;  /* 0x03246005020085a7 */ /* 0x000ea4000800007f */
[----:B--2---:R-:W-:Y:S05]  /*1c630*/  @!P0 BRA `(.L_x_10785) ;  /* 0xfffffffc00f08947 */ /* 0x004fea000383ffff */
[----:B------:R-:W-:Y:S05]  /*1c640*/  BRA `(.L_x_10943) ;  /* 0xffffffa800b07947 */ /* 0x000fea000383ffff */
.L_x_10796:
[----:B0-----:R0:W1:Y:S02]  /*1c650*/  SYNCS.PHASECHK.TRANS64.TRYWAIT P0, [R3+URZ+0x32440], R2 ;  /* 0x03244002030075a7 */ /* 0x001064000800017f */
[----:B-1----:R-:W-:Y:S05]  /*1c660*/  @!P0 NANOSLEEP.SYNCS 0x989680 ;  /* 0x009896800000895d */ /* 0x002fea0003900000 */
[----:B------:R-:W1:Y:S02]  /*1c670*/  @!P0 SYNCS.PHASECHK.TRANS64 P0, [R3+URZ+0x32440], R2 ;  /* 0x03244002030085a7 */ /* 0x000e64000800007f */
[----:B-1----:R-:W-:Y:S05]  /*1c680*/  @!P0 BRA `(.L_x_10796) ;  /* 0xfffffffc00f08947 */ /* 0x002fea000383ffff */
[----:B------:R-:W-:Y:S05]  /*1c690*/  BRA `(.L_x_10944) ;  /* 0xffffffb000c07947 */ /* 0x000fea000383ffff */
.L_x_10801:
[----:B-1----:R1:W2:Y:S02]  /*1c6a0*/  SYNCS.PHASECHK.TRANS64.TRYWAIT P0, [R3+URZ+0x32460], R2 ;  /* 0x03246002030075a7 */ /* 0x0022a4000800017f */
[----:B--2---:R-:W-:Y:S05]  /*1c6b0*/  @!P0 NANOSLEEP.SYNCS 0x989680 ;  /* 0x009896800000895d */ /* 0x004fea0003900000 */
[----:B------:R-:W2:Y:S02]  /*1c6c0*/  @!P0 SYNCS.PHASECHK.TRANS64 P0, [R3+URZ+0x32460], R2 ;  /* 0x03246002030085a7 */ /* 0x000ea4000800007f */
[----:B--2---:R-:W-:Y:S05]  /*1c6d0*/  @!P0 BRA `(.L_x_10801) ;  /* 0xfffffffc00f08947 */ /* 0x004fea000383ffff */
[----:B------:R-:W-:Y:S05]  /*1c6e0*/  BRA `(.L_x_10945) ;  /* 0xffffffb400447947 */ /* 0x000fea000383ffff */
.L_x_10812:
[----:B0-----:R0:W1:Y:S02]  /*1c6f0*/  SYNCS.PHASECHK.TRANS64.TRYWAIT P0, [R3+URZ+0x32440], R2 ;  /* 0x03244002030075a7 */ /* 0x001064000800017f */
[----:B-1----:R-:W-:Y:S05]  /*1c700*/  @!P0 NANOSLEEP.SYNCS 0x989680 ;  /* 0x009896800000895d */ /* 0x002fea0003900000 */
[----:B------:R-:W1:Y:S02]  /*1c710*/  @!P0 SYNCS.PHASECHK.TRANS64 P0, [R3+URZ+0x32440], R2 ;  /* 0x03244002030085a7 */ /* 0x000e64000800007f */
[----:B-1----:R-:W-:Y:S05]  /*1c720*/  @!P0 BRA `(.L_x_10812) ;  /* 0xfffffffc00f08947 */ /* 0x002fea000383ffff */
[----:B------:R-:W-:Y:S05]  /*1c730*/  BRA `(.L_x_10946) ;  /* 0xffffffbc00307947 */ /* 0x000fea000383ffff */
.L_x_10817:
[----:B-1----:R1:W2:Y:S02]  /*1c740*/  SYNCS.PHASECHK.TRANS64.TRYWAIT P0, [R3+URZ+0x32460], R2 ;  /* 0x03246002030075a7 */ /* 0x0022a4000800017f */
[----:B--2---:R-:W-:Y:S05]  /*1c750*/  @!P0 NANOSLEEP.SYNCS 0x989680 ;  /* 0x009896800000895d */ /* 0x004fea0003900000 */
[----:B------:R-:W2:Y:S02]  /*1c760*/  @!P0 SYNCS.PHASECHK.TRANS64 P0, [R3+URZ+0x32460], R2 ;  /* 0x03246002030085a7 */ /* 0x000ea4000800007f */
[----:B--2---:R-:W-:Y:S05]  /*1c770*/  @!P0 BRA `(.L_x_10817) ;  /* 0xfffffffc00f08947 */ /* 0x004fea000383ffff */
[----:B------:R-:W-:Y:S05]  /*1c780*/  BRA `(.L_x_10947) ;  /* 0xffffffbc00b87947 */ /* 0x000fea000383ffff */
.L_x_10829:
[----:B------:R-:W-:Y:S01]  /*1c790*/  BSSY B0, `(.L_x_10948) ;  /* 0x0000008000007945 */ /* 0x000fe20003800000 */
[----:B------:R-:W-:Y:S02]  /*1c7a0*/  IMAD.MOV.U32 R13, RZ, RZ, R16 ;  /* 0x000000ffff0d7224 */ /* 0x000fe400078e0010 */
[----:B------:R-:W-:Y:S02]  /*1c7b0*/  IMAD.MOV.U32 R12, RZ, RZ, RZ ;  /* 0x000000ffff0c7224 */ /* 0x000fe400078e00ff */
[----:B------:R-:W-:Y:S02]  /*1c7c0*/  IMAD.MOV.U32 R11, RZ, RZ, 0x1f ;  /* 0x0000001fff0b7424 */ /* 0x000fe400078e00ff */
[----:B------:R-:W-:-:S07]  /*1c7d0*/  IMAD.MOV.U32 R15, RZ, RZ, -0x1 ;  /* 0xffffffffff0f7424 */ /* 0x000fce00078e00ff */
[----:B-1--45:R-:W-:Y:S05]  /*1c7e0*/  WARPSYNC.COLLECTIVE R15, `(.L_x_10949) ;  /* 0x000000000f087348 */ /* 0x032fea0003c00000 */
[----:B------:R0:W2:Y:S02]  /*1c7f0*/  SHFL.IDX P6, R14, R13, R12, R11 ;  /* 0x0000000c0d0e7389 */ /* 0x0000a400000c000b */
[----:B012-45:R-:W-:Y:S01]  /*1c800*/  ENDCOLLECTIVE ;  /* 0x000000000000791b */ /* 0x037fe20003800000 */
.L_x_10949:
[----:B------:R-:W-:Y:S05]  /*1c810*/  BSYNC B0 ;  /* 0x0000000000007941 */ /* 0x000fea0003800000 */
.L_x_10948:
        /* <DEDUP_REMOVED lines=9> */
.L_x_10950:
        /* <DEDUP_REMOVED lines=18> */
.L_x_10951:
        /* <DEDUP_REMOVED lines=8> */
.L_x_10952:
        /* <DEDUP_REMOVED lines=8> */
.L_x_10953:
        /* <DEDUP_REMOVED lines=8> */
.L_x_10954:
        /* <DEDUP_REMOVED lines=8> */
.L_x_10955:
        /* <DEDUP_REMOVED lines=9> */
.L_x_10956:
[----:B------:R-:W-:Y:S01]  /*1cc60*/  IMAD.MOV.U32 R6, RZ, RZ, R14 ;  /* 0x000000ffff067224 */ /* 0x000fe200078e000e */
[----:B------:R-:W-:Y:S06]  /*1cc70*/  BRA `(.L_x_10957) ;  /* 0xffffffc400107947 */ /* 0x000fec000383ffff */
.L_x_10834:
[----:B------:R-:W-:Y:S01]  /*1cc80*/  BSSY B0, `(.L_x_10958) ;  /* 0x0000008000007945 */ /* 0x000fe20003800000 */
[----:B-----5:R-:W-:Y:S02]  /*1cc90*/  IMAD.MOV.U32 R13, RZ, RZ, R2 ;  /* 0x000000ffff0d7224 */ /* 0x020fe400078e0002 */
[----:B------:R-:W-:Y:S02]  /*1cca0*/  IMAD.MOV.U32 R12, RZ, RZ, 0x1 ;  /* 0x00000001ff0c7424 */ /* 0x000fe400078e00ff */
[----:B------:R-:W-:Y:S02]  /*1ccb0*/  IMAD.MOV.U32 R11, RZ, RZ, RZ ;  /* 0x000000ffff0b7224 */ /* 0x000fe400078e00ff */
[----:B------:R-:W-:-:S07]  /*1ccc0*/  IMAD.MOV.U32 R15, RZ, RZ, -0x1 ;  /* 0xffffffffff0f7424 */ /* 0x000fce00078e00ff */
[----:B0---4-:R-:W-:Y:S05]  /*1ccd0*/  WARPSYNC.COLLECTIVE R15, `(.L_x_10959) ;  /* 0x000000000f087348 */ /* 0x011fea0003c00000 */
[----:B------:R1:W2:Y:S02]  /*1cce0*/  SHFL.UP P6, R14, R13, R12, R11 ;  /* 0x0400000c0d0e7389 */ /* 0x0002a400000c000b */
[----:B012-4-:R-:W-:Y:S01]  /*1ccf0*/  ENDCOLLECTIVE ;  /* 0x000000000000791b */ /* 0x017fe20003800000 */
.L_x_10959:
[----:B------:R-:W-:Y:S05]  /*1cd00*/  BSYNC B0 ;  /* 0x0000000000007941 */ /* 0x000fea0003800000 */
.L_x_10958:
        /* <DEDUP_REMOVED lines=10> */
.L_x_10960:
        /* <DEDUP_REMOVED lines=8> */
.L_x_10961:
        /* <DEDUP_REMOVED lines=8> */
.L_x_10962:
        /* <DEDUP_REMOVED lines=8> */
.L_x_10963:
        /* <DEDUP_REMOVED lines=9> */
.L_x_10964:
[----:B------:R-:W-:Y:S01]  /*1cfc0*/  IMAD.MOV.U32 R6, RZ, RZ, R14 ;  /* 0x000000ffff067224 */ /* 0x000fe200078e000e */
[----:B------:R-:W-:Y:S06]  /*1cfd0*/  BRA `(.L_x_10965) ;  /* 0xffffffc000d47947 */ /* 0x000fec000383ffff */
.L_x_10836:
[----:B------:R-:W-:Y:S01]  /*1cfe0*/  BSSY B0, `(.L_x_10966) ;  /* 0x0000006000007945 */ /* 0x000fe20003800000 */
[----:B------:R-:W-:Y:S01]  /*1cff0*/  PLOP3.LUT P6, PT, P6, PT, PT, 0x8, 0x0 ;  /* 0x000000000000781c */ /* 0x000fe200037ce170 */
[----:B------:R-:W-:-:S12]  /*1d000*/  IMAD.MOV.U32 R15, RZ, RZ, -0x1 ;  /* 0xffffffffff0f7424 */ /* 0x000fd800078e00ff */
[----:B0---45:R-:W-:Y:S05]  /*1d010*/  WARPSYNC.COLLECTIVE R15, `(.L_x_10967) ;  /* 0x000000000f087348 */ /* 0x031fea0003c00000 */
[----:B------:R-:W-:Y:S01]  /*1d020*/  VOTE.ANY R14, PT, P6 ;  /* 0x00000000000e7806 */ /* 0x000fe200030e0100 */
[----:B0---45:R-:W-:Y:S06]  /*1d030*/  ENDCOLLECTIVE ;  /* 0x000000000000791b */ /* 0x031fec0003800000 */
.L_x_10967:
[----:B------:R-:W-:Y:S05]  /*1d040*/  BSYNC B0 ;  /* 0x0000000000007941 */ /* 0x000fea0003800000 */
.L_x_10966:
        /* <DEDUP_REMOVED lines=9> */
.L_x_10968:
[----:B------:R-:W-:Y:S01]  /*1d0e0*/  IMAD.MOV.U32 R17, RZ, RZ, R14 ;  /* 0x000000ffff117224 */ /* 0x000fe200078e000e */
[----:B------:R-:W-:Y:S06]  /*1d0f0*/  BRA `(.L_x_10969) ;  /* 0xffffffc000c47947 */ /* 0x000fec000383ffff */
.L_x_10838:
[----:B------:R-:W-:Y:S01]  /*1d100*/  BSSY B0, `(.L_x_10970) ;  /* 0x0000007000007945 */ /* 0x000fe20003800000 */
[----:B------:R-:W-:Y:S02]  /*1d110*/  IMAD.MOV.U32 R13, RZ, RZ, R3 ;  /* 0x000000ffff0d7224 */ /* 0x000fe400078e0003 */
[----:B------:R-:W-:Y:S02]  /*1d120*/  IMAD.MOV.U32 R11, RZ, RZ, 0x1f ;  /* 0x0000001fff0b7424 */ /* 0x000fe400078e00ff */
[----:B------:R-:W-:-:S07]  /*1d130*/  IMAD.MOV.U32 R15, RZ, RZ, -0x1 ;  /* 0xffffffffff0f7424 */ /* 0x000fce00078e00ff */
[----:B0-2-45:R-:W-:Y:S05]  /*1d140*/  WARPSYNC.COLLECTIVE R15, `(.L_x_10971) ;  /* 0x000000000f087348 */ /* 0x035fea0003c00000 */
[----:B------:R1:W3:Y:S02]  /*1d150*/  SHFL.IDX P6, R14, R13, R12, R11 ;  /* 0x0000000c0d0e7389 */ /* 0x0002e400000c000b */
[----:B012345:R-:W-:Y:S01]  /*1d160*/  ENDCOLLECTIVE ;  /* 0x000000000000791b */ /* 0x03ffe20003800000 */
.L_x_10971:
[----:B------:R-:W-:Y:S05]  /*1d170*/  BSYNC B0 ;  /* 0x0000000000007941 */ /* 0x000fea0003800000 */
.L_x_10970:
[----:B------:R-:W-:Y:S01]  /*1d180*/  IMAD.MOV.U32 R2, RZ, RZ, R14 ;  /* 0x000000ffff027224 */ /* 0x000fe200078e000e */
[----:B------:R-:W-:Y:S06]  /*1d190*/  BRA `(.L_x_10837) ;  /* 0xffffffc000b87947 */ /* 0x000fec000383ffff */
.L_x_10842:
[----:B0-----:R0:W1:Y:S02]  /*1d1a0*/  SYNCS.PHASECHK.TRANS64.TRYWAIT P0, [R0+URZ+0x32420], R3 ;  /* 0x03242003000075a7 */ /* 0x001064000800017f */
[----:B-1----:R-:W-:Y:S05]  /*1d1b0*/  @!P0 NANOSLEEP.SYNCS 0x989680 ;  /* 0x009896800000895d */ /* 0x002fea0003900000 */
[----:B------:R-:W1:Y:S02]  /*1d1c0*/  @!P0 SYNCS.PHASECHK.TRANS64 P0, [R0+URZ+0x32420], R3 ;  /* 0x03242003000085a7 */ /* 0x000e64000800007f */
[----:B-1----:R-:W-:Y:S05]  /*1d1d0*/  @!P0 BRA `(.L_x_10842) ;  /* 0xfffffffc00f08947 */ /* 0x002fea000383ffff */
[----:B------:R-:W-:Y:S05]  /*1d1e0*/  BRA `(.L_x_10972) ;  /* 0xffffffc400ac7947 */ /* 0x000fea000383ffff */
.L_x_10843:
        /* <DEDUP_REMOVED lines=11> */
.L_x_10974:
[----:B------:R-:W-:Y:S05]  /*1d2a0*/  BSYNC B0 ;  /* 0x0000000000007941 */ /* 0x000fea0003800000 */
.L_x_10973:
[----:B------:R-:W-:Y:S05]  /*1d2b0*/  BRA `(.L_x_10975) ;  /* 0xffffffc400947947 */ /* 0x000fea000383ffff */
.L_x_10844:
[----:B------:R-:W-:Y:S01]  /*1d2c0*/  BSSY B0, `(.L_x_10976) ;  /* 0x0000006000007945 */ /* 0x000fe20003800000 */
[----:B------:R-:W-:-:S07]  /*1d2d0*/  IMAD.MOV.U32 R15, RZ, RZ, -0x1 ;  /* 0xffffffffff0f7424 */ /* 0x000fce00078e00ff */
[----:B01--45:R-:W-:Y:S05]  /*1d2e0*/  WARPSYNC.COLLECTIVE R15, `(.L_x_10977) ;  /* 0x000000000f0c7348 */ /* 0x033fea0003c00000 */
[----:B------:R-:W-:Y:S02]  /*1d2f0*/  ELECT P6, UR62, PT ;  /* 0x00000000003e782f */ /* 0x000fe400038c0000 */
[----:B------:R-:W-:Y:S01]  /*1d300*/  MOV R14, UR62 ;  /* 0x0000003e000e7c02 */ /* 0x000fe20008000f00 */
[----:B01--45:R-:W-:Y:S10]  /*1d310*/  ENDCOLLECTIVE ;  /* 0x000000000000791b */ /* 0x033ff40003800000 */
.L_x_10977:
[----:B------:R-:W-:Y:S05]  /*1d320*/  BSYNC B0 ;  /* 0x0000000000007941 */ /* 0x000fea0003800000 */
.L_x_10976:
[----:B------:R-:W-:Y:S05]  /*1d330*/  BRA `(.L_x_10978) ;  /* 0xffffffc400887947 */ /* 0x000fea000383ffff */
.L_x_10846:
[----:B0-----:R0:W1:Y:S02]  /*1d340*/  SYNCS.PHASECHK.TRANS64.TRYWAIT P0, [R6+URZ], R5 ;  /* 0x00000005060075a7 */ /* 0x001064000800017f */
[----:B-1----:R-:W-:Y:S05]  /*1d350*/  @!P0 NANOSLEEP.SYNCS 0x989680 ;  /* 0x009896800000895d */ /* 0x002fea0003900000 */
[----:B------:R-:W1:Y:S02]  /*1d360*/  @!P0 SYNCS.PHASECHK.TRANS64 P0, [R6+URZ], R5 ;  /* 0x00000005060085a7 */ /* 0x000e64000800007f */
[----:B-1----:R-:W-:Y:S05]  /*1d370*/  @!P0 BRA `(.L_x_10846) ;  /* 0xfffffffc00f08947 */ /* 0x002fea000383ffff */
[----:B------:R-:W-:Y:S05]  /*1d380*/  BRA `(.L_x_10979) ;  /* 0xffffffc400c47947 */ /* 0x000fea000383ffff */
.L_x_10847:
[----:B-1----:R1:W2:Y:S02]  /*1d390*/  SYNCS.PHASECHK.TRANS64.TRYWAIT P0, [R7+URZ], R2 ;  /* 0x00000002070075a7 */ /* 0x0022a4000800017f */
[----:B--2---:R-:W-:Y:S05]  /*1d3a0*/  @!P0 NANOSLEEP.SYNCS 0x989680 ;  /* 0x009896800000895d */ /* 0x004fea0003900000 */
[----:B------:R-:W2:Y:S02]  /*1d3b0*/  @!P0 SYNCS.PHASECHK.TRANS64 P0, [R7+URZ], R2 ;  /* 0x00000002070085a7 */ /* 0x000ea4000800007f */
[----:B--2---:R-:W-:Y:S05]  /*1d3c0*/  @!P0 BRA `(.L_x_10847) ;  /* 0xfffffffc00f08947 */ /* 0x004fea000383ffff */
[----:B------:R-:W-:Y:S05]  /*1d3d0*/  BRA `(.L_x_10980) ;  /* 0xffffffc400b87947 */ /* 0x000fea000383ffff */
.L_x_10849:
[----:B--2---:R2:W3:Y:S02]  /*1d3e0*/  SYNCS.PHASECHK.TRANS64.TRYWAIT P0, [R4+URZ], R5 ;  /* 0x00000005040075a7 */ /* 0x0044e4000800017f */
[----:B---3--:R-:W-:Y:S05]  /*1d3f0*/  @!P0 NANOSLEEP.SYNCS 0x989680 ;  /* 0x009896800000895d */ /* 0x008fea0003900000 */
[----:B------:R-:W3:Y:S02]  /*1d400*/  @!P0 SYNCS.PHASECHK.TRANS64 P0, [R4+URZ], R5 ;  /* 0x00000005040085a7 */ /* 0x000ee4000800007f */
[----:B---3--:R-:W-:Y:S05]  /*1d410*/  @!P0 BRA `(.L_x_10849) ;  /* 0xfffffffc00f08947 */ /* 0x008fea000383ffff */
[----:B------:R-:W-:Y:S05]  /*1d420*/  BRA `(.L_x_10981) ;  /* 0xffffffc400c07947 */ /* 0x000fea000383ffff */
.L_x_10982:
        /* <DEDUP_REMOVED lines=13> */
.L_x_15310:


//--------------------- .text._ZN7cutlass13device_kernelIN5flash11enable_sm90INS1_16FlashAttnFwdSm90INS1_25CollectiveMainloopFwdSm90ILi2EN4cute5tupleIJNS5_1CILi1EEES8_S8_EEENS6_IJNS7_ILi128EEENS7_ILi96EEENS7_ILi64EEEEEELi256ENS_10bfloat16_tEfNS_4arch4Sm90ELb0ELb1ELb1ELb0ELb0ELb0ELb0ELb1ELb0ELb1ELb0ELb0EEENS1_21CollectiveEpilogueFwdINS6_IJSA_NS7_ILi256EEESB_EEES9_SE_SG_Li256ELb0ELb1ELb0ELb0EEENS1_30DynamicPersistentTileSchedulerILi256ELi128ELb0ELb1ELb1EEEEEEEEEvNT_6ParamsE --------------------------
	.section	.text._ZN7cutlass13device_kernelIN5flash11enable_sm90INS1_16FlashAttnFwdSm90INS1_25CollectiveMainloopFwdSm90ILi2EN4cute5tupleIJNS5_1CILi1EEES8_S8_EEENS6_IJNS7_ILi128EEENS7_ILi96EEENS7_ILi64EEEEEELi256ENS_10bfloat16_tEfNS_4arch4Sm90ELb0ELb1ELb1ELb0ELb0ELb0ELb0ELb1ELb0ELb1ELb0ELb0EEENS1_21CollectiveEpilogueFwdINS6_IJSA_NS7_ILi256EEESB_EEES9_SE_SG_Li256ELb0ELb1ELb0ELb0EEENS1_30DynamicPersistentTileSchedulerILi256ELi128ELb0ELb1ELb1EEEEEEEEEvNT_6ParamsE,"ax",@progbits
	.align	128
.text._ZN7cutlass13device_kernelIN5flash11enable_sm90INS1_16FlashAttnFwdSm90INS1_25CollectiveMainloopFwdSm90ILi2EN4cute5tupleIJNS5_1CILi1EEES8_S8_EEENS6_IJNS7_ILi128EEENS7_ILi96EEENS7_ILi64EEEEEELi256ENS_10bfloat16_tEfNS_4arch4Sm90ELb0ELb1ELb1ELb0ELb0ELb0ELb0ELb1ELb0ELb1ELb0ELb0EEENS1_21CollectiveEpilogueFwdINS6_IJSA_NS7_ILi256EEESB_EEES9_SE_SG_Li256ELb0ELb1ELb0ELb0EEENS1_30DynamicPersistentTileSchedulerILi256ELi128ELb0ELb1ELb1EEEEEEEEEvNT_6ParamsE:
        .type           _ZN7cutlass13device_kernelIN5flash11enable_sm90INS1_16FlashAttnFwdSm90INS1_25CollectiveMainloopFwdSm90ILi2EN4cute5tupleIJNS5_1CILi1EEES8_S8_EEENS6_IJNS7_ILi128EEENS7_ILi96EEENS7_ILi64EEEEEELi256ENS_10bfloat16_tEfNS_4arch4Sm90ELb0ELb1ELb1ELb0ELb0ELb0ELb0ELb1ELb0ELb1ELb0ELb0EEENS1_21CollectiveEpilogueFwdINS6_IJSA_NS7_ILi256EEESB_EEES9_SE_SG_Li256ELb0ELb1ELb0ELb0EEENS1_30DynamicPersistentTileSchedulerILi256ELi128ELb0ELb1ELb1EEEEEEEEEvNT_6ParamsE,@function
        .size           _ZN7cutlass13device_kernelIN5flash11enable_sm90INS1_16FlashAttnFwdSm90INS1_25CollectiveMainloopFwdSm90ILi2EN4cute5tupleIJNS5_1CILi1EEES8_S8_EEENS6_IJNS7_ILi128EEENS7_ILi96EEENS7_ILi64EEEEEELi256ENS_10bfloat16_tEfNS_4arch4Sm90ELb0ELb1ELb1ELb0ELb0ELb0ELb0ELb1ELb0ELb1ELb0ELb0EEENS1_21CollectiveEpilogueFwdINS6_IJSA_NS7_ILi256EEESB_EEES9_SE_SG_Li256ELb0ELb1ELb0ELb0EEENS1_30DynamicPersistentTileSchedulerILi256ELi128ELb0ELb1ELb1EEEEEEEEEvNT_6ParamsE,(.L_x_15311 - _ZN7cutlass13device_kernelIN5flash11enable_sm90INS1_16FlashAttnFwdSm90INS1_25CollectiveMainloopFwdSm90ILi2EN4cute5tupleIJNS5_1CILi1EEES8_S8_EEENS6_IJNS7_ILi128EEENS7_ILi96EEENS7_ILi64EEEEEELi256ENS_10bfloat16_tEfNS_4arch4Sm90ELb0ELb1ELb1ELb0ELb0ELb0ELb0ELb1ELb0ELb1ELb0ELb0EEENS1_21CollectiveEpilogueFwdINS6_IJSA_NS7_ILi256EEESB_EEES9_SE_SG_Li256ELb0ELb1ELb0ELb0EEENS1_30DynamicPersistentTileSchedulerILi256ELi128ELb0ELb1ELb1EEEEEEEEEvNT_6ParamsE)
        .other          _ZN7cutlass13device_kernelIN5flash11enable_sm90INS1_16FlashAttnFwdSm90INS1_25CollectiveMainloopFwdSm90ILi2EN4cute5tupleIJNS5_1CILi1EEES8_S8_EEENS6_IJNS7_ILi128EEENS7_ILi96EEENS7_ILi64EEEEEELi256ENS_10bfloat16_tEfNS_4arch4Sm90ELb0ELb1ELb1ELb0ELb0ELb0ELb0ELb1ELb0ELb1ELb0ELb0EEENS1_21CollectiveEpilogueFwdINS6_IJSA_NS7_ILi256EEESB_EEES9_SE_SG_Li256ELb0ELb1ELb0ELb0EEENS1_30DynamicPersistentTileSchedulerILi256ELi128ELb0ELb1ELb1EEEEEEEEEvNT_6ParamsE,@"STO_CUDA_ENTRY STV_DEFAULT"
_ZN7cutlass13device_kernelIN5flash11enable_sm90INS1_16FlashAttnFwdSm90INS1_25CollectiveMainloopFwdSm90ILi2EN4cute5tupleIJNS5_1CILi1EEES8_S8_EEENS6_IJNS7_ILi128EEENS7_ILi96EEENS7_ILi64EEEEEELi256ENS_10bfloat16_tEfNS_4arch4Sm90ELb0ELb1ELb1ELb0ELb0ELb0ELb0ELb1ELb0ELb1ELb0ELb0EEENS1_21CollectiveEpilogueFwdINS6_IJSA_NS7_ILi256EEESB_EEES9_SE_SG_Li256ELb0ELb1ELb0ELb0EEENS1_30DynamicPersistentTileSchedulerILi256ELi128ELb0ELb1ELb1EEEEEEEEEvNT_6ParamsE:
        /* <DEDUP_REMOVED lines=18> */
.L_x_10984:
[----:B------:R-:W-:Y:S05]  /*0120*/  BSYNC B0 ;  /* 0x0000000000007941 */ /* 0x000fea0003800000 */
.L_x_10983:
        /* <DEDUP_REMOVED lines=41> */
.L_x_10985:
        /* <DEDUP_REMOVED lines=22> */
.L_x_10986:
        /* <DEDUP_REMOVED lines=18> */
.L_x_10987:
        /* <DEDUP_REMOVED lines=22> */
.L_x_10988:
        /* <DEDUP_REMOVED lines=22> */
.L_x_10989:
[----:B------:R-:W-:Y:S01]  /*0900*/  PLOP3.LUT P0, PT, PT, PT, UP0, 0x80, 0x0 ;  /* 0x000000000000781c */ /* 0x000fe20003f0f008 */
[----:B------:R-:W-:Y:S01]  /*0910*/  UMOV UR41, 0x1 ;  /* 0x0000000100297882 */ /* 0x000fe20000000000 */
[----:B------:R-:W-:Y:S01]  /*0920*/  NOP ;  /* 0x0000000000007918 */ /* 0x000fe20000000000 */
[----:B------:R-:W-:Y:S01]  /*0930*/  USEL UR41, UR41, 0x2, !UP0 ;  /* 0x0000000229297887 */ /* 0x000fe2000c000000 */
[----:B------:R-:W-:Y:S01]  /*0940*/  ULDC.64 UR46, c[0x0][0x208] ;  /* 0x00008200002e7ab9 */ /* 0x000fe20000000a00 */
[----:B012-4-:R-:W-:Y:S08]  /*0950*/  BAR.SYNC.DEFER_BLOCKING 0x0 ;  /* 0x0000000000007b1d */ /* 0x017ff00000010000 */
[----:B------:R-:W-:Y:S05]  /*0960*/  @!P0 BRA `(.L_x_10990) ;  /* 0x00000108004c8947 */ /* 0x000fea0003800000 */
.L_x_10991:
[----:B------:R-:W-:-:S08]  /*0970*/  NOP ;  /* 0x0000000000007918 */ /* 0x000fd00000000000 */
[----:B------:R-:W0:Y:S02]  /*0980*/  USETMAXREG.TRY_ALLOC.CTAPOOL UP0, 0xf0 ;  /* 0x000000f0000079c8 */ /* 0x000e240008000600 */
[----:B0-----:R-:W-:-:S13]  /*0990*/  PLOP3.LUT P0, PT, PT, PT, UP0, 0x80, 0x0 ;  /* 0x000000000000781c */ /* 0x001fda0003f0f008 */
[----:B------:R-:W-:Y:S05]  /*09a0*/  @!P0 BRA `(.L_x_10991) ;  /* 0xfffffffc00f08947 */ /* 0x000fea000383ffff */
[----:B------:R-:W0:Y:S01]  /*09b0*/  S2R R0, SR_TID.X ;  /* 0x0000000000007919 */ /* 0x000e220000002100 */
[----:B------:R-:W1:Y:S08]  /*09c0*/  S2UR UR4, SR_CTAID.X ;  /* 0x00000000000479c3 */ /* 0x000e700000002500 */
[----:B------:R-:W-:Y:S08]  /*09d0*/  BAR.ARV 0x4, 0x180 ;  /* 0x0106000000007b1d */ /* 0x000ff00000002000 */
[----:B------:R-:W-:Y:S06]  /*09e0*/  BAR.ARV 0x8, 0x180 ;  /* 0x0206000000007b1d */ /* 0x000fec0000002000 */
[----:B0-----:R-:W-:-:S04]  /*09f0*/  SHF.R.U32.HI R0, RZ, 0x7, R0 ;  /* 0x00000007ff007819 */ /* 0x001fc80000011600 */
[----:B------:R-:W-:Y:S02]  /*0a00*/  ISETP.NE.AND P0, PT, R0, 0x1, PT ;  /* 0x000000010000780c */ /* 0x000fe40003f05270 */
[----:B------:R-:W1:Y:S11]  /*0a10*/  LDC R0, c[0x0][0xc38] ;  /* 0x00030e00ff007b82 */ /* 0x000e760000000800 */
[----:B------:R-:W-:Y:S06]  /*0a20*/  @!P0 BAR.ARV 0x9, 0x100 ;  /* 0x0244000000008b1d */ /* 0x000fec0000002000 */
[----:B-1----:R-:W-:-:S13]  /*0a30*/  ISETP.LE.AND P0, PT, R0, UR4, PT ;  /* 0x0000000400007c0c */ /* 0x002fda000bf03270 */
[----:B------:R-:W-:Y:S05]  /*0a40*/  @P0 EXIT ;  /* 0x000000000000094d */ /* 0x000fea0003800000 */
[----:B------:R-:W0:Y:S01]  /*0a50*/  S2R R2, SR_TID.X ;  /* 0x0000000000027919 */ /* 0x000e220000002100 */
[----:B------:R-:W-:Y:S01]  /*0a60*/  ULOP3.LUT UR44, UR41, 0x1, URZ, 0xfc, !UPT ;  /* 0x00000001292c7892 */ /* 0x000fe2000f8efc3f */
        /* <DEDUP_REMOVED lines=14> */
[----:B------:R-:W-:Y:S02]  /*0b50*/  LEA.HI R6, R0, R213, RZ, 0x2 ;  /* 0x000000d500067211 */ /* 0x000fe400078f10ff */
[----:B------:R-:W-:Y:S02]  /*0b60*/  LEA.HI R9, R8, R205, RZ, 0x2 ;  /* 0x000000cd08097211 */ /* 0x000fe400078f10ff */
[----:B------:R-:W-:Y:S02]  /*0b70*/  SHF.R.S32.HI R5, RZ, 0x4, R2 ;  /* 0x00000004ff057819 */ /* 0x000fe40000011402 */
[----:B------:R-:W-:-:S02]  /*0b80*/  SHF.R.S32.HI R10, RZ, 0x2, R9 ;  /* 0x00000002ff0a7819 */ /* 0x000fc40000011409 */
[----:B------:R-:W-:Y:S02]  /*0b90*/  SHF.R.S32.HI R11, RZ, 0x1f, R9 ;  /* 0x0000001fff0b7819 */ /* 0x000fe40000011409 */
[----:B------:R-:W-:Y:S02]  /*0ba0*/  LOP3.LUT R4, R2, 0x3fffff0, RZ, 0xc0, !PT ;  /* 0x03fffff002047812 */ /* 0x000fe400078ec0ff */
[----:B------:R-:W-:Y:S02]  /*0bb0*/  LOP3.LUT R6, R6, 0xfffffffc, RZ, 0xc0, !PT ;  /* 0xfffffffc06067812 */ /* 0x000fe400078ec0ff */
[----:B------:R-:W-:Y:S01]  /*0bc0*/  LEA.HI R0, R0, R213, RZ, 0x3 ;  /* 0x000000d500007211 */ /* 0x000fe200078f18ff */
[----:B------:R-:W-:Y:S01]  /*0bd0*/  IMAD.IADD R4, R213, 0x1, -R4 ;  /* 0x00000001d5047824 */ /* 0x000fe200078e0a04 */
[----:B------:R-:W-:Y:S01]  /*0be0*/  LEA.HI R11, R11, R10, RZ, 0x3 ;  /* 0x0000000a0b0b7211 */ /* 0x000fe200078f18ff */
[----:B------:R-:W-:Y:S01]  /*0bf0*/  IMAD.IADD R6, R213, 0x1, -R6 ;  /* 0x00000001d5067824 */ /* 0x000fe200078e0a06 */
[----:B------:R-:W-:Y:S01]  /*0c00*/  LEA.HI R2, R2, R5, RZ, 0x1 ;  /* 0x0000000502027211 */ /* 0x000fe200078f08ff */
[----:B------:R-:W-:Y:S01]  /*0c10*/  IMAD R7, R4, 0x40, R7 ;  /* 0x0000004004077824 */ /* 0x000fe200078e0207 */
[----:B------:R-:W-:-:S02]  /*0c20*/  LOP3.LUT R202, R0, 0xfffffff8, RZ, 0xc0, !PT ;  /* 0xfffffff800ca7812 */ /* 0x000fc400078ec0ff */
[----:B------:R-:W-:Y:S02]  /*0c30*/  LOP3.LUT R11, R11, 0xfffffff8, RZ, 0xc0, !PT ;  /* 0xfffffff80b0b7812 */ /* 0x000fe400078ec0ff */
[----:B------:R-:W-:Y:S01]  /*0c40*/  LEA.HI R8, R8, R205, RZ, 0x5 ;  /* 0x000000cd08087211 */ /* 0x000fe200078f28ff */
[----:B------:R-:W-:Y:S01]  /*0c50*/  IMAD.IADD R202, R213, 0x1, -R202 ;  /* 0x00000001d5ca7824 */ /* 0x000fe200078e0aca */
[----:B------:R-:W-:Y:S01]  /*0c60*/  LEA.HI R3, R3, R206, RZ, 0x1 ;  /* 0x000000ce03037211 */ /* 0x000fe200078f08ff */
[----:B------:R-:W-:Y:S01]  /*0c70*/  IMAD.IADD R11, R10, 0x1, -R11 ;  /* 0x000000010a0b7824 */ /* 0x000fe200078e0a0b */
[----:B------:R-:W-:Y:S01]  /*0c80*/  LOP3.LUT R2, R2, 0x1ffffffe, RZ, 0xc0, !PT ;  /* 0x1ffffffe02027812 */ /* 0x000fe200078ec0ff */
[----:B------:R-:W-:Y:S01]  /*0c90*/  IMAD.SHL.U32 R19, R202, 0x8, RZ ;  /* 0x00000008ca137824 */ /* 0x000fe200078e00ff */
[----:B------:R-:W-:Y:S02]  /*0ca0*/  SHF.R.S32.HI R8, RZ, 0x5, R8 ;  /* 0x00000005ff087819 */ /* 0x000fe40000011408 */
[----:B------:R-:W-:Y:S01]  /*0cb0*/  LEA.HI R4, R6, R6, RZ, 0x1 ;  /* 0x0000000606047211 */ /* 0x000fe200078f08ff */
[----:B------:R-:W-:Y:S01]  /*0cc0*/  IMAD.IADD R2, R5, 0x1, -R2 ;  /* 0x0000000105027824 */ /* 0x000fe200078e0a02 */
        /* <DEDUP_REMOVED lines=15> */
[----:B------:R-:W-:-:S02]  /*0dc0*/  IMAD R208, R2, 0x8, R7 ;  /* 0x0000000802d07824 */ /* 0x000fc400078e0207 */
[----:B------:R-:W-:Y:S02]  /*0dd0*/  IMAD.IADD R18, R205, 0x1, -R18 ;  /* 0x00000001cd127824 */ /* 0x000fe400078e0a12 */
[----:B------:R-:W-:-:S07]  /*0de0*/  IMAD R22, R22, 0x8, R207 ;  /* 0x0000000816167824 */ /* 0x000fce00078e02cf */
.L_x_11088:
        /* <DEDUP_REMOVED lines=21> */
.L_x_10992:
[----:B------:R-:W-:Y:S01]  /*0f40*/  ULDC UR7, c[0x0][0xc54] ;  /* 0x0003150000077ab9 */ /* 0x000fe20000000800 */
[----:B------:R-:W-:Y:S01]  /*0f50*/  UMOV UR6, UR9 ;  /* 0x0000000900067c82 */ /* 0x000fe20008000000 */
[----:B------:R-:W-:-:S11]  /*0f60*/  UISETP.NE.AND UP0, UPT, UR7, 0x1, UPT ;  /* 0x000000010700788c */ /* 0x000fd6000bf05270 */
[----:B------:R-:W-:Y:S02]  /*0f70*/  @UP0 ULDC.64 UR10, c[0x0][0xc58] ;  /* 0x00031600000a0ab9 */ /* 0x000fe40000000a00 */
[----:B------:R-:W-:-:S04]  /*0f80*/  UIMAD.WIDE.U32 UR4, UR9, UR10, URZ ;  /* 0x0000000a090472a5 */ /* 0x000fc8000f8e003f */
[----:B------:R-:W-:-:S04]  /*0f90*/  @UP0 USHF.R.U32.HI UR6, URZ, UR11, UR5 ;  /* 0x0000000b3f060299 */ /* 0x000fc80008011605 */
[----:B------:R-:W-:-:S12]  /*0fa0*/  UIMAD UR4, UR6, UR7, URZ ;  /* 0x00000007060472a4 */ /* 0x000fd8000f8e023f */
.L_x_10993:
[----:B------:R-:W0:Y:S01]  /*0fb0*/  LDC R0, c[0x0][0x448] ;  /* 0x00011200ff007b82 */ /* 0x000e220000000800 */
[----:B------:R-:W-:Y:S01]  /*0fc0*/  ULOP3.LUT UR6, URZ, UR6, URZ, 0x33, !UPT ;  /* 0x000000063f067292 */ /* 0x000fe2000f8e333f */
[----:B------:R-:W-:Y:S01]  /*0fd0*/  ULDC UR40, c[0x0][0xc48] ;  /* 0x0003120000287ab9 */ /* 0x000fe20000000800 */
[----:B------:R-:W-:Y:S01]  /*0fe0*/  ULDC UR5, c[0x0][0xc3c] ;  /* 0x00030f0000057ab9 */ /* 0x000fe20000000800 */
[----:B------:R-:W-:Y:S02]  /*0ff0*/  UISETP.NE.AND UP0, UPT, UR40, 0x1, UPT ;  /* 0x000000012800788c */ /* 0x000fe4000bf05270 */
[----:B------:R-:W-:Y:S02]  /*1000*/  UIADD3 UR6, UR6, UR5, URZ ;  /* 0x0000000506067290 */ /* 0x000fe4000fffe03f */
[----:B------:R-:W1:Y:S01]  /*1010*/  LDC.64 R8, c[0x0][0x9e0] ;  /* 0x00027800ff087b82 */ /* 0x000e620000000a00 */
[----:B------:R-:W-:Y:S02]  /*1020*/  UIADD3 UR4, UR9, -UR4, URZ ;  /* 0x8000000409047290 */ /* 0x000fe4000fffe03f */
[----:B------:R-:W-:Y:S01]  /*1030*/  USHF.L.U32 UR43, UR6, 0x7, URZ ;  /* 0x00000007062b7899 */ /* 0x000fe2000800063f */
[----:B------:R-:W-:Y:S01]  /*1040*/  ULDC.64 UR10, c[0x0][0x418] ;  /* 0x00010600000a7ab9 */ /* 0x000fe20000000a00 */
[----:B------:R-:W-:Y:S01]  /*1050*/  ULDC UR7, c[0x0][0xc54] ;  /* 0x0003150000077ab9 */ /* 0x000fe20000000800 */
[----:B------:R-:W-:-:S02]  /*1060*/  ISETP.NE.U32.AND P0, PT, RZ, UR10, PT ;  /* 0x0000000aff007c0c */ /* 0x000fc4000bf05070 */
[----:B------:R-:W2:Y:S01]  /*1070*/  LDC R6, c[0x0][0x288] ;  /* 0x0000a200ff067b82 */ /* 0x000ea20000000800 */
[----:B------:R-:W-:Y:S02]  /*1080*/  UIADD3 UR6, UR43, 0x7f, URZ ;  /* 0x0000007f2b067890 */ /* 0x000fe4000fffe03f */
[----:B------:R-:W-:Y:S01]  /*1090*/  UIMAD UR8, UR8, UR7, UR4 ;  /* 0x00000007080872a4 */ /* 0x000fe2000f8e0204 */
[----:B------:R-:W-:Y:S02]  /*10a0*/  ISETP.NE.AND.EX P0, PT, RZ, UR11, PT, P0 ;  /* 0x0000000bff007c0c */ /* 0x000fe4000bf05300 */
[----:B------:R-:W-:Y:S01]  /*10b0*/  @UP0 ULDC UR4, c[0x0][0xc4c] ;  /* 0x0003130000040ab9 */ /* 0x000fe20000000800 */
[----:B------:R-:W-:Y:S01]  /*10c0*/  @UP0 ULDC UR7, c[0x0][0xc50] ;  /* 0x0003140000070ab9 */ /* 0x000fe20000000800 */
[----:B0-----:R-:W-:Y:S01]  /*10d0*/  ISETP.NE.AND P1, PT, R0, 0x1, PT ;  /* 0x000000010000780c */ /* 0x001fe20003f25270 */
[----:B------:R-:W0:Y:S01]  /*10e0*/  LDC R7, c[0x0][0x2f0] ;  /* 0x0000bc00ff077b82 */ /* 0x000e220000000800 */
[----:B------:R-:W-:Y:S01]  /*10f0*/  UIMAD.WIDE.U32 UR4, UR8, UR4, URZ ;  /* 0x00000004080472a5 */ /* 0x000fe2000f8e003f */
[----:B------:R-:W-:Y:S01]  /*1100*/  IMAD.U32 R2, RZ, RZ, UR6 ;  /* 0x00000006ff027e24 */ /* 0x000fe2000f8e00ff */
[----:B------:R-:W-:-:S02]  /*1110*/  UMOV UR42, UR8 ;  /* 0x00000008002a7c82 */ /* 0x000fc40008000000 */
[----:B------:R-:W-:Y:S01]  /*1120*/  @UP0 USHF.R.U32.HI UR42, URZ, UR7, UR5 ;  /* 0x000000073f2a0299 */ /* 0x000fe20008011605 */
[----:B-1----:R-:W-:Y:S02]  /*1130*/  ISETP.GE.AND P2, PT, R9, 0x1, PT ;  /* 0x000000010900780c */ /* 0x002fe40003f46270 */
[----:B------:R-:W1:Y:S01]  /*1140*/  LDC R0, c[0x0][0x424] ;  /* 0x00010900ff007b82 */ /* 0x000e620000000800 */
[----:B------:R-:W-:-:S04]  /*1150*/  UIADD3 UR4, -UR42, URZ, URZ ;  /* 0x0000003f2a047290 */ /* 0x000fc8000fffe13f */
[----:B------:R-:W-:Y:S01]  /*1160*/  UIMAD UR40, UR40, UR4, UR8 ;  /* 0x00000004282872a4 */ /* 0x000fe2000f8e0208 */
[----:B--2---:R-:W-:Y:S02]  /*1170*/  IADD3 R5, -R6, 0x1, RZ ;  /* 0x0000000106057810 */ /* 0x004fe40007ffe1ff */
[----:B------:R-:W2:Y:S08]  /*1180*/  @P1 LDC R3, c[0x0][0x44c] ;  /* 0x00011300ff031b82 */ /* 0x000eb00000000800 */
[----:B------:R-:W3:Y:S01]  /*1190*/  @P1 LDC R4, c[0x0][0x450] ;  /* 0x00011400ff041b82 */ /* 0x000ee20000000800 */
[----:B-1----:R-:W-:-:S05]  /*11a0*/  SEL R0, R0, 0x1, P0 ;  /* 0x0000000100007807 */ /* 0x002fca0000000000 */
[CC--:B0-----:R-:W-:Y:S02]  /*11b0*/  IMAD R5, R0.reuse, R7.reuse, R5 ;  /* 0x0000000700057224 */ /* 0x0c1fe400078e0205 */
[----:B------:R-:W-:Y:S02]  /*11c0*/  IMAD R16, R0, R7, RZ ;  /* 0x0000000700107224 */ /* 0x000fe400078e02ff */
[----:B--2---:R-:W-:-:S05]  /*11d0*/  @P1 IMAD.HI.U32 R3, R3, UR6, RZ ;  /* 0x0000000603031c27 */ /* 0x004fca000f8e00ff */
[----:B---3--:R-:W-:-:S05]  /*11e0*/  @P1 SHF.R.U32.HI R2, RZ, R4, R3 ;  /* 0x00000004ff021219 */ /* 0x008fca0000011603 */
        /* <DEDUP_REMOVED lines=13> */
.L_x_10995:
[----:B------:R-:W-:-:S13]  /*12c0*/  ISETP.NE.AND P0, PT, R9, 0x1, PT ;  /* 0x000000010900780c */ /* 0x000fda0003f05270 */
[----:B------:R-:W0:Y:S02]  /*12d0*/  @P0 LDC.64 R4, c[0x0][0x9e8] ;  /* 0x00027a00ff040b82 */ /* 0x000e240000000a00 */
[----:B0-----:R-:W-:-:S05]  /*12e0*/  @P0 IMAD.HI.U32 R4, R3, R4, RZ ;  /* 0x0000000403040227 */ /* 0x001fca00078e00ff */
[----:B------:R-:W-:-:S07]  /*12f0*/  @P0 SHF.R.U32.HI R3, RZ, R5, R4 ;  /* 0x00000005ff030219 */ /* 0x000fce0000011604 */
.L_x_10996:
[----:B------:R-:W-:-:S05]  /*1300*/  IMAD R3, R3, R9, R9 ;  /* 0x0000000903037224 */ /* 0x000fca00078e0209 */
[----:B------:R-:W-:-:S07]  /*1310*/  VIMNMX R2, R2, R3, PT ;  /* 0x0000000302027248 */ /* 0x000fce0003fe0100 */
.L_x_10994:
[----:B------:R-:W0:Y:S01]  /*1320*/  @P1 LDC R4, c[0x0][0x44c] ;  /* 0x00011300ff041b82 */ /* 0x000e220000000800 */
[----:B------:R-:W-:Y:S01]  /*1330*/  IMAD.U32 R3, RZ, RZ, UR43 ;  /* 0x0000002bff037e24 */ /* 0x000fe2000f8e00ff */
[----:B------:R-:W-:Y:S01]  /*1340*/  ULDC UR4, c[0x0][0x9dc] ;  /* 0x0002770000047ab9 */ /* 0x000fe20000000800 */
[-C--:B------:R-:W-:Y:S02]  /*1350*/  IMAD R6, R0, R7.reuse, -R6 ;  /* 0x0000000700067224 */ /* 0x080fe400078e0a06 */
[----:B------:R-:W-:Y:S02]  /*1360*/  VIADD R2, R2, 0x5f ;  /* 0x0000005f02027836 */ /* 0x000fe40000000000 */
[----:B------:R-:W-:Y:S01]  /*1370*/  IMAD R0, R0, R7, 0x5f ;  /* 0x0000005f00007424 */ /* 0x000fe200078e0207 */
[----:B------:R-:W1:Y:S01]  /*1380*/  @P1 LDC R5, c[0x0][0x450] ;  /* 0x00011400ff051b82 */ /* 0x000e620000000800 */
[----:B------:R-:W-:-:S04]  /*1390*/  IMAD.HI R2, R2, 0x2aaaaaab, RZ ;  /* 0x2aaaaaab02027827 */ /* 0x000fc800078e02ff */
[----:B------:R-:W-:-:S04]  /*13a0*/  IMAD.HI R0, R0, 0x2aaaaaab, RZ ;  /* 0x2aaaaaab00007827 */ /* 0x000fc800078e02ff */
[----:B0-----:R-:W-:-:S05]  /*13b0*/  @P1 IMAD.HI.U32 R4, R4, UR43, RZ ;  /* 0x0000002b04041c27 */ /* 0x001fca000f8e00ff */
[----:B-1----:R-:W-:Y:S02]  /*13c0*/  @P1 SHF.R.U32.HI R3, RZ, R5, R4 ;  /* 0x00000005ff031219 */ /* 0x002fe40000011604 */
[----:B------:R-:W-:-:S03]  /*13d0*/  SHF.R.U32.HI R5, RZ, 0x1f, R2 ;  /* 0x0000001fff057819 */ /* 0x000fc60000011602 */
[----:B------:R-:W-:Y:S01]  /*13e0*/  IMAD.IADD R6, R6, 0x1, R3 ;  /* 0x0000000106067824 */ /* 0x000fe200078e0203 */
[----:B------:R-:W-:Y:S02]  /*13f0*/  SHF.R.U32.HI R3, RZ, 0x1f, R0 ;  /* 0x0000001fff037819 */ /* 0x000fe40000011600 */
[----:B------:R-:W-:Y:S01]  /*1400*/  LEA.HI.SX32 R152, R2, R5, 0x1c ;  /* 0x0000000502987211 */ /* 0x000fe200078fe2ff */
[----:B------:R-:W-:Y:S01]  /*1410*/  VIADD R4, R6, -UR4 ;  /* 0x8000000406047c36 */ /* 0x000fe20008000000 */
[----:B------:R-:W-:-:S04]  /*1420*/  LEA.HI.SX32 R3, R0, R3, 0x1c ;  /* 0x0000000300037211 */ /* 0x000fc800078fe2ff */
[----:B------:R-:W-:Y:S02]  /*1430*/  R2UR UR4, R4 ;  /* 0x00000000040472ca */ /* 0x000fe400000e0000 */
[----:B------:R-:W-:Y:S01]  /*1440*/  VIMNMX R152, R3, R152, PT ;  /* 0x0000009803987248 */ /* 0x000fe20003fe0100 */
[----:B------:R-:W-:-:S12]  /*1450*/  @!P2 BRA `(.L_x_10997) ;  /* 0x000000000044a947 */ /* 0x000fd80003800000 */
        /* <DEDUP_REMOVED lines=9> */
.L_x_10998:
[----:B------:R-:W-:-:S13]  /*14f0*/  ISETP.NE.AND P0, PT, R9, 0x1, PT ;  /* 0x000000010900780c */ /* 0x000fda0003f05270 */
[----:B------:R-:W0:Y:S02]  /*1500*/  @P0 LDC.64 R2, c[0x0][0x9e8] ;  /* 0x00027a00ff020b82 */ /* 0x000e240000000a00 */
[----:B0-----:R-:W-:-:S05]  /*1510*/  @P0 IMAD.HI.U32 R0, R6, R2, RZ ;  /* 0x0000000206000227 */ /* 0x001fca00078e00ff */
[----:B------:R-:W-:-:S07]  /*1520*/  @P0 SHF.R.U32.HI R6, RZ, R3, R0 ;  /* 0x00000003ff060219 */ /* 0x000fce0000011600 */
.L_x_10999:
[----:B------:R-:W-:-:S05]  /*1530*/  IMAD R6, R6, R9, RZ ;  /* 0x0000000906067224 */ /* 0x000fca00078e02ff */
[----:B------:R-:W-:-:S13]  /*1540*/  R2UR UR5, R6 ;  /* 0x00000000060572ca */ /* 0x000fda00000e0000 */
[----:B------:R-:W-:-:S04]  /*1550*/  UISETP.LT.AND UP0, UPT, UR4, UR5, UPT ;  /* 0x000000050400728c */ /* 0x000fc8000bf01270 */
[----:B------:R-:W-:-:S12]  /*1560*/  USEL UR4, UR4, UR5, !UP0 ;  /* 0x0000000504047287 */ /* 0x000fd8000c000000 */
.L_x_10997:
[----:B------:R-:W-:Y:S01]  /*1570*/  UIMAD.WIDE UR4, UR4, 0x2aaaaaab, URZ ;  /* 0x2aaaaaab040478a5 */ /* 0x000fe2000f8e023f */
[----:B------:R-:W-:Y:S02]  /*1580*/  PLOP3.LUT P0, PT, PT, PT, PT, 0x80, 0x0 ;  /* 0x000000000000781c */ /* 0x000fe40003f0f070 */
[----:B------:R-:W-:Y:S01]  /*1590*/  CS2R R2, SRZ ;  /* 0x0000000000027805 */ /* 0x000fe2000001ff00 */
[----:B------:R-:W-:Y:S01]  /*15a0*/  IMAD.MOV.U32 R0, RZ, RZ, RZ ;  /* 0x000000ffff007224 */ /* 0x000fe200078e00ff */
[----:B------:R-:W-:Y:S01]  /*15b0*/  USHF.R.U32.HI UR4, URZ, 0x1f, UR5 ;  /* 0x0000001f3f047899 */ /* 0x000fe20008011605 */
[----:B------:R-:W-:Y:S02]  /*15c0*/  CS2R R176, SRZ ;  /* 0x0000000000b07805 */ /* 0x000fe4000001ff00 */
[----:B------:R-:W-:Y:S02]  /*15d0*/  CS2R R148, SRZ ;  /* 0x0000000000947805 */ /* 0x000fe4000001ff00 */
[----:B------:R-:W-:Y:S01]  /*15e0*/  CS2R R174, SRZ ;  /* 0x0000000000ae7805 */ /* 0x000fe2000001ff00 */
[----:B------:R-:W-:Y:S01]  /*15f0*/  ULEA.HI.SX32 UR4, UR5, UR4, 0x1c ;  /* 0x0000000405047291 */ /* 0x000fe2000f8fe23f */
        /* <DEDUP_REMOVED lines=96> */
.L_x_11001:
        /* <DEDUP_REMOVED lines=13> */
.L_x_11198:
[----:B0-----:R-:W-:Y:S01]  /*1cd0*/  IMAD.U32 R0, RZ, RZ, UR44 ;  /* 0x0000002cff007e24 */ /* 0x001fe2000f8e00ff */
[----:B------:R-:W-:Y:S05]  /*1ce0*/  WARPSYNC.ALL ;  /* 0x0000000000007948 */ /* 0x000fea0003800000 */
[----:B------:R0:W-:Y:S01]  /*1cf0*/  BAR.SYNC.DEFER_BLOCKING R8, 0x100 ;  /* 0x000400080000751d */ /* 0x0001e20000010000 */
[----:B------:R-:W-:-:S13]  /*1d00*/  ISETP.NE.AND P0, PT, R0, 0x3, PT ;  /* 0x000000030000780c */ /* 0x000fda0003f05270 */
[----:B0-----:R-:W-:Y:S05]  /*1d10*/  @!P0 BRA `(.L_x_11003) ;  /* 0x0000000000048947 */ /* 0x001fea0003800000 */
[----:B------:R-:W-:Y:S01]  /*1d20*/  BPT.TRAP 0x1 ;  /* 0x000000040000795c */ /* 0x000fe20000300000 */
.L_x_11003:
[----:B------:R-:W-:Y:S01]  /*1d30*/  R2UR UR23, R3 ;  /* 0x00000000031772ca */ /* 0x000fe200000e0000 */
[----:B------:R-:W-:-:S05]  /*1d40*/  IMAD.U32 R10, RZ, RZ, UR37 ;  /* 0x00000025ff0a7e24 */ /* 0x000fca000f8e00ff */
[----:B------:R-:W-:-:S07]  /*1d50*/  SHF.L.U32 R10, R10, 0x1f, RZ ;  /* 0x0000001f0a0a7819 */ /* 0x000fce00000006ff */
[----:B------:R-:W-:-:S09]  /*1d60*/  ULEA UR23, UR36, UR23, 0x3 ;  /* 0x0000001724177291 */ /* 0x000fd2000f8e183f */
[----:B------:R0:W1:Y:S01]  /*1d70*/  SYNCS.PHASECHK.TRANS64.TRYWAIT P1, [UR23+0x22830], R10 ;  /* 0x0228300aff0075a7 */ /* 0x0000620008020157 */
[----:B------:R-:W-:Y:S05]  /*1d80*/  @!P0 BRA `(.L_x_11004) ;  /* 0x0000000000048947 */ /* 0x000fea0003800000 */
[----:B------:R-:W-:Y:S01]  /*1d90*/  BPT.TRAP 0x1 ;  /* 0x000000040000795c */ /* 0x000fe20000300000 */
.L_x_11004:
[----:B-1----:R-:W-:Y:S05]  /*1da0*/  @P1 BRA `(.L_x_11005) ;  /* 0x0000000000081947 */ /* 0x002fea0003800000 */
[----:B------:R-:W1:Y:S02]  /*1db0*/  SYNCS.PHASECHK.TRANS64.TRYWAIT P1, [UR23+0x22830], R10 ;  /* 0x0228300aff0075a7 */ /* 0x000e640008020157 */
[----:B-1----:R-:W-:Y:S05]  /*1dc0*/  @!P1 BRA `(.L_x_11006) ;  /* 0x0000014000109947 */ /* 0x002fea0003800000 */
.L_x_11005:
[----:B------:R-:W-:Y:S01]  /*1dd0*/  R2UR UR4, R3 ;  /* 0x00000000030472ca */ /* 0x000fe200000e0000 */
[----:B------:R-:W-:Y:S01]  /*1de0*/  ULOP3.LUT UR16, UR45, 0x10000, URZ, 0xfc, !UPT ;  /* 0x000100002d107892 */ /* 0x000fe2000f8efc3f */
[----:B------:R-:W-:Y:S01]  /*1df0*/  WARPGROUP.ARRIVE ;  /* 0x00000000000079c5 */ /* 0x000fe20000000000 */
[----:B------:R-:W-:Y:S01]  /*1e00*/  UMOV UR17, 0x40000040 ;  /* 0x4000004000117882 */ /* 0x000fe20000000000 */
[----:B------:R-:W-:Y:S01]  /*1e10*/  UMOV UR19, 0x40000040 ;  /* 0x4000004000137882 */ /* 0x000fe20000000000 */
[----:B------:R-:W-:Y:S01]  /*1e20*/  UMOV UR5, 0x40000040 ;  /* 0x4000004000057882 */ /* 0x000fe20000000000 */
[----:B------:R-:W-:Y:S01]  /*1e30*/  UMOV UR7, 0x40000040 ;  /* 0x4000004000077882 */ /* 0x000fe20000000000 */
[----:B------:R-:W-:Y:S01]  /*1e40*/  UIADD3 UR8, UR16, 0x4, URZ ;  /* 0x0000000410087890 */ /* 0x000fe2000fffe03f */
[----:B------:R-:W2:Y:S01]  /*1e50*/  LDC R6, c[0x0][0x448] ;  /* 0x00011200ff067b82 */ /* 0x000ea20000000800 */
[----:B------:R-:W-:Y:S01]  /*1e60*/  UMOV UR9, 0x40000040 ;  /* 0x4000004000097882 */ /* 0x000fe20000000000 */
[----:B------:R-:W-:Y:S01]  /*1e70*/  UMOV UR11, 0x40000040 ;  /* 0x40000040000b7882 */ /* 0x000fe20000000000 */
[----:B------:R-:W-:Y:S01]  /*1e80*/  UIADD3 UR12, UR16, 0x6, URZ ;  /* 0x00000006100c7890 */ /* 0x000fe2000fffe03f */
[----:B------:R-:W3:Y:S01]  /*1e90*/  S2R R13, SR_TID.X ;  /* 0x00000000000d7919 */ /* 0x000ee20000002100 */
[----:B------:R-:W-:Y:S01]  /*1ea0*/  UIADD3 UR4, UR4, 0x1c400, URZ ;  /* 0x0001c40004047890 */ /* 0x000fe2000fffe03f */
[----:B------:R-:W-:Y:S01]  /*1eb0*/  VIADD R2, R22, UR43 ;  /* 0x0000002b16027c36 */ /* 0x000fe20008000000 */
[----:B------:R-:W-:Y:S01]  /*1ec0*/  UMOV UR13, 0x40000040 ;  /* 0x40000040000d7882 */ /* 0x000fe20000000000 */
[----:B------:R-:W-:Y:S01]  /*1ed0*/  UMOV UR15, 0x40000040 ;  /* 0x40000040000f7882 */ /* 0x000fe20000000000 */
[----:B------:R-:W-:Y:S01]  /*1ee0*/  USHF.R.U32.HI UR4, URZ, 0x4, UR4 ;  /* 0x000000043f047899 */ /* 0x000fe20008011604 */
[----:B------:R-:W4:Y:S01]  /*1ef0*/  LDC R9, c[0x0][0x288] ;  /* 0x0000a200ff097b82 */ /* 0x000f220000000800 */
[----:B------:R-:W-:Y:S01]  /*1f00*/  IMAD.MOV.U32 R20, RZ, RZ, R2 ;  /* 0x000000ffff147224 */ /* 0x000fe200078e0002 */
[----:B------:R-:W-:Y:S01]  /*1f10*/  LOP3.LUT R17, R17, 0xffefffff, RZ, 0xc0, !PT ;  /* 0xffefffff11117812 */ /* 0x000fe200078ec0ff */
[----:B------:R-:W-:Y:S01]  /*1f20*/  ULOP3.LUT UR4, UR4, 0x3fff, URZ, 0xc0, !UPT ;  /* 0x00003fff04047892 */ /* 0x000fe2000f8ec03f */
[----:B------:R-:W-:Y:S01]  /*1f30*/  IMAD.MOV.U32 R21, RZ, RZ, -0x60 ;  /* 0xffffffa0ff157424 */ /* 0x000fe200078e00ff */
[----:B------:R-:W-:-:S02]  /*1f40*/  ULDC UR22, c[0x0][0x9dc] ;  /* 0x0002770000167ab9 */ /* 0x000fc40000000800 */
[----:B------:R-:W-:Y:S02]  /*1f50*/  ULOP3.LUT UR20, UR4, 0x10000, URZ, 0xfc, !UPT ;  /* 0x0001000004147892 */ /* 0x000fe4000f8efc3f */
[----:B------:R-:W-:Y:S02]  /*1f60*/  UIADD3 UR4, UR16, 0x2, URZ ;  /* 0x0000000210047890 */ /* 0x000fe4000fffe03f */
[----:B------:R-:W-:Y:S02]  /*1f70*/  UIMAD UR18, UR36, 0x300, UR20 ;  /* 0x00000300241278a4 */ /* 0x000fe4000f8e0214 */
[----:B------:R-:W-:Y:S01]  /*1f80*/  ULOP3.LUT UR22, URZ, UR22, URZ, 0x33, !UPT ;  /* 0x000000163f167292 */ /* 0x000fe2000f8e333f */
[----:B--2---:R-:W-:Y:S01]  /*1f90*/  ISETP.NE.AND P2, PT, R6, 0x1, PT ;  /* 0x000000010600780c */ /* 0x004fe20003f45270 */
[----:B------:R-:W-:Y:S02]  /*1fa0*/  UIADD3 UR6, UR18, 0x2, URZ ;  /* 0x0000000212067890 */ /* 0x000fe4000fffe03f */
[----:B------:R-:W-:-:S02]  /*1fb0*/  UIADD3 UR10, UR18, 0x4, URZ ;  /* 0x00000004120a7890 */ /* 0x000fc4000fffe03f */
[----:B------:R-:W-:Y:S02]  /*1fc0*/  UIADD3 UR14, UR18, 0x6, URZ ;  /* 0x00000006120e7890 */ /* 0x000fe4000fffe03f */
[----:B------:R-:W-:Y:S01]  /*1fd0*/  HGMMA.64x96x16.F32.BF16 R24, gdesc[UR16], RZ, !UPT, gsb0 ;  /* 0x01600000101879f0 */ /* 0x000fe2000c0018ff */
[----:B---3--:R-:W-:-:S05]  /*1fe0*/  LOP3.LUT P1, RZ, R13, 0x7f, RZ, 0xc0, !PT ;  /* 0x0000007f0dff7812 */ /* 0x008fca000782c0ff */
[----:B------:R-:W2:Y:S01]  /*1ff0*/  @P2 LDC R7, c[0x0][0x44c] ;  /* 0x00011300ff072b82 */ /* 0x000ea20000000800 */
[----:B------:R-:W-:Y:S02]  /*2000*/  SHF.R.U32.HI R14, RZ, 0x7, R13 ;  /* 0x00000007ff0e7819 */ /* 0x000fe4000001160d */
[----:B------:R-:W-:-:S04]  /*2010*/  @P2 LOP3.LUT R17, R17, 0x100000, RZ, 0xfc, !PT ;  /* 0x0010000011112812 */ /* 0x000fc800078efcff */
[----:B------:R-:W-:Y:S01]  /*2020*/  LOP3.LUT R17, R17, 0xfff7ffff, RZ, 0xc0, !PT ;  /* 0xfff7ffff11117812 */ /* 0x000fe200078ec0ff */
[----:B------:R-:W3:Y:S03]  /*2030*/  @P2 LDC R12, c[0x0][0x450] ;  /* 0x00011400ff0c2b82 */ /* 0x000ee60000000800 */
[----:B------:R-:W-:Y:S01]  /*2040*/  @P1 LOP3.LUT R17, R17, 0x80000, RZ, 0xfc, !PT ;  /* 0x0008000011111812 */ /* 0x000fe200078efcff */
[----:B--2---:R-:W-:-:S04]  /*2050*/  @P2 IMAD.HI.U32 R7, R2, R7, RZ ;  /* 0x0000000702072227 */ /* 0x004fc800078e00ff */
[----:B------:R-:W-:Y:S01]  /*2060*/  IMAD.U32 R2, RZ, RZ, UR23 ;  /* 0x00000017ff027e24 */ /* 0x000fe2000f8e00ff */
[----:B---3--:R-:W-:-:S03]  /*2070*/  @P2 SHF.R.U32.HI R20, RZ, R12, R7 ;  /* 0x0000000cff142219 */ /* 0x008fc60000011607 */
[----:B------:R-:W-:Y:S01]  /*2080*/  @!P1 VIADD R2, R2, 0x22840 ;  /* 0x0002284002029836 */ /* 0x000fe20000000000 */
[----:B------:R-:W-:Y:S01]  /*2090*/  IADD3 R7, -R14, 0xb, RZ ;  /* 0x0000000b0e077810 */ /* 0x000fe20007ffe1ff */
[----:B------:R-:W-:-:S03]  /*20a0*/  IMAD R14, R152, -0x60, R16 ;  /* 0xffffffa0980e7824 */ /* 0x000fc600078e0210 */
[----:B------:R-:W-:Y:S01]  /*20b0*/  @!P1 PRMT R2, RZ, 0x654, R2 ;  /* 0x00000654ff029816 */ /* 0x000fe20000000002 */
[----:B------:R-:W-:Y:S01]  /*20c0*/  VIADD R15, R14, 0x61 ;  /* 0x000000610e0f7836 */ /* 0x000fe20000000000 */
[----:B------:R-:W-:Y:S02]  /*20d0*/  WARPGROUP.DEPBAR.LE gsb0, 0x0 ;  /* 0x00008000000079c5 */ /* 0x000fe40000010000 */
        /* <DEDUP_REMOVED lines=8> */
[----:B------:R-:W-:Y:S01]  /*2160*/  HGMMA.64x96x16.F32.BF16 R24, gdesc[UR12], R24, gsb0 ;  /* 0x016000000c1879f0 */ /* 0x000fe20008001818 */
[----:B------:R-:W-:Y:S02]  /*2170*/  ULDC.64 UR14, c[0x0][0x9e0] ;  /* 0x00027800000e7ab9 */ /* 0x000fe40000000a00 */
[----:B------:R-:W-:Y:S01]  /*2180*/  UISETP.GE.AND UP0, UPT, UR15, 0x1, UPT ;  /* 0x000000010f00788c */ /* 0x000fe2000bf06270 */
[----:B------:R-:W-:Y:S02]  /*2190*/  WARPGROUP.DEPBAR.LE gsb0, 0x0 ;  /* 0x00008000000079c5 */ /* 0x000fe40000010000 */
[----:B------:R-:W-:Y:S01]  /*21a0*/  FMUL.FTZ R12, R70, UR6 ;  /* 0x00000006460c7c20 */ /* 0x000fe20008410000 */
[----:B------:R-:W-:Y:S01]  /*21b0*/  FMUL.FTZ R24, R24, UR6 ;  /* 0x0000000618187c20 */ /* 0x000fe20008410000 */
[----:B------:R-:W2:Y:S01]  /*21c0*/  SHFL.IDX PT, R70, R20, RZ, 0x1c1f ;  /* 0x001c1fff14467589 */ /* 0x000ea200000e0000 */
        /* <DEDUP_REMOVED lines=38> */
[----:B-1----:R-:W-:Y:S01]  /*2430*/  FMUL.FTZ R5, R67, UR6 ;  /* 0x0000000643057c20 */ /* 0x002fe20008410000 */
[----:B------:R-:W-:Y:S01]  /*2440*/  FMUL.FTZ R68, R68, UR6 ;  /* 0x0000000644447c20 */ /* 0x000fe20008410000 */
[----:B------:R-:W-:Y:S01]  /*2450*/  FMUL.FTZ R69, R69, UR6 ;  /* 0x0000000645457c20 */ /* 0x000fe20008410000 */
[----:B------:R-:W-:Y:S01]  /*2460*/  FMUL.FTZ R13, R71, UR6 ;  /* 0x00000006470d7c20 */ /* 0x000fe20008410000 */
[----:B------:R1:W-:Y:S06]  /*2470*/  BAR.ARV R7, 0x100 ;  /* 0x000400070000751d */ /* 0x0003ec0000002000 */
[----:B------:R3:W-:Y:S01]  /*2480*/  @!P1 SYNCS.ARRIVE.TRANS64.RED.A1T0 RZ, [R2+URZ], RZ ;  /* 0x000000ff02ff99a7 */ /* 0x0007e2000810043f */
[----:B------:R-:W-:Y:S01]  /*2490*/  PLOP3.LUT P1, PT, PT, PT, UP0, 0x40, 0x0 ;  /* 0x000000000000781c */ /* 0x000fe20003f2e808 */
[----:B------:R-:W0:Y:S01]  /*24a0*/  MUFU.TANH R24, R24 ;  /* 0x0000001800187308 */ /* 0x000e220000002400 */
[----:B------:R-:W-:Y:S01]  /*24b0*/  FMUL.FTZ R34, R34, UR6 ;  /* 0x0000000622227c20 */ /* 0x000fe20008410000 */
[----:B------:R-:W-:Y:S01]  /*24c0*/  FMUL.FTZ R35, R35, UR6 ;  /* 0x0000000623237c20 */ /* 0x000fe20008410000 */
[----:B------:R-:W-:Y:S01]  /*24d0*/  FMUL.FTZ R50, R50, UR6 ;  /* 0x0000000632327c20 */ /* 0x000fe20008410000 */
[----:B------:R-:W-:Y:S01]  /*24e0*/  FMUL.FTZ R51, R51, UR6 ;  /* 0x0000000633337c20 */ /* 0x000fe20008410000 */
[----:B------:R-:W-:-:S02]  /*24f0*/  IMAD R67, R152, R21, 0x60 ;  /* 0x0000006098437424 */ /* 0x000fc400078e0215 */
[----:B---3--:R-:W-:Y:S01]  /*2500*/  IMAD R2, R18, -0x2, R15 ;  /* 0xfffffffe12027824 */ /* 0x008fe200078e020f */
[----:B------:R-:W3:Y:S01]  /*2510*/  MUFU.TANH R25, R25 ;  /* 0x0000001900197308 */ /* 0x000ee20000002400 */
[----:B------:R-:W-:Y:S02]  /*2520*/  VIADD R15, R14, 0x60 ;  /* 0x000000600e0f7836 */ /* 0x000fe40000000000 */
[----:B----4-:R-:W-:Y:S02]  /*2530*/  IMAD.IADD R2, R2, 0x1, -R9 ;  /* 0x0000000102027824 */ /* 0x010fe400078e0a09 */
[C---:B------:R-:W-:Y:S02]  /*2540*/  IMAD R21, R18.reuse, -0x2, R15 ;  /* 0xfffffffe12157824 */ /* 0x040fe400078e020f */
[----:B------:R-:W-:Y:S01]  /*2550*/  IMAD R66, R18, -0x2, R67 ;  /* 0xfffffffe12427824 */ /* 0x000fe200078e0243 */
        /* <DEDUP_REMOVED lines=47> */
[----:B--2---:R-:W-:-:S03]  /*2850*/  VIADD R51, R2, UR22 ;  /* 0x0000001602337c36 */ /* 0x004fc60008000000 */
[----:B------:R-:W-:Y:S01]  /*2860*/  VIADDMNMX R2, R70, R50, R21, PT ;  /* 0x0000003246027246 */ /* 0x000fe20003800115 */
[----:B------:R-:W-:Y:S01]  /*2870*/  IMAD.IADD R14, R51, 0x1, R70 ;  /* 0x00000001330e7824 */ /* 0x000fe200078e0246 */
[----:B-1-34-:R-:W-:Y:S06]  /*2880*/  @P1 BRA `(.L_x_11007) ;  /* 0x0000000000541947 */ /* 0x01afec0003800000 */
[----:B------:R-:W-:Y:S01]  /*2890*/  IADD3 R15, R16, -R9, R70 ;  /* 0x80000009100f7210 */ /* 0x000fe20007ffe046 */
[----:B------:R-:W-:Y:S03]  /*28a0*/  BSSY B0, `(.L_x_11008) ;  /* 0x0000010000007945 */ /* 0x000fe60003800000 */
        /* <DEDUP_REMOVED lines=10> */
.L_x_11009:
[----:B------:R-:W-:-:S06]  /*2950*/  UISETP.NE.AND UP1, UPT, UR15, 0x1, UPT ;  /* 0x000000010f00788c */ /* 0x000fcc000bf25270 */
[----:B------:R-:W-:-:S05]  /*2960*/  PLOP3.LUT P1, PT, PT, PT, UP1, 0x80, 0x0 ;  /* 0x000000000000781c */ /* 0x000fca0003f2f018 */
[----:B------:R-:W-:-:S08]  /*2970*/  @UP1 ULDC.64 UR6, c[0x0][0x9e8] ;  /* 0x00027a0000061ab9 */ /* 0x000fd00000000a00 */
[----:B------:R-:W-:-:S05]  /*2980*/  @P1 IMAD.HI.U32 R70, R15, UR6, RZ ;  /* 0x000000060f461c27 */ /* 0x000fca000f8e00ff */
[----:B------:R-:W-:-:S07]  /*2990*/  @P1 SHF.R.U32.HI R15, RZ, UR7, R70 ;  /* 0x00000007ff0f1c19 */ /* 0x000fce0008011646 */
.L_x_11010:
[----:B------:R-:W-:Y:S05]  /*29a0*/  BSYNC B0 ;  /* 0x0000000000007941 */ /* 0x000fea0003800000 */
.L_x_11008:
[----:B------:R-:W-:-:S05]  /*29b0*/  IMAD R15, R15, UR15, R66 ;  /* 0x0000000f0f0f7c24 */ /* 0x000fca000f8e0242 */
[----:B------:R-:W-:Y:S02]  /*29c0*/  VIMNMX R14, R14, R15, !PT ;  /* 0x0000000f0e0e7248 */ /* 0x000fe40007fe0100 */
[----:B------:R-:W-:-:S07]  /*29d0*/  VIADDMNMX R2, R15, UR15, R2, PT ;  /* 0x0000000f0f027c46 */ /* 0x000fce000b800102 */
.L_x_11007:
[C---:B------:R-:W-:Y:S02]  /*29e0*/  ISETP.GE.AND P6, PT, R67.reuse, 0x9, PT ;  /* 0x000000094300780c */ /* 0x040fe40003fc6270 */
[C---:B------:R-:W-:Y:S02]  /*29f0*/  ISETP.GE.AND P1, PT, R67.reuse, 0x2, PT ;  /* 0x000000024300780c */ /* 0x040fe40003f26270 */
[C---:B------:R-:W-:Y:S02]  /*2a00*/  ISETP.GT.AND P2, PT, R14.reuse, 0x8, !P6 ;  /* 0x000000080e00780c */ /* 0x040fe40007744270 */
[----:B------:R-:W-:Y:S02]  /*2a10*/  ISETP.GT.AND P3, PT, R14, 0x1, !P1 ;  /* 0x000000010e00780c */ /* 0x000fe40004f64270 */
[----:B------:R-:W-:Y:S02]  /*2a20*/  ISETP.LT.OR P2, PT, R2, 0x9, P2 ;  /* 0x000000090200780c */ /* 0x000fe40001741670 */
[----:B------:R-:W-:-:S02]  /*2a30*/  ISETP.GE.AND P4, PT, R67, 0xa, PT ;  /* 0x0000000a4300780c */ /* 0x000fc40003f86270 */
[----:B0-----:R-:W-:Y:S02]  /*2a40*/  FSEL R72, R28, -INF , !P2 ;  /* 0xff8000001c487808 */ /* 0x001fe40005000000 */
[----:B------:R-:W-:Y:S02]  /*2a50*/  ISETP.LT.OR P3, PT, R2, 0x2, P3 ;  /* 0x000000020200780c */ /* 0x000fe40001f61670 */
        /* <DEDUP_REMOVED lines=90> */
[C---:B------:R-:W-:Y:S02]  /*3000*/  ISETP.GE.AND P2, PT, R67.reuse, 0x52, PT ;  /* 0x000000524300780c */ /* 0x040fe40003f46270 */
[----:B------:R-:W-:Y:S02]  /*3010*/  ISETP.GE.AND P5, PT, R67, 0x1, PT ;  /* 0x000000014300780c */ /* 0x000fe40003fa6270 */
[----:B------:R-:W-:-:S04]  /*3020*/  ISETP.GT.AND P3, PT, R14, 0x51, !P2 ;  /* 0x000000510e00780c */ /* 0x000fc80005764270 */
[----:B------:R-:W-:-:S04]  /*3030*/  ISETP.LT.OR P3, PT, R2, 0x52, P3 ;  /* 0x000000520200780c */ /* 0x000fc80001f61670 */
[----:B------:R-:W-:Y:S02]  /*3040*/  FSEL R106, R65, -INF , !P3 ;  /* 0xff800000416a7808 */ /* 0x000fe40005800000 */
[----:B------:R-:W-:-:S04]  /*3050*/  ISETP.GE.AND P3, PT, R67, 0x59, PT ;  /* 0x000000594300780c */ /* 0x000fc80003f66270 */
[----:B------:R-:W-:-:S04]  /*3060*/  ISETP.GT.AND P4, PT, R14, 0x58, !P3 ;  /* 0x000000580e00780c */ /* 0x000fc80005f84270 */
[----:B------:R-:W-:-:S04]  /*3070*/  ISETP.LT.OR P4, PT, R2, 0x59, P4 ;  /* 0x000000590200780c */ /* 0x000fc80002781670 */
[----:B------:R-:W-:Y:S02]  /*3080*/  FSEL R68, R68, -INF , !P4 ;  /* 0xff80000044447808 */ /* 0x000fe40006000000 */
[----:B------:R-:W-:-:S04]  /*3090*/  ISETP.GT.AND P4, PT, R14, RZ, !P5 ;  /* 0x000000ff0e00720c */ /* 0x000fc80006f84270 */
[----:B------:R-:W-:-:S04]  /*30a0*/  ISETP.LT.OR P4, PT, R2, 0x1, P4 ;  /* 0x000000010200780c */ /* 0x000fc80002781670 */
[----:B------:R-:W-:Y:S02]  /*30b0*/  FSEL R44, R24, -INF , !P4 ;  /* 0xff800000182c7808 */ /* 0x000fe40006000000 */
[----:B------:R-:W-:-:S04]  /*30c0*/  ISETP.GE.AND P4, PT, R67, 0x5a, PT ;  /* 0x0000005a4300780c */ /* 0x000fc80003f86270 */
[----:B------:R-:W-:Y:S02]  /*30d0*/  P2R R65, PR, RZ, 0x10 ;  /* 0x00000010ff417803 */ /* 0x000fe40000000000 */
[----:B------:R-:W-:-:S04]  /*30e0*/  ISETP.GT.AND P4, PT, R14, 0x59, !P4 ;  /* 0x000000590e00780c */ /* 0x000fc80006784270 */
[----:B------:R-:W-:Y:S02]  /*30f0*/  ISETP.LT.OR P4, PT, R2, 0x5a, P4 ;  /* 0x0000005a0200780c */ /* 0x000fe40002781670 */
[----:B------:R-:W0:Y:S02]  /*3100*/  SHFL.IDX PT, R2, R20, 0x1, 0x1c1f ;  /* 0x003c1f0014027f89 */ /* 0x000e2400000e0000 */
[----:B------:R-:W-:Y:S02]  /*3110*/  FSEL R108, R69, -INF , !P4 ;  /* 0xff800000456c7808 */ /* 0x000fe40006000000 */
[----:B------:R-:W-:Y:S02]  /*3120*/  PLOP3.LUT P4, PT, PT, PT, UP0, 0x40, 0x0 ;  /* 0x000000000000781c */ /* 0x000fe40003f8e808 */
[----:B0-----:R-:W-:Y:S01]  /*3130*/  VIADDMNMX R14, R2, R50, R21, PT ;  /* 0x00000032020e7246 */ /* 0x001fe20003800115 */
[----:B------:R-:W-:-:S10]  /*3140*/  IMAD.IADD R15, R51, 0x1, R2 ;  /* 0x00000001330f7824 */ /* 0x000fd400078e0202 */
[----:B------:R-:W-:Y:S05]  /*3150*/  @P4 BRA `(.L_x_11011) ;  /* 0x00000000005c4947 */ /* 0x000fea0003800000 */
        /* <DEDUP_REMOVED lines=13> */
.L_x_11013:
[----:B------:R-:W-:-:S06]  /*3230*/  UISETP.NE.AND UP1, UPT, UR15, 0x1, UPT ;  /* 0x000000010f00788c */ /* 0x000fcc000bf25270 */
[----:B------:R-:W-:-:S05]  /*3240*/  PLOP3.LUT P4, PT, PT, PT, UP1, 0x80, 0x0 ;  /* 0x000000000000781c */ /* 0x000fca0003f8f018 */
[----:B------:R-:W-:-:S08]  /*3250*/  @UP1 ULDC.64 UR6, c[0x0][0x9e8] ;  /* 0x00027a0000061ab9 */ /* 0x000fd00000000a00 */
[----:B------:R-:W-:Y:S01]  /*3260*/  @P4 IMAD.HI.U32 R20, R2, UR6, RZ ;  /* 0x0000000602144c27 */ /* 0x000fe2000f8e00ff */
[----:B------:R-:W-:-:S13]  /*3270*/  PLOP3.LUT P4, PT, PT, PT, UP1, 0x80, 0x0 ;  /* 0x000000000000781c */ /* 0x000fda0003f8f018 */
[----:B------:R-:W-:-:S07]  /*3280*/  @P4 SHF.R.U32.HI R2, RZ, UR7, R20 ;  /* 0x00000007ff024c19 */ /* 0x000fce0008011614 */
.L_x_11014:
[----:B------:R-:W-:Y:S05]  /*3290*/  BSYNC B0 ;  /* 0x0000000000007941 */ /* 0x000fea0003800000 */
.L_x_11012:
[----:B------:R-:W-:-:S05]  /*32a0*/  IMAD R2, R2, UR15, R66 ;  /* 0x0000000f02027c24 */ /* 0x000fca000f8e0242 */
[----:B------:R-:W-:Y:S02]  /*32b0*/  VIMNMX R15, R15, R2, !PT ;  /* 0x000000020f0f7248 */ /* 0x000fe40007fe0100 */
[----:B------:R-:W-:-:S07]  /*32c0*/  VIADDMNMX R14, R2, UR15, R14, PT ;  /* 0x0000000f020e7c46 */ /* 0x000fce000b80010e */
.L_x_11011:
[C---:B------:R-:W-:Y:S01]  /*32d0*/  ISETP.GT.AND P1, PT, R15.reuse, 0x1, !P1 ;  /* 0x000000010f00780c */ /* 0x040fe20004f24270 */
[----:B------:R-:W-:Y:S01]  /*32e0*/  ULDC UR10, c[0x0][0x988] ;  /* 0x00026200000a7ab9 */ /* 0x000fe20000000800 */
[----:B------:R-:W-:Y:S02]  /*32f0*/  ISETP.GT.AND P5, PT, R15, RZ, !P5 ;  /* 0x000000ff0f00720c */ /* 0x000fe40006fa4270 */
[C---:B------:R-:W-:Y:S02]  /*3300*/  ISETP.LT.OR P1, PT, R14.reuse, 0x2, P1 ;  /* 0x000000020e00780c */ /* 0x040fe40000f21670 */
[----:B------:R-:W-:Y:S02]  /*3310*/  ISETP.LT.OR P5, PT, R14, 0x1, P5 ;  /* 0x000000010e00780c */ /* 0x000fe40002fa1670 */
[----:B------:R-:W-:Y:S02]  /*3320*/  FSEL R21, R0, -INF , !P1 ;  /* 0xff80000000157808 */ /* 0x000fe40004800000 */
[----:B------:R-:W-:-:S02]  /*3330*/  ISETP.NE.AND P1, PT, R25, RZ, PT ;  /* 0x000000ff1900720c */ /* 0x000fc40003f25270 */
[C---:B------:R-:W-:Y:S02]  /*3340*/  ISETP.GT.AND P6, PT, R15.reuse, 0x8, !P6 ;  /* 0x000000080f00780c */ /* 0x040fe400077c4270 */
[----:B------:R-:W-:Y:S02]  /*3350*/  ISETP.GT.AND P1, PT, R15, 0x9, !P1 ;  /* 0x000000090f00780c */ /* 0x000fe40004f24270 */
[----:B------:R-:W-:Y:S02]  /*3360*/  FSEL R20, R4, -INF , !P5 ;  /* 0xff80000004147808 */ /* 0x000fe40006800000 */
[----:B------:R-:W-:Y:S02]  /*3370*/  ISETP.LT.OR P1, PT, R14, 0xa, P1 ;  /* 0x0000000a0e00780c */ /* 0x000fe40000f21670 */
[----:B------:R-:W-:Y:S02]  /*3380*/  FMNMX.FTZ R4, R44, R70, !PT ;  /* 0x000000462c047209 */ /* 0x000fe40007810000 */
[----:B------:R-:W-:-:S02]  /*3390*/  FSEL R25, R31, -INF , !P1 ;  /* 0xff8000001f197808 */ /* 0x000fc40004800000 */
[----:B------:R-:W-:Y:S02]  /*33a0*/  ISETP.NE.AND P1, PT, R28, RZ, PT ;  /* 0x000000ff1c00720c */ /* 0x000fe40003f25270 */
[----:B------:R-:W-:Y:S02]  /*33b0*/  ISETP.LT.OR P6, PT, R14, 0x9, P6 ;  /* 0x000000090e00780c */ /* 0x000fe400037c1670 */
[----:B------:R-:W-:Y:S02]  /*33c0*/  ISETP.GT.AND P1, PT, R15, 0x10, !P1 ;  /* 0x000000100f00780c */ /* 0x000fe40004f24270 */
[----:B------:R-:W-:Y:S02]  /*33d0*/  FMNMX.FTZ R4, R72, R4, !PT ;  /* 0x0000000448047209 */ /* 0x000fe40007810000 */
[----:B------:R-:W-:Y:S02]  /*33e0*/  ISETP.LT.OR P1, PT, R14, 0x11, P1 ;  /* 0x000000110e00780c */ /* 0x000fe40000f21670 */
[----:B------:R-:W-:-:S02]  /*33f0*/  FSEL R24, R30, -INF , !P6 ;  /* 0xff8000001e187808 */ /* 0x000fc40007000000 */
[----:B------:R-:W-:Y:S02]  /*3400*/  FSEL R26, R26, -INF , !P1 ;  /* 0xff8000001a1a7808 */ /* 0x000fe40004800000 */
[----:B------:R-:W-:Y:S02]  /*3410*/  ISETP.NE.AND P1, PT, R29, RZ, PT ;  /* 0x000000ff1d00720c */ /* 0x000fe40003f25270 */
[----:B------:R-:W-:Y:S02]  /*3420*/  ISETP.NE.AND P6, PT, R32, RZ, PT ;  /* 0x000000ff2000720c */ /* 0x000fe40003fc5270 */
[----:B------:R-:W-:Y:S02]  /*3430*/  ISETP.GT.AND P1, PT, R15, 0x11, !P1 ;  /* 0x000000110f00780c */ /* 0x000fe40004f24270 */
[----:B------:R-:W-:Y:S02]  /*3440*/  FMNMX.FTZ R4, R74, R4, !PT ;  /* 0x000000044a047209 */ /* 0x000fe40007810000 */
[----:B------:R-:W-:-:S02]  /*3450*/  ISETP.LT.OR P1, PT, R14, 0x12, P1 ;  /* 0x000000120e00780c */ /* 0x000fc40000f21670 */
[----:B------:R-:W-:Y:S02]  /*3460*/  FMNMX.FTZ R4, R76, R4, !PT ;  /* 0x000000044c047209 */ /* 0x000fe40007810000 */
[----:B------:R-:W-:Y:S02]  /*3470*/  FSEL R27, R27, -INF , !P1 ;  /* 0xff8000001b1b7808 */ /* 0x000fe40004800000 */
[----:B------:R-:W-:Y:S02]  /*3480*/  ISETP.GT.AND P1, PT, R15, 0x18, !P6 ;  /* 0x000000180f00780c */ /* 0x000fe40007724270 */
[----:B------:R-:W-:Y:S02]  /*3490*/  ISETP.NE.AND P4, PT, R33, RZ, PT ;  /* 0x000000ff2100720c */ /* 0x000fe40003f85270 */
[----:B------:R-:W-:Y:S02]  /*34a0*/  ISETP.LT.OR P1, PT, R14, 0x19, P1 ;  /* 0x000000190e00780c */ /* 0x000fe40000f21670 */
[----:B------:R-:W-:-:S02]  /*34b0*/  FMNMX.FTZ R4, R78, R4, !PT ;  /* 0x000000044e047209 */ /* 0x000fc40007810000 */
[----:B------:R-:W-:Y:S02]  /*34c0*/  FSEL R28, R38, -INF , !P1 ;  /* 0xff800000261c7808 */ /* 0x000fe40004800000 */
        /* <DEDUP_REMOVED lines=40> */
[----:B------:R-:W-:Y:S01]  /*3750*/  FMNMX.FTZ R41, R20, R21, !PT ;  /* 0x0000001514297209 */ /* 0x000fe20007810000 */
[----:B------:R-:W0:Y:S01]  /*3760*/  SHFL.BFLY PT, R39, R40, 0x2, 0x1f ;  /* 0x0c401f0028277f89 */ /* 0x000e2200000e0000 */
[----:B------:R-:W-:-:S02]  /*3770*/  FSEL R34, R34, -INF , !P1 ;  /* 0xff80000022227808 */ /* 0x000fc40004800000 */
[----:B------:R-:W-:Y:S02]  /*3780*/  ISETP.NE.AND P1, PT, R48, RZ, PT ;  /* 0x000000ff3000720c */ /* 0x000fe40003f25270 */
[----:B------:R-:W-:Y:S02]  /*3790*/  ISETP.NE.AND P6, PT, R56, RZ, PT ;  /* 0x000000ff3800720c */ /* 0x000fe40003fc5270 */
[----:B------:R-:W-:Y:S02]  /*37a0*/  ISETP.GT.AND P1, PT, R15, 0x31, !P1 ;  /* 0x000000310f00780c */ /* 0x000fe40004f24270 */
[----:B------:R-:W-:Y:S02]  /*37b0*/  ISETP.NE.AND P4, PT, R57, RZ, PT ;  /* 0x000000ff3900720c */ /* 0x000fe40003f85270 */
[----:B------:R-:W-:Y:S02]  /*37c0*/  ISETP.LT.OR P1, PT, R14, 0x32, P1 ;  /* 0x000000320e00780c */ /* 0x000fe40000f21670 */
[----:B------:R-:W-:-:S02]  /*37d0*/  ISETP.GT.AND P2, PT, R15, 0x51, !P2 ;  /* 0x000000510f00780c */ /* 0x000fc40005744270 */
[----:B------:R-:W-:Y:S02]  /*37e0*/  FSEL R35, R35, -INF , !P1 ;  /* 0xff80000023237808 */ /* 0x000fe40004800000 */
[----:B------:R-:W-:Y:S02]  /*37f0*/  ISETP.NE.AND P1, PT, R49, RZ, PT ;  /* 0x000000ff3100720c */ /* 0x000fe40003f25270 */
[C---:B------:R-:W-:Y:S02]  /*3800*/  ISETP.GT.AND P3, PT, R15.reuse, 0x58, !P3 ;  /* 0x000000580f00780c */ /* 0x040fe40005f64270 */
[----:B------:R-:W-:Y:S02]  /*3810*/  ISETP.GT.AND P1, PT, R15, 0x38, !P1 ;  /* 0x000000380f00780c */ /* 0x000fe40004f24270 */
[C---:B------:R-:W-:Y:S02]  /*3820*/  ISETP.LT.OR P2, PT, R14.reuse, 0x52, P2 ;  /* 0x000000520e00780c */ /* 0x040fe40001741670 */
[----:B------:R-:W-:-:S02]  /*3830*/  ISETP.LT.OR P1, PT, R14, 0x39, P1 ;  /* 0x000000390e00780c */ /* 0x000fc40000f21670 */
[----:B0-----:R-:W-:Y:S02]  /*3840*/  FMNMX.FTZ R42, R40, R39, !PT ;  /* 0x00000027282a7209 */ /* 0x001fe40007810000 */
[----:B------:R-:W-:Y:S02]  /*3850*/  FMNMX.FTZ R40, R24, R41, !PT ;  /* 0x0000002918287209 */ /* 0x000fe40007810000 */
[----:B------:R-:W-:Y:S01]  /*3860*/  FSEL R36, R54, -INF , !P1 ;  /* 0xff80000036247808 */ /* 0x000fe20004800000 */
[----:B------:R-:W0:Y:S01]  /*3870*/  SHFL.BFLY PT, R39, R42, 0x1, 0x1f ;  /* 0x0c201f002a277f89 */ /* 0x000e2200000e0000 */
        /* <DEDUP_REMOVED lines=14> */
[----:B------:R-:W-:-:S02]  /*3960*/  ISETP.GT.AND P1, PT, R15, 0x41, !P6 ;  /* 0x000000410f00780c */ /* 0x000fc40007724270 */
[----:B------:R-:W-:Y:S02]  /*3970*/  FMNMX.FTZ R41, R31, R40, !PT ;  /* 0x000000281f297209 */ /* 0x000fe40007810000 */
[----:B------:R-:W-:Y:S02]  /*3980*/  ISETP.LT.OR P1, PT, R14, 0x42, P1 ;  /* 0x000000420e00780c */ /* 0x000fe40000f21670 */
[----:B------:R-:W-:Y:S02]  /*3990*/  FMNMX.FTZ R40, R32, R41, !PT ;  /* 0x0000002920287209 */ /* 0x000fe40007810000 */
[----:B------:R-:W-:Y:S02]  /*39a0*/  FSEL R2, R59, -INF , !P1 ;  /* 0xff8000003b027808 */ /* 0x000fe40004800000 */
[----:B------:R-:W-:Y:S02]  /*39b0*/  FMNMX.FTZ R41, R33, R40, !PT ;  /* 0x0000002821297209 */ /* 0x000fe40007810000 */
[----:B------:R-:W-:-:S02]  /*39c0*/  ISETP.GT.AND P1, PT, R15, 0x48, !P4 ;  /* 0x000000480f00780c */ /* 0x000fc40006724270 */
[----:B0-----:R-:W-:Y:S02]  /*39d0*/  FMNMX.FTZ R4, R42, R39, !PT ;  /* 0x000000272a047209 */ /* 0x001fe40007810000 */
[----:B------:R-:W-:Y:S02]  /*39e0*/  FMNMX.FTZ R40, R34, R41, !PT ;  /* 0x0000002922287209 */ /* 0x000fe40007810000 */
[----:B------:R-:W-:Y:S01]  /*39f0*/  ISETP.LT.OR P1, PT, R14, 0x49, P1 ;  /* 0x000000490e00780c */ /* 0x000fe20000f21670 */
[----:B------:R-:W-:Y:S01]  /*3a00*/  FMUL.FTZ R39, R4, UR10 ;  /* 0x0000000a04277c20 */ /* 0x000fe20008410000 */
[----:B------:R-:W-:Y:S02]  /*3a10*/  FMNMX.FTZ R41, R35, R40, !PT ;  /* 0x0000002823297209 */ /* 0x000fe40007810000 */
[----:B------:R-:W-:Y:S02]  /*3a20*/  FSEL R0, R62, -INF , !P1 ;  /* 0xff8000003e007808 */ /* 0x000fe40004800000 */
[----:B------:R-:W-:-:S02]  /*3a30*/  FSETP.NEU.FTZ.AND P1, PT, R4, -INF , PT ;  /* 0xff8000000400780b */ /* 0x000fc40003f3d000 */
[----:B------:R-:W-:Y:S02]  /*3a40*/  ISETP.NE.AND P4, PT, R71, RZ, PT ;  /* 0x000000ff4700720c */ /* 0x000fe40003f85270 */
[----:B------:R-:W-:Y:S02]  /*3a50*/  FMNMX.FTZ R40, R36, R41, !PT ;  /* 0x0000002924287209 */ /* 0x000fe40007810000 */
[----:B------:R-:W-:Y:S02]  /*3a60*/  FSEL R43, R39, RZ, P1 ;  /* 0x000000ff272b7208 */ /* 0x000fe40000800000 */
[----:B------:R-:W-:Y:S02]  /*3a70*/  ISETP.GT.AND P1, PT, R15, 0x49, !P4 ;  /* 0x000000490f00780c */ /* 0x000fe40006724270 */
[----:B------:R-:W-:Y:S01]  /*3a80*/  FMNMX.FTZ R41, R37, R40, !PT ;  /* 0x0000002825297209 */ /* 0x000fe20007810000 */
[--C-:B------:R-:W-:Y:S01]  /*3a90*/  FFMA.FTZ R44, R44, UR10, -R43.reuse ;  /* 0x0000000a2c2c7c23 */ /* 0x100fe2000801082b */
[----:B------:R-:W-:Y:S01]  /*3aa0*/  ISETP.LT.OR P1, PT, R14, 0x4a, P1 ;  /* 0x0000004a0e00780c */ /* 0x000fe20000f21670 */
[--C-:B------:R-:W-:Y:S01]  /*3ab0*/  FFMA.FTZ R42, R70, UR10, -R43.reuse ;  /* 0x0000000a462a7c23 */ /* 0x100fe2000801082b */
[----:B------:R-:W-:Y:S01]  /*3ac0*/  ISETP.NE.AND P6, PT, R61, RZ, PT ;  /* 0x000000ff3d00720c */ /* 0x000fe20003fc5270 */
[--C-:B------:R-:W-:Y:S01]  /*3ad0*/  FFMA.FTZ R46, R72, UR10, -R43.reuse ;  /* 0x0000000a482e7c23 */ /* 0x100fe2000801082b */
[----:B------:R-:W-:Y:S01]  /*3ae0*/  FMNMX.FTZ R41, R38, R41, !PT ;  /* 0x0000002926297209 */ /* 0x000fe20007810000 */
[----:B------:R-:W-:Y:S01]  /*3af0*/  MUFU.EX2 R44, R44 ;  /* 0x0000002c002c7308 */ /* 0x000fe20000000800 */
[----:B------:R-:W-:Y:S01]  /*3b00*/  FSEL R39, R63, -INF , !P1 ;  /* 0xff8000003f277808 */ /* 0x000fe20004800000 */
[--C-:B------:R-:W-:Y:S01]  /*3b10*/  FFMA.FTZ R47, R74, UR10, -R43.reuse ;  /* 0x0000000a4a2f7c23 */ /* 0x100fe2000801082b */
[----:B------:R-:W-:Y:S01]  /*3b20*/  ISETP.GT.AND P1, PT, R15, 0x50, !P6 ;  /* 0x000000500f00780c */ /* 0x000fe20007724270 */
[--C-:B------:R-:W-:Y:S01]  /*3b30*/  FFMA.FTZ R48, R76, UR10, -R43.reuse ;  /* 0x0000000a4c307c23 */ /* 0x100fe2000801082b */
[----:B------:R-:W-:Y:S01]  /*3b40*/  FMNMX.FTZ R41, R2, R41, !PT ;  /* 0x0000002902297209 */ /* 0x000fe20007810000 */
[--C-:B------:R-:W-:Y:S01]  /*3b50*/  FFMA.FTZ R52, R90, UR10, -R43.reuse ;  /* 0x0000000a5a347c23 */ /* 0x100fe2000801082b */
[----:B------:R-:W-:Y:S01]  /*3b60*/  ISETP.LT.OR P1, PT, R14, 0x51, P1 ;  /* 0x000000510e00780c */ /* 0x000fe20000f21670 */
[----:B------:R0:W1:Y:S01]  /*3b70*/  MUFU.EX2 R45, R42 ;  /* 0x0000002a002d7308 */ /* 0x0000620000000800 */
[----:B------:R-:W-:Y:S01]  /*3b80*/  FMNMX.FTZ R40, R0, R41, !PT ;  /* 0x0000002900287209 */ /* 0x000fe20007810000 */
[--C-:B------:R-:W-:Y:S01]  /*3b90*/  FFMA.FTZ R50, R80, UR10, -R43.reuse ;  /* 0x0000000a50327c23 */ /* 0x100fe2000801082b */
[----:B------:R-:W-:Y:S01]  /*3ba0*/  ISETP.NE.AND P4, PT, R65, RZ, PT ;  /* 0x000000ff4100720c */ /* 0x000fe20003f85270 */
[--C-:B------:R-:W-:Y:S01]  /*3bb0*/  FFMA.FTZ R51, R82, UR10, -R43.reuse ;  /* 0x0000000a52337c23 */ /* 0x100fe2000801082b */
[----:B------:R-:W-:Y:S01]  /*3bc0*/  FSEL R11, R11, -INF , !P1 ;  /* 0xff8000000b0b7808 */ /* 0x000fe20004800000 */
[--C-:B------:R-:W-:Y:S01]  /*3bd0*/  FFMA.FTZ R41, R86, UR10, -R43.reuse ;  /* 0x0000000a56297c23 */ /* 0x100fe2000801082b */
[----:B------:R-:W-:Y:S01]  /*3be0*/  FMNMX.FTZ R40, R39, R40, !PT ;  /* 0x0000002827287209 */ /* 0x000fe20007810000 */
[----:B------:R-:W-:Y:S01]  /*3bf0*/  MUFU.EX2 R46, R46 ;  /* 0x0000002e002e7308 */ /* 0x000fe20000000800 */
[----:B------:R-:W-:Y:S01]  /*3c00*/  ISETP.GT.AND P4, PT, R15, 0x59, !P4 ;  /* 0x000000590f00780c */ /* 0x000fe20006784270 */
[--C-:B0-----:R-:W-:Y:S01]  /*3c10*/  FFMA.FTZ R42, R78, UR10, -R43.reuse ;  /* 0x0000000a4e2a7c23 */ /* 0x101fe2000801082b */
[----:B------:R-:W-:Y:S01]  /*3c20*/  ISETP.LT.OR P3, PT, R14, 0x59, P3 ;  /* 0x000000590e00780c */ /* 0x000fe20001f61670 */
[--C-:B------:R-:W-:Y:S01]  /*3c30*/  FFMA.FTZ R62, R64, UR10, -R43.reuse ;  /* 0x0000000a403e7c23 */ /* 0x100fe2000801082b */
[----:B------:R-:W-:Y:S01]  /*3c40*/  FSEL R15, R5, -INF , !P2 ;  /* 0xff800000050f7808 */ /* 0x000fe20005000000 */
[----:B------:R-:W-:Y:S01]  /*3c50*/  FFMA.FTZ R54, R92, UR10, -R43 ;  /* 0x0000000a5c367c23 */ /* 0x000fe2000801082b */
[----:B------:R-:W-:Y:S01]  /*3c60*/  FMNMX.FTZ R40, R11, R40, !PT ;  /* 0x000000280b287209 */ /* 0x000fe20007810000 */
[----:B------:R-:W0:Y:S01]  /*3c70*/  MUFU.EX2 R47, R47 ;  /* 0x0000002f002f7308 */ /* 0x000e220000000800 */
[----:B------:R-:W-:Y:S01]  /*3c80*/  ISETP.LT.OR P4, PT, R14, 0x5a, P4 ;  /* 0x0000005a0e00780c */ /* 0x000fe20002781670 */
[----:B-1----:R-:W-:Y:S01]  /*3c90*/  FADD.FTZ R65, R44, R45 ;  /* 0x0000002d2c417221 */ /* 0x002fe20000010000 */
[----:B------:R-:W-:Y:S01]  /*3ca0*/  FSEL R12, R12, -INF , !P3 ;  /* 0xff8000000c0c7808 */ /* 0x000fe20005800000 */
[--C-:B------:R-:W-:Y:S01]  /*3cb0*/  FFMA.FTZ R55, R94, UR10, -R43.reuse ;  /* 0x0000000a5e377c23 */ /* 0x100fe2000801082b */
[----:B------:R-:W-:Y:S01]  /*3cc0*/  FMNMX.FTZ R5, R15, R40, !PT ;  /* 0x000000280f057209 */ /* 0x000fe20007810000 */
[--C-:B------:R-:W-:Y:S01]  /*3cd0*/  FFMA.FTZ R40, R88, UR10, -R43.reuse ;  /* 0x0000000a58287c23 */ /* 0x100fe2000801082b */
[----:B------:R-:W-:Y:S01]  /*3ce0*/  FSEL R13, R13, -INF , !P4 ;  /* 0xff8000000d0d7808 */ /* 0x000fe20006000000 */
[----:B------:R-:W-:Y:S01]  /*3cf0*/  MUFU.EX2 R48, R48 ;  /* 0x0000003000307308 */ /* 0x000fe20000000800 */
[----:B------:R-:W-:Y:S01]  /*3d00*/  FMNMX.FTZ R14, R12, R5, !PT ;  /* 0x000000050c0e7209 */ /* 0x000fe20007810000 */
[--C-:B------:R-:W-:Y:S01]  /*3d10*/  FFMA.FTZ R56, R96, UR10, -R43.reuse ;  /* 0x0000000a60387c23 */ /* 0x100fe2000801082b */
[--C-:B------:R-:W-:Y:S01]  /*3d20*/  FFMA.FTZ R57, R98, UR10, -R43.reuse ;  /* 0x0000000a62397c23 */ /* 0x100fe2000801082b */
[--C-:B------:R-:W-:Y:S01]  /*3d30*/  FFMA.FTZ R58, R100, UR10, -R43.reuse ;  /* 0x0000000a643a7c23 */ /* 0x100fe2000801082b */
[----:B------:R-:W-:Y:S01]  /*3d40*/  FMNMX.FTZ R14, R13, R14, !PT ;  /* 0x0000000e0d0e7209 */ /* 0x000fe20007810000 */
[--C-:B------:R-:W-:Y:S01]  /*3d50*/  FFMA.FTZ R63, R106, UR10, -R43.reuse ;  /* 0x0000000a6a3f7c23 */ /* 0x100fe2000801082b */
[----:B------:R-:W-:Y:S01]  /*3d60*/  F2FP.BF16.F32.PACK_AB R156, R45, R44 ;  /* 0x0000002c2d9c723e */ /* 0x000fe200000010ff */
[----:B------:R-:W-:Y:S01]  /*3d70*/  MUFU.EX2 R166, R40 ;  /* 0x0000002800a67308 */ /* 0x000fe20000000800 */
[----:B0-----:R-:W-:Y:S01]  /*3d80*/  F2FP.BF16.F32.PACK_AB R158, R47, R46 ;  /* 0x0000002e2f9e723e */ /* 0x001fe200000010ff */
[----:B------:R-:W0:Y:S06]  /*3d90*/  SHFL.BFLY PT, R5, R14, 0x2, 0x1f ;  /* 0x0c401f000e057f89 */ /* 0x000e2c00000e0000 */
[----:B------:R1:W-:Y:S08]  /*3da0*/  MUFU.EX2 R53, R52 ;  /* 0x0000003400357308 */ /* 0x0003f00000000800 */
[----:B------:R2:W3:Y:S01]  /*3db0*/  MUFU.EX2 R49, R42 ;  /* 0x0000002a00317308 */ /* 0x0004e20000000800 */
[--C-:B-1----:R-:W-:Y:S01]  /*3dc0*/  FFMA.FTZ R52, R60, UR10, -R43.reuse ;  /* 0x0000000a3c347c23 */ /* 0x102fe2000801082b */
[----:B------:R-:W-:-:S06]  /*3dd0*/  FFMA.FTZ R60, R104, UR10, -R43 ;  /* 0x0000000a683c7c23 */ /* 0x000fcc000801082b */
[----:B------:R1:W-:Y:S01]  /*3de0*/  MUFU.EX2 R61, R60 ;  /* 0x0000003c003d7308 */ /* 0x0003e20000000800 */
[--C-:B--2---:R-:W-:Y:S01]  /*3df0*/  FFMA.FTZ R42, R84, UR10, -R43.reuse ;  /* 0x0000000a542a7c23 */ /* 0x104fe2000801082b */
[----:B0-----:R-:W-:Y:S01]  /*3e00*/  FMNMX.FTZ R40, R14, R5, !PT ;  /* 0x000000050e287209 */ /* 0x001fe20007810000 */
[----:B------:R-:W-:-:S04]  /*3e10*/  FFMA.FTZ R14, R102, UR10, -R43 ;  /* 0x0000000a660e7c23 */ /* 0x000fc8000801082b */
[----:B------:R-:W0:Y:S01]  /*3e20*/  SHFL.BFLY PT, R5, R40, 0x1, 0x1f ;  /* 0x0c201f0028057f89 */ /* 0x000e2200000e0000 */
[----:B------:R-:W-:Y:S01]  /*3e30*/  MUFU.EX2 R59, R14 ;  /* 0x0000000e003b7308 */ /* 0x000fe20000000800 */
[----:B-1----:R-:W-:Y:S01]  /*3e40*/  FADD.FTZ R60, R46, R65 ;  /* 0x000000412e3c7221 */ /* 0x002fe20000010000 */
[----:B---3--:R-:W-:-:S03]  /*3e50*/  F2FP.BF16.F32.PACK_AB R160, R49, R48 ;  /* 0x0000003031a0723e */ /* 0x008fc600000010ff */
[----:B------:R-:W-:-:S03]  /*3e60*/  FADD.FTZ R65, R47, R60 ;  /* 0x0000003c2f417221 */ /* 0x000fc60000010000 */
[----:B------:R-:W1:Y:S01]  /*3e70*/  MUFU.EX2 R50, R50 ;  /* 0x0000003200327308 */ /* 0x000e620000000800 */
[----:B------:R-:W-:-:S04]  /*3e80*/  FADD.FTZ R60, R48, R65 ;  /* 0x00000041303c7221 */ /* 0x000fc80000010000 */
[----:B------:R-:W-:-:S03]  /*3e90*/  FADD.FTZ R67, R49, R60 ;  /* 0x0000003c31437221 */ /* 0x000fc60000010000 */
[----:B------:R-:W2:Y:S01]  /*3ea0*/  MUFU.EX2 R51, R51 ;  /* 0x0000003300337308 */ /* 0x000ea20000000800 */
[----:B0-----:R-:W-:-:S07]  /*3eb0*/  FMNMX.FTZ R5, R40, R5, !PT ;  /* 0x0000000528057209 */ /* 0x001fce0007810000 */
[----:B------:R-:W0:Y:S01]  /*3ec0*/  MUFU.EX2 R42, R42 ;  /* 0x0000002a002a7308 */ /* 0x000e220000000800 */
[----:B-1----:R-:W-:Y:S01]  /*3ed0*/  FADD.FTZ R64, R50, R67 ;  /* 0x0000004332407221 */ /* 0x002fe20000010000 */
[--C-:B------:R-:W-:Y:S01]  /*3ee0*/  FFMA.FTZ R40, R68, UR10, -R43.reuse ;  /* 0x0000000a44287c23 */ /* 0x100fe2000801082b */
[C---:B------:R-:W-:Y:S01]  /*3ef0*/  FSETP.NEU.FTZ.AND P1, PT, R5.reuse, -INF , PT ;  /* 0xff8000000500780b */ /* 0x040fe20003f3d000 */
[----:B------:R-:W-:Y:S01]  /*3f00*/  FMUL.FTZ R14, R5, UR10 ;  /* 0x0000000a050e7c20 */ /* 0x000fe20008410000 */
[----:B------:R-:W-:-:S03]  /*3f10*/  FFMA.FTZ R43, R108, UR10, -R43 ;  /* 0x0000000a6c2b7c23 */ /* 0x000fc6000801082b */
[----:B------:R-:W1:Y:S01]  /*3f20*/  MUFU.EX2 R41, R41 ;  /* 0x0000002900297308 */ /* 0x000e620000000800 */
[----:B------:R-:W-:Y:S01]  /*3f30*/  FSEL R14, R14, RZ, P1 ;  /* 0x000000ff0e0e7208 */ /* 0x000fe20000800000 */
[C---:B--2---:R-:W-:Y:S01]  /*3f40*/  FADD.FTZ R67, R51.reuse, R64 ;  /* 0x0000004033437221 */ /* 0x044fe20000010000 */
[----:B------:R-:W-:-:S03]  /*3f50*/  F2FP.BF16.F32.PACK_AB R162, R51, R50 ;  /* 0x0000003233a2723e */ /* 0x000fc600000010ff */
        /* <DEDUP_REMOVED lines=13> */
[----:B0-----:R-:W-:Y:S01]  /*4030*/  FADD.FTZ R64, R42, R67 ;  /* 0x000000432a407221 */ /* 0x001fe20000010000 */
[----:B------:R-:W0:Y:S01]  /*4040*/  MUFU.EX2 R21, R21 ;  /* 0x0000001500157308 */ /* 0x000e220000000800 */
[--C-:B------:R-:W-:Y:S01]  /*4050*/  FFMA.FTZ R34, R34, UR10, -R14.reuse ;  /* 0x0000000a22227c23 */ /* 0x100fe2000801080e */
[----:B------:R-:W-:Y:S01]  /*4060*/  FFMA.FTZ R35, R35, UR10, -R14 ;  /* 0x0000000a23237c23 */ /* 0x000fe2000801080e */
[----:B-1----:R-:W-:Y:S01]  /*4070*/  FADD.FTZ R67, R41, R64 ;  /* 0x0000004029437221 */ /* 0x002fe20000010000 */
[--C-:B------:R-:W-:Y:S01]  /*4080*/  FFMA.FTZ R36, R36, UR10, -R14.reuse ;  /* 0x0000000a24247c23 */ /* 0x100fe2000801080e */
[--C-:B------:R-:W-:Y:S01]  /*4090*/  FFMA.FTZ R2, R2, UR10, -R14.reuse ;  /* 0x0000000a02027c23 */ /* 0x100fe2000801080e */
[--C-:B------:R-:W-:Y:S01]  /*40a0*/  FFMA.FTZ R37, R37, UR10, -R14.reuse ;  /* 0x0000000a25257c23 */ /* 0x100fe2000801080e */
[----:B------:R-:W-:Y:S01]  /*40b0*/  FADD.FTZ R64, R166, R67 ;  /* 0x00000043a6407221 */ /* 0x000fe20000010000 */
[----:B------:R-:W1:Y:S01]  /*40c0*/  MUFU.EX2 R24, R24 ;  /* 0x0000001800187308 */ /* 0x000e620000000800 */
[--C-:B------:R-:W-:Y:S01]  /*40d0*/  FFMA.FTZ R38, R38, UR10, -R14.reuse ;  /* 0x0000000a26267c23 */ /* 0x100fe2000801080e */
[----:B------:R-:W-:Y:S01]  /*40e0*/  FFMA.FTZ R0, R0, UR10, -R14 ;  /* 0x0000000a00007c23 */ /* 0x000fe2000801080e */
[----:B------:R-:W-:Y:S01]  /*40f0*/  FADD.FTZ R67, R53, R64 ;  /* 0x0000004035437221 */ /* 0x000fe20000010000 */
[--C-:B------:R-:W-:Y:S01]  /*4100*/  FFMA.FTZ R39, R39, UR10, -R14.reuse ;  /* 0x0000000a27277c23 */ /* 0x100fe2000801080e */
[--C-:B------:R-:W-:Y:S01]  /*4110*/  FFMA.FTZ R11, R11, UR10, -R14.reuse ;  /* 0x0000000a0b0b7c23 */ /* 0x100fe2000801080e */
[----:B------:R-:W-:Y:S01]  /*4120*/  F2FP.BF16.F32.PACK_AB R164, R41, R42 ;  /* 0x0000002a29a4723e */ /* 0x000fe200000010ff */
[--C-:B------:R-:W-:Y:S01]  /*4130*/  FFMA.FTZ R15, R15, UR10, -R14.reuse ;  /* 0x0000000a0f0f7c23 */ /* 0x100fe2000801080e */
[----:B------:R-:W2:Y:S01]  /*4140*/  MUFU.EX2 R25, R25 ;  /* 0x0000001900197308 */ /* 0x000ea20000000800 */
[----:B0-----:R-:W-:Y:S01]  /*4150*/  FADD.FTZ R65, R20, R21 ;  /* 0x0000001514417221 */ /* 0x001fe20000010000 */
[----:B------:R-:W-:Y:S01]  /*4160*/  FFMA.FTZ R13, R13, UR10, -R14 ;  /* 0x0000000a0d0d7c23 */ /* 0x000fe2000801080e */
[----:B------:R-:W-:-:S02]  /*4170*/  F2FP.BF16.F32.PACK_AB R166, R53, R166 ;  /* 0x000000a635a6723e */ /* 0x000fc400000010ff */
[----:B------:R-:W-:-:S03]  /*4180*/  F2FP.BF16.F32.PACK_AB R157, R21, R20 ;  /* 0x00000014159d723e */ /* 0x000fc600000010ff */
        /* <DEDUP_REMOVED lines=19> */
[----:B------:R-:W-:Y:S01]  /*42c0*/  FFMA.FTZ R60, R12, UR10, -R14 ;  /* 0x0000000a0c3c7c23 */ /* 0x000fe2000801080e */
[----:B------:R-:W-:-:S05]  /*42d0*/  F2FP.BF16.F32.PACK_AB R165, R31, R30 ;  /* 0x0000001e1fa5723e */ /* 0x000fca00000010ff */
[----:B------:R-:W1:Y:S01]  /*42e0*/  MUFU.EX2 R55, R55 ;  /* 0x0000003700377308 */ /* 0x000e620000000800 */
[----:B0-----:R-:W-:-:S07]  /*42f0*/  FADD.FTZ R64, R54, R67 ;  /* 0x0000004336407221 */ /* 0x001fce0000010000 */
[----:B------:R-:W0:Y:S08]  /*4300*/  MUFU.EX2 R33, R33 ;  /* 0x0000002100217308 */ /* 0x000e300000000800 */
[----:B------:R-:W2:Y:S01]  /*4310*/  MUFU.EX2 R56, R56 ;  /* 0x0000003800387308 */ /* 0x000ea20000000800 */
[C---:B-1----:R-:W-:Y:S01]  /*4320*/  FADD.FTZ R67, R55.reuse, R64 ;  /* 0x0000004037437221 */ /* 0x042fe20000010000 */
[----:B------:R-:W-:-:S06]  /*4330*/  F2FP.BF16.F32.PACK_AB R168, R55, R54 ;  /* 0x0000003637a8723e */ /* 0x000fcc00000010ff */
[----:B------:R-:W-:Y:S01]  /*4340*/  MUFU.EX2 R34, R34 ;  /* 0x0000002200227308 */ /* 0x000fe20000000800 */
[----:B0-----:R-:W-:-:S07]  /*4350*/  F2FP.BF16.F32.PACK_AB R167, R33, R32 ;  /* 0x0000002021a7723e */ /* 0x001fce00000010ff */
[----:B------:R-:W0:Y:S01]  /*4360*/  MUFU.EX2 R57, R57 ;  /* 0x0000003900397308 */ /* 0x000e220000000800 */
[----:B--2---:R-:W-:-:S07]  /*4370*/  FADD.FTZ R64, R56, R67 ;  /* 0x0000004338407221 */ /* 0x004fce0000010000 */
[----:B------:R-:W1:Y:S08]  /*4380*/  MUFU.EX2 R35, R35 ;  /* 0x0000002300237308 */ /* 0x000e700000000800 */
[----:B------:R-:W2:Y:S01]  /*4390*/  MUFU.EX2 R58, R58 ;  /* 0x0000003a003a7308 */ /* 0x000ea20000000800 */
[C---:B0-----:R-:W-:Y:S01]  /*43a0*/  FADD.FTZ R67, R57.reuse, R64 ;  /* 0x0000004039437221 */ /* 0x041fe20000010000 */
[----:B------:R-:W-:-:S06]  /*43b0*/  F2FP.BF16.F32.PACK_AB R170, R57, R56 ;  /* 0x0000003839aa723e */ /* 0x000fcc00000010ff */
[----:B------:R-:W0:Y:S01]  /*43c0*/  MUFU.EX2 R36, R36 ;  /* 0x0000002400247308 */ /* 0x000e220000000800 */
[----:B-1----:R-:W-:-:S07]  /*43d0*/  F2FP.BF16.F32.PACK_AB R169, R35, R34 ;  /* 0x0000002223a9723e */ /* 0x002fce00000010ff */
[----:B------:R1:W-:Y:S01]  /*43e0*/  MUFU.EX2 R173, R2 ;  /* 0x0000000200ad7308 */ /* 0x0003e20000000800 */
[----:B--2---:R-:W-:Y:S01]  /*43f0*/  FADD.FTZ R12, R58, R67 ;  /* 0x000000433a0c7221 */ /* 0x004fe20000010000 */
[----:B------:R-:W-:-:S03]  /*4400*/  F2FP.BF16.F32.PACK_AB R172, R59, R58 ;  /* 0x0000003a3bac723e */ /* 0x000fc600000010ff */
[----:B------:R-:W-:-:S03]  /*4410*/  FADD.FTZ R47, R59, R12 ;  /* 0x0000000c3b2f7221 */ /* 0x000fc60000010000 */
[----:B------:R-:W2:Y:S01]  /*4420*/  MUFU.EX2 R37, R37 ;  /* 0x0000002500257308 */ /* 0x000ea20000000800 */
[----:B-1----:R-:W-:-:S04]  /*4430*/  FADD.FTZ R2, R32, R65 ;  /* 0x0000004120027221 */ /* 0x002fc80000010000 */
[----:B------:R-:W-:-:S03]  /*4440*/  FADD.FTZ R65, R33, R2 ;  /* 0x0000000221417221 */ /* 0x000fc60000010000 */
[----:B------:R-:W1:Y:S01]  /*4450*/  MUFU.EX2 R52, R52 ;  /* 0x0000003400347308 */ /* 0x000e620000000800 */
[----:B------:R-:W-:-:S04]  /*4460*/  FADD.FTZ R2, R34, R65 ;  /* 0x0000004122027221 */ /* 0x000fc80000010000 */
[----:B------:R-:W-:-:S03]  /*4470*/  FADD.FTZ R45, R35, R2 ;  /* 0x00000002232d7221 */ /* 0x000fc60000010000 */
[----:B------:R-:W3:Y:S01]  /*4480*/  MUFU.EX2 R38, R38 ;  /* 0x0000002600267308 */ /* 0x000ee20000000800 */
[----:B0-----:R-:W-:Y:S01]  /*4490*/  FADD.FTZ R2, R36, R45 ;  /* 0x0000002d24027221 */ /* 0x001fe20000010000 */
[----:B--2---:R-:W-:-:S03]  /*44a0*/  F2FP.BF16.F32.PACK_AB R171, R37, R36 ;  /* 0x0000002425ab723e */ /* 0x004fc600000010ff */
[----:B------:R-:W-:-:S03]  /*44b0*/  FADD.FTZ R41, R37, R2 ;  /* 0x0000000225297221 */ /* 0x000fc60000010000 */
[----:B------:R-:W0:Y:S01]  /*44c0*/  MUFU.EX2 R62, R62 ;  /* 0x0000003e003e7308 */ /* 0x000e220000000800 */
[----:B-1----:R-:W-:Y:S01]  /*44d0*/  FADD.FTZ R14, R52, R47 ;  /* 0x0000002f340e7221 */ /* 0x002fe20000010000 */
[----:B------:R-:W-:-:S03]  /*44e0*/  F2FP.BF16.F32.PACK_AB R174, R61, R52 ;  /* 0x000000343dae723e */ /* 0x000fc600000010ff */
[----:B------:R-:W-:-:S03]  /*44f0*/  FADD.FTZ R45, R61, R14 ;  /* 0x0000000e3d2d7221 */ /* 0x000fc60000010000 */
[----:B------:R-:W1:Y:S01]  /*4500*/  MUFU.EX2 R0, R0 ;  /* 0x0000000000007308 */ /* 0x000e620000000800 */
[----:B---3--:R-:W-:-:S04]  /*4510*/  FADD.FTZ R2, R38, R41 ;  /* 0x0000002926027221 */ /* 0x008fc80000010000 */
[C---:B------:R-:W-:Y:S01]  /*4520*/  FADD.FTZ R41, R173.reuse, R2 ;  /* 0x00000002ad297221 */ /* 0x040fe20000010000 */
[----:B------:R-:W-:Y:S02]  /*4530*/  F2FP.BF16.F32.PACK_AB R173, R173, R38 ;  /* 0x00000026adad723e */ /* 0x000fe400000010ff */
[----:B------:R-:W2:Y:S01]  /*4540*/  MUFU.EX2 R63, R63 ;  /* 0x0000003f003f7308 */ /* 0x000ea20000000800 */
[----:B0-----:R-:W-:-:S07]  /*4550*/  FADD.FTZ R14, R62, R45 ;  /* 0x0000002d3e0e7221 */ /* 0x001fce0000010000 */
[----:B------:R-:W0:Y:S01]  /*4560*/  MUFU.EX2 R39, R39 ;  /* 0x0000002700277308 */ /* 0x000e220000000800 */
[----:B-1----:R-:W-:-:S07]  /*4570*/  FADD.FTZ R2, R0, R41 ;  /* 0x0000002900027221 */ /* 0x002fce0000010000 */
[----:B------:R-:W1:Y:S01]  /*4580*/  MUFU.EX2 R11, R11 ;  /* 0x0000000b000b7308 */ /* 0x000e620000000800 */
[C---:B--2---:R-:W-:Y:S01]  /*4590*/  FADD.FTZ R45, R63.reuse, R14 ;  /* 0x0000000e3f2d7221 */ /* 0x044fe20000010000 */
[----:B------:R-:W-:-:S06]  /*45a0*/  F2FP.BF16.F32.PACK_AB R176, R63, R62 ;  /* 0x0000003e3fb0723e */ /* 0x000fcc00000010ff */
[----:B------:R1:W2:Y:S01]  /*45b0*/  MUFU.EX2 R12, R15 ;  /* 0x0000000f000c7308 */ /* 0x0002a20000000800 */
        /* <DEDUP_REMOVED lines=15> */
[----:B------:R-:W-:Y:S06]  /*46b0*/  @!P0 BRA `(.L_x_11015) ;  /* 0x0000000000048947 */ /* 0x000fec0003800000 */
[----:B------:R-:W-:Y:S01]  /*46c0*/  BPT.TRAP 0x1 ;  /* 0x000000040000795c */ /* 0x000fe20000300000 */
.L_x_11015:
[----:B------:R0:W1:Y:S01]  /*46d0*/  SYNCS.PHASECHK.TRANS64.TRYWAIT P1, [UR23+0x22850], R10 ;  /* 0x0228500aff0075a7 */ /* 0x0000620008020157 */
[----:B------:R-:W-:Y:S05]  /*46e0*/  @!P0 BRA `(.L_x_11016) ;  /* 0x0000000000048947 */ /* 0x000fea0003800000 */
[----:B------:R-:W-:Y:S01]  /*46f0*/  BPT.TRAP 0x1 ;  /* 0x000000040000795c */ /* 0x000fe20000300000 */
.L_x_11016:
[----:B-1----:R-:W-:Y:S05]  /*4700*/  @P1 BRA `(.L_x_11017) ;  /* 0x0000000000081947 */ /* 0x002fea0003800000 */
[----:B------:R-:W1:Y:S02]  /*4710*/  SYNCS.PHASECHK.TRANS64.TRYWAIT P1, [UR23+0x22850], R10 ;  /* 0x0228500aff0075a7 */ /* 0x000e640008020157 */
[----:B-1----:R-:W-:Y:S05]  /*4720*/  @!P1 BRA `(.L_x_11018) ;  /* 0x0000011400d09947 */ /* 0x002fea0003800000 */
.L_x_11017:
[----:B------:R-:W-:Y:S01]  /*4730*/  R2UR UR6, R3 ;  /* 0x00000000030672ca */ /* 0x000fe200000e0000 */
[----:B------:R2:W-:Y:S01]  /*4740*/  BAR.SYNC.DEFER_BLOCKING R8, 0x100 ;  /* 0x000400080000751d */ /* 0x0005e20000010000 */
[----:B------:R-:W-:-:S05]  /*4750*/  ISETP.NE.AND P2, PT, R6, 0x1, PT ;  /* 0x000000010600780c */ /* 0x000fca0003f45270 */
[----:B------:R-:W-:Y:S01]  /*4760*/  UMOV UR7, 0x40000040 ;  /* 0x4000004000077882 */ /* 0x000fe20000000000 */
[----:B-1----:R-:W1:Y:S01]  /*4770*/  S2R R11, SR_TID.X ;  /* 0x00000000000b7919 */ /* 0x002e620000002100 */
[----:B--2---:R-:W-:-:S04]  /*4780*/  IMAD.U32 R8, RZ, RZ, UR43 ;  /* 0x0000002bff087e24 */ /* 0x004fc8000f8e00ff */
[----:B------:R-:W-:Y:S02]  /*4790*/  UIADD3 UR6, UR6, 0x400, URZ ;  /* 0x0000040006067890 */ /* 0x000fe4000fffe03f */
[----:B------:R-:W2:Y:S02]  /*47a0*/  @P2 LDC R3, c[0x0][0x44c] ;  /* 0x00011300ff032b82 */ /* 0x000ea40000000800 */
[----:B------:R-:W-:-:S04]  /*47b0*/  USHF.R.U32.HI UR6, URZ, 0x4, UR6 ;  /* 0x000000043f067899 */ /* 0x000fc80008011606 */
[----:B------:R-:W-:Y:S02]  /*47c0*/  ULOP3.LUT UR6, UR6, 0x3fff, URZ, 0xc0, !UPT ;  /* 0x00003fff06067892 */ /* 0x000fe4000f8ec03f */
[----:B0-----:R-:W0:Y:S02]  /*47d0*/  @P2 LDC R10, c[0x0][0x450] ;  /* 0x00011400ff0a2b82 */ /* 0x001e240000000800 */
[----:B------:R-:W-:Y:S01]  /*47e0*/  ULOP3.LUT UR21, UR6, 0x3000000, URZ, 0xfc, !UPT ;  /* 0x0300000006157892 */ /* 0x000fe2000f8efc3f */
[----:B------:R-:W-:-:S03]  /*47f0*/  WARPGROUP.ARRIVE ;  /* 0x00000000000079c5 */ /* 0x000fc60000000000 */
[----:B------:R-:W-:-:S07]  /*4800*/  UIMAD UR11, UR36, 0xc00, UR21 ;  /* 0x00000c00240b78a4 */ /* 0x000fce000f8e0215 */
[----:B------:R-:W-:Y:S02]  /*4810*/  UMOV UR6, UR11 ;  /* 0x0000000b00067c82 */ /* 0x000fe40008000000 */
[----:B------:R-:W-:Y:S01]  /*4820*/  HGMMA.64x256x16.F32.BF16 R24, R156, gdesc[UR4].tnspB, RZ, !UPT, gsb0 ;  /* 0x43e000049c187df0 */ /* 0x000fe2000c0018ff */
[----:B------:R-:W-:Y:S01]  /*4830*/  UIADD3 UR6, UR11, 0x80, URZ ;  /* 0x000000800b067890 */ /* 0x000fe2000fffe03f */
[----:B--2---:R-:W-:Y:S01]  /*4840*/  @P2 IMAD.HI.U32 R3, R3, UR43, RZ ;  /* 0x0000002b03032c27 */ /* 0x004fe2000f8e00ff */
[----:B------:R-:W-:Y:S01]  /*4850*/  UMOV UR7, 0x40000040 ;  /* 0x4000004000077882 */ /* 0x000fe20000000000 */
[----:B-1----:R-:W-:Y:S02]  /*4860*/  LOP3.LUT P1, RZ, R11, 0x7f, RZ, 0xc0, !PT ;  /* 0x0000007f0bff7812 */ /* 0x002fe4000782c0ff */
[----:B------:R-:W-:Y:S01]  /*4870*/  IMAD.U32 R11, RZ, RZ, UR23 ;  /* 0x00000017ff0b7e24 */ /* 0x000fe2000f8e00ff */
[----:B0-----:R-:W-:-:S04]  /*4880*/  @P2 SHF.R.U32.HI R8, RZ, R10, R3 ;  /* 0x0000000aff082219 */ /* 0x001fc80000011603 */
[----:B------:R-:W-:-:S06]  /*4890*/  IADD3 R8, R8, -R9, R16 ;  /* 0x8000000908087210 */ /* 0x000fcc0007ffe010 */
[----:B------:R-:W-:-:S05]  /*48a0*/  @!P1 VIADD R3, R11, 0x22860 ;  /* 0x000228600b039836 */ /* 0x000fca0000000000 */
[----:B------:R-:W-:Y:S01]  /*48b0*/  @!P1 PRMT R3, RZ, 0x654, R3 ;  /* 0x00000654ff039816 */ /* 0x000fe20000000003 */
[----:B------:R-:W-:Y:S02]  /*48c0*/  WARPGROUP.DEPBAR.LE gsb0, 0x0 ;  /* 0x00008000000079c5 */ /* 0x000fe40000010000 */
        /* <DEDUP_REMOVED lines=26> */
[----:B------:R-:W-:-:S13]  /*4a70*/  R2UR UR6, R8 ;  /* 0x00000000080672ca */ /* 0x000fda00000e0000 */
[----:B------:R-:W-:Y:S01]  /*4a80*/  UIADD3 UR14, UR6, UR14, URZ ;  /* 0x0000000e060e7290 */ /* 0x000fe2000fffe03f */
[----:B------:R-:W-:Y:S02]  /*4a90*/  WARPGROUP.DEPBAR.LE gsb0, 0x0 ;  /* 0x00008000000079c5 */ /* 0x000fe40000010000 */
[----:B------:R0:W-:Y:S01]  /*4aa0*/  @!P1 SYNCS.ARRIVE.TRANS64.RED.A1T0 RZ, [R3+URZ], RZ ;  /* 0x000000ff03ff99a7 */ /* 0x0001e2000810043f */
[----:B------:R-:W-:Y:S01]  /*4ab0*/  PLOP3.LUT P1, PT, PT, PT, UP0, 0x40, 0x0 ;  /* 0x000000000000781c */ /* 0x000fe20003f2e808 */
[----:B0-----:R-:W-:-:S12]  /*4ac0*/  VIADD R3, R152, 0xfffffffe ;  /* 0xfffffffe98037836 */ /* 0x001fd80000000000 */
[----:B------:R-:W-:Y:S05]  /*4ad0*/  @P1 BRA `(.L_x_11019) ;  /* 0x0000000000481947 */ /* 0x000fea0003800000 */
[C---:B------:R-:W-:Y:S01]  /*4ae0*/  ISETP.GT.AND P1, PT, R8.reuse, RZ, PT ;  /* 0x000000ff0800720c */ /* 0x040fe20003f24270 */
[----:B------:R-:W-:-:S05]  /*4af0*/  VIADD R10, R8, 0xffffffff ;  /* 0xffffffff080a7836 */ /* 0x000fca0000000000 */
[----:B------:R-:W-:-:S07]  /*4b00*/  R2UR UR11, R10 ;  /* 0x000000000a0b72ca */ /* 0x000fce00000e0000 */
[----:B------:R-:W-:Y:S08]  /*4b10*/  @P1 BRA `(.L_x_11020) ;  /* 0x00000000001c1947 */ /* 0x000ff00003800000 */
[----:B------:R-:W-:Y:S02]  /*4b20*/  UISETP.NE.AND UP1, UPT, UR15, 0x1, UPT ;  /* 0x000000010f00788c */ /* 0x000fe4000bf25270 */
[----:B------:R-:W-:-:S09]  /*4b30*/  UIADD3 UR11, -UR6, URZ, URZ ;  /* 0x0000003f060b7290 */ /* 0x000fd2000fffe13f */
[----:B------:R-:W-:Y:S02]  /*4b40*/  @UP1 ULDC.64 UR18, c[0x0][0x9e8] ;  /* 0x00027a0000121ab9 */ /* 0x000fe40000000a00 */
[----:B------:R-:W-:-:S04]  /*4b50*/  UIMAD.WIDE.U32 UR6, UR11, UR18, URZ ;  /* 0x000000120b0672a5 */ /* 0x000fc8000f8e003f */
[----:B------:R-:W-:-:S04]  /*4b60*/  @UP1 USHF.R.U32.HI UR11, URZ, UR19, UR7 ;  /* 0x000000133f0b1299 */ /* 0x000fc80008011607 */
[----:B------:R-:W-:Y:S01]  /*4b70*/  ULOP3.LUT UR11, URZ, UR11, URZ, 0x33, !UPT ;  /* 0x0000000b3f0b7292 */ /* 0x000fe2000f8e333f */
[----:B------:R-:W-:Y:S11]  /*4b80*/  BRA `(.L_x_11021) ;  /* 0x0000000000107947 */ /* 0x000ff60003800000 */
.L_x_11020:
[----:B------:R-:W-:-:S11]  /*4b90*/  UISETP.NE.AND UP1, UPT, UR15, 0x1, UPT ;  /* 0x000000010f00788c */ /* 0x000fd6000bf25270 */
[----:B------:R-:W-:Y:S02]  /*4ba0*/  @UP1 ULDC.64 UR18, c[0x0][0x9e8] ;  /* 0x00027a0000121ab9 */ /* 0x000fe40000000a00 */
[----:B------:R-:W-:-:S04]  /*4bb0*/  UIMAD.WIDE.U32 UR6, UR11, UR18, URZ ;  /* 0x000000120b0672a5 */ /* 0x000fc8000f8e003f */
[----:B------:R-:W-:-:S12]  /*4bc0*/  @UP1 USHF.R.U32.HI UR11, URZ, UR19, UR7 ;  /* 0x000000133f0b1299 */ /* 0x000fd80008011607 */
.L_x_11021:
[----:B------:R-:W-:-:S04]  /*4bd0*/  UIMAD UR11, UR11, UR15, UR15 ;  /* 0x0000000f0b0b72a4 */ /* 0x000fc8000f8e020f */
[----:B------:R-:W-:-:S04]  /*4be0*/  UISETP.LT.AND UP1, UPT, UR14, UR11, UPT ;  /* 0x0000000b0e00728c */ /* 0x000fc8000bf21270 */
[----:B------:R-:W-:-:S12]  /*4bf0*/  USEL UR14, UR14, UR11, UP1 ;  /* 0x0000000b0e0e7287 */ /* 0x000fd80008800000 */
.L_x_11019:
[----:B------:R-:W-:Y:S01]  /*4c00*/  UIMAD.WIDE UR6, UR14, 0x2aaaaaab, URZ ;  /* 0x2aaaaaab0e0678a5 */ /* 0x000fe2000f8e023f */
[----:B------:R-:W-:Y:S01]  /*4c10*/  ULDC UR25, c[0x0][0x9e4] ;  /* 0x0002790000197ab9 */ /* 0x000fe20000000800 */
[----:B------:R-:W-:Y:S02]  /*4c20*/  ULDC UR26, c[0x0][0x9d8] ;  /* 0x00027600001a7ab9 */ /* 0x000fe40000000800 */
[----:B------:R-:W-:Y:S01]  /*4c30*/  USHF.R.U32.HI UR6, URZ, 0x1f, UR7 ;  /* 0x0000001f3f067899 */ /* 0x000fe20008011607 */
[----:B------:R-:W-:Y:S01]  /*4c40*/  ULDC UR24, c[0x0][0x988] ;  /* 0x0002620000187ab9 */ /* 0x000fe20000000800 */
[----:B------:R-:W-:Y:S02]  /*4c50*/  ULDC UR27, c[0x0][0x9e0] ;  /* 0x00027800001b7ab9 */ /* 0x000fe40000000800 */
[----:B------:R-:W-:-:S04]  /*4c60*/  ULEA.HI.SX32 UR6, UR7, UR6, 0x1c ;  /* 0x0000000607067291 */ /* 0x000fc8000f8fe23f */
[----:B------:R-:W-:-:S04]  /*4c70*/  UISETP.LT.AND UP1, UPT, UR39, UR6, UPT ;  /* 0x000000062700728c */ /* 0x000fc8000bf21270 */
[----:B------:R-:W-:-:S06]  /*4c80*/  USEL UR23, UR39, UR6, !UP1 ;  /* 0x0000000627177287 */ /* 0x000fcc000c800000 */
[----:B------:R-:W-:-:S13]  /*4c90*/  ISETP.GE.AND P1, PT, R3, UR23, PT ;  /* 0x0000001703007c0c */ /* 0x000fda000bf26270 */
[----:B------:R-:W-:Y:S05]  /*4ca0*/  @!P1 BRA `(.L_x_11022) ;  /* 0x00000034007c9947 */ /* 0x000fea0003800000 */
.L_x_11039:
[----:B------:R-:W-:-:S04]  /*4cb0*/  UIADD3 UR36, UR36, 0x1, URZ ;  /* 0x0000000124247890 */ /* 0x000fc8000fffe03f */
[----:B------:R-:W-:-:S04]  /*4cc0*/  UISETP.NE.AND UP1, UPT, UR36, 0x2, UPT ;  /* 0x000000022400788c */ /* 0x000fc8000bf25270 */
[----:B------:R-:W-:Y:S02]  /*4cd0*/  USEL UR6, URZ, 0x1, UP1 ;  /* 0x000000013f067887 */ /* 0x000fe40008800000 */
[----:B------:R-:W-:Y:S02]  /*4ce0*/  USEL UR36, UR36, URZ, UP1 ;  /* 0x0000003f24247287 */ /* 0x000fe40008800000 */
[----:B------:R-:W-:Y:S01]  /*4cf0*/  ULOP3.LUT UR37, UR37, UR6, URZ, 0x3c, !UPT ;  /* 0x0000000625257292 */ /* 0x000fe2000f8e3c3f */
[----:B0-----:R-:W-:Y:S11]  /*4d00*/  @!P0 BRA `(.L_x_11023) ;  /* 0x0000000000048947 */ /* 0x001ff60003800000 */
[----:B------:R-:W-:Y:S01]  /*4d10*/  BPT.TRAP 0x1 ;  /* 0x000000040000795c */ /* 0x000fe20000300000 */
.L_x_11023:
        /* <DEDUP_REMOVED lines=9> */
.L_x_11024:
[----:B-1----:R-:W-:Y:S05]  /*4db0*/  @P1 BRA `(.L_x_11025) ;  /* 0x0000000000081947 */ /* 0x002fea0003800000 */
[----:B------:R-:W1:Y:S02]  /*4dc0*/  SYNCS.PHASECHK.TRANS64.TRYWAIT P1, [UR28+0x22830], R8 ;  /* 0x02283008ff0075a7 */ /* 0x000e64000802015c */
[----:B-1----:R-:W-:Y:S05]  /*4dd0*/  @!P1 BRA `(.L_x_11026) ;  /* 0x00000110003c9947 */ /* 0x002fea0003800000 */
.L_x_11025:
[----:B------:R-:W-:Y:S01]  /*4de0*/  UIMAD UR18, UR36, 0x300, UR20 ;  /* 0x00000300241278a4 */ /* 0x000fe2000f8e0214 */
[----:B------:R-:W-:Y:S01]  /*4df0*/  WARPGROUP.ARRIVE ;  /* 0x00000000000079c5 */ /* 0x000fe20000000000 */
[----:B------:R-:W-:Y:S01]  /*4e00*/  UMOV UR19, 0x40000040 ;  /* 0x4000004000137882 */ /* 0x000fe20000000000 */
[----:B------:R-:W-:Y:S01]  /*4e10*/  UMOV UR7, 0x40000040 ;  /* 0x4000004000077882 */ /* 0x000fe20000000000 */
[----:B------:R-:W-:Y:S01]  /*4e20*/  UIADD3 UR6, UR18, 0x2, URZ ;  /* 0x0000000212067890 */ /* 0x000fe2000fffe03f */
[----:B------:R-:W-:Y:S01]  /*4e30*/  ISETP.NE.AND P1, PT, R6, 0x1, PT ;  /* 0x000000010600780c */ /* 0x000fe20003f25270 */
[----:B------:R-:W-:Y:S01]  /*4e40*/  UIADD3 UR10, UR18, 0x4, URZ ;  /* 0x00000004120a7890 */ /* 0x000fe2000fffe03f */
[----:B------:R-:W2:Y:S01]  /*4e50*/  S2R R9, SR_TID.X ;  /* 0x0000000000097919 */ /* 0x000ea20000002100 */
[----:B------:R-:W-:Y:S01]  /*4e60*/  UMOV UR11, 0x40000040 ;  /* 0x40000040000b7882 */ /* 0x000fe20000000000 */
[----:B------:R-:W-:Y:S01]  /*4e70*/  HGMMA.64x96x16.F32.BF16 R152, gdesc[UR16], RZ, !UPT, gsb0 ;  /* 0x01600000109879f0 */ /* 0x000fe2000c0018ff */
[----:B------:R-:W-:Y:S01]  /*4e80*/  UIADD3 UR14, UR18, 0x6, URZ ;  /* 0x00000006120e7890 */ /* 0x000fe2000fffe03f */
[----:B------:R-:W-:-:S07]  /*4e90*/  UMOV UR15, 0x40000040 ;  /* 0x40000040000f7882 */ /* 0x000fce0000000000 */
[----:B-1----:R-:W1:Y:S08]  /*4ea0*/  @P1 LDC R7, c[0x0][0x44c] ;  /* 0x00011300ff071b82 */ /* 0x002e700000000800 */
[----:B------:R-:W3:Y:S01]  /*4eb0*/  @P1 LDC R10, c[0x0][0x450] ;  /* 0x00011400ff0a1b82 */ /* 0x000ee20000000800 */
[----:B--2---:R-:W-:Y:S01]  /*4ec0*/  SHF.R.U32.HI R11, RZ, 0x7, R9 ;  /* 0x00000007ff0b7819 */ /* 0x004fe20000011609 */
        /* <DEDUP_REMOVED lines=23> */
[----:B------:R-:W-:Y:S01]  /*5040*/  FMUL.FTZ R157, R161, UR26 ;  /* 0x0000001aa19d7c20 */ /* 0x000fe20008410000 */
[----:B-1----:R-:W-:-:S04]  /*5050*/  @P1 IMAD.HI.U32 R7, R194, R7, RZ ;  /* 0x00000007c2071227 */ /* 0x002fc800078e00ff */
[----:B------:R-:W-:Y:S01]  /*5060*/  FMUL.FTZ R161, R165, UR26 ;  /* 0x0000001aa5a17c20 */ /* 0x000fe20008410000 */
[----:B------:R-:W-:Y:S01]  /*5070*/  FMUL.FTZ R165, R169, UR26 ;  /* 0x0000001aa9a57c20 */ /* 0x000fe20008410000 */
[----:B------:R-:W-:Y:S01]  /*5080*/  FMUL.FTZ R169, R173, UR26 ;  /* 0x0000001aada97c20 */ /* 0x000fe20008410000 */
[----:B------:R-:W-:Y:S01]  /*5090*/  FMUL.FTZ R173, R177, UR26 ;  /* 0x0000001ab1ad7c20 */ /* 0x000fe20008410000 */
[----:B---3--:R-:W-:Y:S01]  /*50a0*/  @P1 SHF.R.U32.HI R194, RZ, R10, R7 ;  /* 0x0000000affc21219 */ /* 0x008fe20000011607 */
[----:B------:R-:W-:Y:S01]  /*50b0*/  IMAD.U32 R177, RZ, RZ, UR28 ;  /* 0x0000001cffb17e24 */ /* 0x000fe2000f8e00ff */
[----:B------:R-:W-:Y:S01]  /*50c0*/  LOP3.LUT P1, RZ, R9, 0x7f, RZ, 0xc0, !PT ;  /* 0x0000007f09ff7812 */ /* 0x000fe2000782c0ff */
[----:B------:R-:W-:Y:S01]  /*50d0*/  FMUL.FTZ R13, R155, UR26 ;  /* 0x0000001a9b0d7c20 */ /* 0x000fe20008410000 */
[----:B------:R-:W1:Y:S01]  /*50e0*/  LDC R9, c[0x0][0x288] ;  /* 0x0000a200ff097b82 */ /* 0x000e620000000800 */
        /* <DEDUP_REMOVED lines=20> */
[----:B------:R-:W-:Y:S01]  /*5230*/  IMAD R189, R3, -0x60, RZ ;  /* 0xffffffa003bd7824 */ /* 0x000fe200078e02ff */
[----:B------:R-:W-:Y:S01]  /*5240*/  IADD3 R7, -R11, 0xb, RZ ;  /* 0x0000000b0b077810 */ /* 0x000fe20007ffe1ff */
        /* <DEDUP_REMOVED lines=8> */
[----:B------:R-:W-:Y:S01]  /*52d0*/  FMUL.FTZ R191, R193, UR26 ;  /* 0x0000001ac1bf7c20 */ /* 0x000fe20008410000 */
[----:B------:R-:W-:Y:S01]  /*52e0*/  FMUL.FTZ R195, R196, UR26 ;  /* 0x0000001ac4c37c20 */ /* 0x000fe20008410000 */
[----:B------:R-:W-:Y:S01]  /*52f0*/  FMUL.FTZ R196, R197, UR26 ;  /* 0x0000001ac5c47c20 */ /* 0x000fe20008410000 */
[----:B------:R-:W-:-:S02]  /*5300*/  VIADD R11, R189, 0x1 ;  /* 0x00000001bd0b7836 */ /* 0x000fc40000000000 */
[----:B------:R-:W-:Y:S01]  /*5310*/  FMUL.FTZ R192, R198, UR26 ;  /* 0x0000001ac6c07c20 */ /* 0x000fe20008410000 */
[----:B------:R-:W-:Y:S01]  /*5320*/  FMUL.FTZ R193, R199, UR26 ;  /* 0x0000001ac7c17c20 */ /* 0x000fe20008410000 */
[----:B------:R3:W-:Y:S06]  /*5330*/  BAR.ARV R7, 0x100 ;  /* 0x000400070000751d */ /* 0x0007ec0000002000 */
[----:B------:R3:W-:Y:S01]  /*5340*/  @!P1 SYNCS.ARRIVE.TRANS64.RED.A1T0 RZ, [R10+URZ], RZ ;  /* 0x000000ff0aff99a7 */ /* 0x0007e2000810043f */
[----:B------:R-:W-:Y:S01]  /*5350*/  PLOP3.LUT P1, PT, PT, PT, UP0, 0x40, 0x0 ;  /* 0x000000000000781c */ /* 0x000fe20003f2e808 */
[----:B------:R-:W-:Y:S01]  /*5360*/  IMAD R11, R18, -0x2, R11 ;  /* 0xfffffffe120b7824 */ /* 0x000fe200078e020b */
[----:B------:R-:W4:Y:S04]  /*5370*/  MUFU.TANH R14, R14 ;  /* 0x0000000e000e7308 */ /* 0x000f280000002400 */
[----:B-1----:R-:W-:-:S04]  /*5380*/  IADD3 R11, R11, -R9, R16 ;  /* 0x800000090b0b7210 */ /* 0x002fc80007ffe010 */
[----:B------:R-:W1:Y:S01]  /*5390*/  MUFU.TANH R15, R15 ;  /* 0x0000000f000f7308 */ /* 0x000e620000002400 */
        /* <DEDUP_REMOVED lines=63> */
.L_x_11029:
[----:B------:R-:W-:-:S05]  /*5790*/  IMAD.U32 R217, RZ, RZ, UR25 ;  /* 0x00000019ffd97e24 */ /* 0x000fca000f8e00ff */
[----:B------:R-:W-:-:S13]  /*57a0*/  ISETP.NE.AND P1, PT, R217, 0x1, PT ;  /* 0x00000001d900780c */ /* 0x000fda0003f25270 */
[----:B------:R-:W1:Y:S02]  /*57b0*/  @P1 LDC.64 R10, c[0x0][0x9e8] ;  /* 0x00027a00ff0a1b82 */ /* 0x000e640000000a00 */
[----:B-1----:R-:W-:-:S05]  /*57c0*/  @P1 IMAD.HI.U32 R10, R215, R10, RZ ;  /* 0x0000000ad70a1227 */ /* 0x002fca00078e00ff */
[----:B------:R-:W-:-:S07]  /*57d0*/  @P1 SHF.R.U32.HI R215, RZ, R11, R10 ;  /* 0x0000000bffd71219 */ /* 0x000fce000001160a */
.L_x_11030:
[----:B------:R-:W-:Y:S05]  /*57e0*/  BSYNC B0 ;  /* 0x0000000000007941 */ /* 0x000fea0003800000 */
.L_x_11028:
[----:B------:R-:W-:-:S04]  /*57f0*/  IMAD R10, R18, -0x2, R189 ;  /* 0xfffffffe120a7824 */ /* 0x000fc800078e02bd */
[----:B------:R-:W-:-:S05]  /*5800*/  IMAD R10, R215, R217, R10 ;  /* 0x000000d9d70a7224 */ /* 0x000fca00078e020a */
[----:B------:R-:W-:Y:S02]  /*5810*/  VIADDMNMX R198, R10, R217, R198, PT ;  /* 0x000000d90ac67246 */ /* 0x000fe400038001c6 */
[----:B------:R-:W-:-:S07]  /*5820*/  VIMNMX R197, R197, R10, !PT ;  /* 0x0000000ac5c57248 */ /* 0x000fce0007fe0100 */
.L_x_11027:
[----:B------:R-:W-:Y:S01]  /*5830*/  ISETP.GE.AND P2, PT, R189, 0x1, PT ;  /* 0x00000001bd00780c */ /* 0x000fe20003f46270 */
[----:B------:R-:W1:Y:S01]  /*5840*/  SHFL.IDX PT, R194, R194, 0x1, 0x1c1f ;  /* 0x003c1f00c2c27f89 */ /* 0x000e6200000e0000 */
[----:B------:R-:W-:Y:S02]  /*5850*/  LOP3.LUT R17, R17, 0xfffbffff, RZ, 0xc0, !PT ;  /* 0xfffbffff11117812 */ /* 0x000fe400078ec0ff */
[----:B------:R-:W-:Y:S02]  /*5860*/  ISETP.GE.AND P1, PT, R189, 0x2, PT ;  /* 0x00000002bd00780c */ /* 0x000fe40003f26270 */
[----:B------:R-:W-:Y:S02]  /*5870*/  ISETP.GT.AND P3, PT, R197, RZ, !P2 ;  /* 0x000000ffc500720c */ /* 0x000fe40005764270 */
[----:B------:R-:W-:Y:S02]  /*5880*/  ISETP.GE.AND P4, PT, R189, 0x9, PT ;  /* 0x00000009bd00780c */ /* 0x000fe40003f86270 */
[----:B------:R-:W-:-:S03]  /*5890*/  ISETP.LT.OR P3, PT, R198, 0x1, P3 ;  /* 0x00000001c600780c */ /* 0x000fc60001f61670 */
[----:B------:R-:W-:Y:S02]  /*58a0*/  @P2 LOP3.LUT R17, R17, 0x40000, RZ, 0xfc, !PT ;  /* 0x0004000011112812 */ /* 0x000fe400078efcff */
[----:B------:R-:W-:Y:S02]  /*58b0*/  ISETP.GT.AND P2, PT, R197, 0x1, !P1 ;  /* 0x00000001c500780c */ /* 0x000fe40004f44270 */
[----:B------:R-:W-:Y:S02]  /*58c0*/  FSEL R215, R14, -INF , !P3 ;  /* 0xff8000000ed77808 */ /* 0x000fe40005800000 */
[----:B------:R-:W-:Y:S02]  /*58d0*/  ISETP.LT.OR P2, PT, R198, 0x2, P2 ;  /* 0x00000002c600780c */ /* 0x000fe40001741670 */
[----:B------:R-:W-:Y:S02]  /*58e0*/  ISETP.GE.AND P3, PT, R189, 0xa, PT ;  /* 0x0000000abd00780c */ /* 0x000fe40003f66270 */
[----:B------:R-:W-:-:S02]  /*58f0*/  LOP3.LUT R17, R17, 0xfffffffd, RZ, 0xc0, !PT ;  /* 0xfffffffd11117812 */ /* 0x000fc400078ec0ff */
[----:B------:R-:W-:Y:S01]  /*5900*/  FSEL R15, R15, -INF , !P2 ;  /* 0xff8000000f0f7808 */ /* 0x000fe20005000000 */
[--C-:B-1----:R-:W-:Y:S01]  /*5910*/  IMAD.IADD R204, R204, 0x1, R194.reuse ;  /* 0x00000001cccc7824 */ /* 0x102fe200078e02c2 */
[----:B------:R-:W-:Y:S01]  /*5920*/  ISETP.GT.AND P2, PT, R197, 0x8, !P4 ;  /* 0x00000008c500780c */ /* 0x000fe20006744270 */
[----:B------:R-:W-:Y:S01]  /*5930*/  IMAD.IADD R199, R199, 0x1, R194 ;  /* 0x00000001c7c77824 */ /* 0x000fe200078e02c2 */
[----:B------:R-:W-:Y:S02]  /*5940*/  @P4 LOP3.LUT R17, R17, 0x2, RZ, 0xfc, !PT ;  /* 0x0000000211114812 */ /* 0x000fe400078efcff */
[----:B------:R-:W-:Y:S02]  /*5950*/  ISETP.LT.OR P2, PT, R198, 0x9, P2 ;  /* 0x00000009c600780c */ /* 0x000fe40001741670 */
[----:B------:R-:W-:Y:S02]  /*5960*/  LOP3.LUT R17, R17, 0xfffffffb, RZ, 0xc0, !PT ;  /* 0xfffffffb11117812 */ /* 0x000fe400078ec0ff */
[----:B0-----:R-:W-:-:S02]  /*5970*/  FSEL R152, R152, -INF , !P2 ;  /* 0xff80000098987808 */ /* 0x001fc40005000000 */
[----:B------:R-:W-:Y:S02]  /*5980*/  @P3 LOP3.LUT R17, R17, 0x4, RZ, 0xfc, !PT ;  /* 0x0000000411113812 */ /* 0x000fe400078efcff */
[----:B------:R-:W-:Y:S02]  /*5990*/  ISETP.GT.AND P2, PT, R197, 0x9, !P3 ;  /* 0x00000009c500780c */ /* 0x000fe40005f44270 */
[----:B------:R-:W-:Y:S02]  /*59a0*/  ISETP.GE.AND P3, PT, R189, 0x11, PT ;  /* 0x00000011bd00780c */ /* 0x000fe40003f66270 */
[----:B------:R-:W-:Y:S02]  /*59b0*/  ISETP.LT.OR P2, PT, R198, 0xa, P2 ;  /* 0x0000000ac600780c */ /* 0x000fe40001741670 */
[----:B------:R-:W-:Y:S02]  /*59c0*/  LOP3.LUT R17, R17, 0xfffffff7, RZ, 0xc0, !PT ;  /* 0xfffffff711117812 */ /* 0x000fe400078ec0ff */
[----:B------:R-:W-:-:S02]  /*59d0*/  FSEL R153, R153, -INF , !P2 ;  /* 0xff80000099997808 */ /* 0x000fc40005000000 */
[----:B------:R-:W-:-:S04]  /*59e0*/  ISETP.GT.AND P2, PT, R197, 0x10, !P3 ;  /* 0x00000010c500780c */ /* 0x000fc80005f44270 */
[----:B------:R-:W-:Y:S02]  /*59f0*/  ISETP.LT.OR P2, PT, R198, 0x11, P2 ;  /* 0x00000011c600780c */ /* 0x000fe40001741670 */
[----:B------:R-:W-:Y:S02]  /*5a00*/  @P3 LOP3.LUT R17, R17, 0x8, RZ, 0xfc, !PT ;  /* 0x0000000811113812 */ /* 0x000fe400078efcff */
[----:B------:R-:W-:Y:S02]  /*5a10*/  ISETP.GE.AND P3, PT, R189, 0x12, PT ;  /* 0x00000012bd00780c */ /* 0x000fe40003f66270 */
[----:B------:R-:W-:Y:S02]  /*5a20*/  LOP3.LUT R17, R17, 0xffffffef, RZ, 0xc0, !PT ;  /* 0xffffffef11117812 */ /* 0x000fe400078ec0ff */
[----:B------:R-:W-:Y:S02]  /*5a30*/  FSEL R156, R156, -INF , !P2 ;  /* 0xff8000009c9c7808 */ /* 0x000fe40005000000 */
[----:B------:R-:W-:-:S04]  /*5a40*/  ISETP.GT.AND P2, PT, R197, 0x11, !P3 ;  /* 0x00000011c500780c */ /* 0x000fc80005f44270 */
[----:B------:R-:W-:-:S03]  /*5a50*/  ISETP.LT.OR P2, PT, R198, 0x12, P2 ;  /* 0x00000012c600780c */ /* 0x000fc60001741670 */
        /* <DEDUP_REMOVED lines=68> */
[----:B------:R-:W-:Y:S02]  /*5ea0*/  FSEL R181, R181, -INF , !P2 ;  /* 0xff800000b5b57808 */ /* 0x000fe40005000000 */
[----:B------:R-:W-:Y:S02]  /*5eb0*/  LOP3.LUT R17, R17, 0xffffffbf, RZ, 0xc0, !PT ;  /* 0xffffffbf11117812 */ /* 0x000fe400078ec0ff */
[----:B------:R-:W-:-:S04]  /*5ec0*/  ISETP.GT.AND P2, PT, R197, 0x41, !P3 ;  /* 0x00000041c500780c */ /* 0x000fc80005f44270 */
[----:B------:R-:W-:-:S03]  /*5ed0*/  ISETP.LT.OR P2, PT, R198, 0x42, P2 ;  /* 0x00000042c600780c */ /* 0x000fc60001741670 */
[----:B------:R-:W-:Y:S02]  /*5ee0*/  @P3 LOP3.LUT R17, R17, 0x40, RZ, 0xfc, !PT ;  /* 0x0000004011113812 */ /* 0x000fe400078efcff */
[----:B------:R-:W-:Y:S02]  /*5ef0*/  ISETP.GE.AND P3, PT, R189, 0x49, PT ;  /* 0x00000049bd00780c */ /* 0x000fe40003f66270 */
[----:B------:R-:W-:Y:S02]  /*5f00*/  FSEL R182, R182, -INF , !P2 ;  /* 0xff800000b6b67808 */ /* 0x000fe40005000000 */
[----:B------:R-:W-:Y:S02]  /*5f10*/  ISETP.GT.AND P2, PT, R197, 0x48, !P3 ;  /* 0x00000048c500780c */ /* 0x000fe40005f44270 */
[----:B------:R-:W-:Y:S02]  /*5f20*/  LOP3.LUT R17, R17, 0xffffffdf, RZ, 0xc0, !PT ;  /* 0xffffffdf11117812 */ /* 0x000fe400078ec0ff */
[----:B------:R-:W-:-:S04]  /*5f30*/  ISETP.LT.OR P2, PT, R198, 0x49, P2 ;  /* 0x00000049c600780c */ /* 0x000fc80001741670 */
[----:B------:R-:W-:Y:S02]  /*5f40*/  FSEL R185, R185, -INF , !P2 ;  /* 0xff800000b9b97808 */ /* 0x000fe40005000000 */
[----:B------:R-:W-:Y:S02]  /*5f50*/  ISETP.GE.AND P2, PT, R189, 0x4a, PT ;  /* 0x0000004abd00780c */ /* 0x000fe40003f46270 */
[----:B------:R-:W-:Y:S02]  /*5f60*/  @P3 LOP3.LUT R17, R17, 0x20, RZ, 0xfc, !PT ;  /* 0x0000002011113812 */ /* 0x000fe400078efcff */
[----:B------:R-:W-:Y:S02]  /*5f70*/  ISETP.GT.AND P3, PT, R197, 0x49, !P2 ;  /* 0x00000049c500780c */ /* 0x000fe40005764270 */
[----:B------:R-:W-:Y:S02]  /*5f80*/  LOP3.LUT R17, R17, 0xfffffffe, RZ, 0xc0, !PT ;  /* 0xfffffffe11117812 */ /* 0x000fe400078ec0ff */
        /* <DEDUP_REMOVED lines=14> */
[----:B------:R-:W-:-:S13]  /*6070*/  ISETP.GE.AND P6, PT, R189, 0x5a, PT ;  /* 0x0000005abd00780c */ /* 0x000fda0003fc6270 */
[----:B------:R-:W-:Y:S02]  /*6080*/  @P6 LOP3.LUT R17, R17, 0x1, RZ, 0xfc, !PT ;  /* 0x0000000111116812 */ /* 0x000fe400078efcff */
[----:B------:R-:W-:-:S04]  /*6090*/  ISETP.GT.AND P6, PT, R197, 0x59, !P6 ;  /* 0x00000059c500780c */ /* 0x000fc800077c4270 */
[----:B------:R-:W-:-:S04]  /*60a0*/  ISETP.LT.OR P6, PT, R198, 0x5a, P6 ;  /* 0x0000005ac600780c */ /* 0x000fc800037c1670 */
[----:B------:R-:W-:Y:S02]  /*60b0*/  FSEL R196, R196, -INF , !P6 ;  /* 0xff800000c4c47808 */ /* 0x000fe40007000000 */
[----:B------:R-:W-:-:S13]  /*60c0*/  PLOP3.LUT P6, PT, PT, PT, UP0, 0x40, 0x0 ;  /* 0x000000000000781c */ /* 0x000fda0003fce808 */
[----:B------:R-:W-:Y:S05]  /*60d0*/  @P6 BRA `(.L_x_11031) ;  /* 0x0000000000586947 */ /* 0x000fea0003800000 */
        /* <DEDUP_REMOVED lines=12> */
.L_x_11033:
[----:B------:R-:W-:-:S05]  /*61a0*/  IMAD.U32 R14, RZ, RZ, UR25 ;  /* 0x00000019ff0e7e24 */ /* 0x000fca000f8e00ff */
[----:B------:R-:W-:-:S13]  /*61b0*/  ISETP.NE.AND P6, PT, R14, 0x1, PT ;  /* 0x000000010e00780c */ /* 0x000fda0003fc5270 */
[----:B------:R-:W0:Y:S02]  /*61c0*/  @P6 LDC.64 R10, c[0x0][0x9e8] ;  /* 0x00027a00ff0a6b82 */ /* 0x000e240000000a00 */
[----:B0-----:R-:W-:-:S05]  /*61d0*/  @P6 IMAD.HI.U32 R10, R197, R10, RZ ;  /* 0x0000000ac50a6227 */ /* 0x001fca00078e00ff */
[----:B------:R-:W-:-:S07]  /*61e0*/  @P6 SHF.R.U32.HI R197, RZ, R11, R10 ;  /* 0x0000000bffc56219 */ /* 0x000fce000001160a */
.L_x_11034:
[----:B------:R-:W-:Y:S05]  /*61f0*/  BSYNC B0 ;  /* 0x0000000000007941 */ /* 0x000fea0003800000 */
.L_x_11032:
[----:B------:R-:W-:-:S04]  /*6200*/  IMAD R189, R18, -0x2, R189 ;  /* 0xfffffffe12bd7824 */ /* 0x000fc800078e02bd */
[----:B------:R-:W-:-:S05]  /*6210*/  IMAD R197, R197, R14, R189 ;  /* 0x0000000ec5c57224 */ /* 0x000fca00078e02bd */
[----:B------:R-:W-:Y:S02]  /*6220*/  VIADDMNMX R204, R197, R14, R204, PT ;  /* 0x0000000ec5cc7246 */ /* 0x000fe400038001cc */
[----:B------:R-:W-:-:S07]  /*6230*/  VIMNMX R199, R199, R197, !PT ;  /* 0x000000c5c7c77248 */ /* 0x000fce0007fe0100 */
.L_x_11031:
[----:B------:R-:W-:Y:S01]  /*6240*/  ISETP.GT.AND P1, PT, R199, 0x1, !P1 ;  /* 0x00000001c700780c */ /* 0x000fe20004f24270 */
[----:B------:R-:W-:Y:S01]  /*6250*/  UMOV UR10, UR24 ;  /* 0x00000018000a7c82 */ /* 0x000fe20008000000 */
[----:B------:R-:W-:Y:S02]  /*6260*/  LOP3.LUT P6, RZ, R17, 0x10000, RZ, 0xc0, !PT ;  /* 0x0001000011ff7812 */ /* 0x000fe400078cc0ff */
[----:B------:R-:W-:Y:S02]  /*6270*/  ISETP.LT.OR P1, PT, R204, 0x2, P1 ;  /* 0x00000002cc00780c */ /* 0x000fe40000f21670 */
[----:B------:R-:W-:Y:S02]  /*6280*/  FMNMX.FTZ R10, R215, R4, !PT ;  /* 0x00000004d70a7209 */ /* 0x000fe40007810000 */
[----:B------:R-:W-:Y:S02]  /*6290*/  FSEL R13, R13, -INF , !P1 ;  /* 0xff8000000d0d7808 */ /* 0x000fe40004800000 */
[----:B------:R-:W-:-:S02]  /*62a0*/  LOP3.LUT P1, RZ, R17, 0x2, RZ, 0xc0, !PT ;  /* 0x0000000211ff7812 */ /* 0x000fc4000782c0ff */
[----:B------:R-:W-:Y:S02]  /*62b0*/  FMNMX.FTZ R11, R15, R10, !PT ;  /* 0x0000000a0f0b7209 */ /* 0x000fe40007810000 */
[----:B------:R-:W-:Y:S02]  /*62c0*/  ISETP.GT.AND P1, PT, R199, 0x8, !P1 ;  /* 0x00000008c700780c */ /* 0x000fe40004f24270 */
[----:B------:R-:W-:Y:S02]  /*62d0*/  FMNMX.FTZ R10, R152, R11, !PT ;  /* 0x0000000b980a7209 */ /* 0x000fe40007810000 */
[----:B------:R-:W-:Y:S02]  /*62e0*/  ISETP.LT.OR P1, PT, R204, 0x9, P1 ;  /* 0x00000009cc00780c */ /* 0x000fe40000f21670 */
[----:B------:R-:W-:Y:S02]  /*62f0*/  FMNMX.FTZ R11, R153, R10, !PT ;  /* 0x0000000a990b7209 */ /* 0x000fe40007810000 */
[----:B------:R-:W-:-:S02]  /*6300*/  FSEL R20, R20, -INF , !P1 ;  /* 0xff80000014147808 */ /* 0x000fc40004800000 */
[----:B------:R-:W-:Y:S02]  /*6310*/  LOP3.LUT P1, RZ, R17, 0x4, RZ, 0xc0, !PT ;  /* 0x0000000411ff7812 */ /* 0x000fe4000782c0ff */
[----:B------:R-:W-:Y:S02]  /*6320*/  FMNMX.FTZ R10, R156, R11, !PT ;  /* 0x0000000b9c0a7209 */ /* 0x000fe40007810000 */
[----:B------:R-:W-:Y:S02]  /*6330*/  ISETP.GT.AND P1, PT, R199, 0x9, !P1 ;  /* 0x00000009c700780c */ /* 0x000fe40004f24270 */
[----:B------:R-:W-:Y:S02]  /*6340*/  FMNMX.FTZ R11, R157, R10, !PT ;  /* 0x0000000a9d0b7209 */ /* 0x000fe40007810000 */
[----:B------:R-:W-:Y:S02]  /*6350*/  ISETP.LT.OR P1, PT, R204, 0xa, P1 ;  /* 0x0000000acc00780c */ /* 0x000fe40000f21670 */
[----:B------:R-:W-:-:S02]  /*6360*/  FMNMX.FTZ R10, R160, R11, !PT ;  /* 0x0000000ba00a7209 */ /* 0x000fc40007810000 */
[----:B------:R-:W-:Y:S02]  /*6370*/  FSEL R21, R21, -INF , !P1 ;  /* 0xff80000015157808 */ /* 0x000fe40004800000 */
[----:B------:R-:W-:Y:S02]  /*6380*/  LOP3.LUT P1, RZ, R17, 0x8, RZ, 0xc0, !PT ;  /* 0x0000000811ff7812 */ /* 0x000fe4000782c0ff */
[----:B------:R-:W-:Y:S02]  /*6390*/  FMNMX.FTZ R11, R161, R10, !PT ;  /* 0x0000000aa10b7209 */ /* 0x000fe40007810000 */
[----:B------:R-:W-:Y:S02]  /*63a0*/  ISETP.GT.AND P1, PT, R199, 0x10, !P1 ;  /* 0x00000010c700780c */ /* 0x000fe40004f24270 */
[----:B------:R-:W-:Y:S02]  /*63b0*/  FMNMX.FTZ R10, R164, R11, !PT ;  /* 0x0000000ba40a7209 */ /* 0x000fe40007810000 */
[----:B------:R-:W-:-:S02]  /*63c0*/  ISETP.LT.OR P1, PT, R204, 0x11, P1 ;  /* 0x00000011cc00780c */ /* 0x000fc40000f21670 */
[----:B------:R-:W-:Y:S02]  /*63d0*/  FMNMX.FTZ R11, R165, R10, !PT ;  /* 0x0000000aa50b7209 */ /* 0x000fe40007810000 */
[----:B------:R-:W-:Y:S02]  /*63e0*/  FSEL R154, R154, -INF , !P1 ;  /* 0xff8000009a9a7808 */ /* 0x000fe40004800000 */
[----:B------:R-:W-:Y:S02]  /*63f0*/  LOP3.LUT P1, RZ, R17, 0x10, RZ, 0xc0, !PT ;  /* 0x0000001011ff7812 */ /* 0x000fe4000782c0ff */
[----:B------:R-:W-:Y:S02]  /*6400*/  FMNMX.FTZ R10, R168, R11, !PT ;  /* 0x0000000ba80a7209 */ /* 0x000fe40007810000 */
[----:B------:R-:W-:Y:S02]  /*6410*/  ISETP.GT.AND P1, PT, R199, 0x11, !P1 ;  /* 0x00000011c700780c */ /* 0x000fe40004f24270 */
[----:B------:R-:W-:-:S02]  /*6420*/  FMNMX.FTZ R11, R169, R10, !PT ;  /* 0x0000000aa90b7209 */ /* 0x000fc40007810000 */
[----:B------:R-:W-:Y:S02]  /*6430*/  ISETP.LT.OR P1, PT, R204, 0x12, P1 ;  /* 0x00000012cc00780c */ /* 0x000fe40000f21670 */
[----:B------:R-:W-:Y:S02]  /*6440*/  FMNMX.FTZ R10, R172, R11, !PT ;  /* 0x0000000bac0a7209 */ /* 0x000fe40007810000 */
[----:B------:R-:W-:Y:S02]  /*6450*/  FSEL R155, R155, -INF , !P1 ;  /* 0xff8000009b9b7808 */ /* 0x000fe40004800000 */
[----:B------:R-:W-:Y:S02]  /*6460*/  LOP3.LUT P1, RZ, R17, 0x20000, RZ, 0xc0, !PT ;  /* 0x0002000011ff7812 */ /* 0x000fe4000782c0ff */
[----:B------:R-:W-:Y:S02]  /*6470*/  FMNMX.FTZ R11, R173, R10, !PT ;  /* 0x0000000aad0b7209 */ /* 0x000fe40007810000 */
[----:B------:R-:W-:-:S02]  /*6480*/  ISETP.GT.AND P1, PT, R199, 0x18, !P1 ;  /* 0x00000018c700780c */ /* 0x000fc40004f24270 */
[----:B------:R-:W-:Y:S02]  /*6490*/  FMNMX.FTZ R11, R176, R11, !PT ;  /* 0x0000000bb00b7209 */ /* 0x000fe40007810000 */
[----:B------:R-:W-:Y:S02]  /*64a0*/  ISETP.LT.OR P1, PT, R204, 0x19, P1 ;  /* 0x00000019cc00780c */ /* 0x000fe40000f21670 */
[----:B------:R-:W-:Y:S02]  /*64b0*/  FMNMX.FTZ R10, R178, R11, !PT ;  /* 0x0000000bb20a7209 */ /* 0x000fe40007810000 */
[----:B------:R-:W-:Y:S02]  /*64c0*/  FSEL R158, R158, -INF , !P1 ;  /* 0xff8000009e9e7808 */ /* 0x000fe40004800000 */
        /* <DEDUP_REMOVED lines=12> */
[----:B------:R-:W-:Y:S02]  /*6590*/  LOP3.LUT P1, RZ, R17, 0x4000, RZ, 0xc0, !PT ;  /* 0x0000400011ff7812 */ /* 0x000fe4000782c0ff */
[----:B------:R-:W-:-:S02]  /*65a0*/  FMNMX.FTZ R10, R191, R10, !PT ;  /* 0x0000000abf0a7209 */ /* 0x000fc40007810000 */
[----:B------:R-:W-:Y:S02]  /*65b0*/  ISETP.GT.AND P1, PT, R199, 0x21, !P1 ;  /* 0x00000021c700780c */ /* 0x000fe40004f24270 */
[----:B------:R-:W-:Y:S02]  /*65c0*/  FMNMX.FTZ R11, R195, R10, !PT ;  /* 0x0000000ac30b7209 */ /* 0x000fe40007810000 */
[----:B------:R-:W-:Y:S02]  /*65d0*/  ISETP.LT.OR P1, PT, R204, 0x22, P1 ;  /* 0x00000022cc00780c */ /* 0x000fe40000f21670 */
[----:B------:R-:W-:Y:S02]  /*65e0*/  FMNMX.FTZ R14, R196, R11, !PT ;  /* 0x0000000bc40e7209 */ /* 0x000fe40007810000 */
[----:B------:R-:W-:Y:S02]  /*65f0*/  FSEL R163, R163, -INF , !P1 ;  /* 0xff800000a3a37808 */ /* 0x000fe40004800000 */
[C---:B------:R-:W-:Y:S01]  /*6600*/  LOP3.LUT P1, RZ, R17.reuse, 0x2000, RZ, 0xc0, !PT ;  /* 0x0000200011ff7812 */ /* 0x040fe2000782c0ff */
[----:B------:R-:W0:Y:S01]  /*6610*/  SHFL.BFLY PT, R11, R14, 0x2, 0x1f ;  /* 0x0c401f000e0b7f89 */ /* 0x000e2200000e0000 */
[----:B------:R-:W-:-:S02]  /*6620*/  LOP3.LUT P6, RZ, R17, 0x20, RZ, 0xc0, !PT ;  /* 0x0000002011ff7812 */ /* 0x000fc400078cc0ff */
[C---:B------:R-:W-:Y:S02]  /*6630*/  ISETP.GT.AND P1, PT, R199.reuse, 0x28, !P1 ;  /* 0x00000028c700780c */ /* 0x040fe40004f24270 */
[----:B------:R-:W-:Y:S02]  /*6640*/  ISETP.GT.AND P2, PT, R199, 0x49, !P2 ;  /* 0x00000049c700780c */ /* 0x000fe40005744270 */
[C---:B------:R-:W-:Y:S02]  /*6650*/  ISETP.LT.OR P1, PT, R204.reuse, 0x29, P1 ;  /* 0x00000029cc00780c */ /* 0x040fe40000f21670 */
[----:B------:R-:W-:Y:S02]  /*6660*/  ISETP.LT.OR P2, PT, R204, 0x4a, P2 ;  /* 0x0000004acc00780c */ /* 0x000fe40001741670 */
[----:B------:R-:W-:Y:S02]  /*6670*/  FSEL R166, R166, -INF , !P1 ;  /* 0xff800000a6a67808 */ /* 0x000fe40004800000 */
[----:B------:R-:W-:-:S02]  /*6680*/  LOP3.LUT P1, RZ, R17, 0x1000, RZ, 0xc0, !PT ;  /* 0x0000100011ff7812 */ /* 0x000fc4000782c0ff */
[C---:B------:R-:W-:Y:S02]  /*6690*/  ISETP.GT.AND P3, PT, R199.reuse, 0x50, !P3 ;  /* 0x00000050c700780c */ /* 0x040fe40005f64270 */
[----:B------:R-:W-:Y:S02]  /*66a0*/  ISETP.GT.AND P1, PT, R199, 0x29, !P1 ;  /* 0x00000029c700780c */ /* 0x000fe40004f24270 */
[----:B------:R-:W-:Y:S02]  /*66b0*/  FSEL R184, R184, -INF , !P2 ;  /* 0xff800000b8b87808 */ /* 0x000fe40005000000 */
[C---:B------:R-:W-:Y:S02]  /*66c0*/  ISETP.LT.OR P1, PT, R204.reuse, 0x2a, P1 ;  /* 0x0000002acc00780c */ /* 0x040fe40000f21670 */
[----:B------:R-:W-:Y:S02]  /*66d0*/  ISETP.LT.OR P3, PT, R204, 0x51, P3 ;  /* 0x00000051cc00780c */ /* 0x000fe40001f61670 */
[----:B------:R-:W-:-:S02]  /*66e0*/  FSEL R167, R167, -INF , !P1 ;  /* 0xff800000a7a77808 */ /* 0x000fc40004800000 */
[----:B------:R-:W-:Y:S02]  /*66f0*/  LOP3.LUT P1, RZ, R17, 0x800, RZ, 0xc0, !PT ;  /* 0x0000080011ff7812 */ /* 0x000fe4000782c0ff */
[----:B0-----:R-:W-:Y:S02]  /*6700*/  FMNMX.FTZ R194, R14, R11, !PT ;  /* 0x0000000b0ec27209 */ /* 0x001fe40007810000 */
[C---:B------:R-:W-:Y:S02]  /*6710*/  ISETP.GT.AND P1, PT, R199.reuse, 0x30, !P1 ;  /* 0x00000030c700780c */ /* 0x040fe40004f24270 */
[----:B------:R-:W-:Y:S01]  /*6720*/  ISETP.GT.AND P4, PT, R199, 0x51, !P4 ;  /* 0x00000051c700780c */ /* 0x000fe20006784270 */
[----:B------:R-:W0:Y:S01]  /*6730*/  SHFL.BFLY PT, R11, R194, 0x1, 0x1f ;  /* 0x0c201f00c20b7f89 */ /* 0x000e2200000e0000 */
[----:B------:R-:W-:Y:S02]  /*6740*/  ISETP.LT.OR P1, PT, R204, 0x31, P1 ;  /* 0x00000031cc00780c */ /* 0x000fe40000f21670 */
[----:B------:R-:W-:-:S02]  /*6750*/  FSEL R187, R187, -INF , !P3 ;  /* 0xff800000bbbb7808 */ /* 0x000fc40005800000 */
[----:B------:R-:W-:Y:S02]  /*6760*/  FSEL R170, R170, -INF , !P1 ;  /* 0xff800000aaaa7808 */ /* 0x000fe40004800000 */
[----:B------:R-:W-:Y:S02]  /*6770*/  LOP3.LUT P1, RZ, R17, 0x400, RZ, 0xc0, !PT ;  /* 0x0000040011ff7812 */ /* 0x000fe4000782c0ff */
[C---:B------:R-:W-:Y:S02]  /*6780*/  ISETP.GT.AND P5, PT, R199.reuse, 0x58, !P5 ;  /* 0x00000058c700780c */ /* 0x040fe40006fa4270 */
[----:B------:R-:W-:Y:S02]  /*6790*/  ISETP.GT.AND P1, PT, R199, 0x31, !P1 ;  /* 0x00000031c700780c */ /* 0x000fe40004f24270 */
[C---:B------:R-:W-:Y:S02]  /*67a0*/  ISETP.LT.OR P4, PT, R204.reuse, 0x52, P4 ;  /* 0x00000052cc00780c */ /* 0x040fe40002781670 */
[----:B------:R-:W-:-:S02]  /*67b0*/  ISETP.LT.OR P1, PT, R204, 0x32, P1 ;  /* 0x00000032cc00780c */ /* 0x000fc40000f21670 */
[----:B------:R-:W-:Y:S02]  /*67c0*/  ISETP.LT.OR P5, PT, R204, 0x59, P5 ;  /* 0x00000059cc00780c */ /* 0x000fe40002fa1670 */
[----:B------:R-:W-:Y:S02]  /*67d0*/  FSEL R171, R171, -INF , !P1 ;  /* 0xff800000abab7808 */ /* 0x000fe40004800000 */
[----:B------:R-:W-:Y:S02]  /*67e0*/  LOP3.LUT P1, RZ, R17, 0x200, RZ, 0xc0, !PT ;  /* 0x0000020011ff7812 */ /* 0x000fe4000782c0ff */
[----:B------:R-:W-:Y:S02]  /*67f0*/  FSEL R188, R188, -INF , !P4 ;  /* 0xff800000bcbc7808 */ /* 0x000fe40006000000 */
[----:B------:R-:W-:Y:S02]  /*6800*/  ISETP.GT.AND P1, PT, R199, 0x38, !P1 ;  /* 0x00000038c700780c */ /* 0x000fe40004f24270 */
[----:B0-----:R-:W-:-:S02]  /*6810*/  FMNMX.FTZ R10, R194, R11, !PT ;  /* 0x0000000bc20a7209 */ /* 0x001fc40007810000 */
[----:B------:R-:W-:Y:S02]  /*6820*/  ISETP.LT.OR P1, PT, R204, 0x39, P1 ;  /* 0x00000039cc00780c */ /* 0x000fe40000f21670 */
[----:B------:R-:W-:Y:S01]  /*6830*/  FSEL R192, R192, -INF , !P5 ;  /* 0xff800000c0c07808 */ /* 0x000fe20006800000 */
[----:B------:R-:W-:Y:S01]  /*6840*/  FMUL.FTZ R11, R10, UR10 ;  /* 0x0000000a0a0b7c20 */ /* 0x000fe20008410000 */
[----:B------:R-:W-:Y:S02]  /*6850*/  FSEL R174, R174, -INF , !P1 ;  /* 0xff800000aeae7808 */ /* 0x000fe40004800000 */
[----:B------:R-:W-:-:S04]  /*6860*/  LOP3.LUT P1, RZ, R17, 0x100, RZ, 0xc0, !PT ;  /* 0x0000010011ff7812 */ /* 0x000fc8000782c0ff */
[----:B------:R-:W-:-:S04]  /*6870*/  ISETP.GT.AND P1, PT, R199, 0x39, !P1 ;  /* 0x00000039c700780c */ /* 0x000fc80004f24270 */
[----:B------:R-:W-:-:S04]  /*6880*/  ISETP.LT.OR P1, PT, R204, 0x3a, P1 ;  /* 0x0000003acc00780c */ /* 0x000fc80000f21670 */
        /* <DEDUP_REMOVED lines=9> */
[----:B------:R-:W-:Y:S02]  /*6920*/  ISETP.GT.AND P1, PT, R199, 0x48, !P6 ;  /* 0x00000048c700780c */ /* 0x000fe40007724270 */
[----:B------:R-:W-:Y:S02]  /*6930*/  LOP3.LUT P6, RZ, R17, 0x40000, RZ, 0xc0, !PT ;  /* 0x0004000011ff7812 */ /* 0x000fe400078cc0ff */
[----:B------:R-:W-:-:S04]  /*6940*/  ISETP.LT.OR P1, PT, R204, 0x49, P1 ;  /* 0x00000049cc00780c */ /* 0x000fc80000f21670 */
[----:B------:R-:W-:Y:S02]  /*6950*/  FSEL R183, R183, -INF , !P1 ;  /* 0xff800000b7b77808 */ /* 0x000fe40004800000 */
[----:B------:R-:W-:Y:S02]  /*6960*/  ISETP.GT.AND P1, PT, R199, RZ, !P6 ;  /* 0x000000ffc700720c */ /* 0x000fe40007724270 */
[----:B------:R-:W-:Y:S02]  /*6970*/  LOP3.LUT P6, RZ, R17, 0x1, RZ, 0xc0, !PT ;  /* 0x0000000111ff7812 */ /* 0x000fe400078cc0ff */
[----:B------:R-:W-:Y:S02]  /*6980*/  ISETP.LT.OR P1, PT, R204, 0x1, P1 ;  /* 0x00000001cc00780c */ /* 0x000fe40000f21670 */
[----:B------:R-:W-:Y:S02]  /*6990*/  ISETP.GT.AND P2, PT, R199, 0x59, !P6 ;  /* 0x00000059c700780c */ /* 0x000fe40007744270 */
[----:B------:R-:W-:-:S02]  /*69a0*/  FSEL R12, R12, -INF , !P1 ;  /* 0xff8000000c0c7808 */ /* 0x000fc40004800000 */
[----:B------:R-:W-:Y:S02]  /*69b0*/  FSETP.NEU.FTZ.AND P1, PT, R10, -INF , PT ;  /* 0xff8000000a00780b */ /* 0x000fe40003f3d000 */
[----:B------:R-:W-:Y:S02]  /*69c0*/  FMNMX.FTZ R14, R12, R5, !PT ;  /* 0x000000050c0e7209 */ /* 0x000fe40007810000 */
[----:B------:R-:W-:Y:S02]  /*69d0*/  FSEL R11, R11, RZ, P1 ;  /* 0x000000ff0b0b7208 */ /* 0x000fe40000800000 */
[----:B------:R-:W-:Y:S02]  /*69e0*/  ISETP.LT.OR P2, PT, R204, 0x5a, P2 ;  /* 0x0000005acc00780c */ /* 0x000fe40001741670 */
[----:B------:R-:W-:Y:S01]  /*69f0*/  FSEL R199, R10, RZ, P1 ;  /* 0x000000ff0ac77208 */ /* 0x000fe20000800000 */
[--C-:B------:R-:W-:Y:S01]  /*6a00*/  FFMA.FTZ R198, R15, UR10, -R11.reuse ;  /* 0x0000000a0fc67c23 */ /* 0x100fe2000801080b */
[----:B------:R-:W-:Y:S01]  /*6a10*/  FMNMX.FTZ R15, R13, R14, !PT ;  /* 0x0000000e0d0f7209 */ /* 0x000fe20007810000 */
[--C-:B------:R-:W-:Y:S01]  /*6a20*/  FFMA.FTZ R189, R215, UR10, -R11.reuse ;  /* 0x0000000ad7bd7c23 */ /* 0x100fe2000801080b */
[----:B------:R-:W-:Y:S01]  /*6a30*/  FSEL R193, R193, -INF , !P2 ;  /* 0xff800000c1c17808 */ /* 0x000fe20005000000 */
[----:B------:R0:W-:Y:S01]  /*6a40*/  MUFU.EX2 R14, R198 ;  /* 0x000000c6000e7308 */ /* 0x0001e20000000800 */
[----:B------:R-:W-:Y:S01]  /*6a50*/  FMNMX.FTZ R194, R20, R15, !PT ;  /* 0x0000000f14c27209 */ /* 0x000fe20007810000 */
[--C-:B------:R-:W-:Y:S01]  /*6a60*/  FFMA.FTZ R15, R152, UR10, -R11.reuse ;  /* 0x0000000a980f7c23 */ /* 0x100fe2000801080b */
[----:B------:R-:W-:Y:S01]  /*6a70*/  FADD.FTZ R199, -R199, R4 ;  /* 0x00000004c7c77221 */ /* 0x000fe20000010100 */
[--C-:B------:R-:W-:Y:S01]  /*6a80*/  FFMA.FTZ R156, R156, UR10, -R11.reuse ;  /* 0x0000000a9c9c7c23 */ /* 0x100fe2000801080b */
[----:B------:R-:W-:Y:S01]  /*6a90*/  FMNMX.FTZ R197, R21, R194, !PT ;  /* 0x000000c215c57209 */ /* 0x000fe20007810000 */
[--C-:B------:R-:W-:Y:S01]  /*6aa0*/  FFMA.FTZ R194, R153, UR10, -R11.reuse ;  /* 0x0000000a99c27c23 */ /* 0x100fe2000801080b */
[----:B------:R-:W-:Y:S01]  /*6ab0*/  FMUL.FTZ R4, R199, UR10 ;  /* 0x0000000ac7047c20 */ /* 0x000fe20008410000 */
[----:B------:R-:W-:Y:S01]  /*6ac0*/  MUFU.EX2 R189, R189 ;  /* 0x000000bd00bd7308 */ /* 0x000fe20000000800 */
[----:B------:R-:W-:Y:S01]  /*6ad0*/  FMNMX.FTZ R152, R154, R197, !PT ;  /* 0x000000c59a987209 */ /* 0x000fe20007810000 */
[--C-:B0-----:R-:W-:Y:S01]  /*6ae0*/  FFMA.FTZ R198, R168, UR10, -R11.reuse ;  /* 0x0000000aa8c67c23 */ /* 0x101fe2000801080b */
        /* <DEDUP_REMOVED lines=13> */
[----:B------:R-:W1:Y:S01]  /*6bc0*/  MUFU.EX2 R15, R15 ;  /* 0x0000000f000f7308 */ /* 0x000e620000000800 */
[----:B------:R-:W-:Y:S01]  /*6bd0*/  FMNMX.FTZ R152, R162, R153, !PT ;  /* 0x00000099a2987209 */ /* 0x000fe20007810000 */
[--C-:B------:R-:W-:Y:S01]  /*6be0*/  FFMA.FTZ R153, R157, UR10, -R11.reuse ;  /* 0x0000000a9d997c23 */ /* 0x100fe2000801080b */
[--C-:B------:R-:W-:Y:S01]  /*6bf0*/  FFMA.FTZ R190, R190, UR10, -R11.reuse ;  /* 0x0000000abebe7c23 */ /* 0x100fe2000801080b */
[--C-:B------:R-:W-:Y:S01]  /*6c00*/  FFMA.FTZ R191, R191, UR10, -R11.reuse ;  /* 0x0000000abfbf7c23 */ /* 0x100fe2000801080b */
[----:B------:R-:W-:Y:S01]  /*6c10*/  FMNMX.FTZ R157, R163, R152, !PT ;  /* 0x00000098a39d7209 */ /* 0x000fe20007810000 */
[--C-:B------:R-:W-:Y:S01]  /*6c20*/  FFMA.FTZ R195, R195, UR10, -R11.reuse ;  /* 0x0000000ac3c37c23 */ /* 0x100fe2000801080b */
[--C-:B------:R-:W-:Y:S01]  /*6c30*/  FFMA.FTZ R196, R196, UR10, -R11.reuse ;  /* 0x0000000ac4c47c23 */ /* 0x100fe2000801080b */
[----:B------:R-:W2:Y:S01]  /*6c40*/  MUFU.EX2 R194, R194 ;  /* 0x000000c200c27308 */ /* 0x000ea20000000800 */
[----:B------:R-:W-:Y:S01]  /*6c50*/  FMNMX.FTZ R152, R166, R157, !PT ;  /* 0x0000009da6987209 */ /* 0x000fe20007810000 */
[--C-:B------:R-:W-:Y:S01]  /*6c60*/  FFMA.FTZ R157, R160, UR10, -R11.reuse ;  /* 0x0000000aa09d7c23 */ /* 0x100fe2000801080b */
[--C-:B------:R-:W-:Y:S01]  /*6c70*/  FFMA.FTZ R160, R161, UR10, -R11.reuse ;  /* 0x0000000aa1a07c23 */ /* 0x100fe2000801080b */
[----:B0-----:R-:W-:Y:S01]  /*6c80*/  FMUL.FTZ R24, R24, R4 ;  /* 0x0000000418187220 */ /* 0x001fe20000410000 */
[----:B------:R-:W-:Y:S01]  /*6c90*/  FMNMX.FTZ R197, R167, R152, !PT ;  /* 0x00000098a7c57209 */ /* 0x000fe20007810000 */
[-C--:B------:R-:W-:Y:S01]  /*6ca0*/  FMUL.FTZ R25, R25, R4.reuse ;  /* 0x0000000419197220 */ /* 0x080fe20000410000 */
[-C--:B------:R-:W-:Y:S01]  /*6cb0*/  FMUL.FTZ R28, R28, R4.reuse ;  /* 0x000000041c1c7220 */ /* 0x080fe20000410000 */
[----:B------:R-:W0:Y:S01]  /*6cc0*/  MUFU.EX2 R156, R156 ;  /* 0x0000009c009c7308 */ /* 0x000e220000000800 */
[----:B------:R-:W-:Y:S01]  /*6cd0*/  FMNMX.FTZ R152, R170, R197, !PT ;  /* 0x000000c5aa987209 */ /* 0x000fe20007810000 */
[-C--:B------:R-:W-:Y:S01]  /*6ce0*/  FMUL.FTZ R29, R29, R4.reuse ;  /* 0x000000041d1d7220 */ /* 0x080fe20000410000 */
[-C--:B------:R-:W-:Y:S01]  /*6cf0*/  FMUL.FTZ R32, R32, R4.reuse ;  /* 0x0000000420207220 */ /* 0x080fe20000410000 */
[----:B------:R-:W-:Y:S01]  /*6d00*/  FMUL.FTZ R33, R33, R4 ;  /* 0x0000000421217220 */ /* 0x000fe20000410000 */
[----:B------:R-:W-:Y:S01]  /*6d10*/  FMNMX.FTZ R161, R171, R152, !PT ;  /* 0x00000098aba17209 */ /* 0x000fe20007810000 */
[-C--:B------:R-:W-:Y:S01]  /*6d20*/  FMUL.FTZ R36, R36, R4.reuse ;  /* 0x0000000424247220 */ /* 0x080fe20000410000 */
[-C--:B------:R-:W-:Y:S01]  /*6d30*/  FMUL.FTZ R37, R37, R4.reuse ;  /* 0x0000000425257220 */ /* 0x080fe20000410000 */
[----:B------:R-:W3:Y:S01]  /*6d40*/  MUFU.EX2 R153, R153 ;  /* 0x0000009900997308 */ /* 0x000ee20000000800 */
[----:B------:R-:W-:Y:S01]  /*6d50*/  FMNMX.FTZ R152, R174, R161, !PT ;  /* 0x000000a1ae987209 */ /* 0x000fe20007810000 */
[--C-:B------:R-:W-:Y:S01]  /*6d60*/  FFMA.FTZ R161, R164, UR10, -R11.reuse ;  /* 0x0000000aa4a17c23 */ /* 0x100fe2000801080b */
[----:B------:R-:W-:Y:S01]  /*6d70*/  FFMA.FTZ R164, R165, UR10, -R11 ;  /* 0x0000000aa5a47c23 */ /* 0x000fe2000801080b */
[----:B------:R-:W-:Y:S01]  /*6d80*/  FMUL.FTZ R40, R40, R4 ;  /* 0x0000000428287220 */ /* 0x000fe20000410000 */
[----:B------:R-:W-:Y:S01]  /*6d90*/  FMNMX.FTZ R152, R175, R152, !PT ;  /* 0x00000098af987209 */ /* 0x000fe20007810000 */
[-C--:B------:R-:W-:Y:S01]  /*6da0*/  FMUL.FTZ R41, R41, R4.reuse ;  /* 0x0000000429297220 */ /* 0x080fe20000410000 */
[----:B------:R-:W-:Y:S01]  /*6db0*/  FMUL.FTZ R44, R44, R4 ;  /* 0x000000042c2c7220 */ /* 0x000fe20000410000 */
[----:B------:R-:W4:Y:S01]  /*6dc0*/  MUFU.EX2 R157, R157 ;  /* 0x0000009d009d7308 */ /* 0x000f220000000800 */
[----:B------:R-:W-:Y:S01]  /*6dd0*/  FMNMX.FTZ R197, R179, R152, !PT ;  /* 0x00000098b3c57209 */ /* 0x000fe20007810000 */
[-C--:B------:R-:W-:Y:S01]  /*6de0*/  FMUL.FTZ R45, R45, R4.reuse ;  /* 0x000000042d2d7220 */ /* 0x080fe20000410000 */
[-C--:B------:R-:W-:Y:S01]  /*6df0*/  FMUL.FTZ R48, R48, R4.reuse ;  /* 0x0000000430307220 */ /* 0x080fe20000410000 */
[-C--:B------:R-:W-:Y:S01]  /*6e00*/  FMUL.FTZ R49, R49, R4.reuse ;  /* 0x0000000431317220 */ /* 0x080fe20000410000 */
[----:B------:R-:W-:Y:S01]  /*6e10*/  FMNMX.FTZ R152, R180, R197, !PT ;  /* 0x000000c5b4987209 */ /* 0x000fe20007810000 */
[-C--:B------:R-:W-:Y:S01]  /*6e20*/  FMUL.FTZ R52, R52, R4.reuse ;  /* 0x0000000434347220 */ /* 0x080fe20000410000 */
[----:B------:R-:W-:Y:S01]  /*6e30*/  FMUL.FTZ R53, R53, R4 ;  /* 0x0000000435357220 */ /* 0x000fe20000410000 */
[----:B------:R-:W5:Y:S01]  /*6e40*/  MUFU.EX2 R160, R160 ;  /* 0x000000a000a07308 */ /* 0x000f620000000800 */
        /* <DEDUP_REMOVED lines=17> */
[-C--:B------:R-:W-:Y:S01]  /*6f60*/  FMUL.FTZ R76, R76, R4.reuse ;  /* 0x000000044c4c7220 */ /* 0x080fe20000410000 */
[-C--:B------:R-:W-:Y:S01]  /*6f70*/  FMUL.FTZ R77, R77, R4.reuse ;  /* 0x000000044d4d7220 */ /* 0x080fe20000410000 */
[----:B------:R-:W-:Y:S01]  /*6f80*/  FMUL.FTZ R80, R80, R4 ;  /* 0x0000000450507220 */ /* 0x000fe20000410000 */
[----:B------:R-:W-:Y:S01]  /*6f90*/  FMNMX.FTZ R152, R193, R152, !PT ;  /* 0x00000098c1987209 */ /* 0x000fe20007810000 */
[-C--:B------:R-:W-:Y:S01]  /*6fa0*/  FMUL.FTZ R81, R81, R4.reuse ;  /* 0x0000000451517220 */ /* 0x080fe20000410000 */
[-C--:B------:R-:W-:Y:S01]  /*6fb0*/  FMUL.FTZ R84, R84, R4.reuse ;  /* 0x0000000454547220 */ /* 0x080fe20000410000 */
[----:B------:R1:W5:Y:S01]  /*6fc0*/  MUFU.EX2 R165, R198 ;  /* 0x000000c600a57308 */ /* 0x0003620000000800 */
[-C--:B------:R-:W-:Y:S01]  /*6fd0*/  FMUL.FTZ R85, R85, R4.reuse ;  /* 0x0000000455557220 */ /* 0x080fe20000410000 */
[----:B------:R-:W2:Y:S01]  /*6fe0*/  SHFL.BFLY PT, R197, R152, 0x2, 0x1f ;  /* 0x0c401f0098c57f89 */ /* 0x000ea200000e0000 */
        /* <DEDUP_REMOVED lines=23> */
[----:B--2---:R-:W-:Y:S01]  /*7160*/  FMNMX.FTZ R197, R152, R197, !PT ;  /* 0x000000c598c57209 */ /* 0x004fe20007810000 */
[-C--:B------:R-:W-:Y:S01]  /*7170*/  FMUL.FTZ R128, R128, R4.reuse ;  /* 0x0000000480807220 */ /* 0x080fe20000410000 */
[-C--:B------:R-:W-:Y:S01]  /*7180*/  FMUL.FTZ R129, R129, R4.reuse ;  /* 0x0000000481817220 */ /* 0x080fe20000410000 */
[-C--:B------:R-:W-:Y:S01]  /*7190*/  FMUL.FTZ R132, R132, R4.reuse ;  /* 0x0000000484847220 */ /* 0x080fe20000410000 */
[-C--:B------:R-:W-:Y:S01]  /*71a0*/  FMUL.FTZ R133, R133, R4.reuse ;  /* 0x0000000485857220 */ /* 0x080fe20000410000 */
[----:B------:R-:W2:Y:S01]  /*71b0*/  SHFL.BFLY PT, R176, R197, 0x1, 0x1f ;  /* 0x0c201f00c5b07f89 */ /* 0x000ea200000e0000 */
        /* <DEDUP_REMOVED lines=9> */
[----:B------:R-:W-:-:S07]  /*7250*/  FMUL.FTZ R149, R149, R4 ;  /* 0x0000000495957220 */ /* 0x000fce0000410000 */
[----:B------:R-:W-:Y:S01]  /*7260*/  MUFU.EX2 R181, R181 ;  /* 0x000000b500b57308 */ /* 0x000fe20000000800 */
[----:B--2---:R-:W-:-:S07]  /*7270*/  FMNMX.FTZ R176, R197, R176, !PT ;  /* 0x000000b0c5b07209 */ /* 0x004fce0007810000 */
[----:B------:R-:W-:Y:S01]  /*7280*/  MUFU.EX2 R182, R182 ;  /* 0x000000b600b67308 */ /* 0x000fe20000000800 */
[C---:B------:R-:W-:Y:S01]  /*7290*/  FSETP.NEU.FTZ.AND P1, PT, R176.reuse, -INF , PT ;  /* 0xff800000b000780b */ /* 0x040fe20003f3d000 */
[----:B------:R-:W-:-:S06]  /*72a0*/  FMUL.FTZ R152, R176, UR10 ;  /* 0x0000000ab0987c20 */ /* 0x000fcc0008410000 */
[----:B------:R-:W-:Y:S01]  /*72b0*/  MUFU.EX2 R185, R185 ;  /* 0x000000b900b97308 */ /* 0x000fe20000000800 */
[----:B------:R-:W-:-:S05]  /*72c0*/  FSEL R152, R152, RZ, P1 ;  /* 0x000000ff98987208 */ /* 0x000fca0000800000 */
[--C-:B------:R-:W-:Y:S01]  /*72d0*/  FFMA.FTZ R11, R12, UR10, -R152.reuse ;  /* 0x0000000a0c0b7c23 */ /* 0x100fe20008010898 */
[--C-:B------:R-:W-:Y:S01]  /*72e0*/  FFMA.FTZ R12, R13, UR10, -R152.reuse ;  /* 0x0000000a0d0c7c23 */ /* 0x100fe20008010898 */
[----:B------:R-:W-:Y:S01]  /*72f0*/  FFMA.FTZ R13, R4, R2, R189 ;  /* 0x00000002040d7223 */ /* 0x000fe200000100bd */
[--C-:B-1----:R-:W-:Y:S01]  /*7300*/  FFMA.FTZ R198, R155, UR10, -R152.reuse ;  /* 0x0000000a9bc67c23 */ /* 0x102fe20008010898 */
[--C-:B------:R-:W-:Y:S01]  /*7310*/  FFMA.FTZ R204, R159, UR10, -R152.reuse ;  /* 0x0000000a9fcc7c23 */ /* 0x100fe20008010898 */
[----:B------:R-:W-:Y:S01]  /*7320*/  MUFU.EX2 R186, R186 ;  /* 0x000000ba00ba7308 */ /* 0x000fe20000000800 */
[----:B------:R-:W-:Y:S01]  /*7330*/  FADD.FTZ R2, R14, R13 ;  /* 0x0000000d0e027221 */ /* 0x000fe20000010000 */
[--C-:B------:R-:W-:Y:S01]  /*7340*/  FFMA.FTZ R13, R20, UR10, -R152.reuse ;  /* 0x0000000a140d7c23 */ /* 0x100fe20008010898 */
[--C-:B------:R-:W-:Y:S01]  /*7350*/  FFMA.FTZ R20, R21, UR10, -R152.reuse ;  /* 0x0000000a15147c23 */ /* 0x100fe20008010898 */
[----:B------:R-:W-:Y:S01]  /*7360*/  FFMA.FTZ R21, R154, UR10, -R152 ;  /* 0x0000000a9a157c23 */ /* 0x000fe20008010898 */
[----:B------:R-:W-:Y:S01]  /*7370*/  FADD.FTZ R197, R15, R2 ;  /* 0x000000020fc57221 */ /* 0x000fe20000010000 */
[--C-:B------:R-:W-:Y:S01]  /*7380*/  FFMA.FTZ R199, R166, UR10, -R152.reuse ;  /* 0x0000000aa6c77c23 */ /* 0x100fe20008010898 */
[--C-:B------:R-:W-:Y:S01]  /*7390*/  FFMA.FTZ R162, R162, UR10, -R152.reuse ;  /* 0x0000000aa2a27c23 */ /* 0x100fe20008010898 */
[----:B------:R-:W-:Y:S01]  /*73a0*/  MUFU.EX2 R190, R190 ;  /* 0x000000be00be7308 */ /* 0x000fe20000000800 */
[----:B------:R-:W-:Y:S01]  /*73b0*/  FADD.FTZ R197, R194, R197 ;  /* 0x000000c5c2c57221 */ /* 0x000fe20000010000 */
[--C-:B------:R-:W-:Y:S01]  /*73c0*/  FFMA.FTZ R167, R167, UR10, -R152.reuse ;  /* 0x0000000aa7a77c23 */ /* 0x100fe20008010898 */
[--C-:B------:R-:W-:Y:S01]  /*73d0*/  FFMA.FTZ R171, R171, UR10, -R152.reuse ;  /* 0x0000000aabab7c23 */ /* 0x100fe20008010898 */
[--C-:B------:R-:W-:Y:S01]  /*73e0*/  FFMA.FTZ R175, R175, UR10, -R152.reuse ;  /* 0x0000000aafaf7c23 */ /* 0x100fe20008010898 */
[----:B0-----:R-:W-:Y:S01]  /*73f0*/  FADD.FTZ R2, R156, R197 ;  /* 0x000000c59c027221 */ /* 0x001fe20000010000 */
[----:B---3--:R-:W-:Y:S01]  /*7400*/  F2FP.BF16.F32.PACK_AB R156, R153, R156 ;  /* 0x0000009c999c723e */ /* 0x008fe200000010ff */
[----:B------:R-:W-:Y:S01]  /*7410*/  FFMA.FTZ R179, R179, UR10, -R152 ;  /* 0x0000000ab3b37c23 */ /* 0x000fe20008010898 */
[----:B------:R-:W-:Y:S01]  /*7420*/  MUFU.EX2 R191, R191 ;  /* 0x000000bf00bf7308 */ /* 0x000fe20000000800 */
[----:B------:R-:W-:Y:S01]  /*7430*/  FADD.FTZ R2, R153, R2 ;  /* 0x0000000299027221 */ /* 0x000fe20000010000 */
[--C-:B------:R-:W-:Y:S01]  /*7440*/  FFMA.FTZ R180, R180, UR10, -R152.reuse ;  /* 0x0000000ab4b47c23 */ /* 0x100fe20008010898 */
[--C-:B------:R-:W-:Y:S01]  /*7450*/  FFMA.FTZ R183, R183, UR10, -R152.reuse ;  /* 0x0000000ab7b77c23 */ /* 0x100fe20008010898 */
[----:B------:R-:W-:Y:S01]  /*7460*/  FFMA.FTZ R187, R187, UR10, -R152 ;  /* 0x0000000abbbb7c23 */ /* 0x000fe20008010898 */
[----:B----4-:R-:W-:Y:S01]  /*7470*/  FADD.FTZ R197, R157, R2 ;  /* 0x000000029dc57221 */ /* 0x010fe20000010000 */
[--C-:B------:R-:W-:Y:S01]  /*7480*/  FFMA.FTZ R188, R188, UR10, -R152.reuse ;  /* 0x0000000abcbc7c23 */ /* 0x100fe20008010898 */
[--C-:B------:R-:W-:Y:S01]  /*7490*/  FFMA.FTZ R192, R192, UR10, -R152.reuse ;  /* 0x0000000ac0c07c23 */ /* 0x100fe20008010898 */
[----:B------:R-:W-:Y:S01]  /*74a0*/  MUFU.EX2 R195, R195 ;  /* 0x000000c300c37308 */ /* 0x000fe20000000800 */
[----:B-----5:R-:W-:Y:S01]  /*74b0*/  FADD.FTZ R2, R160, R197 ;  /* 0x000000c5a0027221 */ /* 0x020fe20000010000 */
[--C-:B------:R-:W-:Y:S01]  /*74c0*/  FFMA.FTZ R197, R158, UR10, -R152.reuse ;  /* 0x0000000a9ec57c23 */ /* 0x100fe20008010898 */
[--C-:B------:R-:W-:Y:S01]  /*74d0*/  FFMA.FTZ R158, R163, UR10, -R152.reuse ;  /* 0x0000000aa39e7c23 */ /* 0x100fe20008010898 */
[----:B------:R-:W-:Y:S01]  /*74e0*/  FFMA.FTZ R193, R193, UR10, -R152 ;  /* 0x0000000ac1c17c23 */ /* 0x000fe20008010898 */
[----:B------:R-:W-:Y:S01]  /*74f0*/  FADD.FTZ R155, R161, R2 ;  /* 0x00000002a19b7221 */ /* 0x000fe20000010000 */
[----:B------:R-:W-:-:S02]  /*7500*/  FSEL R2, R176, RZ, P1 ;  /* 0x000000ffb0027208 */ /* 0x000fc40000800000 */
[----:B------:R-:W0:Y:S01]  /*7510*/  MUFU.EX2 R196, R196 ;  /* 0x000000c400c47308 */ /* 0x000e220000000800 */
[----:B------:R-:W-:Y:S02]  /*7520*/  FADD.FTZ R154, R164, R155 ;  /* 0x0000009ba49a7221 */ /* 0x000fe40000010000 */
[----:B------:R-:W-:Y:S02]  /*7530*/  FADD.FTZ R2, -R2, R5 ;  /* 0x0000000502027221 */ /* 0x000fe40000010100 */
[----:B------:R-:W-:-:S03]  /*7540*/  FADD.FTZ R155, R165, R154 ;  /* 0x0000009aa59b7221 */ /* 0x000fc60000010000 */
[----:B------:R-:W-:Y:S01]  /*7550*/  MUFU.EX2 R11, R11 ;  /* 0x0000000b000b7308 */ /* 0x000fe20000000800 */
[----:B------:R-:W-:Y:S01]  /*7560*/  FADD.FTZ R154, R168, R155 ;  /* 0x0000009ba89a7221 */ /* 0x000fe20000010000 */
[----:B------:R-:W-:-:S03]  /*7570*/  FFMA.FTZ R155, R174, UR10, -R152 ;  /* 0x0000000aae9b7c23 */ /* 0x000fc60008010898 */
[----:B------:R-:W-:-:S03]  /*7580*/  FADD.FTZ R5, R169, R154 ;  /* 0x0000009aa9057221 */ /* 0x000fc60000010000 */
[----:B------:R-:W-:Y:S01]  /*7590*/  MUFU.EX2 R12, R12 ;  /* 0x0000000c000c7308 */ /* 0x000fe20000000800 */
[----:B------:R-:W-:Y:S01]  /*75a0*/  FADD.FTZ R154, R172, R5 ;  /* 0x00000005ac9a7221 */ /* 0x000fe20000010000 */
[----:B------:R-:W-:Y:S01]  /*75b0*/  FFMA.FTZ R5, R170, UR10, -R152 ;  /* 0x0000000aaa057c23 */ /* 0x000fe20008010898 */
[----:B0-----:R-:W-:Y:S02]  /*75c0*/  F2FP.BF16.F32.PACK_AB R174, R196, R195 ;  /* 0x000000c3c4ae723e */ /* 0x001fe400000010ff */
[----:B------:R-:W-:-:S03]  /*75d0*/  FADD.FTZ R159, R173, R154 ;  /* 0x0000009aad9f7221 */ /* 0x000fc60000010000 */
[----:B------:R-:W-:Y:S01]  /*75e0*/  MUFU.EX2 R13, R13 ;  /* 0x0000000d000d7308 */ /* 0x000fe20000000800 */
[----:B------:R-:W-:Y:S01]  /*75f0*/  FADD.FTZ R154, R178, R159 ;  /* 0x0000009fb29a7221 */ /* 0x000fe20000010000 */
[----:B------:R-:W-:Y:S01]  /*7600*/  FFMA.FTZ R159, R184, UR10, -R152 ;  /* 0x0000000ab89f7c23 */ /* 0x000fe20008010898 */
[----:B------:R-:W-:Y:S02]  /*7610*/  F2FP.BF16.F32.PACK_AB R152, R14, R189 ;  /* 0x000000bd0e98723e */ /* 0x000fe400000010ff */
[----:B------:R-:W-:-:S03]  /*7620*/  FADD.FTZ R215, R181, R154 ;  /* 0x0000009ab5d77221 */ /* 0x000fc60000010000 */
[----:B------:R-:W-:Y:S01]  /*7630*/  MUFU.EX2 R20, R20 ;  /* 0x0000001400147308 */ /* 0x000fe20000000800 */
[----:B------:R-:W-:-:S04]  /*7640*/  FADD.FTZ R154, R182, R215 ;  /* 0x000000d7b69a7221 */ /* 0x000fc80000010000 */
[----:B------:R-:W-:Y:S01]  /*7650*/  FADD.FTZ R215, R185, R154 ;  /* 0x0000009ab9d77221 */ /* 0x000fe20000010000 */
[----:B------:R-:W-:Y:S02]  /*7660*/  F2FP.BF16.F32.PACK_AB R154, R194, R15 ;  /* 0x0000000fc29a723e */ /* 0x000fe400000010ff */
[----:B------:R-:W-:Y:S01]  /*7670*/  MUFU.EX2 R21, R21 ;  /* 0x0000001500157308 */ /* 0x000fe20000000800 */
[----:B------:R-:W-:-:S04]  /*7680*/  FADD.FTZ R215, R186, R215 ;  /* 0x000000d7bad77221 */ /* 0x000fc80000010000 */
[----:B------:R-:W-:-:S03]  /*7690*/  FADD.FTZ R166, R190, R215 ;  /* 0x000000d7bea67221 */ /* 0x000fc60000010000 */
[----:B------:R-:W-:Y:S01]  /*76a0*/  MUFU.EX2 R198, R198 ;  /* 0x000000c600c67308 */ /* 0x000fe20000000800 */
[----:B------:R-:W-:Y:S01]  /*76b0*/  FADD.FTZ R170, R191, R166 ;  /* 0x000000a6bfaa7221 */ /* 0x000fe20000010000 */
[----:B------:R-:W-:Y:S01]  /*76c0*/  F2FP.BF16.F32.PACK_AB R166, R178, R173 ;  /* 0x000000adb2a6723e */ /* 0x000fe200000010ff */
[----:B------:R-:W-:Y:S02]  /*76d0*/  FMUL.FTZ R178, R2, UR10 ;  /* 0x0000000a02b27c20 */ /* 0x000fe40008410000 */
[----:B------:R-:W-:Y:S01]  /*76e0*/  FADD.FTZ R153, R195, R170 ;  /* 0x000000aac3997221 */ /* 0x000fe20000010000 */
[----:B------:R-:W-:Y:S02]  /*76f0*/  F2FP.BF16.F32.PACK_AB R170, R186, R185 ;  /* 0x000000b9baaa723e */ /* 0x000fe400000010ff */
[----:B------:R-:W-:Y:S01]  /*7700*/  MUFU.EX2 R197, R197 ;  /* 0x000000c500c57308 */ /* 0x000fe20000000800 */
[----:B------:R-:W-:-:S07]  /*7710*/  FADD.FTZ R2, R196, R153 ;  /* 0x00000099c4027221 */ /* 0x000fce0000010000 */
[----:B------:R-:W0:Y:S08]  /*7720*/  MUFU.EX2 R178, R178 ;  /* 0x000000b200b27308 */ /* 0x000e300000000800 */
[----:B------:R-:W-:Y:S08]  /*7730*/  MUFU.EX2 R204, R204 ;  /* 0x000000cc00cc7308 */ /* 0x000ff00000000800 */
[----:B------:R1:W-:Y:S01]  /*7740*/  MUFU.EX2 R163, R162 ;  /* 0x000000a200a37308 */ /* 0x0003e20000000800 */
[----:B0-----:R-:W-:Y:S01]  /*7750*/  FFMA.FTZ R153, R178, R0, R11 ;  /* 0x00000000b2997223 */ /* 0x001fe2000001000b */
[-C--:B------:R-:W-:Y:S01]  /*7760*/  FMUL.FTZ R26, R26, R178.reuse ;  /* 0x000000b21a1a7220 */ /* 0x080fe20000410000 */
[-C--:B------:R-:W-:Y:S01]  /*7770*/  FMUL.FTZ R27, R27, R178.reuse ;  /* 0x000000b21b1b7220 */ /* 0x080fe20000410000 */
[-C--:B------:R-:W-:Y:S01]  /*7780*/  FMUL.FTZ R30, R30, R178.reuse ;  /* 0x000000b21e1e7220 */ /* 0x080fe20000410000 */
[----:B------:R-:W-:Y:S01]  /*7790*/  FADD.FTZ R0, R12, R153 ;  /* 0x000000990c007221 */ /* 0x000fe20000010000 */
[-C--:B------:R-:W-:Y:S01]  /*77a0*/  FMUL.FTZ R31, R31, R178.reuse ;  /* 0x000000b21f1f7220 */ /* 0x080fe20000410000 */
[-C--:B------:R-:W-:Y:S01]  /*77b0*/  FMUL.FTZ R34, R34, R178.reuse ;  /* 0x000000b222227220 */ /* 0x080fe20000410000 */
[----:B------:R0:W2:Y:S01]  /*77c0*/  MUFU.EX2 R184, R158 ;  /* 0x0000009e00b87308 */ /* 0x0000a20000000800 */
[----:B------:R-:W-:Y:S01]  /*77d0*/  FADD.FTZ R153, R13, R0 ;  /* 0x000000000d997221 */ /* 0x000fe20000010000 */
[----:B-1----:R-:W-:Y:S01]  /*77e0*/  F2FP.BF16.F32.PACK_AB R162, R168, R165 ;  /* 0x000000a5a8a2723e */ /* 0x002fe200000010ff */
[-C--:B------:R-:W-:Y:S01]  /*77f0*/  FMUL.FTZ R35, R35, R178.reuse ;  /* 0x000000b223237220 */ /* 0x080fe20000410000 */
[----:B------:R-:W-:Y:S01]  /*7800*/  F2FP.BF16.F32.PACK_AB R168, R182, R181 ;  /* 0x000000b5b6a8723e */ /* 0x000fe200000010ff */
[----:B------:R-:W-:Y:S01]  /*7810*/  FADD.FTZ R186, R20, R153 ;  /* 0x0000009914ba7221 */ /* 0x000fe20000010000 */
[-C--:B------:R-:W-:Y:S01]  /*7820*/  FMUL.FTZ R38, R38, R178.reuse ;  /* 0x000000b226267220 */ /* 0x080fe20000410000 */
[-C--:B------:R-:W-:Y:S01]  /*7830*/  FMUL.FTZ R39, R39, R178.reuse ;  /* 0x000000b227277220 */ /* 0x080fe20000410000 */
[----:B------:R-:W1:Y:S01]  /*7840*/  MUFU.EX2 R14, R199 ;  /* 0x000000c7000e7308 */ /* 0x000e620000000800 */
[----:B------:R-:W-:Y:S01]  /*7850*/  FADD.FTZ R153, R21, R186 ;  /* 0x000000ba15997221 */ /* 0x000fe20000010000 */
[----:B0-----:R-:W-:Y:S01]  /*7860*/  F2FP.BF16.F32.PACK_AB R158, R160, R157 ;  /* 0x0000009da09e723e */ /* 0x001fe200000010ff */
[-C--:B------:R-:W-:Y:S01]  /*7870*/  FMUL.FTZ R42, R42, R178.reuse ;  /* 0x000000b22a2a7220 */ /* 0x080fe20000410000 */
[----:B------:R-:W-:Y:S01]  /*7880*/  F2FP.BF16.F32.PACK_AB R160, R164, R161 ;  /* 0x000000a1a4a0723e */ /* 0x000fe200000010ff */
[----:B------:R-:W-:Y:S01]  /*7890*/  FADD.FTZ R186, R198, R153 ;  /* 0x00000099c6ba7221 */ /* 0x000fe20000010000 */
[----:B------:R-:W-:Y:S01]  /*78a0*/  F2FP.BF16.F32.PACK_AB R164, R172, R169 ;  /* 0x000000a9aca4723e */ /* 0x000fe200000010ff */
[----:B------:R-:W-:Y:S01]  /*78b0*/  FMUL.FTZ R43, R43, R178 ;  /* 0x000000b22b2b7220 */ /* 0x000fe20000410000 */
[----:B------:R-:W0:Y:S01]  /*78c0*/  MUFU.EX2 R15, R167 ;  /* 0x000000a7000f7308 */ /* 0x000e220000000800 */
[----:B------:R-:W-:Y:S01]  /*78d0*/  FADD.FTZ R153, R197, R186 ;  /* 0x000000bac5997221 */ /* 0x000fe20000010000 */
[----:B------:R-:W-:Y:S01]  /*78e0*/  F2FP.BF16.F32.PACK_AB R172, R191, R190 ;  /* 0x000000bebfac723e */ /* 0x000fe200000010ff */
[-C--:B------:R-:W-:Y:S01]  /*78f0*/  FMUL.FTZ R46, R46, R178.reuse ;  /* 0x000000b22e2e7220 */ /* 0x080fe20000410000 */
[----:B--2---:R-:W-:Y:S01]  /*7900*/  F2FP.BF16.F32.PACK_AB R161, R184, R163 ;  /* 0x000000a3b8a1723e */ /* 0x004fe200000010ff */
[----:B------:R-:W-:Y:S01]  /*7910*/  FADD.FTZ R186, R204, R153 ;  /* 0x00000099ccba7221 */ /* 0x000fe20000010000 */
[----:B------:R-:W-:Y:S01]  /*7920*/  F2FP.BF16.F32.PACK_AB R157, R198, R21 ;  /* 0x00000015c69d723e */ /* 0x000fe200000010ff */
[-C--:B------:R-:W-:Y:S01]  /*7930*/  FMUL.FTZ R47, R47, R178.reuse ;  /* 0x000000b22f2f7220 */ /* 0x080fe20000410000 */
[----:B------:R-:W2:Y:S01]  /*7940*/  MUFU.EX2 R5, R5 ;  /* 0x0000000500057308 */ /* 0x000ea20000000800 */
[----:B------:R-:W-:Y:S01]  /*7950*/  FADD.FTZ R153, R163, R186 ;  /* 0x000000baa3997221 */ /* 0x000fe20000010000 */
[-C--:B------:R-:W-:Y:S01]  /*7960*/  FMUL.FTZ R50, R50, R178.reuse ;  /* 0x000000b232327220 */ /* 0x080fe20000410000 */
[-C--:B------:R-:W-:Y:S01]  /*7970*/  FMUL.FTZ R51, R51, R178.reuse ;  /* 0x000000b233337220 */ /* 0x080fe20000410000 */
[-C--:B------:R-:W-:Y:S01]  /*7980*/  FMUL.FTZ R54, R54, R178.reuse ;  /* 0x000000b236367220 */ /* 0x080fe20000410000 */
[----:B------:R-:W-:Y:S01]  /*7990*/  FADD.FTZ R153, R184, R153 ;  /* 0x00000099b8997221 */ /* 0x000fe20000010000 */
[-C--:B------:R-:W-:Y:S01]  /*79a0*/  FMUL.FTZ R55, R55, R178.reuse ;  /* 0x000000b237377220 */ /* 0x080fe20000410000 */
[----:B------:R-:W-:Y:S01]  /*79b0*/  FMUL.FTZ R58, R58, R178 ;  /* 0x000000b23a3a7220 */ /* 0x000fe20000410000 */
[----:B------:R-:W3:Y:S01]  /*79c0*/  MUFU.EX2 R182, R171 ;  /* 0x000000ab00b67308 */ /* 0x000ee20000000800 */
[----:B-1----:R-:W-:Y:S01]  /*79d0*/  FADD.FTZ R190, R14, R153 ;  /* 0x000000990ebe7221 */ /* 0x002fe20000010000 */
[----:B0-----:R-:W-:Y:S01]  /*79e0*/  F2FP.BF16.F32.PACK_AB R163, R15, R14 ;  /* 0x0000000e0fa3723e */ /* 0x001fe200000010ff */
[-C--:B------:R-:W-:Y:S01]  /*79f0*/  FMUL.FTZ R59, R59, R178.reuse ;  /* 0x000000b23b3b7220 */ /* 0x080fe20000410000 */
[-C--:B------:R-:W-:Y:S01]  /*7a00*/  FMUL.FTZ R62, R62, R178.reuse ;  /* 0x000000b23e3e7220 */ /* 0x080fe20000410000 */
[----:B------:R-:W-:Y:S01]  /*7a10*/  FADD.FTZ R190, R15, R190 ;  /* 0x000000be0fbe7221 */ /* 0x000fe20000010000 */
[-C--:B------:R-:W-:Y:S01]  /*7a20*/  FMUL.FTZ R63, R63, R178.reuse ;  /* 0x000000b23f3f7220 */ /* 0x080fe20000410000 */
[-C--:B------:R-:W-:Y:S01]  /*7a30*/  FMUL.FTZ R66, R66, R178.reuse ;  /* 0x000000b242427220 */ /* 0x080fe20000410000 */
[----:B------:R0:W1:Y:S01]  /*7a40*/  MUFU.EX2 R167, R155 ;  /* 0x0000009b00a77308 */ /* 0x0000620000000800 */
        /* <DEDUP_REMOVED lines=11> */
[----:B0-----:R-:W-:Y:S01]  /*7b00*/  F2FP.BF16.F32.PACK_AB R155, R20, R13 ;  /* 0x0000000d149b723e */ /* 0x001fe200000010ff */
        /* <DEDUP_REMOVED lines=27> */
[----:B------:R0:W3:Y:S01]  /*7cc0*/  MUFU.EX2 R186, R159 ;  /* 0x0000009f00ba7308 */ /* 0x0000e20000000800 */
[C---:B-1----:R-:W-:Y:S01]  /*7cd0*/  FADD.FTZ R190, R180.reuse, R153 ;  /* 0x00000099b4be7221 */ /* 0x042fe20000010000 */
[----:B------:R-:W-:Y:S01]  /*7ce0*/  F2FP.BF16.F32.PACK_AB R169, R180, R169 ;  /* 0x000000a9b4a9723e */ /* 0x000fe200000010ff */
[-C--:B------:R-:W-:Y:S01]  /*7cf0*/  FMUL.FTZ R122, R122, R178.reuse ;  /* 0x000000b27a7a7220 */ /* 0x080fe20000410000 */
[-C--:B------:R-:W-:Y:S01]  /*7d00*/  FMUL.FTZ R123, R123, R178.reuse ;  /* 0x000000b27b7b7220 */ /* 0x080fe20000410000 */
[-C--:B------:R-:W-:Y:S01]  /*7d10*/  FMUL.FTZ R126, R126, R178.reuse ;  /* 0x000000b27e7e7220 */ /* 0x080fe20000410000 */
[-C--:B------:R-:W-:Y:S01]  /*7d20*/  FMUL.FTZ R127, R127, R178.reuse ;  /* 0x000000b27f7f7220 */ /* 0x080fe20000410000 */
[-C--:B------:R-:W-:Y:S01]  /*7d30*/  FMUL.FTZ R130, R130, R178.reuse ;  /* 0x000000b282827220 */ /* 0x080fe20000410000 */
[----:B------:R-:W1:Y:S01]  /*7d40*/  MUFU.EX2 R173, R187 ;  /* 0x000000bb00ad7308 */ /* 0x000e620000000800 */
[----:B--2---:R-:W-:Y:S01]  /*7d50*/  FADD.FTZ R153, R171, R190 ;  /* 0x000000beab997221 */ /* 0x004fe20000010000 */
[----:B0-----:R-:W-:Y:S01]  /*7d60*/  F2FP.BF16.F32.PACK_AB R159, R204, R197 ;  /* 0x000000c5cc9f723e */ /* 0x001fe200000010ff */
[-C--:B------:R-:W-:Y:S01]  /*7d70*/  FMUL.FTZ R131, R131, R178.reuse ;  /* 0x000000b283837220 */ /* 0x080fe20000410000 */
[-C--:B------:R-:W-:Y:S01]  /*7d80*/  FMUL.FTZ R134, R134, R178.reuse ;  /* 0x000000b286867220 */ /* 0x080fe20000410000 */
[-C--:B------:R-:W-:Y:S01]  /*7d90*/  FMUL.FTZ R135, R135, R178.reuse ;  /* 0x000000b287877220 */ /* 0x080fe20000410000 */
[-C--:B------:R-:W-:Y:S01]  /*7da0*/  FMUL.FTZ R138, R138, R178.reuse ;  /* 0x000000b28a8a7220 */ /* 0x080fe20000410000 */
[-C--:B------:R-:W-:Y:S01]  /*7db0*/  FMUL.FTZ R139, R139, R178.reuse ;  /* 0x000000b28b8b7220 */ /* 0x080fe20000410000 */
[----:B------:R-:W0:Y:S01]  /*7dc0*/  MUFU.EX2 R188, R188 ;  /* 0x000000bc00bc7308 */ /* 0x000e220000000800 */
[----:B---3--:R-:W-:Y:S01]  /*7dd0*/  FADD.FTZ R194, R186, R153 ;  /* 0x00000099bac27221 */ /* 0x008fe20000010000 */
        /* <DEDUP_REMOVED lines=9> */
[----:B------:R-:W-:-:S05]  /*7e70*/  FMUL.FTZ R151, R151, R178 ;  /* 0x000000b297977220 */ /* 0x000fca0000410000 */
[----:B------:R-:W1:Y:S01]  /*7e80*/  MUFU.EX2 R190, R193 ;  /* 0x000000c100be7308 */ /* 0x000e620000000800 */
[C---:B0-----:R-:W-:Y:S01]  /*7e90*/  FADD.FTZ R4, R188.reuse, R11 ;  /* 0x0000000bbc047221 */ /* 0x041fe20000010000 */
[----:B------:R-:W-:-:S03]  /*7ea0*/  F2FP.BF16.F32.PACK_AB R173, R188, R173 ;  /* 0x000000adbcad723e */ /* 0x000fc600000010ff */
[----:B--2---:R-:W-:-:S04]  /*7eb0*/  FADD.FTZ R5, R175, R4 ;  /* 0x00000004af057221 */ /* 0x004fc80000010000 */
[C---:B-1----:R-:W-:Y:S01]  /*7ec0*/  FADD.FTZ R0, R190.reuse, R5 ;  /* 0x00000005be007221 */ /* 0x042fe20000010000 */
[----:B------:R-:W-:Y:S01]  /*7ed0*/  F2FP.BF16.F32.PACK_AB R175, R190, R175 ;  /* 0x000000afbeaf723e */ /* 0x000fe200000010ff */
[----:B------:R-:W-:Y:S06]  /*7ee0*/  @!P0 BRA `(.L_x_11035) ;  /* 0x0000000000048947 */ /* 0x000fec0003800000 */
[----:B------:R-:W-:Y:S01]  /*7ef0*/  BPT.TRAP 0x1 ;  /* 0x000000040000795c */ /* 0x000fe20000300000 */
.L_x_11035:
[----:B------:R0:W1:Y:S01]  /*7f00*/  SYNCS.PHASECHK.TRANS64.TRYWAIT P1, [UR28+0x22850], R8 ;  /* 0x02285008ff0075a7 */ /* 0x000062000802015c */
[----:B------:R-:W-:Y:S05]  /*7f10*/  @!P0 BRA `(.L_x_11036) ;  /* 0x0000000000048947 */ /* 0x000fea0003800000 */
[----:B------:R-:W-:Y:S01]  /*7f20*/  BPT.TRAP 0x1 ;  /* 0x000000040000795c */ /* 0x000fe20000300000 */
.L_x_11036:
[----:B-1----:R-:W-:Y:S05]  /*7f30*/  @P1 BRA `(.L_x_11037) ;  /* 0x0000000000081947 */ /* 0x002fea0003800000 */
[----:B------:R-:W1:Y:S02]  /*7f40*/  SYNCS.PHASECHK.TRANS64.TRYWAIT P1, [UR28+0x22850], R8 ;  /* 0x02285008ff0075a7 */ /* 0x000e64000802015c */
[----:B-1----:R-:W-:Y:S05]  /*7f50*/  @!P1 BRA `(.L_x_11038) ;  /* 0x000000dc00f49947 */ /* 0x002fea0003800000 */
.L_x_11037:
[----:B------:R-:W2:Y:S01]  /*7f60*/  S2R R4, SR_TID.X ;  /* 0x0000000000047919 */ /* 0x000ea20000002100 */
[----:B------:R-:W-:Y:S01]  /*7f70*/  UIMAD UR11, UR36, 0xc00, UR21 ;  /* 0x00000c00240b78a4 */ /* 0x000fe2000f8e0215 */
[----:B------:R-:W-:Y:S01]  /*7f80*/  UMOV UR7, 0x40000040 ;  /* 0x4000004000077882 */ /* 0x000fe20000000000 */
[----:B------:R-:W3:Y:S05]  /*7f90*/  S2R R5, SR_TID.X ;  /* 0x0000000000057919 */ /* 0x000eea0000002100 */
[----:B------:R-:W-:Y:S01]  /*7fa0*/  UMOV UR6, UR11 ;  /* 0x0000000b00067c82 */ /* 0x000fe20008000000 */
[----:B--2---:R-:W-:Y:S02]  /*7fb0*/  SHF.R.U32.HI R4, RZ, 0x7, R4 ;  /* 0x00000007ff047819 */ /* 0x004fe40000011604 */
[----:B---3--:R-:W-:-:S03]  /*7fc0*/  LOP3.LUT P1, RZ, R5, 0x7f, RZ, 0xc0, !PT ;  /* 0x0000007f05ff7812 */ /* 0x008fc6000782c0ff */
[----:B------:R-:W-:Y:S02]  /*7fd0*/  VIADD R4, R4, 0x8 ;  /* 0x0000000804047836 */ /* 0x000fe40000000000 */
[----:B------:R-:W-:-:S03]  /*7fe0*/  IMAD.MOV.U32 R5, RZ, RZ, R176 ;  /* 0x000000ffff057224 */ /* 0x000fc600078e00b0 */
[----:B------:R2:W-:Y:S05]  /*7ff0*/  BAR.SYNC.DEFER_BLOCKING R4, 0x100 ;  /* 0x000400040000751d */ /* 0x0005ea0000010000 */
[----:B-1----:R-:W-:Y:S02]  /*8000*/  @!P1 VIADD R177, R177, 0x22860 ;  /* 0x00022860b1b19836 */ /* 0x002fe40000000000 */
[----:B--2---:R-:W-:-:S03]  /*8010*/  IMAD.MOV.U32 R4, RZ, RZ, R10 ;  /* 0x000000ffff047224 */ /* 0x004fc600078e000a */
[----:B------:R-:W-:Y:S01]  /*8020*/  @!P1 PRMT R177, RZ, 0x654, R177 ;  /* 0x00000654ffb19816 */ /* 0x000fe200000000b1 */
        /* <DEDUP_REMOVED lines=34> */
[C---:B------:R-:W-:Y:S01]  /*8250*/  ISETP.GT.AND P1, PT, R3.reuse, UR23, PT ;  /* 0x0000001703007c0c */ /* 0x040fe2000bf24270 */
[----:B------:R-:W-:-:S12]  /*8260*/  VIADD R3, R3, 0xffffffff ;  /* 0xffffffff03037836 */ /* 0x000fd80000000000 */
[----:B-1----:R-:W-:Y:S05]  /*8270*/  @P1 BRA `(.L_x_11039) ;  /* 0xffffffc8008c1947 */ /* 0x002fea000383ffff */
[----:B------:R-:W-:Y:S02]  /*8280*/  IMAD.MOV.U32 R5, RZ, RZ, R176 ;  /* 0x000000ffff057224 */ /* 0x000fe400078e00b0 */
[----:B------:R-:W-:-:S07]  /*8290*/  IMAD.MOV.U32 R4, RZ, RZ, R10 ;  /* 0x000000ffff047224 */ /* 0x000fce00078e000a */
.L_x_11022:
[----:B------:R-:W-:Y:S01]  /*82a0*/  ULDC UR6, c[0x0][0x448] ;  /* 0x0001120000067ab9 */ /* 0x000fe20000000800 */
[----:B------:R-:W-:Y:S01]  /*82b0*/  IADD3 R9, R16, 0x1, -R9 ;  /* 0x0000000110097810 */ /* 0x000fe20007ffe809 */
[----:B------:R-:W-:Y:S01]  /*82c0*/  UISETP.NE.AND UP0, UPT, UR6, 0x1, UPT ;  /* 0x000000010600788c */ /* 0x000fe2000bf05270 */
[----:B------:R-:W-:Y:S02]  /*82d0*/  ULDC UR15, c[0x0][0x9e4] ;  /* 0x00027900000f7ab9 */ /* 0x000fe40000000800 */
[----:B------:R-:W-:Y:S01]  /*82e0*/  R2UR UR14, R9 ;  /* 0x00000000090e72ca */ /* 0x000fe200000e0000 */
[----:B------:R-:W-:Y:S02]  /*82f0*/  UISETP.GE.AND UP1, UPT, UR15, 0x1, UPT ;  /* 0x000000010f00788c */ /* 0x000fe4000bf26270 */
[----:B------:R-:W-:-:S04]  /*8300*/  UIADD3 UR11, UR43, 0x7f, URZ ;  /* 0x0000007f2b0b7890 */ /* 0x000fc8000fffe03f */
[----:B------:R-:W-:Y:S01]  /*8310*/  PLOP3.LUT P1, PT, PT, PT, UP1, 0x40, 0x0 ;  /* 0x000000000000781c */ /* 0x000fe20003f2e818 */
[----:B------:R-:W-:Y:S01]  /*8320*/  @UP0 ULDC UR6, c[0x0][0x44c] ;  /* 0x0001130000060ab9 */ /* 0x000fe20000000800 */
[----:B------:R-:W-:Y:S01]  /*8330*/  @UP0 ULDC UR18, c[0x0][0x450] ;  /* 0x0001140000120ab9 */ /* 0x000fe20000000800 */
[----:B------:R-:W-:-:S04]  /*8340*/  UIMAD.WIDE.U32 UR6, UR11, UR6, URZ ;  /* 0x000000060b0672a5 */ /* 0x000fc8000f8e003f */
[----:B------:R-:W-:-:S04]  /*8350*/  @UP0 USHF.R.U32.HI UR11, URZ, UR18, UR7 ;  /* 0x000000123f0b0299 */ /* 0x000fc80008011607 */
[----:B------:R-:W-:-:S03]  /*8360*/  UIADD3 UR11, UR14, UR11, URZ ;  /* 0x0000000b0e0b7290 */ /* 0x000fc6000fffe03f */
[----:B------:R-:W-:Y:S02]  /*8370*/  ULDC UR14, c[0x0][0x9dc] ;  /* 0x00027700000e7ab9 */ /* 0x000fe40000000800 */
[----:B------:R-:W-:Y:S01]  /*8380*/  UIADD3 UR14, UR11, -UR14, URZ ;  /* 0x8000000e0b0e7290 */ /* 0x000fe2000fffe03f */
[----:B------:R-:W-:Y:S11]  /*8390*/  @P1 BRA `(.L_x_11040) ;  /* 0x0000000000441947 */ /* 0x000ff60003800000 */
        /* <DEDUP_REMOVED lines=10> */
.L_x_11041:
[----:B------:R-:W-:-:S11]  /*8440*/  UISETP.NE.AND UP2, UPT, UR15, 0x1, UPT ;  /* 0x000000010f00788c */ /* 0x000fd6000bf45270 */
[----:B------:R-:W-:Y:S02]  /*8450*/  @UP2 ULDC.64 UR18, c[0x0][0x9e8] ;  /* 0x00027a0000122ab9 */ /* 0x000fe40000000a00 */
[----:B------:R-:W-:-:S04]  /*8460*/  UIMAD.WIDE.U32 UR6, UR11, UR18, URZ ;  /* 0x000000120b0672a5 */ /* 0x000fc8000f8e003f */
[----:B------:R-:W-:-:S12]  /*8470*/  @UP2 USHF.R.U32.HI UR11, URZ, UR19, UR7 ;  /* 0x000000133f0b2299 */ /* 0x000fd80008011607 */
.L_x_11042:
[----:B------:R-:W-:-:S04]  /*8480*/  UIMAD UR11, UR11, UR15, URZ ;  /* 0x0000000f0b0b72a4 */ /* 0x000fc8000f8e023f */
[----:B------:R-:W-:-:S04]  /*8490*/  UISETP.LT.AND UP2, UPT, UR14, UR11, UPT ;  /* 0x0000000b0e00728c */ /* 0x000fc8000bf41270 */
[----:B------:R-:W-:-:S12]  /*84a0*/  USEL UR14, UR14, UR11, !UP2 ;  /* 0x0000000b0e0e7287 */ /* 0x000fd8000d000000 */
.L_x_11040:
[----:B------:R-:W-:-:S04]  /*84b0*/  UIADD3 UR6, UR14, 0x5f, URZ ;  /* 0x0000005f0e067890 */ /* 0x000fc8000fffe03f */
[----:B------:R-:W-:-:S04]  /*84c0*/  UIMAD.WIDE UR6, UR6, 0x2aaaaaab, URZ ;  /* 0x2aaaaaab060678a5 */ /* 0x000fc8000f8e023f */
[----:B------:R-:W-:-:S04]  /*84d0*/  USHF.R.U32.HI UR6, URZ, 0x1f, UR7 ;  /* 0x0000001f3f067899 */ /* 0x000fc80008011607 */
[----:B------:R-:W-:-:S04]  /*84e0*/  ULEA.HI.SX32 UR6, UR7, UR6, 0x1c ;  /* 0x0000000607067291 */ /* 0x000fc8000f8fe23f */
[----:B------:R-:W-:-:S04]  /*84f0*/  UISETP.LT.AND UP2, UPT, UR39, UR6, UPT ;  /* 0x000000062700728c */ /* 0x000fc8000bf41270 */
[----:B------:R-:W-:-:S06]  /*8500*/  USEL UR23, UR39, UR6, !UP2 ;  /* 0x0000000627177287 */ /* 0x000fcc000d000000 */
[----:B------:R-:W-:-:S13]  /*8510*/  ISETP.GE.AND P1, PT, R3, UR23, PT ;  /* 0x0000001703007c0c */ /* 0x000fda000bf26270 */
[----:B------:R-:W-:Y:S05]  /*8520*/  @!P1 BRA `(.L_x_11043) ;  /* 0x0000002000e09947 */ /* 0x000fea0003800000 */
[----:B0-----:R-:W-:Y:S01]  /*8530*/  IMAD.MOV.U32 R8, RZ, RZ, R5 ;  /* 0x000000ffff087224 */ /* 0x001fe200078e0005 */
[----:B------:R-:W-:Y:S01]  /*8540*/  ULDC UR25, c[0x0][0x9d8] ;  /* 0x0002760000197ab9 */ /* 0x000fe20000000800 */
[----:B------:R-:W-:Y:S01]  /*8550*/  IMAD.MOV.U32 R9, RZ, RZ, R4 ;  /* 0x000000ffff097224 */ /* 0x000fe200078e0004 */
[----:B------:R-:W-:Y:S01]  /*8560*/  ULDC UR24, c[0x0][0x988] ;  /* 0x0002620000187ab9 */ /* 0x000fe20000000800 */
[----:B------:R-:W-:-:S07]  /*8570*/  IMAD.MOV.U32 R6, RZ, RZ, R3 ;  /* 0x000000ffff067224 */ /* 0x000fce00078e0003 */
.L_x_11052:
[----:B------:R-:W-:Y:S01]  /*8580*/  UIADD3 UR36, UR36, 0x1, URZ ;  /* 0x0000000124247890 */ /* 0x000fe2000fffe03f */
[C---:B------:R-:W-:Y:S01]  /*8590*/  ISETP.GT.AND P1, PT, R6.reuse, UR23, PT ;  /* 0x0000001706007c0c */ /* 0x040fe2000bf24270 */
[----:B------:R-:W-:Y:S02]  /*85a0*/  VIADD R6, R6, 0xffffffff ;  /* 0xffffffff06067836 */ /* 0x000fe40000000000 */
[----:B------:R-:W-:-:S04]  /*85b0*/  UISETP.NE.AND UP2, UPT, UR36, 0x2, UPT ;  /* 0x000000022400788c */ /* 0x000fc8000bf45270 */
[----:B------:R-:W-:Y:S02]  /*85c0*/  USEL UR6, URZ, 0x1, UP2 ;  /* 0x000000013f067887 */ /* 0x000fe40009000000 */
[----:B------:R-:W-:Y:S02]  /*85d0*/  USEL UR36, UR36, URZ, UP2 ;  /* 0x0000003f24247287 */ /* 0x000fe40009000000 */
[----:B------:R-:W-:Y:S01]  /*85e0*/  ULOP3.LUT UR37, UR37, UR6, URZ, 0x3c, !UPT ;  /* 0x0000000625257292 */ /* 0x000fe2000f8e3c3f */
[----:B-1----:R-:W-:Y:S11]  /*85f0*/  @!P0 BRA `(.L_x_11044) ;  /* 0x0000000000048947 */ /* 0x002ff60003800000 */
[----:B------:R-:W-:Y:S01]  /*8600*/  BPT.TRAP 0x1 ;  /* 0x000000040000795c */ /* 0x000fe20000300000 */
.L_x_11044:
        /* <DEDUP_REMOVED lines=9> */
.L_x_11045:
[----:B-1----:R-:W-:Y:S05]  /*86a0*/  @P2 BRA `(.L_x_11046) ;  /* 0x0000000000082947 */ /* 0x002fea0003800000 */
[----:B------:R-:W1:Y:S02]  /*86b0*/  SYNCS.PHASECHK.TRANS64.TRYWAIT P2, [UR26+0x22830], R3 ;  /* 0x02283003ff0075a7 */ /* 0x000e64000804015a */
[----:B-1----:R-:W-:Y:S05]  /*86c0*/  @!P2 BRA `(.L_x_11047) ;  /* 0x000000d8002ca947 */ /* 0x002fea0003800000 */
.L_x_11046:
        /* <DEDUP_REMOVED lines=11> */
[----:B--2---:R-:W-:Y:S02]  /*8780*/  LOP3.LUT P2, RZ, R214, 0x7f, RZ, 0xc0, !PT ;  /* 0x0000007fd6ff7812 */ /* 0x004fe4000784c0ff */
[----:B------:R-:W-:Y:S01]  /*8790*/  SHF.R.U32.HI R214, RZ, 0x7, R214 ;  /* 0x00000007ffd67819 */ /* 0x000fe200000116d6 */
[----:B------:R-:W-:Y:S02]  /*87a0*/  WARPGROUP.DEPBAR.LE gsb0, 0x0 ;  /* 0x00008000000079c5 */ /* 0x000fe40000010000 */
[----:B------:R-:W-:-:S06]  /*87b0*/  WARPGROUP.ARRIVE ;  /* 0x00000000000079c5 */ /* 0x000fcc0000000000 */
[----:B------:R-:W-:Y:S03]  /*87c0*/  HGMMA.64x96x16.F32.BF16 R152, gdesc[UR4], R152, gsb0 ;  /* 0x01600000049879f0 */ /* 0x000fe60008001898 */
        /* <DEDUP_REMOVED lines=84> */
[----:B-1----:R-:W-:Y:S01]  /*8d10*/  FMNMX.FTZ R4, R168, R177, !PT ;  /* 0x000000b1a8047209 */ /* 0x002fe20007810000 */
[----:B------:R-:W-:-:S06]  /*8d20*/  FMUL.FTZ R177, R197, UR25 ;  /* 0x00000019c5b17c20 */ /* 0x000fcc0008410000 */
        /* <DEDUP_REMOVED lines=14> */
[----:B------:R-:W-:Y:S01]  /*8e10*/  FMUL.FTZ R181, R183, UR25 ;  /* 0x00000019b7b57c20 */ /* 0x000fe20008410000 */
[----:B------:R-:W-:Y:S01]  /*8e20*/  FMUL.FTZ R183, R187, UR25 ;  /* 0x00000019bbb77c20 */ /* 0x000fe20008410000 */
[----:B------:R-:W-:-:S04]  /*8e30*/  FMUL.FTZ R187, R195, UR25 ;  /* 0x00000019c3bb7c20 */ /* 0x000fc80008410000 */
[----:B------:R-:W2:Y:S01]  /*8e40*/  MUFU.TANH R11, R11 ;  /* 0x0000000b000b7308 */ /* 0x000ea20000002400 */
[----:B---3--:R-:W-:-:S05]  /*8e50*/  FMNMX.FTZ R4, R177, R4, !PT ;  /* 0x00000004b1047209 */ /* 0x008fca0007810000 */
[----:B------:R-:W3:Y:S02]  /*8e60*/  SHFL.BFLY PT, R185, R4, 0x2, 0x1f ;  /* 0x0c401f0004b97f89 */ /* 0x000ee400000e0000 */
[----:B------:R-:W4:Y:S01]  /*8e70*/  MUFU.TANH R13, R13 ;  /* 0x0000000d000d7308 */ /* 0x000f220000002400 */
[----:B-1----:R-:W-:-:S07]  /*8e80*/  FMNMX.FTZ R190, R7, R8, !PT ;  /* 0x0000000807be7209 */ /* 0x002fce0007810000 */
[----:B------:R-:W1:Y:S01]  /*8e90*/  MUFU.TANH R15, R15 ;  /* 0x0000000f000f7308 */ /* 0x000e620000002400 */
[----:B--2---:R-:W-:-:S07]  /*8ea0*/  FMNMX.FTZ R190, R11, R190, !PT ;  /* 0x000000be0bbe7209 */ /* 0x004fce0007810000 */
[----:B------:R-:W2:Y:S01]  /*8eb0*/  MUFU.TANH R21, R21 ;  /* 0x0000001500157308 */ /* 0x000ea20000002400 */
[----:B----4-:R-:W-:Y:S02]  /*8ec0*/  FMNMX.FTZ R190, R13, R190, !PT ;  /* 0x000000be0dbe7209 */ /* 0x010fe40007810000 */
[----:B---3--:R-:W-:Y:S01]  /*8ed0*/  FMNMX.FTZ R192, R4, R185, !PT ;  /* 0x000000b904c07209 */ /* 0x008fe20007810000 */
[----:B------:R-:W-:-:S04]  /*8ee0*/  FMUL.FTZ R185, R191, UR25 ;  /* 0x00000019bfb97c20 */ /* 0x000fc80008410000 */
[----:B------:R-:W3:Y:S01]  /*8ef0*/  MUFU.TANH R153, R153 ;  /* 0x0000009900997308 */ /* 0x000ee20000002400 */
[----:B-1----:R-:W-:Y:S01]  /*8f00*/  FMNMX.FTZ R190, R15, R190, !PT ;  /* 0x000000be0fbe7209 */ /* 0x002fe20007810000 */
[----:B------:R-:W1:Y:S06]  /*8f10*/  SHFL.BFLY PT, R193, R192, 0x1, 0x1f ;  /* 0x0c201f00c0c17f89 */ /* 0x000e6c00000e0000 */
[----:B------:R-:W4:Y:S01]  /*8f20*/  MUFU.TANH R156, R156 ;  /* 0x0000009c009c7308 */ /* 0x000f220000002400 */
[----:B--2---:R-:W-:-:S07]  /*8f30*/  FMNMX.FTZ R190, R21, R190, !PT ;  /* 0x000000be15be7209 */ /* 0x004fce0007810000 */
[----:B------:R-:W2:Y:S08]  /*8f40*/  MUFU.TANH R157, R157 ;  /* 0x0000009d009d7308 */ /* 0x000eb00000002400 */
[----:B------:R-:W5:Y:S01]  /*8f50*/  MUFU.TANH R160, R160 ;  /* 0x000000a000a07308 */ /* 0x000f620000002400 */
[----:B-1----:R-:W-:-:S05]  /*8f60*/  FMNMX.FTZ R4, R192, R193, !PT ;  /* 0x000000c1c0047209 */ /* 0x002fca0007810000 */
[C---:B------:R-:W-:Y:S02]  /*8f70*/  FMUL.FTZ R199, R4.reuse, UR10 ;  /* 0x0000000a04c77c20 */ /* 0x040fe40008410000 */
[----:B------:R-:W1:Y:S01]  /*8f80*/  MUFU.TANH R161, R161 ;  /* 0x000000a100a17308 */ /* 0x000e620000002400 */
[----:B------:R-:W-:Y:S01]  /*8f90*/  FADD.FTZ R9, -R4, R9 ;  /* 0x0000000904097221 */ /* 0x000fe20000010100 */
[--C-:B------:R-:W-:Y:S01]  /*8fa0*/  FFMA.FTZ R191, R5, UR10, -R199.reuse ;  /* 0x0000000a05bf7c23 */ /* 0x100fe200080108c7 */
[----:B---3--:R-:W-:Y:S01]  /*8fb0*/  FMNMX.FTZ R5, R153, R190, !PT ;  /* 0x000000be99057209 */ /* 0x008fe20007810000 */
[--C-:B------:R-:W-:Y:S01]  /*8fc0*/  FFMA.FTZ R193, R14, UR10, -R199.reuse ;  /* 0x0000000a0ec17c23 */ /* 0x100fe200080108c7 */
[--C-:B------:R-:W-:Y:S01]  /*8fd0*/  FFMA.FTZ R195, R152, UR10, -R199.reuse ;  /* 0x0000000a98c37c23 */ /* 0x100fe200080108c7 */
[--C-:B------:R-:W-:Y:S02]  /*8fe0*/  FFMA.FTZ R154, R154, UR10, -R199.reuse ;  /* 0x0000000a9a9a7c23 */ /* 0x100fe400080108c7 */
[----:B------:R-:W3:Y:S01]  /*8ff0*/  MUFU.TANH R163, R163 ;  /* 0x000000a300a37308 */ /* 0x000ee20000002400 */
[----:B----4-:R-:W-:Y:S01]  /*9000*/  FMNMX.FTZ R190, R156, R5, !PT ;  /* 0x000000059cbe7209 */ /* 0x010fe20007810000 */
[----:B------:R-:W-:Y:S01]  /*9010*/  FMUL.FTZ R9, R9, UR10 ;  /* 0x0000000a09097c20 */ /* 0x000fe20008410000 */
[--C-:B------:R-:W-:Y:S01]  /*9020*/  FFMA.FTZ R10, R10, UR10, -R199.reuse ;  /* 0x0000000a0a0a7c23 */ /* 0x100fe200080108c7 */
[--C-:B------:R-:W-:Y:S01]  /*9030*/  FFMA.FTZ R197, R164, UR10, -R199.reuse ;  /* 0x0000000aa4c57c23 */ /* 0x100fe200080108c7 */
[----:B--2---:R-:W-:Y:S01]  /*9040*/  FMNMX.FTZ R5, R157, R190, !PT ;  /* 0x000000be9d057209 */ /* 0x004fe20007810000 */
[--C-:B------:R-:W-:Y:S01]  /*9050*/  FFMA.FTZ R190, R20, UR10, -R199.reuse ;  /* 0x0000000a14be7c23 */ /* 0x100fe200080108c7 */
[--C-:B------:R-:W-:Y:S01]  /*9060*/  FFMA.FTZ R164, R165, UR10, -R199.reuse ;  /* 0x0000000aa5a47c23 */ /* 0x100fe200080108c7 */
[----:B------:R-:W2:Y:S01]  /*9070*/  MUFU.TANH R175, R175 ;  /* 0x000000af00af7308 */ /* 0x000ea20000002400 */
[----:B-----5:R-:W-:Y:S01]  /*9080*/  FMNMX.FTZ R14, R160, R5, !PT ;  /* 0x00000005a00e7209 */ /* 0x020fe20007810000 */
[--C-:B------:R-:W-:Y:S01]  /*9090*/  FFMA.FTZ R165, R166, UR10, -R199.reuse ;  /* 0x0000000aa6a57c23 */ /* 0x100fe200080108c7 */
[--C-:B------:R-:W-:Y:S01]  /*90a0*/  FFMA.FTZ R12, R12, UR10, -R199.reuse ;  /* 0x0000000a0c0c7c23 */ /* 0x100fe200080108c7 */
[--C-:B------:R-:W-:Y:S01]  /*90b0*/  FFMA.FTZ R166, R167, UR10, -R199.reuse ;  /* 0x0000000aa7a67c23 */ /* 0x100fe200080108c7 */
[----:B-1----:R-:W-:Y:S01]  /*90c0*/  FMNMX.FTZ R20, R161, R14, !PT ;  /* 0x0000000ea1147209 */ /* 0x002fe20007810000 */
[--C-:B------:R-:W-:Y:S01]  /*90d0*/  FFMA.FTZ R167, R168, UR10, -R199.reuse ;  /* 0x0000000aa8a77c23 */ /* 0x100fe200080108c7 */
[--C-:B------:R-:W-:Y:S01]  /*90e0*/  FFMA.FTZ R168, R169, UR10, -R199.reuse ;  /* 0x0000000aa9a87c23 */ /* 0x100fe200080108c7 */
[----:B------:R-:W1:Y:S01]  /*90f0*/  MUFU.TANH R178, R178 ;  /* 0x000000b200b27308 */ /* 0x000e620000002400 */
        /* <DEDUP_REMOVED lines=9> */
[--C-:B------:R-:W-:Y:S01]  /*9190*/  FFMA.FTZ R159, R159, UR10, -R199.reuse ;  /* 0x0000000a9f9f7c23 */ /* 0x100fe200080108c7 */
[--C-:B------:R-:W-:Y:S01]  /*91a0*/  FFMA.FTZ R162, R162, UR10, -R199.reuse ;  /* 0x0000000aa2a27c23 */ /* 0x100fe200080108c7 */
[----:B------:R-:W-:-:S04]  /*91b0*/  FFMA.FTZ R174, R176, UR10, -R199 ;  /* 0x0000000ab0ae7c23 */ /* 0x000fc800080108c7 */
        /* <DEDUP_REMOVED lines=20> */
[----:B------:R-:W-:Y:S01]  /*9300*/  MUFU.EX2 R20, R154 ;  /* 0x0000009a00147308 */ /* 0x000fe20000000800 */
[----:B---3--:R-:W-:-:S07]  /*9310*/  FMNMX.FTZ R152, R188, R5, !PT ;  /* 0x00000005bc987209 */ /* 0x008fce0007810000 */
[----:B------:R-:W1:Y:S01]  /*9320*/  MUFU.EX2 R9, R9 ;  /* 0x0000000900097308 */ /* 0x000e620000000800 */
[----:B--2---:R-:W-:-:S05]  /*9330*/  FMNMX.FTZ R152, R189, R152, !PT ;  /* 0x00000098bd987209 */ /* 0x004fca0007810000 */
[----:B------:R-:W2:Y:S02]  /*9340*/  SHFL.BFLY PT, R5, R152, 0x2, 0x1f ;  /* 0x0c401f0098057f89 */ /* 0x000ea400000e0000 */
[----:B------:R-:W3:Y:S08]  /*9350*/  MUFU.EX2 R10, R10 ;  /* 0x0000000a000a7308 */ /* 0x000ef00000000800 */
[----:B------:R-:W4:Y:S01]  /*9360*/  MUFU.EX2 R191, R191 ;  /* 0x000000bf00bf7308 */ /* 0x000f220000000800 */
        /* <DEDUP_REMOVED lines=12> */
[----:B------:R-:W-:Y:S01]  /*9430*/  FMUL.FTZ R44, R44, R9 ;  /* 0x000000092c2c7220 */ /* 0x000fe20000410000 */
[----:B--2---:R-:W-:Y:S01]  /*9440*/  FMNMX.FTZ R154, R152, R5, !PT ;  /* 0x00000005989a7209 */ /* 0x004fe20007810000 */
[-C--:B------:R-:W-:Y:S01]  /*9450*/  FMUL.FTZ R45, R45, R9.reuse ;  /* 0x000000092d2d7220 */ /* 0x080fe20000410000 */
[----:B------:R2:W-:Y:S01]  /*9460*/  MUFU.EX2 R14, R190 ;  /* 0x000000be000e7308 */ /* 0x0005e20000000800 */
[-C--:B------:R-:W-:Y:S01]  /*9470*/  FMUL.FTZ R48, R48, R9.reuse ;  /* 0x0000000930307220 */ /* 0x080fe20000410000 */
[-C--:B------:R-:W-:Y:S01]  /*9480*/  FMUL.FTZ R49, R49, R9.reuse ;  /* 0x0000000931317220 */ /* 0x080fe20000410000 */
[----:B------:R-:W3:Y:S01]  /*9490*/  SHFL.BFLY PT, R5, R154, 0x1, 0x1f ;  /* 0x0c201f009a057f89 */ /* 0x000ee200000e0000 */
[-C--:B------:R-:W-:Y:S01]  /*94a0*/  FMUL.FTZ R52, R52, R9.reuse ;  /* 0x0000000934347220 */ /* 0x080fe20000410000 */
[-C--:B------:R-:W-:Y:S01]  /*94b0*/  FMUL.FTZ R53, R53, R9.reuse ;  /* 0x0000000935357220 */ /* 0x080fe20000410000 */
[-C--:B------:R-:W-:Y:S01]  /*94c0*/  FMUL.FTZ R56, R56, R9.reuse ;  /* 0x0000000938387220 */ /* 0x080fe20000410000 */
[-C--:B------:R-:W-:Y:S01]  /*94d0*/  FMUL.FTZ R57, R57, R9.reuse ;  /* 0x0000000939397220 */ /* 0x080fe20000410000 */
[----:B------:R-:W5:Y:S01]  /*94e0*/  MUFU.EX2 R193, R193 ;  /* 0x000000c100c17308 */ /* 0x000f620000000800 */
[--C-:B--2---:R-:W-:Y:S01]  /*94f0*/  FFMA.FTZ R190, R158, UR10, -R199.reuse ;  /* 0x0000000a9ebe7c23 */ /* 0x104fe200080108c7 */
[----:B------:R-:W-:Y:S01]  /*9500*/  FFMA.FTZ R199, R177, UR10, -R199 ;  /* 0x0000000ab1c77c23 */ /* 0x000fe200080108c7 */
        /* <DEDUP_REMOVED lines=22> */
[----:B------:R-:W-:Y:S01]  /*9670*/  FADD.FTZ R8, -R5, R8 ;  /* 0x0000000805087221 */ /* 0x000fe20000010100 */
[----:B------:R-:W3:Y:S01]  /*9680*/  MUFU.EX2 R190, R190 ;  /* 0x000000be00be7308 */ /* 0x000ee20000000800 */
[----:B------:R-:W-:Y:S01]  /*9690*/  FMUL.FTZ R96, R96, R9 ;  /* 0x0000000960607220 */ /* 0x000fe20000410000 */
        /* <DEDUP_REMOVED lines=8> */
[----:B------:R-:W3:Y:S01]  /*9720*/  MUFU.EX2 R159, R159 ;  /* 0x0000009f009f7308 */ /* 0x000ee20000000800 */
[--C-:B------:R-:W-:Y:S01]  /*9730*/  FFMA.FTZ R11, R11, UR10, -R152.reuse ;  /* 0x0000000a0b0b7c23 */ /* 0x100fe20008010898 */
[--C-:B------:R-:W-:Y:S01]  /*9740*/  FFMA.FTZ R13, R13, UR10, -R152.reuse ;  /* 0x0000000a0d0d7c23 */ /* 0x100fe20008010898 */
[----:B------:R-:W-:Y:S01]  /*9750*/  @!P2 PRMT R153, RZ, 0x654, R153 ;  /* 0x00000654ff99a816 */ /* 0x000fe20000000099 */
[----:B------:R0:W-:Y:S06]  /*9760*/  BAR.ARV R7, 0x100 ;  /* 0x000400070000751d */ /* 0x0001ec0000002000 */
[----:B------:R4:W-:Y:S01]  /*9770*/  @!P2 SYNCS.ARRIVE.TRANS64.RED.A1T0 RZ, [R153+URZ], RZ ;  /* 0x000000ff99ffa9a7 */ /* 0x0009e2000810043f */
[----:B------:R-:W3:Y:S01]  /*9780*/  MUFU.EX2 R162, R162 ;  /* 0x000000a200a27308 */ /* 0x000ee20000000800 */
[--C-:B------:R-:W-:Y:S01]  /*9790*/  FFMA.FTZ R176, R15, UR10, -R152.reuse ;  /* 0x0000000a0fb07c23 */ /* 0x100fe20008010898 */
[----:B------:R-:W-:Y:S01]  /*97a0*/  FFMA.FTZ R15, R21, UR10, -R152 ;  /* 0x0000000a150f7c23 */ /* 0x000fe20008010898 */
        /* <DEDUP_REMOVED lines=8> */
[----:B-1----:R-:W-:Y:S01]  /*9830*/  FADD.FTZ R2, R12, R153 ;  /* 0x000000990c027221 */ /* 0x002fe20000010000 */
[-C--:B------:R-:W-:Y:S01]  /*9840*/  FMUL.FTZ R109, R109, R9.reuse ;  /* 0x000000096d6d7220 */ /* 0x080fe20000410000 */
[-C--:B------:R-:W-:Y:S01]  /*9850*/  FMUL.FTZ R112, R112, R9.reuse ;  /* 0x0000000970707220 */ /* 0x080fe20000410000 */
[-C--:B------:R-:W-:Y:S01]  /*9860*/  FMUL.FTZ R113, R113, R9.reuse ;  /* 0x0000000971717220 */ /* 0x080fe20000410000 */
[----:B-----5:R-:W-:Y:S01]  /*9870*/  FADD.FTZ R153, R193, R2 ;  /* 0x00000002c1997221 */ /* 0x020fe20000010000 */
[----:B------:R-:W1:Y:S01]  /*9880*/  MUFU.EX2 R164, R164 ;  /* 0x000000a400a47308 */ /* 0x000e620000000800 */
[-C--:B------:R-:W-:Y:S01]  /*9890*/  FMUL.FTZ R116, R116, R9.reuse ;  /* 0x0000000974747220 */ /* 0x080fe20000410000 */
[-C--:B------:R-:W-:Y:S01]  /*98a0*/  FMUL.FTZ R117, R117, R9.reuse ;  /* 0x0000000975757220 */ /* 0x080fe20000410000 */
[----:B------:R-:W-:Y:S01]  /*98b0*/  FADD.FTZ R2, R14, R153 ;  /* 0x000000990e027221 */ /* 0x000fe20000010000 */
[-C--:B------:R-:W-:Y:S01]  /*98c0*/  FMUL.FTZ R120, R120, R9.reuse ;  /* 0x0000000978787220 */ /* 0x080fe20000410000 */
[-C--:B------:R-:W-:Y:S01]  /*98d0*/  FMUL.FTZ R121, R121, R9.reuse ;  /* 0x0000000979797220 */ /* 0x080fe20000410000 */
[-C--:B------:R-:W-:Y:S01]  /*98e0*/  FMUL.FTZ R124, R124, R9.reuse ;  /* 0x000000097c7c7220 */ /* 0x080fe20000410000 */
[----:B--2---:R-:W-:Y:S01]  /*98f0*/  FADD.FTZ R153, R195, R2 ;  /* 0x00000002c3997221 */ /* 0x004fe20000010000 */
[----:B------:R-:W2:Y:S01]  /*9900*/  MUFU.EX2 R165, R165 ;  /* 0x000000a500a57308 */ /* 0x000ea20000000800 */
[-C--:B------:R-:W-:Y:S01]  /*9910*/  FMUL.FTZ R125, R125, R9.reuse ;  /* 0x000000097d7d7220 */ /* 0x080fe20000410000 */
[-C--:B------:R-:W-:Y:S01]  /*9920*/  FMUL.FTZ R128, R128, R9.reuse ;  /* 0x0000000980807220 */ /* 0x080fe20000410000 */
[----:B------:R-:W-:Y:S01]  /*9930*/  FADD.FTZ R2, R20, R153 ;  /* 0x0000009914027221 */ /* 0x000fe20000010000 */
[-C--:B------:R-:W-:Y:S01]  /*9940*/  FMUL.FTZ R129, R129, R9.reuse ;  /* 0x0000000981817220 */ /* 0x080fe20000410000 */
[-C--:B------:R-:W-:Y:S01]  /*9950*/  FMUL.FTZ R132, R132, R9.reuse ;  /* 0x0000000984847220 */ /* 0x080fe20000410000 */
[-C--:B------:R-:W-:Y:S01]  /*9960*/  FMUL.FTZ R133, R133, R9.reuse ;  /* 0x0000000985857220 */ /* 0x080fe20000410000 */
[----:B0-----:R-:W-:Y:S01]  /*9970*/  FADD.FTZ R153, R155, R2 ;  /* 0x000000029b997221 */ /* 0x001fe20000010000 */
[----:B------:R-:W0:Y:S01]  /*9980*/  MUFU.EX2 R166, R166 ;  /* 0x000000a600a67308 */ /* 0x000e220000000800 */
[-C--:B------:R-:W-:Y:S01]  /*9990*/  FMUL.FTZ R136, R136, R9.reuse ;  /* 0x0000000988887220 */ /* 0x080fe20000410000 */
[-C--:B------:R-:W-:Y:S01]  /*99a0*/  FMUL.FTZ R137, R137, R9.reuse ;  /* 0x0000000989897220 */ /* 0x080fe20000410000 */
[----:B---3--:R-:W-:Y:S01]  /*99b0*/  FADD.FTZ R2, R190, R153 ;  /* 0x00000099be027221 */ /* 0x008fe20000010000 */
[-C--:B------:R-:W-:Y:S01]  /*99c0*/  FMUL.FTZ R140, R140, R9.reuse ;  /* 0x000000098c8c7220 */ /* 0x080fe20000410000 */
[-C--:B------:R-:W-:Y:S01]  /*99d0*/  FMUL.FTZ R141, R141, R9.reuse ;  /* 0x000000098d8d7220 */ /* 0x080fe20000410000 */
[-C--:B------:R-:W-:Y:S01]  /*99e0*/  FMUL.FTZ R144, R144, R9.reuse ;  /* 0x0000000990907220 */ /* 0x080fe20000410000 */
[----:B------:R-:W-:Y:S01]  /*99f0*/  FADD.FTZ R153, R159, R2 ;  /* 0x000000029f997221 */ /* 0x000fe20000010000 */
[----:B------:R-:W3:Y:S01]  /*9a00*/  MUFU.EX2 R167, R167 ;  /* 0x000000a700a77308 */ /* 0x000ee20000000800 */
[-C--:B------:R-:W-:Y:S01]  /*9a10*/  FMUL.FTZ R145, R145, R9.reuse ;  /* 0x0000000991917220 */ /* 0x080fe20000410000 */
[-C--:B------:R-:W-:Y:S01]  /*9a20*/  FMUL.FTZ R148, R148, R9.reuse ;  /* 0x0000000994947220 */ /* 0x080fe20000410000 */
[----:B------:R-:W-:Y:S01]  /*9a30*/  FADD.FTZ R2, R162, R153 ;  /* 0x00000099a2027221 */ /* 0x000fe20000010000 */
[----:B------:R-:W-:Y:S01]  /*9a40*/  FMUL.FTZ R149, R149, R9 ;  /* 0x0000000995957220 */ /* 0x000fe20000410000 */
[--C-:B------:R-:W-:Y:S01]  /*9a50*/  FFMA.FTZ R21, R156, UR10, -R152.reuse ;  /* 0x0000000a9c157c23 */ /* 0x100fe20008010898 */
[----:B------:R-:W-:Y:S01]  /*9a60*/  FFMA.FTZ R194, R157, UR10, -R152 ;  /* 0x0000000a9dc27c23 */ /* 0x000fe20008010898 */
[----:B----4-:R-:W-:Y:S01]  /*9a70*/  FADD.FTZ R153, R197, R2 ;  /* 0x00000002c5997221 */ /* 0x010fe20000010000 */
[----:B------:R-:W4:Y:S01]  /*9a80*/  MUFU.EX2 R168, R168 ;  /* 0x000000a800a87308 */ /* 0x000f220000000800 */
[--C-:B------:R-:W-:Y:S01]  /*9a90*/  FFMA.FTZ R196, R160, UR10, -R152.reuse ;  /* 0x0000000aa0c47c23 */ /* 0x100fe20008010898 */
[--C-:B------:R-:W-:Y:S01]  /*9aa0*/  FFMA.FTZ R161, R161, UR10, -R152.reuse ;  /* 0x0000000aa1a17c23 */ /* 0x100fe20008010898 */
[----:B-1----:R-:W-:Y:S01]  /*9ab0*/  FADD.FTZ R2, R164, R153 ;  /* 0x00000099a4027221 */ /* 0x002fe20000010000 */
[--C-:B------:R-:W-:Y:S01]  /*9ac0*/  FFMA.FTZ R163, R163, UR10, -R152.reuse ;  /* 0x0000000aa3a37c23 */ /* 0x100fe20008010898 */
[--C-:B------:R-:W-:Y:S01]  /*9ad0*/  FFMA.FTZ R204, R179, UR10, -R152.reuse ;  /* 0x0000000ab3cc7c23 */ /* 0x100fe20008010898 */
[----:B------:R-:W-:Y:S01]  /*9ae0*/  FFMA.FTZ R179, R180, UR10, -R152 ;  /* 0x0000000ab4b37c23 */ /* 0x000fe20008010898 */
[----:B--2---:R-:W-:Y:S01]  /*9af0*/  FADD.FTZ R153, R165, R2 ;  /* 0x00000002a5997221 */ /* 0x004fe20000010000 */
[----:B------:R-:W1:Y:S01]  /*9b00*/  MUFU.EX2 R169, R169 ;  /* 0x000000a900a97308 */ /* 0x000e620000000800 */
[--C-:B------:R-:W-:Y:S01]  /*9b10*/  FFMA.FTZ R180, R181, UR10, -R152.reuse ;  /* 0x0000000ab5b47c23 */ /* 0x100fe20008010898 */
[--C-:B------:R-:W-:Y:S01]  /*9b20*/  FFMA.FTZ R181, R182, UR10, -R152.reuse ;  /* 0x0000000ab6b57c23 */ /* 0x100fe20008010898 */
[----:B0-----:R-:W-:Y:S01]  /*9b30*/  FADD.FTZ R2, R166, R153 ;  /* 0x00000099a6027221 */ /* 0x001fe20000010000 */
[--C-:B------:R-:W-:Y:S01]  /*9b40*/  FFMA.FTZ R182, R183, UR10, -R152.reuse ;  /* 0x0000000ab7b67c23 */ /* 0x100fe20008010898 */
[--C-:B------:R-:W-:Y:S01]  /*9b50*/  FFMA.FTZ R183, R184, UR10, -R152.reuse ;  /* 0x0000000ab8b77c23 */ /* 0x100fe20008010898 */
[----:B------:R-:W-:Y:S01]  /*9b60*/  FFMA.FTZ R184, R185, UR10, -R152 ;  /* 0x0000000ab9b87c23 */ /* 0x000fe20008010898 */
[----:B---3--:R-:W-:Y:S01]  /*9b70*/  FADD.FTZ R153, R167, R2 ;  /* 0x00000002a7997221 */ /* 0x008fe20000010000 */
[----:B------:R-:W0:Y:S01]  /*9b80*/  MUFU.EX2 R170, R170 ;  /* 0x000000aa00aa7308 */ /* 0x000e220000000800 */
[--C-:B------:R-:W-:Y:S01]  /*9b90*/  FFMA.FTZ R185, R186, UR10, -R152.reuse ;  /* 0x0000000abab97c23 */ /* 0x100fe20008010898 */
[--C-:B------:R-:W-:Y:S01]  /*9ba0*/  FFMA.FTZ R187, R187, UR10, -R152.reuse ;  /* 0x0000000abbbb7c23 */ /* 0x100fe20008010898 */
[----:B----4-:R-:W-:Y:S01]  /*9bb0*/  FADD.FTZ R2, R168, R153 ;  /* 0x00000099a8027221 */ /* 0x010fe20000010000 */
[--C-:B------:R-:W-:Y:S01]  /*9bc0*/  FFMA.FTZ R188, R188, UR10, -R152.reuse ;  /* 0x0000000abcbc7c23 */ /* 0x100fe20008010898 */
[----:B------:R-:W-:Y:S01]  /*9bd0*/  FFMA.FTZ R189, R189, UR10, -R152 ;  /* 0x0000000abdbd7c23 */ /* 0x000fe20008010898 */
[----:B------:R-:W-:-:S02]  /*9be0*/  F2FP.BF16.F32.PACK_AB R152, R191, R10 ;  /* 0x0000000abf98723e */ /* 0x000fc400000010ff */
[----:B------:R-:W2:Y:S01]  /*9bf0*/  MUFU.EX2 R171, R171 ;  /* 0x000000ab00ab7308 */ /* 0x000ea20000000800 */
[----:B-1----:R-:W-:Y:S01]  /*9c00*/  FADD.FTZ R153, R169, R2 ;  /* 0x00000002a9997221 */ /* 0x002fe20000010000 */
[----:B------:R-:W-:Y:S02]  /*9c10*/  F2FP.BF16.F32.PACK_AB R164, R165, R164 ;  /* 0x000000a4a5a4723e */ /* 0x000fe400000010ff */
[----:B------:R-:W-:Y:S02]  /*9c20*/  F2FP.BF16.F32.PACK_AB R158, R155, R20 ;  /* 0x000000149b9e723e */ /* 0x000fe400000010ff */
[----:B------:R-:W-:Y:S02]  /*9c30*/  F2FP.BF16.F32.PACK_AB R160, R159, R190 ;  /* 0x000000be9fa0723e */ /* 0x000fe400000010ff */
[----:B------:R-:W1:Y:S01]  /*9c40*/  MUFU.EX2 R172, R172 ;  /* 0x000000ac00ac7308 */ /* 0x000e620000000800 */
[----:B0-----:R-:W-:Y:S01]  /*9c50*/  FADD.FTZ R2, R170, R153 ;  /* 0x00000099aa027221 */ /* 0x001fe20000010000 */
[----:B------:R-:W-:-:S02]  /*9c60*/  F2FP.BF16.F32.PACK_AB R166, R167, R166 ;  /* 0x000000a6a7a6723e */ /* 0x000fc400000010ff */
[----:B------:R-:W-:Y:S02]  /*9c70*/  F2FP.BF16.F32.PACK_AB R168, R169, R168 ;  /* 0x000000a8a9a8723e */ /* 0x000fe400000010ff */
[----:B------:R-:W-:Y:S02]  /*9c80*/  F2FP.BF16.F32.PACK_AB R154, R193, R12 ;  /* 0x0000000cc19a723e */ /* 0x000fe400000010ff */
[----:B------:R-:W0:Y:S01]  /*9c90*/  MUFU.EX2 R177, R177 ;  /* 0x000000b100b17308 */ /* 0x000e220000000800 */
[C---:B--2---:R-:W-:Y:S01]  /*9ca0*/  FADD.FTZ R9, R171.reuse, R2 ;  /* 0x00000002ab097221 */ /* 0x044fe20000010000 */
[----:B------:R-:W-:Y:S02]  /*9cb0*/  F2FP.BF16.F32.PACK_AB R170, R171, R170 ;  /* 0x000000aaabaa723e */ /* 0x000fe400000010ff */
[----:B------:R-:W-:Y:S02]  /*9cc0*/  F2FP.BF16.F32.PACK_AB R156, R195, R14 ;  /* 0x0000000ec39c723e */ /* 0x000fe400000010ff */
[----:B------:R-:W-:-:S02]  /*9cd0*/  F2FP.BF16.F32.PACK_AB R162, R197, R162 ;  /* 0x000000a2c5a2723e */ /* 0x000fc400000010ff */
[----:B------:R-:W2:Y:S01]  /*9ce0*/  MUFU.EX2 R8, R8 ;  /* 0x0000000800087308 */ /* 0x000ea20000000800 */
[----:B-1----:R-:W-:-:S07]  /*9cf0*/  FADD.FTZ R2, R172, R9 ;  /* 0x00000009ac027221 */ /* 0x002fce0000010000 */
[----:B------:R-:W1:Y:S01]  /*9d00*/  MUFU.EX2 R173, R173 ;  /* 0x000000ad00ad7308 */ /* 0x000e620000000800 */
[-C--:B0-----:R-:W-:Y:S01]  /*9d10*/  FMUL.FTZ R26, R26, R177.reuse ;  /* 0x000000b11a1a7220 */ /* 0x081fe20000410000 */
[-C--:B------:R-:W-:Y:S01]  /*9d20*/  FMUL.FTZ R27, R27, R177.reuse ;  /* 0x000000b11b1b7220 */ /* 0x080fe20000410000 */
[-C--:B------:R-:W-:Y:S01]  /*9d30*/  FMUL.FTZ R30, R30, R177.reuse ;  /* 0x000000b11e1e7220 */ /* 0x080fe20000410000 */
[-C--:B------:R-:W-:Y:S01]  /*9d40*/  FMUL.FTZ R31, R31, R177.reuse ;  /* 0x000000b11f1f7220 */ /* 0x080fe20000410000 */
[-C--:B------:R-:W-:Y:S01]  /*9d50*/  FMUL.FTZ R34, R34, R177.reuse ;  /* 0x000000b122227220 */ /* 0x080fe20000410000 */
[-C--:B------:R-:W-:Y:S01]  /*9d60*/  FMUL.FTZ R35, R35, R177.reuse ;  /* 0x000000b123237220 */ /* 0x080fe20000410000 */
[-C--:B------:R-:W-:Y:S01]  /*9d70*/  FMUL.FTZ R38, R38, R177.reuse ;  /* 0x000000b126267220 */ /* 0x080fe20000410000 */
[----:B------:R-:W0:Y:S01]  /*9d80*/  MUFU.EX2 R11, R11 ;  /* 0x0000000b000b7308 */ /* 0x000e220000000800 */
[----:B--2---:R-:W-:Y:S01]  /*9d90*/  FFMA.FTZ R0, R177, R0, R8 ;  /* 0x00000000b1007223 */ /* 0x004fe20000010008 */
        /* <DEDUP_REMOVED lines=75> */
[----:B------:R-:W-:Y:S01]  /*a250*/  FMUL.FTZ R151, R151, R177 ;  /* 0x000000b197977220 */ /* 0x000fe20000410000 */
[----:B------:R-:W-:-:S02]  /*a260*/  F2FP.BF16.F32.PACK_AB R153, R11, R8 ;  /* 0x000000080b99723e */ /* 0x000fc400000010ff */
[----:B------:R-:W2:Y:S01]  /*a270*/  MUFU.EX2 R163, R163 ;  /* 0x000000a300a37308 */ /* 0x000ea20000000800 */
[----:B-1----:R-:W-:Y:S01]  /*a280*/  FADD.FTZ R0, R196, R9 ;  /* 0x00000009c4007221 */ /* 0x002fe20000010000 */
[----:B------:R-:W-:Y:S02]  /*a290*/  F2FP.BF16.F32.PACK_AB R155, R176, R13 ;  /* 0x0000000db09b723e */ /* 0x000fe400000010ff */
[----:B------:R-:W-:Y:S02]  /*a2a0*/  F2FP.BF16.F32.PACK_AB R157, R192, R15 ;  /* 0x0000000fc09d723e */ /* 0x000fe400000010ff */
[----:B------:R-:W-:Y:S02]  /*a2b0*/  F2FP.BF16.F32.PACK_AB R159, R194, R21 ;  /* 0x00000015c29f723e */ /* 0x000fe400000010ff */
        /* <DEDUP_REMOVED lines=34> */
[----:B--2---:R-:W-:Y:S01]  /*a4e0*/  FADD.FTZ R0, R188, R9 ;  /* 0x00000009bc007221 */ /* 0x004fe20000010000 */
[C---:B-1----:R-:W-:Y:S01]  /*a4f0*/  FADD.FTZ R2, R199.reuse, R2 ;  /* 0x00000002c7027221 */ /* 0x042fe20000010000 */
[----:B------:R-:W-:Y:S02]  /*a500*/  F2FP.BF16.F32.PACK_AB R174, R199, R174 ;  /* 0x000000aec7ae723e */ /* 0x000fe400000010ff */
[C---:B0-----:R-:W-:Y:S01]  /*a510*/  FADD.FTZ R0, R189.reuse, R0 ;  /* 0x00000000bd007221 */ /* 0x041fe20000010000 */
[----:B------:R-:W-:Y:S01]  /*a520*/  F2FP.BF16.F32.PACK_AB R175, R189, R188 ;  /* 0x000000bcbdaf723e */ /* 0x000fe200000010ff */
[----:B------:R-:W-:Y:S06]  /*a530*/  @!P0 BRA `(.L_x_11048) ;  /* 0x0000000000048947 */ /* 0x000fec0003800000 */
[----:B------:R-:W-:Y:S01]  /*a540*/  BPT.TRAP 0x1 ;  /* 0x000000040000795c */ /* 0x000fe20000300000 */
.L_x_11048:
[----:B------:R0:W1:Y:S01]  /*a550*/  SYNCS.PHASECHK.TRANS64.TRYWAIT P2, [UR26+0x22850], R3 ;  /* 0x02285003ff0075a7 */ /* 0x000062000804015a */
[----:B------:R-:W-:Y:S05]  /*a560*/  @!P0 BRA `(.L_x_11049) ;  /* 0x0000000000048947 */ /* 0x000fea0003800000 */
[----:B------:R-:W-:Y:S01]  /*a570*/  BPT.TRAP 0x1 ;  /* 0x000000040000795c */ /* 0x000fe20000300000 */
.L_x_11049:
[----:B-1----:R-:W-:Y:S05]  /*a580*/  @P2 BRA `(.L_x_11050) ;  /* 0x0000000000082947 */ /* 0x002fea0003800000 */
[----:B------:R-:W1:Y:S02]  /*a590*/  SYNCS.PHASECHK.TRANS64.TRYWAIT P2, [UR26+0x22850], R3 ;  /* 0x02285003ff0075a7 */ /* 0x000e64000804015a */
[----:B-1----:R-:W-:Y:S05]  /*a5a0*/  @!P2 BRA `(.L_x_11051) ;  /* 0x000000b8008ca947 */ /* 0x002fea0003800000 */
.L_x_11050:
[----:B------:R-:W2:Y:S01]  /*a5b0*/  S2R R8, SR_TID.X ;  /* 0x0000000000087919 */ /* 0x000ea20000002100 */
[----:B------:R-:W-:Y:S01]  /*a5c0*/  UIMAD UR11, UR36, 0xc00, UR21 ;  /* 0x00000c00240b78a4 */ /* 0x000fe2000f8e0215 */
[----:B------:R-:W-:Y:S01]  /*a5d0*/  IMAD.MOV.U32 R9, RZ, RZ, R4 ;  /* 0x000000ffff097224 */ /* 0x000fe200078e0004 */
[----:B------:R-:W-:-:S05]  /*a5e0*/  UMOV UR7, 0x40000040 ;  /* 0x4000004000077882 */ /* 0x000fca0000000000 */
[----:B------:R-:W-:Y:S01]  /*a5f0*/  UMOV UR6, UR11 ;  /* 0x0000000b00067c82 */ /* 0x000fe20008000000 */
[----:B--2---:R-:W-:-:S05]  /*a600*/  SHF.R.U32.HI R8, RZ, 0x7, R8 ;  /* 0x00000007ff087819 */ /* 0x004fca0000011608 */
[----:B01----:R-:W-:Y:S02]  /*a610*/  VIADD R3, R8, 0x8 ;  /* 0x0000000808037836 */ /* 0x003fe40000000000 */
[----:B------:R-:W0:Y:S03]  /*a620*/  S2R R8, SR_TID.X ;  /* 0x0000000000087919 */ /* 0x000e260000002100 */
[----:B------:R1:W-:Y:S06]  /*a630*/  BAR.SYNC.DEFER_BLOCKING R3, 0x100 ;  /* 0x000400030000751d */ /* 0x0003ec0000010000 */
[----:B------:R-:W-:Y:S01]  /*a640*/  WARPGROUP.ARRIVE ;  /* 0x00000000000079c5 */ /* 0x000fe20000000000 */
[----:B0-----:R-:W-:Y:S01]  /*a650*/  LOP3.LUT P2, RZ, R8, 0x7f, RZ, 0xc0, !PT ;  /* 0x0000007f08ff7812 */ /* 0x001fe2000784c0ff */
[----:B------:R-:W-:-:S04]  /*a660*/  IMAD.MOV.U32 R8, RZ, RZ, R5 ;  /* 0x000000ffff087224 */ /* 0x000fc800078e0005 */
[----:B------:R-:W-:Y:S01]  /*a670*/  HGMMA.64x256x16.F32.BF16 R24, R152, gdesc[UR4].tnspB, R24, gsb0 ;  /* 0x43e0000498187df0 */ /* 0x000fe20008001818 */
[----:B------:R-:W-:Y:S01]  /*a680*/  UIADD3 UR6, UR11, 0x80, URZ ;  /* 0x000000800b067890 */ /* 0x000fe2000fffe03f */
[----:B------:R-:W-:-:S06]  /*a690*/  UMOV UR7, 0x40000040 ;  /* 0x4000004000077882 */ /* 0x000fcc0000000000 */
[----:B------:R-:W-:-:S05]  /*a6a0*/  @!P2 VIADD R178, R178, 0x22860 ;  /* 0x00022860b2b2a836 */ /* 0x000fca0000000000 */
[----:B------:R-:W-:Y:S01]  /*a6b0*/  @!P2 PRMT R178, RZ, 0x654, R178 ;  /* 0x00000654ffb2a816 */ /* 0x000fe200000000b2 */
[----:B------:R-:W-:Y:S02]  /*a6c0*/  WARPGROUP.DEPBAR.LE gsb0, 0x0 ;  /* 0x00008000000079c5 */ /* 0x000fe40000010000 */
[----:B------:R-:W-:-:S12]  /*a6d0*/  WARPGROUP.ARRIVE ;  /* 0x00000000000079c5 */ /* 0x000fd80000000000 */
        /* <DEDUP_REMOVED lines=28> */
[----:B-1----:R-:W-:-:S07]  /*a8a0*/  IMAD.MOV.U32 R3, RZ, RZ, R6 ;  /* 0x000000ffff037224 */ /* 0x002fce00078e0006 */
.L_x_11043:
[----:B------:R-:W-:-:S13]  /*a8b0*/  ISETP.GE.AND P1, PT, R3, UR39, PT ;  /* 0x0000002703007c0c */ /* 0x000fda000bf26270 */
[----:B------:R-:W-:Y:S05]  /*a8c0*/  @!P1 BRA `(.L_x_11053) ;  /* 0x00000034008c9947 */ /* 0x000fea0003800000 */
[----:B------:R-:W-:Y:S01]  /*a8d0*/  IMAD.MOV.U32 R9, RZ, RZ, R5 ;  /* 0x000000ffff097224 */ /* 0x000fe200078e0005 */
[----:B------:R-:W-:Y:S01]  /*a8e0*/  ULDC UR24, c[0x0][0x9e4] ;  /* 0x0002790000187ab9 */ /* 0x000fe20000000800 */
[----:B0-----:R-:W-:Y:S01]  /*a8f0*/  IMAD.MOV.U32 R8, RZ, RZ, R4 ;  /* 0x000000ffff087224 */ /* 0x001fe200078e0004 */
[----:B------:R-:W-:Y:S01]  /*a900*/  ULDC UR25, c[0x0][0x288] ;  /* 0x0000a20000197ab9 */ /* 0x000fe20000000800 */
[----:B------:R-:W-:Y:S01]  /*a910*/  ULDC UR26, c[0x0][0x9d8] ;  /* 0x00027600001a7ab9 */ /* 0x000fe20000000800 */
[----:B------:R-:W-:Y:S01]  /*a920*/  ULDC UR23, c[0x0][0x988] ;  /* 0x0002620000177ab9 */ /* 0x000fe20000000800 */
[----:B------:R-:W-:-:S05]  /*a930*/  ULDC UR27, c[0x0][0x9e0] ;  /* 0x00027800001b7ab9 */ /* 0x000fca0000000800 */
.L_x_11070:
[----:B------:R-:W-:-:S04]  /*a940*/  UIADD3 UR36, UR36, 0x1, URZ ;  /* 0x0000000124247890 */ /* 0x000fc8000fffe03f */
[----:B------:R-:W-:-:S04]  /*a950*/  UISETP.NE.AND UP2, UPT, UR36, 0x2, UPT ;  /* 0x000000022400788c */ /* 0x000fc8000bf45270 */
[----:B------:R-:W-:Y:S02]  /*a960*/  USEL UR6, URZ, 0x1, UP2 ;  /* 0x000000013f067887 */ /* 0x000fe40009000000 */
[----:B------:R-:W-:Y:S02]  /*a970*/  USEL UR36, UR36, URZ, UP2 ;  /* 0x0000003f24247287 */ /* 0x000fe40009000000 */
[----:B------:R-:W-:Y:S01]  /*a980*/  ULOP3.LUT UR37, UR37, UR6, URZ, 0x3c, !UPT ;  /* 0x0000000625257292 */ /* 0x000fe2000f8e3c3f */
[----:B------:R-:W-:Y:S11]  /*a990*/  @!P0 BRA `(.L_x_11054) ;  /* 0x0000000000048947 */ /* 0x000ff60003800000 */
[----:B------:R-:W-:Y:S01]  /*a9a0*/  BPT.TRAP 0x1 ;  /* 0x000000040000795c */ /* 0x000fe20000300000 */
.L_x_11054:
        /* <DEDUP_REMOVED lines=9> */
.L_x_11055:
[----:B-1----:R-:W-:Y:S05]  /*aa40*/  @P1 BRA `(.L_x_11056) ;  /* 0x0000000000081947 */ /* 0x002fea0003800000 */
[----:B------:R-:W1:Y:S02]  /*aa50*/  SYNCS.PHASECHK.TRANS64.TRYWAIT P1, [UR28+0x22830], R6 ;  /* 0x02283006ff0075a7 */ /* 0x000e64000802015c */
[----:B-1----:R-:W-:Y:S05]  /*aa60*/  @!P1 BRA `(.L_x_11057) ;  /* 0x000000b400709947 */ /* 0x002fea0003800000 */
.L_x_11056:
[----:B------:R-:W-:Y:S01]  /*aa70*/  UIMAD UR18, UR36, 0x300, UR20 ;  /* 0x00000300241278a4 */ /* 0x000fe2000f8e0214 */
[----:B------:R-:W-:Y:S01]  /*aa80*/  WARPGROUP.ARRIVE ;  /* 0x00000000000079c5 */ /* 0x000fe20000000000 */
[----:B------:R-:W-:Y:S01]  /*aa90*/  UMOV UR19, 0x40000040 ;  /* 0x4000004000137882 */ /* 0x000fe20000000000 */
[----:B------:R-:W-:Y:S01]  /*aaa0*/  UMOV UR7, 0x40000040 ;  /* 0x4000004000077882 */ /* 0x000fe20000000000 */
[----:B------:R-:W-:-:S03]  /*aab0*/  UIADD3 UR6, UR18, 0x2, URZ ;  /* 0x0000000212067890 */ /* 0x000fc6000fffe03f */
[----:B-1----:R-:W1:Y:S01]  /*aac0*/  S2R R5, SR_TID.X ;  /* 0x0000000000057919 */ /* 0x002e620000002100 */
[----:B------:R-:W-:Y:S01]  /*aad0*/  UIADD3 UR10, UR18, 0x4, URZ ;  /* 0x00000004120a7890 */ /* 0x000fe2000fffe03f */
[----:B------:R-:W-:Y:S01]  /*aae0*/  PLOP3.LUT P1, PT, PT, PT, UP0, 0x80, 0x0 ;  /* 0x000000000000781c */ /* 0x000fe20003f2f008 */
[----:B------:R-:W-:Y:S01]  /*aaf0*/  UMOV UR11, 0x40000040 ;  /* 0x40000040000b7882 */ /* 0x000fe20000000000 */
[----:B------:R-:W-:Y:S01]  /*ab00*/  HGMMA.64x96x16.F32.BF16 R152, gdesc[UR16], RZ, !UPT, gsb0 ;  /* 0x01600000109879f0 */ /* 0x000fe2000c0018ff */
[----:B------:R-:W-:Y:S01]  /*ab10*/  UIADD3 UR14, UR18, 0x6, URZ ;  /* 0x00000006120e7890 */ /* 0x000fe2000fffe03f */
[----:B------:R-:W-:Y:S01]  /*ab20*/  PLOP3.LUT P2, PT, PT, PT, UP0, 0x80, 0x0 ;  /* 0x000000000000781c */ /* 0x000fe20003f4f008 */
[----:B------:R-:W-:Y:S01]  /*ab30*/  UMOV UR15, 0x40000040 ;  /* 0x40000040000f7882 */ /* 0x000fe20000000000 */
[----:B-1----:R-:W-:Y:S02]  /*ab40*/  LOP3.LUT P3, RZ, R5, 0x7f, RZ, 0xc0, !PT ;  /* 0x0000007f05ff7812 */ /* 0x002fe4000786c0ff */
[----:B------:R-:W-:-:S04]  /*ab50*/  SHF.R.U32.HI R5, RZ, 0x7, R5 ;  /* 0x00000007ff057819 */ /* 0x000fc80000011605 */
[----:B------:R-:W-:Y:S01]  /*ab60*/  IADD3 R7, -R5, 0xb, RZ ;  /* 0x0000000b05077810 */ /* 0x000fe20007ffe1ff */
[----:B------:R-:W-:Y:S02]  /*ab70*/  WARPGROUP.DEPBAR.LE gsb0, 0x0 ;  /* 0x00008000000079c5 */ /* 0x000fe40000010000 */
[----:B------:R-:W-:-:S06]  /*ab80*/  WARPGROUP.ARRIVE ;  /* 0x00000000000079c5 */ /* 0x000fcc0000000000 */
[----:B------:R-:W-:Y:S01]  /*ab90*/  HGMMA.64x96x16.F32.BF16 R152, gdesc[UR4], R152, gsb0 ;  /* 0x01600000049879f0 */ /* 0x000fe20008001898 */
[----:B------:R-:W-:Y:S02]  /*aba0*/  @UP0 ULDC UR6, c[0x0][0x44c] ;  /* 0x0001130000060ab9 */ /* 0x000fe40000000800 */
        /* <DEDUP_REMOVED lines=23> */
[----:B------:R-:W-:Y:S01]  /*ad20*/  FMUL.FTZ R176, R186, UR26 ;  /* 0x0000001abab07c20 */ /* 0x000fe20008410000 */
[----:B------:R-:W-:Y:S01]  /*ad30*/  FMUL.FTZ R161, R171, UR26 ;  /* 0x0000001aaba17c20 */ /* 0x000fe20008410000 */
[----:B------:R-:W-:Y:S01]  /*ad40*/  FMUL.FTZ R186, R195, UR26 ;  /* 0x0000001ac3ba7c20 */ /* 0x000fe20008410000 */
[----:B------:R-:W-:Y:S01]  /*ad50*/  FMUL.FTZ R12, R152, UR26 ;  /* 0x0000001a980c7c20 */ /* 0x000fe20008410000 */
[----:B------:R-:W-:Y:S01]  /*ad60*/  FMUL.FTZ R13, R153, UR26 ;  /* 0x0000001a990d7c20 */ /* 0x000fe20008410000 */
[----:B------:R-:W-:Y:S01]  /*ad70*/  FMUL.FTZ R21, R157, UR26 ;  /* 0x0000001a9d157c20 */ /* 0x000fe20008410000 */
[----:B------:R-:W-:Y:S01]  /*ad80*/  FMUL.FTZ R171, R177, UR26 ;  /* 0x0000001ab1ab7c20 */ /* 0x000fe20008410000 */
[----:B------:R-:W1:Y:S01]  /*ad90*/  SHFL.IDX PT, R195, R193, RZ, 0x1c1f ;  /* 0x001c1fffc1c37589 */ /* 0x000e6200000e0000 */
        /* <DEDUP_REMOVED lines=9> */
[----:B------:R-:W-:-:S02]  /*ae30*/  IMAD R187, R3, -0x60, RZ ;  /* 0xffffffa003bb7824 */ /* 0x000fc400078e02ff */
        /* <DEDUP_REMOVED lines=18> */
[----:B------:R-:W-:-:S02]  /*af60*/  VIADD R5, R187, 0x1 ;  /* 0x00000001bb057836 */ /* 0x000fc40000000000 */
[----:B------:R-:W-:Y:S01]  /*af70*/  FMUL.FTZ R189, R198, UR26 ;  /* 0x0000001ac6bd7c20 */ /* 0x000fe20008410000 */
[----:B------:R-:W-:Y:S01]  /*af80*/  FMUL.FTZ R191, R199, UR26 ;  /* 0x0000001ac7bf7c20 */ /* 0x000fe20008410000 */
[----:B------:R-:W-:Y:S01]  /*af90*/  IMAD.U32 R181, RZ, RZ, UR28 ;  /* 0x0000001cffb57e24 */ /* 0x000fe2000f8e00ff */
[----:B------:R-:W-:Y:S01]  /*afa0*/  PLOP3.LUT P1, PT, PT, PT, UP1, 0x40, 0x0 ;  /* 0x000000000000781c */ /* 0x000fe20003f2e818 */
[----:B------:R-:W-:Y:S01]  /*afb0*/  IMAD R5, R18, -0x2, R5 ;  /* 0xfffffffe12057824 */ /* 0x000fe200078e0205 */
[----:B------:R-:W2:Y:S01]  /*afc0*/  MUFU.TANH R12, R12 ;  /* 0x0000000c000c7308 */ /* 0x000ea20000002400 */
[----:B------:R-:W-:-:S03]  /*afd0*/  @!P3 VIADD R4, R181, 0x22840 ;  /* 0x00022840b504b836 */ /* 0x000fc60000000000 */
[----:B------:R-:W-:Y:S02]  /*afe0*/  IADD3 R5, R5, -UR25, R16 ;  /* 0x8000001905057c10 */ /* 0x000fe4000fffe010 */
[----:B------:R-:W-:Y:S01]  /*aff0*/  @!P3 PRMT R4, RZ, 0x654, R4 ;  /* 0x00000654ff04b816 */ /* 0x000fe20000000004 */
[----:B------:R3:W-:Y:S06]  /*b000*/  BAR.ARV R7, 0x100 ;  /* 0x000400070000751d */ /* 0x0007ec0000002000 */
[----:B------:R-:W4:Y:S01]  /*b010*/  MUFU.TANH R13, R13 ;  /* 0x0000000d000d7308 */ /* 0x000f220000002400 */
[C---:B------:R-:W-:Y:S01]  /*b020*/  VIADD R199, R5.reuse, UR27 ;  /* 0x0000001b05c77c36 */ /* 0x040fe20008000000 */
[----:B------:R3:W-:Y:S01]  /*b030*/  @!P3 SYNCS.ARRIVE.TRANS64.RED.A1T0 RZ, [R4+URZ], RZ ;  /* 0x000000ff04ffb9a7 */ /* 0x0007e2000810043f */
[----:B------:R-:W-:-:S02]  /*b040*/  VIADD R198, R5, UR22 ;  /* 0x0000001605c67c36 */ /* 0x000fc40008000000 */
        /* <DEDUP_REMOVED lines=61> */
.L_x_11060:
[----:B------:R-:W-:-:S05]  /*b420*/  IMAD.U32 R204, RZ, RZ, UR24 ;  /* 0x00000018ffcc7e24 */ /* 0x000fca000f8e00ff */
[----:B------:R-:W-:-:S13]  /*b430*/  ISETP.NE.AND P1, PT, R204, 0x1, PT ;  /* 0x00000001cc00780c */ /* 0x000fda0003f25270 */
[----:B------:R-:W1:Y:S02]  /*b440*/  @P1 LDC.64 R4, c[0x0][0x9e8] ;  /* 0x00027a00ff041b82 */ /* 0x000e640000000a00 */
[----:B-1----:R-:W-:-:S05]  /*b450*/  @P1 IMAD.HI.U32 R4, R195, R4, RZ ;  /* 0x00000004c3041227 */ /* 0x002fca00078e00ff */
[----:B------:R-:W-:-:S07]  /*b460*/  @P1 SHF.R.U32.HI R195, RZ, R5, R4 ;  /* 0x00000005ffc31219 */ /* 0x000fce0000011604 */
.L_x_11061:
[----:B------:R-:W-:Y:S05]  /*b470*/  BSYNC B0 ;  /* 0x0000000000007941 */ /* 0x000fea0003800000 */
.L_x_11059:
[----:B------:R-:W-:-:S04]  /*b480*/  IMAD R4, R18, -0x2, R187 ;  /* 0xfffffffe12047824 */ /* 0x000fc800078e02bb */
[----:B------:R-:W-:-:S05]  /*b490*/  IMAD R4, R195, R204, R4 ;  /* 0x000000ccc3047224 */ /* 0x000fca00078e0204 */
[----:B------:R-:W-:Y:S02]  /*b4a0*/  VIADDMNMX R197, R4, R204, R197, PT ;  /* 0x000000cc04c57246 */ /* 0x000fe400038001c5 */
[----:B------:R-:W-:-:S07]  /*b4b0*/  VIMNMX R196, R196, R4, !PT ;  /* 0x00000004c4c47248 */ /* 0x000fce0007fe0100 */
.L_x_11058:
[C---:B------:R-:W-:Y:S01]  /*b4c0*/  ISETP.GE.AND P1, PT, R187.reuse, 0x1, PT ;  /* 0x00000001bb00780c */ /* 0x040fe20003f26270 */
[----:B------:R-:W1:Y:S01]  /*b4d0*/  SHFL.IDX PT, R193, R193, 0x1, 0x1c1f ;  /* 0x003c1f00c1c17f89 */ /* 0x000e6200000e0000 */
[----:B------:R-:W-:Y:S02]  /*b4e0*/  ISETP.GE.AND P4, PT, R187, 0x9, PT ;  /* 0x00000009bb00780c */ /* 0x000fe40003f86270 */
[----:B------:R-:W-:Y:S02]  /*b4f0*/  LOP3.LUT R17, R17, 0xfffbffff, RZ, 0xc0, !PT ;  /* 0xfffbffff11117812 */ /* 0x000fe400078ec0ff */
[----:B------:R-:W-:-:S04]  /*b500*/  ISETP.GT.AND P2, PT, R196, RZ, !P1 ;  /* 0x000000ffc400720c */ /* 0x000fc80004f44270 */
[----:B------:R-:W-:-:S03]  /*b510*/  ISETP.LT.OR P2, PT, R197, 0x1, P2 ;  /* 0x00000001c500780c */ /* 0x000fc60001741670 */
[----:B------:R-:W-:Y:S02]  /*b520*/  @P1 LOP3.LUT R17, R17, 0x40000, RZ, 0xfc, !PT ;  /* 0x0004000011111812 */ /* 0x000fe400078efcff */
[----:B------:R-:W-:Y:S02]  /*b530*/  ISETP.GE.AND P1, PT, R187, 0x2, PT ;  /* 0x00000002bb00780c */ /* 0x000fe40003f26270 */
[----:B------:R-:W-:Y:S02]  /*b540*/  LOP3.LUT R17, R17, 0xfffffffd, RZ, 0xc0, !PT ;  /* 0xfffffffd11117812 */ /* 0x000fe400078ec0ff */
[----:B------:R-:W-:Y:S02]  /*b550*/  FSEL R195, R12, -INF , !P2 ;  /* 0xff8000000cc37808 */ /* 0x000fe40005000000 */
[----:B------:R-:W-:Y:S02]  /*b560*/  ISETP.GT.AND P3, PT, R196, 0x1, !P1 ;  /* 0x00000001c400780c */ /* 0x000fe40004f64270 */
[----:B------:R-:W-:-:S02]  /*b570*/  @P4 LOP3.LUT R17, R17, 0x2, RZ, 0xfc, !PT ;  /* 0x0000000211114812 */ /* 0x000fc400078efcff */
[----:B------:R-:W-:Y:S01]  /*b580*/  ISETP.GT.AND P2, PT, R196, 0x8, !P4 ;  /* 0x00000008c400780c */ /* 0x000fe20006744270 */
[--C-:B-1----:R-:W-:Y:S01]  /*b590*/  IMAD.IADD R199, R199, 0x1, R193.reuse ;  /* 0x00000001c7c77824 */ /* 0x102fe200078e02c1 */
[----:B------:R-:W-:Y:S01]  /*b5a0*/  ISETP.GE.AND P4, PT, R187, 0xa, PT ;  /* 0x0000000abb00780c */ /* 0x000fe20003f86270 */
[----:B------:R-:W-:Y:S01]  /*b5b0*/  IMAD.IADD R198, R198, 0x1, R193 ;  /* 0x00000001c6c67824 */ /* 0x000fe200078e02c1 */
[C---:B------:R-:W-:Y:S02]  /*b5c0*/  ISETP.LT.OR P3, PT, R197.reuse, 0x2, P3 ;  /* 0x00000002c500780c */ /* 0x040fe40001f61670 */
[----:B------:R-:W-:Y:S02]  /*b5d0*/  ISETP.LT.OR P2, PT, R197, 0x9, P2 ;  /* 0x00000009c500780c */ /* 0x000fe40001741670 */
[----:B------:R-:W-:Y:S02]  /*b5e0*/  FSEL R13, R13, -INF , !P3 ;  /* 0xff8000000d0d7808 */ /* 0x000fe40005800000 */
[----:B------:R-:W-:-:S02]  /*b5f0*/  ISETP.GE.AND P3, PT, R187, 0x11, PT ;  /* 0x00000011bb00780c */ /* 0x000fc40003f66270 */
[----:B------:R-:W-:Y:S02]  /*b600*/  LOP3.LUT R17, R17, 0xfffffffb, RZ, 0xc0, !PT ;  /* 0xfffffffb11117812 */ /* 0x000fe400078ec0ff */
[----:B0-----:R-:W-:Y:S02]  /*b610*/  FSEL R20, R20, -INF , !P2 ;  /* 0xff80000014147808 */ /* 0x001fe40005000000 */
[----:B------:R-:W-:Y:S02]  /*b620*/  ISETP.GT.AND P2, PT, R196, 0x9, !P4 ;  /* 0x00000009c400780c */ /* 0x000fe40006744270 */
[----:B------:R-:W-:Y:S02]  /*b630*/  @P4 LOP3.LUT R17, R17, 0x4, RZ, 0xfc, !PT ;  /* 0x0000000411114812 */ /* 0x000fe400078efcff */
[----:B------:R-:W-:Y:S02]  /*b640*/  ISETP.LT.OR P2, PT, R197, 0xa, P2 ;  /* 0x0000000ac500780c */ /* 0x000fe40001741670 */
[----:B------:R-:W-:-:S02]  /*b650*/  LOP3.LUT R17, R17, 0xfffffff7, RZ, 0xc0, !PT ;  /* 0xfffffff711117812 */ /* 0x000fc400078ec0ff */
[----:B------:R-:W-:Y:S02]  /*b660*/  FSEL R21, R21, -INF , !P2 ;  /* 0xff80000015157808 */ /* 0x000fe40005000000 */
[----:B------:R-:W-:Y:S02]  /*b670*/  @P3 LOP3.LUT R17, R17, 0x8, RZ, 0xfc, !PT ;  /* 0x0000000811113812 */ /* 0x000fe400078efcff */
[----:B------:R-:W-:Y:S02]  /*b680*/  ISETP.GT.AND P2, PT, R196, 0x10, !P3 ;  /* 0x00000010c400780c */ /* 0x000fe40005f44270 */
[----:B------:R-:W-:Y:S02]  /*b690*/  ISETP.GE.AND P3, PT, R187, 0x12, PT ;  /* 0x00000012bb00780c */ /* 0x000fe40003f66270 */
[----:B------:R-:W-:Y:S02]  /*b6a0*/  ISETP.LT.OR P2, PT, R197, 0x11, P2 ;  /* 0x00000011c500780c */ /* 0x000fe40001741670 */
[----:B------:R-:W-:-:S02]  /*b6b0*/  LOP3.LUT R17, R17, 0xffffffef, RZ, 0xc0, !PT ;  /* 0xffffffef11117812 */ /* 0x000fc400078ec0ff */
[----:B------:R-:W-:Y:S02]  /*b6c0*/  FSEL R154, R154, -INF , !P2 ;  /* 0xff8000009a9a7808 */ /* 0x000fe40005000000 */
        /* <DEDUP_REMOVED lines=118> */
.L_x_11064:
[----:B------:R-:W-:-:S05]  /*be30*/  IMAD.U32 R12, RZ, RZ, UR24 ;  /* 0x00000018ff0c7e24 */ /* 0x000fca000f8e00ff */
[----:B------:R-:W-:-:S13]  /*be40*/  ISETP.NE.AND P6, PT, R12, 0x1, PT ;  /* 0x000000010c00780c */ /* 0x000fda0003fc5270 */
[----:B------:R-:W0:Y:S02]  /*be50*/  @P6 LDC.64 R4, c[0x0][0x9e8] ;  /* 0x00027a00ff046b82 */ /* 0x000e240000000a00 */
[----:B0-----:R-:W-:-:S05]  /*be60*/  @P6 IMAD.HI.U32 R4, R193, R4, RZ ;  /* 0x00000004c1046227 */ /* 0x001fca00078e00ff */
[----:B------:R-:W-:-:S07]  /*be70*/  @P6 SHF.R.U32.HI R193, RZ, R5, R4 ;  /* 0x00000005ffc16219 */ /* 0x000fce0000011604 */
.L_x_11065:
[----:B------:R-:W-:Y:S05]  /*be80*/  BSYNC B0 ;  /* 0x0000000000007941 */ /* 0x000fea0003800000 */
.L_x_11063:
[----:B------:R-:W-:-:S04]  /*be90*/  IMAD R187, R18, -0x2, R187 ;  /* 0xfffffffe12bb7824 */ /* 0x000fc800078e02bb */
[----:B------:R-:W-:-:S05]  /*bea0*/  IMAD R193, R193, R12, R187 ;  /* 0x0000000cc1c17224 */ /* 0x000fca00078e02bb */
[----:B------:R-:W-:Y:S02]  /*beb0*/  VIADDMNMX R199, R193, R12, R199, PT ;  /* 0x0000000cc1c77246 */ /* 0x000fe400038001c7 */
[----:B------:R-:W-:-:S07]  /*bec0*/  VIMNMX R198, R198, R193, !PT ;  /* 0x000000c1c6c67248 */ /* 0x000fce0007fe0100 */
.L_x_11062:
        /* <DEDUP_REMOVED lines=72> */
[----:B------:R-:W-:Y:S02]  /*c350*/  ISETP.LT.OR P1, PT, R199, 0x2a, P1 ;  /* 0x0000002ac700780c */ /* 0x000fe40000f21670 */
[----:B------:R-:W-:Y:S02]  /*c360*/  ISETP.GT.AND P4, PT, R198, 0x51, !P4 ;  /* 0x00000051c600780c */ /* 0x000fe40006784270 */
[----:B------:R-:W-:-:S02]  /*c370*/  FSEL R165, R165, -INF , !P1 ;  /* 0xff800000a5a57808 */ /* 0x000fc40004800000 */
[----:B------:R-:W-:Y:S02]  /*c380*/  LOP3.LUT P1, RZ, R17, 0x800, RZ, 0xc0, !PT ;  /* 0x0000080011ff7812 */ /* 0x000fe4000782c0ff */
[----:B0-----:R-:W-:Y:S02]  /*c390*/  FMNMX.FTZ R193, R5, R4, !PT ;  /* 0x0000000405c17209 */ /* 0x001fe40007810000 */
[C---:B------:R-:W-:Y:S02]  /*c3a0*/  ISETP.GT.AND P1, PT, R198.reuse, 0x30, !P1 ;  /* 0x00000030c600780c */ /* 0x040fe40004f24270 */
[C---:B------:R-:W-:Y:S01]  /*c3b0*/  ISETP.LT.OR P3, PT, R199.reuse, 0x51, P3 ;  /* 0x00000051c700780c */ /* 0x040fe20001f61670 */
[----:B------:R-:W0:Y:S01]  /*c3c0*/  SHFL.BFLY PT, R4, R193, 0x1, 0x1f ;  /* 0x0c201f00c1047f89 */ /* 0x000e2200000e0000 */
[----:B------:R-:W-:Y:S02]  /*c3d0*/  ISETP.LT.OR P1, PT, R199, 0x31, P1 ;  /* 0x00000031c700780c */ /* 0x000fe40000f21670 */
[----:B------:R-:W-:-:S02]  /*c3e0*/  ISETP.GT.AND P5, PT, R198, 0x58, !P5 ;  /* 0x00000058c600780c */ /* 0x000fc40006fa4270 */
[----:B------:R-:W-:Y:S02]  /*c3f0*/  FSEL R168, R168, -INF , !P1 ;  /* 0xff800000a8a87808 */ /* 0x000fe40004800000 */
[----:B------:R-:W-:Y:S02]  /*c400*/  LOP3.LUT P1, RZ, R17, 0x400, RZ, 0xc0, !PT ;  /* 0x0000040011ff7812 */ /* 0x000fe4000782c0ff */
[C---:B------:R-:W-:Y:S02]  /*c410*/  ISETP.LT.OR P4, PT, R199.reuse, 0x52, P4 ;  /* 0x00000052c700780c */ /* 0x040fe40002781670 */
[----:B------:R-:W-:Y:S02]  /*c420*/  ISETP.GT.AND P1, PT, R198, 0x31, !P1 ;  /* 0x00000031c600780c */ /* 0x000fe40004f24270 */
[----:B------:R-:W-:Y:S02]  /*c430*/  FSEL R184, R184, -INF , !P3 ;  /* 0xff800000b8b87808 */ /* 0x000fe40005800000 */
        /* <DEDUP_REMOVED lines=27> */
[C---:B------:R-:W-:Y:S02]  /*c5f0*/  ISETP.GT.AND P1, PT, R198.reuse, RZ, !P6 ;  /* 0x000000ffc600720c */ /* 0x040fe40007724270 */
[----:B------:R-:W-:Y:S02]  /*c600*/  LOP3.LUT P6, RZ, R17, 0x1, RZ, 0xc0, !PT ;  /* 0x0000000111ff7812 */ /* 0x000fe400078cc0ff */
[----:B------:R-:W-:Y:S02]  /*c610*/  ISETP.LT.OR P1, PT, R199, 0x1, P1 ;  /* 0x00000001c700780c */ /* 0x000fe40000f21670 */
[----:B------:R-:W-:Y:S02]  /*c620*/  ISETP.GT.AND P2, PT, R198, 0x59, !P6 ;  /* 0x00000059c600780c */ /* 0x000fe40007744270 */
[----:B------:R-:W-:-:S02]  /*c630*/  FSEL R10, R10, -INF , !P1 ;  /* 0xff8000000a0a7808 */ /* 0x000fc40004800000 */
[----:B------:R-:W-:Y:S02]  /*c640*/  FSETP.NEU.FTZ.AND P1, PT, R4, -INF , PT ;  /* 0xff8000000400780b */ /* 0x000fe40003f3d000 */
[----:B------:R-:W-:Y:S02]  /*c650*/  FMNMX.FTZ R196, R10, R9, !PT ;  /* 0x000000090ac47209 */ /* 0x000fe40007810000 */
[----:B------:R-:W-:Y:S02]  /*c660*/  FSEL R12, R12, RZ, P1 ;  /* 0x000000ff0c0c7208 */ /* 0x000fe40000800000 */
[----:B------:R-:W-:Y:S02]  /*c670*/  FMNMX.FTZ R5, R11, R196, !PT ;  /* 0x000000c40b057209 */ /* 0x000fe40007810000 */
[----:B------:R-:W-:Y:S01]  /*c680*/  ISETP.LT.OR P2, PT, R199, 0x5a, P2 ;  /* 0x0000005ac700780c */ /* 0x000fe20001741670 */
[--C-:B------:R-:W-:Y:S01]  /*c690*/  FFMA.FTZ R193, R13, UR10, -R12.reuse ;  /* 0x0000000a0dc17c23 */ /* 0x100fe2000801080c */
[----:B------:R-:W-:Y:S01]  /*c6a0*/  FMNMX.FTZ R204, R14, R5, !PT ;  /* 0x000000050ecc7209 */ /* 0x000fe20007810000 */
[--C-:B------:R-:W-:Y:S01]  /*c6b0*/  FFMA.FTZ R13, R20, UR10, -R12.reuse ;  /* 0x0000000a140d7c23 */ /* 0x100fe2000801080c */
[--C-:B------:R-:W-:Y:S01]  /*c6c0*/  FFMA.FTZ R187, R195, UR10, -R12.reuse ;  /* 0x0000000ac3bb7c23 */ /* 0x100fe2000801080c */
[--C-:B------:R-:W-:Y:S01]  /*c6d0*/  FFMA.FTZ R195, R21, UR10, -R12.reuse ;  /* 0x0000000a15c37c23 */ /* 0x100fe2000801080c */
[----:B------:R-:W-:Y:S01]  /*c6e0*/  FMNMX.FTZ R5, R15, R204, !PT ;  /* 0x000000cc0f057209 */ /* 0x000fe20007810000 */
[--C-:B------:R-:W-:Y:S01]  /*c6f0*/  FFMA.FTZ R21, R154, UR10, -R12.reuse ;  /* 0x0000000a9a157c23 */ /* 0x100fe2000801080c */
[----:B------:R0:W-:Y:S01]  /*c700*/  MUFU.EX2 R196, R193 ;  /* 0x000000c100c47308 */ /* 0x0001e20000000800 */
[----:B------:R-:W-:Y:S01]  /*c710*/  FSEL R191, R191, -INF , !P2 ;  /* 0xff800000bfbf7808 */ /* 0x000fe20005000000 */
[--C-:B------:R-:W-:Y:S01]  /*c720*/  FFMA.FTZ R214, R185, UR10, -R12.reuse ;  /* 0x0000000ab9d67c23 */ /* 0x100fe2000801080c */
[----:B------:R-:W-:Y:S01]  /*c730*/  FMNMX.FTZ R20, R152, R5, !PT ;  /* 0x0000000598147209 */ /* 0x000fe20007810000 */
[--C-:B------:R-:W-:Y:S01]  /*c740*/  FFMA.FTZ R163, R163, UR10, -R12.reuse ;  /* 0x0000000aa3a37c23 */ /* 0x100fe2000801080c */
[----:B------:R-:W-:Y:S01]  /*c750*/  FSEL R185, R4, RZ, P1 ;  /* 0x000000ff04b97208 */ /* 0x000fe20000800000 */
[--C-:B------:R-:W-:Y:S01]  /*c760*/  FFMA.FTZ R166, R166, UR10, -R12.reuse ;  /* 0x0000000aa6a67c23 */ /* 0x100fe2000801080c */
[----:B------:R-:W-:Y:S01]  /*c770*/  FMNMX.FTZ R5, R153, R20, !PT ;  /* 0x0000001499057209 */ /* 0x000fe20007810000 */
[----:B------:R-:W-:Y:S01]  /*c780*/  MUFU.EX2 R187, R187 ;  /* 0x000000bb00bb7308 */ /* 0x000fe20000000800 */
[--C-:B0-----:R-:W-:Y:S01]  /*c790*/  FFMA.FTZ R193, R155, UR10, -R12.reuse ;  /* 0x0000000a9bc17c23 */ /* 0x101fe2000801080c */
[----:B------:R-:W-:Y:S01]  /*c7a0*/  FFMA.FTZ R155, R158, UR10, -R12 ;  /* 0x0000000a9e9b7c23 */ /* 0x000fe2000801080c */
[----:B------:R-:W-:Y:S01]  /*c7b0*/  FMNMX.FTZ R204, R156, R5, !PT ;  /* 0x000000059ccc7209 */ /* 0x000fe20007810000 */
[----:B------:R-:W-:Y:S01]  /*c7c0*/  FADD.FTZ R8, -R185, R8 ;  /* 0x00000008b9087221 */ /* 0x000fe20000010100 */
[----:B------:R-:W-:-:S02]  /*c7d0*/  FFMA.FTZ R192, R192, UR10, -R12 ;  /* 0x0000000ac0c07c23 */ /* 0x000fc4000801080c */
[----:B------:R-:W-:Y:S01]  /*c7e0*/  FMNMX.FTZ R5, R157, R204, !PT ;  /* 0x000000cc9d057209 */ /* 0x000fe20007810000 */
[----:B------:R-:W-:Y:S01]  /*c7f0*/  FMUL.FTZ R8, R8, UR10 ;  /* 0x0000000a08087c20 */ /* 0x000fe20008410000 */
[----:B------:R-:W-:Y:S02]  /*c800*/  MUFU.EX2 R20, R195 ;  /* 0x000000c300147308 */ /* 0x000fe40000000800 */
[----:B------:R-:W-:-:S04]  /*c810*/  FMNMX.FTZ R154, R160, R5, !PT ;  /* 0x00000005a09a7209 */ /* 0x000fc80007810000 */
[----:B------:R-:W-:Y:S02]  /*c820*/  FMNMX.FTZ R5, R161, R154, !PT ;  /* 0x0000009aa1057209 */ /* 0x000fe40007810000 */
[----:B------:R-:W0:Y:S02]  /*c830*/  MUFU.EX2 R8, R8 ;  /* 0x0000000800087308 */ /* 0x000e240000000800 */
[----:B------:R-:W-:-:S04]  /*c840*/  FMNMX.FTZ R204, R164, R5, !PT ;  /* 0x00000005a4cc7209 */ /* 0x000fc80007810000 */
[----:B------:R-:W-:Y:S01]  /*c850*/  FMNMX.FTZ R5, R165, R204, !PT ;  /* 0x000000cca5057209 */ /* 0x000fe20007810000 */
[--C-:B------:R-:W-:Y:S01]  /*c860*/  FFMA.FTZ R204, R159, UR10, -R12.reuse ;  /* 0x0000000a9fcc7c23 */ /* 0x100fe2000801080c */
[----:B------:R-:W1:Y:S01]  /*c870*/  MUFU.EX2 R13, R13 ;  /* 0x0000000d000d7308 */ /* 0x000e620000000800 */
[----:B------:R-:W-:Y:S01]  /*c880*/  FFMA.FTZ R159, R162, UR10, -R12 ;  /* 0x0000000aa29f7c23 */ /* 0x000fe2000801080c */
[----:B------:R-:W-:-:S04]  /*c890*/  FMNMX.FTZ R158, R168, R5, !PT ;  /* 0x00000005a89e7209 */ /* 0x000fc80007810000 */
[----:B------:R-:W-:Y:S02]  /*c8a0*/  FMNMX.FTZ R5, R169, R158, !PT ;  /* 0x0000009ea9057209 */ /* 0x000fe40007810000 */
[----:B------:R-:W-:Y:S01]  /*c8b0*/  MUFU.EX2 R154, R193 ;  /* 0x000000c1009a7308 */ /* 0x000fe20000000800 */
[-C--:B0-----:R-:W-:Y:S01]  /*c8c0*/  FMUL.FTZ R24, R24, R8.reuse ;  /* 0x0000000818187220 */ /* 0x081fe20000410000 */
[----:B------:R-:W-:Y:S01]  /*c8d0*/  FMNMX.FTZ R158, R172, R5, !PT ;  /* 0x00000005ac9e7209 */ /* 0x000fe20007810000 */
[-C--:B------:R-:W-:Y:S01]  /*c8e0*/  FMUL.FTZ R25, R25, R8.reuse ;  /* 0x0000000819197220 */ /* 0x080fe20000410000 */
[-C--:B------:R-:W-:Y:S01]  /*c8f0*/  FMUL.FTZ R28, R28, R8.reuse ;  /* 0x000000081c1c7220 */ /* 0x080fe20000410000 */
[----:B------:R-:W-:Y:S01]  /*c900*/  FMUL.FTZ R29, R29, R8 ;  /* 0x000000081d1d7220 */ /* 0x000fe20000410000 */
[----:B------:R-:W-:Y:S01]  /*c910*/  FMNMX.FTZ R5, R173, R158, !PT ;  /* 0x0000009ead057209 */ /* 0x000fe20007810000 */
[-C--:B------:R-:W-:Y:S01]  /*c920*/  FMUL.FTZ R32, R32, R8.reuse ;  /* 0x0000000820207220 */ /* 0x080fe20000410000 */
[----:B------:R-:W0:Y:S01]  /*c930*/  MUFU.EX2 R21, R21 ;  /* 0x0000001500157308 */ /* 0x000e220000000800 */
[-C--:B------:R-:W-:Y:S01]  /*c940*/  FMUL.FTZ R33, R33, R8.reuse ;  /* 0x0000000821217220 */ /* 0x080fe20000410000 */
[----:B------:R-:W-:Y:S01]  /*c950*/  FMNMX.FTZ R158, R176, R5, !PT ;  /* 0x00000005b09e7209 */ /* 0x000fe20007810000 */
[-C--:B------:R-:W-:Y:S01]  /*c960*/  FMUL.FTZ R36, R36, R8.reuse ;  /* 0x0000000824247220 */ /* 0x080fe20000410000 */
[-C--:B------:R-:W-:Y:S01]  /*c970*/  FMUL.FTZ R37, R37, R8.reuse ;  /* 0x0000000825257220 */ /* 0x080fe20000410000 */
[----:B------:R-:W-:Y:S01]  /*c980*/  FMUL.FTZ R40, R40, R8 ;  /* 0x0000000828287220 */ /* 0x000fe20000410000 */
[----:B------:R-:W-:Y:S01]  /*c990*/  FMNMX.FTZ R5, R177, R158, !PT ;  /* 0x0000009eb1057209 */ /* 0x000fe20007810000 */
[-C--:B------:R-:W-:Y:S01]  /*c9a0*/  FMUL.FTZ R41, R41, R8.reuse ;  /* 0x0000000829297220 */ /* 0x080fe20000410000 */
[----:B------:R-:W2:Y:S01]  /*c9b0*/  MUFU.EX2 R155, R155 ;  /* 0x0000009b009b7308 */ /* 0x000ea20000000800 */
[-C--:B------:R-:W-:Y:S01]  /*c9c0*/  FMUL.FTZ R44, R44, R8.reuse ;  /* 0x000000082c2c7220 */ /* 0x080fe20000410000 */
[----:B------:R-:W-:Y:S01]  /*c9d0*/  FMNMX.FTZ R5, R180, R5, !PT ;  /* 0x00000005b4057209 */ /* 0x000fe20007810000 */
[-C--:B------:R-:W-:Y:S01]  /*c9e0*/  FMUL.FTZ R45, R45, R8.reuse ;  /* 0x000000082d2d7220 */ /* 0x080fe20000410000 */
[-C--:B------:R-:W-:Y:S01]  /*c9f0*/  FMUL.FTZ R48, R48, R8.reuse ;  /* 0x0000000830307220 */ /* 0x080fe20000410000 */
[-C--:B------:R-:W-:Y:S01]  /*ca00*/  FMUL.FTZ R49, R49, R8.reuse ;  /* 0x0000000831317220 */ /* 0x080fe20000410000 */
[----:B------:R-:W-:Y:S01]  /*ca10*/  FMNMX.FTZ R5, R182, R5, !PT ;  /* 0x00000005b6057209 */ /* 0x000fe20007810000 */
[-C--:B------:R-:W-:Y:S01]  /*ca20*/  FMUL.FTZ R52, R52, R8.reuse ;  /* 0x0000000834347220 */ /* 0x080fe20000410000 */
[----:B------:R-:W3:Y:S01]  /*ca30*/  MUFU.EX2 R204, R204 ;  /* 0x000000cc00cc7308 */ /* 0x000ee20000000800 */
[-C--:B------:R-:W-:Y:S01]  /*ca40*/  FMUL.FTZ R53, R53, R8.reuse ;  /* 0x0000000835357220 */ /* 0x080fe20000410000 */
[----:B------:R-:W-:Y:S01]  /*ca50*/  FMNMX.FTZ R5, R184, R5, !PT ;  /* 0x00000005b8057209 */ /* 0x000fe20007810000 */
[-C--:B------:R-:W-:Y:S01]  /*ca60*/  FMUL.FTZ R56, R56, R8.reuse ;  /* 0x0000000838387220 */ /* 0x080fe20000410000 */
[-C--:B------:R-:W-:Y:S01]  /*ca70*/  FMUL.FTZ R57, R57, R8.reuse ;  /* 0x0000000839397220 */ /* 0x080fe20000410000 */
[-C--:B------:R-:W-:Y:S01]  /*ca80*/  FMUL.FTZ R60, R60, R8.reuse ;  /* 0x000000083c3c7220 */ /* 0x080fe20000410000 */
[----:B------:R-:W-:Y:S01]  /*ca90*/  FMNMX.FTZ R158, R186, R5, !PT ;  /* 0x00000005ba9e7209 */ /* 0x000fe20007810000 */
[-C--:B------:R-:W-:Y:S01]  /*caa0*/  FMUL.FTZ R61, R61, R8.reuse ;  /* 0x000000083d3d7220 */ /* 0x080fe20000410000 */
[----:B------:R-:W-:Y:S01]  /*cab0*/  MUFU.EX2 R159, R159 ;  /* 0x0000009f009f7308 */ /* 0x000fe20000000800 */
[----:B------:R-:W-:Y:S01]  /*cac0*/  FMUL.FTZ R64, R64, R8 ;  /* 0x0000000840407220 */ /* 0x000fe20000410000 */
[----:B------:R-:W-:Y:S01]  /*cad0*/  FMNMX.FTZ R158, R189, R158, !PT ;  /* 0x0000009ebd9e7209 */ /* 0x000fe20007810000 */
[-C--:B------:R-:W-:Y:S01]  /*cae0*/  FMUL.FTZ R65, R65, R8.reuse ;  /* 0x0000000841417220 */ /* 0x080fe20000410000 */
[-C--:B------:R-:W-:Y:S01]  /*caf0*/  FMUL.FTZ R68, R68, R8.reuse ;  /* 0x0000000844447220 */ /* 0x080fe20000410000 */
[----:B------:R-:W-:Y:S01]  /*cb00*/  FMUL.FTZ R69, R69, R8 ;  /* 0x0000000845457220 */ /* 0x000fe20000410000 */
[----:B------:R-:W-:Y:S01]  /*cb10*/  FMNMX.FTZ R158, R191, R158, !PT ;  /* 0x0000009ebf9e7209 */ /* 0x000fe20007810000 */
[-C--:B------:R-:W-:Y:S01]  /*cb20*/  FMUL.FTZ R72, R72, R8.reuse ;  /* 0x0000000848487220 */ /* 0x080fe20000410000 */
[----:B------:R4:W5:Y:S01]  /*cb30*/  MUFU.EX2 R198, R163 ;  /* 0x000000a300c67308 */ /* 0x0009620000000800 */
[-C--:B------:R-:W-:Y:S01]  /*cb40*/  FMUL.FTZ R73, R73, R8.reuse ;  /* 0x0000000849497220 */ /* 0x080fe20000410000 */
[-C--:B------:R-:W-:Y:S01]  /*cb50*/  FMUL.FTZ R76, R76, R8.reuse ;  /* 0x000000084c4c7220 */ /* 0x080fe20000410000 */
[----:B------:R-:W1:Y:S01]  /*cb60*/  SHFL.BFLY PT, R5, R158, 0x2, 0x1f ;  /* 0x0c401f009e057f89 */ /* 0x000e6200000e0000 */
[-C--:B------:R-:W-:Y:S01]  /*cb70*/  FMUL.FTZ R77, R77, R8.reuse ;  /* 0x000000084d4d7220 */ /* 0x080fe20000410000 */
[-C--:B------:R-:W-:Y:S01]  /*cb80*/  FMUL.FTZ R80, R80, R8.reuse ;  /* 0x0000000850507220 */ /* 0x080fe20000410000 */
[-C--:B------:R-:W-:Y:S01]  /*cb90*/  FMUL.FTZ R81, R81, R8.reuse ;  /* 0x0000000851517220 */ /* 0x080fe20000410000 */
[-C--:B------:R-:W-:Y:S01]  /*cba0*/  FMUL.FTZ R84, R84, R8.reuse ;  /* 0x0000000854547220 */ /* 0x080fe20000410000 */
[----:B------:R-:W5:Y:S01]  /*cbb0*/  MUFU.EX2 R166, R166 ;  /* 0x000000a600a67308 */ /* 0x000f620000000800 */
[--C-:B----4-:R-:W-:Y:S01]  /*cbc0*/  FFMA.FTZ R163, R167, UR10, -R12.reuse ;  /* 0x0000000aa7a37c23 */ /* 0x110fe2000801080c */
[--C-:B------:R-:W-:Y:S01]  /*cbd0*/  FFMA.FTZ R167, R170, UR10, -R12.reuse ;  /* 0x0000000aaaa77c23 */ /* 0x100fe2000801080c */
[--C-:B------:R-:W-:Y:S01]  /*cbe0*/  FFMA.FTZ R170, R171, UR10, -R12.reuse ;  /* 0x0000000aabaa7c23 */ /* 0x100fe2000801080c */
[--C-:B------:R-:W-:Y:S01]  /*cbf0*/  FFMA.FTZ R171, R174, UR10, -R12.reuse ;  /* 0x0000000aaeab7c23 */ /* 0x100fe2000801080c */
[--C-:B------:R-:W-:Y:S01]  /*cc00*/  FFMA.FTZ R174, R175, UR10, -R12.reuse ;  /* 0x0000000aafae7c23 */ /* 0x100fe2000801080c */
[--C-:B------:R-:W-:Y:S01]  /*cc10*/  FFMA.FTZ R175, R178, UR10, -R12.reuse ;  /* 0x0000000ab2af7c23 */ /* 0x100fe2000801080c */
[--C-:B------:R-:W-:Y:S01]  /*cc20*/  FFMA.FTZ R178, R179, UR10, -R12.reuse ;  /* 0x0000000ab3b27c23 */ /* 0x100fe2000801080c */
[----:B------:R-:W4:Y:S01]  /*cc30*/  MUFU.EX2 R163, R163 ;  /* 0x000000a300a37308 */ /* 0x000f220000000800 */
[--C-:B------:R-:W-:Y:S01]  /*cc40*/  FFMA.FTZ R179, R183, UR10, -R12.reuse ;  /* 0x0000000ab7b37c23 */ /* 0x100fe2000801080c */
[--C-:B------:R-:W-:Y:S01]  /*cc50*/  FFMA.FTZ R183, R188, UR10, -R12.reuse ;  /* 0x0000000abcb77c23 */ /* 0x100fe2000801080c */
[--C-:B------:R-:W-:Y:S01]  /*cc60*/  FFMA.FTZ R188, R190, UR10, -R12.reuse ;  /* 0x0000000abebc7c23 */ /* 0x100fe2000801080c */
[----:B------:R-:W-:Y:S01]  /*cc70*/  FFMA.FTZ R12, R194, UR10, -R12 ;  /* 0x0000000ac20c7c23 */ /* 0x000fe2000801080c */
[-C--:B------:R-:W-:Y:S01]  /*cc80*/  FMUL.FTZ R85, R85, R8.reuse ;  /* 0x0000000855557220 */ /* 0x080fe20000410000 */
[-C--:B------:R-:W-:Y:S01]  /*cc90*/  FMUL.FTZ R88, R88, R8.reuse ;  /* 0x0000000858587220 */ /* 0x080fe20000410000 */
[-C--:B------:R-:W-:Y:S01]  /*cca0*/  FMUL.FTZ R89, R89, R8.reuse ;  /* 0x0000000859597220 */ /* 0x080fe20000410000 */
[----:B------:R-:W-:Y:S01]  /*ccb0*/  MUFU.EX2 R167, R167 ;  /* 0x000000a700a77308 */ /* 0x000fe20000000800 */
[-C--:B------:R-:W-:Y:S01]  /*ccc0*/  FMUL.FTZ R92, R92, R8.reuse ;  /* 0x000000085c5c7220 */ /* 0x080fe20000410000 */
[-C--:B------:R-:W-:Y:S01]  /*ccd0*/  FMUL.FTZ R93, R93, R8.reuse ;  /* 0x000000085d5d7220 */ /* 0x080fe20000410000 */
[----:B-1----:R-:W-:Y:S01]  /*cce0*/  FMNMX.FTZ R5, R158, R5, !PT ;  /* 0x000000059e057209 */ /* 0x002fe20007810000 */
[-C--:B------:R-:W-:Y:S01]  /*ccf0*/  FMUL.FTZ R96, R96, R8.reuse ;  /* 0x0000000860607220 */ /* 0x080fe20000410000 */
[-C--:B------:R-:W-:Y:S01]  /*cd00*/  FMUL.FTZ R97, R97, R8.reuse ;  /* 0x0000000861617220 */ /* 0x080fe20000410000 */
[-C--:B------:R-:W-:Y:S01]  /*cd10*/  FMUL.FTZ R100, R100, R8.reuse ;  /* 0x0000000864647220 */ /* 0x080fe20000410000 */
[-C--:B------:R-:W-:Y:S01]  /*cd20*/  FMUL.FTZ R101, R101, R8.reuse ;  /* 0x0000000865657220 */ /* 0x080fe20000410000 */
[----:B------:R-:W1:Y:S01]  /*cd30*/  SHFL.BFLY PT, R158, R5, 0x1, 0x1f ;  /* 0x0c201f00059e7f89 */ /* 0x000e6200000e0000 */
        /* <DEDUP_REMOVED lines=23> */
[----:B-1----:R-:W-:Y:S01]  /*ceb0*/  FMNMX.FTZ R5, R5, R158, !PT ;  /* 0x0000009e05057209 */ /* 0x002fe20007810000 */
[----:B------:R-:W-:Y:S01]  /*cec0*/  MUFU.EX2 R175, R175 ;  /* 0x000000af00af7308 */ /* 0x000fe20000000800 */
[----:B------:R-:W-:Y:S01]  /*ced0*/  F2FP.BF16.F32.PACK_AB R158, R20, R13 ;  /* 0x0000000d149e723e */ /* 0x000fe200000010ff */
[-C--:B------:R-:W-:Y:S01]  /*cee0*/  FMUL.FTZ R144, R144, R8.reuse ;  /* 0x0000000890907220 */ /* 0x080fe20000410000 */
[C---:B------:R-:W-:Y:S01]  /*cef0*/  FSETP.NEU.FTZ.AND P1, PT, R5.reuse, -INF , PT ;  /* 0xff8000000500780b */ /* 0x040fe20003f3d000 */
[----:B------:R-:W-:Y:S01]  /*cf00*/  FMUL.FTZ R195, R5, UR10 ;  /* 0x0000000a05c37c20 */ /* 0x000fe20008410000 */
[-C--:B------:R-:W-:Y:S01]  /*cf10*/  FMUL.FTZ R145, R145, R8.reuse ;  /* 0x0000000891917220 */ /* 0x080fe20000410000 */
[-C--:B------:R-:W-:Y:S01]  /*cf20*/  FMUL.FTZ R148, R148, R8.reuse ;  /* 0x0000000894947220 */ /* 0x080fe20000410000 */
[----:B------:R-:W-:Y:S01]  /*cf30*/  FMUL.FTZ R149, R149, R8 ;  /* 0x0000000895957220 */ /* 0x000fe20000410000 */
[----:B------:R-:W1:Y:S01]  /*cf40*/  MUFU.EX2 R178, R178 ;  /* 0x000000b200b27308 */ /* 0x000e620000000800 */
[----:B------:R-:W-:-:S05]  /*cf50*/  FSEL R195, R195, RZ, P1 ;  /* 0x000000ffc3c37208 */ /* 0x000fca0000800000 */
[--C-:B------:R-:W-:Y:S01]  /*cf60*/  FFMA.FTZ R193, R10, UR10, -R195.reuse ;  /* 0x0000000a0ac17c23 */ /* 0x100fe200080108c3 */
[----:B------:R-:W-:Y:S01]  /*cf70*/  FFMA.FTZ R10, R11, UR10, -R195 ;  /* 0x0000000a0b0a7c23 */ /* 0x000fe200080108c3 */
[----:B------:R-:W-:Y:S01]  /*cf80*/  FFMA.FTZ R11, R8, R2, R187 ;  /* 0x00000002080b7223 */ /* 0x000fe200000100bb */
[----:B------:R-:W-:Y:S01]  /*cf90*/  MUFU.EX2 R179, R179 ;  /* 0x000000b300b37308 */ /* 0x000fe20000000800 */
[--C-:B------:R-:W-:Y:S01]  /*cfa0*/  FFMA.FTZ R190, R157, UR10, -R195.reuse ;  /* 0x0000000a9dbe7c23 */ /* 0x100fe200080108c3 */
[----:B------:R-:W-:Y:S01]  /*cfb0*/  FFMA.FTZ R160, R160, UR10, -R195 ;  /* 0x0000000aa0a07c23 */ /* 0x000fe200080108c3 */
[----:B------:R-:W-:Y:S01]  /*cfc0*/  FADD.FTZ R2, R196, R11 ;  /* 0x0000000bc4027221 */ /* 0x000fe20000010000 */
        /* <DEDUP_REMOVED lines=10> */
[--C-:B------:R-:W-:Y:S01]  /*d070*/  FFMA.FTZ R161, R180, UR10, -R195.reuse ;  /* 0x0000000ab4a17c23 */ /* 0x100fe200080108c3 */
[----:B0-----:R-:W-:Y:S01]  /*d080*/  FADD.FTZ R15, R21, R2 ;  /* 0x00000002150f7221 */ /* 0x001fe20000010000 */
[----:B------:R-:W-:Y:S01]  /*d090*/  MUFU.EX2 R183, R183 ;  /* 0x000000b700b77308 */ /* 0x000fe20000000800 */
[--C-:B------:R-:W-:Y:S01]  /*d0a0*/  FFMA.FTZ R182, R182, UR10, -R195.reuse ;  /* 0x0000000ab6b67c23 */ /* 0x100fe200080108c3 */
[----:B------:R-:W-:Y:S01]  /*d0b0*/  FFMA.FTZ R184, R184, UR10, -R195 ;  /* 0x0000000ab8b87c23 */ /* 0x000fe200080108c3 */
[----:B------:R-:W-:Y:S01]  /*d0c0*/  FADD.FTZ R2, R154, R15 ;  /* 0x0000000f9a027221 */ /* 0x000fe20000010000 */
[--C-:B------:R-:W-:Y:S01]  /*d0d0*/  FFMA.FTZ R15, R152, UR10, -R195.reuse ;  /* 0x0000000a980f7c23 */ /* 0x100fe200080108c3 */
[--C-:B------:R-:W-:Y:S01]  /*d0e0*/  FFMA.FTZ R152, R153, UR10, -R195.reuse ;  /* 0x0000000a99987c23 */ /* 0x100fe200080108c3 */
[--C-:B------:R-:W-:Y:S01]  /*d0f0*/  FFMA.FTZ R186, R186, UR10, -R195.reuse ;  /* 0x0000000ababa7c23 */ /* 0x100fe200080108c3 */
[----:B--2---:R-:W-:Y:S01]  /*d100*/  FADD.FTZ R197, R155, R2 ;  /* 0x000000029bc57221 */ /* 0x004fe20000010000 */
[----:B------:R-:W-:Y:S01]  /*d110*/  MUFU.EX2 R188, R188 ;  /* 0x000000bc00bc7308 */ /* 0x000fe20000000800 */
[--C-:B------:R-:W-:Y:S01]  /*d120*/  FFMA.FTZ R189, R189, UR10, -R195.reuse ;  /* 0x0000000abdbd7c23 */ /* 0x100fe200080108c3 */
[----:B------:R-:W-:Y:S01]  /*d130*/  FFMA.FTZ R191, R191, UR10, -R195 ;  /* 0x0000000abfbf7c23 */ /* 0x000fe200080108c3 */
[----:B---3--:R-:W-:Y:S01]  /*d140*/  FADD.FTZ R2, R204, R197 ;  /* 0x000000c5cc027221 */ /* 0x008fe20000010000 */
[----:B-----5:R-:W-:-:S03]  /*d150*/  F2FP.BF16.F32.PACK_AB R164, R198, R159 ;  /* 0x0000009fc6a4723e */ /* 0x020fc600000010ff */
[----:B------:R-:W-:Y:S01]  /*d160*/  FADD.FTZ R153, R159, R2 ;  /* 0x000000029f997221 */ /* 0x000fe20000010000 */
[----:B------:R-:W-:Y:S01]  /*d170*/  FSEL R2, R5, RZ, P1 ;  /* 0x000000ff05027208 */ /* 0x000fe20000800000 */
[----:B------:R0:W-:Y:S02]  /*d180*/  MUFU.EX2 R185, R192 ;  /* 0x000000c000b97308 */ /* 0x0001e40000000800 */
[----:B------:R-:W-:Y:S01]  /*d190*/  FADD.FTZ R197, R198, R153 ;  /* 0x00000099c6c57221 */ /* 0x000fe20000010000 */
[----:B------:R-:W-:Y:S01]  /*d1a0*/  FFMA.FTZ R153, R156, UR10, -R195 ;  /* 0x0000000a9c997c23 */ /* 0x000fe200080108c3 */
[----:B------:R-:W-:Y:S02]  /*d1b0*/  FADD.FTZ R2, -R2, R9 ;  /* 0x0000000902027221 */ /* 0x000fe40000010100 */
[----:B------:R-:W-:Y:S01]  /*d1c0*/  FADD.FTZ R156, R166, R197 ;  /* 0x000000c5a69c7221 */ /* 0x000fe20000010000 */
[--C-:B------:R-:W-:Y:S01]  /*d1d0*/  FFMA.FTZ R197, R165, UR10, -R195.reuse ;  /* 0x0000000aa5c57c23 */ /* 0x100fe200080108c3 */
[----:B------:R-:W2:Y:S01]  /*d1e0*/  MUFU.EX2 R12, R12 ;  /* 0x0000000c000c7308 */ /* 0x000ea20000000800 */
[----:B0-----:R-:W-:Y:S01]  /*d1f0*/  FFMA.FTZ R192, R168, UR10, -R195 ;  /* 0x0000000aa8c07c23 */ /* 0x001fe200080108c3 */
[----:B----4-:R-:W-:Y:S01]  /*d200*/  FADD.FTZ R156, R163, R156 ;  /* 0x0000009ca39c7221 */ /* 0x010fe20000010000 */
[----:B------:R-:W-:-:S02]  /*d210*/  F2FP.BF16.F32.PACK_AB R168, R170, R167 ;  /* 0x000000a7aaa8723e */ /* 0x000fc400000010ff */
[----:B------:R-:W-:Y:S01]  /*d220*/  F2FP.BF16.F32.PACK_AB R166, R163, R166 ;  /* 0x000000a6a3a6723e */ /* 0x000fe200000010ff */
[----:B------:R-:W-:Y:S02]  /*d230*/  FADD.FTZ R9, R167, R156 ;  /* 0x0000009ca7097221 */ /* 0x000fe40000010000 */
[----:B------:R0:W-:Y:S02]  /*d240*/  MUFU.EX2 R165, R160 ;  /* 0x000000a000a57308 */ /* 0x0001e40000000800 */
[----:B------:R-:W-:Y:S01]  /*d250*/  FADD.FTZ R156, R170, R9 ;  /* 0x00000009aa9c7221 */ /* 0x000fe20000010000 */
[----:B------:R-:W-:Y:S01]  /*d260*/  FFMA.FTZ R9, R172, UR10, -R195 ;  /* 0x0000000aac097c23 */ /* 0x000fe200080108c3 */
[----:B-1----:R-:W-:Y:S02]  /*d270*/  F2FP.BF16.F32.PACK_AB R172, R178, R175 ;  /* 0x000000afb2ac723e */ /* 0x002fe400000010ff */
[----:B------:R-:W-:Y:S01]  /*d280*/  FADD.FTZ R157, R171, R156 ;  /* 0x0000009cab9d7221 */ /* 0x000fe20000010000 */
[----:B------:R-:W-:Y:S01]  /*d290*/  F2FP.BF16.F32.PACK_AB R170, R174, R171 ;  /* 0x000000abaeaa723e */ /* 0x000fe200000010ff */
[----:B------:R-:W-:Y:S01]  /*d2a0*/  MUFU.EX2 R193, R193 ;  /* 0x000000c100c17308 */ /* 0x000fe20000000800 */
[----:B0-----:R-:W-:Y:S01]  /*d2b0*/  F2FP.BF16.F32.PACK_AB R160, R154, R21 ;  /* 0x000000159aa0723e */ /* 0x001fe200000010ff */
[----:B------:R-:W-:Y:S01]  /*d2c0*/  FADD.FTZ R156, R174, R157 ;  /* 0x0000009dae9c7221 */ /* 0x000fe20000010000 */
[----:B------:R-:W-:Y:S01]  /*d2d0*/  FMUL.FTZ R154, R2, UR10 ;  /* 0x0000000a029a7c20 */ /* 0x000fe20008410000 */
[----:B------:R-:W-:Y:S01]  /*d2e0*/  FFMA.FTZ R157, R176, UR10, -R195 ;  /* 0x0000000ab09d7c23 */ /* 0x000fe200080108c3 */
[----:B------:R-:W-:Y:S01]  /*d2f0*/  F2FP.BF16.F32.PACK_AB R174, R214, R179 ;  /* 0x000000b3d6ae723e */ /* 0x000fe200000010ff */
[----:B------:R-:W-:-:S02]  /*d300*/  FADD.FTZ R199, R175, R156 ;  /* 0x0000009cafc77221 */ /* 0x000fc40000010000 */
[----:B------:R-:W-:Y:S02]  /*d310*/  MUFU.EX2 R10, R10 ;  /* 0x0000000a000a7308 */ /* 0x000fe40000000800 */
[----:B------:R-:W-:Y:S01]  /*d320*/  FADD.FTZ R156, R178, R199 ;  /* 0x000000c7b29c7221 */ /* 0x000fe20000010000 */
[----:B--2---:R-:W-:-:S03]  /*d330*/  F2FP.BF16.F32.PACK_AB R178, R12, R185 ;  /* 0x000000b90cb2723e */ /* 0x004fc600000010ff */
[----:B------:R-:W-:Y:S01]  /*d340*/  FADD.FTZ R195, R179, R156 ;  /* 0x0000009cb3c37221 */ /* 0x000fe20000010000 */
[----:B------:R-:W-:Y:S01]  /*d350*/  F2FP.BF16.F32.PACK_AB R156, R196, R187 ;  /* 0x000000bbc49c723e */ /* 0x000fe200000010ff */
[----:B------:R-:W0:Y:S02]  /*d360*/  MUFU.EX2 R154, R154 ;  /* 0x0000009a009a7308 */ /* 0x000e240000000800 */
[----:B------:R-:W-:-:S04]  /*d370*/  FADD.FTZ R20, R214, R195 ;  /* 0x000000c3d6147221 */ /* 0x000fc80000010000 */
[----:B------:R-:W-:Y:S02]  /*d380*/  FADD.FTZ R21, R183, R20 ;  /* 0x00000014b7157221 */ /* 0x000fe40000010000 */
[----:B------:R-:W1:Y:S02]  /*d390*/  MUFU.EX2 R11, R11 ;  /* 0x0000000b000b7308 */ /* 0x000e640000000800 */
[----:B------:R-:W-:-:S04]  /*d3a0*/  FADD.FTZ R176, R188, R21 ;  /* 0x00000015bcb07221 */ /* 0x000fc80000010000 */
[----:B------:R-:W-:Y:S01]  /*d3b0*/  FADD.FTZ R21, R185, R176 ;  /* 0x000000b0b9157221 */ /* 0x000fe20000010000 */
[----:B------:R-:W-:Y:S01]  /*d3c0*/  F2FP.BF16.F32.PACK_AB R176, R188, R183 ;  /* 0x000000b7bcb0723e */ /* 0x000fe200000010ff */
[----:B------:R-:W2:Y:S01]  /*d3d0*/  MUFU.EX2 R14, R14 ;  /* 0x0000000e000e7308 */ /* 0x000ea20000000800 */
[----:B0-----:R-:W-:Y:S01]  /*d3e0*/  FMUL.FTZ R26, R26, R154 ;  /* 0x0000009a1a1a7220 */ /* 0x001fe20000410000 */
[----:B------:R-:W-:Y:S01]  /*d3f0*/  FADD.FTZ R2, R12, R21 ;  /* 0x000000150c027221 */ /* 0x000fe20000010000 */
[----:B------:R-:W-:Y:S01]  /*d400*/  FFMA.FTZ R21, R154, R0, R193 ;  /* 0x000000009a157223 */ /* 0x000fe200000100c1 */
[-C--:B------:R-:W-:Y:S01]  /*d410*/  FMUL.FTZ R27, R27, R154.reuse ;  /* 0x0000009a1b1b7220 */ /* 0x080fe20000410000 */
[-C--:B------:R-:W-:Y:S01]  /*d420*/  FMUL.FTZ R30, R30, R154.reuse ;  /* 0x0000009a1e1e7220 */ /* 0x080fe20000410000 */
[-C--:B------:R-:W-:Y:S01]  /*d430*/  FMUL.FTZ R31, R31, R154.reuse ;  /* 0x0000009a1f1f7220 */ /* 0x080fe20000410000 */
[----:B------:R-:W-:Y:S01]  /*d440*/  FADD.FTZ R0, R10, R21 ;  /* 0x000000150a007221 */ /* 0x000fe20000010000 */
[----:B------:R-:W0:Y:S01]  /*d450*/  MUFU.EX2 R15, R15 ;  /* 0x0000000f000f7308 */ /* 0x000e220000000800 */
[-C--:B------:R-:W-:Y:S01]  /*d460*/  FMUL.FTZ R34, R34, R154.reuse ;  /* 0x0000009a22227220 */ /* 0x080fe20000410000 */
[-C--:B------:R-:W-:Y:S01]  /*d470*/  FMUL.FTZ R35, R35, R154.reuse ;  /* 0x0000009a23237220 */ /* 0x080fe20000410000 */
[----:B-1----:R-:W-:Y:S01]  /*d480*/  FADD.FTZ R21, R11, R0 ;  /* 0x000000000b157221 */ /* 0x002fe20000010000 */
        /* <DEDUP_REMOVED lines=39> */
[-C--:B------:R-:W-:Y:S01]  /*d700*/  FMUL.FTZ R91, R91, R154.reuse ;  /* 0x0000009a5b5b7220 */ /* 0x080fe20000410000 */
[----:B------:R-:W-:Y:S01]  /*d710*/  F2FP.BF16.F32.PACK_AB R163, R190, R153 ;  /* 0x00000099bea3723e */ /* 0x000fe200000010ff */
[----:B------:R-:W-:Y:S01]  /*d720*/  FADD.FTZ R21, R165, R188 ;  /* 0x000000bca5157221 */ /* 0x000fe20000010000 */
[-C--:B------:R-:W-:Y:S01]  /*d730*/  FMUL.FTZ R94, R94, R154.reuse ;  /* 0x0000009a5e5e7220 */ /* 0x080fe20000410000 */
[-C--:B------:R-:W-:Y:S01]  /*d740*/  FMUL.FTZ R95, R95, R154.reuse ;  /* 0x0000009a5f5f7220 */ /* 0x080fe20000410000 */
[----:B------:R-:W0:Y:S01]  /*d750*/  MUFU.EX2 R20, R197 ;  /* 0x000000c500147308 */ /* 0x000e220000000800 */
[C---:B---3--:R-:W-:Y:S01]  /*d760*/  FADD.FTZ R188, R180.reuse, R21 ;  /* 0x00000015b4bc7221 */ /* 0x048fe20000010000 */
        /* <DEDUP_REMOVED lines=40> */
[----:B------:R-:W-:-:S06]  /*d9f0*/  FMUL.FTZ R151, R151, R154 ;  /* 0x0000009a97977220 */ /* 0x000fcc0000410000 */
[----:B------:R-:W0:Y:S01]  /*da00*/  MUFU.EX2 R173, R177 ;  /* 0x000000b100ad7308 */ /* 0x000e220000000800 */
[C---:B-1----:R-:W-:Y:S01]  /*da10*/  FADD.FTZ R21, R0.reuse, R21 ;  /* 0x0000001500157221 */ /* 0x042fe20000010000 */
[----:B------:R-:W-:Y:S02]  /*da20*/  F2FP.BF16.F32.PACK_AB R171, R0, R9 ;  /* 0x0000000900ab723e */ /* 0x000fe400000010ff */
[----:B--2---:R-:W-:-:S04]  /*da30*/  F2FP.BF16.F32.PACK_AB R157, R10, R193 ;  /* 0x000000c10a9d723e */ /* 0x004fc800000010ff */
[----:B------:R1:W2:Y:S08]  /*da40*/  MUFU.EX2 R175, R161 ;  /* 0x000000a100af7308 */ /* 0x0002b00000000800 */
[----:B------:R-:W4:Y:S01]  /*da50*/  MUFU.EX2 R182, R182 ;  /* 0x000000b600b67308 */ /* 0x000f220000000800 */
[----:B-1----:R-:W-:-:S07]  /*da60*/  F2FP.BF16.F32.PACK_AB R161, R152, R15 ;  /* 0x0000000f98a1723e */ /* 0x002fce00000010ff */
[----:B------:R3:W1:Y:S08]  /*da70*/  MUFU.EX2 R177, R184 ;  /* 0x000000b800b17308 */ /* 0x0006700000000800 */
[----:B------:R-:W5:Y:S01]  /*da80*/  MUFU.EX2 R186, R186 ;  /* 0x000000ba00ba7308 */ /* 0x000f620000000800 */
[----:B---3--:R-:W-:-:S04]  /*da90*/  FADD.FTZ R184, R12, R21 ;  /* 0x000000150cb87221 */ /* 0x008fc80000010000 */
[C---:B0-----:R-:W-:Y:S01]  /*daa0*/  FADD.FTZ R184, R173.reuse, R184 ;  /* 0x000000b8adb87221 */ /* 0x041fe20000010000 */
[----:B------:R-:W-:Y:S02]  /*dab0*/  F2FP.BF16.F32.PACK_AB R173, R173, R12 ;  /* 0x0000000cadad723e */ /* 0x000fe400000010ff */
[----:B------:R-:W0:Y:S01]  /*dac0*/  MUFU.EX2 R179, R189 ;  /* 0x000000bd00b37308 */ /* 0x000e220000000800 */
[----:B--2---:R-:W-:Y:S01]  /*dad0*/  FADD.FTZ R21, R175, R184 ;  /* 0x000000b8af157221 */ /* 0x004fe20000010000 */
[----:B----4-:R-:W-:-:S03]  /*dae0*/  F2FP.BF16.F32.PACK_AB R175, R182, R175 ;  /* 0x000000afb6af723e */ /* 0x010fc600000010ff */
[----:B------:R-:W-:-:S03]  /*daf0*/  FADD.FTZ R188, R182, R21 ;  /* 0x00000015b6bc7221 */ /* 0x000fc60000010000 */
[----:B------:R-:W2:Y:S01]  /*db00*/  MUFU.EX2 R184, R191 ;  /* 0x000000bf00b87308 */ /* 0x000ea20000000800 */
[----:B-1----:R-:W-:Y:S01]  /*db10*/  FADD.FTZ R11, R177, R188 ;  /* 0x000000bcb10b7221 */ /* 0x002fe20000010000 */
[----:B-----5:R-:W-:-:S03]  /*db20*/  F2FP.BF16.F32.PACK_AB R177, R186, R177 ;  /* 0x000000b1bab1723e */ /* 0x020fc600000010ff */
[----:B------:R-:W-:-:S04]  /*db30*/  FADD.FTZ R8, R186, R11 ;  /* 0x0000000bba087221 */ /* 0x000fc80000010000 */
[----:B0-----:R-:W-:-:S04]  /*db40*/  FADD.FTZ R9, R179, R8 ;  /* 0x00000008b3097221 */ /* 0x001fc80000010000 */
[C---:B--2---:R-:W-:Y:S01]  /*db50*/  FADD.FTZ R0, R184.reuse, R9 ;  /* 0x00000009b8007221 */ /* 0x044fe20000010000 */
[----:B------:R-:W-:Y:S01]  /*db60*/  F2FP.BF16.F32.PACK_AB R179, R184, R179 ;  /* 0x000000b3b8b3723e */ /* 0x000fe200000010ff */
[----:B------:R-:W-:Y:S06]  /*db70*/  @!P0 BRA `(.L_x_11066) ;  /* 0x0000000000048947 */ /* 0x000fec0003800000 */
[----:B------:R-:W-:Y:S01]  /*db80*/  BPT.TRAP 0x1 ;  /* 0x000000040000795c */ /* 0x000fe20000300000 */
.L_x_11066:
[----:B------:R0:W1:Y:S01]  /*db90*/  SYNCS.PHASECHK.TRANS64.TRYWAIT P1, [UR28+0x22850], R6 ;  /* 0x02285006ff0075a7 */ /* 0x000062000802015c */
[----:B------:R-:W-:Y:S05]  /*dba0*/  @!P0 BRA `(.L_x_11067) ;  /* 0x0000000000048947 */ /* 0x000fea0003800000 */
[----:B------:R-:W-:Y:S01]  /*dbb0*/  BPT.TRAP 0x1 ;  /* 0x000000040000795c */ /* 0x000fe20000300000 */
.L_x_11067:
[----:B-1----:R-:W-:Y:S05]  /*dbc0*/  @P1 BRA `(.L_x_11068) ;  /* 0x0000000000081947 */ /* 0x002fea0003800000 */
[----:B------:R-:W1:Y:S02]  /*dbd0*/  SYNCS.PHASECHK.TRANS64.TRYWAIT P1, [UR28+0x22850], R6 ;  /* 0x02285006ff0075a7 */ /* 0x000e64000802015c */
[----:B-1----:R-:W-:Y:S05]  /*dbe0*/  @!P1 BRA `(.L_x_11069) ;  /* 0x0000008400289947 */ /* 0x002fea0003800000 */
.L_x_11068:
        /* <DEDUP_REMOVED lines=49> */
.L_x_11053:
[----:B------:R-:W1:Y:S01]  /*df00*/  SHFL.BFLY PT, R3, R2, 0x2, 0x1f ;  /* 0x0c401f0002037f89 */ /* 0x000e6200000e0000 */
[----:B0-----:R-:W-:Y:S01]  /*df10*/  IMAD.MOV.U32 R8, RZ, RZ, RZ ;  /* 0x000000ffff087224 */ /* 0x001fe200078e00ff */
[----:B------:R-:W-:Y:S01]  /*df20*/  UIADD3 UR36, UR36, 0x1, URZ ;  /* 0x0000000124247890 */ /* 0x000fe2000fffe03f */
[----:B------:R0:W-:Y:S06]  /*df30*/  BAR.ARV R7, 0x100 ;  /* 0x000400070000751d */ /* 0x0001ec0000002000 */
[----:B------:R-:W-:Y:S02]  /*df40*/  UISETP.NE.AND UP0, UPT, UR36, 0x2, UPT ;  /* 0x000000022400788c */ /* 0x000fe4000bf05270 */
[----:B------:R-:W-:Y:S06]  /*df50*/  BAR.ARV 0x8, 0x180 ;  /* 0x0206000000007b1d */ /* 0x000fec0000002000 */
[----:B0-----:R-:W-:Y:S01]  /*df60*/  IMAD.U32 R7, RZ, RZ, UR10 ;  /* 0x0000000aff077e24 */ /* 0x001fe2000f8e00ff */
[----:B------:R-:W-:Y:S01]  /*df70*/  USEL UR4, URZ, 0x1, UP0 ;  /* 0x000000013f047887 */ /* 0x000fe20008000000 */
[----:B------:R-:W0:Y:S01]  /*df80*/  SHFL.BFLY PT, R9, R0, 0x2, 0x1f ;  /* 0x0c401f0000097f89 */ /* 0x000e2200000e0000 */
[----:B------:R-:W-:Y:S01]  /*df90*/  PLOP3.LUT P0, PT, PT, PT, PT, 0x8, 0x0 ;  /* 0x000000000000781c */ /* 0x000fe20003f0e170 */
[----:B------:R-:W-:Y:S01]  /*dfa0*/  UIADD3 UR38, UR38, 0x1, URZ ;  /* 0x0000000126267890 */ /* 0x000fe2000fffe03f */
[----:B-1----:R-:W-:Y:S01]  /*dfb0*/  FADD.FTZ R3, R3, R2 ;  /* 0x0000000203037221 */ /* 0x002fe20000010000 */
[----:B------:R-:W-:Y:S01]  /*dfc0*/  IMAD.MOV.U32 R2, RZ, RZ, -0x800000 ;  /* 0xff800000ff027424 */ /* 0x000fe200078e00ff */
[----:B------:R-:W-:-:S02]  /*dfd0*/  USEL UR36, UR36, URZ, UP0 ;  /* 0x0000003f24247287 */ /* 0x000fc40008000000 */
[----:B------:R-:W-:Y:S01]  /*dfe0*/  ULOP3.LUT UR37, UR37, UR4, URZ, 0x3c, !UPT ;  /* 0x0000000425257292 */ /* 0x000fe2000f8e3c3f */
[----:B------:R-:W1:Y:S01]  /*dff0*/  SHFL.BFLY PT, R6, R3, 0x1, 0x1f ;  /* 0x0c201f0003067f89 */ /* 0x000e6200000e0000 */
[----:B0-----:R-:W-:Y:S01]  /*e000*/  FADD.FTZ R9, R9, R0 ;  /* 0x0000000009097221 */ /* 0x001fe20000010000 */
[----:B------:R-:W-:Y:S02]  /*e010*/  IMAD.MOV.U32 R0, RZ, RZ, RZ ;  /* 0x000000ffff007224 */ /* 0x000fe400078e00ff */
[----:B-1----:R-:W-:Y:S01]  /*e020*/  FADD.FTZ R10, R3, R6 ;  /* 0x00000006030a7221 */ /* 0x002fe20000010000 */
[----:B------:R-:W-:Y:S01]  /*e030*/  IMAD.MOV.U32 R3, RZ, RZ, -0x800000 ;  /* 0xff800000ff037424 */ /* 0x000fe200078e00ff */
[----:B------:R-:W0:Y:S03]  /*e040*/  SHFL.BFLY PT, R6, R9, 0x1, 0x1f ;  /* 0x0c201f0009067f89 */ /* 0x000e2600000e0000 */
[----:B------:R-:W-:-:S13]  /*e050*/  FSETP.NE.FTZ.AND P1, PT, R10, RZ, PT ;  /* 0x000000ff0a00720b */ /* 0x000fda0003f35000 */
[----:B------:R-:W1:Y:S01]  /*e060*/  @P1 MUFU.RCP R8, R10 ;  /* 0x0000000a00081308 */ /* 0x000e620000001000 */
[----:B------:R-:W-:Y:S01]  /*e070*/  @P1 FMUL.FTZ R7, R7, 0.69314718246459960938 ;  /* 0x3f31721807071820 */ /* 0x000fe20000410000 */
[----:B0-----:R-:W-:Y:S01]  /*e080*/  FADD.FTZ R11, R9, R6 ;  /* 0x00000006090b7221 */ /* 0x001fe20000010000 */
[----:B------:R-:W-:-:S05]  /*e090*/  IMAD.U32 R9, RZ, RZ, UR10 ;  /* 0x0000000aff097e24 */ /* 0x000fca000f8e00ff */
[----:B------:R-:W0:Y:S01]  /*e0a0*/  @P1 MUFU.LG2 R6, R10 ;  /* 0x0000000a00061308 */ /* 0x000e220000000c00 */
[----:B------:R-:W-:Y:S01]  /*e0b0*/  FSETP.NE.FTZ.AND P2, PT, R11, RZ, PT ;  /* 0x000000ff0b00720b */ /* 0x000fe20003f55000 */
        /* <DEDUP_REMOVED lines=64> */
[----:B------:R-:W1:Y:S01]  /*e4c0*/  @P2 MUFU.RCP R0, R11 ;  /* 0x0000000b00002308 */ /* 0x000e620000001000 */
[----:B------:R-:W-:Y:S01]  /*e4d0*/  @P2 FMUL.FTZ R9, R9, 0.69314718246459960938 ;  /* 0x3f31721809092820 */ /* 0x000fe20000410000 */
[----:B0-----:R-:W-:-:S04]  /*e4e0*/  @P1 FMUL.FTZ R6, R6, 0.69314718246459960938 ;  /* 0x3f31721806061820 */ /* 0x001fc80000410000 */
[----:B------:R-:W-:Y:S02]  /*e4f0*/  @P1 FFMA.FTZ R3, R7, R4, R6 ;  /* 0x0000000407031223 */ /* 0x000fe40000010006 */
[----:B------:R-:W0:Y:S01]  /*e500*/  @P2 MUFU.LG2 R8, R11 ;  /* 0x0000000b00082308 */ /* 0x000e220000000c00 */
        /* <DEDUP_REMOVED lines=66> */
.L_x_11000:
        /* <DEDUP_REMOVED lines=10> */
[----:B------:R-:W-:Y:S01]  /*e9d0*/  F2FP.BF16.F32.PACK_AB R24, R25, R24 ;  /* 0x000000181918723e */ /* 0x000fe200000010ff */
[----:B------:R-:W-:Y:S01]  /*e9e0*/  USHF.R.S32.HI UR10, URZ, 0x1f, UR40 ;  /* 0x0000001f3f0a7899 */ /* 0x000fe20008011428 */
[----:B------:R-:W-:Y:S01]  /*e9f0*/  F2FP.BF16.F32.PACK_AB R25, R40, R26 ;  /* 0x0000001a2819723e */ /* 0x000fe200000010ff */
[----:B------:R-:W-:Y:S01]  /*ea00*/  BAR.SYNC.DEFER_BLOCKING 0x1, 0x100 ;  /* 0x0044000000007b1d */ /* 0x000fe20000010000 */
[----:B------:R-:W-:Y:S01]  /*ea10*/  F2FP.BF16.F32.PACK_AB R26, R29, R28 ;  /* 0x0000001c1d1a723e */ /* 0x000fe200000010ff */
[----:B------:R-:W-:Y:S01]  /*ea20*/  USHF.R.S32.HI UR12, URZ, 0x1f, UR42 ;  /* 0x0000001f3f0c7899 */ /* 0x000fe2000801142a */
[----:B------:R-:W-:Y:S02]  /*ea30*/  F2FP.BF16.F32.PACK_AB R27, R27, R30 ;  /* 0x0000001e1b1b723e */ /* 0x000fe400000010ff */
[----:B------:R-:W-:Y:S01]  /*ea40*/  F2FP.BF16.F32.PACK_AB R32, R33, R32 ;  /* 0x000000202120723e */ /* 0x000fe200000010ff */
[----:B------:R-:W-:Y:S01]  /*ea50*/  ULDC.64 UR8, c[0x0][0xb90] ;  /* 0x0002e40000087ab9 */ /* 0x000fe20000000a00 */
[----:B------:R-:W-:Y:S01]  /*ea60*/  F2FP.BF16.F32.PACK_AB R33, R35, R34 ;  /* 0x000000222321723e */ /* 0x000fe200000010ff */
[----:B------:R-:W-:Y:S01]  /*ea70*/  UIMAD UR5, UR10, UR8, URZ ;  /* 0x000000080a0572a4 */ /* 0x000fe2000f8e023f */
[----:B------:R-:W-:Y:S01]  /*ea80*/  F2FP.BF16.F32.PACK_AB R34, R37, R177 ;  /* 0x000000b12522723e */ /* 0x000fe200000010ff */
[----:B------:R-:W-:Y:S01]  /*ea90*/  VIADD R37, R22, UR43 ;  /* 0x0000002b16257c36 */ /* 0x000fe20008000000 */
[----:B------:R-:W-:Y:S01]  /*eaa0*/  F2FP.BF16.F32.PACK_AB R35, R39, R38 ;  /* 0x000000262723723e */ /* 0x000fe200000010ff */
[----:B------:R-:W-:-:S02]  /*eab0*/  UIMAD.WIDE.U32 UR6, UR40, UR8, URZ ;  /* 0x00000008280672a5 */ /* 0x000fc4000f8e003f */
[----:B------:R-:W-:-:S03]  /*eac0*/  UIMAD UR5, UR40, UR9, UR5 ;  /* 0x00000009280572a4 */ /* 0x000fc6000f8e0205 */
[----:B------:R-:W-:Y:S01]  /*ead0*/  ULDC.64 UR8, c[0x0][0xb98] ;  /* 0x0002e60000087ab9 */ /* 0x000fe20000000a00 */
[----:B------:R-:W-:Y:S02]  /*eae0*/  UIADD3 UR7, UR7, UR5, URZ ;  /* 0x0000000507077290 */ /* 0x000fe4000fffe03f */
[----:B------:R-:W-:Y:S02]  /*eaf0*/  UIMAD UR5, UR12, UR8, URZ ;  /* 0x000000080c0572a4 */ /* 0x000fe4000f8e023f */
[----:B------:R-:W-:Y:S02]  /*eb00*/  UIMAD.WIDE.U32 UR6, UR42, UR8, UR6 ;  /* 0x000000082a0672a5 */ /* 0x000fe4000f8e0006 */
[----:B------:R-:W-:-:S03]  /*eb10*/  UIMAD UR5, UR42, UR9, UR5 ;  /* 0x000000092a0572a4 */ /* 0x000fc6000f8e0205 */
[----:B------:R-:W-:Y:S01]  /*eb20*/  ULDC.64 UR8, c[0x0][0xae8] ;  /* 0x0002ba0000087ab9 */ /* 0x000fe20000000a00 */
[----:B------:R-:W-:Y:S02]  /*eb30*/  MOV R168, R204 ;  /* 0x000000cc00a87202 */ /* 0x000fe40000000f00 */
[----:B0-----:R-:W-:Y:S01]  /*eb40*/  MOV R169, R5 ;  /* 0x0000000500a97202 */ /* 0x001fe20000000f00 */
[----:B------:R-:W-:Y:S02]  /*eb50*/  IMAD R5, R203, 0x40, R19 ;  /* 0x00000040cb057824 */ /* 0x000fe400078e0213 */
[----:B------:R-:W-:-:S04]  /*eb60*/  IMAD.WIDE R20, R208, 0x2, R168 ;  /* 0x00000002d0147825 */ /* 0x000fc800078e02a8 */
[----:B------:R-:W-:Y:S01]  /*eb70*/  IMAD.WIDE R168, R5, 0x2, R168 ;  /* 0x0000000205a87825 */ /* 0x000fe200078e02a8 */
[C---:B------:R-:W-:Y:S02]  /*eb80*/  IADD3 R7, P3, R20.reuse, 0xc060, RZ ;  /* 0x0000c06014077810 */ /* 0x040fe40007f7e0ff */
[C---:B------:R-:W-:Y:S02]  /*eb90*/  IADD3 R139, P4, R20.reuse, 0xc040, RZ ;  /* 0x0000c040148b7810 */ /* 0x040fe40007f9e0ff */
[----:B------:R-:W-:Y:S01]  /*eba0*/  LOP3.LUT R4, R7, 0x380, RZ, 0xc0, !PT ;  /* 0x0000038007047812 */ /* 0x000fe200078ec0ff */
[--C-:B------:R-:W-:Y:S01]  /*ebb0*/  IMAD.X R5, RZ, RZ, R21.reuse, P3 ;  /* 0x000000ffff057224 */ /* 0x100fe200018e0615 */
[----:B------:R-:W-:Y:S02]  /*ebc0*/  IADD3 R102, P2, R20, 0x8040, RZ ;  /* 0x0000804014667810 */ /* 0x000fe40007f5e0ff */
[----:B------:R-:W-:Y:S02]  /*ebd0*/  SHF.R.U64 R4, R4, 0x3, RZ ;  /* 0x0000000304047819 */ /* 0x000fe400000012ff */
[----:B------:R-:W-:Y:S01]  /*ebe0*/  LOP3.LUT R171, R20, 0x380, RZ, 0xc0, !PT ;  /* 0x0000038014ab7812 */ /* 0x000fe200078ec0ff */
[--C-:B------:R-:W-:Y:S01]  /*ebf0*/  IMAD.X R153, RZ, RZ, R21.reuse, P2 ;  /* 0x000000ffff997224 */ /* 0x100fe200010e0615 */
[----:B------:R-:W-:Y:S01]  /*ec00*/  LOP3.LUT R4, R4, R7, RZ, 0x3c, !PT ;  /* 0x0000000704047212 */ /* 0x000fe200078e3cff */
[----:B------:R-:W-:Y:S01]  /*ec10*/  IMAD.X R7, RZ, RZ, R21, P4 ;  /* 0x000000ffff077224 */ /* 0x000fe200020e0615 */
[----:B------:R-:W-:-:S02]  /*ec20*/  IADD3 R119, P4, R20, 0x8000, RZ ;  /* 0x0000800014777810 */ /* 0x000fc40007f9e0ff */
[----:B------:R-:W-:Y:S02]  /*ec30*/  SHF.R.U64 R171, R171, 0x3, RZ ;  /* 0x00000003abab7819 */ /* 0x000fe400000012ff */
[----:B------:R-:W-:Y:S01]  /*ec40*/  LOP3.LUT R16, R119, 0x380, RZ, 0xc0, !PT ;  /* 0x0000038077107812 */ /* 0x000fe200078ec0ff */
[--C-:B------:R-:W-:Y:S01]  /*ec50*/  IMAD.X R157, RZ, RZ, R21.reuse, P4 ;  /* 0x000000ffff9d7224 */ /* 0x100fe200020e0615 */
[----:B------:R-:W-:Y:S02]  /*ec60*/  IADD3 R107, P2, R20, 0x4000, RZ ;  /* 0x00004000146b7810 */ /* 0x000fe40007f5e0ff */
[----:B------:R-:W-:Y:S02]  /*ec70*/  SHF.R.U64 R16, R16, 0x3, RZ ;  /* 0x0000000310107819 */ /* 0x000fe400000012ff */
        /* <DEDUP_REMOVED lines=9> */
[----:B------:R-:W-:Y:S01]  /*ed10*/  LOP3.LUT R170, R171, R20, RZ, 0x3c, !PT ;  /* 0x00000014abaa7212 */ /* 0x000fe200078e3cff */
[--C-:B------:R-:W-:Y:S01]  /*ed20*/  IMAD.MOV.U32 R171, RZ, RZ, R21.reuse ;  /* 0x000000ffffab7224 */ /* 0x100fe200078e0015 */
[----:B------:R-:W-:Y:S01]  /*ed30*/  LOP3.LUT R156, R16, R119, RZ, 0x3c, !PT ;  /* 0x00000077109c7212 */ /* 0x000fe200078e3cff */
[--C-:B------:R-:W-:Y:S01]  /*ed40*/  IMAD.X R151, RZ, RZ, R21.reuse, P1 ;  /* 0x000000ffff977224 */ /* 0x100fe200008e0615 */
[----:B------:R-:W-:Y:S01]  /*ed50*/  IADD3 R119, P2, R168, 0x7000, RZ ;  /* 0x00007000a8777810 */ /* 0x000fe20007f5e0ff */
[----:B------:R-:W-:Y:S01]  /*ed60*/  IMAD.X R155, RZ, RZ, R21, P3 ;  /* 0x000000ffff9b7224 */ /* 0x000fe200018e0615 */
[----:B------:R-:W-:-:S02]  /*ed70*/  IADD3 R98, P5, R20, 0x4060, RZ ;  /* 0x0000406014627810 */ /* 0x000fc40007fbe0ff */
[C---:B------:R-:W-:Y:S02]  /*ed80*/  IADD3 R99, P6, R20.reuse, 0x40, RZ ;  /* 0x0000004014637810 */ /* 0x040fe40007fde0ff */
[C---:B------:R-:W-:Y:S01]  /*ed90*/  IADD3 R115, P0, R20.reuse, 0x4040, RZ ;  /* 0x0000404014737810 */ /* 0x040fe20007f1e0ff */
[--C-:B------:R-:W-:Y:S01]  /*eda0*/  IMAD.X R159, RZ, RZ, R21.reuse, P5 ;  /* 0x000000ffff9f7224 */ /* 0x100fe200028e0615 */
[C---:B------:R-:W-:Y:S01]  /*edb0*/  IADD3 R111, P1, R20.reuse, 0x4020, RZ ;  /* 0x00004020146f7810 */ /* 0x040fe20007f3e0ff */
[--C-:B------:R-:W-:Y:S01]  /*edc0*/  IMAD.X R161, RZ, RZ, R21.reuse, P6 ;  /* 0x000000ffffa17224 */ /* 0x100fe200030e0615 */
[----:B------:R-:W-:Y:S01]  /*edd0*/  IADD3 R103, P3, R20, 0x60, RZ ;  /* 0x0000006014677810 */ /* 0x000fe20007f7e0ff */
[--C-:B------:R-:W-:Y:S01]  /*ede0*/  IMAD.X R163, RZ, RZ, R21.reuse, P0 ;  /* 0x000000ffffa37224 */ /* 0x100fe200000e0615 */
[----:B------:R-:W-:Y:S01]  /*edf0*/  MOV R214, R170 ;  /* 0x000000aa00d67202 */ /* 0x000fe20000000f00 */
[--C-:B------:R-:W-:Y:S01]  /*ee00*/  IMAD.X R165, RZ, RZ, R21.reuse, P1 ;  /* 0x000000ffffa57224 */ /* 0x100fe200008e0615 */
[----:B------:R-:W-:Y:S01]  /*ee10*/  LOP3.LUT R12, R127, 0x380, RZ, 0xc0, !PT ;  /* 0x000003807f0c7812 */ /* 0x000fe200078ec0ff */
[----:B------:R-:W0:Y:S01]  /*ee20*/  LDC R171, c[0x0][0xbe8] ;  /* 0x0002fa00ffab7b82 */ /* 0x000e220000000800 */
[----:B------:R-:W-:Y:S01]  /*ee30*/  LOP3.LUT R118, R119, 0x380, RZ, 0xc0, !PT ;  /* 0x0000038077767812 */ /* 0x000fe200078ec0ff */
[----:B------:R-:W-:Y:S01]  /*ee40*/  IMAD.X R167, RZ, RZ, R21, P3 ;  /* 0x000000ffffa77224 */ /* 0x000fe200018e0615 */
[----:B------:R-:W-:Y:S01]  /*ee50*/  SHF.R.U64 R12, R12, 0x3, RZ ;  /* 0x000000030c0c7819 */ /* 0x000fe200000012ff */
[----:B------:R1:W-:Y:S01]  /*ee60*/  STSM.16.M88.4 [R214], R24 ;  /* 0x00000018d6007844 */ /* 0x0003e20000000200 */
[----:B------:R-:W-:-:S02]  /*ee70*/  LOP3.LUT R21, R102, 0x380, RZ, 0xc0, !PT ;  /* 0x0000038066157812 */ /* 0x000fc400078ec0ff */
[----:B------:R-:W-:Y:S02]  /*ee80*/  SHF.R.U64 R118, R118, 0x3, RZ ;  /* 0x0000000376767819 */ /* 0x000fe400000012ff */
[----:B------:R-:W-:Y:S02]  /*ee90*/  LOP3.LUT R14, R12, R127, RZ, 0x3c, !PT ;  /* 0x0000007f0c0e7212 */ /* 0x000fe400078e3cff */
[----:B------:R-:W-:Y:S02]  /*eea0*/  LOP3.LUT R20, R123, 0x380, RZ, 0xc0, !PT ;  /* 0x000003807b147812 */ /* 0x000fe400078ec0ff */
[----:B------:R-:W-:Y:S02]  /*eeb0*/  SHF.R.U64 R21, R21, 0x3, RZ ;  /* 0x0000000315157819 */ /* 0x000fe400000012ff */
[----:B------:R-:W-:Y:S01]  /*eec0*/  LOP3.LUT R118, R118, R119, RZ, 0x3c, !PT ;  /* 0x0000007776767212 */ /* 0x000fe200078e3cff */
[----:B------:R-:W-:Y:S01]  /*eed0*/  IMAD.X R119, RZ, RZ, R169, P2 ;  /* 0x000000ffff777224 */ /* 0x000fe200010e06a9 */
[----:B------:R-:W-:-:S02]  /*eee0*/  LOP3.LUT R12, R31, 0x380, RZ, 0xc0, !PT ;  /* 0x000003801f0c7812 */ /* 0x000fc400078ec0ff */
[----:B------:R-:W-:Y:S02]  /*eef0*/  IADD3 R147, P2, R168, 0xe000, RZ ;  /* 0x0000e000a8937810 */ /* 0x000fe40007f5e0ff */
[----:B------:R-:W-:Y:S02]  /*ef00*/  SHF.R.U64 R20, R20, 0x3, RZ ;  /* 0x0000000314147819 */ /* 0x000fe400000012ff */
[----:B------:R-:W-:Y:S02]  /*ef10*/  LOP3.LUT R152, R21, R102, RZ, 0x3c, !PT ;  /* 0x0000006615987212 */ /* 0x000fe400078e3cff */
[----:B------:R-:W-:Y:S02]  /*ef20*/  SHF.R.U64 R12, R12, 0x3, RZ ;  /* 0x000000030c0c7819 */ /* 0x000fe400000012ff */
[----:B------:R-:W-:Y:S02]  /*ef30*/  LOP3.LUT R21, R98, 0x380, RZ, 0xc0, !PT ;  /* 0x0000038062157812 */ /* 0x000fe400078ec0ff */
[----:B------:R-:W-:-:S02]  /*ef40*/  LOP3.LUT R146, R147, 0x380, RZ, 0xc0, !PT ;  /* 0x0000038093927812 */ /* 0x000fc400078ec0ff */
[----:B------:R-:W-:Y:S02]  /*ef50*/  LOP3.LUT R154, R20, R123, RZ, 0x3c, !PT ;  /* 0x0000007b149a7212 */ /* 0x000fe400078e3cff */
[----:B------:R-:W-:Y:S02]  /*ef60*/  LOP3.LUT R150, R12, R31, RZ, 0x3c, !PT ;  /* 0x0000001f0c967212 */ /* 0x000fe400078e3cff */
[----:B------:R-:W-:Y:S02]  /*ef70*/  LOP3.LUT R20, R115, 0x380, RZ, 0xc0, !PT ;  /* 0x0000038073147812 */ /* 0x000fe400078ec0ff */
[----:B------:R-:W-:Y:S02]  /*ef80*/  SHF.R.U64 R21, R21, 0x3, RZ ;  /* 0x0000000315157819 */ /* 0x000fe400000012ff */
[----:B------:R-:W-:Y:S02]  /*ef90*/  LOP3.LUT R12, R99, 0x380, RZ, 0xc0, !PT ;  /* 0x00000380630c7812 */ /* 0x000fe400078ec0ff */
[----:B------:R-:W-:-:S02]  /*efa0*/  LOP3.LUT R16, R111, 0x380, RZ, 0xc0, !PT ;  /* 0x000003806f107812 */ /* 0x000fc400078ec0ff */
[----:B------:R-:W-:Y:S02]  /*efb0*/  SHF.R.U64 R146, R146, 0x3, RZ ;  /* 0x0000000392927819 */ /* 0x000fe400000012ff */
[----:B------:R-:W-:Y:S02]  /*efc0*/  SHF.R.U64 R20, R20, 0x3, RZ ;  /* 0x0000000314147819 */ /* 0x000fe400000012ff */
[----:B------:R-:W-:Y:S02]  /*efd0*/  LOP3.LUT R158, R21, R98, RZ, 0x3c, !PT ;  /* 0x00000062159e7212 */ /* 0x000fe400078e3cff */
[----:B------:R-:W-:Y:S02]  /*efe0*/  SHF.R.U64 R12, R12, 0x3, RZ ;  /* 0x000000030c0c7819 */ /* 0x000fe400000012ff */
[----:B------:R-:W-:Y:S02]  /*eff0*/  SHF.R.U64 R16, R16, 0x3, RZ ;  /* 0x0000000310107819 */ /* 0x000fe400000012ff */
[----:B------:R-:W-:-:S02]  /*f000*/  IADD3 R21, P3, R168, 0x1000, RZ ;  /* 0x00001000a8157810 */ /* 0x000fc40007f7e0ff */
[----:B------:R-:W-:Y:S01]  /*f010*/  LOP3.LUT R146, R146, R147, RZ, 0x3c, !PT ;  /* 0x0000009392927212 */ /* 0x000fe200078e3cff */
[----:B------:R-:W-:Y:S01]  /*f020*/  IMAD.X R147, RZ, RZ, R169, P2 ;  /* 0x000000ffff937224 */ /* 0x000fe200010e06a9 */
[----:B0-----:R-:W-:Y:S02]  /*f030*/  ISETP.NE.AND P2, PT, R171, 0x1, PT ;  /* 0x00000001ab00780c */ /* 0x001fe40003f45270 */
[----:B------:R-:W-:Y:S02]  /*f040*/  LOP3.LUT R162, R20, R115, RZ, 0x3c, !PT ;  /* 0x0000007314a27212 */ /* 0x000fe400078e3cff */
[----:B------:R-:W-:Y:S02]  /*f050*/  LOP3.LUT R160, R12, R99, RZ, 0x3c, !PT ;  /* 0x000000630ca07212 */ /* 0x000fe400078e3cff */
[----:B------:R-:W-:Y:S02]  /*f060*/  LOP3.LUT R164, R16, R111, RZ, 0x3c, !PT ;  /* 0x0000006f10a47212 */ /* 0x000fe400078e3cff */
[----:B------:R-:W-:-:S02]  /*f070*/  LOP3.LUT R20, R21, 0x380, RZ, 0xc0, !PT ;  /* 0x0000038015147812 */ /* 0x000fc400078ec0ff */
[----:B------:R-:W-:Y:S02]  /*f080*/  LOP3.LUT R12, R107, 0x380, RZ, 0xc0, !PT ;  /* 0x000003806b0c7812 */ /* 0x000fe400078ec0ff */
[----:B------:R-:W-:Y:S01]  /*f090*/  LOP3.LUT R16, R103, 0x380, RZ, 0xc0, !PT ;  /* 0x0000038067107812 */ /* 0x000fe200078ec0ff */
[----:B-1----:R-:W0:Y:S01]  /*f0a0*/  @P2 LDC R24, c[0x0][0xbec] ;  /* 0x0002fb00ff182b82 */ /* 0x002e220000000800 */
[----:B------:R-:W-:Y:S02]  /*f0b0*/  SHF.R.U64 R20, R20, 0x3, RZ ;  /* 0x0000000314147819 */ /* 0x000fe400000012ff */
[----:B------:R-:W-:Y:S02]  /*f0c0*/  SHF.R.U64 R12, R12, 0x3, RZ ;  /* 0x000000030c0c7819 */ /* 0x000fe400000012ff */
[----:B------:R-:W-:Y:S02]  /*f0d0*/  SHF.R.U64 R16, R16, 0x3, RZ ;  /* 0x0000000310107819 */ /* 0x000fe400000012ff */
[----:B------:R-:W-:Y:S01]  /*f0e0*/  LOP3.LUT R20, R20, R21, RZ, 0x3c, !PT ;  /* 0x0000001514147212 */ /* 0x000fe200078e3cff */
[----:B------:R-:W-:Y:S01]  /*f0f0*/  IMAD.X R21, RZ, RZ, R169, P3 ;  /* 0x000000ffff157224 */ /* 0x000fe200018e06a9 */
[----:B------:R-:W-:Y:S01]  /*f100*/  LOP3.LUT R12, R12, R107, RZ, 0x3c, !PT ;  /* 0x0000006b0c0c7212 */ /* 0x000fe200078e3cff */
[----:B------:R-:W1:Y:S01]  /*f110*/  @P2 LDC R27, c[0x0][0xbf0] ;  /* 0x0002fc00ff1b2b82 */ /* 0x000e620000000800 */
[----:B------:R-:W-:-:S02]  /*f120*/  LOP3.LUT R166, R16, R103, RZ, 0x3c, !PT ;  /* 0x0000006710a67212 */ /* 0x000fc400078e3cff */
[C---:B------:R-:W-:Y:S02]  /*f130*/  IADD3 R99, P4, R168.reuse, 0x2000, RZ ;  /* 0x00002000a8637810 */ /* 0x040fe40007f9e0ff */
[C---:B------:R-:W-:Y:S02]  /*f140*/  IADD3 R103, P5, R168.reuse, 0x3000, RZ ;  /* 0x00003000a8677810 */ /* 0x040fe40007fbe0ff */
[C---:B------:R-:W-:Y:S02]  /*f150*/  IADD3 R107, P6, R168.reuse, 0x4000, RZ ;  /* 0x00004000a86b7810 */ /* 0x040fe40007fde0ff */
[C---:B------:R-:W-:Y:S02]  /*f160*/  IADD3 R111, P0, R168.reuse, 0x5000, RZ ;  /* 0x00005000a86f7810 */ /* 0x040fe40007f1e0ff */
[C---:B------:R-:W-:Y:S02]  /*f170*/  IADD3 R115, P1, R168.reuse, 0x6000, RZ ;  /* 0x00006000a8737810 */ /* 0x040fe40007f3e0ff */
[----:B------:R-:W-:Y:S01]  /*f180*/  IADD3 R123, P3, R168, 0x8000, RZ ;  /* 0x00008000a87b7810 */ /* 0x000fe20007f7e0ff */
[----:B0-----:R-:W-:Y:S01]  /*f190*/  @P2 IMAD.HI.U32 R24, R37, R24, RZ ;  /* 0x0000001825182227 */ /* 0x001fe200078e00ff */
[----:B------:R-:W-:-:S02]  /*f1a0*/  LOP3.LUT R98, R99, 0x380, RZ, 0xc0, !PT ;  /* 0x0000038063627812 */ /* 0x000fc400078ec0ff */
[----:B------:R-:W-:Y:S02]  /*f1b0*/  LOP3.LUT R102, R103, 0x380, RZ, 0xc0, !PT ;  /* 0x0000038067667812 */ /* 0x000fe400078ec0ff */
[----:B------:R-:W-:Y:S02]  /*f1c0*/  LOP3.LUT R106, R107, 0x380, RZ, 0xc0, !PT ;  /* 0x000003806b6a7812 */ /* 0x000fe400078ec0ff */
[----:B------:R-:W-:Y:S02]  /*f1d0*/  LOP3.LUT R110, R111, 0x380, RZ, 0xc0, !PT ;  /* 0x000003806f6e7812 */ /* 0x000fe400078ec0ff */
        /* <DEDUP_REMOVED lines=27> */
[----:B------:R-:W-:Y:S02]  /*f390*/  LOP3.LUT R8, R8, R135, RZ, 0x3c, !PT ;  /* 0x0000008708087212 */ /* 0x000fe400078e3cff */
[----:B------:R-:W-:Y:S02]  /*f3a0*/  LOP3.LUT R10, R10, R131, RZ, 0x3c, !PT ;  /* 0x000000830a0a7212 */ /* 0x000fe400078e3cff */
[C---:B------:R-:W-:Y:S02]  /*f3b0*/  IADD3 R127, P4, R168.reuse, 0x9000, RZ ;  /* 0x00009000a87f7810 */ /* 0x040fe40007f9e0ff */
[C---:B------:R-:W-:Y:S02]  /*f3c0*/  IADD3 R131, P5, R168.reuse, 0xa000, RZ ;  /* 0x0000a000a8837810 */ /* 0x040fe40007fbe0ff */
[C---:B------:R-:W-:Y:S02]  /*f3d0*/  IADD3 R135, P6, R168.reuse, 0xb000, RZ ;  /* 0x0000b000a8877810 */ /* 0x040fe40007fde0ff */
[----:B------:R-:W-:-:S02]  /*f3e0*/  IADD3 R139, P0, R168, 0xc000, RZ ;  /* 0x0000c000a88b7810 */ /* 0x000fc40007f1e0ff */
[C---:B------:R-:W-:Y:S02]  /*f3f0*/  IADD3 R143, P1, R168.reuse, 0xd000, RZ ;  /* 0x0000d000a88f7810 */ /* 0x040fe40007f3e0ff */
[----:B------:R-:W-:Y:S02]  /*f400*/  IADD3 R215, P3, R168, 0xf000, RZ ;  /* 0x0000f000a8d77810 */ /* 0x000fe40007f7e0ff */
[----:B------:R-:W-:Y:S02]  /*f410*/  LOP3.LUT R126, R127, 0x380, RZ, 0xc0, !PT ;  /* 0x000003807f7e7812 */ /* 0x000fe400078ec0ff */
[----:B------:R-:W-:Y:S01]  /*f420*/  LOP3.LUT R130, R131, 0x380, RZ, 0xc0, !PT ;  /* 0x0000038083827812 */ /* 0x000fe200078ec0ff */
[----:B------:R-:W-:Y:S01]  /*f430*/  IMAD.X R31, RZ, RZ, R169, P3 ;  /* 0x000000ffff1f7224 */ /* 0x000fe200018e06a9 */
[----:B------:R-:W-:Y:S02]  /*f440*/  LOP3.LUT R134, R135, 0x380, RZ, 0xc0, !PT ;  /* 0x0000038087867812 */ /* 0x000fe400078ec0ff */
        /* <DEDUP_REMOVED lines=8> */
[----:B------:R-:W-:Y:S02]  /*f4d0*/  SHF.R.U64 R142, R142, 0x3, RZ ;  /* 0x000000038e8e7819 */ /* 0x000fe400000012ff */
[----:B------:R-:W-:Y:S02]  /*f4e0*/  SHF.R.U64 R29, R29, 0x3, RZ ;  /* 0x000000031d1d7819 */ /* 0x000fe400000012ff */
[----:B------:R-:W-:Y:S02]  /*f4f0*/  SHF.R.U64 R16, R16, 0x3, RZ ;  /* 0x0000000310107819 */ /* 0x000fe400000012ff */
[----:B------:R-:W-:Y:S02]  /*f500*/  MOV R150, R150 ;  /* 0x0000009600967202 */ /* 0x000fe40000000f00 */
        /* <DEDUP_REMOVED lines=12> */
[----:B------:R-:W-:Y:S01]  /*f5d0*/  LOP3.LUT R30, R16, R215, RZ, 0x3c, !PT ;  /* 0x000000d7101e7212 */ /* 0x000fe200078e3cff */
[----:B------:R0:W-:Y:S01]  /*f5e0*/  STSM.16.M88.4 [R150], R32 ;  /* 0x0000002096007844 */ /* 0x0001e20000000200 */
[----:B------:R-:W-:-:S02]  /*f5f0*/  MOV R168, R4 ;  /* 0x0000000400a87202 */ /* 0x000fc40000000f00 */
[----:B------:R-:W-:Y:S02]  /*f600*/  MOV R16, R6 ;  /* 0x0000000600107202 */ /* 0x000fe40000000f00 */
[----:B------:R-:W-:Y:S02]  /*f610*/  MOV R40, R8 ;  /* 0x0000000800287202 */ /* 0x000fe40000000f00 */
[----:B------:R-:W-:Y:S02]  /*f620*/  MOV R169, R10 ;  /* 0x0000000a00a97202 */ /* 0x000fe40000000f00 */
[----:B------:R-:W-:Y:S02]  /*f630*/  MOV R160, R160 ;  /* 0x000000a000a07202 */ /* 0x000fe40000000f00 */
[----:B------:R-:W-:Y:S02]  /*f640*/  F2FP.BF16.F32.PACK_AB R4, R41, R178 ;  /* 0x000000b22904723e */ /* 0x000fe400000010ff */
[----:B------:R-:W-:-:S02]  /*f650*/  F2FP.BF16.F32.PACK_AB R5, R43, R42 ;  /* 0x0000002a2b05723e */ /* 0x000fc400000010ff */
[----:B------:R-:W-:Y:S01]  /*f660*/  F2FP.BF16.F32.PACK_AB R6, R45, R179 ;  /* 0x000000b32d06723e */ /* 0x000fe200000010ff */
[----:B0-----:R-:W-:Y:S01]  /*f670*/  IMAD.MOV.U32 R32, RZ, RZ, R37 ;  /* 0x000000ffff207224 */ /* 0x001fe200078e0025 */
[----:B------:R-:W-:Y:S02]  /*f680*/  F2FP.BF16.F32.PACK_AB R7, R47, R46 ;  /* 0x0000002e2f07723e */ /* 0x000fe400000010ff */
[----:B------:R-:W-:Y:S02]  /*f690*/  MOV R170, R14 ;  /* 0x0000000e00aa7202 */ /* 0x000fe40000000f00 */
[----:B------:R-:W-:Y:S01]  /*f6a0*/  MOV R166, R166 ;  /* 0x000000a600a67202 */ /* 0x000fe20000000f00 */
[----:B------:R0:W-:Y:S01]  /*f6b0*/  STSM.16.M88.4 [R160], R4 ;  /* 0x00000004a0007844 */ /* 0x0001e20000000200 */
        /* <DEDUP_REMOVED lines=10> */
[----:B-1----:R-:W-:Y:S02]  /*f760*/  @P2 SHF.R.U32.HI R32, RZ, R27, R24 ;  /* 0x0000001bff202219 */ /* 0x002fe40000011618 */
[----:B------:R-:W-:Y:S01]  /*f770*/  MOV R164, R164 ;  /* 0x000000a400a47202 */ /* 0x000fe20000000f00 */
[----:B------:R1:W-:Y:S01]  /*f780*/  STSM.16.M88.4 [R25], R12 ;  /* 0x0000000c19007844 */ /* 0x0003e20000000200 */
[----:B0-----:R-:W-:Y:S01]  /*f790*/  F2FP.BF16.F32.PACK_AB R4, R65, R184 ;  /* 0x000000b84104723e */ /* 0x001fe200000010ff */
[----:B------:R-:W-:Y:S01]  /*f7a0*/  IMAD.MOV R24, RZ, RZ, -R32 ;  /* 0x000000ffff187224 */ /* 0x000fe200078e0a20 */
[----:B------:R-:W-:Y:S02]  /*f7b0*/  F2FP.BF16.F32.PACK_AB R5, R67, R66 ;  /* 0x000000424305723e */ /* 0x000fe400000010ff */
[----:B------:R-:W-:Y:S01]  /*f7c0*/  F2FP.BF16.F32.PACK_AB R6, R69, R185 ;  /* 0x000000b94506723e */ /* 0x000fe200000010ff */
[----:B------:R-:W-:Y:S01]  /*f7d0*/  IMAD R33, R171, R24, R37 ;  /* 0x00000018ab217224 */ /* 0x000fe200078e0225 */
[----:B------:R-:W-:-:S02]  /*f7e0*/  F2FP.BF16.F32.PACK_AB R7, R71, R70 ;  /* 0x000000464707723e */ /* 0x000fc400000010ff */
[----:B------:R-:W-:Y:S02]  /*f7f0*/  MOV R162, R162 ;  /* 0x000000a200a27202 */ /* 0x000fe40000000f00 */
[----:B--2---:R-:W-:Y:S01]  /*f800*/  F2FP.BF16.F32.PACK_AB R8, R73, R186 ;  /* 0x000000ba4908723e */ /* 0x004fe200000010ff */
[----:B------:R-:W-:Y:S01]  /*f810*/  STSM.16.M88.4 [R164], R4 ;  /* 0x00000004a4007844 */ /* 0x000fe20000000200 */
[----:B------:R-:W-:Y:S02]  /*f820*/  F2FP.BF16.F32.PACK_AB R9, R75, R74 ;  /* 0x0000004a4b09723e */ /* 0x000fe400000010ff */
[----:B------:R-:W-:Y:S02]  /*f830*/  F2FP.BF16.F32.PACK_AB R10, R77, R187 ;  /* 0x000000bb4d0a723e */ /* 0x000fe400000010ff */
[----:B------:R-:W-:Y:S02]  /*f840*/  F2FP.BF16.F32.PACK_AB R11, R79, R78 ;  /* 0x0000004e4f0b723e */ /* 0x000fe400000010ff */
[----:B------:R-:W-:-:S02]  /*f850*/  MOV R158, R158 ;  /* 0x0000009e009e7202 */ /* 0x000fc40000000f00 */
[----:B-1----:R-:W-:Y:S01]  /*f860*/  F2FP.BF16.F32.PACK_AB R12, R81, R188 ;  /* 0x000000bc510c723e */ /* 0x002fe200000010ff */
[----:B------:R0:W-:Y:S01]  /*f870*/  STSM.16.M88.4 [R162], R8 ;  /* 0x00000008a2007844 */ /* 0x0001e20000000200 */
[----:B------:R-:W-:Y:S02]  /*f880*/  F2FP.BF16.F32.PACK_AB R13, R83, R82 ;  /* 0x00000052530d723e */ /* 0x000fe400000010ff */
[----:B------:R-:W-:Y:S02]  /*f890*/  F2FP.BF16.F32.PACK_AB R14, R85, R189 ;  /* 0x000000bd550e723e */ /* 0x000fe400000010ff */
[----:B------:R-:W-:Y:S02]  /*f8a0*/  F2FP.BF16.F32.PACK_AB R15, R87, R86 ;  /* 0x00000056570f723e */ /* 0x000fe400000010ff */
[----:B------:R-:W-:Y:S02]  /*f8b0*/  MOV R156, R156 ;  /* 0x0000009c009c7202 */ /* 0x000fe40000000f00 */
[----:B------:R-:W-:Y:S01]  /*f8c0*/  F2FP.BF16.F32.PACK_AB R24, R89, R190 ;  /* 0x000000be5918723e */ /* 0x000fe200000010ff */
[----:B------:R1:W-:Y:S01]  /*f8d0*/  STSM.16.M88.4 [R158], R12 ;  /* 0x0000000c9e007844 */ /* 0x0003e20000000200 */
[----:B------:R-:W-:-:S02]  /*f8e0*/  F2FP.BF16.F32.PACK_AB R25, R91, R90 ;  /* 0x0000005a5b19723e */ /* 0x000fc400000010ff */
[----:B------:R-:W-:Y:S02]  /*f8f0*/  F2FP.BF16.F32.PACK_AB R26, R93, R191 ;  /* 0x000000bf5d1a723e */ /* 0x000fe400000010ff */
[----:B------:R-:W-:Y:S01]  /*f900*/  F2FP.BF16.F32.PACK_AB R27, R95, R94 ;  /* 0x0000005e5f1b723e */ /* 0x000fe200000010ff */
[----:B0-----:R-:W-:Y:S01]  /*f910*/  IMAD.U32 R10, RZ, RZ, UR5 ;  /* 0x00000005ff0a7e24 */ /* 0x001fe2000f8e00ff */
[----:B------:R-:W-:Y:S01]  /*f920*/  SHF.R.S32.HI R9, RZ, 0x1f, R32 ;  /* 0x0000001fff097819 */ /* 0x000fe20000011420 */
[----:B------:R-:W-:Y:S01]  /*f930*/  ULDC UR5, c[0x0][0xa88] ;  /* 0x0002a20000057ab9 */ /* 0x000fe20000000800 */
[----:B------:R-:W-:Y:S01]  /*f940*/  SHF.R.S32.HI R8, RZ, 0x1f, R33 ;  /* 0x0000001fff087819 */ /* 0x000fe20000011421 */
[----:B------:R0:W-:Y:S01]  /*f950*/  STSM.16.M88.4 [R156], R24 ;  /* 0x000000189c007844 */ /* 0x0001e20000000200 */
[----:B------:R-:W-:Y:S01]  /*f960*/  MOV R154, R154 ;  /* 0x0000009a009a7202 */ /* 0x000fe20000000f00 */
[----:B------:R-:W-:Y:S01]  /*f970*/  IMAD R41, R171, UR5, RZ ;  /* 0x00000005ab297c24 */ /* 0x000fe2000f8e02ff */
[----:B------:R-:W-:-:S02]  /*f980*/  F2FP.BF16.F32.PACK_AB R4, R97, R192 ;  /* 0x000000c06104723e */ /* 0x000fc400000010ff */
[----:B------:R-:W-:Y:S01]  /*f990*/  F2FP.BF16.F32.PACK_AB R5, R44, R36 ;  /* 0x000000242c05723e */ /* 0x000fe200000010ff */
[----:B-1----:R-:W-:Y:S01]  /*f9a0*/  VIADD R14, R207, UR43 ;  /* 0x0000002bcf0e7c36 */ /* 0x002fe20008000000 */
[----:B------:R-:W-:Y:S02]  /*f9b0*/  IADD3 R12, P0, R32, UR6, RZ ;  /* 0x00000006200c7c10 */ /* 0x000fe4000ff1e0ff */
[----:B------:R-:W-:Y:S02]  /*f9c0*/  F2FP.BF16.F32.PACK_AB R6, R101, R193 ;  /* 0x000000c16506723e */ /* 0x000fe400000010ff */
[----:B------:R-:W-:Y:S01]  /*f9d0*/  IADD3.X R13, R9, UR7, R10, P0, !PT ;  /* 0x00000007090d7c10 */ /* 0x000fe200087fe40a */
[----:B------:R-:W-:Y:S01]  /*f9e0*/  ULDC.64 UR6, c[0x0][0xb88] ;  /* 0x0002e20000067ab9 */ /* 0x000fe20000000a00 */
[----:B------:R-:W-:Y:S01]  /*f9f0*/  F2FP.BF16.F32.PACK_AB R7, R52, R48 ;  /* 0x000000303407723e */ /* 0x000fe200000010ff */
[----:B------:R-:W-:Y:S01]  /*fa00*/  IMAD R8, R8, UR6, RZ ;  /* 0x0000000608087c24 */ /* 0x000fe2000f8e02ff */
[----:B------:R-:W-:Y:S01]  /*fa10*/  LOP3.LUT P0, RZ, R205, 0x3, RZ, 0xc0, !PT ;  /* 0x00000003cdff7812 */ /* 0x000fe2000780c0ff */
[C---:B------:R-:W-:Y:S01]  /*fa20*/  IMAD.WIDE.U32 R12, R33.reuse, UR6, R12 ;  /* 0x00000006210c7c25 */ /* 0x040fe2000f8e000c */
[----:B------:R-:W-:Y:S01]  /*fa30*/  MOV R152, R152 ;  /* 0x0000009800987202 */ /* 0x000fe20000000f00 */
[----:B------:R1:W-:Y:S01]  /*fa40*/  STSM.16.M88.4 [R154], R4 ;  /* 0x000000049a007844 */ /* 0x0003e20000000200 */
[----:B------:R-:W-:Y:S01]  /*fa50*/  F2FP.BF16.F32.PACK_AB R9, R60, R56 ;  /* 0x000000383c09723e */ /* 0x000fe200000010ff */
[----:B------:R-:W-:Y:S01]  /*fa60*/  IMAD R33, R33, UR7, R8 ;  /* 0x0000000721217c24 */ /* 0x000fe2000f8e0208 */
[----:B------:R-:W-:Y:S01]  /*fa70*/  ULDC.64 UR6, c[0x0][0xb50] ;  /* 0x0002d40000067ab9 */ /* 0x000fe20000000a00 */
[----:B------:R-:W-:-:S02]  /*fa80*/  F2FP.BF16.F32.PACK_AB R8, R105, R194 ;  /* 0x000000c26908723e */ /* 0x000fc400000010ff */
[----:B0-----:R-:W-:Y:S02]  /*fa90*/  LEA R26, P3, R12, UR6, 0x2 ;  /* 0x000000060c1a7c11 */ /* 0x001fe4000f8610ff */
[----:B------:R-:W-:Y:S02]  /*faa0*/  F2FP.BF16.F32.PACK_AB R10, R109, R195 ;  /* 0x000000c36d0a723e */ /* 0x000fe400000010ff */
[----:B------:R-:W-:Y:S01]  /*fab0*/  F2FP.BF16.F32.PACK_AB R11, R68, R64 ;  /* 0x00000040440b723e */ /* 0x000fe200000010ff */
[----:B------:R-:W-:Y:S01]  /*fac0*/  SHFL.IDX PT, R42, R26, RZ, 0x1c1f ;  /* 0x001c1fff1a2a7589 */ /* 0x000fe200000e0000 */
[----:B------:R-:W-:Y:S02]  /*fad0*/  ISETP.GE.OR P1, PT, R14, R41, P0 ;  /* 0x000000290e00720c */ /* 0x000fe40000726670 */
[----:B------:R-:W-:Y:S01]  /*fae0*/  F2FP.BF16.F32.PACK_AB R15, R116, R112 ;  /* 0x00000070740f723e */ /* 0x000fe200000010ff */
[----:B------:R0:W-:Y:S01]  /*faf0*/  STSM.16.M88.4 [R152], R8 ;  /* 0x0000000898007844 */ /* 0x0001e20000000200 */
[----:B-1----:R-:W-:Y:S01]  /*fb00*/  IMAD.IADD R5, R13, 0x1, R33 ;  /* 0x000000010d057824 */ /* 0x002fe200078e0221 */
[----:B------:R-:W-:Y:S01]  /*fb10*/  F2FP.BF16.F32.PACK_AB R6, R117, R197 ;  /* 0x000000c57506723e */ /* 0x000fe200000010ff */
[----:B------:R-:W-:Y:S01]  /*fb20*/  VIADD R4, R14, 0x8 ;  /* 0x000000080e047836 */ /* 0x000fe20000000000 */
[----:B------:R-:W-:Y:S01]  /*fb30*/  F2FP.BF16.F32.PACK_AB R7, R84, R80 ;  /* 0x000000505407723e */ /* 0x000fe200000010ff */
[----:B------:R1:W-:Y:S01]  /*fb40*/  SHFL.IDX PT, R48, R26, 0x1, 0x1c1f ;  /* 0x003c1f001a307f89 */ /* 0x0003e200000e0000 */
[----:B------:R-:W-:-:S02]  /*fb50*/  LEA.HI.X R27, R12, UR7, R5, 0x2, P3 ;  /* 0x000000070c1b7c11 */ /* 0x000fc400098f1405 */
[----:B------:R-:W-:Y:S02]  /*fb60*/  ISETP.GE.OR P0, PT, R4, R41, P0 ;  /* 0x000000290400720c */ /* 0x000fe40000706670 */
[----:B------:R-:W-:Y:S01]  /*fb70*/  F2FP.BF16.F32.PACK_AB R4, R113, R196 ;  /* 0x000000c47104723e */ /* 0x000fe200000010ff */
[----:B------:R-:W2:Y:S01]  /*fb80*/  SHFL.IDX PT, R43, R27, RZ, 0x1c1f ;  /* 0x001c1fff1b2b7589 */ /* 0x000ea200000e0000 */
[----:B------:R-:W-:Y:S02]  /*fb90*/  F2FP.BF16.F32.PACK_AB R5, R76, R72 ;  /* 0x000000484c05723e */ /* 0x000fe400000010ff */
[----:B------:R-:W-:Y:S01]  /*fba0*/  F2FP.BF16.F32.PACK_AB R12, R129, R199 ;  /* 0x000000c7810c723e */ /* 0x000fe200000010ff */
[----:B------:R3:W4:Y:S01]  /*fbb0*/  SHFL.IDX PT, R49, R27, 0x1, 0x1c1f ;  /* 0x003c1f001b317f89 */ /* 0x00072200000e0000 */
[----:B0-----:R-:W-:Y:S02]  /*fbc0*/  F2FP.BF16.F32.PACK_AB R8, R121, R198 ;  /* 0x000000c67908723e */ /* 0x001fe400000010ff */
[----:B------:R-:W-:Y:S01]  /*fbd0*/  F2FP.BF16.F32.PACK_AB R9, R92, R88 ;  /* 0x000000585c09723e */ /* 0x000fe200000010ff */
[----:B------:R0:W-:Y:S01]  /*fbe0*/  STSM.16.M88.4 [R170], R4 ;  /* 0x00000004aa007844 */ /* 0x0001e20000000200 */
[----:B------:R-:W-:-:S02]  /*fbf0*/  F2FP.BF16.F32.PACK_AB R10, R125, R124 ;  /* 0x0000007c7d0a723e */ /* 0x000fc400000010ff */
[----:B------:R-:W-:Y:S02]  /*fc00*/  F2FP.BF16.F32.PACK_AB R11, R100, R96 ;  /* 0x00000060640b723e */ /* 0x000fe400000010ff */
[----:B------:R-:W-:Y:S02]  /*fc10*/  F2FP.BF16.F32.PACK_AB R13, R108, R104 ;  /* 0x000000686c0d723e */ /* 0x000fe400000010ff */
[----:B------:R-:W-:Y:S01]  /*fc20*/  F2FP.BF16.F32.PACK_AB R14, R133, R132 ;  /* 0x00000084850e723e */ /* 0x000fe200000010ff */
[----:B------:R-:W-:Y:S01]  /*fc30*/  STSM.16.M88.4 [R169], R8 ;  /* 0x00000008a9007844 */ /* 0x000fe20000000200 */
[----:B------:R-:W-:Y:S02]  /*fc40*/  F2FP.BF16.F32.PACK_AB R24, R137, R136 ;  /* 0x000000888918723e */ /* 0x000fe400000010ff */
[----:B------:R-:W-:Y:S01]  /*fc50*/  F2FP.BF16.F32.PACK_AB R25, R128, R120 ;  /* 0x000000788019723e */ /* 0x000fe200000010ff */
[----:B------:R-:W-:Y:S01]  /*fc60*/  STSM.16.M88.4 [R40], R12 ;  /* 0x0000000c28007844 */ /* 0x000fe20000000200 */
[----:B-1----:R-:W-:-:S02]  /*fc70*/  F2FP.BF16.F32.PACK_AB R26, R141, R140 ;  /* 0x0000008c8d1a723e */ /* 0x002fc400000010ff */
[----:B---3--:R-:W-:Y:S01]  /*fc80*/  F2FP.BF16.F32.PACK_AB R27, R173, R172 ;  /* 0x000000acad1b723e */ /* 0x008fe200000010ff */
[----:B0-----:R-:W0:Y:S01]  /*fc90*/  @P2 LDC R7, c[0x0][0xbf0] ;  /* 0x0002fc00ff072b82 */ /* 0x001e220000000800 */
[----:B------:R-:W-:Y:S02]  /*fca0*/  F2FP.BF16.F32.PACK_AB R44, R145, R144 ;  /* 0x00000090912c723e */ /* 0x000fe400000010ff */
[----:B------:R-:W-:Y:S01]  /*fcb0*/  F2FP.BF16.F32.PACK_AB R45, R175, R174 ;  /* 0x000000aeaf2d723e */ /* 0x000fe200000010ff */
[----:B------:R-:W-:Y:S01]  /*fcc0*/  STSM.16.M88.4 [R16], R24 ;  /* 0x0000001810007844 */ /* 0x000fe20000000200 */
[----:B------:R-:W-:Y:S02]  /*fcd0*/  F2FP.BF16.F32.PACK_AB R46, R149, R148 ;  /* 0x00000094952e723e */ /* 0x000fe400000010ff */
[----:B------:R-:W-:-:S05]  /*fce0*/  F2FP.BF16.F32.PACK_AB R47, R0, R176 ;  /* 0x000000b0002f723e */ /* 0x000fca00000010ff */
[----:B------:R-:W-:Y:S01]  /*fcf0*/  STSM.16.M88.4 [R168], R44 ;  /* 0x0000002ca8007844 */ /* 0x000fe20000000200 */
[----:B------:R-:W-:Y:S01]  /*fd00*/  BAR.SYNC.DEFER_BLOCKING 0x1, 0x100 ;  /* 0x0044000000007b1d */ /* 0x000fe20000010000 */
[----:B------:R-:W-:Y:S01]  /*fd10*/  IMAD R0, R202, 0x20, R203 ;  /* 0x00000020ca007824 */ /* 0x000fe200078e02cb */
[----:B------:R-:W-:-:S04]  /*fd20*/  UIMAD UR5, UR10, UR8, URZ ;  /* 0x000000080a0572a4 */ /* 0x000fc8000f8e023f */
[----:B--2---:R1:W-:Y:S01]  /*fd30*/  @!P1 ST.E desc[UR46][R42.64], R3 ;  /* 0x000000032a009985 */ /* 0x0043e2000c10192e */
[----:B------:R-:W-:Y:S01]  /*fd40*/  VIADD R6, R0, UR43 ;  /* 0x0000002b00067c36 */ /* 0x000fe20008000000 */
[----:B------:R-:W-:Y:S02]  /*fd50*/  UIMAD.WIDE.U32 UR6, UR40, UR8, URZ ;  /* 0x00000008280672a5 */ /* 0x000fe4000f8e003f */
[----:B------:R-:W-:Y:S01]  /*fd60*/  UIMAD UR5, UR40, UR9, UR5 ;  /* 0x00000009280572a4 */ /* 0x000fe2000f8e0205 */
[----:B------:R-:W-:Y:S01]  /*fd70*/  ULDC.64 UR10, c[0x0][0xaf0] ;  /* 0x0002bc00000a7ab9 */ /* 0x000fe20000000a00 */
[----:B----4-:R2:W-:Y:S01]  /*fd80*/  @!P0 ST.E desc[UR46][R48.64], R2 ;  /* 0x0000000230008985 */ /* 0x0105e2000c10192e */
[----:B-1----:R-:W1:Y:S01]  /*fd90*/  @P2 LDC R3, c[0x0][0xbec] ;  /* 0x0002fb00ff032b82 */ /* 0x002e620000000800 */
[----:B------:R-:W-:Y:S01]  /*fda0*/  UIMAD UR8, UR12, UR10, URZ ;  /* 0x0000000a0c0872a4 */ /* 0x000fe2000f8e023f */
[----:B------:R-:W-:Y:S01]  /*fdb0*/  IMAD.MOV.U32 R5, RZ, RZ, R6 ;  /* 0x000000ffff057224 */ /* 0x000fe200078e0006 */
[----:B------:R-:W-:Y:S01]  /*fdc0*/  UIADD3 UR7, UR7, UR5, URZ ;  /* 0x0000000507077290 */ /* 0x000fe2000fffe03f */
[----:B------:R3:W5:Y:S01]  /*fdd0*/  LD.E.128 R32, desc[UR46][R28.64] ;  /* 0x0000002e1c207980 */ /* 0x000762000c101d00 */
[----:B------:R-:W-:-:S02]  /*fde0*/  UIMAD UR5, UR42, UR11, UR8 ;  /* 0x0000000b2a0572a4 */ /* 0x000fc4000f8e0208 */
[----:B------:R-:W-:Y:S01]  /*fdf0*/  UIMAD.WIDE.U32 UR6, UR42, UR10, UR6 ;  /* 0x0000000a2a0672a5 */ /* 0x000fe2000f8e0006 */
[----:B------:R3:W5:Y:S01]  /*fe00*/  LD.E.128 R36, desc[UR46][R20.64] ;  /* 0x0000002e14247980 */ /* 0x000762000c101d00 */
[----:B------:R-:W-:Y:S02]  /*fe10*/  ULDC.64 UR8, c[0x0][0xae0] ;  /* 0x0002b80000087ab9 */ /* 0x000fe40000000a00 */
[----:B------:R-:W-:Y:S01]  /*fe20*/  UIADD3 UR5, UR7, UR5, URZ ;  /* 0x0000000507057290 */ /* 0x000fe2000fffe03f */
        /* <DEDUP_REMOVED lines=9> */
[----:B------:R-:W5:Y:S01]  /*fec0*/  LD.E.128 R116, desc[UR46][R118.64] ;  /* 0x0000002e76747980 */ /* 0x000f62000c101d00 */
[----:B------:R-:W-:Y:S02]  /*fed0*/  IMAD.U32 R3, RZ, RZ, UR7 ;  /* 0x00000007ff037e24 */ /* 0x000fe4000f8e00ff */
[----:B------:R-:W-:Y:S01]  /*fee0*/  IMAD R0, R0, UR8, RZ ;  /* 0x0000000800007c24 */ /* 0x000fe2000f8e02ff */
[----:B------:R-:W5:Y:S01]  /*fef0*/  LD.E.128 R120, desc[UR46][R122.64] ;  /* 0x0000002e7a787980 */ /* 0x000f62000c101d00 */
[----:B------:R-:W-:-:S02]  /*ff00*/  IMAD R171, R171, R4, R6 ;  /* 0x00000004abab7224 */ /* 0x000fc400078e0206 */
[----:B--2---:R-:W-:Y:S01]  /*ff10*/  IMAD.U32 R2, RZ, RZ, UR6 ;  /* 0x00000006ff027e24 */ /* 0x004fe2000f8e00ff */
[----:B------:R-:W5:Y:S01]  /*ff20*/  LD.E.128 R124, desc[UR46][R126.64] ;  /* 0x0000002e7e7c7980 */ /* 0x000f62000c101d00 */
[----:B------:R-:W-:Y:S01]  /*ff30*/  IMAD.U32 R3, RZ, RZ, UR5 ;  /* 0x00000005ff037e24 */ /* 0x000fe2000f8e00ff */
[----:B------:R-:W-:Y:S01]  /*ff40*/  ULDC.64 UR6, c[0x0][0xad8] ;  /* 0x0002b60000067ab9 */ /* 0x000fe20000000a00 */
[----:B------:R-:W-:Y:S01]  /*ff50*/  IMAD R7, R5, UR9, R0 ;  /* 0x0000000905077c24 */ /* 0x000fe2000f8e0200 */
[----:B------:R-:W5:Y:S01]  /*ff60*/  LD.E.128 R128, desc[UR46][R130.64] ;  /* 0x0000002e82807980 */ /* 0x000f62000c101d00 */
[----:B------:R-:W-:-:S03]  /*ff70*/  SHF.R.S32.HI R0, RZ, 0x1f, R171 ;  /* 0x0000001fff007819 */ /* 0x000fc600000114ab */
[----:B------:R-:W5:Y:S01]  /*ff80*/  LD.E.128 R132, desc[UR46][R134.64] ;  /* 0x0000002e86847980 */ /* 0x000f62000c101d00 */
[----:B------:R-:W-:-:S03]  /*ff90*/  IMAD.WIDE.U32 R2, R5, UR8, R2 ;  /* 0x0000000805027c25 */ /* 0x000fc6000f8e0002 */
[----:B------:R-:W5:Y:S04]  /*ffa0*/  LD.E.128 R136, desc[UR46][R138.64] ;  /* 0x0000002e8a887980 */ /* 0x000f68000c101d00 */
[----:B------:R-:W5:Y:S04]  /*ffb0*/  LD.E.128 R140, desc[UR46][R142.64] ;  /* 0x0000002e8e8c7980 */ /* 0x000f68000c101d00 */
[----:B------:R-:W5:Y:S04]  /*ffc0*/  LD.E.128 R144, desc[UR46][R146.64] ;  /* 0x0000002e92907980 */ /* 0x000f68000c101d00 */
[----:B------:R-:W5:Y:S01]  /*ffd0*/  LD.E.128 R28, desc[UR46][R30.64] ;  /* 0x0000002e1e1c7980 */ /* 0x000f62000c101d00 */
[----:B------:R-:W-:Y:S01]  /*ffe0*/  IMAD.IADD R3, R3, 0x1, R7 ;  /* 0x0000000103037824 */ /* 0x000fe200078e0207 */
[----:B------:R-:W-:Y:S01]  /*fff0*/  BSSY B1, `(.L_x_11073) ;  /* 0x000002b000017945 */ /* 0x000fe20003800000 */
[----:B------:R-:W-:Y:S01]  /*10000*/  IMAD R4, R0, UR6, RZ ;  /* 0x0000000600047c24 */ /* 0x000fe2000f8e02ff */
[----:B------:R-:W-:Y:S01]  /*10010*/  @!PT LDS RZ, [RZ] ;  /* 0x00000000fffff984 */ /* 0x000fe20000000800 */
[----:B------:R-:W-:Y:S01]  /*10020*/  @!PT LDS RZ, [RZ] ;  /* 0x00000000fffff984 */ /* 0x000fe20000000800 */
[----:B------:R-:W-:Y:S01]  /*10030*/  @!PT LDS RZ, [RZ] ;  /* 0x00000000fffff984 */ /* 0x000fe20000000800 */
[----:B------:R-:W-:Y:S01]  /*10040*/  @!PT LDS RZ, [RZ] ;  /* 0x00000000fffff984 */ /* 0x000fe20000000800 */
[----:B------:R0:W-:Y:S06]  /*10050*/  MEMBAR.ALL.CTA ;  /* 0x0000000000007992 */ /* 0x0001ec0000008000 */
[----:B0-----:R-:W0:Y:S01]  /*10060*/  FENCE.VIEW.ASYNC.S ;  /* 0x00000000000073c6 */ /* 0x001e220000000000 */
[----:B------:R-:W-:-:S02]  /*10070*/  VIADD R12, R203, UR43 ;  /* 0x0000002bcb0c7c36 */ /* 0x000fc40008000000 */
[C---:B------:R-:W-:Y:S02]  /*10080*/  IMAD R5, R171.reuse, UR7, R4 ;  /* 0x00000007ab057c24 */ /* 0x040fe4000f8e0204 */
        /* <DEDUP_REMOVED lines=9> */
[----:B------:R-:W-:Y:S01]  /*10120*/  LEA.HI.X R11, R2, UR7, R3, 0x1, P3 ;  /* 0x00000007020b7c11 */ /* 0x000fe200098f0c03 */
[----:B0-----:R3:W0:Y:S01]  /*10130*/  SHFL.IDX PT, R8, R10, RZ, 0x181f ;  /* 0x00181fff0a087589 */ /* 0x00162200000e0000 */
[----:B------:R-:W-:-:S02]  /*10140*/  PRMT R204, RZ, 0x654, R204 ;  /* 0x00000654ffcc7816 */ /* 0x000fc400000000cc */
[----:B------:R-:W-:Y:S02]  /*10150*/  ISETP.GE.AND P0, PT, R0, R41, PT ;  /* 0x000000290000720c */ /* 0x000fe40003f06270 */
[----:B------:R3:W1:Y:S01]  /*10160*/  SHFL.IDX PT, R0, R11, RZ, 0x181f ;  /* 0x00181fff0b007589 */ /* 0x00066200000e0000 */
[----:B------:R3:W-:Y:S01]  /*10170*/  SYNCS.ARRIVE.TRANS64.RED.A1T0 RZ, [R204+URZ], RZ ;  /* 0x000000ffccff79a7 */ /* 0x0007e2000810043f */
[----:B------:R-:W-:Y:S09]  /*10180*/  @P2 BRA `(.L_x_11074) ;  /* 0x0000000000442947 */ /* 0x000ff20003800000 */
        /* <DEDUP_REMOVED lines=17> */
.L_x_11074:
[----:B------:R-:W-:Y:S05]  /*102a0*/  BSYNC B1 ;  /* 0x0000000000017941 */ /* 0x000fea0003800000 */
.L_x_11073:
[----:B-1----:R1:W4:Y:S01]  /*102b0*/  SHFL.IDX PT, R0, R11, 0x1, 0x181f ;  /* 0x00381f000b007f89 */ /* 0x00232200000e0000 */
[----:B------:R-:W-:Y:S03]  /*102c0*/  BSSY B1, `(.L_x_11075) ;  /* 0x0000014000017945 */ /* 0x000fe60003800000 */
[----:B0-2---:R1:W0:Y:S01]  /*102d0*/  SHFL.IDX PT, R8, R10, 0x1, 0x181f ;  /* 0x00381f000a087f89 */ /* 0x00522200000e0000 */
        /* <DEDUP_REMOVED lines=11> */
[----:B-----5:R2:W-:Y:S01]  /*10390*/  @!P4 ST.E.128 desc[UR46][R2.64], R36 ;  /* 0x000000240200c985 */ /* 0x0205e2000c101d2e */
[----:B------:R-:W-:-:S02]  /*103a0*/  @!P1 LEA R8, P5, R201, R8, 0x1 ;  /* 0x00000008c9089211 */ /* 0x000fc400078a08ff */
[-C--:B------:R-:W-:Y:S01]  /*103b0*/  @!P2 LEA.HI.X R7, R23, R0.reuse, R210, 0x1, P6 ;  /* 0x000000001707a211 */ /* 0x080fe200030f0cd2 */
[----:B------:R2:W-:Y:S01]  /*103c0*/  @!P3 ST.E.128 desc[UR46][R4.64], R108 ;  /* 0x0000006c0400b985 */ /* 0x0005e2000c101d2e */
[----:B------:R-:W-:-:S03]  /*103d0*/  @!P1 LEA.HI.X R9, R201, R0, R209, 0x1, P5 ;  /* 0x00000000c9099211 */ /* 0x000fc600028f0cd1 */
[----:B------:R2:W-:Y:S04]  /*103e0*/  @!P2 ST.E.128 desc[UR46][R6.64], R124 ;  /* 0x0000007c0600a985 */ /* 0x0005e8000c101d2e */
[----:B------:R2:W-:Y:S02]  /*103f0*/  @!P1 ST.E.128 desc[UR46][R8.64], R140 ;  /* 0x0000008c08009985 */ /* 0x0005e4000c101d2e */
.L_x_11076:
[----:B------:R-:W-:Y:S05]  /*10400*/  BSYNC B1 ;  /* 0x0000000000017941 */ /* 0x000fea0003800000 */
.L_x_11075:
[----:B----4-:R4:W1:Y:S01]  /*10410*/  SHFL.IDX PT, R0, R11, 0x2, 0x181f ;  /* 0x00581f000b007f89 */ /* 0x01086200000e0000 */
        /* <DEDUP_REMOVED lines=11> */
[----:B-1----:R-:W-:Y:S02]  /*104d0*/  @!P3 LEA.HI.X R3, R19, R0, R212, 0x1, P6 ;  /* 0x000000001303b211 */ /* 0x002fe400030f0cd4 */
[----:B------:R-:W-:Y:S02]  /*104e0*/  @!P0 LEA R8, P6, R201, R8, 0x1 ;  /* 0x00000008c9088211 */ /* 0x000fe400078c08ff */
[-C--:B------:R-:W-:Y:S01]  /*104f0*/  @!P2 LEA.HI.X R5, R200, R0.reuse, R211, 0x1, P5 ;  /* 0x00000000c805a211 */ /* 0x080fe200028f0cd3 */
[----:B-----5:R2:W-:Y:S01]  /*10500*/  @!P3 ST.E.128 desc[UR46][R2.64], R96 ;  /* 0x000000600200b985 */ /* 0x0205e2000c101d2e */
[----:B------:R-:W-:-:S02]  /*10510*/  @!P1 LEA.HI.X R7, R23, R0, R210, 0x1, P4 ;  /* 0x0000000017079211 */ /* 0x000fc400020f0cd2 */
[----:B------:R-:W-:Y:S01]  /*10520*/  @!P0 LEA.HI.X R9, R201, R0, R209, 0x1, P6 ;  /* 0x00000000c9098211 */ /* 0x000fe200030f0cd1 */
[----:B------:R2:W-:Y:S04]  /*10530*/  @!P2 ST.E.128 desc[UR46][R4.64], R112 ;  /* 0x000000700400a985 */ /* 0x0005e8000c101d2e */
[----:B------:R2:W-:Y:S04]  /*10540*/  @!P1 ST.E.128 desc[UR46][R6.64], R128 ;  /* 0x0000008006009985 */ /* 0x0005e8000c101d2e */
[----:B------:R2:W-:Y:S02]  /*10550*/  @!P0 ST.E.128 desc[UR46][R8.64], R144 ;  /* 0x0000009008008985 */ /* 0x0005e4000c101d2e */
.L_x_11078:
[----:B------:R-:W-:Y:S05]  /*10560*/  BSYNC B1 ;  /* 0x0000000000017941 */ /* 0x000fea0003800000 */
.L_x_11077:
[----:B-1----:R-:W-:Y:S01]  /*10570*/  VIADD R0, R12, 0x60 ;  /* 0x000000600c007836 */ /* 0x002fe20000000000 */
[----:B0-2---:R0:W1:Y:S04]  /*10580*/  SHFL.IDX PT, R8, R11, 0x3, 0x181f ;  /* 0x00781f000b087f89 */ /* 0x00506800000e0000 */
[----:B------:R-:W-:Y:S01]  /*10590*/  ISETP.GE.AND P0, PT, R0, R41, PT ;  /* 0x000000290000720c */ /* 0x000fe20003f06270 */
[----:B---34-:R-:W2:-:S12]  /*105a0*/  SHFL.IDX PT, R10, R10, 0x3, 0x181f ;  /* 0x00781f000a0a7f89 */ /* 0x018e9800000e0000 */
[----:B0-----:R-:W-:Y:S05]  /*105b0*/  @P0 BRA `(.L_x_11079) ;  /* 0x0000000c00200947 */ /* 0x001fea0003800000 */
[----:B------:R-:W-:Y:S02]  /*105c0*/  ULDC UR5, c[0x0][0xac8] ;  /* 0x0002b20000057ab9 */ /* 0x000fe40000000800 */
[----:B------:R-:W-:Y:S02]  /*105d0*/  ISETP.GE.AND P3, PT, R19, UR5, PT ;  /* 0x0000000513007c0c */ /* 0x000fe4000bf66270 */
[----:B------:R-:W-:Y:S02]  /*105e0*/  ISETP.GE.AND P4, PT, R200, UR5, PT ;  /* 0x00000005c8007c0c */ /* 0x000fe4000bf86270 */
[----:B------:R-:W-:-:S09]  /*105f0*/  ISETP.GE.AND P5, PT, R23, UR5, PT ;  /* 0x0000000517007c0c */ /* 0x000fd2000bfa6270 */
[-C--:B--2---:R-:W-:Y:S02]  /*10600*/  @!P3 LEA R2, P0, R19, R10.reuse, 0x1 ;  /* 0x0000000a1302b211 */ /* 0x084fe400078008ff */
[CC--:B------:R-:W-:Y:S02]  /*10610*/  @!P4 LEA R4, P1, R200.reuse, R10.reuse, 0x1 ;  /* 0x0000000ac804c211 */ /* 0x0c0fe400078208ff */
[----:B------:R-:W-:Y:S02]  /*10620*/  @!P5 LEA R6, P2, R23, R10, 0x1 ;  /* 0x0000000a1706d211 */ /* 0x000fe400078408ff */
[-C--:B-1----:R-:W-:Y:S02]  /*10630*/  @!P3 LEA.HI.X R3, R19, R8.reuse, R212, 0x1, P0 ;  /* 0x000000081303b211 */ /* 0x082fe400000f0cd4 */
[-C--:B------:R-:W-:Y:S02]  /*10640*/  @!P4 LEA.HI.X R5, R200, R8.reuse, R211, 0x1, P1 ;  /* 0x00000008c805c211 */ /* 0x080fe400008f0cd3 */
[----:B------:R-:W-:Y:S01]  /*10650*/  @!P5 LEA.HI.X R7, R23, R8, R210, 0x1, P2 ;  /* 0x000000081707d211 */ /* 0x000fe200010f0cd2 */
[----:B-----5:R0:W-:Y:S01]  /*10660*/  @!P3 ST.E.128 desc[UR46][R2.64], R100 ;  /* 0x000000640200b985 */ /* 0x0201e2000c101d2e */
        /* <DEDUP_REMOVED lines=8> */
.L_x_11072:
[----:B------:R-:W0:Y:S01]  /*106f0*/  LDC R8, c[0x0][0xbe8] ;  /* 0x0002fa00ff087b82 */ /* 0x000e220000000800 */
[----:B------:R-:W-:Y:S01]  /*10700*/  ISETP.GE.AND P0, PT, R213, 0x80, PT ;  /* 0x00000080d500780c */ /* 0x000fe20003f06270 */
[----:B------:R-:W-:Y:S01]  /*10710*/  USHF.R.S32.HI UR8, URZ, 0x1f, UR40 ;  /* 0x0000001f3f087899 */ /* 0x000fe20008011428 */
[----:B------:R-:W-:Y:S01]  /*10720*/  BSSY B1, `(.L_x_11080) ;  /* 0x000002f000017945 */ /* 0x000fe20003800000 */
[----:B------:R-:W-:Y:S01]  /*10730*/  USHF.R.S32.HI UR9, URZ, 0x1f, UR42 ;  /* 0x0000001f3f097899 */ /* 0x000fe2000801142a */
[----:B------:R-:W-:Y:S01]  /*10740*/  IMAD R6, R202, 0x20, R203 ;  /* 0x00000020ca067824 */ /* 0x000fe200078e02cb */
        /* <DEDUP_REMOVED lines=44> */
.L_x_11081:
[----:B------:R-:W-:Y:S05]  /*10a10*/  BSYNC B1 ;  /* 0x0000000000017941 */ /* 0x000fea0003800000 */
.L_x_11080:
[----:B------:R-:W-:Y:S01]  /*10a20*/  ULDC.64 UR10, c[0x0][0xae8] ;  /* 0x0002ba00000a7ab9 */ /* 0x000fe20000000a00 */
[----:B------:R-:W-:Y:S01]  /*10a30*/  VIADD R6, R6, UR43 ;  /* 0x0000002b06067c36 */ /* 0x000fe20008000000 */
[----:B------:R-:W-:Y:S01]  /*10a40*/  UIMAD UR5, UR8, UR10, URZ ;  /* 0x0000000a080572a4 */ /* 0x000fe2000f8e023f */
[----:B------:R-:W-:Y:S01]  /*10a50*/  BSSY B1, `(.L_x_11082) ;  /* 0x000003c000017945 */ /* 0x000fe20003800000 */
[----:B------:R-:W-:Y:S01]  /*10a60*/  UIMAD.WIDE.U32 UR6, UR40, UR10, URZ ;  /* 0x0000000a280672a5 */ /* 0x000fe2000f8e003f */
[----:B0-----:R-:W-:Y:S01]  /*10a70*/  @P1 IMAD.HI.U32 R0, R6, R9, RZ ;  /* 0x0000000906001227 */ /* 0x001fe200078e00ff */
[----:B------:R-:W-:-:S03]  /*10a80*/  UIMAD UR5, UR40, UR11, UR5 ;  /* 0x0000000b280572a4 */ /* 0x000fc6000f8e0205 */
[----:B------:R-:W-:Y:S01]  /*10a90*/  ULDC.64 UR10, c[0x0][0xaf0] ;  /* 0x0002bc00000a7ab9 */ /* 0x000fe20000000a00 */
[----:B------:R-:W-:Y:S01]  /*10aa0*/  UIADD3 UR7, UR7, UR5, URZ ;  /* 0x0000000507077290 */ /* 0x000fe2000fffe03f */
[----:B--2---:R-:W-:Y:S01]  /*10ab0*/  IMAD.MOV.U32 R5, RZ, RZ, R6 ;  /* 0x000000ffff057224 */ /* 0x004fe200078e0006 */
        /* <DEDUP_REMOVED lines=10> */
[----:B------:R-:W-:Y:S02]  /*10b60*/  IMAD R7, R8, R7, R6 ;  /* 0x0000000708077224 */ /* 0x000fe400078e0206 */
[----:B------:R-:W-:Y:S01]  /*10b70*/  IMAD.U32 R2, RZ, RZ, UR6 ;  /* 0x00000006ff027e24 */ /* 0x000fe2000f8e00ff */
[----:B------:R-:W-:Y:S01]  /*10b80*/  ULDC.64 UR6, c[0x0][0xad8] ;  /* 0x0002b60000067ab9 */ /* 0x000fe20000000a00 */
[----:B------:R-:W-:Y:S01]  /*10b90*/  IMAD.U32 R3, RZ, RZ, UR5 ;  /* 0x00000005ff037e24 */ /* 0x000fe2000f8e00ff */
[----:B------:R-:W-:Y:S01]  /*10ba0*/  ULDC UR5, c[0x0][0xa88] ;  /* 0x0002a20000057ab9 */ /* 0x000fe20000000800 */
[C---:B------:R-:W-:Y:S01]  /*10bb0*/  IMAD R9, R5.reuse, UR9, R0 ;  /* 0x0000000905097c24 */ /* 0x040fe2000f8e0200 */
[----:B------:R-:W-:Y:S01]  /*10bc0*/  SHF.R.S32.HI R0, RZ, 0x1f, R7 ;  /* 0x0000001fff007819 */ /* 0x000fe20000011407 */
[----:B------:R-:W-:-:S04]  /*10bd0*/  IMAD.WIDE.U32 R2, R5, UR8, R2 ;  /* 0x0000000805027c25 */ /* 0x000fc8000f8e0002 */
[----:B------:R-:W-:Y:S02]  /*10be0*/  IMAD.IADD R3, R3, 0x1, R9 ;  /* 0x0000000103037824 */ /* 0x000fe400078e0209 */
[----:B------:R-:W-:Y:S02]  /*10bf0*/  IMAD R4, R0, UR6, RZ ;  /* 0x0000000600047c24 */ /* 0x000fe4000f8e02ff */
[----:B------:R-:W-:Y:S02]  /*10c00*/  VIADD R6, R203, UR43 ;  /* 0x0000002bcb067c36 */ /* 0x000fe40008000000 */
        /* <DEDUP_REMOVED lines=32> */
.L_x_11083:
[----:B------:R-:W-:Y:S05]  /*10e10*/  BSYNC B1 ;  /* 0x0000000000017941 */ /* 0x000fea0003800000 */
.L_x_11082:
[----:B--2---:R2:W4:Y:S01]  /*10e20*/  SHFL.IDX PT, R0, R5, 0x1, 0x181f ;  /* 0x00381f0005007f89 */ /* 0x00452200000e0000 */
[----:B------:R-:W-:Y:S03]  /*10e30*/  BSSY B1, `(.L_x_11084) ;  /* 0x0000014000017945 */ /* 0x000fe60003800000 */
[----:B-1-3--:R2:W1:Y:S01]  /*10e40*/  SHFL.IDX PT, R2, R4, 0x1, 0x181f ;  /* 0x00381f0004027f89 */ /* 0x00a46200000e0000 */
        /* <DEDUP_REMOVED lines=8> */
[----:B----4-:R-:W-:Y:S02]  /*10ed0*/  @!P4 LEA.HI.X R11, R19, R0, R212, 0x1, P6 ;  /* 0x00000000130bc211 */ /* 0x010fe400030f0cd4 */
        /* <DEDUP_REMOVED lines=9> */
.L_x_11085:
[----:B------:R-:W-:Y:S05]  /*10f70*/  BSYNC B1 ;  /* 0x0000000000017941 */ /* 0x000fea0003800000 */
.L_x_11084:
[----:B----4-:R4:W0:Y:S01]  /*10f80*/  SHFL.IDX PT, R0, R5, 0x2, 0x181f ;  /* 0x00581f0005007f89 */ /* 0x01082200000e0000 */
        /* <DEDUP_REMOVED lines=20> */
.L_x_11087:
[----:B------:R-:W-:Y:S05]  /*110d0*/  BSYNC B1 ;  /* 0x0000000000017941 */ /* 0x000fea0003800000 */
.L_x_11086:
[----:B---3--:R-:W-:Y:S01]  /*110e0*/  VIADD R3, R6, 0x60 ;  /* 0x0000006006037836 */ /* 0x008fe20000000000 */
[----:B0-----:R0:W3:Y:S04]  /*110f0*/  SHFL.IDX PT, R0, R5, 0x3, 0x181f ;  /* 0x00781f0005007f89 */ /* 0x0010e800000e0000 */
[----:B------:R-:W-:Y:S01]  /*11100*/  ISETP.GE.AND P0, PT, R3, R9, PT ;  /* 0x000000090300720c */ /* 0x000fe20003f06270 */
[----:B-1----:R0:W1:-:S12]  /*11110*/  SHFL.IDX PT, R2, R4, 0x3, 0x181f ;  /* 0x00781f0004027f89 */ /* 0x00205800000e0000 */
[----:B0-----:R-:W-:Y:S05]  /*11120*/  @P0 BRA `(.L_x_11079) ;  /* 0x0000000000440947 */ /* 0x001fea0003800000 */
[----:B------:R-:W-:Y:S02]  /*11130*/  ULDC UR5, c[0x0][0xac8] ;  /* 0x0002b20000057ab9 */ /* 0x000fe40000000800 */
[----:B------:R-:W-:Y:S02]  /*11140*/  ISETP.GE.AND P3, PT, R19, UR5, PT ;  /* 0x0000000513007c0c */ /* 0x000fe4000bf66270 */
[----:B------:R-:W-:Y:S02]  /*11150*/  ISETP.GE.AND P2, PT, R200, UR5, PT ;  /* 0x00000005c8007c0c */ /* 0x000fe4000bf46270 */
[----:B------:R-:W-:Y:S02]  /*11160*/  ISETP.GE.AND P1, PT, R23, UR5, PT ;  /* 0x0000000517007c0c */ /* 0x000fe4000bf26270 */
[----:B------:R-:W-:-:S07]  /*11170*/  ISETP.GE.AND P0, PT, R201, UR5, PT ;  /* 0x00000005c9007c0c */ /* 0x000fce000bf06270 */
[-C--:B-12-4-:R-:W-:Y:S02]  /*11180*/  @!P3 LEA R4, P6, R19, R2.reuse, 0x1 ;  /* 0x000000021304b211 */ /* 0x096fe400078c08ff */
[CC--:B------:R-:W-:Y:S02]  /*11190*/  @!P2 LEA R6, P5, R200.reuse, R2.reuse, 0x1 ;  /* 0x00000002c806a211 */ /* 0x0c0fe400078a08ff */
[----:B------:R-:W-:Y:S02]  /*111a0*/  @!P1 LEA R8, P4, R23, R2, 0x1 ;  /* 0x0000000217089211 */ /* 0x000fe400078808ff */
[----:B---3--:R-:W-:Y:S02]  /*111b0*/  @!P3 LEA.HI.X R5, R19, R0, R212, 0x1, P6 ;  /* 0x000000001305b211 */ /* 0x008fe400030f0cd4 */
        /* <DEDUP_REMOVED lines=8> */
.L_x_11079:
[----:B------:R-:W-:Y:S05]  /*11240*/  BSYNC B0 ;  /* 0x0000000000007941 */ /* 0x000fea0003800000 */
.L_x_11071:
[----:B------:R-:W-:Y:S02]  /*11250*/  ULDC UR5, c[0x0][0xc38] ;  /* 0x00030e0000057ab9 */ /* 0x000fe40000000800 */
[----:B------:R-:W-:-:S06]  /*11260*/  UISETP.GE.AND UP0, UPT, UR4, UR5, UPT ;  /* 0x000000050400728c */ /* 0x000fcc000bf06270 */
[----:B------:R-:W-:-:S13]  /*11270*/  PLOP3.LUT P0, PT, PT, PT, UP0, 0x80, 0x0 ;  /* 0x000000000000781c */ /* 0x000fda0003f0f008 */
[----:B------:R-:W-:Y:S05]  /*11280*/  @!P0 BRA `(.L_x_11088) ;  /* 0xfffffef800d88947 */ /* 0x000fea000383ffff */
[----:B------:R-:W-:Y:S05]  /*11290*/  EXIT ;  /* 0x000000000000794d */ /* 0x000fea0003800000 */
.L_x_10990:
        /* <DEDUP_REMOVED lines=26> */
[----:B------:R-:W-:-:S04]  /*11440*/  LOP3.LUT R2, R0, 0x1f8, RZ, 0xc0, !PT ;  /* 0x000001f800027812 */ /* 0x000fc800078ec0ff */
[----:B------:R-:W-:Y:S01]  /*11450*/  LOP3.LUT R3, R2, 0x38, R5, 0x78, !PT ;  /* 0x0000003802037812 */ /* 0x000fe200078e7805 */
[----:B------:R-:W-:Y:S01]  /*11460*/  IMAD.SHL.U32 R2, R4, 0x8, RZ ;  /* 0x0000000804027824 */ /* 0x000fe200078e00ff */
[----:B------:R-:W-:-:S04]  /*11470*/  SHF.R.U32.HI R4, RZ, 0x3, R4 ;  /* 0x00000003ff047819 */ /* 0x000fc80000011604 */
[----:B------:R-:W-:Y:S01]  /*11480*/  LOP3.LUT R3, R3, 0x200, R2, 0xf8, !PT ;  /* 0x0000020003037812 */ /* 0x000fe200078ef802 */
[----:B------:R-:W-:-:S04]  /*11490*/  IMAD.SHL.U32 R2, R5, 0x10, RZ ;  /* 0x0000001005027824 */ /* 0x000fc800078e00ff */
[----:B------:R-:W-:Y:S01]  /*114a0*/  IMAD R3, R3, 0x2, R18 ;  /* 0x0000000203037824 */ /* 0x000fe200078e0212 */
[----:B------:R-:W-:Y:S01]  /*114b0*/  LOP3.LUT R0, R4, 0x70, R2, 0xf8, !PT ;  /* 0x0000007004007812 */ /* 0x000fe200078ef802 */
[----:B------:R-:W-:Y:S02]  /*114c0*/  IMAD.U32 R2, RZ, RZ, UR6 ;  /* 0x00000006ff027e24 */ /* 0x000fe4000f8e00ff */
[----:B------:R-:W-:Y:S01]  /*114d0*/  IMAD.MOV.U32 R0, RZ, RZ, 0x1 ;  /* 0x00000001ff007424 */ /* 0x000fe200078e00ff */
[----:B------:R0:W-:Y:S04]  /*114e0*/  STL [R1+0x10], R3 ;  /* 0x0000100301007387 */ /* 0x0001e80000100800 */
[----:B------:R0:W-:Y:S04]  /*114f0*/  STL [R1+0xc], R2 ;  /* 0x00000c0201007387 */ /* 0x0001e80000100800 */
[----:B------:R0:W-:Y:S04]  /*11500*/  STL [R1+0x18], RZ ;  /* 0x000018ff01007387 */ /* 0x0001e80000100800 */
[----:B------:R0:W-:Y:S02]  /*11510*/  STL [R1+0x4], R0 ;  /* 0x0000040001007387 */ /* 0x0001e40000100800 */
.L_x_11185:
        /* <DEDUP_REMOVED lines=23> */
.L_x_11090:
[----:B------:R-:W-:Y:S01]  /*11690*/  ULDC UR9, c[0x0][0xc54] ;  /* 0x0003150000097ab9 */ /* 0x000fe20000000800 */
[----:B------:R-:W-:Y:S01]  /*116a0*/  UMOV UR6, UR8 ;  /* 0x0000000800067c82 */ /* 0x000fe20008000000 */
[----:B------:R-:W-:-:S11]  /*116b0*/  UISETP.NE.AND UP0, UPT, UR9, 0x1, UPT ;  /* 0x000000010900788c */ /* 0x000fd6000bf05270 */
[----:B------:R-:W-:Y:S02]  /*116c0*/  @UP0 ULDC.64 UR10, c[0x0][0xc58] ;  /* 0x00031600000a0ab9 */ /* 0x000fe40000000a00 */
[----:B------:R-:W-:-:S04]  /*116d0*/  UIMAD.WIDE.U32 UR4, UR8, UR10, URZ ;  /* 0x0000000a080472a5 */ /* 0x000fc8000f8e003f */
[----:B------:R-:W-:-:S04]  /*116e0*/  @UP0 USHF.R.U32.HI UR6, URZ, UR11, UR5 ;  /* 0x0000000b3f060299 */ /* 0x000fc80008011605 */
[----:B------:R-:W-:-:S12]  /*116f0*/  UIMAD UR4, UR6, UR9, URZ ;  /* 0x00000009060472a4 */ /* 0x000fd8000f8e023f */
.L_x_11091:
        /* <DEDUP_REMOVED lines=48> */
.L_x_11093:
[----:B------:R-:W-:-:S11]  /*11a00*/  UISETP.NE.AND UP0, UPT, UR5, 0x1, UPT ;  /* 0x000000010500788c */ /* 0x000fd6000bf05270 */
[----:B------:R-:W-:Y:S02]  /*11a10*/  @UP0 ULDC.64 UR12, c[0x0][0x9e8] ;  /* 0x00027a00000c0ab9 */ /* 0x000fe40000000a00 */
[----:B------:R-:W-:-:S04]  /*11a20*/  UIMAD.WIDE.U32 UR8, UR10, UR12, URZ ;  /* 0x0000000c0a0872a5 */ /* 0x000fc8000f8e003f */
[----:B------:R-:W-:-:S12]  /*11a30*/  @UP0 USHF.R.U32.HI UR10, URZ, UR13, UR9 ;  /* 0x0000000d3f0a0299 */ /* 0x000fd80008011609 */
.L_x_11094:
[----:B------:R-:W-:-:S04]  /*11a40*/  UIMAD UR10, UR10, UR5, UR5 ;  /* 0x000000050a0a72a4 */ /* 0x000fc8000f8e0205 */
[----:B------:R-:W-:-:S04]  /*11a50*/  UISETP.LT.AND UP0, UPT, UR4, UR10, UPT ;  /* 0x0000000a0400728c */ /* 0x000fc8000bf01270 */
[----:B------:R-:W-:-:S12]  /*11a60*/  USEL UR4, UR4, UR10, UP0 ;  /* 0x0000000a04047287 */ /* 0x000fd80008000000 */
.L_x_11092:
        /* <DEDUP_REMOVED lines=31> */
.L_x_11096:
[----:B------:R-:W-:-:S11]  /*11c60*/  UISETP.NE.AND UP0, UPT, UR5, 0x1, UPT ;  /* 0x000000010500788c */ /* 0x000fd6000bf05270 */
[----:B------:R-:W-:Y:S02]  /*11c70*/  @UP0 ULDC.64 UR10, c[0x0][0x9e8] ;  /* 0x00027a00000a0ab9 */ /* 0x000fe40000000a00 */
[----:B------:R-:W-:-:S04]  /*11c80*/  UIMAD.WIDE.U32 UR6, UR4, UR10, URZ ;  /* 0x0000000a040672a5 */ /* 0x000fc8000f8e003f */
[----:B------:R-:W-:-:S12]  /*11c90*/  @UP0 USHF.R.U32.HI UR4, URZ, UR11, UR7 ;  /* 0x0000000b3f040299 */ /* 0x000fd80008011607 */
.L_x_11097:
[----:B------:R-:W-:-:S04]  /*11ca0*/  UIMAD UR4, UR4, UR5, URZ ;  /* 0x00000005040472a4 */ /* 0x000fc8000f8e023f */
[----:B------:R-:W-:-:S04]  /*11cb0*/  UISETP.LT.AND UP0, UPT, UR8, UR4, UPT ;  /* 0x000000040800728c */ /* 0x000fc8000bf01270 */
[----:B------:R-:W-:-:S12]  /*11cc0*/  USEL UR8, UR8, UR4, !UP0 ;  /* 0x0000000408087287 */ /* 0x000fd8000c000000 */
.L_x_11095:
        /* <DEDUP_REMOVED lines=27> */
.L_x_11099:
        /* <DEDUP_REMOVED lines=20> */
.L_x_11102:
[----:B------:R-:W-:Y:S05]  /*11fc0*/  BSYNC B6 ;  /* 0x0000000000067941 */ /* 0x000fea0003800000 */
.L_x_11101:
        /* <DEDUP_REMOVED lines=20> */
.L_x_11105:
        /* <DEDUP_REMOVED lines=15> */
.L_x_11104:
[----:B------:R-:W-:Y:S05]  /*12200*/  BSYNC B6 ;  /* 0x0000000000067941 */ /* 0x000fea0003800000 */
.L_x_11103:
        /* <DEDUP_REMOVED lines=27> */
.L_x_11200:
        /* <DEDUP_REMOVED lines=9> */
.L_x_11203:
[----:B------:R-:W-:Y:S05]  /*12450*/  @!P6 BRA `(.L_x_11107) ;  /* 0x0000000000e0e947 */ /* 0x000fea0003800000 */
[----:B------:R-:W-:Y:S01]  /*12460*/  IMAD.MOV.U32 R16, RZ, RZ, R7 ;  /* 0x000000ffff107224 */ /* 0x000fe200078e0007 */
[----:B------:R-:W-:Y:S06]  /*12470*/  @!P1 BRA `(.L_x_11109) ;  /* 0x00000000004c9947 */ /* 0x000fec0003800000 */
[----:B------:R-:W-:Y:S01]  /*12480*/  IMAD.MOV.U32 R9, RZ, RZ, R0 ;  /* 0x000000ffff097224 */ /* 0x000fe200078e0000 */
[----:B------:R-:W-:Y:S01]  /*12490*/  ULDC.64 UR4, c[0x0][0x428] ;  /* 0x00010a0000047ab9 */ /* 0x000fe20000000a00 */
[----:B------:R-:W2:Y:S02]  /*124a0*/  LDC R0, c[0x0][0x43c] ;  /* 0x00010f00ff007b82 */ /* 0x000ea40000000800 */
[----:B--2---:R-:W-:-:S13]  /*124b0*/  ISETP.NE.AND P0, PT, R0, 0x1, PT ;  /* 0x000000010000780c */ /* 0x004fda0003f05270 */
[----:B-1----:R-:W1:Y:S02]  /*124c0*/  @P0 LDC.64 R4, c[0x0][0x440] ;  /* 0x00011000ff040b82 */ /* 0x002e640000000a00 */
[----:B-1----:R-:W-:-:S04]  /*124d0*/  @P0 IMAD.HI.U32 R6, R9, R4, RZ ;  /* 0x0000000409060227 */ /* 0x002fc800078e00ff */
[----:B------:R-:W-:Y:S01]  /*124e0*/  IMAD.MOV.U32 R4, RZ, RZ, R9 ;  /* 0x000000ffff047224 */ /* 0x000fe200078e0009 */
[----:B------:R-:W-:-:S05]  /*124f0*/  @P0 SHF.R.U32.HI R4, RZ, R5, R6 ;  /* 0x00000005ff040219 */ /* 0x000fca0000011606 */
[----:B------:R-:W-:-:S04]  /*12500*/  IMAD.MOV R5, RZ, RZ, -R4 ;  /* 0x000000ffff057224 */ /* 0x000fc800078e0a04 */
[----:B------:R-:W-:Y:S01]  /*12510*/  IMAD R9, R0, R5, R9 ;  /* 0x0000000500097224 */ /* 0x000fe200078e0209 */
[----:B------:R-:W-:Y:S01]  /*12520*/  SHF.R.S32.HI R5, RZ, 0x1f, R4 ;  /* 0x0000001fff057819 */ /* 0x000fe20000011404 */
[----:B------:R-:W-:-:S03]  /*12530*/  IMAD R0, R8, UR4, RZ ;  /* 0x0000000408007c24 */ /* 0x000fc6000f8e02ff */
[----:B------:R2:W-:Y:S01]  /*12540*/  STL [R1+0x14], R9 ;  /* 0x0000140901007387 */ /* 0x0005e20000100800 */
[----:B------:R-:W-:-:S04]  /*12550*/  IMAD.WIDE.U32 R4, R7, UR4, R4 ;  /* 0x0000000407047c25 */ /* 0x000fc8000f8e0004 */
[----:B------:R-:W-:Y:S01]  /*12560*/  IMAD R0, R7, UR5, R0 ;  /* 0x0000000507007c24 */ /* 0x000fe2000f8e0200 */
[----:B------:R-:W-:-:S03]  /*12570*/  LEA R2, P0, R4, R2, 0x2 ;  /* 0x0000000204027211 */ /* 0x000fc600078010ff */
[----:B------:R-:W-:-:S05]  /*12580*/  IMAD.IADD R0, R5, 0x1, R0 ;  /* 0x0000000105007824 */ /* 0x000fca00078e0200 */
[----:B------:R-:W-:-:S05]  /*12590*/  LEA.HI.X R3, R4, R3, R0, 0x2, P0 ;  /* 0x0000000304037211 */ /* 0x000fca00000f1400 */
[----:B------:R2:W5:Y:S02]  /*125a0*/  LDG.E R16, desc[UR46][R2.64] ;  /* 0x0000002e02107981 */ /* 0x000564000c1e1900 */
.L_x_11109:
[----:B------:R-:W3:Y:S01]  /*125b0*/  LDL R0, [R1+0x4] ;  /* 0x0000040001007983 */ /* 0x000ee20000100800 */
[----:B--2---:R-:W-:Y:S01]  /*125c0*/  IMAD R3, R19, 0x8, R18 ;  /* 0x0000000813037824 */ /* 0x004fe200078e0212 */
[----:B0-----:R-:W0:Y:S02]  /*125d0*/  S2R R7, SR_TID.X ;  /* 0x0000000000077919 */ /* 0x001e240000002100 */
[----:B0-----:R-:W-:-:S04]  /*125e0*/  LOP3.LUT R7, R7, 0x7f, RZ, 0xc0, !PT ;  /* 0x0000007f07077812 */ /* 0x001fc800078ec0ff */
[----:B------:R-:W-:Y:S02]  /*125f0*/  ISETP.NE.AND P1, PT, R7, RZ, PT ;  /* 0x000000ff0700720c */ /* 0x000fe40003f25270 */
[----:B---3--:R-:W-:-:S04]  /*12600*/  SHF.L.U32 R0, R0, 0x1f, RZ ;  /* 0x0000001f00007819 */ /* 0x008fc800000006ff */
[----:B------:R-:W0:Y:S02]  /*12610*/  SYNCS.PHASECHK.TRANS64.TRYWAIT P0, [R3+URZ+0x22840], R0 ;  /* 0x02284000030075a7 */ /* 0x000e24000800017f */
[----:B0-----:R-:W-:Y:S05]  /*12620*/  @!P0 BRA `(.L_x_11110) ;  /* 0x0000003800ec8947 */ /* 0x001fea0003800000 */
.L_x_11204:
        /* <DEDUP_REMOVED lines=8> */
.L_x_11111:
        /* <DEDUP_REMOVED lines=11> */
[----:B------:R-:W-:-:S04]  /*12760*/  LOP3.LUT R17, R17, 0xfffffffd, RZ, 0xc0, !PT ;  /* 0xfffffffd11117812 */ /* 0x000fc800078ec0ff */
[----:B------:R-:W-:-:S04]  /*12770*/  UIADD3 UR33, UR33, 0x22830, URZ ;  /* 0x0002283021217890 */ /* 0x000fc8000fffe03f */
[----:B------:R-:W-:Y:S02]  /*12780*/  UIADD3 UR32, UR32, 0x1c400, URZ ;  /* 0x0001c40020207890 */ /* 0x000fe4000fffe03f */
[----:B------:R-:W-:Y:S02]  /*12790*/  @P0 LOP3.LUT R17, R17, 0x2, RZ, 0xfc, !PT ;  /* 0x0000000211110812 */ /* 0x000fe400078efcff */
[----:B--2---:R-:W-:-:S13]  /*127a0*/  R2UR UR35, R2 ;  /* 0x00000000022372ca */ /* 0x004fda00000e0000 */
[----:B------:R-:W-:-:S09]  /*127b0*/  UIMAD UR35, UR35, 0x60, URZ ;  /* 0x00000060232378a4 */ /* 0x000fd2000f8e023f */
[----:B------:R2:W-:Y:S02]  /*127c0*/  UTMALDG.4D [UR32], [UR4], desc[UR6] ;  /* 0x00000620040075b4 */ /* 0x0005e40008019000 */
[----:B--2---:R-:W-:Y:S01]  /*127d0*/  NOP ;  /* 0x0000000000007918 */ /* 0x004fe20000000000 */
.L_x_11107:
[----:B------:R-:W-:Y:S01]  /*127e0*/  VIADD R0, R18, 0x18400 ;  /* 0x0001840012007836 */ /* 0x000fe20000000000 */
        /* <DEDUP_REMOVED lines=21> */
.L_x_11113:
[----:B------:R-:W-:Y:S05]  /*12940*/  BSYNC B6 ;  /* 0x0000000000067941 */ /* 0x000fea0003800000 */
.L_x_11112:
[----:B------:R2:W5:Y:S01]  /*12950*/  LDL R10, [R1+0x10] ;  /* 0x00001000010a7983 */ /* 0x0005620000100800 */
[----:B0-----:R-:W0:Y:S01]  /*12960*/  LDC R7, c[0x0][0x448] ;  /* 0x00011200ff077b82 */ /* 0x001e220000000800 */
[----:B------:R-:W3:Y:S01]  /*12970*/  S2R R2, SR_TID.X ;  /* 0x0000000000027919 */ /* 0x000ee20000002100 */
[----:B------:R-:W-:Y:S01]  /*12980*/  USHF.R.S32.HI UR4, URZ, 0x1f, UR36 ;  /* 0x0000001f3f047899 */ /* 0x000fe20008011424 */
[----:B------:R-:W-:Y:S01]  /*12990*/  ULDC.64 UR8, c[0x0][0x2d8] ;  /* 0x0000b60000087ab9 */ /* 0x000fe20000000a00 */
[----:B0-----:R-:W-:Y:S02]  /*129a0*/  ISETP.NE.AND P0, PT, R7, 0x1, PT ;  /* 0x000000010700780c */ /* 0x001fe40003f05270 */
[C---:B---3--:R-:W-:Y:S01]  /*129b0*/  LOP3.LUT R0, R2.reuse, 0x7f, RZ, 0xc0, !PT ;  /* 0x0000007f02007812 */ /* 0x048fe200078ec0ff */
[----:B------:R-:W-:-:S10]  /*129c0*/  IMAD.SHL.U32 R2, R2, 0x10, RZ ;  /* 0x0000001002027824 */ /* 0x000fd400078e00ff */
[----:B------:R-:W0:Y:S01]  /*129d0*/  @P0 LDC R3, c[0x0][0x44c] ;  /* 0x00011300ff030b82 */ /* 0x000e220000000800 */
[----:B------:R-:W-:-:S04]  /*129e0*/  SHF.R.U32.HI R0, RZ, 0x3, R0 ;  /* 0x00000003ff007819 */ /* 0x000fc80000011600 */
[----:B------:R-:W-:-:S03]  /*129f0*/  LOP3.LUT R2, R0, 0x70, R2, 0xf8, !PT ;  /* 0x0000007000027812 */ /* 0x000fc600078ef802 */
[----:B------:R-:W3:Y:S01]  /*12a00*/  @P0 LDC R0, c[0x0][0x450] ;  /* 0x00011400ff000b82 */ /* 0x000ee20000000800 */
[----:B------:R-:W-:Y:S01]  /*12a10*/  UIMAD UR6, UR4, UR8, URZ ;  /* 0x00000008040672a4 */ /* 0x000fe2000f8e023f */
[----:B------:R-:W-:Y:S01]  /*12a20*/  VIADD R2, R2, UR40 ;  /* 0x0000002802027c36 */ /* 0x000fe20008000000 */
[----:B------:R-:W-:Y:S02]  /*12a30*/  UIMAD.WIDE.U32 UR4, UR36, UR8, URZ ;  /* 0x00000008240472a5 */ /* 0x000fe4000f8e003f */
[----:B------:R-:W-:Y:S01]  /*12a40*/  UIMAD UR6, UR36, UR9, UR6 ;  /* 0x00000009240672a4 */ /* 0x000fe2000f8e0206 */
[----:B------:R-:W-:Y:S01]  /*12a50*/  IMAD.MOV.U32 R6, RZ, RZ, R2 ;  /* 0x000000ffff067224 */ /* 0x000fe200078e0002 */
[----:B------:R-:W-:Y:S02]  /*12a60*/  USHF.R.S32.HI UR7, URZ, 0x1f, UR43 ;  /* 0x0000001f3f077899 */ /* 0x000fe4000801142b */
[----:B------:R-:W-:Y:S01]  /*12a70*/  UIADD3 UR5, UR5, UR6, URZ ;  /* 0x0000000605057290 */ /* 0x000fe2000fffe03f */
[----:B------:R-:W-:Y:S01]  /*12a80*/  ULDC.64 UR8, c[0x0][0x2e0] ;  /* 0x0000b80000087ab9 */ /* 0x000fe20000000a00 */
[----:B0-----:R-:W-:-:S02]  /*12a90*/  @P0 IMAD.HI.U32 R3, R2, R3, RZ ;  /* 0x0000000302030227 */ /* 0x001fc400078e00ff */
[----:B------:R-:W-:Y:S01]  /*12aa0*/  UIMAD.WIDE.U32 UR4, UR43, UR8, UR4 ;  /* 0x000000082b0472a5 */ /* 0x000fe2000f8e0004 */
[----:B------:R-:W0:Y:S01]  /*12ab0*/  S2R R9, SR_TID.X ;  /* 0x0000000000097919 */ /* 0x000e220000002100 */
[----:B------:R-:W-:Y:S01]  /*12ac0*/  UIMAD UR6, UR7, UR8, URZ ;  /* 0x00000008070672a4 */ /* 0x000fe2000f8e023f */
[----:B---3--:R-:W-:-:S03]  /*12ad0*/  @P0 SHF.R.U32.HI R6, RZ, R0, R3 ;  /* 0x00000000ff060219 */ /* 0x008fc60000011603 */
[----:B------:R-:W-:Y:S01]  /*12ae0*/  UIMAD UR6, UR43, UR9, UR6 ;  /* 0x000000092b0672a4 */ /* 0x000fe2000f8e0206 */
[----:B-1----:R-:W-:Y:S02]  /*12af0*/  IMAD.U32 R4, RZ, RZ, UR4 ;  /* 0x00000004ff047e24 */ /* 0x002fe4000f8e00ff */
        /* <DEDUP_REMOVED lines=30> */
[----:B------:R-:W1:Y:S01]  /*12ce0*/  S2R R8, SR_TID.X ;  /* 0x0000000000087919 */ /* 0x000e620000002100 */
[----:B------:R-:W2:Y:S04]  /*12cf0*/  SHFL.IDX PT, R6, R0, RZ, 0x181f ;  /* 0x00181fff00067589 */ /* 0x000ea800000e0000 */
[----:B------:R-:W-:Y:S04]  /*12d00*/  SHFL.IDX PT, R9, R0, 0x1, 0x181f ;  /* 0x00381f0000097f89 */ /* 0x000fe800000e0000 */
[----:B------:R-:W-:Y:S01]  /*12d10*/  SHFL.IDX PT, R14, R0, 0x7, 0x181f ;  /* 0x00f81f00000e7f89 */ /* 0x000fe200000e0000 */
[----:B0-----:R-:W-:-:S04]  /*12d20*/  LOP3.LUT R5, R5, 0x7f, RZ, 0xc0, !PT ;  /* 0x0000007f05057812 */ /* 0x001fc800078ec0ff */
[----:B------:R-:W-:Y:S01]  /*12d30*/  SHF.R.U32.HI R5, RZ, 0x3, R5 ;  /* 0x00000003ff057819 */ /* 0x000fe20000011605 */
[----:B-1----:R-:W-:Y:S02]  /*12d40*/  IMAD.SHL.U32 R11, R8, 0x8, RZ ;  /* 0x00000008080b7824 */ /* 0x002fe400078e00ff */
[----:B------:R-:W-:Y:S02]  /*12d50*/  SHFL.IDX PT, R8, R4, 0x1, 0x181f ;  /* 0x00381f0004087f89 */ /* 0x000fe400000e0000 */
[----:B------:R-:W-:Y:S01]  /*12d60*/  VIADD R2, R5, UR40 ;  /* 0x0000002805027c36 */ /* 0x000fe20008000000 */
[----:B------:R-:W-:-:S03]  /*12d70*/  LOP3.LUT R11, R11, 0x38, RZ, 0xc0, !PT ;  /* 0x000000380b0b7812 */ /* 0x000fc600078ec0ff */
[C---:B------:R-:W-:Y:S01]  /*12d80*/  VIADD R5, R2.reuse, 0x10 ;  /* 0x0000001002057836 */ /* 0x040fe20000000000 */
[----:B------:R-:W-:-:S04]  /*12d90*/  ISETP.GE.AND P3, PT, R2, R3, PT ;  /* 0x000000030200720c */ /* 0x000fc80003f66270 */
[----:B------:R-:W-:Y:S02]  /*12da0*/  ISETP.GE.AND P1, PT, R5, R3, PT ;  /* 0x000000030500720c */ /* 0x000fe40003f26270 */
[----:B------:R-:W0:Y:S07]  /*12db0*/  SHFL.IDX PT, R5, R4, RZ, 0x181f ;  /* 0x00181fff04057589 */ /* 0x000e2e00000e0000 */
[----:B--2---:R-:W-:-:S05]  /*12dc0*/  @!P3 LEA R6, P2, R11, R6, 0x1 ;  /* 0x000000060b06b211 */ /* 0x004fca00078408ff */
[----:B0-----:R-:W-:-:S04]  /*12dd0*/  @!P3 IMAD.X R5, RZ, RZ, R5, P2 ;  /* 0x000000ffff05b224 */ /* 0x001fc800010e0605 */
[----:B------:R-:W-:Y:S02]  /*12de0*/  @!P3 IMAD.MOV.U32 R7, RZ, RZ, R5 ;  /* 0x000000ffff07b224 */ /* 0x000fe400078e0005 */
[----:B------:R-:W-:-:S03]  /*12df0*/  VIADD R5, R2, 0x20 ;  /* 0x0000002002057836 */ /* 0x000fc60000000000 */
[----:B-----5:R0:W-:Y:S02]  /*12e00*/  @!P3 LDGSTS.E.BYPASS.LTC128B.128 [R10+0x18400], desc[UR46][R6.64], !P0 ;  /* 0x18400000060abfae */ /* 0x0201e4000c101d6e */
[----:B0-----:R-:W-:-:S05]  /*12e10*/  @!P1 LEA R6, P2, R11, R9, 0x1 ;  /* 0x000000090b069211 */ /* 0x001fca00078408ff */
[----:B------:R-:W-:-:S05]  /*12e20*/  @!P1 IMAD.X R7, RZ, RZ, R8, P2 ;  /* 0x000000ffff079224 */ /* 0x000fca00010e0608 */
        /* <DEDUP_REMOVED lines=8> */
[----:B------:R0:W-:Y:S02]  /*12eb0*/  @!P1 LDGSTS.E.BYPASS.LTC128B.128 [R10+0x19400], desc[UR46][R6.64], !P0 ;  /* 0x19400000060a9fae */ /* 0x0001e4000c101d6e */
        /* <DEDUP_REMOVED lines=26> */
[----:B------:R-:W-:Y:S04]  /*13060*/  SHFL.IDX PT, R4, R4, 0x7, 0x181f ;  /* 0x00f81f0004047f89 */ /* 0x000fe800000e0000 */
[----:B0-----:R-:W0:Y:S03]  /*13070*/  SHFL.IDX PT, R6, R0, 0x6, 0x181f ;  /* 0x00d81f0000067f89 */ /* 0x001e2600000e0000 */
[----:B0-----:R-:W-:-:S05]  /*13080*/  @!P1 LEA R6, P2, R11, R6, 0x1 ;  /* 0x000000060b069211 */ /* 0x001fca00078408ff */
[----:B------:R-:W-:-:S04]  /*13090*/  @!P1 IMAD.X R5, RZ, RZ, R5, P2 ;  /* 0x000000ffff059224 */ /* 0x000fc800010e0605 */
[----:B------:R-:W-:-:S05]  /*130a0*/  @!P1 IMAD.MOV.U32 R7, RZ, RZ, R5 ;  /* 0x000000ffff079224 */ /* 0x000fca00078e0005 */
[----:B------:R0:W-:Y:S02]  /*130b0*/  @!P1 LDGSTS.E.BYPASS.LTC128B.128 [R10+0x1b400], desc[UR46][R6.64], !P0 ;  /* 0x1b400000060a9fae */ /* 0x0001e4000c101d6e */
.L_x_11221:
[----:B------:R-:W1:Y:S01]  /*130c0*/  S2R R0, SR_TID.X ;  /* 0x0000000000007919 */ /* 0x000e620000002100 */
[----:B------:R-:W-:-:S05]  /*130d0*/  VIADD R2, R2, 0x70 ;  /* 0x0000007002027836 */ /* 0x000fca0000000000 */
[----:B------:R-:W-:Y:S01]  /*130e0*/  ISETP.GE.AND P1, PT, R2, R3, PT ;  /* 0x000000030200720c */ /* 0x000fe20003f26270 */
[----:B-1----:R-:W-:-:S05]  /*130f0*/  IMAD.SHL.U32 R0, R0, 0x8, RZ ;  /* 0x0000000800007824 */ /* 0x002fca00078e00ff */
[----:B------:R-:W-:-:S07]  /*13100*/  LOP3.LUT R0, R0, 0x38, RZ, 0xc0, !PT ;  /* 0x0000003800007812 */ /* 0x000fce00078ec0ff */
        /* <DEDUP_REMOVED lines=8> */
.L_x_11115:
        /* <DEDUP_REMOVED lines=18> */
.L_x_11222:
[----:B------:R-:W-:Y:S05]  /*132b0*/  BSYNC B0 ;  /* 0x0000000000007941 */ /* 0x000fea0003800000 */
.L_x_11116:
[----:B------:R-:W-:Y:S01]  /*132c0*/  LOP3.LUT P0, RZ, R17, 0x2, RZ, 0xc0, !PT ;  /* 0x0000000211ff7812 */ /* 0x000fe2000780c0ff */
[----:B------:R-:W-:-:S12]  /*132d0*/  BSSY B0, `(.L_x_11118) ;  /* 0x0000058000007945 */ /* 0x000fd80003800000 */
[----:B------:R-:W-:Y:S05]  /*132e0*/  @!P0 BRA `(.L_x_11119) ;  /* 0x0000000400588947 */ /* 0x000fea0003800000 */
[----:B------:R-:W1:Y:S01]  /*132f0*/  LDL R4, [R1+0x4] ;  /* 0x0000040001047983 */ /* 0x000e620000100800 */
[----:B------:R-:W2:Y:S02]  /*13300*/  S2R R0, SR_TID.X ;  /* 0x0000000000007919 */ /* 0x000ea40000002100 */
[----:B--2---:R-:W-:Y:S01]  /*13310*/  LOP3.LUT R2, R0, 0x7f, RZ, 0xc0, !PT ;  /* 0x0000007f00027812 */ /* 0x004fe200078ec0ff */
[----:B------:R-:W-:Y:S01]  /*13320*/  IMAD R0, R19, 0x8, R18 ;  /* 0x0000000813007824 */ /* 0x000fe200078e0212 */
[----:B------:R-:W-:Y:S02]  /*13330*/  BSSY B1, `(.L_x_11120) ;  /* 0x0000005000017945 */ /* 0x000fe40003800000 */
[----:B------:R-:W-:Y:S02]  /*13340*/  ISETP.NE.AND P1, PT, R2, RZ, PT ;  /* 0x000000ff0200720c */ /* 0x000fe40003f25270 */
[----:B-1----:R-:W-:-:S04]  /*13350*/  SHF.L.U32 R3, R4, 0x1f, RZ ;  /* 0x0000001f04037819 */ /* 0x002fc800000006ff */
[----:B------:R-:W1:Y:S02]  /*13360*/  SYNCS.PHASECHK.TRANS64.TRYWAIT P0, [R0+URZ+0x22860], R3 ;  /* 0x02286003000075a7 */ /* 0x000e64000800017f */
[----:B-1----:R-:W-:Y:S05]  /*13370*/  @!P0 BRA `(.L_x_11121) ;  /* 0x0000003800488947 */ /* 0x002fea0003800000 */
.L_x_11223:
[----:B------:R-:W-:Y:S05]  /*13380*/  BSYNC B1 ;  /* 0x0000000000017941 */ /* 0x000fea0003800000 */
.L_x_11120:
        /* <DEDUP_REMOVED lines=9> */
.L_x_11123:
[----:B------:R-:W-:Y:S05]  /*13420*/  BSYNC B1 ;  /* 0x0000000000017941 */ /* 0x000fea0003800000 */
.L_x_11122:
[----:B------:R-:W2:Y:S01]  /*13430*/  LDL.LU R2, [R1+0x14] ;  /* 0x0000140001027983 */ /* 0x000ea20000300800 */
[----:B-1----:R-:W-:Y:S01]  /*13440*/  IMAD R3, R19, 0xc000, R18 ;  /* 0x0000c00013037824 */ /* 0x002fe200078e0212 */
[----:B------:R-:W-:Y:S01]  /*13450*/  UIADD3 UR4, UP0, UR44, 0x470, URZ ;  /* 0x000004702c047890 */ /* 0x000fe2000ff1e03f */
[----:B------:R-:W-:Y:S01]  /*13460*/  PLOP3.LUT P0, PT, PT, PT, PT, 0x80, 0x0 ;  /* 0x000000000000781c */ /* 0x000fe20003f0f070 */
[----:B------:R-:W-:Y:S01]  /*13470*/  VIADD R0, R0, 0x22850 ;  /* 0x0002285000007836 */ /* 0x000fe20000000000 */
[----:B------:R-:W-:Y:S01]  /*13480*/  UMOV UR6, 0x0 ;  /* 0x0000000000067882 */ /* 0x000fe20000000000 */
[----:B------:R-:W-:Y:S01]  /*13490*/  VIADD R4, R3, 0x400 ;  /* 0x0000040003047836 */ /* 0x000fe20000000000 */
[----:B------:R-:W-:Y:S01]  /*134a0*/  UIADD3.X UR5, URZ, UR45, URZ, UP0, !UPT ;  /* 0x0000002d3f057290 */ /* 0x000fe200087fe43f */
[----:B------:R-:W-:Y:S01]  /*134b0*/  UMOV UR7, 0x14f00000 ;  /* 0x14f0000000077882 */ /* 0x000fe20000000000 */
[----:B------:R-:W-:Y:S01]  /*134c0*/  UMOV UR10, URZ ;  /* 0x0000003f000a7c82 */ /* 0x000fe20008000000 */
[----:B--2---:R-:W-:-:S09]  /*134d0*/  IMAD R2, R2, 0x60, RZ ;  /* 0x0000006002027824 */ /* 0x004fd200078e02ff */
.L_x_11124:
        /* <DEDUP_REMOVED lines=15> */
.L_x_11125:
        /* <DEDUP_REMOVED lines=15> */
.L_x_11126:
        /* <DEDUP_REMOVED lines=15> */
.L_x_11127:
        /* <DEDUP_REMOVED lines=10> */
.L_x_11119:
[----:B------:R-:W-:Y:S05]  /*13850*/  BSYNC B0 ;  /* 0x0000000000007941 */ /* 0x000fea0003800000 */
.L_x_11118:
[----:B------:R-:W-:-:S04]  /*13860*/  UIADD3 UR4, UR39, -0x2, URZ ;  /* 0xfffffffe27047890 */ /* 0x000fc8000fffe03f */
[----:B------:R-:W-:-:S06]  /*13870*/  UISETP.GE.AND UP0, UPT, UR4, UR38, UPT ;  /* 0x000000260400728c */ /* 0x000fcc000bf06270 */
[----:B------:R-:W-:-:S13]  /*13880*/  PLOP3.LUT P0, PT, PT, PT, UP0, 0x80, 0x0 ;  /* 0x000000000000781c */ /* 0x000fda0003f0f008 */
[----:B------:R-:W-:Y:S05]  /*13890*/  @!P0 BRA `(.L_x_11128) ;  /* 0x0000001c00808947 */ /* 0x000fea0003800000 */
[----:B-1----:R-:W-:Y:S01]  /*138a0*/  IMAD R3, RZ, RZ, -UR39 ;  /* 0x80000027ff037e24 */ /* 0x002fe2000f8e02ff */
[----:B0-----:R-:W-:-:S04]  /*138b0*/  LOP3.LUT R6, RZ, UR38, RZ, 0x33, !PT ;  /* 0x00000026ff067c12 */ /* 0x001fc8000f8e33ff */
        /* <DEDUP_REMOVED lines=20> */
[----:B------:R-:W3:Y:S01]  /*13a00*/  LDL R9, [R1] ;  /* 0x0000000001097983 */ /* 0x000ee20000100800 */
        /* <DEDUP_REMOVED lines=17> */
.L_x_11132:
        /* <DEDUP_REMOVED lines=8> */
.L_x_11224:
[----:B------:R-:W-:Y:S05]  /*13ba0*/  BSYNC B1 ;  /* 0x0000000000017941 */ /* 0x000fea0003800000 */
.L_x_11133:
        /* <DEDUP_REMOVED lines=9> */
.L_x_11136:
[----:B------:R-:W-:Y:S05]  /*13c40*/  BSYNC B1 ;  /* 0x0000000000017941 */ /* 0x000fea0003800000 */
.L_x_11135:
[----:B------:R-:W-:Y:S01]  /*13c50*/  IMAD.MOV.U32 R7, RZ, RZ, RZ ;  /* 0x000000ffff077224 */ /* 0x000fe200078e00ff */
[----:B------:R-:W-:Y:S01]  /*13c60*/  UIADD3 UR4, UP0, UR44, 0x370, URZ ;  /* 0x000003702c047890 */ /* 0x000fe2000ff1e03f */
[----:B------:R-:W-:Y:S01]  /*13c70*/  IMAD R3, R19, 0x3000, R18 ;  /* 0x0000300013037824 */ /* 0x000fe200078e0212 */
[----:B------:R-:W-:Y:S01]  /*13c80*/  PLOP3.LUT P0, PT, PT, PT, PT, 0x80, 0x0 ;  /* 0x000000000000781c */ /* 0x000fe20003f0f070 */
[----:B------:R-:W-:Y:S01]  /*13c90*/  IMAD R5, R0, 0x60, RZ ;  /* 0x0000006000057824 */ /* 0x000fe200078e02ff */
[----:B------:R-:W-:Y:S01]  /*13ca0*/  R2UR UR10, R7 ;  /* 0x00000000070a72ca */ /* 0x000fe200000e0000 */
[----:B------:R-:W-:Y:S01]  /*13cb0*/  VIADD R0, R3, 0x1c400 ;  /* 0x0001c40003007836 */ /* 0x000fe20000000000 */
[----:B------:R-:W-:Y:S01]  /*13cc0*/  UIADD3.X UR5, URZ, UR45, URZ, UP0, !UPT ;  /* 0x0000002d3f057290 */ /* 0x000fe200087fe43f */
[----:B------:R-:W-:Y:S01]  /*13cd0*/  VIADD R3, R4, 0x22830 ;  /* 0x0002283004037836 */ /* 0x000fe20000000000 */
[----:B------:R-:W-:Y:S01]  /*13ce0*/  UMOV UR6, 0x0 ;  /* 0x0000000000067882 */ /* 0x000fe20000000000 */
[----:B------:R-:W-:-:S10]  /*13cf0*/  UMOV UR7, 0x14f00000 ;  /* 0x14f0000000077882 */ /* 0x000fd40000000000 */
.L_x_11137:
        /* <DEDUP_REMOVED lines=13> */
.L_x_11225:
[----:B------:R-:W-:Y:S05]  /*13dd0*/  BSYNC B1 ;  /* 0x0000000000017941 */ /* 0x000fea0003800000 */
.L_x_11138:
        /* <DEDUP_REMOVED lines=11> */
.L_x_11141:
[----:B------:R-:W-:Y:S05]  /*13e90*/  BSYNC B1 ;  /* 0x0000000000017941 */ /* 0x000fea0003800000 */
.L_x_11140:
        /* <DEDUP_REMOVED lines=9> */
.L_x_11142:
        /* <DEDUP_REMOVED lines=15> */
.L_x_11143:
        /* <DEDUP_REMOVED lines=15> */
.L_x_11144:
        /* <DEDUP_REMOVED lines=15> */
.L_x_11145:
        /* <DEDUP_REMOVED lines=10> */
.L_x_11131:
[----:B------:R-:W-:Y:S05]  /*142a0*/  BSYNC B0 ;  /* 0x0000000000007941 */ /* 0x000fea0003800000 */
.L_x_11130:
[----:B------:R-:W-:-:S06]  /*142b0*/  UIADD3 UR4, UR39, -0x3, URZ ;  /* 0xfffffffd27047890 */ /* 0x000fcc000fffe03f */
[----:B------:R-:W-:-:S07]  /*142c0*/  IMAD.U32 R0, RZ, RZ, UR4 ;  /* 0x00000004ff007e24 */ /* 0x000fce000f8e00ff */
.L_x_11129:
[----:B------:R-:W-:Y:S01]  /*142d0*/  ULOP3.LUT UR4, URZ, UR39, URZ, 0x33, !UPT ;  /* 0x000000273f047292 */ /* 0x000fe2000f8e333f */
[----:B------:R-:W-:Y:S01]  /*142e0*/  VIADD R6, R6, 0xfffffffe ;  /* 0xfffffffe06067836 */ /* 0x000fe20000000000 */
[----:B------:R-:W-:Y:S04]  /*142f0*/  BSSY B0, `(.L_x_11128) ;  /* 0x000013a000007945 */ /* 0x000fe80003800000 */
[----:B------:R-:W-:-:S13]  /*14300*/  ISETP.NE.AND P0, PT, R6, UR4, PT ;  /* 0x0000000406007c0c */ /* 0x000fda000bf05270 */
[----:B------:R-:W-:Y:S05]  /*14310*/  @!P0 BRA `(.L_x_11146) ;  /* 0x0000001000dc8947 */ /* 0x000fea0003800000 */
.L_x_11179:
        /* <DEDUP_REMOVED lines=33> */
.L_x_11149:
        /* <DEDUP_REMOVED lines=8> */
.L_x_11226:
[----:B------:R-:W-:Y:S05]  /*145b0*/  BSYNC B2 ;  /* 0x0000000000027941 */ /* 0x000fea0003800000 */
.L_x_11150:
        /* <DEDUP_REMOVED lines=9> */
.L_x_11153:
[----:B------:R-:W-:Y:S05]  /*14650*/  BSYNC B2 ;  /* 0x0000000000027941 */ /* 0x000fea0003800000 */
.L_x_11152:
        /* <DEDUP_REMOVED lines=11> */
.L_x_11154:
        /* <DEDUP_REMOVED lines=13> */
.L_x_11227:
[----:B------:R-:W-:Y:S05]  /*147e0*/  BSYNC B2 ;  /* 0x0000000000027941 */ /* 0x000fea0003800000 */
.L_x_11155:
        /* <DEDUP_REMOVED lines=11> */
.L_x_11158:
[----:B------:R-:W-:Y:S05]  /*148a0*/  BSYNC B2 ;  /* 0x0000000000027941 */ /* 0x000fea0003800000 */
.L_x_11157:
        /* <DEDUP_REMOVED lines=9> */
.L_x_11159:
        /* <DEDUP_REMOVED lines=15> */
.L_x_11160:
        /* <DEDUP_REMOVED lines=15> */
.L_x_11161:
        /* <DEDUP_REMOVED lines=15> */
.L_x_11162:
        /* <DEDUP_REMOVED lines=10> */
.L_x_11148:
[----:B------:R-:W-:Y:S05]  /*14cb0*/  BSYNC B1 ;  /* 0x0000000000017941 */ /* 0x000fea0003800000 */
.L_x_11147:
[----:B------:R-:W-:Y:S01]  /*14cc0*/  VIADD R6, R6, 0x1 ;  /* 0x0000000106067836 */ /* 0x000fe20000000000 */
[----:B------:R-:W-:Y:S01]  /*14cd0*/  LOP3.LUT P2, RZ, R17, 0x2, RZ, 0xc0, !PT ;  /* 0x0000000211ff7812 */ /* 0x000fe2000784c0ff */
[----:B------:R-:W-:Y:S03]  /*14ce0*/  BSSY B1, `(.L_x_11163) ;  /* 0x0000097000017945 */ /* 0x000fe60003800000 */
[----:B------:R-:W-:-:S04]  /*14cf0*/  ISETP.NE.AND P0, PT, R6, 0x2, PT ;  /* 0x000000020600780c */ /* 0x000fc80003f05270 */
[----:B------:R-:W-:Y:S02]  /*14d00*/  SEL R2, RZ, 0x1, P0 ;  /* 0x00000001ff027807 */ /* 0x000fe40000000000 */
[----:B------:R-:W-:Y:S01]  /*14d10*/  SEL R19, R6, RZ, P0 ;  /* 0x000000ff06137207 */ /* 0x000fe20000000000 */
[----:B------:R-:W-:Y:S01]  /*14d20*/  VIADD R6, R0, 0xffffffff ;  /* 0xffffffff00067836 */ /* 0x000fe20000000000 */
[----:B0-----:R-:W-:-:S05]  /*14d30*/  LOP3.LUT R8, R7, R2, RZ, 0x3c, !PT ;  /* 0x0000000207087212 */ /* 0x001fca00078e3cff */
        /* <DEDUP_REMOVED lines=25> */
.L_x_11165:
        /* <DEDUP_REMOVED lines=8> */
.L_x_11228:
[----:B------:R-:W-:Y:S05]  /*14f50*/  BSYNC B2 ;  /* 0x0000000000027941 */ /* 0x000fea0003800000 */
.L_x_11166:
        /* <DEDUP_REMOVED lines=9> */
.L_x_11169:
[----:B------:R-:W-:Y:S05]  /*14ff0*/  BSYNC B2 ;  /* 0x0000000000027941 */ /* 0x000fea0003800000 */
.L_x_11168:
        /* <DEDUP_REMOVED lines=8> */
[----:B0-----:R-:W-:Y:S01]  /*15080*/  VIADD R8, R4, 0x22830 ;  /* 0x0002283004087836 */ /* 0x001fe20000000000 */
[----:B------:R-:W-:Y:S01]  /*15090*/  UMOV UR6, 0x0 ;  /* 0x0000000000067882 */ /* 0x000fe20000000000 */
[----:B------:R-:W-:-:S10]  /*150a0*/  UMOV UR7, 0x14f00000 ;  /* 0x14f0000000077882 */ /* 0x000fd40000000000 */
.L_x_11170:
        /* <DEDUP_REMOVED lines=13> */
.L_x_11229:
[----:B------:R-:W-:Y:S05]  /*15180*/  BSYNC B2 ;  /* 0x0000000000027941 */ /* 0x000fea0003800000 */
.L_x_11171:
        /* <DEDUP_REMOVED lines=11> */
.L_x_11174:
[----:B------:R-:W-:Y:S05]  /*15240*/  BSYNC B2 ;  /* 0x0000000000027941 */ /* 0x000fea0003800000 */
.L_x_11173:
        /* <DEDUP_REMOVED lines=9> */
.L_x_11175:
        /* <DEDUP_REMOVED lines=15> */
.L_x_11176:
        /* <DEDUP_REMOVED lines=15> */
.L_x_11177:
        /* <DEDUP_REMOVED lines=15> */
.L_x_11178:
        /* <DEDUP_REMOVED lines=10> */
.L_x_11164:
[----:B------:R-:W-:Y:S05]  /*15650*/  BSYNC B1 ;  /* 0x0000000000017941 */ /* 0x000fea0003800000 */
.L_x_11163:
[----:B------:R-:W-:Y:S01]  /*15660*/  ISETP.GT.AND P0, PT, R6, UR38, PT ;  /* 0x0000002606007c0c */ /* 0x000fe2000bf04270 */
[----:B------:R-:W-:-:S12]  /*15670*/  VIADD R0, R0, 0xfffffffe ;  /* 0xfffffffe00007836 */ /* 0x000fd80000000000 */
[----:B------:R-:W-:Y:S05]  /*15680*/  @P0 BRA `(.L_x_11179) ;  /* 0xffffffec00240947 */ /* 0x000fea000383ffff */
.L_x_11146:
[----:B------:R-:W-:Y:S05]  /*15690*/  BSYNC B0 ;  /* 0x0000000000007941 */ /* 0x000fea0003800000 */
.L_x_11128:
[----:B------:R-:W2:Y:S01]  /*156a0*/  LDL.LU R2, [R1+0x4] ;  /* 0x0000040001027983 */ /* 0x000ea20000300800 */
[----:B------:R-:W3:Y:S01]  /*156b0*/  S2R R0, SR_TID.X ;  /* 0x0000000000007919 */ /* 0x000ee20000002100 */
[----:B------:R-:W-:-:S05]  /*156c0*/  VIADD R19, R19, 0x1 ;  /* 0x0000000113137836 */ /* 0x000fca0000000000 */
[----:B------:R-:W-:Y:S02]  /*156d0*/  ISETP.NE.AND P1, PT, R19, 0x2, PT ;  /* 0x000000021300780c */ /* 0x000fe40003f25270 */
[----:B---3--:R-:W-:-:S04]  /*156e0*/  LOP3.LUT R0, R0, 0x7f, RZ, 0xc0, !PT ;  /* 0x0000007f00007812 */ /* 0x008fc800078ec0ff */
[----:B------:R-:W-:Y:S02]  /*156f0*/  ISETP.NE.AND P0, PT, R0, RZ, PT ;  /* 0x000000ff0000720c */ /* 0x000fe40003f05270 */
[----:B------:R-:W-:Y:S01]  /*15700*/  SEL R0, RZ, 0x1, P1 ;  /* 0x00000001ff007807 */ /* 0x000fe20000800000 */
[----:B------:R-:W-:Y:S03]  /*15710*/  BSSY B0, `(.L_x_11180) ;  /* 0x0000011000007945 */ /* 0x000fe60003800000 */
[----:B--2---:R-:W-:-:S05]  /*15720*/  LOP3.LUT R2, R2, R0, RZ, 0x3c, !PT ;  /* 0x0000000002027212 */ /* 0x004fca00078e3cff */
[----:B------:R2:W-:Y:S02]  /*15730*/  STL [R1+0x4], R2 ;  /* 0x0000040201007387 */ /* 0x0005e40000100800 */
[----:B------:R-:W-:Y:S05]  /*15740*/  @P0 BRA `(.L_x_11181) ;  /* 0x0000000000340947 */ /* 0x000fea0003800000 */
[----:B------:R-:W3:Y:S01]  /*15750*/  S2R R5, SR_LANEID ;  /* 0x0000000000057919 */ /* 0x000ee20000000000 */
[----:B------:R-:W-:Y:S01]  /*15760*/  VOTEU.ANY UR4, UPT, PT ;  /* 0x0000000000047886 */ /* 0x000fe200038e0100 */
[----:B-12---:R-:W1:Y:S01]  /*15770*/  LDC.64 R2, c[0x0][0xc80] ;  /* 0x00032000ff027b82 */ /* 0x006e620000000a00 */
[----:B------:R-:W3:Y:S02]  /*15780*/  FLO.U32 R0, UR4 ;  /* 0x0000000400007d00 */ /* 0x000ee400080e0000 */
[----:B---3--:R-:W-:-:S06]  /*15790*/  ISETP.EQ.U32.AND P2, PT, R0, R5, PT ;  /* 0x000000050000720c */ /* 0x008fcc0003f42070 */
[----:B------:R-:W1:Y:S07]  /*157a0*/  POPC R5, UR4 ;  /* 0x0000000400057d09 */ /* 0x000e6e0008000000 */
[----:B-1----:R-:W2:Y:S01]  /*157b0*/  @P2 ATOMG.E.ADD.STRONG.GPU PT, R3, desc[UR46][R2.64], R5 ;  /* 0x00000005020329a8 */ /* 0x002ea200081ee1ee */
[----:B------:R-:W1:Y:S02]  /*157c0*/  S2R R4, SR_LTMASK ;  /* 0x0000000000047919 */ /* 0x000e640000003900 */
[----:B-1----:R-:W-:-:S04]  /*157d0*/  LOP3.LUT R4, R4, UR4, RZ, 0xc0, !PT ;  /* 0x0000000404047c12 */ /* 0x002fc8000f8ec0ff */
[----:B0-----:R-:W0:Y:S01]  /*157e0*/  POPC R7, R4 ;  /* 0x0000000400077309 */ /* 0x001e220000000000 */
[----:B--2---:R-:W0:Y:S02]  /*157f0*/  SHFL.IDX PT, R0, R3, R0, 0x1f ;  /* 0x00001f0003007589 */ /* 0x004e2400000e0000 */
[----:B0-----:R-:W-:-:S05]  /*15800*/  IADD3 R0, R0, UR42, R7 ;  /* 0x0000002a00007c10 */ /* 0x001fca000fffe007 */
[----:B------:R3:W-:Y:S02]  /*15810*/  STL [R1+0xc], R0 ;  /* 0x00000c0001007387 */ /* 0x0007e40000100800 */
.L_x_11181:
[----:B------:R-:W-:Y:S05]  /*15820*/  BSYNC B0 ;  /* 0x0000000000007941 */ /* 0x000fea0003800000 */
.L_x_11180:
[----:B------:R-:W-:-:S07]  /*15830*/  SEL R19, R19, RZ, P1 ;  /* 0x000000ff13137207 */ /* 0x000fce0000800000 */
.L_x_11100:
[----:B------:R-:W-:Y:S05]  /*15840*/  BSYNC B7 ;  /* 0x0000000000077941 */ /* 0x000fea0003800000 */
.L_x_11098:
[----:B--2---:R2:W5:Y:S01]  /*15850*/  LDL R2, [R1+0xc] ;  /* 0x00000c0001027983 */ /* 0x0045620000100800 */
[----:B------:R-:W-:-:S13]  /*15860*/  LOP3.LUT P1, RZ, R17, 0x4, RZ, 0xc0, !PT ;  /* 0x0000000411ff7812 */ /* 0x000fda000782c0ff */
[----:B--2---:R-:W-:Y:S05]  /*15870*/  @!P1 BRA `(.L_x_11182) ;  /* 0x0000000000289947 */ /* 0x004fea0003800000 */
[----:B------:R-:W-:Y:S05]  /*15880*/  WARPSYNC.ALL ;  /* 0x0000000000007948 */ /* 0x000fea0003800000 */
[----:B------:R-:W2:Y:S08]  /*15890*/  S2UR UR5, SR_CgaCtaId ;  /* 0x00000000000579c3 */ /* 0x000eb00000008800 */
[----:B------:R-:W-:Y:S06]  /*158a0*/  BAR.SYNC.DEFER_BLOCKING 0x5, 0x180 ;  /* 0x0146000000007b1d */ /* 0x000fec0000010000 */
[----:B------:R-:W-:-:S02]  /*158b0*/  UMOV UR4, 0x400 ;  /* 0x0000040000047882 */ /* 0x000fc40000000000 */
[----:B--2---:R-:W-:-:S06]  /*158c0*/  ULEA UR4, UR5, UR4, 0x18 ;  /* 0x0000000405047291 */ /* 0x004fcc000f8ec03f */
[----:B-1----:R-:W-:-:S05]  /*158d0*/  IMAD.U32 R18, RZ, RZ, UR4 ;  /* 0x00000004ff127e24 */ /* 0x002fca000f8e00ff */
[----:B-----5:R-:W1:Y:S04]  /*158e0*/  LDS R2, [R18+0x228d0] ;  /* 0x0228d00012027984 */ /* 0x020e680000000800 */
[----:B-1----:R1:W-:Y:S01]  /*158f0*/  STL [R1+0xc], R2 ;  /* 0x00000c0201007387 */ /* 0x0023e20000100800 */
[----:B------:R-:W-:Y:S06]  /*15900*/  BAR.ARV 0x4, 0x180 ;  /* 0x0106000000007b1d */ /* 0x000fec0000002000 */
[----:B------:R-:W-:Y:S05]  /*15910*/  BRA `(.L_x_11183) ;  /* 0x00000000002c7947 */ /* 0x000fea0003800000 */
.L_x_11182:
[----:B------:R-:W-:-:S03]  /*15920*/  UMOV UR4, 0xffffffff ;  /* 0xffffffff00047882 */ /* 0x000fc60000000000 */
[----:B------:R-:W-:Y:S05]  /*15930*/  BRA.DIV UR4, `(.L_x_11184) ;  /* 0x0000001604647947 */ /* 0x000fea000b800000 */
[----:B-----5:R2:W0:Y:S02]  /*15940*/  SHFL.IDX PT, R14, R2, RZ, 0x1f ;  /* 0x00001fff020e7589 */ /* 0x02042400000e0000 */
.L_x_11232:
[----:B-1----:R-:W1:Y:S01]  /*15950*/  @!P0 S2R R3, SR_CgaCtaId ;  /* 0x0000000000038919 */ /* 0x002e620000008800 */
[----:B------:R-:W-:Y:S05]  /*15960*/  WARPSYNC.ALL ;  /* 0x0000000000007948 */ /* 0x000fea0003800000 */
[----:B------:R-:W-:Y:S01]  /*15970*/  BAR.SYNC.DEFER_BLOCKING 0x4, 0x180 ;  /* 0x0106000000007b1d */ /* 0x000fe20000010000 */
[----:B---34-:R-:W-:-:S05]  /*15980*/  @!P0 MOV R0, 0x400 ;  /* 0x0000040000008802 */ /* 0x018fca0000000f00 */
[----:B0-----:R0:W-:Y:S01]  /*15990*/  STL [R1+0xc], R14 ;  /* 0x00000c0e01007387 */ /* 0x0011e20000100800 */
[----:B-1----:R-:W-:-:S05]  /*159a0*/  @!P0 LEA R18, R3, R0, 0x18 ;  /* 0x0000000003128211 */ /* 0x002fca00078ec0ff */
[----:B------:R0:W-:Y:S01]  /*159b0*/  @!P0 STS [R18+0x228d0], R2 ;  /* 0x0228d00212008388 */ /* 0x0001e20000000800 */
[----:B------:R-:W-:Y:S06]  /*159c0*/  BAR.ARV 0x5, 0x180 ;  /* 0x0146000000007b1d */ /* 0x000fec0000002000 */
.L_x_11183:
[----:B---34-:R-:W3:Y:S01]  /*159d0*/  LDL R0, [R1+0xc] ;  /* 0x00000c0001007983 */ /* 0x018ee20000100800 */
[----:B------:R-:W-:Y:S02]  /*159e0*/  ULDC UR4, c[0x0][0xc38] ;  /* 0x00030e0000047ab9 */ /* 0x000fe40000000800 */
[----:B---3--:R-:W-:-:S13]  /*159f0*/  ISETP.GE.AND P0, PT, R0, UR4, PT ;  /* 0x0000000400007c0c */ /* 0x008fda000bf06270 */
[----:B------:R-:W-:Y:S05]  /*15a00*/  @!P0 BRA `(.L_x_11185) ;  /* 0xffffffb800c48947 */ /* 0x000fea000383ffff */
.L_x_11089:
[----:B0-----:R-:W3:Y:S01]  /*15a10*/  LDL.LU R0, [R1+0x18] ;  /* 0x0000180001007983 */ /* 0x001ee20000300800 */
[----:B------:R-:W-:Y:S01]  /*15a20*/  BSSY B0, `(.L_x_11186) ;  /* 0x000000b000007945 */ /* 0x000fe20003800000 */
[----:B------:R-:W0:Y:S01]  /*15a30*/  S2R R5, SR_CgaCtaId ;  /* 0x0000000000057919 */ /* 0x000e220000008800 */
[----:B---3--:R-:W-:-:S05]  /*15a40*/  VIADD R0, R0, 0x1 ;  /* 0x0000000100007836 */ /* 0x008fca0000000000 */
[----:B-12---:R-:W-:-:S04]  /*15a50*/  LEA.HI R2, R0, R0, RZ, 0x1 ;  /* 0x0000000000027211 */ /* 0x006fc800078f08ff */
[----:B------:R-:W-:-:S05]  /*15a60*/  LOP3.LUT R3, R2, 0xfffffffe, RZ, 0xc0, !PT ;  /* 0xfffffffe02037812 */ /* 0x000fca00078ec0ff */
[----:B------:R-:W-:Y:S01]  /*15a70*/  IMAD.IADD R3, R0, 0x1, -R3 ;  /* 0x0000000100037824 */ /* 0x000fe200078e0a03 */
[----:B------:R-:W-:-:S04]  /*15a80*/  MOV R0, 0x400 ;  /* 0x0000040000007802 */ /* 0x000fc80000000f00 */
[----:B0-----:R-:W-:Y:S02]  /*15a90*/  LEA R0, R5, R0, 0x18 ;  /* 0x0000000005007211 */ /* 0x001fe400078ec0ff */
[----:B------:R-:W-:-:S04]  /*15aa0*/  SHF.L.U32 R3, R3, 0x1f, RZ ;  /* 0x0000001f03037819 */ /* 0x000fc800000006ff */
[----:B------:R-:W0:Y:S02]  /*15ab0*/  SYNCS.PHASECHK.TRANS64.TRYWAIT P0, [R0+URZ+0x22820], R3 ;  /* 0x02282003000075a7 */ /* 0x000e24000800017f */
[----:B0-----:R-:W-:Y:S05]  /*15ac0*/  @!P0 BRA `(.L_x_11187) ;  /* 0x0000001400288947 */ /* 0x001fea0003800000 */
.L_x_11233:
[----:B------:R-:W-:Y:S05]  /*15ad0*/  BSYNC B0 ;  /* 0x0000000000007941 */ /* 0x000fea0003800000 */
.L_x_11186:
[----:B------:R-:W-:-:S03]  /*15ae0*/  UMOV UR4, 0xffffffff ;  /* 0xffffffff00047882 */ /* 0x000fc60000000000 */
[----:B------:R-:W-:Y:S05]  /*15af0*/  BRA.DIV UR4, `(.L_x_11188) ;  /* 0x0000001604307947 */ /* 0x000fea000b800000 */
[----:B------:R-:W1:Y:S02]  /*15b00*/  S2R R2, SR_TID.X ;  /* 0x0000000000027919 */ /* 0x000e640000002100 */
[----:B-1----:R-:W-:-:S04]  /*15b10*/  SHF.R.U32.HI R2, RZ, 0x5, R2 ;  /* 0x00000005ff027819 */ /* 0x002fc80000011602 */
[----:B------:R-:W-:-:S05]  /*15b20*/  LOP3.LUT R2, R2, 0x3, RZ, 0xc0, !PT ;  /* 0x0000000302027812 */ /* 0x000fca00078ec0ff */
[----:B------:R1:W2:Y:S02]  /*15b30*/  SHFL.IDX PT, R14, R2, RZ, 0x1f ;  /* 0x00001fff020e7589 */ /* 0x0002a400000e0000 */
.L_x_11236:
[----:B--2---:R-:W-:Y:S01]  /*15b40*/  ISETP.NE.AND P0, PT, R14, RZ, PT ;  /* 0x000000ff0e00720c */ /* 0x004fe20003f05270 */
[----:B------:R-:W-:-:S12]  /*15b50*/  BSSY B0, `(.L_x_11189) ;  /* 0x0000025000007945 */ /* 0x000fd80003800000 */
[----:B------:R-:W-:Y:S05]  /*15b60*/  @P0 BRA `(.L_x_11190) ;  /* 0x00000000008c0947 */ /* 0x000fea0003800000 */
[----:B------:R-:W-:-:S03]  /*15b70*/  UMOV UR4, 0xffffffff ;  /* 0xffffffff00047882 */ /* 0x000fc60000000000 */
[----:B------:R-:W-:Y:S05]  /*15b80*/  BRA.DIV UR4, `(.L_x_11191) ;  /* 0x0000001604407947 */ /* 0x000fea000b800000 */
[----:B------:R-:W-:-:S13]  /*15b90*/  ELECT P6, URZ, PT ;  /* 0x00000000003f782f */ /* 0x000fda00038c0000 */
.L_x_11239:
[----:B------:R-:W-:Y:S05]  /*15ba0*/  @!P6 BRA `(.L_x_11190) ;  /* 0x00000000007ce947 */ /* 0x000fea0003800000 */
[----:B------:R-:W-:-:S06]  /*15bb0*/  ULOP3.LUT UR4, UR41, 0x2, URZ, 0xfc, !UPT ;  /* 0x0000000229047892 */ /* 0x000fcc000f8efc3f */
[----:B-1----:R-:W-:-:S05]  /*15bc0*/  IMAD.U32 R2, RZ, RZ, UR4 ;  /* 0x00000004ff027e24 */ /* 0x002fca000f8e00ff */
[----:B------:R-:W-:-:S13]  /*15bd0*/  ISETP.NE.AND P2, PT, R2, 0x3, PT ;  /* 0x000000030200780c */ /* 0x000fda0003f45270 */
[----:B------:R-:W-:Y:S05]  /*15be0*/  @!P2 BRA `(.L_x_11192) ;  /* 0x000000000004a947 */ /* 0x000fea0003800000 */
[----:B------:R-:W-:Y:S01]  /*15bf0*/  BPT.TRAP 0x1 ;  /* 0x000000040000795c */ /* 0x000fe20000300000 */
.L_x_11192:
[----:B------:R-:W2:Y:S01]  /*15c00*/  LDL.LU R7, [R1+0x4] ;  /* 0x0000040001077983 */ /* 0x000ea20000300800 */
[----:B------:R-:W-:Y:S02]  /*15c10*/  VIADD R2, R0, 0x22840 ;  /* 0x0002284000027836 */ /* 0x000fe40000000000 */
[C---:B0-----:R-:W-:Y:S02]  /*15c20*/  VIADD R3, R19.reuse, 0x1 ;  /* 0x0000000113037836 */ /* 0x041fe40000000000 */
[----:B------:R-:W-:-:S03]  /*15c30*/  IMAD R6, R19, 0x8, R2 ;  /* 0x0000000813067824 */ /* 0x000fc600078e0202 */
        /* <DEDUP_REMOVED lines=9> */
.L_x_11240:
[----:B------:R-:W1:Y:S02]  /*15cd0*/  SYNCS.PHASECHK.TRANS64.TRYWAIT P0, [R7+URZ], R2 ;  /* 0x00000002070075a7 */ /* 0x000e64000800017f */
[----:B-1----:R-:W-:Y:S05]  /*15ce0*/  @!P0 BRA `(.L_x_11194) ;  /* 0x00000014001c8947 */ /* 0x002fea0003800000 */
.L_x_11241:
[----:B------:R-:W-:Y:S05]  /*15cf0*/  @!P2 BRA `(.L_x_11195) ;  /* 0x000000000004a947 */ /* 0x000fea0003800000 */
[----:B------:R-:W-:Y:S01]  /*15d00*/  BPT.TRAP 0x1 ;  /* 0x000000040000795c */ /* 0x000fe20000300000 */
.L_x_11195:
[----:B------:R-:W-:-:S04]  /*15d10*/  VIADD R0, R0, 0x22860 ;  /* 0x0002286000007836 */ /* 0x000fc80000000000 */
[----:B------:R-:W-:-:S04]  /*15d20*/  IMAD R4, R19, 0x8, R0 ;  /* 0x0000000813047824 */ /* 0x000fc800078e0200 */
[----:B------:R-:W2:Y:S02]  /*15d30*/  SYNCS.PHASECHK.TRANS64.TRYWAIT P0, [R4+URZ], R5 ;  /* 0x00000005040075a7 */ /* 0x000ea4000800017f */
[----:B--2---:R-:W-:Y:S05]  /*15d40*/  @!P0 BRA `(.L_x_11196) ;  /* 0x0000001400188947 */ /* 0x004fea0003800000 */
.L_x_11242:
[----:B------:R-:W-:-:S07]  /*15d50*/  IMAD R3, R3, 0x8, R0 ;  /* 0x0000000803037824 */ /* 0x000fce00078e0200 */
.L_x_11197:
[----:B---3--:R3:W4:Y:S02]  /*15d60*/  SYNCS.PHASECHK.TRANS64.TRYWAIT P0, [R3+URZ], R2 ;  /* 0x00000002030075a7 */ /* 0x008724000800017f */
[----:B----4-:R-:W-:Y:S05]  /*15d70*/  @!P0 NANOSLEEP.SYNCS 0x989680 ;  /* 0x009896800000895d */ /* 0x010fea0003900000 */
[----:B------:R-:W4:Y:S02]  /*15d80*/  @!P0 SYNCS.PHASECHK.TRANS64 P0, [R3+URZ], R2 ;  /* 0x00000002030085a7 */ /* 0x000f24000800007f */
[----:B----4-:R-:W-:Y:S05]  /*15d90*/  @!P0 BRA `(.L_x_11197) ;  /* 0xfffffffc00f08947 */ /* 0x010fea000383ffff */
.L_x_11190:
[----:B------:R-:W-:Y:S05]  /*15da0*/  BSYNC B0 ;  /* 0x0000000000007941 */ /* 0x000fea0003800000 */
.L_x_11189:
[----:B------:R-:W-:Y:S05]  /*15db0*/  EXIT ;  /* 0x000000000000794d */ /* 0x000fea0003800000 */
.L_x_11002:
[----:B0-----:R0:W1:Y:S02]  /*15dc0*/  SYNCS.PHASECHK.TRANS64.TRYWAIT P0, [R3+URZ+0x22800], R0 ;  /* 0x02280000030075a7 */ /* 0x001064000800017f */
[----:B-1----:R-:W-:Y:S05]  /*15dd0*/  @!P0 NANOSLEEP.SYNCS 0x989680 ;  /* 0x009896800000895d */ /* 0x002fea0003900000 */
[----:B------:R-:W1:Y:S02]  /*15de0*/  @!P0 SYNCS.PHASECHK.TRANS64 P0, [R3+URZ+0x22800], R0 ;  /* 0x02280000030085a7 */ /* 0x000e64000800007f */
[----:B-1----:R-:W-:Y:S05]  /*15df0*/  @!P0 BRA `(.L_x_11002) ;  /* 0xfffffffc00f08947 */ /* 0x002fea000383ffff */
[----:B------:R-:W-:Y:S05]  /*15e00*/  BRA `(.L_x_11198) ;  /* 0xfffffebc00b07947 */ /* 0x000fea000383ffff */
.L_x_11006:
[----:B-1----:R-:W-:-:S04]  /*15e10*/  IMAD.U32 R5, RZ, RZ, UR23 ;  /* 0x00000017ff057e24 */ /* 0x002fc8000f8e00ff */
[----:B------:R1:W2:Y:S03]  /*15e20*/  SYNCS.PHASECHK.TRANS64.TRYWAIT P1, [R5+URZ+0x22830], R10 ;  /* 0x0228300a050075a7 */ /* 0x0002a6000802017f */
[----:B--2---:R-:W-:Y:S05]  /*15e30*/  @!P1 NANOSLEEP.SYNCS 0x989680 ;  /* 0x009896800000995d */ /* 0x004fea0003900000 */
[----:B------:R-:W2:Y:S02]  /*15e40*/  @!P1 SYNCS.PHASECHK.TRANS64 P1, [R5+URZ+0x22830], R10 ;  /* 0x0228300a050095a7 */ /* 0x000ea4000802007f */
[----:B--2---:R-:W-:Y:S05]  /*15e50*/  @!P1 BRA `(.L_x_11006) ;  /* 0xfffffffc00ec9947 */ /* 0x004fea000383ffff */
[----:B------:R-:W-:Y:S05]  /*15e60*/  BRA `(.L_x_11005) ;  /* 0xfffffebc00d87947 */ /* 0x000fea000383ffff */
.L_x_11018:
[----:B-1----:R-:W-:-:S04]  /*15e70*/  IMAD.U32 R11, RZ, RZ, UR23 ;  /* 0x00000017ff0b7e24 */ /* 0x002fc8000f8e00ff */
[----:B------:R1:W2:Y:S03]  /*15e80*/  SYNCS.PHASECHK.TRANS64.TRYWAIT P1, [R11+URZ+0x22850], R10 ;  /* 0x0228500a0b0075a7 */ /* 0x0002a6000802017f */
[----:B--2---:R-:W-:Y:S05]  /*15e90*/  @!P1 NANOSLEEP.SYNCS 0x989680 ;  /* 0x009896800000995d */ /* 0x004fea0003900000 */
[----:B------:R-:W2:Y:S02]  /*15ea0*/  @!P1 SYNCS.PHASECHK.TRANS64 P1, [R11+URZ+0x22850], R10 ;  /* 0x0228500a0b0095a7 */ /* 0x000ea4000802007f */
[----:B--2---:R-:W-:Y:S05]  /*15eb0*/  @!P1 BRA `(.L_x_11018) ;  /* 0xfffffffc00ec9947 */ /* 0x004fea000383ffff */
[----:B------:R-:W-:Y:S05]  /*15ec0*/  BRA `(.L_x_11017) ;  /* 0xfffffee800187947 */ /* 0x000fea000383ffff */
.L_x_11026:
[----:B-1----:R-:W-:-:S04]  /*15ed0*/  IMAD.U32 R7, RZ, RZ, UR28 ;  /* 0x0000001cff077e24 */ /* 0x002fc8000f8e00ff */
[----:B------:R1:W2:Y:S03]  /*15ee0*/  SYNCS.PHASECHK.TRANS64.TRYWAIT P1, [R7+URZ+0x22830], R8 ;  /* 0x02283008070075a7 */ /* 0x0002a6000802017f */
[----:B--2---:R-:W-:Y:S05]  /*15ef0*/  @!P1 NANOSLEEP.SYNCS 0x989680 ;  /* 0x009896800000995d */ /* 0x004fea0003900000 */
[----:B------:R-:W2:Y:S02]  /*15f00*/  @!P1 SYNCS.PHASECHK.TRANS64 P1, [R7+URZ+0x22830], R8 ;  /* 0x02283008070095a7 */ /* 0x000ea4000802007f */
[----:B--2---:R-:W-:Y:S05]  /*15f10*/  @!P1 BRA `(.L_x_11026) ;  /* 0xfffffffc00ec9947 */ /* 0x004fea000383ffff */
[----:B------:R-:W-:Y:S05]  /*15f20*/  BRA `(.L_x_11025) ;  /* 0xfffffeec00ac7947 */ /* 0x000fea000383ffff */
.L_x_11038:
[----:B-1----:R1:W2:Y:S02]  /*15f30*/  SYNCS.PHASECHK.TRANS64.TRYWAIT P1, [R177+URZ+0x22850], R8 ;  /* 0x02285008b10075a7 */ /* 0x0022a4000802017f */
[----:B--2---:R-:W-:Y:S05]  /*15f40*/  @!P1 NANOSLEEP.SYNCS 0x989680 ;  /* 0x009896800000995d */ /* 0x004fea0003900000 */
[----:B------:R-:W2:Y:S02]  /*15f50*/  @!P1 SYNCS.PHASECHK.TRANS64 P1, [R177+URZ+0x22850], R8 ;  /* 0x02285008b10095a7 */ /* 0x000ea4000802007f */
[----:B--2---:R-:W-:Y:S05]  /*15f60*/  @!P1 BRA `(.L_x_11038) ;  /* 0xfffffffc00f09947 */ /* 0x004fea000383ffff */
[----:B------:R-:W-:Y:S05]  /*15f70*/  BRA `(.L_x_11037) ;  /* 0xffffff1c00f87947 */ /* 0x000fea000383ffff */
.L_x_11047:
[----:B-1----:R-:W-:-:S04]  /*15f80*/  IMAD.U32 R4, RZ, RZ, UR26 ;  /* 0x0000001aff047e24 */ /* 0x002fc8000f8e00ff */
[----:B------:R1:W2:Y:S03]  /*15f90*/  SYNCS.PHASECHK.TRANS64.TRYWAIT P2, [R4+URZ+0x22830], R3 ;  /* 0x02283003040075a7 */ /* 0x0002a6000804017f */
[----:B--2---:R-:W-:Y:S05]  /*15fa0*/  @!P2 NANOSLEEP.SYNCS 0x989680 ;  /* 0x009896800000a95d */ /* 0x004fea0003900000 */
[----:B------:R-:W2:Y:S02]  /*15fb0*/  @!P2 SYNCS.PHASECHK.TRANS64 P2, [R4+URZ+0x22830], R3 ;  /* 0x022830030400a5a7 */ /* 0x000ea4000804007f */
[----:B--2---:R-:W-:Y:S05]  /*15fc0*/  @!P2 BRA `(.L_x_11047) ;  /* 0xfffffffc00eca947 */ /* 0x004fea000383ffff */
[----:B------:R-:W-:Y:S05]  /*15fd0*/  BRA `(.L_x_11046) ;  /* 0xffffff2400bc7947 */ /* 0x000fea000383ffff */
.L_x_11051:
[----:B-1----:R1:W2:Y:S02]  /*15fe0*/  SYNCS.PHASECHK.TRANS64.TRYWAIT P2, [R178+URZ+0x22850], R3 ;  /* 0x02285003b20075a7 */ /* 0x0022a4000804017f */
[----:B--2---:R-:W-:Y:S05]  /*15ff0*/  @!P2 NANOSLEEP.SYNCS 0x989680 ;  /* 0x009896800000a95d */ /* 0x004fea0003900000 */
[----:B------:R-:W2:Y:S02]  /*16000*/  @!P2 SYNCS.PHASECHK.TRANS64 P2, [R178+URZ+0x22850], R3 ;  /* 0x02285003b200a5a7 */ /* 0x000ea4000804007f */
[----:B--2---:R-:W-:Y:S05]  /*16010*/  @!P2 BRA `(.L_x_11051) ;  /* 0xfffffffc00f0a947 */ /* 0x004fea000383ffff */
[----:B------:R-:W-:Y:S05]  /*16020*/  BRA `(.L_x_11050) ;  /* 0xffffff4400607947 */ /* 0x000fea000383ffff */
.L_x_11057:
[----:B-1----:R-:W-:-:S04]  /*16030*/  IMAD.U32 R5, RZ, RZ, UR28 ;  /* 0x0000001cff057e24 */ /* 0x002fc8000f8e00ff */
[----:B------:R1:W2:Y:S03]  /*16040*/  SYNCS.PHASECHK.TRANS64.TRYWAIT P1, [R5+URZ+0x22830], R6 ;  /* 0x02283006050075a7 */ /* 0x0002a6000802017f */
[----:B--2---:R-:W-:Y:S05]  /*16050*/  @!P1 NANOSLEEP.SYNCS 0x989680 ;  /* 0x009896800000995d */ /* 0x004fea0003900000 */
[----:B------:R-:W2:Y:S02]  /*16060*/  @!P1 SYNCS.PHASECHK.TRANS64 P1, [R5+URZ+0x22830], R6 ;  /* 0x02283006050095a7 */ /* 0x000ea4000802007f */
[----:B--2---:R-:W-:Y:S05]  /*16070*/  @!P1 BRA `(.L_x_11057) ;  /* 0xfffffffc00ec9947 */ /* 0x004fea000383ffff */
[----:B------:R-:W-:Y:S05]  /*16080*/  BRA `(.L_x_11056) ;  /* 0xffffff4800787947 */ /* 0x000fea000383ffff */
.L_x_11069:
[----:B-1----:R1:W2:Y:S02]  /*16090*/  SYNCS.PHASECHK.TRANS64.TRYWAIT P1, [R181+URZ+0x22850], R6 ;  /* 0x02285006b50075a7 */ /* 0x0022a4000802017f */
[----:B--2---:R-:W-:Y:S05]  /*160a0*/  @!P1 NANOSLEEP.SYNCS 0x989680 ;  /* 0x009896800000995d */ /* 0x004fea0003900000 */
[----:B------:R-:W2:Y:S02]  /*160b0*/  @!P1 SYNCS.PHASECHK.TRANS64 P1, [R181+URZ+0x22850], R6 ;  /* 0x02285006b50095a7 */ /* 0x000ea4000802007f */
[----:B--2---:R-:W-:Y:S05]  /*160c0*/  @!P1 BRA `(.L_x_11069) ;  /* 0xfffffffc00f09947 */ /* 0x004fea000383ffff */
[----:B------:R-:W-:Y:S05]  /*160d0*/  BRA `(.L_x_11068) ;  /* 0xffffff7800c47947 */ /* 0x000fea000383ffff */
.L_x_11106:
[----:B------:R-:W-:Y:S02]  /*160e0*/  IMAD.MOV.U32 R13, RZ, RZ, R4 ;  /* 0x000000ffff0d7224 */ /* 0x000fe400078e0004 */
[----:B------:R-:W-:Y:S02]  /*160f0*/  IMAD.MOV.U32 R12, RZ, RZ, RZ ;  /* 0x000000ffff0c7224 */ /* 0x000fe400078e00ff */
[----:B------:R-:W-:Y:S02]  /*16100*/  IMAD.MOV.U32 R11, RZ, RZ, 0x1f ;  /* 0x0000001fff0b7424 */ /* 0x000fe400078e00ff */
[----:B------:R-:W-:-:S07]  /*16110*/  IMAD.MOV.U32 R15, RZ, RZ, -0x1 ;  /* 0xffffffffff0f7424 */ /* 0x000fce00078e00ff */
[----:B0-----:R-:W-:Y:S05]  /*16120*/  WARPSYNC.COLLECTIVE R15, `(.L_x_11199) ;  /* 0x000000000f087348 */ /* 0x001fea0003c00000 */
[----:B------:R1:W2:Y:S02]  /*16130*/  SHFL.IDX P6, R14, R13, R12, R11 ;  /* 0x0000000c0d0e7389 */ /* 0x0002a400000c000b */
[----:B012---:R-:W-:Y:S01]  /*16140*/  ENDCOLLECTIVE ;  /* 0x000000000000791b */ /* 0x007fe20003800000 */
.L_x_11199:
[----:B------:R-:W-:Y:S05]  /*16150*/  BRA `(.L_x_11200) ;  /* 0xffffffc000987947 */ /* 0x000fea000383ffff */
.L_x_11108:
[----:B------:R-:W-:Y:S01]  /*16160*/  BSSY B0, `(.L_x_11201) ;  /* 0x0000006000007945 */ /* 0x000fe20003800000 */
[----:B------:R-:W-:-:S07]  /*16170*/  IMAD.MOV.U32 R15, RZ, RZ, -0x1 ;  /* 0xffffffffff0f7424 */ /* 0x000fce00078e00ff */
[----:B01----:R-:W-:Y:S05]  /*16180*/  WARPSYNC.COLLECTIVE R15, `(.L_x_11202) ;  /* 0x000000000f0c7348 */ /* 0x003fea0003c00000 */
[----:B------:R-:W-:Y:S02]  /*16190*/  ELECT P6, UR62, PT ;  /* 0x00000000003e782f */ /* 0x000fe400038c0000 */
[----:B------:R-:W-:Y:S01]  /*161a0*/  MOV R14, UR62 ;  /* 0x0000003e000e7c02 */ /* 0x000fe20008000f00 */
[----:B01----:R-:W-:Y:S10]  /*161b0*/  ENDCOLLECTIVE ;  /* 0x000000000000791b */ /* 0x003ff40003800000 */
.L_x_11202:
[----:B------:R-:W-:Y:S05]  /*161c0*/  BSYNC B0 ;  /* 0x0000000000007941 */ /* 0x000fea0003800000 */
.L_x_11201:
[----:B------:R-:W-:Y:S05]  /*161d0*/  BRA `(.L_x_11203) ;  /* 0xffffffc0009c7947 */ /* 0x000fea000383ffff */
.L_x_11110:
[----:B0-----:R0:W2:Y:S02]  /*161e0*/  SYNCS.PHASECHK.TRANS64.TRYWAIT P0, [R3+URZ+0x22840], R0 ;  /* 0x02284000030075a7 */ /* 0x0010a4000800017f */
[----:B--2---:R-:W-:Y:S05]  /*161f0*/  @!P0 NANOSLEEP.SYNCS 0x989680 ;  /* 0x009896800000895d */ /* 0x004fea0003900000 */
[----:B------:R-:W2:Y:S02]  /*16200*/  @!P0 SYNCS.PHASECHK.TRANS64 P0, [R3+URZ+0x22840], R0 ;  /* 0x02284000030085a7 */ /* 0x000ea4000800007f */
[----:B--2---:R-:W-:Y:S05]  /*16210*/  @!P0 BRA `(.L_x_11110) ;  /* 0xfffffffc00f08947 */ /* 0x004fea000383ffff */
[----:B------:R-:W-:Y:S05]  /*16220*/  BRA `(.L_x_11204) ;  /* 0xffffffc400007947 */ /* 0x000fea000383ffff */
.L_x_11114:
        /* <DEDUP_REMOVED lines=10> */
.L_x_11205:
[----:B------:R-:W0:Y:S01]  /*162d0*/  S2R R9, SR_TID.X ;  /* 0x0000000000097919 */ /* 0x000e220000002100 */
[----:B------:R-:W-:Y:S02]  /*162e0*/  IMAD.MOV.U32 R13, RZ, RZ, R0 ;  /* 0x000000ffff0d7224 */ /* 0x000fe400078e0000 */
[----:B------:R-:W-:-:S07]  /*162f0*/  IMAD.MOV.U32 R5, RZ, RZ, R14 ;  /* 0x000000ffff057224 */ /* 0x000fce00078e000e */
[----:B0-----:R-:W-:Y:S05]  /*16300*/  WARPSYNC.COLLECTIVE R15, `(.L_x_11206) ;  /* 0x000000000f087348 */ /* 0x001fea0003c00000 */
[----:B------:R1:W2:Y:S02]  /*16310*/  SHFL.IDX P6, R14, R13, R12, R11 ;  /* 0x0000000c0d0e7389 */ /* 0x0002a400000c000b */
[----:B012---:R-:W-:Y:S01]  /*16320*/  ENDCOLLECTIVE ;  /* 0x000000000000791b */ /* 0x007fe20003800000 */
.L_x_11206:
        /* <DEDUP_REMOVED lines=9> */
.L_x_11207:
[----:B------:R-:W-:-:S05]  /*163c0*/  @!P1 LEA R6, P2, R8, R6, 0x1 ;  /* 0x0000000608069211 */ /* 0x000fca00078408ff */
[----:B------:R-:W-:-:S04]  /*163d0*/  @!P1 IMAD.X R5, RZ, RZ, R5, P2 ;  /* 0x000000ffff059224 */ /* 0x000fc800010e0605 */
[----:B------:R-:W-:Y:S02]  /*163e0*/  @!P1 IMAD.MOV.U32 R7, RZ, RZ, R5 ;  /* 0x000000ffff079224 */ /* 0x000fe400078e0005 */
[----:B------:R-:W-:Y:S02]  /*163f0*/  IMAD.MOV.U32 R13, RZ, RZ, R0 ;  /* 0x000000ffff0d7224 */ /* 0x000fe400078e0000 */
[C---:B------:R-:W-:Y:S01]  /*16400*/  VIADD R5, R2.reuse, 0x10 ;  /* 0x0000001002057836 */ /* 0x040fe20000000000 */
[----:B------:R-:W-:Y:S01]  /*16410*/  @!PT LDS RZ, [RZ] ;  /* 0x00000000fffff984 */ /* 0x000fe20000000800 */
[----:B------:R-:W-:Y:S01]  /*16420*/  @!PT LDS RZ, [RZ] ;  /* 0x00000000fffff984 */ /* 0x000fe20000000800 */
[----:B------:R-:W-:Y:S01]  /*16430*/  @!PT LDS RZ, [RZ] ;  /* 0x00000000fffff984 */ /* 0x000fe20000000800 */
[----:B------:R0:W-:Y:S04]  /*16440*/  @!P1 LDGSTS.E.BYPASS.LTC128B.128 [R10+0x18400], desc[UR46][R6.64], !P0 ;  /* 0x18400000060a9fae */ /* 0x0001e8000c101d6e */
[----:B------:R-:W-:Y:S01]  /*16450*/  ISETP.GE.AND P1, PT, R5, R3, PT ;  /* 0x000000030500720c */ /* 0x000fe20003f26270 */
[----:B------:R-:W-:-:S02]  /*16460*/  VIADD R5, R2, 0x20 ;  /* 0x0000002002057836 */ /* 0x000fc40000000000 */
[----:B------:R-:W-:-:S10]  /*16470*/  IMAD.MOV.U32 R8, RZ, RZ, R14 ;  /* 0x000000ffff087224 */ /* 0x000fd400078e000e */
[----:B0-----:R-:W-:Y:S05]  /*16480*/  WARPSYNC.COLLECTIVE R15, `(.L_x_11208) ;  /* 0x000000000f087348 */ /* 0x001fea0003c00000 */
[----:B------:R1:W2:Y:S02]  /*16490*/  SHFL.IDX P6, R14, R13, R12, R11 ;  /* 0x0000000c0d0e7389 */ /* 0x0002a400000c000b */
[----:B012---:R-:W-:Y:S01]  /*164a0*/  ENDCOLLECTIVE ;  /* 0x000000000000791b */ /* 0x007fe20003800000 */
.L_x_11208:
[----:B------:R-:W-:-:S05]  /*164b0*/  IMAD.SHL.U32 R7, R9, 0x8, RZ ;  /* 0x0000000809077824 */ /* 0x000fca00078e00ff */
[----:B------:R-:W-:Y:S01]  /*164c0*/  LOP3.LUT R7, R7, 0x38, RZ, 0xc0, !PT ;  /* 0x0000003807077812 */ /* 0x000fe200078ec0ff */
[----:B------:R-:W-:Y:S02]  /*164d0*/  IMAD.MOV.U32 R13, RZ, RZ, R4 ;  /* 0x000000ffff0d7224 */ /* 0x000fe400078e0004 */
[----:B------:R-:W-:Y:S02]  /*164e0*/  IMAD.MOV.U32 R12, RZ, RZ, 0x2 ;  /* 0x00000002ff0c7424 */ /* 0x000fe400078e00ff */
[----:B------:R-:W-:-:S07]  /*164f0*/  IMAD.MOV.U32 R9, RZ, RZ, R14 ;  /* 0x000000ffff097224 */ /* 0x000fce00078e000e */
[----:B------:R-:W-:Y:S05]  /*16500*/  WARPSYNC.COLLECTIVE R15, `(.L_x_11209) ;  /* 0x000000000f087348 */ /* 0x000fea0003c00000 */
[----:B------:R0:W1:Y:S02]  /*16510*/  SHFL.IDX P6, R14, R13, R12, R11 ;  /* 0x0000000c0d0e7389 */ /* 0x00006400000c000b */
[----:B01----:R-:W-:Y:S01]  /*16520*/  ENDCOLLECTIVE ;  /* 0x000000000000791b */ /* 0x003fe20003800000 */
.L_x_11209:
[----:B------:R-:W-:Y:S02]  /*16530*/  @!P1 LEA R6, P2, R7, R9, 0x1 ;  /* 0x0000000907069211 */ /* 0x000fe400078408ff */
[----:B------:R-:W0:Y:S03]  /*16540*/  S2R R9, SR_TID.X ;  /* 0x0000000000097919 */ /* 0x000e260000002100 */
[----:B------:R-:W-:Y:S02]  /*16550*/  @!P1 IMAD.X R7, RZ, RZ, R8, P2 ;  /* 0x000000ffff079224 */ /* 0x000fe400010e0608 */
[----:B------:R-:W-:-:S03]  /*16560*/  VIADD R8, R2, 0x60 ;  /* 0x0000006002087836 */ /* 0x000fc60000000000 */
[----:B------:R-:W-:Y:S01]  /*16570*/  @!PT LDS RZ, [RZ] ;  /* 0x00000000fffff984 */ /* 0x000fe20000000800 */
[----:B------:R-:W-:Y:S01]  /*16580*/  @!PT LDS RZ, [RZ] ;  /* 0x00000000fffff984 */ /* 0x000fe20000000800 */
[----:B------:R-:W-:Y:S01]  /*16590*/  @!PT LDS RZ, [RZ] ;  /* 0x00000000fffff984 */ /* 0x000fe20000000800 */
[----:B------:R1:W-:Y:S01]  /*165a0*/  @!P1 LDGSTS.E.BYPASS.LTC128B.128 [R10+0x18c00], desc[UR46][R6.64], !P0 ;  /* 0x18c00000060a9fae */ /* 0x0003e2000c101d6e */
[----:B------:R-:W-:Y:S01]  /*165b0*/  IMAD.MOV.U32 R13, RZ, RZ, R0 ;  /* 0x000000ffff0d7224 */ /* 0x000fe200078e0000 */
[----:B------:R-:W-:Y:S01]  /*165c0*/  ISETP.GE.AND P1, PT, R5, R3, PT ;  /* 0x000000030500720c */ /* 0x000fe20003f26270 */
[----:B------:R-:W-:-:S12]  /*165d0*/  IMAD.MOV.U32 R5, RZ, RZ, R14 ;  /* 0x000000ffff057224 */ /* 0x000fd800078e000e */
[----:B01----:R-:W-:Y:S05]  /*165e0*/  WARPSYNC.COLLECTIVE R15, `(.L_x_11210) ;  /* 0x000000000f087348 */ /* 0x003fea0003c00000 */
[----:B------:R2:W3:Y:S02]  /*165f0*/  SHFL.IDX P6, R14, R13, R12, R11 ;  /* 0x0000000c0d0e7389 */ /* 0x0004e400000c000b */
[----:B0123--:R-:W-:Y:S01]  /*16600*/  ENDCOLLECTIVE ;  /* 0x000000000000791b */ /* 0x00ffe20003800000 */
.L_x_11210:
[----:B------:R-:W-:Y:S02]  /*16610*/  IMAD.SHL.U32 R9, R9, 0x8, RZ ;  /* 0x0000000809097824 */ /* 0x000fe400078e00ff */
[----:B------:R-:W-:Y:S02]  /*16620*/  IMAD.MOV.U32 R13, RZ, RZ, R4 ;  /* 0x000000ffff0d7224 */ /* 0x000fe400078e0004 */
[----:B------:R-:W-:Y:S01]  /*16630*/  IMAD.MOV.U32 R12, RZ, RZ, 0x3 ;  /* 0x00000003ff0c7424 */ /* 0x000fe200078e00ff */
[----:B------:R-:W-:Y:S01]  /*16640*/  LOP3.LUT R9, R9, 0x38, RZ, 0xc0, !PT ;  /* 0x0000003809097812 */ /* 0x000fe200078ec0ff */
[----:B------:R-:W-:-:S07]  /*16650*/  IMAD.MOV.U32 R6, RZ, RZ, R14 ;  /* 0x000000ffff067224 */ /* 0x000fce00078e000e */
[----:B------:R-:W-:Y:S05]  /*16660*/  WARPSYNC.COLLECTIVE R15, `(.L_x_11211) ;  /* 0x000000000f087348 */ /* 0x000fea0003c00000 */
[----:B------:R0:W1:Y:S02]  /*16670*/  SHFL.IDX P6, R14, R13, R12, R11 ;  /* 0x0000000c0d0e7389 */ /* 0x00006400000c000b */
[----:B01----:R-:W-:Y:S01]  /*16680*/  ENDCOLLECTIVE ;  /* 0x000000000000791b */ /* 0x003fe20003800000 */
.L_x_11211:
        /* <DEDUP_REMOVED lines=14> */
.L_x_11212:
[----:B------:R-:W-:Y:S02]  /*16770*/  IMAD.MOV.U32 R13, RZ, RZ, R4 ;  /* 0x000000ffff0d7224 */ /* 0x000fe400078e0004 */
[----:B------:R-:W-:Y:S02]  /*16780*/  IMAD.MOV.U32 R12, RZ, RZ, 0x4 ;  /* 0x00000004ff0c7424 */ /* 0x000fe400078e00ff */
[----:B------:R-:W-:-:S07]  /*16790*/  IMAD.MOV.U32 R6, RZ, RZ, R14 ;  /* 0x000000ffff067224 */ /* 0x000fce00078e000e */
[----:B------:R-:W-:Y:S05]  /*167a0*/  WARPSYNC.COLLECTIVE R15, `(.L_x_11213) ;  /* 0x000000000f087348 */ /* 0x000fea0003c00000 */
[----:B------:R0:W1:Y:S02]  /*167b0*/  SHFL.IDX P6, R14, R13, R12, R11 ;  /* 0x0000000c0d0e7389 */ /* 0x00006400000c000b */
[----:B01----:R-:W-:Y:S01]  /*167c0*/  ENDCOLLECTIVE ;  /* 0x000000000000791b */ /* 0x003fe20003800000 */
.L_x_11213:
        /* <DEDUP_REMOVED lines=14> */
.L_x_11214:
[----:B------:R-:W-:Y:S02]  /*168b0*/  IMAD.MOV.U32 R13, RZ, RZ, R4 ;  /* 0x000000ffff0d7224 */ /* 0x000fe400078e0004 */
[----:B------:R-:W-:Y:S02]  /*168c0*/  IMAD.MOV.U32 R12, RZ, RZ, 0x5 ;  /* 0x00000005ff0c7424 */ /* 0x000fe400078e00ff */
[----:B------:R-:W-:-:S07]  /*168d0*/  IMAD.MOV.U32 R6, RZ, RZ, R14 ;  /* 0x000000ffff067224 */ /* 0x000fce00078e000e */
[----:B------:R-:W-:Y:S05]  /*168e0*/  WARPSYNC.COLLECTIVE R15, `(.L_x_11215) ;  /* 0x000000000f087348 */ /* 0x000fea0003c00000 */
[----:B------:R0:W1:Y:S02]  /*168f0*/  SHFL.IDX P6, R14, R13, R12, R11 ;  /* 0x0000000c0d0e7389 */ /* 0x00006400000c000b */
[----:B01----:R-:W-:Y:S01]  /*16900*/  ENDCOLLECTIVE ;  /* 0x000000000000791b */ /* 0x003fe20003800000 */
.L_x_11215:
        /* <DEDUP_REMOVED lines=14> */
.L_x_11216:
[----:B------:R-:W-:Y:S02]  /*169f0*/  IMAD.MOV.U32 R13, RZ, RZ, R4 ;  /* 0x000000ffff0d7224 */ /* 0x000fe400078e0004 */
[----:B------:R-:W-:Y:S02]  /*16a00*/  IMAD.MOV.U32 R12, RZ, RZ, 0x6 ;  /* 0x00000006ff0c7424 */ /* 0x000fe400078e00ff */
[----:B------:R-:W-:-:S07]  /*16a10*/  IMAD.MOV.U32 R6, RZ, RZ, R14 ;  /* 0x000000ffff067224 */ /* 0x000fce00078e000e */
[----:B------:R-:W-:Y:S05]  /*16a20*/  WARPSYNC.COLLECTIVE R15, `(.L_x_11217) ;  /* 0x000000000f087348 */ /* 0x000fea0003c00000 */
[----:B------:R0:W1:Y:S02]  /*16a30*/  SHFL.IDX P6, R14, R13, R12, R11 ;  /* 0x0000000c0d0e7389 */ /* 0x00006400000c000b */
[----:B01----:R-:W-:Y:S01]  /*16a40*/  ENDCOLLECTIVE ;  /* 0x000000000000791b */ /* 0x003fe20003800000 */
.L_x_11217:
        /* <DEDUP_REMOVED lines=13> */
.L_x_11218:
[----:B------:R-:W-:Y:S02]  /*16b20*/  IMAD.MOV.U32 R13, RZ, RZ, R4 ;  /* 0x000000ffff0d7224 */ /* 0x000fe400078e0004 */
[----:B------:R-:W-:Y:S02]  /*16b30*/  IMAD.MOV.U32 R12, RZ, RZ, 0x7 ;  /* 0x00000007ff0c7424 */ /* 0x000fe400078e00ff */
[----:B------:R-:W-:-:S07]  /*16b40*/  IMAD.MOV.U32 R6, RZ, RZ, R14 ;  /* 0x000000ffff067224 */ /* 0x000fce00078e000e */
[----:B------:R-:W-:Y:S05]  /*16b50*/  WARPSYNC.COLLECTIVE R15, `(.L_x_11219) ;  /* 0x000000000f087348 */ /* 0x000fea0003c00000 */
[----:B------:R0:W1:Y:S02]  /*16b60*/  SHFL.IDX P6, R14, R13, R12, R11 ;  /* 0x0000000c0d0e7389 */ /* 0x00006400000c000b */
[----:B01----:R-:W-:Y:S01]  /*16b70*/  ENDCOLLECTIVE ;  /* 0x000000000000791b */ /* 0x003fe20003800000 */
.L_x_11219:
        /* <DEDUP_REMOVED lines=12> */
.L_x_11220:
[----:B------:R-:W-:Y:S05]  /*16c40*/  BRA `(.L_x_11221) ;  /* 0xffffffc4001c7947 */ /* 0x000fea000383ffff */
.L_x_11117:
[----:B-1----:R1:W2:Y:S02]  /*16c50*/  SYNCS.PHASECHK.TRANS64.TRYWAIT P0, [R18+URZ+0x22820], R3 ;  /* 0x02282003120075a7 */ /* 0x0022a4000800017f */
[----:B--2---:R-:W-:Y:S05]  /*16c60*/  @!P0 NANOSLEEP.SYNCS 0x989680 ;  /* 0x009896800000895d */ /* 0x004fea0003900000 */
[----:B------:R-:W2:Y:S02]  /*16c70*/  @!P0 SYNCS.PHASECHK.TRANS64 P0, [R18+URZ+0x22820], R3 ;  /* 0x02282003120085a7 */ /* 0x000ea4000800007f */
[----:B--2---:R-:W-:Y:S05]  /*16c80*/  @!P0 BRA `(.L_x_11117) ;  /* 0xfffffffc00f08947 */ /* 0x004fea000383ffff */
[----:B------:R-:W-:Y:S05]  /*16c90*/  BRA `(.L_x_11222) ;  /* 0xffffffc400847947 */ /* 0x000fea000383ffff */
.L_x_11121:
[----:B-1----:R1:W2:Y:S02]  /*16ca0*/  SYNCS.PHASECHK.TRANS64.TRYWAIT P0, [R0+URZ+0x22860], R3 ;  /* 0x02286003000075a7 */ /* 0x0022a4000800017f */
[----:B--2---:R-:W-:Y:S05]  /*16cb0*/  @!P0 NANOSLEEP.SYNCS 0x989680 ;  /* 0x009896800000895d */ /* 0x004fea0003900000 */
[----:B------:R-:W2:Y:S02]  /*16cc0*/  @!P0 SYNCS.PHASECHK.TRANS64 P0, [R0+URZ+0x22860], R3 ;  /* 0x02286003000085a7 */ /* 0x000ea4000800007f */
[----:B--2---:R-:W-:Y:S05]  /*16cd0*/  @!P0 BRA `(.L_x_11121) ;  /* 0xfffffffc00f08947 */ /* 0x004fea000383ffff */
[----:B------:R-:W-:Y:S05]  /*16ce0*/  BRA `(.L_x_11223) ;  /* 0xffffffc400a47947 */ /* 0x000fea000383ffff */
.L_x_11134:
[----:B-1----:R1:W2:Y:S02]  /*16cf0*/  SYNCS.PHASECHK.TRANS64.TRYWAIT P0, [R4+URZ+0x22840], R2 ;  /* 0x02284002040075a7 */ /* 0x0022a4000800017f */
[----:B--2---:R-:W-:Y:S05]  /*16d00*/  @!P0 NANOSLEEP.SYNCS 0x989680 ;  /* 0x009896800000895d */ /* 0x004fea0003900000 */
[----:B------:R-:W2:Y:S02]  /*16d10*/  @!P0 SYNCS.PHASECHK.TRANS64 P0, [R4+URZ+0x22840], R2 ;  /* 0x02284002040085a7 */ /* 0x000ea4000800007f */
[----:B--2---:R-:W-:Y:S05]  /*16d20*/  @!P0 BRA `(.L_x_11134) ;  /* 0xfffffffc00f08947 */ /* 0x004fea000383ffff */
[----:B------:R-:W-:Y:S05]  /*16d30*/  BRA `(.L_x_11224) ;  /* 0xffffffcc00987947 */ /* 0x000fea000383ffff */
.L_x_11139:
[----:B--2---:R2:W3:Y:S02]  /*16d40*/  SYNCS.PHASECHK.TRANS64.TRYWAIT P0, [R4+URZ+0x22860], R2 ;  /* 0x02286002040075a7 */ /* 0x0044e4000800017f */
[----:B---3--:R-:W-:Y:S05]  /*16d50*/  @!P0 NANOSLEEP.SYNCS 0x989680 ;  /* 0x009896800000895d */ /* 0x008fea0003900000 */
[----:B------:R-:W3:Y:S02]  /*16d60*/  @!P0 SYNCS.PHASECHK.TRANS64 P0, [R4+URZ+0x22860], R2 ;  /* 0x02286002040085a7 */ /* 0x000ee4000800007f */
[----:B---3--:R-:W-:Y:S05]  /*16d70*/  @!P0 BRA `(.L_x_11139) ;  /* 0xfffffffc00f08947 */ /* 0x008fea000383ffff */
[----:B------:R-:W-:Y:S05]  /*16d80*/  BRA `(.L_x_11225) ;  /* 0xffffffd000107947 */ /* 0x000fea000383ffff */
.L_x_11151:
[----:B0-----:R0:W1:Y:S02]  /*16d90*/  SYNCS.PHASECHK.TRANS64.TRYWAIT P0, [R4+URZ+0x22840], R2 ;  /* 0x02284002040075a7 */ /* 0x001064000800017f */
[----:B-1----:R-:W-:Y:S05]  /*16da0*/  @!P0 NANOSLEEP.SYNCS 0x989680 ;  /* 0x009896800000895d */ /* 0x002fea0003900000 */
[----:B------:R-:W1:Y:S02]  /*16db0*/  @!P0 SYNCS.PHASECHK.TRANS64 P0, [R4+URZ+0x22840], R2 ;  /* 0x02284002040085a7 */ /* 0x000e64000800007f */
[----:B-1----:R-:W-:Y:S05]  /*16dc0*/  @!P0 BRA `(.L_x_11151) ;  /* 0xfffffffc00f08947 */ /* 0x002fea000383ffff */
[----:B------:R-:W-:Y:S05]  /*16dd0*/  BRA `(.L_x_11226) ;  /* 0xffffffd400f47947 */ /* 0x000fea000383ffff */
.L_x_11156:
[----:B-1----:R1:W2:Y:S02]  /*16de0*/  SYNCS.PHASECHK.TRANS64.TRYWAIT P0, [R4+URZ+0x22860], R2 ;  /* 0x02286002040075a7 */ /* 0x0022a4000800017f */
[----:B--2---:R-:W-:Y:S05]  /*16df0*/  @!P0 NANOSLEEP.SYNCS 0x989680 ;  /* 0x009896800000895d */ /* 0x004fea0003900000 */
[----:B------:R-:W2:Y:S02]  /*16e00*/  @!P0 SYNCS.PHASECHK.TRANS64 P0, [R4+URZ+0x22860], R2 ;  /* 0x02286002040085a7 */ /* 0x000ea4000800007f */
[----:B--2---:R-:W-:Y:S05]  /*16e10*/  @!P0 BRA `(.L_x_11156) ;  /* 0xfffffffc00f08947 */ /* 0x004fea000383ffff */
[----:B------:R-:W-:Y:S05]  /*16e20*/  BRA `(.L_x_11227) ;  /* 0xffffffd8006c7947 */ /* 0x000fea000383ffff */
.L_x_11167:
[----:B-1----:R1:W2:Y:S02]  /*16e30*/  SYNCS.PHASECHK.TRANS64.TRYWAIT P0, [R4+URZ+0x22840], R2 ;  /* 0x02284002040075a7 */ /* 0x0022a4000800017f */
[----:B--2---:R-:W-:Y:S05]  /*16e40*/  @!P0 NANOSLEEP.SYNCS 0x989680 ;  /* 0x009896800000895d */ /* 0x004fea0003900000 */
[----:B------:R-:W2:Y:S02]  /*16e50*/  @!P0 SYNCS.PHASECHK.TRANS64 P0, [R4+URZ+0x22840], R2 ;  /* 0x02284002040085a7 */ /* 0x000ea4000800007f */
[----:B--2---:R-:W-:Y:S05]  /*16e60*/  @!P0 BRA `(.L_x_11167) ;  /* 0xfffffffc00f08947 */ /* 0x004fea000383ffff */
[----:B------:R-:W-:Y:S05]  /*16e70*/  BRA `(.L_x_11228) ;  /* 0xffffffe000347947 */ /* 0x000fea000383ffff */
.L_x_11172:
[----:B0-----:R0:W2:Y:S02]  /*16e80*/  SYNCS.PHASECHK.TRANS64.TRYWAIT P0, [R4+URZ+0x22860], R2 ;  /* 0x02286002040075a7 */ /* 0x0010a4000800017f */
[----:B--2---:R-:W-:Y:S05]  /*16e90*/  @!P0 NANOSLEEP.SYNCS 0x989680 ;  /* 0x009896800000895d */ /* 0x004fea0003900000 */
[----:B------:R-:W2:Y:S02]  /*16ea0*/  @!P0 SYNCS.PHASECHK.TRANS64 P0, [R4+URZ+0x22860], R2 ;  /* 0x02286002040085a7 */ /* 0x000ea4000800007f */
[----:B--2---:R-:W-:Y:S05]  /*16eb0*/  @!P0 BRA `(.L_x_11172) ;  /* 0xfffffffc00f08947 */ /* 0x004fea000383ffff */
[----:B------:R-:W-:Y:S05]  /*16ec0*/  BRA `(.L_x_11229) ;  /* 0xffffffe000ac7947 */ /* 0x000fea000383ffff */
.L_x_11184:
[----:B------:R-:W-:Y:S01]  /*16ed0*/  BSSY B0, `(.L_x_11230) ;  /* 0x0000008000007945 */ /* 0x000fe20003800000 */
[----:B-----5:R-:W-:Y:S02]  /*16ee0*/  IMAD.MOV.U32 R13, RZ, RZ, R2 ;  /* 0x000000ffff0d7224 */ /* 0x020fe400078e0002 */
[----:B------:R-:W-:Y:S02]  /*16ef0*/  IMAD.MOV.U32 R12, RZ, RZ, RZ ;  /* 0x000000ffff0c7224 */ /* 0x000fe400078e00ff */
[----:B------:R-:W-:Y:S02]  /*16f00*/  IMAD.MOV.U32 R11, RZ, RZ, 0x1f ;  /* 0x0000001fff0b7424 */ /* 0x000fe400078e00ff */
[----:B------:R-:W-:-:S07]  /*16f10*/  IMAD.MOV.U32 R15, RZ, RZ, -0x1 ;  /* 0xffffffffff0f7424 */ /* 0x000fce00078e00ff */
[----:B01-34-:R-:W-:Y:S05]  /*16f20*/  WARPSYNC.COLLECTIVE R15, `(.L_x_11231) ;  /* 0x000000000f087348 */ /* 0x01bfea0003c00000 */
[----:B------:R2:W0:Y:S02]  /*16f30*/  SHFL.IDX P6, R14, R13, R12, R11 ;  /* 0x0000000c0d0e7389 */ /* 0x00042400000c000b */
[----:B01234-:R-:W-:Y:S01]  /*16f40*/  ENDCOLLECTIVE ;  /* 0x000000000000791b */ /* 0x01ffe20003800000 */
.L_x_11231:
[----:B------:R-:W-:Y:S05]  /*16f50*/  BSYNC B0 ;  /* 0x0000000000007941 */ /* 0x000fea0003800000 */
.L_x_11230:
[----:B------:R-:W-:Y:S05]  /*16f60*/  BRA `(.L_x_11232) ;  /* 0xffffffe800787947 */ /* 0x000fea000383ffff */
.L_x_11187:
[----:B0-----:R0:W1:Y:S02]  /*16f70*/  SYNCS.PHASECHK.TRANS64.TRYWAIT P0, [R0+URZ+0x22820], R3 ;  /* 0x02282003000075a7 */ /* 0x001064000800017f */
[----:B-1----:R-:W-:Y:S05]  /*16f80*/  @!P0 NANOSLEEP.SYNCS 0x989680 ;  /* 0x009896800000895d */ /* 0x002fea0003900000 */
[----:B------:R-:W1:Y:S02]  /*16f90*/  @!P0 SYNCS.PHASECHK.TRANS64 P0, [R0+URZ+0x22820], R3 ;  /* 0x02282003000085a7 */ /* 0x000e64000800007f */
[----:B-1----:R-:W-:Y:S05]  /*16fa0*/  @!P0 BRA `(.L_x_11187) ;  /* 0xfffffffc00f08947 */ /* 0x002fea000383ffff */
[----:B------:R-:W-:Y:S05]  /*16fb0*/  BRA `(.L_x_11233) ;  /* 0xffffffe800c47947 */ /* 0x000fea000383ffff */
.L_x_11188:
        /* <DEDUP_REMOVED lines=11> */
.L_x_11235:
[----:B------:R-:W-:Y:S05]  /*17070*/  BSYNC B0 ;  /* 0x0000000000007941 */ /* 0x000fea0003800000 */
.L_x_11234:
[----:B------:R-:W-:Y:S05]  /*17080*/  BRA `(.L_x_11236) ;  /* 0xffffffe800ac7947 */ /* 0x000fea000383ffff */
.L_x_11191:
[----:B------:R-:W-:Y:S01]  /*17090*/  BSSY B1, `(.L_x_11237) ;  /* 0x0000006000017945 */ /* 0x000fe20003800000 */
[----:B------:R-:W-:-:S07]  /*170a0*/  IMAD.MOV.U32 R15, RZ, RZ, -0x1 ;  /* 0xffffffffff0f7424 */ /* 0x000fce00078e00ff */
[----:B01----:R-:W-:Y:S05]  /*170b0*/  WARPSYNC.COLLECTIVE R15, `(.L_x_11238) ;  /* 0x000000000f0c7348 */ /* 0x003fea0003c00000 */
[----:B------:R-:W-:Y:S02]  /*170c0*/  ELECT P6, UR62, PT ;  /* 0x00000000003e782f */ /* 0x000fe400038c0000 */
[----:B------:R-:W-:Y:S01]  /*170d0*/  MOV R14, UR62 ;  /* 0x0000003e000e7c02 */ /* 0x000fe20008000f00 */
[----:B01----:R-:W-:Y:S10]  /*170e0*/  ENDCOLLECTIVE ;  /* 0x000000000000791b */ /* 0x003ff40003800000 */
.L_x_11238:
[----:B------:R-:W-:Y:S05]  /*170f0*/  BSYNC B1 ;  /* 0x0000000000017941 */ /* 0x000fea0003800000 */
.L_x_11237:
[----:B------:R-:W-:Y:S05]  /*17100*/  BRA `(.L_x_11239) ;  /* 0xffffffe800a47947 */ /* 0x000fea000383ffff */
.L_x_11193:
[----:B0-----:R0:W1:Y:S02]  /*17110*/  SYNCS.PHASECHK.TRANS64.TRYWAIT P0, [R6+URZ], R5 ;  /* 0x00000005060075a7 */ /* 0x001064000800017f */
[----:B-1----:R-:W-:Y:S05]  /*17120*/  @!P0 NANOSLEEP.SYNCS 0x989680 ;  /* 0x009896800000895d */ /* 0x002fea0003900000 */
[----:B------:R-:W1:Y:S02]  /*17130*/  @!P0 SYNCS.PHASECHK.TRANS64 P0, [R6+URZ], R5 ;  /* 0x00000005060085a7 */ /* 0x000e64000800007f */
[----:B-1----:R-:W-:Y:S05]  /*17140*/  @!P0 BRA `(.L_x_11193) ;  /* 0xfffffffc00f08947 */ /* 0x002fea000383ffff */
[----:B------:R-:W-:Y:S05]  /*17150*/  BRA `(.L_x_11240) ;  /* 0xffffffe800dc7947 */ /* 0x000fea000383ffff */
.L_x_11194:
[----:B-1----:R1:W2:Y:S02]  /*17160*/  SYNCS.PHASECHK.TRANS64.TRYWAIT P0, [R7+URZ], R2 ;  /* 0x00000002070075a7 */ /* 0x0022a4000800017f */
[----:B--2---:R-:W-:Y:S05]  /*17170*/  @!P0 NANOSLEEP.SYNCS 0x989680 ;  /* 0x009896800000895d */ /* 0x004fea0003900000 */
[----:B------:R-:W2:Y:S02]  /*17180*/  @!P0 SYNCS.PHASECHK.TRANS64 P0, [R7+URZ], R2 ;  /* 0x00000002070085a7 */ /* 0x000ea4000800007f */
[----:B--2---:R-:W-:Y:S05]  /*17190*/  @!P0 BRA `(.L_x_11194) ;  /* 0xfffffffc00f08947 */ /* 0x004fea000383ffff */
[----:B------:R-:W-:Y:S05]  /*171a0*/  BRA `(.L_x_11241) ;  /* 0xffffffe800d07947 */ /* 0x000fea000383ffff */
.L_x_11196:
[----:B--2---:R2:W3:Y:S02]  /*171b0*/  SYNCS.PHASECHK.TRANS64.TRYWAIT P0, [R4+URZ], R5 ;  /* 0x00000005040075a7 */ /* 0x0044e4000800017f */
[----:B---3--:R-:W-:Y:S05]  /*171c0*/  @!P0 NANOSLEEP.SYNCS 0x989680 ;  /* 0x009896800000895d */ /* 0x008fea0003900000 */
[----:B------:R-:W3:Y:S02]  /*171d0*/  @!P0 SYNCS.PHASECHK.TRANS64 P0, [R4+URZ], R5 ;  /* 0x00000005040085a7 */ /* 0x000ee4000800007f */
[----:B---3--:R-:W-:Y:S05]  /*171e0*/  @!P0 BRA `(.L_x_11196) ;  /* 0xfffffffc00f08947 */ /* 0x008fea000383ffff */
[----:B------:R-:W-:Y:S05]  /*171f0*/  BRA `(.L_x_11242) ;  /* 0xffffffe800d47947 */ /* 0x000fea000383ffff */
.L_x_11243:
        /* <DEDUP_REMOVED lines=16> */
.L_x_15311:


//--------------------- .text._ZN7cutlass13device_kernelIN5flash11enable_sm90INS1_16FlashAttnFwdSm90INS1_25CollectiveMainloopFwdSm90ILi2EN4cute5tupleIJNS5_1CILi1EEES8_S8_EEENS6_IJNS7_ILi128EEENS7_ILi96EEENS7_ILi64EEEEEELi256ENS_10bfloat16_tEfNS_4arch4Sm90ELb0ELb1ELb1ELb0ELb0ELb0ELb1ELb1ELb0ELb1ELb0ELb0EEENS1_21CollectiveEpilogueFwdINS6_IJSA_NS7_ILi256EEESB_EEES9_SE_SG_Li256ELb0ELb1ELb0ELb0EEENS1_30DynamicPersistentTileSchedulerILi256ELi128ELb0ELb1ELb1EEEEEEEEEvNT_6ParamsE --------------------------
	.section	.text._ZN7cutlass13device_kernelIN5flash11enable_sm90INS1_16FlashAttnFwdSm90INS1_25CollectiveMainloopFwdSm90ILi2EN4cute5tupleIJNS5_1CILi1EEES8_S8_EEENS6_IJNS7_ILi128EEENS7_ILi96EEENS7_ILi64EEEEEELi256ENS_10bfloat16_tEfNS_4arch4Sm90ELb0ELb1ELb1ELb0ELb0ELb0ELb1ELb1ELb0ELb1ELb0ELb0EEENS1_21CollectiveEpilogueFwdINS6_IJSA_NS7_ILi256EEESB_EEES9_SE_SG_Li256ELb0ELb1ELb0ELb0EEENS1_30DynamicPersistentTileSchedulerILi256ELi128ELb0ELb1ELb1EEEEEEEEEvNT_6ParamsE,"ax",@progbits
	.align	128
.text._ZN7cutlass13device_kernelIN5flash11enable_sm90INS1_16FlashAttnFwdSm90INS1_25CollectiveMainloopFwdSm90ILi2EN4cute5tupleIJNS5_1CILi1EEES8_S8_EEENS6_IJNS7_ILi128EEENS7_ILi96EEENS7_ILi64EEEEEELi256ENS_10bfloat16_tEfNS_4arch4Sm90ELb0ELb1ELb1ELb0ELb0ELb0ELb1ELb1ELb0ELb1ELb0ELb0EEENS1_21CollectiveEpilogueFwdINS6_IJSA_NS7_ILi256EEESB_EEES9_SE_SG_Li256ELb0ELb1ELb0ELb0EEENS1_30DynamicPersistentTileSchedulerILi256ELi128ELb0ELb1ELb1EEEEEEEEEvNT_6ParamsE:
        .type           _ZN7cutlass13device_kernelIN5flash11enable_sm90INS1_16FlashAttnFwdSm90INS1_25CollectiveMainloopFwdSm90ILi2EN4cute5tupleIJNS5_1CILi1EEES8_S8_EEENS6_IJNS7_ILi128EEENS7_ILi96EEENS7_ILi64EEEEEELi256ENS_10bfloat16_tEfNS_4arch4Sm90ELb0ELb1ELb1ELb0ELb0ELb0ELb1ELb1ELb0ELb1ELb0ELb0EEENS1_21CollectiveEpilogueFwdINS6_IJSA_NS7_ILi256EEESB_EEES9_SE_SG_Li256ELb0ELb1ELb0ELb0EEENS1_30DynamicPersistentTileSchedulerILi256ELi128ELb0ELb1ELb1EEEEEEEEEvNT_6ParamsE,@function
        .size           _ZN7cutlass13device_kernelIN5flash11enable_sm90INS1_16FlashAttnFwdSm90INS1_25CollectiveMainloopFwdSm90ILi2EN4cute5tupleIJNS5_1CILi1EEES8_S8_EEENS6_IJNS7_ILi128EEENS7_ILi96EEENS7_ILi64EEEEEELi256ENS_10bfloat16_tEfNS_4arch4Sm90ELb0ELb1ELb1ELb0ELb0ELb0ELb1ELb1ELb0ELb1ELb0ELb0EEENS1_21CollectiveEpilogueFwdINS6_IJSA_NS7_ILi256EEESB_EEES9_SE_SG_Li256ELb0ELb1ELb0ELb0EEENS1_30DynamicPersistentTileSchedulerILi256ELi128ELb0ELb1ELb1EEEEEEEEEvNT_6ParamsE,(.L_x_15312 - _ZN7cutlass13device_kernelIN5flash11enable_sm90INS1_16FlashAttnFwdSm90INS1_25CollectiveMainloopFwdSm90ILi2EN4cute5tupleIJNS5_1CILi1EEES8_S8_EEENS6_IJNS7_ILi128EEENS7_ILi96EEENS7_ILi64EEEEEELi256ENS_10bfloat16_tEfNS_4arch4Sm90ELb0ELb1ELb1ELb0ELb0ELb0ELb1ELb1ELb0ELb1ELb0ELb0EEENS1_21CollectiveEpilogueFwdINS6_IJSA_NS7_ILi256EEESB_EEES9_SE_SG_Li256ELb0ELb1ELb0ELb0EEENS1_30DynamicPersistentTileSchedulerILi256ELi128ELb0ELb1ELb1EEEEEEEEEvNT_6ParamsE)
        .other          _ZN7cutlass13device_kernelIN5flash11enable_sm90INS1_16FlashAttnFwdSm90INS1_25CollectiveMainloopFwdSm90ILi2EN4cute5tupleIJNS5_1CILi1EEES8_S8_EEENS6_IJNS7_ILi128EEENS7_ILi96EEENS7_ILi64EEEEEELi256ENS_10bfloat16_tEfNS_4arch4Sm90ELb0ELb1ELb1ELb0ELb0ELb0ELb1ELb1ELb0ELb1ELb0ELb0EEENS1_21CollectiveEpilogueFwdINS6_IJSA_NS7_ILi256EEESB_EEES9_SE_SG_Li256ELb0ELb1ELb0ELb0EEENS1_30DynamicPersistentTileSchedulerILi256ELi128ELb0ELb1ELb1EEEEEEEEEvNT_6ParamsE,@"STO_CUDA_ENTRY STV_DEFAULT"
_ZN7cutlass13device_kernelIN5flash11enable_sm90INS1_16FlashAttnFwdSm90INS1_25CollectiveMainloopFwdSm90ILi2EN4cute5tupleIJNS5_1CILi1EEES8_S8_EEENS6_IJNS7_ILi128EEENS7_ILi96EEENS7_ILi64EEEEEELi256ENS_10bfloat16_tEfNS_4arch4Sm90ELb0ELb1ELb1ELb0ELb0ELb0ELb1ELb1ELb0ELb1ELb0ELb0EEENS1_21CollectiveEpilogueFwdINS6_IJSA_NS7_ILi256EEESB_EEES9_SE_SG_Li256ELb0ELb1ELb0ELb0EEENS1_30DynamicPersistentTileSchedulerILi256ELi128ELb0ELb1ELb1EEEEEEEEEvNT_6ParamsE:
[----:B------:R-:W0:Y:S02]  /*0000*/  LDC R1, c[0x0][0x28] ;  /* 0x00000a00ff017b82 */ /* 0x000e240000000800 */
[----:B0-----:R-:W-:Y:S01]  /*0010*/  VIADD R1, R1, 0xfffffb40 ;  /* 0xfffffb4001017836 */ /* 0x001fe20000000000 */
[----:B------:R-:W0:Y:S01]  /*0020*/  S2R R3, SR_TID.X ;  /* 0x0000000000037919 */ /* 0x000e220000002100 */
[----:B------:R-:W-:Y:S01]  /*0030*/  ELECT P0, URZ, PT ;  /* 0x00000000003f782f */ /* 0x000fe20003800000 */
[----:B------:R-:W-:Y:S01]  /*0040*/  BSSY B0, `(.L_x_11244) ;  /* 0x0000012000007945 */ /* 0x000fe20003800000 */
[----:B------:R-:W-:Y:S02]  /*0050*/  ULDC UR4, c[0x0][0x20] ;  /* 0x0000080000047ab9 */ /* 0x000fe40000000800 */
[----:B------:R-:W-:Y:S01]  /*0060*/  IADD3 R16, P1, R1, UR4, RZ ;  /* 0x0000000401107c10 */ /* 0x000fe2000ff3e0ff */
[----:B------:R-:W-:-:S04]  /*0070*/  ULDC UR4, c[0x0][0x24] ;  /* 0x0000090000047ab9 */ /* 0x000fc80000000800 */
[----:B------:R-:W-:Y:S01]  /*0080*/  IMAD.X R17, RZ, RZ, UR4, P1 ;  /* 0x00000004ff117e24 */ /* 0x000fe200088e06ff */
        /* <DEDUP_REMOVED lines=13> */
.L_x_11245:
[----:B------:R-:W-:Y:S05]  /*0160*/  BSYNC B0 ;  /* 0x0000000000007941 */ /* 0x000fea0003800000 */
.L_x_11244:
        /* <DEDUP_REMOVED lines=43> */
.L_x_11246:
        /* <DEDUP_REMOVED lines=22> */
.L_x_11247:
        /* <DEDUP_REMOVED lines=18> */
.L_x_11248:
        /* <DEDUP_REMOVED lines=22> */
.L_x_11249:
        /* <DEDUP_REMOVED lines=22> */
.L_x_11250:
[----:B------:R-:W-:Y:S01]  /*0960*/  IADD3 R2, P0, R16, 0x70, RZ ;  /* 0x0000007010027810 */ /* 0x000fe20007f1e0ff */
[----:B------:R-:W-:Y:S01]  /*0970*/  UMOV UR41, 0x1 ;  /* 0x0000000100297882 */ /* 0x000fe20000000000 */
[----:B------:R-:W-:Y:S01]  /*0980*/  PLOP3.LUT P1, PT, PT, PT, UP0, 0x80, 0x0 ;  /* 0x000000000000781c */ /* 0x000fe20003f2f008 */
[----:B------:R-:W-:Y:S01]  /*0990*/  NOP ;  /* 0x0000000000007918 */ /* 0x000fe20000000000 */
[----:B------:R-:W-:Y:S01]  /*09a0*/  USEL UR41, UR41, 0x2, !UP0 ;  /* 0x0000000229297887 */ /* 0x000fe2000c000000 */
[----:B------:R4:W-:Y:S01]  /*09b0*/  STL [R1+0x474], R2 ;  /* 0x0004740201007387 */ /* 0x0009e20000100800 */
[----:B------:R-:W-:Y:S01]  /*09c0*/  ULDC.64 UR48, c[0x0][0x208] ;  /* 0x0000820000307ab9 */ /* 0x000fe20000000a00 */
[----:B----4-:R-:W-:-:S05]  /*09d0*/  IMAD.X R2, RZ, RZ, R17, P0 ;  /* 0x000000ffff027224 */ /* 0x010fca00000e0611 */
[----:B------:R4:W-:Y:S01]  /*09e0*/  STL [R1+0x470], R2 ;  /* 0x0004700201007387 */ /* 0x0009e20000100800 */
[----:B0123--:R-:W-:Y:S06]  /*09f0*/  BAR.SYNC.DEFER_BLOCKING 0x0 ;  /* 0x0000000000007b1d */ /* 0x00ffec0000010000 */
[----:B------:R-:W-:Y:S05]  /*0a00*/  @!P1 BRA `(.L_x_11251) ;  /* 0x0000021c00ac9947 */ /* 0x000fea0003800000 */
.L_x_11252:
[----:B------:R-:W-:-:S08]  /*0a10*/  NOP ;  /* 0x0000000000007918 */ /* 0x000fd00000000000 */
[----:B------:R-:W0:Y:S02]  /*0a20*/  USETMAXREG.TRY_ALLOC.CTAPOOL UP0, 0xf0 ;  /* 0x000000f0000079c8 */ /* 0x000e240008000600 */
[----:B0-----:R-:W-:-:S13]  /*0a30*/  PLOP3.LUT P0, PT, PT, PT, UP0, 0x80, 0x0 ;  /* 0x000000000000781c */ /* 0x001fda0003f0f008 */
[----:B------:R-:W-:Y:S05]  /*0a40*/  @!P0 BRA `(.L_x_11252) ;  /* 0xfffffffc00f08947 */ /* 0x000fea000383ffff */
[----:B------:R-:W0:Y:S08]  /*0a50*/  S2UR UR5, SR_CTAID.X ;  /* 0x00000000000579c3 */ /* 0x000e300000002500 */
[----:B------:R-:W-:Y:S08]  /*0a60*/  BAR.ARV 0x4, 0x180 ;  /* 0x0106000000007b1d */ /* 0x000ff00000002000 */
[----:B------:R-:W-:Y:S08]  /*0a70*/  BAR.ARV 0x8, 0x180 ;  /* 0x0206000000007b1d */ /* 0x000ff00000002000 */
[----:B------:R-:W0:Y:S01]  /*0a80*/  LDC R0, c[0x0][0xd38] ;  /* 0x00034e00ff007b82 */ /* 0x000e220000000800 */
[----:B------:R-:W-:Y:S01]  /*0a90*/  ISETP.NE.AND P0, PT, R10, 0x1, PT ;  /* 0x000000010a00780c */ /* 0x000fe20003f05270 */
[----:B------:R1:W-:-:S12]  /*0aa0*/  STL.64 [R1+0x218], RZ ;  /* 0x000218ff01007387 */ /* 0x0003d80000100a00 */
[----:B------:R-:W-:Y:S06]  /*0ab0*/  @!P0 BAR.ARV 0x9, 0x100 ;  /* 0x0244000000008b1d */ /* 0x000fec0000002000 */
[C---:B------:R-:W-:Y:S02]  /*0ac0*/  IADD3 R208, P1, R16.reuse, 0x218, RZ ;  /* 0x0000021810d07810 */ /* 0x040fe40007f3e0ff */
[----:B------:R-:W-:Y:S01]  /*0ad0*/  IADD3 R222, P2, R16, 0x224, RZ ;  /* 0x0000022410de7810 */ /* 0x000fe20007f5e0ff */
[----:B------:R1:W-:Y:S01]  /*0ae0*/  STL [R1+0x220], RZ ;  /* 0x000220ff01007387 */ /* 0x0003e20000100800 */
[----:B0-----:R-:W-:Y:S01]  /*0af0*/  ISETP.LE.AND P0, PT, R0, UR5, PT ;  /* 0x0000000500007c0c */ /* 0x001fe2000bf03270 */
[----:B------:R-:W-:-:S02]  /*0b00*/  IMAD.X R209, RZ, RZ, R17, P1 ;  /* 0x000000ffffd17224 */ /* 0x000fc400008e0611 */
[----:B------:R1:W-:Y:S01]  /*0b10*/  STL [R1+0x224], RZ ;  /* 0x000224ff01007387 */ /* 0x0003e20000100800 */
[----:B------:R-:W-:-:S09]  /*0b20*/  IMAD.X R221, RZ, RZ, R17, P2 ;  /* 0x000000ffffdd7224 */ /* 0x000fd200010e0611 */
[----:B-1----:R-:W-:Y:S05]  /*0b30*/  @P0 EXIT ;  /* 0x000000000000094d */ /* 0x002fea0003800000 */
[----:B----4-:R-:W0:Y:S01]  /*0b40*/  S2R R2, SR_TID.X ;  /* 0x0000000000027919 */ /* 0x010e220000002100 */
[----:B------:R-:W1:Y:S01]  /*0b50*/  S2UR UR6, SR_CgaCtaId ;  /* 0x00000000000679c3 */ /* 0x000e620000008800 */
[----:B------:R-:W-:Y:S01]  /*0b60*/  UMOV UR44, 0x400 ;  /* 0x00000400002c7882 */ /* 0x000fe20000000000 */
[----:B------:R-:W-:Y:S01]  /*0b70*/  IMAD.MOV.U32 R179, RZ, RZ, 0x2 ;  /* 0x00000002ffb37424 */ /* 0x000fe200078e00ff */
[C---:B------:R-:W-:Y:S01]  /*0b80*/  IADD3 R204, -R10.reuse, 0xb, RZ ;  /* 0x0000000b0acc7810 */ /* 0x040fe20007ffe1ff */
[----:B------:R-:W-:-:S04]  /*0b90*/  VIADD R205, R10, 0x8 ;  /* 0x000000080acd7836 */ /* 0x000fc80000000000 */
[----:B------:R-:W2:Y:S01]  /*0ba0*/  S2UR UR4, SR_SWINHI ;  /* 0x00000000000479c3 */ /* 0x000ea20000002f00 */
[----:B-1----:R-:W-:Y:S01]  /*0bb0*/  ULEA UR44, UR6, UR44, 0x18 ;  /* 0x0000002c062c7291 */ /* 0x002fe2000f8ec03f */
[----:B0-----:R-:W-:-:S06]  /*0bc0*/  VIADD R202, R2, 0xffffff80 ;  /* 0xffffff8002ca7836 */ /* 0x001fcc0000000000 */
[----:B------:R-:W-:Y:S01]  /*0bd0*/  UMOV UR36, UR44 ;  /* 0x0000002c00247c82 */ /* 0x000fe20008000000 */
[----:B--2---:R-:W-:Y:S01]  /*0be0*/  UMOV UR37, UR4 ;  /* 0x0000000400257c82 */ /* 0x004fe20008000000 */
[----:B------:R-:W-:Y:S01]  /*0bf0*/  UMOV UR4, UR5 ;  /* 0x0000000500047c82 */ /* 0x000fe20008000000 */
[----:B------:R-:W-:-:S04]  /*0c00*/  SHF.R.S32.HI R11, RZ, 0x1f, R202 ;  /* 0x0000001fff0b7819 */ /* 0x000fc800000114ca */
[CC--:B------:R-:W-:Y:S02]  /*0c10*/  LEA.HI R0, R11.reuse, R202.reuse, RZ, 0x7 ;  /* 0x000000ca0b007211 */ /* 0x0c0fe400078f38ff */
[CC--:B------:R-:W-:Y:S02]  /*0c20*/  LEA.HI R2, R11.reuse, R202.reuse, RZ, 0x4 ;  /* 0x000000ca0b027211 */ /* 0x0c0fe400078f20ff */
[----:B------:R-:W-:Y:S02]  /*0c30*/  LOP3.LUT R3, R0, 0xffffff80, RZ, 0xc0, !PT ;  /* 0xffffff8000037812 */ /* 0x000fe400078ec0ff */
[----:B------:R-:W-:Y:S02]  /*0c40*/  LEA.HI R4, R11, R202, RZ, 0x5 ;  /* 0x000000ca0b047211 */ /* 0x000fe400078f28ff */
[----:B------:R-:W-:Y:S01]  /*0c50*/  SHF.R.S32.HI R7, RZ, 0x4, R2 ;  /* 0x00000004ff077819 */ /* 0x000fe20000011402 */
[----:B------:R-:W-:Y:S01]  /*0c60*/  IMAD.IADD R210, R202, 0x1, -R3 ;  /* 0x00000001cad27824 */ /* 0x000fe200078e0a03 */
[----:B------:R-:W-:Y:S01]  /*0c70*/  LOP3.LUT R5, R2, 0x3fffff0, RZ, 0xc0, !PT ;  /* 0x03fffff002057812 */ /* 0x000fe200078ec0ff */
[----:B------:R-:W-:Y:S01]  /*0c80*/  IMAD.SHL.U32 R4, R4, 0x20, RZ ;  /* 0x0000002004047824 */ /* 0x000fe200078e00ff */
[----:B------:R-:W-:-:S02]  /*0c90*/  LEA.HI R2, R2, R7, RZ, 0x1 ;  /* 0x0000000702027211 */ /* 0x000fc400078f08ff */
[----:B------:R-:W-:Y:S01]  /*0ca0*/  SHF.R.S32.HI R3, RZ, 0x1f, R210 ;  /* 0x0000001fff037819 */ /* 0x000fe200000114d2 */
[----:B------:R-:W-:Y:S01]  /*0cb0*/  IMAD.IADD R5, R202, 0x1, -R5 ;  /* 0x00000001ca057824 */ /* 0x000fe200078e0a05 */
[----:B------:R-:W-:Y:S02]  /*0cc0*/  LOP3.LUT R4, R4, 0xfffffc00, RZ, 0xc0, !PT ;  /* 0xfffffc0004047812 */ /* 0x000fe400078ec0ff */
[----:B------:R-:W-:Y:S02]  /*0cd0*/  LOP3.LUT R2, R2, 0x1ffffffe, RZ, 0xc0, !PT ;  /* 0x1ffffffe02027812 */ /* 0x000fe400078ec0ff */
[----:B------:R-:W-:Y:S01]  /*0ce0*/  LEA.HI R12, R3, R210, RZ, 0x2 ;  /* 0x000000d2030c7211 */ /* 0x000fe200078f10ff */
[----:B------:R-:W-:Y:S01]  /*0cf0*/  IMAD R4, R5, 0x40, R4 ;  /* 0x0000004005047824 */ /* 0x000fe200078e0204 */
[----:B------:R-:W-:Y:S01]  /*0d00*/  LEA.HI R6, R11, R202, RZ, 0x2 ;  /* 0x000000ca0b067211 */ /* 0x000fe200078f10ff */
[----:B------:R-:W-:Y:S01]  /*0d10*/  IMAD.IADD R7, R7, 0x1, -R2 ;  /* 0x0000000107077824 */ /* 0x000fe200078e0a02 */
[----:B------:R-:W-:-:S02]  /*0d20*/  SHF.R.S32.HI R2, RZ, 0x2, R12 ;  /* 0x00000002ff027819 */ /* 0x000fc4000001140c */
[----:B------:R-:W-:Y:S01]  /*0d30*/  SHF.R.S32.HI R5, RZ, 0x1f, R12 ;  /* 0x0000001fff057819 */ /* 0x000fe2000001140c */
[----:B------:R-:W-:Y:S01]  /*0d40*/  IMAD R4, R7, 0x8, R4 ;  /* 0x0000000807047824 */ /* 0x000fe200078e0204 */
[----:B------:R-:W-:Y:S02]  /*0d50*/  LEA.HI R3, R3, R210, RZ, 0x5 ;  /* 0x000000d203037211 */ /* 0x000fe400078f28ff */
[----:B------:R-:W-:Y:S01]  /*0d60*/  LEA.HI R5, R5, R2, RZ, 0x3 ;  /* 0x0000000205057211 */ /* 0x000fe200078f18ff */
[----:B------:R-:W-:Y:S01]  /*0d70*/  IMAD.WIDE R178, R4, R179, UR36 ;  /* 0x0000002404b27e25 */ /* 0x000fe2000f8e02b3 */
[----:B------:R-:W-:Y:S02]  /*0d80*/  LOP3.LUT R9, R6, 0xfffffffc, RZ, 0xc0, !PT ;  /* 0xfffffffc06097812 */ /* 0x000fe400078ec0ff */
[----:B------:R-:W-:Y:S02]  /*0d90*/  LOP3.LUT R5, R5, 0xfffffff8, RZ, 0xc0, !PT ;  /* 0xfffffff805057812 */ /* 0x000fe400078ec0ff */
[----:B------:R-:W-:Y:S01]  /*0da0*/  SHF.R.S32.HI R3, RZ, 0x5, R3 ;  /* 0x00000005ff037819 */ /* 0x000fe20000011403 */
[----:B------:R-:W-:Y:S01]  /*0db0*/  IMAD.IADD R9, R202, 0x1, -R9 ;  /* 0x00000001ca097824 */ /* 0x000fe200078e0a09 */
[----:B------:R-:W-:Y:S01]  /*0dc0*/  IADD3 R19, P0, R178, 0x20, RZ ;  /* 0x00000020b2137810 */ /* 0x000fe20007f1e0ff */
[----:B------:R-:W-:Y:S01]  /*0dd0*/  IMAD.IADD R2, R2, 0x1, -R5 ;  /* 0x0000000102027824 */ /* 0x000fe200078e0a05 */
[----:B------:R-:W-:-:S02]  /*0de0*/  LEA.HI R11, R11, R202, RZ, 0x3 ;  /* 0x000000ca0b0b7211 */ /* 0x000fc400078f18ff */
[----:B------:R-:W-:Y:S01]  /*0df0*/  LEA.HI R6, R9, R9, RZ, 0x1 ;  /* 0x0000000909067211 */ /* 0x000fe200078f08ff */
[----:B------:R-:W-:Y:S01]  /*0e00*/  IMAD R13, R3, 0x10, R2 ;  /* 0x00000010030d7824 */ /* 0x000fe200078e0202 */
[----:B------:R-:W-:Y:S01]  /*0e10*/  LOP3.LUT R2, R19, 0x380, RZ, 0xc0, !PT ;  /* 0x0000038013027812 */ /* 0x000fe200078ec0ff */
[----:B------:R-:W-:Y:S01]  /*0e20*/  IMAD.X R3, RZ, RZ, R179, P0 ;  /* 0x000000ffff037224 */ /* 0x000fe200000e06b3 */
[----:B------:R-:W-:Y:S02]  /*0e30*/  LOP3.LUT R6, R6, 0x1ffffffe, RZ, 0xc0, !PT ;  /* 0x1ffffffe06067812 */ /* 0x000fe400078ec0ff */
[----:B------:R-:W-:Y:S02]  /*0e40*/  SHF.R.U64 R2, R2, 0x3, RZ ;  /* 0x0000000302027819 */ /* 0x000fe400000012ff */
[----:B------:R-:W-:Y:S01]  /*0e50*/  SHF.R.S32.HI R225, RZ, 0x7, R0 ;  /* 0x00000007ffe17819 */ /* 0x000fe20000011400 */
[----:B------:R-:W-:Y:S01]  /*0e60*/  IMAD.IADD R15, R9, 0x1, -R6 ;  /* 0x00000001090f7824 */ /* 0x000fe200078e0a06 */
[----:B------:R-:W-:-:S02]  /*0e70*/  LOP3.LUT R2, R2, R19, RZ, 0x3c, !PT ;  /* 0x0000001302027212 */ /* 0x000fc400078e3cff */
[C---:B------:R-:W-:Y:S02]  /*0e80*/  IADD3 R5, P1, R178.reuse, 0x40, RZ ;  /* 0x00000040b2057810 */ /* 0x040fe40007f3e0ff */
[----:B------:R-:W-:Y:S02]  /*0e90*/  MOV R231, R2 ;  /* 0x0000000200e77202 */ /* 0x000fe40000000f00 */
[----:B------:R-:W-:Y:S02]  /*0ea0*/  LOP3.LUT R3, R11, 0xfffffff8, RZ, 0xc0, !PT ;  /* 0xfffffff80b037812 */ /* 0x000fe400078ec0ff */
[C---:B------:R-:W-:Y:S02]  /*0eb0*/  IADD3 R7, P2, R178.reuse, 0x60, RZ ;  /* 0x00000060b2077810 */ /* 0x040fe40007f5e0ff */
[----:B------:R-:W-:Y:S01]  /*0ec0*/  IADD3 R9, P3, R178, 0xc060, RZ ;  /* 0x0000c060b2097810 */ /* 0x000fe20007f7e0ff */
[----:B------:R-:W-:Y:S01]  /*0ed0*/  IMAD.IADD R3, R202, 0x1, -R3 ;  /* 0x00000001ca037824 */ /* 0x000fe200078e0a03 */
[----:B------:R-:W-:-:S02]  /*0ee0*/  LEA.HI R0, R0, R225, RZ, 0x1 ;  /* 0x000000e100007211 */ /* 0x000fc400078f08ff */
[----:B------:R-:W-:Y:S01]  /*0ef0*/  LOP3.LUT R4, R5, 0x380, RZ, 0xc0, !PT ;  /* 0x0000038005047812 */ /* 0x000fe200078ec0ff */
[----:B------:R-:W-:Y:S01]  /*0f00*/  IMAD.SHL.U32 R190, R3, 0x8, RZ ;  /* 0x0000000803be7824 */ /* 0x000fe200078e00ff */
[----:B------:R-:W-:Y:S02]  /*0f10*/  SHF.R.S32.HI R206, RZ, 0x3, R11 ;  /* 0x00000003ffce7819 */ /* 0x000fe4000001140b */
[----:B------:R-:W-:Y:S01]  /*0f20*/  LOP3.LUT R6, R7, 0x380, RZ, 0xc0, !PT ;  /* 0x0000038007067812 */ /* 0x000fe200078ec0ff */
[----:B------:R-:W-:Y:S01]  /*0f30*/  VIADD R192, R190, 0x40 ;  /* 0x00000040bec07836 */ /* 0x000fe20000000000 */
[----:B------:R-:W-:Y:S01]  /*0f40*/  LOP3.LUT R8, R9, 0x380, RZ, 0xc0, !PT ;  /* 0x0000038009087812 */ /* 0x000fe200078ec0ff */
[----:B------:R-:W-:Y:S01]  /*0f50*/  IMAD R207, R3, 0x20, R206 ;  /* 0x0000002003cf7824 */ /* 0x000fe200078e02ce */
[----:B------:R-:W-:Y:S01]  /*0f60*/  LOP3.LUT R0, R0, 0x3fffffe, RZ, 0xc0, !PT ;  /* 0x03fffffe00007812 */ /* 0x000fe200078ec0ff */
[----:B------:R-:W-:Y:S01]  /*0f70*/  VIADD R191, R190, 0x80 ;  /* 0x00000080bebf7836 */ /* 0x000fe20000000000 */
[----:B------:R-:W-:Y:S01]  /*0f80*/  SHF.R.U64 R4, R4, 0x3, RZ ;  /* 0x0000000304047819 */ /* 0x000fe200000012ff */
[----:B------:R-:W-:Y:S01]  /*0f90*/  VIADD R193, R190, 0xc0 ;  /* 0x000000c0bec17836 */ /* 0x000fe20000000000 */
[----:B------:R-:W-:Y:S01]  /*0fa0*/  SHF.R.U64 R6, R6, 0x3, RZ ;  /* 0x0000000306067819 */ /* 0x000fe200000012ff */
[----:B------:R-:W-:Y:S01]  /*0fb0*/  IMAD.IADD R0, R225, 0x1, -R0 ;  /* 0x00000001e1007824 */ /* 0x000fe200078e0a00 */
[----:B------:R-:W-:-:S02]  /*0fc0*/  SHF.R.U64 R8, R8, 0x3, RZ ;  /* 0x0000000308087819 */ /* 0x000fc400000012ff */
[----:B------:R-:W-:Y:S01]  /*0fd0*/  LOP3.LUT R3, R12, 0x7ffffffc, RZ, 0xc0, !PT ;  /* 0x7ffffffc0c037812 */ /* 0x000fe200078ec0ff */
[----:B------:R-:W-:Y:S01]  /*0fe0*/  IMAD R200, R0, 0x40, R13 ;  /* 0x0000004000c87824 */ /* 0x000fe200078e020d */
[----:B------:R-:W-:Y:S01]  /*0ff0*/  LOP3.LUT R4, R4, R5, RZ, 0x3c, !PT ;  /* 0x0000000504047212 */ /* 0x000fe200078e3cff */
[--C-:B------:R-:W-:Y:S01]  /*1000*/  IMAD.X R5, RZ, RZ, R179.reuse, P1 ;  /* 0x000000ffff057224 */ /* 0x100fe200008e06b3 */
[----:B------:R-:W-:Y:S01]  /*1010*/  LOP3.LUT R6, R6, R7, RZ, 0x3c, !PT ;  /* 0x0000000706067212 */ /* 0x000fe200078e3cff */
[--C-:B------:R-:W-:Y:S01]  /*1020*/  IMAD.X R7, RZ, RZ, R179.reuse, P2 ;  /* 0x000000ffff077224 */ /* 0x100fe200010e06b3 */
[----:B------:R-:W-:Y:S01]  /*1030*/  LOP3.LUT R8, R8, R9, RZ, 0x3c, !PT ;  /* 0x0000000908087212 */ /* 0x000fe200078e3cff */
[----:B------:R-:W-:Y:S01]  /*1040*/  IMAD.X R9, RZ, RZ, R179, P3 ;  /* 0x000000ffff097224 */ /* 0x000fe200018e06b3 */
[----:B------:R-:W-:Y:S01]  /*1050*/  IADD3 R22, P0, R16, 0x13c, RZ ;  /* 0x0000013c10167810 */ /* 0x000fe20007f1e0ff */
[----:B------:R-:W-:Y:S01]  /*1060*/  IMAD.IADD R3, R210, 0x1, -R3 ;  /* 0x00000001d2037824 */ /* 0x000fe200078e0a03 */
[----:B------:R-:W-:Y:S01]  /*1070*/  IADD3 R224, P1, R16, 0x230, RZ ;  /* 0x0000023010e07810 */ /* 0x000fe20007f3e0ff */
[----:B------:R-:W-:Y:S01]  /*1080*/  IMAD R232, R15, 0x8, R200 ;  /* 0x000000080fe87824 */ /* 0x000fe200078e02c8 */
[----:B------:R-:W-:Y:S01]  /*1090*/  MOV R230, R4 ;  /* 0x0000000400e67202 */ /* 0x000fe20000000f00 */
[--C-:B------:R-:W-:Y:S01]  /*10a0*/  IMAD.X R23, RZ, RZ, R17.reuse, P0 ;  /* 0x000000ffff177224 */ /* 0x100fe200000e0611 */
[----:B------:R-:W-:Y:S01]  /*10b0*/  MOV R227, R6 ;  /* 0x0000000600e37202 */ /* 0x000fe20000000f00 */
[----:B------:R-:W-:Y:S01]  /*10c0*/  IMAD.X R223, RZ, RZ, R17, P1 ;  /* 0x000000ffffdf7224 */ /* 0x000fe200008e0611 */
[----:B------:R-:W-:Y:S01]  /*10d0*/  MOV R226, R8 ;  /* 0x0000000800e27202 */ /* 0x000fe20000000f00 */
[----:B------:R-:W-:Y:S01]  /*10e0*/  IMAD.SHL.U32 R201, R3, 0x2, RZ ;  /* 0x0000000203c97824 */ /* 0x000fe200078e00ff */
[----:B------:R-:W-:-:S02]  /*10f0*/  SHF.R.S32.HI R199, RZ, 0x1f, R190 ;  /* 0x0000001fffc77819 */ /* 0x000fc400000114be */
[----:B------:R-:W-:Y:S02]  /*1100*/  SHF.R.S32.HI R198, RZ, 0x1f, R192 ;  /* 0x0000001fffc67819 */ /* 0x000fe400000114c0 */
[----:B------:R-:W-:Y:S02]  /*1110*/  SHF.R.S32.HI R197, RZ, 0x1f, R191 ;  /* 0x0000001fffc57819 */ /* 0x000fe400000114bf */
[----:B------:R-:W-:-:S07]  /*1120*/  SHF.R.S32.HI R196, RZ, 0x1f, R193 ;  /* 0x0000001fffc47819 */ /* 0x000fce00000114c1 */
.L_x_11375:
        /* <DEDUP_REMOVED lines=21> */
.L_x_11253:
[----:B------:R-:W-:Y:S01]  /*1280*/  ULDC UR7, c[0x0][0xd54] ;  /* 0x0003550000077ab9 */ /* 0x000fe20000000800 */
[----:B------:R-:W-:Y:S01]  /*1290*/  UMOV UR6, UR9 ;  /* 0x0000000900067c82 */ /* 0x000fe20008000000 */
[----:B------:R-:W-:-:S11]  /*12a0*/  UISETP.NE.AND UP0, UPT, UR7, 0x1, UPT ;  /* 0x000000010700788c */ /* 0x000fd6000bf05270 */
[----:B------:R-:W-:Y:S02]  /*12b0*/  @UP0 ULDC.64 UR10, c[0x0][0xd58] ;  /* 0x00035600000a0ab9 */ /* 0x000fe40000000a00 */
[----:B------:R-:W-:-:S04]  /*12c0*/  UIMAD.WIDE.U32 UR4, UR9, UR10, URZ ;  /* 0x0000000a090472a5 */ /* 0x000fc8000f8e003f */
[----:B------:R-:W-:-:S04]  /*12d0*/  @UP0 USHF.R.U32.HI UR6, URZ, UR11, UR5 ;  /* 0x0000000b3f060299 */ /* 0x000fc80008011605 */
[----:B------:R-:W-:-:S12]  /*12e0*/  UIMAD UR4, UR6, UR7, URZ ;  /* 0x00000007060472a4 */ /* 0x000fd8000f8e023f */
.L_x_11254:
[----:B------:R-:W0:Y:S01]  /*12f0*/  S2R R0, SR_TID.X ;  /* 0x0000000000007919 */ /* 0x000e220000002100 */
[----:B------:R-:W-:Y:S01]  /*1300*/  ULOP3.LUT UR5, URZ, UR6, URZ, 0x33, !UPT ;  /* 0x000000063f057292 */ /* 0x000fe2000f8e333f */
[----:B------:R-:W-:Y:S01]  /*1310*/  IMAD.MOV.U32 R2, RZ, RZ, 0x3000 ;  /* 0x00003000ff027424 */ /* 0x000fe200078e00ff */
[----:B------:R-:W-:Y:S01]  /*1320*/  UIADD3 UR6, UP2, UR36, 0x32450, URZ ;  /* 0x0003245024067890 */ /* 0x000fe2000ff5e03f */
[----:B------:R-:W-:Y:S01]  /*1330*/  IMAD.U32 R3, RZ, RZ, UR41 ;  /* 0x00000029ff037e24 */ /* 0x000fe2000f8e00ff */
[----:B------:R-:W-:Y:S01]  /*1340*/  ULDC UR39, c[0x0][0xd3c] ;  /* 0x00034f0000277ab9 */ /* 0x000fe20000000800 */
[----:B------:R-:W-:Y:S01]  /*1350*/  UIADD3 UR7, UP0, UR36, 0x32430, URZ ;  /* 0x0003243024077890 */ /* 0x000fe2000ff1e03f */
[----:B------:R-:W-:Y:S01]  /*1360*/  IMAD.MOV.U32 R5, RZ, RZ, 0x100 ;  /* 0x00000100ff057424 */ /* 0x000fe200078e00ff */
[----:B------:R-:W-:Y:S01]  /*1370*/  UIADD3 UR39, UR5, UR39, URZ ;  /* 0x0000002705277290 */ /* 0x000fe2000fffe03f */
[----:B------:R1:W-:Y:S01]  /*1380*/  STL.64 [R1+0x18], R2 ;  /* 0x0000180201007387 */ /* 0x0003e20000100a00 */
[----:B------:R-:W-:Y:S01]  /*1390*/  UIADD3.X UR5, URZ, UR37, URZ, UP2, !UPT ;  /* 0x000000253f057290 */ /* 0x000fe200097fe43f */
[----:B------:R-:W-:Y:S01]  /*13a0*/  IMAD.MOV.U32 R6, RZ, RZ, 0x1 ;  /* 0x00000001ff067424 */ /* 0x000fe200078e00ff */
[----:B------:R-:W-:Y:S01]  /*13b0*/  UIADD3 UR10, UP1, UR36, 0x32440, URZ ;  /* 0x00032440240a7890 */ /* 0x000fe2000ff3e03f */
[----:B------:R-:W-:Y:S01]  /*13c0*/  IMAD.MOV.U32 R7, RZ, RZ, RZ ;  /* 0x000000ffff077224 */ /* 0x000fe200078e00ff */
[----:B------:R-:W-:Y:S01]  /*13d0*/  UIADD3 UR11, UP3, UR36, 0x32460, URZ ;  /* 0x00032460240b7890 */ /* 0x000fe2000ff7e03f */
[----:B------:R-:W-:Y:S01]  /*13e0*/  IMAD.MOV.U32 R8, RZ, RZ, 0xc000 ;  /* 0x0000c000ff087424 */ /* 0x000fe200078e00ff */
[----:B------:R-:W-:Y:S01]  /*13f0*/  UIADD3 UR4, UR9, -UR4, URZ ;  /* 0x8000000409047290 */ /* 0x000fe2000fffe03f */
[----:B------:R-:W-:Y:S01]  /*1400*/  IMAD.U32 R9, RZ, RZ, UR41 ;  /* 0x00000029ff097e24 */ /* 0x000fe2000f8e00ff */
[----:B------:R-:W-:Y:S01]  /*1410*/  UIADD3.X UR12, URZ, UR37, URZ, UP3, !UPT ;  /* 0x000000253f0c7290 */ /* 0x000fe20009ffe43f */
[----:B------:R-:W-:Y:S01]  /*1420*/  IMAD.MOV.U32 R11, RZ, RZ, 0x100 ;  /* 0x00000100ff0b7424 */ /* 0x000fe200078e00ff */
[----:B------:R-:W-:Y:S01]  /*1430*/  ULDC UR42, c[0x0][0xd48] ;  /* 0x00035200002a7ab9 */ /* 0x000fe20000000800 */
[----:B-1----:R-:W-:Y:S01]  /*1440*/  IMAD.U32 R3, RZ, RZ, UR5 ;  /* 0x00000005ff037e24 */ /* 0x002fe2000f8e00ff */
[----:B------:R-:W-:Y:S01]  /*1450*/  UIADD3.X UR5, URZ, UR37, URZ, UP0, !UPT ;  /* 0x000000253f057290 */ /* 0x000fe200087fe43f */
[----:B------:R-:W-:Y:S01]  /*1460*/  IMAD.U32 R2, RZ, RZ, UR6 ;  /* 0x00000006ff027e24 */ /* 0x000fe2000f8e00ff */
[----:B------:R-:W-:Y:S01]  /*1470*/  UIADD3.X UR6, URZ, UR37, URZ, UP1, !UPT ;  /* 0x000000253f067290 */ /* 0x000fe20008ffe43f */
[----:B------:R-:W-:Y:S01]  /*1480*/  IMAD.U32 R12, RZ, RZ, UR11 ;  /* 0x0000000bff0c7e24 */ /* 0x000fe2000f8e00ff */
[----:B------:R-:W-:Y:S01]  /*1490*/  UISETP.NE.AND UP2, UPT, UR42, 0x1, UPT ;  /* 0x000000012a00788c */ /* 0x000fe2000bf45270 */
[----:B------:R-:W-:Y:S01]  /*14a0*/  IMAD.U32 R13, RZ, RZ, UR12 ;  /* 0x0000000cff0d7e24 */ /* 0x000fe2000f8e00ff */
[----:B------:R-:W-:Y:S01]  /*14b0*/  ULDC UR12, c[0x0][0xd54] ;  /* 0x00035500000c7ab9 */ /* 0x000fe20000000800 */
[----:B------:R-:W-:Y:S01]  /*14c0*/  IMAD.MOV.U32 R18, RZ, RZ, 0x1 ;  /* 0x00000001ff127424 */ /* 0x000fe200078e00ff */
[----:B------:R-:W-:Y:S01]  /*14d0*/  UIMAD UR12, UR8, UR12, UR4 ;  /* 0x0000000c080c72a4 */ /* 0x000fe2000f8e0204 */
[----:B------:R-:W-:Y:S01]  /*14e0*/  IMAD.MOV.U32 R19, RZ, RZ, RZ ;  /* 0x000000ffff137224 */ /* 0x000fe200078e00ff */
[----:B0-----:R-:W-:Y:S01]  /*14f0*/  LOP3.LUT R0, R0, 0x7f, RZ, 0xc0, !PT ;  /* 0x0000007f00007812 */ /* 0x001fe200078ec0ff */
[----:B------:R-:W-:Y:S01]  /*1500*/  IMAD.U32 R14, RZ, RZ, UR39 ;  /* 0x00000027ff0e7e24 */ /* 0x000fe2000f8e00ff */
[----:B------:R-:W-:Y:S01]  /*1510*/  USHF.L.U32 UR39, UR39, 0x7, URZ ;  /* 0x0000000727277899 */ /* 0x000fe2000800063f */
[----:B------:R-:W-:Y:S01]  /*1520*/  STL.128 [R1+0x440], RZ ;  /* 0x000440ff01007387 */ /* 0x000fe20000100c00 */
[----:B------:R-:W-:Y:S01]  /*1530*/  ISETP.NE.AND P0, PT, R0, RZ, PT ;  /* 0x000000ff0000720c */ /* 0x000fe20003f05270 */
[----:B------:R-:W-:Y:S01]  /*1540*/  ULDC UR45, c[0x0][0x424] ;  /* 0x00010900002d7ab9 */ /* 0x000fe20000000800 */
[----:B------:R-:W0:Y:S01]  /*1550*/  LDC R0, c[0x0][0xa80] ;  /* 0x0002a000ff007b82 */ /* 0x000e220000000800 */
[----:B------:R-:W-:Y:S01]  /*1560*/  STL.64 [R1+0x60], R18 ;  /* 0x0000601201007387 */ /* 0x000fe20000100a00 */
[----:B------:R-:W-:Y:S01]  /*1570*/  SEL R4, RZ, 0x1, P0 ;  /* 0x00000001ff047807 */ /* 0x000fe20000000000 */
[----:B------:R-:W-:Y:S01]  /*1580*/  ULDC UR11, c[0x0][0x2f0] ;  /* 0x0000bc00000b7ab9 */ /* 0x000fe20000000800 */
[----:B------:R-:W-:Y:S01]  /*1590*/  ULDC UR46, c[0x0][0x288] ;  /* 0x0000a200002e7ab9 */ /* 0x000fe20000000800 */
[----:B------:R-:W-:Y:S01]  /*15a0*/  STL [R1+0x70], R14 ;  /* 0x0000700e01007387 */ /* 0x000fe20000100800 */
[----:B------:R-:W-:Y:S01]  /*15b0*/  @UP2 ULDC UR13, c[0x0][0xd50] ;  /* 0x00035400000d2ab9 */ /* 0x000fe20000000800 */
[----:B------:R-:W-:Y:S01]  /*15c0*/  IMAD.MOV.U32 R10, RZ, RZ, R4 ;  /* 0x000000ffff0a7224 */ /* 0x000fe200078e0004 */
[----:B------:R-:W-:Y:S01]  /*15d0*/  UMOV UR38, UR12 ;  /* 0x0000000c00267c82 */ /* 0x000fe20008000000 */
[----:B------:R1:W-:Y:S01]  /*15e0*/  STL.128 [R1+0x20], R4 ;  /* 0x0000200401007387 */ /* 0x0003e20000100c00 */
[----:B------:R-:W-:-:S02]  /*15f0*/  IADD3 R32, P0, R16, 0x440, RZ ;  /* 0x0000044010207810 */ /* 0x000fc40007f1e0ff */
[----:B------:R-:W-:Y:S01]  /*1600*/  IADD3 R44, P1, R16, 0x38, RZ ;  /* 0x00000038102c7810 */ /* 0x000fe20007f3e0ff */
[----:B------:R2:W-:Y:S02]  /*1610*/  STL.128 [R1+0x50], R8 ;  /* 0x0000500801007387 */ /* 0x0005e40000100c00 */
[--C-:B------:R-:W-:Y:S02]  /*1620*/  IMAD.X R47, RZ, RZ, R17.reuse, P0 ;  /* 0x000000ffff2f7224 */ /* 0x100fe400000e0611 */
[----:B------:R3:W-:Y:S01]  /*1630*/  STL.128 [R1+0x450], RZ ;  /* 0x000450ff01007387 */ /* 0x0007e20000100c00 */
[----:B------:R-:W-:-:S03]  /*1640*/  IMAD.X R45, RZ, RZ, R17, P1 ;  /* 0x000000ffff2d7224 */ /* 0x000fc600008e0611 */
[----:B------:R3:W-:Y:S01]  /*1650*/  STL.128 [R1+0x230], RZ ;  /* 0x000230ff01007387 */ /* 0x0007e20000100c00 */
[----:B-1----:R-:W-:Y:S01]  /*1660*/  IMAD.U32 R5, RZ, RZ, UR5 ;  /* 0x00000005ff057e24 */ /* 0x002fe2000f8e00ff */
[----:B------:R-:W-:Y:S01]  /*1670*/  ULDC UR5, c[0x0][0x448] ;  /* 0x0001120000057ab9 */ /* 0x000fe20000000800 */
[----:B------:R-:W-:Y:S01]  /*1680*/  IMAD.U32 R4, RZ, RZ, UR7 ;  /* 0x00000007ff047e24 */ /* 0x000fe2000f8e00ff */
[----:B------:R-:W-:Y:S01]  /*1690*/  UISETP.NE.AND UP1, UPT, UR5, 0x1, UPT ;  /* 0x000000010500788c */ /* 0x000fe2000bf25270 */
[----:B--2---:R-:W-:Y:S01]  /*16a0*/  IMAD.MOV.U32 R9, RZ, RZ, R3 ;  /* 0x000000ffff097224 */ /* 0x004fe200078e0003 */
[----:B0-----:R3:W-:Y:S01]  /*16b0*/  STL [R1+0x460], R0 ;  /* 0x0004600001007387 */ /* 0x0017e20000100800 */
[----:B------:R-:W-:Y:S01]  /*16c0*/  IMAD.U32 R3, RZ, RZ, UR6 ;  /* 0x00000006ff037e24 */ /* 0x000fe2000f8e00ff */
[----:B------:R-:W-:Y:S01]  /*16d0*/  ULDC.64 UR6, c[0x0][0x418] ;  /* 0x0001060000067ab9 */ /* 0x000fe20000000a00 */
[----:B------:R-:W-:Y:S01]  /*16e0*/  IMAD.MOV.U32 R8, RZ, RZ, R2 ;  /* 0x000000ffff087224 */ /* 0x000fe200078e0002 */
[----:B------:R-:W-:Y:S01]  /*16f0*/  UISETP.NE.U32.AND UP0, UPT, UR6, URZ, UPT ;  /* 0x0000003f0600728c */ /* 0x000fe2000bf05070 */
[----:B------:R-:W-:Y:S01]  /*1700*/  IMAD.MOV.U32 R10, RZ, RZ, R12 ;  /* 0x000000ffff0a7224 */ /* 0x000fe200078e000c */
[----:B------:R-:W-:Y:S01]  /*1710*/  ULDC.64 UR4, c[0x0][0xad8] ;  /* 0x0002b60000047ab9 */ /* 0x000fe20000000a00 */
[----:B------:R-:W-:Y:S01]  /*1720*/  IMAD.MOV.U32 R11, RZ, RZ, R13 ;  /* 0x000000ffff0b7224 */ /* 0x000fe200078e000d */
[----:B------:R-:W-:Y:S01]  /*1730*/  UISETP.NE.AND.EX UP0, UPT, UR7, URZ, UPT, UP0 ;  /* 0x0000003f0700728c */ /* 0x000fe2000bf05300 */
[----:B------:R-:W-:Y:S01]  /*1740*/  IMAD.U32 R2, RZ, RZ, UR10 ;  /* 0x0000000aff027e24 */ /* 0x000fe2000f8e00ff */
[----:B------:R-:W-:Y:S01]  /*1750*/  UISETP.GE.AND UP3, UPT, UR5, 0x1, UPT ;  /* 0x000000010500788c */ /* 0x000fe2000bf66270 */
[----:B------:R3:W-:Y:S01]  /*1760*/  STL.64 [R1+0x8], R4 ;  /* 0x0000080401007387 */ /* 0x0007e20000100a00 */
[----:B------:R-:W-:-:S02]  /*1770*/  UIADD3 UR10, UR39, 0x7f, URZ ;  /* 0x0000007f270a7890 */ /* 0x000fc4000fffe03f */
[----:B------:R-:W-:Y:S01]  /*1780*/  USEL UR45, UR45, 0x1, UP0 ;  /* 0x000000012d2d7887 */ /* 0x000fe20008000000 */
[----:B------:R3:W-:Y:S01]  /*1790*/  STL.128 [R1+0x40], R8 ;  /* 0x0000400801007387 */ /* 0x0007e20000100c00 */
[----:B------:R-:W-:Y:S01]  /*17a0*/  @UP2 ULDC UR6, c[0x0][0xd4c] ;  /* 0x0003530000062ab9 */ /* 0x000fe20000000800 */
[----:B------:R-:W-:Y:S01]  /*17b0*/  @UP1 ULDC UR8, c[0x0][0x44c] ;  /* 0x0001130000081ab9 */ /* 0x000fe20000000800 */
[----:B------:R-:W-:Y:S01]  /*17c0*/  UIMAD.WIDE.U32 UR6, UR12, UR6, URZ ;  /* 0x000000060c0672a5 */ /* 0x000fe2000f8e003f */
[----:B------:R3:W-:Y:S01]  /*17d0*/  STL.64 [R1+0x68], R10 ;  /* 0x0000680a01007387 */ /* 0x0007e20000100a00 */
[----:B------:R-:W-:Y:S01]  /*17e0*/  UIMAD.WIDE.U32 UR8, UR10, UR8, URZ ;  /* 0x000000080a0872a5 */ /* 0x000fe2000f8e003f */
[----:B------:R-:W-:Y:S01]  /*17f0*/  PLOP3.LUT P2, PT, PT, PT, UP3, 0x80, 0x0 ;  /* 0x000000000000781c */ /* 0x000fe20003f4f038 */
[----:B------:R-:W-:Y:S01]  /*1800*/  UIMAD UR45, UR45, UR11, URZ ;  /* 0x0000000b2d2d72a4 */ /* 0x000fe2000f8e023f */
[----:B------:R3:W-:Y:S01]  /*1810*/  STL.64 [R1+0x10], R2 ;  /* 0x0000100201007387 */ /* 0x0007e20000100a00 */
[----:B------:R-:W-:Y:S01]  /*1820*/  @UP1 ULDC UR14, c[0x0][0x450] ;  /* 0x00011400000e1ab9 */ /* 0x000fe20000000800 */
[----:B------:R-:W-:-:S02]  /*1830*/  @UP2 USHF.R.U32.HI UR38, URZ, UR13, UR7 ;  /* 0x0000000d3f262299 */ /* 0x000fc40008011607 */
[----:B------:R3:W-:Y:S01]  /*1840*/  STL.64 [R1+0x30], R2 ;  /* 0x0000300201007387 */ /* 0x0007e20000100a00 */
[----:B------:R-:W-:Y:S02]  /*1850*/  UIADD3 UR40, UR45, 0x1, -UR46 ;  /* 0x000000012d287890 */ /* 0x000fe4000fffe82e */
[----:B------:R-:W-:Y:S01]  /*1860*/  @UP1 USHF.R.U32.HI UR10, URZ, UR14, UR9 ;  /* 0x0000000e3f0a1299 */ /* 0x000fe20008011609 */
[----:B------:R3:W-:Y:S01]  /*1870*/  STL.128 [R1+0x240], RZ ;  /* 0x000240ff01007387 */ /* 0x0007e20000100c00 */
[----:B------:R-:W-:Y:S02]  /*1880*/  UIADD3 UR6, -UR38, URZ, URZ ;  /* 0x0000003f26067290 */ /* 0x000fe4000fffe13f */
[----:B------:R-:W-:Y:S01]  /*1890*/  UIADD3 UR10, UR40, UR10, URZ ;  /* 0x0000000a280a7290 */ /* 0x000fe2000fffe03f */
[----:B------:R3:W-:Y:S01]  /*18a0*/  STL.128 [R1+0x250], RZ ;  /* 0x000250ff01007387 */ /* 0x0007e20000100c00 */
[----:B------:R-:W-:Y:S02]  /*18b0*/  UIMAD UR42, UR42, UR6, UR12 ;  /* 0x000000062a2a72a4 */ /* 0x000fe4000f8e020c */
[----:B------:R-:W-:Y:S01]  /*18c0*/  UIADD3 UR4, UR10, UR4, URZ ;  /* 0x000000040a047290 */ /* 0x000fe2000fffe03f */
        /* <DEDUP_REMOVED lines=29> */
[----:B------:R3:W-:Y:S04]  /*1aa0*/  STL.64 [R1], RZ ;  /* 0x000000ff01007387 */ /* 0x0007e80000100a00 */
[----:B------:R3:W-:Y:S01]  /*1ab0*/  STL.64 [R1+0x38], RZ ;  /* 0x000038ff01007387 */ /* 0x0007e20000100a00 */
[----:B------:R-:W-:Y:S05]  /*1ac0*/  @!P2 BRA `(.L_x_11255) ;  /* 0x000000000044a947 */ /* 0x000fea0003800000 */
        /* <DEDUP_REMOVED lines=10> */
.L_x_11256:
[----:B------:R-:W-:-:S11]  /*1b70*/  UISETP.NE.AND UP0, UPT, UR5, 0x1, UPT ;  /* 0x000000010500788c */ /* 0x000fd6000bf05270 */
[----:B------:R-:W-:Y:S02]  /*1b80*/  @UP0 ULDC.64 UR10, c[0x0][0xae0] ;  /* 0x0002b800000a0ab9 */ /* 0x000fe40000000a00 */
[----:B------:R-:W-:-:S04]  /*1b90*/  UIMAD.WIDE.U32 UR6, UR8, UR10, URZ ;  /* 0x0000000a080672a5 */ /* 0x000fc8000f8e003f */
[----:B------:R-:W-:-:S12]  /*1ba0*/  @UP0 USHF.R.U32.HI UR8, URZ, UR11, UR7 ;  /* 0x0000000b3f080299 */ /* 0x000fd80008011607 */
.L_x_11257:
[----:B------:R-:W-:-:S04]  /*1bb0*/  UIMAD UR8, UR8, UR5, UR5 ;  /* 0x00000005080872a4 */ /* 0x000fc8000f8e0205 */
[----:B------:R-:W-:-:S04]  /*1bc0*/  UISETP.LT.AND UP0, UPT, UR4, UR8, UPT ;  /* 0x000000080400728c */ /* 0x000fc8000bf01270 */
[----:B------:R-:W-:-:S12]  /*1bd0*/  USEL UR4, UR4, UR8, UP0 ;  /* 0x0000000804047287 */ /* 0x000fd80008000000 */
.L_x_11255:
[----:B------:R-:W-:Y:S02]  /*1be0*/  UIADD3 UR6, UR45, 0x5f, URZ ;  /* 0x0000005f2d067890 */ /* 0x000fe4000fffe03f */
[----:B------:R-:W-:Y:S02]  /*1bf0*/  UIADD3 UR8, UR4, 0x5f, URZ ;  /* 0x0000005f04087890 */ /* 0x000fe4000fffe03f */
[----:B------:R-:W-:Y:S02]  /*1c00*/  UIMAD.WIDE UR6, UR6, 0x2aaaaaab, URZ ;  /* 0x2aaaaaab060678a5 */ /* 0x000fe4000f8e023f */
[----:B------:R-:W-:Y:S01]  /*1c10*/  UIMAD.WIDE UR8, UR8, 0x2aaaaaab, URZ ;  /* 0x2aaaaaab080878a5 */ /* 0x000fe2000f8e023f */
[----:B------:R-:W-:Y:S01]  /*1c20*/  @UP1 ULDC UR10, c[0x0][0x44c] ;  /* 0x00011300000a1ab9 */ /* 0x000fe20000000800 */
[----:B------:R-:W-:Y:S02]  /*1c30*/  USHF.R.U32.HI UR4, URZ, 0x1f, UR7 ;  /* 0x0000001f3f047899 */ /* 0x000fe40008011607 */
[----:B------:R-:W-:-:S02]  /*1c40*/  UIMAD.WIDE.U32 UR10, UR39, UR10, URZ ;  /* 0x0000000a270a72a5 */ /* 0x000fc4000f8e003f */
[----:B------:R-:W-:Y:S01]  /*1c50*/  USHF.R.U32.HI UR6, URZ, 0x1f, UR9 ;  /* 0x0000001f3f067899 */ /* 0x000fe20008011609 */
[----:B------:R-:W-:Y:S01]  /*1c60*/  @UP1 ULDC UR13, c[0x0][0x450] ;  /* 0x00011400000d1ab9 */ /* 0x000fe20000000800 */
[----:B------:R-:W-:Y:S01]  /*1c70*/  UMOV UR12, UR39 ;  /* 0x00000027000c7c82 */ /* 0x000fe20008000000 */
[----:B------:R-:W-:Y:S02]  /*1c80*/  UIADD3 UR46, UR45, -UR46, URZ ;  /* 0x8000002e2d2e7290 */ /* 0x000fe4000fffe03f */
        /* <DEDUP_REMOVED lines=20> */
.L_x_11259:
[----:B------:R-:W-:-:S11]  /*1dd0*/  UISETP.NE.AND UP0, UPT, UR5, 0x1, UPT ;  /* 0x000000010500788c */ /* 0x000fd6000bf05270 */
[----:B------:R-:W-:Y:S02]  /*1de0*/  @UP0 ULDC.64 UR10, c[0x0][0xae0] ;  /* 0x0002b800000a0ab9 */ /* 0x000fe40000000a00 */
[----:B------:R-:W-:-:S04]  /*1df0*/  UIMAD.WIDE.U32 UR6, UR4, UR10, URZ ;  /* 0x0000000a040672a5 */ /* 0x000fc8000f8e003f */
[----:B------:R-:W-:-:S12]  /*1e00*/  @UP0 USHF.R.U32.HI UR4, URZ, UR11, UR7 ;  /* 0x0000000b3f040299 */ /* 0x000fd80008011607 */
.L_x_11260:
[----:B------:R-:W-:-:S04]  /*1e10*/  UIMAD UR4, UR4, UR5, URZ ;  /* 0x00000005040472a4 */ /* 0x000fc8000f8e023f */
[----:B------:R-:W-:-:S04]  /*1e20*/  UISETP.LT.AND UP0, UPT, UR8, UR4, UPT ;  /* 0x000000040800728c */ /* 0x000fc8000bf01270 */
[----:B------:R-:W-:-:S12]  /*1e30*/  USEL UR8, UR8, UR4, !UP0 ;  /* 0x0000000408087287 */ /* 0x000fd8000c000000 */
.L_x_11258:
[----:B------:R-:W-:Y:S01]  /*1e40*/  UIMAD.WIDE UR4, UR8, 0x2aaaaaab, URZ ;  /* 0x2aaaaaab080478a5 */ /* 0x000fe2000f8e023f */
[----:B------:R-:W-:-:S03]  /*1e50*/  PLOP3.LUT P0, PT, PT, PT, PT, 0x80, 0x0 ;  /* 0x000000000000781c */ /* 0x000fc60003f0f070 */
[----:B------:R-:W-:-:S04]  /*1e60*/  USHF.R.U32.HI UR4, URZ, 0x1f, UR5 ;  /* 0x0000001f3f047899 */ /* 0x000fc80008011605 */
[----:B------:R-:W-:-:S04]  /*1e70*/  ULEA.HI.SX32 UR4, UR5, UR4, 0x1c ;  /* 0x0000000405047291 */ /* 0x000fc8000f8fe23f */
[----:B------:R-:W-:-:S04]  /*1e80*/  UISETP.LT.AND UP0, UPT, URZ, UR4, UPT ;  /* 0x000000043f00728c */ /* 0x000fc8000bf01270 */
[----:B------:R-:W-:-:S04]  /*1e90*/  USEL UR43, URZ, UR4, !UP0 ;  /* 0x000000043f2b7287 */ /* 0x000fc8000c000000 */
[----:B------:R-:W-:-:S06]  /*1ea0*/  UISETP.GT.AND UP0, UPT, UR47, UR43, UPT ;  /* 0x0000002b2f00728c */ /* 0x000fcc000bf04270 */
[----:B------:R-:W-:-:S13]  /*1eb0*/  PLOP3.LUT P1, PT, PT, PT, UP0, 0x80, 0x0 ;  /* 0x000000000000781c */ /* 0x000fda0003f2f008 */
[----:B------:R-:W-:Y:S05]  /*1ec0*/  @!P1 BRA `(.L_x_11261) ;  /* 0x000001e0000c9947 */ /* 0x000fea0003800000 */
[----:B---3--:R-:W0:Y:S01]  /*1ed0*/  SHFL.IDX PT, R0, R225, RZ, 0x1f ;  /* 0x00001fffe1007589 */ /* 0x008e2200000e0000 */
[----:B------:R-:W-:Y:S01]  /*1ee0*/  UIADD3 UR6, UR44, 0x18400, URZ ;  /* 0x000184002c067890 */ /* 0x000fe2000fffe03f */
[----:B------:R-:W-:Y:S01]  /*1ef0*/  IMAD.MOV.U32 R12, RZ, RZ, 0x1 ;  /* 0x00000001ff0c7424 */ /* 0x000fe200078e00ff */
[----:B------:R-:W-:Y:S01]  /*1f00*/  UIADD3 UR5, UR44, 0x400, URZ ;  /* 0x000004002c057890 */ /* 0x000fe2000fffe03f */
[----:B------:R-:W-:Y:S01]  /*1f10*/  IMAD.MOV.U32 R4, RZ, RZ, 0x1 ;  /* 0x00000001ff047424 */ /* 0x000fe200078e00ff */
[----:B------:R-:W-:Y:S01]  /*1f20*/  UIADD3 UR4, UR44, 0x1c400, URZ ;  /* 0x0001c4002c047890 */ /* 0x000fe2000fffe03f */
[----:B------:R-:W-:Y:S01]  /*1f30*/  IMAD.MOV.U32 R5, RZ, RZ, RZ ;  /* 0x000000ffff057224 */ /* 0x000fe200078e00ff */
[----:B------:R-:W-:Y:S01]  /*1f40*/  USHF.R.U32.HI UR5, URZ, 0x4, UR5 ;  /* 0x000000043f057899 */ /* 0x000fe20008011605 */
[----:B------:R-:W-:Y:S01]  /*1f50*/  IMAD.MOV.U32 R6, RZ, RZ, 0x1 ;  /* 0x00000001ff067424 */ /* 0x000fe200078e00ff */
[----:B------:R-:W-:Y:S01]  /*1f60*/  USHF.R.U32.HI UR4, URZ, 0x4, UR4 ;  /* 0x000000043f047899 */ /* 0x000fe20008011604 */
[----:B------:R-:W-:Y:S01]  /*1f70*/  IMAD.MOV.U32 R7, RZ, RZ, RZ ;  /* 0x000000ffff077224 */ /* 0x000fe200078e00ff */
[----:B------:R-:W-:Y:S01]  /*1f80*/  ULOP3.LUT UR5, UR5, 0x3fff, URZ, 0xc0, !UPT ;  /* 0x00003fff05057892 */ /* 0x000fe2000f8ec03f */
[----:B------:R-:W-:Y:S01]  /*1f90*/  IMAD.MOV.U32 R13, RZ, RZ, RZ ;  /* 0x000000ffff0d7224 */ /* 0x000fe200078e00ff */
[----:B------:R-:W-:Y:S01]  /*1fa0*/  ULOP3.LUT UR4, UR4, 0x3fff, URZ, 0xc0, !UPT ;  /* 0x00003fff04047892 */ /* 0x000fe2000f8ec03f */
[----:B------:R-:W-:Y:S01]  /*1fb0*/  IMAD.MOV.U32 R9, RZ, RZ, 0x40000040 ;  /* 0x40000040ff097424 */ /* 0x000fe200078e00ff */
[----:B------:R-:W-:Y:S01]  /*1fc0*/  ULOP3.LUT UR7, UR5, 0x3000000, URZ, 0xfc, !UPT ;  /* 0x0300000005077892 */ /* 0x000fe2000f8efc3f */
[----:B------:R1:W-:Y:S01]  /*1fd0*/  STL.128 [R1+0x80], R4 ;  /* 0x0000800401007387 */ /* 0x0003e20000100c00 */
[----:B------:R-:W-:Y:S01]  /*1fe0*/  ULOP3.LUT UR4, UR4, 0x10000, URZ, 0xfc, !UPT ;  /* 0x0001000004047892 */ /* 0x000fe2000f8efc3f */
[----:B------:R-:W-:Y:S01]  /*1ff0*/  IMAD.MOV.U32 R11, RZ, RZ, 0x40000040 ;  /* 0x40000040ff0b7424 */ /* 0x000fe200078e00ff */
[----:B------:R-:W-:Y:S01]  /*2000*/  ULOP3.LUT UR5, UR5, 0x10000, URZ, 0xfc, !UPT ;  /* 0x0001000005057892 */ /* 0x000fe2000f8efc3f */
[----:B------:R2:W-:Y:S01]  /*2010*/  STL.64 [R1+0x90], R12 ;  /* 0x0000900c01007387 */ /* 0x0005e20000100a00 */
[----:B------:R-:W-:Y:S01]  /*2020*/  IMAD.U32 R10, RZ, RZ, UR7 ;  /* 0x00000007ff0a7e24 */ /* 0x000fe2000f8e00ff */
[----:B------:R-:W-:Y:S01]  /*2030*/  IADD3 R28, P1, R16, 0xa0, RZ ;  /* 0x000000a0101c7810 */ /* 0x000fe20007f3e0ff */
[----:B------:R-:W-:Y:S01]  /*2040*/  IMAD.U32 R8, RZ, RZ, UR4 ;  /* 0x00000004ff087e24 */ /* 0x000fe2000f8e00ff */
[----:B0-----:R-:W-:Y:S01]  /*2050*/  LEA.HI R2, R0, R0, RZ, 0x1 ;  /* 0x0000000000027211 */ /* 0x001fe200078f08ff */
[----:B------:R-:W-:Y:S01]  /*2060*/  IMAD.U32 R14, RZ, RZ, UR5 ;  /* 0x00000005ff0e7e24 */ /* 0x000fe2000f8e00ff */
[----:B------:R-:W-:Y:S01]  /*2070*/  ULOP3.LUT UP0, URZ, UR6, 0x1bf, URZ, 0xc0, !UPT ;  /* 0x000001bf063f7892 */ /* 0x000fe2000f80c03f */
[----:B------:R-:W-:Y:S01]  /*2080*/  IMAD.MOV.U32 R15, RZ, RZ, 0x40000040 ;  /* 0x40000040ff0f7424 */ /* 0x000fe200078e00ff */
[----:B------:R-:W-:Y:S01]  /*2090*/  LOP3.LUT R3, R2, 0x7fffe, RZ, 0xc0, !PT ;  /* 0x0007fffe02037812 */ /* 0x000fe200078ec0ff */
[----:B------:R0:W-:Y:S01]  /*20a0*/  STL.128 [R1+0xa0], R8 ;  /* 0x0000a00801007387 */ /* 0x0001e20000100c00 */
[----:B------:R-:W-:Y:S01]  /*20b0*/  IMAD.X R43, RZ, RZ, R17, P1 ;  /* 0x000000ffff2b7224 */ /* 0x000fe200008e0611 */
[----:B------:R-:W-:Y:S01]  /*20c0*/  IADD3 R30, P5, R16, 0x118, RZ ;  /* 0x00000118101e7810 */ /* 0x000fe20007fbe0ff */
[----:B-1----:R-:W-:Y:S01]  /*20d0*/  IMAD.MOV.U32 R5, RZ, RZ, 0x40000040 ;  /* 0x40000040ff057424 */ /* 0x002fe200078e00ff */
[----:B------:R0:W-:Y:S01]  /*20e0*/  STL.64 [R1+0x78], RZ ;  /* 0x000078ff01007387 */ /* 0x0001e20000100a00 */
[----:B------:R-:W-:Y:S01]  /*20f0*/  IMAD.IADD R3, R0, 0x1, -R3 ;  /* 0x0000000100037824 */ /* 0x000fe200078e0a03 */
[----:B------:R-:W-:Y:S01]  /*2100*/  PLOP3.LUT P1, PT, PT, PT, UP0, 0x80, 0x0 ;  /* 0x000000000000781c */ /* 0x000fe20003f2f008 */
[----:B--2---:R-:W-:Y:S01]  /*2110*/  IMAD.MOV.U32 R13, RZ, RZ, 0x40000040 ;  /* 0x40000040ff0d7424 */ /* 0x004fe200078e00ff */
[----:B------:R0:W-:Y:S01]  /*2120*/  STL.128 [R1+0xb0], RZ ;  /* 0x0000b0ff01007387 */ /* 0x0001e20000100c00 */
[C---:B------:R-:W-:Y:S01]  /*2130*/  IADD3 R29, P6, R16.reuse, 0x110, RZ ;  /* 0x00000110101d7810 */ /* 0x040fe20007fde0ff */
[--C-:B------:R-:W-:Y:S01]  /*2140*/  IMAD.X R31, RZ, RZ, R17.reuse, P5 ;  /* 0x000000ffff1f7224 */ /* 0x100fe200028e0611 */
[----:B------:R-:W-:Y:S01]  /*2150*/  LEA R3, R3, UR6, 0xd ;  /* 0x0000000603037c11 */ /* 0x000fe2000f8e68ff */
[----:B------:R0:W-:Y:S01]  /*2160*/  STL.128 [R1+0xc0], RZ ;  /* 0x0000c0ff01007387 */ /* 0x0001e20000100c00 */
[----:B------:R-:W-:Y:S01]  /*2170*/  IADD3 R24, P0, R16, 0xa8, RZ ;  /* 0x000000a810187810 */ /* 0x000fe20007f1e0ff */
[----:B------:R-:W-:Y:S01]  /*2180*/  IMAD.X R42, RZ, RZ, R17, P6 ;  /* 0x000000ffff2a7224 */ /* 0x000fe200030e0611 */
[----:B------:R-:W-:Y:S01]  /*2190*/  SHF.R.U32.HI R0, RZ, 0x4, R3 ;  /* 0x00000004ff007819 */ /* 0x000fe20000011603 */
[----:B------:R-:W-:Y:S01]  /*21a0*/  VIADD R2, R3, 0xa000 ;  /* 0x0000a00003027836 */ /* 0x000fe20000000000 */
[----:B------:R0:W-:Y:S01]  /*21b0*/  STL.128 [R1+0xd0], RZ ;  /* 0x0000d0ff01007387 */ /* 0x0001e20000100c00 */
[----:B------:R-:W-:Y:S01]  /*21c0*/  IMAD.X R25, RZ, RZ, R17, P0 ;  /* 0x000000ffff197224 */ /* 0x000fe200000e0611 */
[----:B------:R-:W-:-:S02]  /*21d0*/  LOP3.LUT R0, R0, 0x3fff, RZ, 0xc0, !PT ;  /* 0x00003fff00007812 */ /* 0x000fc400078ec0ff */
[----:B------:R-:W-:Y:S01]  /*21e0*/  SHF.R.U32.HI R2, RZ, 0x4, R2 ;  /* 0x00000004ff027819 */ /* 0x000fe20000011602 */
[----:B------:R0:W-:Y:S01]  /*21f0*/  STL.128 [R1+0xe0], RZ ;  /* 0x0000e0ff01007387 */ /* 0x0001e20000100c00 */
[----:B------:R-:W-:Y:S02]  /*2200*/  LOP3.LUT R4, R0, 0x10000, RZ, 0xfc, !PT ;  /* 0x0001000000047812 */ /* 0x000fe400078efcff */
[----:B------:R-:W-:Y:S01]  /*2210*/  LOP3.LUT R2, R2, 0x3fff, RZ, 0xc0, !PT ;  /* 0x00003fff02027812 */ /* 0x000fe200078ec0ff */
[----:B------:R0:W-:Y:S01]  /*2220*/  STL.128 [R1+0xf0], RZ ;  /* 0x0000f0ff01007387 */ /* 0x0001e20000100c00 */
[----:B------:R-:W-:Y:S02]  /*2230*/  IADD3 R27, P2, R16, 0x98, RZ ;  /* 0x00000098101b7810 */ /* 0x000fe40007f5e0ff */
[----:B------:R-:W-:Y:S01]  /*2240*/  LOP3.LUT R2, R2, 0x10000, RZ, 0xfc, !PT ;  /* 0x0001000002027812 */ /* 0x000fe200078efcff */
[----:B------:R0:W-:Y:S01]  /*2250*/  STL.64 [R1+0x98], R4 ;  /* 0x0000980401007387 */ /* 0x0001e20000100a00 */
[C---:B------:R-:W-:Y:S01]  /*2260*/  IADD3 R19, P3, R16.reuse, 0x90, RZ ;  /* 0x0000009010137810 */ /* 0x040fe20007f7e0ff */
[--C-:B------:R-:W-:Y:S01]  /*2270*/  IMAD.X R40, RZ, RZ, R17.reuse, P2 ;  /* 0x000000ffff287224 */ /* 0x100fe200010e0611 */
[C---:B------:R-:W-:Y:S01]  /*2280*/  IADD3 R26, P4, R16.reuse, 0x88, RZ ;  /* 0x00000088101a7810 */ /* 0x040fe20007f9e0ff */
[----:B------:R-:W-:Y:S01]  /*2290*/  IMAD.MOV.U32 R12, RZ, RZ, R2 ;  /* 0x000000ffff0c7224 */ /* 0x000fe200078e0002 */
[----:B------:R0:W-:Y:S01]  /*22a0*/  STL.128 [R1+0x100], RZ ;  /* 0x000100ff01007387 */ /* 0x0001e20000100c00 */
[C---:B------:R-:W-:Y:S01]  /*22b0*/  IADD3 R18, P5, R16.reuse, 0x80, RZ ;  /* 0x0000008010127810 */ /* 0x040fe20007fbe0ff */
[--C-:B------:R-:W-:Y:S01]  /*22c0*/  IMAD.X R38, RZ, RZ, R17.reuse, P3 ;  /* 0x000000ffff267224 */ /* 0x100fe200018e0611 */
[C---:B------:R-:W-:Y:S01]  /*22d0*/  IADD3 R34, P6, R16.reuse, 0x78, RZ ;  /* 0x0000007810227810 */ /* 0x040fe20007fde0ff */
[----:B------:R0:W-:Y:S01]  /*22e0*/  STL.128 [R1+0x110], R12 ;  /* 0x0001100c01007387 */ /* 0x0001e20000100c00 */
[----:B------:R-:W-:Y:S01]  /*22f0*/  IADD3 R36, P0, R16, 0xb0, RZ ;  /* 0x000000b010247810 */ /* 0x000fe20007f1e0ff */
[----:B------:R-:W-:-:S02]  /*2300*/  IMAD.X R41, RZ, RZ, R17, P4 ;  /* 0x000000ffff297224 */ /* 0x000fc400020e0611 */
[--C-:B------:R-:W-:Y:S02]  /*2310*/  IMAD.X R39, RZ, RZ, R17.reuse, P5 ;  /* 0x000000ffff277224 */ /* 0x100fe400028e0611 */
[--C-:B------:R-:W-:Y:S02]  /*2320*/  IMAD.X R35, RZ, RZ, R17.reuse, P6 ;  /* 0x000000ffff237224 */ /* 0x100fe400030e0611 */
[----:B------:R-:W-:Y:S01]  /*2330*/  IMAD.X R37, RZ, RZ, R17, P0 ;  /* 0x000000ffff257224 */ /* 0x000fe200000e0611 */
[----:B------:R-:W-:Y:S06]  /*2340*/  @!P1 BRA `(.L_x_11262) ;  /* 0x0000000000409947 */ /* 0x000fec0003800000 */
[----:B------:R-:W-:Y:S01]  /*2350*/  MOV R0, 0x0 ;  /* 0x0000000000007802 */ /* 0x000fe20000000f00 */
[----:B------:R-:W-:Y:S01]  /*2360*/  ULDC.64 UR4, c[0x4][0x118] ;  /* 0x0100460000047ab9 */ /* 0x000fe20000000a00 */
[----:B------:R-:W-:Y:S01]  /*2370*/  ULDC.64 UR6, c[0x4][0x38] ;  /* 0x01000e0000067ab9 */ /* 0x000fe20000000a00 */
[----:B0-----:R-:W-:Y:S01]  /*2380*/  IMAD.U32 R4, RZ, RZ, UR4 ;  /* 0x00000004ff047e24 */ /* 0x001fe2000f8e00ff */
        /* <DEDUP_REMOVED lines=12> */
.L_x_11262:
[----:B------:R-:W1:Y:S01]  /*2450*/  S2R R20, SR_TID.X ;  /* 0x0000000000147919 */ /* 0x000e620000002100 */
[----:B0-----:R-:W0:Y:S01]  /*2460*/  LDC R15, c[0x0][0x288] ;  /* 0x0000a200ff0f7b82 */ /* 0x001e220000000800 */
[----:B------:R-:W-:Y:S01]  /*2470*/  IADD3 R8, P0, R16, 0x120, RZ ;  /* 0x0000012010087810 */ /* 0x000fe20007f1e0ff */
[----:B------:R-:W-:Y:S01]  /*2480*/  ULDC UR4, c[0x0][0x20] ;  /* 0x0000080000047ab9 */ /* 0x000fe20000000800 */
[----:B------:R-:W-:Y:S01]  /*2490*/  IMAD.U32 R13, RZ, RZ, UR45 ;  /* 0x0000002dff0d7e24 */ /* 0x000fe2000f8e00ff */
[----:B------:R-:W-:Y:S01]  /*24a0*/  STL.64 [R1+0x130], R34 ;  /* 0x0001302201007387 */ /* 0x000fe20000100a00 */
[----:B------:R-:W-:Y:S02]  /*24b0*/  VIADD R194, R22, -UR4 ;  /* 0x8000000416c27c36 */ /* 0x000fe40008000000 */
[----:B------:R-:W-:Y:S01]  /*24c0*/  IMAD.X R9, RZ, RZ, R17, P0 ;  /* 0x000000ffff097224 */ /* 0x000fe200000e0611 */
[----:B------:R-:W2:Y:S01]  /*24d0*/  LDC.64 R10, c[0x0][0xad0] ;  /* 0x0002b400ff0a7b82 */ /* 0x000ea20000000a00 */
[----:B------:R-:W-:Y:S04]  /*24e0*/  STL.64 [R1+0x120], R200 ;  /* 0x000120c801007387 */ /* 0x000fe80000100a00 */
[----:B------:R-:W-:Y:S03]  /*24f0*/  STL.64 [R1+0x128], R8 ;  /* 0x0001280801007387 */ /* 0x000fe60000100a00 */
[----:B------:R-:W3:Y:S01]  /*2500*/  LDC.64 R4, c[0x0][0xad8] ;  /* 0x0002b600ff047b82 */ /* 0x000ee20000000a00 */
[----:B------:R-:W-:Y:S04]  /*2510*/  STL.U8 [R1+0x138], RZ ;  /* 0x000138ff01007387 */ /* 0x000fe80000100000 */
[----:B------:R4:W-:Y:S03]  /*2520*/  STL [R194+0x8], R13 ;  /* 0x0000080dc2007387 */ /* 0x0009e60000100800 */
[----:B------:R-:W5:Y:S01]  /*2530*/  LDC.64 R2, c[0x0][0xae0] ;  /* 0x0002b800ff027b82 */ /* 0x000f620000000a00 */
[----:B0-----:R0:W-:Y:S04]  /*2540*/  STL [R194+0x4], R15 ;  /* 0x0000040fc2007387 */ /* 0x0011e80000100800 */
[----:B------:R0:W-:Y:S01]  /*2550*/  STL [R194+0x14], RZ ;  /* 0x000014ffc2007387 */ /* 0x0001e20000100800 */
[----:B-1----:R-:W-:-:S02]  /*2560*/  VIADD R202, R20, 0xffffff80 ;  /* 0xffffff8014ca7836 */ /* 0x002fc40000000000 */
[----:B------:R-:W1:Y:S01]  /*2570*/  LDC.64 R6, c[0x0][0x448] ;  /* 0x00011200ff067b82 */ /* 0x000e620000000a00 */
[----:B--2---:R0:W-:Y:S04]  /*2580*/  STL [R194+0xc], R11 ;  /* 0x00000c0bc2007387 */ /* 0x0041e80000100800 */
[----:B------:R0:W-:Y:S03]  /*2590*/  STL [R194], R202 ;  /* 0x000000cac2007387 */ /* 0x0001e60000100800 */
[----:B------:R-:W2:Y:S01]  /*25a0*/  LDC R233, c[0x0][0x450] ;  /* 0x00011400ffe97b82 */ /* 0x000ea20000000800 */
[----:B---3--:R0:W-:Y:S04]  /*25b0*/  STL [R194+0x10], R4 ;  /* 0x00001004c2007387 */ /* 0x0081e80000100800 */
[----:B------:R0:W-:Y:S04]  /*25c0*/  STL [R194+0x18], R5 ;  /* 0x00001805c2007387 */ /* 0x0001e80000100800 */
[----:B-----5:R0:W-:Y:S04]  /*25d0*/  STL [R194+0x1c], R2 ;  /* 0x00001c02c2007387 */ /* 0x0201e80000100800 */
[----:B------:R0:W-:Y:S04]  /*25e0*/  STL [R194+0x20], R3 ;  /* 0x00002003c2007387 */ /* 0x0001e80000100800 */
[----:B-1----:R0:W-:Y:S04]  /*25f0*/  STL [R194+0x24], R6 ;  /* 0x00002406c2007387 */ /* 0x0021e80000100800 */
[----:B------:R0:W-:Y:S04]  /*2600*/  STL [R194+0x28], R7 ;  /* 0x00002807c2007387 */ /* 0x0001e80000100800 */
[----:B--2---:R0:W-:Y:S04]  /*2610*/  STL [R194+0x2c], R233 ;  /* 0x00002ce9c2007387 */ /* 0x0041e80000100800 */
[----:B----4-:R-:W2:Y:S01]  /*2620*/  LDL R13, [R1+0x224] ;  /* 0x00022400010d7983 */ /* 0x010ea20000100800 */
[----:B------:R-:W-:Y:S01]  /*2630*/  IADD3 R8, P0, R16, 0x16c, RZ ;  /* 0x0000016c10087810 */ /* 0x000fe20007f1e0ff */
[----:B------:R-:W-:Y:S02]  /*2640*/  BSSY B0, `(.L_x_11263) ;  /* 0x000000a000007945 */ /* 0x000fe40003800000 */
[----:B------:R0:W-:Y:S02]  /*2650*/  STL [R1+0x16c], R10 ;  /* 0x00016c0a01007387 */ /* 0x0001e40000100800 */
[----:B------:R-:W-:-:S05]  /*2660*/  IMAD.X R9, RZ, RZ, R17, P0 ;  /* 0x000000ffff097224 */ /* 0x000fca00000e0611 */
[----:B------:R0:W-:Y:S01]  /*2670*/  STL.64 [R1+0x170], R8 ;  /* 0x0001700801007387 */ /* 0x0001e20000100a00 */
[----:B--2---:R-:W-:-:S04]  /*2680*/  LEA.HI R0, R13, R13, RZ, 0x1 ;  /* 0x0000000d0d007211 */ /* 0x004fc800078f08ff */
[----:B------:R-:W-:-:S05]  /*2690*/  LOP3.LUT R0, R0, 0xfffffffe, RZ, 0xc0, !PT ;  /* 0xfffffffe00007812 */ /* 0x000fca00078ec0ff */
[----:B------:R-:W-:-:S05]  /*26a0*/  IMAD.IADD R0, R13, 0x1, -R0 ;  /* 0x000000010d007824 */ /* 0x000fca00078e0a00 */
[----:B------:R-:W-:-:S04]  /*26b0*/  SHF.L.U32 R0, R0, 0x1f, RZ ;  /* 0x0000001f00007819 */ /* 0x000fc800000006ff */
[----:B------:R-:W1:Y:S02]  /*26c0*/  SYNCS.PHASECHK.TRANS64.TRYWAIT P0, [UR44+0x32400], R0 ;  /* 0x03240000ff0075a7 */ /* 0x000e64000800016c */
[----:B01----:R-:W-:Y:S05]  /*26d0*/  @!P0 BRA `(.L_x_11264) ;  /* 0x0000025800948947 */ /* 0x003fea0003800000 */
.L_x_11491:
[----:B------:R-:W-:Y:S05]  /*26e0*/  BSYNC B0 ;  /* 0x0000000000007941 */ /* 0x000fea0003800000 */
.L_x_11263:
[----:B------:R-:W2:Y:S04]  /*26f0*/  LDL R33, [R1+0x1c] ;  /* 0x00001c0001217983 */ /* 0x000ea80000100800 */
[----:B------:R1:W5:Y:S01]  /*2700*/  LDL.64 R20, [R1+0x218] ;  /* 0x0002180001147983 */ /* 0x0003620000100a00 */
[----:B------:R-:W-:Y:S01]  /*2710*/  IMAD.U32 R10, RZ, RZ, UR36 ;  /* 0x00000024ff0a7e24 */ /* 0x000fe2000f8e00ff */
[C---:B------:R-:W-:Y:S01]  /*2720*/  IADD3 R14, P0, R16.reuse, 0x138, RZ ;  /* 0x00000138100e7810 */ /* 0x040fe20007f1e0ff */
[----:B------:R-:W-:Y:S01]  /*2730*/  IMAD.U32 R11, RZ, RZ, UR37 ;  /* 0x00000025ff0b7e24 */ /* 0x000fe2000f8e00ff */
[C---:B0-----:R-:W-:Y:S01]  /*2740*/  IADD3 R0, P1, R16.reuse, 0x430, RZ ;  /* 0x0000043010007810 */ /* 0x041fe20007f3e0ff */
[----:B------:R-:W-:Y:S01]  /*2750*/  IMAD.MOV.U32 R8, RZ, RZ, R28 ;  /* 0x000000ffff087224 */ /* 0x000fe200078e001c */
[----:B------:R-:W-:Y:S01]  /*2760*/  STL.64 [R1+0x210], R24 ;  /* 0x0002101801007387 */ /* 0x000fe20000100a00 */
[----:B------:R-:W-:Y:S01]  /*2770*/  IMAD.MOV.U32 R9, RZ, RZ, R43 ;  /* 0x000000ffff097224 */ /* 0x000fe200078e002b */
[----:B------:R-:W-:Y:S05]  /*2780*/  WARPSYNC.ALL ;  /* 0x0000000000007948 */ /* 0x000fea0003800000 */
[----:B------:R0:W-:Y:S01]  /*2790*/  STL.128 [R1+0x1a0], R8 ;  /* 0x0001a00801007387 */ /* 0x0001e20000100c00 */
[----:B------:R-:W-:Y:S01]  /*27a0*/  IMAD.X R15, RZ, RZ, R17, P0 ;  /* 0x000000ffff0f7224 */ /* 0x000fe200000e0611 */
[----:B------:R-:W-:Y:S01]  /*27b0*/  BSSY B0, `(.L_x_11265) ;  /* 0x000002e000007945 */ /* 0x000fe20003800000 */
[----:B------:R-:W-:Y:S01]  /*27c0*/  IMAD.MOV.U32 R12, RZ, RZ, R18 ;  /* 0x000000ffff0c7224 */ /* 0x000fe200078e0012 */
[----:B------:R1:W-:Y:S01]  /*27d0*/  BAR.SYNC.DEFER_BLOCKING R205, 0x100 ;  /* 0x000400cd0000751d */ /* 0x0003e20000010000 */
[----:B------:R-:W-:Y:S01]  /*27e0*/  IMAD.MOV.U32 R13, RZ, RZ, R39 ;  /* 0x000000ffff0d7224 */ /* 0x000fe200078e0027 */
[----:B------:R-:W-:-:S04]  /*27f0*/  IADD3 R18, P0, R16, 0x170, RZ ;  /* 0x0000017010127810 */ /* 0x000fc80007f1e0ff */
[----:B------:R3:W-:Y:S01]  /*2800*/  STL.128 [R1+0x180], R12 ;  /* 0x0001800c01007387 */ /* 0x0007e20000100c00 */
[----:B0-----:R-:W-:-:S03]  /*2810*/  IMAD.MOV.U32 R10, RZ, RZ, R44 ;  /* 0x000000ffff0a7224 */ /* 0x001fc600078e002c */
[----:B------:R-:W-:Y:S01]  /*2820*/  STL.64 [R1+0x178], R208 ;  /* 0x000178d001007387 */ /* 0x000fe20000100a00 */
[----:B------:R-:W-:Y:S02]  /*2830*/  IMAD.MOV.U32 R11, RZ, RZ, R45 ;  /* 0x000000ffff0b7224 */ /* 0x000fe400078e002d */
[----:B------:R-:W-:Y:S02]  /*2840*/  IMAD.MOV.U32 R8, RZ, RZ, R222 ;  /* 0x000000ffff087224 */ /* 0x000fe400078e00de */
[----:B------:R-:W-:-:S05]  /*2850*/  IMAD.MOV.U32 R9, RZ, RZ, R221 ;  /* 0x000000ffff097224 */ /* 0x000fca00078e00dd */
[----:B------:R0:W-:Y:S01]  /*2860*/  STL.128 [R1+0x1b0], R8 ;  /* 0x0001b00801007387 */ /* 0x0001e20000100c00 */
[----:B---3--:R-:W-:Y:S02]  /*2870*/  IMAD.X R15, RZ, RZ, R17, P0 ;  /* 0x000000ffff0f7224 */ /* 0x008fe400000e0611 */
[----:B------:R-:W-:Y:S02]  /*2880*/  IMAD.MOV.U32 R14, RZ, RZ, R224 ;  /* 0x000000ffff0e7224 */ /* 0x000fe400078e00e0 */
[----:B0-----:R-:W-:Y:S02]  /*2890*/  IMAD.MOV.U32 R8, RZ, RZ, R19 ;  /* 0x000000ffff087224 */ /* 0x001fe400078e0013 */
[----:B------:R-:W-:Y:S02]  /*28a0*/  IMAD.MOV.U32 R9, RZ, RZ, R38 ;  /* 0x000000ffff097224 */ /* 0x000fe400078e0026 */
[----:B------:R-:W-:Y:S02]  /*28b0*/  IMAD.MOV.U32 R10, RZ, RZ, R29 ;  /* 0x000000ffff0a7224 */ /* 0x000fe400078e001d */
[----:B------:R-:W-:-:S02]  /*28c0*/  IMAD.MOV.U32 R11, RZ, RZ, R42 ;  /* 0x000000ffff0b7224 */ /* 0x000fc400078e002a */
[--C-:B------:R-:W-:Y:S01]  /*28d0*/  IMAD.X R19, RZ, RZ, R17.reuse, P1 ;  /* 0x000000ffff137224 */ /* 0x100fe200008e0611 */
[----:B------:R-:W-:Y:S02]  /*28e0*/  IADD3 R12, P1, R16, 0x128, RZ ;  /* 0x00000128100c7810 */ /* 0x000fe40007f3e0ff */
[----:B------:R0:W-:Y:S03]  /*28f0*/  STL.128 [R1+0x1c0], R8 ;  /* 0x0001c00801007387 */ /* 0x0001e60000100c00 */
[----:B------:R-:W-:Y:S02]  /*2900*/  IMAD.X R13, RZ, RZ, R17, P1 ;  /* 0x000000ffff0d7224 */ /* 0x000fe400008e0611 */
[----:B0-----:R-:W-:Y:S02]  /*2910*/  IMAD.MOV.U32 R8, RZ, RZ, R30 ;  /* 0x000000ffff087224 */ /* 0x001fe400078e001e */
[----:B------:R-:W-:-:S02]  /*2920*/  IMAD.MOV.U32 R9, RZ, RZ, R31 ;  /* 0x000000ffff097224 */ /* 0x000fc400078e001f */
[----:B------:R-:W-:Y:S02]  /*2930*/  IMAD.MOV.U32 R10, RZ, RZ, R0 ;  /* 0x000000ffff0a7224 */ /* 0x000fe400078e0000 */
[----:B------:R-:W-:Y:S02]  /*2940*/  IMAD.MOV.U32 R11, RZ, RZ, R19 ;  /* 0x000000ffff0b7224 */ /* 0x000fe400078e0013 */
[----:B------:R-:W-:-:S03]  /*2950*/  IMAD.MOV.U32 R19, RZ, RZ, R40 ;  /* 0x000000ffff137224 */ /* 0x000fc600078e0028 */
[----:B------:R0:W-:Y:S02]  /*2960*/  STL.128 [R1+0x1d0], R8 ;  /* 0x0001d00801007387 */ /* 0x0001e40000100c00 */
[----:B0-----:R-:W-:Y:S02]  /*2970*/  IMAD.MOV.U32 R10, RZ, RZ, R32 ;  /* 0x000000ffff0a7224 */ /* 0x001fe400078e0020 */
[----:B------:R-:W-:Y:S02]  /*2980*/  IMAD.MOV.U32 R11, RZ, RZ, R47 ;  /* 0x000000ffff0b7224 */ /* 0x000fe400078e002f */
[----:B------:R-:W-:Y:S02]  /*2990*/  IMAD.MOV.U32 R8, RZ, RZ, R18 ;  /* 0x000000ffff087224 */ /* 0x000fe400078e0012 */
[----:B------:R-:W-:Y:S02]  /*29a0*/  IMAD.MOV.U32 R9, RZ, RZ, R15 ;  /* 0x000000ffff097224 */ /* 0x000fe400078e000f */
[----:B------:R-:W-:-:S02]  /*29b0*/  IMAD.MOV.U32 R15, RZ, RZ, R223 ;  /* 0x000000ffff0f7224 */ /* 0x000fc400078e00df */
[----:B------:R-:W-:Y:S01]  /*29c0*/  IMAD.MOV.U32 R18, RZ, RZ, R27 ;  /* 0x000000ffff127224 */ /* 0x000fe200078e001b */
[----:B------:R0:W-:Y:S04]  /*29d0*/  STL.128 [R1+0x1e0], R8 ;  /* 0x0001e00801007387 */ /* 0x0001e80000100c00 */
[----:B------:R1:W-:Y:S04]  /*29e0*/  STL.128 [R1+0x1f0], R12 ;  /* 0x0001f00c01007387 */ /* 0x0003e80000100c00 */
[----:B------:R1:W-:Y:S01]  /*29f0*/  STL.128 [R1+0x190], R16 ;  /* 0x0001901001007387 */ /* 0x0003e20000100c00 */
[----:B0-----:R-:W-:-:S02]  /*2a00*/  IMAD.MOV.U32 R8, RZ, RZ, R26 ;  /* 0x000000ffff087224 */ /* 0x001fc400078e001a */
[----:B------:R-:W-:Y:S02]  /*2a10*/  IMAD.MOV.U32 R9, RZ, RZ, R41 ;  /* 0x000000ffff097224 */ /* 0x000fe400078e0029 */
[----:B------:R-:W-:Y:S02]  /*2a20*/  IMAD.MOV.U32 R10, RZ, RZ, R36 ;  /* 0x000000ffff0a7224 */ /* 0x000fe400078e0024 */
[----:B------:R-:W-:-:S05]  /*2a30*/  IMAD.MOV.U32 R11, RZ, RZ, R37 ;  /* 0x000000ffff0b7224 */ /* 0x000fca00078e0025 */
[----:B------:R1:W-:Y:S01]  /*2a40*/  STL.128 [R1+0x200], R8 ;  /* 0x0002000801007387 */ /* 0x0003e20000100c00 */
[----:B--2---:R-:W-:-:S04]  /*2a50*/  LOP3.LUT R0, R33, 0x1, RZ, 0xfc, !PT ;  /* 0x0000000121007812 */ /* 0x004fc800078efcff */
[----:B------:R-:W-:-:S13]  /*2a60*/  ISETP.NE.AND P1, PT, R0, 0x3, PT ;  /* 0x000000030000780c */ /* 0x000fda0003f25270 */
[----:B-1----:R-:W-:Y:S05]  /*2a70*/  @!P1 BRA `(.L_x_11266) ;  /* 0x0000000000049947 */ /* 0x002fea0003800000 */
[----:B------:R-:W-:Y:S01]  /*2a80*/  BPT.TRAP 0x1 ;  /* 0x000000040000795c */ /* 0x000fe20000300000 */
.L_x_11266:
[----:B------:R-:W-:Y:S05]  /*2a90*/  BSYNC B0 ;  /* 0x0000000000007941 */ /* 0x000fea0003800000 */
.L_x_11265:
        /* <DEDUP_REMOVED lines=8> */
.L_x_11268:
[----:B------:R-:W-:Y:S05]  /*2b20*/  BSYNC B0 ;  /* 0x0000000000007941 */ /* 0x000fea0003800000 */
.L_x_11267:
[----:B------:R-:W-:Y:S04]  /*2b30*/  BSSY B0, `(.L_x_11269) ;  /* 0x0000004000007945 */ /* 0x000fe80003800000 */
[----:B-1----:R-:W-:Y:S05]  /*2b40*/  @P0 BRA `(.L_x_11270) ;  /* 0x0000000000080947 */ /* 0x002fea0003800000 */
[----:B------:R-:W1:Y:S02]  /*2b50*/  SYNCS.PHASECHK.TRANS64.TRYWAIT P0, [R20+URZ], R21 ;  /* 0x00000015140075a7 */ /* 0x000e64000800017f */
[----:B-1----:R-:W-:Y:S05]  /*2b60*/  @!P0 BRA `(.L_x_11271) ;  /* 0x0000025400888947 */ /* 0x002fea0003800000 */
.L_x_11270:
[----:B------:R-:W-:Y:S05]  /*2b70*/  BSYNC B0 ;  /* 0x0000000000007941 */ /* 0x000fea0003800000 */
.L_x_11269:
[----:B------:R-:W2:Y:S04]  /*2b80*/  LDL R13, [R1+0x218] ;  /* 0x00021800010d7983 */ /* 0x000ea80000100800 */
[----:B------:R-:W2:Y:S01]  /*2b90*/  LDL.64 R8, [R1+0xa0] ;  /* 0x0000a00001087983 */ /* 0x000ea20000100a00 */
[----:B------:R-:W-:Y:S05]  /*2ba0*/  WARPSYNC.ALL ;  /* 0x0000000000007948 */ /* 0x000fea0003800000 */
[----:B------:R-:W3:Y:S04]  /*2bb0*/  LDL.64 R24, [R1+0x98] ;  /* 0x0000980001187983 */ /* 0x000ee80000100a00 */
[----:B------:R-:W4:Y:S04]  /*2bc0*/  LDL.64 R10, [R1+0x98] ;  /* 0x00009800010a7983 */ /* 0x000f280000100a00 */
[----:B------:R-:W5:Y:S01]  /*2bd0*/  LDL.64 R14, [R1+0x98] ;  /* 0x00009800010e7983 */ /* 0x000f620000100a00 */
[----:B--2---:R-:W-:-:S03]  /*2be0*/  IMAD R8, R13, 0x300, R8 ;  /* 0x000003000d087824 */ /* 0x004fc600078e0208 */
[----:B------:R-:W2:Y:S01]  /*2bf0*/  LDL.64 R18, [R1+0x98] ;  /* 0x0000980001127983 */ /* 0x000ea20000100a00 */
[----:B------:R-:W-:Y:S02]  /*2c00*/  R2UR UR7, R9 ;  /* 0x00000000090772ca */ /* 0x000fe400000e0000 */
[C---:B------:R-:W-:Y:S01]  /*2c10*/  R2UR UR6, R8.reuse ;  /* 0x00000000080672ca */ /* 0x040fe200000e0000 */
[----:B01----:R-:W2:Y:S01]  /*2c20*/  LDL R20, [R1+0x224] ;  /* 0x0002240001147983 */ /* 0x003ea20000100800 */
[----:B------:R-:W-:Y:S01]  /*2c30*/  VIADD R12, R8, 0x2 ;  /* 0x00000002080c7836 */ /* 0x000fe20000000000 */
[----:B------:R-:W-:Y:S01]  /*2c40*/  BSSY B0, `(.L_x_11272) ;  /* 0x000002e000007945 */ /* 0x000fe20003800000 */
[----:B------:R-:W-:Y:S01]  /*2c50*/  IMAD.MOV.U32 R13, RZ, RZ, R9 ;  /* 0x000000ffff0d7224 */ /* 0x000fe200078e0009 */
[----:B------:R0:W-:Y:S01]  /*2c60*/  STL [R1+0x80], RZ ;  /* 0x000080ff01007387 */ /* 0x0001e20000100800 */
[----:B---3--:R-:W-:Y:S02]  /*2c70*/  R2UR UR4, R24 ;  /* 0x00000000180472ca */ /* 0x008fe400000e0000 */
[----:B------:R-:W-:-:S02]  /*2c80*/  R2UR UR5, R25 ;  /* 0x00000000190572ca */ /* 0x000fc400000e0000 */
[----:B------:R-:W-:Y:S01]  /*2c90*/  WARPGROUP.ARRIVE ;  /* 0x00000000000079c5 */ /* 0x000fe20000000000 */
[----:B----4-:R-:W-:Y:S02]  /*2ca0*/  VIADD R10, R10, 0x2 ;  /* 0x000000020a0a7836 */ /* 0x010fe40000000000 */
[----:B-----5:R-:W-:Y:S02]  /*2cb0*/  VIADD R14, R14, 0x4 ;  /* 0x000000040e0e7836 */ /* 0x020fe40000000000 */
[----:B--2---:R-:W-:-:S06]  /*2cc0*/  VIADD R18, R18, 0x6 ;  /* 0x0000000612127836 */ /* 0x004fcc0000000000 */
[----:B------:R-:W-:Y:S01]  /*2cd0*/  HGMMA.64x96x16.F32.BF16 R24, gdesc[UR4], RZ, !UPT, gsb0 ;  /* 0x01600000041879f0 */ /* 0x000fe2000c0018ff */
[----:B------:R-:W-:Y:S02]  /*2ce0*/  R2UR UR6, R12 ;  /* 0x000000000c0672ca */ /* 0x000fe400000e0000 */
[----:B------:R-:W-:Y:S02]  /*2cf0*/  R2UR UR7, R13 ;  /* 0x000000000d0772ca */ /* 0x000fe400000e0000 */
[----:B------:R-:W-:Y:S01]  /*2d00*/  R2UR UR4, R10 ;  /* 0x000000000a0472ca */ /* 0x000fe200000e0000 */
[----:B------:R-:W-:Y:S01]  /*2d10*/  VIADD R10, R8, 0x4 ;  /* 0x00000004080a7836 */ /* 0x000fe20000000000 */
[----:B------:R-:W-:Y:S01]  /*2d20*/  R2UR UR5, R11 ;  /* 0x000000000b0572ca */ /* 0x000fe200000e0000 */
[----:B------:R-:W-:Y:S01]  /*2d30*/  IMAD.MOV.U32 R11, RZ, RZ, R9 ;  /* 0x000000ffff0b7224 */ /* 0x000fe200078e0009 */
[----:B------:R-:W-:Y:S01]  /*2d40*/  LEA.HI R0, R20, R20, RZ, 0x1 ;  /* 0x0000001414007211 */ /* 0x000fe200078f08ff */
[----:B------:R-:W-:Y:S01]  /*2d50*/  VIADD R8, R8, 0x6 ;  /* 0x0000000608087836 */ /* 0x000fe20000000000 */
[----:B------:R-:W-:-:S02]  /*2d60*/  WARPGROUP.DEPBAR.LE gsb0, 0x0 ;  /* 0x00008000000079c5 */ /* 0x000fc40000010000 */
[----:B------:R-:W-:-:S07]  /*2d70*/  WARPGROUP.ARRIVE ;  /* 0x00000000000079c5 */ /* 0x000fce0000000000 */
[----:B------:R-:W-:Y:S01]  /*2d80*/  HGMMA.64x96x16.F32.BF16 R24, gdesc[UR4], R24, gsb0 ;  /* 0x01600000041879f0 */ /* 0x000fe20008001818 */
[----:B------:R-:W-:Y:S02]  /*2d90*/  R2UR UR6, R10 ;  /* 0x000000000a0672ca */ /* 0x000fe400000e0000 */
[----:B------:R-:W-:Y:S02]  /*2da0*/  R2UR UR7, R11 ;  /* 0x000000000b0772ca */ /* 0x000fe400000e0000 */
[----:B------:R-:W-:Y:S02]  /*2db0*/  R2UR UR4, R14 ;  /* 0x000000000e0472ca */ /* 0x000fe400000e0000 */
[----:B------:R-:W-:Y:S01]  /*2dc0*/  R2UR UR5, R15 ;  /* 0x000000000f0572ca */ /* 0x000fe200000e0000 */
[----:B------:R-:W-:Y:S02]  /*2dd0*/  WARPGROUP.DEPBAR.LE gsb0, 0x0 ;  /* 0x00008000000079c5 */ /* 0x000fe40000010000 */
[----:B------:R-:W-:-:S10]  /*2de0*/  WARPGROUP.ARRIVE ;  /* 0x00000000000079c5 */ /* 0x000fd40000000000 */
[----:B------:R-:W-:Y:S01]  /*2df0*/  HGMMA.64x96x16.F32.BF16 R24, gdesc[UR4], R24, gsb0 ;  /* 0x01600000041879f0 */ /* 0x000fe20008001818 */
        /* <DEDUP_REMOVED lines=14> */
[----:B------:R-:W-:Y:S03]  /*2ee0*/  HGMMA.64x96x16.F32.BF16 R24, gdesc[UR4], R24, gsb0 ;  /* 0x01600000041879f0 */ /* 0x000fe60008001818 */
[----:B------:R-:W-:Y:S02]  /*2ef0*/  WARPGROUP.DEPBAR.LE gsb0, 0x0 ;  /* 0x00008000000079c5 */ /* 0x000fe40000010000 */
[----:B------:R-:W1:Y:S02]  /*2f00*/  SYNCS.PHASECHK.TRANS64.TRYWAIT P0, [UR44+0x32410], R8 ;  /* 0x03241008ff0075a7 */ /* 0x000e64000800016c */
[----:B01----:R-:W-:Y:S05]  /*2f10*/  @!P0 BRA `(.L_x_11273) ;  /* 0x0000025000b08947 */ /* 0x003fea0003800000 */
.L_x_11492:
[----:B------:R-:W-:Y:S05]  /*2f20*/  BSYNC B0 ;  /* 0x0000000000007941 */ /* 0x000fea0003800000 */
.L_x_11272:
[----:B------:R-:W2:Y:S04]  /*2f30*/  LDL R10, [R1+0x54] ;  /* 0x00005400010a7983 */ /* 0x000ea80000100800 */
[----:B0-----:R0:W5:Y:S01]  /*2f40*/  LDL.64 R8, [R1+0x218] ;  /* 0x0002180001087983 */ /* 0x0011620000100a00 */
[----:B------:R-:W-:Y:S01]  /*2f50*/  BSSY B0, `(.L_x_11274) ;  /* 0x0000005000007945 */ /* 0x000fe20003800000 */
[----:B--2---:R-:W-:-:S04]  /*2f60*/  LOP3.LUT R10, R10, 0x1, RZ, 0xfc, !PT ;  /* 0x000000010a0a7812 */ /* 0x004fc800078efcff */
[----:B------:R-:W-:-:S13]  /*2f70*/  ISETP.NE.AND P1, PT, R10, 0x3, PT ;  /* 0x000000030a00780c */ /* 0x000fda0003f25270 */
[----:B0-----:R-:W-:Y:S05]  /*2f80*/  @!P1 BRA `(.L_x_11275) ;  /* 0x0000000000049947 */ /* 0x001fea0003800000 */
[----:B------:R-:W-:Y:S01]  /*2f90*/  BPT.TRAP 0x1 ;  /* 0x000000040000795c */ /* 0x000fe20000300000 */
.L_x_11275:
[----:B------:R-:W-:Y:S05]  /*2fa0*/  BSYNC B0 ;  /* 0x0000000000007941 */ /* 0x000fea0003800000 */
.L_x_11274:
        /* <DEDUP_REMOVED lines=8> */
.L_x_11277:
[----:B------:R-:W-:Y:S05]  /*3030*/  BSYNC B0 ;  /* 0x0000000000007941 */ /* 0x000fea0003800000 */
.L_x_11276:
[----:B------:R-:W-:Y:S04]  /*3040*/  BSSY B0, `(.L_x_11278) ;  /* 0x0000004000007945 */ /* 0x000fe80003800000 */
[----:B-1----:R-:W-:Y:S05]  /*3050*/  @P0 BRA `(.L_x_11279) ;  /* 0x0000000000080947 */ /* 0x002fea0003800000 */
[----:B------:R-:W1:Y:S02]  /*3060*/  SYNCS.PHASECHK.TRANS64.TRYWAIT P0, [R8+URZ], R9 ;  /* 0x00000009080075a7 */ /* 0x000e64000800017f */
[----:B-1----:R-:W-:Y:S05]  /*3070*/  @!P0 BRA `(.L_x_11280) ;  /* 0x0000025000708947 */ /* 0x002fea0003800000 */
.L_x_11279:
[----:B------:R-:W-:Y:S05]  /*3080*/  BSYNC B0 ;  /* 0x0000000000007941 */ /* 0x000fea0003800000 */
.L_x_11278:
[----:B------:R-:W2:Y:S04]  /*3090*/  LDL R13, [R1+0x218] ;  /* 0x00021800010d7983 */ /* 0x000ea80000100800 */
[----:B01----:R-:W2:Y:S04]  /*30a0*/  LDL.64 R8, [R1+0x118] ;  /* 0x0001180001087983 */ /* 0x003ea80000100a00 */
[----:B------:R-:W3:Y:S04]  /*30b0*/  LDL R12, [R1+0x90] ;  /* 0x00009000010c7983 */ /* 0x000ee80000100800 */
[----:B------:R-:W4:Y:S04]  /*30c0*/  LDL.64 R10, [R1+0x110] ;  /* 0x00011000010a7983 */ /* 0x000f280000100a00 */
[----:B------:R-:W5:Y:S04]  /*30d0*/  LDL.64 R14, [R1+0x110] ;  /* 0x00011000010e7983 */ /* 0x000f680000100a00 */
[----:B------:R-:W5:Y:S04]  /*30e0*/  LDL.64 R18, [R1+0x110] ;  /* 0x0001100001127983 */ /* 0x000f680000100a00 */
[----:B------:R-:W5:Y:S01]  /*30f0*/  LDL.64 R20, [R1+0x110] ;  /* 0x0001100001147983 */ /* 0x000f620000100a00 */
[----:B------:R-:W-:Y:S05]  /*3100*/  WARPSYNC.ALL ;  /* 0x0000000000007948 */ /* 0x000fea0003800000 */
[----:B------:R-:W-:Y:S01]  /*3110*/  WARPGROUP.ARRIVE ;  /* 0x00000000000079c5 */ /* 0x000fe20000000000 */
[----:B--2---:R-:W-:Y:S01]  /*3120*/  IMAD R8, R13, 0xc00, R8 ;  /* 0x00000c000d087824 */ /* 0x004fe200078e0208 */
[----:B------:R-:W-:-:S02]  /*3130*/  R2UR UR7, R9 ;  /* 0x00000000090772ca */ /* 0x000fc400000e0000 */
[----:B---3--:R-:W-:Y:S02]  /*3140*/  ISETP.NE.U32.AND P0, PT, R12, RZ, PT ;  /* 0x000000ff0c00720c */ /* 0x008fe40003f05070 */
[----:B------:R-:W-:Y:S01]  /*3150*/  R2UR UR6, R8 ;  /* 0x00000000080672ca */ /* 0x000fe200000e0000 */
[----:B------:R-:W2:Y:S01]  /*3160*/  LDL.64 R12, [R1+0x110] ;  /* 0x00011000010c7983 */ /* 0x000ea20000100a00 */
[----:B----4-:R-:W-:Y:S02]  /*3170*/  R2UR UR4, R10 ;  /* 0x000000000a0472ca */ /* 0x010fe400000e0000 */
[----:B------:R-:W-:-:S07]  /*3180*/  R2UR UR5, R11 ;  /* 0x000000000b0572ca */ /* 0x000fce00000e0000 */
[----:B------:R-:W-:-:S06]  /*3190*/  VOTEU.ANY UP0, P0 ;  /* 0x00000000003f7886 */ /* 0x000fcc0000000100 */
[----:B------:R-:W-:Y:S01]  /*31a0*/  HGMMA.64x96x16.F32.BF16 R24, gdesc[UR4], R24, UP0, gsb0 ;  /* 0x01600000041879f0 */ /* 0x000fe2000b801818 */
[----:B-----5:R-:W-:Y:S02]  /*31b0*/  VIADD R14, R14, 0x2 ;  /* 0x000000020e0e7836 */ /* 0x020fe40000000000 */
[----:B------:R-:W-:Y:S02]  /*31c0*/  VIADD R10, R8, 0x2 ;  /* 0x00000002080a7836 */ /* 0x000fe40000000000 */
[----:B------:R-:W-:Y:S01]  /*31d0*/  IMAD.MOV.U32 R11, RZ, RZ, R9 ;  /* 0x000000ffff0b7224 */ /* 0x000fe200078e0009 */
[----:B------:R-:W-:Y:S02]  /*31e0*/  R2UR UR4, R14 ;  /* 0x000000000e0472ca */ /* 0x000fe400000e0000 */
[----:B------:R-:W-:Y:S02]  /*31f0*/  R2UR UR6, R10 ;  /* 0x000000000a0672ca */ /* 0x000fe400000e0000 */
[----:B------:R-:W-:-:S02]  /*3200*/  R2UR UR7, R11 ;  /* 0x000000000b0772ca */ /* 0x000fc400000e0000 */
[----:B------:R-:W-:Y:S02]  /*3210*/  R2UR UR5, R15 ;  /* 0x000000000f0572ca */ /* 0x000fe400000e0000 */
[----:B------:R-:W3:Y:S01]  /*3220*/  LDL.64 R14, [R1+0x110] ;  /* 0x00011000010e7983 */ /* 0x000ee20000100a00 */
[----:B------:R-:W-:Y:S02]  /*3230*/  WARPGROUP.DEPBAR.LE gsb0, 0x0 ;  /* 0x00008000000079c5 */ /* 0x000fe40000010000 */
[----:B------:R-:W-:-:S08]  /*3240*/  WARPGROUP.ARRIVE ;  /* 0x00000000000079c5 */ /* 0x000fd00000000000 */
[----:B------:R-:W-:Y:S01]  /*3250*/  HGMMA.64x96x16.F32.BF16 R24, gdesc[UR4], R24, gsb0 ;  /* 0x01600000041879f0 */ /* 0x000fe20008001818 */
[----:B------:R-:W-:Y:S02]  /*3260*/  VIADD R18, R18, 0x4 ;  /* 0x0000000412127836 */ /* 0x000fe40000000000 */
[----:B------:R-:W-:Y:S02]  /*3270*/  VIADD R10, R8, 0x4 ;  /* 0x00000004080a7836 */ /* 0x000fe40000000000 */
[----:B------:R-:W-:Y:S01]  /*3280*/  IMAD.MOV.U32 R11, RZ, RZ, R9 ;  /* 0x000000ffff0b7224 */ /* 0x000fe200078e0009 */
[----:B------:R-:W-:Y:S02]  /*3290*/  R2UR UR4, R18 ;  /* 0x00000000120472ca */ /* 0x000fe400000e0000 */
[----:B------:R-:W-:Y:S02]  /*32a0*/  R2UR UR6, R10 ;  /* 0x000000000a0672ca */ /* 0x000fe400000e0000 */
[----:B------:R-:W-:-:S02]  /*32b0*/  R2UR UR7, R11 ;  /* 0x000000000b0772ca */ /* 0x000fc400000e0000 */
[----:B------:R-:W-:Y:S02]  /*32c0*/  R2UR UR5, R19 ;  /* 0x00000000130572ca */ /* 0x000fe400000e0000 */
[----:B------:R-:W4:Y:S01]  /*32d0*/  LDL.64 R18, [R1+0x110] ;  /* 0x0001100001127983 */ /* 0x000f220000100a00 */
        /* <DEDUP_REMOVED lines=10> */
[----:B------:R-:W5:Y:S01]  /*3380*/  LDL.64 R20, [R1+0x110] ;  /* 0x0001100001147983 */ /* 0x000f620000100a00 */
[----:B------:R-:W-:Y:S02]  /*3390*/  WARPGROUP.DEPBAR.LE gsb0, 0x0 ;  /* 0x00008000000079c5 */ /* 0x000fe40000010000 */
[----:B------:R-:W-:-:S08]  /*33a0*/  WARPGROUP.ARRIVE ;  /* 0x00000000000079c5 */ /* 0x000fd00000000000 */
[----:B------:R-:W-:Y:S01]  /*33b0*/  HGMMA.64x96x16.F32.BF16 R24, gdesc[UR4], R24, gsb0 ;  /* 0x01600000041879f0 */ /* 0x000fe20008001818 */
[----:B--2---:R-:W-:Y:S02]  /*33c0*/  VIADD R12, R12, 0x400 ;  /* 0x000004000c0c7836 */ /* 0x004fe40000000000 */
[----:B------:R-:W-:Y:S02]  /*33d0*/  VIADD R10, R8, 0x300 ;  /* 0x00000300080a7836 */ /* 0x000fe40000000000 */
[----:B------:R-:W-:Y:S01]  /*33e0*/  IMAD.MOV.U32 R11, RZ, RZ, R9 ;  /* 0x000000ffff0b7224 */ /* 0x000fe200078e0009 */
[----:B------:R-:W-:Y:S02]  /*33f0*/  R2UR UR4, R12 ;  /* 0x000000000c0472ca */ /* 0x000fe400000e0000 */
[----:B------:R-:W-:Y:S02]  /*3400*/  R2UR UR6, R10 ;  /* 0x000000000a0672ca */ /* 0x000fe400000e0000 */
[----:B------:R-:W-:-:S02]  /*3410*/  R2UR UR7, R11 ;  /* 0x000000000b0772ca */ /* 0x000fc400000e0000 */
[----:B------:R-:W-:Y:S02]  /*3420*/  R2UR UR5, R13 ;  /* 0x000000000d0572ca */ /* 0x000fe400000e0000 */
[----:B------:R-:W2:Y:S01]  /*3430*/  LDL.64 R12, [R1+0x110] ;  /* 0x00011000010c7983 */ /* 0x000ea20000100a00 */
[----:B------:R-:W-:Y:S02]  /*3440*/  WARPGROUP.DEPBAR.LE gsb0, 0x0 ;  /* 0x00008000000079c5 */ /* 0x000fe40000010000 */
[----:B------:R-:W-:-:S08]  /*3450*/  WARPGROUP.ARRIVE ;  /* 0x00000000000079c5 */ /* 0x000fd00000000000 */
[----:B------:R-:W-:Y:S01]  /*3460*/  HGMMA.64x96x16.F32.BF16 R24, gdesc[UR4], R24, gsb0 ;  /* 0x01600000041879f0 */ /* 0x000fe20008001818 */
[----:B---3--:R-:W-:Y:S02]  /*3470*/  VIADD R14, R14, 0x402 ;  /* 0x000004020e0e7836 */ /* 0x008fe40000000000 */
        /* <DEDUP_REMOVED lines=10> */
[----:B----4-:R-:W-:Y:S02]  /*3520*/  VIADD R18, R18, 0x404 ;  /* 0x0000040412127836 */ /* 0x010fe40000000000 */
        /* <DEDUP_REMOVED lines=10> */
[----:B-----5:R-:W-:Y:S02]  /*35d0*/  VIADD R20, R20, 0x406 ;  /* 0x0000040614147836 */ /* 0x020fe40000000000 */
        /* <DEDUP_REMOVED lines=60> */
[----:B------:R-:W-:Y:S01]  /*39a0*/  R2UR UR5, R13 ;  /* 0x000000000d0572ca */ /* 0x000fe200000e0000 */
[----:B------:R-:W0:Y:S01]  /*39b0*/  S2R R72, SR_TID.X ;  /* 0x0000000000487919 */ /* 0x000e220000002100 */
[----:B---3--:R-:W-:Y:S01]  /*39c0*/  VIADD R14, R14, 0xc02 ;  /* 0x00000c020e0e7836 */ /* 0x008fe20000000000 */
[----:B------:R-:W-:Y:S02]  /*39d0*/  WARPGROUP.DEPBAR.LE gsb0, 0x0 ;  /* 0x00008000000079c5 */ /* 0x000fe40000010000 */
[----:B------:R-:W-:-:S08]  /*39e0*/  WARPGROUP.ARRIVE ;  /* 0x00000000000079c5 */ /* 0x000fd00000000000 */
[----:B------:R-:W-:Y:S01]  /*39f0*/  HGMMA.64x96x16.F32.BF16 R24, gdesc[UR4], R24, gsb0 ;  /* 0x01600000041879f0 */ /* 0x000fe20008001818 */
[----:B0-----:R-:W-:-:S04]  /*3a00*/  LOP3.LUT R72, R72, 0x7f, RZ, 0xc0, !PT ;  /* 0x0000007f48487812 */ /* 0x001fc800078ec0ff */
[----:B------:R-:W-:Y:S01]  /*3a10*/  ISETP.NE.AND P0, PT, R72, RZ, PT ;  /* 0x000000ff4800720c */ /* 0x000fe20003f05270 */
[----:B------:R-:W-:Y:S02]  /*3a20*/  VIADD R10, R8, 0x902 ;  /* 0x00000902080a7836 */ /* 0x000fe40000000000 */
[----:B------:R-:W-:Y:S01]  /*3a30*/  IMAD.MOV.U32 R11, RZ, RZ, R9 ;  /* 0x000000ffff0b7224 */ /* 0x000fe200078e0009 */
[----:B------:R-:W-:-:S09]  /*3a40*/  R2UR UR4, R14 ;  /* 0x000000000e0472ca */ /* 0x000fd200000e0000 */
[----:B------:R-:W2:Y:S04]  /*3a50*/  @!P0 LDL.64 R72, [R1+0x30] ;  /* 0x0000300001488983 */ /* 0x000ea80000100a00 */
[----:B------:R-:W3:Y:S01]  /*3a60*/  @!P0 LDL R74, [R1+0x218] ;  /* 0x00021800014a8983 */ /* 0x000ee20000100800 */
[----:B------:R-:W-:Y:S02]  /*3a70*/  R2UR UR6, R10 ;  /* 0x000000000a0672ca */ /* 0x000fe400000e0000 */
[----:B------:R-:W-:Y:S02]  /*3a80*/  R2UR UR7, R11 ;  /* 0x000000000b0772ca */ /* 0x000fe400000e0000 */
[----:B------:R-:W-:Y:S01]  /*3a90*/  R2UR UR5, R15 ;  /* 0x000000000f0572ca */ /* 0x000fe200000e0000 */
[----:B------:R-:W-:-:S02]  /*3aa0*/  WARPGROUP.DEPBAR.LE gsb0, 0x0 ;  /* 0x00008000000079c5 */ /* 0x000fc40000010000 */
[----:B------:R-:W-:-:S10]  /*3ab0*/  WARPGROUP.ARRIVE ;  /* 0x00000000000079c5 */ /* 0x000fd40000000000 */
[----:B------:R-:W-:Y:S01]  /*3ac0*/  HGMMA.64x96x16.F32.BF16 R24, gdesc[UR4], R24, gsb0 ;  /* 0x01600000041879f0 */ /* 0x000fe20008001818 */
[----:B----4-:R-:W-:Y:S02]  /*3ad0*/  VIADD R18, R18, 0xc04 ;  /* 0x00000c0412127836 */ /* 0x010fe40000000000 */
[----:B------:R-:W-:Y:S02]  /*3ae0*/  VIADD R10, R8, 0x904 ;  /* 0x00000904080a7836 */ /* 0x000fe40000000000 */
[----:B------:R-:W-:Y:S01]  /*3af0*/  IMAD.MOV.U32 R11, RZ, RZ, R9 ;  /* 0x000000ffff0b7224 */ /* 0x000fe200078e0009 */
[----:B------:R-:W-:Y:S02]  /*3b00*/  R2UR UR4, R18 ;  /* 0x00000000120472ca */ /* 0x000fe400000e0000 */
[----:B------:R-:W-:Y:S02]  /*3b10*/  R2UR UR6, R10 ;  /* 0x000000000a0672ca */ /* 0x000fe400000e0000 */
[----:B------:R-:W-:-:S02]  /*3b20*/  R2UR UR7, R11 ;  /* 0x000000000b0772ca */ /* 0x000fc400000e0000 */
[----:B------:R-:W-:Y:S01]  /*3b30*/  R2UR UR5, R19 ;  /* 0x00000000130572ca */ /* 0x000fe200000e0000 */
[----:B------:R-:W-:Y:S01]  /*3b40*/  VIADD R8, R8, 0x906 ;  /* 0x0000090608087836 */ /* 0x000fe20000000000 */
[----:B------:R-:W-:Y:S02]  /*3b50*/  WARPGROUP.DEPBAR.LE gsb0, 0x0 ;  /* 0x00008000000079c5 */ /* 0x000fe40000010000 */
[----:B------:R-:W-:-:S09]  /*3b60*/  WARPGROUP.ARRIVE ;  /* 0x00000000000079c5 */ /* 0x000fd20000000000 */
[----:B------:R-:W-:Y:S01]  /*3b70*/  HGMMA.64x96x16.F32.BF16 R24, gdesc[UR4], R24, gsb0 ;  /* 0x01600000041879f0 */ /* 0x000fe20008001818 */
[----:B-----5:R-:W-:Y:S01]  /*3b80*/  VIADD R20, R20, 0xc06 ;  /* 0x00000c0614147836 */ /* 0x020fe20000000000 */
[----:B------:R-:W-:Y:S02]  /*3b90*/  R2UR UR6, R8 ;  /* 0x00000000080672ca */ /* 0x000fe400000e0000 */
[----:B------:R-:W-:Y:S02]  /*3ba0*/  R2UR UR7, R9 ;  /* 0x00000000090772ca */ /* 0x000fe400000e0000 */
[----:B------:R-:W-:Y:S02]  /*3bb0*/  R2UR UR4, R20 ;  /* 0x00000000140472ca */ /* 0x000fe400000e0000 */
[----:B------:R-:W-:Y:S01]  /*3bc0*/  R2UR UR5, R21 ;  /* 0x00000000150572ca */ /* 0x000fe200000e0000 */
[----:B------:R-:W-:Y:S04]  /*3bd0*/  STL [R1+0x90], R0 ;  /* 0x0000900001007387 */ /* 0x000fe80000100800 */
[----:B------:R-:W-:Y:S01]  /*3be0*/  STL [R1+0x90], R0 ;  /* 0x0000900001007387 */ /* 0x000fe20000100800 */
[----:B------:R-:W-:-:S02]  /*3bf0*/  WARPGROUP.DEPBAR.LE gsb0, 0x0 ;  /* 0x00008000000079c5 */ /* 0x000fc40000010000 */
[----:B------:R-:W-:-:S06]  /*3c00*/  WARPGROUP.ARRIVE ;  /* 0x00000000000079c5 */ /* 0x000fcc0000000000 */
[----:B------:R-:W-:Y:S01]  /*3c10*/  HGMMA.64x96x16.F32.BF16 R24, gdesc[UR4], R24, gsb0 ;  /* 0x01600000041879f0 */ /* 0x000fe20008001818 */
[----:B--2---:R-:W-:Y:S01]  /*3c20*/  @!P0 MOV R73, R72 ;  /* 0x0000004800498202 */ /* 0x004fe20000000f00 */
[----:B------:R-:W-:Y:S04]  /*3c30*/  STL [R1+0x90], R0 ;  /* 0x0000900001007387 */ /* 0x000fe80000100800 */
[----:B------:R-:W-:Y:S01]  /*3c40*/  STL [R1+0x90], R0 ;  /* 0x0000900001007387 */ /* 0x000fe20000100800 */
[----:B---3--:R-:W-:-:S03]  /*3c50*/  @!P0 IMAD R74, R74, 0x8, R73 ;  /* 0x000000084a4a8824 */ /* 0x008fc600078e0249 */
        /* <DEDUP_REMOVED lines=8> */
[----:B------:R-:W-:Y:S04]  /*3ce0*/  STL [R1+0x90], R0 ;  /* 0x0000900001007387 */ /* 0x000fe80000100800 */
[----:B------:R-:W-:Y:S04]  /*3cf0*/  STL [R1+0x90], R0 ;  /* 0x0000900001007387 */ /* 0x000fe80000100800 */
[----:B------:R-:W-:Y:S04]  /*3d00*/  STL [R1+0x90], R0 ;  /* 0x0000900001007387 */ /* 0x000fe80000100800 */
[----:B------:R-:W-:Y:S04]  /*3d10*/  STL [R1+0x90], R0 ;  /* 0x0000900001007387 */ /* 0x000fe80000100800 */
[----:B------:R-:W-:Y:S01]  /*3d20*/  STL [R1+0x90], R0 ;  /* 0x0000900001007387 */ /* 0x000fe20000100800 */
[----:B------:R-:W-:-:S02]  /*3d30*/  WARPGROUP.DEPBAR.LE gsb0, 0x0 ;  /* 0x00008000000079c5 */ /* 0x000fc40000010000 */
[----:B------:R0:W-:Y:S06]  /*3d40*/  BAR.ARV R204, 0x100 ;  /* 0x000400cc0000751d */ /* 0x0001ec0000002000 */
[----:B------:R1:W-:Y:S01]  /*3d50*/  @!P0 SYNCS.ARRIVE.TRANS64.RED.A1T0 RZ, [R8+URZ], RZ ;  /* 0x000000ff08ff89a7 */ /* 0x0003e2000810043f */
[----:B------:R-:W2:Y:S04]  /*3d60*/  LDL.64 R14, [R1+0x170] ;  /* 0x00017000010e7983 */ /* 0x000ea80000100a00 */
[----:B------:R-:W3:Y:S04]  /*3d70*/  LDL R18, [R194] ;  /* 0x00000000c2127983 */ /* 0x000ee80000100800 */
[----:B-1----:R-:W4:Y:S04]  /*3d80*/  LDL R8, [R194+0x24] ;  /* 0x00002400c2087983 */ /* 0x002f280000100800 */
[----:B------:R-:W5:Y:S04]  /*3d90*/  LDL R19, [R1+0x70] ;  /* 0x0000700001137983 */ /* 0x000f680000100800 */
[----:B------:R-:W5:Y:S04]  /*3da0*/  LDL R10, [R194+0x18] ;  /* 0x00001800c20a7983 */ /* 0x000f680000100800 */
[----:B------:R-:W5:Y:S04]  /*3db0*/  LDL R9, [R194+0x4] ;  /* 0x00000400c2097983 */ /* 0x000f680000100800 */
[----:B------:R-:W5:Y:S04]  /*3dc0*/  LDL R13, [R194+0xc] ;  /* 0x00000c00c20d7983 */ /* 0x000f680000100800 */
[----:B------:R-:W5:Y:S04]  /*3dd0*/  LDL R11, [R194+0x10] ;  /* 0x00001000c20b7983 */ /* 0x000f680000100800 */
[----:B------:R-:W5:Y:S04]  /*3de0*/  LDL R12, [R194+0x14] ;  /* 0x00001400c20c7983 */ /* 0x000f680000100800 */
[----:B--2---:R3:W2:Y:S01]  /*3df0*/  LD.E R14, desc[UR48][R14.64] ;  /* 0x000000300e0e7980 */ /* 0x0046a2000c101900 */
[----:B----4-:R-:W-:-:S03]  /*3e00*/  ISETP.NE.AND P1, PT, R8, 0x1, PT ;  /* 0x000000010800780c */ /* 0x010fc60003f25270 */
[----:B------:R-:W4:Y:S10]  /*3e10*/  LDL R8, [R194+0x8] ;  /* 0x00000800c2087983 */ /* 0x000f340000100800 */
[----:B------:R-:W4:Y:S04]  /*3e20*/  @P1 LDL R20, [R194+0x28] ;  /* 0x00002800c2141983 */ /* 0x000f280000100800 */
[----:B------:R-:W4:Y:S01]  /*3e30*/  @P1 LDL R21, [R194+0x2c] ;  /* 0x00002c00c2151983 */ /* 0x000f220000100800 */
[----:B---3--:R-:W-:Y:S01]  /*3e40*/  SHF.R.S32.HI R15, RZ, 0x1f, R18 ;  /* 0x0000001fff0f7819 */ /* 0x008fe20000011412 */
[----:B------:R-:W-:Y:S01]  /*3e50*/  UMOV UR4, 0xffffffa0 ;  /* 0xffffffa000047882 */ /* 0x000fe20000000000 */
[----:B-----5:R-:W-:Y:S01]  /*3e60*/  ISETP.GE.AND P2, PT, R10, 0x1, PT ;  /* 0x000000010a00780c */ /* 0x020fe20003f46270 */
[----:B------:R-:W-:Y:S01]  /*3e70*/  UIMAD UR4, UR47, UR4, 0x60 ;  /* 0x000000602f0474a4 */ /* 0x000fe2000f8e0204 */
[----:B------:R-:W-:Y:S01]  /*3e80*/  LOP3.LUT R13, RZ, R13, RZ, 0x33, !PT ;  /* 0x0000000dff0d7212 */ /* 0x000fe200078e33ff */
[----:B------:R-:W-:Y:S01]  /*3e90*/  BSSY B0, `(.L_x_11281) ;  /* 0x00000a8000007945 */ /* 0x000fe20003800000 */
[----:B--2---:R-:W-:Y:S01]  /*3ea0*/  FMUL.FTZ R109, R25, R14 ;  /* 0x0000000e196d7220 */ /* 0x004fe20000410000 */
[----:B------:R-:W-:Y:S01]  /*3eb0*/  LEA.HI R25, R15, R18, RZ, 0x7 ;  /* 0x000000120f197211 */ /* 0x000fe200078f38ff */
[----:B------:R-:W-:-:S03]  /*3ec0*/  FMUL.FTZ R97, R27, R14 ;  /* 0x0000000e1b617220 */ /* 0x000fc60000410000 */
[----:B------:R-:W-:Y:S01]  /*3ed0*/  LOP3.LUT R27, R25, 0xffffff80, RZ, 0xc0, !PT ;  /* 0xffffff80191b7812 */ /* 0x000fe200078ec0ff */
[----:B------:R-:W-:-:S04]  /*3ee0*/  FMUL.FTZ R157, R26, R14 ;  /* 0x0000000e1a9d7220 */ /* 0x000fc80000410000 */
[----:B------:R-:W-:Y:S02]  /*3ef0*/  IMAD.IADD R27, R18, 0x1, -R27 ;  /* 0x00000001121b7824 */ /* 0x000fe400078e0a1b */
[----:B------:R-:W-:Y:S01]  /*3f00*/  FMUL.FTZ R99, R29, R14 ;  /* 0x0000000e1d637220 */ /* 0x000fe20000410000 */
[----:B------:R-:W-:Y:S02]  /*3f10*/  LEA.HI R29, R15, R18, RZ, 0x2 ;  /* 0x000000120f1d7211 */ /* 0x000fe400078f10ff */
[----:B------:R-:W-:Y:S01]  /*3f20*/  SHF.R.S32.HI R26, RZ, 0x1f, R27 ;  /* 0x0000001fff1a7819 */ /* 0x000fe2000001141b */
[-C--:B------:R-:W-:Y:S01]  /*3f30*/  FMUL.FTZ R105, R28, R14.reuse ;  /* 0x0000000e1c697220 */ /* 0x080fe20000410000 */
[----:B------:R-:W-:Y:S02]  /*3f40*/  LOP3.LUT R29, R29, 0xfffffffc, RZ, 0xc0, !PT ;  /* 0xfffffffc1d1d7812 */ /* 0x000fe400078ec0ff */
[----:B------:R-:W-:Y:S01]  /*3f50*/  LEA.HI R28, R26, R27, RZ, 0x2 ;  /* 0x0000001b1a1c7211 */ /* 0x000fe200078f10ff */
[----:B------:R-:W-:-:S03]  /*3f60*/  FMUL.FTZ R159, R30, R14 ;  /* 0x0000000e1e9f7220 */ /* 0x000fc60000410000 */
[--C-:B------:R-:W-:Y:S02]  /*3f70*/  SHF.R.S32.HI R15, RZ, 0x2, R28.reuse ;  /* 0x00000002ff0f7819 */ /* 0x100fe4000001141c */
[----:B------:R-:W-:Y:S01]  /*3f80*/  SHF.R.S32.HI R30, RZ, 0x1f, R28 ;  /* 0x0000001fff1e7819 */ /* 0x000fe2000001141c */
[----:B------:R-:W-:Y:S01]  /*3f90*/  IMAD.IADD R29, R18, 0x1, -R29 ;  /* 0x00000001121d7824 */ /* 0x000fe200078e0a1d */
[----:B------:R-:W-:Y:S02]  /*3fa0*/  SHF.R.S32.HI R18, RZ, 0x7, R25 ;  /* 0x00000007ff127819 */ /* 0x000fe40000011419 */
[----:B------:R-:W-:Y:S02]  /*3fb0*/  LEA.HI R30, R30, R15, RZ, 0x3 ;  /* 0x0000000f1e1e7211 */ /* 0x000fe400078f18ff */
[----:B------:R-:W-:Y:S02]  /*3fc0*/  LEA.HI R26, R26, R27, RZ, 0x5 ;  /* 0x0000001b1a1a7211 */ /* 0x000fe400078f28ff */
[----:B------:R-:W-:-:S02]  /*3fd0*/  LOP3.LUT R30, R30, 0xfffffff8, RZ, 0xc0, !PT ;  /* 0xfffffff81e1e7812 */ /* 0x000fc400078ec0ff */
[----:B------:R-:W-:Y:S02]  /*3fe0*/  LEA.HI R25, R25, R18, RZ, 0x1 ;  /* 0x0000001219197211 */ /* 0x000fe400078f08ff */
[----:B------:R-:W-:Y:S01]  /*3ff0*/  SHF.R.S32.HI R26, RZ, 0x5, R26 ;  /* 0x00000005ff1a7819 */ /* 0x000fe2000001141a */
[----:B------:R-:W-:Y:S01]  /*4000*/  IMAD.IADD R30, R15, 0x1, -R30 ;  /* 0x000000010f1e7824 */ /* 0x000fe200078e0a1e */
[----:B------:R-:W-:Y:S02]  /*4010*/  LOP3.LUT R25, R25, 0x3fffffe, RZ, 0xc0, !PT ;  /* 0x03fffffe19197812 */ /* 0x000fe400078ec0ff */
[----:B------:R-:W-:Y:S01]  /*4020*/  LEA.HI R15, R29, R29, RZ, 0x1 ;  /* 0x0000001d1d0f7211 */ /* 0x000fe200078f08ff */
[----:B------:R-:W-:Y:S02]  /*4030*/  IMAD R19, R19, 0x8, R26 ;  /* 0x0000000813137824 */ /* 0x000fe400078e021a */
[----:B------:R-:W-:Y:S01]  /*4040*/  IMAD.IADD R25, R18, 0x1, -R25 ;  /* 0x0000000112197824 */ /* 0x000fe200078e0a19 */
[----:B------:R-:W-:Y:S01]  /*4050*/  LOP3.LUT R18, R15, 0x1ffffffe, RZ, 0xc0, !PT ;  /* 0x1ffffffe0f127812 */ /* 0x000fe200078ec0ff */
[----:B------:R-:W-:-:S04]  /*4060*/  IMAD.U32 R30, R19, 0x10, R30 ;  /* 0x00000010131e7824 */ /* 0x000fc800078e001e */
[----:B------:R-:W-:Y:S02]  /*4070*/  IMAD.IADD R18, R29, 0x1, -R18 ;  /* 0x000000011d127824 */ /* 0x000fe400078e0a12 */
[----:B------:R-:W-:-:S04]  /*4080*/  IMAD R25, R25, 0x40, R30 ;  /* 0x0000004019197824 */ /* 0x000fc800078e021e */
[----:B------:R-:W-:-:S04]  /*4090*/  IMAD R25, R18, 0x8, R25 ;  /* 0x0000000812197824 */ /* 0x000fc800078e0219 */
[----:B----4-:R-:W-:-:S05]  /*40a0*/  @P1 IMAD.HI.U32 R20, R25, R20, RZ ;  /* 0x0000001419141227 */ /* 0x010fca00078e00ff */
[----:B------:R-:W-:Y:S01]  /*40b0*/  @P1 SHF.R.U32.HI R25, RZ, R21, R20 ;  /* 0x00000015ff191219 */ /* 0x000fe20000011614 */
[----:B------:R-:W-:Y:S01]  /*40c0*/  IMAD.U32 R15, RZ, RZ, UR47 ;  /* 0x0000002fff0f7e24 */ /* 0x000fe2000f8e00ff */
[----:B------:R-:W-:-:S03]  /*40d0*/  LOP3.LUT R28, R28, 0x7ffffffc, RZ, 0xc0, !PT ;  /* 0x7ffffffc1c1c7812 */ /* 0x000fc600078ec0ff */
[----:B------:R-:W1:Y:S01]  /*40e0*/  SHFL.IDX PT, R18, R25, RZ, 0x1c1f ;  /* 0x001c1fff19127589 */ /* 0x000e6200000e0000 */
[----:B------:R-:W-:Y:S02]  /*40f0*/  IMAD R15, R15, -0x60, R8 ;  /* 0xffffffa00f0f7824 */ /* 0x000fe400078e0208 */
        /* <DEDUP_REMOVED lines=42> */
[----:B------:R-:W-:-:S02]  /*43a0*/  IMAD.IADD R28, R27, 0x1, -R28 ;  /* 0x000000011b1c7824 */ /* 0x000fc400078e0a1c */
[C---:B------:R-:W-:Y:S01]  /*43b0*/  VIADD R19, R15.reuse, 0x61 ;  /* 0x000000610f137836 */ /* 0x040fe20000000000 */
[----:B------:R-:W2:Y:S03]  /*43c0*/  MUFU.TANH R24, R24 ;  /* 0x0000001800187308 */ /* 0x000ea60000002400 */
[----:B------:R-:W-:Y:S02]  /*43d0*/  IMAD R14, R28, -0x2, R19 ;  /* 0xfffffffe1c0e7824 */ /* 0x000fe400078e0213 */
[----:B------:R-:W-:-:S03]  /*43e0*/  VIADD R15, R15, 0x60 ;  /* 0x000000600f0f7836 */ /* 0x000fc60000000000 */
[----:B------:R-:W3:Y:S01]  /*43f0*/  MUFU.TANH R109, R109 ;  /* 0x0000006d006d7308 */ /* 0x000ee20000002400 */
[----:B------:R-:W-:Y:S02]  /*4400*/  IMAD.IADD R14, R14, 0x1, -R9 ;  /* 0x000000010e0e7824 */ /* 0x000fe400078e0a09 */
[----:B------:R-:W-:-:S05]  /*4410*/  IMAD.U32 R21, RZ, RZ, UR4 ;  /* 0x00000004ff157e24 */ /* 0x000fca000f8e00ff */
[----:B------:R-:W4:Y:S01]  /*4420*/  MUFU.TANH R157, R157 ;  /* 0x0000009d009d7308 */ /* 0x000f220000002400 */
        /* <DEDUP_REMOVED lines=48> */
[----:B------:R-:W-:Y:S02]  /*4730*/  IMAD R28, R28, -0x2, R21 ;  /* 0xfffffffe1c1c7824 */ /* 0x000fe400078e0215 */
[----:B------:R-:W-:Y:S01]  /*4740*/  VIADD R21, R12, UR4 ;  /* 0x000000040c157c36 */ /* 0x000fe20008000000 */
[----:B-1----:R-:W-:Y:S01]  /*4750*/  VIADDMNMX R11, R18, R20, R15, PT ;  /* 0x00000014120b7246 */ /* 0x002fe2000380010f */
        /* <DEDUP_REMOVED lines=14> */
.L_x_11286:
[----:B------:R-:W-:Y:S05]  /*4840*/  BSYNC B2 ;  /* 0x0000000000027941 */ /* 0x000fea0003800000 */
.L_x_11285:
[----:B------:R-:W-:Y:S01]  /*4850*/  LOP3.LUT R13, RZ, R13, RZ, 0x33, !PT ;  /* 0x0000000dff0d7212 */ /* 0x000fe200078e33ff */
[----:B------:R-:W-:Y:S06]  /*4860*/  BRA `(.L_x_11287) ;  /* 0x0000000000187947 */ /* 0x000fec0003800000 */
.L_x_11284:
[----:B------:R-:W-:-:S13]  /*4870*/  ISETP.NE.AND P1, PT, R10, 0x1, PT ;  /* 0x000000010a00780c */ /* 0x000fda0003f25270 */
[----:B------:R-:W-:Y:S05]  /*4880*/  @!P1 BRA `(.L_x_11287) ;  /* 0x0000000000109947 */ /* 0x000fea0003800000 */
[----:B------:R-:W2:Y:S04]  /*4890*/  LDL R14, [R194+0x1c] ;  /* 0x00001c00c20e7983 */ /* 0x000ea80000100800 */
[----:B------:R-:W3:Y:S01]  /*48a0*/  LDL R18, [R194+0x20] ;  /* 0x00002000c2127983 */ /* 0x000ee20000100800 */
[----:B--2---:R-:W-:-:S05]  /*48b0*/  IMAD.HI.U32 R13, R13, R14, RZ ;  /* 0x0000000e0d0d7227 */ /* 0x004fca00078e00ff */
[----:B---3--:R-:W-:-:S07]  /*48c0*/  SHF.R.U32.HI R13, RZ, R18, R13 ;  /* 0x00000012ff0d7219 */ /* 0x008fce000001160d */
.L_x_11287:
[----:B------:R-:W-:Y:S05]  /*48d0*/  BSYNC B1 ;  /* 0x0000000000017941 */ /* 0x000fea0003800000 */
.L_x_11283:
[----:B------:R-:W-:-:S05]  /*48e0*/  IMAD R13, R10, R13, R28 ;  /* 0x0000000d0a0d7224 */ /* 0x000fca00078e021c */
[----:B------:R-:W-:Y:S02]  /*48f0*/  VIMNMX R12, R12, R13, !PT ;  /* 0x0000000d0c0c7248 */ /* 0x000fe40007fe0100 */
[----:B------:R-:W-:-:S07]  /*4900*/  VIADDMNMX R11, R13, R10, R11, PT ;  /* 0x0000000a0d0b7246 */ /* 0x000fce000380010b */
.L_x_11282:
[----:B------:R-:W-:Y:S05]  /*4910*/  BSYNC B0 ;  /* 0x0000000000007941 */ /* 0x000fea0003800000 */
.L_x_11281:
[C---:B------:R-:W-:Y:S01]  /*4920*/  ISETP.GE.AND P1, PT, R21.reuse, 0x2, PT ;  /* 0x000000021500780c */ /* 0x040fe20003f26270 */
[----:B------:R-:W1:Y:S01]  /*4930*/  SHFL.IDX PT, R14, R25, 0x1, 0x1c1f ;  /* 0x003c1f00190e7f89 */ /* 0x000e6200000e0000 */
        /* <DEDUP_REMOVED lines=11> */
[----:B0-----:R-:W-:-:S02]  /*49f0*/  FSEL R99, R99, -INF , !P3 ;  /* 0xff80000063637808 */ /* 0x001fc40005800000 */
        /* <DEDUP_REMOVED lines=101> */
[----:B-1----:R-:W-:-:S03]  /*5050*/  IMAD.IADD R12, R19, 0x1, R14 ;  /* 0x00000001130c7824 */ /* 0x002fc600078e020e */
        /* <DEDUP_REMOVED lines=17> */
.L_x_11293:
[----:B------:R-:W-:Y:S05]  /*5170*/  BSYNC B2 ;  /* 0x0000000000027941 */ /* 0x000fea0003800000 */
.L_x_11292:
[----:B------:R-:W-:Y:S01]  /*5180*/  LOP3.LUT R9, RZ, R9, RZ, 0x33, !PT ;  /* 0x00000009ff097212 */ /* 0x000fe200078e33ff */
[----:B------:R-:W-:Y:S06]  /*5190*/  BRA `(.L_x_11294) ;  /* 0x0000000000187947 */ /* 0x000fec0003800000 */
.L_x_11291:
[----:B------:R-:W-:-:S13]  /*51a0*/  ISETP.NE.AND P6, PT, R10, 0x1, PT ;  /* 0x000000010a00780c */ /* 0x000fda0003fc5270 */
[----:B------:R-:W-:Y:S05]  /*51b0*/  @!P6 BRA `(.L_x_11294) ;  /* 0x000000000010e947 */ /* 0x000fea0003800000 */
[----:B------:R-:W2:Y:S04]  /*51c0*/  LDL R8, [R194+0x1c] ;  /* 0x00001c00c2087983 */ /* 0x000ea80000100800 */
[----:B------:R-:W3:Y:S01]  /*51d0*/  LDL R14, [R194+0x20] ;  /* 0x00002000c20e7983 */ /* 0x000ee20000100800 */
[----:B--2---:R-:W-:-:S05]  /*51e0*/  IMAD.HI.U32 R9, R9, R8, RZ ;  /* 0x0000000809097227 */ /* 0x004fca00078e00ff */
[----:B---3--:R-:W-:-:S07]  /*51f0*/  SHF.R.U32.HI R9, RZ, R14, R9 ;  /* 0x0000000eff097219 */ /* 0x008fce0000011609 */
.L_x_11294:
[----:B------:R-:W-:Y:S05]  /*5200*/  BSYNC B1 ;  /* 0x0000000000017941 */ /* 0x000fea0003800000 */
.L_x_11290:
[----:B------:R-:W-:-:S05]  /*5210*/  IMAD R9, R10, R9, R28 ;  /* 0x000000090a097224 */ /* 0x000fca00078e021c */
[----:B------:R-:W-:Y:S02]  /*5220*/  VIADDMNMX R11, R9, R10, R11, PT ;  /* 0x0000000a090b7246 */ /* 0x000fe4000380010b */
[----:B------:R-:W-:-:S07]  /*5230*/  VIMNMX R12, R12, R9, !PT ;  /* 0x000000090c0c7248 */ /* 0x000fce0007fe0100 */
.L_x_11289:
[----:B------:R-:W-:Y:S05]  /*5240*/  BSYNC B0 ;  /* 0x0000000000007941 */ /* 0x000fea0003800000 */
.L_x_11288:
[C---:B------:R-:W-:Y:S01]  /*5250*/  ISETP.GT.AND P1, PT, R12.reuse, 0x1, !P1 ;  /* 0x000000010c00780c */ /* 0x040fe20004f24270 */
[----:B------:R-:W2:Y:S01]  /*5260*/  LDL R220, [R1+0x2b8] ;  /* 0x0002b80001dc7983 */ /* 0x000ea20000100800 */
[----:B------:R-:W-:Y:S02]  /*5270*/  ISETP.GT.AND P2, PT, R12, 0x8, !P2 ;  /* 0x000000080c00780c */ /* 0x000fe40005744270 */
[C---:B------:R-:W-:Y:S01]  /*5280*/  ISETP.LT.OR P1, PT, R11.reuse, 0x2, P1 ;  /* 0x000000020b00780c */ /* 0x040fe20000f21670 */
[----:B------:R-:W3:Y:S01]  /*5290*/  LDL R15, [R1+0x460] ;  /* 0x00046000010f7983 */ /* 0x000ee20000100800 */
[----:B------:R-:W-:Y:S02]  /*52a0*/  ISETP.LT.OR P2, PT, R11, 0x9, P2 ;  /* 0x000000090b00780c */ /* 0x000fe40001741670 */
[----:B------:R-:W-:Y:S01]  /*52b0*/  FSEL R97, R97, -INF , !P1 ;  /* 0xff80000061617808 */ /* 0x000fe20004800000 */
[----:B------:R-:W4:Y:S01]  /*52c0*/  LDL R156, [R1+0x2ac] ;  /* 0x0002ac00019c7983 */ /* 0x000f220000100800 */
[----:B------:R-:W-:-:S02]  /*52d0*/  ISETP.NE.AND P1, PT, R18, RZ, PT ;  /* 0x000000ff1200720c */ /* 0x000fc40003f25270 */
[----:B------:R-:W-:Y:S01]  /*52e0*/  FSEL R159, R159, -INF , !P2 ;  /* 0xff8000009f9f7808 */ /* 0x000fe20005000000 */
[----:B------:R-:W5:Y:S01]  /*52f0*/  LDL R18, [R1+0x33c] ;  /* 0x00033c0001127983 */ /* 0x000f620000100800 */
[----:B------:R-:W-:Y:S02]  /*5300*/  ISETP.GT.AND P1, PT, R12, 0x9, !P1 ;  /* 0x000000090c00780c */ /* 0x000fe40004f24270 */
[----:B------:R-:W-:Y:S01]  /*5310*/  ISETP.NE.AND P2, PT, R29, RZ, PT ;  /* 0x000000ff1d00720c */ /* 0x000fe20003f45270 */
[----:B------:R-:W4:Y:S01]  /*5320*/  LDL R158, [R1+0x2b0] ;  /* 0x0002b000019e7983 */ /* 0x000f220000100800 */
[----:B------:R-:W-:Y:S02]  /*5330*/  ISETP.LT.OR P1, PT, R11, 0xa, P1 ;  /* 0x0000000a0b00780c */ /* 0x000fe40000f21670 */
[----:B------:R-:W-:Y:S01]  /*5340*/  ISETP.NE.AND P6, PT, R30, RZ, PT ;  /* 0x000000ff1e00720c */ /* 0x000fe20003fc5270 */
[----:B------:R-:W4:Y:S01]  /*5350*/  LDL R160, [R1+0x2b4] ;  /* 0x0002b40001a07983 */ /* 0x000f220000100800 */
[----:B------:R-:W-:-:S02]  /*5360*/  FSEL R91, R91, -INF , !P1 ;  /* 0xff8000005b5b7808 */ /* 0x000fc40004800000 */
[----:B------:R-:W-:Y:S01]  /*5370*/  ISETP.NE.AND P1, PT, R26, RZ, PT ;  /* 0x000000ff1a00720c */ /* 0x000fe20003f25270 */
[----:B------:R-:W4:Y:S01]  /*5380*/  LDL R19, [R1+0x2bc] ;  /* 0x0002bc0001137983 */ /* 0x000f220000100800 */
[----:B------:R-:W-:Y:S02]  /*5390*/  FMNMX.FTZ R10, R113, R109, !PT ;  /* 0x0000006d710a7209 */ /* 0x000fe40007810000 */
[----:B------:R-:W-:Y:S01]  /*53a0*/  ISETP.GT.AND P1, PT, R12, 0x10, !P1 ;  /* 0x000000100c00780c */ /* 0x000fe20004f24270 */
[----:B------:R-:W4:Y:S01]  /*53b0*/  LDL R25, [R1+0x2c4] ;  /* 0x0002c40001197983 */ /* 0x000f220000100800 */
[----:B------:R-:W-:Y:S02]  /*53c0*/  FMNMX.FTZ R10, R105, R10, !PT ;  /* 0x0000000a690a7209 */ /* 0x000fe40007810000 */
[----:B------:R-:W-:Y:S01]  /*53d0*/  ISETP.LT.OR P1, PT, R11, 0x11, P1 ;  /* 0x000000110b00780c */ /* 0x000fe20000f21670 */
[----:B------:R-:W4:Y:S01]  /*53e0*/  LDL R20, [R1+0x374] ;  /* 0x0003740001147983 */ /* 0x000f220000100800 */
[----:B------:R-:W-:-:S02]  /*53f0*/  FMNMX.FTZ R10, R99, R10, !PT ;  /* 0x0000000a630a7209 */ /* 0x000fc40007810000 */
[----:B------:R-:W-:Y:S01]  /*5400*/  FSEL R164, R164, -INF , !P1 ;  /* 0xff800000a4a47808 */ /* 0x000fe20004800000 */
[----:B------:R-:W4:Y:S01]  /*5410*/  LDL R87, [R1+0x218] ;  /* 0x0002180001577983 */ /* 0x000f220000100800 */
[----:B------:R-:W-:Y:S02]  /*5420*/  ISETP.NE.AND P1, PT, R27, RZ, PT ;  /* 0x000000ff1b00720c */ /* 0x000fe40003f25270 */
[C---:B------:R-:W-:Y:S01]  /*5430*/  ISETP.GT.AND P3, PT, R12.reuse, 0x50, !P3 ;  /* 0x000000500c00780c */ /* 0x040fe20005f64270 */
[----:B------:R-:W4:Y:S01]  /*5440*/  LDL R152, [R1+0x2a4] ;  /* 0x0002a40001987983 */ /* 0x000f220000100800 */
[C---:B------:R-:W-:Y:S02]  /*5450*/  ISETP.GT.AND P1, PT, R12.reuse, 0x11, !P1 ;  /* 0x000000110c00780c */ /* 0x040fe40004f24270 */
[----:B------:R-:W-:Y:S01]  /*5460*/  ISETP.GT.AND P4, PT, R12, 0x51, !P4 ;  /* 0x000000510c00780c */ /* 0x000fe20006784270 */
[----:B------:R-:W4:Y:S01]  /*5470*/  LDL R154, [R1+0x2a8] ;  /* 0x0002a800019a7983 */ /* 0x000f220000100800 */
[----:B------:R-:W-:-:S02]  /*5480*/  ISETP.LT.OR P1, PT, R11, 0x12, P1 ;  /* 0x000000120b00780c */ /* 0x000fc40000f21670 */
[----:B------:R-:W-:Y:S01]  /*5490*/  ISETP.LT.OR P3, PT, R11, 0x51, P3 ;  /* 0x000000510b00780c */ /* 0x000fe20001f61670 */
[----:B------:R-:W4:Y:S01]  /*54a0*/  LDL R89, [R1+0x230] ;  /* 0x0002300001597983 */ /* 0x000f220000100800 */
[----:B------:R-:W-:Y:S02]  /*54b0*/  FSEL R174, R174, -INF , !P1 ;  /* 0xff800000aeae7808 */ /* 0x000fe40004800000 */
[----:B------:R-:W-:Y:S01]  /*54c0*/  ISETP.GT.AND P1, PT, R12, 0x18, !P2 ;  /* 0x000000180c00780c */ /* 0x000fe20005724270 */
[----:B------:R-:W4:Y:S01]  /*54d0*/  LDL R111, [R1+0x234] ;  /* 0x00023400016f7983 */ /* 0x000f220000100800 */
[----:B------:R-:W-:Y:S02]  /*54e0*/  ISETP.NE.AND P2, PT, R13, RZ, PT ;  /* 0x000000ff0d00720c */ /* 0x000fe40003f45270 */
[----:B------:R-:W-:Y:S01]  /*54f0*/  ISETP.LT.OR P1, PT, R11, 0x19, P1 ;  /* 0x000000190b00780c */ /* 0x000fe20000f21670 */
[----:B------:R-:W4:Y:S01]  /*5500*/  LDL R115, [R1+0x238] ;  /* 0x0002380001737983 */ /* 0x000f220000100800 */
[----:B------:R-:W-:-:S02]  /*5510*/  FMNMX.FTZ R13, R161, R10, !PT ;  /* 0x0000000aa10d7209 */ /* 0x000fc40007810000 */
[----:B------:R-:W-:Y:S01]  /*5520*/  FSEL R175, R175, -INF , !P1 ;  /* 0xff800000afaf7808 */ /* 0x000fe20004800000 */
[----:B------:R-:W4:Y:S01]  /*5530*/  LDL R117, [R1+0x23c] ;  /* 0x00023c0001757983 */ /* 0x000f220000100800 */
[----:B------:R-:W-:Y:S02]  /*5540*/  ISETP.GT.AND P1, PT, R12, 0x19, !P6 ;  /* 0x000000190c00780c */ /* 0x000fe40007724270 */
[----:B------:R-:W-:Y:S01]  /*5550*/  ISETP.NE.AND P6, PT, R40, RZ, PT ;  /* 0x000000ff2800720c */ /* 0x000fe20003fc5270 */
[----:B------:R-:W4:Y:S01]  /*5560*/  LDL R93, [R1+0x240] ;  /* 0x00024000015d7983 */ /* 0x000f220000100800 */
[----:B------:R-:W-:Y:S02]  /*5570*/  ISETP.LT.OR P1, PT, R11, 0x1a, P1 ;  /* 0x0000001a0b00780c */ /* 0x000fe40000f21670 */
[----:B------:R-:W-:Y:S01]  /*5580*/  ISETP.GT.AND P5, PT, R12, 0x58, !P5 ;  /* 0x000000580c00780c */ /* 0x000fe20006fa4270 */
[----:B------:R-:W4:Y:S01]  /*5590*/  LDL R119, [R1+0x244] ;  /* 0x0002440001777983 */ /* 0x000f220000100800 */
[----:B------:R-:W-:-:S02]  /*55a0*/  FSEL R228, R228, -INF , !P1 ;  /* 0xff800000e4e47808 */ /* 0x000fc40004800000 */
[----:B------:R-:W-:Y:S01]  /*55b0*/  ISETP.NE.AND P1, PT, R31, RZ, PT ;  /* 0x000000ff1f00720c */ /* 0x000fe20003f25270 */
[----:B------:R-:W4:Y:S01]  /*55c0*/  LDL R121, [R1+0x248] ;  /* 0x0002480001797983 */ /* 0x000f220000100800 */
[C---:B------:R-:W-:Y:S02]  /*55d0*/  ISETP.LT.OR P4, PT, R11.reuse, 0x52, P4 ;  /* 0x000000520b00780c */ /* 0x040fe40002781670 */
[----:B------:R-:W-:Y:S01]  /*55e0*/  ISETP.GT.AND P1, PT, R12, 0x20, !P1 ;  /* 0x000000200c00780c */ /* 0x000fe20004f24270 */
[----:B------:R-:W4:Y:S01]  /*55f0*/  LDL R123, [R1+0x24c] ;  /* 0x00024c00017b7983 */ /* 0x000f220000100800 */
[----:B------:R-:W-:Y:S02]  /*5600*/  FSEL R170, R170, -INF , !P3 ;  /* 0xff800000aaaa7808 */ /* 0x000fe40005800000 */
[C---:B------:R-:W-:Y:S01]  /*5610*/  ISETP.LT.OR P1, PT, R11.reuse, 0x21, P1 ;  /* 0x000000210b00780c */ /* 0x040fe20000f21670 */
[----:B------:R-:W4:Y:S01]  /*5620*/  LDL R95, [R1+0x250] ;  /* 0x00025000015f7983 */ /* 0x000f220000100800 */
[----:B------:R-:W-:-:S02]  /*5630*/  ISETP.LT.OR P5, PT, R11, 0x59, P5 ;  /* 0x000000590b00780c */ /* 0x000fc40002fa1670 */
[----:B------:R-:W-:Y:S01]  /*5640*/  FSEL R181, R181, -INF , !P1 ;  /* 0xff800000b5b57808 */ /* 0x000fe20004800000 */
[----:B------:R-:W4:Y:S01]  /*5650*/  LDL R125, [R1+0x254] ;  /* 0x00025400017d7983 */ /* 0x000f220000100800 */
[----:B------:R-:W-:Y:S02]  /*5660*/  ISETP.NE.AND P1, PT, R32, RZ, PT ;  /* 0x000000ff2000720c */ /* 0x000fe40003f25270 */
[----:B------:R-:W-:Y:S01]  /*5670*/  FSEL R171, R171, -INF , !P4 ;  /* 0xff800000abab7808 */ /* 0x000fe20006000000 */
[----:B------:R-:W4:Y:S01]  /*5680*/  LDL R127, [R1+0x258] ;  /* 0x00025800017f7983 */ /* 0x000f220000100800 */
[----:B------:R-:W-:Y:S02]  /*5690*/  ISETP.GT.AND P1, PT, R12, 0x21, !P1 ;  /* 0x000000210c00780c */ /* 0x000fe40004f24270 */
[----:B------:R-:W-:Y:S01]  /*56a0*/  FSEL R172, R172, -INF , !P5 ;  /* 0xff800000acac7808 */ /* 0x000fe20006800000 */
[----:B------:R-:W4:Y:S01]  /*56b0*/  LDL R129, [R1+0x25c] ;  /* 0x00025c0001817983 */ /* 0x000f220000100800 */
[----:B------:R-:W-:-:S03]  /*56c0*/  ISETP.LT.OR P1, PT, R11, 0x22, P1 ;  /* 0x000000220b00780c */ /* 0x000fc60000f21670 */
[----:B------:R-:W4:Y:S01]  /*56d0*/  LDL R101, [R1+0x260] ;  /* 0x0002600001657983 */ /* 0x000f220000100800 */
[----:B------:R-:W-:Y:S02]  /*56e0*/  FSEL R182, R182, -INF , !P1 ;  /* 0xff800000b6b67808 */ /* 0x000fe40004800000 */
[----:B------:R-:W-:Y:S01]  /*56f0*/  ISETP.NE.AND P1, PT, R33, RZ, PT ;  /* 0x000000ff2100720c */ /* 0x000fe20003f25270 */
[----:B------:R-:W4:Y:S03]  /*5700*/  LDL R131, [R1+0x264] ;  /* 0x0002640001837983 */ /* 0x000f260000100800 */
[----:B------:R-:W-:Y:S01]  /*5710*/  ISETP.GT.AND P1, PT, R12, 0x28, !P1 ;  /* 0x000000280c00780c */ /* 0x000fe20004f24270 */
[----:B------:R-:W4:Y:S03]  /*5720*/  LDL R133, [R1+0x268] ;  /* 0x0002680001857983 */ /* 0x000f260000100800 */
[----:B------:R-:W-:Y:S01]  /*5730*/  ISETP.LT.OR P1, PT, R11, 0x29, P1 ;  /* 0x000000290b00780c */ /* 0x000fe20000f21670 */
[----:B------:R-:W4:Y:S03]  /*5740*/  LDL R135, [R1+0x26c] ;  /* 0x00026c0001877983 */ /* 0x000f260000100800 */
[----:B------:R-:W-:Y:S01]  /*5750*/  FSEL R183, R183, -INF , !P1 ;  /* 0xff800000b7b77808 */ /* 0x000fe20004800000 */
[----:B------:R-:W4:Y:S01]  /*5760*/  LDL R103, [R1+0x270] ;  /* 0x0002700001677983 */ /* 0x000f220000100800 */
[----:B------:R-:W-:-:S03]  /*5770*/  ISETP.NE.AND P1, PT, R34, RZ, PT ;  /* 0x000000ff2200720c */ /* 0x000fc60003f25270 */
[----:B------:R-:W4:Y:S01]  /*5780*/  LDL R128, [R1+0x274] ;  /* 0x0002740001807983 */ /* 0x000f220000100800 */
[----:B------:R-:W-:-:S03]  /*5790*/  ISETP.GT.AND P1, PT, R12, 0x29, !P1 ;  /* 0x000000290c00780c */ /* 0x000fc60004f24270 */
        /* <DEDUP_REMOVED lines=42> */
[----:B------:R-:W-:-:S02]  /*5a40*/  ISETP.GT.AND P1, PT, R12, RZ, !P2 ;  /* 0x000000ff0c00720c */ /* 0x000fc40005724270 */
[----:B------:R-:W-:Y:S01]  /*5a50*/  ISETP.NE.AND P2, PT, R42, RZ, PT ;  /* 0x000000ff2a00720c */ /* 0x000fe20003f45270 */
[----:B------:R-:W4:Y:S01]  /*5a60*/  LDL R45, [R1+0x2ec] ;  /* 0x0002ec00012d7983 */ /* 0x000f220000100800 */
[----:B------:R-:W-:Y:S02]  /*5a70*/  ISETP.LT.OR P1, PT, R11, 0x1, P1 ;  /* 0x000000010b00780c */ /* 0x000fe40000f21670 */
[C---:B------:R-:W-:Y:S01]  /*5a80*/  ISETP.GT.AND P2, PT, R12.reuse, 0x49, !P2 ;  /* 0x000000490c00780c */ /* 0x040fe20005744270 */
[----:B------:R-:W4:Y:S01]  /*5a90*/  LDL R47, [R1+0x2f0] ;  /* 0x0002f000012f7983 */ /* 0x000f220000100800 */
[----:B------:R-:W-:Y:S02]  /*5aa0*/  FSEL R157, R157, -INF , !P1 ;  /* 0xff8000009d9d7808 */ /* 0x000fe40004800000 */
        /* <DEDUP_REMOVED lines=8> */
[----:B------:R-:W-:Y:S02]  /*5b30*/  FMNMX.FTZ R9, R91, R8, !PT ;  /* 0x000000085b097209 */ /* 0x000fe40007810000 */
[----:B------:R-:W-:Y:S01]  /*5b40*/  FMNMX.FTZ R8, R162, R13, !PT ;  /* 0x0000000da2087209 */ /* 0x000fe20007810000 */
[----:B------:R-:W4:Y:S01]  /*5b50*/  LDL R55, [R1+0x300] ;  /* 0x0003000001377983 */ /* 0x000f220000100800 */
[----:B------:R-:W-:-:S02]  /*5b60*/  FMNMX.FTZ R9, R164, R9, !PT ;  /* 0x00000009a4097209 */ /* 0x000fc40007810000 */
[----:B------:R-:W-:Y:S01]  /*5b70*/  FMNMX.FTZ R8, R163, R8, !PT ;  /* 0x00000008a3087209 */ /* 0x000fe20007810000 */
[----:B------:R-:W4:Y:S01]  /*5b80*/  LDL R57, [R1+0x304] ;  /* 0x0003040001397983 */ /* 0x000f220000100800 */
[----:B------:R-:W-:Y:S02]  /*5b90*/  FMNMX.FTZ R10, R174, R9, !PT ;  /* 0x00000009ae0a7209 */ /* 0x000fe40007810000 */
[----:B------:R-:W-:Y:S01]  /*5ba0*/  FMNMX.FTZ R8, R229, R8, !PT ;  /* 0x00000008e5087209 */ /* 0x000fe20007810000 */
[----:B------:R-:W4:Y:S01]  /*5bb0*/  LDL R59, [R1+0x308] ;  /* 0x00030800013b7983 */ /* 0x000f220000100800 */
[----:B------:R-:W-:Y:S02]  /*5bc0*/  FMNMX.FTZ R9, R175, R10, !PT ;  /* 0x0000000aaf097209 */ /* 0x000fe40007810000 */
[----:B------:R-:W-:Y:S01]  /*5bd0*/  ISETP.NE.AND P1, PT, R41, RZ, PT ;  /* 0x000000ff2900720c */ /* 0x000fe20003f25270 */
        /* <DEDUP_REMOVED lines=25> */
[----:B------:R-:W-:Y:S02]  /*5d70*/  ISETP.GT.AND P1, PT, R12, 0x48, !P1 ;  /* 0x000000480c00780c */ /* 0x000fe40004f24270 */
[----:B------:R-:W-:Y:S01]  /*5d80*/  FMNMX.FTZ R13, R217, R10, !PT ;  /* 0x0000000ad90d7209 */ /* 0x000fe20007810000 */
[----:B------:R-:W4:Y:S01]  /*5d90*/  LDL R77, [R1+0x32c] ;  /* 0x00032c00014d7983 */ /* 0x000f220000100800 */
[----:B------:R-:W-:-:S02]  /*5da0*/  FMNMX.FTZ R9, R212, R9, !PT ;  /* 0x00000009d4097209 */ /* 0x000fc40007810000 */
[C---:B------:R-:W-:Y:S01]  /*5db0*/  ISETP.LT.OR P1, PT, R11.reuse, 0x49, P1 ;  /* 0x000000490b00780c */ /* 0x040fe20000f21670 */
[----:B------:R-:W4:Y:S01]  /*5dc0*/  LDL R79, [R1+0x330] ;  /* 0x00033000014f7983 */ /* 0x000f220000100800 */
[----:B------:R-:W-:Y:S02]  /*5dd0*/  FMNMX.FTZ R8, R166, R13, !PT ;  /* 0x0000000da6087209 */ /* 0x000fe40007810000 */
[----:B------:R-:W-:Y:S01]  /*5de0*/  FMNMX.FTZ R10, R218, R9, !PT ;  /* 0x00000009da0a7209 */ /* 0x000fe20007810000 */
[----:B------:R-:W4:Y:S01]  /*5df0*/  LDL R81, [R1+0x334] ;  /* 0x0003340001517983 */ /* 0x000f220000100800 */
[----:B------:R-:W-:Y:S02]  /*5e00*/  ISETP.LT.OR P2, PT, R11, 0x4a, P2 ;  /* 0x0000004a0b00780c */ /* 0x000fe40001741670 */
[----:B------:R-:W-:Y:S01]  /*5e10*/  FSEL R168, R168, -INF , !P1 ;  /* 0xff800000a8a87808 */ /* 0x000fe20004800000 */
[----:B------:R-:W4:Y:S01]  /*5e20*/  LDL R83, [R1+0x338] ;  /* 0x0003380001537983 */ /* 0x000f220000100800 */
[----:B------:R-:W-:-:S02]  /*5e30*/  FMNMX.FTZ R9, R167, R8, !PT ;  /* 0x00000008a7097209 */ /* 0x000fc40007810000 */
[----:B------:R-:W-:Y:S01]  /*5e40*/  FMNMX.FTZ R10, R195, R10, !PT ;  /* 0x0000000ac30a7209 */ /* 0x000fe20007810000 */
[----:B------:R-:W4:Y:S01]  /*5e50*/  LDL R122, [R1+0x340] ;  /* 0x00034000017a7983 */ /* 0x000f220000100800 */
[----:B------:R-:W-:Y:S02]  /*5e60*/  FSEL R169, R169, -INF , !P2 ;  /* 0xff800000a9a97808 */ /* 0x000fe40005000000 */
[----:B------:R-:W-:Y:S01]  /*5e70*/  FMNMX.FTZ R8, R168, R9, !PT ;  /* 0x00000009a8087209 */ /* 0x000fe20007810000 */
[----:B------:R-:W4:Y:S01]  /*5e80*/  LDL R124, [R1+0x344] ;  /* 0x00034400017c7983 */ /* 0x000f220000100800 */
[----:B------:R-:W-:Y:S02]  /*5e90*/  FMNMX.FTZ R9, R213, R10, !PT ;  /* 0x0000000ad5097209 */ /* 0x000fe40007810000 */
[----:B------:R-:W-:Y:S01]  /*5ea0*/  ISETP.NE.AND P6, PT, R21, RZ, PT ;  /* 0x000000ff1500720c */ /* 0x000fe20003fc5270 */
[----:B------:R-:W4:Y:S01]  /*5eb0*/  LDL R126, [R1+0x348] ;  /* 0x00034800017e7983 */ /* 0x000f220000100800 */
[----:B------:R-:W-:-:S02]  /*5ec0*/  FMNMX.FTZ R13, R169, R8, !PT ;  /* 0x00000008a90d7209 */ /* 0x000fc40007810000 */
[----:B------:R-:W-:Y:S01]  /*5ed0*/  FMNMX.FTZ R9, R214, R9, !PT ;  /* 0x00000009d6097209 */ /* 0x000fe20007810000 */
[----:B------:R-:W5:Y:S01]  /*5ee0*/  LDL R21, [R1+0x2c0] ;  /* 0x0002c00001157983 */ /* 0x000f620000100800 */
[----:B------:R-:W-:Y:S02]  /*5ef0*/  ISETP.GT.AND P6, PT, R12, 0x59, !P6 ;  /* 0x000000590c00780c */ /* 0x000fe400077c4270 */
[----:B------:R-:W-:Y:S01]  /*5f00*/  FMNMX.FTZ R8, R170, R13, !PT ;  /* 0x0000000daa087209 */ /* 0x000fe20007810000 */
[----:B------:R-:W4:Y:S01]  /*5f10*/  LDL R114, [R1+0x34c] ;  /* 0x00034c0001727983 */ /* 0x000f220000100800 */
[----:B------:R-:W-:Y:S02]  /*5f20*/  FMNMX.FTZ R10, R216, R9, !PT ;  /* 0x00000009d80a7209 */ /* 0x000fe40007810000 */
[----:B------:R-:W-:Y:S01]  /*5f30*/  ISETP.LT.OR P6, PT, R11, 0x5a, P6 ;  /* 0x0000005a0b00780c */ /* 0x000fe200037c1670 */
[----:B------:R-:W4:Y:S01]  /*5f40*/  LDL R116, [R1+0x350] ;  /* 0x0003500001747983 */ /* 0x000f220000100800 */
[----:B------:R-:W-:-:S02]  /*5f50*/  FMNMX.FTZ R9, R171, R8, !PT ;  /* 0x00000008ab097209 */ /* 0x000fc40007810000 */
[----:B------:R-:W-:Y:S01]  /*5f60*/  FSEL R173, R173, -INF , !P6 ;  /* 0xff800000adad7808 */ /* 0x000fe20007000000 */
[----:B------:R-:W4:Y:S01]  /*5f70*/  LDL R118, [R1+0x354] ;  /* 0x0003540001767983 */ /* 0x000f220000100800 */
[----:B------:R-:W-:Y:S02]  /*5f80*/  FMNMX.FTZ R10, R215, R10, !PT ;  /* 0x0000000ad70a7209 */ /* 0x000fe40007810000 */
[----:B------:R-:W-:Y:S01]  /*5f90*/  FMNMX.FTZ R8, R172, R9, !PT ;  /* 0x00000009ac087209 */ /* 0x000fe20007810000 */
[----:B------:R-:W4:Y:S01]  /*5fa0*/  LDL R120, [R1+0x358] ;  /* 0x0003580001787983 */ /* 0x000f220000100800 */
[----:B------:R-:W-:Y:S02]  /*5fb0*/  FMNMX.FTZ R10, R211, R10, !PT ;  /* 0x0000000ad30a7209 */ /* 0x000fe40007810000 */
[----:B------:R-:W-:Y:S01]  /*5fc0*/  FMNMX.FTZ R11, R173, R8, !PT ;  /* 0x00000008ad0b7209 */ /* 0x000fe20007810000 */
[----:B------:R-:W4:Y:S04]  /*5fd0*/  LDL R108, [R1+0x35c] ;  /* 0x00035c00016c7983 */ /* 0x000f280000100800 */
[----:B------:R-:W-:Y:S04]  /*5fe0*/  STL.64 [R1+0x440], R10 ;  /* 0x0004400a01007387 */ /* 0x000fe80000100a00 */
[----:B------:R-:W2:Y:S04]  /*5ff0*/  LDL R107, [R1+0x444] ;  /* 0x00044400016b7983 */ /* 0x000ea80000100800 */
[----:B------:R-:W0:Y:S04]  /*6000*/  SHFL.BFLY PT, R9, R10, 0x2, 0x1f ;  /* 0x0c401f000a097f89 */ /* 0x000e2800000e0000 */
[----:B------:R-:W4:Y:S04]  /*6010*/  LDL R110, [R1+0x360] ;  /* 0x00036000016e7983 */ /* 0x000f280000100800 */
[----:B------:R-:W4:Y:S04]  /*6020*/  LDL R112, [R1+0x364] ;  /* 0x0003640001707983 */ /* 0x000f280000100800 */
[----:B------:R-:W4:Y:S04]  /*6030*/  LDL R102, [R1+0x368] ;  /* 0x0003680001667983 */ /* 0x000f280000100800 */
[----:B------:R-:W4:Y:S04]  /*6040*/  LDL R104, [R1+0x36c] ;  /* 0x00036c0001687983 */ /* 0x000f280000100800 */
[----:B------:R-:W4:Y:S01]  /*6050*/  LDL R106, [R1+0x370] ;  /* 0x00037000016a7983 */ /* 0x000f220000100800 */
[----:B0-----:R-:W-:-:S03]  /*6060*/  FMNMX.FTZ R12, R10, R9, !PT ;  /* 0x000000090a0c7209 */ /* 0x001fc60007810000 */
[----:B------:R-:W4:Y:S04]  /*6070*/  LDL R98, [R1+0x378] ;  /* 0x0003780001627983 */ /* 0x000f280000100800 */
        /* <DEDUP_REMOVED lines=8> */
[----:B------:R0:W-:Y:S04]  /*6100*/  STL [R1+0x440], R14 ;  /* 0x0004400e01007387 */ /* 0x0001e80000100800 */
[----:B------:R-:W3:Y:S04]  /*6110*/  LDL R85, [R1+0x440] ;  /* 0x0004400001557983 */ /* 0x000ee80000100800 */
[----:B------:R-:W4:Y:S04]  /*6120*/  LDL.64 R8, [R1+0xa8] ;  /* 0x0000a80001087983 */ /* 0x000f280000100a00 */
        /* <DEDUP_REMOVED lines=36> */
[----:B--2---:R-:W0:Y:S02]  /*6370*/  SHFL.BFLY PT, R10, R107, 0x2, 0x1f ;  /* 0x0c401f006b0a7f89 */ /* 0x004e2400000e0000 */
[----:B0-----:R-:W-:-:S05]  /*6380*/  FMNMX.FTZ R10, R10, R107, !PT ;  /* 0x0000006b0a0a7209 */ /* 0x001fca0007810000 */
[----:B------:R-:W0:Y:S02]  /*6390*/  SHFL.BFLY PT, R11, R10, 0x1, 0x1f ;  /* 0x0c201f000a0b7f89 */ /* 0x000e2400000e0000 */
[----:B0-----:R-:W-:Y:S02]  /*63a0*/  FMNMX.FTZ R12, R10, R11, !PT ;  /* 0x0000000b0a0c7209 */ /* 0x001fe40007810000 */
[----:B------:R-:W2:Y:S04]  /*63b0*/  LDL R10, [R1+0x424] ;  /* 0x00042400010a7983 */ /* 0x000ea80000100800 */
[----:B------:R-:W2:Y:S04]  /*63c0*/  LDL R11, [R1+0x428] ;  /* 0x00042800010b7983 */ /* 0x000ea80000100800 */
[----:B------:R0:W-:Y:S01]  /*63d0*/  STL [R1+0x2b8], R220 ;  /* 0x0002b8dc01007387 */ /* 0x0001e20000100800 */
[----:B---3--:R-:W-:Y:S01]  /*63e0*/  FSETP.NEU.FTZ.AND P1, PT, R85, -INF , PT ;  /* 0xff8000005500780b */ /* 0x008fe20003f3d000 */
[----:B0-----:R-:W-:-:S02]  /*63f0*/  FMUL.FTZ R220, R15, R85 ;  /* 0x000000550fdc7220 */ /* 0x001fc40000410000 */
[----:B-----5:R0:W-:Y:S03]  /*6400*/  STL [R1+0x2c0], R21 ;  /* 0x0002c01501007387 */ /* 0x0201e60000100800 */
[----:B------:R-:W-:Y:S01]  /*6410*/  FSEL R220, R220, RZ, P1 ;  /* 0x000000ffdcdc7208 */ /* 0x000fe20000800000 */
[----:B------:R1:W-:Y:S04]  /*6420*/  STL [R1+0x33c], R18 ;  /* 0x00033c1201007387 */ /* 0x0003e80000100800 */
[----:B0-----:R-:W-:Y:S01]  /*6430*/  FFMA.FTZ R21, R113, R15, -R220 ;  /* 0x0000000f71157223 */ /* 0x001fe200000108dc */
[----:B------:R-:W-:-:S03]  /*6440*/  FSETP.NEU.FTZ.AND P1, PT, R12, -INF , PT ;  /* 0xff8000000c00780b */ /* 0x000fc60003f3d000 */
[----:B-1----:R0:W-:Y:S02]  /*6450*/  MUFU.EX2 R18, R21 ;  /* 0x0000001500127308 */ /* 0x0021e40000000800 */
[-C--:B0-----:R-:W-:Y:S01]  /*6460*/  FMUL.FTZ R21, R12, R15.reuse ;  /* 0x0000000f0c157220 */ /* 0x081fe20000410000 */
[----:B----4-:R0:W-:Y:S04]  /*6470*/  STL [R1+0x2ac], R156 ;  /* 0x0002ac9c01007387 */ /* 0x0101e80000100800 */
[----:B------:R-:W-:Y:S01]  /*6480*/  FSEL R21, R21, RZ, P1 ;  /* 0x000000ff15157208 */ /* 0x000fe20000800000 */
[----:B------:R1:W-:Y:S04]  /*6490*/  STL [R1+0x2b0], R158 ;  /* 0x0002b09e01007387 */ /* 0x0003e80000100800 */
[----:B------:R3:W-:Y:S01]  /*64a0*/  STL [R1+0x2b4], R160 ;  /* 0x0002b4a001007387 */ /* 0x0007e20000100800 */
[-C--:B0-----:R-:W-:Y:S01]  /*64b0*/  FFMA.FTZ R156, R99, R15.reuse, -R220 ;  /* 0x0000000f639c7223 */ /* 0x081fe200000108dc */
[-CC-:B------:R-:W-:Y:S01]  /*64c0*/  FFMA.FTZ R157, R157, R15.reuse, -R21.reuse ;  /* 0x0000000f9d9d7223 */ /* 0x180fe20000010815 */
[-CC-:B------:R-:W-:Y:S01]  /*64d0*/  FFMA.FTZ R159, R159, R15.reuse, -R21.reuse ;  /* 0x0000000f9f9f7223 */ /* 0x180fe20000010815 */
[----:B------:R0:W-:Y:S01]  /*64e0*/  STL [R1+0x2bc], R19 ;  /* 0x0002bc1301007387 */ /* 0x0001e20000100800 */
[----:B-1----:R-:W-:-:S03]  /*64f0*/  FFMA.FTZ R158, R97, R15, -R21 ;  /* 0x0000000f619e7223 */ /* 0x002fc60000010815 */
[----:B------:R1:W-:Y:S01]  /*6500*/  STL [R1+0x2c4], R25 ;  /* 0x0002c41901007387 */ /* 0x0003e20000100800 */
[-C--:B---3--:R-:W-:Y:S01]  /*6510*/  FFMA.FTZ R160, R91, R15.reuse, -R21 ;  /* 0x0000000f5ba07223 */ /* 0x088fe20000010815 */
[-CC-:B0-----:R-:W-:Y:S02]  /*6520*/  FFMA.FTZ R19, R109, R15.reuse, -R220.reuse ;  /* 0x0000000f6d137223 */ /* 0x181fe400000108dc */
[----:B------:R0:W-:Y:S01]  /*6530*/  STL [R1+0x374], R20 ;  /* 0x0003741401007387 */ /* 0x0001e20000100800 */
[----:B-1----:R-:W-:Y:S01]  /*6540*/  FFMA.FTZ R25, R105, R15, -R220 ;  /* 0x0000000f69197223 */ /* 0x002fe200000108dc */
[----:B------:R-:W-:Y:S08]  /*6550*/  MUFU.EX2 R156, R156 ;  /* 0x0000009c009c7308 */ /* 0x000ff00000000800 */
[----:B------:R-:W-:Y:S08]  /*6560*/  MUFU.EX2 R19, R19 ;  /* 0x0000001300137308 */ /* 0x000ff00000000800 */
[----:B0-----:R-:W-:Y:S08]  /*6570*/  MUFU.EX2 R20, R25 ;  /* 0x0000001900147308 */ /* 0x001ff00000000800 */
[----:B------:R-:W-:Y:S08]  /*6580*/  MUFU.EX2 R157, R157 ;  /* 0x0000009d009d7308 */ /* 0x000ff00000000800 */
[----:B------:R-:W0:Y:S08]  /*6590*/  MUFU.EX2 R158, R158 ;  /* 0x0000009e009e7308 */ /* 0x000e300000000800 */
[----:B------:R-:W-:Y:S08]  /*65a0*/  MUFU.EX2 R159, R159 ;  /* 0x0000009f009f7308 */ /* 0x000ff00000000800 */
[----:B------:R-:W1:Y:S01]  /*65b0*/  MUFU.EX2 R160, R160 ;  /* 0x000000a000a07308 */ /* 0x000e620000000800 */
[----:B------:R-:W-:Y:S01]  /*65c0*/  IMAD R8, R87, 0xc00, R8 ;  /* 0x00000c0057087824 */ /* 0x000fe200078e0208 */
[----:B------:R3:W-:Y:S01]  /*65d0*/  STL [R1+0x2e0], R39 ;  /* 0x0002e02701007387 */ /* 0x0007e20000100800 */
[----:B------:R-:W-:-:S03]  /*65e0*/  R2UR UR7, R9 ;  /* 0x00000000090772ca */ /* 0x000fc600000e0000 */
[----:B------:R4:W-:Y:S01]  /*65f0*/  STL [R1+0x3ec], R38 ;  /* 0x0003ec2601007387 */ /* 0x0009e20000100800 */
[----:B------:R-:W-:Y:S02]  /*6600*/  R2UR UR6, R8 ;  /* 0x00000000080672ca */ /* 0x000fe400000e0000 */
[----:B0-----:R-:W-:Y:S01]  /*6610*/  F2FP.BF16.F32.PACK_AB R153, R158, R157 ;  /* 0x0000009d9e99723e */ /* 0x001fe200000010ff */
[----:B------:R0:W-:Y:S01]  /*6620*/  STL [R1+0x2a4], R152 ;  /* 0x0002a49801007387 */ /* 0x0001e20000100800 */
[----:B---3--:R-:W-:-:S03]  /*6630*/  IMAD.MOV.U32 R39, RZ, RZ, R9 ;  /* 0x000000ffff277224 */ /* 0x008fc600078e0009 */
[----:B------:R3:W-:Y:S01]  /*6640*/  STL [R1+0x2a8], R154 ;  /* 0x0002a89a01007387 */ /* 0x0007e20000100800 */
[----:B----4-:R-:W-:Y:S01]  /*6650*/  VIADD R38, R8, 0x80 ;  /* 0x0000008008267836 */ /* 0x010fe20000000000 */
[----:B-1----:R-:W-:Y:S02]  /*6660*/  F2FP.BF16.F32.PACK_AB R155, R160, R159 ;  /* 0x0000009fa09b723e */ /* 0x002fe400000010ff */
[----:B0-----:R-:W-:Y:S01]  /*6670*/  F2FP.BF16.F32.PACK_AB R152, R19, R18 ;  /* 0x000000121398723e */ /* 0x001fe200000010ff */
[----:B------:R-:W-:Y:S01]  /*6680*/  STL [R1+0x230], R89 ;  /* 0x0002305901007387 */ /* 0x000fe20000100800 */
[----:B---3--:R-:W-:-:S03]  /*6690*/  F2FP.BF16.F32.PACK_AB R154, R156, R20 ;  /* 0x000000149c9a723e */ /* 0x008fc600000010ff */
[----:B------:R-:W-:Y:S01]  /*66a0*/  STL [R1+0x234], R111 ;  /* 0x0002346f01007387 */ /* 0x000fe20000100800 */
        /* <DEDUP_REMOVED lines=108> */
[----:B------:R1:W-:Y:S06]  /*6d70*/  BAR.SYNC.DEFER_BLOCKING R205, 0x100 ;  /* 0x000400cd0000751d */ /* 0x0003ec0000010000 */
[----:B0-----:R-:W-:-:S06]  /*6d80*/  WARPGROUP.ARRIVE ;  /* 0x00000000000079c5 */ /* 0x001fcc0000000000 */
[----:B------:R-:W-:Y:S01]  /*6d90*/  HGMMA.64x256x16.F32.BF16 R24, R152, gdesc[UR4].tnspB, RZ, !UPT, gsb0 ;  /* 0x43e0000498187df0 */ /* 0x000fe2000c0018ff */
        /* <DEDUP_REMOVED lines=8> */
[----:B------:R0:W-:Y:S01]  /*6e20*/  STL [R1+0x420], R13 ;  /* 0x0004200d01007387 */ /* 0x0001e20000100800 */
[----:B------:R-:W-:Y:S03]  /*6e30*/  MUFU.EX2 R161, R161 ;  /* 0x000000a100a17308 */ /* 0x000fe60000000800 */
[----:B------:R3:W-:Y:S05]  /*6e40*/  STL [R1+0x42c], R14 ;  /* 0x00042c0e01007387 */ /* 0x0007ea0000100800 */
[----:B------:R-:W4:Y:S08]  /*6e50*/  MUFU.EX2 R162, R162 ;  /* 0x000000a200a27308 */ /* 0x000f300000000800 */
[----:B------:R-:W-:Y:S08]  /*6e60*/  MUFU.EX2 R163, R163 ;  /* 0x000000a300a37308 */ /* 0x000ff00000000800 */
[----:B0-----:R-:W0:Y:S08]  /*6e70*/  MUFU.EX2 R13, R229 ;  /* 0x000000e5000d7308 */ /* 0x001e300000000800 */
[----:B------:R-:W-:Y:S08]  /*6e80*/  MUFU.EX2 R164, R164 ;  /* 0x000000a400a47308 */ /* 0x000ff00000000800 */
[----:B------:R-:W5:Y:S08]  /*6e90*/  MUFU.EX2 R174, R174 ;  /* 0x000000ae00ae7308 */ /* 0x000f700000000800 */
[----:B------:R-:W-:Y:S08]  /*6ea0*/  MUFU.EX2 R175, R175 ;  /* 0x000000af00af7308 */ /* 0x000ff00000000800 */
[----:B---3--:R-:W3:Y:S01]  /*6eb0*/  MUFU.EX2 R14, R228 ;  /* 0x000000e4000e7308 */ /* 0x008ee20000000800 */
[----:B------:R-:W-:Y:S04]  /*6ec0*/  STL [R1+0x414], R234 ;  /* 0x000414ea01007387 */ /* 0x000fe80000100800 */
[----:B------:R-:W-:Y:S04]  /*6ed0*/  STL [R1+0x418], R236 ;  /* 0x000418ec01007387 */ /* 0x000fe80000100800 */
[----:B------:R-:W-:Y:S04]  /*6ee0*/  STL [R1+0x41c], R235 ;  /* 0x00041ceb01007387 */ /* 0x000fe80000100800 */
[----:B--2---:R-:W-:Y:S04]  /*6ef0*/  STL [R1+0x424], R10 ;  /* 0x0004240a01007387 */ /* 0x004fe80000100800 */
[----:B------:R-:W-:Y:S01]  /*6f00*/  STL [R1+0x428], R11 ;  /* 0x0004280b01007387 */ /* 0x000fe20000100800 */
[-CC-:B------:R-:W-:Y:S01]  /*6f10*/  FFMA.FTZ R165, R165, R15.reuse, -R220.reuse ;  /* 0x0000000fa5a57223 */ /* 0x180fe200000108dc */
[-CC-:B------:R-:W-:Y:S01]  /*6f20*/  FFMA.FTZ R176, R176, R15.reuse, -R220.reuse ;  /* 0x0000000fb0b07223 */ /* 0x180fe200000108dc */
[-CC-:B------:R-:W-:Y:S01]  /*6f30*/  FFMA.FTZ R177, R177, R15.reuse, -R220.reuse ;  /* 0x0000000fb1b17223 */ /* 0x180fe200000108dc */
[-C--:B------:R-:W-:Y:S01]  /*6f40*/  FFMA.FTZ R180, R180, R15.reuse, -R220 ;  /* 0x0000000fb4b47223 */ /* 0x080fe200000108dc */
[-CC-:B------:R-:W-:Y:S01]  /*6f50*/  FFMA.FTZ R181, R181, R15.reuse, -R21.reuse ;  /* 0x0000000fb5b57223 */ /* 0x180fe20000010815 */
[-CC-:B------:R-:W-:Y:S01]  /*6f60*/  FFMA.FTZ R182, R182, R15.reuse, -R21.reuse ;  /* 0x0000000fb6b67223 */ /* 0x180fe20000010815 */
[-CC-:B------:R-:W-:Y:S01]  /*6f70*/  FFMA.FTZ R183, R183, R15.reuse, -R21.reuse ;  /* 0x0000000fb7b77223 */ /* 0x180fe20000010815 */
[----:B------:R-:W-:Y:S01]  /*6f80*/  FFMA.FTZ R184, R184, R15, -R21 ;  /* 0x0000000fb8b87223 */ /* 0x000fe20000010815 */
[----:B------:R-:W-:Y:S08]  /*6f90*/  MUFU.EX2 R165, R165 ;  /* 0x000000a500a57308 */ /* 0x000ff00000000800 */
[----:B------:R-:W2:Y:S08]  /*6fa0*/  MUFU.EX2 R176, R176 ;  /* 0x000000b000b07308 */ /* 0x000eb00000000800 */
[----:B------:R-:W-:Y:S01]  /*6fb0*/  MUFU.EX2 R177, R177 ;  /* 0x000000b100b17308 */ /* 0x000fe20000000800 */
[----:B------:R-:W-:-:S02]  /*6fc0*/  WARPGROUP.DEPBAR.LE gsb0, 0x0 ;  /* 0x00008000000079c5 */ /* 0x000fc40000010000 */
[----:B----4-:R-:W-:Y:S02]  /*6fd0*/  F2FP.BF16.F32.PACK_AB R152, R162, R161 ;  /* 0x000000a1a298723e */ /* 0x010fe400000010ff */
[----:B0-----:R-:W-:Y:S02]  /*6fe0*/  F2FP.BF16.F32.PACK_AB R154, R13, R163 ;  /* 0x000000a30d9a723e */ /* 0x001fe400000010ff */
[----:B-----5:R-:W-:Y:S02]  /*6ff0*/  F2FP.BF16.F32.PACK_AB R153, R174, R164 ;  /* 0x000000a4ae99723e */ /* 0x020fe400000010ff */
[----:B---3--:R-:W-:Y:S01]  /*7000*/  F2FP.BF16.F32.PACK_AB R155, R14, R175 ;  /* 0x000000af0e9b723e */ /* 0x008fe200000010ff */
        /* <DEDUP_REMOVED lines=34> */
[----:B------:R-:W0:Y:S08]  /*7230*/  MUFU.EX2 R180, R180 ;  /* 0x000000b400b47308 */ /* 0x000e300000000800 */
[----:B------:R-:W-:Y:S08]  /*7240*/  MUFU.EX2 R181, R181 ;  /* 0x000000b500b57308 */ /* 0x000ff00000000800 */
[----:B------:R-:W3:Y:S08]  /*7250*/  MUFU.EX2 R182, R182 ;  /* 0x000000b600b67308 */ /* 0x000ef00000000800 */
[----:B------:R-:W-:Y:S08]  /*7260*/  MUFU.EX2 R183, R183 ;  /* 0x000000b700b77308 */ /* 0x000ff00000000800 */
[----:B------:R-:W4:Y:S01]  /*7270*/  MUFU.EX2 R184, R184 ;  /* 0x000000b800b87308 */ /* 0x000f220000000800 */
[----:B------:R-:W-:-:S02]  /*7280*/  VIADD R10, R8, 0x100 ;  /* 0x00000100080a7836 */ /* 0x000fc40000000000 */
[----:B------:R-:W-:-:S03]  /*7290*/  IMAD.MOV.U32 R11, RZ, RZ, R9 ;  /* 0x000000ffff0b7224 */ /* 0x000fc600078e0009 */
[----:B------:R-:W-:Y:S02]  /*72a0*/  R2UR UR6, R10 ;  /* 0x000000000a0672ca */ /* 0x000fe400000e0000 */
[----:B------:R-:W-:Y:S01]  /*72b0*/  R2UR UR7, R11 ;  /* 0x000000000b0772ca */ /* 0x000fe200000e0000 */
[----:B------:R-:W-:Y:S02]  /*72c0*/  IMAD.MOV.U32 R11, RZ, RZ, R9 ;  /* 0x000000ffff0b7224 */ /* 0x000fe400078e0009 */
[-CC-:B------:R-:W-:Y:S01]  /*72d0*/  FFMA.FTZ R219, R219, R15.reuse, -R220.reuse ;  /* 0x0000000fdbdb7223 */ /* 0x180fe200000108dc */
[-CC-:B------:R-:W-:Y:S01]  /*72e0*/  FFMA.FTZ R185, R185, R15.reuse, -R220.reuse ;  /* 0x0000000fb9b97223 */ /* 0x180fe200000108dc */
[-CC-:B------:R-:W-:Y:S01]  /*72f0*/  FFMA.FTZ R187, R187, R15.reuse, -R220.reuse ;  /* 0x0000000fbbbb7223 */ /* 0x180fe200000108dc */
[-C--:B------:R-:W-:Y:S01]  /*7300*/  FFMA.FTZ R189, R189, R15.reuse, -R220 ;  /* 0x0000000fbdbd7223 */ /* 0x080fe200000108dc */
[-CC-:B------:R-:W-:Y:S01]  /*7310*/  FFMA.FTZ R203, R203, R15.reuse, -R21.reuse ;  /* 0x0000000fcbcb7223 */ /* 0x180fe20000010815 */
[-CC-:B------:R-:W-:Y:S01]  /*7320*/  FFMA.FTZ R186, R186, R15.reuse, -R21.reuse ;  /* 0x0000000fbaba7223 */ /* 0x180fe20000010815 */
[----:B------:R-:W-:Y:S01]  /*7330*/  FFMA.FTZ R188, R188, R15, -R21 ;  /* 0x0000000fbcbc7223 */ /* 0x000fe20000010815 */
[----:B------:R-:W-:Y:S08]  /*7340*/  MUFU.EX2 R219, R219 ;  /* 0x000000db00db7308 */ /* 0x000ff00000000800 */
[----:B------:R-:W5:Y:S08]  /*7350*/  MUFU.EX2 R185, R185 ;  /* 0x000000b900b97308 */ /* 0x000f700000000800 */
[----:B------:R-:W-:Y:S08]  /*7360*/  MUFU.EX2 R187, R187 ;  /* 0x000000bb00bb7308 */ /* 0x000ff00000000800 */
[----:B------:R-:W1:Y:S08]  /*7370*/  MUFU.EX2 R189, R189 ;  /* 0x000000bd00bd7308 */ /* 0x000e700000000800 */
[----:B------:R-:W-:Y:S08]  /*7380*/  MUFU.EX2 R203, R203 ;  /* 0x000000cb00cb7308 */ /* 0x000ff00000000800 */
[----:B------:R-:W1:Y:S08]  /*7390*/  MUFU.EX2 R186, R186 ;  /* 0x000000ba00ba7308 */ /* 0x000e700000000800 */
[----:B------:R-:W-:Y:S01]  /*73a0*/  MUFU.EX2 R188, R188 ;  /* 0x000000bc00bc7308 */ /* 0x000fe20000000800 */
[----:B------:R-:W-:Y:S01]  /*73b0*/  VIADD R10, R8, 0x180 ;  /* 0x00000180080a7836 */ /* 0x000fe20000000000 */
[----:B------:R-:W-:-:S02]  /*73c0*/  WARPGROUP.DEPBAR.LE gsb0, 0x0 ;  /* 0x00008000000079c5 */ /* 0x000fc40000010000 */
[----:B--2---:R-:W-:Y:S02]  /*73d0*/  F2FP.BF16.F32.PACK_AB R152, R176, R165 ;  /* 0x000000a5b098723e */ /* 0x004fe400000010ff */
[----:B0-----:R-:W-:Y:S02]  /*73e0*/  F2FP.BF16.F32.PACK_AB R154, R180, R177 ;  /* 0x000000b1b49a723e */ /* 0x001fe400000010ff */
[----:B---3--:R-:W-:Y:S02]  /*73f0*/  F2FP.BF16.F32.PACK_AB R153, R182, R181 ;  /* 0x000000b5b699723e */ /* 0x008fe400000010ff */
[----:B----4-:R-:W-:Y:S01]  /*7400*/  F2FP.BF16.F32.PACK_AB R155, R184, R183 ;  /* 0x000000b7b89b723e */ /* 0x010fe200000010ff */
        /* <DEDUP_REMOVED lines=34> */
[----:B------:R-:W-:Y:S01]  /*7630*/  R2UR UR7, R11 ;  /* 0x000000000b0772ca */ /* 0x000fe200000e0000 */
[-C--:B------:R-:W-:Y:S01]  /*7640*/  FFMA.FTZ R11, R212, R15.reuse, -R220 ;  /* 0x0000000fd40b7223 */ /* 0x080fe200000108dc */
[----:B------:R-:W-:-:S06]  /*7650*/  FFMA.FTZ R212, R217, R15, -R21 ;  /* 0x0000000fd9d47223 */ /* 0x000fcc0000010815 */
[----:B------:R-:W0:Y:S01]  /*7660*/  MUFU.EX2 R212, R212 ;  /* 0x000000d400d47308 */ /* 0x000e220000000800 */
[----:B------:R-:W-:Y:S01]  /*7670*/  R2UR UR6, R10 ;  /* 0x000000000a0672ca */ /* 0x000fe200000e0000 */
[-CC-:B------:R-:W-:Y:S01]  /*7680*/  FFMA.FTZ R10, R195, R15.reuse, -R220.reuse ;  /* 0x0000000fc30a7223 */ /* 0x180fe200000108dc */
[-CC-:B------:R-:W-:Y:S01]  /*7690*/  FFMA.FTZ R213, R213, R15.reuse, -R220.reuse ;  /* 0x0000000fd5d57223 */ /* 0x180fe200000108dc */
[-C--:B------:R-:W-:Y:S01]  /*76a0*/  FFMA.FTZ R218, R218, R15.reuse, -R220 ;  /* 0x0000000fdada7223 */ /* 0x080fe200000108dc */
[----:B------:R-:W-:-:S03]  /*76b0*/  FFMA.FTZ R166, R166, R15, -R21 ;  /* 0x0000000fa6a67223 */ /* 0x000fc60000010815 */
[----:B------:R2:W-:Y:S01]  /*76c0*/  MUFU.EX2 R217, R10 ;  /* 0x0000000a00d97308 */ /* 0x0005e20000000800 */
[-CC-:B------:R-:W-:Y:S01]  /*76d0*/  FFMA.FTZ R168, R168, R15.reuse, -R21.reuse ;  /* 0x0000000fa8a87223 */ /* 0x180fe20000010815 */
[-CC-:B------:R-:W-:Y:S01]  /*76e0*/  FFMA.FTZ R169, R169, R15.reuse, -R21.reuse ;  /* 0x0000000fa9a97223 */ /* 0x180fe20000010815 */
[-CC-:B------:R-:W-:Y:S01]  /*76f0*/  FFMA.FTZ R214, R214, R15.reuse, -R220.reuse ;  /* 0x0000000fd6d67223 */ /* 0x180fe200000108dc */
[-CC-:B------:R-:W-:Y:S01]  /*7700*/  FFMA.FTZ R216, R216, R15.reuse, -R220.reuse ;  /* 0x0000000fd8d87223 */ /* 0x180fe200000108dc */
[-CC-:B------:R-:W-:Y:S01]  /*7710*/  FFMA.FTZ R215, R215, R15.reuse, -R220.reuse ;  /* 0x0000000fd7d77223 */ /* 0x180fe200000108dc */
[----:B--2---:R-:W-:Y:S02]  /*7720*/  VIADD R10, R8, 0x200 ;  /* 0x00000200080a7836 */ /* 0x004fe40000000000 */
[-CC-:B------:R-:W-:Y:S01]  /*7730*/  FFMA.FTZ R170, R170, R15.reuse, -R21.reuse ;  /* 0x0000000faaaa7223 */ /* 0x180fe20000010815 */
[-CC-:B------:R-:W-:Y:S01]  /*7740*/  FFMA.FTZ R171, R171, R15.reuse, -R21.reuse ;  /* 0x0000000fabab7223 */ /* 0x180fe20000010815 */
[-C--:B------:R-:W-:Y:S01]  /*7750*/  FFMA.FTZ R172, R172, R15.reuse, -R21 ;  /* 0x0000000facac7223 */ /* 0x080fe20000010815 */
[----:B------:R-:W-:Y:S01]  /*7760*/  FFMA.FTZ R220, R211, R15, -R220 ;  /* 0x0000000fd3dc7223 */ /* 0x000fe200000108dc */
[----:B------:R2:W-:Y:S08]  /*7770*/  MUFU.EX2 R195, R11 ;  /* 0x0000000b00c37308 */ /* 0x0005f00000000800 */
[----:B------:R-:W3:Y:S08]  /*7780*/  MUFU.EX2 R211, R218 ;  /* 0x000000da00d37308 */ /* 0x000ef00000000800 */
[----:B------:R-:W4:Y:S01]  /*7790*/  MUFU.EX2 R213, R213 ;  /* 0x000000d500d57308 */ /* 0x000f220000000800 */
[----:B--2---:R-:W-:Y:S01]  /*77a0*/  IMAD.MOV.U32 R11, RZ, RZ, R9 ;  /* 0x000000ffff0b7224 */ /* 0x004fe200078e0009 */
[----:B------:R-:W-:-:S02]  /*77b0*/  WARPGROUP.DEPBAR.LE gsb0, 0x0 ;  /* 0x00008000000079c5 */ /* 0x000fc40000010000 */
[----:B-----5:R-:W-:Y:S02]  /*77c0*/  F2FP.BF16.F32.PACK_AB R152, R185, R219 ;  /* 0x000000dbb998723e */ /* 0x020fe400000010ff */
[----:B-1----:R-:W-:Y:S02]  /*77d0*/  F2FP.BF16.F32.PACK_AB R154, R189, R187 ;  /* 0x000000bbbd9a723e */ /* 0x002fe400000010ff */
[----:B------:R-:W-:Y:S02]  /*77e0*/  F2FP.BF16.F32.PACK_AB R153, R186, R203 ;  /* 0x000000cbba99723e */ /* 0x000fe400000010ff */
[----:B0-----:R-:W-:Y:S01]  /*77f0*/  F2FP.BF16.F32.PACK_AB R155, R212, R188 ;  /* 0x000000bcd49b723e */ /* 0x001fe200000010ff */
        /* <DEDUP_REMOVED lines=35> */
[----:B------:R-:W-:Y:S01]  /*7a30*/  MUFU.EX2 R10, R169 ;  /* 0x000000a9000a7308 */ /* 0x000fe20000000800 */
[----:B------:R-:W-:Y:S01]  /*7a40*/  R2UR UR7, R11 ;  /* 0x000000000b0772ca */ /* 0x000fe200000e0000 */
[----:B------:R-:W-:-:S06]  /*7a50*/  FADD.FTZ R158, R157, R158 ;  /* 0x0000009e9d9e7221 */ /* 0x000fcc0000010000 */
[----:B------:R-:W-:Y:S08]  /*7a60*/  MUFU.EX2 R214, R214 ;  /* 0x000000d600d67308 */ /* 0x000ff00000000800 */
[----:B------:R-:W-:Y:S08]  /*7a70*/  MUFU.EX2 R11, R216 ;  /* 0x000000d8000b7308 */ /* 0x000ff00000000800 */
[----:B------:R-:W-:Y:S08]  /*7a80*/  MUFU.EX2 R215, R215 ;  /* 0x000000d700d77308 */ /* 0x000ff00000000800 */
[----:B------:R-:W-:Y:S08]  /*7a90*/  MUFU.EX2 R220, R220 ;  /* 0x000000dc00dc7308 */ /* 0x000ff00000000800 */
[----:B------:R-:W-:Y:S08]  /*7aa0*/  MUFU.EX2 R170, R170 ;  /* 0x000000aa00aa7308 */ /* 0x000ff00000000800 */
[----:B------:R-:W-:Y:S08]  /*7ab0*/  MUFU.EX2 R171, R171 ;  /* 0x000000ab00ab7308 */ /* 0x000ff00000000800 */
[----:B------:R-:W-:Y:S01]  /*7ac0*/  MUFU.EX2 R172, R172 ;  /* 0x000000ac00ac7308 */ /* 0x000fe20000000800 */
[----:B------:R-:W-:Y:S01]  /*7ad0*/  VIADD R8, R8, 0x280 ;  /* 0x0000028008087836 */ /* 0x000fe20000000000 */
[----:B------:R-:W-:-:S02]  /*7ae0*/  WARPGROUP.DEPBAR.LE gsb0, 0x0 ;  /* 0x00008000000079c5 */ /* 0x000fc40000010000 */
[----:B------:R-:W-:Y:S01]  /*7af0*/  FADD.FTZ R153, R18, R19 ;  /* 0x0000001312997221 */ /* 0x000fe20000010000 */
[-CC-:B------:R-:W-:Y:S01]  /*7b00*/  FFMA.FTZ R19, R167, R15.reuse, -R21.reuse ;  /* 0x0000000fa7137223 */ /* 0x180fe20000010815 */
[----:B------:R-:W-:Y:S02]  /*7b10*/  FFMA.FTZ R21, R173, R15, -R21 ;  /* 0x0000000fad157223 */ /* 0x000fe40000010815 */
[----:B------:R-:W-:Y:S08]  /*7b20*/  MUFU.EX2 R18, R166 ;  /* 0x000000a600127308 */ /* 0x000ff00000000800 */
[----:B------:R-:W0:Y:S08]  /*7b30*/  MUFU.EX2 R19, R19 ;  /* 0x0000001300137308 */ /* 0x000e300000000800 */
[----:B------:R-:W1:Y:S01]  /*7b40*/  MUFU.EX2 R15, R168 ;  /* 0x000000a8000f7308 */ /* 0x000e620000000800 */
[----:B------:R-:W-:Y:S01]  /*7b50*/  FADD.FTZ R153, R20, R153 ;  /* 0x0000009914997221 */ /* 0x000fe20000010000 */
[----:B---3--:R-:W-:-:S02]  /*7b60*/  F2FP.BF16.F32.PACK_AB R152, R211, R195 ;  /* 0x000000c3d398723e */ /* 0x008fc400000010ff */
[----:B----4-:R-:W-:Y:S01]  /*7b70*/  F2FP.BF16.F32.PACK_AB R154, R213, R217 ;  /* 0x000000d9d59a723e */ /* 0x010fe200000010ff */
[----:B------:R-:W-:Y:S01]  /*7b80*/  FADD.FTZ R156, R156, R153 ;  /* 0x000000999c9c7221 */ /* 0x000fe20000010000 */
[----:B------:R-:W-:Y:S01]  /*7b90*/  STL.128 [R1+0x230], R24 ;  /* 0x0002301801007387 */ /* 0x000fe20000100c00 */
[----:B0-----:R-:W-:-:S03]  /*7ba0*/  F2FP.BF16.F32.PACK_AB R153, R19, R18 ;  /* 0x000000121399723e */ /* 0x001fc600000010ff */
[----:B------:R-:W-:Y:S04]  /*7bb0*/  STL.128 [R1+0x240], R28 ;  /* 0x0002401c01007387 */ /* 0x000fe80000100c00 */
[----:B------:R-:W-:Y:S01]  /*7bc0*/  STL.128 [R1+0x250], R32 ;  /* 0x0002502001007387 */ /* 0x000fe20000100c00 */
[----:B-1----:R-:W-:-:S03]  /*7bd0*/  F2FP.BF16.F32.PACK_AB R155, R10, R15 ;  /* 0x0000000f0a9b723e */ /* 0x002fc600000010ff */
        /* <DEDUP_REMOVED lines=31> */
[----:B------:R0:W1:Y:S01]  /*7dd0*/  MUFU.EX2 R157, R21 ;  /* 0x00000015009d7308 */ /* 0x0000620000000800 */
[----:B------:R-:W-:Y:S02]  /*7de0*/  R2UR UR6, R8 ;  /* 0x00000000080672ca */ /* 0x000fe400000e0000 */
[----:B------:R-:W-:Y:S01]  /*7df0*/  R2UR UR7, R9 ;  /* 0x00000000090772ca */ /* 0x000fe200000e0000 */
[----:B------:R-:W-:Y:S01]  /*7e00*/  FADD.FTZ R159, R159, R158 ;  /* 0x0000009e9f9f7221 */ /* 0x000fe20000010000 */
[----:B------:R-:W2:Y:S03]  /*7e10*/  @!P0 LDL.64 R8, [R1+0x68] ;  /* 0x0000680001088983 */ /* 0x000ea60000100a00 */
[----:B------:R-:W-:Y:S01]  /*7e20*/  FADD.FTZ R159, R160, R159 ;  /* 0x0000009fa09f7221 */ /* 0x000fe20000010000 */
[----:B0-----:R-:W3:Y:S03]  /*7e30*/  @!P0 LDL R21, [R1+0x218] ;  /* 0x0002180001158983 */ /* 0x001ee60000100800 */
[----:B------:R-:W-:Y:S01]  /*7e40*/  FADD.FTZ R159, R164, R159 ;  /* 0x0000009fa49f7221 */ /* 0x000fe20000010000 */
[----:B------:R-:W-:-:S03]  /*7e50*/  FADD.FTZ R161, R161, R156 ;  /* 0x0000009ca1a17221 */ /* 0x000fc60000010000 */
[----:B------:R-:W-:Y:S01]  /*7e60*/  FADD.FTZ R174, R174, R159 ;  /* 0x0000009faeae7221 */ /* 0x000fe20000010000 */
[----:B------:R-:W-:-:S03]  /*7e70*/  FADD.FTZ R156, R162, R161 ;  /* 0x000000a1a29c7221 */ /* 0x000fc60000010000 */
[----:B------:R-:W-:Y:S01]  /*7e80*/  FADD.FTZ R175, R175, R174 ;  /* 0x000000aeafaf7221 */ /* 0x000fe20000010000 */
[----:B------:R-:W-:Y:S02]  /*7e90*/  WARPGROUP.DEPBAR.LE gsb0, 0x0 ;  /* 0x00008000000079c5 */ /* 0x000fe40000010000 */
[----:B------:R-:W-:Y:S02]  /*7ea0*/  F2FP.BF16.F32.PACK_AB R152, R11, R214 ;  /* 0x000000d60b98723e */ /* 0x000fe400000010ff */
[----:B------:R-:W-:Y:S02]  /*7eb0*/  F2FP.BF16.F32.PACK_AB R154, R220, R215 ;  /* 0x000000d7dc9a723e */ /* 0x000fe400000010ff */
[----:B------:R-:W-:Y:S02]  /*7ec0*/  F2FP.BF16.F32.PACK_AB R153, R171, R170 ;  /* 0x000000aaab99723e */ /* 0x000fe400000010ff */
[----:B-1----:R-:W-:Y:S01]  /*7ed0*/  F2FP.BF16.F32.PACK_AB R155, R157, R172 ;  /* 0x000000ac9d9b723e */ /* 0x002fe200000010ff */
        /* <DEDUP_REMOVED lines=78> */
[----:B------:R-:W4:Y:S04]  /*83c0*/  LDL R155, [R1+0x230] ;  /* 0x00023000019b7983 */ /* 0x000f280000100800 */
[----:B------:R-:W5:Y:S04]  /*83d0*/  LDL R153, [R1+0x234] ;  /* 0x0002340001997983 */ /* 0x000f680000100800 */
[----:B0-----:R-:W5:Y:S04]  /*83e0*/  LDL R117, [R1+0x238] ;  /* 0x0002380001757983 */ /* 0x001f680000100800 */
        /* <DEDUP_REMOVED lines=143> */
[----:B--2---:R-:W-:Y:S02]  /*8ce0*/  @!P0 MOV R8, R8 ;  /* 0x0000000800088202 */ /* 0x004fe40000000f00 */
[----:B------:R-:W-:Y:S01]  /*8cf0*/  FADD.FTZ R214, R11, R214 ;  /* 0x000000d60bd67221 */ /* 0x000fe20000010000 */
[----:B------:R-:W-:Y:S02]  /*8d00*/  FADD.FTZ R171, R171, R170 ;  /* 0x000000aaabab7221 */ /* 0x000fe40000010000 */
[----:B---3--:R-:W-:Y:S02]  /*8d10*/  @!P0 IMAD R21, R21, 0x8, R8 ;  /* 0x0000000815158824 */ /* 0x008fe400078e0208 */
[----:B------:R-:W-:Y:S01]  /*8d20*/  FADD.FTZ R215, R215, R214 ;  /* 0x000000d6d7d77221 */ /* 0x000fe20000010000 */
[----:B------:R-:W-:Y:S01]  /*8d30*/  FADD.FTZ R172, R172, R171 ;  /* 0x000000abacac7221 */ /* 0x000fe20000010000 */
[----:B------:R-:W-:Y:S02]  /*8d40*/  STL [R1+0x88], RZ ;  /* 0x000088ff01007387 */ /* 0x000fe40000100800 */
[----:B------:R-:W-:Y:S01]  /*8d50*/  FADD.FTZ R10, R220, R215 ;  /* 0x000000d7dc0a7221 */ /* 0x000fe20000010000 */
[----:B------:R-:W-:Y:S01]  /*8d60*/  FADD.FTZ R11, R157, R172 ;  /* 0x000000ac9d0b7221 */ /* 0x000fe20000010000 */
[----:B------:R-:W-:Y:S01]  /*8d70*/  STL [R1+0x88], R0 ;  /* 0x0000880001007387 */ /* 0x000fe20000100800 */
[----:B------:R-:W-:-:S03]  /*8d80*/  @!P0 PRMT R21, RZ, 0x654, R21 ;  /* 0x00000654ff158816 */ /* 0x000fc60000000015 */
[----:B------:R-:W-:Y:S04]  /*8d90*/  STL [R1+0x88], R0 ;  /* 0x0000880001007387 */ /* 0x000fe80000100800 */
[----:B------:R-:W-:Y:S04]  /*8da0*/  STL [R1+0x88], R0 ;  /* 0x0000880001007387 */ /* 0x000fe80000100800 */
[----:B------:R-:W-:Y:S04]  /*8db0*/  STL [R1+0x88], R0 ;  /* 0x0000880001007387 */ /* 0x000fe80000100800 */
[----:B------:R-:W-:Y:S04]  /*8dc0*/  STL [R1+0x88], R0 ;  /* 0x0000880001007387 */ /* 0x000fe80000100800 */
[----:B------:R0:W-:Y:S04]  /*8dd0*/  STL [R1+0x88], R0 ;  /* 0x0000880001007387 */ /* 0x0001e80000100800 */
[----:B------:R-:W-:Y:S04]  /*8de0*/  STL [R1+0x444], R12 ;  /* 0x0004440c01007387 */ /* 0x000fe80000100800 */
[----:B------:R1:W-:Y:S04]  /*8df0*/  STL.64 [R1+0x450], R10 ;  /* 0x0004500a01007387 */ /* 0x0003e80000100a00 */
[----:B----4-:R2:W-:Y:S04]  /*8e00*/  STL [R1+0x230], R155 ;  /* 0x0002309b01007387 */ /* 0x0105e80000100800 */
        /* <DEDUP_REMOVED lines=127> */
[----:B------:R2:W-:Y:S03]  /*9600*/  @!P0 SYNCS.ARRIVE.TRANS64.RED.A1T0 RZ, [R21+URZ], RZ ;  /* 0x000000ff15ff89a7 */ /* 0x0005e6000810043f */
[----:B0-----:R-:W3:Y:S01]  /*9610*/  LDL R0, [R1+0x70] ;  /* 0x0000700001007983 */ /* 0x001ee20000100800 */
[----:B------:R-:W-:Y:S01]  /*9620*/  ISETP.NE.AND P1, PT, R6, 0x1, PT ;  /* 0x000000010600780c */ /* 0x000fe20003f25270 */
[----:B------:R-:W-:-:S06]  /*9630*/  UIADD3 UR47, UR47, -0x2, URZ ;  /* 0xfffffffe2f2f7890 */ /* 0x000fcc000fffe03f */
[----:B-1----:R-:W-:Y:S02]  /*9640*/  IMAD.U32 R10, RZ, RZ, UR47 ;  /* 0x0000002fff0a7e24 */ /* 0x002fe4000f8e00ff */
[----:B---3--:R-:W-:-:S04]  /*9650*/  IMAD.SHL.U32 R0, R0, 0x80, RZ ;  /* 0x0000008000007824 */ /* 0x008fc800078e00ff */
[----:B------:R-:W-:-:S04]  /*9660*/  @P1 IMAD.HI.U32 R8, R0, R7, RZ ;  /* 0x0000000700081227 */ /* 0x000fc800078e00ff */
[----:B------:R-:W-:Y:S01]  /*9670*/  IMAD.MOV.U32 R6, RZ, RZ, R0 ;  /* 0x000000ffff067224 */ /* 0x000fe200078e0000 */
[----:B------:R-:W-:Y:S02]  /*9680*/  @P1 SHF.R.U32.HI R6, RZ, R233, R8 ;  /* 0x000000e9ff061219 */ /* 0x000fe40000011608 */
[----:B------:R-:W-:-:S03]  /*9690*/  ISETP.GE.AND P1, PT, R5, 0x1, PT ;  /* 0x000000010500780c */ /* 0x000fc60003f26270 */
[----:B------:R-:W-:-:S04]  /*96a0*/  VIADD R7, R6, UR46 ;  /* 0x0000002e06077c36 */ /* 0x000fc80008000000 */
        /* <DEDUP_REMOVED lines=12> */
.L_x_11297:
[----:B------:R-:W-:-:S13]  /*9770*/  ISETP.NE.AND P1, PT, R5, 0x1, PT ;  /* 0x000000010500780c */ /* 0x000fda0003f25270 */
[----:B------:R-:W-:-:S05]  /*9780*/  @P1 IMAD.HI.U32 R2, R6, R2, RZ ;  /* 0x0000000206021227 */ /* 0x000fca00078e00ff */
[----:B------:R-:W-:-:S07]  /*9790*/  @P1 SHF.R.U32.HI R6, RZ, R3, R2 ;  /* 0x00000003ff061219 */ /* 0x000fce0000011602 */
.L_x_11298:
[----:B------:R-:W-:Y:S05]  /*97a0*/  BSYNC B0 ;  /* 0x0000000000007941 */ /* 0x000fea0003800000 */
.L_x_11296:
[----:B------:R-:W-:-:S05]  /*97b0*/  IMAD R5, R6, R5, R5 ;  /* 0x0000000506057224 */ /* 0x000fca00078e0205 */
[----:B------:R-:W-:-:S07]  /*97c0*/  VIMNMX R4, R4, R5, PT ;  /* 0x0000000504047248 */ /* 0x000fce0003fe0100 */
.L_x_11295:
[----:B------:R-:W-:Y:S01]  /*97d0*/  IMAD.HI R4, R4, 0x2aaaaaab, RZ ;  /* 0x2aaaaaab04047827 */ /* 0x000fe200078e02ff */
[----:B------:R-:W-:Y:S04]  /*97e0*/  BSSY B2, `(.L_x_11299) ;  /* 0x0000012000027945 */ /* 0x000fe80003800000 */
[----:B------:R-:W-:-:S04]  /*97f0*/  SHF.R.U32.HI R3, RZ, 0x1f, R4 ;  /* 0x0000001fff037819 */ /* 0x000fc80000011604 */
[----:B------:R-:W-:-:S04]  /*9800*/  LEA.HI.SX32 R3, R4, R3, 0x1c ;  /* 0x0000000304037211 */ /* 0x000fc800078fe2ff */
[----:B------:R-:W-:-:S04]  /*9810*/  VIMNMX R189, R3, UR43, !PT ;  /* 0x0000002b03bd7c48 */ /* 0x000fc8000ffe0100 */
[----:B------:R-:W-:-:S13]  /*9820*/  ISETP.GE.AND P1, PT, R10, R189, PT ;  /* 0x000000bd0a00720c */ /* 0x000fda0003f26270 */
[----:B------:R-:W-:Y:S05]  /*9830*/  @!P1 BRA `(.L_x_11300) ;  /* 0x0000000000309947 */ /* 0x000fea0003800000 */
[----:B------:R-:W-:Y:S01]  /*9840*/  BSSY B1, `(.L_x_11301) ;  /* 0x0000009000017945 */ /* 0x000fe20003800000 */
.L_x_11303:
[----:B------:R-:W-:Y:S01]  /*9850*/  BSSY B0, `(.L_x_11302) ;  /* 0x0000004000007945 */ /* 0x000fe20003800000 */
[----:B------:R-:W-:Y:S01]  /*9860*/  VIADD R0, R16, 0x178 ;  /* 0x0000017810007836 */ /* 0x000fe20000000000 */
[----:B------:R-:W-:-:S07]  /*9870*/  MOV R211, 0x9890 ;  /* 0x0000989000d37802 */ /* 0x000fce0000000f00 */
[----:B------:R-:W-:Y:S05]  /*9880*/  CALL.REL.NOINC `($_ZN7cutlass13device_kernelIN5flash11enable_sm90INS1_16FlashAttnFwdSm90INS1_25CollectiveMainloopFwdSm90ILi2EN4cute5tupleIJNS5_1CILi1EEES8_S8_EEENS6_IJNS7_ILi128EEENS7_ILi96EEENS7_ILi64EEEEEELi256ENS_10bfloat16_tEfNS_4arch4Sm90ELb0ELb1ELb1ELb0ELb0ELb0ELb1ELb1ELb0ELb1ELb0ELb0EEENS1_21CollectiveEpilogueFwdINS6_IJSA_NS7_ILi256EEESB_EEES9_SE_SG_Li256ELb0ELb1ELb0ELb0EEENS1_30DynamicPersistentTileSchedulerILi256ELi128ELb0ELb1ELb1EEEEEEEEEvNT_6ParamsE$_ZZN5flash25CollectiveMainloopFwdSm90ILi2EN4cute5tupleIJNS1_1CILi1EEES4_S4_EEENS2_IJNS3_ILi128EEENS3_ILi96EEENS3_ILi64EEEEEELi256EN7cutlass10bfloat16_tEfNSA_4arch4Sm90ELb0ELb1ELb1ELb0ELb0ELb0ELb1ELb1ELb0ELb1ELb0ELb0EE3mmaINS_16FlashAttnFwdSm90ISE_NS_21CollectiveEpilogueFwdINS2_IJS6_NS3_ILi256EEES7_EEES5_SB_SD_Li256ELb0ELb1ELb0ELb0EEENS_30DynamicPersistentTileSchedulerILi256ELi128ELb0ELb1ELb1EEEE13SharedStorageENS1_6TensorINS1_11ArrayEngineIfLm128EEENS1_6LayoutINS2_IJNS2_IJNS3_ILi2EEEST_NS3_ILi32EEEEEES4_S4_EEENS2_IJNS2_IJS4_ST_NS3_ILi4EEEEEENS3_ILi0EEESZ_EEEEEEENS_7SoftmaxILi2ELi0EEEEEbRKNSE_6ParamsENSA_25PipelineTmaAsyncNoClusterILi2ENSA_16PipelineTmaAsyncILi2EEEEES1B_RNSA_13PipelineStateILj2EEERT0_RT1_iRiRKNS_16SeqlenInfoQKNewKILb0ELb0EEENS2_IJiiiiEEERT_ENKUliT_T0_T1_E_clIZSF_ISO_S12_S14_EbS17_S1B_S1B_S1E_S1G_S1I_iS1J_S1N_S1O_S1Q_EUlRS1R_iE1_NS3_ILb0EEENS3_ILb1EEEEEDaiS1R_S1S_S1T_) ;  /* 0x0000020800a07944 */ /* 0x000fea0003c00000 */
[----:B------:R-:W-:Y:S05]  /*9890*/  BSYNC B0 ;  /* 0x0000000000007941 */ /* 0x000fea0003800000 */
.L_x_11302:
[C---:B------:R-:W-:Y:S01]  /*98a0*/  ISETP.GT.AND P1, PT, R10.reuse, R189, PT ;  /* 0x000000bd0a00720c */ /* 0x040fe20003f24270 */
[----:B------:R-:W-:-:S12]  /*98b0*/  VIADD R10, R10, 0xffffffff ;  /* 0xffffffff0a0a7836 */ /* 0x000fd80000000000 */
[----:B------:R-:W-:Y:S05]  /*98c0*/  @P1 BRA `(.L_x_11303) ;  /* 0xfffffffc00e01947 */ /* 0x000fea000383ffff */
[----:B------:R-:W-:Y:S05]  /*98d0*/  BSYNC B1 ;  /* 0x0000000000017941 */ /* 0x000fea0003800000 */
.L_x_11301:
[----:B------:R-:W2:Y:S02]  /*98e0*/  LDL R0, [R1+0x70] ;  /* 0x0000700001007983 */ /* 0x000ea40000100800 */
[----:B--2---:R-:W-:-:S07]  /*98f0*/  IMAD.SHL.U32 R0, R0, 0x80, RZ ;  /* 0x0000008000007824 */ /* 0x004fce00078e00ff */
.L_x_11300:
[----:B------:R-:W-:Y:S05]  /*9900*/  BSYNC B2 ;  /* 0x0000000000027941 */ /* 0x000fea0003800000 */
.L_x_11299:
        /* <DEDUP_REMOVED lines=23> */
.L_x_11306:
[----:B------:R-:W-:-:S13]  /*9a80*/  ISETP.NE.AND P1, PT, R7, 0x1, PT ;  /* 0x000000010700780c */ /* 0x000fda0003f25270 */
[----:B------:R-:W0:Y:S02]  /*9a90*/  @P1 LDC.64 R4, c[0x0][0xae0] ;  /* 0x0002b800ff041b82 */ /* 0x000e240000000a00 */
[----:B0-----:R-:W-:-:S05]  /*9aa0*/  @P1 IMAD.HI.U32 R4, R0, R4, RZ ;  /* 0x0000000400041227 */ /* 0x001fca00078e00ff */
[----:B------:R-:W-:-:S07]  /*9ab0*/  @P1 SHF.R.U32.HI R0, RZ, R5, R4 ;  /* 0x00000005ff001219 */ /* 0x000fce0000011604 */
.L_x_11307:
[----:B------:R-:W-:Y:S05]  /*9ac0*/  BSYNC B0 ;  /* 0x0000000000007941 */ /* 0x000fea0003800000 */
.L_x_11305:
[----:B------:R-:W-:-:S05]  /*9ad0*/  IMAD R3, R0, R7, RZ ;  /* 0x0000000700037224 */ /* 0x000fca00078e02ff */
[----:B------:R-:W-:-:S07]  /*9ae0*/  VIMNMX R2, R2, R3, !PT ;  /* 0x0000000302027248 */ /* 0x000fce0007fe0100 */
.L_x_11304:
[----:B------:R-:W-:-:S04]  /*9af0*/  VIADD R2, R2, 0x5f ;  /* 0x0000005f02027836 */ /* 0x000fc80000000000 */
[----:B------:R-:W-:-:S05]  /*9b00*/  IMAD.HI R2, R2, 0x2aaaaaab, RZ ;  /* 0x2aaaaaab02027827 */ /* 0x000fca00078e02ff */
[----:B------:R-:W-:-:S04]  /*9b10*/  SHF.R.U32.HI R3, RZ, 0x1f, R2 ;  /* 0x0000001fff037819 */ /* 0x000fc80000011602 */
[----:B------:R-:W-:-:S04]  /*9b20*/  LEA.HI.SX32 R2, R2, R3, 0x1c ;  /* 0x0000000302027211 */ /* 0x000fc800078fe2ff */
[----:B------:R-:W-:-:S04]  /*9b30*/  VIMNMX R2, R2, UR43, !PT ;  /* 0x0000002b02027c48 */ /* 0x000fc8000ffe0100 */
[----:B------:R-:W-:-:S13]  /*9b40*/  ISETP.GE.AND P1, PT, R10, R2, PT ;  /* 0x000000020a00720c */ /* 0x000fda0003f26270 */
[----:B------:R-:W-:Y:S05]  /*9b50*/  @!P1 BRA `(.L_x_11308) ;  /* 0x0000009c00749947 */ /* 0x000fea0003800000 */
.L_x_11325:
[----:B0-----:R-:W2:Y:S04]  /*9b60*/  LD.E R3, desc[UR48][R16.64+0x218] ;  /* 0x0002183010037980 */ /* 0x001ea8000c101900 */
[----:B-1----:R-:W3:Y:S01]  /*9b70*/  LD.E R0, desc[UR48][R16.64+0x220] ;  /* 0x0002203010007980 */ /* 0x002ee2000c101900 */
[----:B--2---:R-:W-:-:S05]  /*9b80*/  VIADD R3, R3, 0x1 ;  /* 0x0000000103037836 */ /* 0x004fca0000000000 */
[----:B------:R-:W-:-:S13]  /*9b90*/  ISETP.NE.AND P2, PT, R3, 0x2, PT ;  /* 0x000000020300780c */ /* 0x000fda0003f45270 */
[----:B------:R0:W5:Y:S04]  /*9ba0*/  @P2 LD.E R9, desc[UR48][R16.64+0x21c] ;  /* 0x00021c3010092980 */ /* 0x000168000c101900 */
[----:B------:R-:W2:Y:S01]  /*9bb0*/  @!P2 LD.E R4, desc[UR48][R16.64+0x21c] ;  /* 0x00021c301004a980 */ /* 0x000ea2000c101900 */
[----:B---3--:R-:W-:-:S03]  /*9bc0*/  VIADD R7, R0, 0x1 ;  /* 0x0000000100077836 */ /* 0x008fc60000000000 */
[----:B------:R1:W-:Y:S04]  /*9bd0*/  ST.E desc[UR48][R16.64+0x218], R3 ;  /* 0x0002180310007985 */ /* 0x0003e8000c101930 */
[----:B------:R0:W-:Y:S04]  /*9be0*/  ST.E desc[UR48][R16.64+0x220], R7 ;  /* 0x0002200710007985 */ /* 0x0001e8000c101930 */
[----:B------:R0:W-:Y:S01]  /*9bf0*/  @!P2 ST.E desc[UR48][R16.64+0x218], RZ ;  /* 0x000218ff1000a985 */ /* 0x0001e2000c101930 */
[----:B--2---:R-:W-:-:S05]  /*9c00*/  @!P2 LOP3.LUT R9, R4, 0x1, RZ, 0x3c, !PT ;  /* 0x000000010409a812 */ /* 0x004fca00078e3cff */
[----:B------:R0:W-:Y:S04]  /*9c10*/  @!P2 ST.E desc[UR48][R16.64+0x21c], R9 ;  /* 0x00021c091000a985 */ /* 0x0001e8000c101930 */
[----:B------:R-:W2:Y:S04]  /*9c20*/  LDL.64 R20, [R1+0x190] ;  /* 0x0001900001147983 */ /* 0x000ea80000100a00 */
[----:B--2---:R-:W2:Y:S01]  /*9c30*/  LD.E R0, desc[UR48][R20.64+0x1c] ;  /* 0x00001c3014007980 */ /* 0x004ea2000c101900 */
[----:B------:R-:W-:Y:S01]  /*9c40*/  IMAD.MOV.U32 R5, RZ, RZ, R10 ;  /* 0x000000ffff057224 */ /* 0x000fe200078e000a */
[----:B------:R-:W-:Y:S05]  /*9c50*/  YIELD ;  /* 0x0000000000007946 */ /* 0x000fea0003800000 */
[----:B------:R-:W-:Y:S01]  /*9c60*/  BSSY B0, `(.L_x_11309) ;  /* 0x0000008000007945 */ /* 0x000fe20003800000 */
[----:B------:R-:W-:Y:S01]  /*9c70*/  VIADD R10, R10, 0xffffffff ;  /* 0xffffffff0a0a7836 */ /* 0x000fe20000000000 */
[----:B------:R-:W-:Y:S01]  /*9c80*/  ISETP.GT.AND P1, PT, R5, R2, PT ;  /* 0x000000020500720c */ /* 0x000fe20003f24270 */
[----:B-1----:R-:W-:Y:S01]  /*9c90*/  @!P2 IMAD.MOV.U32 R3, RZ, RZ, RZ ;  /* 0x000000ffff03a224 */ /* 0x002fe200078e00ff */
[----:B--2---:R-:W-:-:S04]  /*9ca0*/  LOP3.LUT R0, R0, 0x1, RZ, 0xfc, !PT ;  /* 0x0000000100007812 */ /* 0x004fc800078efcff */
[----:B------:R-:W-:-:S13]  /*9cb0*/  ISETP.NE.AND P3, PT, R0, 0x3, PT ;  /* 0x000000030000780c */ /* 0x000fda0003f65270 */
[----:B0-----:R-:W-:Y:S05]  /*9cc0*/  @!P3 BRA `(.L_x_11310) ;  /* 0x000000000004b947 */ /* 0x001fea0003800000 */
[----:B------:R-:W-:Y:S01]  /*9cd0*/  BPT.TRAP 0x1 ;  /* 0x000000040000795c */ /* 0x000fe20000300000 */
.L_x_11310:
[----:B------:R-:W-:Y:S05]  /*9ce0*/  BSYNC B0 ;  /* 0x0000000000007941 */ /* 0x000fea0003800000 */
.L_x_11309:
[----:B------:R-:W2:Y:S01]  /*9cf0*/  LD.E.64 R4, desc[UR48][R20.64+0x8] ;  /* 0x0000083014047980 */ /* 0x000ea2000c101b00 */
        /* <DEDUP_REMOVED lines=12> */
.L_x_11312:
[----:B------:R-:W-:Y:S05]  /*9dc0*/  BSYNC B0 ;  /* 0x0000000000007941 */ /* 0x000fea0003800000 */
.L_x_11311:
        /* <DEDUP_REMOVED lines=8> */
.L_x_11314:
[----:B------:R-:W-:Y:S05]  /*9e50*/  BSYNC B0 ;  /* 0x0000000000007941 */ /* 0x000fea0003800000 */
.L_x_11313:
[----:B------:R-:W2:Y:S04]  /*9e60*/  LD.E R5, desc[UR48][R16.64+0x218] ;  /* 0x0002183010057980 */ /* 0x000ea8000c101900 */
[----:B------:R-:W2:Y:S01]  /*9e70*/  LDL.64 R8, [R1+0xa0] ;  /* 0x0000a00001087983 */ /* 0x000ea20000100a00 */
[----:B------:R-:W-:Y:S05]  /*9e80*/  WARPSYNC.ALL ;  /* 0x0000000000007948 */ /* 0x000fea0003800000 */
[----:B------:R-:W3:Y:S04]  /*9e90*/  LDL.64 R18, [R1+0x98] ;  /* 0x0000980001127983 */ /* 0x000ee80000100a00 */
[----:B-----5:R-:W4:Y:S04]  /*9ea0*/  LDL.64 R6, [R1+0x98] ;  /* 0x0000980001067983 */ /* 0x020f280000100a00 */
[----:B------:R-:W4:Y:S01]  /*9eb0*/  LDL.64 R12, [R1+0x98] ;  /* 0x00009800010c7983 */ /* 0x000f220000100a00 */
[----:B--2---:R-:W-:-:S03]  /*9ec0*/  IMAD R4, R5, 0x300, R8 ;  /* 0x0000030005047824 */ /* 0x004fc600078e0208 */
[----:B------:R-:W2:Y:S01]  /*9ed0*/  LDL.64 R14, [R1+0x98] ;  /* 0x00009800010e7983 */ /* 0x000ea20000100a00 */
[----:B------:R-:W-:Y:S01]  /*9ee0*/  IMAD.MOV.U32 R5, RZ, RZ, R9 ;  /* 0x000000ffff057224 */ /* 0x000fe200078e0009 */
[C---:B------:R-:W-:Y:S01]  /*9ef0*/  R2UR UR6, R4.reuse ;  /* 0x00000000040672ca */ /* 0x040fe200000e0000 */
[----:B------:R-:W-:Y:S01]  /*9f00*/  WARPGROUP.ARRIVE ;  /* 0x00000000000079c5 */ /* 0x000fe20000000000 */
[----:B------:R-:W2:Y:S02]  /*9f10*/  LDL R11, [R1+0x54] ;  /* 0x00005400010b7983 */ /* 0x000ea40000100800 */
[----:B------:R-:W-:Y:S01]  /*9f20*/  R2UR UR7, R5 ;  /* 0x00000000050772ca */ /* 0x000fe200000e0000 */
[----:B------:R-:W-:Y:S02]  /*9f30*/  VIADD R8, R4, 0x2 ;  /* 0x0000000204087836 */ /* 0x000fe40000000000 */
[----:B0-----:R-:W-:Y:S01]  /*9f40*/  IMAD.MOV.U32 R0, RZ, RZ, 0x1 ;  /* 0x00000001ff007424 */ /* 0x001fe200078e00ff */
[----:B------:R0:W-:Y:S04]  /*9f50*/  STL [R1+0x80], RZ ;  /* 0x000080ff01007387 */ /* 0x0001e80000100800 */
[----:B------:R0:W-:Y:S04]  /*9f60*/  STL [R1+0x80], R0 ;  /* 0x0000800001007387 */ /* 0x0001e80000100800 */
[----:B------:R0:W-:Y:S04]  /*9f70*/  STL [R1+0x80], R0 ;  /* 0x0000800001007387 */ /* 0x0001e80000100800 */
[----:B------:R0:W-:Y:S04]  /*9f80*/  STL [R1+0x80], R0 ;  /* 0x0000800001007387 */ /* 0x0001e80000100800 */
[----:B------:R0:W-:Y:S01]  /*9f90*/  STL [R1+0x80], R0 ;  /* 0x0000800001007387 */ /* 0x0001e20000100800 */
[----:B---3--:R-:W-:-:S02]  /*9fa0*/  R2UR UR4, R18 ;  /* 0x00000000120472ca */ /* 0x008fc400000e0000 */
[----:B------:R-:W-:-:S13]  /*9fb0*/  R2UR UR5, R19 ;  /* 0x00000000130572ca */ /* 0x000fda00000e0000 */
[----:B------:R-:W-:Y:S01]  /*9fc0*/  HGMMA.64x96x16.F32.BF16 R24, gdesc[UR4], RZ, !UPT, gsb0 ;  /* 0x01600000041879f0 */ /* 0x000fe2000c0018ff */
[----:B----4-:R-:W-:Y:S01]  /*9fd0*/  VIADD R6, R6, 0x2 ;  /* 0x0000000206067836 */ /* 0x010fe20000000000 */
[----:B------:R-:W-:Y:S02]  /*9fe0*/  R2UR UR6, R8 ;  /* 0x00000000080672ca */ /* 0x000fe400000e0000 */
[----:B------:R-:W-:Y:S02]  /*9ff0*/  R2UR UR7, R9 ;  /* 0x00000000090772ca */ /* 0x000fe400000e0000 */
[----:B------:R-:W-:Y:S02]  /*a000*/  R2UR UR4, R6 ;  /* 0x00000000060472ca */ /* 0x000fe400000e0000 */
[----:B------:R-:W-:Y:S01]  /*a010*/  R2UR UR5, R7 ;  /* 0x00000000070572ca */ /* 0x000fe200000e0000 */
[----:B------:R-:W-:Y:S02]  /*a020*/  VIADD R12, R12, 0x4 ;  /* 0x000000040c0c7836 */ /* 0x000fe40000000000 */
[----:B------:R-:W-:-:S02]  /*a030*/  VIADD R6, R4, 0x4 ;  /* 0x0000000404067836 */ /* 0x000fc40000000000 */
[----:B------:R-:W-:Y:S01]  /*a040*/  IMAD.MOV.U32 R7, RZ, RZ, R9 ;  /* 0x000000ffff077224 */ /* 0x000fe200078e0009 */
[----:B------:R-:W-:Y:S02]  /*a050*/  WARPGROUP.DEPBAR.LE gsb0, 0x0 ;  /* 0x00008000000079c5 */ /* 0x000fe40000010000 */
[----:B------:R0:W5:Y:S04]  /*a060*/  LD.E R3, desc[UR48][R16.64+0x218] ;  /* 0x0002183010037980 */ /* 0x000168000c101900 */
[----:B------:R0:W5:Y:S01]  /*a070*/  LD.E R5, desc[UR48][R16.64+0x21c] ;  /* 0x00021c3010057980 */ /* 0x000162000c101900 */
[----:B------:R-:W-:-:S06]  /*a080*/  WARPGROUP.ARRIVE ;  /* 0x00000000000079c5 */ /* 0x000fcc0000000000 */
[----:B------:R-:W-:Y:S01]  /*a090*/  HGMMA.64x96x16.F32.BF16 R24, gdesc[UR4], R24, gsb0 ;  /* 0x01600000041879f0 */ /* 0x000fe20008001818 */
[----:B------:R-:W-:Y:S02]  /*a0a0*/  R2UR UR6, R6 ;  /* 0x00000000060672ca */ /* 0x000fe400000e0000 */
[----:B------:R-:W-:Y:S02]  /*a0b0*/  R2UR UR7, R7 ;  /* 0x00000000070772ca */ /* 0x000fe400000e0000 */
[----:B------:R-:W-:Y:S02]  /*a0c0*/  R2UR UR4, R12 ;  /* 0x000000000c0472ca */ /* 0x000fe400000e0000 */
[----:B------:R-:W-:Y:S01]  /*a0d0*/  R2UR UR5, R13 ;  /* 0x000000000d0572ca */ /* 0x000fe200000e0000 */
[----:B------:R-:W-:Y:S02]  /*a0e0*/  VIADD R6, R4, 0x6 ;  /* 0x0000000604067836 */ /* 0x000fe40000000000 */
[----:B--2---:R-:W-:-:S02]  /*a0f0*/  VIADD R14, R14, 0x6 ;  /* 0x000000060e0e7836 */ /* 0x004fc40000000000 */
[----:B------:R-:W-:Y:S01]  /*a100*/  IMAD.MOV.U32 R7, RZ, RZ, R9 ;  /* 0x000000ffff077224 */ /* 0x000fe200078e0009 */
[----:B------:R-:W-:Y:S02]  /*a110*/  WARPGROUP.DEPBAR.LE gsb0, 0x0 ;  /* 0x00008000000079c5 */ /* 0x000fe40000010000 */
[----:B------:R-:W-:-:S06]  /*a120*/  WARPGROUP.ARRIVE ;  /* 0x00000000000079c5 */ /* 0x000fcc0000000000 */
[----:B------:R-:W-:Y:S01]  /*a130*/  HGMMA.64x96x16.F32.BF16 R24, gdesc[UR4], R24, gsb0 ;  /* 0x01600000041879f0 */ /* 0x000fe20008001818 */
[----:B------:R-:W-:Y:S02]  /*a140*/  R2UR UR6, R6 ;  /* 0x00000000060672ca */ /* 0x000fe400000e0000 */
[----:B------:R-:W-:Y:S02]  /*a150*/  R2UR UR7, R7 ;  /* 0x00000000070772ca */ /* 0x000fe400000e0000 */
[----:B------:R-:W-:Y:S02]  /*a160*/  R2UR UR4, R14 ;  /* 0x000000000e0472ca */ /* 0x000fe400000e0000 */
[----:B------:R-:W-:Y:S02]  /*a170*/  R2UR UR5, R15 ;  /* 0x000000000f0572ca */ /* 0x000fe400000e0000 */
[----:B------:R-:W-:-:S04]  /*a180*/  LOP3.LUT R11, R11, 0x1, RZ, 0xfc, !PT ;  /* 0x000000010b0b7812 */ /* 0x000fc800078efcff */
[----:B------:R-:W-:Y:S01]  /*a190*/  ISETP.NE.AND P3, PT, R11, 0x3, PT ;  /* 0x000000030b00780c */ /* 0x000fe20003f65270 */
[----:B------:R-:W-:Y:S02]  /*a1a0*/  WARPGROUP.DEPBAR.LE gsb0, 0x0 ;  /* 0x00008000000079c5 */ /* 0x000fe40000010000 */
[----:B------:R-:W-:-:S06]  /*a1b0*/  WARPGROUP.ARRIVE ;  /* 0x00000000000079c5 */ /* 0x000fcc0000000000 */
[----:B------:R-:W-:Y:S01]  /*a1c0*/  HGMMA.64x96x16.F32.BF16 R24, gdesc[UR4], R24, gsb0 ;  /* 0x01600000041879f0 */ /* 0x000fe20008001818 */
[----:B------:R-:W-:Y:S02]  /*a1d0*/  BSSY B0, `(.L_x_11316) ;  /* 0x0000004000007945 */ /* 0x000fe40003800000 */
[----:B------:R-:W-:Y:S02]  /*a1e0*/  WARPGROUP.DEPBAR.LE gsb0, 0x0 ;  /* 0x00008000000079c5 */ /* 0x000fe40000010000 */
[----:B0-----:R-:W-:Y:S05]  /*a1f0*/  @!P3 BRA `(.L_x_11317) ;  /* 0x000000000004b947 */ /* 0x001fea0003800000 */
[----:B------:R-:W-:Y:S01]  /*a200*/  BPT.TRAP 0x1 ;  /* 0x000000040000795c */ /* 0x000fe20000300000 */
.L_x_11317:
[----:B------:R-:W-:Y:S05]  /*a210*/  BSYNC B0 ;  /* 0x0000000000007941 */ /* 0x000fea0003800000 */
.L_x_11316:
[----:B------:R-:W2:Y:S01]  /*a220*/  LDL.64 R6, [R1+0x40] ;  /* 0x0000400001067983 */ /* 0x000ea20000100a00 */
[----:B-----5:R-:W-:Y:S02]  /*a230*/  SHF.L.U32 R8, R5, 0x1f, RZ ;  /* 0x0000001f05087819 */ /* 0x020fe400000006ff */
[----:B--2---:R-:W-:-:S05]  /*a240*/  MOV R6, R6 ;  /* 0x0000000600067202 */ /* 0x004fca0000000f00 */
[----:B------:R-:W-:-:S04]  /*a250*/  IMAD R3, R3, 0x8, R6 ;  /* 0x0000000803037824 */ /* 0x000fc800078e0206 */
[----:B------:R0:W1:Y:S01]  /*a260*/  SYNCS.PHASECHK.TRANS64.TRYWAIT P2, [R3+URZ], R8 ;  /* 0x00000008030075a7 */ /* 0x000062000804017f */
[----:B------:R0:W5:Y:S04]  /*a270*/  LD.E R4, desc[UR48][R16.64+0x218] ;  /* 0x0002183010047980 */ /* 0x000168000c101900 */
[----:B------:R0:W5:Y:S01]  /*a280*/  LD.E R5, desc[UR48][R16.64+0x21c] ;  /* 0x00021c3010057980 */ /* 0x000162000c101900 */
[----:B------:R-:W-:Y:S04]  /*a290*/  BSSY B0, `(.L_x_11318) ;  /* 0x0000003000007945 */ /* 0x000fe80003800000 */
[----:B------:R-:W-:Y:S05]  /*a2a0*/  @!P3 BRA `(.L_x_11319) ;  /* 0x000000000004b947 */ /* 0x000fea0003800000 */
[----:B------:R-:W-:Y:S01]  /*a2b0*/  BPT.TRAP 0x1 ;  /* 0x000000040000795c */ /* 0x000fe20000300000 */
.L_x_11319:
[----:B------:R-:W-:Y:S05]  /*a2c0*/  BSYNC B0 ;  /* 0x0000000000007941 */ /* 0x000fea0003800000 */
.L_x_11318:
[----:B------:R-:W-:Y:S04]  /*a2d0*/  BSSY B0, `(.L_x_11320) ;  /* 0x0000006000007945 */ /* 0x000fe80003800000 */
[----:B-1----:R-:W-:Y:S05]  /*a2e0*/  @P2 BRA `(.L_x_11321) ;  /* 0x0000000000102947 */ /* 0x002fea0003800000 */
[----:B-----5:R-:W-:Y:S01]  /*a2f0*/  IMAD R4, R4, 0x8, R6 ;  /* 0x0000000804047824 */ /* 0x020fe200078e0206 */
[----:B------:R-:W-:-:S04]  /*a300*/  SHF.L.U32 R5, R5, 0x1f, RZ ;  /* 0x0000001f05057819 */ /* 0x000fc800000006ff */
[----:B------:R-:W1:Y:S02]  /*a310*/  SYNCS.PHASECHK.TRANS64.TRYWAIT P2, [R4+URZ], R5 ;  /* 0x00000005040075a7 */ /* 0x000e64000804017f */
[----:B-1----:R-:W-:Y:S05]  /*a320*/  @!P2 BRA `(.L_x_11322) ;  /* 0x000001dc00eca947 */ /* 0x002fea0003800000 */
.L_x_11321:
[----:B------:R-:W-:Y:S05]  /*a330*/  BSYNC B0 ;  /* 0x0000000000007941 */ /* 0x000fea0003800000 */
.L_x_11320:
[----:B------:R-:W2:Y:S04]  /*a340*/  LD.E R11, desc[UR48][R16.64+0x218] ;  /* 0x00021830100b7980 */ /* 0x000ea8000c101900 */
[----:B------:R-:W2:Y:S04]  /*a350*/  LDL.64 R6, [R1+0x118] ;  /* 0x0001180001067983 */ /* 0x000ea80000100a00 */
[----:B0-----:R-:W3:Y:S04]  /*a360*/  LDL R3, [R1+0x90] ;  /* 0x0000900001037983 */ /* 0x001ee80000100800 */
[----:B-1---5:R-:W4:Y:S04]  /*a370*/  LDL.64 R4, [R1+0x110] ;  /* 0x0001100001047983 */ /* 0x022f280000100a00 */
[----:B------:R-:W4:Y:S04]  /*a380*/  LDL.64 R8, [R1+0x110] ;  /* 0x0001100001087983 */ /* 0x000f280000100a00 */
[----:B------:R-:W4:Y:S04]  /*a390*/  LDL.64 R12, [R1+0x110] ;  /* 0x00011000010c7983 */ /* 0x000f280000100a00 */
[----:B------:R-:W4:Y:S01]  /*a3a0*/  LDL.64 R14, [R1+0x110] ;  /* 0x00011000010e7983 */ /* 0x000f220000100a00 */
[----:B------:R-:W-:Y:S05]  /*a3b0*/  WARPSYNC.ALL ;  /* 0x0000000000007948 */ /* 0x000fea0003800000 */
[----:B------:R-:W-:Y:S01]  /*a3c0*/  WARPGROUP.ARRIVE ;  /* 0x00000000000079c5 */ /* 0x000fe20000000000 */
[----:B------:R-:W4:Y:S01]  /*a3d0*/  LDL.64 R18, [R1+0x110] ;  /* 0x0001100001127983 */ /* 0x000f220000100a00 */
[----:B--2---:R-:W-:Y:S01]  /*a3e0*/  IMAD R6, R11, 0xc00, R6 ;  /* 0x00000c000b067824 */ /* 0x004fe200078e0206 */
[----:B------:R-:W-:-:S02]  /*a3f0*/  R2UR UR7, R7 ;  /* 0x00000000070772ca */ /* 0x000fc400000e0000 */
[----:B---3--:R-:W-:Y:S02]  /*a400*/  ISETP.NE.U32.AND P2, PT, R3, RZ, PT ;  /* 0x000000ff0300720c */ /* 0x008fe40003f45070 */
[----:B------:R-:W-:Y:S02]  /*a410*/  R2UR UR6, R6 ;  /* 0x00000000060672ca */ /* 0x000fe400000e0000 */
[----:B----4-:R-:W-:Y:S02]  /*a420*/  R2UR UR4, R4 ;  /* 0x00000000040472ca */ /* 0x010fe400000e0000 */
[----:B------:R-:W-:-:S07]  /*a430*/  R2UR UR5, R5 ;  /* 0x00000000050572ca */ /* 0x000fce00000e0000 */
[----:B------:R-:W-:-:S06]  /*a440*/  VOTEU.ANY UP0, P2 ;  /* 0x00000000003f7886 */ /* 0x000fcc0001000100 */
[----:B------:R-:W-:Y:S01]  /*a450*/  HGMMA.64x96x16.F32.BF16 R24, gdesc[UR4], R24, UP0, gsb0 ;  /* 0x01600000041879f0 */ /* 0x000fe2000b801818 */
[----:B------:R-:W-:Y:S02]  /*a460*/  VIADD R8, R8, 0x2 ;  /* 0x0000000208087836 */ /* 0x000fe40000000000 */
        /* <DEDUP_REMOVED lines=126> */
[----:B------:R-:W-:Y:S01]  /*ac50*/  R2UR UR5, R19 ;  /* 0x00000000130572ca */ /* 0x000fe200000e0000 */
[----:B--2---:R-:W-:Y:S01]  /*ac60*/  VIADD R8, R8, 0xc02 ;  /* 0x00000c0208087836 */ /* 0x004fe20000000000 */
[----:B------:R-:W-:Y:S02]  /*ac70*/  WARPGROUP.DEPBAR.LE gsb0, 0x0 ;  /* 0x00008000000079c5 */ /* 0x000fe40000010000 */
[----:B------:R-:W-:-:S09]  /*ac80*/  WARPGROUP.ARRIVE ;  /* 0x00000000000079c5 */ /* 0x000fd20000000000 */
[----:B------:R-:W-:Y:S01]  /*ac90*/  HGMMA.64x96x16.F32.BF16 R24, gdesc[UR4], R24, gsb0 ;  /* 0x01600000041879f0 */ /* 0x000fe20008001818 */
[----:B------:R-:W-:Y:S02]  /*aca0*/  VIADD R4, R6, 0x902 ;  /* 0x0000090206047836 */ /* 0x000fe40000000000 */
[----:B------:R-:W-:Y:S01]  /*acb0*/  IMAD.MOV.U32 R5, RZ, RZ, R7 ;  /* 0x000000ffff057224 */ /* 0x000fe200078e0007 */
[----:B------:R-:W-:Y:S02]  /*acc0*/  R2UR UR4, R8 ;  /* 0x00000000080472ca */ /* 0x000fe400000e0000 */
[----:B------:R-:W-:Y:S02]  /*acd0*/  R2UR UR6, R4 ;  /* 0x00000000040672ca */ /* 0x000fe400000e0000 */
[----:B------:R-:W-:Y:S02]  /*ace0*/  R2UR UR7, R5 ;  /* 0x00000000050772ca */ /* 0x000fe400000e0000 */
[----:B------:R-:W-:Y:S01]  /*acf0*/  R2UR UR5, R9 ;  /* 0x00000000090572ca */ /* 0x000fe200000e0000 */
[----:B---3--:R-:W-:-:S02]  /*ad00*/  VIADD R12, R12, 0xc04 ;  /* 0x00000c040c0c7836 */ /* 0x008fc40000000000 */
[----:B------:R-:W-:Y:S01]  /*ad10*/  VIADD R4, R6, 0x904 ;  /* 0x0000090406047836 */ /* 0x000fe20000000000 */
[----:B------:R-:W-:Y:S02]  /*ad20*/  WARPGROUP.DEPBAR.LE gsb0, 0x0 ;  /* 0x00008000000079c5 */ /* 0x000fe40000010000 */
[----:B------:R-:W-:-:S07]  /*ad30*/  WARPGROUP.ARRIVE ;  /* 0x00000000000079c5 */ /* 0x000fce0000000000 */
[----:B------:R-:W-:Y:S01]  /*ad40*/  HGMMA.64x96x16.F32.BF16 R24, gdesc[UR4], R24, gsb0 ;  /* 0x01600000041879f0 */ /* 0x000fe20008001818 */
[----:B------:R-:W-:Y:S01]  /*ad50*/  IMAD.MOV.U32 R5, RZ, RZ, R7 ;  /* 0x000000ffff057224 */ /* 0x000fe200078e0007 */
[----:B------:R-:W-:Y:S02]  /*ad60*/  R2UR UR6, R4 ;  /* 0x00000000040672ca */ /* 0x000fe400000e0000 */
[----:B------:R-:W-:Y:S02]  /*ad70*/  R2UR UR4, R12 ;  /* 0x000000000c0472ca */ /* 0x000fe400000e0000 */
[----:B------:R-:W-:Y:S02]  /*ad80*/  R2UR UR7, R5 ;  /* 0x00000000050772ca */ /* 0x000fe400000e0000 */
[----:B------:R-:W-:Y:S01]  /*ad90*/  R2UR UR5, R13 ;  /* 0x000000000d0572ca */ /* 0x000fe200000e0000 */
[----:B----4-:R-:W-:Y:S02]  /*ada0*/  VIADD R14, R14, 0xc06 ;  /* 0x00000c060e0e7836 */ /* 0x010fe40000000000 */
[----:B------:R-:W-:-:S02]  /*adb0*/  VIADD R4, R6, 0x906 ;  /* 0x0000090606047836 */ /* 0x000fc40000000000 */
[----:B------:R-:W-:Y:S01]  /*adc0*/  IMAD.MOV.U32 R5, RZ, RZ, R7 ;  /* 0x000000ffff057224 */ /* 0x000fe200078e0007 */
[----:B------:R-:W-:Y:S02]  /*add0*/  WARPGROUP.DEPBAR.LE gsb0, 0x0 ;  /* 0x00008000000079c5 */ /* 0x000fe40000010000 */
[----:B------:R-:W-:-:S06]  /*ade0*/  WARPGROUP.ARRIVE ;  /* 0x00000000000079c5 */ /* 0x000fcc0000000000 */
[----:B------:R-:W-:Y:S01]  /*adf0*/  HGMMA.64x96x16.F32.BF16 R24, gdesc[UR4], R24, gsb0 ;  /* 0x01600000041879f0 */ /* 0x000fe20008001818 */
        /* <DEDUP_REMOVED lines=25> */
[----:B------:R-:W2:Y:S04]  /*af90*/  @!P0 LD.E.64 R20, desc[UR48][R20.64+0x30] ;  /* 0x0000303014148980 */ /* 0x000ea8000c101b00 */
[----:B------:R-:W3:Y:S01]  /*afa0*/  @!P0 LD.E R3, desc[UR48][R16.64+0x218] ;  /* 0x0002183010038980 */ /* 0x000ee2000c101900 */
[----:B--2---:R-:W-:-:S05]  /*afb0*/  @!P0 MOV R4, R20 ;  /* 0x0000001400048202 */ /* 0x004fca0000000f00 */
[----:B---3--:R-:W-:-:S05]  /*afc0*/  @!P0 IMAD R3, R3, 0x8, R4 ;  /* 0x0000000803038824 */ /* 0x008fca00078e0204 */
[----:B------:R-:W-:-:S04]  /*afd0*/  @!P0 PRMT R3, RZ, 0x654, R3 ;  /* 0x00000654ff038816 */ /* 0x000fc80000000003 */
[----:B------:R1:W-:Y:S01]  /*afe0*/  @!P0 SYNCS.ARRIVE.TRANS64.RED.A1T0 RZ, [R3+URZ], RZ ;  /* 0x000000ff03ff89a7 */ /* 0x0003e2000810043f */
[----:B------:R-:W2:Y:S04]  /*aff0*/  LDL.64 R12, [R1+0x170] ;  /* 0x00017000010c7983 */ /* 0x000ea80000100a00 */
[----:B------:R-:W3:Y:S04]  /*b000*/  LD.E.64 R4, desc[UR48][R16.64+0x440] ;  /* 0x0004403010047980 */ /* 0x000ee8000c101b00 */
        /* <DEDUP_REMOVED lines=53> */
[----:B--2---:R-:W2:Y:S02]  /*b360*/  LD.E R9, desc[UR48][R12.64] ;  /* 0x000000300c097980 */ /* 0x004ea4000c101900 */
[-C--:B--2---:R-:W-:Y:S01]  /*b370*/  FMUL.FTZ R7, R24, R9.reuse ;  /* 0x0000000918077220 */ /* 0x084fe20000410000 */
[-C--:B------:R-:W-:Y:S01]  /*b380*/  FMUL.FTZ R8, R25, R9.reuse ;  /* 0x0000000919087220 */ /* 0x080fe20000410000 */
[-C--:B------:R-:W-:Y:S01]  /*b390*/  FMUL.FTZ R11, R28, R9.reuse ;  /* 0x000000091c0b7220 */ /* 0x080fe20000410000 */
[-C--:B------:R-:W-:Y:S01]  /*b3a0*/  FMUL.FTZ R13, R29, R9.reuse ;  /* 0x000000091d0d7220 */ /* 0x080fe20000410000 */
[-C--:B------:R-:W-:Y:S01]  /*b3b0*/  FMUL.FTZ R19, R32, R9.reuse ;  /* 0x0000000920137220 */ /* 0x080fe20000410000 */
[-C--:B------:R-:W-:Y:S01]  /*b3c0*/  FMUL.FTZ R99, R33, R9.reuse ;  /* 0x0000000921637220 */ /* 0x080fe20000410000 */
[----:B------:R-:W3:Y:S01]  /*b3d0*/  MUFU.TANH R7, R7 ;  /* 0x0000000700077308 */ /* 0x000ee20000002400 */
[-C--:B------:R-:W-:Y:S01]  /*b3e0*/  FMUL.FTZ R101, R36, R9.reuse ;  /* 0x0000000924657220 */ /* 0x080fe20000410000 */
[-C--:B------:R-:W-:Y:S01]  /*b3f0*/  FMUL.FTZ R105, R37, R9.reuse ;  /* 0x0000000925697220 */ /* 0x080fe20000410000 */
[-C--:B------:R-:W-:Y:S01]  /*b400*/  FMUL.FTZ R109, R40, R9.reuse ;  /* 0x00000009286d7220 */ /* 0x080fe20000410000 */
[-C--:B------:R-:W-:Y:S01]  /*b410*/  FMUL.FTZ R111, R41, R9.reuse ;  /* 0x00000009296f7220 */ /* 0x080fe20000410000 */
[-C--:B------:R-:W-:Y:S01]  /*b420*/  FMUL.FTZ R115, R44, R9.reuse ;  /* 0x000000092c737220 */ /* 0x080fe20000410000 */
[-C--:B------:R-:W-:Y:S01]  /*b430*/  FMUL.FTZ R121, R45, R9.reuse ;  /* 0x000000092d797220 */ /* 0x080fe20000410000 */
[-C--:B------:R-:W-:Y:S01]  /*b440*/  FMUL.FTZ R123, R48, R9.reuse ;  /* 0x00000009307b7220 */ /* 0x080fe20000410000 */
[----:B------:R-:W2:Y:S01]  /*b450*/  MUFU.TANH R8, R8 ;  /* 0x0000000800087308 */ /* 0x000ea20000002400 */
[-C--:B------:R-:W-:Y:S01]  /*b460*/  FMUL.FTZ R125, R49, R9.reuse ;  /* 0x00000009317d7220 */ /* 0x080fe20000410000 */
[-C--:B------:R-:W-:Y:S01]  /*b470*/  FMUL.FTZ R113, R52, R9.reuse ;  /* 0x0000000934717220 */ /* 0x080fe20000410000 */
[-C--:B------:R-:W-:Y:S01]  /*b480*/  FMUL.FTZ R119, R53, R9.reuse ;  /* 0x0000000935777220 */ /* 0x080fe20000410000 */
[-C--:B------:R-:W-:Y:S01]  /*b490*/  FMUL.FTZ R117, R56, R9.reuse ;  /* 0x0000000938757220 */ /* 0x080fe20000410000 */
[-C--:B------:R-:W-:Y:S01]  /*b4a0*/  FMUL.FTZ R107, R57, R9.reuse ;  /* 0x00000009396b7220 */ /* 0x080fe20000410000 */
[-C--:B------:R-:W-:Y:S01]  /*b4b0*/  FMUL.FTZ R97, R60, R9.reuse ;  /* 0x000000093c617220 */ /* 0x080fe20000410000 */
[-C--:B------:R-:W-:Y:S01]  /*b4c0*/  FMUL.FTZ R103, R61, R9.reuse ;  /* 0x000000093d677220 */ /* 0x080fe20000410000 */
[----:B------:R-:W0:Y:S01]  /*b4d0*/  MUFU.TANH R11, R11 ;  /* 0x0000000b000b7308 */ /* 0x000e220000002400 */
[----:B---3--:R-:W-:Y:S01]  /*b4e0*/  FMNMX.FTZ R15, R7, R4, !PT ;  /* 0x00000004070f7209 */ /* 0x008fe20007810000 */
[-C--:B------:R-:W-:Y:S01]  /*b4f0*/  FMUL.FTZ R6, R26, R9.reuse ;  /* 0x000000091a067220 */ /* 0x080fe20000410000 */
[-C--:B-1----:R-:W-:Y:S01]  /*b500*/  FMUL.FTZ R3, R27, R9.reuse ;  /* 0x000000091b037220 */ /* 0x082fe20000410000 */
[-C--:B------:R-:W-:Y:S01]  /*b510*/  FMUL.FTZ R29, R30, R9.reuse ;  /* 0x000000091e1d7220 */ /* 0x080fe20000410000 */
[-C--:B------:R-:W-:Y:S01]  /*b520*/  FMUL.FTZ R21, R46, R9.reuse ;  /* 0x000000092e157220 */ /* 0x080fe20000410000 */
[-C--:B------:R-:W-:Y:S01]  /*b530*/  FMUL.FTZ R73, R47, R9.reuse ;  /* 0x000000092f497220 */ /* 0x080fe20000410000 */
[----:B------:R-:W-:Y:S01]  /*b540*/  FMUL.FTZ R75, R50, R9 ;  /* 0x00000009324b7220 */ /* 0x000fe20000410000 */
[----:B------:R-:W1:Y:S01]  /*b550*/  MUFU.TANH R13, R13 ;  /* 0x0000000d000d7308 */ /* 0x000e620000002400 */
[----:B--2---:R-:W-:Y:S01]  /*b560*/  FMNMX.FTZ R12, R8, R15, !PT ;  /* 0x0000000f080c7209 */ /* 0x004fe20007810000 */
[-C--:B------:R-:W-:Y:S01]  /*b570*/  FMUL.FTZ R77, R51, R9.reuse ;  /* 0x00000009334d7220 */ /* 0x080fe20000410000 */
[-C--:B------:R-:W-:Y:S01]  /*b580*/  FMUL.FTZ R79, R54, R9.reuse ;  /* 0x00000009364f7220 */ /* 0x080fe20000410000 */
[-C--:B------:R-:W-:Y:S01]  /*b590*/  FMUL.FTZ R81, R55, R9.reuse ;  /* 0x0000000937517220 */ /* 0x080fe20000410000 */
[-C--:B------:R-:W-:Y:S01]  /*b5a0*/  FMUL.FTZ R83, R58, R9.reuse ;  /* 0x000000093a537220 */ /* 0x080fe20000410000 */
[-C--:B------:R-:W-:Y:S01]  /*b5b0*/  FMUL.FTZ R85, R59, R9.reuse ;  /* 0x000000093b557220 */ /* 0x080fe20000410000 */
[-C--:B------:R-:W-:Y:S01]  /*b5c0*/  FMUL.FTZ R87, R62, R9.reuse ;  /* 0x000000093e577220 */ /* 0x080fe20000410000 */
[----:B------:R-:W2:Y:S01]  /*b5d0*/  MUFU.TANH R19, R19 ;  /* 0x0000001300137308 */ /* 0x000ea20000002400 */
[----:B0-----:R-:W-:Y:S01]  /*b5e0*/  FMNMX.FTZ R12, R11, R12, !PT ;  /* 0x0000000c0b0c7209 */ /* 0x001fe20007810000 */
[-C--:B------:R-:W-:Y:S01]  /*b5f0*/  FMUL.FTZ R33, R35, R9.reuse ;  /* 0x0000000923217220 */ /* 0x080fe20000410000 */
[-C--:B------:R-:W-:Y:S01]  /*b600*/  FMUL.FTZ R89, R63, R9.reuse ;  /* 0x000000093f597220 */ /* 0x080fe20000410000 */
[-C--:B------:R-:W-:Y:S01]  /*b610*/  FMUL.FTZ R91, R66, R9.reuse ;  /* 0x00000009425b7220 */ /* 0x080fe20000410000 */
[-C--:B------:R-:W-:Y:S01]  /*b620*/  FMUL.FTZ R93, R67, R9.reuse ;  /* 0x00000009435d7220 */ /* 0x080fe20000410000 */
[-C--:B------:R-:W-:Y:S01]  /*b630*/  FMUL.FTZ R95, R70, R9.reuse ;  /* 0x00000009465f7220 */ /* 0x080fe20000410000 */
[-C--:B------:R-:W-:Y:S01]  /*b640*/  FMUL.FTZ R71, R71, R9.reuse ;  /* 0x0000000947477220 */ /* 0x080fe20000410000 */
[----:B------:R-:W0:Y:S01]  /*b650*/  MUFU.TANH R99, R99 ;  /* 0x0000006300637308 */ /* 0x000e220000002400 */
[----:B-1----:R-:W-:Y:S01]  /*b660*/  FMNMX.FTZ R12, R13, R12, !PT ;  /* 0x0000000c0d0c7209 */ /* 0x002fe20007810000 */
[----:B------:R-:W3:Y:S04]  /*b670*/  LD.E R24, desc[UR48][R16.64+0x42c] ;  /* 0x00042c3010187980 */ /* 0x000ee8000c101900 */
[----:B------:R-:W3:Y:S02]  /*b680*/  LD.E R28, desc[UR48][R16.64+0x234] ;  /* 0x00023430101c7980 */ /* 0x000ee4000c101900 */
[----:B------:R-:W1:Y:S01]  /*b690*/  MUFU.TANH R101, R101 ;  /* 0x0000006500657308 */ /* 0x000e620000002400 */
[----:B--2---:R-:W-:Y:S01]  /*b6a0*/  FMNMX.FTZ R12, R19, R12, !PT ;  /* 0x0000000c130c7209 */ /* 0x004fe20007810000 */
[----:B------:R-:W-:Y:S01]  /*b6b0*/  FMUL.FTZ R37, R34, R9 ;  /* 0x0000000922257220 */ /* 0x000fe20000410000 */
[----:B------:R-:W2:Y:S04]  /*b6c0*/  LD.E R36, desc[UR48][R16.64+0x254] ;  /* 0x0002543010247980 */ /* 0x000ea8000c101900 */
[----:B------:R-:W2:Y:S01]  /*b6d0*/  LD.E R32, desc[UR48][R16.64+0x244] ;  /* 0x0002443010207980 */ /* 0x000ea2000c101900 */
[----:B------:R-:W4:Y:S01]  /*b6e0*/  MUFU.TANH R105, R105 ;  /* 0x0000006900697308 */ /* 0x000f220000002400 */
[----:B0-----:R-:W-:-:S02]  /*b6f0*/  FMNMX.FTZ R12, R99, R12, !PT ;  /* 0x0000000c630c7209 */ /* 0x001fc40007810000 */
[----:B------:R-:W2:Y:S05]  /*b700*/  LD.E R40, desc[UR48][R16.64+0x260] ;  /* 0x0002603010287980 */ /* 0x000eaa000c101900 */
[----:B------:R-:W0:Y:S01]  /*b710*/  MUFU.TANH R109, R109 ;  /* 0x0000006d006d7308 */ /* 0x000e220000002400 */
[----:B-1----:R-:W-:Y:S01]  /*b720*/  FMNMX.FTZ R12, R101, R12, !PT ;  /* 0x0000000c650c7209 */ /* 0x002fe20007810000 */
[----:B------:R-:W-:Y:S01]  /*b730*/  FMUL.FTZ R41, R68, R9 ;  /* 0x0000000944297220 */ /* 0x000fe20000410000 */
[----:B------:R-:W2:Y:S05]  /*b740*/  LD.E R44, desc[UR48][R16.64+0x280] ;  /* 0x00028030102c7980 */ /* 0x000eaa000c101900 */
[----:B------:R-:W1:Y:S01]  /*b750*/  MUFU.TANH R111, R111 ;  /* 0x0000006f006f7308 */ /* 0x000e620000002400 */
[----:B----4-:R-:W-:-:S07]  /*b760*/  FMNMX.FTZ R12, R105, R12, !PT ;  /* 0x0000000c690c7209 */ /* 0x010fce0007810000 */
[----:B------:R-:W4:Y:S01]  /*b770*/  MUFU.TANH R115, R115 ;  /* 0x0000007300737308 */ /* 0x000f220000002400 */
[----:B0-----:R-:W-:Y:S01]  /*b780*/  FMNMX.FTZ R12, R109, R12, !PT ;  /* 0x0000000c6d0c7209 */ /* 0x001fe20007810000 */
[----:B------:R-:W-:Y:S01]  /*b790*/  FMUL.FTZ R45, R69, R9 ;  /* 0x00000009452d7220 */ /* 0x000fe20000410000 */
[----:B------:R-:W2:Y:S05]  /*b7a0*/  LD.E R48, desc[UR48][R16.64+0x284] ;  /* 0x0002843010307980 */ /* 0x000eaa000c101900 */
[----:B------:R-:W0:Y:S01]  /*b7b0*/  MUFU.TANH R121, R121 ;  /* 0x0000007900797308 */ /* 0x000e220000002400 */
[----:B-1----:R-:W-:-:S07]  /*b7c0*/  FMNMX.FTZ R12, R111, R12, !PT ;  /* 0x0000000c6f0c7209 */ /* 0x002fce0007810000 */
[----:B------:R-:W1:Y:S01]  /*b7d0*/  MUFU.TANH R123, R123 ;  /* 0x0000007b007b7308 */ /* 0x000e620000002400 */
[----:B----4-:R-:W-:Y:S01]  /*b7e0*/  FMNMX.FTZ R12, R115, R12, !PT ;  /* 0x0000000c730c7209 */ /* 0x010fe20007810000 */
[----:B------:R-:W-:Y:S01]  /*b7f0*/  FMUL.FTZ R49, R42, R9 ;  /* 0x000000092a317220 */ /* 0x000fe20000410000 */
[----:B------:R-:W4:Y:S05]  /*b800*/  LD.E R52, desc[UR48][R16.64+0x2a0] ;  /* 0x0002a03010347980 */ /* 0x000f2a000c101900 */
[----:B------:R-:W1:Y:S01]  /*b810*/  MUFU.TANH R125, R125 ;  /* 0x0000007d007d7308 */ /* 0x000e620000002400 */
[----:B0-----:R-:W-:-:S07]  /*b820*/  FMNMX.FTZ R12, R121, R12, !PT ;  /* 0x0000000c790c7209 */ /* 0x001fce0007810000 */
[----:B------:R-:W0:Y:S01]  /*b830*/  MUFU.TANH R113, R113 ;  /* 0x0000007100717308 */ /* 0x000e220000002400 */
[----:B-1----:R-:W-:Y:S01]  /*b840*/  FMNMX.FTZ R12, R123, R12, !PT ;  /* 0x0000000c7b0c7209 */ /* 0x002fe20007810000 */
[----:B------:R-:W-:Y:S01]  /*b850*/  FMUL.FTZ R53, R65, R9 ;  /* 0x0000000941357220 */ /* 0x000fe20000410000 */
[----:B------:R-:W4:Y:S05]  /*b860*/  LD.E R56, desc[UR48][R16.64+0x2a4] ;  /* 0x0002a43010387980 */ /* 0x000f2a000c101900 */
[----:B------:R-:W1:Y:S01]  /*b870*/  MUFU.TANH R119, R119 ;  /* 0x0000007700777308 */ /* 0x000e620000002400 */
[----:B------:R-:W-:-:S07]  /*b880*/  FMNMX.FTZ R12, R125, R12, !PT ;  /* 0x0000000c7d0c7209 */ /* 0x000fce0007810000 */
[----:B------:R-:W1:Y:S01]  /*b890*/  MUFU.TANH R117, R117 ;  /* 0x0000007500757308 */ /* 0x000e620000002400 */
[----:B0-----:R-:W-:Y:S01]  /*b8a0*/  FMNMX.FTZ R12, R113, R12, !PT ;  /* 0x0000000c710c7209 */ /* 0x001fe20007810000 */
[----:B------:R-:W-:Y:S01]  /*b8b0*/  FMUL.FTZ R57, R64, R9 ;  /* 0x0000000940397220 */ /* 0x000fe20000410000 */
[----:B------:R-:W4:Y:S05]  /*b8c0*/  LD.E R60, desc[UR48][R16.64+0x2b0] ;  /* 0x0002b030103c7980 */ /* 0x000f2a000c101900 */
[----:B------:R-:W0:Y:S01]  /*b8d0*/  MUFU.TANH R107, R107 ;  /* 0x0000006b006b7308 */ /* 0x000e220000002400 */
[----:B-1----:R-:W-:-:S07]  /*b8e0*/  FMNMX.FTZ R12, R119, R12, !PT ;  /* 0x0000000c770c7209 */ /* 0x002fce0007810000 */
[----:B------:R-:W1:Y:S01]  /*b8f0*/  MUFU.TANH R97, R97 ;  /* 0x0000006100617308 */ /* 0x000e620000002400 */
[----:B------:R-:W-:-:S07]  /*b900*/  FMNMX.FTZ R12, R117, R12, !PT ;  /* 0x0000000c750c7209 */ /* 0x000fce0007810000 */
[----:B------:R-:W1:Y:S01]  /*b910*/  MUFU.TANH R103, R103 ;  /* 0x0000006700677308 */ /* 0x000e620000002400 */
[----:B0-----:R-:W-:Y:S01]  /*b920*/  FMNMX.FTZ R12, R107, R12, !PT ;  /* 0x0000000c6b0c7209 */ /* 0x001fe20007810000 */
[-C--:B------:R-:W-:Y:S01]  /*b930*/  FMUL.FTZ R27, R31, R9.reuse ;  /* 0x000000091f1b7220 */ /* 0x080fe20000410000 */
[-C--:B------:R-:W-:Y:S01]  /*b940*/  FMUL.FTZ R61, R43, R9.reuse ;  /* 0x000000092b3d7220 */ /* 0x080fe20000410000 */
[----:B------:R-:W3:Y:S04]  /*b950*/  LD.E R26, desc[UR48][R16.64+0x424] ;  /* 0x00042430101a7980 */ /* 0x000ee8000c101900 */
[----:B------:R-:W0:Y:S01]  /*b960*/  MUFU.TANH R57, R57 ;  /* 0x0000003900397308 */ /* 0x000e220000002400 */
[----:B-1----:R-:W-:Y:S01]  /*b970*/  FMNMX.FTZ R12, R97, R12, !PT ;  /* 0x0000000c610c7209 */ /* 0x002fe20007810000 */
[----:B------:R-:W2:Y:S06]  /*b980*/  LD.E R30, desc[UR48][R16.64+0x240] ;  /* 0x00024030101e7980 */ /* 0x000eac000c101900 */
[----:B------:R-:W-:Y:S08]  /*b990*/  MUFU.TANH R6, R6 ;  /* 0x0000000600067308 */ /* 0x000ff00000002400 */
[----:B------:R-:W-:Y:S08]  /*b9a0*/  MUFU.TANH R3, R3 ;  /* 0x0000000300037308 */ /* 0x000ff00000002400 */
[----:B------:R-:W-:Y:S01]  /*b9b0*/  MUFU.TANH R29, R29 ;  /* 0x0000001d001d7308 */ /* 0x000fe20000002400 */
[-C--:B------:R-:W-:Y:S01]  /*b9c0*/  FMUL.FTZ R35, R39, R9.reuse ;  /* 0x0000000927237220 */ /* 0x080fe20000410000 */
[----:B------:R-:W4:Y:S04]  /*b9d0*/  LD.E R34, desc[UR48][R16.64+0x250] ;  /* 0x0002503010227980 */ /* 0x000f28000c101900 */
[----:B------:R-:W4:Y:S02]  /*b9e0*/  LD.E R46, desc[UR48][R16.64+0x264] ;  /* 0x00026430102e7980 */ /* 0x000f24000c101900 */
[----:B------:R-:W1:Y:S01]  /*b9f0*/  MUFU.TANH R53, R53 ;  /* 0x0000003500357308 */ /* 0x000e620000002400 */
[----:B------:R-:W-:Y:S01]  /*ba00*/  FMNMX.FTZ R12, R103, R12, !PT ;  /* 0x0000000c670c7209 */ /* 0x000fe20007810000 */
[----:B------:R-:W4:Y:S04]  /*ba10*/  LD.E R54, desc[UR48][R16.64+0x290] ;  /* 0x0002903010367980 */ /* 0x000f28000c101900 */
[----:B------:R-:W4:Y:S02]  /*ba20*/  LD.E R50, desc[UR48][R16.64+0x294] ;  /* 0x0002943010327980 */ /* 0x000f24000c101900 */
[----:B------:R-:W1:Y:S01]  /*ba30*/  MUFU.TANH R41, R41 ;  /* 0x0000002900297308 */ /* 0x000e620000002400 */
[----:B0-----:R-:W-:Y:S01]  /*ba40*/  FMNMX.FTZ R12, R57, R12, !PT ;  /* 0x0000000c390c7209 */ /* 0x001fe20007810000 */
[----:B------:R-:W4:Y:S04]  /*ba50*/  LD.E R58, desc[UR48][R16.64+0x2c0] ;  /* 0x0002c030103a7980 */ /* 0x000f28000c101900 */
[----:B------:R-:W4:Y:S02]  /*ba60*/  LD.E R62, desc[UR48][R16.64+0x2c4] ;  /* 0x0002c430103e7980 */ /* 0x000f24000c101900 */
[----:B------:R-:W0:Y:S01]  /*ba70*/  MUFU.TANH R45, R45 ;  /* 0x0000002d002d7308 */ /* 0x000e220000002400 */
[----:B-1----:R-:W-:Y:S01]  /*ba80*/  FMNMX.FTZ R12, R53, R12, !PT ;  /* 0x0000000c350c7209 */ /* 0x002fe20007810000 */
[----:B------:R-:W-:Y:S01]  /*ba90*/  FMUL.FTZ R31, R38, R9 ;  /* 0x00000009261f7220 */ /* 0x000fe20000410000 */
[----:B------:R-:W4:Y:S04]  /*baa0*/  LD.E R42, desc[UR48][R16.64+0x270] ;  /* 0x00027030102a7980 */ /* 0x000f28000c101900 */
[----:B------:R-:W4:Y:S01]  /*bab0*/  LD.E R38, desc[UR48][R16.64+0x274] ;  /* 0x0002743010267980 */ /* 0x000f22000c101900 */
[----:B------:R-:W-:Y:S01]  /*bac0*/  FMNMX.FTZ R12, R41, R12, !PT ;  /* 0x0000000c290c7209 */ /* 0x000fe20007810000 */
[----:B------:R-:W1:Y:S02]  /*bad0*/  MUFU.TANH R27, R27 ;  /* 0x0000001b001b7308 */ /* 0x000e640000002400 */
[----:B------:R-:W4:Y:S04]  /*bae0*/  LD.E R64, desc[UR48][R16.64+0x2b4] ;  /* 0x0002b43010407980 */ /* 0x000f28000c101900 */
[----:B------:R-:W4:Y:S01]  /*baf0*/  LD.E R66, desc[UR48][R16.64+0x2d0] ;  /* 0x0002d03010427980 */ /* 0x000f22000c101900 */
[----:B0-----:R-:W-:Y:S01]  /*bb00*/  FMNMX.FTZ R15, R45, R12, !PT ;  /* 0x0000000c2d0f7209 */ /* 0x001fe20007810000 */
[----:B------:R-:W0:Y:S02]  /*bb10*/  MUFU.TANH R37, R37 ;  /* 0x0000002500257308 */ /* 0x000e240000002400 */
[----:B------:R-:W4:Y:S04]  /*bb20*/  LD.E R68, desc[UR48][R16.64+0x2e0] ;  /* 0x0002e03010447980 */ /* 0x000f28000c101900 */
[----:B------:R-:W1:Y:S02]  /*bb30*/  SHFL.BFLY PT, R12, R15, 0x2, 0x1f ;  /* 0x0c401f000f0c7f89 */ /* 0x000e6400000e0000 */
[----:B------:R-:W0:Y:S02]  /*bb40*/  MUFU.TANH R33, R33 ;  /* 0x0000002100217308 */ /* 0x000e240000002400 */
[----:B------:R-:W4:Y:S04]  /*bb50*/  LD.E R70, desc[UR48][R16.64+0x2f4] ;  /* 0x0002f43010467980 */ /* 0x000f28000c101900 */
[----:B------:R-:W4:Y:S02]  /*bb60*/  LD.E R43, desc[UR48][R16.64+0x268] ;  /* 0x00026830102b7980 */ /* 0x000f24000c101900 */
[----:B------:R-:W0:Y:S02]  /*bb70*/  MUFU.TANH R31, R31 ;  /* 0x0000001f001f7308 */ /* 0x000e240000002400 */
[----:B------:R-:W4:Y:S04]  /*bb80*/  LD.E R55, desc[UR48][R16.64+0x298] ;  /* 0x0002983010377980 */ /* 0x000f28000c101900 */
[----:B------:R-:W4:Y:S02]  /*bb90*/  LD.E R51, desc[UR48][R16.64+0x2ac] ;  /* 0x0002ac3010337980 */ /* 0x000f24000c101900 */
[----:B------:R-:W-:Y:S02]  /*bba0*/  MUFU.TANH R49, R49 ;  /* 0x0000003100317308 */ /* 0x000fe40000002400 */
[----:B------:R-:W4:Y:S01]  /*bbb0*/  LD.E R69, desc[UR48][R16.64+0x2bc] ;  /* 0x0002bc3010457980 */ /* 0x000f22000c101900 */
[----:B-1----:R-:W-:-:S03]  /*bbc0*/  FMNMX.FTZ R14, R15, R12, !PT ;  /* 0x0000000c0f0e7209 */ /* 0x002fc60007810000 */
[----:B------:R-:W4:Y:S01]  /*bbd0*/  LD.E R67, desc[UR48][R16.64+0x2c8] ;  /* 0x0002c83010437980 */ /* 0x000f22000c101900 */
[----:B------:R-:W-:Y:S01]  /*bbe0*/  FMNMX.FTZ R12, R6, R5, !PT ;  /* 0x00000005060c7209 */ /* 0x000fe20007810000 */
[----:B------:R-:W-:Y:S02]  /*bbf0*/  MUFU.TANH R21, R21 ;  /* 0x0000001500157308 */ /* 0x000fe40000002400 */
[----:B------:R-:W4:Y:S01]  /*bc00*/  LD.E R59, desc[UR48][R16.64+0x2cc] ;  /* 0x0002cc30103b7980 */ /* 0x000f22000c101900 */
[----:B------:R-:W-:-:S03]  /*bc10*/  FMNMX.FTZ R12, R3, R12, !PT ;  /* 0x0000000c030c7209 */ /* 0x000fc60007810000 */
[----:B------:R-:W4:Y:S01]  /*bc20*/  LD.E R65, desc[UR48][R16.64+0x2d8] ;  /* 0x0002d83010417980 */ /* 0x000f22000c101900 */
[----:B------:R-:W-:Y:S01]  /*bc30*/  FMNMX.FTZ R12, R29, R12, !PT ;  /* 0x0000000c1d0c7209 */ /* 0x000fe20007810000 */
[----:B------:R-:W1:Y:S02]  /*bc40*/  MUFU.TANH R35, R35 ;  /* 0x0000002300237308 */ /* 0x000e640000002400 */
[----:B------:R-:W4:Y:S01]  /*bc50*/  LD.E R63, desc[UR48][R16.64+0x2dc] ;  /* 0x0002dc30103f7980 */ /* 0x000f22000c101900 */
[----:B------:R-:W-:-:S04]  /*bc60*/  FMNMX.FTZ R12, R27, R12, !PT ;  /* 0x0000000c1b0c7209 */ /* 0x000fc80007810000 */
[----:B0-----:R-:W-:Y:S01]  /*bc70*/  FMNMX.FTZ R12, R37, R12, !PT ;  /* 0x0000000c250c7209 */ /* 0x001fe20007810000 */
[----:B------:R-:W0:Y:S03]  /*bc80*/  MUFU.TANH R61, R61 ;  /* 0x0000003d003d7308 */ /* 0x000e260000002400 */
[----:B------:R-:W-:-:S04]  /*bc90*/  FMNMX.FTZ R12, R33, R12, !PT ;  /* 0x0000000c210c7209 */ /* 0x000fc80007810000 */
[----:B------:R-:W-:Y:S01]  /*bca0*/  FMNMX.FTZ R12, R31, R12, !PT ;  /* 0x0000000c1f0c7209 */ /* 0x000fe20007810000 */
[----:B------:R-:W0:Y:S03]  /*bcb0*/  MUFU.TANH R73, R73 ;  /* 0x0000004900497308 */ /* 0x000e260000002400 */
[----:B-1----:R-:W-:-:S04]  /*bcc0*/  FMNMX.FTZ R12, R35, R12, !PT ;  /* 0x0000000c230c7209 */ /* 0x002fc80007810000 */
[----:B------:R-:W-:Y:S01]  /*bcd0*/  FMNMX.FTZ R12, R49, R12, !PT ;  /* 0x0000000c310c7209 */ /* 0x000fe20007810000 */
[----:B------:R-:W1:Y:S03]  /*bce0*/  MUFU.TANH R75, R75 ;  /* 0x0000004b004b7308 */ /* 0x000e660000002400 */
[----:B0-----:R-:W-:-:S05]  /*bcf0*/  FMNMX.FTZ R12, R61, R12, !PT ;  /* 0x0000000c3d0c7209 */ /* 0x001fca0007810000 */
[----:B------:R-:W0:Y:S01]  /*bd00*/  MUFU.TANH R77, R77 ;  /* 0x0000004d004d7308 */ /* 0x000e220000002400 */
[----:B------:R-:W-:-:S07]  /*bd10*/  FMNMX.FTZ R12, R21, R12, !PT ;  /* 0x0000000c150c7209 */ /* 0x000fce0007810000 */
[----:B------:R-:W0:Y:S01]  /*bd20*/  MUFU.TANH R79, R79 ;  /* 0x0000004f004f7308 */ /* 0x000e220000002400 */
[----:B------:R-:W-:-:S07]  /*bd30*/  FMNMX.FTZ R12, R73, R12, !PT ;  /* 0x0000000c490c7209 */ /* 0x000fce0007810000 */
[----:B------:R-:W0:Y:S01]  /*bd40*/  MUFU.TANH R81, R81 ;  /* 0x0000005100517308 */ /* 0x000e220000002400 */
[----:B-1----:R-:W-:-:S07]  /*bd50*/  FMNMX.FTZ R12, R75, R12, !PT ;  /* 0x0000000c4b0c7209 */ /* 0x002fce0007810000 */
[----:B------:R-:W1:Y:S01]  /*bd60*/  MUFU.TANH R83, R83 ;  /* 0x0000005300537308 */ /* 0x000e620000002400 */
[----:B0-----:R-:W-:-:S07]  /*bd70*/  FMNMX.FTZ R12, R77, R12, !PT ;  /* 0x0000000c4d0c7209 */ /* 0x001fce0007810000 */
        /* <DEDUP_REMOVED lines=13> */
[----:B-1----:R-:W-:-:S04]  /*be50*/  FMNMX.FTZ R12, R91, R12, !PT ;  /* 0x0000000c5b0c7209 */ /* 0x002fc80007810000 */
[----:B0-----:R-:W-:-:S04]  /*be60*/  FMNMX.FTZ R12, R93, R12, !PT ;  /* 0x0000000c5d0c7209 */ /* 0x001fc80007810000 */
[----:B------:R-:W-:Y:S01]  /*be70*/  FMNMX.FTZ R12, R95, R12, !PT ;  /* 0x0000000c5f0c7209 */ /* 0x000fe20007810000 */
[----:B------:R-:W0:Y:S03]  /*be80*/  SHFL.BFLY PT, R25, R14, 0x1, 0x1f ;  /* 0x0c201f000e197f89 */ /* 0x000e2600000e0000 */
[----:B------:R-:W-:-:S05]  /*be90*/  FMNMX.FTZ R9, R71, R12, !PT ;  /* 0x0000000c47097209 */ /* 0x000fca0007810000 */
[----:B------:R-:W-:Y:S04]  /*bea0*/  ST.E desc[UR48][R16.64+0x444], R9 ;  /* 0x0004440910007985 */ /* 0x000fe8000c101930 */
[----:B------:R-:W3:Y:S04]  /*beb0*/  LD.E R12, desc[UR48][R16.64+0x444] ;  /* 0x00044430100c7980 */ /* 0x000ee8000c101900 */
[----:B------:R1:W-:Y:S01]  /*bec0*/  ST.E desc[UR48][R16.64+0x440], R15 ;  /* 0x0004400f10007985 */ /* 0x0003e2000c101930 */
[----:B0-----:R-:W-:-:S03]  /*bed0*/  FMNMX.FTZ R25, R14, R25, !PT ;  /* 0x000000190e197209 */ /* 0x001fc60007810000 */
[----:B------:R-:W2:Y:S04]  /*bee0*/  LD.E R14, desc[UR48][R16.64+0x454] ;  /* 0x00045430100e7980 */ /* 0x000ea8000c101900 */
[----:B------:R-:W-:Y:S04]  /*bef0*/  ST.E desc[UR48][R16.64+0x440], R25 ;  /* 0x0004401910007985 */ /* 0x000fe8000c101930 */
[----:B------:R-:W4:Y:S04]  /*bf00*/  LD.E R39, desc[UR48][R16.64+0x440] ;  /* 0x0004403010277980 */ /* 0x000f28000c101900 */
[----:B-1----:R-:W2:Y:S04]  /*bf10*/  LD.E R15, desc[UR48][R16.64+0x450] ;  /* 0x00045030100f7980 */ /* 0x002ea8000c101900 */
[----:B---3--:R-:W0:Y:S01]  /*bf20*/  SHFL.BFLY PT, R9, R12, 0x2, 0x1f ;  /* 0x0c401f000c097f89 */ /* 0x008e2200000e0000 */
[----:B----4-:R-:W-:Y:S01]  /*bf30*/  FMUL.FTZ R88, R39, R20 ;  /* 0x0000001427587220 */ /* 0x010fe20000410000 */
[----:B0-----:R-:W-:-:S03]  /*bf40*/  FMNMX.FTZ R9, R12, R9, !PT ;  /* 0x000000090c097209 */ /* 0x001fc60007810000 */
[-CC-:B------:R-:W-:Y:S02]  /*bf50*/  FFMA.FTZ R153, R8, R20.reuse, -R88.reuse ;  /* 0x0000001408997223 */ /* 0x180fe40000010858 */
[----:B------:R-:W0:Y:S01]  /*bf60*/  SHFL.BFLY PT, R8, R9, 0x1, 0x1f ;  /* 0x0c201f0009087f89 */ /* 0x000e2200000e0000 */
[----:B------:R-:W-:Y:S01]  /*bf70*/  FADD.FTZ R25, R4, -R39 ;  /* 0x8000002704197221 */ /* 0x000fe20000010000 */
[-CC-:B------:R-:W-:Y:S01]  /*bf80*/  FFMA.FTZ R152, R7, R20.reuse, -R88.reuse ;  /* 0x0000001407987223 */ /* 0x180fe20000010858 */
[-CC-:B------:R-:W-:Y:S01]  /*bf90*/  FFMA.FTZ R155, R11, R20.reuse, -R88.reuse ;  /* 0x000000140b9b7223 */ /* 0x180fe20000010858 */
[-CC-:B------:R-:W-:Y:S01]  /*bfa0*/  FFMA.FTZ R154, R13, R20.reuse, -R88.reuse ;  /* 0x000000140d9a7223 */ /* 0x180fe20000010858 */
[-C--:B------:R-:W-:Y:S01]  /*bfb0*/  FMUL.FTZ R25, R25, R20.reuse ;  /* 0x0000001419197220 */ /* 0x080fe20000410000 */
[-CC-:B------:R-:W-:Y:S01]  /*bfc0*/  FFMA.FTZ R7, R19, R20.reuse, -R88.reuse ;  /* 0x0000001413077223 */ /* 0x180fe20000010858 */
[-CC-:B------:R-:W-:Y:S01]  /*bfd0*/  FFMA.FTZ R182, R99, R20.reuse, -R88.reuse ;  /* 0x0000001463b67223 */ /* 0x180fe20000010858 */
[----:B------:R-:W-:Y:S01]  /*bfe0*/  MUFU.EX2 R152, R152 ;  /* 0x0000009800987308 */ /* 0x000fe20000000800 */
[-CC-:B------:R-:W-:Y:S01]  /*bff0*/  FFMA.FTZ R175, R101, R20.reuse, -R88.reuse ;  /* 0x0000001465af7223 */ /* 0x180fe20000010858 */
[----:B------:R-:W-:Y:S01]  /*c000*/  FFMA.FTZ R180, R105, R20, -R88 ;  /* 0x0000001469b47223 */ /* 0x000fe20000010858 */
[----:B0-----:R-:W-:-:S05]  /*c010*/  FMNMX.FTZ R47, R9, R8, !PT ;  /* 0x00000008092f7209 */ /* 0x001fca0007810000 */
[----:B------:R-:W2:Y:S01]  /*c020*/  MUFU.EX2 R25, R25 ;  /* 0x0000001900197308 */ /* 0x000ea20000000800 */
[-CC-:B------:R-:W-:Y:S01]  /*c030*/  FFMA.FTZ R172, R109, R20.reuse, -R88.reuse ;  /* 0x000000146dac7223 */ /* 0x180fe20000010858 */
[-CC-:B------:R-:W-:Y:S01]  /*c040*/  FFMA.FTZ R169, R111, R20.reuse, -R88.reuse ;  /* 0x000000146fa97223 */ /* 0x180fe20000010858 */
[-CC-:B------:R-:W-:Y:S01]  /*c050*/  FFMA.FTZ R167, R115, R20.reuse, -R88.reuse ;  /* 0x0000001473a77223 */ /* 0x180fe20000010858 */
[-C--:B------:R-:W-:Y:S01]  /*c060*/  FMUL.FTZ R166, R47, R20.reuse ;  /* 0x000000142fa67220 */ /* 0x080fe20000410000 */
[----:B------:R-:W-:Y:S01]  /*c070*/  FADD.FTZ R5, R5, -R47 ;  /* 0x8000002f05057221 */ /* 0x000fe20000010000 */
[-CC-:B------:R-:W-:Y:S01]  /*c080*/  FFMA.FTZ R170, R121, R20.reuse, -R88.reuse ;  /* 0x0000001479aa7223 */ /* 0x180fe20000010858 */
[-C--:B------:R-:W-:Y:S01]  /*c090*/  FFMA.FTZ R164, R123, R20.reuse, -R88 ;  /* 0x000000147ba47223 */ /* 0x080fe20000010858 */
[-CC-:B------:R-:W-:Y:S01]  /*c0a0*/  FFMA.FTZ R185, R6, R20.reuse, -R166.reuse ;  /* 0x0000001406b97223 */ /* 0x180fe200000108a6 */
[----:B------:R-:W-:Y:S01]  /*c0b0*/  FMUL.FTZ R5, R20, R5 ;  /* 0x0000000514057220 */ /* 0x000fe20000410000 */
[-C--:B------:R-:W-:Y:S01]  /*c0c0*/  FFMA.FTZ R188, R3, R20.reuse, -R166 ;  /* 0x0000001403bc7223 */ /* 0x080fe200000108a6 */
        /* <DEDUP_REMOVED lines=11> */
[----:B------:R-:W-:Y:S01]  /*c180*/  MUFU.EX2 R185, R185 ;  /* 0x000000b900b97308 */ /* 0x000fe20000000800 */
[-CC-:B------:R-:W-:Y:S01]  /*c190*/  FFMA.FTZ R6, R29, R20.reuse, -R166.reuse ;  /* 0x000000141d067223 */ /* 0x180fe200000108a6 */
[----:B------:R-:W-:-:S06]  /*c1a0*/  FFMA.FTZ R183, R27, R20, -R166 ;  /* 0x000000141bb77223 */ /* 0x000fcc00000108a6 */
[----:B------:R-:W-:Y:S01]  /*c1b0*/  MUFU.EX2 R153, R153 ;  /* 0x0000009900997308 */ /* 0x000fe20000000800 */
[-CC-:B------:R-:W-:Y:S01]  /*c1c0*/  FFMA.FTZ R181, R37, R20.reuse, -R166.reuse ;  /* 0x0000001425b57223 */ /* 0x180fe200000108a6 */
[----:B------:R-:W3:Y:S04]  /*c1d0*/  LD.E R4, desc[UR48][R16.64+0x230] ;  /* 0x0002303010047980 */ /* 0x000ee8000c101900 */
[----:B------:R-:W4:Y:S02]  /*c1e0*/  LD.E R39, desc[UR48][R16.64+0x278] ;  /* 0x0002783010277980 */ /* 0x000f24000c101900 */
[----:B------:R-:W0:Y:S01]  /*c1f0*/  MUFU.EX2 R88, R5 ;  /* 0x0000000500587308 */ /* 0x000e220000000800 */
[----:B------:R-:W-:-:S07]  /*c200*/  FFMA.FTZ R186, R33, R20, -R166 ;  /* 0x0000001421ba7223 */ /* 0x000fce00000108a6 */
[----:B------:R-:W-:Y:S01]  /*c210*/  MUFU.EX2 R155, R155 ;  /* 0x0000009b009b7308 */ /* 0x000fe20000000800 */
[-CC-:B------:R-:W-:Y:S01]  /*c220*/  FFMA.FTZ R171, R21, R20.reuse, -R166.reuse ;  /* 0x0000001415ab7223 */ /* 0x180fe200000108a6 */
[-CC-:B------:R-:W-:Y:S01]  /*c230*/  FFMA.FTZ R163, R79, R20.reuse, -R166.reuse ;  /* 0x000000144fa37223 */ /* 0x180fe200000108a6 */
[-CC-:B------:R-:W-:Y:S01]  /*c240*/  FFMA.FTZ R177, R31, R20.reuse, -R166.reuse ;  /* 0x000000141fb17223 */ /* 0x180fe200000108a6 */
[----:B------:R-:W-:-:S04]  /*c250*/  FFMA.FTZ R184, R35, R20, -R166 ;  /* 0x0000001423b87223 */ /* 0x000fc800000108a6 */
        /* <DEDUP_REMOVED lines=14> */
[----:B------:R-:W4:Y:S02]  /*c340*/  LD.E R101, desc[UR48][R16.64+0x348] ;  /* 0x0003483010657980 */ /* 0x000f24000c101900 */
[----:B------:R-:W1:Y:S01]  /*c350*/  MUFU.EX2 R6, R6 ;  /* 0x0000000600067308 */ /* 0x000e620000000800 */
[-CC-:B------:R-:W-:Y:S01]  /*c360*/  FFMA.FTZ R21, R87, R20.reuse, -R166.reuse ;  /* 0x0000001457157223 */ /* 0x180fe200000108a6 */
[----:B------:R-:W-:Y:S01]  /*c370*/  FFMA.FTZ R79, R71, R20, -R166 ;  /* 0x00000014474f7223 */ /* 0x000fe200000108a6 */
[----:B--2---:R-:W-:Y:S01]  /*c380*/  FFMA.FTZ R20, R25, R15, R152 ;  /* 0x0000000f19147223 */ /* 0x004fe20000010098 */
[----:B------:R-:W2:Y:S04]  /*c390*/  LD.E R105, desc[UR48][R16.64+0x358] ;  /* 0x0003583010697980 */ /* 0x000ea8000c101900 */
[----:B------:R-:W1:Y:S01]  /*c3a0*/  MUFU.EX2 R183, R183 ;  /* 0x000000b700b77308 */ /* 0x000e620000000800 */
[----:B0-----:R-:W-:Y:S01]  /*c3b0*/  FFMA.FTZ R15, R88, R14, R185 ;  /* 0x0000000e580f7223 */ /* 0x001fe200000100b9 */
[----:B------:R-:W-:Y:S01]  /*c3c0*/  FADD.FTZ R20, R153, R20 ;  /* 0x0000001499147221 */ /* 0x000fe20000010000 */
[----:B------:R-:W2:Y:S05]  /*c3d0*/  LD.E R99, desc[UR48][R16.64+0x368] ;  /* 0x0003683010637980 */ /* 0x000eaa000c101900 */
[----:B------:R-:W0:Y:S01]  /*c3e0*/  MUFU.EX2 R7, R7 ;  /* 0x0000000700077308 */ /* 0x000e220000000800 */
[----:B-1----:R-:W-:-:S07]  /*c3f0*/  FADD.FTZ R15, R188, R15 ;  /* 0x0000000fbc0f7221 */ /* 0x002fce0000010000 */
[----:B------:R-:W-:Y:S08]  /*c400*/  MUFU.EX2 R182, R182 ;  /* 0x000000b600b67308 */ /* 0x000ff00000000800 */
[----:B------:R-:W-:Y:S08]  /*c410*/  MUFU.EX2 R175, R175 ;  /* 0x000000af00af7308 */ /* 0x000ff00000000800 */
[----:B------:R-:W-:Y:S01]  /*c420*/  MUFU.EX2 R180, R180 ;  /* 0x000000b400b47308 */ /* 0x000fe20000000800 */
[----:B------:R1:W-:Y:S04]  /*c430*/  ST.E desc[UR48][R16.64+0x444], R47 ;  /* 0x0004442f10007985 */ /* 0x0003e8000c101930 */
[----:B------:R-:W4:Y:S03]  /*c440*/  LD.E R29, desc[UR48][R16.64+0x248] ;  /* 0x00024830101d7980 */ /* 0x000f26000c101900 */
[----:B------:R-:W1:Y:S01]  /*c450*/  MUFU.EX2 R181, R181 ;  /* 0x000000b500b57308 */ /* 0x000e620000000800 */
[----:B------:R-:W-:Y:S01]  /*c460*/  FADD.FTZ R119, R155, R20 ;  /* 0x000000149b777221 */ /* 0x000fe20000010000 */
[----:B------:R-:W-:Y:S01]  /*c470*/  FADD.FTZ R14, R6, R15 ;  /* 0x0000000f060e7221 */ /* 0x000fe20000010000 */
[----:B------:R-:W2:Y:S04]  /*c480*/  LD.E R33, desc[UR48][R16.64+0x238] ;  /* 0x0002383010217980 */ /* 0x000ea8000c101900 */
[----:B------:R-:W4:Y:S01]  /*c490*/  LD.E R31, desc[UR48][R16.64+0x23c] ;  /* 0x00023c30101f7980 */ /* 0x000f22000c101900 */
[----:B------:R-:W1:Y:S01]  /*c4a0*/  MUFU.EX2 R186, R186 ;  /* 0x000000ba00ba7308 */ /* 0x000e620000000800 */
[----:B------:R-:W-:Y:S01]  /*c4b0*/  FADD.FTZ R20, R154, R119 ;  /* 0x000000779a147221 */ /* 0x000fe20000010000 */
[----:B------:R-:W-:Y:S01]  /*c4c0*/  FADD.FTZ R14, R183, R14 ;  /* 0x0000000eb70e7221 */ /* 0x000fe20000010000 */
[----:B------:R-:W4:Y:S04]  /*c4d0*/  LD.E R27, desc[UR48][R16.64+0x24c] ;  /* 0x00024c30101b7980 */ /* 0x000f28000c101900 */
[----:B------:R-:W4:Y:S01]  /*c4e0*/  LD.E R5, desc[UR48][R16.64+0x258] ;  /* 0x0002583010057980 */ /* 0x000f22000c101900 */
[----:B------:R-:W1:Y:S01]  /*c4f0*/  MUFU.EX2 R177, R177 ;  /* 0x000000b100b17308 */ /* 0x000e620000000800 */
[----:B0-----:R-:W-:Y:S01]  /*c500*/  FADD.FTZ R15, R7, R20 ;  /* 0x00000014070f7221 */ /* 0x001fe20000010000 */
[----:B-1----:R-:W-:Y:S01]  /*c510*/  FADD.FTZ R127, R181, R14 ;  /* 0x0000000eb57f7221 */ /* 0x002fe20000010000 */
[----:B------:R-:W4:Y:S04]  /*c520*/  LD.E R45, desc[UR48][R16.64+0x25c] ;  /* 0x00025c30102d7980 */ /* 0x000f28000c101900 */
[----:B------:R-:W4:Y:S01]  /*c530*/  LD.E R41, desc[UR48][R16.64+0x26c] ;  /* 0x00026c3010297980 */ /* 0x000f22000c101900 */
[----:B------:R-:W0:Y:S01]  /*c540*/  MUFU.EX2 R184, R184 ;  /* 0x000000b800b87308 */ /* 0x000e220000000800 */
[----:B------:R-:W-:Y:S01]  /*c550*/  FADD.FTZ R14, R182, R15 ;  /* 0x0000000fb60e7221 */ /* 0x000fe20000010000 */
[----:B------:R-:W-:Y:S01]  /*c560*/  FADD.FTZ R20, R186, R127 ;  /* 0x0000007fba147221 */ /* 0x000fe20000010000 */
[----:B------:R-:W4:Y:S04]  /*c570*/  LD.E R35, desc[UR48][R16.64+0x27c] ;  /* 0x00027c3010237980 */ /* 0x000f28000c101900 */
[----:B------:R-:W4:Y:S01]  /*c580*/  LD.E R37, desc[UR48][R16.64+0x288] ;  /* 0x0002883010257980 */ /* 0x000f22000c101900 */
[----:B------:R-:W1:Y:S03]  /*c590*/  MUFU.EX2 R172, R172 ;  /* 0x000000ac00ac7308 */ /* 0x000e660000000800 */
[----:B------:R-:W4:Y:S04]  /*c5a0*/  LD.E R57, desc[UR48][R16.64+0x28c] ;  /* 0x00028c3010397980 */ /* 0x000f28000c101900 */
[----:B------:R-:W4:Y:S01]  /*c5b0*/  LD.E R53, desc[UR48][R16.64+0x29c] ;  /* 0x00029c3010357980 */ /* 0x000f22000c101900 */
[----:B------:R-:W1:Y:S01]  /*c5c0*/  MUFU.EX2 R173, R173 ;  /* 0x000000ad00ad7308 */ /* 0x000e620000000800 */
[----:B------:R-:W-:Y:S01]  /*c5d0*/  FADD.FTZ R15, R175, R14 ;  /* 0x0000000eaf0f7221 */ /* 0x000fe20000010000 */
[----:B------:R-:W-:Y:S01]  /*c5e0*/  FADD.FTZ R133, R177, R20 ;  /* 0x00000014b1857221 */ /* 0x000fe20000010000 */
[----:B------:R-:W4:Y:S04]  /*c5f0*/  LD.E R47, desc[UR48][R16.64+0x2a8] ;  /* 0x0002a830102f7980 */ /* 0x000f28000c101900 */
[----:B------:R-:W4:Y:S01]  /*c600*/  LD.E R49, desc[UR48][R16.64+0x2b8] ;  /* 0x0002b83010317980 */ /* 0x000f22000c101900 */
[----:B------:R-:W1:Y:S01]  /*c610*/  MUFU.EX2 R176, R176 ;  /* 0x000000b000b07308 */ /* 0x000e620000000800 */
[----:B------:R-:W-:Y:S01]  /*c620*/  FADD.FTZ R15, R180, R15 ;  /* 0x0000000fb40f7221 */ /* 0x000fe20000010000 */
[----:B0-----:R-:W-:Y:S01]  /*c630*/  FADD.FTZ R14, R184, R133 ;  /* 0x00000085b80e7221 */ /* 0x001fe20000010000 */
[----:B------:R-:W4:Y:S04]  /*c640*/  LD.E R61, desc[UR48][R16.64+0x2e8] ;  /* 0x0002e830103d7980 */ /* 0x000f28000c101900 */
[----:B------:R-:W4:Y:S01]  /*c650*/  LD.E R107, desc[UR48][R16.64+0x34c] ;  /* 0x00034c30106b7980 */ /* 0x000f22000c101900 */
[----:B------:R-:W0:Y:S01]  /*c660*/  MUFU.EX2 R171, R171 ;  /* 0x000000ab00ab7308 */ /* 0x000e220000000800 */
[----:B-1----:R-:W-:Y:S01]  /*c670*/  FADD.FTZ R20, R172, R15 ;  /* 0x0000000fac147221 */ /* 0x002fe20000010000 */
[----:B------:R-:W-:Y:S01]  /*c680*/  FADD.FTZ R15, R173, R14 ;  /* 0x0000000ead0f7221 */ /* 0x000fe20000010000 */
[----:B------:R-:W4:Y:S04]  /*c690*/  LD.E R71, desc[UR48][R16.64+0x2ec] ;  /* 0x0002ec3010477980 */ /* 0x000f28000c101900 */
[----:B------:R-:W4:Y:S01]  /*c6a0*/  LD.E R73, desc[UR48][R16.64+0x2f8] ;  /* 0x0002f83010497980 */ /* 0x000f22000c101900 */
[----:B------:R-:W1:Y:S01]  /*c6b0*/  MUFU.EX2 R174, R174 ;  /* 0x000000ae00ae7308 */ /* 0x000e620000000800 */
[----:B------:R-:W-:-:S02]  /*c6c0*/  FADD.FTZ R14, R176, R15 ;  /* 0x0000000fb00e7221 */ /* 0x000fc40000010000 */
[----:B------:R-:W4:Y:S04]  /*c6d0*/  LD.E R75, desc[UR48][R16.64+0x2fc] ;  /* 0x0002fc30104b7980 */ /* 0x000f28000c101900 */
[----:B------:R-:W4:Y:S01]  /*c6e0*/  LD.E R77, desc[UR48][R16.64+0x308] ;  /* 0x00030830104d7980 */ /* 0x000f22000c101900 */
[----:B0-----:R-:W-:Y:S01]  /*c6f0*/  FADD.FTZ R145, R171, R14 ;  /* 0x0000000eab917221 */ /* 0x001fe20000010000 */
[----:B------:R0:W-:Y:S02]  /*c700*/  MUFU.EX2 R166, R125 ;  /* 0x0000007d00a67308 */ /* 0x0001e40000000800 */
[----:B------:R-:W4:Y:S04]  /*c710*/  LD.E R95, desc[UR48][R16.64+0x30c] ;  /* 0x00030c30105f7980 */ /* 0x000f28000c101900 */
[----:B------:R-:W4:Y:S01]  /*c720*/  LD.E R91, desc[UR48][R16.64+0x318] ;  /* 0x00031830105b7980 */ /* 0x000f22000c101900 */
[----:B-1----:R-:W-:-:S03]  /*c730*/  FADD.FTZ R14, R174, R145 ;  /* 0x00000091ae0e7221 */ /* 0x002fc60000010000 */
        /* <DEDUP_REMOVED lines=14> */
[----:B0-----:R-:W4:Y:S04]  /*c820*/  LD.E R125, desc[UR48][R16.64+0x3ac] ;  /* 0x0003ac30107d7980 */ /* 0x001f28000c101900 */
[----:B------:R-:W4:Y:S04]  /*c830*/  LD.E R127, desc[UR48][R16.64+0x3b8] ;  /* 0x0003b830107f7980 */ /* 0x000f28000c101900 */
[----:B------:R-:W4:Y:S04]  /*c840*/  LD.E R133, desc[UR48][R16.64+0x3cc] ;  /* 0x0003cc3010857980 */ /* 0x000f28000c101900 */
[----:B------:R-:W4:Y:S01]  /*c850*/  LD.E R145, desc[UR48][R16.64+0x3fc] ;  /* 0x0003fc3010917980 */ /* 0x000f22000c101900 */
[----:B------:R-:W0:Y:S08]  /*c860*/  MUFU.EX2 R169, R169 ;  /* 0x000000a900a97308 */ /* 0x000e300000000800 */
[----:B------:R-:W1:Y:S08]  /*c870*/  MUFU.EX2 R167, R167 ;  /* 0x000000a700a77308 */ /* 0x000e700000000800 */
[----:B------:R-:W1:Y:S01]  /*c880*/  MUFU.EX2 R170, R170 ;  /* 0x000000aa00aa7308 */ /* 0x000e620000000800 */
[----:B0-----:R-:W-:-:S07]  /*c890*/  FADD.FTZ R20, R169, R20 ;  /* 0x00000014a9147221 */ /* 0x001fce0000010000 */
[----:B------:R-:W0:Y:S08]  /*c8a0*/  MUFU.EX2 R164, R164 ;  /* 0x000000a400a47308 */ /* 0x000e300000000800 */
[----:B------:R-:W0:Y:S01]  /*c8b0*/  MUFU.EX2 R165, R165 ;  /* 0x000000a500a57308 */ /* 0x000e220000000800 */
[----:B-1----:R-:W-:-:S07]  /*c8c0*/  FADD.FTZ R15, R167, R20 ;  /* 0x00000014a70f7221 */ /* 0x002fce0000010000 */
[----:B------:R-:W1:Y:S08]  /*c8d0*/  MUFU.EX2 R161, R161 ;  /* 0x000000a100a17308 */ /* 0x000e700000000800 */
[----:B------:R-:W3:Y:S01]  /*c8e0*/  MUFU.EX2 R168, R168 ;  /* 0x000000a800a87308 */ /* 0x000ee20000000800 */
[----:B------:R-:W-:-:S07]  /*c8f0*/  FADD.FTZ R15, R170, R15 ;  /* 0x0000000faa0f7221 */ /* 0x000fce0000010000 */
[----:B------:R-:W3:Y:S08]  /*c900*/  MUFU.EX2 R162, R162 ;  /* 0x000000a200a27308 */ /* 0x000ef00000000800 */
[----:B------:R-:W3:Y:S01]  /*c910*/  MUFU.EX2 R163, R163 ;  /* 0x000000a300a37308 */ /* 0x000ee20000000800 */
[----:B0-----:R-:W-:Y:S01]  /*c920*/  FADD.FTZ R20, R164, R15 ;  /* 0x0000000fa4147221 */ /* 0x001fe20000010000 */
[----:B------:R-:W-:-:S06]  /*c930*/  FADD.FTZ R195, R165, R14 ;  /* 0x0000000ea5c37221 */ /* 0x000fcc0000010000 */
[----:B------:R-:W0:Y:S01]  /*c940*/  MUFU.EX2 R159, R159 ;  /* 0x0000009f009f7308 */ /* 0x000e220000000800 */
[----:B-1----:R-:W-:Y:S01]  /*c950*/  FADD.FTZ R203, R161, R20 ;  /* 0x00000014a1cb7221 */ /* 0x002fe20000010000 */
[----:B---3--:R-:W-:-:S06]  /*c960*/  FADD.FTZ R14, R168, R195 ;  /* 0x000000c3a80e7221 */ /* 0x008fcc0000010000 */
[----:B------:R-:W-:Y:S08]  /*c970*/  MUFU.EX2 R19, R19 ;  /* 0x0000001300137308 */ /* 0x000ff00000000800 */
[----:B------:R-:W1:Y:S01]  /*c980*/  MUFU.EX2 R157, R157 ;  /* 0x0000009d009d7308 */ /* 0x000e620000000800 */
[----:B------:R-:W-:Y:S01]  /*c990*/  FADD.FTZ R214, R162, R203 ;  /* 0x000000cba2d67221 */ /* 0x000fe20000010000 */
[----:B------:R-:W-:-:S06]  /*c9a0*/  FADD.FTZ R195, R163, R14 ;  /* 0x0000000ea3c37221 */ /* 0x000fcc0000010000 */
[----:B------:R-:W-:Y:S08]  /*c9b0*/  MUFU.EX2 R156, R156 ;  /* 0x0000009c009c7308 */ /* 0x000ff00000000800 */
[----:B------:R-:W3:Y:S01]  /*c9c0*/  MUFU.EX2 R160, R160 ;  /* 0x000000a000a07308 */ /* 0x000ee20000000800 */
[----:B0-----:R-:W-:Y:S01]  /*c9d0*/  FADD.FTZ R214, R159, R214 ;  /* 0x000000d69fd67221 */ /* 0x001fe20000010000 */
[----:B------:R-:W-:-:S06]  /*c9e0*/  FADD.FTZ R14, R166, R195 ;  /* 0x000000c3a60e7221 */ /* 0x000fcc0000010000 */
[----:B------:R-:W0:Y:S08]  /*c9f0*/  MUFU.EX2 R18, R18 ;  /* 0x0000001200127308 */ /* 0x000e300000000800 */
[----:B------:R-:W0:Y:S01]  /*ca00*/  MUFU.EX2 R21, R21 ;  /* 0x0000001500157308 */ /* 0x000e220000000800 */
[----:B-1----:R-:W-:-:S07]  /*ca10*/  FADD.FTZ R195, R157, R14 ;  /* 0x0000000e9dc37221 */ /* 0x002fce0000010000 */
[----:B------:R-:W1:Y:S08]  /*ca20*/  MUFU.EX2 R13, R13 ;  /* 0x0000000d000d7308 */ /* 0x000e700000000800 */
[----:B------:R-:W2:Y:S01]  /*ca30*/  MUFU.EX2 R158, R158 ;  /* 0x0000009e009e7308 */ /* 0x000ea20000000800 */
[----:B---3--:R-:W-:-:S07]  /*ca40*/  FADD.FTZ R14, R160, R195 ;  /* 0x000000c3a00e7221 */ /* 0x008fce0000010000 */
[----:B------:R-:W3:Y:S08]  /*ca50*/  MUFU.EX2 R11, R11 ;  /* 0x0000000b000b7308 */ /* 0x000ef00000000800 */
[----:B------:R0:W3:Y:S02]  /*ca60*/  MUFU.EX2 R15, R109 ;  /* 0x0000006d000f7308 */ /* 0x0000e40000000800 */
[----:B0-----:R-:W-:-:S06]  /*ca70*/  FADD.FTZ R109, R19, R214 ;  /* 0x000000d6136d7221 */ /* 0x001fcc0000010000 */
[----:B------:R-:W0:Y:S01]  /*ca80*/  MUFU.EX2 R12, R12 ;  /* 0x0000000c000c7308 */ /* 0x000e220000000800 */
[----:B------:R-:W-:-:S07]  /*ca90*/  FADD.FTZ R109, R156, R109 ;  /* 0x0000006d9c6d7221 */ /* 0x000fce0000010000 */
[----:B------:R3:W0:Y:S01]  /*caa0*/  MUFU.EX2 R20, R93 ;  /* 0x0000005d00147308 */ /* 0x0006220000000800 */
[----:B------:R-:W-:Y:S01]  /*cab0*/  FADD.FTZ R214, R18, R109 ;  /* 0x0000006d12d67221 */ /* 0x000fe20000010000 */
[----:B------:R-:W-:-:S06]  /*cac0*/  FADD.FTZ R109, R21, R14 ;  /* 0x0000000e156d7221 */ /* 0x000fcc0000010000 */
[----:B------:R-:W0:Y:S01]  /*cad0*/  MUFU.EX2 R8, R8 ;  /* 0x0000000800087308 */ /* 0x000e220000000800 */
[----:B-1----:R-:W-:Y:S01]  /*cae0*/  FADD.FTZ R214, R13, R214 ;  /* 0x000000d60dd67221 */ /* 0x002fe20000010000 */
[----:B--2---:R-:W-:-:S06]  /*caf0*/  FADD.FTZ R216, R158, R109 ;  /* 0x0000006d9ed87221 */ /* 0x004fcc0000010000 */
[----:B------:R-:W1:Y:S01]  /*cb00*/  MUFU.EX2 R3, R3 ;  /* 0x0000000300037308 */ /* 0x000e620000000800 */
[----:B---3--:R-:W-:Y:S01]  /*cb10*/  FADD.FTZ R93, R11, R214 ;  /* 0x000000d60b5d7221 */ /* 0x008fe20000010000 */
[----:B------:R-:W-:-:S06]  /*cb20*/  FADD.FTZ R109, R15, R216 ;  /* 0x000000d80f6d7221 */ /* 0x000fcc0000010000 */
[----:B------:R-:W2:Y:S01]  /*cb30*/  MUFU.EX2 R14, R79 ;  /* 0x0000004f000e7308 */ /* 0x000ea20000000800 */
[----:B0-----:R-:W-:Y:S01]  /*cb40*/  FADD.FTZ R93, R12, R93 ;  /* 0x0000005d0c5d7221 */ /* 0x001fe20000010000 */
[----:B------:R-:W-:-:S06]  /*cb50*/  FADD.FTZ R214, R20, R109 ;  /* 0x0000006d14d67221 */ /* 0x000fcc0000010000 */
[----:B------:R-:W0:Y:S01]  /*cb60*/  MUFU.EX2 R9, R9 ;  /* 0x0000000900097308 */ /* 0x000e220000000800 */
[----:B------:R-:W-:Y:S01]  /*cb70*/  FADD.FTZ R216, R8, R93 ;  /* 0x0000005d08d87221 */ /* 0x000fe20000010000 */
[----:B-1----:R-:W-:Y:S01]  /*cb80*/  FADD.FTZ R93, R3, R214 ;  /* 0x000000d6035d7221 */ /* 0x002fe20000010000 */
[----:B------:R-:W-:-:S03]  /*cb90*/  FMUL.FTZ R213, R25, R26 ;  /* 0x0000001a19d57220 */ /* 0x000fc60000410000 */
[----:B--2---:R-:W-:Y:S01]  /*cba0*/  FADD.FTZ R93, R14, R93 ;  /* 0x0000005d0e5d7221 */ /* 0x004fe20000010000 */
[----:B------:R-:W-:Y:S01]  /*cbb0*/  FMUL.FTZ R215, R88, R24 ;  /* 0x0000001858d77220 */ /* 0x000fe20000410000 */
[C---:B------:R-:W-:Y:S01]  /*cbc0*/  FMUL.FTZ R79, R25.reuse, R4 ;  /* 0x00000004194f7220 */ /* 0x040fe20000410000 */
[----:B------:R-:W-:Y:S02]  /*cbd0*/  FMUL.FTZ R195, R25, R28 ;  /* 0x0000001c19c37220 */ /* 0x000fe40000410000 */
[----:B------:R1:W-:Y:S01]  /*cbe0*/  ST.E desc[UR48][R16.64+0x454], R93 ;  /* 0x0004545d10007985 */ /* 0x0003e2000c101930 */
[----:B0-----:R-:W-:-:S03]  /*cbf0*/  FADD.FTZ R109, R9, R216 ;  /* 0x000000d8096d7221 */ /* 0x001fc60000010000 */
[----:B------:R0:W-:Y:S01]  /*cc00*/  ST.E desc[UR48][R16.64+0x424], R213 ;  /* 0x000424d510007985 */ /* 0x0001e2000c101930 */
[C---:B------:R-:W-:Y:S01]  /*cc10*/  FMUL.FTZ R203, R25.reuse, R30 ;  /* 0x0000001e19cb7220 */ /* 0x040fe20000410000 */
[C---:B------:R-:W-:Y:S01]  /*cc20*/  FMUL.FTZ R211, R25.reuse, R32 ;  /* 0x0000002019d37220 */ /* 0x040fe20000410000 */
[C---:B-1----:R-:W-:Y:S01]  /*cc30*/  FMUL.FTZ R93, R25.reuse, R36 ;  /* 0x00000024195d7220 */ /* 0x042fe20000410000 */
[----:B------:R1:W-:Y:S01]  /*cc40*/  ST.E desc[UR48][R16.64+0x450], R109 ;  /* 0x0004506d10007985 */ /* 0x0003e2000c101930 */
[C---:B------:R-:W-:Y:S01]  /*cc50*/  FMUL.FTZ R217, R25.reuse, R44 ;  /* 0x0000002c19d97220 */ /* 0x040fe20000410000 */
[C---:B0-----:R-:W-:Y:S02]  /*cc60*/  FMUL.FTZ R213, R25.reuse, R40 ;  /* 0x0000002819d57220 */ /* 0x041fe40000410000 */
[----:B------:R0:W-:Y:S04]  /*cc70*/  ST.E desc[UR48][R16.64+0x42c], R215 ;  /* 0x00042cd710007985 */ /* 0x0001e8000c101930 */
[----:B------:R2:W-:Y:S04]  /*cc80*/  ST.E desc[UR48][R16.64+0x230], R79 ;  /* 0x0002304f10007985 */ /* 0x0005e8000c101930 */
[----:B------:R3:W-:Y:S01]  /*cc90*/  ST.E desc[UR48][R16.64+0x234], R195 ;  /* 0x000234c310007985 */ /* 0x0007e2000c101930 */
[----:B-1----:R-:W-:-:S03]  /*cca0*/  FMUL.FTZ R109, R25, R34 ;  /* 0x00000022196d7220 */ /* 0x002fc60000410000 */
[----:B------:R1:W-:Y:S01]  /*ccb0*/  ST.E desc[UR48][R16.64+0x254], R93 ;  /* 0x0002545d10007985 */ /* 0x0003e2000c101930 */
[C---:B0-----:R-:W-:Y:S01]  /*ccc0*/  FMUL.FTZ R215, R25.reuse, R38 ;  /* 0x0000002619d77220 */ /* 0x041fe20000410000 */
[C---:B--2---:R-:W-:Y:S01]  /*ccd0*/  FMUL.FTZ R79, R25.reuse, R46 ;  /* 0x0000002e194f7220 */ /* 0x044fe20000410000 */
[C---:B---3--:R-:W-:Y:S01]  /*cce0*/  FMUL.FTZ R195, R25.reuse, R42 ;  /* 0x0000002a19c37220 */ /* 0x048fe20000410000 */
[C---:B-1----:R-:W-:Y:S01]  /*ccf0*/  FMUL.FTZ R93, R25.reuse, R48 ;  /* 0x00000030195d7220 */ /* 0x042fe20000410000 */
[----:B------:R0:W-:Y:S01]  /*cd00*/  ST.E desc[UR48][R16.64+0x240], R203 ;  /* 0x000240cb10007985 */ /* 0x0001e2000c101930 */
[----:B------:R-:W-:-:S03]  /*cd10*/  FMUL.FTZ R219, R25, R56 ;  /* 0x0000003819db7220 */ /* 0x000fc60000410000 */
        /* <DEDUP_REMOVED lines=13> */
[C---:B-1----:R-:W-:Y:S01]  /*cdf0*/  FMUL.FTZ R195, R25.reuse, R64 ;  /* 0x0000004019c37220 */ /* 0x042fe20000410000 */
[C---:B--2---:R-:W-:Y:S01]  /*ce00*/  FMUL.FTZ R215, R25.reuse, R62 ;  /* 0x0000003e19d77220 */ /* 0x044fe20000410000 */
[C---:B---3--:R-:W-:Y:S01]  /*ce10*/  FMUL.FTZ R217, R25.reuse, R66 ;  /* 0x0000004219d97220 */ /* 0x048fe20000410000 */
[C---:B0-----:R-:W-:Y:S01]  /*ce20*/  FMUL.FTZ R93, R25.reuse, R72 ;  /* 0x00000048195d7220 */ /* 0x041fe20000410000 */
        /* <DEDUP_REMOVED lines=59> */
[----:B-1----:R-:W-:Y:S01]  /*d1e0*/  FMUL.FTZ R93, R25, R138 ;  /* 0x0000008a195d7220 */ /* 0x002fe20000410000 */
[----:B------:R0:W-:Y:S01]  /*d1f0*/  ST.E desc[UR48][R16.64+0x380], R109 ;  /* 0x0003806d10007985 */ /* 0x0001e2000c101930 */
[C---:B------:R-:W-:Y:S01]  /*d200*/  FMUL.FTZ R33, R88.reuse, R33 ;  /* 0x0000002158217220 */ /* 0x040fe20000410000 */
[C---:B----4-:R-:W-:Y:S02]  /*d210*/  FMUL.FTZ R31, R88.reuse, R31 ;  /* 0x0000001f581f7220 */ /* 0x050fe40000410000 */
[----:B------:R1:W-:Y:S01]  /*d220*/  ST.E desc[UR48][R16.64+0x384], R203 ;  /* 0x000384cb10007985 */ /* 0x0003e2000c101930 */
[C---:B------:R-:W-:Y:S01]  /*d230*/  FMUL.FTZ R29, R88.reuse, R29 ;  /* 0x0000001d581d7220 */ /* 0x040fe20000410000 */
[----:B------:R-:W-:-:S02]  /*d240*/  FMUL.FTZ R27, R88, R27 ;  /* 0x0000001b581b7220 */ /* 0x000fc40000410000 */
[----:B------:R2:W-:Y:S01]  /*d250*/  ST.E desc[UR48][R16.64+0x390], R211 ;  /* 0x000390d310007985 */ /* 0x0005e2000c101930 */
[C---:B------:R-:W-:Y:S01]  /*d260*/  FMUL.FTZ R5, R88.reuse, R5 ;  /* 0x0000000558057220 */ /* 0x040fe20000410000 */
[C---:B------:R-:W-:Y:S02]  /*d270*/  FMUL.FTZ R45, R88.reuse, R45 ;  /* 0x0000002d582d7220 */ /* 0x040fe40000410000 */
[----:B------:R3:W-:Y:S01]  /*d280*/  ST.E desc[UR48][R16.64+0x394], R219 ;  /* 0x000394db10007985 */ /* 0x0007e2000c101930 */
[C---:B0-----:R-:W-:Y:S01]  /*d290*/  FMUL.FTZ R109, R25.reuse, R130 ;  /* 0x00000082196d7220 */ /* 0x041fe20000410000 */
[C---:B------:R-:W-:Y:S02]  /*d2a0*/  FMUL.FTZ R43, R88.reuse, R43 ;  /* 0x0000002b582b7220 */ /* 0x040fe40000410000 */
[----:B------:R0:W-:Y:S01]  /*d2b0*/  ST.E desc[UR48][R16.64+0x3a0], R79 ;  /* 0x0003a04f10007985 */ /* 0x0001e2000c101930 */
[----:B-1----:R-:W-:Y:S01]  /*d2c0*/  FMUL.FTZ R203, R25, R136 ;  /* 0x0000008819cb7220 */ /* 0x002fe20000410000 */
[----:B------:R-:W-:-:S02]  /*d2d0*/  FMUL.FTZ R41, R88, R41 ;  /* 0x0000002958297220 */ /* 0x000fc40000410000 */
[----:B------:R1:W-:Y:S01]  /*d2e0*/  ST.E desc[UR48][R16.64+0x3a4], R195 ;  /* 0x0003a4c310007985 */ /* 0x0003e2000c101930 */
[C---:B--2---:R-:W-:Y:S01]  /*d2f0*/  FMUL.FTZ R211, R25.reuse, R134 ;  /* 0x0000008619d37220 */ /* 0x044fe20000410000 */
[C---:B------:R-:W-:Y:S02]  /*d300*/  FMUL.FTZ R39, R88.reuse, R39 ;  /* 0x0000002758277220 */ /* 0x040fe40000410000 */
[----:B------:R2:W-:Y:S01]  /*d310*/  ST.E desc[UR48][R16.64+0x3b0], R213 ;  /* 0x0003b0d510007985 */ /* 0x0005e2000c101930 */
[C---:B---3--:R-:W-:Y:S01]  /*d320*/  FMUL.FTZ R219, R25.reuse, R132 ;  /* 0x0000008419db7220 */ /* 0x048fe20000410000 */
[C---:B------:R-:W-:Y:S02]  /*d330*/  FMUL.FTZ R35, R88.reuse, R35 ;  /* 0x0000002358237220 */ /* 0x040fe40000410000 */
[----:B------:R3:W-:Y:S01]  /*d340*/  ST.E desc[UR48][R16.64+0x3b4], R215 ;  /* 0x0003b4d710007985 */ /* 0x0007e2000c101930 */
[----:B0-----:R-:W-:Y:S01]  /*d350*/  FMUL.FTZ R79, R25, R146 ;  /* 0x00000092194f7220 */ /* 0x001fe20000410000 */
[----:B------:R-:W-:-:S02]  /*d360*/  FMUL.FTZ R37, R88, R37 ;  /* 0x0000002558257220 */ /* 0x000fc40000410000 */
[----:B------:R0:W-:Y:S01]  /*d370*/  ST.E desc[UR48][R16.64+0x3c0], R217 ;  /* 0x0003c0d910007985 */ /* 0x0001e2000c101930 */
[C---:B-1----:R-:W-:Y:S01]  /*d380*/  FMUL.FTZ R195, R25.reuse, R140 ;  /* 0x0000008c19c37220 */ /* 0x042fe20000410000 */
[C---:B------:R-:W-:Y:S02]  /*d390*/  FMUL.FTZ R57, R88.reuse, R57 ;  /* 0x0000003958397220 */ /* 0x040fe40000410000 */
[----:B------:R1:W-:Y:S01]  /*d3a0*/  ST.E desc[UR48][R16.64+0x3c4], R93 ;  /* 0x0003c45d10007985 */ /* 0x0003e2000c101930 */
[C---:B--2---:R-:W-:Y:S01]  /*d3b0*/  FMUL.FTZ R213, R25.reuse, R144 ;  /* 0x0000009019d57220 */ /* 0x044fe20000410000 */
[C---:B------:R-:W-:Y:S01]  /*d3c0*/  FMUL.FTZ R55, R88.reuse, R55 ;  /* 0x0000003758377220 */ /* 0x040fe20000410000 */
[C---:B------:R-:W-:Y:S01]  /*d3d0*/  FMUL.FTZ R53, R88.reuse, R53 ;  /* 0x0000003558357220 */ /* 0x040fe20000410000 */
[C---:B---3--:R-:W-:Y:S01]  /*d3e0*/  FMUL.FTZ R215, R25.reuse, R142 ;  /* 0x0000008e19d77220 */ /* 0x048fe20000410000 */
[C---:B------:R-:W-:Y:S01]  /*d3f0*/  FMUL.FTZ R47, R88.reuse, R47 ;  /* 0x0000002f582f7220 */ /* 0x040fe20000410000 */
[C---:B------:R-:W-:Y:S01]  /*d400*/  FMUL.FTZ R51, R88.reuse, R51 ;  /* 0x0000003358337220 */ /* 0x040fe20000410000 */
[C---:B------:R-:W-:Y:S01]  /*d410*/  FMUL.FTZ R49, R88.reuse, R49 ;  /* 0x0000003158317220 */ /* 0x040fe20000410000 */
[C---:B0-----:R-:W-:Y:S01]  /*d420*/  FMUL.FTZ R217, R25.reuse, R212 ;  /* 0x000000d419d97220 */ /* 0x041fe20000410000 */
[C---:B------:R-:W-:Y:S01]  /*d430*/  FMUL.FTZ R69, R88.reuse, R69 ;  /* 0x0000004558457220 */ /* 0x040fe20000410000 */
[C---:B------:R-:W-:Y:S01]  /*d440*/  FMUL.FTZ R67, R88.reuse, R67 ;  /* 0x0000004358437220 */ /* 0x040fe20000410000 */
[C---:B------:R-:W-:Y:S01]  /*d450*/  FMUL.FTZ R59, R88.reuse, R59 ;  /* 0x0000003b583b7220 */ /* 0x040fe20000410000 */
[C---:B-1----:R-:W-:Y:S01]  /*d460*/  FMUL.FTZ R93, R25.reuse, R150 ;  /* 0x00000096195d7220 */ /* 0x042fe20000410000 */
        /* <DEDUP_REMOVED lines=69> */
[----:B------:R3:W-:Y:S04]  /*d8c0*/  ST.E desc[UR48][R16.64+0x2a8], R47 ;  /* 0x0002a82f10007985 */ /* 0x0007e8000c101930 */
[----:B------:R-:W-:Y:S04]  /*d8d0*/  ST.E desc[UR48][R16.64+0x2ac], R51 ;  /* 0x0002ac3310007985 */ /* 0x000fe8000c101930 */
[----:B------:R4:W-:Y:S04]  /*d8e0*/  ST.E desc[UR48][R16.64+0x2b8], R49 ;  /* 0x0002b83110007985 */ /* 0x0009e8000c101930 */
[----:B------:R-:W-:Y:S04]  /*d8f0*/  ST.E desc[UR48][R16.64+0x2bc], R69 ;  /* 0x0002bc4510007985 */ /* 0x000fe8000c101930 */
[----:B------:R-:W-:Y:S04]  /*d900*/  ST.E desc[UR48][R16.64+0x2c8], R67 ;  /* 0x0002c84310007985 */ /* 0x000fe8000c101930 */
[----:B------:R4:W-:Y:S04]  /*d910*/  ST.E desc[UR48][R16.64+0x2cc], R59 ;  /* 0x0002cc3b10007985 */ /* 0x0009e8000c101930 */
[----:B------:R-:W-:Y:S04]  /*d920*/  ST.E desc[UR48][R16.64+0x2d8], R65 ;  /* 0x0002d84110007985 */ /* 0x000fe8000c101930 */
[----:B------:R-:W-:Y:S04]  /*d930*/  ST.E desc[UR48][R16.64+0x2dc], R63 ;  /* 0x0002dc3f10007985 */ /* 0x000fe8000c101930 */
[----:B------:R4:W-:Y:S04]  /*d940*/  ST.E desc[UR48][R16.64+0x2e8], R61 ;  /* 0x0002e83d10007985 */ /* 0x0009e8000c101930 */
        /* <DEDUP_REMOVED lines=35> */
[----:B------:R-:W-:Y:S04]  /*db80*/  ST.E desc[UR48][R16.64+0x408], R189 ;  /* 0x000408bd10007985 */ /* 0x000fe8000c101930 */
[----:B------:R4:W-:Y:S04]  /*db90*/  ST.E desc[UR48][R16.64+0x40c], R147 ;  /* 0x00040c9310007985 */ /* 0x0009e8000c101930 */
[----:B------:R-:W-:Y:S04]  /*dba0*/  ST.E desc[UR48][R16.64+0x418], R187 ;  /* 0x000418bb10007985 */ /* 0x000fe8000c101930 */
[----:B------:R-:W-:Y:S04]  /*dbb0*/  ST.E desc[UR48][R16.64+0x41c], R151 ;  /* 0x00041c9710007985 */ /* 0x000fe8000c101930 */
[----:B------:R4:W-:Y:S01]  /*dbc0*/  ST.E desc[UR48][R16.64+0x428], R149 ;  /* 0x0004289510007985 */ /* 0x0009e2000c101930 */
[----:B------:R1:W-:Y:S06]  /*dbd0*/  BAR.SYNC.DEFER_BLOCKING R205, 0x100 ;  /* 0x000400cd0000751d */ /* 0x0003ec0000010000 */
[----:B0-----:R-:W4:Y:S04]  /*dbe0*/  LD.E R5, desc[UR48][R16.64+0x230] ;  /* 0x0002303010057980 */ /* 0x001f28000c101900 */
[----:B------:R-:W4:Y:S04]  /*dbf0*/  LD.E R25, desc[UR48][R16.64+0x234] ;  /* 0x0002343010197980 */ /* 0x000f28000c101900 */
[----:B------:R-:W4:Y:S04]  /*dc00*/  LD.E R27, desc[UR48][R16.64+0x238] ;  /* 0x00023830101b7980 */ /* 0x000f28000c101900 */
[----:B------:R-:W4:Y:S04]  /*dc10*/  LD.E R29, desc[UR48][R16.64+0x23c] ;  /* 0x00023c30101d7980 */ /* 0x000f28000c101900 */
[----:B------:R-:W4:Y:S04]  /*dc20*/  LD.E R31, desc[UR48][R16.64+0x240] ;  /* 0x00024030101f7980 */ /* 0x000f28000c101900 */
[----:B------:R-:W4:Y:S04]  /*dc30*/  LD.E R33, desc[UR48][R16.64+0x244] ;  /* 0x0002443010217980 */ /* 0x000f28000c101900 */
[----:B-1----:R-:W4:Y:S04]  /*dc40*/  LD.E R35, desc[UR48][R16.64+0x248] ;  /* 0x0002483010237980 */ /* 0x002f28000c101900 */
[----:B--2---:R-:W2:Y:S04]  /*dc50*/  LD.E R37, desc[UR48][R16.64+0x24c] ;  /* 0x00024c3010257980 */ /* 0x004ea8000c101900 */
[----:B------:R-:W2:Y:S04]  /*dc60*/  LD.E R39, desc[UR48][R16.64+0x250] ;  /* 0x0002503010277980 */ /* 0x000ea8000c101900 */
[----:B------:R-:W2:Y:S04]  /*dc70*/  LD.E R41, desc[UR48][R16.64+0x254] ;  /* 0x0002543010297980 */ /* 0x000ea8000c101900 */
[----:B------:R-:W2:Y:S04]  /*dc80*/  LD.E R43, desc[UR48][R16.64+0x258] ;  /* 0x00025830102b7980 */ /* 0x000ea8000c101900 */
[----:B------:R-:W2:Y:S04]  /*dc90*/  LD.E R45, desc[UR48][R16.64+0x25c] ;  /* 0x00025c30102d7980 */ /* 0x000ea8000c101900 */
[----:B---3--:R-:W3:Y:S04]  /*dca0*/  LD.E R47, desc[UR48][R16.64+0x260] ;  /* 0x00026030102f7980 */ /* 0x008ee8000c101900 */
        /* <DEDUP_REMOVED lines=128> */
[----:B----4-:R-:W-:Y:S04]  /*e4b0*/  ST.E desc[UR48][R16.64+0x264], R49 ;  /* 0x0002643110007985 */ /* 0x010fe8000c101930 */
        /* <DEDUP_REMOVED lines=114> */
[----:B0-----:R-:W4:Y:S04]  /*ebe0*/  LD.E R187, desc[UR48][R16.64+0x218] ;  /* 0x0002183010bb7980 */ /* 0x001f28000c101900 */
[----:B-1----:R-:W4:Y:S04]  /*ebf0*/  LD.E.64 R4, desc[UR48][R16.64+0xa8] ;  /* 0x0000a83010047980 */ /* 0x002f28000c101b00 */
[----:B------:R-:W4:Y:S04]  /*ec00*/  LDL R189, [R1+0x88] ;  /* 0x0000880001bd7983 */ /* 0x000f280000100800 */
[----:B--2---:R-:W2:Y:S04]  /*ec10*/  LD.E R24, desc[UR48][R16.64+0x230] ;  /* 0x0002303010187980 */ /* 0x004ea8000c101900 */
[----:B------:R-:W2:Y:S04]  /*ec20*/  LD.E R25, desc[UR48][R16.64+0x234] ;  /* 0x0002343010197980 */ /* 0x000ea8000c101900 */
[----:B---3--:R-:W2:Y:S04]  /*ec30*/  LD.E R26, desc[UR48][R16.64+0x238] ;  /* 0x00023830101a7980 */ /* 0x008ea8000c101900 */
[----:B------:R-:W2:Y:S04]  /*ec40*/  LD.E R27, desc[UR48][R16.64+0x23c] ;  /* 0x00023c30101b7980 */ /* 0x000ea8000c101900 */
[----:B----4-:R-:W2:Y:S04]  /*ec50*/  LD.E R28, desc[UR48][R16.64+0x240] ;  /* 0x00024030101c7980 */ /* 0x010ea8000c101900 */
        /* <DEDUP_REMOVED lines=124> */
[----:B------:R-:W-:-:S02]  /*f420*/  ISETP.NE.U32.AND P2, PT, R189, RZ, PT ;  /* 0x000000ffbd00720c */ /* 0x000fc40003f45070 */
[----:B------:R-:W-:Y:S02]  /*f430*/  R2UR UR7, R5 ;  /* 0x00000000050772ca */ /* 0x000fe400000e0000 */
[----:B------:R-:W-:Y:S02]  /*f440*/  R2UR UR6, R4 ;  /* 0x00000000040672ca */ /* 0x000fe400000e0000 */
[----:B------:R-:W-:Y:S02]  /*f450*/  F2FP.BF16.F32.PACK_AB R152, R153, R152 ;  /* 0x000000989998723e */ /* 0x000fe400000010ff */
[----:B------:R-:W-:Y:S02]  /*f460*/  F2FP.BF16.F32.PACK_AB R154, R154, R155 ;  /* 0x0000009b9a9a723e */ /* 0x000fe400000010ff */
[----:B------:R-:W-:Y:S02]  /*f470*/  F2FP.BF16.F32.PACK_AB R153, R188, R185 ;  /* 0x000000b9bc99723e */ /* 0x000fe400000010ff */
[----:B------:R-:W-:Y:S01]  /*f480*/  F2FP.BF16.F32.PACK_AB R155, R183, R6 ;  /* 0x00000006b79b723e */ /* 0x000fe200000010ff */
[----:B------:R-:W-:Y:S01]  /*f490*/  VOTEU.ANY UP0, P2 ;  /* 0x00000000003f7886 */ /* 0x000fe20001000100 */
[----:B------:R-:W-:-:S02]  /*f4a0*/  VIADD R6, R4, 0x80 ;  /* 0x0000008004067836 */ /* 0x000fc40000000000 */
[----:B--2---:R-:W-:-:S06]  /*f4b0*/  WARPGROUP.ARRIVE ;  /* 0x00000000000079c5 */ /* 0x004fcc0000000000 */
[----:B------:R-:W-:Y:S01]  /*f4c0*/  HGMMA.64x256x16.F32.BF16 R24, R152, gdesc[UR4].tnspB, R24, UP0, gsb0 ;  /* 0x43e0000498187df0 */ /* 0x000fe2000b801818 */
[----:B------:R-:W-:Y:S01]  /*f4d0*/  R2UR UR6, R6 ;  /* 0x00000000060672ca */ /* 0x000fe200000e0000 */
[----:B------:R-:W-:Y:S01]  /*f4e0*/  VIADD R6, R4, 0x100 ;  /* 0x0000010004067836 */ /* 0x000fe20000000000 */
[----:B------:R-:W-:Y:S02]  /*f4f0*/  WARPGROUP.DEPBAR.LE gsb0, 0x0 ;  /* 0x00008000000079c5 */ /* 0x000fe40000010000 */
[----:B------:R-:W-:Y:S01]  /*f500*/  F2FP.BF16.F32.PACK_AB R152, R182, R7 ;  /* 0x00000007b698723e */ /* 0x000fe200000010ff */
[----:B------:R-:W-:Y:S01]  /*f510*/  IMAD.MOV.U32 R7, RZ, RZ, R5 ;  /* 0x000000ffff077224 */ /* 0x000fe200078e0005 */
[----:B------:R-:W-:-:S04]  /*f520*/  F2FP.BF16.F32.PACK_AB R153, R186, R181 ;  /* 0x000000b5ba99723e */ /* 0x000fc800000010ff */
[----:B------:R-:W-:Y:S02]  /*f530*/  R2UR UR7, R7 ;  /* 0x00000000070772ca */ /* 0x000fe400000e0000 */
[----:B------:R-:W-:Y:S02]  /*f540*/  F2FP.BF16.F32.PACK_AB R154, R180, R175 ;  /* 0x000000afb49a723e */ /* 0x000fe400000010ff */
[----:B------:R-:W-:Y:S01]  /*f550*/  F2FP.BF16.F32.PACK_AB R155, R184, R177 ;  /* 0x000000b1b89b723e */ /* 0x000fe200000010ff */
        /* <DEDUP_REMOVED lines=130> */
[----:B------:R-:W-:Y:S01]  /*fd80*/  IMAD.MOV.U32 R7, RZ, RZ, R5 ;  /* 0x000000ffff077224 */ /* 0x000fe200078e0005 */
[----:B------:R-:W-:-:S04]  /*fd90*/  R2UR UR6, R6 ;  /* 0x00000000060672ca */ /* 0x000fc800000e0000 */
[----:B------:R-:W-:Y:S01]  /*fda0*/  R2UR UR7, R7 ;  /* 0x00000000070772ca */ /* 0x000fe200000e0000 */
[----:B------:R-:W-:Y:S01]  /*fdb0*/  STL [R1+0x88], R0 ;  /* 0x0000880001007387 */ /* 0x000fe20000100800 */
[----:B------:R-:W-:Y:S02]  /*fdc0*/  VIADD R6, R4, 0x180 ;  /* 0x0000018004067836 */ /* 0x000fe40000000000 */
[----:B------:R-:W-:Y:S01]  /*fdd0*/  IMAD.MOV.U32 R7, RZ, RZ, R5 ;  /* 0x000000ffff077224 */ /* 0x000fe200078e0005 */
[----:B------:R-:W-:Y:S02]  /*fde0*/  WARPGROUP.DEPBAR.LE gsb0, 0x0 ;  /* 0x00008000000079c5 */ /* 0x000fe40000010000 */
[----:B------:R-:W-:Y:S02]  /*fdf0*/  F2FP.BF16.F32.PACK_AB R152, R169, R172 ;  /* 0x000000aca998723e */ /* 0x000fe400000010ff */
[----:B------:R-:W-:Y:S02]  /*fe00*/  F2FP.BF16.F32.PACK_AB R153, R176, R173 ;  /* 0x000000adb099723e */ /* 0x000fe400000010ff */
[----:B------:R-:W-:-:S02]  /*fe10*/  F2FP.BF16.F32.PACK_AB R154, R170, R167 ;  /* 0x000000a7aa9a723e */ /* 0x000fc400000010ff */
        /* <DEDUP_REMOVED lines=133> */
[----:B------:R-:W-:Y:S01]  /*10670*/  STL [R1+0x88], R0 ;  /* 0x0000880001007387 */ /* 0x000fe20000100800 */
[----:B------:R-:W-:Y:S02]  /*10680*/  VIADD R6, R4, 0x200 ;  /* 0x0000020004067836 */ /* 0x000fe40000000000 */
[----:B------:R-:W-:Y:S01]  /*10690*/  IMAD.MOV.U32 R7, RZ, RZ, R5 ;  /* 0x000000ffff077224 */ /* 0x000fe200078e0005 */
[----:B------:R-:W-:Y:S02]  /*106a0*/  WARPGROUP.DEPBAR.LE gsb0, 0x0 ;  /* 0x00008000000079c5 */ /* 0x000fe40000010000 */
[----:B------:R-:W-:-:S02]  /*106b0*/  F2FP.BF16.F32.PACK_AB R152, R161, R164 ;  /* 0x000000a4a198723e */ /* 0x000fc400000010ff */
[----:B------:R-:W-:Y:S02]  /*106c0*/  F2FP.BF16.F32.PACK_AB R153, R168, R165 ;  /* 0x000000a5a899723e */ /* 0x000fe400000010ff */
        /* <DEDUP_REMOVED lines=135> */
[----:B------:R-:W-:Y:S01]  /*10f40*/  VIADD R4, R4, 0x280 ;  /* 0x0000028004047836 */ /* 0x000fe20000000000 */
[----:B------:R-:W-:Y:S02]  /*10f50*/  WARPGROUP.DEPBAR.LE gsb0, 0x0 ;  /* 0x00008000000079c5 */ /* 0x000fe40000010000 */
[----:B------:R-:W-:Y:S02]  /*10f60*/  F2FP.BF16.F32.PACK_AB R152, R156, R19 ;  /* 0x000000139c98723e */ /* 0x000fe400000010ff */
[----:B------:R-:W-:-:S02]  /*10f70*/  F2FP.BF16.F32.PACK_AB R153, R160, R157 ;  /* 0x0000009da099723e */ /* 0x000fc400000010ff */
        /* <DEDUP_REMOVED lines=270> */
[----:B------:R-:W-:Y:S02]  /*12060*/  STL [R1+0x88], R0 ;  /* 0x0000880001007387 */ /* 0x000fe40000100800 */
[----:B------:R-:W-:Y:S02]  /*12070*/  WARPGROUP.DEPBAR.LE gsb0, 0x0 ;  /* 0x00008000000079c5 */ /* 0x000fe40000010000 */
[----:B------:R-:W-:Y:S04]  /*12080*/  ST.E desc[UR48][R16.64+0x230], R24 ;  /* 0x0002301810007985 */ /* 0x000fe8000c101930 */
[----:B------:R0:W-:Y:S04]  /*12090*/  ST.E desc[UR48][R16.64+0x234], R25 ;  /* 0x0002341910007985 */ /* 0x0001e8000c101930 */
        /* <DEDUP_REMOVED lines=126> */
[----:B------:R4:W-:Y:S04]  /*12880*/  STL [R1+0x88], R0 ;  /* 0x0000880001007387 */ /* 0x0009e80000100800 */
        /* <DEDUP_REMOVED lines=10> */
[----:B-1----:R-:W4:Y:S04]  /*12930*/  LD.E R27, desc[UR48][R16.64+0x258] ;  /* 0x00025830101b7980 */ /* 0x002f28000c101900 */
[----:B--2---:R-:W2:Y:S04]  /*12940*/  LD.E R29, desc[UR48][R16.64+0x25c] ;  /* 0x00025c30101d7980 */ /* 0x004ea8000c101900 */
        /* <DEDUP_REMOVED lines=127> */
[----:B--2---:R0:W-:Y:S04]  /*13140*/  ST.E desc[UR48][R16.64+0x25c], R29 ;  /* 0x00025c1d10007985 */ /* 0x0041e8000c101930 */
[----:B---3--:R0:W-:Y:S04]  /*13150*/  ST.E desc[UR48][R16.64+0x260], R31 ;  /* 0x0002601f10007985 */ /* 0x0081e8000c101930 */
        /* <DEDUP_REMOVED lines=115> */
[----:B------:R-:W-:Y:S04]  /*13890*/  BSSY B0, `(.L_x_11323) ;  /* 0x0000008000007945 */ /* 0x000fe80003800000 */
[----:B------:R-:W-:Y:S05]  /*138a0*/  @P0 BRA `(.L_x_11324) ;  /* 0x0000000000180947 */ /* 0x000fea0003800000 */
[----:B0-----:R-:W2:Y:S04]  /*138b0*/  LDL.64 R4, [R1+0x68] ;  /* 0x0000680001047983 */ /* 0x001ea80000100a00 */
[----:B------:R-:W3:Y:S01]  /*138c0*/  LD.E R0, desc[UR48][R16.64+0x218] ;  /* 0x0002183010007980 */ /* 0x000ee2000c101900 */
[----:B--2---:R-:W-:-:S05]  /*138d0*/  MOV R3, R4 ;  /* 0x0000000400037202 */ /* 0x004fca0000000f00 */
[----:B---3--:R-:W-:-:S05]  /*138e0*/  IMAD R0, R0, 0x8, R3 ;  /* 0x0000000800007824 */ /* 0x008fca00078e0203 */
[----:B------:R-:W-:-:S04]  /*138f0*/  PRMT R0, RZ, 0x654, R0 ;  /* 0x00000654ff007816 */ /* 0x000fc80000000000 */
[----:B------:R1:W-:Y:S03]  /*13900*/  SYNCS.ARRIVE.TRANS64.RED.A1T0 RZ, [R0+URZ], RZ ;  /* 0x000000ff00ff79a7 */ /* 0x0003e6000810043f */
.L_x_11324:
[----:B------:R-:W-:Y:S05]  /*13910*/  BSYNC B0 ;  /* 0x0000000000007941 */ /* 0x000fea0003800000 */
.L_x_11323:
[----:B------:R-:W-:Y:S05]  /*13920*/  @P1 BRA `(.L_x_11325) ;  /* 0xffffff60008c1947 */ /* 0x000fea000383ffff */
.L_x_11308:
[----:B------:R-:W-:-:S13]  /*13930*/  ISETP.GE.AND P1, PT, R10, UR43, PT ;  /* 0x0000002b0a007c0c */ /* 0x000fda000bf26270 */
[----:B------:R-:W-:Y:S05]  /*13940*/  @!P1 BRA `(.L_x_11326) ;  /* 0x000000b000989947 */ /* 0x000fea0003800000 */
[----:B0-----:R0:W5:Y:S02]  /*13950*/  LDL.64 R2, [R1+0x178] ;  /* 0x0001780001027983 */ /* 0x0011640000100a00 */
.L_x_11357:
[----:B0----5:R-:W2:Y:S04]  /*13960*/  LD.E R5, desc[UR48][R2.64] ;  /* 0x0000003002057980 */ /* 0x021ea8000c101900 */
        /* <DEDUP_REMOVED lines=13> */
[----:B------:R-:W-:Y:S05]  /*13a40*/  YIELD ;  /* 0x0000000000007946 */ /* 0x000fea0003800000 */
[----:B------:R-:W-:Y:S01]  /*13a50*/  BSSY B0, `(.L_x_11327) ;  /* 0x0000006000007945 */ /* 0x000fe20003800000 */
[----:B---3--:R-:W-:Y:S01]  /*13a60*/  @!P1 IMAD.MOV.U32 R5, RZ, RZ, RZ ;  /* 0x000000ffff059224 */ /* 0x008fe200078e00ff */
[----:B--2---:R-:W-:-:S04]  /*13a70*/  LOP3.LUT R0, R0, 0x1, RZ, 0xfc, !PT ;  /* 0x0000000100007812 */ /* 0x004fc800078efcff */
[----:B------:R-:W-:-:S13]  /*13a80*/  ISETP.NE.AND P2, PT, R0, 0x3, PT ;  /* 0x000000030000780c */ /* 0x000fda0003f45270 */
[----:B-1----:R-:W-:Y:S05]  /*13a90*/  @!P2 BRA `(.L_x_11328) ;  /* 0x000000000004a947 */ /* 0x002fea0003800000 */
[----:B------:R-:W-:Y:S01]  /*13aa0*/  BPT.TRAP 0x1 ;  /* 0x000000040000795c */ /* 0x000fe20000300000 */
.L_x_11328:
[----:B------:R-:W-:Y:S05]  /*13ab0*/  BSYNC B0 ;  /* 0x0000000000007941 */ /* 0x000fea0003800000 */
.L_x_11327:
        /* <DEDUP_REMOVED lines=13> */
.L_x_11330:
[----:B------:R-:W-:Y:S05]  /*13b90*/  BSYNC B0 ;  /* 0x0000000000007941 */ /* 0x000fea0003800000 */
.L_x_11329:
        /* <DEDUP_REMOVED lines=8> */
.L_x_11332:
[----:B------:R-:W-:Y:S05]  /*13c20*/  BSYNC B0 ;  /* 0x0000000000007941 */ /* 0x000fea0003800000 */
.L_x_11331:
[----:B------:R-:W2:Y:S04]  /*13c30*/  LD.E R5, desc[UR48][R2.64] ;  /* 0x0000003002057980 */ /* 0x000ea8000c101900 */
[----:B------:R-:W2:Y:S01]  /*13c40*/  LDL.64 R8, [R1+0xa0] ;  /* 0x0000a00001087983 */ /* 0x000ea20000100a00 */
[----:B------:R-:W-:Y:S05]  /*13c50*/  WARPSYNC.ALL ;  /* 0x0000000000007948 */ /* 0x000fea0003800000 */
[----:B------:R-:W3:Y:S04]  /*13c60*/  LDL.64 R18, [R1+0x98] ;  /* 0x0000980001127983 */ /* 0x000ee80000100a00 */
[----:B-1---5:R-:W4:Y:S04]  /*13c70*/  LDL.64 R6, [R1+0x98] ;  /* 0x0000980001067983 */ /* 0x022f280000100a00 */
[----:B------:R-:W4:Y:S01]  /*13c80*/  LDL.64 R12, [R1+0x98] ;  /* 0x00009800010c7983 */ /* 0x000f220000100a00 */
[----:B--2---:R-:W-:-:S03]  /*13c90*/  IMAD R4, R5, 0x300, R8 ;  /* 0x0000030005047824 */ /* 0x004fc600078e0208 */
[----:B------:R-:W2:Y:S01]  /*13ca0*/  LDL.64 R14, [R1+0x98] ;  /* 0x00009800010e7983 */ /* 0x000ea20000100a00 */
[----:B------:R-:W-:Y:S01]  /*13cb0*/  IMAD.MOV.U32 R5, RZ, RZ, R9 ;  /* 0x000000ffff057224 */ /* 0x000fe200078e0009 */
[----:B------:R-:W-:Y:S01]  /*13cc0*/  R2UR UR6, R4 ;  /* 0x00000000040672ca */ /* 0x000fe200000e0000 */
[----:B------:R-:W-:-:S03]  /*13cd0*/  WARPGROUP.ARRIVE ;  /* 0x00000000000079c5 */ /* 0x000fc60000000000 */
[----:B------:R-:W-:Y:S01]  /*13ce0*/  R2UR UR7, R5 ;  /* 0x00000000050772ca */ /* 0x000fe200000e0000 */
[----:B------:R-:W-:Y:S02]  /*13cf0*/  VIADD R8, R4, 0x2 ;  /* 0x0000000204087836 */ /* 0x000fe40000000000 */
[----:B------:R-:W-:Y:S01]  /*13d00*/  IMAD.MOV.U32 R0, RZ, RZ, 0x1 ;  /* 0x00000001ff007424 */ /* 0x000fe200078e00ff */
[----:B------:R1:W-:Y:S04]  /*13d10*/  STL [R1+0x80], RZ ;  /* 0x000080ff01007387 */ /* 0x0003e80000100800 */
[----:B------:R1:W-:Y:S04]  /*13d20*/  STL [R1+0x80], R0 ;  /* 0x0000800001007387 */ /* 0x0003e80000100800 */
[----:B------:R1:W-:Y:S04]  /*13d30*/  STL [R1+0x80], R0 ;  /* 0x0000800001007387 */ /* 0x0003e80000100800 */
[----:B------:R1:W-:Y:S04]  /*13d40*/  STL [R1+0x80], R0 ;  /* 0x0000800001007387 */ /* 0x0003e80000100800 */
[----:B------:R1:W-:Y:S01]  /*13d50*/  STL [R1+0x80], R0 ;  /* 0x0000800001007387 */ /* 0x0003e20000100800 */
[----:B---3--:R-:W-:-:S02]  /*13d60*/  R2UR UR4, R18 ;  /* 0x00000000120472ca */ /* 0x008fc400000e0000 */
[----:B------:R-:W-:Y:S01]  /*13d70*/  R2UR UR5, R19 ;  /* 0x00000000130572ca */ /* 0x000fe200000e0000 */
[----:B------:R-:W3:-:S12]  /*13d80*/  LDL R18, [R1+0x54] ;  /* 0x0000540001127983 */ /* 0x000ed80000100800 */
        /* <DEDUP_REMOVED lines=31> */
[----:B---3--:R-:W-:-:S04]  /*13f80*/  LOP3.LUT R18, R18, 0x1, RZ, 0xfc, !PT ;  /* 0x0000000112127812 */ /* 0x008fc800078efcff */
[----:B------:R-:W-:Y:S01]  /*13f90*/  ISETP.NE.AND P2, PT, R18, 0x3, PT ;  /* 0x000000031200780c */ /* 0x000fe20003f45270 */
[----:B------:R-:W-:Y:S01]  /*13fa0*/  BSSY B0, `(.L_x_11334) ;  /* 0x0000004000007945 */ /* 0x000fe20003800000 */
[----:B------:R-:W-:-:S11]  /*13fb0*/  WARPGROUP.DEPBAR.LE gsb0, 0x0 ;  /* 0x00008000000079c5 */ /* 0x000fd60000010000 */
[----:B-1----:R-:W-:Y:S05]  /*13fc0*/  @!P2 BRA `(.L_x_11335) ;  /* 0x000000000004a947 */ /* 0x002fea0003800000 */
[----:B------:R-:W-:Y:S01]  /*13fd0*/  BPT.TRAP 0x1 ;  /* 0x000000040000795c */ /* 0x000fe20000300000 */
.L_x_11335:
[----:B------:R-:W-:Y:S05]  /*13fe0*/  BSYNC B0 ;  /* 0x0000000000007941 */ /* 0x000fea0003800000 */
.L_x_11334:
[----:B------:R-:W2:Y:S01]  /*13ff0*/  LDL.64 R6, [R1+0x40] ;  /* 0x0000400001067983 */ /* 0x000ea20000100a00 */
[----:B-----5:R-:W-:Y:S02]  /*14000*/  SHF.L.U32 R8, R11, 0x1f, RZ ;  /* 0x0000001f0b087819 */ /* 0x020fe400000006ff */
[----:B--2---:R-:W-:-:S05]  /*14010*/  MOV R7, R6 ;  /* 0x0000000600077202 */ /* 0x004fca0000000f00 */
[----:B------:R-:W-:-:S04]  /*14020*/  IMAD R5, R5, 0x8, R7 ;  /* 0x0000000805057824 */ /* 0x000fc800078e0207 */
[----:B------:R1:W2:Y:S01]  /*14030*/  SYNCS.PHASECHK.TRANS64.TRYWAIT P1, [R5+URZ], R8 ;  /* 0x00000008050075a7 */ /* 0x0002a2000802017f */
[----:B------:R1:W5:Y:S04]  /*14040*/  LD.E R4, desc[UR48][R2.64] ;  /* 0x0000003002047980 */ /* 0x000368000c101900 */
[----:B------:R1:W5:Y:S01]  /*14050*/  LD.E R6, desc[UR48][R2.64+0x4] ;  /* 0x0000043002067980 */ /* 0x000362000c101900 */
[----:B------:R-:W-:Y:S04]  /*14060*/  BSSY B0, `(.L_x_11336) ;  /* 0x0000003000007945 */ /* 0x000fe80003800000 */
[----:B------:R-:W-:Y:S05]  /*14070*/  @!P2 BRA `(.L_x_11337) ;  /* 0x000000000004a947 */ /* 0x000fea0003800000 */
[----:B------:R-:W-:Y:S01]  /*14080*/  BPT.TRAP 0x1 ;  /* 0x000000040000795c */ /* 0x000fe20000300000 */
.L_x_11337:
[----:B------:R-:W-:Y:S05]  /*14090*/  BSYNC B0 ;  /* 0x0000000000007941 */ /* 0x000fea0003800000 */
.L_x_11336:
[----:B------:R-:W-:Y:S04]  /*140a0*/  BSSY B0, `(.L_x_11338) ;  /* 0x0000006000007945 */ /* 0x000fe80003800000 */
[----:B--2---:R-:W-:Y:S05]  /*140b0*/  @P1 BRA `(.L_x_11339) ;  /* 0x0000000000101947 */ /* 0x004fea0003800000 */
[----:B-----5:R-:W-:Y:S01]  /*140c0*/  IMAD R4, R4, 0x8, R7 ;  /* 0x0000000804047824 */ /* 0x020fe200078e0207 */
[----:B-1----:R-:W-:-:S04]  /*140d0*/  SHF.L.U32 R5, R6, 0x1f, RZ ;  /* 0x0000001f06057819 */ /* 0x002fc800000006ff */
[----:B------:R-:W1:Y:S02]  /*140e0*/  SYNCS.PHASECHK.TRANS64.TRYWAIT P1, [R4+URZ], R5 ;  /* 0x00000005040075a7 */ /* 0x000e64000802017f */
[----:B-1----:R-:W-:Y:S05]  /*140f0*/  @!P1 BRA `(.L_x_11340) ;  /* 0x0000014000a09947 */ /* 0x002fea0003800000 */
.L_x_11339:
[----:B------:R-:W-:Y:S05]  /*14100*/  BSYNC B0 ;  /* 0x0000000000007941 */ /* 0x000fea0003800000 */
.L_x_11338:
[----:B------:R-:W2:Y:S04]  /*14110*/  LDL R7, [R1+0x90] ;  /* 0x0000900001077983 */ /* 0x000ea80000100800 */
[----:B------:R-:W3:Y:S04]  /*14120*/  LD.E R11, desc[UR48][R2.64] ;  /* 0x00000030020b7980 */ /* 0x000ee8000c101900 */
[----:B------:R-:W3:Y:S04]  /*14130*/  LDL.64 R72, [R1+0x118] ;  /* 0x0001180001487983 */ /* 0x000ee80000100a00 */
[----:B-1---5:R-:W4:Y:S04]  /*14140*/  LDL.64 R4, [R1+0x110] ;  /* 0x0001100001047983 */ /* 0x022f280000100a00 */
[----:B------:R-:W4:Y:S04]  /*14150*/  LDL.64 R8, [R1+0x110] ;  /* 0x0001100001087983 */ /* 0x000f280000100a00 */
[----:B------:R-:W4:Y:S04]  /*14160*/  LDL.64 R12, [R1+0x110] ;  /* 0x00011000010c7983 */ /* 0x000f280000100a00 */
[----:B------:R-:W4:Y:S01]  /*14170*/  LDL.64 R14, [R1+0x110] ;  /* 0x00011000010e7983 */ /* 0x000f220000100a00 */
[----:B------:R-:W-:Y:S05]  /*14180*/  WARPSYNC.ALL ;  /* 0x0000000000007948 */ /* 0x000fea0003800000 */
[----:B------:R-:W-:Y:S01]  /*14190*/  WARPGROUP.ARRIVE ;  /* 0x00000000000079c5 */ /* 0x000fe20000000000 */
[----:B------:R-:W4:Y:S01]  /*141a0*/  LDL.64 R18, [R1+0x110] ;  /* 0x0001100001127983 */ /* 0x000f220000100a00 */
[----:B--2---:R-:W-:Y:S01]  /*141b0*/  ISETP.NE.U32.AND P1, PT, R7, RZ, PT ;  /* 0x000000ff0700720c */ /* 0x004fe20003f25070 */
[----:B---3--:R-:W-:-:S02]  /*141c0*/  IMAD R6, R11, 0xc00, R72 ;  /* 0x00000c000b067824 */ /* 0x008fc400078e0248 */
[----:B------:R-:W-:Y:S01]  /*141d0*/  IMAD.MOV.U32 R7, RZ, RZ, R73 ;  /* 0x000000ffff077224 */ /* 0x000fe200078e0049 */
[----:B----4-:R-:W-:Y:S02]  /*141e0*/  R2UR UR4, R4 ;  /* 0x00000000040472ca */ /* 0x010fe400000e0000 */
[----:B------:R-:W-:Y:S02]  /*141f0*/  R2UR UR6, R6 ;  /* 0x00000000060672ca */ /* 0x000fe400000e0000 */
[----:B------:R-:W-:Y:S02]  /*14200*/  R2UR UR7, R7 ;  /* 0x00000000070772ca */ /* 0x000fe400000e0000 */
[----:B------:R-:W-:-:S03]  /*14210*/  R2UR UR5, R5 ;  /* 0x00000000050572ca */ /* 0x000fc600000e0000 */
[----:B------:R-:W-:-:S10]  /*14220*/  VOTEU.ANY UP0, P1 ;  /* 0x00000000003f7886 */ /* 0x000fd40000800100 */
        /* <DEDUP_REMOVED lines=186> */
[----:B------:R-:W3:Y:S04]  /*14dd0*/  LDL.64 R8, [R1+0x170] ;  /* 0x0001700001087983 */ /* 0x000ee80000100a00 */
[----:B------:R-:W4:Y:S04]  /*14de0*/  LDL R11, [R194] ;  /* 0x00000000c20b7983 */ /* 0x000f280000100800 */
[----:B--2---:R-:W2:Y:S04]  /*14df0*/  LDL R4, [R194+0x24] ;  /* 0x00002400c2047983 */ /* 0x004ea80000100800 */
[----:B------:R-:W4:Y:S04]  /*14e00*/  LDL R12, [R1+0x70] ;  /* 0x00007000010c7983 */ /* 0x000f280000100800 */
[----:B------:R-:W4:Y:S04]  /*14e10*/  LDL R6, [R194+0x18] ;  /* 0x00001800c2067983 */ /* 0x000f280000100800 */
[----:B------:R-:W4:Y:S04]  /*14e20*/  LDL R5, [R194+0x4] ;  /* 0x00000400c2057983 */ /* 0x000f280000100800 */
[----:B------:R-:W4:Y:S04]  /*14e30*/  LDL R18, [R194+0xc] ;  /* 0x00000c00c2127983 */ /* 0x000f280000100800 */
[----:B------:R-:W4:Y:S04]  /*14e40*/  LDL R15, [R194+0x10] ;  /* 0x00001000c20f7983 */ /* 0x000f280000100800 */
[----:B------:R-:W4:Y:S04]  /*14e50*/  LDL R7, [R194+0x14] ;  /* 0x00001400c2077983 */ /* 0x000f280000100800 */
[----:B---3--:R-:W3:Y:S01]  /*14e60*/  LD.E R8, desc[UR48][R8.64] ;  /* 0x0000003008087980 */ /* 0x008ee2000c101900 */
[----:B--2---:R-:W-:-:S03]  /*14e70*/  ISETP.NE.AND P1, PT, R4, 0x1, PT ;  /* 0x000000010400780c */ /* 0x004fc60003f25270 */
[----:B------:R-:W2:Y:S10]  /*14e80*/  LDL R4, [R194+0x8] ;  /* 0x00000800c2047983 */ /* 0x000eb40000100800 */
[----:B------:R-:W2:Y:S04]  /*14e90*/  @P1 LDL R13, [R194+0x28] ;  /* 0x00002800c20d1983 */ /* 0x000ea80000100800 */
[----:B------:R-:W2:Y:S01]  /*14ea0*/  @P1 LDL R14, [R194+0x2c] ;  /* 0x00002c00c20e1983 */ /* 0x000ea20000100800 */
[----:B----4-:R-:W-:Y:S01]  /*14eb0*/  ISETP.GE.AND P2, PT, R6, 0x1, PT ;  /* 0x000000010600780c */ /* 0x010fe20003f46270 */
[----:B------:R-:W-:Y:S01]  /*14ec0*/  BSSY B0, `(.L_x_11341) ;  /* 0x00000a6000007945 */ /* 0x000fe20003800000 */
[-C--:B---3--:R-:W-:Y:S01]  /*14ed0*/  FMUL.FTZ R9, R26, R8.reuse ;  /* 0x000000081a097220 */ /* 0x088fe20000410000 */
[----:B------:R-:W-:Y:S01]  /*14ee0*/  SHF.R.S32.HI R26, RZ, 0x1f, R11 ;  /* 0x0000001fff1a7819 */ /* 0x000fe2000001140b */
[-C--:B------:R-:W-:Y:S01]  /*14ef0*/  FMUL.FTZ R20, R30, R8.reuse ;  /* 0x000000081e147220 */ /* 0x080fe20000410000 */
[----:B------:R-:W-:-:S02]  /*14f00*/  FMUL.FTZ R30, R32, R8 ;  /* 0x00000008201e7220 */ /* 0x000fc40000410000 */
[----:B------:R-:W-:Y:S01]  /*14f10*/  LEA.HI R32, R26, R11, RZ, 0x7 ;  /* 0x0000000b1a207211 */ /* 0x000fe200078f38ff */
[----:B------:R-:W-:-:S03]  /*14f20*/  FMUL.FTZ R109, R34, R8 ;  /* 0x00000008226d7220 */ /* 0x000fc60000410000 */
[----:B------:R-:W-:Y:S01]  /*14f30*/  LOP3.LUT R34, R32, 0xffffff80, RZ, 0xc0, !PT ;  /* 0xffffff8020227812 */ /* 0x000fe200078ec0ff */
[----:B------:R-:W-:-:S04]  /*14f40*/  FMUL.FTZ R21, R31, R8 ;  /* 0x000000081f157220 */ /* 0x000fc80000410000 */
[----:B------:R-:W-:Y:S02]  /*14f50*/  IMAD.IADD R34, R11, 0x1, -R34 ;  /* 0x000000010b227824 */ /* 0x000fe400078e0a22 */
[-C--:B------:R-:W-:Y:S01]  /*14f60*/  FMUL.FTZ R31, R33, R8.reuse ;  /* 0x00000008211f7220 */ /* 0x080fe20000410000 */
[-C--:B------:R-:W-:Y:S01]  /*14f70*/  FMUL.FTZ R137, R38, R8.reuse ;  /* 0x0000000826897220 */ /* 0x080fe20000410000 */
[----:B------:R-:W-:Y:S02]  /*14f80*/  LEA.HI R38, R26, R11, RZ, 0x2 ;  /* 0x0000000b1a267211 */ /* 0x000fe400078f10ff */
[----:B------:R-:W-:Y:S01]  /*14f90*/  SHF.R.S32.HI R33, RZ, 0x1f, R34 ;  /* 0x0000001fff217819 */ /* 0x000fe20000011422 */
[-C--:B------:R-:W-:Y:S01]  /*14fa0*/  FMUL.FTZ R117, R35, R8.reuse ;  /* 0x0000000823757220 */ /* 0x080fe20000410000 */
[-C--:B------:R-:W-:Y:S01]  /*14fb0*/  FMUL.FTZ R36, R36, R8.reuse ;  /* 0x0000000824247220 */ /* 0x080fe20000410000 */
[----:B------:R-:W-:Y:S01]  /*14fc0*/  FMUL.FTZ R37, R37, R8 ;  /* 0x0000000825257220 */ /* 0x000fe20000410000 */
[----:B------:R-:W-:-:S02]  /*14fd0*/  LEA.HI R35, R33, R34, RZ, 0x2 ;  /* 0x0000002221237211 */ /* 0x000fc400078f10ff */
[----:B------:R-:W-:Y:S01]  /*14fe0*/  LOP3.LUT R38, R38, 0xfffffffc, RZ, 0xc0, !PT ;  /* 0xfffffffc26267812 */ /* 0x000fe200078ec0ff */
[----:B------:R3:W4:Y:S01]  /*14ff0*/  MUFU.TANH R75, R36 ;  /* 0x00000024004b7308 */ /* 0x0007220000002400 */
[----:B------:R-:W-:-:S03]  /*15000*/  LEA.HI R33, R33, R34, RZ, 0x5 ;  /* 0x0000002221217211 */ /* 0x000fc600078f28ff */
[----:B------:R-:W-:-:S04]  /*15010*/  IMAD.IADD R38, R11, 0x1, -R38 ;  /* 0x000000010b267824 */ /* 0x000fc800078e0a26 */
[----:B------:R0:W1:Y:S01]  /*15020*/  MUFU.TANH R76, R37 ;  /* 0x00000025004c7308 */ /* 0x0000620000002400 */
[--C-:B---3--:R-:W-:Y:S02]  /*15030*/  SHF.R.S32.HI R36, RZ, 0x2, R35.reuse ;  /* 0x00000002ff247819 */ /* 0x108fe40000011423 */
[----:B------:R-:W-:Y:S02]  /*15040*/  SHF.R.S32.HI R11, RZ, 0x7, R32 ;  /* 0x00000007ff0b7819 */ /* 0x000fe40000011420 */
[----:B0-----:R-:W-:-:S04]  /*15050*/  SHF.R.S32.HI R37, RZ, 0x1f, R35 ;  /* 0x0000001fff257819 */ /* 0x001fc80000011423 */
[----:B------:R-:W-:Y:S02]  /*15060*/  LEA.HI R37, R37, R36, RZ, 0x3 ;  /* 0x0000002425257211 */ /* 0x000fe400078f18ff */
[----:B------:R-:W-:Y:S02]  /*15070*/  LEA.HI R32, R32, R11, RZ, 0x1 ;  /* 0x0000000b20207211 */ /* 0x000fe400078f08ff */
[----:B------:R-:W-:Y:S02]  /*15080*/  LOP3.LUT R37, R37, 0xfffffff8, RZ, 0xc0, !PT ;  /* 0xfffffff825257812 */ /* 0x000fe400078ec0ff */
[----:B------:R-:W-:Y:S02]  /*15090*/  SHF.R.S32.HI R33, RZ, 0x5, R33 ;  /* 0x00000005ff217819 */ /* 0x000fe40000011421 */
[----:B------:R-:W-:Y:S01]  /*150a0*/  LOP3.LUT R32, R32, 0x3fffffe, RZ, 0xc0, !PT ;  /* 0x03fffffe20207812 */ /* 0x000fe200078ec0ff */
[----:B------:R-:W-:Y:S01]  /*150b0*/  IMAD.IADD R37, R36, 0x1, -R37 ;  /* 0x0000000124257824 */ /* 0x000fe200078e0a25 */
[----:B------:R-:W-:Y:S01]  /*150c0*/  LEA.HI R36, R38, R38, RZ, 0x1 ;  /* 0x0000002626247211 */ /* 0x000fe200078f08ff */
[----:B------:R-:W-:-:S02]  /*150d0*/  IMAD R12, R12, 0x8, R33 ;  /* 0x000000080c0c7824 */ /* 0x000fc400078e0221 */
[----:B------:R-:W-:Y:S01]  /*150e0*/  IMAD.IADD R32, R11, 0x1, -R32 ;  /* 0x000000010b207824 */ /* 0x000fe200078e0a20 */
[----:B------:R-:W-:Y:S01]  /*150f0*/  LOP3.LUT R11, R36, 0x1ffffffe, RZ, 0xc0, !PT ;  /* 0x1ffffffe240b7812 */ /* 0x000fe200078ec0ff */
[----:B------:R-:W-:-:S04]  /*15100*/  IMAD.U32 R37, R12, 0x10, R37 ;  /* 0x000000100c257824 */ /* 0x000fc800078e0025 */
[----:B------:R-:W-:Y:S02]  /*15110*/  IMAD.IADD R11, R38, 0x1, -R11 ;  /* 0x00000001260b7824 */ /* 0x000fe400078e0a0b */
[----:B------:R-:W-:-:S04]  /*15120*/  IMAD R32, R32, 0x40, R37 ;  /* 0x0000004020207824 */ /* 0x000fc800078e0225 */
[----:B------:R-:W-:-:S04]  /*15130*/  IMAD R32, R11, 0x8, R32 ;  /* 0x000000080b207824 */ /* 0x000fc800078e0220 */
[----:B--2---:R-:W-:-:S05]  /*15140*/  @P1 IMAD.HI.U32 R13, R32, R13, RZ ;  /* 0x0000000d200d1227 */ /* 0x004fca00078e00ff */
[----:B------:R-:W-:Y:S01]  /*15150*/  @P1 SHF.R.U32.HI R32, RZ, R14, R13 ;  /* 0x0000000eff201219 */ /* 0x000fe2000001160d */
[----:B------:R-:W-:Y:S01]  /*15160*/  IMAD.MOV.U32 R11, RZ, RZ, -0x60 ;  /* 0xffffffa0ff0b7424 */ /* 0x000fe200078e00ff */
[----:B------:R-:W-:-:S03]  /*15170*/  LOP3.LUT R35, R35, 0x7ffffffc, RZ, 0xc0, !PT ;  /* 0x7ffffffc23237812 */ /* 0x000fc600078ec0ff */
        /* <DEDUP_REMOVED lines=33> */
[-C--:B------:R-:W-:Y:S01]  /*15390*/  FMUL.FTZ R147, R70, R8.reuse ;  /* 0x0000000846937220 */ /* 0x080fe20000410000 */
[----:B------:R-:W-:Y:S02]  /*153a0*/  IMAD R12, R10, R11, 0x1 ;  /* 0x000000010a0c7424 */ /* 0x000fe400078e020b */
[-C--:B------:R-:W-:Y:S01]  /*153b0*/  FMUL.FTZ R149, R71, R8.reuse ;  /* 0x0000000847957220 */ /* 0x080fe20000410000 */
[-C--:B------:R-:W-:Y:S01]  /*153c0*/  FMUL.FTZ R49, R49, R8.reuse ;  /* 0x0000000831317220 */ /* 0x080fe20000410000 */
[-C--:B------:R-:W-:Y:S01]  /*153d0*/  FMUL.FTZ R53, R53, R8.reuse ;  /* 0x0000000835357220 */ /* 0x080fe20000410000 */
[-C--:B------:R-:W-:Y:S01]  /*153e0*/  FMUL.FTZ R61, R61, R8.reuse ;  /* 0x000000083d3d7220 */ /* 0x080fe20000410000 */
[-C--:B------:R-:W-:Y:S01]  /*153f0*/  FMUL.FTZ R65, R65, R8.reuse ;  /* 0x0000000841417220 */ /* 0x080fe20000410000 */
[----:B------:R-:W-:Y:S01]  /*15400*/  FMUL.FTZ R68, R68, R8 ;  /* 0x0000000844447220 */ /* 0x000fe20000410000 */
        /* <DEDUP_REMOVED lines=45> */
[----:B------:R0:W0:Y:S08]  /*156e0*/  MUFU.TANH R13, R68 ;  /* 0x00000044000d7308 */ /* 0x0000300000002400 */
[----:B------:R-:W0:Y:S08]  /*156f0*/  MUFU.TANH R69, R69 ;  /* 0x0000004500457308 */ /* 0x000e300000002400 */
[----:B------:R-:W0:Y:S08]  /*15700*/  MUFU.TANH R147, R147 ;  /* 0x0000009300937308 */ /* 0x000e300000002400 */
[----:B------:R-:W1:Y:S01]  /*15710*/  MUFU.TANH R149, R149 ;  /* 0x0000009500957308 */ /* 0x000e620000002400 */
[----:B------:R-:W-:-:S02]  /*15720*/  IMAD.IADD R18, R8, 0x1, R15 ;  /* 0x0000000108127824 */ /* 0x000fc400078e020f */
[----:B------:R-:W-:Y:S02]  /*15730*/  IMAD.IADD R34, R8, 0x1, R11 ;  /* 0x0000000108227824 */ /* 0x000fe400078e020b */
[----:B------:R-:W-:Y:S02]  /*15740*/  IMAD R36, R10, -0x60, R7 ;  /* 0xffffffa00a247824 */ /* 0x000fe400078e0207 */
[----:B------:R-:W-:Y:S02]  /*15750*/  VIADD R38, R12, 0xffffffff ;  /* 0xffffffff0c267836 */ /* 0x000fe40000000000 */
        /* <DEDUP_REMOVED lines=15> */
.L_x_11346:
[----:B------:R-:W-:Y:S05]  /*15850*/  BSYNC B2 ;  /* 0x0000000000027941 */ /* 0x000fea0003800000 */
.L_x_11345:
[----:B------:R-:W-:Y:S01]  /*15860*/  LOP3.LUT R7, RZ, R7, RZ, 0x33, !PT ;  /* 0x00000007ff077212 */ /* 0x000fe200078e33ff */
[----:B------:R-:W-:Y:S06]  /*15870*/  BRA `(.L_x_11347) ;  /* 0x0000000000187947 */ /* 0x000fec0003800000 */
.L_x_11344:
[----:B------:R-:W-:-:S13]  /*15880*/  ISETP.NE.AND P1, PT, R6, 0x1, PT ;  /* 0x000000010600780c */ /* 0x000fda0003f25270 */
[----:B------:R-:W-:Y:S05]  /*15890*/  @!P1 BRA `(.L_x_11347) ;  /* 0x0000000000109947 */ /* 0x000fea0003800000 */
[----:B------:R-:W2:Y:S04]  /*158a0*/  LDL R12, [R194+0x1c] ;  /* 0x00001c00c20c7983 */ /* 0x000ea80000100800 */
[----:B------:R-:W3:Y:S01]  /*158b0*/  LDL R14, [R194+0x20] ;  /* 0x00002000c20e7983 */ /* 0x000ee20000100800 */
[----:B--2---:R-:W-:-:S05]  /*158c0*/  IMAD.HI.U32 R7, R7, R12, RZ ;  /* 0x0000000c07077227 */ /* 0x004fca00078e00ff */
[----:B---3--:R-:W-:-:S07]  /*158d0*/  SHF.R.U32.HI R7, RZ, R14, R7 ;  /* 0x0000000eff077219 */ /* 0x008fce0000011607 */
.L_x_11347:
[----:B------:R-:W-:Y:S05]  /*158e0*/  BSYNC B1 ;  /* 0x0000000000017941 */ /* 0x000fea0003800000 */
.L_x_11343:
[----:B------:R-:W-:-:S05]  /*158f0*/  IMAD R7, R6, R7, R38 ;  /* 0x0000000706077224 */ /* 0x000fca00078e0226 */
[----:B------:R-:W-:Y:S02]  /*15900*/  VIMNMX R8, R8, R7, !PT ;  /* 0x0000000708087248 */ /* 0x000fe40007fe0100 */
[----:B------:R-:W-:-:S07]  /*15910*/  VIADDMNMX R11, R7, R6, R11, PT ;  /* 0x00000006070b7246 */ /* 0x000fce000380010b */
.L_x_11342:
[----:B------:R-:W-:Y:S05]  /*15920*/  BSYNC B0 ;  /* 0x0000000000007941 */ /* 0x000fea0003800000 */
.L_x_11341:
[C---:B------:R-:W-:Y:S01]  /*15930*/  ISETP.GE.AND P1, PT, R36.reuse, 0x2, PT ;  /* 0x000000022400780c */ /* 0x040fe20003f26270 */
[----:B------:R-:W-:Y:S01]  /*15940*/  BSSY B0, `(.L_x_11348) ;  /* 0x0000091000007945 */ /* 0x000fe20003800000 */
[----:B------:R-:W-:Y:S02]  /*15950*/  ISETP.GE.AND P5, PT, R36, 0xa, PT ;  /* 0x0000000a2400780c */ /* 0x000fe40003fa6270 */
        /* <DEDUP_REMOVED lines=30> */
[----:B-1----:R-:W-:Y:S02]  /*15b40*/  FSEL R59, R76, -INF , !P3 ;  /* 0xff8000004c3b7808 */ /* 0x002fe40005800000 */
        /* <DEDUP_REMOVED lines=83> */
[----:B------:R-:W-:Y:S01]  /*16080*/  ISETP.GE.AND P6, PT, R6, 0x1, PT ;  /* 0x000000010600780c */ /* 0x000fe20003fc6270 */
[--C-:B0-----:R-:W-:Y:S02]  /*16090*/  IMAD.IADD R69, R18, 0x1, R11.reuse ;  /* 0x0000000112457824 */ /* 0x101fe400078e020b */
[----:B------:R-:W-:-:S10]  /*160a0*/  IMAD.IADD R8, R34, 0x1, R11 ;  /* 0x0000000122087824 */ /* 0x000fd400078e020b */
        /* <DEDUP_REMOVED lines=13> */
.L_x_11353:
[----:B------:R-:W-:Y:S05]  /*16180*/  BSYNC B2 ;  /* 0x0000000000027941 */ /* 0x000fea0003800000 */
.L_x_11352:
[----:B------:R-:W-:Y:S01]  /*16190*/  LOP3.LUT R5, RZ, R5, RZ, 0x33, !PT ;  /* 0x00000005ff057212 */ /* 0x000fe200078e33ff */
[----:B------:R-:W-:Y:S06]  /*161a0*/  BRA `(.L_x_11354) ;  /* 0x0000000000187947 */ /* 0x000fec0003800000 */
.L_x_11351:
[----:B------:R-:W-:-:S13]  /*161b0*/  ISETP.NE.AND P6, PT, R6, 0x1, PT ;  /* 0x000000010600780c */ /* 0x000fda0003fc5270 */
[----:B------:R-:W-:Y:S05]  /*161c0*/  @!P6 BRA `(.L_x_11354) ;  /* 0x000000000010e947 */ /* 0x000fea0003800000 */
[----:B------:R-:W2:Y:S04]  /*161d0*/  LDL R4, [R194+0x1c] ;  /* 0x00001c00c2047983 */ /* 0x000ea80000100800 */
[----:B------:R-:W3:Y:S01]  /*161e0*/  LDL R12, [R194+0x20] ;  /* 0x00002000c20c7983 */ /* 0x000ee20000100800 */
[----:B--2---:R-:W-:-:S05]  /*161f0*/  IMAD.HI.U32 R5, R5, R4, RZ ;  /* 0x0000000405057227 */ /* 0x004fca00078e00ff */
[----:B---3--:R-:W-:-:S07]  /*16200*/  SHF.R.U32.HI R5, RZ, R12, R5 ;  /* 0x0000000cff057219 */ /* 0x008fce0000011605 */
.L_x_11354:
[----:B------:R-:W-:Y:S05]  /*16210*/  BSYNC B1 ;  /* 0x0000000000017941 */ /* 0x000fea0003800000 */
.L_x_11350:
[----:B------:R-:W-:-:S05]  /*16220*/  IMAD R5, R6, R5, R38 ;  /* 0x0000000506057224 */ /* 0x000fca00078e0226 */
[----:B------:R-:W-:Y:S02]  /*16230*/  VIADDMNMX R69, R5, R6, R69, PT ;  /* 0x0000000605457246 */ /* 0x000fe40003800145 */
[----:B------:R-:W-:-:S07]  /*16240*/  VIMNMX R8, R8, R5, !PT ;  /* 0x0000000508087248 */ /* 0x000fce0007fe0100 */
.L_x_11349:
[----:B------:R-:W-:Y:S05]  /*16250*/  BSYNC B0 ;  /* 0x0000000000007941 */ /* 0x000fea0003800000 */
.L_x_11348:
[----:B------:R-:W2:Y:S01]  /*16260*/  LD.E.64 R4, desc[UR48][R16.64+0x440] ;  /* 0x0004403010047980 */ /* 0x000ea2000c101b00 */
[C---:B------:R-:W-:Y:S02]  /*16270*/  ISETP.GT.AND P1, PT, R8.reuse, 0x1, !P1 ;  /* 0x000000010800780c */ /* 0x040fe40004f24270 */
[----:B------:R-:W-:Y:S01]  /*16280*/  ISETP.GT.AND P2, PT, R8, 0x8, !P2 ;  /* 0x000000080800780c */ /* 0x000fe20005744270 */
[----:B------:R-:W3:Y:S01]  /*16290*/  LD.E R34, desc[UR48][R16.64+0x270] ;  /* 0x0002703010227980 */ /* 0x000ee2000c101900 */
[C---:B------:R-:W-:Y:S02]  /*162a0*/  ISETP.LT.OR P1, PT, R69.reuse, 0x2, P1 ;  /* 0x000000024500780c */ /* 0x040fe40000f21670 */
[----:B------:R-:W-:Y:S01]  /*162b0*/  ISETP.LT.OR P2, PT, R69, 0x9, P2 ;  /* 0x000000094500780c */ /* 0x000fe20001741670 */
[----:B------:R-:W4:Y:S01]  /*162c0*/  LD.E R38, desc[UR48][R16.64+0x294] ;  /* 0x0002943010267980 */ /* 0x000f22000c101900 */
[----:B------:R-:W-:Y:S02]  /*162d0*/  FSEL R87, R19, -INF , !P1 ;  /* 0xff80000013577808 */ /* 0x000fe40004800000 */
[----:B------:R-:W-:Y:S01]  /*162e0*/  ISETP.NE.AND P1, PT, R46, RZ, PT ;  /* 0x000000ff2e00720c */ /* 0x000fe20003f25270 */
[----:B------:R-:W5:Y:S01]  /*162f0*/  LD.E R64, desc[UR48][R16.64+0x238] ;  /* 0x0002383010407980 */ /* 0x000f62000c101900 */
[----:B------:R-:W-:-:S02]  /*16300*/  FSEL R91, R20, -INF , !P2 ;  /* 0xff800000145b7808 */ /* 0x000fc40005000000 */
[----:B------:R-:W-:Y:S01]  /*16310*/  ISETP.GT.AND P1, PT, R8, 0x9, !P1 ;  /* 0x000000090800780c */ /* 0x000fe20004f24270 */
[----:B------:R-:W5:Y:S01]  /*16320*/  LD.E R46, desc[UR48][R16.64+0x2d0] ;  /* 0x0002d030102e7980 */ /* 0x000f62000c101900 */
[----:B------:R-:W-:Y:S02]  /*16330*/  ISETP.NE.AND P2, PT, R54, RZ, PT ;  /* 0x000000ff3600720c */ /* 0x000fe40003f45270 */
[----:B------:R-:W-:Y:S01]  /*16340*/  ISETP.LT.OR P1, PT, R69, 0xa, P1 ;  /* 0x0000000a4500780c */ /* 0x000fe20000f21670 */
[----:B------:R-:W5:Y:S01]  /*16350*/  LD.E R54, desc[UR48][R16.64+0x320] ;  /* 0x0003203010367980 */ /* 0x000f62000c101900 */
[----:B------:R-:W-:Y:S02]  /*16360*/  ISETP.NE.AND P6, PT, R58, RZ, PT ;  /* 0x000000ff3a00720c */ /* 0x000fe40003fc5270 */
[----:B------:R-:W-:Y:S01]  /*16370*/  FSEL R99, R21, -INF , !P1 ;  /* 0xff80000015637808 */ /* 0x000fe20004800000 */
[----:B------:R-:W5:Y:S01]  /*16380*/  LD.E R76, desc[UR48][R16.64+0x25c] ;  /* 0x00025c30104c7980 */ /* 0x000f62000c101900 */
[----:B------:R-:W-:-:S02]  /*16390*/  ISETP.NE.AND P1, PT, R50, RZ, PT ;  /* 0x000000ff3200720c */ /* 0x000fc40003f25270 */
[C---:B------:R-:W-:Y:S01]  /*163a0*/  ISETP.GT.AND P3, PT, R8.reuse, 0x50, !P3 ;  /* 0x000000500800780c */ /* 0x040fe20005f64270 */
[----:B------:R-:W5:Y:S01]  /*163b0*/  LD.E R50, desc[UR48][R16.64+0x2d4] ;  /* 0x0002d43010327980 */ /* 0x000f62000c101900 */
[C---:B------:R-:W-:Y:S02]  /*163c0*/  ISETP.GT.AND P1, PT, R8.reuse, 0x10, !P1 ;  /* 0x000000100800780c */ /* 0x040fe40004f24270 */
[C---:B------:R-:W-:Y:S01]  /*163d0*/  ISETP.GT.AND P4, PT, R8.reuse, 0x51, !P4 ;  /* 0x000000510800780c */ /* 0x040fe20006784270 */
[----:B------:R-:W5:Y:S01]  /*163e0*/  LD.E R74, desc[UR48][R16.64+0x268] ;  /* 0x00026830104a7980 */ /* 0x000f62000c101900 */
[----:B------:R-:W-:Y:S02]  /*163f0*/  ISETP.LT.OR P1, PT, R69, 0x11, P1 ;  /* 0x000000114500780c */ /* 0x000fe40000f21670 */
[----:B------:R-:W-:Y:S01]  /*16400*/  ISETP.GT.AND P5, PT, R8, 0x58, !P5 ;  /* 0x000000580800780c */ /* 0x000fe20006fa4270 */
[----:B------:R-:W5:Y:S01]  /*16410*/  LD.E R72, desc[UR48][R16.64+0x26c] ;  /* 0x00026c3010487980 */ /* 0x000f62000c101900 */
[----:B------:R-:W-:-:S02]  /*16420*/  FSEL R109, R109, -INF , !P1 ;  /* 0xff8000006d6d7808 */ /* 0x000fc40004800000 */
[----:B------:R-:W-:Y:S01]  /*16430*/  ISETP.NE.AND P1, PT, R30, RZ, PT ;  /* 0x000000ff1e00720c */ /* 0x000fe20003f25270 */
[----:B------:R-:W5:Y:S03]  /*16440*/  LD.E R88, desc[UR48][R16.64+0x288] ;  /* 0x0002883010587980 */ /* 0x000f66000c101900 */
[C---:B------:R-:W-:Y:S01]  /*16450*/  ISETP.GT.AND P1, PT, R8.reuse, 0x11, !P1 ;  /* 0x000000110800780c */ /* 0x040fe20004f24270 */
[----:B------:R-:W3:Y:S03]  /*16460*/  LD.E R30, desc[UR48][R16.64+0x230] ;  /* 0x00023030101e7980 */ /* 0x000ee6000c101900 */
[----:B------:R-:W-:Y:S01]  /*16470*/  ISETP.LT.OR P1, PT, R69, 0x12, P1 ;  /* 0x000000124500780c */ /* 0x000fe20000f21670 */
[----:B------:R-:W5:Y:S03]  /*16480*/  LD.E R86, desc[UR48][R16.64+0x28c] ;  /* 0x00028c3010567980 */ /* 0x000f66000c101900 */
[----:B------:R-:W-:Y:S01]  /*16490*/  FSEL R117, R117, -INF , !P1 ;  /* 0xff80000075757808 */ /* 0x000fe20004800000 */
[----:B------:R-:W5:Y:S01]  /*164a0*/  LD.E R84, desc[UR48][R16.64+0x298] ;  /* 0x0002983010547980 */ /* 0x000f62000c101900 */
[----:B------:R-:W-:-:S02]  /*164b0*/  ISETP.GT.AND P1, PT, R8, 0x18, !P2 ;  /* 0x000000180800780c */ /* 0x000fc40005724270 */
[----:B------:R-:W-:Y:S01]  /*164c0*/  ISETP.NE.AND P2, PT, R56, RZ, PT ;  /* 0x000000ff3800720c */ /* 0x000fe20003f45270 */
[----:B------:R-:W5:Y:S01]  /*164d0*/  LD.E R82, desc[UR48][R16.64+0x29c] ;  /* 0x00029c3010527980 */ /* 0x000f62000c101900 */
[C---:B------:R-:W-:Y:S02]  /*164e0*/  ISETP.LT.OR P1, PT, R69.reuse, 0x19, P1 ;  /* 0x000000194500780c */ /* 0x040fe40000f21670 */
[----:B------:R-:W-:Y:S01]  /*164f0*/  ISETP.LT.OR P3, PT, R69, 0x51, P3 ;  /* 0x000000514500780c */ /* 0x000fe20001f61670 */
[----:B------:R-:W5:Y:S01]  /*16500*/  LD.E R56, desc[UR48][R16.64+0x310] ;  /* 0x0003103010387980 */ /* 0x000f62000c101900 */
[----:B------:R-:W-:Y:S02]  /*16510*/  FSEL R137, R137, -INF , !P1 ;  /* 0xff80000089897808 */ /* 0x000fe40004800000 */
[----:B------:R-:W-:Y:S01]  /*16520*/  ISETP.GT.AND P1, PT, R8, 0x19, !P6 ;  /* 0x000000190800780c */ /* 0x000fe20007724270 */
[----:B------:R-:W5:Y:S01]  /*16530*/  LD.E R78, desc[UR48][R16.64+0x2a8] ;  /* 0x0002a830104e7980 */ /* 0x000f62000c101900 */
[----:B------:R-:W-:-:S02]  /*16540*/  ISETP.NE.AND P6, PT, R14, RZ, PT ;  /* 0x000000ff0e00720c */ /* 0x000fc40003fc5270 */
[----:B------:R-:W-:Y:S01]  /*16550*/  ISETP.LT.OR P1, PT, R69, 0x1a, P1 ;  /* 0x0000001a4500780c */ /* 0x000fe20000f21670 */
[----:B------:R-:W5:Y:S03]  /*16560*/  LD.E R80, desc[UR48][R16.64+0x2ac] ;  /* 0x0002ac3010507980 */ /* 0x000f66000c101900 */
[----:B------:R-:W-:Y:S01]  /*16570*/  FSEL R135, R135, -INF , !P1 ;  /* 0xff80000087877808 */ /* 0x000fe20004800000 */
[----:B------:R-:W5:Y:S01]  /*16580*/  LD.E R92, desc[UR48][R16.64+0x2b8] ;  /* 0x0002b830105c7980 */ /* 0x000f62000c101900 */
[----:B------:R-:W-:Y:S02]  /*16590*/  ISETP.NE.AND P1, PT, R62, RZ, PT ;  /* 0x000000ff3e00720c */ /* 0x000fe40003f25270 */
[----:B------:R-:W-:Y:S01]  /*165a0*/  ISETP.LT.OR P4, PT, R69, 0x52, P4 ;  /* 0x000000524500780c */ /* 0x000fe20002781670 */
[----:B------:R-:W5:Y:S01]  /*165b0*/  LD.E R62, desc[UR48][R16.64+0x23c] ;  /* 0x00023c30103e7980 */ /* 0x000f62000c101900 */
[----:B------:R-:W-:-:S03]  /*165c0*/  ISETP.GT.AND P1, PT, R8, 0x20, !P1 ;  /* 0x000000200800780c */ /* 0x000fc60004f24270 */
[----:B------:R-:W5:Y:S01]  /*165d0*/  LD.E R90, desc[UR48][R16.64+0x2bc] ;  /* 0x0002bc30105a7980 */ /* 0x000f62000c101900 */
[----:B------:R-:W-:-:S03]  /*165e0*/  ISETP.LT.OR P1, PT, R69, 0x21, P1 ;  /* 0x000000214500780c */ /* 0x000fc60000f21670 */
[----:B------:R-:W5:Y:S01]  /*165f0*/  LD.E R96, desc[UR48][R16.64+0x2cc] ;  /* 0x0002cc3010607980 */ /* 0x000f62000c101900 */
[----:B------:R-:W-:Y:S02]  /*16600*/  FSEL R21, R27, -INF , !P1 ;  /* 0xff8000001b157808 */ /* 0x000fe40004800000 */
[----:B------:R-:W-:Y:S01]  /*16610*/  ISETP.NE.AND P1, PT, R40, RZ, PT ;  /* 0x000000ff2800720c */ /* 0x000fe20003f25270 */
[----:B------:R-:W5:Y:S03]  /*16620*/  LD.E R98, desc[UR48][R16.64+0x2d8] ;  /* 0x0002d83010627980 */ /* 0x000f66000c101900 */
[----:B------:R-:W-:Y:S01]  /*16630*/  ISETP.GT.AND P1, PT, R8, 0x21, !P1 ;  /* 0x000000210800780c */ /* 0x000fe20004f24270 */
[----:B------:R-:W5:Y:S03]  /*16640*/  LD.E R40, desc[UR48][R16.64+0x2a0] ;  /* 0x0002a03010287980 */ /* 0x000f66000c101900 */
[----:B------:R-:W-:Y:S01]  /*16650*/  ISETP.LT.OR P1, PT, R69, 0x22, P1 ;  /* 0x000000224500780c */ /* 0x000fe20000f21670 */
[----:B------:R-:W5:Y:S03]  /*16660*/  LD.E R100, desc[UR48][R16.64+0x2dc] ;  /* 0x0002dc3010647980 */ /* 0x000f66000c101900 */
[----:B------:R-:W-:Y:S01]  /*16670*/  FSEL R11, R28, -INF , !P1 ;  /* 0xff8000001c0b7808 */ /* 0x000fe20004800000 */
[----:B------:R-:W5:Y:S01]  /*16680*/  LD.E R102, desc[UR48][R16.64+0x2e8] ;  /* 0x0002e83010667980 */ /* 0x000f62000c101900 */
[----:B------:R-:W-:-:S02]  /*16690*/  ISETP.NE.AND P1, PT, R66, RZ, PT ;  /* 0x000000ff4200720c */ /* 0x000fc40003f25270 */
[----:B------:R-:W-:Y:S01]  /*166a0*/  FSEL R143, R143, -INF , !P3 ;  /* 0xff8000008f8f7808 */ /* 0x000fe20005800000 */
[----:B------:R-:W5:Y:S01]  /*166b0*/  LD.E R66, desc[UR48][R16.64+0x27c] ;  /* 0x00027c3010427980 */ /* 0x000f62000c101900 */
[----:B------:R-:W-:Y:S02]  /*166c0*/  ISETP.GT.AND P1, PT, R8, 0x28, !P1 ;  /* 0x000000280800780c */ /* 0x000fe40004f24270 */
[C---:B------:R-:W-:Y:S01]  /*166d0*/  ISETP.LT.OR P5, PT, R69.reuse, 0x59, P5 ;  /* 0x000000594500780c */ /* 0x040fe20002fa1670 */
[----:B------:R-:W5:Y:S01]  /*166e0*/  LD.E R104, desc[UR48][R16.64+0x2ec] ;  /* 0x0002ec3010687980 */ /* 0x000f62000c101900 */
[----:B------:R-:W-:Y:S02]  /*166f0*/  ISETP.LT.OR P1, PT, R69, 0x29, P1 ;  /* 0x000000294500780c */ /* 0x000fe40000f21670 */
[----:B------:R-:W-:Y:S01]  /*16700*/  FSEL R145, R145, -INF , !P4 ;  /* 0xff80000091917808 */ /* 0x000fe20006000000 */
[----:B------:R-:W5:Y:S01]  /*16710*/  LD.E R106, desc[UR48][R16.64+0x2f8] ;  /* 0x0002f830106a7980 */ /* 0x000f62000c101900 */
[----:B------:R-:W-:-:S02]  /*16720*/  FSEL R19, R29, -INF , !P1 ;  /* 0xff8000001d137808 */ /* 0x000fc40004800000 */
[----:B------:R-:W-:Y:S01]  /*16730*/  ISETP.NE.AND P1, PT, R44, RZ, PT ;  /* 0x000000ff2c00720c */ /* 0x000fe20003f25270 */
[----:B------:R-:W4:Y:S03]  /*16740*/  LD.E R29, desc[UR48][R16.64+0x42c] ;  /* 0x00042c30101d7980 */ /* 0x000f26000c101900 */
        /* <DEDUP_REMOVED lines=22> */
[----:B------:R-:W-:-:S03]  /*168b0*/  ISETP.NE.AND P1, PT, R70, RZ, PT ;  /* 0x000000ff4600720c */ /* 0x000fc60003f25270 */
        /* <DEDUP_REMOVED lines=21> */
[----:B------:R-:W-:Y:S01]  /*16a10*/  ISETP.GT.AND P1, PT, R8, 0x41, !P2 ;  /* 0x000000410800780c */ /* 0x000fe20005724270 */
[----:B------:R-:W5:Y:S01]  /*16a20*/  LD.E R130, desc[UR48][R16.64+0x36c] ;  /* 0x00036c3010827980 */ /* 0x000f62000c101900 */
[----:B------:R-:W-:Y:S02]  /*16a30*/  ISETP.NE.AND P2, PT, R60, RZ, PT ;  /* 0x000000ff3c00720c */ /* 0x000fe40003f45270 */
[----:B------:R-:W-:Y:S01]  /*16a40*/  ISETP.LT.OR P1, PT, R69, 0x42, P1 ;  /* 0x000000424500780c */ /* 0x000fe20000f21670 */
[----:B------:R-:W5:Y:S03]  /*16a50*/  LD.E R60, desc[UR48][R16.64+0x248] ;  /* 0x00024830103c7980 */ /* 0x000f66000c101900 */
[----:B------:R-:W-:Y:S01]  /*16a60*/  FSEL R129, R129, -INF , !P1 ;  /* 0xff80000081817808 */ /* 0x000fe20004800000 */
[----:B------:R-:W5:Y:S01]  /*16a70*/  LD.E R138, desc[UR48][R16.64+0x378] ;  /* 0x00037830108a7980 */ /* 0x000f62000c101900 */
[----:B------:R-:W-:-:S03]  /*16a80*/  ISETP.GT.AND P1, PT, R8, RZ, !P6 ;  /* 0x000000ff0800720c */ /* 0x000fc60007724270 */
[----:B------:R-:W5:Y:S01]  /*16a90*/  LD.E R142, desc[UR48][R16.64+0x37c] ;  /* 0x00037c30108e7980 */ /* 0x000f62000c101900 */
[----:B------:R-:W-:-:S03]  /*16aa0*/  ISETP.LT.OR P1, PT, R69, 0x1, P1 ;  /* 0x000000014500780c */ /* 0x000fc60000f21670 */
[----:B------:R-:W5:Y:S01]  /*16ab0*/  LD.E R140, desc[UR48][R16.64+0x388] ;  /* 0x00038830108c7980 */ /* 0x000f62000c101900 */
[----:B------:R-:W-:Y:S02]  /*16ac0*/  FSEL R6, R9, -INF , !P1 ;  /* 0xff80000009067808 */ /* 0x000fe40004800000 */
[----:B------:R-:W-:Y:S01]  /*16ad0*/  ISETP.NE.AND P1, PT, R71, RZ, PT ;  /* 0x000000ff4700720c */ /* 0x000fe20003f25270 */
        /* <DEDUP_REMOVED lines=20> */
[----:B--2---:R-:W-:-:S03]  /*16c20*/  FMNMX.FTZ R12, R187, R4, !PT ;  /* 0x00000004bb0c7209 */ /* 0x004fc60007810000 */
[----:B------:R-:W2:Y:S01]  /*16c30*/  LD.E R28, desc[UR48][R16.64+0x424] ;  /* 0x00042430101c7980 */ /* 0x000ea2000c101900 */
[----:B------:R-:W-:Y:S02]  /*16c40*/  ISETP.GT.AND P2, PT, R8, 0x49, !P2 ;  /* 0x000000490800780c */ /* 0x000fe40005744270 */
[----:B------:R-:W-:Y:S01]  /*16c50*/  FMNMX.FTZ R12, R67, R12, !PT ;  /* 0x0000000c430c7209 */ /* 0x000fe20007810000 */
[----:B------:R-:W2:Y:S01]  /*16c60*/  LD.E R111, desc[UR48][R16.64+0x404] ;  /* 0x00040430106f7980 */ /* 0x000ea2000c101900 */
[----:B------:R-:W-:Y:S02]  /*16c70*/  ISETP.NE.AND P6, PT, R24, RZ, PT ;  /* 0x000000ff1800720c */ /* 0x000fe40003fc5270 */
[----:B------:R-:W-:Y:S01]  /*16c80*/  FMNMX.FTZ R12, R73, R12, !PT ;  /* 0x0000000c490c7209 */ /* 0x000fe20007810000 */
[----:B------:R-:W2:Y:S03]  /*16c90*/  LD.E R24, desc[UR48][R16.64+0x234] ;  /* 0x0002343010187980 */ /* 0x000ea6000c101900 */
        /* <DEDUP_REMOVED lines=22> */
[----:B------:R-:W-:-:S04]  /*16e00*/  FMNMX.FTZ R12, R35, R12, !PT ;  /* 0x0000000c230c7209 */ /* 0x000fc80007810000 */
[----:B------:R-:W-:-:S04]  /*16e10*/  FMNMX.FTZ R12, R31, R12, !PT ;  /* 0x0000000c1f0c7209 */ /* 0x000fc80007810000 */
        /* <DEDUP_REMOVED lines=25> */
[----:B------:R-:W-:Y:S01]  /*16fb0*/  ISETP.GT.AND P1, PT, R8, 0x48, !P1 ;  /* 0x000000480800780c */ /* 0x000fe20004f24270 */
[----:B------:R-:W0:Y:S01]  /*16fc0*/  SHFL.BFLY PT, R27, R18, 0x1, 0x1f ;  /* 0x0c201f00121b7f89 */ /* 0x000e2200000e0000 */
[----:B------:R-:W-:Y:S02]  /*16fd0*/  FMNMX.FTZ R14, R133, R14, !PT ;  /* 0x0000000e850e7209 */ /* 0x000fe40007810000 */
[----:B------:R-:W-:-:S02]  /*16fe0*/  ISETP.LT.OR P1, PT, R69, 0x49, P1 ;  /* 0x000000494500780c */ /* 0x000fc40000f21670 */
[----:B------:R-:W-:Y:S01]  /*16ff0*/  ISETP.LT.OR P2, PT, R69, 0x4a, P2 ;  /* 0x0000004a4500780c */ /* 0x000fe20001741670 */
[----:B------:R1:W-:Y:S01]  /*17000*/  ST.E desc[UR48][R16.64+0x440], R9 ;  /* 0x0004400910007985 */ /* 0x0003e2000c101930 */
[----:B------:R-:W-:Y:S02]  /*17010*/  FMNMX.FTZ R14, R131, R14, !PT ;  /* 0x0000000e830e7209 */ /* 0x000fe40007810000 */
[----:B------:R-:W-:Y:S01]  /*17020*/  FSEL R139, R25, -INF , !P1 ;  /* 0xff800000198b7808 */ /* 0x000fe20004800000 */
[----:B------:R-:W3:Y:S01]  /*17030*/  LD.E R12, desc[UR48][R16.64+0x460] ;  /* 0x00046030100c7980 */ /* 0x000ee2000c101900 */
[----:B------:R-:W-:Y:S02]  /*17040*/  FMNMX.FTZ R14, R129, R14, !PT ;  /* 0x0000000e810e7209 */ /* 0x000fe40007810000 */
[----:B------:R-:W-:Y:S02]  /*17050*/  FSEL R141, R26, -INF , !P2 ;  /* 0xff8000001a8d7808 */ /* 0x000fe40005000000 */
[----:B------:R-:W-:Y:S01]  /*17060*/  FMNMX.FTZ R14, R139, R14, !PT ;  /* 0x0000000e8b0e7209 */ /* 0x000fe20007810000 */
[----:B------:R-:W2:Y:S03]  /*17070*/  LD.E R26, desc[UR48][R16.64+0x260] ;  /* 0x00026030101a7980 */ /* 0x000ea6000c101900 */
[----:B------:R-:W-:Y:S01]  /*17080*/  FMNMX.FTZ R14, R141, R14, !PT ;  /* 0x0000000e8d0e7209 */ /* 0x000fe20007810000 */
[----:B-1----:R-:W4:Y:S01]  /*17090*/  LD.E R9, desc[UR48][R16.64+0x450] ;  /* 0x0004503010097980 */ /* 0x002f22000c101900 */
[----:B------:R-:W-:-:S02]  /*170a0*/  ISETP.GT.AND P1, PT, R8, 0x59, !P6 ;  /* 0x000000590800780c */ /* 0x000fc40007724270 */
[----:B------:R-:W-:Y:S01]  /*170b0*/  FMNMX.FTZ R14, R143, R14, !PT ;  /* 0x0000000e8f0e7209 */ /* 0x000fe20007810000 */
[----:B------:R-:W5:Y:S01]  /*170c0*/  LD.E R8, desc[UR48][R16.64+0x454] ;  /* 0x0004543010087980 */ /* 0x000f62000c101900 */
[----:B0-----:R-:W-:Y:S02]  /*170d0*/  FMNMX.FTZ R27, R18, R27, !PT ;  /* 0x0000001b121b7209 */ /* 0x001fe40007810000 */
[----:B------:R-:W-:Y:S02]  /*170e0*/  ISETP.LT.OR P1, PT, R69, 0x5a, P1 ;  /* 0x0000005a4500780c */ /* 0x000fe40000f21670 */
[----:B------:R-:W-:Y:S01]  /*170f0*/  FMNMX.FTZ R14, R145, R14, !PT ;  /* 0x0000000e910e7209 */ /* 0x000fe20007810000 */
[----:B------:R0:W-:Y:S01]  /*17100*/  ST.E desc[UR48][R16.64+0x440], R27 ;  /* 0x0004401b10007985 */ /* 0x0001e2000c101930 */
[----:B------:R-:W-:Y:S02]  /*17110*/  FSEL R149, R149, -INF , !P1 ;  /* 0xff80000095957808 */ /* 0x000fe40004800000 */
[----:B------:R-:W-:Y:S01]  /*17120*/  FMNMX.FTZ R14, R147, R14, !PT ;  /* 0x0000000e930e7209 */ /* 0x000fe20007810000 */
[----:B------:R-:W3:Y:S03]  /*17130*/  LD.E R71, desc[UR48][R16.64+0x440] ;  /* 0x0004403010477980 */ /* 0x000ee6000c101900 */
[----:B------:R-:W-:Y:S01]  /*17140*/  FMNMX.FTZ R25, R149, R14, !PT ;  /* 0x0000000e95197209 */ /* 0x000fe20007810000 */
[----:B------:R-:W2:Y:S04]  /*17150*/  LD.E R69, desc[UR48][R16.64+0x330] ;  /* 0x0003303010457980 */ /* 0x000ea8000c101900 */
[----:B------:R1:W-:Y:S04]  /*17160*/  ST.E desc[UR48][R16.64+0x444], R25 ;  /* 0x0004441910007985 */ /* 0x0003e8000c101930 */
[----:B------:R-:W4:Y:S04]  /*17170*/  LD.E R14, desc[UR48][R16.64+0x444] ;  /* 0x00044430100e7980 */ /* 0x000f28000c101900 */
[----:B0-----:R-:W2:Y:S04]  /*17180*/  LD.E R27, desc[UR48][R16.64+0x250] ;  /* 0x00025030101b7980 */ /* 0x001ea8000c101900 */
[----:B-1----:R-:W2:Y:S01]  /*17190*/  LD.E R25, desc[UR48][R16.64+0x240] ;  /* 0x0002403010197980 */ /* 0x002ea2000c101900 */
[C---:B---3--:R-:W-:Y:S01]  /*171a0*/  FMUL.FTZ R18, R71.reuse, R12 ;  /* 0x0000000c47127220 */ /* 0x048fe20000410000 */
[----:B------:R-:W-:-:S04]  /*171b0*/  FSETP.NEU.FTZ.AND P1, PT, R71, -INF , PT ;  /* 0xff8000004700780b */ /* 0x000fc80003f3d000 */
[----:B------:R-:W-:-:S05]  /*171c0*/  FSEL R20, R18, RZ, P1 ;  /* 0x000000ff12147208 */ /* 0x000fca0000800000 */
[-CC-:B------:R-:W-:Y:S02]  /*171d0*/  FFMA.FTZ R168, R45, R12.reuse, -R20.reuse ;  /* 0x0000000c2da87223 */ /* 0x180fe40000010814 */
[----:B----4-:R-:W0:Y:S01]  /*171e0*/  SHFL.BFLY PT, R45, R14, 0x2, 0x1f ;  /* 0x0c401f000e2d7f89 */ /* 0x010e2200000e0000 */
[-CC-:B------:R-:W-:Y:S01]  /*171f0*/  FFMA.FTZ R177, R59, R12.reuse, -R20.reuse ;  /* 0x0000000c3bb17223 */ /* 0x180fe20000010814 */
[----:B------:R-:W-:Y:S01]  /*17200*/  FSEL R71, R71, RZ, P1 ;  /* 0x000000ff47477208 */ /* 0x000fe20000800000 */
[----:B------:R-:W-:-:S04]  /*17210*/  FFMA.FTZ R180, R61, R12, -R20 ;  /* 0x0000000c3db47223 */ /* 0x000fc80000010814 */
[----:B------:R-:W-:Y:S01]  /*17220*/  FADD.FTZ R61, R4, -R71 ;  /* 0x80000047043d7221 */ /* 0x000fe20000010000 */
[-CC-:B------:R-:W-:Y:S01]  /*17230*/  FFMA.FTZ R187, R187, R12.reuse, -R20.reuse ;  /* 0x0000000cbbbb7223 */ /* 0x180fe20000010814 */
[----:B0-----:R-:W-:Y:S02]  /*17240*/  FMNMX.FTZ R14, R14, R45, !PT ;  /* 0x0000002d0e0e7209 */ /* 0x001fe40007810000 */
[-C--:B------:R-:W-:Y:S01]  /*17250*/  FMUL.FTZ R4, R61, R12.reuse ;  /* 0x0000000c3d047220 */ /* 0x080fe20000410000 */
[-CC-:B------:R-:W-:Y:S02]  /*17260*/  FFMA.FTZ R152, R67, R12.reuse, -R20.reuse ;  /* 0x0000000c43987223 */ /* 0x180fe40000010814 */
[----:B------:R-:W-:Y:S01]  /*17270*/  MUFU.EX2 R187, R187 ;  /* 0x000000bb00bb7308 */ /* 0x000fe20000000800 */
[-CC-:B------:R-:W-:Y:S01]  /*17280*/  FFMA.FTZ R154, R73, R12.reuse, -R20.reuse ;  /* 0x0000000c499a7223 */ /* 0x180fe20000010814 */
[----:B------:R-:W0:Y:S01]  /*17290*/  SHFL.BFLY PT, R59, R14, 0x1, 0x1f ;  /* 0x0c201f000e3b7f89 */ /* 0x000e2200000e0000 */
        /* <DEDUP_REMOVED lines=19> */
[-C--:B------:R-:W-:Y:S01]  /*173d0*/  FFMA.FTZ R20, R57, R12.reuse, -R20 ;  /* 0x0000000c39147223 */ /* 0x080fe20000010814 */
[----:B------:R-:W4:Y:S01]  /*173e0*/  LD.E R31, desc[UR48][R16.64+0x244] ;  /* 0x00024430101f7980 */ /* 0x000f22000c101900 */
[----:B------:R-:W5:Y:S01]  /*173f0*/  MUFU.EX2 R154, R154 ;  /* 0x0000009a009a7308 */ /* 0x000f620000000800 */
[----:B0-----:R-:W-:Y:S01]  /*17400*/  FMNMX.FTZ R57, R14, R59, !PT ;  /* 0x0000003b0e397209 */ /* 0x001fe20007810000 */
[----:B-1----:R-:W-:Y:S01]  /*17410*/  FFMA.FTZ R9, R4, R9, R187 ;  /* 0x0000000904097223 */ /* 0x002fe200000100bb */
[----:B------:R-:W4:Y:S02]  /*17420*/  LD.E R33, desc[UR48][R16.64+0x274] ;  /* 0x0002743010217980 */ /* 0x000f24000c101900 */
[C---:B------:R-:W-:Y:S01]  /*17430*/  FSETP.NEU.FTZ.AND P1, PT, R57.reuse, -INF , PT ;  /* 0xff8000003900780b */ /* 0x040fe20003f3d000 */
[----:B------:R-:W-:-:S02]  /*17440*/  FMUL.FTZ R58, R57, R12 ;  /* 0x0000000c393a7220 */ /* 0x000fc40000410000 */
[----:B------:R-:W0:Y:S01]  /*17450*/  MUFU.EX2 R153, R153 ;  /* 0x0000009900997308 */ /* 0x000e220000000800 */
[----:B---3--:R-:W-:Y:S01]  /*17460*/  FADD.FTZ R9, R152, R9 ;  /* 0x0000000998097221 */ /* 0x008fe20000010000 */
[----:B------:R-:W3:Y:S01]  /*17470*/  LD.E R35, desc[UR48][R16.64+0x264] ;  /* 0x0002643010237980 */ /* 0x000ee2000c101900 */
[----:B------:R-:W-:-:S03]  /*17480*/  FSEL R94, R58, RZ, P1 ;  /* 0x000000ff3a5e7208 */ /* 0x000fc60000800000 */
[----:B------:R-:W3:Y:S02]  /*17490*/  LD.E R37, desc[UR48][R16.64+0x284] ;  /* 0x0002843010257980 */ /* 0x000ee4000c101900 */
[----:B------:R1:W-:Y:S01]  /*174a0*/  MUFU.EX2 R14, R20 ;  /* 0x00000014000e7308 */ /* 0x0003e20000000800 */
[-CC-:B------:R-:W-:Y:S01]  /*174b0*/  FFMA.FTZ R185, R6, R12.reuse, -R94.reuse ;  /* 0x0000000c06b97223 */ /* 0x180fe2000001085e */
[----:B------:R-:W3:Y:S04]  /*174c0*/  LD.E R39, desc[UR48][R16.64+0x290] ;  /* 0x0002903010277980 */ /* 0x000ee8000c101900 */
[----:B------:R-:W3:Y:S02]  /*174d0*/  LD.E R41, desc[UR48][R16.64+0x2a4] ;  /* 0x0002a43010297980 */ /* 0x000ee4000c101900 */
[----:B------:R-:W2:Y:S01]  /*174e0*/  MUFU.EX2 R184, R184 ;  /* 0x000000b800b87308 */ /* 0x000ea20000000800 */
[----:B-1----:R-:W-:Y:S01]  /*174f0*/  FSEL R20, R57, RZ, P1 ;  /* 0x000000ff39147208 */ /* 0x002fe20000800000 */
[-CC-:B------:R-:W-:Y:S01]  /*17500*/  FFMA.FTZ R171, R21, R12.reuse, -R94.reuse ;  /* 0x0000000c15ab7223 */ /* 0x180fe2000001085e */
[----:B------:R-:W-:Y:S01]  /*17510*/  FFMA.FTZ R172, R11, R12, -R94 ;  /* 0x0000000c0bac7223 */ /* 0x000fe2000001085e */
[----:B------:R-:W3:Y:S02]  /*17520*/  LD.E R58, desc[UR48][R16.64+0x24c] ;  /* 0x00024c30103a7980 */ /* 0x000ee4000c101900 */
[----:B------:R-:W-:-:S02]  /*17530*/  FADD.FTZ R151, R5, -R20 ;  /* 0x8000001405977221 */ /* 0x000fc40000010000 */
        /* <DEDUP_REMOVED lines=23> */
[----:B------:R-:W-:Y:S01]  /*176b0*/  FMUL.FTZ R121, R12, R151 ;  /* 0x000000970c797220 */ /* 0x000fe20000410000 */
[----:B-----5:R-:W-:Y:S01]  /*176c0*/  FADD.FTZ R12, R154, R9 ;  /* 0x000000099a0c7221 */ /* 0x020fe20000010000 */
[----:B------:R-:W5:Y:S01]  /*176d0*/  MUFU.EX2 R177, R177 ;  /* 0x000000b100b17308 */ /* 0x000f620000000800 */
[----:B------:R-:W3:Y:S02]  /*176e0*/  LD.E R5, desc[UR48][R16.64+0x3f4] ;  /* 0x0003f43010057980 */ /* 0x000ee4000c101900 */
[----:B0-----:R-:W-:-:S02]  /*176f0*/  FADD.FTZ R123, R153, R12 ;  /* 0x0000000c997b7221 */ /* 0x001fc40000010000 */
[----:B------:R-:W3:Y:S02]  /*17700*/  LD.E R94, desc[UR48][R16.64+0x2c8] ;  /* 0x0002c830105e7980 */ /* 0x000ee4000c101900 */
[----:B--2---:R-:W-:Y:S01]  /*17710*/  FADD.FTZ R12, R184, R123 ;  /* 0x0000007bb80c7221 */ /* 0x004fe20000010000 */
[----:B------:R-:W0:Y:S01]  /*17720*/  MUFU.EX2 R175, R175 ;  /* 0x000000af00af7308 */ /* 0x000e220000000800 */
[----:B------:R-:W2:Y:S02]  /*17730*/  LD.E R45, desc[UR48][R16.64+0x2b4] ;  /* 0x0002b430102d7980 */ /* 0x000ea4000c101900 */
[----:B-1----:R-:W-:Y:S02]  /*17740*/  FADD.FTZ R123, R7, R12 ;  /* 0x0000000c077b7221 */ /* 0x002fe40000010000 */
[----:B------:R-:W2:Y:S03]  /*17750*/  LD.E R43, desc[UR48][R16.64+0x2c0] ;  /* 0x0002c030102b7980 */ /* 0x000ea6000c101900 */
[----:B------:R-:W1:Y:S01]  /*17760*/  MUFU.EX2 R176, R176 ;  /* 0x000000b000b07308 */ /* 0x000e620000000800 */
[----:B------:R-:W-:Y:S01]  /*17770*/  FADD.FTZ R12, R180, R123 ;  /* 0x0000007bb40c7221 */ /* 0x000fe20000010000 */
[----:B------:R-:W2:Y:S04]  /*17780*/  LD.E R47, desc[UR48][R16.64+0x2e0] ;  /* 0x0002e030102f7980 */ /* 0x000ea8000c101900 */
[----:B------:R-:W2:Y:S02]  /*17790*/  LD.E R49, desc[UR48][R16.64+0x2e4] ;  /* 0x0002e43010317980 */ /* 0x000ea4000c101900 */
[----:B------:R-:W1:Y:S01]  /*177a0*/  MUFU.EX2 R173, R173 ;  /* 0x000000ad00ad7308 */ /* 0x000e620000000800 */
[----:B-----5:R-:W-:Y:S01]  /*177b0*/  FADD.FTZ R12, R177, R12 ;  /* 0x0000000cb10c7221 */ /* 0x020fe20000010000 */
[----:B------:R-:W5:Y:S04]  /*177c0*/  LD.E R53, desc[UR48][R16.64+0x2f4] ;  /* 0x0002f43010357980 */ /* 0x000f68000c101900 */
[----:B------:R-:W5:Y:S02]  /*177d0*/  LD.E R55, desc[UR48][R16.64+0x314] ;  /* 0x0003143010377980 */ /* 0x000f64000c101900 */
[----:B------:R-:W1:Y:S01]  /*177e0*/  MUFU.EX2 R174, R174 ;  /* 0x000000ae00ae7308 */ /* 0x000e620000000800 */
[----:B0-----:R-:W-:Y:S01]  /*177f0*/  FADD.FTZ R123, R175, R12 ;  /* 0x0000000caf7b7221 */ /* 0x001fe20000010000 */
[----:B------:R-:W5:Y:S06]  /*17800*/  LD.E R51, desc[UR48][R16.64+0x304] ;  /* 0x0003043010337980 */ /* 0x000f6c000c101900 */
[----:B------:R-:W0:Y:S01]  /*17810*/  MUFU.EX2 R168, R168 ;  /* 0x000000a800a87308 */ /* 0x000e220000000800 */
[----:B-1----:R-:W-:Y:S01]  /*17820*/  FADD.FTZ R12, R176, R123 ;  /* 0x0000007bb00c7221 */ /* 0x002fe20000010000 */
[----:B------:R-:W5:Y:S04]  /*17830*/  LD.E R73, desc[UR48][R16.64+0x340] ;  /* 0x0003403010497980 */ /* 0x000f68000c101900 */
[----:B------:R-:W5:Y:S02]  /*17840*/  LD.E R71, desc[UR48][R16.64+0x344] ;  /* 0x0003443010477980 */ /* 0x000f64000c101900 */
[----:B------:R-:W1:Y:S01]  /*17850*/  MUFU.EX2 R167, R167 ;  /* 0x000000a700a77308 */ /* 0x000e620000000800 */
[----:B------:R-:W-:Y:S01]  /*17860*/  FADD.FTZ R123, R173, R12 ;  /* 0x0000000cad7b7221 */ /* 0x000fe20000010000 */
[----:B------:R-:W5:Y:S04]  /*17870*/  LD.E R67, desc[UR48][R16.64+0x350] ;  /* 0x0003503010437980 */ /* 0x000f68000c101900 */
[----:B------:R-:W5:Y:S02]  /*17880*/  LD.E R65, desc[UR48][R16.64+0x360] ;  /* 0x0003603010417980 */ /* 0x000f64000c101900 */
[----:B------:R-:W1:Y:S01]  /*17890*/  MUFU.EX2 R166, R166 ;  /* 0x000000a600a67308 */ /* 0x000e620000000800 */
[----:B------:R-:W-:Y:S01]  /*178a0*/  FADD.FTZ R123, R174, R123 ;  /* 0x0000007bae7b7221 */ /* 0x000fe20000010000 */
[----:B------:R-:W5:Y:S03]  /*178b0*/  LD.E R59, desc[UR48][R16.64+0x354] ;  /* 0x00035430103b7980 */ /* 0x000f66000c101900 */
[----:B0-----:R-:W-:Y:S01]  /*178c0*/  FADD.FTZ R12, R168, R123 ;  /* 0x0000007ba80c7221 */ /* 0x001fe20000010000 */
[----:B------:R-:W5:Y:S03]  /*178d0*/  LD.E R63, desc[UR48][R16.64+0x364] ;  /* 0x00036430103f7980 */ /* 0x000f66000c101900 */
[----:B-1----:R-:W-:Y:S01]  /*178e0*/  FADD.FTZ R125, R167, R12 ;  /* 0x0000000ca77d7221 */ /* 0x002fe20000010000 */
[----:B------:R-:W5:Y:S04]  /*178f0*/  LD.E R61, desc[UR48][R16.64+0x370] ;  /* 0x00037030103d7980 */ /* 0x000f68000c101900 */
[----:B------:R-:W5:Y:S01]  /*17900*/  LD.E R87, desc[UR48][R16.64+0x3a0] ;  /* 0x0003a03010577980 */ /* 0x000f62000c101900 */
[----:B------:R-:W-:-:S03]  /*17910*/  FADD.FTZ R12, R166, R125 ;  /* 0x0000007da60c7221 */ /* 0x000fc60000010000 */
        /* <DEDUP_REMOVED lines=12> */
[----:B------:R-:W-:Y:S08]  /*179e0*/  MUFU.EX2 R185, R185 ;  /* 0x000000b900b97308 */ /* 0x000ff00000000800 */
[----:B------:R-:W0:Y:S08]  /*179f0*/  MUFU.EX2 R121, R121 ;  /* 0x0000007900797308 */ /* 0x000e300000000800 */
[----:B------:R-:W1:Y:S08]  /*17a00*/  MUFU.EX2 R188, R188 ;  /* 0x000000bc00bc7308 */ /* 0x000e700000000800 */
[----:B------:R-:W1:Y:S01]  /*17a10*/  MUFU.EX2 R155, R155 ;  /* 0x0000009b009b7308 */ /* 0x000e620000000800 */
[----:B0-----:R-:W-:-:S07]  /*17a20*/  FFMA.FTZ R9, R121, R8, R185 ;  /* 0x0000000879097223 */ /* 0x001fce00000100b9 */
[----:B------:R-:W0:Y:S01]  /*17a30*/  MUFU.EX2 R6, R6 ;  /* 0x0000000600067308 */ /* 0x000e220000000800 */
[----:B-1----:R-:W-:-:S07]  /*17a40*/  FADD.FTZ R8, R188, R9 ;  /* 0x00000009bc087221 */ /* 0x002fce0000010000 */
[----:B------:R-:W1:Y:S01]  /*17a50*/  MUFU.EX2 R183, R183 ;  /* 0x000000b700b77308 */ /* 0x000e620000000800 */
[----:B------:R-:W-:-:S07]  /*17a60*/  FADD.FTZ R9, R155, R8 ;  /* 0x000000089b097221 */ /* 0x000fce0000010000 */
[----:B------:R-:W1:Y:S01]  /*17a70*/  MUFU.EX2 R186, R186 ;  /* 0x000000ba00ba7308 */ /* 0x000e620000000800 */
[----:B0-----:R-:W-:-:S07]  /*17a80*/  FADD.FTZ R8, R6, R9 ;  /* 0x0000000906087221 */ /* 0x001fce0000010000 */
        /* <DEDUP_REMOVED lines=16> */
[----:B------:R-:W4:Y:S01]  /*17b90*/  MUFU.EX2 R161, R161 ;  /* 0x000000a100a17308 */ /* 0x000f220000000800 */
[----:B0-----:R-:W-:-:S07]  /*17ba0*/  FADD.FTZ R9, R163, R8 ;  /* 0x00000008a3097221 */ /* 0x001fce0000010000 */
[----:B------:R-:W0:Y:S01]  /*17bb0*/  MUFU.EX2 R162, R162 ;  /* 0x000000a200a27308 */ /* 0x000e220000000800 */
[----:B-1----:R-:W-:-:S07]  /*17bc0*/  FADD.FTZ R8, R164, R9 ;  /* 0x00000009a4087221 */ /* 0x002fce0000010000 */
[----:B------:R-:W1:Y:S01]  /*17bd0*/  MUFU.EX2 R21, R21 ;  /* 0x0000001500157308 */ /* 0x000e620000000800 */
[----:B----4-:R-:W-:-:S07]  /*17be0*/  FADD.FTZ R9, R161, R8 ;  /* 0x00000008a1097221 */ /* 0x010fce0000010000 */
[----:B------:R-:W4:Y:S01]  /*17bf0*/  MUFU.EX2 R165, R165 ;  /* 0x000000a500a57308 */ /* 0x000f220000000800 */
[----:B0-----:R-:W-:-:S07]  /*17c00*/  FADD.FTZ R8, R162, R9 ;  /* 0x00000009a2087221 */ /* 0x001fce0000010000 */
[----:B------:R-:W0:Y:S01]  /*17c10*/  MUFU.EX2 R160, R160 ;  /* 0x000000a000a07308 */ /* 0x000e220000000800 */
[----:B-1----:R-:W-:-:S07]  /*17c20*/  FADD.FTZ R9, R21, R8 ;  /* 0x0000000815097221 */ /* 0x002fce0000010000 */
[----:B------:R-:W1:Y:S08]  /*17c30*/  MUFU.EX2 R159, R159 ;  /* 0x0000009f009f7308 */ /* 0x000e700000000800 */
[----:B------:R4:W-:Y:S01]  /*17c40*/  MUFU.EX2 R8, R147 ;  /* 0x0000009300087308 */ /* 0x0009e20000000800 */
[C---:B------:R-:W-:Y:S01]  /*17c50*/  FMUL.FTZ R25, R4.reuse, R25 ;  /* 0x0000001904197220 */ /* 0x040fe20000410000 */
[C---:B------:R-:W-:Y:S01]  /*17c60*/  FMUL.FTZ R31, R4.reuse, R31 ;  /* 0x0000001f041f7220 */ /* 0x040fe20000410000 */
[----:B----4-:R-:W-:Y:S01]  /*17c70*/  FMUL.FTZ R147, R121, R29 ;  /* 0x0000001d79937220 */ /* 0x010fe20000410000 */
[----:B------:R-:W-:-:S04]  /*17c80*/  FMUL.FTZ R29, R4, R30 ;  /* 0x0000001e041d7220 */ /* 0x000fc80000410000 */
[----:B------:R-:W4:Y:S01]  /*17c90*/  MUFU.EX2 R158, R158 ;  /* 0x0000009e009e7308 */ /* 0x000f220000000800 */
[----:B------:R-:W-:Y:S01]  /*17ca0*/  FMUL.FTZ R27, R4, R27 ;  /* 0x0000001b041b7220 */ /* 0x000fe20000410000 */
[----:B------:R-:W-:Y:S01]  /*17cb0*/  FADD.FTZ R139, R165, R12 ;  /* 0x0000000ca58b7221 */ /* 0x000fe20000010000 */
[----:B------:R1:W-:Y:S05]  /*17cc0*/  ST.E desc[UR48][R16.64+0x230], R29 ;  /* 0x0002301d10007985 */ /* 0x0003ea000c101930 */
[----:B------:R-:W2:Y:S01]  /*17cd0*/  MUFU.EX2 R157, R157 ;  /* 0x0000009d009d7308 */ /* 0x000ea20000000800 */
[----:B0-----:R-:W-:Y:S01]  /*17ce0*/  FADD.FTZ R12, R160, R139 ;  /* 0x0000008ba00c7221 */ /* 0x001fe20000010000 */
[----:B------:R0:W-:Y:S01]  /*17cf0*/  ST.E desc[UR48][R16.64+0x240], R25 ;  /* 0x0002401910007985 */ /* 0x0001e2000c101930 */
[----:B-1----:R-:W-:-:S05]  /*17d00*/  FMUL.FTZ R29, R4, R34 ;  /* 0x00000022041d7220 */ /* 0x002fca0000410000 */
[----:B------:R-:W1:Y:S01]  /*17d10*/  MUFU.EX2 R156, R156 ;  /* 0x0000009c009c7308 */ /* 0x000e620000000800 */
[----:B------:R3:W-:Y:S01]  /*17d20*/  ST.E desc[UR48][R16.64+0x244], R31 ;  /* 0x0002441f10007985 */ /* 0x0007e2000c101930 */
[----:B------:R-:W-:-:S03]  /*17d30*/  FMUL.FTZ R33, R4, R33 ;  /* 0x0000002104217220 */ /* 0x000fc60000410000 */
[----:B------:R4:W-:Y:S01]  /*17d40*/  ST.E desc[UR48][R16.64+0x250], R27 ;  /* 0x0002501b10007985 */ /* 0x0009e2000c101930 */
[C---:B0-----:R-:W-:Y:S02]  /*17d50*/  FMUL.FTZ R25, R4.reuse, R38 ;  /* 0x0000002604197220 */ /* 0x041fe40000410000 */
[----:B------:R-:W0:Y:S01]  /*17d60*/  MUFU.EX2 R15, R15 ;  /* 0x0000000f000f7308 */ /* 0x000e220000000800 */
[----:B------:R2:W-:Y:S01]  /*17d70*/  ST.E desc[UR48][R16.64+0x270], R29 ;  /* 0x0002701d10007985 */ /* 0x0005e2000c101930 */
[----:B------:R-:W-:Y:S01]  /*17d80*/  FADD.FTZ R139, R159, R12 ;  /* 0x0000000c9f8b7221 */ /* 0x000fe20000010000 */
[----:B---3--:R-:W-:-:S05]  /*17d90*/  FMUL.FTZ R31, R4, R42 ;  /* 0x0000002a041f7220 */ /* 0x008fca0000410000 */
[----:B------:R-:W3:Y:S01]  /*17da0*/  MUFU.EX2 R19, R19 ;  /* 0x0000001300137308 */ /* 0x000ee20000000800 */
[C---:B----4-:R-:W-:Y:S01]  /*17db0*/  FMUL.FTZ R27, R4.reuse, R40 ;  /* 0x00000028041b7220 */ /* 0x050fe20000410000 */
[C---:B--2---:R-:W-:Y:S01]  /*17dc0*/  FMUL.FTZ R29, R4.reuse, R44 ;  /* 0x0000002c041d7220 */ /* 0x044fe20000410000 */
[----:B------:R2:W-:Y:S05]  /*17dd0*/  ST.E desc[UR48][R16.64+0x274], R33 ;  /* 0x0002742110007985 */ /* 0x0005ea000c101930 */
[----:B------:R-:W4:Y:S01]  /*17de0*/  MUFU.EX2 R20, R20 ;  /* 0x0000001400147308 */ /* 0x000f220000000800 */
[----:B------:R-:W-:Y:S01]  /*17df0*/  FMUL.FTZ R5, R4, R5 ;  /* 0x0000000504057220 */ /* 0x000fe20000410000 */
[----:B------:R1:W-:Y:S01]  /*17e00*/  ST.E desc[UR48][R16.64+0x294], R25 ;  /* 0x0002941910007985 */ /* 0x0003e2000c101930 */
[----:B------:R-:W-:-:S03]  /*17e10*/  FADD.FTZ R139, R158, R139 ;  /* 0x0000008b9e8b7221 */ /* 0x000fc60000010000 */
[----:B------:R0:W-:Y:S02]  /*17e20*/  ST.E desc[UR48][R16.64+0x2a0], R27 ;  /* 0x0002a01b10007985 */ /* 0x0001e4000c101930 */
[----:B------:R-:W4:Y:S02]  /*17e30*/  MUFU.EX2 R11, R11 ;  /* 0x0000000b000b7308 */ /* 0x000f240000000800 */
[----:B------:R3:W-:Y:S01]  /*17e40*/  ST.E desc[UR48][R16.64+0x2b0], R29 ;  /* 0x0002b01d10007985 */ /* 0x0007e2000c101930 */
[----:B--2---:R-:W-:-:S03]  /*17e50*/  FMUL.FTZ R33, R4, R46 ;  /* 0x0000002e04217220 */ /* 0x004fc60000410000 */
[----:B------:R2:W-:Y:S01]  /*17e60*/  ST.E desc[UR48][R16.64+0x2c4], R31 ;  /* 0x0002c41f10007985 */ /* 0x0005e2000c101930 */
[C---:B-1----:R-:W-:Y:S01]  /*17e70*/  FMUL.FTZ R25, R4.reuse, R50 ;  /* 0x0000003204197220 */ /* 0x042fe20000410000 */
[C---:B0-----:R-:W-:Y:S01]  /*17e80*/  FMUL.FTZ R27, R4.reuse, R48 ;  /* 0x00000030041b7220 */ /* 0x041fe20000410000 */
[C---:B---3--:R-:W-:Y:S01]  /*17e90*/  FMUL.FTZ R29, R4.reuse, R52 ;  /* 0x00000034041d7220 */ /* 0x048fe20000410000 */
[----:B--2---:R-:W-:Y:S01]  /*17ea0*/  FMUL.FTZ R31, R4, R56 ;  /* 0x00000038041f7220 */ /* 0x004fe20000410000 */
[----:B------:R-:W0:Y:S01]  /*17eb0*/  MUFU.EX2 R18, R18 ;  /* 0x0000001200127308 */ /* 0x000e220000000800 */
[----:B------:R-:W-:Y:S01]  /*17ec0*/  FADD.FTZ R139, R157, R139 ;  /* 0x0000008b9d8b7221 */ /* 0x000fe20000010000 */
[----:B------:R1:W-:Y:S01]  /*17ed0*/  ST.E desc[UR48][R16.64+0x2d0], R33 ;  /* 0x0002d02110007985 */ /* 0x0003e2000c101930 */
[----:B------:R-:W-:Y:S01]  /*17ee0*/  FADD.FTZ R9, R156, R9 ;  /* 0x000000099c097221 */ /* 0x000fe20000010000 */
[C---:B------:R-:W-:Y:S01]  /*17ef0*/  FMUL.FTZ R35, R4.reuse, R35 ;  /* 0x0000002304237220 */ /* 0x040fe20000410000 */
[C---:B------:R-:W-:Y:S01]  /*17f00*/  FMUL.FTZ R37, R4.reuse, R37 ;  /* 0x0000002504257220 */ /* 0x040fe20000410000 */
[----:B------:R2:W-:Y:S01]  /*17f10*/  ST.E desc[UR48][R16.64+0x2d4], R25 ;  /* 0x0002d41910007985 */ /* 0x0005e2000c101930 */
[C---:B------:R-:W-:Y:S01]  /*17f20*/  FMUL.FTZ R39, R4.reuse, R39 ;  /* 0x0000002704277220 */ /* 0x040fe20000410000 */
[----:B------:R-:W3:Y:S01]  /*17f30*/  MUFU.EX2 R12, R145 ;  /* 0x00000091000c7308 */ /* 0x000ee20000000800 */
[C---:B------:R-:W-:Y:S01]  /*17f40*/  FMUL.FTZ R41, R4.reuse, R41 ;  /* 0x0000002904297220 */ /* 0x040fe20000410000 */
[----:B------:R4:W-:Y:S04]  /*17f50*/  ST.E desc[UR48][R16.64+0x2f0], R27 ;  /* 0x0002f01b10007985 */ /* 0x0009e8000c101930 */
[----:B------:R0:W-:Y:S01]  /*17f60*/  ST.E desc[UR48][R16.64+0x300], R29 ;  /* 0x0003001d10007985 */ /* 0x0001e2000c101930 */
[----:B-1----:R-:W-:-:S03]  /*17f70*/  FMUL.FTZ R33, R4, R54 ;  /* 0x0000003604217220 */ /* 0x002fc60000410000 */
[----:B------:R1:W-:Y:S01]  /*17f80*/  ST.E desc[UR48][R16.64+0x310], R31 ;  /* 0x0003101f10007985 */ /* 0x0003e2000c101930 */
[----:B--2---:R-:W-:-:S03]  /*17f90*/  FMUL.FTZ R25, R121, R64 ;  /* 0x0000004079197220 */ /* 0x004fc60000410000 */
[----:B------:R2:W-:Y:S01]  /*17fa0*/  ST.E desc[UR48][R16.64+0x3f4], R5 ;  /* 0x0003f40510007985 */ /* 0x0005e2000c101930 */
[C---:B----4-:R-:W-:Y:S01]  /*17fb0*/  FMUL.FTZ R27, R121.reuse, R62 ;  /* 0x0000003e791b7220 */ /* 0x050fe20000410000 */
[C---:B0-----:R-:W-:Y:S01]  /*17fc0*/  FMUL.FTZ R29, R121.reuse, R60 ;  /* 0x0000003c791d7220 */ /* 0x041fe20000410000 */
[----:B------:R-:W0:Y:S01]  /*17fd0*/  MUFU.EX2 R13, R13 ;  /* 0x0000000d000d7308 */ /* 0x000e220000000800 */
[----:B-1----:R-:W-:Y:S01]  /*17fe0*/  FMUL.FTZ R31, R121, R70 ;  /* 0x00000046791f7220 */ /* 0x002fe20000410000 */
[----:B------:R-:W-:Y:S01]  /*17ff0*/  FADD.FTZ R141, R15, R139 ;  /* 0x0000008b0f8d7221 */ /* 0x000fe20000010000 */
[----:B--2---:R-:W-:Y:S01]  /*18000*/  FMUL.FTZ R5, R121, R58 ;  /* 0x0000003a79057220 */ /* 0x004fe20000410000 */
[----:B------:R-:W-:Y:S01]  /*18010*/  FADD.FTZ R139, R19, R9 ;  /* 0x00000009138b7221 */ /* 0x000fe20000010000 */
[----:B------:R1:W-:Y:S03]  /*18020*/  ST.E desc[UR48][R16.64+0x264], R35 ;  /* 0x0002642310007985 */ /* 0x0003e6000c101930 */
[----:B------:R-:W2:Y:S01]  /*18030*/  MUFU.EX2 R9, R149 ;  /* 0x0000009500097308 */ /* 0x000ea20000000800 */
[----:B------:R4:W-:Y:S01]  /*18040*/  ST.E desc[UR48][R16.64+0x284], R37 ;  /* 0x0002842510007985 */ /* 0x0009e2000c101930 */
[----:B------:R-:W-:-:S03]  /*18050*/  FADD.FTZ R139, R20, R139 ;  /* 0x0000008b148b7221 */ /* 0x000fc60000010000 */
[----:B------:R3:W-:Y:S04]  /*18060*/  ST.E desc[UR48][R16.64+0x290], R39 ;  /* 0x0002902710007985 */ /* 0x0007e8000c101930 */
[----:B------:R5:W-:Y:S01]  /*18070*/  ST.E desc[UR48][R16.64+0x2a4], R41 ;  /* 0x0002a42910007985 */ /* 0x000be2000c101930 */
[----:B-1----:R-:W-:-:S03]  /*18080*/  FMUL.FTZ R35, R121, R74 ;  /* 0x0000004a79237220 */ /* 0x002fc60000410000 */
[----:B------:R1:W-:Y:S01]  /*18090*/  ST.E desc[UR48][R16.64+0x320], R33 ;  /* 0x0003202110007985 */ /* 0x0003e2000c101930 */
[----:B----4-:R-:W-:-:S03]  /*180a0*/  FMUL.FTZ R37, R121, R72 ;  /* 0x0000004879257220 */ /* 0x010fc60000410000 */
[----:B------:R4:W-:Y:S01]  /*180b0*/  ST.E desc[UR48][R16.64+0x238], R25 ;  /* 0x0002381910007985 */ /* 0x0009e2000c101930 */
[----:B---3--:R-:W-:-:S03]  /*180c0*/  FMUL.FTZ R39, R121, R86 ;  /* 0x0000005679277220 */ /* 0x008fc60000410000 */
[----:B------:R3:W-:Y:S01]  /*180d0*/  ST.E desc[UR48][R16.64+0x23c], R27 ;  /* 0x00023c1b10007985 */ /* 0x0007e2000c101930 */
[----:B-----5:R-:W-:-:S03]  /*180e0*/  FMUL.FTZ R41, R121, R84 ;  /* 0x0000005479297220 */ /* 0x020fc60000410000 */
[----:B------:R5:W-:Y:S01]  /*180f0*/  ST.E desc[UR48][R16.64+0x248], R29 ;  /* 0x0002481d10007985 */ /* 0x000be2000c101930 */
[----:B-1----:R-:W-:-:S03]  /*18100*/  FMUL.FTZ R33, R121, R76 ;  /* 0x0000004c79217220 */ /* 0x002fc60000410000 */
[----:B------:R1:W-:Y:S01]  /*18110*/  ST.E desc[UR48][R16.64+0x24c], R5 ;  /* 0x00024c0510007985 */ /* 0x0003e2000c101930 */
[----:B----4-:R-:W-:-:S03]  /*18120*/  FMUL.FTZ R25, R121, R68 ;  /* 0x0000004479197220 */ /* 0x010fc60000410000 */
[----:B------:R4:W-:Y:S01]  /*18130*/  ST.E desc[UR48][R16.64+0x258], R31 ;  /* 0x0002581f10007985 */ /* 0x0009e2000c101930 */
[C---:B---3--:R-:W-:Y:S01]  /*18140*/  FMUL.FTZ R27, R121.reuse, R66 ;  /* 0x00000042791b7220 */ /* 0x048fe20000410000 */
[C---:B-----5:R-:W-:Y:S01]  /*18150*/  FMUL.FTZ R29, R121.reuse, R88 ;  /* 0x00000058791d7220 */ /* 0x060fe20000410000 */
[C---:B-1----:R-:W-:Y:S01]  /*18160*/  FMUL.FTZ R5, R121.reuse, R82 ;  /* 0x0000005279057220 */ /* 0x042fe20000410000 */
[----:B----4-:R-:W-:Y:S01]  /*18170*/  FMUL.FTZ R31, R121, R78 ;  /* 0x0000004e791f7220 */ /* 0x010fe20000410000 */
[----:B------:R1:W-:Y:S01]  /*18180*/  ST.E desc[UR48][R16.64+0x25c], R33 ;  /* 0x00025c2110007985 */ /* 0x0003e2000c101930 */
[----:B------:R-:W-:-:S03]  /*18190*/  FADD.FTZ R139, R11, R139 ;  /* 0x0000008b0b8b7221 */ /* 0x000fc60000010000 */
[----:B------:R3:W-:Y:S04]  /*181a0*/  ST.E desc[UR48][R16.64+0x268], R35 ;  /* 0x0002682310007985 */ /* 0x0007e8000c101930 */
[----:B------:R4:W-:Y:S04]  /*181b0*/  ST.E desc[UR48][R16.64+0x26c], R37 ;  /* 0x00026c2510007985 */ /* 0x0009e8000c101930 */
[----:B------:R5:W-:Y:S01]  /*181c0*/  ST.E desc[UR48][R16.64+0x278], R25 ;  /* 0x0002781910007985 */ /* 0x000be2000c101930 */
[----:B-1----:R-:W-:-:S03]  /*181d0*/  FMUL.FTZ R33, R121, R80 ;  /* 0x0000005079217220 */ /* 0x002fc60000410000 */
[----:B------:R1:W-:Y:S01]  /*181e0*/  ST.E desc[UR48][R16.64+0x27c], R27 ;  /* 0x00027c1b10007985 */ /* 0x0003e2000c101930 */
[----:B---3--:R-:W-:-:S03]  /*181f0*/  FMUL.FTZ R35, R121, R92 ;  /* 0x0000005c79237220 */ /* 0x008fc60000410000 */
[----:B------:R3:W-:Y:S01]  /*18200*/  ST.E desc[UR48][R16.64+0x288], R29 ;  /* 0x0002881d10007985 */ /* 0x0007e2000c101930 */
[----:B----4-:R-:W-:-:S03]  /*18210*/  FMUL.FTZ R37, R121, R90 ;  /* 0x0000005a79257220 */ /* 0x010fc60000410000 */
[----:B------:R4:W-:Y:S01]  /*18220*/  ST.E desc[UR48][R16.64+0x28c], R39 ;  /* 0x00028c2710007985 */ /* 0x0009e2000c101930 */
[----:B-----5:R-:W-:-:S03]  /*18230*/  FMUL.FTZ R25, R121, R94 ;  /* 0x0000005e79197220 */ /* 0x020fc60000410000 */
[----:B------:R5:W-:Y:S01]  /*18240*/  ST.E desc[UR48][R16.64+0x298], R41 ;  /* 0x0002982910007985 */ /* 0x000be2000c101930 */
[----:B-1----:R-:W-:-:S03]  /*18250*/  FMUL.FTZ R27, R121, R96 ;  /* 0x00000060791b7220 */ /* 0x002fc60000410000 */
[----:B------:R1:W-:Y:S01]  /*18260*/  ST.E desc[UR48][R16.64+0x29c], R5 ;  /* 0x00029c0510007985 */ /* 0x0003e2000c101930 */
[----:B---3--:R-:W-:-:S03]  /*18270*/  FMUL.FTZ R29, R121, R98 ;  /* 0x00000062791d7220 */ /* 0x008fc60000410000 */
[----:B------:R3:W-:Y:S01]  /*18280*/  ST.E desc[UR48][R16.64+0x2a8], R31 ;  /* 0x0002a81f10007985 */ /* 0x0007e2000c101930 */
[C---:B----4-:R-:W-:Y:S01]  /*18290*/  FMUL.FTZ R39, R121.reuse, R100 ;  /* 0x0000006479277220 */ /* 0x050fe20000410000 */
[C---:B-----5:R-:W-:Y:S01]  /*182a0*/  FMUL.FTZ R41, R121.reuse, R102 ;  /* 0x0000006679297220 */ /* 0x060fe20000410000 */
[C---:B-1----:R-:W-:Y:S01]  /*182b0*/  FMUL.FTZ R5, R121.reuse, R104 ;  /* 0x0000006879057220 */ /* 0x042fe20000410000 */
[----:B---3--:R-:W-:Y:S01]  /*182c0*/  FMUL.FTZ R31, R121, R106 ;  /* 0x0000006a791f7220 */ /* 0x008fe20000410000 */
[----:B------:R-:W-:Y:S01]  /*182d0*/  FADD.FTZ R141, R18, R141 ;  /* 0x0000008d128d7221 */ /* 0x000fe20000010000 */
[----:B------:R-:W-:Y:S01]  /*182e0*/  FADD.FTZ R139, R12, R139 ;  /* 0x0000008b0c8b7221 */ /* 0x000fe20000010000 */
[----:B------:R1:W-:Y:S04]  /*182f0*/  ST.E desc[UR48][R16.64+0x2ac], R33 ;  /* 0x0002ac2110007985 */ /* 0x0003e8000c101930 */
[----:B------:R3:W-:Y:S01]  /*18300*/  ST.E desc[UR48][R16.64+0x2b8], R35 ;  /* 0x0002b82310007985 */ /* 0x0007e2000c101930 */
[----:B0-----:R-:W-:-:S03]  /*18310*/  FADD.FTZ R141, R13, R141 ;  /* 0x0000008d0d8d7221 */ /* 0x001fc60000010000 */
[----:B------:R0:W-:Y:S01]  /*18320*/  ST.E desc[UR48][R16.64+0x2bc], R37 ;  /* 0x0002bc2510007985 */ /* 0x0001e2000c101930 */
[----:B------:R-:W-:-:S03]  /*18330*/  FADD.FTZ R139, R8, R139 ;  /* 0x0000008b088b7221 */ /* 0x000fc60000010000 */
[----:B------:R4:W-:Y:S01]  /*18340*/  ST.E desc[UR48][R16.64+0x2c8], R25 ;  /* 0x0002c81910007985 */ /* 0x0009e2000c101930 */
[----:B-1----:R-:W-:-:S03]  /*18350*/  FMUL.FTZ R33, R121, R108 ;  /* 0x0000006c79217220 */ /* 0x002fc60000410000 */
[----:B------:R1:W-:Y:S01]  /*18360*/  ST.E desc[UR48][R16.64+0x2cc], R27 ;  /* 0x0002cc1b10007985 */ /* 0x0003e2000c101930 */
[----:B---3--:R-:W-:-:S03]  /*18370*/  FMUL.FTZ R35, R121, R110 ;  /* 0x0000006e79237220 */ /* 0x008fc60000410000 */
[----:B------:R3:W-:Y:S01]  /*18380*/  ST.E desc[UR48][R16.64+0x2d8], R29 ;  /* 0x0002d81d10007985 */ /* 0x0007e2000c101930 */
[----:B0-----:R-:W-:-:S03]  /*18390*/  FMUL.FTZ R37, R121, R112 ;  /* 0x0000007079257220 */ /* 0x001fc60000410000 */
[----:B------:R0:W-:Y:S01]  /*183a0*/  ST.E desc[UR48][R16.64+0x2dc], R39 ;  /* 0x0002dc2710007985 */ /* 0x0001e2000c101930 */
[----:B----4-:R-:W-:-:S03]  /*183b0*/  FMUL.FTZ R25, R121, R114 ;  /* 0x0000007279197220 */ /* 0x010fc60000410000 */
[----:B------:R4:W-:Y:S01]  /*183c0*/  ST.E desc[UR48][R16.64+0x2e8], R41 ;  /* 0x0002e82910007985 */ /* 0x0009e2000c101930 */
[----:B-1----:R-:W-:-:S03]  /*183d0*/  FMUL.FTZ R27, R121, R116 ;  /* 0x00000074791b7220 */ /* 0x002fc60000410000 */
[----:B------:R1:W-:Y:S01]  /*183e0*/  ST.E desc[UR48][R16.64+0x2ec], R5 ;  /* 0x0002ec0510007985 */ /* 0x0003e2000c101930 */
[----:B---3--:R-:W-:-:S03]  /*183f0*/  FMUL.FTZ R29, R121, R118 ;  /* 0x00000076791d7220 */ /* 0x008fc60000410000 */
[----:B------:R3:W-:Y:S01]  /*18400*/  ST.E desc[UR48][R16.64+0x2f8], R31 ;  /* 0x0002f81f10007985 */ /* 0x0007e2000c101930 */
[C---:B0-----:R-:W-:Y:S01]  /*18410*/  FMUL.FTZ R39, R121.reuse, R120 ;  /* 0x0000007879277220 */ /* 0x041fe20000410000 */
[C---:B----4-:R-:W-:Y:S01]  /*18420*/  FMUL.FTZ R41, R121.reuse, R122 ;  /* 0x0000007a79297220 */ /* 0x050fe20000410000 */
[C---:B-1----:R-:W-:Y:S01]  /*18430*/  FMUL.FTZ R5, R121.reuse, R124 ;  /* 0x0000007c79057220 */ /* 0x042fe20000410000 */
[----:B---3--:R-:W-:Y:S01]  /*18440*/  FMUL.FTZ R31, R121, R126 ;  /* 0x0000007e791f7220 */ /* 0x008fe20000410000 */
[----:B------:R0:W-:Y:S01]  /*18450*/  ST.E desc[UR48][R16.64+0x2fc], R33 ;  /* 0x0002fc2110007985 */ /* 0x0001e2000c101930 */
[----:B------:R-:W-:Y:S01]  /*18460*/  FADD.FTZ R141, R14, R141 ;  /* 0x0000008d0e8d7221 */ /* 0x000fe20000010000 */
[----:B--2---:R-:W-:Y:S02]  /*18470*/  FADD.FTZ R139, R9, R139 ;  /* 0x0000008b098b7221 */ /* 0x004fe40000010000 */
        /* <DEDUP_REMOVED lines=19> */
[----:B------:R0:W-:Y:S01]  /*185b0*/  ST.E desc[UR48][R16.64+0x450], R141 ;  /* 0x0004508d10007985 */ /* 0x0001e2000c101930 */
[C---:B------:R-:W-:Y:S01]  /*185c0*/  FMUL.FTZ R145, R4.reuse, R28 ;  /* 0x0000001c04917220 */ /* 0x040fe20000410000 */
[C---:B------:R-:W-:Y:S01]  /*185d0*/  FMUL.FTZ R143, R4.reuse, R24 ;  /* 0x00000018048f7220 */ /* 0x040fe20000410000 */
[C---:B------:R-:W-:Y:S01]  /*185e0*/  FMUL.FTZ R45, R4.reuse, R45 ;  /* 0x0000002d042d7220 */ /* 0x040fe20000410000 */
        /* <DEDUP_REMOVED lines=9> */
[C---:B0-----:R-:W-:Y:S01]  /*18680*/  FMUL.FTZ R141, R4.reuse, R36 ;  /* 0x00000024048d7220 */ /* 0x041fe20000410000 */
[C---:B------:R-:W-:Y:S01]  /*18690*/  FMUL.FTZ R77, R4.reuse, R77 ;  /* 0x0000004d044d7220 */ /* 0x040fe20000410000 */
[C---:B------:R-:W-:Y:S01]  /*186a0*/  FMUL.FTZ R69, R4.reuse, R69 ;  /* 0x0000004504457220 */ /* 0x040fe20000410000 */
[----:B------:R0:W-:Y:S01]  /*186b0*/  ST.E desc[UR48][R16.64+0x358], R35 ;  /* 0x0003582310007985 */ /* 0x0001e2000c101930 */
[C---:B-1----:R-:W-:Y:S01]  /*186c0*/  FMUL.FTZ R57, R4.reuse, R32 ;  /* 0x0000002004397220 */ /* 0x042fe20000410000 */
[C---:B------:R-:W-:Y:S01]  /*186d0*/  FMUL.FTZ R75, R4.reuse, R75 ;  /* 0x0000004b044b7220 */ /* 0x040fe20000410000 */
[C---:B------:R-:W-:Y:S01]  /*186e0*/  FMUL.FTZ R73, R4.reuse, R73 ;  /* 0x0000004904497220 */ /* 0x040fe20000410000 */
[----:B------:R1:W-:Y:S01]  /*186f0*/  ST.E desc[UR48][R16.64+0x35c], R37 ;  /* 0x00035c2510007985 */ /* 0x0003e2000c101930 */
[C---:B--2---:R-:W-:Y:S01]  /*18700*/  FMUL.FTZ R139, R4.reuse, R26 ;  /* 0x0000001a048b7220 */ /* 0x044fe20000410000 */
        /* <DEDUP_REMOVED lines=30> */
[C---:B------:R-:W-:Y:S01]  /*188f0*/  FMUL.FTZ R111, R4.reuse, R111 ;  /* 0x0000006f046f7220 */ /* 0x040fe20000410000 */
[C---:B------:R-:W-:Y:S01]  /*18900*/  FMUL.FTZ R109, R4.reuse, R109 ;  /* 0x0000006d046d7220 */ /* 0x040fe20000410000 */
[C---:B------:R-:W-:Y:S01]  /*18910*/  FMUL.FTZ R119, R4.reuse, R119 ;  /* 0x0000007704777220 */ /* 0x040fe20000410000 */
[----:B------:R-:W-:Y:S01]  /*18920*/  FMUL.FTZ R117, R4, R117 ;  /* 0x0000007504757220 */ /* 0x000fe20000410000 */
[C---:B---3--:R-:W-:Y:S01]  /*18930*/  FMUL.FTZ R33, R121.reuse, R148 ;  /* 0x0000009479217220 */ /* 0x048fe20000410000 */
[C---:B0-----:R-:W-:Y:S01]  /*18940*/  FMUL.FTZ R35, R121.reuse, R150 ;  /* 0x0000009679237220 */ /* 0x041fe20000410000 */
[C---:B-1----:R-:W-:Y:S01]  /*18950*/  FMUL.FTZ R37, R121.reuse, R214 ;  /* 0x000000d679257220 */ /* 0x042fe20000410000 */
[C---:B--2---:R-:W-:Y:S01]  /*18960*/  FMUL.FTZ R25, R121.reuse, R212 ;  /* 0x000000d479197220 */ /* 0x044fe20000410000 */
        /* <DEDUP_REMOVED lines=70> */
[----:B------:R3:W-:Y:S04]  /*18dd0*/  ST.E desc[UR48][R16.64+0x3fc], R125 ;  /* 0x0003fc7d10007985 */ /* 0x0007e8000c101930 */
[----:B------:R-:W-:Y:S04]  /*18de0*/  ST.E desc[UR48][R16.64+0x408], R137 ;  /* 0x0004088910007985 */ /* 0x000fe8000c101930 */
[----:B------:R4:W-:Y:S04]  /*18df0*/  ST.E desc[UR48][R16.64+0x40c], R129 ;  /* 0x00040c8110007985 */ /* 0x0009e8000c101930 */
[----:B------:R-:W-:Y:S04]  /*18e00*/  ST.E desc[UR48][R16.64+0x418], R135 ;  /* 0x0004188710007985 */ /* 0x000fe8000c101930 */
[----:B------:R-:W-:Y:S04]  /*18e10*/  ST.E desc[UR48][R16.64+0x41c], R133 ;  /* 0x00041c8510007985 */ /* 0x000fe8000c101930 */
[----:B------:R5:W-:Y:S01]  /*18e20*/  ST.E desc[UR48][R16.64+0x428], R131 ;  /* 0x0004288310007985 */ /* 0x000be2000c101930 */
[----:B------:R1:W-:Y:S06]  /*18e30*/  BAR.SYNC.DEFER_BLOCKING R205, 0x100 ;  /* 0x000400cd0000751d */ /* 0x0003ec0000010000 */
[----:B0-----:R-:W5:Y:S04]  /*18e40*/  LD.E R5, desc[UR48][R16.64+0x230] ;  /* 0x0002303010057980 */ /* 0x001f68000c101900 */
        /* <DEDUP_REMOVED lines=50> */
[----:B---3--:R-:W3:Y:S04]  /*19170*/  LD.E R125, desc[UR48][R16.64+0x2fc] ;  /* 0x0002fc30107d7980 */ /* 0x008ee8000c101900 */
[----:B------:R-:W3:Y:S04]  /*19180*/  LD.E R127, desc[UR48][R16.64+0x300] ;  /* 0x00030030107f7980 */ /* 0x000ee8000c101900 */
[----:B----4-:R-:W4:Y:S04]  /*19190*/  LD.E R129, desc[UR48][R16.64+0x304] ;  /* 0x0003043010817980 */ /* 0x010f28000c101900 */
        /* <DEDUP_REMOVED lines=126> */
[----:B---3--:R-:W-:Y:S04]  /*19980*/  ST.E desc[UR48][R16.64+0x2fc], R125 ;  /* 0x0002fc7d10007985 */ /* 0x008fe8000c101930 */
[----:B------:R-:W-:Y:S04]  /*19990*/  ST.E desc[UR48][R16.64+0x300], R127 ;  /* 0x0003007f10007985 */ /* 0x000fe8000c101930 */
        /* <DEDUP_REMOVED lines=75> */
[----:B0-----:R-:W5:Y:S04]  /*19e50*/  LD.E.64 R4, desc[UR48][R16.64+0xa8] ;  /* 0x0000a83010047980 */ /* 0x001f68000c101b00 */
[----:B------:R-:W5:Y:S04]  /*19e60*/  LDL R195, [R1+0x88] ;  /* 0x0000880001c37983 */ /* 0x000f680000100800 */
        /* <DEDUP_REMOVED lines=976> */
[----:B0-----:R-:W5:Y:S04]  /*1db70*/  LD.E R25, desc[UR48][R16.64+0x250] ;  /* 0x0002503010197980 */ /* 0x001f68000c101900 */
[----:B-1----:R-:W5:Y:S04]  /*1db80*/  LD.E R27, desc[UR48][R16.64+0x254] ;  /* 0x00025430101b7980 */ /* 0x002f68000c101900 */
[----:B--2---:R-:W2:Y:S04]  /*1db90*/  LD.E R29, desc[UR48][R16.64+0x258] ;  /* 0x00025830101d7980 */ /* 0x004ea8000c101900 */
[----:B---3--:R-:W3:Y:S04]  /*1dba0*/  LD.E R31, desc[UR48][R16.64+0x25c] ;  /* 0x00025c30101f7980 */ /* 0x008ee8000c101900 */
        /* <DEDUP_REMOVED lines=252> */
.L_x_11356:
[----:B------:R-:W-:Y:S05]  /*1eb70*/  BSYNC B0 ;  /* 0x0000000000007941 */ /* 0x000fea0003800000 */
.L_x_11355:
[C---:B------:R-:W-:Y:S01]  /*1eb80*/  ISETP.GT.AND P1, PT, R10.reuse, UR43, PT ;  /* 0x0000002b0a007c0c */ /* 0x040fe2000bf24270 */
[----:B------:R-:W-:-:S12]  /*1eb90*/  VIADD R10, R10, 0xffffffff ;  /* 0xffffffff0a0a7836 */ /* 0x000fd80000000000 */
[----:B------:R-:W-:Y:S05]  /*1eba0*/  @P1 BRA `(.L_x_11357) ;  /* 0xffffff4c006c1947 */ /* 0x000fea000383ffff */
.L_x_11326:
[----:B------:R-:W-:Y:S05]  /*1ebb0*/  WARPSYNC.ALL ;  /* 0x0000000000007948 */ /* 0x000fea0003800000 */
[----:B0-----:R-:W1:Y:S04]  /*1ebc0*/  LDL R5, [R1+0x450] ;  /* 0x0004500001057983 */ /* 0x001e680000100800 */
[----:B------:R-:W2:Y:S04]  /*1ebd0*/  LDL R6, [R1+0x454] ;  /* 0x0004540001067983 */ /* 0x000ea80000100800 */
[----:B------:R-:W3:Y:S04]  /*1ebe0*/  LDL R134, [R1+0x218] ;  /* 0x0002180001867983 */ /* 0x000ee80000100800 */
[----:B------:R-:W4:Y:S04]  /*1ebf0*/  LDL.64 R12, [R1+0x398] ;  /* 0x00039800010c7983 */ /* 0x000f280000100a00 */
[----:B------:R-:W5:Y:S04]  /*1ec00*/  LDL.64 R138, [R1+0x230] ;  /* 0x00023000018a7983 */ /* 0x000f680000100a00 */
[----:B------:R-:W4:Y:S04]  /*1ec10*/  LDL.64 R130, [R1+0x240] ;  /* 0x0002400001827983 */ /* 0x000f280000100a00 */
        /* <DEDUP_REMOVED lines=58> */
[----:B------:R-:W4:Y:S04]  /*1efc0*/  LDL R133, [R1+0x220] ;  /* 0x0002200001857983 */ /* 0x000f280000100800 */
[----:B-1----:R-:W0:Y:S02]  /*1efd0*/  SHFL.BFLY PT, R0, R5, 0x2, 0x1f ;  /* 0x0c401f0005007f89 */ /* 0x002e2400000e0000 */
[----:B0-----:R-:W-:-:S05]  /*1efe0*/  FADD.FTZ R0, R5, R0 ;  /* 0x0000000005007221 */ /* 0x001fca0000010000 */
[----:B------:R-:W0:Y:S02]  /*1eff0*/  SHFL.BFLY PT, R3, R0, 0x1, 0x1f ;  /* 0x0c201f0000037f89 */ /* 0x000e2400000e0000 */
[----:B0-----:R-:W-:Y:S01]  /*1f000*/  FADD.FTZ R2, R0, R3 ;  /* 0x0000000300027221 */ /* 0x001fe20000010000 */
[----:B---3--:R-:W-:Y:S01]  /*1f010*/  VIADD R134, R134, 0x1 ;  /* 0x0000000186867836 */ /* 0x008fe20000000000 */
[----:B------:R-:W3:Y:S04]  /*1f020*/  LDL R0, [R1+0x224] ;  /* 0x0002240001007983 */ /* 0x000ee80000100800 */
[----:B------:R-:W-:Y:S04]  /*1f030*/  STL [R1+0x450], R2 ;  /* 0x0004500201007387 */ /* 0x000fe80000100800 */
[----:B------:R-:W5:Y:S04]  /*1f040*/  LDL R147, [R1+0x450] ;  /* 0x0004500001937983 */ /* 0x000f680000100800 */
[----:B--2---:R-:W0:Y:S02]  /*1f050*/  SHFL.BFLY PT, R3, R6, 0x2, 0x1f ;  /* 0x0c401f0006037f89 */ /* 0x004e2400000e0000 */
[----:B0-----:R-:W-:Y:S01]  /*1f060*/  FADD.FTZ R3, R3, R6 ;  /* 0x0000000603037221 */ /* 0x001fe20000010000 */
[----:B------:R-:W-:Y:S01]  /*1f070*/  ISETP.NE.AND P2, PT, R134, 0x2, PT ;  /* 0x000000028600780c */ /* 0x000fe20003f45270 */
[----:B------:R-:W2:Y:S04]  /*1f080*/  LDL.64 R6, [R1+0x428] ;  /* 0x0004280001067983 */ /* 0x000ea80000100a00 */
[----:B------:R-:W0:Y:S08]  /*1f090*/  SHFL.BFLY PT, R4, R3, 0x1, 0x1f ;  /* 0x0c201f0003047f89 */ /* 0x000e3000000e0000 */
[----:B------:R-:W4:Y:S01]  /*1f0a0*/  @!P2 LDL R132, [R1+0x21c] ;  /* 0x00021c000184a983 */ /* 0x000f220000100800 */
[----:B0-----:R-:W-:-:S03]  /*1f0b0*/  FADD.FTZ R140, R3, R4 ;  /* 0x00000004038c7221 */ /* 0x001fc60000010000 */
[----:B------:R-:W2:Y:S02]  /*1f0c0*/  LDL.64 R4, [R1+0x3f8] ;  /* 0x0003f80001047983 */ /* 0x000ea40000100a00 */
[----:B------:R-:W-:Y:S02]  /*1f0d0*/  FSETP.NE.FTZ.AND P1, PT, R140, RZ, PT ;  /* 0x000000ff8c00720b */ /* 0x000fe40003f35000 */
[----:B------:R-:W2:Y:S11]  /*1f0e0*/  LDL.64 R2, [R1+0x418] ;  /* 0x0004180001027983 */ /* 0x000eb60000100a00 */
[----:B------:R-:W2:Y:S04]  /*1f0f0*/  @P1 LDL R143, [R1+0x460] ;  /* 0x00046000018f1983 */ /* 0x000ea80000100800 */
[----:B------:R-:W2:Y:S01]  /*1f100*/  @P1 LDL R145, [R1+0x444] ;  /* 0x0004440001911983 */ /* 0x000ea20000100800 */
[----:B------:R-:W-:-:S02]  /*1f110*/  IMAD.MOV.U32 R142, RZ, RZ, -0x800000 ;  /* 0xff800000ff8e7424 */ /* 0x000fc400078e00ff */
[----:B------:R-:W-:Y:S02]  /*1f120*/  IMAD.MOV.U32 R135, RZ, RZ, RZ ;  /* 0x000000ffff877224 */ /* 0x000fe400078e00ff */
[----:B------:R-:W-:Y:S01]  /*1f130*/  IMAD.MOV.U32 R144, RZ, RZ, -0x800000 ;  /* 0xff800000ff907424 */ /* 0x000fe200078e00ff */
[----:B------:R0:W-:Y:S08]  /*1f140*/  BAR.ARV R204, 0x100 ;  /* 0x000400cc0000751d */ /* 0x0001f00000002000 */
[----:B------:R-:W-:Y:S06]  /*1f150*/  BAR.ARV 0x8, 0x180 ;  /* 0x0206000000007b1d */ /* 0x000fec0000002000 */
[----:B-----5:R-:W-:-:S13]  /*1f160*/  FSETP.NE.FTZ.AND P0, PT, R147, RZ, PT ;  /* 0x000000ff9300720b */ /* 0x020fda0003f15000 */
[----:B------:R-:W5:Y:S04]  /*1f170*/  @P0 LDL R136, [R1+0x460] ;  /* 0x0004600001880983 */ /* 0x000f680000100800 */
[----:B------:R-:W2:Y:S01]  /*1f180*/  @P0 LDL R137, [R1+0x440] ;  /* 0x0004400001890983 */ /* 0x000ea20000100800 */
[----:B------:R-:W1:Y:S02]  /*1f190*/  @P0 MUFU.LG2 R141, R147 ;  /* 0x00000093008d0308 */ /* 0x000e640000000c00 */
[----:B-1----:R-:W-:-:S06]  /*1f1a0*/  @P0 FMUL.FTZ R141, R141, 0.69314718246459960938 ;  /* 0x3f3172188d8d0820 */ /* 0x002fcc0000410000 */
[----:B------:R-:W-:Y:S08]  /*1f1b0*/  @P1 MUFU.LG2 R146, R140 ;  /* 0x0000008c00921308 */ /* 0x000ff00000000c00 */
[----:B------:R-:W1:Y:S01]  /*1f1c0*/  @P0 MUFU.RCP R135, R147 ;  /* 0x0000009300870308 */ /* 0x000e620000001000 */
[----:B----4-:R-:W-:Y:S01]  /*1f1d0*/  @!P2 LOP3.LUT R132, R132, 0x1, RZ, 0x3c, !PT ;  /* 0x000000018484a812 */ /* 0x010fe200078e3cff */
[----:B---3--:R-:W-:Y:S01]  /*1f1e0*/  VIADD R0, R0, 0x1 ;  /* 0x0000000100007836 */ /* 0x008fe20000000000 */
[----:B------:R-:W-:Y:S04]  /*1f1f0*/  STL [R1+0x454], R140 ;  /* 0x0004548c01007387 */ /* 0x000fe80000100800 */
[----:B------:R-:W-:Y:S04]  /*1f200*/  STL [R1+0x218], R134 ;  /* 0x0002188601007387 */ /* 0x000fe80000100800 */
[----:B------:R-:W-:Y:S01]  /*1f210*/  @!P2 STL [R1+0x21c], R132 ;  /* 0x00021c840100a387 */ /* 0x000fe20000100800 */
        /* <DEDUP_REMOVED lines=96> */
[----:B------:R-:W-:Y:S04]  /*1f820*/  STL [R1+0x224], R0 ;  /* 0x0002240001007387 */ /* 0x000fe80000100800 */
[----:B------:R-:W-:Y:S01]  /*1f830*/  @!P2 STL [R1+0x218], RZ ;  /* 0x000218ff0100a387 */ /* 0x000fe20000100800 */
[----:B-----5:R-:W-:-:S04]  /*1f840*/  @P0 FMUL.FTZ R136, R136, 0.69314718246459960938 ;  /* 0x3f31721888880820 */ /* 0x020fc80000410000 */
[----:B--2---:R-:W-:Y:S01]  /*1f850*/  @P0 FFMA.FTZ R142, R136, R137, R141 ;  /* 0x00000089888e0223 */ /* 0x004fe2000001008d */
[----:B------:R-:W-:-:S06]  /*1f860*/  IMAD.MOV.U32 R136, RZ, RZ, RZ ;  /* 0x000000ffff887224 */ /* 0x000fcc00078e00ff */
[----:B------:R-:W1:Y:S01]  /*1f870*/  @P1 MUFU.RCP R136, R140 ;  /* 0x0000008c00881308 */ /* 0x000e620000001000 */
[----:B------:R-:W-:Y:S01]  /*1f880*/  @P1 FMUL.FTZ R137, R146, 0.69314718246459960938 ;  /* 0x3f31721892891820 */ /* 0x000fe20000410000 */
[----:B------:R-:W-:-:S04]  /*1f890*/  @P1 FMUL.FTZ R146, R143, 0.69314718246459960938 ;  /* 0x3f3172188f921820 */ /* 0x000fc80000410000 */
[----:B------:R-:W-:Y:S01]  /*1f8a0*/  @P1 FFMA.FTZ R144, R146, R145, R137 ;  /* 0x0000009192901223 */ /* 0x000fe20000010089 */
[-C--:B-1----:R-:W-:Y:S01]  /*1f8b0*/  FMUL.FTZ R13, R13, R136.reuse ;  /* 0x000000880d0d7220 */ /* 0x082fe20000410000 */
[-C--:B------:R-:W-:Y:S01]  /*1f8c0*/  FMUL.FTZ R12, R12, R136.reuse ;  /* 0x000000880c0c7220 */ /* 0x080fe20000410000 */
[-C--:B------:R-:W-:Y:S01]  /*1f8d0*/  FMUL.FTZ R71, R71, R136.reuse ;  /* 0x0000008847477220 */ /* 0x080fe20000410000 */
        /* <DEDUP_REMOVED lines=62> */
[----:B-1----:R-:W-:Y:S01]  /*1fcc0*/  VIADD R12, R133, 0x1 ;  /* 0x00000001850c7836 */ /* 0x002fe20000000000 */
[----:B------:R0:W-:Y:S04]  /*1fcd0*/  STL [R1+0x450], R142 ;  /* 0x0004508e01007387 */ /* 0x0001e80000100800 */
        /* <DEDUP_REMOVED lines=32> */
[----:B------:R0:W-:Y:S01]  /*1fee0*/  STL [R1+0x220], R12 ;  /* 0x0002200c01007387 */ /* 0x0001e20000100800 */
[----:B------:R-:W-:-:S13]  /*1fef0*/  PLOP3.LUT P0, PT, PT, PT, PT, 0x8, 0x0 ;  /* 0x000000000000781c */ /* 0x000fda0003f0e170 */
.L_x_11261:
[----:B------:R-:W1:Y:S08]  /*1ff00*/  S2UR UR4, SR_CgaCtaId ;  /* 0x00000000000479c3 */ /* 0x000e700000008800 */
[----:B------:R-:W-:Y:S06]  /*1ff10*/  BAR.SYNC.DEFER_BLOCKING 0x5, 0x180 ;  /* 0x0146000000007b1d */ /* 0x000fec0000010000 */
[----:B------:R-:W-:Y:S01]  /*1ff20*/  UMOV UR44, 0x400 ;  /* 0x00000400002c7882 */ /* 0x000fe20000000000 */
[----:B------:R-:W-:Y:S01]  /*1ff30*/  BSSY B0, `(.L_x_11358) ;  /* 0x0000293000007945 */ /* 0x000fe20003800000 */
[----:B-1----:R-:W-:-:S09]  /*1ff40*/  ULEA UR44, UR4, UR44, 0x18 ;  /* 0x0000002c042c7291 */ /* 0x002fd2000f8ec03f */
[----:B---3--:R-:W1:Y:S02]  /*1ff50*/  LDS R0, [UR44+0x324d0] ;  /* 0x0324d02cff007984 */ /* 0x008e640008000800 */
[----:B-1----:R-:W-:Y:S01]  /*1ff60*/  R2UR UR4, R0 ;  /* 0x00000000000472ca */ /* 0x002fe200000e0000 */
[----:B------:R-:W-:Y:S06]  /*1ff70*/  BAR.ARV 0x4, 0x180 ;  /* 0x0106000000007b1d */ /* 0x000fec0000002000 */
[----:B------:R-:W-:Y:S08]  /*1ff80*/  @P0 BRA `(.L_x_11359) ;  /* 0x0000001c00640947 */ /* 0x000ff00003800000 */
[----:B------:R-:W2:Y:S01]  /*1ff90*/  LDL.128 R104, [R1+0x2b0] ;  /* 0x0002b00001687983 */ /* 0x000ea20000100c00 */
[----:B0-----:R-:W0:Y:S01]  /*1ffa0*/  LDC R2, c[0x0][0xce8] ;  /* 0x00033a00ff027b82 */ /* 0x001e220000000800 */
[----:B------:R-:W-:Y:S02]  /*1ffb0*/  ULDC UR5, c[0x0][0xb88] ;  /* 0x0002e20000057ab9 */ /* 0x000fe40000000800 */
        /* <DEDUP_REMOVED lines=31> */
[----:B------:R-:W-:Y:S01]  /*201b0*/  VIADD R19, R200, UR39 ;  /* 0x00000027c8137c36 */ /* 0x000fe20008000000 */
[----:B------:R-:W-:Y:S01]  /*201c0*/  LOP3.LUT P0, RZ, R210, 0x3, RZ, 0xc0, !PT ;  /* 0x00000003d2ff7812 */ /* 0x000fe2000780c0ff */
[----:B0-----:R-:W-:Y:S01]  /*201d0*/  IMAD R0, R2, UR5, RZ ;  /* 0x0000000502007c24 */ /* 0x001fe2000f8e02ff */
[----:B------:R-:W-:-:S02]  /*201e0*/  IADD3 R141, P1, R178, 0x4020, RZ ;  /* 0x00004020b28d7810 */ /* 0x000fc40007f3e0ff */
[C---:B------:R-:W-:Y:S01]  /*201f0*/  IADD3 R21, P3, R178.reuse, 0x4000, RZ ;  /* 0x00004000b2157810 */ /* 0x040fe20007f7e0ff */
[----:B------:R-:W-:Y:S01]  /*20200*/  USHF.R.S32.HI UR12, URZ, 0x1f, UR42 ;  /* 0x0000001f3f0c7899 */ /* 0x000fe2000801142a */
[----:B------:R-:W-:Y:S01]  /*20210*/  ISETP.GE.OR P2, PT, R19, R0, P0 ;  /* 0x000000001300720c */ /* 0x000fe20000746670 */
[----:B------:R-:W-:Y:S01]  /*20220*/  ULDC.64 UR8, c[0x0][0xc90] ;  /* 0x0003240000087ab9 */ /* 0x000fe20000000a00 */
[C---:B------:R-:W-:Y:S01]  /*20230*/  IADD3 R143, P4, R178.reuse, 0x4040, RZ ;  /* 0x00004040b28f7810 */ /* 0x040fe20007f9e0ff */
[----:B------:R-:W-:Y:S01]  /*20240*/  USHF.R.S32.HI UR13, URZ, 0x1f, UR38 ;  /* 0x0000001f3f0d7899 */ /* 0x000fe20008011426 */
[----:B------:R-:W-:Y:S01]  /*20250*/  IADD3 R157, P6, R178, 0x4060, RZ ;  /* 0x00004060b29d7810 */ /* 0x000fe20007fde0ff */
[----:B------:R-:W-:-:S08]  /*20260*/  ULDC.64 UR10, c[0x0][0xc98] ;  /* 0x00032600000a7ab9 */ /* 0x000fd00000000a00 */
[----:B------:R-:W4:Y:S01]  /*20270*/  @!P2 LDL R3, [R1+0x450] ;  /* 0x000450000103a983 */ /* 0x000f220000100800 */
[----:B------:R-:W-:Y:S01]  /*20280*/  IMAD.X R151, RZ, RZ, R179, P1 ;  /* 0x000000ffff977224 */ /* 0x000fe200008e06b3 */
[----:B------:R-:W-:-:S04]  /*20290*/  IADD3 R149, P1, R178, 0x8040, RZ ;  /* 0x00008040b2957810 */ /* 0x000fc80007f3e0ff */
[----:B------:R-:W-:-:S04]  /*202a0*/  LOP3.LUT R148, R149, 0x380, RZ, 0xc0, !PT ;  /* 0x0000038095947812 */ /* 0x000fc800078ec0ff */
[----:B------:R-:W-:-:S04]  /*202b0*/  SHF.R.U64 R148, R148, 0x3, RZ ;  /* 0x0000000394947819 */ /* 0x000fc800000012ff */
[----:B------:R-:W-:Y:S01]  /*202c0*/  LOP3.LUT R148, R148, R149, RZ, 0x3c, !PT ;  /* 0x0000009594947212 */ /* 0x000fe200078e3cff */
[----:B------:R-:W-:Y:S01]  /*202d0*/  IMAD.X R149, RZ, RZ, R179, P1 ;  /* 0x000000ffff957224 */ /* 0x000fe200008e06b3 */
[----:B------:R-:W-:Y:S02]  /*202e0*/  ISETP.NE.AND P1, PT, R2, 0x1, PT ;  /* 0x000000010200780c */ /* 0x000fe40003f25270 */
[----:B------:R-:W-:-:S04]  /*202f0*/  LOP3.LUT R20, R21, 0x380, RZ, 0xc0, !PT ;  /* 0x0000038015147812 */ /* 0x000fc800078ec0ff */
[----:B------:R-:W-:-:S04]  /*20300*/  SHF.R.U64 R20, R20, 0x3, RZ ;  /* 0x0000000314147819 */ /* 0x000fc800000012ff */
[----:B------:R-:W-:Y:S01]  /*20310*/  LOP3.LUT R20, R20, R21, RZ, 0x3c, !PT ;  /* 0x0000001514147212 */ /* 0x000fe200078e3cff */
[----:B------:R-:W-:Y:S01]  /*20320*/  IMAD.X R21, RZ, RZ, R179, P3 ;  /* 0x000000ffff157224 */ /* 0x000fe200018e06b3 */
[----:B------:R-:W-:Y:S02]  /*20330*/  IADD3 R153, P3, R178, 0x8020, RZ ;  /* 0x00008020b2997810 */ /* 0x000fe40007f7e0ff */
[----:B------:R-:W-:Y:S02]  /*20340*/  LOP3.LUT R18, R141, 0x380, RZ, 0xc0, !PT ;  /* 0x000003808d127812 */ /* 0x000fe400078ec0ff */
[----:B------:R-:W-:Y:S01]  /*20350*/  LOP3.LUT R152, R153, 0x380, RZ, 0xc0, !PT ;  /* 0x0000038099987812 */ /* 0x000fe200078ec0ff */
[----:B------:R-:W-:Y:S01]  /*20360*/  UIMAD UR5, UR12, UR8, URZ ;  /* 0x000000080c0572a4 */ /* 0x000fe2000f8e023f */
[----:B------:R-:W-:Y:S02]  /*20370*/  LOP3.LUT R140, R143, 0x380, RZ, 0xc0, !PT ;  /* 0x000003808f8c7812 */ /* 0x000fe400078ec0ff */
[----:B------:R-:W-:-:S02]  /*20380*/  SHF.R.U64 R152, R152, 0x3, RZ ;  /* 0x0000000398987819 */ /* 0x000fc400000012ff */
[----:B------:R-:W-:Y:S02]  /*20390*/  SHF.R.U64 R18, R18, 0x3, RZ ;  /* 0x0000000312127819 */ /* 0x000fe400000012ff */
[----:B------:R-:W-:Y:S01]  /*203a0*/  LOP3.LUT R152, R152, R153, RZ, 0x3c, !PT ;  /* 0x0000009998987212 */ /* 0x000fe200078e3cff */
[----:B------:R-:W-:Y:S01]  /*203b0*/  IMAD.X R153, RZ, RZ, R179, P3 ;  /* 0x000000ffff997224 */ /* 0x000fe200018e06b3 */
[----:B------:R-:W-:Y:S01]  /*203c0*/  SHF.R.U64 R140, R140, 0x3, RZ ;  /* 0x000000038c8c7819 */ /* 0x000fe200000012ff */
[----:B------:R-:W-:Y:S01]  /*203d0*/  UIMAD.WIDE.U32 UR6, UR42, UR8, URZ ;  /* 0x000000082a0672a5 */ /* 0x000fe2000f8e003f */
[----:B------:R-:W-:Y:S01]  /*203e0*/  LOP3.LUT R150, R18, R141, RZ, 0x3c, !PT ;  /* 0x0000008d12967212 */ /* 0x000fe200078e3cff */
[----:B------:R-:W-:Y:S01]  /*203f0*/  UIMAD UR5, UR42, UR9, UR5 ;  /* 0x000000092a0572a4 */ /* 0x000fe2000f8e0205 */
[C---:B------:R-:W-:Y:S02]  /*20400*/  IADD3 R155, P5, R178.reuse, 0x8000, RZ ;  /* 0x00008000b29b7810 */ /* 0x040fe40007fbe0ff */
[----:B------:R-:W-:Y:S01]  /*20410*/  IADD3 R141, P3, R178, 0xc040, RZ ;  /* 0x0000c040b28d7810 */ /* 0x000fe20007f7e0ff */
[----:B------:R-:W-:Y:S01]  /*20420*/  UIMAD UR8, UR13, UR10, URZ ;  /* 0x0000000a0d0872a4 */ /* 0x000fe2000f8e023f */
[----:B------:R-:W-:Y:S01]  /*20430*/  LOP3.LUT R156, R157, 0x380, RZ, 0xc0, !PT ;  /* 0x000003809d9c7812 */ /* 0x000fe200078ec0ff */
[----:B------:R-:W-:Y:S01]  /*20440*/  UIADD3 UR7, UR7, UR5, URZ ;  /* 0x0000000507077290 */ /* 0x000fe2000fffe03f */
[----:B------:R-:W-:-:S02]  /*20450*/  LOP3.LUT R158, R140, R143, RZ, 0x3c, !PT ;  /* 0x0000008f8c9e7212 */ /* 0x000fc400078e3cff */
[----:B------:R-:W-:Y:S02]  /*20460*/  LOP3.LUT R154, R155, 0x380, RZ, 0xc0, !PT ;  /* 0x000003809b9a7812 */ /* 0x000fe400078ec0ff */
[----:B------:R-:W-:Y:S02]  /*20470*/  LOP3.LUT R161, R178, 0x380, RZ, 0xc0, !PT ;  /* 0x00000380b2a17812 */ /* 0x000fe400078ec0ff */
[----:B------:R-:W-:Y:S01]  /*20480*/  LOP3.LUT R140, R141, 0x380, RZ, 0xc0, !PT ;  /* 0x000003808d8c7812 */ /* 0x000fe200078ec0ff */
[----:B------:R-:W-:Y:S01]  /*20490*/  UIMAD UR8, UR38, UR11, UR8 ;  /* 0x0000000b260872a4 */ /* 0x000fe2000f8e0208 */
[----:B------:R-:W-:Y:S01]  /*204a0*/  SHF.R.U64 R156, R156, 0x3, RZ ;  /* 0x000000039c9c7819 */ /* 0x000fe200000012ff */
[----:B------:R-:W-:Y:S01]  /*204b0*/  UIMAD.WIDE.U32 UR6, UR38, UR10, UR6 ;  /* 0x0000000a260672a5 */ /* 0x000fe2000f8e0006 */
[----:B------:R-:W-:Y:S02]  /*204c0*/  SHF.R.U64 R154, R154, 0x3, RZ ;  /* 0x000000039a9a7819 */ /* 0x000fe400000012ff */
[----:B------:R-:W-:Y:S01]  /*204d0*/  SHF.R.U64 R161, R161, 0x3, RZ ;  /* 0x00000003a1a17819 */ /* 0x000fe200000012ff */
[--C-:B------:R-:W-:Y:S01]  /*204e0*/  IMAD.X R159, RZ, RZ, R179.reuse, P4 ;  /* 0x000000ffff9f7224 */ /* 0x100fe200020e06b3 */
[----:B------:R-:W-:Y:S01]  /*204f0*/  SHF.R.U64 R140, R140, 0x3, RZ ;  /* 0x000000038c8c7819 */ /* 0x000fe200000012ff */
[----:B------:R-:W-:Y:S01]  /*20500*/  VIADD R19, R19, 0x8 ;  /* 0x0000000813137836 */ /* 0x000fe20000000000 */
[----:B------:R-:W-:Y:S01]  /*20510*/  LOP3.LUT R156, R156, R157, RZ, 0x3c, !PT ;  /* 0x0000009d9c9c7212 */ /* 0x000fe200078e3cff */
[--C-:B------:R-:W-:Y:S01]  /*20520*/  IMAD.X R157, RZ, RZ, R179.reuse, P6 ;  /* 0x000000ffff9d7224 */ /* 0x100fe200030e06b3 */
[----:B------:R-:W-:Y:S01]  /*20530*/  LOP3.LUT R154, R154, R155, RZ, 0x3c, !PT ;  /* 0x0000009b9a9a7212 */ /* 0x000fe200078e3cff */
[----:B------:R-:W-:Y:S01]  /*20540*/  IMAD.X R155, RZ, RZ, R179, P5 ;  /* 0x000000ffff9b7224 */ /* 0x000fe200028e06b3 */
[C---:B------:R-:W-:Y:S01]  /*20550*/  IADD3 R147, P4, R178.reuse, 0x8060, RZ ;  /* 0x00008060b2937810 */ /* 0x040fe20007f9e0ff */
[----:B------:R-:W-:Y:S01]  /*20560*/  ULDC.64 UR10, c[0x0][0xbf0] ;  /* 0x0002fc00000a7ab9 */ /* 0x000fe20000000a00 */
[----:B------:R-:W-:-:S02]  /*20570*/  IADD3 R145, P6, R178, 0xc000, RZ ;  /* 0x0000c000b2917810 */ /* 0x000fc40007fde0ff */
[----:B------:R-:W-:Y:S01]  /*20580*/  LOP3.LUT R160, R161, R178, RZ, 0x3c, !PT ;  /* 0x000000b2a1a07212 */ /* 0x000fe200078e3cff */
[--C-:B------:R-:W-:Y:S01]  /*20590*/  IMAD.MOV.U32 R161, RZ, RZ, R179.reuse ;  /* 0x000000ffffa17224 */ /* 0x100fe200078e00b3 */
[----:B------:R-:W-:Y:S01]  /*205a0*/  LOP3.LUT R140, R140, R141, RZ, 0x3c, !PT ;  /* 0x0000008d8c8c7212 */ /* 0x000fe200078e3cff */
[----:B------:R-:W-:Y:S01]  /*205b0*/  IMAD.X R141, RZ, RZ, R179, P3 ;  /* 0x000000ffff8d7224 */ /* 0x000fe200018e06b3 */
[----:B------:R-:W-:Y:S02]  /*205c0*/  IADD3 R143, P5, R178, 0xc020, RZ ;  /* 0x0000c020b28f7810 */ /* 0x000fe40007fbe0ff */
[----:B------:R-:W-:Y:S02]  /*205d0*/  LOP3.LUT R146, R147, 0x380, RZ, 0xc0, !PT ;  /* 0x0000038093927812 */ /* 0x000fe400078ec0ff */
[----:B------:R-:W-:Y:S02]  /*205e0*/  LOP3.LUT R144, R145, 0x380, RZ, 0xc0, !PT ;  /* 0x0000038091907812 */ /* 0x000fe400078ec0ff */
[----:B------:R-:W-:-:S02]  /*205f0*/  LOP3.LUT R142, R143, 0x380, RZ, 0xc0, !PT ;  /* 0x000003808f8e7812 */ /* 0x000fc400078ec0ff */
[----:B------:R-:W-:Y:S02]  /*20600*/  MOV R161, R160 ;  /* 0x000000a000a17202 */ /* 0x000fe40000000f00 */
[----:B------:R-:W-:Y:S02]  /*20610*/  SHF.R.U64 R146, R146, 0x3, RZ ;  /* 0x0000000392927819 */ /* 0x000fe400000012ff */
[----:B------:R-:W-:Y:S02]  /*20620*/  SHF.R.U64 R144, R144, 0x3, RZ ;  /* 0x0000000390907819 */ /* 0x000fe400000012ff */
[----:B------:R-:W-:Y:S02]  /*20630*/  SHF.R.U64 R142, R142, 0x3, RZ ;  /* 0x000000038e8e7819 */ /* 0x000fe400000012ff */
[----:B------:R-:W-:Y:S02]  /*20640*/  MOV R160, R20 ;  /* 0x0000001400a07202 */ /* 0x000fe40000000f00 */
[----:B------:R-:W-:Y:S01]  /*20650*/  LOP3.LUT R146, R146, R147, RZ, 0x3c, !PT ;  /* 0x0000009392927212 */ /* 0x000fe200078e3cff */
[----:B------:R-:W-:Y:S01]  /*20660*/  IMAD.X R147, RZ, RZ, R179, P4 ;  /* 0x000000ffff937224 */ /* 0x000fe200020e06b3 */
[----:B------:R-:W-:-:S02]  /*20670*/  MOV R150, R150 ;  /* 0x0000009600967202 */ /* 0x000fc40000000f00 */
[----:B--2---:R-:W-:Y:S02]  /*20680*/  F2FP.BF16.F32.PACK_AB R104, R105, R104 ;  /* 0x000000686968723e */ /* 0x004fe400000010ff */
[----:B------:R-:W-:Y:S02]  /*20690*/  F2FP.BF16.F32.PACK_AB R105, R107, R106 ;  /* 0x0000006a6b69723e */ /* 0x000fe400000010ff */
[----:B---3--:R-:W-:Y:S02]  /*206a0*/  F2FP.BF16.F32.PACK_AB R106, R101, R100 ;  /* 0x00000064656a723e */ /* 0x008fe400000010ff */
[----:B------:R-:W0:Y:S01]  /*206b0*/  @P1 LDC R100, c[0x0][0xcec] ;  /* 0x00033b00ff641b82 */ /* 0x000e220000000800 */
[----:B----4-:R-:W-:Y:S02]  /*206c0*/  F2FP.BF16.F32.PACK_AB R96, R97, R96 ;  /* 0x000000606160723e */ /* 0x010fe400000010ff */
[----:B------:R-:W-:Y:S02]  /*206d0*/  F2FP.BF16.F32.PACK_AB R97, R99, R98 ;  /* 0x000000626361723e */ /* 0x000fe400000010ff */
[----:B------:R-:W-:-:S03]  /*206e0*/  F2FP.BF16.F32.PACK_AB R98, R93, R92 ;  /* 0x0000005c5d62723e */ /* 0x000fc600000010ff */
[----:B------:R-:W1:Y:S01]  /*206f0*/  @P1 LDC R92, c[0x0][0xcf0] ;  /* 0x00033c00ff5c1b82 */ /* 0x000e620000000800 */
[----:B------:R-:W-:Y:S02]  /*20700*/  F2FP.BF16.F32.PACK_AB R88, R89, R88 ;  /* 0x000000585958723e */ /* 0x000fe400000010ff */
[----:B------:R-:W-:Y:S02]  /*20710*/  F2FP.BF16.F32.PACK_AB R89, R91, R90 ;  /* 0x0000005a5b59723e */ /* 0x000fe400000010ff */
[----:B------:R-:W-:Y:S01]  /*20720*/  F2FP.BF16.F32.PACK_AB R90, R85, R84 ;  /* 0x00000054555a723e */ /* 0x000fe200000010ff */
[----:B------:R-:W-:Y:S01]  /*20730*/  VIADD R85, R232, UR39 ;  /* 0x00000027e8557c36 */ /* 0x000fe20008000000 */
[----:B------:R-:W-:Y:S02]  /*20740*/  F2FP.BF16.F32.PACK_AB R80, R81, R80 ;  /* 0x000000505150723e */ /* 0x000fe400000010ff */
[----:B------:R-:W-:Y:S02]  /*20750*/  F2FP.BF16.F32.PACK_AB R81, R83, R82 ;  /* 0x000000525351723e */ /* 0x000fe400000010ff */
[----:B------:R-:W-:Y:S01]  /*20760*/  F2FP.BF16.F32.PACK_AB R82, R77, R76 ;  /* 0x0000004c4d52723e */ /* 0x000fe200000010ff */
[----:B0-----:R-:W-:-:S04]  /*20770*/  @P1 IMAD.HI.U32 R77, R85, R100, RZ ;  /* 0x00000064554d1227 */ /* 0x001fc800078e00ff */
[----:B------:R-:W-:Y:S01]  /*20780*/  IMAD.MOV.U32 R76, RZ, RZ, R85 ;  /* 0x000000ffff4c7224 */ /* 0x000fe200078e0055 */
[----:B-1----:R-:W-:Y:S02]  /*20790*/  @P1 SHF.R.U32.HI R76, RZ, R92, R77 ;  /* 0x0000005cff4c1219 */ /* 0x002fe4000001164d */
[----:B------:R-:W-:-:S03]  /*207a0*/  F2FP.BF16.F32.PACK_AB R72, R73, R72 ;  /* 0x000000484948723e */ /* 0x000fc600000010ff */
[--C-:B------:R-:W-:Y:S01]  /*207b0*/  IMAD.MOV R77, RZ, RZ, -R76.reuse ;  /* 0x000000ffff4d7224 */ /* 0x100fe200078e0a4c */
[----:B------:R-:W-:Y:S02]  /*207c0*/  F2FP.BF16.F32.PACK_AB R73, R75, R74 ;  /* 0x0000004a4b49723e */ /* 0x000fe400000010ff */
[----:B------:R-:W-:Y:S01]  /*207d0*/  F2FP.BF16.F32.PACK_AB R75, R59, R58 ;  /* 0x0000003a3b4b723e */ /* 0x000fe200000010ff */
[----:B------:R-:W-:Y:S01]  /*207e0*/  IMAD R59, R2, R77, R85 ;  /* 0x0000004d023b7224 */ /* 0x000fe200078e0255 */
[----:B------:R-:W-:Y:S01]  /*207f0*/  F2FP.BF16.F32.PACK_AB R83, R79, R78 ;  /* 0x0000004e4f53723e */ /* 0x000fe200000010ff */
[----:B------:R-:W-:Y:S01]  /*20800*/  IMAD.U32 R78, RZ, RZ, UR8 ;  /* 0x00000008ff4e7e24 */ /* 0x000fe2000f8e00ff */
[----:B------:R-:W-:Y:S01]  /*20810*/  F2FP.BF16.F32.PACK_AB R74, R57, R56 ;  /* 0x00000038394a723e */ /* 0x000fe200000010ff */
[----:B------:R-:W-:Y:S01]  /*20820*/  ULDC.64 UR8, c[0x0][0xbe8] ;  /* 0x0002fa0000087ab9 */ /* 0x000fe20000000a00 */
[----:B------:R-:W-:Y:S02]  /*20830*/  SHF.R.S32.HI R57, RZ, 0x1f, R76 ;  /* 0x0000001fff397819 */ /* 0x000fe4000001144c */
[----:B------:R-:W-:-:S02]  /*20840*/  IADD3 R56, P3, R76, UR6, RZ ;  /* 0x000000064c387c10 */ /* 0x000fc4000ff7e0ff */
[----:B------:R-:W-:Y:S02]  /*20850*/  F2FP.BF16.F32.PACK_AB R136, R137, R136 ;  /* 0x000000888988723e */ /* 0x000fe400000010ff */
[----:B------:R-:W-:Y:S02]  /*20860*/  SHF.R.S32.HI R58, RZ, 0x1f, R59 ;  /* 0x0000001fff3a7819 */ /* 0x000fe4000001143b */
[----:B------:R-:W-:Y:S02]  /*20870*/  F2FP.BF16.F32.PACK_AB R137, R139, R138 ;  /* 0x0000008a8b89723e */ /* 0x000fe400000010ff */
[----:B------:R-:W-:Y:S02]  /*20880*/  F2FP.BF16.F32.PACK_AB R128, R129, R128 ;  /* 0x000000808180723e */ /* 0x000fe400000010ff */
[----:B------:R-:W-:Y:S02]  /*20890*/  F2FP.BF16.F32.PACK_AB R138, R133, R132 ;  /* 0x00000084858a723e */ /* 0x000fe400000010ff */
[----:B------:R-:W-:Y:S01]  /*208a0*/  F2FP.BF16.F32.PACK_AB R139, R135, R134 ;  /* 0x00000086878b723e */ /* 0x000fe200000010ff */
[----:B------:R-:W-:Y:S01]  /*208b0*/  BAR.SYNC.DEFER_BLOCKING 0x1, 0x100 ;  /* 0x0044000000007b1d */ /* 0x000fe20000010000 */
[----:B------:R-:W-:-:S02]  /*208c0*/  F2FP.BF16.F32.PACK_AB R129, R131, R130 ;  /* 0x000000828381723e */ /* 0x000fc400000010ff */
[----:B------:R-:W-:Y:S02]  /*208d0*/  F2FP.BF16.F32.PACK_AB R120, R121, R120 ;  /* 0x000000787978723e */ /* 0x000fe400000010ff */
[----:B------:R-:W-:Y:S01]  /*208e0*/  IADD3.X R57, R57, UR7, R78, P3, !PT ;  /* 0x0000000739397c10 */ /* 0x000fe20009ffe44e */
[----:B------:R-:W-:Y:S01]  /*208f0*/  ULDC.64 UR6, c[0x0][0xc88] ;  /* 0x0003220000067ab9 */ /* 0x000fe20000000a00 */
[----:B------:R-:W-:Y:S02]  /*20900*/  F2FP.BF16.F32.PACK_AB R130, R125, R124 ;  /* 0x0000007c7d82723e */ /* 0x000fe400000010ff */
[----:B------:R-:W-:Y:S02]  /*20910*/  F2FP.BF16.F32.PACK_AB R131, R127, R126 ;  /* 0x0000007e7f83723e */ /* 0x000fe400000010ff */
[----:B------:R-:W-:Y:S02]  /*20920*/  F2FP.BF16.F32.PACK_AB R121, R123, R122 ;  /* 0x0000007a7b79723e */ /* 0x000fe400000010ff */
[----:B------:R-:W-:Y:S01]  /*20930*/  F2FP.BF16.F32.PACK_AB R112, R113, R112 ;  /* 0x000000707170723e */ /* 0x000fe200000010ff */
[----:B------:R-:W-:Y:S01]  /*20940*/  IMAD R58, R58, UR6, RZ ;  /* 0x000000063a3a7c24 */ /* 0x000fe2000f8e02ff */
[----:B------:R-:W-:-:S02]  /*20950*/  F2FP.BF16.F32.PACK_AB R122, R117, R116 ;  /* 0x00000074757a723e */ /* 0x000fc400000010ff */
[----:B------:R-:W-:Y:S02]  /*20960*/  F2FP.BF16.F32.PACK_AB R123, R119, R118 ;  /* 0x00000076777b723e */ /* 0x000fe400000010ff */
[----:B------:R-:W-:Y:S02]  /*20970*/  F2FP.BF16.F32.PACK_AB R113, R115, R114 ;  /* 0x000000727371723e */ /* 0x000fe400000010ff */
[----:B------:R-:W-:Y:S02]  /*20980*/  F2FP.BF16.F32.PACK_AB R114, R109, R108 ;  /* 0x0000006c6d72723e */ /* 0x000fe400000010ff */
[----:B------:R-:W-:Y:S01]  /*20990*/  F2FP.BF16.F32.PACK_AB R115, R111, R110 ;  /* 0x0000006e6f73723e */ /* 0x000fe200000010ff */
[----:B------:R-:W-:Y:S01]  /*209a0*/  STSM.16.M88.4 [R161], R136 ;  /* 0x00000088a1007844 */ /* 0x000fe20000000200 */
[----:B------:R-:W-:Y:S01]  /*209b0*/  F2FP.BF16.F32.PACK_AB R107, R103, R102 ;  /* 0x00000066676b723e */ /* 0x000fe200000010ff */
[----:B------:R-:W-:Y:S01]  /*209c0*/  IMAD.WIDE.U32 R56, R59, UR6, R56 ;  /* 0x000000063b387c25 */ /* 0x000fe2000f8e0038 */
[----:B------:R-:W-:Y:S01]  /*209d0*/  F2FP.BF16.F32.PACK_AB R99, R95, R94 ;  /* 0x0000005e5f63723e */ /* 0x000fe200000010ff */
[----:B------:R-:W-:Y:S01]  /*209e0*/  STSM.16.M88.4 [R231], R128 ;  /* 0x00000080e7007844 */ /* 0x000fe20000000200 */
[----:B------:R-:W-:Y:S01]  /*209f0*/  LOP3.LUT R144, R144, R145, RZ, 0x3c, !PT ;  /* 0x0000009190907212 */ /* 0x000fe200078e3cff */
[--C-:B------:R-:W-:Y:S01]  /*20a00*/  IMAD.X R145, RZ, RZ, R179.reuse, P6 ;  /* 0x000000ffff917224 */ /* 0x100fe200030e06b3 */
[----:B------:R-:W-:Y:S01]  /*20a10*/  MOV R158, R158 ;  /* 0x0000009e009e7202 */ /* 0x000fe20000000f00 */
[----:B------:R-:W-:Y:S01]  /*20a20*/  STSM.16.M88.4 [R230], R120 ;  /* 0x00000078e6007844 */ /* 0x000fe20000000200 */
[----:B------:R-:W-:Y:S01]  /*20a30*/  F2FP.BF16.F32.PACK_AB R91, R87, R86 ;  /* 0x00000056575b723e */ /* 0x000fe200000010ff */
[----:B------:R-:W-:Y:S01]  /*20a40*/  IMAD R59, R59, UR7, R58 ;  /* 0x000000073b3b7c24 */ /* 0x000fe2000f8e023a */
[----:B------:R-:W-:Y:S01]  /*20a50*/  LOP3.LUT R142, R142, R143, RZ, 0x3c, !PT ;  /* 0x0000008f8e8e7212 */ /* 0x000fe200078e3cff */
[----:B------:R-:W-:Y:S01]  /*20a60*/  IMAD.X R143, RZ, RZ, R179, P5 ;  /* 0x000000ffff8f7224 */ /* 0x000fe200028e06b3 */
[----:B------:R-:W-:Y:S01]  /*20a70*/  MOV R156, R156 ;  /* 0x0000009c009c7202 */ /* 0x000fe20000000f00 */
[----:B------:R-:W-:Y:S01]  /*20a80*/  STSM.16.M88.4 [R227], R112 ;  /* 0x00000070e3007844 */ /* 0x000fe20000000200 */
[----:B------:R-:W-:Y:S01]  /*20a90*/  F2FP.BF16.F32.PACK_AB R52, R53, R52 ;  /* 0x000000343534723e */ /* 0x000fe200000010ff */
[----:B------:R-:W-:Y:S01]  /*20aa0*/  ULDC.64 UR6, c[0x0][0xc50] ;  /* 0x0003140000067ab9 */ /* 0x000fe20000000a00 */
[----:B------:R-:W-:Y:S01]  /*20ab0*/  MOV R20, R154 ;  /* 0x0000009a00147202 */ /* 0x000fe20000000f00 */
[----:B------:R-:W-:Y:S01]  /*20ac0*/  STSM.16.M88.4 [R160], R104 ;  /* 0x00000068a0007844 */ /* 0x000fe20000000200 */
        /* <DEDUP_REMOVED lines=9> */
[----:B------:R-:W-:Y:S01]  /*20b60*/  MOV R148, R148 ;  /* 0x0000009400947202 */ /* 0x000fe20000000f00 */
[----:B------:R-:W-:Y:S01]  /*20b70*/  IMAD.IADD R57, R57, 0x1, R59 ;  /* 0x0000000139397824 */ /* 0x000fe200078e023b */
[----:B------:R-:W-:-:S02]  /*20b80*/  F2FP.BF16.F32.PACK_AB R66, R61, R60 ;  /* 0x0000003c3d42723e */ /* 0x000fc400000010ff */
[----:B------:R-:W-:Y:S02]  /*20b90*/  F2FP.BF16.F32.PACK_AB R67, R63, R62 ;  /* 0x0000003e3f43723e */ /* 0x000fe400000010ff */
[----:B------:R-:W-:Y:S01]  /*20ba0*/  F2FP.BF16.F32.PACK_AB R49, R51, R50 ;  /* 0x000000323331723e */ /* 0x000fe200000010ff */
[----:B------:R-:W-:Y:S01]  /*20bb0*/  STSM.16.M88.4 [R156], R80 ;  /* 0x000000509c007844 */ /* 0x000fe20000000200 */
[----:B------:R-:W-:Y:S02]  /*20bc0*/  MOV R18, R146 ;  /* 0x0000009200127202 */ /* 0x000fe40000000f00 */
[----:B------:R-:W-:Y:S02]  /*20bd0*/  F2FP.BF16.F32.PACK_AB R50, R45, R44 ;  /* 0x0000002c2d32723e */ /* 0x000fe400000010ff */
[----:B------:R-:W-:Y:S02]  /*20be0*/  F2FP.BF16.F32.PACK_AB R51, R47, R46 ;  /* 0x0000002e2f33723e */ /* 0x000fe400000010ff */
[----:B------:R-:W-:Y:S01]  /*20bf0*/  F2FP.BF16.F32.PACK_AB R36, R37, R36 ;  /* 0x000000242524723e */ /* 0x000fe200000010ff */
[----:B------:R-:W-:Y:S01]  /*20c00*/  STSM.16.M88.4 [R20], R72 ;  /* 0x0000004814007844 */ /* 0x000fe20000000200 */
[----:B------:R-:W-:-:S02]  /*20c10*/  MOV R144, R144 ;  /* 0x0000009000907202 */ /* 0x000fc40000000f00 */
[----:B------:R-:W-:Y:S02]  /*20c20*/  LEA R58, P3, R56, UR6, 0x2 ;  /* 0x00000006383a7c11 */ /* 0x000fe4000f8610ff */
[----:B------:R-:W-:Y:S02]  /*20c30*/  F2FP.BF16.F32.PACK_AB R44, R5, R4 ;  /* 0x00000004052c723e */ /* 0x000fe400000010ff */
[----:B------:R-:W-:Y:S02]  /*20c40*/  F2FP.BF16.F32.PACK_AB R45, R7, R6 ;  /* 0x00000006072d723e */ /* 0x000fe400000010ff */
        /* <DEDUP_REMOVED lines=14> */
[----:B------:R-:W-:Y:S01]  /*20d30*/  F2FP.BF16.F32.PACK_AB R13, R15, R14 ;  /* 0x0000000e0f0d723e */ /* 0x000fe200000010ff */
[----:B------:R-:W-:Y:S01]  /*20d40*/  STSM.16.M88.4 [R18], R48 ;  /* 0x0000003012007844 */ /* 0x000fe20000000200 */
[----:B------:R-:W-:Y:S02]  /*20d50*/  F2FP.BF16.F32.PACK_AB R14, R9, R8 ;  /* 0x00000008090e723e */ /* 0x000fe400000010ff */
[----:B------:R-:W-:Y:S01]  /*20d60*/  F2FP.BF16.F32.PACK_AB R15, R11, R10 ;  /* 0x0000000a0b0f723e */ /* 0x000fe200000010ff */
[----:B------:R-:W-:Y:S01]  /*20d70*/  STSM.16.M88.4 [R144], R44 ;  /* 0x0000002c90007844 */ /* 0x000fe20000000200 */
[----:B------:R-:W-:-:S03]  /*20d80*/  LEA.HI.X R59, R56, UR7, R57, 0x2, P3 ;  /* 0x00000007383b7c11 */ /* 0x000fc600098f1439 */
[----:B------:R-:W-:Y:S04]  /*20d90*/  STSM.16.M88.4 [R142], R36 ;  /* 0x000000248e007844 */ /* 0x000fe80000000200 */
[----:B------:R-:W-:Y:S04]  /*20da0*/  STSM.16.M88.4 [R140], R28 ;  /* 0x0000001c8c007844 */ /* 0x000fe80000000200 */
[----:B------:R-:W-:Y:S04]  /*20db0*/  STSM.16.M88.4 [R226], R12 ;  /* 0x0000000ce2007844 */ /* 0x000fe80000000200 */
[----:B------:R-:W-:Y:S04]  /*20dc0*/  SHFL.IDX PT, R56, R58, RZ, 0x1c1f ;  /* 0x001c1fff3a387589 */ /* 0x000fe800000e0000 */
[----:B------:R-:W0:Y:S01]  /*20dd0*/  SHFL.IDX PT, R57, R59, RZ, 0x1c1f ;  /* 0x001c1fff3b397589 */ /* 0x000e2200000e0000 */
[----:B------:R-:W-:Y:S01]  /*20de0*/  BAR.SYNC.DEFER_BLOCKING 0x1, 0x100 ;  /* 0x0044000000007b1d */ /* 0x000fe20000010000 */
[----:B------:R-:W-:-:S05]  /*20df0*/  ISETP.GE.OR P0, PT, R19, R0, P0 ;  /* 0x000000001300720c */ /* 0x000fca0000706670 */
[----:B0-----:R0:W-:Y:S08]  /*20e00*/  @!P2 ST.E desc[UR48][R56.64], R3 ;  /* 0x000000033800a985 */ /* 0x0011f0000c101930 */
[----:B------:R-:W2:Y:S01]  /*20e10*/  @!P0 LDL R21, [R1+0x454] ;  /* 0x0004540001158983 */ /* 0x000ea20000100800 */
[----:B------:R-:W-:Y:S02]  /*20e20*/  IMAD R4, R206, 0x40, R190 ;  /* 0x00000040ce047824 */ /* 0x000fe400078e02be */
[----:B------:R-:W-:-:S04]  /*20e30*/  IMAD.MOV.U32 R5, RZ, RZ, 0x2 ;  /* 0x00000002ff057424 */ /* 0x000fc800078e00ff */
[----:B------:R-:W-:-:S03]  /*20e40*/  IMAD.WIDE R4, R4, R5, UR36 ;  /* 0x0000002404047e25 */ /* 0x000fc6000f8e0205 */
[----:B------:R-:W-:-:S04]  /*20e50*/  IADD3 R33, P6, R4, 0x5000, RZ ;  /* 0x0000500004217810 */ /* 0x000fc80007fde0ff */
[----:B------:R-:W-:-:S04]  /*20e60*/  LOP3.LUT R32, R33, 0x380, RZ, 0xc0, !PT ;  /* 0x0000038021207812 */ /* 0x000fc800078ec0ff */
[----:B------:R-:W-:-:S04]  /*20e70*/  SHF.R.U64 R32, R32, 0x3, RZ ;  /* 0x0000000320207819 */ /* 0x000fc800000012ff */
[----:B------:R-:W-:Y:S01]  /*20e80*/  LOP3.LUT R32, R32, R33, RZ, 0x3c, !PT ;  /* 0x0000002120207212 */ /* 0x000fe200078e3cff */
[----:B------:R-:W-:Y:S01]  /*20e90*/  IMAD.X R33, RZ, RZ, R5, P6 ;  /* 0x000000ffff217224 */ /* 0x000fe200030e0605 */
[C---:B------:R-:W-:Y:S02]  /*20ea0*/  IADD3 R53, P6, R4.reuse, 0xa000, RZ ;  /* 0x0000a00004357810 */ /* 0x040fe40007fde0ff */
[----:B------:R-:W-:Y:S02]  /*20eb0*/  IADD3 R7, P3, R4, 0x2000, RZ ;  /* 0x0000200004077810 */ /* 0x000fe40007f7e0ff */
[----:B------:R-:W-:Y:S02]  /*20ec0*/  LOP3.LUT R52, R53, 0x380, RZ, 0xc0, !PT ;  /* 0x0000038035347812 */ /* 0x000fe400078ec0ff */
[----:B------:R-:W-:Y:S01]  /*20ed0*/  LOP3.LUT R6, R7, 0x380, RZ, 0xc0, !PT ;  /* 0x0000038007067812 */ /* 0x000fe200078ec0ff */
[----:B------:R-:W-:Y:S01]  /*20ee0*/  SHFL.IDX PT, R18, R58, 0x1, 0x1c1f ;  /* 0x003c1f003a127f89 */ /* 0x000fe200000e0000 */
[----:B------:R-:W-:-:S02]  /*20ef0*/  SHF.R.U64 R52, R52, 0x3, RZ ;  /* 0x0000000334347819 */ /* 0x000fc400000012ff */
[----:B------:R-:W-:Y:S01]  /*20f00*/  SHF.R.U64 R6, R6, 0x3, RZ ;  /* 0x0000000306067819 */ /* 0x000fe200000012ff */
[----:B------:R-:W2:Y:S01]  /*20f10*/  SHFL.IDX PT, R19, R59, 0x1, 0x1c1f ;  /* 0x003c1f003b137f89 */ /* 0x000ea200000e0000 */
[----:B------:R-:W-:Y:S01]  /*20f20*/  LOP3.LUT R52, R52, R53, RZ, 0x3c, !PT ;  /* 0x0000003534347212 */ /* 0x000fe200078e3cff */
[----:B------:R-:W-:Y:S01]  /*20f30*/  IMAD.X R53, RZ, RZ, R5, P6 ;  /* 0x000000ffff357224 */ /* 0x000fe200030e0605 */
[----:B------:R-:W-:Y:S02]  /*20f40*/  LOP3.LUT R12, R6, R7, RZ, 0x3c, !PT ;  /* 0x00000007060c7212 */ /* 0x000fe400078e3cff */
[----:B------:R-:W-:-:S04]  /*20f50*/  IADD3 R6, P6, R4, 0xf000, RZ ;  /* 0x0000f00004067810 */ /* 0x000fc80007fde0ff */
[----:B0-----:R-:W-:Y:S02]  /*20f60*/  LOP3.LUT R3, R6, 0x380, RZ, 0xc0, !PT ;  /* 0x0000038006037812 */ /* 0x001fe400078ec0ff */
[C---:B------:R-:W-:Y:S02]  /*20f70*/  IADD3 R9, P2, R4.reuse, 0x1000, RZ ;  /* 0x0000100004097810 */ /* 0x040fe40007f5e0ff */
[C---:B------:R-:W-:Y:S02]  /*20f80*/  IADD3 R25, P4, R4.reuse, 0x3000, RZ ;  /* 0x0000300004197810 */ /* 0x040fe40007f9e0ff */
[----:B------:R-:W-:Y:S02]  /*20f90*/  IADD3 R29, P5, R4, 0x4000, RZ ;  /* 0x00004000041d7810 */ /* 0x000fe40007fbe0ff */
[----:B------:R-:W-:Y:S02]  /*20fa0*/  SHF.R.U64 R3, R3, 0x3, RZ ;  /* 0x0000000303037819 */ /* 0x000fe400000012ff */
[----:B------:R-:W-:-:S02]  /*20fb0*/  LOP3.LUT R8, R9, 0x380, RZ, 0xc0, !PT ;  /* 0x0000038009087812 */ /* 0x000fc400078ec0ff */
[----:B------:R-:W-:Y:S02]  /*20fc0*/  LOP3.LUT R24, R25, 0x380, RZ, 0xc0, !PT ;  /* 0x0000038019187812 */ /* 0x000fe400078ec0ff */
[----:B------:R-:W-:Y:S02]  /*20fd0*/  LOP3.LUT R28, R29, 0x380, RZ, 0xc0, !PT ;  /* 0x000003801d1c7812 */ /* 0x000fe400078ec0ff */
[----:B------:R-:W-:Y:S02]  /*20fe0*/  LOP3.LUT R72, R3, R6, RZ, 0x3c, !PT ;  /* 0x0000000603487212 */ /* 0x000fe400078e3cff */
[----:B------:R-:W0:Y:S01]  /*20ff0*/  @P1 LDC R3, c[0x0][0xcec] ;  /* 0x00033b00ff031b82 */ /* 0x000e220000000800 */
[----:B------:R-:W-:Y:S02]  /*21000*/  SHF.R.U64 R8, R8, 0x3, RZ ;  /* 0x0000000308087819 */ /* 0x000fe400000012ff */
[----:B------:R-:W-:Y:S02]  /*21010*/  SHF.R.U64 R24, R24, 0x3, RZ ;  /* 0x0000000318187819 */ /* 0x000fe400000012ff */
[----:B------:R-:W-:Y:S01]  /*21020*/  SHF.R.U64 R28, R28, 0x3, RZ ;  /* 0x000000031c1c7819 */ /* 0x000fe200000012ff */
        /* <DEDUP_REMOVED lines=15> */
[----:B------:R-:W-:Y:S02]  /*21120*/  SHF.R.U64 R36, R36, 0x3, RZ ;  /* 0x0000000324247819 */ /* 0x000fe400000012ff */
[----:B------:R-:W-:Y:S02]  /*21130*/  SHF.R.U64 R40, R40, 0x3, RZ ;  /* 0x0000000328287819 */ /* 0x000fe400000012ff */
[----:B------:R-:W-:Y:S02]  /*21140*/  SHF.R.U64 R44, R44, 0x3, RZ ;  /* 0x000000032c2c7819 */ /* 0x000fe400000012ff */
[----:B------:R-:W-:Y:S01]  /*21150*/  SHF.R.U64 R48, R48, 0x3, RZ ;  /* 0x0000000330307819 */ /* 0x000fe200000012ff */
[----:B------:R-:W-:Y:S01]  /*21160*/  UIMAD UR5, UR12, UR8, URZ ;  /* 0x000000080c0572a4 */ /* 0x000fe2000f8e023f */
[----:B------:R-:W-:Y:S01]  /*21170*/  LOP3.LUT R36, R36, R37, RZ, 0x3c, !PT ;  /* 0x0000002524247212 */ /* 0x000fe200078e3cff */
[----:B------:R-:W-:Y:S01]  /*21180*/  VIADD R76, R207, UR39 ;  /* 0x00000027cf4c7c36 */ /* 0x000fe20008000000 */
[----:B------:R-:W-:Y:S01]  /*21190*/  LOP3.LUT R40, R40, R41, RZ, 0x3c, !PT ;  /* 0x0000002928287212 */ /* 0x000fe200078e3cff */
[--C-:B------:R-:W-:Y:S01]  /*211a0*/  IMAD.X R37, RZ, RZ, R5.reuse, P2 ;  /* 0x000000ffff257224 */ /* 0x100fe200010e0605 */
[----:B------:R-:W-:Y:S01]  /*211b0*/  LOP3.LUT R44, R44, R45, RZ, 0x3c, !PT ;  /* 0x0000002d2c2c7212 */ /* 0x000fe200078e3cff */
[--C-:B------:R-:W-:Y:S01]  /*211c0*/  IMAD.X R41, RZ, RZ, R5.reuse, P3 ;  /* 0x000000ffff297224 */ /* 0x100fe200018e0605 */
[----:B------:R-:W-:Y:S01]  /*211d0*/  LOP3.LUT R48, R48, R49, RZ, 0x3c, !PT ;  /* 0x0000003130307212 */ /* 0x000fe200078e3cff */
[--C-:B------:R-:W-:Y:S01]  /*211e0*/  IMAD.X R45, RZ, RZ, R5.reuse, P4 ;  /* 0x000000ffff2d7224 */ /* 0x100fe200020e0605 */
[C---:B------:R-:W-:Y:S01]  /*211f0*/  IADD3 R57, P2, R4.reuse, 0xb000, RZ ;  /* 0x0000b00004397810 */ /* 0x040fe20007f5e0ff */
[----:B------:R-:W-:Y:S01]  /*21200*/  IMAD.X R49, RZ, RZ, R5, P5 ;  /* 0x000000ffff317224 */ /* 0x000fe200028e0605 */
[C---:B------:R-:W-:Y:S01]  /*21210*/  IADD3 R61, P3, R4.reuse, 0xc000, RZ ;  /* 0x0000c000043d7810 */ /* 0x040fe20007f7e0ff */
[----:B------:R-:W-:Y:S01]  /*21220*/  UIMAD.WIDE.U32 UR6, UR42, UR8, URZ ;  /* 0x000000082a0672a5 */ /* 0x000fe2000f8e003f */
[C---:B------:R-:W-:Y:S01]  /*21230*/  IADD3 R65, P4, R4.reuse, 0xd000, RZ ;  /* 0x0000d00004417810 */ /* 0x040fe20007f9e0ff */
[----:B------:R-:W-:Y:S01]  /*21240*/  UIMAD UR5, UR42, UR9, UR5 ;  /* 0x000000092a0572a4 */ /* 0x000fe2000f8e0205 */
[----:B------:R-:W-:Y:S01]  /*21250*/  IADD3 R69, P5, R4, 0xe000, RZ ;  /* 0x0000e00004457810 */ /* 0x000fe20007fbe0ff */
[----:B0-----:R-:W-:Y:S01]  /*21260*/  @P1 IMAD.HI.U32 R3, R76, R3, RZ ;  /* 0x000000034c031227 */ /* 0x001fe200078e00ff */
[----:B------:R-:W-:Y:S01]  /*21270*/  LOP3.LUT R56, R57, 0x380, RZ, 0xc0, !PT ;  /* 0x0000038039387812 */ /* 0x000fe200078ec0ff */
[----:B------:R-:W-:Y:S01]  /*21280*/  UIMAD UR8, UR13, UR10, URZ ;  /* 0x0000000a0d0872a4 */ /* 0x000fe2000f8e023f */
[----:B------:R-:W-:Y:S01]  /*21290*/  LOP3.LUT R60, R61, 0x380, RZ, 0xc0, !PT ;  /* 0x000003803d3c7812 */ /* 0x000fe200078ec0ff */
[----:B------:R-:W-:Y:S01]  /*212a0*/  UIADD3 UR7, UR7, UR5, URZ ;  /* 0x0000000507077290 */ /* 0x000fe2000fffe03f */
[----:B------:R-:W-:-:S02]  /*212b0*/  LOP3.LUT R64, R65, 0x380, RZ, 0xc0, !PT ;  /* 0x0000038041407812 */ /* 0x000fc400078ec0ff */
[----:B------:R-:W-:Y:S02]  /*212c0*/  LOP3.LUT R68, R69, 0x380, RZ, 0xc0, !PT ;  /* 0x0000038045447812 */ /* 0x000fe400078ec0ff */
[----:B------:R-:W-:Y:S01]  /*212d0*/  LOP3.LUT R7, R4, 0x380, RZ, 0xc0, !PT ;  /* 0x0000038004077812 */ /* 0x000fe200078ec0ff */
[----:B------:R-:W-:Y:S01]  /*212e0*/  UIMAD UR5, UR38, UR11, UR8 ;  /* 0x0000000b260572a4 */ /* 0x000fe2000f8e0208 */
[----:B------:R-:W-:Y:S01]  /*212f0*/  SHF.R.U64 R56, R56, 0x3, RZ ;  /* 0x0000000338387819 */ /* 0x000fe200000012ff */
[----:B------:R-:W-:Y:S01]  /*21300*/  UIMAD.WIDE.U32 UR6, UR38, UR10, UR6 ;  /* 0x0000000a260672a5 */ /* 0x000fe2000f8e0006 */
[----:B------:R-:W-:Y:S01]  /*21310*/  SHF.R.U64 R60, R60, 0x3, RZ ;  /* 0x000000033c3c7819 */ /* 0x000fe200000012ff */
[----:B------:R-:W-:Y:S01]  /*21320*/  IMAD.X R73, RZ, RZ, R5, P6 ;  /* 0x000000ffff497224 */ /* 0x000fe200030e0605 */
[----:B------:R-:W-:Y:S02]  /*21330*/  SHF.R.U64 R64, R64, 0x3, RZ ;  /* 0x0000000340407819 */ /* 0x000fe400000012ff */
[----:B------:R-:W-:-:S02]  /*21340*/  SHF.R.U64 R68, R68, 0x3, RZ ;  /* 0x0000000344447819 */ /* 0x000fc400000012ff */
[----:B------:R-:W-:Y:S01]  /*21350*/  SHF.R.U64 R7, R7, 0x3, RZ ;  /* 0x0000000307077819 */ /* 0x000fe200000012ff */
[----:B------:R-:W-:Y:S01]  /*21360*/  UIADD3 UR5, UR7, UR5, URZ ;  /* 0x0000000507057290 */ /* 0x000fe2000fffe03f */
        /* <DEDUP_REMOVED lines=9> */
[----:B------:R-:W-:Y:S01]  /*21400*/  ULDC.64 UR8, c[0x0][0xbe0] ;  /* 0x0002f80000087ab9 */ /* 0x000fe20000000a00 */
[----:B------:R-:W-:-:S05]  /*21410*/  VIADD R81, R206, UR39 ;  /* 0x00000027ce517c36 */ /* 0x000fca0008000000 */
[----:B------:R-:W-:Y:S01]  /*21420*/  ISETP.GE.AND P2, PT, R81, R0, PT ;  /* 0x000000005100720c */ /* 0x000fe20003f46270 */
[----:B------:R-:W-:Y:S01]  /*21430*/  BSSY B1, `(.L_x_11360) ;  /* 0x000004a000017945 */ /* 0x000fe20003800000 */
[----:B--2---:R0:W-:Y:S04]  /*21440*/  @!P0 ST.E desc[UR48][R18.64], R21 ;  /* 0x0000001512008985 */ /* 0x0041e8000c101930 */
[----:B------:R-:W5:Y:S04]  /*21450*/  LD.E.128 R4, desc[UR48][R4.64] ;  /* 0x0000003004047980 */ /* 0x000f68000c101d00 */
[----:B------:R-:W5:Y:S01]  /*21460*/  LD.E.128 R8, desc[UR48][R8.64] ;  /* 0x0000003008087980 */ /* 0x000f62000c101d00 */
[----:B0-----:R-:W0:Y:S01]  /*21470*/  @P1 LDC R18, c[0x0][0xcf0] ;  /* 0x00033c00ff121b82 */ /* 0x001e220000000800 */
[----:B------:R-:W-:-:S02]  /*21480*/  IMAD.MOV.U32 R21, RZ, RZ, R76 ;  /* 0x000000ffff157224 */ /* 0x000fc400078e004c */
[----:B------:R-:W5:Y:S01]  /*21490*/  LD.E.128 R12, desc[UR48][R12.64] ;  /* 0x000000300c0c7980 */ /* 0x000f62000c101d00 */
[----:B------:R-:W-:-:S03]  /*214a0*/  IMAD.U32 R19, RZ, RZ, UR7 ;  /* 0x00000007ff137e24 */ /* 0x000fc6000f8e00ff */
[----:B------:R-:W5:Y:S04]  /*214b0*/  LD.E.128 R24, desc[UR48][R24.64] ;  /* 0x0000003018187980 */ /* 0x000f68000c101d00 */
[----:B------:R-:W5:Y:S04]  /*214c0*/  LD.E.128 R28, desc[UR48][R28.64] ;  /* 0x000000301c1c7980 */ /* 0x000f68000c101d00 */
[----:B------:R-:W5:Y:S04]  /*214d0*/  LD.E.128 R32, desc[UR48][R32.64] ;  /* 0x0000003020207980 */ /* 0x000f68000c101d00 */
[----:B------:R-:W5:Y:S04]  /*214e0*/  LD.E.128 R36, desc[UR48][R36.64] ;  /* 0x0000003024247980 */ /* 0x000f68000c101d00 */
[----:B------:R-:W5:Y:S01]  /*214f0*/  LD.E.128 R40, desc[UR48][R40.64] ;  /* 0x0000003028287980 */ /* 0x000f62000c101d00 */
[----:B0-----:R-:W-:Y:S01]  /*21500*/  @P1 SHF.R.U32.HI R21, RZ, R18, R3 ;  /* 0x00000012ff151219 */ /* 0x001fe20000011603 */
[----:B------:R-:W-:-:S02]  /*21510*/  IMAD.U32 R18, RZ, RZ, UR6 ;  /* 0x00000006ff127e24 */ /* 0x000fc4000f8e00ff */
[----:B------:R-:W5:Y:S01]  /*21520*/  LD.E.128 R44, desc[UR48][R44.64] ;  /* 0x000000302c2c7980 */ /* 0x000f62000c101d00 */
[----:B------:R-:W-:Y:S01]  /*21530*/  IMAD.U32 R3, RZ, RZ, UR5 ;  /* 0x00000005ff037e24 */ /* 0x000fe2000f8e00ff */
[--C-:B------:R-:W-:Y:S01]  /*21540*/  SHF.R.S32.HI R20, RZ, 0x1f, R21.reuse ;  /* 0x0000001fff147819 */ /* 0x100fe20000011415 */
[----:B------:R-:W-:Y:S01]  /*21550*/  IMAD.MOV R77, RZ, RZ, -R21 ;  /* 0x000000ffff4d7224 */ /* 0x000fe200078e0a15 */
[----:B------:R-:W5:Y:S01]  /*21560*/  LD.E.128 R48, desc[UR48][R48.64] ;  /* 0x0000003030307980 */ /* 0x000f62000c101d00 */
[----:B------:R-:W-:Y:S02]  /*21570*/  ULDC.64 UR6, c[0x0][0xbd8] ;  /* 0x0002f60000067ab9 */ /* 0x000fe40000000a00 */
[----:B------:R-:W-:Y:S01]  /*21580*/  IMAD R19, R2, R77, R76 ;  /* 0x0000004d02137224 */ /* 0x000fe200078e024c */
[----:B------:R-:W5:Y:S01]  /*21590*/  LD.E.128 R52, desc[UR48][R52.64] ;  /* 0x0000003034347980 */ /* 0x000f62000c101d00 */
[----:B------:R-:W-:Y:S02]  /*215a0*/  IMAD R20, R20, UR8, RZ ;  /* 0x0000000814147c24 */ /* 0x000fe4000f8e02ff */
[----:B------:R-:W-:Y:S01]  /*215b0*/  IMAD.MOV.U32 R2, RZ, RZ, R18 ;  /* 0x000000ffff027224 */ /* 0x000fe200078e0012 */
[----:B------:R-:W5:Y:S01]  /*215c0*/  LD.E.128 R56, desc[UR48][R56.64] ;  /* 0x0000003038387980 */ /* 0x000f62000c101d00 */
[----:B------:R-:W-:-:S03]  /*215d0*/  SHF.R.S32.HI R18, RZ, 0x1f, R19 ;  /* 0x0000001fff127819 */ /* 0x000fc60000011413 */
[----:B------:R-:W5:Y:S01]  /*215e0*/  LD.E.128 R60, desc[UR48][R60.64] ;  /* 0x000000303c3c7980 */ /* 0x000f62000c101d00 */
[----:B------:R-:W-:-:S03]  /*215f0*/  IMAD R77, R21, UR9, R20 ;  /* 0x00000009154d7c24 */ /* 0x000fc6000f8e0214 */
[----:B------:R-:W5:Y:S01]  /*21600*/  LD.E.128 R64, desc[UR48][R64.64] ;  /* 0x0000003040407980 */ /* 0x000f62000c101d00 */
[----:B------:R-:W-:-:S03]  /*21610*/  IMAD.WIDE.U32 R2, R21, UR8, R2 ;  /* 0x0000000815027c25 */ /* 0x000fc6000f8e0002 */
        /* <DEDUP_REMOVED lines=8> */
[----:B------:R-:W-:-:S02]  /*216a0*/  IMAD.IADD R3, R3, 0x1, R77 ;  /* 0x0000000103037824 */ /* 0x000fc400078e024d */
[----:B------:R-:W-:Y:S01]  /*216b0*/  IMAD R18, R18, UR6, RZ ;  /* 0x0000000612127c24 */ /* 0x000fe2000f8e02ff */
[----:B------:R-:W-:Y:S01]  /*216c0*/  UIADD3 UR5, UR44, 0x32420, URZ ;  /* 0x000324202c057890 */ /* 0x000fe2000fffe03f */
[----:B------:R-:W-:-:S04]  /*216d0*/  IMAD.WIDE.U32 R2, R19, UR6, R2 ;  /* 0x0000000613027c25 */ /* 0x000fc8000f8e0002 */
[----:B------:R-:W-:Y:S01]  /*216e0*/  IMAD R77, R19, UR7, R18 ;  /* 0x00000007134d7c24 */ /* 0x000fe2000f8e0212 */
[----:B------:R-:W-:Y:S01]  /*216f0*/  ULDC.64 UR6, c[0x0][0xb80] ;  /* 0x0002e00000067ab9 */ /* 0x000fe20000000a00 */
[----:B------:R-:W-:Y:S01]  /*21700*/  UPRMT UR5, URZ, 0x654, UR5 ;  /* 0x000006543f057896 */ /* 0x000fe20008000005 */
[----:B------:R-:W-:Y:S01]  /*21710*/  LEA R78, P3, R2, UR6, 0x1 ;  /* 0x00000006024e7c11 */ /* 0x000fe2000f8608ff */
[----:B------:R-:W-:Y:S02]  /*21720*/  IMAD.IADD R3, R3, 0x1, R77 ;  /* 0x0000000103037824 */ /* 0x000fe400078e024d */
[----:B------:R-:W-:-:S03]  /*21730*/  VIADD R21, R81, 0x20 ;  /* 0x0000002051157836 */ /* 0x000fc60000000000 */
[----:B------:R-:W-:Y:S01]  /*21740*/  LEA.HI.X R79, R2, UR7, R3, 0x1, P3 ;  /* 0x00000007024f7c11 */ /* 0x000fe200098f0c03 */
[----:B------:R-:W-:Y:S01]  /*21750*/  VIADD R19, R81, 0x40 ;  /* 0x0000004051137836 */ /* 0x000fe20000000000 */
[----:B0-----:R0:W1:Y:S01]  /*21760*/  SHFL.IDX PT, R76, R78, RZ, 0x181f ;  /* 0x00181fff4e4c7589 */ /* 0x00106200000e0000 */
[----:B------:R-:W-:-:S03]  /*21770*/  ISETP.GE.AND P1, PT, R21, R0, PT ;  /* 0x000000001500720c */ /* 0x000fc60003f26270 */
[----:B------:R0:W2:Y:S01]  /*21780*/  SHFL.IDX PT, R77, R79, RZ, 0x181f ;  /* 0x00181fff4f4d7589 */ /* 0x0000a200000e0000 */
[----:B------:R-:W-:Y:S01]  /*21790*/  SYNCS.ARRIVE.TRANS64.RED.A1T0 RZ, [UR5], RZ ;  /* 0x000000ffffff79a7 */ /* 0x000fe20008100405 */
        /* <DEDUP_REMOVED lines=19> */
.L_x_11361:
[----:B------:R-:W-:Y:S05]  /*218d0*/  BSYNC B1 ;  /* 0x0000000000017941 */ /* 0x000fea0003800000 */
.L_x_11360:
[----:B---3--:R3:W4:Y:S01]  /*218e0*/  SHFL.IDX PT, R19, R79, 0x1, 0x181f ;  /* 0x00381f004f137f89 */ /* 0x00872200000e0000 */
        /* <DEDUP_REMOVED lines=9> */
[-C--:B-----5:R-:W-:Y:S02]  /*21980*/  @!P3 LEA R4, P5, R192, R18.reuse, 0x1 ;  /* 0x00000012c004b211 */ /* 0x0a0fe400078a08ff */
[-C--:B----4-:R-:W-:Y:S02]  /*21990*/  @!P4 LEA.HI.X R3, R190, R19.reuse, R199, 0x1, P6 ;  /* 0x00000013be03c211 */ /* 0x090fe400030f0cc7 */
[-C--:B------:R-:W-:Y:S02]  /*219a0*/  @!P2 LEA R6, P6, R191, R18.reuse, 0x1 ;  /* 0x00000012bf06a211 */ /* 0x080fe400078c08ff */
        /* <DEDUP_REMOVED lines=8> */
.L_x_11363:
[----:B------:R-:W-:Y:S05]  /*21a30*/  BSYNC B1 ;  /* 0x0000000000017941 */ /* 0x000fea0003800000 */
.L_x_11362:
[----:B0----5:R0:W0:Y:S01]  /*21a40*/  SHFL.IDX PT, R9, R79, 0x2, 0x181f ;  /* 0x00581f004f097f89 */ /* 0x02102200000e0000 */
        /* <DEDUP_REMOVED lines=9> */
[-C--:B------:R-:W-:Y:S02]  /*21ae0*/  @!P2 LEA R4, P5, R192, R8.reuse, 0x1 ;  /* 0x00000008c004a211 */ /* 0x080fe400078a08ff */
[-C--:B------:R-:W-:Y:S02]  /*21af0*/  @!P1 LEA R6, P4, R191, R8.reuse, 0x1 ;  /* 0x00000008bf069211 */ /* 0x080fe400078808ff */
[-C--:B------:R-:W-:Y:S02]  /*21b00*/  @!P3 LEA.HI.X R3, R190, R9.reuse, R199, 0x1, P6 ;  /* 0x00000009be03b211 */ /* 0x080fe400030f0cc7 */
        /* <DEDUP_REMOVED lines=8> */
.L_x_11365:
[----:B------:R-:W-:Y:S05]  /*21b90*/  BSYNC B1 ;  /* 0x0000000000017941 */ /* 0x000fea0003800000 */
.L_x_11364:
[----:B0-----:R-:W-:Y:S01]  /*21ba0*/  VIADD R3, R81, 0x60 ;  /* 0x0000006051037836 */ /* 0x001fe20000000000 */
[----:B---3--:R-:W0:Y:S04]  /*21bb0*/  SHFL.IDX PT, R79, R79, 0x3, 0x181f ;  /* 0x00781f004f4f7f89 */ /* 0x008e2800000e0000 */
[----:B------:R-:W-:Y:S01]  /*21bc0*/  ISETP.GE.AND P0, PT, R3, R0, PT ;  /* 0x000000000300720c */ /* 0x000fe20003f06270 */
[----:B------:R-:W3:-:S12]  /*21bd0*/  SHFL.IDX PT, R78, R78, 0x3, 0x181f ;  /* 0x00781f004e4e7f89 */ /* 0x000ed800000e0000 */
[----:B------:R-:W-:Y:S05]  /*21be0*/  @P0 BRA `(.L_x_11366) ;  /* 0x0000000c001c0947 */ /* 0x000fea0003800000 */
[----:B------:R-:W-:Y:S02]  /*21bf0*/  ULDC UR5, c[0x0][0xbc8] ;  /* 0x0002f20000057ab9 */ /* 0x000fe40000000800 */
[----:B------:R-:W-:Y:S02]  /*21c00*/  ISETP.GE.AND P3, PT, R190, UR5, PT ;  /* 0x00000005be007c0c */ /* 0x000fe4000bf66270 */
[----:B------:R-:W-:Y:S02]  /*21c10*/  ISETP.GE.AND P4, PT, R192, UR5, PT ;  /* 0x00000005c0007c0c */ /* 0x000fe4000bf86270 */
[----:B------:R-:W-:-:S09]  /*21c20*/  ISETP.GE.AND P5, PT, R191, UR5, PT ;  /* 0x00000005bf007c0c */ /* 0x000fd2000bfa6270 */
[-C--:B---3--:R-:W-:Y:S02]  /*21c30*/  @!P3 LEA R2, P0, R190, R78.reuse, 0x1 ;  /* 0x0000004ebe02b211 */ /* 0x088fe400078008ff */
[-C--:B------:R-:W-:Y:S02]  /*21c40*/  @!P4 LEA R4, P1, R192, R78.reuse, 0x1 ;  /* 0x0000004ec004c211 */ /* 0x080fe400078208ff */
[C---:B------:R-:W-:Y:S02]  /*21c50*/  @!P5 LEA R6, P2, R191.reuse, R78, 0x1 ;  /* 0x0000004ebf06d211 */ /* 0x040fe400078408ff */
[-C--:B0-----:R-:W-:Y:S02]  /*21c60*/  @!P3 LEA.HI.X R3, R190, R79.reuse, R199, 0x1, P0 ;  /* 0x0000004fbe03b211 */ /* 0x081fe400000f0cc7 */
        /* <DEDUP_REMOVED lines=11> */
.L_x_11359:
[----:B0-----:R-:W0:Y:S01]  /*21d20*/  LDC R6, c[0x0][0xce8] ;  /* 0x00033a00ff067b82 */ /* 0x001e220000000800 */
[----:B------:R-:W-:Y:S01]  /*21d30*/  ISETP.GE.AND P0, PT, R202, 0x80, PT ;  /* 0x00000080ca00780c */ /* 0x000fe20003f06270 */
[----:B------:R-:W-:Y:S01]  /*21d40*/  USHF.R.S32.HI UR8, URZ, 0x1f, UR42 ;  /* 0x0000001f3f087899 */ /* 0x000fe2000801142a */
[----:B------:R-:W-:Y:S01]  /*21d50*/  BSSY B1, `(.L_x_11367) ;  /* 0x000002e000017945 */ /* 0x000fe20003800000 */
        /* <DEDUP_REMOVED lines=45> */
.L_x_11368:
[----:B------:R-:W-:Y:S05]  /*22030*/  BSYNC B1 ;  /* 0x0000000000017941 */ /* 0x000fea0003800000 */
.L_x_11367:
[----:B------:R-:W-:Y:S01]  /*22040*/  ULDC.64 UR10, c[0x0][0xbe8] ;  /* 0x0002fa00000a7ab9 */ /* 0x000fe20000000a00 */
[----:B--2---:R-:W-:Y:S01]  /*22050*/  VIADD R4, R207, UR39 ;  /* 0x00000027cf047c36 */ /* 0x004fe20008000000 */
[----:B------:R-:W-:Y:S01]  /*22060*/  UIMAD UR5, UR8, UR10, URZ ;  /* 0x0000000a080572a4 */ /* 0x000fe2000f8e023f */
[----:B------:R-:W-:Y:S01]  /*22070*/  VIADD R8, R206, UR39 ;  /* 0x00000027ce087c36 */ /* 0x000fe20008000000 */
[----:B------:R-:W-:Y:S01]  /*22080*/  UIMAD.WIDE.U32 UR6, UR42, UR10, URZ ;  /* 0x0000000a2a0672a5 */ /* 0x000fe2000f8e003f */
[----:B0-----:R-:W-:Y:S01]  /*22090*/  @P1 IMAD.HI.U32 R0, R4, R9, RZ ;  /* 0x0000000904001227 */ /* 0x001fe200078e00ff */
[----:B------:R-:W-:Y:S01]  /*220a0*/  UIMAD UR5, UR42, UR11, UR5 ;  /* 0x0000000b2a0572a4 */ /* 0x000fe2000f8e0205 */
[----:B------:R-:W-:Y:S02]  /*220b0*/  BSSY B1, `(.L_x_11369) ;  /* 0x0000038000017945 */ /* 0x000fe40003800000 */
[----:B------:R-:W-:Y:S01]  /*220c0*/  ULDC.64 UR10, c[0x0][0xbf0] ;  /* 0x0002fc00000a7ab9 */ /* 0x000fe20000000a00 */
[----:B------:R-:W-:Y:S01]  /*220d0*/  UIADD3 UR7, UR7, UR5, URZ ;  /* 0x0000000507077290 */ /* 0x000fe2000fffe03f */
[----:B------:R-:W-:Y:S01]  /*220e0*/  IMAD.MOV.U32 R5, RZ, RZ, R4 ;  /* 0x000000ffff057224 */ /* 0x000fe200078e0004 */
[----:B------:R-:W-:Y:S01]  /*220f0*/  UIMAD UR5, UR9, UR10, URZ ;  /* 0x0000000a090572a4 */ /* 0x000fe2000f8e023f */
[----:B-1----:R-:W-:Y:S01]  /*22100*/  @P1 SHF.R.U32.HI R5, RZ, R11, R0 ;  /* 0x0000000bff051219 */ /* 0x002fe20000011600 */
[----:B------:R-:W-:-:S02]  /*22110*/  UIMAD.WIDE.U32 UR6, UR38, UR10, UR6 ;  /* 0x0000000a260672a5 */ /* 0x000fc4000f8e0006 */
[----:B------:R-:W-:Y:S01]  /*22120*/  UIMAD UR5, UR38, UR11, UR5 ;  /* 0x0000000b260572a4 */ /* 0x000fe2000f8e0205 */
[--C-:B------:R-:W-:Y:S01]  /*22130*/  SHF.R.S32.HI R0, RZ, 0x1f, R5.reuse ;  /* 0x0000001fff007819 */ /* 0x100fe20000011405 */
[----:B------:R-:W-:Y:S01]  /*22140*/  IMAD.MOV R7, RZ, RZ, -R5 ;  /* 0x000000ffff077224 */ /* 0x000fe200078e0a05 */
[----:B------:R-:W-:Y:S01]  /*22150*/  ULDC.64 UR8, c[0x0][0xbe0] ;  /* 0x0002f80000087ab9 */ /* 0x000fe20000000a00 */
[----:B------:R-:W-:Y:S02]  /*22160*/  UIADD3 UR5, UR7, UR5, URZ ;  /* 0x0000000507057290 */ /* 0x000fe4000fffe03f */
[----:B------:R-:W-:Y:S02]  /*22170*/  IMAD.U32 R3, RZ, RZ, UR7 ;  /* 0x00000007ff037e24 */ /* 0x000fe4000f8e00ff */
[----:B------:R-:W-:Y:S02]  /*22180*/  IMAD R0, R0, UR8, RZ ;  /* 0x0000000800007c24 */ /* 0x000fe4000f8e02ff */
[----:B------:R-:W-:-:S02]  /*22190*/  IMAD R7, R6, R7, R4 ;  /* 0x0000000706077224 */ /* 0x000fc400078e0204 */
        /* <DEDUP_REMOVED lines=41> */
.L_x_11370:
[----:B------:R-:W-:Y:S05]  /*22430*/  BSYNC B1 ;  /* 0x0000000000017941 */ /* 0x000fea0003800000 */
.L_x_11369:
        /* <DEDUP_REMOVED lines=10> */
[----:B------:R-:W-:Y:S02]  /*224e0*/  @!P3 LEA R10, P5, R192, R2, 0x1 ;  /* 0x00000002c00ab211 */ /* 0x000fe400078a08ff */
        /* <DEDUP_REMOVED lines=10> */
.L_x_11372:
[----:B------:R-:W-:Y:S05]  /*22590*/  BSYNC B1 ;  /* 0x0000000000017941 */ /* 0x000fea0003800000 */
.L_x_11371:
        /* <DEDUP_REMOVED lines=10> */
[-C--:B------:R-:W-:Y:S02]  /*22640*/  @!P2 LEA R10, P5, R192, R2.reuse, 0x1 ;  /* 0x00000002c00aa211 */ /* 0x080fe400078a08ff */
        /* <DEDUP_REMOVED lines=10> */
.L_x_11374:
[----:B------:R-:W-:Y:S05]  /*226f0*/  BSYNC B1 ;  /* 0x0000000000017941 */ /* 0x000fea0003800000 */
.L_x_11373:
        /* <DEDUP_REMOVED lines=11> */
[-C--:B------:R-:W-:Y:S02]  /*227b0*/  @!P2 LEA R6, P5, R192, R2.reuse, 0x1 ;  /* 0x00000002c006a211 */ /* 0x080fe400078a08ff */
        /* <DEDUP_REMOVED lines=10> */
.L_x_11366:
[----:B------:R-:W-:Y:S05]  /*22860*/  BSYNC B0 ;  /* 0x0000000000007941 */ /* 0x000fea0003800000 */
.L_x_11358:
[----:B------:R-:W-:Y:S02]  /*22870*/  ULDC UR5, c[0x0][0xd38] ;  /* 0x00034e0000057ab9 */ /* 0x000fe40000000800 */
[----:B------:R-:W-:-:S06]  /*22880*/  UISETP.GE.AND UP0, UPT, UR4, UR5, UPT ;  /* 0x000000050400728c */ /* 0x000fcc000bf06270 */
[----:B------:R-:W-:-:S13]  /*22890*/  PLOP3.LUT P0, PT, PT, PT, UP0, 0x80, 0x0 ;  /* 0x000000000000781c */ /* 0x000fda0003f0f008 */
[----:B------:R-:W-:Y:S05]  /*228a0*/  @!P0 BRA `(.L_x_11375) ;  /* 0xfffffde800208947 */ /* 0x000fea000383ffff */
[----:B------:R-:W-:Y:S05]  /*228b0*/  EXIT ;  /* 0x000000000000794d */ /* 0x000fea0003800000 */
.L_x_11251:
[----:B------:R-:W-:-:S08]  /*228c0*/  NOP ;  /* 0x0000000000007918 */ /* 0x000fd00000000000 */
[----:B----4-:R-:W0:-:S00]  /*228d0*/  USETMAXREG.DEALLOC.CTAPOOL 0x18 ;  /* 0x00000018000079c8 */ /* 0x010e0000080e0500 */
[----:B0-----:R-:W2:Y:S01]  /*228e0*/  LDL.LU R2, [R1+0x47c] ;  /* 0x00047c0001027983 */ /* 0x001ea20000300800 */
[----:B------:R-:W-:-:S05]  /*228f0*/  LOP3.LUT R0, R0, 0x3, RZ, 0xc0, !PT ;  /* 0x0000000300007812 */ /* 0x000fca00078ec0ff */
[----:B------:R-:W0:Y:S01]  /*22900*/  S2UR UR6, SR_CTAID.X ;  /* 0x00000000000679c3 */ /* 0x000e220000002500 */
[----:B------:R-:W-:Y:S01]  /*22910*/  IMAD.MOV.U32 R18, RZ, RZ, RZ ;  /* 0x000000ffff127224 */ /* 0x000fe200078e00ff */
[----:B------:R-:W-:Y:S04]  /*22920*/  STL [R1+0x4a8], RZ ;  /* 0x0004a8ff01007387 */ /* 0x000fe80000100800 */
[----:B------:R-:W1:Y:S02]  /*22930*/  SHFL.IDX PT, R0, R0, RZ, 0x1f ;  /* 0x00001fff00007589 */ /* 0x000e6400000e0000 */
[----:B-1----:R-:W-:Y:S02]  /*22940*/  ISETP.NE.AND P0, PT, R0, RZ, PT ;  /* 0x000000ff0000720c */ /* 0x002fe40003f05270 */
[----:B------:R-:W0:Y:S11]  /*22950*/  LDC R0, c[0x0][0xd38] ;  /* 0x00034e00ff007b82 */ /* 0x000e360000000800 */
[----:B------:R-:W-:Y:S06]  /*22960*/  @P0 BAR.ARV 0x4, 0x180 ;  /* 0x0106000000000b1d */ /* 0x000fec0000002000 */
[----:B--2---:R-:W-:-:S04]  /*22970*/  LOP3.LUT R2, R2, 0xffffff7f, RZ, 0xc0, !PT ;  /* 0xffffff7f02027812 */ /* 0x004fc800078ec0ff */
[----:B------:R-:W-:Y:S02]  /*22980*/  @P0 LOP3.LUT R2, R2, 0x80, RZ, 0xfc, !PT ;  /* 0x0000008002020812 */ /* 0x000fe400078efcff */
[----:B0-----:R-:W-:Y:S01]  /*22990*/  ISETP.LE.AND P0, PT, R0, UR6, PT ;  /* 0x0000000600007c0c */ /* 0x001fe2000bf03270 */
[----:B------:R-:W-:Y:S02]  /*229a0*/  IMAD.MOV.U32 R0, RZ, RZ, 0x1 ;  /* 0x00000001ff007424 */ /* 0x000fe400078e00ff */
[----:B------:R0:W-:Y:S04]  /*229b0*/  STL [R1+0x47c], R2 ;  /* 0x00047c0201007387 */ /* 0x0001e80000100800 */
[----:B------:R0:W-:Y:S06]  /*229c0*/  STL [R1+0x474], R0 ;  /* 0x0004740001007387 */ /* 0x0001ec0000100800 */
        /* <DEDUP_REMOVED lines=23> */
[----:B------:R-:W-:Y:S04]  /*22b40*/  STL [R1+0x470], R4 ;  /* 0x0004700401007387 */ /* 0x000fe80000100800 */
[----:B------:R0:W-:Y:S04]  /*22b50*/  STL [R1+0x484], R3 ;  /* 0x0004840301007387 */ /* 0x0001e80000100800 */
[----:B------:R1:W-:Y:S01]  /*22b60*/  STL [R1+0x474], R2 ;  /* 0x0004740201007387 */ /* 0x0003e20000100800 */
[----:B0-----:R-:W-:-:S02]  /*22b70*/  LOP3.LUT R3, R0, 0x40, RZ, 0xfc, !PT ;  /* 0x0000004000037812 */ /* 0x001fc400078efcff */
[C---:B-1----:R-:W-:Y:S02]  /*22b80*/  LOP3.LUT R2, R0.reuse, 0x80, RZ, 0xfc, !PT ;  /* 0x0000008000027812 */ /* 0x042fe400078efcff */
[----:B------:R-:W-:-:S07]  /*22b90*/  LOP3.LUT R0, R0, 0xc0, RZ, 0xfc, !PT ;  /* 0x000000c000007812 */ /* 0x000fce00078efcff */
.L_x_11478:
        /* <DEDUP_REMOVED lines=14> */
[----:B01-34-:R-:W-:Y:S05]  /*22c80*/  @!P0 BRA `(.L_x_11377) ;  /* 0x0000000000208947 */ /* 0x01bfea0003800000 */
        /* <DEDUP_REMOVED lines=8> */
.L_x_11377:
[----:B------:R-:W-:Y:S01]  /*22d10*/  ULDC UR9, c[0x0][0xd54] ;  /* 0x0003550000097ab9 */ /* 0x000fe20000000800 */
[----:B------:R-:W-:Y:S01]  /*22d20*/  UMOV UR6, UR8 ;  /* 0x0000000800067c82 */ /* 0x000fe20008000000 */
[----:B------:R-:W-:-:S11]  /*22d30*/  UISETP.NE.AND UP0, UPT, UR9, 0x1, UPT ;  /* 0x000000010900788c */ /* 0x000fd6000bf05270 */
[----:B------:R-:W-:Y:S02]  /*22d40*/  @UP0 ULDC.64 UR10, c[0x0][0xd58] ;  /* 0x00035600000a0ab9 */ /* 0x000fe40000000a00 */
[----:B------:R-:W-:-:S04]  /*22d50*/  UIMAD.WIDE.U32 UR4, UR8, UR10, URZ ;  /* 0x0000000a080472a5 */ /* 0x000fc8000f8e003f */
[----:B------:R-:W-:-:S04]  /*22d60*/  @UP0 USHF.R.U32.HI UR6, URZ, UR11, UR5 ;  /* 0x0000000b3f060299 */ /* 0x000fc80008011605 */
[----:B------:R-:W-:-:S12]  /*22d70*/  UIMAD UR4, UR6, UR9, URZ ;  /* 0x00000009060472a4 */ /* 0x000fd8000f8e023f */
.L_x_11378:
        /* <DEDUP_REMOVED lines=48> */
.L_x_11380:
[----:B------:R-:W-:-:S11]  /*23080*/  UISETP.NE.AND UP0, UPT, UR5, 0x1, UPT ;  /* 0x000000010500788c */ /* 0x000fd6000bf05270 */
[----:B------:R-:W-:Y:S02]  /*23090*/  @UP0 ULDC.64 UR12, c[0x0][0xae0] ;  /* 0x0002b800000c0ab9 */ /* 0x000fe40000000a00 */
[----:B------:R-:W-:-:S04]  /*230a0*/  UIMAD.WIDE.U32 UR8, UR10, UR12, URZ ;  /* 0x0000000c0a0872a5 */ /* 0x000fc8000f8e003f */
[----:B------:R-:W-:-:S12]  /*230b0*/  @UP0 USHF.R.U32.HI UR10, URZ, UR13, UR9 ;  /* 0x0000000d3f0a0299 */ /* 0x000fd80008011609 */
.L_x_11381:
[----:B------:R-:W-:-:S04]  /*230c0*/  UIMAD UR10, UR10, UR5, UR5 ;  /* 0x000000050a0a72a4 */ /* 0x000fc8000f8e0205 */
[----:B------:R-:W-:-:S04]  /*230d0*/  UISETP.LT.AND UP0, UPT, UR4, UR10, UPT ;  /* 0x0000000a0400728c */ /* 0x000fc8000bf01270 */
[----:B------:R-:W-:-:S12]  /*230e0*/  USEL UR4, UR4, UR10, UP0 ;  /* 0x0000000a04047287 */ /* 0x000fd80008000000 */
.L_x_11379:
        /* <DEDUP_REMOVED lines=31> */
.L_x_11383:
[----:B------:R-:W-:-:S11]  /*232e0*/  UISETP.NE.AND UP0, UPT, UR5, 0x1, UPT ;  /* 0x000000010500788c */ /* 0x000fd6000bf05270 */
[----:B------:R-:W-:Y:S02]  /*232f0*/  @UP0 ULDC.64 UR10, c[0x0][0xae0] ;  /* 0x0002b800000a0ab9 */ /* 0x000fe40000000a00 */
[----:B------:R-:W-:-:S04]  /*23300*/  UIMAD.WIDE.U32 UR6, UR4, UR10, URZ ;  /* 0x0000000a040672a5 */ /* 0x000fc8000f8e003f */
[----:B------:R-:W-:-:S12]  /*23310*/  @UP0 USHF.R.U32.HI UR4, URZ, UR11, UR7 ;  /* 0x0000000b3f040299 */ /* 0x000fd80008011607 */
.L_x_11384:
[----:B------:R-:W-:-:S04]  /*23320*/  UIMAD UR4, UR4, UR5, URZ ;  /* 0x00000005040472a4 */ /* 0x000fc8000f8e023f */
[----:B------:R-:W-:-:S04]  /*23330*/  UISETP.LT.AND UP0, UPT, UR8, UR4, UPT ;  /* 0x000000040800728c */ /* 0x000fc8000bf01270 */
[----:B------:R-:W-:-:S12]  /*23340*/  USEL UR8, UR8, UR4, !UP0 ;  /* 0x0000000408087287 */ /* 0x000fd8000c000000 */
.L_x_11382:
        /* <DEDUP_REMOVED lines=27> */
.L_x_11386:
        /* <DEDUP_REMOVED lines=20> */
.L_x_11389:
[----:B------:R-:W-:Y:S05]  /*23640*/  BSYNC B6 ;  /* 0x0000000000067941 */ /* 0x000fea0003800000 */
.L_x_11388:
        /* <DEDUP_REMOVED lines=20> */
.L_x_11392:
        /* <DEDUP_REMOVED lines=15> */
.L_x_11391:
[----:B------:R-:W-:Y:S05]  /*23880*/  BSYNC B6 ;  /* 0x0000000000067941 */ /* 0x000fea0003800000 */
.L_x_11390:
[----:B------:R-:W-:Y:S01]  /*23890*/  ULDC.64 UR4, c[0x0][0xaf0] ;  /* 0x0002bc0000047ab9 */ /* 0x000fe20000000a00 */
[----:B------:R-:W2:Y:S01]  /*238a0*/  LDL.LU R4, [R1+0x47c] ;  /* 0x00047c0001047983 */ /* 0x000ea20000300800 */
[----:B------:R-:W-:Y:S01]  /*238b0*/  UISETP.NE.U32.AND UP0, UPT, UR4, URZ, UPT ;  /* 0x0000003f0400728c */ /* 0x000fe2000bf05070 */
[----:B------:R-:W-:-:S03]  /*238c0*/  IMAD.U32 R19, RZ, RZ, UR43 ;  /* 0x0000002bff137e24 */ /* 0x000fc6000f8e00ff */
        /* <DEDUP_REMOVED lines=17> */
[----:B------:R-:W-:-:S05]  /*239e0*/  @P1 LOP3.LUT R4, R4, 0x1, RZ, 0xfc, !PT ;  /* 0x0000000104041812 */ /* 0x000fca00078efcff */
[----:B------:R0:W-:Y:S01]  /*239f0*/  STL [R1+0x47c], R4 ;  /* 0x00047c0401007387 */ /* 0x0001e20000100800 */
[----:B---3--:R-:W-:Y:S02]  /*23a00*/  SHF.R.S32.HI R7, RZ, 0x1f, R19 ;  /* 0x0000001fff077819 */ /* 0x008fe40000011413 */
[----:B------:R-:W-:-:S03]  /*23a10*/  SEL R16, R19, RZ, !P1 ;  /* 0x000000ff13107207 */ /* 0x000fc60004800000 */
[----:B------:R0:W-:Y:S01]  /*23a20*/  STL [R1+0x478], R7 ;  /* 0x0004780701007387 */ /* 0x0001e20000100800 */
[----:B------:R-:W-:Y:S05]  /*23a30*/  BRA.DIV UR4, `(.L_x_11393) ;  /* 0x0000004a04647947 */ /* 0x000fea000b800000 */
[----:B------:R1:W2:Y:S02]  /*23a40*/  SHFL.IDX PT, R14, R5, RZ, 0x1f ;  /* 0x00001fff050e7589 */ /* 0x0002a400000e0000 */
.L_x_11494:
[----:B------:R-:W-:Y:S01]  /*23a50*/  PLOP3.LUT P2, PT, PT, PT, PT, 0x8, 0x0 ;  /* 0x000000000000781c */ /* 0x000fe20003f4e170 */
[----:B------:R3:W-:Y:S01]  /*23a60*/  STL [R1+0x48c], R0 ;  /* 0x00048c0001007387 */ /* 0x0007e20000100800 */
        /* <DEDUP_REMOVED lines=8> */
.L_x_11497:
[----:B------:R-:W-:Y:S05]  /*23af0*/  @!P6 BRA `(.L_x_11394) ;  /* 0x0000000000e8e947 */ /* 0x000fea0003800000 */
[----:B------:R-:W-:Y:S01]  /*23b00*/  IMAD.MOV.U32 R16, RZ, RZ, R19 ;  /* 0x000000ffff107224 */ /* 0x000fe200078e0013 */
[----:B------:R-:W-:Y:S06]  /*23b10*/  @!P1 BRA `(.L_x_11396) ;  /* 0x00000000004c9947 */ /* 0x000fec0003800000 */
[----:B------:R-:W0:Y:S01]  /*23b20*/  LDC R6, c[0x0][0x43c] ;  /* 0x00010f00ff067b82 */ /* 0x000e220000000800 */
[----:B------:R-:W-:Y:S01]  /*23b30*/  IMAD.MOV.U32 R8, RZ, RZ, R0 ;  /* 0x000000ffff087224 */ /* 0x000fe200078e0000 */
[----:B------:R-:W-:Y:S01]  /*23b40*/  ULDC.64 UR4, c[0x0][0x428] ;  /* 0x00010a0000047ab9 */ /* 0x000fe20000000a00 */
[----:B0-----:R-:W-:-:S13]  /*23b50*/  ISETP.NE.AND P0, PT, R6, 0x1, PT ;  /* 0x000000010600780c */ /* 0x001fda0003f05270 */
[----:B-1-3--:R-:W0:Y:S02]  /*23b60*/  @P0 LDC.64 R4, c[0x0][0x440] ;  /* 0x00011000ff040b82 */ /* 0x00ae240000000a00 */
        /* <DEDUP_REMOVED lines=14> */
.L_x_11396:
[----:B0-----:R-:W2:Y:S01]  /*23c50*/  LDL R2, [R1+0x474] ;  /* 0x0004740001027983 */ /* 0x001ea20000100800 */
[----:B---3--:R-:W-:Y:S01]  /*23c60*/  IMAD R0, R18, 0x8, R17 ;  /* 0x0000000812007824 */ /* 0x008fe200078e0211 */
[----:B--2---:R-:W-:-:S04]  /*23c70*/  SHF.L.U32 R2, R2, 0x1f, RZ ;  /* 0x0000001f02027819 */ /* 0x004fc800000006ff */
[----:B------:R-:W0:Y:S02]  /*23c80*/  SYNCS.PHASECHK.TRANS64.TRYWAIT P0, [R0+URZ+0x32440], R2 ;  /* 0x03244002000075a7 */ /* 0x000e24000800017f */
[----:B0-----:R-:W-:Y:S05]  /*23c90*/  @!P0 BRA `(.L_x_11397) ;  /* 0x00000048000c8947 */ /* 0x001fea0003800000 */
.L_x_11498:
        /* <DEDUP_REMOVED lines=11> */
.L_x_11398:
[----:B------:R-:W2:Y:S04]  /*23d50*/  LDL R3, [R1+0x48c] ;  /* 0x00048c0001037983 */ /* 0x000ea80000100800 */
[----:B0-----:R-:W3:Y:S01]  /*23d60*/  LDL.LU R2, [R1+0x47c] ;  /* 0x00047c0001027983 */ /* 0x001ee20000300800 */
[----:B------:R-:W-:Y:S01]  /*23d70*/  R2UR UR33, R0 ;  /* 0x00000000002172ca */ /* 0x000fe200000e0000 */
[----:B------:R-:W-:Y:S01]  /*23d80*/  IMAD R0, R18, 0x3000, R17 ;  /* 0x0000300012007824 */ /* 0x000fe200078e0211 */
[----:B------:R-:W-:Y:S01]  /*23d90*/  PLOP3.LUT P0, PT, PT, PT, PT, 0x80, 0x0 ;  /* 0x000000000000781c */ /* 0x000fe20003f0f070 */
[----:B------:R-:W-:Y:S01]  /*23da0*/  UIADD3 UR4, UP0, UR46, 0x370, URZ ;  /* 0x000003702e047890 */ /* 0x000fe2000ff1e03f */
[----:B-----5:R-:W-:Y:S01]  /*23db0*/  R2UR UR37, R16 ;  /* 0x00000000102572ca */ /* 0x020fe200000e0000 */
[----:B------:R-:W-:Y:S01]  /*23dc0*/  UMOV UR6, 0x0 ;  /* 0x0000000000067882 */ /* 0x000fe20000000000 */
[----:B------:R-:W-:Y:S01]  /*23dd0*/  R2UR UR32, R0 ;  /* 0x00000000002072ca */ /* 0x000fe200000e0000 */
[----:B------:R-:W-:Y:S01]  /*23de0*/  UIADD3.X UR5, URZ, UR47, URZ, UP0, !UPT ;  /* 0x0000002f3f057290 */ /* 0x000fe200087fe43f */
[----:B------:R-:W-:Y:S01]  /*23df0*/  UMOV UR7, 0x14f00000 ;  /* 0x14f0000000077882 */ /* 0x000fe20000000000 */
[----:B------:R-:W-:-:S04]  /*23e00*/  UMOV UR34, URZ ;  /* 0x0000003f00227c82 */ /* 0x000fc80008000000 */
[----:B------:R-:W-:-:S06]  /*23e10*/  UIADD3 UR33, UR33, 0x32430, URZ ;  /* 0x0003243021217890 */ /* 0x000fcc000fffe03f */
[----:B------:R-:W-:Y:S01]  /*23e20*/  UIADD3 UR32, UR32, 0x1c400, URZ ;  /* 0x0001c40020207890 */ /* 0x000fe2000fffe03f */
[----:B--2---:R-:W-:Y:S02]  /*23e30*/  R2UR UR35, R3 ;  /* 0x00000000032372ca */ /* 0x004fe400000e0000 */
[----:B---3--:R-:W-:-:S04]  /*23e40*/  LOP3.LUT R2, R2, 0xfffffffd, RZ, 0xc0, !PT ;  /* 0xfffffffd02027812 */ /* 0x008fc800078ec0ff */
[----:B------:R-:W-:-:S07]  /*23e50*/  @P0 LOP3.LUT R2, R2, 0x2, RZ, 0xfc, !PT ;  /* 0x0000000202020812 */ /* 0x000fce00078efcff */
[----:B------:R-:W-:Y:S01]  /*23e60*/  UIMAD UR35, UR35, 0x60, URZ ;  /* 0x00000060232378a4 */ /* 0x000fe2000f8e023f */
[----:B------:R0:W-:Y:S08]  /*23e70*/  STL [R1+0x47c], R2 ;  /* 0x00047c0201007387 */ /* 0x0001f00000100800 */
[----:B------:R0:W-:Y:S01]  /*23e80*/  UTMALDG.4D [UR32], [UR4], desc[UR6] ;  /* 0x00000620040075b4 */ /* 0x0001e20008019000 */
[----:B------:R-:W-:-:S02]  /*23e90*/  NOP ;  /* 0x0000000000007918 */ /* 0x000fc40000000000 */
.L_x_11394:
[----:B------:R-:W-:Y:S05]  /*23ea0*/  WARPSYNC.ALL ;  /* 0x0000000000007948 */ /* 0x000fea0003800000 */
[----:B---3--:R-:W-:Y:S01]  /*23eb0*/  VIADD R0, R17, 0x18400 ;  /* 0x0001840011007836 */ /* 0x008fe20000000000 */
[----:B------:R-:W-:Y:S01]  /*23ec0*/  BAR.SYNC.DEFER_BLOCKING 0x8, 0x180 ;  /* 0x0206000000007b1d */ /* 0x000fe20000010000 */
[----:B------:R-:W-:Y:S02]  /*23ed0*/  USHF.R.S32.HI UR44, URZ, 0x1f, UR36 ;  /* 0x0000001f3f2c7899 */ /* 0x000fe40008011424 */
[----:B0-----:R-:W-:Y:S01]  /*23ee0*/  USHF.R.S32.HI UR37, URZ, 0x1f, UR43 ;  /* 0x0000001f3f257899 */ /* 0x001fe2000801142b */
[----:B------:R-:W-:-:S02]  /*23ef0*/  LOP3.LUT P0, RZ, R0, 0x3ff, RZ, 0xc0, !PT ;  /* 0x000003ff00ff7812 */ /* 0x000fc4000780c0ff */
[----:B------:R-:W-:Y:S11]  /*23f00*/  BSSY B6, `(.L_x_11399) ;  /* 0x0000012000067945 */ /* 0x000ff60003800000 */
[----:B------:R-:W-:Y:S05]  /*23f10*/  @!P0 BRA `(.L_x_11400) ;  /* 0x0000000000408947 */ /* 0x000fea0003800000 */
[----:B------:R-:W-:Y:S01]  /*23f20*/  MOV R2, 0x0 ;  /* 0x0000000000027802 */ /* 0x000fe20000000f00 */
[----:B------:R-:W-:Y:S01]  /*23f30*/  ULDC.64 UR6, c[0x4][0x118] ;  /* 0x0100460000067ab9 */ /* 0x000fe20000000a00 */
[----:B------:R-:W-:Y:S01]  /*23f40*/  ULDC.64 UR8, c[0x4][0x120] ;  /* 0x0100480000087ab9 */ /* 0x000fe20000000a00 */
[----:B------:R-:W-:Y:S01]  /*23f50*/  ULDC.64 UR4, c[0x4][0x20] ;  /* 0x0100080000047ab9 */ /* 0x000fe20000000a00 */
[----:B------:R-:W-:Y:S02]  /*23f60*/  IMAD.U32 R4, RZ, RZ, UR6 ;  /* 0x00000006ff047e24 */ /* 0x000fe4000f8e00ff */
[----:B------:R-:W0:Y:S01]  /*23f70*/  LDC.64 R2, c[0x4][R2] ;  /* 0x0100000002027b82 */ /* 0x000e220000000a00 */
[----:B-1----:R-:W-:Y:S02]  /*23f80*/  IMAD.U32 R5, RZ, RZ, UR7 ;  /* 0x00000007ff057e24 */ /* 0x002fe4000f8e00ff */
        /* <DEDUP_REMOVED lines=9> */
.L_x_11400:
[----:B------:R-:W-:Y:S05]  /*24020*/  BSYNC B6 ;  /* 0x0000000000067941 */ /* 0x000fea0003800000 */
.L_x_11399:
[----:B------:R0:W5:Y:S01]  /*24030*/  LDL R8, [R1+0x470] ;  /* 0x0004700001087983 */ /* 0x0001620000100800 */
[----:B------:R-:W2:Y:S01]  /*24040*/  LDC R6, c[0x0][0x448] ;  /* 0x00011200ff067b82 */ /* 0x000ea20000000800 */
[----:B------:R-:W-:Y:S01]  /*24050*/  ULDC.64 UR8, c[0x0][0x2d8] ;  /* 0x0000b60000087ab9 */ /* 0x000fe20000000a00 */
[----:B------:R-:W3:Y:S01]  /*24060*/  S2R R2, SR_TID.X ;  /* 0x0000000000027919 */ /* 0x000ee20000002100 */
[----:B------:R-:W-:Y:S02]  /*24070*/  UIMAD UR6, UR44, UR8, URZ ;  /* 0x000000082c0672a4 */ /* 0x000fe4000f8e023f */
[----:B------:R-:W-:Y:S01]  /*24080*/  UIMAD.WIDE.U32 UR4, UR36, UR8, URZ ;  /* 0x00000008240472a5 */ /* 0x000fe2000f8e003f */
[----:B------:R-:W4:Y:S01]  /*24090*/  S2R R0, SR_TID.X ;  /* 0x0000000000007919 */ /* 0x000f220000002100 */
[----:B------:R-:W-:-:S03]  /*240a0*/  UIMAD UR6, UR36, UR9, UR6 ;  /* 0x00000009240672a4 */ /* 0x000fc6000f8e0206 */
[----:B------:R-:W-:Y:S01]  /*240b0*/  ULDC.64 UR8, c[0x0][0x2e0] ;  /* 0x0000b80000087ab9 */ /* 0x000fe20000000a00 */
[----:B------:R-:W-:Y:S02]  /*240c0*/  UIADD3 UR5, UR5, UR6, URZ ;  /* 0x0000000605057290 */ /* 0x000fe4000fffe03f */
[----:B------:R-:W-:Y:S02]  /*240d0*/  UIMAD UR6, UR37, UR8, URZ ;  /* 0x00000008250672a4 */ /* 0x000fe4000f8e023f */
[----:B------:R-:W-:Y:S02]  /*240e0*/  UIMAD.WIDE.U32 UR4, UR43, UR8, UR4 ;  /* 0x000000082b0472a5 */ /* 0x000fe4000f8e0004 */
[----:B------:R-:W-:-:S04]  /*240f0*/  UIMAD UR6, UR43, UR9, UR6 ;  /* 0x000000092b0672a4 */ /* 0x000fc8000f8e0206 */
[----:B------:R-:W-:Y:S02]  /*24100*/  UIADD3 UR6, UR5, UR6, URZ ;  /* 0x0000000605067290 */ /* 0x000fe4000fffe03f */
[----:B-1----:R-:W-:Y:S01]  /*24110*/  IMAD.U32 R5, RZ, RZ, UR5 ;  /* 0x00000005ff057e24 */ /* 0x002fe2000f8e00ff */
[----:B--2---:R-:W-:Y:S02]  /*24120*/  ISETP.NE.AND P0, PT, R6, 0x1, PT ;  /* 0x000000010600780c */ /* 0x004fe40003f05270 */
[----:B---3--:R-:W-:-:S11]  /*24130*/  LOP3.LUT R4, R2, 0x7f, RZ, 0xc0, !PT ;  /* 0x0000007f02047812 */ /* 0x008fd600078ec0ff */
[----:B------:R-:W1:Y:S01]  /*24140*/  @P0 LDC R3, c[0x0][0x44c] ;  /* 0x00011300ff030b82 */ /* 0x000e620000000800 */
[----:B----4-:R-:W-:Y:S01]  /*24150*/  IMAD.SHL.U32 R0, R0, 0x10, RZ ;  /* 0x0000001000007824 */ /* 0x010fe200078e00ff */
[----:B------:R-:W-:-:S04]  /*24160*/  SHF.R.U32.HI R4, RZ, 0x3, R4 ;  /* 0x00000003ff047819 */ /* 0x000fc80000011604 */
[----:B------:R-:W-:Y:S02]  /*24170*/  LOP3.LUT R0, R4, 0x70, R0, 0xf8, !PT ;  /* 0x0000007004007812 */ /* 0x000fe400078ef800 */
[----:B------:R-:W2:Y:S01]  /*24180*/  @P0 LDC R2, c[0x0][0x450] ;  /* 0x00011400ff020b82 */ /* 0x000ea20000000800 */
[----:B------:R-:W-:Y:S01]  /*24190*/  IMAD.U32 R4, RZ, RZ, UR4 ;  /* 0x00000004ff047e24 */ /* 0x000fe2000f8e00ff */
[----:B------:R-:W-:Y:S01]  /*241a0*/  ULDC.64 UR4, c[0x0][0x2d0] ;  /* 0x0000b40000047ab9 */ /* 0x000fe20000000a00 */
[----:B------:R-:W-:-:S04]  /*241b0*/  VIADD R7, R0, UR40 ;  /* 0x0000002800077c36 */ /* 0x000fc80008000000 */
[----:B------:R-:W-:Y:S01]  /*241c0*/  IMAD.MOV.U32 R0, RZ, RZ, R7 ;  /* 0x000000ffff007224 */ /* 0x000fe200078e0007 */
[----:B------:R3:W-:Y:S01]  /*241d0*/  STL [R1+0x488], R7 ;  /* 0x0004880701007387 */ /* 0x0007e20000100800 */
[----:B-1----:R-:W-:-:S05]  /*241e0*/  @P0 IMAD.HI.U32 R3, R7, R3, RZ ;  /* 0x0000000307030227 */ /* 0x002fca00078e00ff */
[----:B--2---:R-:W-:Y:S01]  /*241f0*/  @P0 SHF.R.U32.HI R0, RZ, R2, R3 ;  /* 0x00000002ff000219 */ /* 0x004fe20000011603 */
        /* <DEDUP_REMOVED lines=11> */
[----:B---3--:R-:W1:Y:S03]  /*242b0*/  S2R R7, SR_TID.X ;  /* 0x0000000000077919 */ /* 0x008e660000002100 */
[----:B------:R-:W-:Y:S01]  /*242c0*/  SHF.R.S32.HI R4, RZ, 0x1f, R0 ;  /* 0x0000001fff047819 */ /* 0x000fe20000011400 */
[----:B------:R-:W-:-:S04]  /*242d0*/  IMAD.WIDE.U32 R2, R0, UR4, R2 ;  /* 0x0000000400027c25 */ /* 0x000fc8000f8e0002 */
[----:B------:R-:W-:Y:S01]  /*242e0*/  IMAD R4, R4, UR4, RZ ;  /* 0x0000000404047c24 */ /* 0x000fe2000f8e02ff */
[----:B------:R-:W-:-:S03]  /*242f0*/  ULDC UR4, c[0x0][0x2b8] ;  /* 0x0000ae0000047ab9 */ /* 0x000fc60000000800 */
[----:B------:R-:W-:Y:S01]  /*24300*/  IMAD R4, R0, UR5, R4 ;  /* 0x0000000500047c24 */ /* 0x000fe2000f8e0204 */
[----:B------:R-:W-:-:S03]  /*24310*/  LEA R0, P1, R2, UR6, 0x1 ;  /* 0x0000000602007c11 */ /* 0x000fc6000f8208ff */
[----:B------:R-:W-:Y:S02]  /*24320*/  IMAD.IADD R3, R3, 0x1, R4 ;  /* 0x0000000103037824 */ /* 0x000fe400078e0204 */
[----:B-1----:R-:W-:-:S05]  /*24330*/  IMAD.SHL.U32 R9, R7, 0x8, RZ ;  /* 0x0000000807097824 */ /* 0x002fca00078e00ff */
[----:B------:R-:W-:Y:S02]  /*24340*/  LOP3.LUT R9, R9, 0x38, RZ, 0xc0, !PT ;  /* 0x0000003809097812 */ /* 0x000fe400078ec0ff */
[----:B------:R-:W-:Y:S02]  /*24350*/  LOP3.LUT R7, R7, 0x7f, RZ, 0xc0, !PT ;  /* 0x0000007f07077812 */ /* 0x000fe400078ec0ff */
[----:B------:R-:W-:Y:S01]  /*24360*/  ISETP.GE.AND P0, PT, R9, UR4, PT ;  /* 0x0000000409007c0c */ /* 0x000fe2000bf06270 */
[----:B------:R-:W-:Y:S01]  /*24370*/  UMOV UR4, 0xffffffff ;  /* 0xffffffff00047882 */ /* 0x000fe20000000000 */
[----:B------:R-:W-:Y:S02]  /*24380*/  LEA.HI.X R3, R2, UR7, R3, 0x1, P1 ;  /* 0x0000000702037c11 */ /* 0x000fe400088f0c03 */
[----:B------:R-:W-:Y:S01]  /*24390*/  SHF.R.U32.HI R10, RZ, 0x3, R7 ;  /* 0x00000003ff0a7819 */ /* 0x000fe20000011607 */
[----:B0-----:R-:W-:Y:S08]  /*243a0*/  BRA.DIV UR4, `(.L_x_11401) ;  /* 0x00000042045c7947 */ /* 0x001ff0000b800000 */
[----:B------:R-:W0:Y:S01]  /*243b0*/  SHFL.IDX PT, R5, R0, RZ, 0x181f ;  /* 0x00181fff00057589 */ /* 0x000e2200000e0000 */
[----:B------:R-:W-:Y:S01]  /*243c0*/  ULDC UR4, c[0x0][0x288] ;  /* 0x0000a20000047ab9 */ /* 0x000fe20000000800 */
[----:B------:R-:W-:Y:S02]  /*243d0*/  VIADD R10, R10, UR40 ;  /* 0x000000280a0a7c36 */ /* 0x000fe40008000000 */
[----:B------:R-:W1:Y:S01]  /*243e0*/  SHFL.IDX PT, R4, R3, RZ, 0x181f ;  /* 0x00181fff03047589 */ /* 0x000e6200000e0000 */
[----:B------:R-:W-:Y:S02]  /*243f0*/  IMAD R2, R6, UR4, RZ ;  /* 0x0000000406027c24 */ /* 0x000fe4000f8e02ff */
[C---:B------:R-:W-:Y:S01]  /*24400*/  VIADD R11, R10.reuse, 0x10 ;  /* 0x000000100a0b7836 */ /* 0x040fe20000000000 */
[----:B------:R-:W2:Y:S02]  /*24410*/  SHFL.IDX PT, R6, R0, 0x1, 0x181f ;  /* 0x00381f0000067f89 */ /* 0x000ea400000e0000 */
[----:B------:R-:W-:-:S02]  /*24420*/  ISETP.GE.AND P3, PT, R10, R2, PT ;  /* 0x000000020a00720c */ /* 0x000fc40003f66270 */
[----:B------:R-:W3:Y:S01]  /*24430*/  SHFL.IDX PT, R7, R3, 0x1, 0x181f ;  /* 0x00381f0003077f89 */ /* 0x000ee200000e0000 */
[----:B------:R-:W-:-:S03]  /*24440*/  ISETP.GE.AND P1, PT, R11, R2, PT ;  /* 0x000000020b00720c */ /* 0x000fc60003f26270 */
[----:B------:R4:W-:Y:S04]  /*24450*/  STL [R1+0x490], R11 ;  /* 0x0004900b01007387 */ /* 0x0009e80000100800 */
[----:B------:R-:W-:Y:S03]  /*24460*/  STL [R1+0x480], R10 ;  /* 0x0004800a01007387 */ /* 0x000fe60000100800 */
[----:B0-----:R-:W-:Y:S01]  /*24470*/  @!P3 LEA R5, P2, R9, R5, 0x1 ;  /* 0x000000050905b211 */ /* 0x001fe200078408ff */
[----:B----4-:R-:W-:-:S04]  /*24480*/  VIADD R11, R10, 0x20 ;  /* 0x000000200a0b7836 */ /* 0x010fc80000000000 */
[----:B-1----:R-:W-:Y:S01]  /*24490*/  @!P3 IMAD.X R4, RZ, RZ, R4, P2 ;  /* 0x000000ffff04b224 */ /* 0x002fe200010e0604 */
[----:B------:R-:W-:Y:S04]  /*244a0*/  STL [R1+0x494], R11 ;  /* 0x0004940b01007387 */ /* 0x000fe80000100800 */
[----:B------:R-:W-:-:S04]  /*244b0*/  @!P3 LOP3.LUT R5, R5, R4, RZ, 0x3c, !PT ;  /* 0x000000040505b212 */ /* 0x000fc800078e3cff */
[----:B------:R-:W-:-:S04]  /*244c0*/  @!P3 LOP3.LUT R4, R5, R4, RZ, 0x3c, !PT ;  /* 0x000000040504b212 */ /* 0x000fc800078e3cff */
[----:B------:R-:W-:-:S05]  /*244d0*/  @!P3 LOP3.LUT R5, R5, R4, RZ, 0x3c, !PT ;  /* 0x000000040505b212 */ /* 0x000fca00078e3cff */
[----:B-----5:R2:W-:Y:S02]  /*244e0*/  @!P3 LDGSTS.E.BYPASS.LTC128B.128 [R8+0x18400], desc[UR48][R4.64], !P0 ;  /* 0x184000000408bfae */ /* 0x0205e4000c101d70 */
[----:B--2---:R-:W-:Y:S02]  /*244f0*/  @!P1 LEA R4, P2, R9, R6, 0x1 ;  /* 0x0000000609049211 */ /* 0x004fe400078408ff */
[----:B------:R-:W-:Y:S03]  /*24500*/  SHFL.IDX PT, R6, R3, 0x3, 0x181f ;  /* 0x00781f0003067f89 */ /* 0x000fe600000e0000 */
[----:B---3--:R-:W-:Y:S02]  /*24510*/  @!P1 IMAD.X R5, RZ, RZ, R7, P2 ;  /* 0x000000ffff059224 */ /* 0x008fe400010e0607 */
[----:B------:R-:W-:-:S03]  /*24520*/  VIADD R7, R10, 0x30 ;  /* 0x000000300a077836 */ /* 0x000fc60000000000 */
[----:B------:R0:W-:Y:S01]  /*24530*/  @!P1 LDGSTS.E.BYPASS.LTC128B.128 [R8+0x18c00], desc[UR48][R4.64], !P0 ;  /* 0x18c0000004089fae */ /* 0x0001e2000c101d70 */
[----:B------:R-:W-:-:S03]  /*24540*/  ISETP.GE.AND P1, PT, R11, R2, PT ;  /* 0x000000020b00720c */ /* 0x000fc60003f26270 */
[----:B------:R-:W-:Y:S04]  /*24550*/  STL [R1+0x498], R7 ;  /* 0x0004980701007387 */ /* 0x000fe80000100800 */
[----:B0-----:R-:W0:Y:S04]  /*24560*/  SHFL.IDX PT, R5, R0, 0x2, 0x181f ;  /* 0x00581f0000057f89 */ /* 0x001e2800000e0000 */
[----:B------:R-:W1:Y:S02]  /*24570*/  SHFL.IDX PT, R4, R3, 0x2, 0x181f ;  /* 0x00581f0003047f89 */ /* 0x000e6400000e0000 */
[----:B0-----:R-:W-:-:S05]  /*24580*/  @!P1 LEA R5, P2, R9, R5, 0x1 ;  /* 0x0000000509059211 */ /* 0x001fca00078408ff */
[----:B-1----:R-:W-:-:S05]  /*24590*/  @!P1 IMAD.X R4, RZ, RZ, R4, P2 ;  /* 0x000000ffff049224 */ /* 0x002fca00010e0604 */
        /* <DEDUP_REMOVED lines=33> */
[-C--:B------:R-:W-:Y:S01]  /*247b0*/  @!P1 LOP3.LUT R5, R5, R4.reuse, RZ, 0x3c, !PT ;  /* 0x0000000405059212 */ /* 0x080fe200078e3cff */
[----:B------:R-:W-:Y:S03]  /*247c0*/  SHFL.IDX PT, R3, R3, 0x7, 0x181f ;  /* 0x00f81f0003037f89 */ /* 0x000fe600000e0000 */
        /* <DEDUP_REMOVED lines=11> */
[----:B-1----:R2:W-:Y:S02]  /*24880*/  @!P1 LDGSTS.E.BYPASS.LTC128B.128 [R8+0x1b400], desc[UR48][R4.64], !P0 ;  /* 0x1b40000004089fae */ /* 0x0025e4000c101d70 */
.L_x_11515:
[----:B0-2---:R-:W2:Y:S02]  /*24890*/  LDL R4, [R1+0x480] ;  /* 0x0004800001047983 */ /* 0x005ea40000100800 */
        /* <DEDUP_REMOVED lines=11> */
.L_x_11402:
        /* <DEDUP_REMOVED lines=35> */
.L_x_11404:
[----:B------:R-:W-:Y:S05]  /*24b80*/  BSYNC B6 ;  /* 0x0000000000067941 */ /* 0x000fea0003800000 */
.L_x_11403:
[----:B0-----:R-:W2:Y:S01]  /*24b90*/  LDL.LU.64 R4, [R1+0x4b0] ;  /* 0x0004b00001047983 */ /* 0x001ea20000300a00 */
[----:B------:R-:W0:Y:S01]  /*24ba0*/  LDC R8, c[0x0][0x448] ;  /* 0x00011200ff087b82 */ /* 0x000e220000000800 */
[----:B------:R-:W-:Y:S02]  /*24bb0*/  ULDC.64 UR8, c[0x0][0x3e0] ;  /* 0x0000f80000087ab9 */ /* 0x000fe40000000a00 */
[----:B------:R-:W3:Y:S04]  /*24bc0*/  LDL.LU R2, [R1+0x4b8] ;  /* 0x0004b80001027983 */ /* 0x000ee80000300800 */
[----:B------:R-:W4:Y:S01]  /*24bd0*/  LDL.LU R3, [R1+0x488] ;  /* 0x0004880001037983 */ /* 0x000f220000300800 */
[----:B------:R-:W-:Y:S01]  /*24be0*/  UIMAD UR6, UR37, UR8, URZ ;  /* 0x00000008250672a4 */ /* 0x000fe2000f8e023f */
[----:B------:R-:W1:Y:S03]  /*24bf0*/  S2R R10, SR_TID.X ;  /* 0x00000000000a7919 */ /* 0x000e660000002100 */
[----:B------:R-:W-:Y:S01]  /*24c00*/  UIMAD UR6, UR43, UR9, UR6 ;  /* 0x000000092b0672a4 */ /* 0x000fe2000f8e0206 */
[----:B0-----:R-:W-:-:S13]  /*24c10*/  ISETP.NE.AND P0, PT, R8, 0x1, PT ;  /* 0x000000010800780c */ /* 0x001fda0003f05270 */
[----:B------:R-:W4:Y:S01]  /*24c20*/  @P0 LDC R0, c[0x0][0x44c] ;  /* 0x00011300ff000b82 */ /* 0x000f220000000800 */
[C---:B-1----:R-:W-:Y:S02]  /*24c30*/  IMAD.SHL.U32 R9, R10.reuse, 0x8, RZ ;  /* 0x000000080a097824 */ /* 0x042fe400078e00ff */
[----:B------:R-:W-:-:S03]  /*24c40*/  IMAD.SHL.U32 R10, R10, 0x8, RZ ;  /* 0x000000080a0a7824 */ /* 0x000fc600078e00ff */
[----:B------:R-:W-:Y:S02]  /*24c50*/  LOP3.LUT R9, R9, 0x38, RZ, 0xc0, !PT ;  /* 0x0000003809097812 */ /* 0x000fe400078ec0ff */
[----:B------:R-:W-:-:S04]  /*24c60*/  LOP3.LUT R10, R10, 0x38, RZ, 0xc0, !PT ;  /* 0x000000380a0a7812 */ /* 0x000fc800078ec0ff */
[C---:B------:R-:W-:Y:S02]  /*24c70*/  LOP3.LUT R12, R10.reuse, 0x40, RZ, 0xfc, !PT ;  /* 0x000000400a0c7812 */ /* 0x040fe400078efcff */
[C---:B------:R-:W-:Y:S02]  /*24c80*/  LOP3.LUT R11, R10.reuse, 0x80, RZ, 0xfc, !PT ;  /* 0x000000800a0b7812 */ /* 0x040fe400078efcff */
[----:B------:R-:W-:Y:S02]  /*24c90*/  LOP3.LUT R10, R10, 0xc0, RZ, 0xfc, !PT ;  /* 0x000000c00a0a7812 */ /* 0x000fe400078efcff */
[----:B--2---:R-:W-:Y:S02]  /*24ca0*/  R2UR UR5, R5 ;  /* 0x00000000050572ca */ /* 0x004fe400000e0000 */
[----:B------:R-:W-:Y:S02]  /*24cb0*/  R2UR UR4, R4 ;  /* 0x00000000040472ca */ /* 0x000fe400000e0000 */
[----:B---3--:R-:W-:-:S02]  /*24cc0*/  R2UR UR5, R2 ;  /* 0x00000000020572ca */ /* 0x008fc400000e0000 */
[----:B------:R-:W0:Y:S01]  /*24cd0*/  @P0 LDC R2, c[0x0][0x450] ;  /* 0x00011400ff020b82 */ /* 0x000e220000000800 */
[----:B----4-:R-:W-:-:S04]  /*24ce0*/  @P0 IMAD.HI.U32 R0, R3, R0, RZ ;  /* 0x0000000003000227 */ /* 0x010fc800078e00ff */
[----:B------:R-:W-:-:S06]  /*24cf0*/  IMAD.MOV.U32 R4, RZ, RZ, R3 ;  /* 0x000000ffff047224 */ /* 0x000fcc00078e0003 */
[----:B------:R-:W-:-:S04]  /*24d00*/  UIMAD.WIDE.U32 UR4, UR43, UR8, UR4 ;  /* 0x000000082b0472a5 */ /* 0x000fc8000f8e0004 */
[----:B------:R-:W-:Y:S02]  /*24d10*/  UIADD3 UR6, UR5, UR6, URZ ;  /* 0x0000000605067290 */ /* 0x000fe4000fffe03f */
[----:B------:R-:W-:Y:S02]  /*24d20*/  IMAD.U32 R6, RZ, RZ, UR4 ;  /* 0x00000004ff067e24 */ /* 0x000fe4000f8e00ff */
[----:B------:R-:W-:Y:S01]  /*24d30*/  IMAD.U32 R7, RZ, RZ, UR5 ;  /* 0x00000005ff077e24 */ /* 0x000fe2000f8e00ff */
[----:B------:R-:W-:Y:S01]  /*24d40*/  ULDC.64 UR4, c[0x0][0x3d0] ;  /* 0x0000f40000047ab9 */ /* 0x000fe20000000a00 */
        /* <DEDUP_REMOVED lines=17> */
[----:B------:R-:W-:Y:S01]  /*24e60*/  IMAD.IADD R0, R3, 0x1, R0 ;  /* 0x0000000103007824 */ /* 0x000fe200078e0200 */
[----:B------:R-:W-:Y:S02]  /*24e70*/  ULDC UR4, c[0x0][0x3b8] ;  /* 0x0000ee0000047ab9 */ /* 0x000fe40000000800 */
[----:B------:R-:W-:Y:S02]  /*24e80*/  ISETP.GE.AND P1, PT, R12, UR4, PT ;  /* 0x000000040c007c0c */ /* 0x000fe4000bf26270 */
[----:B------:R-:W-:Y:S02]  /*24e90*/  LEA.HI.X R4, R2, UR5, R0, 0x1, P0 ;  /* 0x0000000502047c11 */ /* 0x000fe400080f0c00 */
[----:B------:R-:W-:-:S02]  /*24ea0*/  ISETP.GE.AND P0, PT, R9, UR4, PT ;  /* 0x0000000409007c0c */ /* 0x000fc4000bf06270 */
[----:B------:R-:W-:Y:S02]  /*24eb0*/  ISETP.GE.AND P2, PT, R11, UR4, PT ;  /* 0x000000040b007c0c */ /* 0x000fe4000bf46270 */
[----:B------:R-:W-:Y:S01]  /*24ec0*/  ISETP.GE.AND P3, PT, R10, UR4, PT ;  /* 0x000000040a007c0c */ /* 0x000fe2000bf66270 */
[----:B------:R-:W-:-:S03]  /*24ed0*/  UMOV UR4, 0xffffffff ;  /* 0xffffffff00047882 */ /* 0x000fc60000000000 */
[----:B------:R-:W-:Y:S09]  /*24ee0*/  BRA.DIV UR4, `(.L_x_11405) ;  /* 0x0000004204447947 */ /* 0x000ff2000b800000 */
[----:B------:R-:W2:Y:S01]  /*24ef0*/  LDL.LU R10, [R1+0x480] ;  /* 0x00048000010a7983 */ /* 0x000ea20000300800 */
[----:B------:R-:W-:-:S03]  /*24f00*/  ULDC UR4, c[0x0][0x288] ;  /* 0x0000a20000047ab9 */ /* 0x000fc60000000800 */
[----:B------:R-:W3:Y:S04]  /*24f10*/  LDL.LU R3, [R1+0x490] ;  /* 0x0004900001037983 */ /* 0x000ee80000300800 */
[----:B------:R-:W4:Y:S04]  /*24f20*/  LDL R7, [R1+0x470] ;  /* 0x0004700001077983 */ /* 0x000f280000100800 */
[----:B------:R-:W5:Y:S01]  /*24f30*/  LDL.LU R11, [R1+0x494] ;  /* 0x00049400010b7983 */ /* 0x000f620000300800 */
[----:B------:R-:W-:-:S03]  /*24f40*/  IMAD R0, R8, UR4, RZ ;  /* 0x0000000408007c24 */ /* 0x000fc6000f8e02ff */
[----:B------:R-:W-:Y:S04]  /*24f50*/  SHFL.IDX PT, R2, R4, RZ, 0x181f ;  /* 0x00181fff04027589 */ /* 0x000fe800000e0000 */
[----:B------:R-:W5:Y:S04]  /*24f60*/  LDL.LU R12, [R1+0x49c] ;  /* 0x00049c00010c7983 */ /* 0x000f680000300800 */
[----:B------:R-:W-:Y:S01]  /*24f70*/  SHFL.IDX PT, R6, R4, 0x1, 0x181f ;  /* 0x00381f0004067f89 */ /* 0x000fe200000e0000 */
[----:B--2---:R-:W-:-:S03]  /*24f80*/  ISETP.GE.AND P5, PT, R10, R0, PT ;  /* 0x000000000a00720c */ /* 0x004fc60003fa6270 */
[----:B------:R-:W2:Y:S01]  /*24f90*/  LDL.LU R10, [R1+0x498] ;  /* 0x00049800010a7983 */ /* 0x000ea20000300800 */
[----:B---3--:R-:W-:-:S03]  /*24fa0*/  ISETP.GE.AND P4, PT, R3, R0, PT ;  /* 0x000000000300720c */ /* 0x008fc60003f86270 */
[----:B------:R-:W0:Y:S06]  /*24fb0*/  SHFL.IDX PT, R3, R5, RZ, 0x181f ;  /* 0x00181fff05037589 */ /* 0x000e2c00000e0000 */
[----:B0-----:R-:W-:-:S05]  /*24fc0*/  @!P5 LEA R3, P6, R9, R3, 0x1 ;  /* 0x000000030903d211 */ /* 0x001fca00078c08ff */
[----:B------:R-:W-:-:S05]  /*24fd0*/  @!P5 IMAD.X R2, RZ, RZ, R2, P6 ;  /* 0x000000ffff02d224 */ /* 0x000fca00030e0602 */
[----:B------:R-:W-:-:S04]  /*24fe0*/  @!P5 LOP3.LUT R3, R3, R2, RZ, 0x3c, !PT ;  /* 0x000000020303d212 */ /* 0x000fc800078e3cff */
[----:B------:R-:W-:-:S04]  /*24ff0*/  @!P5 LOP3.LUT R2, R3, R2, RZ, 0x3c, !PT ;  /* 0x000000020302d212 */ /* 0x000fc800078e3cff */
[----:B------:R-:W-:-:S05]  /*25000*/  @!P5 LOP3.LUT R3, R3, R2, RZ, 0x3c, !PT ;  /* 0x000000020303d212 */ /* 0x000fca00078e3cff */
[----:B----4-:R-:W-:Y:S04]  /*25010*/  @!P5 LDGSTS.E.BYPASS.LTC128B.128 [R7+0x22400], desc[UR48][R2.64], !P0 ;  /* 0x224000000207dfae */ /* 0x010fe8000c101d70 */
        /* <DEDUP_REMOVED lines=10> */
[----:B-----5:R-:W-:-:S03]  /*250c0*/  ISETP.GE.AND P4, PT, R11, R0, PT ;  /* 0x000000000b00720c */ /* 0x020fc60003f86270 */
[----:B------:R-:W3:Y:S04]  /*250d0*/  LDL.LU R11, [R1+0x4a0] ;  /* 0x0004a000010b7983 */ /* 0x000ee80000300800 */
        /* <DEDUP_REMOVED lines=47> */
.L_x_11533:
[----:B------:R-:W3:Y:S01]  /*253d0*/  LDL.LU R3, [R1+0x4ac] ;  /* 0x0004ac0001037983 */ /* 0x000ee20000300800 */
[----:B------:R-:W-:Y:S01]  /*253e0*/  BSSY B0, `(.L_x_11406) ;  /* 0x000000d000007945 */ /* 0x000fe20003800000 */
[----:B---3--:R-:W-:-:S13]  /*253f0*/  ISETP.GE.AND P4, PT, R3, R0, PT ;  /* 0x000000000300720c */ /* 0x008fda0003f86270 */
[----:B------:R-:W-:Y:S05]  /*25400*/  @P4 BRA `(.L_x_11407) ;  /* 0x0000000000284947 */ /* 0x000fea0003800000 */
[----:B-1----:R-:W3:Y:S01]  /*25410*/  LDL R4, [R1+0x470] ;  /* 0x0004700001047983 */ /* 0x002ee20000100800 */
        /* <DEDUP_REMOVED lines=9> */
.L_x_11407:
[----:B------:R-:W-:Y:S05]  /*254b0*/  BSYNC B0 ;  /* 0x0000000000007941 */ /* 0x000fea0003800000 */
.L_x_11406:
[----:B------:R-:W-:Y:S01]  /*254c0*/  NOP ;  /* 0x0000000000007918 */ /* 0x000fe20000000000 */
[----:B------:R-:W-:-:S13]  /*254d0*/  PLOP3.LUT P0, PT, PT, PT, PT, 0x80, 0x0 ;  /* 0x000000000000781c */ /* 0x000fda0003f0f070 */
.L_x_11408:
[----:B------:R-:W-:Y:S02]  /*254e0*/  PLOP3.LUT P1, PT, P1, P0, PT, 0xa2, 0x0 ;  /* 0x000000000000781c */ /* 0x000fe40000f21472 */
[----:B------:R-:W-:-:S08]  /*254f0*/  @P0 R2UR P1, UR4, R17 ;  /* 0x00000000110402ca */ /* 0x000fd00000020000 */
[----:B------:R-:W-:-:S05]  /*25500*/  @P0 PLOP3.LUT P0, PT, P1, PT, PT, 0x80, 0x0 ;  /* 0x000000000000081c */ /* 0x000fca0000f0f070 */
[----:B------:R-:W-:Y:S01]  /*25510*/  @!P1 SYNCS.ARRIVE.TRANS64.RED.A0T1 RZ, [UR4+0x32410], RZ ;  /* 0x032410ffffff99a7 */ /* 0x000fe20008200404 */
[----:B------:R-:W-:Y:S07]  /*25520*/  @!P1 ARRIVES.LDGSTSBAR.64.TRANSCNT [UR4+0x32410] ;  /* 0x03241000ff0099b0 */ /* 0x000fee0008000a84 */
[----:B------:R-:W-:Y:S05]  /*25530*/  @P0 BRA.U.ANY `(.L_x_11408) ;  /* 0xfffffffd00e80947 */ /* 0x000fea000393ffff */
[----:B0--3--:R-:W3:Y:S02]  /*25540*/  LDL.LU R2, [R1+0x4a8] ;  /* 0x0004a80001027983 */ /* 0x009ee40000300800 */
        /* <DEDUP_REMOVED lines=11> */
.L_x_11534:
[----:B------:R-:W-:Y:S05]  /*25600*/  BSYNC B0 ;  /* 0x0000000000007941 */ /* 0x000fea0003800000 */
.L_x_11409:
[----:B------:R-:W3:Y:S01]  /*25610*/  LDL R2, [R1+0x47c] ;  /* 0x00047c0001027983 */ /* 0x000ee20000100800 */
[----:B------:R-:W-:Y:S01]  /*25620*/  BSSY B0, `(.L_x_11411) ;  /* 0x0000059000007945 */ /* 0x000fe20003800000 */
[----:B---3--:R-:W-:-:S13]  /*25630*/  LOP3.LUT P0, RZ, R2, 0x2, RZ, 0xc0, !PT ;  /* 0x0000000202ff7812 */ /* 0x008fda000780c0ff */
[----:B------:R-:W-:Y:S05]  /*25640*/  @!P0 BRA `(.L_x_11412) ;  /* 0x0000000400588947 */ /* 0x000fea0003800000 */
[----:B-1----:R-:W0:Y:S01]  /*25650*/  LDL R4, [R1+0x474] ;  /* 0x0004740001047983 */ /* 0x002e220000100800 */
[----:B------:R-:W1:Y:S02]  /*25660*/  S2R R2, SR_TID.X ;  /* 0x0000000000027919 */ /* 0x000e640000002100 */
[----:B-1----:R-:W-:Y:S01]  /*25670*/  LOP3.LUT R3, R2, 0x7f, RZ, 0xc0, !PT ;  /* 0x0000007f02037812 */ /* 0x002fe200078ec0ff */
[----:B------:R-:W-:Y:S01]  /*25680*/  IMAD R2, R18, 0x8, R17 ;  /* 0x0000000812027824 */ /* 0x000fe200078e0211 */
[----:B------:R-:W-:Y:S02]  /*25690*/  BSSY B1, `(.L_x_11413) ;  /* 0x0000005000017945 */ /* 0x000fe40003800000 */
[----:B------:R-:W-:Y:S02]  /*256a0*/  ISETP.NE.AND P1, PT, R3, RZ, PT ;  /* 0x000000ff0300720c */ /* 0x000fe40003f25270 */
[----:B0-----:R-:W-:-:S04]  /*256b0*/  SHF.L.U32 R0, R4, 0x1f, RZ ;  /* 0x0000001f04007819 */ /* 0x001fc800000006ff */
[----:B------:R-:W0:Y:S02]  /*256c0*/  SYNCS.PHASECHK.TRANS64.TRYWAIT P0, [R2+URZ+0x32460], R0 ;  /* 0x03246000020075a7 */ /* 0x000e24000800017f */
[----:B0-----:R-:W-:Y:S05]  /*256d0*/  @!P0 BRA `(.L_x_11414) ;  /* 0x0000004400b48947 */ /* 0x001fea0003800000 */
.L_x_11535:
[----:B------:R-:W-:Y:S05]  /*256e0*/  BSYNC B1 ;  /* 0x0000000000017941 */ /* 0x000fea0003800000 */
.L_x_11413:
        /* <DEDUP_REMOVED lines=9> */
.L_x_11416:
[----:B------:R-:W-:Y:S05]  /*25780*/  BSYNC B1 ;  /* 0x0000000000017941 */ /* 0x000fea0003800000 */
.L_x_11415:
[----:B------:R-:W3:Y:S01]  /*25790*/  LDL.LU R3, [R1+0x48c] ;  /* 0x00048c0001037983 */ /* 0x000ee20000300800 */
[----:B0-----:R-:W-:Y:S01]  /*257a0*/  IMAD R0, R18, 0xc000, R17 ;  /* 0x0000c00012007824 */ /* 0x001fe200078e0211 */
        /* <DEDUP_REMOVED lines=8> */
[----:B---3--:R-:W-:-:S09]  /*25830*/  IMAD R3, R3, 0x60, RZ ;  /* 0x0000006003037824 */ /* 0x008fd200078e02ff */
.L_x_11417:
        /* <DEDUP_REMOVED lines=15> */
.L_x_11418:
        /* <DEDUP_REMOVED lines=15> */
.L_x_11419:
        /* <DEDUP_REMOVED lines=15> */
.L_x_11420:
        /* <DEDUP_REMOVED lines=9> */
[----:B---3--:R-:W-:Y:S05]  /*25ba0*/  @P0 BRA.U.ANY `(.L_x_11420) ;  /* 0xfffffffd00d80947 */ /* 0x008fea000393ffff */
.L_x_11412:
[----:B------:R-:W-:Y:S05]  /*25bb0*/  BSYNC B0 ;  /* 0x0000000000007941 */ /* 0x000fea0003800000 */
.L_x_11411:
[----:B------:R-:W-:-:S04]  /*25bc0*/  UIADD3 UR4, UR39, -0x2, URZ ;  /* 0xfffffffe27047890 */ /* 0x000fc8000fffe03f */
[----:B------:R-:W-:-:S06]  /*25bd0*/  UISETP.GE.AND UP0, UPT, UR4, UR38, UPT ;  /* 0x000000260400728c */ /* 0x000fcc000bf06270 */
[----:B------:R-:W-:-:S13]  /*25be0*/  PLOP3.LUT P0, PT, PT, PT, UP0, 0x80, 0x0 ;  /* 0x000000000000781c */ /* 0x000fda0003f0f008 */
[----:B------:R-:W-:Y:S05]  /*25bf0*/  @!P0 BRA `(.L_x_11421) ;  /* 0x0000001c00808947 */ /* 0x000fea0003800000 */
[----:B------:R-:W-:Y:S01]  /*25c00*/  IMAD R3, RZ, RZ, -UR39 ;  /* 0x80000027ff037e24 */ /* 0x000fe2000f8e02ff */
[----:B--2---:R-:W-:-:S04]  /*25c10*/  LOP3.LUT R6, RZ, UR38, RZ, 0x33, !PT ;  /* 0x00000026ff067c12 */ /* 0x004fc8000f8e33ff */
[----:B------:R-:W-:-:S05]  /*25c20*/  VIADDMNMX R6, R3, 0x1, R6, !PT ;  /* 0x0000000103067846 */ /* 0x000fca0007800106 */
[----:B0-----:R-:W-:-:S05]  /*25c30*/  VIADD R0, R6, UR39 ;  /* 0x0000002706007c36 */ /* 0x001fca0008000000 */
[----:B------:R-:W-:-:S04]  /*25c40*/  LOP3.LUT R0, R0, 0x1, RZ, 0xc0, !PT ;  /* 0x0000000100007812 */ /* 0x000fc800078ec0ff */
[----:B------:R-:W-:Y:S01]  /*25c50*/  ISETP.NE.U32.AND P0, PT, R0, 0x1, PT ;  /* 0x000000010000780c */ /* 0x000fe20003f05070 */
[----:B------:R-:W-:-:S12]  /*25c60*/  IMAD.U32 R0, RZ, RZ, UR4 ;  /* 0x00000004ff007e24 */ /* 0x000fd8000f8e00ff */
[----:B------:R-:W-:Y:S05]  /*25c70*/  @P0 BRA `(.L_x_11422) ;  /* 0x00000008006c0947 */ /* 0x000fea0003800000 */
[----:B------:R-:W2:Y:S04]  /*25c80*/  LDL.LU R8, [R1+0x474] ;  /* 0x0004740001087983 */ /* 0x000ea80000300800 */
[----:B-1----:R-:W3:Y:S01]  /*25c90*/  LDL R4, [R1+0x47c] ;  /* 0x00047c0001047983 */ /* 0x002ee20000100800 */
[----:B------:R-:W-:-:S05]  /*25ca0*/  VIADD R18, R18, 0x1 ;  /* 0x0000000112127836 */ /* 0x000fca0000000000 */
[----:B------:R-:W-:-:S04]  /*25cb0*/  ISETP.NE.AND P0, PT, R18, 0x2, PT ;  /* 0x000000021200780c */ /* 0x000fc80003f05270 */
[----:B------:R-:W-:Y:S01]  /*25cc0*/  SEL R2, RZ, 0x1, P0 ;  /* 0x00000001ff027807 */ /* 0x000fe20000000000 */
[----:B------:R-:W-:Y:S01]  /*25cd0*/  BSSY B0, `(.L_x_11423) ;  /* 0x0000093000007945 */ /* 0x000fe20003800000 */
[----:B------:R-:W-:Y:S02]  /*25ce0*/  SEL R18, R18, RZ, P0 ;  /* 0x000000ff12127207 */ /* 0x000fe40000000000 */
[----:B--2---:R-:W-:-:S05]  /*25cf0*/  LOP3.LUT R8, R8, R2, RZ, 0x3c, !PT ;  /* 0x0000000208087212 */ /* 0x004fca00078e3cff */
[----:B------:R0:W-:Y:S01]  /*25d00*/  STL [R1+0x474], R8 ;  /* 0x0004740801007387 */ /* 0x0001e20000100800 */
[----:B---3--:R-:W-:-:S13]  /*25d10*/  LOP3.LUT P2, RZ, R4, 0x2, RZ, 0xc0, !PT ;  /* 0x0000000204ff7812 */ /* 0x008fda000784c0ff */
[----:B0-----:R-:W-:Y:S05]  /*25d20*/  @!P2 BRA `(.L_x_11424) ;  /* 0x000000080034a947 */ /* 0x001fea0003800000 */
[----:B------:R-:W-:-:S13]  /*25d30*/  LOP3.LUT P2, RZ, R4, 0x1, RZ, 0xc0, !PT ;  /* 0x0000000104ff7812 */ /* 0x000fda000784c0ff */
[----:B------:R-:W-:Y:S05]  /*25d40*/  @!P2 BRA `(.L_x_11425) ;  /* 0x00000000004ca947 */ /* 0x000fea0003800000 */
[----:B------:R-:W2:Y:S01]  /*25d50*/  LDL R7, [R1+0x478] ;  /* 0x0004780001077983 */ /* 0x000ea20000100800 */
[----:B------:R-:W0:Y:S01]  /*25d60*/  LDC R5, c[0x0][0x43c] ;  /* 0x00010f00ff057b82 */ /* 0x000e220000000800 */
[----:B------:R-:W-:Y:S01]  /*25d70*/  IMAD.MOV.U32 R4, RZ, RZ, R0 ;  /* 0x000000ffff047224 */ /* 0x000fe200078e0000 */
[----:B------:R-:W-:Y:S01]  /*25d80*/  ULDC.64 UR4, c[0x0][0x428] ;  /* 0x00010a0000047ab9 */ /* 0x000fe20000000a00 */
[----:B0-----:R-:W-:-:S13]  /*25d90*/  ISETP.NE.AND P0, PT, R5, 0x1, PT ;  /* 0x000000010500780c */ /* 0x001fda0003f05270 */
[----:B------:R-:W0:Y:S02]  /*25da0*/  @P0 LDC.64 R2, c[0x0][0x440] ;  /* 0x00011000ff020b82 */ /* 0x000e240000000a00 */
[----:B0-----:R-:W-:-:S05]  /*25db0*/  @P0 IMAD.HI.U32 R2, R0, R2, RZ ;  /* 0x0000000200020227 */ /* 0x001fca00078e00ff */
[----:B------:R-:W-:-:S05]  /*25dc0*/  @P0 SHF.R.U32.HI R4, RZ, R3, R2 ;  /* 0x00000003ff040219 */ /* 0x000fca0000011602 */
[----:B------:R-:W-:-:S04]  /*25dd0*/  IMAD.MOV R2, RZ, RZ, -R4 ;  /* 0x000000ffff027224 */ /* 0x000fc800078e0a04 */
[----:B------:R-:W-:Y:S01]  /*25de0*/  IMAD R0, R5, R2, R0 ;  /* 0x0000000205007224 */ /* 0x000fe200078e0200 */
[--C-:B------:R-:W-:Y:S01]  /*25df0*/  SHF.R.S32.HI R5, RZ, 0x1f, R4.reuse ;  /* 0x0000001fff057819 */ /* 0x100fe20000011404 */
[----:B------:R-:W0:Y:S02]  /*25e00*/  LDC.64 R2, c[0x0][0x418] ;  /* 0x00010600ff027b82 */ /* 0x000e240000000a00 */
[----:B------:R-:W-:-:S03]  /*25e10*/  IMAD.WIDE.U32 R4, R19, UR4, R4 ;  /* 0x0000000413047c25 */ /* 0x000fc6000f8e0004 */
[----:B0-----:R-:W-:Y:S01]  /*25e20*/  LEA R2, P0, R4, R2, 0x2 ;  /* 0x0000000204027211 */ /* 0x001fe200078010ff */
[----:B--2---:R-:W-:-:S04]  /*25e30*/  IMAD R7, R7, UR4, RZ ;  /* 0x0000000407077c24 */ /* 0x004fc8000f8e02ff */
[----:B------:R-:W-:-:S04]  /*25e40*/  IMAD R7, R19, UR5, R7 ;  /* 0x0000000513077c24 */ /* 0x000fc8000f8e0207 */
[----:B------:R-:W-:-:S05]  /*25e50*/  IMAD.IADD R7, R7, 0x1, R5 ;  /* 0x0000000107077824 */ /* 0x000fca00078e0205 */
[----:B------:R-:W-:-:S05]  /*25e60*/  LEA.HI.X R3, R4, R3, R7, 0x2, P0 ;  /* 0x0000000304037211 */ /* 0x000fca00000f1407 */
[----:B------:R0:W5:Y:S02]  /*25e70*/  LDG.E R16, desc[UR48][R2.64] ;  /* 0x0000003002107981 */ /* 0x000164000c1e1900 */
.L_x_11425:
[----:B0-----:R-:W0:Y:S01]  /*25e80*/  S2R R2, SR_TID.X ;  /* 0x0000000000027919 */ /* 0x001e220000002100 */
[----:B------:R-:W-:Y:S01]  /*25e90*/  IMAD R3, R18, 0x8, R17 ;  /* 0x0000000812037824 */ /* 0x000fe200078e0211 */
[----:B------:R-:W-:Y:S01]  /*25ea0*/  BSSY B1, `(.L_x_11426) ;  /* 0x0000006000017945 */ /* 0x000fe20003800000 */
[----:B0-----:R-:W-:Y:S02]  /*25eb0*/  LOP3.LUT R4, R2, 0x7f, RZ, 0xc0, !PT ;  /* 0x0000007f02047812 */ /* 0x001fe400078ec0ff */
[----:B------:R-:W-:Y:S02]  /*25ec0*/  SHF.L.U32 R2, R8, 0x1f, RZ ;  /* 0x0000001f08027819 */ /* 0x000fe400000006ff */
[----:B------:R-:W-:Y:S02]  /*25ed0*/  ISETP.NE.AND P1, PT, R4, RZ, PT ;  /* 0x000000ff0400720c */ /* 0x000fe40003f25270 */
[----:B------:R-:W0:Y:S02]  /*25ee0*/  SYNCS.PHASECHK.TRANS64.TRYWAIT P0, [R3+URZ+0x32440], R2 ;  /* 0x03244002030075a7 */ /* 0x000e24000800017f */
[----:B0-----:R-:W-:Y:S09]  /*25ef0*/  @!P0 BRA `(.L_x_11427) ;  /* 0x0000003c00c08947 */ /* 0x001ff20003800000 */
.L_x_11536:
[----:B------:R-:W-:Y:S05]  /*25f00*/  BSYNC B1 ;  /* 0x0000000000017941 */ /* 0x000fea0003800000 */
.L_x_11426:
        /* <DEDUP_REMOVED lines=9> */
.L_x_11429:
[----:B------:R-:W-:Y:S05]  /*25fa0*/  BSYNC B1 ;  /* 0x0000000000017941 */ /* 0x000fea0003800000 */
.L_x_11428:
        /* <DEDUP_REMOVED lines=11> */
.L_x_11430:
        /* <DEDUP_REMOVED lines=13> */
.L_x_11537:
[----:B------:R-:W-:Y:S05]  /*26130*/  BSYNC B1 ;  /* 0x0000000000017941 */ /* 0x000fea0003800000 */
.L_x_11431:
        /* <DEDUP_REMOVED lines=11> */
.L_x_11434:
[----:B------:R-:W-:Y:S05]  /*261f0*/  BSYNC B1 ;  /* 0x0000000000017941 */ /* 0x000fea0003800000 */
.L_x_11433:
        /* <DEDUP_REMOVED lines=9> */
.L_x_11435:
        /* <DEDUP_REMOVED lines=15> */
.L_x_11436:
        /* <DEDUP_REMOVED lines=15> */
.L_x_11437:
        /* <DEDUP_REMOVED lines=15> */
.L_x_11438:
        /* <DEDUP_REMOVED lines=10> */
.L_x_11424:
[----:B------:R-:W-:Y:S05]  /*26600*/  BSYNC B0 ;  /* 0x0000000000007941 */ /* 0x000fea0003800000 */
.L_x_11423:
[----:B------:R-:W-:-:S06]  /*26610*/  UIADD3 UR4, UR39, -0x3, URZ ;  /* 0xfffffffd27047890 */ /* 0x000fcc000fffe03f */
[----:B------:R-:W-:-:S07]  /*26620*/  IMAD.U32 R0, RZ, RZ, UR4 ;  /* 0x00000004ff007e24 */ /* 0x000fce000f8e00ff */
.L_x_11422:
[----:B------:R-:W-:Y:S01]  /*26630*/  ULOP3.LUT UR4, URZ, UR39, URZ, 0x33, !UPT ;  /* 0x000000273f047292 */ /* 0x000fe2000f8e333f */
[----:B------:R-:W-:Y:S01]  /*26640*/  VIADD R6, R6, 0xfffffffe ;  /* 0xfffffffe06067836 */ /* 0x000fe20000000000 */
[----:B------:R-:W-:Y:S04]  /*26650*/  BSSY B0, `(.L_x_11421) ;  /* 0x000013a000007945 */ /* 0x000fe80003800000 */
[----:B------:R-:W-:-:S13]  /*26660*/  ISETP.NE.AND P0, PT, R6, UR4, PT ;  /* 0x0000000406007c0c */ /* 0x000fda000bf05270 */
[----:B------:R-:W-:Y:S05]  /*26670*/  @!P0 BRA `(.L_x_11439) ;  /* 0x0000001000dc8947 */ /* 0x000fea0003800000 */
.L_x_11472:
[----:B------:R-:W2:Y:S04]  /*26680*/  LDL R2, [R1+0x47c] ;  /* 0x00047c0001027983 */ /* 0x000ea80000100800 */
[----:B------:R-:W3:Y:S01]  /*26690*/  LDL.LU R3, [R1+0x474] ;  /* 0x0004740001037983 */ /* 0x000ee20000300800 */
        /* <DEDUP_REMOVED lines=12> */
[----:B-1----:R-:W2:Y:S01]  /*26760*/  LDL R5, [R1+0x478] ;  /* 0x0004780001057983 */ /* 0x002ea20000100800 */
        /* <DEDUP_REMOVED lines=18> */
.L_x_11442:
[----:B------:R-:W2:Y:S01]  /*26890*/  S2R R2, SR_TID.X ;  /* 0x0000000000027919 */ /* 0x000ea20000002100 */
[----:B01----:R-:W-:Y:S01]  /*268a0*/  IMAD R4, R6, 0x8, R17 ;  /* 0x0000000806047824 */ /* 0x003fe200078e0211 */
[----:B------:R-:W-:Y:S01]  /*268b0*/  BSSY B2, `(.L_x_11443) ;  /* 0x0000006000027945 */ /* 0x000fe20003800000 */
[----:B--2---:R-:W-:Y:S02]  /*268c0*/  LOP3.LUT R3, R2, 0x7f, RZ, 0xc0, !PT ;  /* 0x0000007f02037812 */ /* 0x004fe400078ec0ff */
[----:B------:R-:W-:Y:S02]  /*268d0*/  SHF.L.U32 R2, R7, 0x1f, RZ ;  /* 0x0000001f07027819 */ /* 0x000fe400000006ff */
[----:B------:R-:W-:Y:S02]  /*268e0*/  ISETP.NE.AND P1, PT, R3, RZ, PT ;  /* 0x000000ff0300720c */ /* 0x000fe40003f25270 */
[----:B------:R-:W0:Y:S02]  /*268f0*/  SYNCS.PHASECHK.TRANS64.TRYWAIT P0, [R4+URZ+0x32440], R2 ;  /* 0x03244002040075a7 */ /* 0x000e24000800017f */
[----:B0-----:R-:W-:Y:S09]  /*26900*/  @!P0 BRA `(.L_x_11444) ;  /* 0x0000003400648947 */ /* 0x001ff20003800000 */
.L_x_11538:
[----:B------:R-:W-:Y:S05]  /*26910*/  BSYNC B2 ;  /* 0x0000000000027941 */ /* 0x000fea0003800000 */
.L_x_11443:
        /* <DEDUP_REMOVED lines=9> */
.L_x_11446:
[----:B------:R-:W-:Y:S05]  /*269b0*/  BSYNC B2 ;  /* 0x0000000000027941 */ /* 0x000fea0003800000 */
.L_x_11445:
        /* <DEDUP_REMOVED lines=11> */
.L_x_11447:
        /* <DEDUP_REMOVED lines=13> */
.L_x_11539:
[----:B------:R-:W-:Y:S05]  /*26b40*/  BSYNC B2 ;  /* 0x0000000000027941 */ /* 0x000fea0003800000 */
.L_x_11448:
        /* <DEDUP_REMOVED lines=11> */
.L_x_11451:
[----:B------:R-:W-:Y:S05]  /*26c00*/  BSYNC B2 ;  /* 0x0000000000027941 */ /* 0x000fea0003800000 */
.L_x_11450:
        /* <DEDUP_REMOVED lines=9> */
.L_x_11452:
        /* <DEDUP_REMOVED lines=15> */
.L_x_11453:
        /* <DEDUP_REMOVED lines=15> */
.L_x_11454:
        /* <DEDUP_REMOVED lines=15> */
.L_x_11455:
        /* <DEDUP_REMOVED lines=10> */
.L_x_11441:
[----:B------:R-:W-:Y:S05]  /*27010*/  BSYNC B1 ;  /* 0x0000000000017941 */ /* 0x000fea0003800000 */
.L_x_11440:
[----:B------:R-:W2:Y:S01]  /*27020*/  LDL R3, [R1+0x47c] ;  /* 0x00047c0001037983 */ /* 0x000ea20000100800 */
[----:B------:R-:W-:Y:S01]  /*27030*/  VIADD R6, R6, 0x1 ;  /* 0x0000000106067836 */ /* 0x000fe20000000000 */
[----:B------:R-:W-:Y:S04]  /*27040*/  BSSY B1, `(.L_x_11456) ;  /* 0x0000097000017945 */ /* 0x000fe80003800000 */
[----:B------:R-:W-:-:S04]  /*27050*/  ISETP.NE.AND P0, PT, R6, 0x2, PT ;  /* 0x000000020600780c */ /* 0x000fc80003f05270 */
[----:B------:R-:W-:Y:S02]  /*27060*/  SEL R2, RZ, 0x1, P0 ;  /* 0x00000001ff027807 */ /* 0x000fe40000000000 */
[----:B------:R-:W-:Y:S01]  /*27070*/  SEL R18, R6, RZ, P0 ;  /* 0x000000ff06127207 */ /* 0x000fe20000000000 */
[----:B------:R-:W-:Y:S01]  /*27080*/  VIADD R6, R0, 0xffffffff ;  /* 0xffffffff00067836 */ /* 0x000fe20000000000 */
[----:B------:R-:W-:-:S05]  /*27090*/  LOP3.LUT R8, R7, R2, RZ, 0x3c, !PT ;  /* 0x0000000207087212 */ /* 0x000fca00078e3cff */
[----:B------:R0:W-:Y:S01]  /*270a0*/  STL [R1+0x474], R8 ;  /* 0x0004740801007387 */ /* 0x0001e20000100800 */
[----:B--2---:R-:W-:-:S13]  /*270b0*/  LOP3.LUT P2, RZ, R3, 0x2, RZ, 0xc0, !PT ;  /* 0x0000000203ff7812 */ /* 0x004fda000784c0ff */
[----:B0-----:R-:W-:Y:S05]  /*270c0*/  @!P2 BRA `(.L_x_11457) ;  /* 0x000000080038a947 */ /* 0x001fea0003800000 */
[----:B------:R-:W-:Y:S01]  /*270d0*/  LOP3.LUT P2, RZ, R3, 0x1, RZ, 0xc0, !PT ;  /* 0x0000000103ff7812 */ /* 0x000fe2000784c0ff */
[----:B------:R-:W-:-:S12]  /*270e0*/  IMAD.MOV.U32 R7, RZ, RZ, R6 ;  /* 0x000000ffff077224 */ /* 0x000fd800078e0006 */
        /* <DEDUP_REMOVED lines=20> */
.L_x_11458:
        /* <DEDUP_REMOVED lines=8> */
.L_x_11540:
[----:B------:R-:W-:Y:S05]  /*272b0*/  BSYNC B2 ;  /* 0x0000000000027941 */ /* 0x000fea0003800000 */
.L_x_11459:
        /* <DEDUP_REMOVED lines=9> */
.L_x_11462:
[----:B------:R-:W-:Y:S05]  /*27350*/  BSYNC B2 ;  /* 0x0000000000027941 */ /* 0x000fea0003800000 */
.L_x_11461:
        /* <DEDUP_REMOVED lines=11> */
.L_x_11463:
        /* <DEDUP_REMOVED lines=13> */
.L_x_11541:
[----:B------:R-:W-:Y:S05]  /*274e0*/  BSYNC B2 ;  /* 0x0000000000027941 */ /* 0x000fea0003800000 */
.L_x_11464:
        /* <DEDUP_REMOVED lines=11> */
.L_x_11467:
[----:B------:R-:W-:Y:S05]  /*275a0*/  BSYNC B2 ;  /* 0x0000000000027941 */ /* 0x000fea0003800000 */
.L_x_11466:
        /* <DEDUP_REMOVED lines=9> */
.L_x_11468:
        /* <DEDUP_REMOVED lines=15> */
.L_x_11469:
        /* <DEDUP_REMOVED lines=15> */
.L_x_11470:
        /* <DEDUP_REMOVED lines=15> */
.L_x_11471:
        /* <DEDUP_REMOVED lines=10> */
.L_x_11457:
[----:B------:R-:W-:Y:S05]  /*279b0*/  BSYNC B1 ;  /* 0x0000000000017941 */ /* 0x000fea0003800000 */
.L_x_11456:
[----:B------:R-:W-:Y:S01]  /*279c0*/  ISETP.GT.AND P0, PT, R6, UR38, PT ;  /* 0x0000002606007c0c */ /* 0x000fe2000bf04270 */
[----:B------:R-:W-:-:S12]  /*279d0*/  VIADD R0, R0, 0xfffffffe ;  /* 0xfffffffe00007836 */ /* 0x000fd80000000000 */
[----:B------:R-:W-:Y:S05]  /*279e0*/  @P0 BRA `(.L_x_11472) ;  /* 0xffffffec00240947 */ /* 0x000fea000383ffff */
.L_x_11439:
[----:B------:R-:W-:Y:S05]  /*279f0*/  BSYNC B0 ;  /* 0x0000000000007941 */ /* 0x000fea0003800000 */
.L_x_11421:
[----:B------:R-:W3:Y:S01]  /*27a00*/  LDL.LU R2, [R1+0x474] ;  /* 0x0004740001027983 */ /* 0x000ee20000300800 */
[----:B0-----:R-:W0:Y:S01]  /*27a10*/  S2R R0, SR_TID.X ;  /* 0x0000000000007919 */ /* 0x001e220000002100 */
[----:B------:R-:W-:-:S05]  /*27a20*/  VIADD R18, R18, 0x1 ;  /* 0x0000000112127836 */ /* 0x000fca0000000000 */
[----:B------:R-:W-:Y:S02]  /*27a30*/  ISETP.NE.AND P0, PT, R18, 0x2, PT ;  /* 0x000000021200780c */ /* 0x000fe40003f05270 */
[----:B0-----:R-:W-:-:S04]  /*27a40*/  LOP3.LUT R0, R0, 0x7f, RZ, 0xc0, !PT ;  /* 0x0000007f00007812 */ /* 0x001fc800078ec0ff */
[----:B------:R-:W-:Y:S02]  /*27a50*/  ISETP.NE.AND P2, PT, R0, RZ, PT ;  /* 0x000000ff0000720c */ /* 0x000fe40003f45270 */
[----:B------:R-:W-:Y:S01]  /*27a60*/  SEL R0, RZ, 0x1, P0 ;  /* 0x00000001ff007807 */ /* 0x000fe20000000000 */
[----:B------:R-:W-:Y:S03]  /*27a70*/  BSSY B0, `(.L_x_11473) ;  /* 0x0000011000007945 */ /* 0x000fe60003800000 */
[----:B---3--:R-:W-:-:S05]  /*27a80*/  LOP3.LUT R2, R2, R0, RZ, 0x3c, !PT ;  /* 0x0000000002027212 */ /* 0x008fca00078e3cff */
[----:B------:R0:W-:Y:S02]  /*27a90*/  STL [R1+0x474], R2 ;  /* 0x0004740201007387 */ /* 0x0001e40000100800 */
[----:B------:R-:W-:Y:S05]  /*27aa0*/  @P2 BRA `(.L_x_11474) ;  /* 0x0000000000342947 */ /* 0x000fea0003800000 */
[----:B-1----:R-:W1:Y:S01]  /*27ab0*/  S2R R5, SR_LANEID ;  /* 0x0000000000057919 */ /* 0x002e620000000000 */
[----:B------:R-:W-:Y:S01]  /*27ac0*/  VOTEU.ANY UR4, UPT, PT ;  /* 0x0000000000047886 */ /* 0x000fe200038e0100 */
[----:B0-----:R-:W0:Y:S01]  /*27ad0*/  LDC.64 R2, c[0x0][0xd80] ;  /* 0x00036000ff027b82 */ /* 0x001e220000000a00 */
[----:B------:R-:W1:Y:S02]  /*27ae0*/  FLO.U32 R0, UR4 ;  /* 0x0000000400007d00 */ /* 0x000e6400080e0000 */
[----:B-1----:R-:W-:-:S06]  /*27af0*/  ISETP.EQ.U32.AND P1, PT, R0, R5, PT ;  /* 0x000000050000720c */ /* 0x002fcc0003f22070 */
[----:B------:R-:W0:Y:S07]  /*27b00*/  POPC R5, UR4 ;  /* 0x0000000400057d09 */ /* 0x000e2e0008000000 */
[----:B0-----:R-:W3:Y:S01]  /*27b10*/  @P1 ATOMG.E.ADD.STRONG.GPU PT, R3, desc[UR48][R2.64], R5 ;  /* 0x00000005020319a8 */ /* 0x001ee200081ee1f0 */
[----:B------:R-:W0:Y:S02]  /*27b20*/  S2R R4, SR_LTMASK ;  /* 0x0000000000047919 */ /* 0x000e240000003900 */
[----:B0-----:R-:W-:-:S04]  /*27b30*/  LOP3.LUT R4, R4, UR4, RZ, 0xc0, !PT ;  /* 0x0000000404047c12 */ /* 0x001fc8000f8ec0ff */
[----:B------:R-:W0:Y:S01]  /*27b40*/  POPC R7, R4 ;  /* 0x0000000400077309 */ /* 0x000e220000000000 */
[----:B---3--:R-:W0:Y:S02]  /*27b50*/  SHFL.IDX PT, R0, R3, R0, 0x1f ;  /* 0x00001f0003007589 */ /* 0x008e2400000e0000 */
[----:B0-----:R-:W-:-:S05]  /*27b60*/  IADD3 R0, R0, UR42, R7 ;  /* 0x0000002a00007c10 */ /* 0x001fca000fffe007 */
[----:B------:R3:W-:Y:S02]  /*27b70*/  STL [R1+0x484], R0 ;  /* 0x0004840001007387 */ /* 0x0007e40000100800 */
.L_x_11474:
[----:B------:R-:W-:Y:S05]  /*27b80*/  BSYNC B0 ;  /* 0x0000000000007941 */ /* 0x000fea0003800000 */
.L_x_11473:
[----:B------:R-:W-:-:S07]  /*27b90*/  SEL R18, R18, RZ, P0 ;  /* 0x000000ff12127207 */ /* 0x000fce0000000000 */
.L_x_11387:
[----:B------:R-:W-:Y:S05]  /*27ba0*/  BSYNC B7 ;  /* 0x0000000000077941 */ /* 0x000fea0003800000 */
.L_x_11385:
[----:B---34-:R-:W3:Y:S04]  /*27bb0*/  LDL R0, [R1+0x47c] ;  /* 0x00047c0001007983 */ /* 0x018ee80000100800 */
[----:B0-----:R0:W5:Y:S01]  /*27bc0*/  LDL R2, [R1+0x484] ;  /* 0x0004840001027983 */ /* 0x0011620000100800 */
[----:B---3--:R-:W-:-:S13]  /*27bd0*/  LOP3.LUT P0, RZ, R0, 0x80, RZ, 0xc0, !PT ;  /* 0x0000008000ff7812 */ /* 0x008fda000780c0ff */
        /* <DEDUP_REMOVED lines=11> */
.L_x_11475:
[----:B------:R-:W-:-:S03]  /*27c90*/  UMOV UR4, 0xffffffff ;  /* 0xffffffff00047882 */ /* 0x000fc60000000000 */
[----:B------:R-:W-:Y:S05]  /*27ca0*/  BRA.DIV UR4, `(.L_x_11477) ;  /* 0x0000002204cc7947 */ /* 0x000fea000b800000 */
[----:B-----5:R0:W3:Y:S02]  /*27cb0*/  SHFL.IDX PT, R14, R2, RZ, 0x1f ;  /* 0x00001fff020e7589 */ /* 0x0200e400000e0000 */
.L_x_11544:
[----:B------:R-:W4:Y:S01]  /*27cc0*/  @!P2 S2R R3, SR_CgaCtaId ;  /* 0x000000000003a919 */ /* 0x000f220000008800 */
[----:B------:R-:W-:Y:S05]  /*27cd0*/  WARPSYNC.ALL ;  /* 0x0000000000007948 */ /* 0x000fea0003800000 */
[----:B------:R-:W-:Y:S01]  /*27ce0*/  BAR.SYNC.DEFER_BLOCKING 0x4, 0x180 ;  /* 0x0106000000007b1d */ /* 0x000fe20000010000 */
[----:B------:R-:W-:-:S05]  /*27cf0*/  @!P2 MOV R0, 0x400 ;  /* 0x000004000000a802 */ /* 0x000fca0000000f00 */
[----:B---3--:R3:W-:Y:S01]  /*27d00*/  STL [R1+0x484], R14 ;  /* 0x0004840e01007387 */ /* 0x0087e20000100800 */
[----:B----4-:R-:W-:-:S05]  /*27d10*/  @!P2 LEA R17, R3, R0, 0x18 ;  /* 0x000000000311a211 */ /* 0x010fca00078ec0ff */
[----:B------:R3:W-:Y:S01]  /*27d20*/  @!P2 STS [R17+0x324d0], R2 ;  /* 0x0324d0021100a388 */ /* 0x0007e20000000800 */
[----:B------:R-:W-:Y:S06]  /*27d30*/  BAR.ARV 0x5, 0x180 ;  /* 0x0146000000007b1d */ /* 0x000fec0000002000 */
.L_x_11476:
[----:B------:R-:W5:Y:S01]  /*27d40*/  LDL R0, [R1+0x484] ;  /* 0x0004840001007983 */ /* 0x000f620000100800 */
[----:B------:R-:W-:Y:S02]  /*27d50*/  ULDC UR4, c[0x0][0xd38] ;  /* 0x00034e0000047ab9 */ /* 0x000fe40000000800 */
[----:B-----5:R-:W-:-:S13]  /*27d60*/  ISETP.GE.AND P0, PT, R0, UR4, PT ;  /* 0x0000000400007c0c */ /* 0x020fda000bf06270 */
[----:B------:R-:W-:Y:S05]  /*27d70*/  @!P0 BRA `(.L_x_11478) ;  /* 0xffffffac00888947 */ /* 0x000fea000383ffff */
.L_x_11376:
[----:B0-----:R-:W5:Y:S01]  /*27d80*/  LDL.LU R0, [R1+0x4a8] ;  /* 0x0004a80001007983 */ /* 0x001f620000300800 */
[----:B------:R-:W-:Y:S01]  /*27d90*/  BSSY B0, `(.L_x_11479) ;  /* 0x000000b000007945 */ /* 0x000fe20003800000 */
[----:B-1----:R-:W0:Y:S01]  /*27da0*/  S2R R5, SR_CgaCtaId ;  /* 0x0000000000057919 */ /* 0x002e220000008800 */
[----:B-----5:R-:W-:-:S05]  /*27db0*/  VIADD R0, R0, 0x1 ;  /* 0x0000000100007836 */ /* 0x020fca0000000000 */
[----:B---34-:R-:W-:-:S04]  /*27dc0*/  LEA.HI R2, R0, R0, RZ, 0x1 ;  /* 0x0000000000027211 */ /* 0x018fc800078f08ff */
[----:B------:R-:W-:-:S05]  /*27dd0*/  LOP3.LUT R3, R2, 0xfffffffe, RZ, 0xc0, !PT ;  /* 0xfffffffe02037812 */ /* 0x000fca00078ec0ff */
[----:B------:R-:W-:Y:S01]  /*27de0*/  IMAD.IADD R3, R0, 0x1, -R3 ;  /* 0x0000000100037824 */ /* 0x000fe200078e0a03 */
[----:B------:R-:W-:-:S04]  /*27df0*/  MOV R0, 0x400 ;  /* 0x0000040000007802 */ /* 0x000fc80000000f00 */
[----:B0-----:R-:W-:Y:S02]  /*27e00*/  LEA R0, R5, R0, 0x18 ;  /* 0x0000000005007211 */ /* 0x001fe400078ec0ff */
[----:B------:R-:W-:-:S04]  /*27e10*/  SHF.L.U32 R3, R3, 0x1f, RZ ;  /* 0x0000001f03037819 */ /* 0x000fc800000006ff */
[----:B------:R-:W0:Y:S02]  /*27e20*/  SYNCS.PHASECHK.TRANS64.TRYWAIT P0, [R0+URZ+0x32420], R3 ;  /* 0x03242003000075a7 */ /* 0x000e24000800017f */
[----:B0-----:R-:W-:Y:S05]  /*27e30*/  @!P0 BRA `(.L_x_11480) ;  /* 0x0000002000908947 */ /* 0x001fea0003800000 */
.L_x_11545:
[----:B------:R-:W-:Y:S05]  /*27e40*/  BSYNC B0 ;  /* 0x0000000000007941 */ /* 0x000fea0003800000 */
.L_x_11479:
[----:B------:R-:W-:-:S03]  /*27e50*/  UMOV UR4, 0xffffffff ;  /* 0xffffffff00047882 */ /* 0x000fc60000000000 */
[----:B------:R-:W-:Y:S05]  /*27e60*/  BRA.DIV UR4, `(.L_x_11481) ;  /* 0x0000002204987947 */ /* 0x000fea000b800000 */
[----:B------:R-:W1:Y:S02]  /*27e70*/  S2R R2, SR_TID.X ;  /* 0x0000000000027919 */ /* 0x000e640000002100 */
[----:B-1----:R-:W-:-:S04]  /*27e80*/  SHF.R.U32.HI R2, RZ, 0x5, R2 ;  /* 0x00000005ff027819 */ /* 0x002fc80000011602 */
[----:B------:R-:W-:-:S05]  /*27e90*/  LOP3.LUT R2, R2, 0x3, RZ, 0xc0, !PT ;  /* 0x0000000302027812 */ /* 0x000fca00078ec0ff */
[----:B------:R1:W3:Y:S02]  /*27ea0*/  SHFL.IDX PT, R14, R2, RZ, 0x1f ;  /* 0x00001fff020e7589 */ /* 0x0002e400000e0000 */
.L_x_11548:
[----:B---3--:R-:W-:Y:S01]  /*27eb0*/  ISETP.NE.AND P0, PT, R14, RZ, PT ;  /* 0x000000ff0e00720c */ /* 0x008fe20003f05270 */
[----:B------:R-:W-:-:S12]  /*27ec0*/  BSSY B0, `(.L_x_11482) ;  /* 0x0000025000007945 */ /* 0x000fd80003800000 */
[----:B------:R-:W-:Y:S05]  /*27ed0*/  @P0 BRA `(.L_x_11483) ;  /* 0x00000000008c0947 */ /* 0x000fea0003800000 */
[----:B------:R-:W-:-:S03]  /*27ee0*/  UMOV UR4, 0xffffffff ;  /* 0xffffffff00047882 */ /* 0x000fc60000000000 */
[----:B------:R-:W-:Y:S05]  /*27ef0*/  BRA.DIV UR4, `(.L_x_11484) ;  /* 0x0000002204a87947 */ /* 0x000fea000b800000 */
[----:B------:R-:W-:-:S13]  /*27f00*/  ELECT P6, URZ, PT ;  /* 0x00000000003f782f */ /* 0x000fda00038c0000 */
.L_x_11551:
[----:B------:R-:W-:Y:S05]  /*27f10*/  @!P6 BRA `(.L_x_11483) ;  /* 0x00000000007ce947 */ /* 0x000fea0003800000 */
[----:B------:R-:W-:-:S06]  /*27f20*/  ULOP3.LUT UR4, UR41, 0x2, URZ, 0xfc, !UPT ;  /* 0x0000000229047892 */ /* 0x000fcc000f8efc3f */
[----:B-1----:R-:W-:-:S05]  /*27f30*/  IMAD.U32 R2, RZ, RZ, UR4 ;  /* 0x00000004ff027e24 */ /* 0x002fca000f8e00ff */
[----:B------:R-:W-:-:S13]  /*27f40*/  ISETP.NE.AND P2, PT, R2, 0x3, PT ;  /* 0x000000030200780c */ /* 0x000fda0003f45270 */
[----:B------:R-:W-:Y:S05]  /*27f50*/  @!P2 BRA `(.L_x_11485) ;  /* 0x000000000004a947 */ /* 0x000fea0003800000 */
[----:B------:R-:W-:Y:S01]  /*27f60*/  BPT.TRAP 0x1 ;  /* 0x000000040000795c */ /* 0x000fe20000300000 */
.L_x_11485:
[----:B------:R-:W3:Y:S01]  /*27f70*/  LDL.LU R7, [R1+0x474] ;  /* 0x0004740001077983 */ /* 0x000ee20000300800 */
[----:B0-----:R-:W-:Y:S02]  /*27f80*/  VIADD R3, R0, 0x32440 ;  /* 0x0003244000037836 */ /* 0x001fe40000000000 */
[C---:B------:R-:W-:Y:S02]  /*27f90*/  VIADD R2, R18.reuse, 0x1 ;  /* 0x0000000112027836 */ /* 0x040fe40000000000 */
[----:B--2---:R-:W-:-:S03]  /*27fa0*/  IMAD R6, R18, 0x8, R3 ;  /* 0x0000000812067824 */ /* 0x004fc600078e0203 */
        /* <DEDUP_REMOVED lines=9> */
.L_x_11552:
[----:B------:R-:W1:Y:S02]  /*28040*/  SYNCS.PHASECHK.TRANS64.TRYWAIT P0, [R3+URZ], R2 ;  /* 0x00000002030075a7 */ /* 0x000e64000800017f */
[----:B-1----:R-:W-:Y:S05]  /*28050*/  @!P0 BRA `(.L_x_11487) ;  /* 0x0000002000848947 */ /* 0x002fea0003800000 */
.L_x_11553:
[----:B------:R-:W-:Y:S05]  /*28060*/  @!P2 BRA `(.L_x_11488) ;  /* 0x000000000004a947 */ /* 0x000fea0003800000 */
[----:B------:R-:W-:Y:S01]  /*28070*/  BPT.TRAP 0x1 ;  /* 0x000000040000795c */ /* 0x000fe20000300000 */
.L_x_11488:
[----:B-1----:R-:W-:-:S04]  /*28080*/  VIADD R3, R0, 0x32460 ;  /* 0x0003246000037836 */ /* 0x002fc80000000000 */
[----:B------:R-:W-:-:S04]  /*28090*/  IMAD R18, R18, 0x8, R3 ;  /* 0x0000000812127824 */ /* 0x000fc800078e0203 */
[----:B------:R-:W1:Y:S02]  /*280a0*/  SYNCS.PHASECHK.TRANS64.TRYWAIT P0, [R18+URZ], R5 ;  /* 0x00000005120075a7 */ /* 0x000e64000800017f */
[----:B-1----:R-:W-:Y:S05]  /*280b0*/  @!P0 BRA `(.L_x_11489) ;  /* 0x0000002000808947 */ /* 0x002fea0003800000 */
.L_x_11554:
[----:B------:R-:W-:-:S07]  /*280c0*/  IMAD R3, R4, 0x8, R3 ;  /* 0x0000000804037824 */ /* 0x000fce00078e0203 */
.L_x_11490:
[----:B--2---:R2:W3:Y:S02]  /*280d0*/  SYNCS.PHASECHK.TRANS64.TRYWAIT P0, [R3+URZ], R2 ;  /* 0x00000002030075a7 */ /* 0x0044e4000800017f */
[----:B---3--:R-:W-:Y:S05]  /*280e0*/  @!P0 NANOSLEEP.SYNCS 0x989680 ;  /* 0x009896800000895d */ /* 0x008fea0003900000 */
[----:B------:R-:W3:Y:S02]  /*280f0*/  @!P0 SYNCS.PHASECHK.TRANS64 P0, [R3+URZ], R2 ;  /* 0x00000002030085a7 */ /* 0x000ee4000800007f */
[----:B---3--:R-:W-:Y:S05]  /*28100*/  @!P0 BRA `(.L_x_11490) ;  /* 0xfffffffc00f08947 */ /* 0x008fea000383ffff */
.L_x_11483:
[----:B------:R-:W-:Y:S05]  /*28110*/  BSYNC B0 ;  /* 0x0000000000007941 */ /* 0x000fea0003800000 */
.L_x_11482:
[----:B------:R-:W-:Y:S05]  /*28120*/  EXIT ;  /* 0x000000000000794d */ /* 0x000fea0003800000 */
.L_x_11264:
[----:B0-----:R-:W-:-:S04]  /*28130*/  IMAD.U32 R9, RZ, RZ, UR44 ;  /* 0x0000002cff097e24 */ /* 0x001fc8000f8e00ff */
[----:B------:R0:W1:Y:S03]  /*28140*/  SYNCS.PHASECHK.TRANS64.TRYWAIT P0, [R9+URZ+0x32400], R0 ;  /* 0x03240000090075a7 */ /* 0x000066000800017f */
[----:B-1----:R-:W-:Y:S05]  /*28150*/  @!P0 NANOSLEEP.SYNCS 0x989680 ;  /* 0x009896800000895d */ /* 0x002fea0003900000 */
[----:B------:R-:W1:Y:S02]  /*28160*/  @!P0 SYNCS.PHASECHK.TRANS64 P0, [R9+URZ+0x32400], R0 ;  /* 0x03240000090085a7 */ /* 0x000e64000800007f */
[----:B-1----:R-:W-:Y:S05]  /*28170*/  @!P0 BRA `(.L_x_11264) ;  /* 0xfffffffc00ec8947 */ /* 0x002fea000383ffff */
[----:B------:R-:W-:Y:S05]  /*28180*/  BRA `(.L_x_11491) ;  /* 0xfffffda400547947 */ /* 0x000fea000383ffff */
.L_x_11271:
[----:B-1----:R1:W2:Y:S02]  /*28190*/  SYNCS.PHASECHK.TRANS64.TRYWAIT P0, [R20+URZ], R21 ;  /* 0x00000015140075a7 */ /* 0x0022a4000800017f */
[----:B--2---:R-:W-:Y:S05]  /*281a0*/  @!P0 NANOSLEEP.SYNCS 0x989680 ;  /* 0x009896800000895d */ /* 0x004fea0003900000 */
[----:B------:R-:W2:Y:S02]  /*281b0*/  @!P0 SYNCS.PHASECHK.TRANS64 P0, [R20+URZ], R21 ;  /* 0x00000015140085a7 */ /* 0x000ea4000800007f */
[----:B--2---:R-:W-:Y:S05]  /*281c0*/  @!P0 BRA `(.L_x_11271) ;  /* 0xfffffffc00f08947 */ /* 0x004fea000383ffff */
[----:B------:R-:W-:Y:S05]  /*281d0*/  BRA `(.L_x_11270) ;  /* 0xfffffda800647947 */ /* 0x000fea000383ffff */
.L_x_11273:
[----:B0-----:R-:W-:-:S04]  /*281e0*/  IMAD.U32 R9, RZ, RZ, UR44 ;  /* 0x0000002cff097e24 */ /* 0x001fc8000f8e00ff */
[----:B------:R0:W1:Y:S03]  /*281f0*/  SYNCS.PHASECHK.TRANS64.TRYWAIT P0, [R9+URZ+0x32410], R8 ;  /* 0x03241008090075a7 */ /* 0x000066000800017f */
[----:B-1----:R-:W-:Y:S05]  /*28200*/  @!P0 NANOSLEEP.SYNCS 0x989680 ;  /* 0x009896800000895d */ /* 0x002fea0003900000 */
[----:B------:R-:W1:Y:S02]  /*28210*/  @!P0 SYNCS.PHASECHK.TRANS64 P0, [R9+URZ+0x32410], R8 ;  /* 0x03241008090085a7 */ /* 0x000e64000800007f */
[----:B-1----:R-:W-:Y:S05]  /*28220*/  @!P0 BRA `(.L_x_11273) ;  /* 0xfffffffc00ec8947 */ /* 0x002fea000383ffff */
[----:B------:R-:W-:Y:S05]  /*28230*/  BRA `(.L_x_11492) ;  /* 0xfffffdac00387947 */ /* 0x000fea000383ffff */
.L_x_11280:
[----:B-1----:R1:W2:Y:S02]  /*28240*/  SYNCS.PHASECHK.TRANS64.TRYWAIT P0, [R8+URZ], R9 ;  /* 0x00000009080075a7 */ /* 0x0022a4000800017f */
[----:B--2---:R-:W-:Y:S05]  /*28250*/  @!P0 NANOSLEEP.SYNCS 0x989680 ;  /* 0x009896800000895d */ /* 0x004fea0003900000 */
[----:B------:R-:W2:Y:S02]  /*28260*/  @!P0 SYNCS.PHASECHK.TRANS64 P0, [R8+URZ], R9 ;  /* 0x00000009080085a7 */ /* 0x000ea4000800007f */
[----:B--2---:R-:W-:Y:S05]  /*28270*/  @!P0 BRA `(.L_x_11280) ;  /* 0xfffffffc00f08947 */ /* 0x004fea000383ffff */
[----:B------:R-:W-:Y:S05]  /*28280*/  BRA `(.L_x_11279) ;  /* 0xfffffdac007c7947 */ /* 0x000fea000383ffff */
.L_x_11315:
[----:B0-----:R0:W1:Y:S02]  /*28290*/  SYNCS.PHASECHK.TRANS64.TRYWAIT P2, [R0+URZ], R3 ;  /* 0x00000003000075a7 */ /* 0x001064000804017f */
[----:B-1----:R-:W-:Y:S05]  /*282a0*/  @!P2 NANOSLEEP.SYNCS 0x989680 ;  /* 0x009896800000a95d */ /* 0x002fea0003900000 */
[----:B------:R-:W1:Y:S02]  /*282b0*/  @!P2 SYNCS.PHASECHK.TRANS64 P2, [R0+URZ], R3 ;  /* 0x000000030000a5a7 */ /* 0x000e64000804007f */
[----:B-1----:R-:W-:Y:S05]  /*282c0*/  @!P2 BRA `(.L_x_11315) ;  /* 0xfffffffc00f0a947 */ /* 0x002fea000383ffff */
[----:B------:R-:W-:Y:S05]  /*282d0*/  BRA `(.L_x_11314) ;  /* 0xfffffe1800dc7947 */ /* 0x000fea000383ffff */
.L_x_11322:
[----:B-1----:R1:W2:Y:S02]  /*282e0*/  SYNCS.PHASECHK.TRANS64.TRYWAIT P2, [R4+URZ], R5 ;  /* 0x00000005040075a7 */ /* 0x0022a4000804017f */
[----:B--2---:R-:W-:Y:S05]  /*282f0*/  @!P2 NANOSLEEP.SYNCS 0x989680 ;  /* 0x009896800000a95d */ /* 0x004fea0003900000 */
[----:B------:R-:W2:Y:S02]  /*28300*/  @!P2 SYNCS.PHASECHK.TRANS64 P2, [R4+URZ], R5 ;  /* 0x000000050400a5a7 */ /* 0x000ea4000804007f */
[----:B--2---:R-:W-:Y:S05]  /*28310*/  @!P2 BRA `(.L_x_11322) ;  /* 0xfffffffc00f0a947 */ /* 0x004fea000383ffff */
[----:B------:R-:W-:Y:S05]  /*28320*/  BRA `(.L_x_11321) ;  /* 0xfffffe2000007947 */ /* 0x000fea000383ffff */
.L_x_11333:
[----:B-1----:R1:W2:Y:S02]  /*28330*/  SYNCS.PHASECHK.TRANS64.TRYWAIT P1, [R0+URZ], R7 ;  /* 0x00000007000075a7 */ /* 0x0022a4000802017f */
[----:B--2---:R-:W-:Y:S05]  /*28340*/  @!P1 NANOSLEEP.SYNCS 0x989680 ;  /* 0x009896800000995d */ /* 0x004fea0003900000 */
[----:B------:R-:W2:Y:S02]  /*28350*/  @!P1 SYNCS.PHASECHK.TRANS64 P1, [R0+URZ], R7 ;  /* 0x00000007000095a7 */ /* 0x000ea4000802007f */
[----:B--2---:R-:W-:Y:S05]  /*28360*/  @!P1 BRA `(.L_x_11333) ;  /* 0xfffffffc00f09947 */ /* 0x004fea000383ffff */
[----:B------:R-:W-:Y:S05]  /*28370*/  BRA `(.L_x_11332) ;  /* 0xfffffeb800287947 */ /* 0x000fea000383ffff */
.L_x_11340:
[----:B-1----:R1:W2:Y:S02]  /*28380*/  SYNCS.PHASECHK.TRANS64.TRYWAIT P1, [R4+URZ], R5 ;  /* 0x00000005040075a7 */ /* 0x0022a4000802017f */
[----:B--2---:R-:W-:Y:S05]  /*28390*/  @!P1 NANOSLEEP.SYNCS 0x989680 ;  /* 0x009896800000995d */ /* 0x004fea0003900000 */
[----:B------:R-:W2:Y:S02]  /*283a0*/  @!P1 SYNCS.PHASECHK.TRANS64 P1, [R4+URZ], R5 ;  /* 0x00000005040095a7 */ /* 0x000ea4000802007f */
[----:B--2---:R-:W-:Y:S05]  /*283b0*/  @!P1 BRA `(.L_x_11340) ;  /* 0xfffffffc00f09947 */ /* 0x004fea000383ffff */
[----:B------:R-:W-:Y:S05]  /*283c0*/  BRA `(.L_x_11339) ;  /* 0xfffffebc004c7947 */ /* 0x000fea000383ffff */
.L_x_11393:
[----:B------:R-:W-:Y:S02]  /*283d0*/  IMAD.MOV.U32 R13, RZ, RZ, R5 ;  /* 0x000000ffff0d7224 */ /* 0x000fe400078e0005 */
[----:B------:R-:W-:Y:S02]  /*283e0*/  IMAD.MOV.U32 R12, RZ, RZ, RZ ;  /* 0x000000ffff0c7224 */ /* 0x000fe400078e00ff */
[----:B------:R-:W-:Y:S02]  /*283f0*/  IMAD.MOV.U32 R11, RZ, RZ, 0x1f ;  /* 0x0000001fff0b7424 */ /* 0x000fe400078e00ff */
[----:B------:R-:W-:-:S07]  /*28400*/  IMAD.MOV.U32 R15, RZ, RZ, -0x1 ;  /* 0xffffffffff0f7424 */ /* 0x000fce00078e00ff */
[----:B0-----:R-:W-:Y:S05]  /*28410*/  WARPSYNC.COLLECTIVE R15, `(.L_x_11493) ;  /* 0x000000000f087348 */ /* 0x001fea0003c00000 */
[----:B------:R1:W2:Y:S02]  /*28420*/  SHFL.IDX P6, R14, R13, R12, R11 ;  /* 0x0000000c0d0e7389 */ /* 0x0002a400000c000b */
[----:B012---:R-:W-:Y:S01]  /*28430*/  ENDCOLLECTIVE ;  /* 0x000000000000791b */ /* 0x007fe20003800000 */
.L_x_11493:
[----:B------:R-:W-:Y:S05]  /*28440*/  BRA `(.L_x_11494) ;  /* 0xffffffb400807947 */ /* 0x000fea000383ffff */
.L_x_11395:
[----:B------:R-:W-:Y:S01]  /*28450*/  BSSY B0, `(.L_x_11495) ;  /* 0x0000006000007945 */ /* 0x000fe20003800000 */
[----:B------:R-:W-:-:S07]  /*28460*/  IMAD.MOV.U32 R15, RZ, RZ, -0x1 ;  /* 0xffffffffff0f7424 */ /* 0x000fce00078e00ff */
[----:B-1-3--:R-:W-:Y:S05]  /*28470*/  WARPSYNC.COLLECTIVE R15, `(.L_x_11496) ;  /* 0x000000000f0c7348 */ /* 0x00afea0003c00000 */
[----:B------:R-:W-:Y:S02]  /*28480*/  ELECT P6, UR62, PT ;  /* 0x00000000003e782f */ /* 0x000fe400038c0000 */
[----:B------:R-:W-:Y:S01]  /*28490*/  MOV R14, UR62 ;  /* 0x0000003e000e7c02 */ /* 0x000fe20008000f00 */
[----:B-1-3--:R-:W-:Y:S10]  /*284a0*/  ENDCOLLECTIVE ;  /* 0x000000000000791b */ /* 0x00aff40003800000 */
.L_x_11496:
[----:B------:R-:W-:Y:S05]  /*284b0*/  BSYNC B0 ;  /* 0x0000000000007941 */ /* 0x000fea0003800000 */
.L_x_11495:
[----:B------:R-:W-:Y:S05]  /*284c0*/  BRA `(.L_x_11497) ;  /* 0xffffffb400887947 */ /* 0x000fea000383ffff */
.L_x_11397:
[----:B0-----:R0:W2:Y:S02]  /*284d0*/  SYNCS.PHASECHK.TRANS64.TRYWAIT P0, [R0+URZ+0x32440], R2 ;  /* 0x03244002000075a7 */ /* 0x0010a4000800017f */
[----:B--2---:R-:W-:Y:S05]  /*284e0*/  @!P0 NANOSLEEP.SYNCS 0x989680 ;  /* 0x009896800000895d */ /* 0x004fea0003900000 */
[----:B------:R-:W2:Y:S02]  /*284f0*/  @!P0 SYNCS.PHASECHK.TRANS64 P0, [R0+URZ+0x32440], R2 ;  /* 0x03244002000085a7 */ /* 0x000ea4000800007f */
[----:B--2---:R-:W-:Y:S05]  /*28500*/  @!P0 BRA `(.L_x_11397) ;  /* 0xfffffffc00f08947 */ /* 0x004fea000383ffff */
[----:B------:R-:W-:Y:S05]  /*28510*/  BRA `(.L_x_11498) ;  /* 0xffffffb400e07947 */ /* 0x000fea000383ffff */
.L_x_11401:
        /* <DEDUP_REMOVED lines=8> */
.L_x_11499:
[----:B------:R0:W-:Y:S01]  /*285a0*/  STL [R1+0x480], R10 ;  /* 0x0004800a01007387 */ /* 0x0001e20000100800 */
[----:B------:R-:W-:Y:S02]  /*285b0*/  IMAD.MOV.U32 R13, RZ, RZ, R0 ;  /* 0x000000ffff0d7224 */ /* 0x000fe400078e0000 */
[----:B------:R-:W-:-:S07]  /*285c0*/  IMAD.MOV.U32 R4, RZ, RZ, R14 ;  /* 0x000000ffff047224 */ /* 0x000fce00078e000e */
[----:B0-----:R-:W-:Y:S05]  /*285d0*/  WARPSYNC.COLLECTIVE R15, `(.L_x_11500) ;  /* 0x000000000f087348 */ /* 0x001fea0003c00000 */
[----:B------:R1:W2:Y:S02]  /*285e0*/  SHFL.IDX P6, R14, R13, R12, R11 ;  /* 0x0000000c0d0e7389 */ /* 0x0002a400000c000b */
[----:B012---:R-:W-:Y:S01]  /*285f0*/  ENDCOLLECTIVE ;  /* 0x000000000000791b */ /* 0x007fe20003800000 */
.L_x_11500:
        /* <DEDUP_REMOVED lines=9> */
.L_x_11501:
        /* <DEDUP_REMOVED lines=10> */
.L_x_11502:
        /* <DEDUP_REMOVED lines=8> */
[----:B------:R0:W-:Y:S01]  /*287b0*/  STL [R1+0x490], R5 ;  /* 0x0004900501007387 */ /* 0x0001e20000100800 */
[----:B------:R-:W-:-:S11]  /*287c0*/  IMAD.MOV.U32 R6, RZ, RZ, R14 ;  /* 0x000000ffff067224 */ /* 0x000fd600078e000e */
[----:B0-----:R-:W-:Y:S05]  /*287d0*/  WARPSYNC.COLLECTIVE R15, `(.L_x_11503) ;  /* 0x000000000f087348 */ /* 0x001fea0003c00000 */
[----:B------:R1:W2:Y:S02]  /*287e0*/  SHFL.IDX P6, R14, R13, R12, R11 ;  /* 0x0000000c0d0e7389 */ /* 0x0002a400000c000b */
[----:B012---:R-:W-:Y:S01]  /*287f0*/  ENDCOLLECTIVE ;  /* 0x000000000000791b */ /* 0x007fe20003800000 */
.L_x_11503:
[----:B------:R-:W-:Y:S01]  /*28800*/  @!P1 LEA R4, P2, R9, R6, 0x1 ;  /* 0x0000000609049211 */ /* 0x000fe200078408ff */
[----:B------:R-:W-:-:S04]  /*28810*/  VIADD R6, R10, 0x20 ;  /* 0x000000200a067836 */ /* 0x000fc80000000000 */
[----:B------:R-:W-:Y:S01]  /*28820*/  @!P1 IMAD.X R5, RZ, RZ, R7, P2 ;  /* 0x000000ffff059224 */ /* 0x000fe200010e0607 */
[----:B------:R0:W-:Y:S01]  /*28830*/  STL [R1+0x494], R6 ;  /* 0x0004940601007387 */ /* 0x0001e20000100800 */
[----:B------:R-:W-:Y:S02]  /*28840*/  IMAD.MOV.U32 R13, RZ, RZ, R0 ;  /* 0x000000ffff0d7224 */ /* 0x000fe400078e0000 */
[----:B------:R-:W-:Y:S01]  /*28850*/  VIADD R7, R10, 0x30 ;  /* 0x000000300a077836 */ /* 0x000fe20000000000 */
[----:B------:R-:W-:Y:S01]  /*28860*/  @!PT LDS RZ, [RZ] ;  /* 0x00000000fffff984 */ /* 0x000fe20000000800 */
[----:B------:R-:W-:Y:S01]  /*28870*/  @!PT LDS RZ, [RZ] ;  /* 0x00000000fffff984 */ /* 0x000fe20000000800 */
[----:B------:R-:W-:Y:S01]  /*28880*/  @!PT LDS RZ, [RZ] ;  /* 0x00000000fffff984 */ /* 0x000fe20000000800 */
[----:B------:R1:W-:Y:S01]  /*28890*/  @!P1 LDGSTS.E.BYPASS.LTC128B.128 [R8+0x18c00], desc[UR48][R4.64], !P0 ;  /* 0x18c0000004089fae */ /* 0x0003e2000c101d70 */
[----:B------:R-:W-:-:S03]  /*288a0*/  ISETP.GE.AND P1, PT, R6, R2, PT ;  /* 0x000000020600720c */ /* 0x000fc60003f26270 */
[----:B------:R0:W-:Y:S01]  /*288b0*/  STL [R1+0x498], R7 ;  /* 0x0004980701007387 */ /* 0x0001e20000100800 */
[----:B-1----:R-:W-:-:S09]  /*288c0*/  IMAD.MOV.U32 R4, RZ, RZ, R14 ;  /* 0x000000ffff047224 */ /* 0x002fd200078e000e */
[----:B0-----:R-:W-:Y:S05]  /*288d0*/  WARPSYNC.COLLECTIVE R15, `(.L_x_11504) ;  /* 0x000000000f087348 */ /* 0x001fea0003c00000 */
[----:B------:R1:W2:Y:S02]  /*288e0*/  SHFL.IDX P6, R14, R13, R12, R11 ;  /* 0x0000000c0d0e7389 */ /* 0x0002a400000c000b */
[----:B012---:R-:W-:Y:S01]  /*288f0*/  ENDCOLLECTIVE ;  /* 0x000000000000791b */ /* 0x007fe20003800000 */
.L_x_11504:
[----:B------:R-:W-:Y:S02]  /*28900*/  IMAD.MOV.U32 R13, RZ, RZ, R3 ;  /* 0x000000ffff0d7224 */ /* 0x000fe400078e0003 */
[----:B------:R-:W-:Y:S02]  /*28910*/  IMAD.MOV.U32 R12, RZ, RZ, 0x3 ;  /* 0x00000003ff0c7424 */ /* 0x000fe400078e00ff */
[----:B------:R-:W-:-:S07]  /*28920*/  IMAD.MOV.U32 R5, RZ, RZ, R14 ;  /* 0x000000ffff057224 */ /* 0x000fce00078e000e */
[----:B------:R-:W-:Y:S05]  /*28930*/  WARPSYNC.COLLECTIVE R15, `(.L_x_11505) ;  /* 0x000000000f087348 */ /* 0x000fea0003c00000 */
[----:B------:R0:W1:Y:S02]  /*28940*/  SHFL.IDX P6, R14, R13, R12, R11 ;  /* 0x0000000c0d0e7389 */ /* 0x00006400000c000b */
[----:B01----:R-:W-:Y:S01]  /*28950*/  ENDCOLLECTIVE ;  /* 0x000000000000791b */ /* 0x003fe20003800000 */
.L_x_11505:
        /* <DEDUP_REMOVED lines=10> */
.L_x_11506:
        /* <DEDUP_REMOVED lines=13> */
.L_x_11507:
        /* <DEDUP_REMOVED lines=10> */
.L_x_11508:
        /* <DEDUP_REMOVED lines=13> */
.L_x_11509:
        /* <DEDUP_REMOVED lines=10> */
.L_x_11510:
        /* <DEDUP_REMOVED lines=13> */
.L_x_11511:
        /* <DEDUP_REMOVED lines=10> */
.L_x_11512:
        /* <DEDUP_REMOVED lines=11> */
.L_x_11513:
        /* <DEDUP_REMOVED lines=10> */
.L_x_11514:
[----:B------:R-:W-:Y:S01]  /*28fa0*/  @!PT LDS RZ, [RZ] ;  /* 0x00000000fffff984 */ /* 0x000fe20000000800 */
[----:B------:R-:W-:Y:S01]  /*28fb0*/  @!PT LDS RZ, [RZ] ;  /* 0x00000000fffff984 */ /* 0x000fe20000000800 */
[----:B------:R-:W-:Y:S01]  /*28fc0*/  @!PT LDS RZ, [RZ] ;  /* 0x00000000fffff984 */ /* 0x000fe20000000800 */
[----:B------:R0:W-:Y:S01]  /*28fd0*/  @!P1 LDGSTS.E.BYPASS.LTC128B.128 [R8+0x1b400], desc[UR48][R4.64], !P0 ;  /* 0x1b40000004089fae */ /* 0x0001e2000c101d70 */
[----:B------:R-:W-:Y:S01]  /*28fe0*/  IMAD.MOV.U32 R0, RZ, RZ, R14 ;  /* 0x000000ffff007224 */ /* 0x000fe200078e000e */
[----:B------:R-:W-:Y:S06]  /*28ff0*/  BRA `(.L_x_11515) ;  /* 0xffffffb800247947 */ /* 0x000fec000383ffff */
.L_x_11405:
        /* <DEDUP_REMOVED lines=8> */
.L_x_11517:
[----:B------:R-:W-:Y:S05]  /*29080*/  BSYNC B0 ;  /* 0x0000000000007941 */ /* 0x000fea0003800000 */
.L_x_11516:
[----:B------:R-:W-:Y:S01]  /*29090*/  IMAD.MOV.U32 R13, RZ, RZ, R5 ;  /* 0x000000ffff0d7224 */ /* 0x000fe200078e0005 */
[----:B------:R0:W5:Y:S01]  /*290a0*/  LDL.LU R10, [R1+0x47c] ;  /* 0x00047c00010a7983 */ /* 0x0001620000300800 */
[----:B------:R-:W-:Y:S02]  /*290b0*/  IMAD.MOV.U32 R12, RZ, RZ, RZ ;  /* 0x000000ffff0c7224 */ /* 0x000fe400078e00ff */
[----:B------:R-:W-:Y:S01]  /*290c0*/  IMAD.MOV.U32 R11, RZ, RZ, 0x181f ;  /* 0x0000181fff0b7424 */ /* 0x000fe200078e00ff */
[----:B------:R0:W5:Y:S01]  /*290d0*/  LDL.LU R7, [R1+0x498] ;  /* 0x0004980001077983 */ /* 0x0001620000300800 */
[----:B------:R-:W-:Y:S02]  /*290e0*/  IMAD.MOV.U32 R15, RZ, RZ, -0x1 ;  /* 0xffffffffff0f7424 */ /* 0x000fe400078e00ff */
[----:B------:R-:W-:Y:S01]  /*290f0*/  IMAD.MOV.U32 R2, RZ, RZ, R14 ;  /* 0x000000ffff027224 */ /* 0x000fe200078e000e */
[----:B------:R0:W5:Y:S06]  /*29100*/  LDL.LU R6, [R1+0x4a4] ;  /* 0x0004a40001067983 */ /* 0x00016c0000300800 */
[----:B0----5:R-:W-:Y:S05]  /*29110*/  WARPSYNC.COLLECTIVE R15, `(.L_x_11518) ;  /* 0x000000000f087348 */ /* 0x021fea0003c00000 */
[----:B------:R1:W2:Y:S02]  /*29120*/  SHFL.IDX P6, R14, R13, R12, R11 ;  /* 0x0000000c0d0e7389 */ /* 0x0002a400000c000b */
[----:B012--5:R-:W-:Y:S01]  /*29130*/  ENDCOLLECTIVE ;  /* 0x000000000000791b */ /* 0x027fe20003800000 */
.L_x_11518:
[----:B------:R-:W-:Y:S01]  /*29140*/  ULDC UR4, c[0x0][0x288] ;  /* 0x0000a20000047ab9 */ /* 0x000fe20000000800 */
[----:B------:R-:W2:Y:S04]  /*29150*/  LDL.LU R13, [R1+0x490] ;  /* 0x00049000010d7983 */ /* 0x000ea80000300800 */
[----:B------:R-:W3:Y:S04]  /*29160*/  LDL.LU R12, [R1+0x494] ;  /* 0x00049400010c7983 */ /* 0x000ee80000300800 */
[----:B------:R-:W4:Y:S01]  /*29170*/  LDL.LU R11, [R1+0x49c] ;  /* 0x00049c00010b7983 */ /* 0x000f220000300800 */
[----:B------:R-:W-:-:S03]  /*29180*/  IMAD.MOV.U32 R3, RZ, RZ, R14 ;  /* 0x000000ffff037224 */ /* 0x000fc600078e000e */
[----:B------:R-:W4:Y:S04]  /*29190*/  LDL.LU R15, [R1+0x4a0] ;  /* 0x0004a000010f7983 */ /* 0x000f280000300800 */
[----:B------:R-:W4:Y:S01]  /*291a0*/  LDL.LU R14, [R1+0x480] ;  /* 0x00048000010e7983 */ /* 0x000f220000300800 */
[----:B------:R-:W-:Y:S01]  /*291b0*/  IMAD R0, R8, UR4, RZ ;  /* 0x0000000408007c24 */ /* 0x000fe2000f8e02ff */
[----:B------:R-:W-:-:S04]  /*291c0*/  LOP3.LUT R10, R10, 0xffffffbf, RZ, 0xc0, !PT ;  /* 0xffffffbf0a0a7812 */ /* 0x000fc800078ec0ff */
[----:B--2---:R-:W-:-:S13]  /*291d0*/  ISETP.GE.AND P6, PT, R13, R0, PT ;  /* 0x000000000d00720c */ /* 0x004fda0003fc6270 */
[----:B------:R-:W-:Y:S02]  /*291e0*/  @P6 LOP3.LUT R10, R10, 0x40, RZ, 0xfc, !PT ;  /* 0x000000400a0a6812 */ /* 0x000fe400078efcff */
[-C--:B------:R-:W-:Y:S02]  /*291f0*/  ISETP.GE.AND P6, PT, R7, R0.reuse, PT ;  /* 0x000000000700720c */ /* 0x080fe40003fc6270 */
[----:B------:R0:W5:Y:S01]  /*29200*/  LDL R7, [R1+0x470] ;  /* 0x0004700001077983 */ /* 0x0001620000100800 */
[----:B---3--:R-:W-:Y:S02]  /*29210*/  ISETP.GE.AND P5, PT, R12, R0, PT ;  /* 0x000000000c00720c */ /* 0x008fe40003fa6270 */
[----:B------:R-:W-:-:S11]  /*29220*/  LOP3.LUT R10, R10, 0xffffffdf, RZ, 0xc0, !PT ;  /* 0xffffffdf0a0a7812 */ /* 0x000fd600078ec0ff */
[----:B------:R-:W-:Y:S02]  /*29230*/  @P5 LOP3.LUT R10, R10, 0x20, RZ, 0xfc, !PT ;  /* 0x000000200a0a5812 */ /* 0x000fe400078efcff */
[----:B----4-:R-:W-:Y:S02]  /*29240*/  ISETP.GE.AND P5, PT, R11, R0, PT ;  /* 0x000000000b00720c */ /* 0x010fe40003fa6270 */
[----:B------:R-:W-:-:S04]  /*29250*/  LOP3.LUT R10, R10, 0xffffffef, RZ, 0xc0, !PT ;  /* 0xffffffef0a0a7812 */ /* 0x000fc800078ec0ff */
[----:B------:R-:W-:-:S04]  /*29260*/  @P6 LOP3.LUT R10, R10, 0x10, RZ, 0xfc, !PT ;  /* 0x000000100a0a6812 */ /* 0x000fc800078efcff */
[----:B------:R-:W-:Y:S02]  /*29270*/  LOP3.LUT R10, R10, 0xfffffff7, RZ, 0xc0, !PT ;  /* 0xfffffff70a0a7812 */ /* 0x000fe400078ec0ff */
[-C--:B------:R-:W-:Y:S02]  /*29280*/  ISETP.GE.AND P6, PT, R15, R0.reuse, PT ;  /* 0x000000000f00720c */ /* 0x080fe40003fc6270 */
[----:B------:R-:W-:Y:S02]  /*29290*/  ISETP.GE.AND P4, PT, R14, R0, PT ;  /* 0x000000000e00720c */ /* 0x000fe40003f86270 */
[----:B------:R-:W-:-:S04]  /*292a0*/  @P5 LOP3.LUT R10, R10, 0x8, RZ, 0xfc, !PT ;  /* 0x000000080a0a5812 */ /* 0x000fc800078efcff */
[----:B------:R-:W-:-:S04]  /*292b0*/  LOP3.LUT R10, R10, 0xffdfffff, RZ, 0xc0, !PT ;  /* 0xffdfffff0a0a7812 */ /* 0x000fc800078ec0ff */
[----:B------:R-:W-:-:S04]  /*292c0*/  LOP3.LUT R10, R10, 0xfffffffb, RZ, 0xc0, !PT ;  /* 0xfffffffb0a0a7812 */ /* 0x000fc800078ec0ff */
[----:B------:R-:W-:Y:S02]  /*292d0*/  @P6 LOP3.LUT R10, R10, 0x4, RZ, 0xfc, !PT ;  /* 0x000000040a0a6812 */ /* 0x000fe400078efcff */
[----:B------:R-:W-:Y:S01]  /*292e0*/  @!P4 LEA R3, P6, R9, R3, 0x1 ;  /* 0x000000030903c211 */ /* 0x000fe200078c08ff */
[----:B------:R-:W-:Y:S02]  /*292f0*/  IMAD.MOV.U32 R13, RZ, RZ, R4 ;  /* 0x000000ffff0d7224 */ /* 0x000fe400078e0004 */
[----:B------:R-:W-:Y:S02]  /*29300*/  IMAD.MOV.U32 R12, RZ, RZ, 0x1 ;  /* 0x00000001ff0c7424 */ /* 0x000fe400078e00ff */
[----:B------:R-:W-:Y:S02]  /*29310*/  IMAD.MOV.U32 R11, RZ, RZ, 0x181f ;  /* 0x0000181fff0b7424 */ /* 0x000fe400078e00ff */
[----:B------:R-:W-:Y:S02]  /*29320*/  IMAD.MOV.U32 R15, RZ, RZ, -0x1 ;  /* 0xffffffffff0f7424 */ /* 0x000fe400078e00ff */
[----:B0-----:R-:W-:-:S07]  /*29330*/  @!P4 IMAD.X R2, RZ, RZ, R2, P6 ;  /* 0x000000ffff02c224 */ /* 0x001fce00030e0602 */
[----:B-----5:R-:W-:Y:S05]  /*29340*/  WARPSYNC.COLLECTIVE R15, `(.L_x_11519) ;  /* 0x000000000f087348 */ /* 0x020fea0003c00000 */
[----:B------:R0:W1:Y:S02]  /*29350*/  SHFL.IDX P6, R14, R13, R12, R11 ;  /* 0x0000000c0d0e7389 */ /* 0x00006400000c000b */
[----:B01---5:R-:W-:Y:S01]  /*29360*/  ENDCOLLECTIVE ;  /* 0x000000000000791b */ /* 0x023fe20003800000 */
.L_x_11519:
[----:B------:R-:W-:Y:S02]  /*29370*/  ISETP.GE.AND P5, PT, R6, R0, PT ;  /* 0x000000000600720c */ /* 0x000fe40003fa6270 */
[----:B------:R-:W-:Y:S01]  /*29380*/  @!P4 LOP3.LUT R3, R3, R2, RZ, 0x3c, !PT ;  /* 0x000000020303c212 */ /* 0x000fe200078e3cff */
[----:B------:R-:W-:-:S03]  /*29390*/  IMAD.MOV.U32 R13, RZ, RZ, R5 ;  /* 0x000000ffff0d7224 */ /* 0x000fc600078e0005 */
[----:B------:R-:W-:Y:S01]  /*293a0*/  @!P4 LOP3.LUT R2, R3, R2, RZ, 0x3c, !PT ;  /* 0x000000020302c212 */ /* 0x000fe200078e3cff */
[----:B------:R-:W-:-:S07]  /*293b0*/  IMAD.MOV.U32 R6, RZ, RZ, R14 ;  /* 0x000000ffff067224 */ /* 0x000fce00078e000e */
[----:B------:R-:W-:Y:S05]  /*293c0*/  WARPSYNC.COLLECTIVE R15, `(.L_x_11520) ;  /* 0x000000000f087348 */ /* 0x000fea0003c00000 */
[----:B------:R0:W1:Y:S02]  /*293d0*/  SHFL.IDX P6, R14, R13, R12, R11 ;  /* 0x0000000c0d0e7389 */ /* 0x00006400000c000b */
[----:B01----:R-:W-:Y:S01]  /*293e0*/  ENDCOLLECTIVE ;  /* 0x000000000000791b */ /* 0x003fe20003800000 */
.L_x_11520:
[----:B------:R-:W-:Y:S02]  /*293f0*/  @!P4 LOP3.LUT R3, R3, R2, RZ, 0x3c, !PT ;  /* 0x000000020303c212 */ /* 0x000fe400078e3cff */
[----:B------:R-:W-:Y:S01]  /*29400*/  @P5 LOP3.LUT R10, R10, 0x200000, RZ, 0xfc, !PT ;  /* 0x002000000a0a5812 */ /* 0x000fe200078efcff */
[----:B------:R-:W-:Y:S02]  /*29410*/  IMAD.MOV.U32 R13, RZ, RZ, R4 ;  /* 0x000000ffff0d7224 */ /* 0x000fe400078e0004 */
[----:B------:R-:W-:Y:S01]  /*29420*/  IMAD.MOV.U32 R12, RZ, RZ, 0x2 ;  /* 0x00000002ff0c7424 */ /* 0x000fe200078e00ff */
[C---:B------:R-:W-:Y:S01]  /*29430*/  LOP3.LUT P5, RZ, R10.reuse, 0x20, RZ, 0xc0, !PT ;  /* 0x000000200aff7812 */ /* 0x040fe200078ac0ff */
        /* <DEDUP_REMOVED lines=8> */
[----:B0-----:R-:W-:-:S12]  /*294c0*/  IMAD.MOV.U32 R2, RZ, RZ, R14 ;  /* 0x000000ffff027224 */ /* 0x001fd800078e000e */
[----:B------:R-:W-:-:S05]  /*294d0*/  @!P4 LEA R2, P6, R9, R2, 0x1 ;  /* 0x000000020902c211 */ /* 0x000fca00078c08ff */
[----:B------:R-:W-:-:S05]  /*294e0*/  @!P4 IMAD.X R3, RZ, RZ, R6, P6 ;  /* 0x000000ffff03c224 */ /* 0x000fca00030e0606 */
[----:B------:R0:W-:Y:S03]  /*294f0*/  @!P4 LDGSTS.E.BYPASS.LTC128B.128 [R7+0x22c00], desc[UR48][R2.64], !P0 ;  /* 0x22c000000207cfae */ /* 0x0001e6000c101d70 */
[----:B0-----:R-:W-:Y:S05]  /*29500*/  WARPSYNC.COLLECTIVE R15, `(.L_x_11521) ;  /* 0x000000000f087348 */ /* 0x001fea0003c00000 */
[----:B------:R1:W2:Y:S02]  /*29510*/  SHFL.IDX P6, R14, R13, R12, R11 ;  /* 0x0000000c0d0e7389 */ /* 0x0002a400000c000b */
[----:B012---:R-:W-:Y:S01]  /*29520*/  ENDCOLLECTIVE ;  /* 0x000000000000791b */ /* 0x007fe20003800000 */
.L_x_11521:
        /* <DEDUP_REMOVED lines=11> */
.L_x_11522:
[----:B------:R-:W-:-:S05]  /*295e0*/  IMAD.MOV.U32 R2, RZ, RZ, R14 ;  /* 0x000000ffff027224 */ /* 0x000fca00078e000e */
[----:B------:R-:W-:Y:S01]  /*295f0*/  @!P5 LEA R2, P6, R9, R2, 0x1 ;  /* 0x000000020902d211 */ /* 0x000fe200078c08ff */
[----:B------:R-:W-:Y:S02]  /*29600*/  IMAD.MOV.U32 R13, RZ, RZ, R4 ;  /* 0x000000ffff0d7224 */ /* 0x000fe400078e0004 */
[----:B------:R-:W-:Y:S02]  /*29610*/  IMAD.MOV.U32 R12, RZ, RZ, 0x3 ;  /* 0x00000003ff0c7424 */ /* 0x000fe400078e00ff */
[----:B------:R-:W-:Y:S01]  /*29620*/  @!P5 IMAD.X R3, RZ, RZ, R6, P6 ;  /* 0x000000ffff03d224 */ /* 0x000fe200030e0606 */
[----:B------:R-:W-:-:S04]  /*29630*/  LOP3.LUT P4, RZ, R10, 0x10, RZ, 0xc0, !PT ;  /* 0x000000100aff7812 */ /* 0x000fc8000788c0ff */
[----:B------:R-:W-:Y:S01]  /*29640*/  @!PT LDS RZ, [RZ] ;  /* 0x00000000fffff984 */ /* 0x000fe20000000800 */
[----:B------:R-:W-:Y:S01]  /*29650*/  @!PT LDS RZ, [RZ] ;  /* 0x00000000fffff984 */ /* 0x000fe20000000800 */
[----:B------:R-:W-:Y:S01]  /*29660*/  @!PT LDS RZ, [RZ] ;  /* 0x00000000fffff984 */ /* 0x000fe20000000800 */
[----:B------:R0:W-:Y:S09]  /*29670*/  @!P5 LDGSTS.E.BYPASS.LTC128B.128 [R7+0x23400], desc[UR48][R2.64], !P0 ;  /* 0x234000000207dfae */ /* 0x0001f2000c101d70 */
[----:B0-----:R-:W-:Y:S05]  /*29680*/  WARPSYNC.COLLECTIVE R15, `(.L_x_11523) ;  /* 0x000000000f087348 */ /* 0x001fea0003c00000 */
[----:B------:R1:W2:Y:S02]  /*29690*/  SHFL.IDX P6, R14, R13, R12, R11 ;  /* 0x0000000c0d0e7389 */ /* 0x0002a400000c000b */
[----:B012---:R-:W-:Y:S01]  /*296a0*/  ENDCOLLECTIVE ;  /* 0x000000000000791b */ /* 0x007fe20003800000 */
.L_x_11523:
        /* <DEDUP_REMOVED lines=11> */
.L_x_11524:
        /* <DEDUP_REMOVED lines=13> */
.L_x_11525:
        /* <DEDUP_REMOVED lines=11> */
.L_x_11526:
[----:B------:R-:W-:-:S05]  /*298e0*/  IMAD.MOV.U32 R2, RZ, RZ, R14 ;  /* 0x000000ffff027224 */ /* 0x000fca00078e000e */
[----:B------:R-:W-:-:S05]  /*298f0*/  @!P5 LEA R2, P6, R9, R2, 0x1 ;  /* 0x000000020902d211 */ /* 0x000fca00078c08ff */
[----:B------:R-:W-:Y:S01]  /*29900*/  @!P5 IMAD.X R3, RZ, RZ, R6, P6 ;  /* 0x000000ffff03d224 */ /* 0x000fe200030e0606 */
[----:B------:R-:W-:Y:S01]  /*29910*/  LOP3.LUT P6, RZ, R10, 0x8, RZ, 0xc0, !PT ;  /* 0x000000080aff7812 */ /* 0x000fe200078cc0ff */
[----:B------:R-:W-:Y:S02]  /*29920*/  IMAD.MOV.U32 R13, RZ, RZ, R4 ;  /* 0x000000ffff0d7224 */ /* 0x000fe400078e0004 */
[----:B------:R-:W-:-:S10]  /*29930*/  IMAD.MOV.U32 R12, RZ, RZ, 0x5 ;  /* 0x00000005ff0c7424 */ /* 0x000fd400078e00ff */
        /* <DEDUP_REMOVED lines=10> */
.L_x_11527:
[----:B------:R-:W-:Y:S02]  /*299e0*/  IMAD.MOV.U32 R13, RZ, RZ, R5 ;  /* 0x000000ffff0d7224 */ /* 0x000fe400078e0005 */
[----:B------:R-:W-:-:S07]  /*299f0*/  IMAD.MOV.U32 R6, RZ, RZ, R14 ;  /* 0x000000ffff067224 */ /* 0x000fce00078e000e */
[----:B------:R-:W-:Y:S05]  /*29a00*/  WARPSYNC.COLLECTIVE R15, `(.L_x_11528) ;  /* 0x000000000f087348 */ /* 0x000fea0003c00000 */
[----:B------:R0:W1:Y:S02]  /*29a10*/  SHFL.IDX P6, R14, R13, R12, R11 ;  /* 0x0000000c0d0e7389 */ /* 0x00006400000c000b */
[----:B01----:R-:W-:Y:S01]  /*29a20*/  ENDCOLLECTIVE ;  /* 0x000000000000791b */ /* 0x003fe20003800000 */
.L_x_11528:
[----:B------:R-:W-:Y:S01]  /*29a30*/  LOP3.LUT P4, RZ, R10, 0x4, RZ, 0xc0, !PT ;  /* 0x000000040aff7812 */ /* 0x000fe2000788c0ff */
[----:B------:R-:W-:-:S12]  /*29a40*/  IMAD.MOV.U32 R2, RZ, RZ, R14 ;  /* 0x000000ffff027224 */ /* 0x000fd800078e000e */
        /* <DEDUP_REMOVED lines=12> */
.L_x_11529:
        /* <DEDUP_REMOVED lines=11> */
.L_x_11530:
[----:B------:R-:W-:-:S05]  /*29bc0*/  IMAD.MOV.U32 R2, RZ, RZ, R14 ;  /* 0x000000ffff027224 */ /* 0x000fca00078e000e */
[----:B------:R-:W-:Y:S01]  /*29bd0*/  @!P5 LEA R2, P6, R9, R2, 0x1 ;  /* 0x000000020902d211 */ /* 0x000fe200078c08ff */
[----:B------:R-:W-:Y:S02]  /*29be0*/  IMAD.MOV.U32 R13, RZ, RZ, R4 ;  /* 0x000000ffff0d7224 */ /* 0x000fe400078e0004 */
[----:B------:R-:W-:Y:S02]  /*29bf0*/  IMAD.MOV.U32 R12, RZ, RZ, 0x7 ;  /* 0x00000007ff0c7424 */ /* 0x000fe400078e00ff */
[----:B------:R-:W-:Y:S01]  /*29c00*/  @!P5 IMAD.X R3, RZ, RZ, R6, P6 ;  /* 0x000000ffff03d224 */ /* 0x000fe200030e0606 */
[----:B------:R0:W-:Y:S04]  /*29c10*/  STL [R1+0x47c], R10 ;  /* 0x00047c0a01007387 */ /* 0x0001e80000100800 */
[----:B------:R-:W-:Y:S01]  /*29c20*/  @!PT LDS RZ, [RZ] ;  /* 0x00000000fffff984 */ /* 0x000fe20000000800 */
[----:B------:R-:W-:Y:S01]  /*29c30*/  @!PT LDS RZ, [RZ] ;  /* 0x00000000fffff984 */ /* 0x000fe20000000800 */
[----:B------:R-:W-:Y:S01]  /*29c40*/  @!PT LDS RZ, [RZ] ;  /* 0x00000000fffff984 */ /* 0x000fe20000000800 */
[----:B------:R0:W-:Y:S03]  /*29c50*/  @!P5 LDGSTS.E.BYPASS.LTC128B.128 [R7+0x25400], desc[UR48][R2.64], !P0 ;  /* 0x254000000207dfae */ /* 0x0001e6000c101d70 */
[----:B0-----:R-:W-:Y:S05]  /*29c60*/  WARPSYNC.COLLECTIVE R15, `(.L_x_11531) ;  /* 0x000000000f087348 */ /* 0x001fea0003c00000 */
[----:B------:R1:W2:Y:S02]  /*29c70*/  SHFL.IDX P6, R14, R13, R12, R11 ;  /* 0x0000000c0d0e7389 */ /* 0x0002a400000c000b */
[----:B012---:R-:W-:Y:S01]  /*29c80*/  ENDCOLLECTIVE ;  /* 0x000000000000791b */ /* 0x007fe20003800000 */
.L_x_11531:
        /* <DEDUP_REMOVED lines=11> */
.L_x_11532:
[----:B------:R-:W-:Y:S01]  /*29d40*/  IMAD.MOV.U32 R2, RZ, RZ, R14 ;  /* 0x000000ffff027224 */ /* 0x000fe200078e000e */
[----:B------:R-:W-:Y:S06]  /*29d50*/  BRA `(.L_x_11533) ;  /* 0xffffffb4009c7947 */ /* 0x000fec000383ffff */
.L_x_11410:
[----:B0-----:R0:W3:Y:S02]  /*29d60*/  SYNCS.PHASECHK.TRANS64.TRYWAIT P0, [R17+URZ+0x32420], R0 ;  /* 0x03242000110075a7 */ /* 0x0010e4000800017f */
[----:B---3--:R-:W-:Y:S05]  /*29d70*/  @!P0 NANOSLEEP.SYNCS 0x989680 ;  /* 0x009896800000895d */ /* 0x008fea0003900000 */
[----:B------:R-:W3:Y:S02]  /*29d80*/  @!P0 SYNCS.PHASECHK.TRANS64 P0, [R17+URZ+0x32420], R0 ;  /* 0x03242000110085a7 */ /* 0x000ee4000800007f */
[----:B---3--:R-:W-:Y:S05]  /*29d90*/  @!P0 BRA `(.L_x_11410) ;  /* 0xfffffffc00f08947 */ /* 0x008fea000383ffff */
[----:B------:R-:W-:Y:S05]  /*29da0*/  BRA `(.L_x_11534) ;  /* 0xffffffb800147947 */ /* 0x000fea000383ffff */
.L_x_11414:
[----:B0-----:R0:W1:Y:S02]  /*29db0*/  SYNCS.PHASECHK.TRANS64.TRYWAIT P0, [R2+URZ+0x32460], R0 ;  /* 0x03246000020075a7 */ /* 0x001064000800017f */
[----:B-1----:R-:W-:Y:S05]  /*29dc0*/  @!P0 NANOSLEEP.SYNCS 0x989680 ;  /* 0x009896800000895d */ /* 0x002fea0003900000 */
[----:B------:R-:W1:Y:S02]  /*29dd0*/  @!P0 SYNCS.PHASECHK.TRANS64 P0, [R2+URZ+0x32460], R0 ;  /* 0x03246000020085a7 */ /* 0x000e64000800007f */
[----:B-1----:R-:W-:Y:S05]  /*29de0*/  @!P0 BRA `(.L_x_11414) ;  /* 0xfffffffc00f08947 */ /* 0x002fea000383ffff */
[----:B------:R-:W-:Y:S05]  /*29df0*/  BRA `(.L_x_11535) ;  /* 0xffffffb800387947 */ /* 0x000fea000383ffff */
.L_x_11427:
[----:B0-----:R0:W1:Y:S02]  /*29e00*/  SYNCS.PHASECHK.TRANS64.TRYWAIT P0, [R3+URZ+0x32440], R2 ;  /* 0x03244002030075a7 */ /* 0x001064000800017f */
[----:B-1----:R-:W-:Y:S05]  /*29e10*/  @!P0 NANOSLEEP.SYNCS 0x989680 ;  /* 0x009896800000895d */ /* 0x002fea0003900000 */
[----:B------:R-:W1:Y:S02]  /*29e20*/  @!P0 SYNCS.PHASECHK.TRANS64 P0, [R3+URZ+0x32440], R2 ;  /* 0x03244002030085a7 */ /* 0x000e64000800007f */
[----:B-1----:R-:W-:Y:S05]  /*29e30*/  @!P0 BRA `(.L_x_11427) ;  /* 0xfffffffc00f08947 */ /* 0x002fea000383ffff */
[----:B------:R-:W-:Y:S05]  /*29e40*/  BRA `(.L_x_11536) ;  /* 0xffffffc0002c7947 */ /* 0x000fea000383ffff */
.L_x_11432:
[----:B-1----:R1:W2:Y:S02]  /*29e50*/  SYNCS.PHASECHK.TRANS64.TRYWAIT P0, [R3+URZ+0x32460], R2 ;  /* 0x03246002030075a7 */ /* 0x0022a4000800017f */
[----:B--2---:R-:W-:Y:S05]  /*29e60*/  @!P0 NANOSLEEP.SYNCS 0x989680 ;  /* 0x009896800000895d */ /* 0x004fea0003900000 */
[----:B------:R-:W2:Y:S02]  /*29e70*/  @!P0 SYNCS.PHASECHK.TRANS64 P0, [R3+URZ+0x32460], R2 ;  /* 0x03246002030085a7 */ /* 0x000ea4000800007f */
[----:B--2---:R-:W-:Y:S05]  /*29e80*/  @!P0 BRA `(.L_x_11432) ;  /* 0xfffffffc00f08947 */ /* 0x004fea000383ffff */
[----:B------:R-:W-:Y:S05]  /*29e90*/  BRA `(.L_x_11537) ;  /* 0xffffffc000a47947 */ /* 0x000fea000383ffff */
.L_x_11444:
[----:B0-----:R0:W1:Y:S02]  /*29ea0*/  SYNCS.PHASECHK.TRANS64.TRYWAIT P0, [R4+URZ+0x32440], R2 ;  /* 0x03244002040075a7 */ /* 0x001064000800017f */
[----:B-1----:R-:W-:Y:S05]  /*29eb0*/  @!P0 NANOSLEEP.SYNCS 0x989680 ;  /* 0x009896800000895d */ /* 0x002fea0003900000 */
[----:B------:R-:W1:Y:S02]  /*29ec0*/  @!P0 SYNCS.PHASECHK.TRANS64 P0, [R4+URZ+0x32440], R2 ;  /* 0x03244002040085a7 */ /* 0x000e64000800007f */
[----:B-1----:R-:W-:Y:S05]  /*29ed0*/  @!P0 BRA `(.L_x_11444) ;  /* 0xfffffffc00f08947 */ /* 0x002fea000383ffff */
[----:B------:R-:W-:Y:S05]  /*29ee0*/  BRA `(.L_x_11538) ;  /* 0xffffffc800887947 */ /* 0x000fea000383ffff */
.L_x_11449:
[----:B-1----:R1:W2:Y:S02]  /*29ef0*/  SYNCS.PHASECHK.TRANS64.TRYWAIT P0, [R4+URZ+0x32460], R2 ;  /* 0x03246002040075a7 */ /* 0x0022a4000800017f */
[----:B--2---:R-:W-:Y:S05]  /*29f00*/  @!P0 NANOSLEEP.SYNCS 0x989680 ;  /* 0x009896800000895d */ /* 0x004fea0003900000 */
[----:B------:R-:W2:Y:S02]  /*29f10*/  @!P0 SYNCS.PHASECHK.TRANS64 P0, [R4+URZ+0x32460], R2 ;  /* 0x03246002040085a7 */ /* 0x000ea4000800007f */
[----:B--2---:R-:W-:Y:S05]  /*29f20*/  @!P0 BRA `(.L_x_11449) ;  /* 0xfffffffc00f08947 */ /* 0x004fea000383ffff */
[----:B------:R-:W-:Y:S05]  /*29f30*/  BRA `(.L_x_11539) ;  /* 0xffffffcc00007947 */ /* 0x000fea000383ffff */
.L_x_11460:
[----:B0-----:R0:W1:Y:S02]  /*29f40*/  SYNCS.PHASECHK.TRANS64.TRYWAIT P0, [R4+URZ+0x32440], R2 ;  /* 0x03244002040075a7 */ /* 0x001064000800017f */
[----:B-1----:R-:W-:Y:S05]  /*29f50*/  @!P0 NANOSLEEP.SYNCS 0x989680 ;  /* 0x009896800000895d */ /* 0x002fea0003900000 */
[----:B------:R-:W1:Y:S02]  /*29f60*/  @!P0 SYNCS.PHASECHK.TRANS64 P0, [R4+URZ+0x32440], R2 ;  /* 0x03244002040085a7 */ /* 0x000e64000800007f */
[----:B-1----:R-:W-:Y:S05]  /*29f70*/  @!P0 BRA `(.L_x_11460) ;  /* 0xfffffffc00f08947 */ /* 0x002fea000383ffff */
[----:B------:R-:W-:Y:S05]  /*29f80*/  BRA `(.L_x_11540) ;  /* 0xffffffd000c87947 */ /* 0x000fea000383ffff */
.L_x_11465:
[----:B-1----:R1:W2:Y:S02]  /*29f90*/  SYNCS.PHASECHK.TRANS64.TRYWAIT P0, [R4+URZ+0x32460], R2 ;  /* 0x03246002040075a7 */ /* 0x0022a4000800017f */
[----:B--2---:R-:W-:Y:S05]  /*29fa0*/  @!P0 NANOSLEEP.SYNCS 0x989680 ;  /* 0x009896800000895d */ /* 0x004fea0003900000 */
[----:B------:R-:W2:Y:S02]  /*29fb0*/  @!P0 SYNCS.PHASECHK.TRANS64 P0, [R4+URZ+0x32460], R2 ;  /* 0x03246002040085a7 */ /* 0x000ea4000800007f */
[----:B--2---:R-:W-:Y:S05]  /*29fc0*/  @!P0 BRA `(.L_x_11465) ;  /* 0xfffffffc00f08947 */ /* 0x004fea000383ffff */
[----:B------:R-:W-:Y:S05]  /*29fd0*/  BRA `(.L_x_11541) ;  /* 0xffffffd400407947 */ /* 0x000fea000383ffff */
.L_x_11477:
        /* <DEDUP_REMOVED lines=8> */
.L_x_11543:
[----:B------:R-:W-:Y:S05]  /*2a060*/  BSYNC B0 ;  /* 0x0000000000007941 */ /* 0x000fea0003800000 */
.L_x_11542:
[----:B------:R-:W-:Y:S05]  /*2a070*/  BRA `(.L_x_11544) ;  /* 0xffffffdc00107947 */ /* 0x000fea000383ffff */
.L_x_11480:
[----:B0-----:R0:W1:Y:S02]  /*2a080*/  SYNCS.PHASECHK.TRANS64.TRYWAIT P0, [R0+URZ+0x32420], R3 ;  /* 0x03242003000075a7 */ /* 0x001064000800017f */
[----:B-1----:R-:W-:Y:S05]  /*2a090*/  @!P0 NANOSLEEP.SYNCS 0x989680 ;  /* 0x009896800000895d */ /* 0x002fea0003900000 */
[----:B------:R-:W1:Y:S02]  /*2a0a0*/  @!P0 SYNCS.PHASECHK.TRANS64 P0, [R0+URZ+0x32420], R3 ;  /* 0x03242003000085a7 */ /* 0x000e64000800007f */
[----:B-1----:R-:W-:Y:S05]  /*2a0b0*/  @!P0 BRA `(.L_x_11480) ;  /* 0xfffffffc00f08947 */ /* 0x002fea000383ffff */
[----:B------:R-:W-:Y:S05]  /*2a0c0*/  BRA `(.L_x_11545) ;  /* 0xffffffdc005c7947 */ /* 0x000fea000383ffff */
.L_x_11481:
        /* <DEDUP_REMOVED lines=11> */
.L_x_11547:
[----:B------:R-:W-:Y:S05]  /*2a180*/  BSYNC B0 ;  /* 0x0000000000007941 */ /* 0x000fea0003800000 */
.L_x_11546:
[----:B------:R-:W-:Y:S05]  /*2a190*/  BRA `(.L_x_11548) ;  /* 0xffffffdc00447947 */ /* 0x000fea000383ffff */
.L_x_11484:
[----:B------:R-:W-:Y:S01]  /*2a1a0*/  BSSY B1, `(.L_x_11549) ;  /* 0x0000006000017945 */ /* 0x000fe20003800000 */
[----:B------:R-:W-:-:S07]  /*2a1b0*/  IMAD.MOV.U32 R15, RZ, RZ, -0x1 ;  /* 0xffffffffff0f7424 */ /* 0x000fce00078e00ff */
[----:B012---:R-:W-:Y:S05]  /*2a1c0*/  WARPSYNC.COLLECTIVE R15, `(.L_x_11550) ;  /* 0x000000000f0c7348 */ /* 0x007fea0003c00000 */
[----:B------:R-:W-:Y:S02]  /*2a1d0*/  ELECT P6, UR62, PT ;  /* 0x00000000003e782f */ /* 0x000fe400038c0000 */
[----:B------:R-:W-:Y:S01]  /*2a1e0*/  MOV R14, UR62 ;  /* 0x0000003e000e7c02 */ /* 0x000fe20008000f00 */
[----:B012---:R-:W-:Y:S10]  /*2a1f0*/  ENDCOLLECTIVE ;  /* 0x000000000000791b */ /* 0x007ff40003800000 */
.L_x_11550:
[----:B------:R-:W-:Y:S05]  /*2a200*/  BSYNC B1 ;  /* 0x0000000000017941 */ /* 0x000fea0003800000 */
.L_x_11549:
[----:B------:R-:W-:Y:S05]  /*2a210*/  BRA `(.L_x_11551) ;  /* 0xffffffdc003c7947 */ /* 0x000fea000383ffff */
.L_x_11486:
[----:B0-----:R0:W1:Y:S02]  /*2a220*/  SYNCS.PHASECHK.TRANS64.TRYWAIT P0, [R6+URZ], R5 ;  /* 0x00000005060075a7 */ /* 0x001064000800017f */
[----:B-1----:R-:W-:Y:S05]  /*2a230*/  @!P0 NANOSLEEP.SYNCS 0x989680 ;  /* 0x009896800000895d */ /* 0x002fea0003900000 */
[----:B------:R-:W1:Y:S02]  /*2a240*/  @!P0 SYNCS.PHASECHK.TRANS64 P0, [R6+URZ], R5 ;  /* 0x00000005060085a7 */ /* 0x000e64000800007f */
[----:B-1----:R-:W-:Y:S05]  /*2a250*/  @!P0 BRA `(.L_x_11486) ;  /* 0xfffffffc00f08947 */ /* 0x002fea000383ffff */
[----:B------:R-:W-:Y:S05]  /*2a260*/  BRA `(.L_x_11552) ;  /* 0xffffffdc00747947 */ /* 0x000fea000383ffff */
.L_x_11487:
[----:B-1----:R1:W2:Y:S02]  /*2a270*/  SYNCS.PHASECHK.TRANS64.TRYWAIT P0, [R3+URZ], R2 ;  /* 0x00000002030075a7 */ /* 0x0022a4000800017f */
[----:B--2---:R-:W-:Y:S05]  /*2a280*/  @!P0 NANOSLEEP.SYNCS 0x989680 ;  /* 0x009896800000895d */ /* 0x004fea0003900000 */
[----:B------:R-:W2:Y:S02]  /*2a290*/  @!P0 SYNCS.PHASECHK.TRANS64 P0, [R3+URZ], R2 ;  /* 0x00000002030085a7 */ /* 0x000ea4000800007f */
[----:B--2---:R-:W-:Y:S05]  /*2a2a0*/  @!P0 BRA `(.L_x_11487) ;  /* 0xfffffffc00f08947 */ /* 0x004fea000383ffff */
[----:B------:R-:W-:Y:S05]  /*2a2b0*/  BRA `(.L_x_11553) ;  /* 0xffffffdc00687947 */ /* 0x000fea000383ffff */
.L_x_11489:
[----:B-1----:R1:W2:Y:S02]  /*2a2c0*/  SYNCS.PHASECHK.TRANS64.TRYWAIT P0, [R18+URZ], R5 ;  /* 0x00000005120075a7 */ /* 0x0022a4000800017f */
[----:B--2---:R-:W-:Y:S05]  /*2a2d0*/  @!P0 NANOSLEEP.SYNCS 0x989680 ;  /* 0x009896800000895d */ /* 0x004fea0003900000 */
[----:B------:R-:W2:Y:S02]  /*2a2e0*/  @!P0 SYNCS.PHASECHK.TRANS64 P0, [R18+URZ], R5 ;  /* 0x00000005120085a7 */ /* 0x000ea4000800007f */
[----:B--2---:R-:W-:Y:S05]  /*2a2f0*/  @!P0 BRA `(.L_x_11489) ;  /* 0xfffffffc00f08947 */ /* 0x004fea000383ffff */
[----:B------:R-:W-:Y:S05]  /*2a300*/  BRA `(.L_x_11554) ;  /* 0xffffffdc006c7947 */ /* 0x000fea000383ffff */
        .type           $_ZN7cutlass13device_kernelIN5flash11enable_sm90INS1_16FlashAttnFwdSm90INS1_25CollectiveMainloopFwdSm90ILi2EN4cute5tupleIJNS5_1CILi1EEES8_S8_EEENS6_IJNS7_ILi128EEENS7_ILi96EEENS7_ILi64EEEEEELi256ENS_10bfloat16_tEfNS_4arch4Sm90ELb0ELb1ELb1ELb0ELb0ELb0ELb1ELb1ELb0ELb1ELb0ELb0EEENS1_21CollectiveEpilogueFwdINS6_IJSA_NS7_ILi256EEESB_EEES9_SE_SG_Li256ELb0ELb1ELb0ELb0EEENS1_30DynamicPersistentTileSchedulerILi256ELi128ELb0ELb1ELb1EEEEEEEEEvNT_6ParamsE$_ZZN5flash25CollectiveMainloopFwdSm90ILi2EN4cute5tupleIJNS1_1CILi1EEES4_S4_EEENS2_IJNS3_ILi128EEENS3_ILi96EEENS3_ILi64EEEEEELi256EN7cutlass10bfloat16_tEfNSA_4arch4Sm90ELb0ELb1ELb1ELb0ELb0ELb0ELb1ELb1ELb0ELb1ELb0ELb0EE3mmaINS_16FlashAttnFwdSm90ISE_NS_21CollectiveEpilogueFwdINS2_IJS6_NS3_ILi256EEES7_EEES5_SB_SD_Li256ELb0ELb1ELb0ELb0EEENS_30DynamicPersistentTileSchedulerILi256ELi128ELb0ELb1ELb1EEEE13SharedStorageENS1_6TensorINS1_11ArrayEngineIfLm128EEENS1_6LayoutINS2_IJNS2_IJNS3_ILi2EEEST_NS3_ILi32EEEEEES4_S4_EEENS2_IJNS2_IJS4_ST_NS3_ILi4EEEEEENS3_ILi0EEESZ_EEEEEEENS_7SoftmaxILi2ELi0EEEEEbRKNSE_6ParamsENSA_25PipelineTmaAsyncNoClusterILi2ENSA_16PipelineTmaAsyncILi2EEEEES1B_RNSA_13PipelineStateILj2EEERT0_RT1_iRiRKNS_16SeqlenInfoQKNewKILb0ELb0EEENS2_IJiiiiEEERT_ENKUliT_T0_T1_E_clIZSF_ISO_S12_S14_EbS17_S1B_S1B_S1E_S1G_S1I_iS1J_S1N_S1O_S1Q_EUlRS1R_iE1_NS3_ILb0EEENS3_ILb1EEEEEDaiS1R_S1S_S1T_,@function
        .size           $_ZN7cutlass13device_kernelIN5flash11enable_sm90INS1_16FlashAttnFwdSm90INS1_25CollectiveMainloopFwdSm90ILi2EN4cute5tupleIJNS5_1CILi1EEES8_S8_EEENS6_IJNS7_ILi128EEENS7_ILi96EEENS7_ILi64EEEEEELi256ENS_10bfloat16_tEfNS_4arch4Sm90ELb0ELb1ELb1ELb0ELb0ELb0ELb1ELb1ELb0ELb1ELb0ELb0EEENS1_21CollectiveEpilogueFwdINS6_IJSA_NS7_ILi256EEESB_EEES9_SE_SG_Li256ELb0ELb1ELb0ELb0EEENS1_30DynamicPersistentTileSchedulerILi256ELi128ELb0ELb1ELb1EEEEEEEEEvNT_6ParamsE$_ZZN5flash25CollectiveMainloopFwdSm90ILi2EN4cute5tupleIJNS1_1CILi1EEES4_S4_EEENS2_IJNS3_ILi128EEENS3_ILi96EEENS3_ILi64EEEEEELi256EN7cutlass10bfloat16_tEfNSA_4arch4Sm90ELb0ELb1ELb1ELb0ELb0ELb0ELb1ELb1ELb0ELb1ELb0ELb0EE3mmaINS_16FlashAttnFwdSm90ISE_NS_21CollectiveEpilogueFwdINS2_IJS6_NS3_ILi256EEES7_EEES5_SB_SD_Li256ELb0ELb1ELb0ELb0EEENS_30DynamicPersistentTileSchedulerILi256ELi128ELb0ELb1ELb1EEEE13SharedStorageENS1_6TensorINS1_11ArrayEngineIfLm128EEENS1_6LayoutINS2_IJNS2_IJNS3_ILi2EEEST_NS3_ILi32EEEEEES4_S4_EEENS2_IJNS2_IJS4_ST_NS3_ILi4EEEEEENS3_ILi0EEESZ_EEEEEEENS_7SoftmaxILi2ELi0EEEEEbRKNSE_6ParamsENSA_25PipelineTmaAsyncNoClusterILi2ENSA_16PipelineTmaAsyncILi2EEEEES1B_RNSA_13PipelineStateILj2EEERT0_RT1_iRiRKNS_16SeqlenInfoQKNewKILb0ELb0EEENS2_IJiiiiEEERT_ENKUliT_T0_T1_E_clIZSF_ISO_S12_S14_EbS17_S1B_S1B_S1E_S1G_S1I_iS1J_S1N_S1O_S1Q_EUlRS1R_iE1_NS3_ILb0EEENS3_ILb1EEEEEDaiS1R_S1S_S1T_,(.L_x_15312 - $_ZN7cutlass13device_kernelIN5flash11enable_sm90INS1_16FlashAttnFwdSm90INS1_25CollectiveMainloopFwdSm90ILi2EN4cute5tupleIJNS5_1CILi1EEES8_S8_EEENS6_IJNS7_ILi128EEENS7_ILi96EEENS7_ILi64EEEEEELi256ENS_10bfloat16_tEfNS_4arch4Sm90ELb0ELb1ELb1ELb0ELb0ELb0ELb1ELb1ELb0ELb1ELb0ELb0EEENS1_21CollectiveEpilogueFwdINS6_IJSA_NS7_ILi256EEESB_EEES9_SE_SG_Li256ELb0ELb1ELb0ELb0EEENS1_30DynamicPersistentTileSchedulerILi256ELi128ELb0ELb1ELb1EEEEEEEEEvNT_6ParamsE$_ZZN5flash25CollectiveMainloopFwdSm90ILi2EN4cute5tupleIJNS1_1CILi1EEES4_S4_EEENS2_IJNS3_ILi128EEENS3_ILi96EEENS3_ILi64EEEEEELi256EN7cutlass10bfloat16_tEfNSA_4arch4Sm90ELb0ELb1ELb1ELb0ELb0ELb0ELb1ELb1ELb0ELb1ELb0ELb0EE3mmaINS_16FlashAttnFwdSm90ISE_NS_21CollectiveEpilogueFwdINS2_IJS6_NS3_ILi256EEES7_EEES5_SB_SD_Li256ELb0ELb1ELb0ELb0EEENS_30DynamicPersistentTileSchedulerILi256ELi128ELb0ELb1ELb1EEEE13SharedStorageENS1_6TensorINS1_11ArrayEngineIfLm128EEENS1_6LayoutINS2_IJNS2_IJNS3_ILi2EEEST_NS3_ILi32EEEEEES4_S4_EEENS2_IJNS2_IJS4_ST_NS3_ILi4EEEEEENS3_ILi0EEESZ_EEEEEEENS_7SoftmaxILi2ELi0EEEEEbRKNSE_6ParamsENSA_25PipelineTmaAsyncNoClusterILi2ENSA_16PipelineTmaAsyncILi2EEEEES1B_RNSA_13PipelineStateILj2EEERT0_RT1_iRiRKNS_16SeqlenInfoQKNewKILb0ELb0EEENS2_IJiiiiEEERT_ENKUliT_T0_T1_E_clIZSF_ISO_S12_S14_EbS17_S1B_S1B_S1E_S1G_S1I_iS1J_S1N_S1O_S1Q_EUlRS1R_iE1_NS3_ILb0EEENS3_ILb1EEEEEDaiS1R_S1S_S1T_)
$_ZN7cutlass13device_kernelIN5flash11enable_sm90INS1_16FlashAttnFwdSm90INS1_25CollectiveMainloopFwdSm90ILi2EN4cute5tupleIJNS5_1CILi1EEES8_S8_EEENS6_IJNS7_ILi128EEENS7_ILi96EEENS7_ILi64EEEEEELi256ENS_10bfloat16_tEfNS_4arch4Sm90ELb0ELb1ELb1ELb0ELb0ELb0ELb1ELb1ELb0ELb1ELb0ELb0EEENS1_21CollectiveEpilogueFwdINS6_IJSA_NS7_ILi256EEESB_EEES9_SE_SG_Li256ELb0ELb1ELb0ELb0EEENS1_30DynamicPersistentTileSchedulerILi256ELi128ELb0ELb1ELb1EEEEEEEEEvNT_6ParamsE$_ZZN5flash25CollectiveMainloopFwdSm90ILi2EN4cute5tupleIJNS1_1CILi1EEES4_S4_EEENS2_IJNS3_ILi128EEENS3_ILi96EEENS3_ILi64EEEEEELi256EN7cutlass10bfloat16_tEfNSA_4arch4Sm90ELb0ELb1ELb1ELb0ELb0ELb0ELb1ELb1ELb0ELb1ELb0ELb0EE3mmaINS_16FlashAttnFwdSm90ISE_NS_21CollectiveEpilogueFwdINS2_IJS6_NS3_ILi256EEES7_EEES5_SB_SD_Li256ELb0ELb1ELb0ELb0EEENS_30DynamicPersistentTileSchedulerILi256ELi128ELb0ELb1ELb1EEEE13SharedStorageENS1_6TensorINS1_11ArrayEngineIfLm128EEENS1_6LayoutINS2_IJNS2_IJNS3_ILi2EEEST_NS3_ILi32EEEEEES4_S4_EEENS2_IJNS2_IJS4_ST_NS3_ILi4EEEEEENS3_ILi0EEESZ_EEEEEEENS_7SoftmaxILi2ELi0EEEEEbRKNSE_6ParamsENSA_25PipelineTmaAsyncNoClusterILi2ENSA_16PipelineTmaAsyncILi2EEEEES1B_RNSA_13PipelineStateILj2EEERT0_RT1_iRiRKNS_16SeqlenInfoQKNewKILb0ELb0EEENS2_IJiiiiEEERT_ENKUliT_T0_T1_E_clIZSF_ISO_S12_S14_EbS17_S1B_S1B_S1E_S1G_S1I_iS1J_S1N_S1O_S1Q_EUlRS1R_iE1_NS3_ILb0EEENS3_ILb1EEEEEDaiS1R_S1S_S1T_:
        /* <DEDUP_REMOVED lines=9> */
[----:B------:R-:W-:Y:S01]  /*2a3a0*/  R2UR UR5, R5 ;  /* 0x00000000050572ca */ /* 0x000fe200000e0000 */
[----:B--2---:R-:W-:-:S12]  /*2a3b0*/  VIADD R11, R6, 0x1 ;  /* 0x00000001060b7836 */ /* 0x004fd80000000000 */
[----:B------:R-:W2:Y:S01]  /*2a3c0*/  LD.E R6, desc[UR4][R2.64+0x8] ;  /* 0x0000080402067980 */ /* 0x000ea2000c101900 */
[----:B------:R-:W-:-:S13]  /*2a3d0*/  ISETP.NE.AND P1, PT, R11, 0x2, PT ;  /* 0x000000020b00780c */ /* 0x000fda0003f25270 */
[----:B------:R-:W-:Y:S02]  /*2a3e0*/  @!P1 R2UR UR6, R4 ;  /* 0x00000000040692ca */ /* 0x000fe400000e0000 */
[----:B------:R-:W-:-:S13]  /*2a3f0*/  @!P1 R2UR UR7, R5 ;  /* 0x00000000050792ca */ /* 0x000fda00000e0000 */
[----:B------:R-:W3:Y:S01]  /*2a400*/  @!P1 LD.E R7, desc[UR6][R2.64+0x4] ;  /* 0x0000040602079980 */ /* 0x000ee2000c101900 */
        /* <DEDUP_REMOVED lines=8> */
[----:B------:R0:W-:Y:S08]  /*2a490*/  ST.E desc[UR4][R2.64], R11 ;  /* 0x0000000b02007985 */ /* 0x0001f0000c101904 */
[----:B------:R1:W-:Y:S01]  /*2a4a0*/  @!P1 ST.E desc[UR8][R2.64], RZ ;  /* 0x000000ff02009985 */ /* 0x0003e2000c101908 */
[----:B--2---:R-:W-:-:S05]  /*2a4b0*/  VIADD R13, R6, 0x1 ;  /* 0x00000001060d7836 */ /* 0x004fca0000000000 */
[----:B------:R1:W-:Y:S01]  /*2a4c0*/  ST.E desc[UR6][R2.64+0x8], R13 ;  /* 0x0000080d02007985 */ /* 0x0003e2000c101906 */
[----:B---3--:R-:W-:-:S05]  /*2a4d0*/  @!P1 LOP3.LUT R15, R7, 0x1, RZ, 0x3c, !PT ;  /* 0x00000001070f9812 */ /* 0x008fca00078e3cff */
        /* <DEDUP_REMOVED lines=12> */
[----:B0-----:R1:W5:Y:S01]  /*2a5a0*/  LD.E R11, desc[UR6][R6.64+0x4] ;  /* 0x00000406060b7980 */ /* 0x001362000c101900 */
[----:B--2---:R-:W-:-:S04]  /*2a5b0*/  LOP3.LUT R14, R14, 0x1, RZ, 0xfc, !PT ;  /* 0x000000010e0e7812 */ /* 0x004fc800078efcff */
[----:B------:R-:W-:-:S13]  /*2a5c0*/  ISETP.NE.AND P1, PT, R14, 0x3, PT ;  /* 0x000000030e00780c */ /* 0x000fda0003f25270 */
[----:B-1----:R-:W-:Y:S05]  /*2a5d0*/  @!P1 BRA `(.L_x_11556) ;  /* 0x0000000000049947 */ /* 0x002fea0003800000 */
[----:B------:R-:W-:Y:S01]  /*2a5e0*/  BPT.TRAP 0x1 ;  /* 0x000000040000795c */ /* 0x000fe20000300000 */
.L_x_11556:
[----:B------:R-:W-:Y:S05]  /*2a5f0*/  BSYNC B3 ;  /* 0x0000000000037941 */ /* 0x000fea0003800000 */
.L_x_11555:
        /* <DEDUP_REMOVED lines=17> */
.L_x_11558:
[----:B------:R-:W-:Y:S05]  /*2a710*/  BSYNC B3 ;  /* 0x0000000000037941 */ /* 0x000fea0003800000 */
.L_x_11557:
        /* <DEDUP_REMOVED lines=10> */
.L_x_11560:
[----:B------:R-:W-:Y:S05]  /*2a7c0*/  BSYNC B3 ;  /* 0x0000000000037941 */ /* 0x000fea0003800000 */
.L_x_11559:
[----:B------:R-:W2:Y:S04]  /*2a7d0*/  LDL.64 R8, [R0] ;  /* 0x0000000000087983 */ /* 0x000ea80000100a00 */
[----:B------:R-:W3:Y:S01]  /*2a7e0*/  LDL.64 R6, [R0+0x28] ;  /* 0x0000280000067983 */ /* 0x000ee20000100a00 */
[C---:B------:R-:W-:Y:S02]  /*2a7f0*/  R2UR UR6, R4.reuse ;  /* 0x00000000040672ca */ /* 0x040fe400000e0000 */
[C---:B------:R-:W-:Y:S01]  /*2a800*/  R2UR UR7, R5.reuse ;  /* 0x00000000050772ca */ /* 0x040fe200000e0000 */
[----:B0----5:R-:W4:Y:S01]  /*2a810*/  LDL.64 R2, [R0+0x20] ;  /* 0x0000200000027983 */ /* 0x021f220000100a00 */
        /* <DEDUP_REMOVED lines=24> */
[----:B------:R-:W-:Y:S03]  /*2a9a0*/  HGMMA.64x96x16.F32.BF16 R24, gdesc[UR4], RZ, !UPT, gsb0 ;  /* 0x01600000041879f0 */ /* 0x000fe6000c0018ff */
        /* <DEDUP_REMOVED lines=14> */
[----:B------:R-:W-:Y:S03]  /*2aa90*/  HGMMA.64x96x16.F32.BF16 R24, gdesc[UR4], R24, gsb0 ;  /* 0x01600000041879f0 */ /* 0x000fe60008001818 */
        /* <DEDUP_REMOVED lines=47> */
.L_x_11563:
[----:B------:R-:W-:Y:S05]  /*2ad90*/  BSYNC B3 ;  /* 0x0000000000037941 */ /* 0x000fea0003800000 */
.L_x_11562:
        /* <DEDUP_REMOVED lines=17> */
.L_x_11565:
[----:B------:R-:W-:Y:S05]  /*2aeb0*/  BSYNC B3 ;  /* 0x0000000000037941 */ /* 0x000fea0003800000 */
.L_x_11564:
        /* <DEDUP_REMOVED lines=10> */
.L_x_11567:
[----:B------:R-:W-:Y:S05]  /*2af60*/  BSYNC B3 ;  /* 0x0000000000037941 */ /* 0x000fea0003800000 */
.L_x_11566:
[----:B------:R-:W2:Y:S04]  /*2af70*/  LDL.64 R14, [R0] ;  /* 0x00000000000e7983 */ /* 0x000ea80000100a00 */
[----:B------:R-:W3:Y:S04]  /*2af80*/  LDL.64 R12, [R0+0x58] ;  /* 0x00005800000c7983 */ /* 0x000ee80000100a00 */
[----:B------:R-:W4:Y:S04]  /*2af90*/  LDL.64 R2, [R0+0x48] ;  /* 0x0000480000027983 */ /* 0x000f280000100a00 */
[----:B0----5:R-:W4:Y:S01]  /*2afa0*/  LDL.64 R8, [R0+0x50] ;  /* 0x0000500000087983 */ /* 0x021f220000100a00 */
[----:B------:R-:W-:-:S02]  /*2afb0*/  R2UR UR6, R4 ;  /* 0x00000000040672ca */ /* 0x000fc400000e0000 */
[C---:B------:R-:W-:Y:S01]  /*2afc0*/  R2UR UR7, R5.reuse ;  /* 0x00000000050772ca */ /* 0x040fe200000e0000 */
[----:B------:R-:W4:Y:S01]  /*2afd0*/  LDL R21, [R1+0x470] ;  /* 0x0004700001157983 */ /* 0x000f220000100800 */
[C---:B------:R-:W-:Y:S02]  /*2afe0*/  R2UR UR4, R4.reuse ;  /* 0x00000000040472ca */ /* 0x040fe400000e0000 */
[----:B------:R-:W-:Y:S01]  /*2aff0*/  R2UR UR5, R5 ;  /* 0x00000000050572ca */ /* 0x000fe200000e0000 */
[----:B------:R-:W4:Y:S04]  /*2b000*/  LDL R20, [R1+0x474] ;  /* 0x0004740001147983 */ /* 0x000f280000100800 */
[----:B------:R-:W4:Y:S04]  /*2b010*/  LDL.LU R72, [R1+0x47c] ;  /* 0x00047c0001487983 */ /* 0x000f280000300800 */
[----:B--2---:R-:W2:Y:S04]  /*2b020*/  LD.E R15, desc[UR6][R14.64] ;  /* 0x000000060e0f7980 */ /* 0x004ea8000c101900 */
[----:B---3--:R-:W2:Y:S01]  /*2b030*/  LD.E.64 R6, desc[UR4][R12.64] ;  /* 0x000000040c067980 */ /* 0x008ea2000c101b00 */
[----:B------:R-:W-:Y:S05]  /*2b040*/  WARPSYNC.ALL ;  /* 0x0000000000007948 */ /* 0x000fea0003800000 */
[----:B------:R-:W-:-:S02]  /*2b050*/  R2UR UR6, R4 ;  /* 0x00000000040672ca */ /* 0x000fc400000e0000 */
[C---:B------:R-:W-:Y:S02]  /*2b060*/  R2UR UR7, R5.reuse ;  /* 0x00000000050772ca */ /* 0x040fe400000e0000 */
[----:B------:R-:W-:Y:S02]  /*2b070*/  R2UR UR4, R4 ;  /* 0x00000000040472ca */ /* 0x000fe400000e0000 */
[----:B------:R-:W-:-:S09]  /*2b080*/  R2UR UR5, R5 ;  /* 0x00000000050572ca */ /* 0x000fd200000e0000 */
[----:B----4-:R-:W3:Y:S04]  /*2b090*/  LD.E R11, desc[UR6][R2.64] ;  /* 0x00000006020b7980 */ /* 0x010ee8000c101900 */
[----:B------:R-:W4:Y:S01]  /*2b0a0*/  LD.E.64 R18, desc[UR4][R8.64] ;  /* 0x0000000408127980 */ /* 0x000f22000c101b00 */
        /* <DEDUP_REMOVED lines=12> */
[----:B------:R-:W-:Y:S03]  /*2b170*/  HGMMA.64x96x16.F32.BF16 R24, gdesc[UR4], R24, UP0, gsb0 ;  /* 0x01600000041879f0 */ /* 0x000fe6000b801818 */
[----:B------:R-:W-:Y:S02]  /*2b180*/  WARPGROUP.DEPBAR.LE gsb0, 0x0 ;  /* 0x00008000000079c5 */ /* 0x000fe40000010000 */
[----:B------:R-:W-:Y:S04]  /*2b190*/  ST.E desc[UR8][R2.64], R195 ;  /* 0x000000c302007985 */ /* 0x000fe8000c101908 */
[----:B------:R-:W2:Y:S01]  /*2b1a0*/  LD.E.64 R12, desc[UR10][R8.64] ;  /* 0x0000000a080c7980 */ /* 0x000ea2000c101b00 */
[----:B------:R-:W-:-:S02]  /*2b1b0*/  VIADD R14, R6, 0x2 ;  /* 0x00000002060e7836 */ /* 0x000fc40000000000 */
[----:B------:R-:W-:-:S03]  /*2b1c0*/  IMAD.MOV.U32 R15, RZ, RZ, R7 ;  /* 0x000000ffff0f7224 */ /* 0x000fc600078e0007 */
[----:B------:R-:W-:Y:S02]  /*2b1d0*/  R2UR UR6, R14 ;  /* 0x000000000e0672ca */ /* 0x000fe400000e0000 */
[----:B------:R-:W-:Y:S01]  /*2b1e0*/  R2UR UR7, R15 ;  /* 0x000000000f0772ca */ /* 0x000fe200000e0000 */
[----:B------:R-:W-:Y:S01]  /*2b1f0*/  WARPGROUP.ARRIVE ;  /* 0x00000000000079c5 */ /* 0x000fe20000000000 */
[C---:B------:R-:W-:Y:S02]  /*2b200*/  R2UR UR8, R4.reuse ;  /* 0x00000000040872ca */ /* 0x040fe400000e0000 */
        /* <DEDUP_REMOVED lines=222> */
[----:B------:R-:W-:-:S06]  /*2bff0*/  WARPGROUP.ARRIVE ;  /* 0x00000000000079c5 */ /* 0x000fcc0000000000 */
[----:B------:R-:W0:Y:S01]  /*2c000*/  S2R R203, SR_TID.X ;  /* 0x0000000000cb7919 */ /* 0x000e220000002100 */
[----:B------:R-:W-:Y:S02]  /*2c010*/  R2UR UR8, R4 ;  /* 0x00000000040872ca */ /* 0x000fe400000e0000 */
[----:B------:R-:W-:Y:S02]  /*2c020*/  R2UR UR9, R5 ;  /* 0x00000000050972ca */ /* 0x000fe400000e0000 */
[----:B0-----:R-:W-:Y:S01]  /*2c030*/  LOP3.LUT P2, RZ, R203, 0x7f, RZ, 0xc0, !PT ;  /* 0x0000007fcbff7812 */ /* 0x001fe2000784c0ff */
[----:B--2---:R-:W-:Y:S02]  /*2c040*/  VIADD R6, R8, 0xc06 ;  /* 0x00000c0608067836 */ /* 0x004fe40000000000 */
[----:B------:R-:W-:-:S03]  /*2c050*/  IMAD.MOV.U32 R7, RZ, RZ, R9 ;  /* 0x000000ffff077224 */ /* 0x000fc600078e0009 */
[----:B------:R-:W-:Y:S02]  /*2c060*/  R2UR UR4, R6 ;  /* 0x00000000060472ca */ /* 0x000fe400000e0000 */
[----:B------:R-:W-:-:S13]  /*2c070*/  R2UR UR5, R7 ;  /* 0x00000000070572ca */ /* 0x000fda00000e0000 */
[----:B------:R-:W-:Y:S03]  /*2c080*/  HGMMA.64x96x16.F32.BF16 R24, gdesc[UR4], R24, gsb0 ;  /* 0x01600000041879f0 */ /* 0x000fe60008001818 */
[----:B------:R-:W-:Y:S02]  /*2c090*/  WARPGROUP.DEPBAR.LE gsb0, 0x0 ;  /* 0x00008000000079c5 */ /* 0x000fe40000010000 */
[----:B------:R0:W-:Y:S04]  /*2c0a0*/  ST.E desc[UR8][R2.64], R195 ;  /* 0x000000c302007985 */ /* 0x0001e8000c101908 */
[----:B------:R-:W2:Y:S04]  /*2c0b0*/  @!P2 LDL.64 R6, [R0+0x18] ;  /* 0x000018000006a983 */ /* 0x000ea80000100a00 */
[----:B------:R-:W3:Y:S01]  /*2c0c0*/  @!P2 LDL.64 R8, [R0] ;  /* 0x000000000008a983 */ /* 0x000ee20000100a00 */
[----:B------:R-:W-:-:S02]  /*2c0d0*/  @!P2 R2UR UR4, R4 ;  /* 0x000000000404a2ca */ /* 0x000fc400000e0000 */
[C---:B------:R-:W-:Y:S02]  /*2c0e0*/  @!P2 R2UR UR5, R5.reuse ;  /* 0x000000000505a2ca */ /* 0x040fe400000e0000 */
[----:B------:R-:W-:Y:S02]  /*2c0f0*/  SHF.R.U32.HI R11, RZ, 0x7, R203 ;  /* 0x00000007ff0b7819 */ /* 0x000fe400000116cb */
[----:B------:R-:W-:Y:S02]  /*2c100*/  @!P2 R2UR UR6, R4 ;  /* 0x000000000406a2ca */ /* 0x000fe400000e0000 */
[----:B------:R-:W-:Y:S02]  /*2c110*/  @!P2 R2UR UR7, R5 ;  /* 0x000000000507a2ca */ /* 0x000fe400000e0000 */
[----:B------:R-:W-:-:S05]  /*2c120*/  IADD3 R11, -R11, 0xb, RZ ;  /* 0x0000000b0b0b7810 */ /* 0x000fca0007ffe1ff */
[----:B------:R1:W-:Y:S06]  /*2c130*/  BAR.ARV R11, 0x100 ;  /* 0x0004000b0000751d */ /* 0x0003ec0000002000 */
[----:B--2---:R-:W2:Y:S04]  /*2c140*/  @!P2 LD.E.64 R6, desc[UR4][R6.64+0x30] ;  /* 0x000030040606a980 */ /* 0x004ea8000c101b00 */
[----:B---3--:R-:W0:Y:S01]  /*2c150*/  @!P2 LD.E R8, desc[UR6][R8.64] ;  /* 0x000000060808a980 */ /* 0x008e22000c101900 */
[----:B--2---:R-:W-:-:S05]  /*2c160*/  @!P2 MOV R13, R6 ;  /* 0x00000006000da202 */ /* 0x004fca0000000f00 */
[----:B0-----:R-:W-:-:S05]  /*2c170*/  @!P2 IMAD R2, R8, 0x8, R13 ;  /* 0x000000080802a824 */ /* 0x001fca00078e020d */
[----:B------:R-:W-:-:S04]  /*2c180*/  @!P2 PRMT R2, RZ, 0x654, R2 ;  /* 0x00000654ff02a816 */ /* 0x000fc80000000002 */
[----:B------:R0:W-:Y:S02]  /*2c190*/  @!P2 SYNCS.ARRIVE.TRANS64.RED.A1T0 RZ, [R2+URZ], RZ ;  /* 0x000000ff02ffa9a7 */ /* 0x0001e4000810043f */
[----:B0-----:R-:W2:Y:S01]  /*2c1a0*/  LDL.64 R2, [R0+0x68] ;  /* 0x0000680000027983 */ /* 0x001ea20000100a00 */
[----:B------:R-:W-:Y:S02]  /*2c1b0*/  R2UR UR4, R4 ;  /* 0x00000000040472ca */ /* 0x000fe400000e0000 */
[----:B------:R-:W-:-:S13]  /*2c1c0*/  R2UR UR5, R5 ;  /* 0x00000000050572ca */ /* 0x000fda00000e0000 */
[----:B--2---:R-:W2:Y:S01]  /*2c1d0*/  LD.E.64 R2, desc[UR4][R2.64] ;  /* 0x0000000402027980 */ /* 0x004ea2000c101b00 */
[----:B------:R-:W-:Y:S02]  /*2c1e0*/  R2UR UR4, R4 ;  /* 0x00000000040472ca */ /* 0x000fe400000e0000 */
[----:B------:R-:W-:-:S13]  /*2c1f0*/  R2UR UR5, R5 ;  /* 0x00000000050572ca */ /* 0x000fda00000e0000 */
[----:B-1----:R-:W3:Y:S01]  /*2c200*/  LD.E R11, desc[UR4][R22.64+0x24] ;  /* 0x00002404160b7980 */ /* 0x002ee2000c101900 */
[C---:B------:R-:W-:Y:S02]  /*2c210*/  R2UR UR4, R4.reuse ;  /* 0x00000000040472ca */ /* 0x040fe400000e0000 */
[C---:B------:R-:W-:Y:S02]  /*2c220*/  R2UR UR5, R5.reuse ;  /* 0x00000000050572ca */ /* 0x040fe400000e0000 */
[C---:B------:R-:W-:Y:S02]  /*2c230*/  R2UR UR14, R4.reuse ;  /* 0x00000000040e72ca */ /* 0x040fe400000e0000 */
[C---:B------:R-:W-:Y:S02]  /*2c240*/  R2UR UR15, R5.reuse ;  /* 0x00000000050f72ca */ /* 0x040fe400000e0000 */
[----:B------:R-:W-:Y:S02]  /*2c250*/  R2UR UR10, R4 ;  /* 0x00000000040a72ca */ /* 0x000fe400000e0000 */
[----:B------:R-:W-:-:S02]  /*2c260*/  R2UR UR11, R5 ;  /* 0x00000000050b72ca */ /* 0x000fc400000e0000 */
[----:B------:R-:W-:Y:S02]  /*2c270*/  R2UR UR8, R4 ;  /* 0x00000000040872ca */ /* 0x000fe400000e0000 */
[----:B------:R-:W-:Y:S02]  /*2c280*/  R2UR UR9, R5 ;  /* 0x00000000050972ca */ /* 0x000fe400000e0000 */
[----:B------:R-:W-:-:S03]  /*2c290*/  LOP3.LUT R72, R72, 0xfff7ffff, RZ, 0xc0, !PT ;  /* 0xfff7ffff48487812 */ /* 0x000fc600078ec0ff */
[----:B------:R-:W4:Y:S01]  /*2c2a0*/  LD.E R7, desc[UR14][R22.64+0x18] ;  /* 0x0000180e16077980 */ /* 0x000f22000c101900 */
[----:B------:R-:W-:Y:S02]  /*2c2b0*/  R2UR UR12, R4 ;  /* 0x00000000040c72ca */ /* 0x000fe400000e0000 */
[----:B------:R-:W-:Y:S01]  /*2c2c0*/  R2UR UR13, R5 ;  /* 0x00000000050d72ca */ /* 0x000fe200000e0000 */
[----:B------:R-:W4:Y:S01]  /*2c2d0*/  LD.E R74, desc[UR10][R22.64+0xc] ;  /* 0x00000c0a164a7980 */ /* 0x000f22000c101900 */
[----:B------:R-:W-:-:S05]  /*2c2e0*/  @P2 LOP3.LUT R72, R72, 0x80000, RZ, 0xfc, !PT ;  /* 0x0008000048482812 */ /* 0x000fca00078efcff */
[----:B------:R0:W-:Y:S06]  /*2c2f0*/  STL [R1+0x47c], R72 ;  /* 0x00047c4801007387 */ /* 0x0001ec0000100800 */
[----:B------:R-:W4:Y:S04]  /*2c300*/  LD.E R73, desc[UR12][R22.64+0x14] ;  /* 0x0000140c16497980 */ /* 0x000f28000c101900 */
[----:B0-----:R-:W4:Y:S04]  /*2c310*/  LD.E R72, desc[UR8][R22.64+0x10] ;  /* 0x0000100816487980 */ /* 0x001f28000c101900 */
[----:B--2---:R0:W2:Y:S01]  /*2c320*/  LD.E R75, desc[UR4][R2.64] ;  /* 0x00000004024b7980 */ /* 0x0040a2000c101900 */
[----:B------:R-:W-:-:S02]  /*2c330*/  R2UR UR4, R4 ;  /* 0x00000000040472ca */ /* 0x000fc400000e0000 */
[----:B------:R-:W-:-:S13]  /*2c340*/  R2UR UR5, R5 ;  /* 0x00000000050572ca */ /* 0x000fda00000e0000 */
[----:B------:R-:W2:Y:S01]  /*2c350*/  LD.E R76, desc[UR4][R22.64] ;  /* 0x00000004164c7980 */ /* 0x000ea2000c101900 */
[----:B------:R-:W-:Y:S02]  /*2c360*/  R2UR UR4, R4 ;  /* 0x00000000040472ca */ /* 0x000fe400000e0000 */
[----:B------:R-:W-:Y:S02]  /*2c370*/  R2UR UR5, R5 ;  /* 0x00000000050572ca */ /* 0x000fe400000e0000 */
[----:B---3--:R-:W-:Y:S01]  /*2c380*/  ISETP.NE.AND P1, PT, R11, 0x1, PT ;  /* 0x000000010b00780c */ /* 0x008fe20003f25270 */
[----:B0-----:R-:W-:Y:S02]  /*2c390*/  IMAD.MOV.U32 R2, RZ, RZ, R20 ;  /* 0x000000ffff027224 */ /* 0x001fe400078e0014 */
[----:B------:R-:W-:-:S08]  /*2c3a0*/  IMAD.MOV.U32 R3, RZ, RZ, R21 ;  /* 0x000000ffff037224 */ /* 0x000fd000078e0015 */
[----:B------:R0:W3:Y:S02]  /*2c3b0*/  LD.E R78, desc[UR4][R2.64] ;  /* 0x00000004024e7980 */ /* 0x0000e4000c101900 */
[C---:B------:R-:W-:Y:S02]  /*2c3c0*/  @P1 R2UR UR4, R4.reuse ;  /* 0x00000000040412ca */ /* 0x040fe400000e0000 */
[C---:B------:R-:W-:Y:S02]  /*2c3d0*/  @P1 R2UR UR5, R5.reuse ;  /* 0x00000000050512ca */ /* 0x040fe400000e0000 */
[----:B------:R-:W-:Y:S02]  /*2c3e0*/  @P1 R2UR UR6, R4 ;  /* 0x00000000040612ca */ /* 0x000fe400000e0000 */
[----:B------:R-:W-:-:S09]  /*2c3f0*/  @P1 R2UR UR7, R5 ;  /* 0x00000000050712ca */ /* 0x000fd200000e0000 */
[----:B------:R-:W3:Y:S04]  /*2c400*/  @P1 LD.E R80, desc[UR4][R22.64+0x28] ;  /* 0x0000280416501980 */ /* 0x000ee8000c101900 */
[----:B------:R-:W3:Y:S01]  /*2c410*/  @P1 LD.E R77, desc[UR6][R22.64+0x2c] ;  /* 0x00002c06164d1980 */ /* 0x000ee2000c101900 */
[C---:B------:R-:W-:Y:S02]  /*2c420*/  R2UR UR4, R4.reuse ;  /* 0x00000000040472ca */ /* 0x040fe400000e0000 */
[C---:B------:R-:W-:Y:S02]  /*2c430*/  R2UR UR5, R5.reuse ;  /* 0x00000000050572ca */ /* 0x040fe400000e0000 */
[----:B------:R-:W-:Y:S02]  /*2c440*/  R2UR UR6, R4 ;  /* 0x00000000040672ca */ /* 0x000fe400000e0000 */
[----:B------:R-:W-:-:S09]  /*2c450*/  R2UR UR7, R5 ;  /* 0x00000000050772ca */ /* 0x000fd200000e0000 */
[----:B------:R-:W3:Y:S04]  /*2c460*/  LD.E R3, desc[UR4][R22.64+0x8] ;  /* 0x0000080416037980 */ /* 0x000ee8000c101900 */
[----:B------:R-:W3:Y:S01]  /*2c470*/  LD.E R6, desc[UR6][R22.64+0x4] ;  /* 0x0000040616067980 */ /* 0x000ee2000c101900 */
[----:B----4-:R-:W-:Y:S02]  /*2c480*/  ISETP.GE.AND P2, PT, R7, 0x1, PT ;  /* 0x000000010700780c */ /* 0x010fe40003f46270 */
[----:B------:R-:W-:Y:S01]  /*2c490*/  LOP3.LUT R74, RZ, R74, RZ, 0x33, !PT ;  /* 0x0000004aff4a7212 */ /* 0x000fe200078e33ff */
[----:B------:R-:W-:Y:S01]  /*2c4a0*/  BSSY B3, `(.L_x_11569) ;  /* 0x00000ad000037945 */ /* 0x000fe20003800000 */
[----:B------:R-:W-:Y:S02]  /*2c4b0*/  IMAD R73, R10, -0x60, R73 ;  /* 0xffffffa00a497824 */ /* 0x000fe400078e0249 */
[-C--:B--2---:R-:W-:Y:S01]  /*2c4c0*/  FMUL.FTZ R19, R48, R75.reuse ;  /* 0x0000004b30137220 */ /* 0x084fe20000410000 */
[-C--:B------:R-:W-:Y:S01]  /*2c4d0*/  FMUL.FTZ R21, R28, R75.reuse ;  /* 0x0000004b1c157220 */ /* 0x080fe20000410000 */
[-C--:B------:R-:W-:Y:S01]  /*2c4e0*/  FMUL.FTZ R9, R27, R75.reuse ;  /* 0x0000004b1b097220 */ /* 0x080fe20000410000 */
[-C--:B------:R-:W-:Y:S01]  /*2c4f0*/  FMUL.FTZ R28, R42, R75.reuse ;  /* 0x0000004b2a1c7220 */ /* 0x080fe20000410000 */
[-C--:B------:R-:W-:Y:S01]  /*2c500*/  FMUL.FTZ R27, R49, R75.reuse ;  /* 0x0000004b311b7220 */ /* 0x080fe20000410000 */
[----:B------:R1:W2:Y:S01]  /*2c510*/  MUFU.TANH R42, R19 ;  /* 0x00000013002a7308 */ /* 0x0002a20000002400 */
[-C--:B------:R-:W-:Y:S01]  /*2c520*/  FMUL.FTZ R8, R24, R75.reuse ;  /* 0x0000004b18087220 */ /* 0x080fe20000410000 */
[-C--:B------:R-:W-:Y:S01]  /*2c530*/  FMUL.FTZ R24, R29, R75.reuse ;  /* 0x0000004b1d187220 */ /* 0x080fe20000410000 */
[-C--:B------:R-:W-:Y:S01]  /*2c540*/  FMUL.FTZ R44, R44, R75.reuse ;  /* 0x0000004b2c2c7220 */ /* 0x080fe20000410000 */
[-C--:B------:R-:W-:Y:S01]  /*2c550*/  FMUL.FTZ R12, R31, R75.reuse ;  /* 0x0000004b1f0c7220 */ /* 0x080fe20000410000 */
[-C--:B------:R-:W-:Y:S01]  /*2c560*/  FMUL.FTZ R29, R43, R75.reuse ;  /* 0x0000004b2b1d7220 */ /* 0x080fe20000410000 */
[-C--:B------:R-:W-:Y:S01]  /*2c570*/  FMUL.FTZ R31, R52, R75.reuse ;  /* 0x0000004b341f7220 */ /* 0x080fe20000410000 */
[-C--:B------:R-:W-:Y:S01]  /*2c580*/  FMUL.FTZ R15, R38, R75.reuse ;  /* 0x0000004b260f7220 */ /* 0x080fe20000410000 */
[----:B------:R4:W0:Y:S01]  /*2c590*/  MUFU.TANH R43, R27 ;  /* 0x0000001b002b7308 */ /* 0x0008220000002400 */
[----:B-1----:R-:W-:Y:S01]  /*2c5a0*/  SHF.R.S32.HI R19, RZ, 0x1f, R76 ;  /* 0x0000001fff137819 */ /* 0x002fe2000001144c */
[----:B------:R-:W-:-:S03]  /*2c5b0*/  FMUL.FTZ R38, R40, R75 ;  /* 0x0000004b28267220 */ /* 0x000fc60000410000 */
[----:B----4-:R-:W-:-:S03]  /*2c5c0*/  LEA.HI R27, R19, R76, RZ, 0x7 ;  /* 0x0000004c131b7211 */ /* 0x010fc600078f38ff */
[----:B------:R-:W1:Y:S01]  /*2c5d0*/  MUFU.TANH R40, R44 ;  /* 0x0000002c00287308 */ /* 0x000e620000002400 */
[-C--:B------:R-:W-:Y:S01]  /*2c5e0*/  FMUL.FTZ R20, R25, R75.reuse ;  /* 0x0000004b19147220 */ /* 0x080fe20000410000 */
[----:B------:R-:W-:-:S06]  /*2c5f0*/  FMUL.FTZ R25, R32, R75 ;  /* 0x0000004b20197220 */ /* 0x000fcc0000410000 */
[----:B------:R4:W1:Y:S01]  /*2c600*/  MUFU.TANH R44, R31 ;  /* 0x0000001f002c7308 */ /* 0x0008620000002400 */
[-C--:B------:R-:W-:Y:S01]  /*2c610*/  FMUL.FTZ R32, R53, R75.reuse ;  /* 0x0000004b35207220 */ /* 0x080fe20000410000 */
[-C--:B0-----:R-:W-:Y:S01]  /*2c620*/  FMUL.FTZ R2, R26, R75.reuse ;  /* 0x0000004b1a027220 */ /* 0x081fe20000410000 */
[----:B----4-:R-:W-:Y:S01]  /*2c630*/  LOP3.LUT R31, R27, 0xffffff80, RZ, 0xc0, !PT ;  /* 0xffffff801b1f7812 */ /* 0x010fe200078ec0ff */
[-C--:B------:R-:W-:Y:S01]  /*2c640*/  FMUL.FTZ R11, R30, R75.reuse ;  /* 0x0000004b1e0b7220 */ /* 0x080fe20000410000 */
[----:B------:R-:W-:-:S03]  /*2c650*/  FMUL.FTZ R26, R33, R75 ;  /* 0x0000004b211a7220 */ /* 0x000fc60000410000 */
[----:B------:R-:W-:Y:S02]  /*2c660*/  IMAD.IADD R31, R76, 0x1, -R31 ;  /* 0x000000014c1f7824 */ /* 0x000fe400078e0a1f */
[-C--:B------:R-:W-:Y:S01]  /*2c670*/  FMUL.FTZ R30, R46, R75.reuse ;  /* 0x0000004b2e1e7220 */ /* 0x080fe20000410000 */
[----:B------:R-:W-:Y:S01]  /*2c680*/  LEA.HI R33, R19, R76, RZ, 0x2 ;  /* 0x0000004c13217211 */ /* 0x000fe200078f10ff */
[----:B------:R0:W4:Y:S01]  /*2c690*/  MUFU.TANH R46, R32 ;  /* 0x00000020002e7308 */ /* 0x0001220000002400 */
[-C--:B------:R-:W-:Y:S02]  /*2c6a0*/  FMUL.FTZ R14, R35, R75.reuse ;  /* 0x0000004b230e7220 */ /* 0x080fe40000410000 */
[----:B------:R-:W-:Y:S02]  /*2c6b0*/  LOP3.LUT R35, R33, 0xfffffffc, RZ, 0xc0, !PT ;  /* 0xfffffffc21237812 */ /* 0x000fe400078ec0ff */
[----:B0-----:R-:W-:Y:S01]  /*2c6c0*/  SHF.R.S32.HI R32, RZ, 0x1f, R31 ;  /* 0x0000001fff207819 */ /* 0x001fe2000001141f */
[----:B------:R-:W-:-:S03]  /*2c6d0*/  FMUL.FTZ R18, R39, R75 ;  /* 0x0000004b27127220 */ /* 0x000fc60000410000 */
[----:B------:R-:W-:Y:S01]  /*2c6e0*/  LEA.HI R33, R32, R31, RZ, 0x2 ;  /* 0x0000001f20217211 */ /* 0x000fe200078f10ff */
[-C--:B------:R-:W-:Y:S01]  /*2c6f0*/  FMUL.FTZ R13, R34, R75.reuse ;  /* 0x0000004b220d7220 */ /* 0x080fe20000410000 */
[----:B------:R-:W-:Y:S01]  /*2c700*/  FMUL.FTZ R39, R41, R75 ;  /* 0x0000004b29277220 */ /* 0x000fe20000410000 */
[----:B------:R-:W-:Y:S01]  /*2c710*/  IMAD.IADD R76, R76, 0x1, -R35 ;  /* 0x000000014c4c7824 */ /* 0x000fe200078e0a23 */
[--C-:B------:R-:W-:Y:S02]  /*2c720*/  SHF.R.S32.HI R34, RZ, 0x2, R33.reuse ;  /* 0x00000002ff227819 */ /* 0x100fe40000011421 */
[----:B------:R-:W-:Y:S02]  /*2c730*/  SHF.R.S32.HI R41, RZ, 0x1f, R33 ;  /* 0x0000001fff297819 */ /* 0x000fe40000011421 */
[----:B------:R-:W-:Y:S02]  /*2c740*/  LEA.HI R35, R32, R31, RZ, 0x5 ;  /* 0x0000001f20237211 */ /* 0x000fe400078f28ff */
[----:B------:R-:W-:-:S02]  /*2c750*/  SHF.R.S32.HI R32, RZ, 0x7, R27 ;  /* 0x00000007ff207819 */ /* 0x000fc4000001141b */
[----:B------:R-:W-:Y:S02]  /*2c760*/  LEA.HI R41, R41, R34, RZ, 0x3 ;  /* 0x0000002229297211 */ /* 0x000fe400078f18ff */
[----:B------:R-:W-:Y:S02]  /*2c770*/  SHF.R.S32.HI R35, RZ, 0x5, R35 ;  /* 0x00000005ff237819 */ /* 0x000fe40000011423 */
[----:B------:R-:W-:Y:S02]  /*2c780*/  LEA.HI R27, R27, R32, RZ, 0x1 ;  /* 0x000000201b1b7211 */ /* 0x000fe400078f08ff */
[----:B------:R-:W-:Y:S01]  /*2c790*/  LOP3.LUT R41, R41, 0xfffffff8, RZ, 0xc0, !PT ;  /* 0xfffffff829297812 */ /* 0x000fe200078ec0ff */
[----:B---3--:R-:W-:Y:S01]  /*2c7a0*/  IMAD R78, R78, 0x8, R35 ;  /* 0x000000084e4e7824 */ /* 0x008fe200078e0223 */
[----:B------:R-:W-:Y:S02]  /*2c7b0*/  LOP3.LUT R27, R27, 0x3fffffe, RZ, 0xc0, !PT ;  /* 0x03fffffe1b1b7812 */ /* 0x000fe400078ec0ff */
[----:B------:R-:W-:Y:S01]  /*2c7c0*/  LEA.HI R35, R76, R76, RZ, 0x1 ;  /* 0x0000004c4c237211 */ /* 0x000fe200078f08ff */
[----:B------:R-:W-:-:S02]  /*2c7d0*/  IMAD.IADD R41, R34, 0x1, -R41 ;  /* 0x0000000122297824 */ /* 0x000fc400078e0a29 */
[----:B------:R-:W-:Y:S01]  /*2c7e0*/  IMAD.IADD R27, R32, 0x1, -R27 ;  /* 0x00000001201b7824 */ /* 0x000fe200078e0a1b */
[----:B------:R-:W-:Y:S01]  /*2c7f0*/  LOP3.LUT R35, R35, 0x1ffffffe, RZ, 0xc0, !PT ;  /* 0x1ffffffe23237812 */ /* 0x000fe200078ec0ff */
[----:B------:R-:W-:Y:S02]  /*2c800*/  IMAD.U32 R32, R78, 0x10, R41 ;  /* 0x000000104e207824 */ /* 0x000fe400078e0029 */
[-C--:B------:R-:W-:Y:S02]  /*2c810*/  FMUL.FTZ R53, R55, R75.reuse ;  /* 0x0000004b37357220 */ /* 0x080fe40000410000 */
[----:B------:R-:W-:Y:S02]  /*2c820*/  IMAD.IADD R35, R76, 0x1, -R35 ;  /* 0x000000014c237824 */ /* 0x000fe400078e0a23 */
[----:B------:R-:W-:Y:S02]  /*2c830*/  IMAD R32, R27, 0x40, R32 ;  /* 0x000000401b207824 */ /* 0x000fe400078e0220 */
[----:B------:R-:W-:-:S02]  /*2c840*/  FMUL.FTZ R55, R59, R75 ;  /* 0x0000004b3b377220 */ /* 0x000fc40000410000 */
[----:B------:R-:W-:-:S04]  /*2c850*/  IMAD R59, R35, 0x8, R32 ;  /* 0x00000008233b7824 */ /* 0x000fc800078e0220 */
[----:B------:R-:W-:-:S05]  /*2c860*/  @P1 IMAD.HI.U32 R80, R59, R80, RZ ;  /* 0x000000503b501227 */ /* 0x000fca00078e00ff */
[----:B------:R-:W-:Y:S01]  /*2c870*/  @P1 SHF.R.U32.HI R59, RZ, R77, R80 ;  /* 0x0000004dff3b1219 */ /* 0x000fe20000011650 */
[-C--:B------:R-:W-:Y:S01]  /*2c880*/  FMUL.FTZ R56, R56, R75.reuse ;  /* 0x0000004b38387220 */ /* 0x080fe20000410000 */
[-C--:B------:R-:W-:Y:S01]  /*2c890*/  FMUL.FTZ R57, R57, R75.reuse ;  /* 0x0000004b39397220 */ /* 0x080fe20000410000 */
[----:B------:R-:W-:Y:S02]  /*2c8a0*/  LOP3.LUT R32, R33, 0x7ffffffc, RZ, 0xc0, !PT ;  /* 0x7ffffffc21207812 */ /* 0x000fe400078ec0ff */
[----:B------:R-:W0:Y:S01]  /*2c8b0*/  SHFL.IDX PT, R35, R59, RZ, 0x1c1f ;  /* 0x001c1fff3b237589 */ /* 0x000e2200000e0000 */
[----:B------:R-:W-:Y:S02]  /*2c8c0*/  IMAD.MOV.U32 R27, RZ, RZ, -0x60 ;  /* 0xffffffa0ff1b7424 */ /* 0x000fe400078e00ff */
[-C--:B------:R-:W-:Y:S01]  /*2c8d0*/  FMUL.FTZ R52, R54, R75.reuse ;  /* 0x0000004b36347220 */ /* 0x080fe20000410000 */
        /* <DEDUP_REMOVED lines=18> */
[----:B---3--:R-:W-:Y:S01]  /*2ca00*/  FMUL.FTZ R56, R70, R75 ;  /* 0x0000004b46387220 */ /* 0x008fe20000410000 */
[----:B------:R-:W-:-:S02]  /*2ca10*/  IMAD.IADD R32, R31, 0x1, -R32 ;  /* 0x000000011f207824 */ /* 0x000fc400078e0a20 */
[----:B--2---:R-:W-:Y:S01]  /*2ca20*/  FMUL.FTZ R57, R71, R75 ;  /* 0x0000004b47397220 */ /* 0x004fe20000410000 */
[----:B------:R-:W-:Y:S01]  /*2ca30*/  IMAD R27, R10, R27, 0x1 ;  /* 0x000000010a1b7424 */ /* 0x000fe200078e021b */
[----:B------:R-:W2:Y:S03]  /*2ca40*/  MUFU.TANH R8, R8 ;  /* 0x0000000800087308 */ /* 0x000ea60000002400 */
[----:B------:R-:W-:-:S05]  /*2ca50*/  IMAD R27, R32, -0x2, R27 ;  /* 0xfffffffe201b7824 */ /* 0x000fca00078e021b */
[----:B------:R-:W3:Y:S01]  /*2ca60*/  MUFU.TANH R20, R20 ;  /* 0x0000001400147308 */ /* 0x000ee20000002400 */
[----:B------:R-:W-:-:S07]  /*2ca70*/  IADD3 R31, -R6, R27, R3 ;  /* 0x0000001b061f7210 */ /* 0x000fce0007ffe103 */
[----:B------:R-:W0:Y:S01]  /*2ca80*/  MUFU.TANH R2, R2 ;  /* 0x0000000200027308 */ /* 0x000e220000002400 */
[----:B------:R-:W-:-:S07]  /*2ca90*/  FMUL.FTZ R60, R60, R75 ;  /* 0x0000004b3c3c7220 */ /* 0x000fce0000410000 */
        /* <DEDUP_REMOVED lines=37> */
[----:B------:R-:W-:-:S02]  /*2ccf0*/  IMAD.IADD R72, R31, 0x1, R72 ;  /* 0x000000011f487824 */ /* 0x000fc400078e0248 */
[----:B------:R-:W-:Y:S02]  /*2cd00*/  IMAD.IADD R74, R31, 0x1, R74 ;  /* 0x000000011f4a7824 */ /* 0x000fe400078e024a */
[----:B------:R-:W-:Y:S02]  /*2cd10*/  VIADD R66, R27, 0xffffffff ;  /* 0xffffffff1b427836 */ /* 0x000fe40000000000 */
[--C-:B0-----:R-:W-:Y:S01]  /*2cd20*/  IMAD.IADD R62, R74, 0x1, R35.reuse ;  /* 0x000000014a3e7824 */ /* 0x101fe200078e0223 */
[----:B------:R0:W1:Y:S02]  /*2cd30*/  MUFU.TANH R82, R60 ;  /* 0x0000003c00527308 */ /* 0x0000640000002400 */
[----:B0-----:R-:W-:Y:S01]  /*2cd40*/  IMAD.IADD R60, R72, 0x1, R35 ;  /* 0x00000001483c7824 */ /* 0x001fe200078e0223 */
        /* <DEDUP_REMOVED lines=17> */
.L_x_11574:
[----:B------:R-:W-:Y:S05]  /*2ce60*/  BSYNC B5 ;  /* 0x0000000000057941 */ /* 0x000fea0003800000 */
.L_x_11573:
[----:B------:R-:W-:Y:S01]  /*2ce70*/  LOP3.LUT R32, RZ, R32, RZ, 0x33, !PT ;  /* 0x00000020ff207212 */ /* 0x000fe200078e33ff */
[----:B------:R-:W-:Y:S06]  /*2ce80*/  BRA `(.L_x_11575) ;  /* 0x0000000000287947 */ /* 0x000fec0003800000 */
.L_x_11572:
        /* <DEDUP_REMOVED lines=10> */
.L_x_11575:
[----:B------:R-:W-:Y:S05]  /*2cf30*/  BSYNC B4 ;  /* 0x0000000000047941 */ /* 0x000fea0003800000 */
.L_x_11571:
[----:B------:R-:W-:-:S05]  /*2cf40*/  IMAD R27, R7, R32, R66 ;  /* 0x00000020071b7224 */ /* 0x000fca00078e0242 */
[----:B------:R-:W-:Y:S02]  /*2cf50*/  VIMNMX R62, R62, R27, !PT ;  /* 0x0000001b3e3e7248 */ /* 0x000fe40007fe0100 */
[----:B------:R-:W-:-:S07]  /*2cf60*/  VIADDMNMX R60, R27, R7, R60, PT ;  /* 0x000000071b3c7246 */ /* 0x000fce000380013c */
.L_x_11570:
[----:B------:R-:W-:Y:S05]  /*2cf70*/  BSYNC B3 ;  /* 0x0000000000037941 */ /* 0x000fea0003800000 */
.L_x_11569:
        /* <DEDUP_REMOVED lines=14> */
[----:B------:R-:W-:Y:S01]  /*2d060*/  FSEL R33, R24, -INF , !P3 ;  /* 0xff80000018217808 */ /* 0x000fe20005800000 */
[----:B0-----:R-:W-:Y:S01]  /*2d070*/  IMAD.IADD R63, R74, 0x1, R59 ;  /* 0x000000014a3f7824 */ /* 0x001fe200078e023b */
        /* <DEDUP_REMOVED lines=121> */
.L_x_11581:
[----:B------:R-:W-:Y:S05]  /*2d810*/  BSYNC B5 ;  /* 0x0000000000057941 */ /* 0x000fea0003800000 */
.L_x_11580:
[----:B------:R-:W-:Y:S01]  /*2d820*/  LOP3.LUT R6, RZ, R6, RZ, 0x33, !PT ;  /* 0x00000006ff067212 */ /* 0x000fe200078e33ff */
[----:B------:R-:W-:Y:S06]  /*2d830*/  BRA `(.L_x_11582) ;  /* 0x0000000000287947 */ /* 0x000fec0003800000 */
.L_x_11579:
        /* <DEDUP_REMOVED lines=10> */
.L_x_11582:
[----:B------:R-:W-:Y:S05]  /*2d8e0*/  BSYNC B4 ;  /* 0x0000000000047941 */ /* 0x000fea0003800000 */
.L_x_11578:
[----:B------:R-:W-:-:S05]  /*2d8f0*/  IMAD R6, R7, R6, R66 ;  /* 0x0000000607067224 */ /* 0x000fca00078e0242 */
[----:B------:R-:W-:Y:S02]  /*2d900*/  VIADDMNMX R62, R6, R7, R62, PT ;  /* 0x00000007063e7246 */ /* 0x000fe4000380013e */
[----:B------:R-:W-:-:S07]  /*2d910*/  VIMNMX R63, R63, R6, !PT ;  /* 0x000000063f3f7248 */ /* 0x000fce0007fe0100 */
.L_x_11577:
[----:B------:R-:W-:Y:S05]  /*2d920*/  BSYNC B3 ;  /* 0x0000000000037941 */ /* 0x000fea0003800000 */
.L_x_11576:
        /* <DEDUP_REMOVED lines=74> */
[----:B------:R-:W-:Y:S02]  /*2ddd0*/  ISETP.GT.AND P1, PT, R63, RZ, !P6 ;  /* 0x000000ff3f00720c */ /* 0x000fe40007724270 */
[----:B------:R-:W-:Y:S02]  /*2dde0*/  ISETP.NE.AND P6, PT, R65, RZ, PT ;  /* 0x000000ff4100720c */ /* 0x000fe40003fc5270 */
[----:B------:R-:W-:Y:S02]  /*2ddf0*/  ISETP.LT.OR P1, PT, R62, 0x1, P1 ;  /* 0x000000013e00780c */ /* 0x000fe40000f21670 */
[----:B------:R-:W-:Y:S02]  /*2de00*/  ISETP.NE.AND P2, PT, R82, RZ, PT ;  /* 0x000000ff5200720c */ /* 0x000fe40003f45270 */
[----:B------:R-:W-:Y:S02]  /*2de10*/  FSEL R54, R2, -INF , !P1 ;  /* 0xff80000002367808 */ /* 0x000fe40004800000 */
[----:B--2---:R-:W2:Y:S01]  /*2de20*/  LD.E.64 R2, desc[UR4][R6.64] ;  /* 0x0000000406027980 */ /* 0x004ea2000c101b00 */
[----:B------:R-:W-:-:S02]  /*2de30*/  ISETP.GT.AND P1, PT, R63, 0x49, !P2 ;  /* 0x000000493f00780c */ /* 0x000fc40005724270 */
[C---:B------:R-:W-:Y:S02]  /*2de40*/  ISETP.GT.AND P3, PT, R63.reuse, 0x50, !P3 ;  /* 0x000000503f00780c */ /* 0x040fe40005f64270 */
[C---:B------:R-:W-:Y:S02]  /*2de50*/  ISETP.GT.AND P4, PT, R63.reuse, 0x51, !P4 ;  /* 0x000000513f00780c */ /* 0x040fe40006784270 */
[C---:B------:R-:W-:Y:S02]  /*2de60*/  ISETP.GT.AND P5, PT, R63.reuse, 0x58, !P5 ;  /* 0x000000583f00780c */ /* 0x040fe40006fa4270 */
[----:B------:R-:W-:Y:S02]  /*2de70*/  ISETP.GT.AND P2, PT, R63, 0x59, !P6 ;  /* 0x000000593f00780c */ /* 0x000fe40007744270 */
[C---:B------:R-:W-:Y:S02]  /*2de80*/  ISETP.LT.OR P1, PT, R62.reuse, 0x4a, P1 ;  /* 0x0000004a3e00780c */ /* 0x040fe40000f21670 */
[----:B------:R-:W-:-:S02]  /*2de90*/  ISETP.LT.OR P3, PT, R62, 0x51, P3 ;  /* 0x000000513e00780c */ /* 0x000fc40001f61670 */
[----:B------:R-:W-:Y:S02]  /*2dea0*/  FSEL R19, R19, -INF , !P1 ;  /* 0xff80000013137808 */ /* 0x000fe40004800000 */
[----:B------:R-:W-:Y:S02]  /*2deb0*/  ISETP.LT.OR P4, PT, R62, 0x52, P4 ;  /* 0x000000523e00780c */ /* 0x000fe40002781670 */
[----:B------:R-:W-:Y:S02]  /*2dec0*/  FSEL R50, R50, -INF , !P3 ;  /* 0xff80000032327808 */ /* 0x000fe40005800000 */
[C---:B------:R-:W-:Y:S02]  /*2ded0*/  ISETP.LT.OR P5, PT, R62.reuse, 0x59, P5 ;  /* 0x000000593e00780c */ /* 0x040fe40002fa1670 */
[----:B------:R-:W-:Y:S02]  /*2dee0*/  ISETP.LT.OR P2, PT, R62, 0x5a, P2 ;  /* 0x0000005a3e00780c */ /* 0x000fe40001741670 */
[----:B------:R-:W-:-:S02]  /*2def0*/  FSEL R51, R51, -INF , !P4 ;  /* 0xff80000033337808 */ /* 0x000fc40006000000 */
[----:B------:R-:W-:Y:S02]  /*2df00*/  FSEL R56, R56, -INF , !P5 ;  /* 0xff80000038387808 */ /* 0x000fe40006800000 */
[----:B------:R-:W-:Y:S02]  /*2df10*/  R2UR UR6, R4 ;  /* 0x00000000040672ca */ /* 0x000fe400000e0000 */
        /* <DEDUP_REMOVED lines=51> */
[----:B------:R-:W-:-:S03]  /*2e250*/  FMNMX.FTZ R63, R57, R28, !PT ;  /* 0x0000001c393f7209 */ /* 0x000fc60007810000 */
[----:B------:R-:W0:Y:S04]  /*2e260*/  SHFL.BFLY PT, R9, R62, 0x2, 0x1f ;  /* 0x0c401f003e097f89 */ /* 0x000e2800000e0000 */
[----:B------:R1:W-:Y:S04]  /*2e270*/  ST.E.64 desc[UR4][R6.64], R62 ;  /* 0x0000003e06007985 */ /* 0x0003e8000c101b04 */
[----:B------:R-:W4:Y:S01]  /*2e280*/  LD.E R70, desc[UR6][R6.64+0x4] ;  /* 0x0000040606467980 */ /* 0x000f22000c101900 */
[----:B0-----:R-:W-:-:S03]  /*2e290*/  FMNMX.FTZ R9, R62, R9, !PT ;  /* 0x000000093e097209 */ /* 0x001fc60007810000 */
[----:B-1----:R-:W5:Y:S04]  /*2e2a0*/  LD.E R62, desc[UR4][R6.64+0x10] ;  /* 0x00001004063e7980 */ /* 0x002f68000c101900 */
        /* <DEDUP_REMOVED lines=10> */
[----:B---3--:R-:W-:Y:S02]  /*2e350*/  FSETP.NEU.FTZ.AND P1, PT, R67, -INF , PT ;  /* 0xff8000004300780b */ /* 0x008fe40003f3d000 */
[----:B------:R-:W-:Y:S02]  /*2e360*/  FSETP.NEU.FTZ.AND P2, PT, R63, -INF , PT ;  /* 0xff8000003f00780b */ /* 0x000fe40003f5d000 */
        /* <DEDUP_REMOVED lines=11> */
[----:B------:R-:W-:Y:S04]  /*2e420*/  ST.E desc[UR6][R6.64+0x10], R65 ;  /* 0x0000104106007985 */ /* 0x000fe8000c101906 */
[----:B------:R0:W-:Y:S04]  /*2e430*/  ST.E desc[UR8][R6.64+0x14], R67 ;  /* 0x0000144306007985 */ /* 0x0001e8000c101908 */
[----:B------:R-:W2:Y:S04]  /*2e440*/  LDL.64 R2, [R0+0x70] ;  /* 0x0000700000027983 */ /* 0x000ea80000100a00 */
[----:B--2---:R-:W0:Y:S04]  /*2e450*/  LD.E R69, desc[UR6][R2.64+0x20] ;  /* 0x0000200602457980 */ /* 0x004e28000c101900 */
[----:B------:R-:W0:Y:S04]  /*2e460*/  LD.E R62, desc[UR4][R2.64] ;  /* 0x00000004023e7980 */ /* 0x000e28000c101900 */
[----:B------:R-:W2:Y:S04]  /*2e470*/  LD.E R66, desc[UR8][R2.64+0x4] ;  /* 0x0000040802427980 */ /* 0x000ea8000c101900 */
[----:B-1----:R-:W3:Y:S04]  /*2e480*/  LD.E R63, desc[UR4][R2.64+0x10] ;  /* 0x00001004023f7980 */ /* 0x002ee8000c101900 */
[----:B------:R-:W4:Y:S01]  /*2e490*/  LD.E R68, desc[UR6][R2.64+0x14] ;  /* 0x0000140602447980 */ /* 0x000f22000c101900 */
[C---:B0-----:R-:W-:Y:S01]  /*2e4a0*/  FMUL.FTZ R6, R62.reuse, R69 ;  /* 0x000000453e067220 */ /* 0x041fe20000410000 */
[----:B------:R-:W-:-:S02]  /*2e4b0*/  FSETP.NEU.FTZ.AND P1, PT, R62, -INF , PT ;  /* 0xff8000003e00780b */ /* 0x000fc40003f3d000 */
[----:B--2---:R-:W-:Y:S01]  /*2e4c0*/  FSETP.NEU.FTZ.AND P2, PT, R66, -INF , PT ;  /* 0xff8000004200780b */ /* 0x004fe20003f5d000 */
[----:B------:R-:W-:Y:S01]  /*2e4d0*/  FMUL.FTZ R66, R69, R66 ;  /* 0x0000004245427220 */ /* 0x000fe20000410000 */
[----:B------:R-:W-:-:S04]  /*2e4e0*/  FSEL R6, R6, RZ, P1 ;  /* 0x000000ff06067208 */ /* 0x000fc80000800000 */
[----:B------:R-:W-:Y:S01]  /*2e4f0*/  FSEL R66, R66, RZ, P2 ;  /* 0x000000ff42427208 */ /* 0x000fe20001000000 */
[-CC-:B------:R-:W-:Y:S01]  /*2e500*/  FFMA.FTZ R152, R61, R69.reuse, -R6.reuse ;  /* 0x000000453d987223 */ /* 0x180fe20000010806 */
[----:B------:R-:W-:-:S03]  /*2e510*/  FFMA.FTZ R215, R31, R69, -R6 ;  /* 0x000000451fd77223 */ /* 0x000fc60000010806 */
[-CC-:B------:R-:W-:Y:S01]  /*2e520*/  FFMA.FTZ R153, R54, R69.reuse, -R66.reuse ;  /* 0x0000004536997223 */ /* 0x180fe20000010842 */
[-C--:B------:R-:W-:Y:S01]  /*2e530*/  FFMA.FTZ R212, R59, R69.reuse, -R66 ;  /* 0x000000453bd47223 */ /* 0x080fe20000010842 */
[----:B------:R-:W3:Y:S01]  /*2e540*/  MUFU.EX2 R152, R152 ;  /* 0x0000009800987308 */ /* 0x000ee20000000800 */
[-C--:B------:R-:W-:Y:S01]  /*2e550*/  FFMA.FTZ R154, R32, R69.reuse, -R6 ;  /* 0x00000045209a7223 */ /* 0x080fe20000010806 */
[-C--:B------:R-:W-:Y:S01]  /*2e560*/  FFMA.FTZ R155, R11, R69.reuse, -R66 ;  /* 0x000000450b9b7223 */ /* 0x080fe20000010842 */
[----:B------:R-:W-:-:S05]  /*2e570*/  FFMA.FTZ R213, R33, R69, -R6 ;  /* 0x0000004521d57223 */ /* 0x000fca0000010806 */
[----:B------:R-:W4:Y:S01]  /*2e580*/  MUFU.EX2 R153, R153 ;  /* 0x0000009900997308 */ /* 0x000f220000000800 */
[----:B------:R-:W-:-:S07]  /*2e590*/  FFMA.FTZ R214, R12, R69, -R66 ;  /* 0x000000450cd67223 */ /* 0x000fce0000010842 */
[----:B------:R-:W0:Y:S01]  /*2e5a0*/  MUFU.EX2 R215, R215 ;  /* 0x000000d700d77308 */ /* 0x000e220000000800 */
[----:B------:R-:W-:-:S07]  /*2e5b0*/  FFMA.FTZ R34, R34, R69, -R6 ;  /* 0x0000004522227223 */ /* 0x000fce0000010806 */
[----:B------:R-:W1:Y:S01]  /*2e5c0*/  MUFU.EX2 R212, R212 ;  /* 0x000000d400d47308 */ /* 0x000e620000000800 */
[-CC-:B------:R-:W-:Y:S01]  /*2e5d0*/  FFMA.FTZ R35, R35, R69.reuse, -R6.reuse ;  /* 0x0000004523237223 */ /* 0x180fe20000010806 */
[-CC-:B------:R-:W-:Y:S01]  /*2e5e0*/  FFMA.FTZ R36, R36, R69.reuse, -R6.reuse ;  /* 0x0000004524247223 */ /* 0x180fe20000010806 */
[-CC-:B------:R-:W-:Y:S01]  /*2e5f0*/  FFMA.FTZ R37, R37, R69.reuse, -R6.reuse ;  /* 0x0000004525257223 */ /* 0x180fe20000010806 */
[----:B------:R-:W-:-:S04]  /*2e600*/  FFMA.FTZ R163, R38, R69, -R6 ;  /* 0x0000004526a37223 */ /* 0x000fc80000010806 */
[----:B------:R-:W2:Y:S01]  /*2e610*/  MUFU.EX2 R154, R154 ;  /* 0x0000009a009a7308 */ /* 0x000ea20000000800 */
[-CC-:B------:R-:W-:Y:S01]  /*2e620*/  FFMA.FTZ R162, R39, R69.reuse, -R6.reuse ;  /* 0x0000004527a27223 */ /* 0x180fe20000010806 */
[-CC-:B------:R-:W-:Y:S01]  /*2e630*/  FFMA.FTZ R165, R40, R69.reuse, -R6.reuse ;  /* 0x0000004528a57223 */ /* 0x180fe20000010806 */
[-CC-:B------:R-:W-:Y:S01]  /*2e640*/  FFMA.FTZ R164, R41, R69.reuse, -R6.reuse ;  /* 0x0000004529a47223 */ /* 0x180fe20000010806 */
[-CC-:B------:R-:W-:Y:S01]  /*2e650*/  FFMA.FTZ R170, R42, R69.reuse, -R6.reuse ;  /* 0x000000452aaa7223 */ /* 0x180fe20000010806 */
[----:B------:R-:W-:-:S03]  /*2e660*/  FFMA.FTZ R169, R43, R69, -R6 ;  /* 0x000000452ba97223 */ /* 0x000fc60000010806 */
        /* <DEDUP_REMOVED lines=11> */
[----:B------:R-:W5:Y:S01]  /*2e720*/  MUFU.EX2 R213, R213 ;  /* 0x000000d500d57308 */ /* 0x000f620000000800 */
[-CC-:B------:R-:W-:Y:S01]  /*2e730*/  FFMA.FTZ R6, R13, R69.reuse, -R66.reuse ;  /* 0x000000450d067223 */ /* 0x180fe20000010842 */
[-CC-:B------:R-:W-:Y:S01]  /*2e740*/  FFMA.FTZ R14, R14, R69.reuse, -R66.reuse ;  /* 0x000000450e0e7223 */ /* 0x180fe20000010842 */
[----:B------:R-:W-:Y:S01]  /*2e750*/  FFMA.FTZ R13, R15, R69, -R66 ;  /* 0x000000450f0d7223 */ /* 0x000fe20000010842 */
[----:B---3--:R-:W-:-:S04]  /*2e760*/  FADD.FTZ R8, R152, R63 ;  /* 0x0000003f98087221 */ /* 0x008fc80000010000 */
[----:B------:R-:W3:Y:S01]  /*2e770*/  MUFU.EX2 R214, R214 ;  /* 0x000000d600d67308 */ /* 0x000ee20000000800 */
[----:B----4-:R-:W-:Y:S01]  /*2e780*/  FADD.FTZ R7, R153, R68 ;  /* 0x0000004499077221 */ /* 0x010fe20000010000 */
[----:B0-----:R-:W-:-:S06]  /*2e790*/  FADD.FTZ R25, R215, R8 ;  /* 0x00000008d7197221 */ /* 0x001fcc0000010000 */
[----:B------:R-:W0:Y:S01]  /*2e7a0*/  MUFU.EX2 R21, R34 ;  /* 0x0000002200157308 */ /* 0x000e220000000800 */
[----:B-1----:R-:W-:Y:S01]  /*2e7b0*/  FADD.FTZ R8, R212, R7 ;  /* 0x00000007d4087221 */ /* 0x002fe20000010000 */
[----:B------:R-:W-:-:S06]  /*2e7c0*/  FFMA.FTZ R12, R18, R69, -R66 ;  /* 0x00000045120c7223 */ /* 0x000fcc0000010842 */
[----:B------:R-:W1:Y:S01]  /*2e7d0*/  MUFU.EX2 R15, R6 ;  /* 0x00000006000f7308 */ /* 0x000e620000000800 */
[----:B------:R-:W-:Y:S01]  /*2e7e0*/  FFMA.FTZ R156, R19, R69, -R66 ;  /* 0x00000045139c7223 */ /* 0x000fe20000010842 */
[----:B--2---:R-:W-:-:S06]  /*2e7f0*/  FADD.FTZ R24, R154, R25 ;  /* 0x000000199a187221 */ /* 0x004fcc0000010000 */
[----:B------:R-:W2:Y:S01]  /*2e800*/  MUFU.EX2 R20, R35 ;  /* 0x0000002300147308 */ /* 0x000ea20000000800 */
[----:B-----5:R-:W-:Y:S01]  /*2e810*/  FADD.FTZ R7, R155, R8 ;  /* 0x000000089b077221 */ /* 0x020fe20000010000 */
[----:B------:R-:W-:-:S06]  /*2e820*/  FFMA.FTZ R11, R60, R69, -R66 ;  /* 0x000000453c0b7223 */ /* 0x000fcc0000010842 */
[----:B------:R-:W4:Y:S01]  /*2e830*/  MUFU.EX2 R14, R14 ;  /* 0x0000000e000e7308 */ /* 0x000f220000000800 */
[----:B------:R-:W-:Y:S01]  /*2e840*/  FADD.FTZ R24, R213, R24 ;  /* 0x00000018d5187221 */ /* 0x000fe20000010000 */
[----:B---3--:R-:W-:-:S06]  /*2e850*/  FADD.FTZ R8, R214, R7 ;  /* 0x00000007d6087221 */ /* 0x008fcc0000010000 */
[----:B------:R-:W3:Y:S01]  /*2e860*/  MUFU.EX2 R19, R36 ;  /* 0x0000002400137308 */ /* 0x000ee20000000800 */
[----:B------:R-:W-:-:S07]  /*2e870*/  FFMA.FTZ R166, R29, R69, -R66 ;  /* 0x000000451da67223 */ /* 0x000fce0000010842 */
[----:B------:R-:W5:Y:S01]  /*2e880*/  MUFU.EX2 R13, R13 ;  /* 0x0000000d000d7308 */ /* 0x000f620000000800 */
[----:B0-----:R-:W-:Y:S01]  /*2e890*/  FADD.FTZ R7, R21, R24 ;  /* 0x0000001815077221 */ /* 0x001fe20000010000 */
[----:B-1----:R-:W-:-:S06]  /*2e8a0*/  FADD.FTZ R25, R15, R8 ;  /* 0x000000080f197221 */ /* 0x002fcc0000010000 */
[----:B------:R-:W0:Y:S01]  /*2e8b0*/  MUFU.EX2 R18, R37 ;  /* 0x0000002500127308 */ /* 0x000e220000000800 */
[----:B------:R-:W-:-:S07]  /*2e8c0*/  FFMA.FTZ R168, R30, R69, -R66 ;  /* 0x000000451ea87223 */ /* 0x000fce0000010842 */
[----:B------:R-:W1:Y:S01]  /*2e8d0*/  MUFU.EX2 R12, R12 ;  /* 0x0000000c000c7308 */ /* 0x000e620000000800 */
[----:B--2---:R-:W-:Y:S01]  /*2e8e0*/  FADD.FTZ R6, R20, R7 ;  /* 0x0000000714067221 */ /* 0x004fe20000010000 */
[----:B----4-:R-:W-:-:S06]  /*2e8f0*/  FADD.FTZ R8, R14, R25 ;  /* 0x000000190e087221 */ /* 0x010fcc0000010000 */
[----:B------:R-:W2:Y:S01]  /*2e900*/  MUFU.EX2 R163, R163 ;  /* 0x000000a300a37308 */ /* 0x000ea20000000800 */
[----:B------:R-:W-:-:S07]  /*2e910*/  FFMA.FTZ R167, R47, R69, -R66 ;  /* 0x000000452fa77223 */ /* 0x000fce0000010842 */
[----:B------:R-:W4:Y:S01]  /*2e920*/  MUFU.EX2 R11, R11 ;  /* 0x0000000b000b7308 */ /* 0x000f220000000800 */
[----:B---3--:R-:W-:Y:S01]  /*2e930*/  FADD.FTZ R7, R19, R6 ;  /* 0x0000000613077221 */ /* 0x008fe20000010000 */
[----:B-----5:R-:W-:-:S06]  /*2e940*/  FADD.FTZ R25, R13, R8 ;  /* 0x000000080d197221 */ /* 0x020fcc0000010000 */
        /* <DEDUP_REMOVED lines=35> */
[----:B------:R-:W0:Y:S08]  /*2eb80*/  MUFU.EX2 R180, R180 ;  /* 0x000000b400b47308 */ /* 0x000e300000000800 */
        /* <DEDUP_REMOVED lines=23> */
[----:B------:R-:W3:Y:S08]  /*2ed00*/  MUFU.EX2 R187, R187 ;  /* 0x000000bb00bb7308 */ /* 0x000ef00000000800 */
[----:B------:R-:W5:Y:S01]  /*2ed10*/  MUFU.EX2 R160, R160 ;  /* 0x000000a000a07308 */ /* 0x000f620000000800 */
[----:B0-----:R-:W-:Y:S01]  /*2ed20*/  FADD.FTZ R7, R181, R6 ;  /* 0x00000006b5077221 */ /* 0x001fe20000010000 */
[----:B-1----:R-:W-:-:S06]  /*2ed30*/  FADD.FTZ R6, R156, R25 ;  /* 0x000000199c067221 */ /* 0x002fcc0000010000 */
[----:B------:R-:W0:Y:S08]  /*2ed40*/  MUFU.EX2 R186, R186 ;  /* 0x000000ba00ba7308 */ /* 0x000e300000000800 */
[----:B------:R-:W1:Y:S01]  /*2ed50*/  MUFU.EX2 R159, R159 ;  /* 0x0000009f009f7308 */ /* 0x000e620000000800 */
[----:B--2---:R-:W-:Y:S01]  /*2ed60*/  FADD.FTZ R8, R188, R7 ;  /* 0x00000007bc087221 */ /* 0x004fe20000010000 */
[----:B----4-:R-:W-:-:S06]  /*2ed70*/  FADD.FTZ R7, R161, R6 ;  /* 0x00000006a1077221 */ /* 0x010fcc0000010000 */
[----:B------:R-:W2:Y:S08]  /*2ed80*/  MUFU.EX2 R185, R185 ;  /* 0x000000b900b97308 */ /* 0x000eb00000000800 */
[----:B------:R-:W4:Y:S01]  /*2ed90*/  MUFU.EX2 R158, R158 ;  /* 0x0000009e009e7308 */ /* 0x000f220000000800 */
[----:B---3--:R-:W-:Y:S01]  /*2eda0*/  FADD.FTZ R25, R187, R8 ;  /* 0x00000008bb197221 */ /* 0x008fe20000010000 */
[----:B-----5:R-:W-:-:S03]  /*2edb0*/  FADD.FTZ R6, R160, R7 ;  /* 0x00000007a0067221 */ /* 0x020fc60000010000 */
[----:B0-----:R-:W-:Y:S01]  /*2edc0*/  FADD.FTZ R8, R186, R25 ;  /* 0x00000019ba087221 */ /* 0x001fe20000010000 */
[----:B-1----:R-:W-:-:S03]  /*2edd0*/  FADD.FTZ R7, R159, R6 ;  /* 0x000000069f077221 */ /* 0x002fc60000010000 */
[----:B--2---:R-:W-:Y:S01]  /*2ede0*/  FADD.FTZ R25, R185, R8 ;  /* 0x00000008b9197221 */ /* 0x004fe20000010000 */
[----:B----4-:R-:W-:-:S04]  /*2edf0*/  FADD.FTZ R27, R158, R7 ;  /* 0x000000079e1b7221 */ /* 0x010fc80000010000 */
[----:B------:R-:W-:Y:S04]  /*2ee00*/  ST.E desc[UR4][R2.64+0x10], R25 ;  /* 0x0000101902007985 */ /* 0x000fe8000c101904 */
[----:B------:R0:W-:Y:S04]  /*2ee10*/  ST.E desc[UR6][R2.64+0x14], R27 ;  /* 0x0000141b02007985 */ /* 0x0001e8000c101906 */
[----:B------:R-:W0:Y:S01]  /*2ee20*/  LDL.64 R6, [R0+0x80] ;  /* 0x0000800000067983 */ /* 0x000e220000100a00 */
[----:B------:R-:W-:Y:S02]  /*2ee30*/  R2UR UR10, R4 ;  /* 0x00000000040a72ca */ /* 0x000fe400000e0000 */
[----:B------:R-:W-:-:S02]  /*2ee40*/  R2UR UR11, R5 ;  /* 0x00000000050b72ca */ /* 0x000fc400000e0000 */
[----:B------:R-:W-:Y:S02]  /*2ee50*/  R2UR UR18, R4 ;  /* 0x00000000041272ca */ /* 0x000fe400000e0000 */
[----:B------:R-:W-:-:S09]  /*2ee60*/  R2UR UR19, R5 ;  /* 0x00000000051372ca */ /* 0x000fd200000e0000 */
        /* <DEDUP_REMOVED lines=19> */
[----:B------:R-:W-:-:S02]  /*2efa0*/  R2UR UR12, R4 ;  /* 0x00000000040c72ca */ /* 0x000fc400000e0000 */
[C---:B------:R-:W-:Y:S01]  /*2efb0*/  R2UR UR13, R5.reuse ;  /* 0x00000000050d72ca */ /* 0x040fe200000e0000 */
[----:B------:R-:W5:Y:S01]  /*2efc0*/  LD.E R40, desc[UR10][R6.64+0x44] ;  /* 0x0000440a06287980 */ /* 0x000f62000c101900 */
[C---:B------:R-:W-:Y:S02]  /*2efd0*/  R2UR UR14, R4.reuse ;  /* 0x00000000040e72ca */ /* 0x040fe400000e0000 */
        /* <DEDUP_REMOVED lines=25> */
[----:B--2---:R-:W-:-:S03]  /*2f170*/  FMUL.FTZ R29, R9, R2 ;  /* 0x00000002091d7220 */ /* 0x004fc60000410000 */
[----:B------:R-:W2:Y:S01]  /*2f180*/  LD.E R2, desc[UR18][R6.64+0x150] ;  /* 0x0001501206027980 */ /* 0x000ea2000c101900 */
[----:B---3--:R-:W-:-:S05]  /*2f190*/  FMUL.FTZ R3, R9, R8 ;  /* 0x0000000809037220 */ /* 0x008fca0000410000 */
[----:B------:R4:W-:Y:S02]  /*2f1a0*/  ST.E desc[UR4][R6.64], R3 ;  /* 0x0000000306007985 */ /* 0x0009e4000c101904 */
[----:B----4-:R-:W-:-:S05]  /*2f1b0*/  FMUL.FTZ R3, R9, R34 ;  /* 0x0000002209037220 */ /* 0x010fca0000410000 */
[----:B------:R5:W-:Y:S02]  /*2f1c0*/  ST.E desc[UR4][R6.64+0x30], R3 ;  /* 0x0000300306007985 */ /* 0x000be4000c101904 */
[----:B-----5:R-:W-:-:S05]  /*2f1d0*/  FMUL.FTZ R3, R9, R46 ;  /* 0x0000002e09037220 */ /* 0x020fca0000410000 */
[----:B------:R0:W-:Y:S02]  /*2f1e0*/  ST.E desc[UR4][R6.64+0x60], R3 ;  /* 0x0000600306007985 */ /* 0x0001e4000c101904 */
[----:B0-----:R-:W-:-:S05]  /*2f1f0*/  FMUL.FTZ R3, R9, R60 ;  /* 0x0000003c09037220 */ /* 0x001fca0000410000 */
[----:B------:R0:W-:Y:S02]  /*2f200*/  ST.E desc[UR4][R6.64+0x94], R3 ;  /* 0x0000940306007985 */ /* 0x0001e4000c101904 */
[----:B0-----:R-:W-:-:S05]  /*2f210*/  FMUL.FTZ R3, R9, R76 ;  /* 0x0000004c09037220 */ /* 0x001fca0000410000 */
[----:B------:R0:W-:Y:S02]  /*2f220*/  ST.E desc[UR4][R6.64+0xd4], R3 ;  /* 0x0000d40306007985 */ /* 0x0001e4000c101904 */
[----:B0-----:R-:W-:-:S05]  /*2f230*/  FMUL.FTZ R3, R9, R92 ;  /* 0x0000005c09037220 */ /* 0x001fca0000410000 */
[----:B------:R2:W-:Y:S02]  /*2f240*/  ST.E desc[UR4][R6.64+0x114], R3 ;  /* 0x0001140306007985 */ /* 0x0005e4000c101904 */
[C---:B--2---:R-:W-:Y:S02]  /*2f250*/  FMUL.FTZ R3, R9.reuse, R2 ;  /* 0x0000000209037220 */ /* 0x044fe40000410000 */
[----:B------:R-:W2:Y:S01]  /*2f260*/  LD.E R2, desc[UR6][R6.64+0x154] ;  /* 0x0001540606027980 */ /* 0x000ea2000c101900 */
[----:B------:R-:W-:-:S05]  /*2f270*/  FMUL.FTZ R25, R9, R24 ;  /* 0x0000001809197220 */ /* 0x000fca0000410000 */
[----:B------:R0:W-:Y:S02]  /*2f280*/  ST.E desc[UR6][R6.64+0x4], R25 ;  /* 0x0000041906007985 */ /* 0x0001e4000c101906 */
[----:B0-----:R-:W-:-:S05]  /*2f290*/  FMUL.FTZ R25, R9, R36 ;  /* 0x0000002409197220 */ /* 0x001fca0000410000 */
        /* <DEDUP_REMOVED lines=76> */
[----:B------:R-:W-:Y:S04]  /*2f760*/  ST.E desc[UR4][R6.64+0x1d4], R27 ;  /* 0x0001d41b06007985 */ /* 0x000fe8000c101904 */
[----:B------:R0:W-:Y:S04]  /*2f770*/  ST.E desc[UR4][R6.64+0x1e0], R3 ;  /* 0x0001e00306007985 */ /* 0x0001e8000c101904 */
[----:B------:R1:W-:Y:S04]  /*2f780*/  ST.E desc[UR4][R6.64+0x1e4], R25 ;  /* 0x0001e41906007985 */ /* 0x0003e8000c101904 */
[----:B0-----:R-:W3:Y:S04]  /*2f790*/  LD.E R3, desc[UR6][R6.64+0x8] ;  /* 0x0000080606037980 */ /* 0x001ee8000c101900 */
[----:B-1----:R-:W4:Y:S01]  /*2f7a0*/  LD.E R25, desc[UR6][R6.64+0xc] ;  /* 0x00000c0606197980 */ /* 0x002f22000c101900 */
[C---:B------:R-:W-:Y:S01]  /*2f7b0*/  FMUL.FTZ R31, R9.reuse, R30 ;  /* 0x0000001e091f7220 */ /* 0x040fe20000410000 */
[----:B--2---:R-:W-:-:S02]  /*2f7c0*/  FMUL.FTZ R27, R9, R2 ;  /* 0x00000002091b7220 */ /* 0x004fc40000410000 */
[----:B------:R-:W2:Y:S01]  /*2f7d0*/  LD.E R2, desc[UR6][R6.64+0x1f4] ;  /* 0x0001f40606027980 */ /* 0x000ea2000c101900 */
[C---:B------:R-:W-:Y:S01]  /*2f7e0*/  FMUL.FTZ R33, R9.reuse, R32 ;  /* 0x0000002009217220 */ /* 0x040fe20000410000 */
[C---:B------:R-:W-:Y:S02]  /*2f7f0*/  FMUL.FTZ R35, R9.reuse, R42 ;  /* 0x0000002a09237220 */ /* 0x040fe40000410000 */
[----:B------:R0:W-:Y:S04]  /*2f800*/  ST.E desc[UR10][R6.64+0x14], R29 ;  /* 0x0000141d06007985 */ /* 0x0001e8000c10190a */
[----:B------:R1:W-:Y:S01]  /*2f810*/  ST.E desc[UR12][R6.64+0x20], R31 ;  /* 0x0000201f06007985 */ /* 0x0003e2000c10190c */
[C---:B0-----:R-:W-:Y:S01]  /*2f820*/  FMUL.FTZ R29, R9.reuse, R40 ;  /* 0x00000028091d7220 */ /* 0x041fe20000410000 */
[----:B-1----:R-:W-:-:S02]  /*2f830*/  FMUL.FTZ R31, R9, R44 ;  /* 0x0000002c091f7220 */ /* 0x002fc40000410000 */
[----:B------:R0:W-:Y:S04]  /*2f840*/  ST.E desc[UR14][R6.64+0x24], R33 ;  /* 0x0000242106007985 */ /* 0x0001e8000c10190e */
[----:B------:R1:W-:Y:S04]  /*2f850*/  ST.E desc[UR10][R6.64+0x44], R29 ;  /* 0x0000441d06007985 */ /* 0x0003e8000c10190a */
[----:B------:R5:W-:Y:S04]  /*2f860*/  ST.E desc[UR16][R6.64+0x50], R35 ;  /* 0x0000502306007985 */ /* 0x000be8000c101910 */
[----:B------:R3:W-:Y:S01]  /*2f870*/  ST.E desc[UR12][R6.64+0x54], R31 ;  /* 0x0000541f06007985 */ /* 0x0007e2000c10190c */
[C---:B0-----:R-:W-:Y:S01]  /*2f880*/  FMUL.FTZ R33, R9.reuse, R54 ;  /* 0x0000003609217220 */ /* 0x041fe20000410000 */
[C---:B-1----:R-:W-:Y:S01]  /*2f890*/  FMUL.FTZ R29, R9.reuse, R52 ;  /* 0x00000034091d7220 */ /* 0x042fe20000410000 */
[C---:B-----5:R-:W-:Y:S01]  /*2f8a0*/  FMUL.FTZ R35, R9.reuse, R58 ;  /* 0x0000003a09237220 */ /* 0x060fe20000410000 */
[----:B---3--:R-:W-:-:S03]  /*2f8b0*/  FMUL.FTZ R31, R9, R56 ;  /* 0x00000038091f7220 */ /* 0x008fc60000410000 */
[----:B------:R0:W-:Y:S04]  /*2f8c0*/  ST.E desc[UR10][R6.64+0x74], R29 ;  /* 0x0000741d06007985 */ /* 0x0001e8000c10190a */
[----:B------:R1:W-:Y:S04]  /*2f8d0*/  ST.E desc[UR14][R6.64+0x80], R33 ;  /* 0x0000802106007985 */ /* 0x0003e8000c10190e */
[----:B------:R3:W-:Y:S04]  /*2f8e0*/  ST.E desc[UR12][R6.64+0x84], R31 ;  /* 0x0000841f06007985 */ /* 0x0007e8000c10190c */
[----:B------:R5:W-:Y:S01]  /*2f8f0*/  ST.E desc[UR16][R6.64+0x90], R35 ;  /* 0x0000902306007985 */ /* 0x000be2000c101910 */
[C---:B0-----:R-:W-:Y:S01]  /*2f900*/  FMUL.FTZ R29, R9.reuse, R66 ;  /* 0x00000042091d7220 */ /* 0x041fe20000410000 */
[C---:B-1----:R-:W-:Y:S01]  /*2f910*/  FMUL.FTZ R33, R9.reuse, R70 ;  /* 0x0000004609217220 */ /* 0x042fe20000410000 */
[C---:B---3--:R-:W-:Y:S01]  /*2f920*/  FMUL.FTZ R31, R9.reuse, R68 ;  /* 0x00000044091f7220 */ /* 0x048fe20000410000 */
[----:B-----5:R-:W-:-:S02]  /*2f930*/  FMUL.FTZ R35, R9, R72 ;  /* 0x0000004809237220 */ /* 0x020fc40000410000 */
[----:B------:R0:W-:Y:S01]  /*2f940*/  ST.E desc[UR10][R6.64+0xb0], R29 ;  /* 0x0000b01d06007985 */ /* 0x0001e2000c10190a */
[----:B------:R-:W-:-:S03]  /*2f950*/  FMUL.FTZ R37, R9, R74 ;  /* 0x0000004a09257220 */ /* 0x000fc60000410000 */
[----:B------:R1:W-:Y:S04]  /*2f960*/  ST.E desc[UR12][R6.64+0xb4], R31 ;  /* 0x0000b41f06007985 */ /* 0x0003e8000c10190c */
[----:B------:R3:W-:Y:S04]  /*2f970*/  ST.E desc[UR14][R6.64+0xc0], R33 ;  /* 0x0000c02106007985 */ /* 0x0007e8000c10190e */
[----:B------:R5:W-:Y:S01]  /*2f980*/  ST.E desc[UR16][R6.64+0xc4], R35 ;  /* 0x0000c42306007985 */ /* 0x000be2000c101910 */
[C---:B0-----:R-:W-:Y:S01]  /*2f990*/  FMUL.FTZ R29, R9.reuse, R82 ;  /* 0x00000052091d7220 */ /* 0x041fe20000410000 */
[C---:B-1----:R-:W-:Y:S01]  /*2f9a0*/  FMUL.FTZ R31, R9.reuse, R84 ;  /* 0x00000054091f7220 */ /* 0x042fe20000410000 */
[C---:B---3--:R-:W-:Y:S01]  /*2f9b0*/  FMUL.FTZ R33, R9.reuse, R86 ;  /* 0x0000005609217220 */ /* 0x048fe20000410000 */
[----:B-----5:R-:W-:Y:S01]  /*2f9c0*/  FMUL.FTZ R35, R9, R88 ;  /* 0x0000005809237220 */ /* 0x020fe20000410000 */
[----:B------:R0:W-:Y:S01]  /*2f9d0*/  ST.E desc[UR18][R6.64+0xd0], R37 ;  /* 0x0000d02506007985 */ /* 0x0001e2000c101912 */
[----:B------:R-:W-:-:S03]  /*2f9e0*/  FMUL.FTZ R3, R28, R3 ;  /* 0x000000031c037220 */ /* 0x000fc60000410000 */
[----:B------:R1:W-:Y:S01]  /*2f9f0*/  ST.E desc[UR10][R6.64+0xf0], R29 ;  /* 0x0000f01d06007985 */ /* 0x0003e2000c10190a */
[----:B----4-:R-:W-:-:S03]  /*2fa00*/  FMUL.FTZ R25, R28, R25 ;  /* 0x000000191c197220 */ /* 0x010fc60000410000 */
[----:B------:R3:W-:Y:S04]  /*2fa10*/  ST.E desc[UR12][R6.64+0xf4], R31 ;  /* 0x0000f41f06007985 */ /* 0x0007e8000c10190c */
[----:B------:R4:W-:Y:S01]  /*2fa20*/  ST.E desc[UR14][R6.64+0x100], R33 ;  /* 0x0001002106007985 */ /* 0x0009e2000c10190e */
[----:B0-----:R-:W-:-:S03]  /*2fa30*/  FMUL.FTZ R37, R9, R90 ;  /* 0x0000005a09257220 */ /* 0x001fc60000410000 */
[----:B------:R0:W-:Y:S01]  /*2fa40*/  ST.E desc[UR16][R6.64+0x104], R35 ;  /* 0x0001042306007985 */ /* 0x0001e2000c101910 */
[C---:B-1----:R-:W-:Y:S01]  /*2fa50*/  FMUL.FTZ R29, R9.reuse, R98 ;  /* 0x00000062091d7220 */ /* 0x042fe20000410000 */
[C---:B---3--:R-:W-:Y:S01]  /*2fa60*/  FMUL.FTZ R31, R9.reuse, R100 ;  /* 0x00000064091f7220 */ /* 0x048fe20000410000 */
[C---:B----4-:R-:W-:Y:S01]  /*2fa70*/  FMUL.FTZ R33, R9.reuse, R102 ;  /* 0x0000006609217220 */ /* 0x050fe20000410000 */
[C---:B0-----:R-:W-:Y:S01]  /*2fa80*/  FMUL.FTZ R35, R9.reuse, R104 ;  /* 0x0000006809237220 */ /* 0x041fe20000410000 */
        /* <DEDUP_REMOVED lines=51> */
[----:B0-----:R-:W2:Y:S04]  /*2fdc0*/  LD.E R9, desc[UR6][R6.64+0x8c] ;  /* 0x00008c0606097980 */ /* 0x001ea8000c101900 */
[----:B------:R-:W-:Y:S04]  /*2fdd0*/  ST.E desc[UR18][R6.64+0x110], R37 ;  /* 0x0001102506007985 */ /* 0x000fe8000c101912 */
[----:B------:R-:W-:Y:S04]  /*2fde0*/  ST.E desc[UR10][R6.64+0x130], R29 ;  /* 0x0001301d06007985 */ /* 0x000fe8000c10190a */
[----:B------:R-:W-:Y:S04]  /*2fdf0*/  ST.E desc[UR12][R6.64+0x134], R31 ;  /* 0x0001341f06007985 */ /* 0x000fe8000c10190c */
[----:B------:R-:W-:Y:S04]  /*2fe00*/  ST.E desc[UR14][R6.64+0x140], R33 ;  /* 0x0001402106007985 */ /* 0x000fe8000c10190e */
[----:B------:R-:W-:Y:S04]  /*2fe10*/  ST.E desc[UR16][R6.64+0x144], R35 ;  /* 0x0001442306007985 */ /* 0x000fe8000c101910 */
[----:B------:R-:W-:Y:S01]  /*2fe20*/  ST.E desc[UR4][R6.64+0x1f0], R27 ;  /* 0x0001f01b06007985 */ /* 0x000fe2000c101904 */
[C---:B---3--:R-:W-:Y:S01]  /*2fe30*/  FMUL.FTZ R3, R28.reuse, R3 ;  /* 0x000000031c037220 */ /* 0x048fe20000410000 */
[----:B----4-:R-:W-:-:S04]  /*2fe40*/  FMUL.FTZ R25, R28, R25 ;  /* 0x000000191c197220 */ /* 0x010fc80000410000 */
[----:B------:R-:W-:Y:S01]  /*2fe50*/  ST.E desc[UR4][R6.64+0x98], R3 ;  /* 0x0000980306007985 */ /* 0x000fe2000c101904 */
[----:B--2---:R-:W-:-:S05]  /*2fe60*/  FMUL.FTZ R9, R28, R9 ;  /* 0x000000091c097220 */ /* 0x004fca0000410000 */
[----:B------:R0:W-:Y:S04]  /*2fe70*/  ST.E desc[UR4][R6.64+0x8c], R9 ;  /* 0x00008c0906007985 */ /* 0x0001e8000c101904 */
[----:B------:R1:W-:Y:S04]  /*2fe80*/  ST.E desc[UR4][R6.64+0x9c], R25 ;  /* 0x00009c1906007985 */ /* 0x0003e8000c101904 */
[----:B0-----:R-:W2:Y:S02]  /*2fe90*/  LD.E R9, desc[UR6][R6.64+0xa8] ;  /* 0x0000a80606097980 */ /* 0x001ea4000c101900 */
[----:B--2---:R-:W-:-:S05]  /*2fea0*/  FMUL.FTZ R9, R28, R9 ;  /* 0x000000091c097220 */ /* 0x004fca0000410000 */
[----:B------:R0:W-:Y:S04]  /*2feb0*/  ST.E desc[UR4][R6.64+0xa8], R9 ;  /* 0x0000a80906007985 */ /* 0x0001e8000c101904 */
[----:B------:R-:W2:Y:S02]  /*2fec0*/  LD.E R3, desc[UR6][R6.64+0xac] ;  /* 0x0000ac0606037980 */ /* 0x000ea4000c101900 */
[----:B--2---:R-:W-:-:S05]  /*2fed0*/  FMUL.FTZ R3, R28, R3 ;  /* 0x000000031c037220 */ /* 0x004fca0000410000 */
[----:B------:R2:W-:Y:S04]  /*2fee0*/  ST.E desc[UR4][R6.64+0xac], R3 ;  /* 0x0000ac0306007985 */ /* 0x0005e8000c101904 */
[----:B-1----:R-:W3:Y:S02]  /*2fef0*/  LD.E R25, desc[UR6][R6.64+0xb8] ;  /* 0x0000b80606197980 */ /* 0x002ee4000c101900 */
[----:B---3--:R-:W-:-:S05]  /*2ff00*/  FMUL.FTZ R25, R28, R25 ;  /* 0x000000191c197220 */ /* 0x008fca0000410000 */
[----:B------:R1:W-:Y:S04]  /*2ff10*/  ST.E desc[UR4][R6.64+0xb8], R25 ;  /* 0x0000b81906007985 */ /* 0x0003e8000c101904 */
[----:B0-----:R-:W3:Y:S02]  /*2ff20*/  LD.E R9, desc[UR6][R6.64+0xbc] ;  /* 0x0000bc0606097980 */ /* 0x001ee4000c101900 */
[----:B---3--:R-:W-:-:S05]  /*2ff30*/  FMUL.FTZ R9, R28, R9 ;  /* 0x000000091c097220 */ /* 0x008fca0000410000 */
[----:B------:R0:W-:Y:S04]  /*2ff40*/  ST.E desc[UR4][R6.64+0xbc], R9 ;  /* 0x0000bc0906007985 */ /* 0x0001e8000c101904 */
[----:B--2---:R-:W2:Y:S02]  /*2ff50*/  LD.E R3, desc[UR6][R6.64+0xc8] ;  /* 0x0000c80606037980 */ /* 0x004ea4000c101900 */
        /* <DEDUP_REMOVED lines=119> */
[----:B------:R-:W3:Y:S01]  /*306d0*/  LDL.64 R2, [R0+0x80] ;  /* 0x0000800000027983 */ /* 0x000ee20000100a00 */
[----:B------:R-:W-:-:S03]  /*306e0*/  LEA.HI R28, R203, 0x8, RZ, 0x19 ;  /* 0x00000008cb1c7811 */ /* 0x000fc600078fc8ff */
[----:B------:R-:W4:Y:S02]  /*306f0*/  LDL.64 R26, [R0] ;  /* 0x00000000001a7983 */ /* 0x000f240000100a00 */
[----:B------:R5:W-:Y:S06]  /*30700*/  BAR.SYNC.DEFER_BLOCKING R28, 0x100 ;  /* 0x0004001c0000751d */ /* 0x000bec0000010000 */
[----:B-1----:R-:W2:Y:S04]  /*30710*/  LDL.64 R24, [R0+0x98] ;  /* 0x0000980000187983 */ /* 0x002ea80000100a00 */
[----:B0-----:R-:W5:Y:S04]  /*30720*/  LDL.64 R8, [R0+0x88] ;  /* 0x0000880000087983 */ /* 0x001f680000100a00 */
[----:B---3--:R-:W3:Y:S04]  /*30730*/  LD.E R31, desc[UR4][R2.64] ;  /* 0x00000004021f7980 */ /* 0x008ee8000c101900 */
[----:B----4-:R-:W4:Y:S04]  /*30740*/  LD.E R217, desc[UR6][R26.64] ;  /* 0x000000061ad97980 */ /* 0x010f28000c101900 */
[----:B--2---:R-:W4:Y:S04]  /*30750*/  LD.E.64 R6, desc[UR4][R24.64] ;  /* 0x0000000418067980 */ /* 0x004f28000c101b00 */
[----:B---3--:R-:W-:Y:S04]  /*30760*/  ST.E desc[UR8][R2.64], R31 ;  /* 0x0000001f02007985 */ /* 0x008fe8000c101908 */
[----:B------:R-:W2:Y:S04]  /*30770*/  LD.E R29, desc[UR10][R2.64+0x4] ;  /* 0x0000040a021d7980 */ /* 0x000ea8000c101900 */
[----:B--2---:R0:W-:Y:S04]  /*30780*/  ST.E desc[UR4][R2.64+0x4], R29 ;  /* 0x0000041d02007985 */ /* 0x0041e8000c101904 */
[----:B------:R-:W2:Y:S04]  /*30790*/  LD.E R33, desc[UR6][R2.64+0x8] ;  /* 0x0000080602217980 */ /* 0x000ea8000c101900 */
[----:B--2---:R-:W-:Y:S04]  /*307a0*/  ST.E desc[UR4][R2.64+0x8], R33 ;  /* 0x0000082102007985 */ /* 0x004fe8000c101904 */
[----:B------:R-:W2:Y:S04]  /*307b0*/  LD.E R27, desc[UR6][R2.64+0xc] ;  /* 0x00000c06021b7980 */ /* 0x000ea8000c101900 */
[----:B--2---:R1:W-:Y:S04]  /*307c0*/  ST.E desc[UR4][R2.64+0xc], R27 ;  /* 0x00000c1b02007985 */ /* 0x0043e8000c101904 */
[----:B------:R-:W2:Y:S04]  /*307d0*/  LD.E R25, desc[UR6][R2.64+0x10] ;  /* 0x0000100602197980 */ /* 0x000ea8000c101900 */
[----:B--2---:R2:W-:Y:S04]  /*307e0*/  ST.E desc[UR4][R2.64+0x10], R25 ;  /* 0x0000101902007985 */ /* 0x0045e8000c101904 */
[----:B0-----:R-:W3:Y:S04]  /*307f0*/  LD.E R29, desc[UR6][R2.64+0x14] ;  /* 0x00001406021d7980 */ /* 0x001ee8000c101900 */
[----:B---3--:R0:W-:Y:S04]  /*30800*/  ST.E desc[UR4][R2.64+0x14], R29 ;  /* 0x0000141d02007985 */ /* 0x0081e8000c101904 */
[----:B------:R-:W3:Y:S04]  /*30810*/  LD.E R31, desc[UR6][R2.64+0x18] ;  /* 0x00001806021f7980 */ /* 0x000ee8000c101900 */
[----:B---3--:R3:W-:Y:S04]  /*30820*/  ST.E desc[UR4][R2.64+0x18], R31 ;  /* 0x0000181f02007985 */ /* 0x0087e8000c101904 */
[----:B-1----:R-:W5:Y:S04]  /*30830*/  LD.E R27, desc[UR6][R2.64+0x1c] ;  /* 0x00001c06021b7980 */ /* 0x002f68000c101900 */
[----:B-----5:R1:W-:Y:S04]  /*30840*/  ST.E desc[UR4][R2.64+0x1c], R27 ;  /* 0x00001c1b02007985 */ /* 0x0203e8000c101904 */
[----:B--2---:R-:W2:Y:S04]  /*30850*/  LD.E R25, desc[UR6][R2.64+0x20] ;  /* 0x0000200602197980 */ /* 0x004ea8000c101900 */
[----:B--2---:R2:W-:Y:S04]  /*30860*/  ST.E desc[UR4][R2.64+0x20], R25 ;  /* 0x0000201902007985 */ /* 0x0045e8000c101904 */
[----:B0-----:R-:W5:Y:S04]  /*30870*/  LD.E R29, desc[UR6][R2.64+0x24] ;  /* 0x00002406021d7980 */ /* 0x001f68000c101900 */
[----:B-----5:R0:W-:Y:S04]  /*30880*/  ST.E desc[UR4][R2.64+0x24], R29 ;  /* 0x0000241d02007985 */ /* 0x0201e8000c101904 */
[----:B---3--:R-:W3:Y:S04]  /*30890*/  LD.E R31, desc[UR6][R2.64+0x28] ;  /* 0x00002806021f7980 */ /* 0x008ee8000c101900 */
        /* <DEDUP_REMOVED lines=230> */
[----:B-----5:R-:W-:Y:S04]  /*31700*/  ST.E desc[UR4][R2.64+0x1f4], R29 ;  /* 0x0001f41d02007985 */ /* 0x020fe8000c101904 */
[----:B---3--:R-:W3:Y:S01]  /*31710*/  LD.E R31, desc[UR6][R2.64+0x1f8] ;  /* 0x0001f806021f7980 */ /* 0x008ee2000c101900 */
[----:B------:R-:W-:-:S02]  /*31720*/  R2UR UR28, R4 ;  /* 0x00000000041c72ca */ /* 0x000fc400000e0000 */
[C---:B------:R-:W-:Y:S01]  /*31730*/  R2UR UR29, R5.reuse ;  /* 0x00000000051d72ca */ /* 0x040fe200000e0000 */
[----:B---3--:R-:W-:Y:S04]  /*31740*/  ST.E desc[UR4][R2.64+0x1f8], R31 ;  /* 0x0001f81f02007985 */ /* 0x008fe8000c101904 */
[----:B-1----:R-:W3:Y:S01]  /*31750*/  LD.E R27, desc[UR6][R2.64+0x1fc] ;  /* 0x0001fc06021b7980 */ /* 0x002ee2000c101900 */
        /* <DEDUP_REMOVED lines=30> */
[----:B---3--:R0:W-:Y:S04]  /*31940*/  ST.E desc[UR4][R2.64+0x1fc], R27 ;  /* 0x0001fc1b02007985 */ /* 0x0081e8000c101904 */
[----:B------:R-:W3:Y:S04]  /*31950*/  LD.E R216, desc[UR28][R8.64] ;  /* 0x0000001c08d87980 */ /* 0x000ee8000c101900 */
[----:B------:R-:W5:Y:S04]  /*31960*/  LD.E R24, desc[UR30][R2.64] ;  /* 0x0000001e02187980 */ /* 0x000f68000c101900 */
[----:B--2---:R-:W5:Y:S04]  /*31970*/  LD.E R25, desc[UR32][R2.64+0x4] ;  /* 0x0000042002197980 */ /* 0x004f68000c101900 */
[----:B------:R-:W5:Y:S04]  /*31980*/  LD.E R26, desc[UR34][R2.64+0x8] ;  /* 0x00000822021a7980 */ /* 0x000f68000c101900 */
[----:B0-----:R-:W5:Y:S04]  /*31990*/  LD.E R27, desc[UR44][R2.64+0xc] ;  /* 0x00000c2c021b7980 */ /* 0x001f68000c101900 */
        /* <DEDUP_REMOVED lines=124> */
[----:B----4-:R-:W-:Y:S01]  /*32160*/  IMAD R6, R217, 0xc00, R6 ;  /* 0x00000c00d9067824 */ /* 0x010fe200078e0206 */
[----:B---3--:R-:W-:-:S02]  /*32170*/  ISETP.NE.U32.AND P1, PT, R216, RZ, PT ;  /* 0x000000ffd800720c */ /* 0x008fc40003f25070 */
[----:B------:R-:W-:Y:S02]  /*32180*/  R2UR UR7, R7 ;  /* 0x00000000070772ca */ /* 0x000fe400000e0000 */
[----:B------:R-:W-:Y:S02]  /*32190*/  R2UR UR6, R6 ;  /* 0x00000000060672ca */ /* 0x000fe400000e0000 */
[----:B------:R-:W-:Y:S02]  /*321a0*/  F2FP.BF16.F32.PACK_AB R152, R215, R152 ;  /* 0x00000098d798723e */ /* 0x000fe400000010ff */
[----:B------:R-:W-:Y:S02]  /*321b0*/  F2FP.BF16.F32.PACK_AB R154, R213, R154 ;  /* 0x0000009ad59a723e */ /* 0x000fe400000010ff */
[----:B------:R-:W-:Y:S02]  /*321c0*/  F2FP.BF16.F32.PACK_AB R153, R212, R153 ;  /* 0x00000099d499723e */ /* 0x000fe400000010ff */
[----:B------:R-:W-:Y:S01]  /*321d0*/  F2FP.BF16.F32.PACK_AB R155, R214, R155 ;  /* 0x0000009bd69b723e */ /* 0x000fe200000010ff */
[----:B------:R-:W-:Y:S01]  /*321e0*/  VOTEU.ANY UP0, P1 ;  /* 0x00000000003f7886 */ /* 0x000fe20000800100 */
        /* <DEDUP_REMOVED lines=20> */
[----:B-----5:R-:W-:-:S06]  /*32330*/  WARPGROUP.ARRIVE ;  /* 0x00000000000079c5 */ /* 0x020fcc0000000000 */
[----:B------:R-:W-:Y:S01]  /*32340*/  HGMMA.64x256x16.F32.BF16 R24, R152, gdesc[UR4].tnspB, R24, UP0, gsb0 ;  /* 0x43e0000498187df0 */ /* 0x000fe2000b801818 */
        /* <DEDUP_REMOVED lines=16> */
[C---:B------:R-:W-:Y:S01]  /*32450*/  R2UR UR52, R4.reuse ;  /* 0x00000000043472ca */ /* 0x040fe200000e0000 */
[----:B------:R-:W-:Y:S02]  /*32460*/  WARPGROUP.DEPBAR.LE gsb0, 0x0 ;  /* 0x00008000000079c5 */ /* 0x000fe40000010000 */
[----:B------:R0:W-:Y:S01]  /*32470*/  ST.E desc[UR4][R2.64], R24 ;  /* 0x0000001802007985 */ /* 0x0001e2000c101904 */
[----:B------:R-:W-:-:S02]  /*32480*/  R2UR UR4, R4 ;  /* 0x00000000040472ca */ /* 0x000fc400000e0000 */
[----:B------:R-:W-:-:S13]  /*32490*/  R2UR UR5, R5 ;  /* 0x00000000050572ca */ /* 0x000fda00000e0000 */
[----:B------:R1:W-:Y:S01]  /*324a0*/  ST.E desc[UR4][R2.64+0x4], R25 ;  /* 0x0000041902007985 */ /* 0x0003e2000c101904 */
[C---:B------:R-:W-:Y:S02]  /*324b0*/  R2UR UR4, R4.reuse ;  /* 0x00000000040472ca */ /* 0x040fe400000e0000 */
[C---:B------:R-:W-:Y:S01]  /*324c0*/  R2UR UR5, R5.reuse ;  /* 0x00000000050572ca */ /* 0x040fe200000e0000 */
[----:B------:R2:W-:Y:S01]  /*324d0*/  ST.E desc[UR6][R2.64+0x8], R26 ;  /* 0x0000081a02007985 */ /* 0x0005e2000c101906 */
[C---:B------:R-:W-:Y:S02]  /*324e0*/  R2UR UR6, R4.reuse ;  /* 0x00000000040672ca */ /* 0x040fe400000e0000 */
[C---:B------:R-:W-:Y:S01]  /*324f0*/  R2UR UR7, R5.reuse ;  /* 0x00000000050772ca */ /* 0x040fe200000e0000 */
[----:B------:R3:W-:Y:S01]  /*32500*/  ST.E desc[UR8][R2.64+0xc], R27 ;  /* 0x00000c1b02007985 */ /* 0x0007e2000c101908 */
[C---:B------:R-:W-:Y:S02]  /*32510*/  R2UR UR8, R4.reuse ;  /* 0x00000000040872ca */ /* 0x040fe400000e0000 */
[----:B------:R-:W-:Y:S01]  /*32520*/  R2UR UR9, R5 ;  /* 0x00000000050972ca */ /* 0x000fe200000e0000 */
[----:B------:R4:W-:Y:S01]  /*32530*/  ST.E desc[UR10][R2.64+0x10], R28 ;  /* 0x0000101c02007985 */ /* 0x0009e2000c10190a */
[----:B------:R-:W-:-:S02]  /*32540*/  R2UR UR10, R4 ;  /* 0x00000000040a72ca */ /* 0x000fc400000e0000 */
        /* <DEDUP_REMOVED lines=25> */
[----:B------:R5:W-:Y:S04]  /*326e0*/  ST.E desc[UR8][R2.64+0x34], R37 ;  /* 0x0000342502007985 */ /* 0x000be8000c101908 */
[----:B------:R5:W-:Y:S04]  /*326f0*/  ST.E desc[UR10][R2.64+0x38], R38 ;  /* 0x0000382602007985 */ /* 0x000be8000c10190a */
[----:B------:R5:W-:Y:S01]  /*32700*/  ST.E desc[UR12][R2.64+0x3c], R39 ;  /* 0x00003c2702007985 */ /* 0x000be2000c10190c */
[----:B------:R-:W-:-:S03]  /*32710*/  R2UR UR8, R4 ;  /* 0x00000000040872ca */ /* 0x000fc600000e0000 */
[----:B------:R5:W-:Y:S01]  /*32720*/  ST.E desc[UR14][R2.64+0x40], R40 ;  /* 0x0000402802007985 */ /* 0x000be2000c10190e */
[----:B------:R-:W-:-:S03]  /*32730*/  R2UR UR9, R5 ;  /* 0x00000000050972ca */ /* 0x000fc600000e0000 */
[----:B------:R5:W-:Y:S04]  /*32740*/  ST.E desc[UR16][R2.64+0x44], R41 ;  /* 0x0000442902007985 */ /* 0x000be8000c101910 */
[----:B------:R5:W-:Y:S04]  /*32750*/  ST.E desc[UR18][R2.64+0x48], R42 ;  /* 0x0000482a02007985 */ /* 0x000be8000c101912 */
[----:B------:R5:W-:Y:S04]  /*32760*/  ST.E desc[UR20][R2.64+0x4c], R43 ;  /* 0x00004c2b02007985 */ /* 0x000be8000c101914 */
[----:B------:R5:W-:Y:S04]  /*32770*/  ST.E desc[UR22][R2.64+0x50], R44 ;  /* 0x0000502c02007985 */ /* 0x000be8000c101916 */
[----:B------:R5:W-:Y:S01]  /*32780*/  ST.E desc[UR24][R2.64+0x54], R45 ;  /* 0x0000542d02007985 */ /* 0x000be2000c101918 */
[----:B------:R-:W-:-:S03]  /*32790*/  R2UR UR10, R4 ;  /* 0x00000000040a72ca */ /* 0x000fc600000e0000 */
[----:B------:R5:W-:Y:S01]  /*327a0*/  ST.E desc[UR4][R2.64+0x58], R46 ;  /* 0x0000582e02007985 */ /* 0x000be2000c101904 */
[C---:B------:R-:W-:Y:S02]  /*327b0*/  R2UR UR4, R4.reuse ;  /* 0x00000000040472ca */ /* 0x040fe400000e0000 */
[C---:B------:R-:W-:Y:S01]  /*327c0*/  R2UR UR5, R5.reuse ;  /* 0x00000000050572ca */ /* 0x040fe200000e0000 */
[----:B------:R5:W-:Y:S01]  /*327d0*/  ST.E desc[UR6][R2.64+0x5c], R47 ;  /* 0x00005c2f02007985 */ /* 0x000be2000c101906 */
        /* <DEDUP_REMOVED lines=13> */
[----:B------:R5:W-:Y:S01]  /*328b0*/  ST.E desc[UR8][R2.64+0x60], R48 ;  /* 0x0000603002007985 */ /* 0x000be2000c101908 */
        /* <DEDUP_REMOVED lines=8> */
[----:B------:R-:W-:Y:S01]  /*32940*/  R2UR UR5, R5 ;  /* 0x00000000050572ca */ /* 0x000fe200000e0000 */
[----:B------:R5:W-:Y:S04]  /*32950*/  ST.E desc[UR6][R2.64+0x68], R50 ;  /* 0x0000683202007985 */ /* 0x000be8000c101906 */
[----:B------:R5:W-:Y:S04]  /*32960*/  ST.E desc[UR10][R2.64+0x6c], R51 ;  /* 0x00006c3302007985 */ /* 0x000be8000c10190a */
[----:B------:R5:W-:Y:S04]  /*32970*/  ST.E desc[UR12][R2.64+0x70], R52 ;  /* 0x0000703402007985 */ /* 0x000be8000c10190c */
        /* <DEDUP_REMOVED lines=8> */
[----:B------:R5:W-:Y:S01]  /*32a00*/  ST.E desc[UR8][R2.64+0x8c], R59 ;  /* 0x00008c3b02007985 */ /* 0x000be2000c101908 */
[C---:B------:R-:W-:Y:S02]  /*32a10*/  R2UR UR8, R4.reuse ;  /* 0x00000000040872ca */ /* 0x040fe400000e0000 */
[----:B------:R-:W-:Y:S01]  /*32a20*/  R2UR UR9, R5 ;  /* 0x00000000050972ca */ /* 0x000fe200000e0000 */
[----:B------:R5:W-:Y:S01]  /*32a30*/  ST.E desc[UR4][R2.64+0x90], R60 ;  /* 0x0000903c02007985 */ /* 0x000be2000c101904 */
        /* <DEDUP_REMOVED lines=14> */
[----:B------:R5:W-:Y:S01]  /*32b20*/  ST.E desc[UR6][R2.64+0x94], R61 ;  /* 0x0000943d02007985 */ /* 0x000be2000c101906 */
        /* <DEDUP_REMOVED lines=245> */
[C---:B------:R-:W-:Y:S02]  /*33a80*/  R2UR UR54, R4.reuse ;  /* 0x00000000043672ca */ /* 0x040fe400000e0000 */
[----:B------:R-:W-:Y:S01]  /*33a90*/  R2UR UR55, R5 ;  /* 0x00000000053772ca */ /* 0x000fe200000e0000 */
        /* <DEDUP_REMOVED lines=12> */
[----:B------:R-:W-:Y:S01]  /*33b60*/  ST.E desc[UR28][R8.64], R195 ;  /* 0x000000c308007985 */ /* 0x000fe2000c10191c */
[C---:B------:R-:W-:Y:S02]  /*33b70*/  R2UR UR58, R4.reuse ;  /* 0x00000000043a72ca */ /* 0x040fe400000e0000 */
[C---:B------:R-:W-:Y:S01]  /*33b80*/  R2UR UR59, R5.reuse ;  /* 0x00000000053b72ca */ /* 0x040fe200000e0000 */
[----:B0-----:R-:W5:Y:S01]  /*33b90*/  LD.E R24, desc[UR30][R2.64] ;  /* 0x0000001e02187980 */ /* 0x001f62000c101900 */
[C---:B------:R-:W-:Y:S02]  /*33ba0*/  R2UR UR56, R4.reuse ;  /* 0x00000000043872ca */ /* 0x040fe400000e0000 */
[C---:B------:R-:W-:Y:S01]  /*33bb0*/  R2UR UR57, R5.reuse ;  /* 0x00000000053972ca */ /* 0x040fe200000e0000 */
[----:B-1----:R-:W5:Y:S01]  /*33bc0*/  LD.E R25, desc[UR32][R2.64+0x4] ;  /* 0x0000042002197980 */ /* 0x002f62000c101900 */
[C---:B------:R-:W-:Y:S02]  /*33bd0*/  R2UR UR4, R4.reuse ;  /* 0x00000000040472ca */ /* 0x040fe400000e0000 */
[----:B------:R-:W-:Y:S01]  /*33be0*/  R2UR UR5, R5 ;  /* 0x00000000050572ca */ /* 0x000fe200000e0000 */
[----:B--2---:R-:W2:Y:S01]  /*33bf0*/  LD.E R26, desc[UR34][R2.64+0x8] ;  /* 0x00000822021a7980 */ /* 0x004ea2000c101900 */
[----:B------:R-:W-:-:S02]  /*33c00*/  R2UR UR6, R4 ;  /* 0x00000000040672ca */ /* 0x000fc400000e0000 */
[C---:B------:R-:W-:Y:S01]  /*33c10*/  R2UR UR7, R5.reuse ;  /* 0x00000000050772ca */ /* 0x040fe200000e0000 */
[----:B---3--:R-:W2:Y:S01]  /*33c20*/  LD.E R27, desc[UR44][R2.64+0xc] ;  /* 0x00000c2c021b7980 */ /* 0x008ea2000c101900 */
[C---:B------:R-:W-:Y:S02]  /*33c30*/  R2UR UR8, R4.reuse ;  /* 0x00000000040872ca */ /* 0x040fe400000e0000 */
[C---:B------:R-:W-:Y:S01]  /*33c40*/  R2UR UR9, R5.reuse ;  /* 0x00000000050972ca */ /* 0x040fe200000e0000 */
[----:B----4-:R-:W2:Y:S01]  /*33c50*/  LD.E R28, desc[UR46][R2.64+0x10] ;  /* 0x0000102e021c7980 */ /* 0x010ea2000c101900 */
[C---:B------:R-:W-:Y:S02]  /*33c60*/  R2UR UR10, R4.reuse ;  /* 0x00000000040a72ca */ /* 0x040fe400000e0000 */
[----:B------:R-:W-:Y:S01]  /*33c70*/  R2UR UR11, R5 ;  /* 0x00000000050b72ca */ /* 0x000fe200000e0000 */
[----:B-----5:R-:W2:Y:S01]  /*33c80*/  LD.E R29, desc[UR50][R2.64+0x14] ;  /* 0x00001432021d7980 */ /* 0x020ea2000c101900 */
[----:B------:R-:W-:-:S02]  /*33c90*/  R2UR UR12, R4 ;  /* 0x00000000040c72ca */ /* 0x000fc400000e0000 */
[C---:B------:R-:W-:Y:S01]  /*33ca0*/  R2UR UR13, R5.reuse ;  /* 0x00000000050d72ca */ /* 0x040fe200000e0000 */
[----:B------:R-:W2:Y:S01]  /*33cb0*/  LD.E R30, desc[UR52][R2.64+0x18] ;  /* 0x00001834021e7980 */ /* 0x000ea2000c101900 */
[C---:B------:R-:W-:Y:S02]  /*33cc0*/  R2UR UR14, R4.reuse ;  /* 0x00000000040e72ca */ /* 0x040fe400000e0000 */
[C---:B------:R-:W-:Y:S01]  /*33cd0*/  R2UR UR15, R5.reuse ;  /* 0x00000000050f72ca */ /* 0x040fe200000e0000 */
[----:B------:R-:W2:Y:S01]  /*33ce0*/  LD.E R31, desc[UR54][R2.64+0x1c] ;  /* 0x00001c36021f7980 */ /* 0x000ea2000c101900 */
[C---:B------:R-:W-:Y:S02]  /*33cf0*/  R2UR UR16, R4.reuse ;  /* 0x00000000041072ca */ /* 0x040fe400000e0000 */
[----:B------:R-:W-:Y:S01]  /*33d00*/  R2UR UR17, R5 ;  /* 0x00000000051172ca */ /* 0x000fe200000e0000 */
[----:B------:R-:W2:Y:S01]  /*33d10*/  LD.E R32, desc[UR60][R2.64+0x20] ;  /* 0x0000203c02207980 */ /* 0x000ea2000c101900 */
        /* <DEDUP_REMOVED lines=327> */
[----:B------:R-:W-:Y:S02]  /*35190*/  R2UR UR54, R4 ;  /* 0x00000000043672ca */ /* 0x000fe400000e0000 */
[----:B------:R-:W-:Y:S01]  /*351a0*/  R2UR UR55, R5 ;  /* 0x00000000053772ca */ /* 0x000fe200000e0000 */
        /* <DEDUP_REMOVED lines=10> */
[----:B------:R-:W-:-:S02]  /*35250*/  VIADD R152, R6, 0x80 ;  /* 0x0000008006987836 */ /* 0x000fc40000000000 */
[----:B------:R-:W-:-:S03]  /*35260*/  IMAD.MOV.U32 R153, RZ, RZ, R7 ;  /* 0x000000ffff997224 */ /* 0x000fc600078e0007 */
[----:B------:R-:W-:Y:S02]  /*35270*/  R2UR UR6, R152 ;  /* 0x00000000980672ca */ /* 0x000fe400000e0000 */
[----:B------:R-:W-:Y:S02]  /*35280*/  R2UR UR7, R153 ;  /* 0x00000000990772ca */ /* 0x000fe400000e0000 */
[----:B------:R-:W-:Y:S02]  /*35290*/  F2FP.BF16.F32.PACK_AB R152, R20, R21 ;  /* 0x000000151498723e */ /* 0x000fe400000010ff */
[----:B------:R-:W-:Y:S02]  /*352a0*/  F2FP.BF16.F32.PACK_AB R154, R18, R19 ;  /* 0x00000013129a723e */ /* 0x000fe400000010ff */
[----:B------:R-:W-:Y:S02]  /*352b0*/  F2FP.BF16.F32.PACK_AB R153, R14, R15 ;  /* 0x0000000f0e99723e */ /* 0x000fe400000010ff */
[----:B------:R-:W-:-:S02]  /*352c0*/  F2FP.BF16.F32.PACK_AB R155, R12, R13 ;  /* 0x0000000d0c9b723e */ /* 0x000fc400000010ff */
        /* <DEDUP_REMOVED lines=20> */
[----:B--2---:R-:W-:-:S06]  /*35410*/  WARPGROUP.ARRIVE ;  /* 0x00000000000079c5 */ /* 0x004fcc0000000000 */
        /* <DEDUP_REMOVED lines=20> */
[C---:B------:R-:W-:Y:S01]  /*35560*/  R2UR UR55, R5.reuse ;  /* 0x00000000053772ca */ /* 0x040fe200000e0000 */
[----:B------:R-:W-:Y:S02]  /*35570*/  WARPGROUP.DEPBAR.LE gsb0, 0x0 ;  /* 0x00008000000079c5 */ /* 0x000fe40000010000 */
        /* <DEDUP_REMOVED lines=2670> */
[----:B------:R5:W-:Y:S04]  /*3fc60*/  ST.E desc[UR6][R2.64+0x1b4], R133 ;  /* 0x0001b48502007985 */ /* 0x000be8000c101906 */
[----:B------:R5:W-:Y:S04]  /*3fc70*/  ST.E desc[UR8][R2.64+0x1b8], R134 ;  /* 0x0001b88602007985 */ /* 0x000be8000c101908 */
[----:B------:R5:W-:Y:S04]  /*3fc80*/  ST.E desc[UR4][R2.64+0x1bc], R135 ;  /* 0x0001bc8702007985 */ /* 0x000be8000c101904 */
[----:B------:R5:W-:Y:S01]  /*3fc90*/  ST.E desc[UR10][R2.64+0x1c0], R136 ;  /* 0x0001c08802007985 */ /* 0x000be2000c10190a */
[----:B------:R-:W-:-:S03]  /*3fca0*/  R2UR UR6, R4 ;  /* 0x00000000040672ca */ /* 0x000fc600000e0000 */
[----:B------:R5:W-:Y:S01]  /*3fcb0*/  ST.E desc[UR12][R2.64+0x1c4], R137 ;  /* 0x0001c48902007985 */ /* 0x000be2000c10190c */
[----:B------:R-:W-:-:S03]  /*3fcc0*/  R2UR UR7, R5 ;  /* 0x00000000050772ca */ /* 0x000fc600000e0000 */
[----:B------:R5:W-:Y:S01]  /*3fcd0*/  ST.E desc[UR14][R2.64+0x1c8], R138 ;  /* 0x0001c88a02007985 */ /* 0x000be2000c10190e */
[----:B------:R-:W-:-:S03]  /*3fce0*/  R2UR UR8, R4 ;  /* 0x00000000040872ca */ /* 0x000fc600000e0000 */
[----:B------:R5:W-:Y:S01]  /*3fcf0*/  ST.E desc[UR16][R2.64+0x1cc], R139 ;  /* 0x0001cc8b02007985 */ /* 0x000be2000c101910 */
[----:B------:R-:W-:-:S03]  /*3fd00*/  R2UR UR9, R5 ;  /* 0x00000000050972ca */ /* 0x000fc600000e0000 */
        /* <DEDUP_REMOVED lines=13> */
[----:B------:R-:W-:-:S03]  /*3fde0*/  R2UR UR51, R5 ;  /* 0x00000000053372ca */ /* 0x000fc600000e0000 */
[----:B------:R5:W-:Y:S01]  /*3fdf0*/  ST.E desc[UR28][R2.64+0x1e4], R145 ;  /* 0x0001e49102007985 */ /* 0x000be2000c10191c */
[C---:B------:R-:W-:Y:S02]  /*3fe00*/  R2UR UR28, R4.reuse ;  /* 0x00000000041c72ca */ /* 0x040fe400000e0000 */
[C---:B------:R-:W-:Y:S02]  /*3fe10*/  R2UR UR29, R5.reuse ;  /* 0x00000000051d72ca */ /* 0x040fe400000e0000 */
[C---:B------:R-:W-:Y:S02]  /*3fe20*/  R2UR UR52, R4.reuse ;  /* 0x00000000043472ca */ /* 0x040fe400000e0000 */
[C---:B------:R-:W-:Y:S02]  /*3fe30*/  R2UR UR53, R5.reuse ;  /* 0x00000000053572ca */ /* 0x040fe400000e0000 */
[C---:B------:R-:W-:Y:S02]  /*3fe40*/  R2UR UR54, R4.reuse ;  /* 0x00000000043672ca */ /* 0x040fe400000e0000 */
[----:B------:R-:W-:Y:S01]  /*3fe50*/  R2UR UR55, R5 ;  /* 0x00000000053772ca */ /* 0x000fe200000e0000 */
[----:B------:R-:W-:Y:S04]  /*3fe60*/  ST.E desc[UR6][R2.64+0x1ec], R147 ;  /* 0x0001ec9302007985 */ /* 0x000fe8000c101906 */
[----:B------:R-:W-:Y:S04]  /*3fe70*/  ST.E desc[UR8][R2.64+0x1f0], R148 ;  /* 0x0001f09402007985 */ /* 0x000fe8000c101908 */
[----:B------:R-:W-:Y:S04]  /*3fe80*/  ST.E desc[UR10][R2.64+0x1f4], R149 ;  /* 0x0001f49502007985 */ /* 0x000fe8000c10190a */
[----:B------:R-:W-:Y:S04]  /*3fe90*/  ST.E desc[UR12][R2.64+0x1f8], R150 ;  /* 0x0001f89602007985 */ /* 0x000fe8000c10190c */
[----:B------:R-:W-:Y:S01]  /*3fea0*/  ST.E desc[UR14][R2.64+0x1fc], R151 ;  /* 0x0001fc9702007985 */ /* 0x000fe2000c10190e */
        /* <DEDUP_REMOVED lines=370> */
[----:B------:R-:W-:Y:S01]  /*415d0*/  VIADD R6, R6, 0x280 ;  /* 0x0000028006067836 */ /* 0x000fe20000000000 */
[----:B------:R-:W-:-:S02]  /*415e0*/  R2UR UR7, R7 ;  /* 0x00000000070772ca */ /* 0x000fc400000e0000 */
[----:B------:R-:W-:Y:S02]  /*415f0*/  F2FP.BF16.F32.PACK_AB R184, R187, R188 ;  /* 0x000000bcbbb8723e */ /* 0x000fe400000010ff */
[----:B------:R-:W-:Y:S02]  /*41600*/  R2UR UR6, R6 ;  /* 0x00000000060672ca */ /* 0x000fe400000e0000 */
[----:B------:R-:W-:Y:S02]  /*41610*/  F2FP.BF16.F32.PACK_AB R186, R185, R186 ;  /* 0x000000bab9ba723e */ /* 0x000fe400000010ff */
[----:B------:R-:W-:Y:S02]  /*41620*/  F2FP.BF16.F32.PACK_AB R185, R160, R161 ;  /* 0x000000a1a0b9723e */ /* 0x000fe400000010ff */
[----:B------:R-:W-:Y:S02]  /*41630*/  F2FP.BF16.F32.PACK_AB R187, R158, R159 ;  /* 0x0000009f9ebb723e */ /* 0x000fe400000010ff */
        /* <DEDUP_REMOVED lines=27> */
[----:B------:R-:W-:Y:S01]  /*417f0*/  R2UR UR29, R5 ;  /* 0x00000000051d72ca */ /* 0x000fe200000e0000 */
[----:B------:R-:W-:-:S02]  /*41800*/  WARPGROUP.DEPBAR.LE gsb0, 0x0 ;  /* 0x00008000000079c5 */ /* 0x000fc40000010000 */
[----:B------:R-:W-:Y:S01]  /*41810*/  ST.E desc[UR4][R2.64], R24 ;  /* 0x0000001802007985 */ /* 0x000fe2000c101904 */
[C---:B------:R-:W-:Y:S02]  /*41820*/  R2UR UR4, R4.reuse ;  /* 0x00000000040472ca */ /* 0x040fe400000e0000 */
[C---:B------:R-:W-:Y:S01]  /*41830*/  R2UR UR5, R5.reuse ;  /* 0x00000000050572ca */ /* 0x040fe200000e0000 */
[----:B------:R-:W-:Y:S01]  /*41840*/  ST.E desc[UR6][R2.64+0x4], R25 ;  /* 0x0000041902007985 */ /* 0x000fe2000c101906 */
        /* <DEDUP_REMOVED lines=1116> */
[C---:B------:R-:W-:Y:S02]  /*45e10*/  R2UR UR4, R4.reuse ;  /* 0x00000000040472ca */ /* 0x040fe400000e0000 */
[C---:B------:R-:W-:Y:S02]  /*45e20*/  R2UR UR5, R5.reuse ;  /* 0x00000000050572ca */ /* 0x040fe400000e0000 */
[----:B------:R-:W-:Y:S02]  /*45e30*/  R2UR UR6, R4 ;  /* 0x00000000040672ca */ /* 0x000fe400000e0000 */
[----:B------:R-:W-:-:S02]  /*45e40*/  R2UR UR7, R5 ;  /* 0x00000000050772ca */ /* 0x000fc400000e0000 */
[----:B------:R-:W-:-:S07]  /*45e50*/  LOP3.LUT P6, RZ, R203, 0x7f, RZ, 0xc0, !PT ;  /* 0x0000007fcbff7812 */ /* 0x000fce00078cc0ff */
[----:B--2---:R1:W-:Y:S04]  /*45e60*/  ST.E desc[UR4][R2.64+0x1f8], R13 ;  /* 0x0001f80d02007985 */ /* 0x0043e8000c101904 */
[----:B0-----:R-:W2:Y:S01]  /*45e70*/  LD.E R9, desc[UR6][R2.64+0x1fc] ;  /* 0x0001fc0602097980 */ /* 0x001ea2000c101900 */
[----:B------:R-:W-:Y:S02]  /*45e80*/  R2UR UR4, R4 ;  /* 0x00000000040472ca */ /* 0x000fe400000e0000 */
[----:B------:R-:W-:-:S13]  /*45e90*/  R2UR UR5, R5 ;  /* 0x00000000050572ca */ /* 0x000fda00000e0000 */
[----:B--2---:R1:W-:Y:S01]  /*45ea0*/  ST.E desc[UR4][R2.64+0x1fc], R9 ;  /* 0x0001fc0902007985 */ /* 0x0043e2000c101904 */
[----:B------:R-:W-:Y:S05]  /*45eb0*/  @P6 BRA `(.L_x_11583) ;  /* 0x0000000000306947 */ /* 0x000fea0003800000 */
[----:B-1----:R-:W2:Y:S04]  /*45ec0*/  LDL.64 R2, [R0+0x40] ;  /* 0x0000400000027983 */ /* 0x002ea80000100a00 */
        /* <DEDUP_REMOVED lines=11> */
.L_x_11583:
[----:B-1----:R-:W-:Y:S02]  /*45f80*/  IMAD.MOV.U32 R2, RZ, RZ, R211 ;  /* 0x000000ffff027224 */ /* 0x002fe400078e00d3 */
[----:B------:R-:W-:-:S04]  /*45f90*/  IMAD.MOV.U32 R3, RZ, RZ, 0x0 ;  /* 0x00000000ff037424 */ /* 0x000fc800078e00ff */
[----:B0-----:R-:W-:Y:S05]  /*45fa0*/  RET.REL.NODEC R2 `(_ZN7cutlass13device_kernelIN5flash11enable_sm90INS1_16FlashAttnFwdSm90INS1_25CollectiveMainloopFwdSm90ILi2EN4cute5tupleIJNS5_1CILi1EEES8_S8_EEENS6_IJNS7_ILi128EEENS7_ILi96EEENS7_ILi64EEEEEELi256ENS_10bfloat16_tEfNS_4arch4Sm90ELb0ELb1ELb1ELb0ELb0ELb0ELb1ELb1ELb0ELb1ELb0ELb0EEENS1_21CollectiveEpilogueFwdINS6_IJSA_NS7_ILi256EEESB_EEES9_SE_SG_Li256ELb0ELb1ELb0ELb0EEENS1_30DynamicPersistentTileSchedulerILi256ELi128ELb0ELb1ELb1EEEEEEEEEvNT_6ParamsE) ;  /* 0xfffffba002147950 */ /* 0x001fea0003c3ffff */
.L_x_11561:
[----:B0-----:R0:W1:Y:S02]  /*45fb0*/  SYNCS.PHASECHK.TRANS64.TRYWAIT P1, [R2+URZ], R3 ;  /* 0x00000003020075a7 */ /* 0x001064000802017f */
[----:B-1----:R-:W-:Y:S05]  /*45fc0*/  @!P1 NANOSLEEP.SYNCS 0x989680 ;  /* 0x009896800000995d */ /* 0x002fea0003900000 */
[----:B------:R-:W1:Y:S02]  /*45fd0*/  @!P1 SYNCS.PHASECHK.TRANS64 P1, [R2+URZ], R3 ;  /* 0x00000003020095a7 */ /* 0x000e64000802007f */
[----:B-1----:R-:W-:Y:S05]  /*45fe0*/  @!P1 BRA `(.L_x_11561) ;  /* 0xfffffffc00f09947 */ /* 0x002fea000383ffff */
[----:B------:R-:W-:Y:S05]  /*45ff0*/  BRA `(.L_x_11560) ;  /* 0xfffffe4400f07947 */ /* 0x000fea000383ffff */
.L_x_11568:
[----:B0-----:R0:W1:Y:S02]  /*46000*/  SYNCS.PHASECHK.TRANS64.TRYWAIT P1, [R8+URZ], R9 ;  /* 0x00000009080075a7 */ /* 0x001064000802017f */
[----:B-1----:R-:W-:Y:S05]  /*46010*/  @!P1 NANOSLEEP.SYNCS 0x989680 ;  /* 0x009896800000995d */ /* 0x002fea0003900000 */
[----:B------:R-:W1:Y:S02]  /*46020*/  @!P1 SYNCS.PHASECHK.TRANS64 P1, [R8+URZ], R9 ;  /* 0x00000009080095a7 */ /* 0x000e64000802007f */
[----:B-1----:R-:W-:Y:S05]  /*46030*/  @!P1 BRA `(.L_x_11568) ;  /* 0xfffffffc00f09947 */ /* 0x002fea000383ffff */
[----:B------:R-:W-:Y:S05]  /*46040*/  BRA `(.L_x_11567) ;  /* 0xfffffe4c00c47947 */ /* 0x000fea000383ffff */
.L_x_11584:
        /* <DEDUP_REMOVED lines=11> */
.L_x_15312:


//--------------------- .text._ZN7cutlass13device_kernelIN5flash11enable_sm90INS1_16FlashAttnFwdSm90INS1_25CollectiveMainloopFwdSm90ILi2EN4cute5tupleIJNS5_1CILi1EEES8_S8_EEENS6_IJNS7_ILi128EEENS7_ILi96EEENS7_ILi64EEEEEELi256ENS_10bfloat16_tEfNS_4arch4Sm90ELb0ELb1ELb1ELb1ELb0ELb0ELb0ELb1ELb0ELb1ELb0ELb0EEENS1_21CollectiveEpilogueFwdINS6_IJSA_NS7_ILi256EEESB_EEES9_SE_SG_Li256ELb1ELb1ELb0ELb0EEENS1_36VarlenDynamicPersistentTileSchedulerILi128ELi96ELi256ELi128ELb0ELb1ELb1ELb1ELb0ELb1EEEEEEEEEvNT_6ParamsE --------------------------
	.section	.text._ZN7cutlass13device_kernelIN5flash11enable_sm90INS1_16FlashAttnFwdSm90INS1_25CollectiveMainloopFwdSm90ILi2EN4cute5tupleIJNS5_1CILi1EEES8_S8_EEENS6_IJNS7_ILi128EEENS7_ILi96EEENS7_ILi64EEEEEELi256ENS_10bfloat16_tEfNS_4arch4Sm90ELb0ELb1ELb1ELb1ELb0ELb0ELb0ELb1ELb0ELb1ELb0ELb0EEENS1_21CollectiveEpilogueFwdINS6_IJSA_NS7_ILi256EEESB_EEES9_SE_SG_Li256ELb1ELb1ELb0ELb0EEENS1_36VarlenDynamicPersistentTileSchedulerILi128ELi96ELi256ELi128ELb0ELb1ELb1ELb1ELb0ELb1EEEEEEEEEvNT_6ParamsE,"ax",@progbits
	.align	128
.text._ZN7cutlass13device_kernelIN5flash11enable_sm90INS1_16FlashAttnFwdSm90INS1_25CollectiveMainloopFwdSm90ILi2EN4cute5tupleIJNS5_1CILi1EEES8_S8_EEENS6_IJNS7_ILi128EEENS7_ILi96EEENS7_ILi64EEEEEELi256ENS_10bfloat16_tEfNS_4arch4Sm90ELb0ELb1ELb1ELb1ELb0ELb0ELb0ELb1ELb0ELb1ELb0ELb0EEENS1_21CollectiveEpilogueFwdINS6_IJSA_NS7_ILi256EEESB_EEES9_SE_SG_Li256ELb1ELb1ELb0ELb0EEENS1_36VarlenDynamicPersistentTileSchedulerILi128ELi96ELi256ELi128ELb0ELb1ELb1ELb1ELb0ELb1EEEEEEEEEvNT_6ParamsE:
        .type           _ZN7cutlass13device_kernelIN5flash11enable_sm90INS1_16FlashAttnFwdSm90INS1_25CollectiveMainloopFwdSm90ILi2EN4cute5tupleIJNS5_1CILi1EEES8_S8_EEENS6_IJNS7_ILi128EEENS7_ILi96EEENS7_ILi64EEEEEELi256ENS_10bfloat16_tEfNS_4arch4Sm90ELb0ELb1ELb1ELb1ELb0ELb0ELb0ELb1ELb0ELb1ELb0ELb0EEENS1_21CollectiveEpilogueFwdINS6_IJSA_NS7_ILi256EEESB_EEES9_SE_SG_Li256ELb1ELb1ELb0ELb0EEENS1_36VarlenDynamicPersistentTileSchedulerILi128ELi96ELi256ELi128ELb0ELb1ELb1ELb1ELb0ELb1EEEEEEEEEvNT_6ParamsE,@function
        .size           _ZN7cutlass13device_kernelIN5flash11enable_sm90INS1_16FlashAttnFwdSm90INS1_25CollectiveMainloopFwdSm90ILi2EN4cute5tupleIJNS5_1CILi1EEES8_S8_EEENS6_IJNS7_ILi128EEENS7_ILi96EEENS7_ILi64EEEEEELi256ENS_10bfloat16_tEfNS_4arch4Sm90ELb0ELb1ELb1ELb1ELb0ELb0ELb0ELb1ELb0ELb1ELb0ELb0EEENS1_21CollectiveEpilogueFwdINS6_IJSA_NS7_ILi256EEESB_EEES9_SE_SG_Li256ELb1ELb1ELb0ELb0EEENS1_36VarlenDynamicPersistentTileSchedulerILi128ELi96ELi256ELi128ELb0ELb1ELb1ELb1ELb0ELb1EEEEEEEEEvNT_6ParamsE,(.L_x_15314 - _ZN7cutlass13device_kernelIN5flash11enable_sm90INS1_16FlashAttnFwdSm90INS1_25CollectiveMainloopFwdSm90ILi2EN4cute5tupleIJNS5_1CILi1EEES8_S8_EEENS6_IJNS7_ILi128EEENS7_ILi96EEENS7_ILi64EEEEEELi256ENS_10bfloat16_tEfNS_4arch4Sm90ELb0ELb1ELb1ELb1ELb0ELb0ELb0ELb1ELb0ELb1ELb0ELb0EEENS1_21CollectiveEpilogueFwdINS6_IJSA_NS7_ILi256EEESB_EEES9_SE_SG_Li256ELb1ELb1ELb0ELb0EEENS1_36VarlenDynamicPersistentTileSchedulerILi128ELi96ELi256ELi128ELb0ELb1ELb1ELb1ELb0ELb1EEEEEEEEEvNT_6ParamsE)
        .other          _ZN7cutlass13device_kernelIN5flash11enable_sm90INS1_16FlashAttnFwdSm90INS1_25CollectiveMainloopFwdSm90ILi2EN4cute5tupleIJNS5_1CILi1EEES8_S8_EEENS6_IJNS7_ILi128EEENS7_ILi96EEENS7_ILi64EEEEEELi256ENS_10bfloat16_tEfNS_4arch4Sm90ELb0ELb1ELb1ELb1ELb0ELb0ELb0ELb1ELb0ELb1ELb0ELb0EEENS1_21CollectiveEpilogueFwdINS6_IJSA_NS7_ILi256EEESB_EEES9_SE_SG_Li256ELb1ELb1ELb0ELb0EEENS1_36VarlenDynamicPersistentTileSchedulerILi128ELi96ELi256ELi128ELb0ELb1ELb1ELb1ELb0ELb1EEEEEEEEEvNT_6ParamsE,@"STO_CUDA_ENTRY STV_DEFAULT"
_ZN7cutlass13device_kernelIN5flash11enable_sm90INS1_16FlashAttnFwdSm90INS1_25CollectiveMainloopFwdSm90ILi2EN4cute5tupleIJNS5_1CILi1EEES8_S8_EEENS6_IJNS7_ILi128EEENS7_ILi96EEENS7_ILi64EEEEEELi256ENS_10bfloat16_tEfNS_4arch4Sm90ELb0ELb1ELb1ELb1ELb0ELb0ELb0ELb1ELb0ELb1ELb0ELb0EEENS1_21CollectiveEpilogueFwdINS6_IJSA_NS7_ILi256EEESB_EEES9_SE_SG_Li256ELb1ELb1ELb0ELb0EEENS1_36VarlenDynamicPersistentTileSchedulerILi128ELi96ELi256ELi128ELb0ELb1ELb1ELb1ELb0ELb1EEEEEEEEEvNT_6ParamsE:
        /* <DEDUP_REMOVED lines=18> */
.L_x_11586:
[----:B------:R-:W-:Y:S05]  /*0120*/  BSYNC B0 ;  /* 0x0000000000007941 */ /* 0x000fea0003800000 */
.L_x_11585:
        /* <DEDUP_REMOVED lines=41> */
.L_x_11587:
        /* <DEDUP_REMOVED lines=22> */
.L_x_11588:
        /* <DEDUP_REMOVED lines=18> */
.L_x_11589:
        /* <DEDUP_REMOVED lines=22> */
.L_x_11590:
        /* <DEDUP_REMOVED lines=22> */
.L_x_11591:
[----:B------:R-:W-:Y:S01]  /*0900*/  PLOP3.LUT P0, PT, PT, PT, UP0, 0x80, 0x0 ;  /* 0x000000000000781c */ /* 0x000fe20003f0f008 */
[----:B------:R-:W-:Y:S01]  /*0910*/  UMOV UR36, 0x1 ;  /* 0x0000000100247882 */ /* 0x000fe20000000000 */
[----:B------:R-:W-:Y:S01]  /*0920*/  NOP ;  /* 0x0000000000007918 */ /* 0x000fe20000000000 */
[----:B------:R-:W-:Y:S01]  /*0930*/  USEL UR36, UR36, 0x2, !UP0 ;  /* 0x0000000224247887 */ /* 0x000fe2000c000000 */
[----:B------:R-:W-:Y:S01]  /*0940*/  ULDC.64 UR40, c[0x0][0x208] ;  /* 0x0000820000287ab9 */ /* 0x000fe20000000a00 */
[----:B012-4-:R-:W-:Y:S08]  /*0950*/  BAR.SYNC.DEFER_BLOCKING 0x0 ;  /* 0x0000000000007b1d */ /* 0x017ff00000010000 */
[----:B------:R-:W-:Y:S05]  /*0960*/  @!P0 BRA `(.L_x_11592) ;  /* 0x0000010c00648947 */ /* 0x000fea0003800000 */
.L_x_11593:
        /* <DEDUP_REMOVED lines=23> */
[----:B------:R-:W-:Y:S01]  /*0ae0*/  R2UR UR6, R11 ;  /* 0x000000000b0672ca */ /* 0x000fe200000e0000 */
[----:B------:R-:W-:Y:S01]  /*0af0*/  UMOV UR38, URZ ;  /* 0x0000003f00267c82 */ /* 0x000fe20008000000 */
[----:B------:R-:W-:Y:S01]  /*0b00*/  UMOV UR37, URZ ;  /* 0x0000003f00257c82 */ /* 0x000fe20008000000 */
[----:B0-----:R-:W-:-:S05]  /*0b10*/  VIADD R212, R0, 0xffffff80 ;  /* 0xffffff8000d47836 */ /* 0x001fca0000000000 */
[----:B------:R-:W-:-:S04]  /*0b20*/  SHF.R.S32.HI R3, RZ, 0x1f, R212 ;  /* 0x0000001fff037819 */ /* 0x000fc800000114d4 */
[CC--:B------:R-:W-:Y:S02]  /*0b30*/  LEA.HI R0, R3.reuse, R212.reuse, RZ, 0x7 ;  /* 0x000000d403007211 */ /* 0x0c0fe400078f38ff */
[CC--:B------:R-:W-:Y:S02]  /*0b40*/  LEA.HI R2, R3.reuse, R212.reuse, RZ, 0x4 ;  /* 0x000000d403027211 */ /* 0x0c0fe400078f20ff */
[----:B------:R-:W-:Y:S02]  /*0b50*/  LOP3.LUT R5, R0, 0xffffff80, RZ, 0xc0, !PT ;  /* 0xffffff8000057812 */ /* 0x000fe400078ec0ff */
[----:B------:R-:W-:Y:S02]  /*0b60*/  SHF.R.S32.HI R7, RZ, 0x4, R2 ;  /* 0x00000004ff077819 */ /* 0x000fe40000011402 */
        /* <DEDUP_REMOVED lines=34> */
[----:B------:R-:W-:Y:S01]  /*0d90*/  SHF.R.S32.HI R203, RZ, 0x3, R3 ;  /* 0x00000003ffcb7819 */ /* 0x000fe20000011403 */
[----:B------:R-:W-:Y:S01]  /*0da0*/  IMAD.IADD R0, R205, 0x1, -R0 ;  /* 0x00000001cd007824 */ /* 0x000fe200078e0a00 */
[----:B------:R-:W-:Y:S01]  /*0db0*/  LOP3.LUT R3, R6, 0x7ffffffc, RZ, 0xc0, !PT ;  /* 0x7ffffffc06037812 */ /* 0x000fe200078ec0ff */
        /* <DEDUP_REMOVED lines=8> */
[----:B------:R-:W-:-:S02]  /*0e40*/  IMAD.IADD R18, R204, 0x1, -R3 ;  /* 0x00000001cc127824 */ /* 0x000fc400078e0a03 */
[----:B------:R-:W-:-:S07]  /*0e50*/  IMAD R22, R11, 0x8, R206 ;  /* 0x000000080b167824 */ /* 0x000fce00078e02ce */
.L_x_11693:
[----:B------:R-:W-:Y:S01]  /*0e60*/  ULDC.64 UR8, c[0x0][0xa28] ;  /* 0x00028a0000087ab9 */ /* 0x000fe20000000a00 */
[----:B------:R-:W-:Y:S01]  /*0e70*/  IMAD.MOV.U32 R0, RZ, RZ, RZ ;  /* 0x000000ffff007224 */ /* 0x000fe200078e00ff */
        /* <DEDUP_REMOVED lines=12> */
[----:B------:R-:W-:Y:S01]  /*0f40*/  @UP1 UIMAD.WIDE UR8, UR6, 0x4, UR10 ;  /* 0x00000004060818a5 */ /* 0x000fe2000f8e020a */
[----:B------:R-:W-:Y:S02]  /*0f50*/  ULDC UR4, c[0x0][0x288] ;  /* 0x0000a20000047ab9 */ /* 0x000fe40000000800 */
[----:B------:R-:W-:Y:S01]  /*0f60*/  IMAD.U32 R16, RZ, RZ, UR4 ;  /* 0x00000004ff107e24 */ /* 0x000fe2000f8e00ff */
[----:B------:R0:W5:Y:S02]  /*0f70*/  @P0 LDG.E R0, desc[UR40][R2.64] ;  /* 0x0000002802000981 */ /* 0x000164000c1e1900 */
[----:B--2---:R-:W-:Y:S01]  /*0f80*/  IMAD.U32 R4, RZ, RZ, UR8 ;  /* 0x00000008ff047e24 */ /* 0x004fe2000f8e00ff */
[----:B------:R-:W-:Y:S01]  /*0f90*/  ULDC UR4, c[0x0][0x424] ;  /* 0x0001090000047ab9 */ /* 0x000fe20000000800 */
[----:B------:R-:W-:Y:S01]  /*0fa0*/  IMAD.U32 R5, RZ, RZ, UR9 ;  /* 0x00000009ff057e24 */ /* 0x000fe2000f8e00ff */
[----:B------:R-:W-:-:S04]  /*0fb0*/  ULDC.64 UR8, c[0x0][0x418] ;  /* 0x0001060000087ab9 */ /* 0x000fc80000000a00 */
[----:B------:R0:W5:Y:S01]  /*0fc0*/  @P2 LDG.E R16, desc[UR40][R4.64] ;  /* 0x0000002804102981 */ /* 0x000162000c1e1900 */
[----:B------:R-:W-:Y:S01]  /*0fd0*/  UISETP.NE.U32.AND UP0, UPT, UR8, URZ, UPT ;  /* 0x0000003f0800728c */ /* 0x000fe2000bf05070 */
[----:B------:R-:W-:-:S03]  /*0fe0*/  UMOV UR45, UR7 ;  /* 0x00000007002d7c82 */ /* 0x000fc60008000000 */
[----:B------:R-:W-:-:S03]  /*0ff0*/  UISETP.NE.AND.EX UP0, UPT, UR9, URZ, UPT, UP0 ;  /* 0x0000003f0900728c */ /* 0x000fc6000bf05300 */
[----:B------:R-:W-:Y:S01]  /*1000*/  ULDC.64 UR8, c[0x0][0xa20] ;  /* 0x0002880000087ab9 */ /* 0x000fe20000000a00 */
[----:B------:R-:W-:Y:S01]  /*1010*/  USEL UR4, UR4, 0x1, UP0 ;  /* 0x0000000104047887 */ /* 0x000fe20008000000 */
[----:B------:R-:W-:Y:S01]  /*1020*/  ISETP.NE.U32.AND P1, PT, RZ, UR8, PT ;  /* 0x00000008ff007c0c */ /* 0x000fe2000bf25070 */
[----:B------:R-:W-:Y:S02]  /*1030*/  ULDC UR8, c[0x0][0x2f0] ;  /* 0x0000bc0000087ab9 */ /* 0x000fe40000000800 */
[----:B------:R-:W-:Y:S01]  /*1040*/  UIMAD UR4, UR4, UR8, URZ ;  /* 0x00000008040472a4 */ /* 0x000fe2000f8e023f */
[----:B------:R-:W-:Y:S01]  /*1050*/  ISETP.NE.AND.EX P1, PT, RZ, UR9, PT, P1 ;  /* 0x00000009ff007c0c */ /* 0x000fe2000bf25310 */
[----:B0--3--:R-:W-:-:S12]  /*1060*/  @P2 BRA `(.L_x_11594) ;  /* 0x00000000002c2947 */ /* 0x009fd80003800000 */
        /* <DEDUP_REMOVED lines=11> */
.L_x_11594:
[----:B------:R-:W-:Y:S01]  /*1120*/  IMAD.U32 R17, RZ, RZ, UR4 ;  /* 0x00000004ff117e24 */ /* 0x000fe2000f8e00ff */
[----:B------:R-:W-:Y:S01]  /*1130*/  UMOV UR44, UR6 ;  /* 0x00000006002c7c82 */ /* 0x000fe20008000000 */
[----:B------:R-:W-:Y:S05]  /*1140*/  @!P1 BRA `(.L_x_11595) ;  /* 0x0000000000189947 */ /* 0x000fea0003800000 */
[----:B------:R-:W-:Y:S02]  /*1150*/  ULDC.64 UR8, c[0x0][0xa20] ;  /* 0x0002880000087ab9 */ /* 0x000fe40000000a00 */
[----:B------:R-:W-:-:S06]  /*1160*/  UIMAD.WIDE UR6, UR6, 0x4, UR8 ;  /* 0x00000004060678a5 */ /* 0x000fcc000f8e0208 */
[----:B------:R-:W-:Y:S02]  /*1170*/  IMAD.U32 R2, RZ, RZ, UR6 ;  /* 0x00000006ff027e24 */ /* 0x000fe4000f8e00ff */
[----:B------:R-:W-:-:S05]  /*1180*/  IMAD.U32 R3, RZ, RZ, UR7 ;  /* 0x00000007ff037e24 */ /* 0x000fca000f8e00ff */
[----:B------:R0:W5:Y:S01]  /*1190*/  LDG.E R17, desc[UR40][R2.64] ;  /* 0x0000002802117981 */ /* 0x000162000c1e1900 */
[----:B------:R-:W-:Y:S05]  /*11a0*/  BRA `(.L_x_11596) ;  /* 0x00000000002c7947 */ /* 0x000fea0003800000 */
.L_x_11595:
        /* <DEDUP_REMOVED lines=11> */
.L_x_11596:
[----:B0-----:R-:W0:Y:S01]  /*1260*/  LDC R2, c[0x0][0x448] ;  /* 0x00011200ff027b82 */ /* 0x001e220000000800 */
[----:B------:R-:W-:Y:S01]  /*1270*/  USHF.L.U32 UR43, UR5, 0x7, URZ ;  /* 0x00000007052b7899 */ /* 0x000fe2000800063f */
[----:B-----5:R-:W-:-:S03]  /*1280*/  IMAD.IADD R17, R17, 0x1, -R0 ;  /* 0x0000000111117824 */ /* 0x020fc600078e0a00 */
[----:B------:R-:W-:Y:S02]  /*1290*/  UIADD3 UR4, UR43, 0x7f, URZ ;  /* 0x0000007f2b047890 */ /* 0x000fe4000fffe03f */
[----:B------:R-:W-:Y:S01]  /*12a0*/  IADD3 R3, R17, 0x1, -R16 ;  /* 0x0000000111037810 */ /* 0x000fe20007ffe810 */
[----:B------:R-:W1:Y:S03]  /*12b0*/  LDC.64 R6, c[0x0][0x9e0] ;  /* 0x00027800ff067b82 */ /* 0x000e660000000a00 */
[----:B------:R-:W-:Y:S01]  /*12c0*/  IMAD.U32 R0, RZ, RZ, UR4 ;  /* 0x00000004ff007e24 */ /* 0x000fe2000f8e00ff */
[----:B0-----:R-:W-:Y:S02]  /*12d0*/  ISETP.NE.AND P1, PT, R2, 0x1, PT ;  /* 0x000000010200780c */ /* 0x001fe40003f25270 */
[----:B-1----:R-:W-:-:S11]  /*12e0*/  ISETP.GE.AND P2, PT, R7, 0x1, PT ;  /* 0x000000010700780c */ /* 0x002fd60003f46270 */
[----:B------:R-:W0:Y:S08]  /*12f0*/  @P1 LDC R2, c[0x0][0x44c] ;  /* 0x00011300ff021b82 */ /* 0x000e300000000800 */
[----:B------:R-:W1:Y:S01]  /*1300*/  @P1 LDC R5, c[0x0][0x450] ;  /* 0x00011400ff051b82 */ /* 0x000e620000000800 */
[----:B0-----:R-:W-:-:S05]  /*1310*/  @P1 IMAD.HI.U32 R2, R2, UR4, RZ ;  /* 0x0000000402021c27 */ /* 0x001fca000f8e00ff */
        /* <DEDUP_REMOVED lines=14> */
.L_x_11598:
[----:B------:R-:W-:-:S13]  /*1400*/  ISETP.NE.AND P0, PT, R7, 0x1, PT ;  /* 0x000000010700780c */ /* 0x000fda0003f05270 */
[----:B------:R-:W0:Y:S02]  /*1410*/  @P0 LDC.64 R4, c[0x0][0x9e8] ;  /* 0x00027a00ff040b82 */ /* 0x000e240000000a00 */
[----:B0-----:R-:W-:-:S05]  /*1420*/  @P0 IMAD.HI.U32 R4, R2, R4, RZ ;  /* 0x0000000402040227 */ /* 0x001fca00078e00ff */
[----:B------:R-:W-:-:S07]  /*1430*/  @P0 SHF.R.U32.HI R2, RZ, R5, R4 ;  /* 0x00000005ff020219 */ /* 0x000fce0000011604 */
.L_x_11599:
[----:B------:R-:W-:-:S05]  /*1440*/  IMAD R3, R2, R7, R7 ;  /* 0x0000000702037224 */ /* 0x000fca00078e0207 */
[----:B------:R-:W-:-:S07]  /*1450*/  VIMNMX R0, R0, R3, PT ;  /* 0x0000000300007248 */ /* 0x000fce0003fe0100 */
.L_x_11597:
[----:B------:R-:W0:Y:S01]  /*1460*/  @P1 LDC R4, c[0x0][0x44c] ;  /* 0x00011300ff041b82 */ /* 0x000e220000000800 */
[----:B------:R-:W-:Y:S01]  /*1470*/  IMAD.U32 R3, RZ, RZ, UR43 ;  /* 0x0000002bff037e24 */ /* 0x000fe2000f8e00ff */
[----:B------:R-:W-:Y:S01]  /*1480*/  ULDC UR4, c[0x0][0x9dc] ;  /* 0x0002770000047ab9 */ /* 0x000fe20000000800 */
[----:B------:R-:W-:Y:S02]  /*1490*/  VIADD R2, R0, 0x5f ;  /* 0x0000005f00027836 */ /* 0x000fe40000000000 */
[----:B------:R-:W-:Y:S02]  /*14a0*/  VIADD R0, R17, 0x5f ;  /* 0x0000005f11007836 */ /* 0x000fe40000000000 */
[----:B------:R-:W-:Y:S01]  /*14b0*/  IMAD.HI R2, R2, 0x2aaaaaab, RZ ;  /* 0x2aaaaaab02027827 */ /* 0x000fe200078e02ff */
[----:B------:R-:W1:Y:S03]  /*14c0*/  @P1 LDC R5, c[0x0][0x450] ;  /* 0x00011400ff051b82 */ /* 0x000e660000000800 */
[----:B------:R-:W-:-:S04]  /*14d0*/  IMAD.HI R0, R0, 0x2aaaaaab, RZ ;  /* 0x2aaaaaab00007827 */ /* 0x000fc800078e02ff */
[----:B0-----:R-:W-:-:S05]  /*14e0*/  @P1 IMAD.HI.U32 R4, R4, UR43, RZ ;  /* 0x0000002b04041c27 */ /* 0x001fca000f8e00ff */
[----:B-1----:R-:W-:Y:S02]  /*14f0*/  @P1 SHF.R.U32.HI R3, RZ, R5, R4 ;  /* 0x00000005ff031219 */ /* 0x002fe40000011604 */
[----:B------:R-:W-:Y:S02]  /*1500*/  SHF.R.U32.HI R5, RZ, 0x1f, R2 ;  /* 0x0000001fff057819 */ /* 0x000fe40000011602 */
[----:B------:R-:W-:Y:S02]  /*1510*/  IADD3 R4, R3, R17, -R16 ;  /* 0x0000001103047210 */ /* 0x000fe40007ffe810 */
        /* <DEDUP_REMOVED lines=16> */
.L_x_11601:
[----:B------:R-:W-:-:S13]  /*1620*/  ISETP.NE.AND P0, PT, R7, 0x1, PT ;  /* 0x000000010700780c */ /* 0x000fda0003f05270 */
[----:B------:R-:W0:Y:S02]  /*1630*/  @P0 LDC.64 R2, c[0x0][0x9e8] ;  /* 0x00027a00ff020b82 */ /* 0x000e240000000a00 */
[----:B0-----:R-:W-:-:S05]  /*1640*/  @P0 IMAD.HI.U32 R0, R4, R2, RZ ;  /* 0x0000000204000227 */ /* 0x001fca00078e00ff */
[----:B------:R-:W-:-:S07]  /*1650*/  @P0 SHF.R.U32.HI R4, RZ, R3, R0 ;  /* 0x00000003ff040219 */ /* 0x000fce0000011600 */
.L_x_11602:
[----:B------:R-:W-:-:S05]  /*1660*/  IMAD R4, R4, R7, RZ ;  /* 0x0000000704047224 */ /* 0x000fca00078e02ff */
[----:B------:R-:W-:-:S13]  /*1670*/  R2UR UR5, R4 ;  /* 0x00000000040572ca */ /* 0x000fda00000e0000 */
[----:B------:R-:W-:-:S04]  /*1680*/  UISETP.LT.AND UP0, UPT, UR4, UR5, UPT ;  /* 0x000000050400728c */ /* 0x000fc8000bf01270 */
[----:B------:R-:W-:-:S12]  /*1690*/  USEL UR4, UR4, UR5, !UP0 ;  /* 0x0000000504047287 */ /* 0x000fd8000c000000 */
.L_x_11600:
[----:B------:R-:W-:Y:S01]  /*16a0*/  UIMAD.WIDE UR4, UR4, 0x2aaaaaab, URZ ;  /* 0x2aaaaaab040478a5 */ /* 0x000fe2000f8e023f */
[----:B------:R-:W-:Y:S02]  /*16b0*/  PLOP3.LUT P0, PT, PT, PT, PT, 0x80, 0x0 ;  /* 0x000000000000781c */ /* 0x000fe40003f0f070 */
[----:B------:R-:W-:Y:S01]  /*16c0*/  CS2R R2, SRZ ;  /* 0x0000000000027805 */ /* 0x000fe2000001ff00 */
[----:B------:R-:W-:Y:S01]  /*16d0*/  IMAD.MOV.U32 R0, RZ, RZ, RZ ;  /* 0x000000ffff007224 */ /* 0x000fe200078e00ff */
[----:B------:R-:W-:Y:S01]  /*16e0*/  USHF.R.U32.HI UR4, URZ, 0x1f, UR5 ;  /* 0x0000001f3f047899 */ /* 0x000fe20008011605 */
[----:B------:R-:W-:Y:S01]  /*16f0*/  IMAD.MOV.U32 R150, RZ, RZ, RZ ;  /* 0x000000ffff967224 */ /* 0x000fe200078e00ff */
        /* <DEDUP_REMOVED lines=100> */
.L_x_11604:
        /* <DEDUP_REMOVED lines=13> */
.L_x_11826:
[----:B------:R-:W-:Y:S01]  /*1e10*/  IMAD.U32 R0, RZ, RZ, UR46 ;  /* 0x0000002eff007e24 */ /* 0x000fe2000f8e00ff */
[----:B------:R-:W-:Y:S05]  /*1e20*/  WARPSYNC.ALL ;  /* 0x0000000000007948 */ /* 0x000fea0003800000 */
[----:B------:R1:W-:Y:S01]  /*1e30*/  BAR.SYNC.DEFER_BLOCKING R9, 0x100 ;  /* 0x000400090000751d */ /* 0x0003e20000010000 */
[----:B------:R-:W-:-:S13]  /*1e40*/  ISETP.NE.AND P0, PT, R0, 0x3, PT ;  /* 0x000000030000780c */ /* 0x000fda0003f05270 */
[----:B-1----:R-:W-:Y:S05]  /*1e50*/  @!P0 BRA `(.L_x_11606) ;  /* 0x0000000000048947 */ /* 0x002fea0003800000 */
[----:B------:R-:W-:Y:S01]  /*1e60*/  BPT.TRAP 0x1 ;  /* 0x000000040000795c */ /* 0x000fe20000300000 */
.L_x_11606:
[----:B------:R-:W-:Y:S02]  /*1e70*/  IMAD.U32 R10, RZ, RZ, UR38 ;  /* 0x00000026ff0a7e24 */ /* 0x000fe4000f8e00ff */
[----:B0-----:R-:W-:-:S03]  /*1e80*/  IMAD.U32 R3, RZ, RZ, UR37 ;  /* 0x00000025ff037e24 */ /* 0x001fc6000f8e00ff */
[----:B------:R-:W-:Y:S01]  /*1e90*/  SHF.L.U32 R10, R10, 0x1f, RZ ;  /* 0x0000001f0a0a7819 */ /* 0x000fe200000006ff */
[----:B------:R-:W-:-:S04]  /*1ea0*/  IMAD R3, R3, 0x8, R8 ;  /* 0x0000000803037824 */ /* 0x000fc800078e0208 */
[----:B------:R0:W1:Y:S01]  /*1eb0*/  SYNCS.PHASECHK.TRANS64.TRYWAIT P1, [R3+URZ+0x22830], R10 ;  /* 0x0228300a030075a7 */ /* 0x000062000802017f */
[----:B------:R-:W-:Y:S05]  /*1ec0*/  @!P0 BRA `(.L_x_11607) ;  /* 0x0000000000048947 */ /* 0x000fea0003800000 */
[----:B------:R-:W-:Y:S01]  /*1ed0*/  BPT.TRAP 0x1 ;  /* 0x000000040000795c */ /* 0x000fe20000300000 */
.L_x_11607:
[----:B-1----:R-:W-:Y:S05]  /*1ee0*/  @P1 BRA `(.L_x_11608) ;  /* 0x0000000000081947 */ /* 0x002fea0003800000 */
[----:B------:R-:W1:Y:S02]  /*1ef0*/  SYNCS.PHASECHK.TRANS64.TRYWAIT P1, [R3+URZ+0x22830], R10 ;  /* 0x0228300a030075a7 */ /* 0x000e64000802017f */
[----:B-1----:R-:W-:Y:S05]  /*1f00*/  @!P1 BRA `(.L_x_11609) ;  /* 0x0000015c005c9947 */ /* 0x002fea0003800000 */
.L_x_11608:
[----:B------:R-:W-:Y:S01]  /*1f10*/  R2UR UR4, R8 ;  /* 0x00000000080472ca */ /* 0x000fe200000e0000 */
[----:B------:R-:W-:Y:S01]  /*1f20*/  ULOP3.LUT UR16, UR47, 0x10000, URZ, 0xfc, !UPT ;  /* 0x000100002f107892 */ /* 0x000fe2000f8efc3f */
[----:B------:R-:W-:Y:S01]  /*1f30*/  WARPGROUP.ARRIVE ;  /* 0x00000000000079c5 */ /* 0x000fe20000000000 */
[----:B------:R-:W-:Y:S01]  /*1f40*/  UMOV UR17, 0x40000040 ;  /* 0x4000004000117882 */ /* 0x000fe20000000000 */
[----:B------:R-:W-:Y:S01]  /*1f50*/  UMOV UR19, 0x40000040 ;  /* 0x4000004000137882 */ /* 0x000fe20000000000 */
[----:B------:R-:W2:Y:S01]  /*1f60*/  LDL.LU R13, [R1] ;  /* 0x00000000010d7983 */ /* 0x000ea20000300800 */
[----:B------:R-:W-:Y:S01]  /*1f70*/  UMOV UR5, 0x40000040 ;  /* 0x4000004000057882 */ /* 0x000fe20000000000 */
[----:B------:R-:W-:Y:S01]  /*1f80*/  UMOV UR7, 0x40000040 ;  /* 0x4000004000077882 */ /* 0x000fe20000000000 */
[----:B------:R-:W-:Y:S01]  /*1f90*/  UIADD3 UR8, UR16, 0x4, URZ ;  /* 0x0000000410087890 */ /* 0x000fe2000fffe03f */
[----:B------:R-:W3:Y:S01]  /*1fa0*/  LDC R6, c[0x0][0x448] ;  /* 0x00011200ff067b82 */ /* 0x000ee20000000800 */
[----:B------:R-:W-:Y:S01]  /*1fb0*/  UMOV UR9, 0x40000040 ;  /* 0x4000004000097882 */ /* 0x000fe20000000000 */
[----:B------:R-:W-:Y:S01]  /*1fc0*/  UMOV UR11, 0x40000040 ;  /* 0x40000040000b7882 */ /* 0x000fe20000000000 */
[----:B------:R-:W-:Y:S01]  /*1fd0*/  UIADD3 UR12, UR16, 0x6, URZ ;  /* 0x00000006100c7890 */ /* 0x000fe2000fffe03f */
[----:B------:R-:W4:Y:S01]  /*1fe0*/  S2R R7, SR_TID.X ;  /* 0x0000000000077919 */ /* 0x000f220000002100 */
[----:B------:R-:W-:Y:S01]  /*1ff0*/  UIADD3 UR4, UR4, 0x1c400, URZ ;  /* 0x0001c40004047890 */ /* 0x000fe2000fffe03f */
[----:B------:R-:W-:Y:S01]  /*2000*/  VIADD R2, R22, UR43 ;  /* 0x0000002b16027c36 */ /* 0x000fe20008000000 */
[----:B------:R-:W-:Y:S01]  /*2010*/  UMOV UR13, 0x40000040 ;  /* 0x40000040000d7882 */ /* 0x000fe20000000000 */
[----:B------:R-:W-:Y:S01]  /*2020*/  UMOV UR15, 0x40000040 ;  /* 0x40000040000f7882 */ /* 0x000fe20000000000 */
[----:B------:R-:W-:Y:S01]  /*2030*/  USHF.R.U32.HI UR4, URZ, 0x4, UR4 ;  /* 0x000000043f047899 */ /* 0x000fe20008011604 */
[----:B------:R-:W-:-:S03]  /*2040*/  ULDC UR22, c[0x0][0x9dc] ;  /* 0x0002770000167ab9 */ /* 0x000fc60000000800 */
[----:B------:R-:W-:Y:S02]  /*2050*/  ULOP3.LUT UR4, UR4, 0x3fff, URZ, 0xc0, !UPT ;  /* 0x00003fff04047892 */ /* 0x000fe4000f8ec03f */
[----:B------:R-:W-:Y:S02]  /*2060*/  ULOP3.LUT UR22, URZ, UR22, URZ, 0x33, !UPT ;  /* 0x000000163f167292 */ /* 0x000fe4000f8e333f */
[----:B------:R-:W-:Y:S02]  /*2070*/  ULOP3.LUT UR20, UR4, 0x10000, URZ, 0xfc, !UPT ;  /* 0x0001000004147892 */ /* 0x000fe4000f8efc3f */
[----:B------:R-:W-:Y:S02]  /*2080*/  UIADD3 UR4, UR16, 0x2, URZ ;  /* 0x0000000210047890 */ /* 0x000fe4000fffe03f */
[----:B------:R-:W-:Y:S01]  /*2090*/  UIMAD UR18, UR37, 0x300, UR20 ;  /* 0x00000300251278a4 */ /* 0x000fe2000f8e0214 */
[----:B---3--:R-:W-:-:S03]  /*20a0*/  ISETP.NE.AND P2, PT, R6, 0x1, PT ;  /* 0x000000010600780c */ /* 0x008fc60003f45270 */
[----:B------:R-:W-:Y:S02]  /*20b0*/  UIADD3 UR6, UR18, 0x2, URZ ;  /* 0x0000000212067890 */ /* 0x000fe4000fffe03f */
[----:B------:R-:W-:Y:S02]  /*20c0*/  UIADD3 UR10, UR18, 0x4, URZ ;  /* 0x00000004120a7890 */ /* 0x000fe4000fffe03f */
[----:B------:R-:W-:Y:S02]  /*20d0*/  UIADD3 UR14, UR18, 0x6, URZ ;  /* 0x00000006120e7890 */ /* 0x000fe4000fffe03f */
[----:B------:R-:W-:Y:S01]  /*20e0*/  HGMMA.64x96x16.F32.BF16 R24, gdesc[UR16], RZ, !UPT, gsb0 ;  /* 0x01600000101879f0 */ /* 0x000fe2000c0018ff */
[----:B----4-:R-:W-:-:S03]  /*20f0*/  LOP3.LUT P1, RZ, R7, 0x7f, RZ, 0xc0, !PT ;  /* 0x0000007f07ff7812 */ /* 0x010fc6000782c0ff */
[----:B------:R-:W3:Y:S01]  /*2100*/  @P2 LDC R5, c[0x0][0x44c] ;  /* 0x00011300ff052b82 */ /* 0x000ee20000000800 */
[----:B------:R-:W-:-:S04]  /*2110*/  SHF.R.U32.HI R7, RZ, 0x7, R7 ;  /* 0x00000007ff077819 */ /* 0x000fc80000011607 */
[----:B------:R-:W-:-:S03]  /*2120*/  IADD3 R7, -R7, 0xb, RZ ;  /* 0x0000000b07077810 */ /* 0x000fc60007ffe1ff */
[----:B------:R-:W4:Y:S01]  /*2130*/  @P2 LDC R14, c[0x0][0x450] ;  /* 0x00011400ff0e2b82 */ /* 0x000f220000000800 */
[----:B---3--:R-:W-:Y:S01]  /*2140*/  @P2 IMAD.HI.U32 R5, R2, R5, RZ ;  /* 0x0000000502052227 */ /* 0x008fe200078e00ff */
[----:B------:R-:W-:Y:S02]  /*2150*/  WARPGROUP.DEPBAR.LE gsb0, 0x0 ;  /* 0x00008000000079c5 */ /* 0x000fe40000010000 */
[----:B------:R-:W-:-:S06]  /*2160*/  WARPGROUP.ARRIVE ;  /* 0x00000000000079c5 */ /* 0x000fcc0000000000 */
[----:B------:R-:W-:Y:S01]  /*2170*/  HGMMA.64x96x16.F32.BF16 R24, gdesc[UR4], R24, gsb0 ;  /* 0x01600000041879f0 */ /* 0x000fe20008001818 */
[----:B------:R-:W-:Y:S02]  /*2180*/  ULDC UR6, c[0x0][0x9d8] ;  /* 0x0002760000067ab9 */ /* 0x000fe40000000800 */
[----:B------:R-:W-:Y:S02]  /*2190*/  WARPGROUP.DEPBAR.LE gsb0, 0x0 ;  /* 0x00008000000079c5 */ /* 0x000fe40000010000 */
[----:B------:R-:W-:-:S06]  /*21a0*/  WARPGROUP.ARRIVE ;  /* 0x00000000000079c5 */ /* 0x000fcc0000000000 */
[----:B------:R-:W-:Y:S01]  /*21b0*/  HGMMA.64x96x16.F32.BF16 R24, gdesc[UR8], R24, gsb0 ;  /* 0x01600000081879f0 */ /* 0x000fe20008001818 */
[----:B--2---:R-:W-:-:S04]  /*21c0*/  LOP3.LUT R13, R13, 0xffefffff, RZ, 0xc0, !PT ;  /* 0xffefffff0d0d7812 */ /* 0x004fc800078ec0ff */
[----:B------:R-:W-:-:S04]  /*21d0*/  @P2 LOP3.LUT R13, R13, 0x100000, RZ, 0xfc, !PT ;  /* 0x001000000d0d2812 */ /* 0x000fc800078efcff */
[----:B------:R-:W-:-:S04]  /*21e0*/  LOP3.LUT R13, R13, 0xfff7ffff, RZ, 0xc0, !PT ;  /* 0xfff7ffff0d0d7812 */ /* 0x000fc800078ec0ff */
[----:B------:R-:W-:-:S05]  /*21f0*/  @P1 LOP3.LUT R13, R13, 0x80000, RZ, 0xfc, !PT ;  /* 0x000800000d0d1812 */ /* 0x000fca00078efcff */
[----:B------:R2:W-:Y:S02]  /*2200*/  STL [R1], R13 ;  /* 0x0000000d01007387 */ /* 0x0005e40000100800 */
[----:B--2---:R-:W-:Y:S01]  /*2210*/  IMAD.MOV.U32 R13, RZ, RZ, R2 ;  /* 0x000000ffff0d7224 */ /* 0x004fe200078e0002 */
[----:B----4-:R-:W-:Y:S01]  /*2220*/  @P2 SHF.R.U32.HI R13, RZ, R14, R5 ;  /* 0x0000000eff0d2219 */ /* 0x010fe20000011605 */
[----:B------:R-:W-:Y:S02]  /*2230*/  @!P1 VIADD R2, R3, 0x22840 ;  /* 0x0002284003029836 */ /* 0x000fe40000000000 */
[----:B------:R-:W-:Y:S02]  /*2240*/  IMAD R5, R176, -0x60, R17 ;  /* 0xffffffa0b0057824 */ /* 0x000fe400078e0211 */
[----:B------:R-:W2:Y:S01]  /*2250*/  SHFL.IDX PT, R73, R13, RZ, 0x1c1f ;  /* 0x001c1fff0d497589 */ /* 0x000ea200000e0000 */
[----:B------:R-:W-:Y:S01]  /*2260*/  @!P1 PRMT R2, RZ, 0x654, R2 ;  /* 0x00000654ff029816 */ /* 0x000fe20000000002 */
[----:B------:R-:W-:-:S02]  /*2270*/  VIADD R21, R5, 0x61 ;  /* 0x0000006105157836 */ /* 0x000fc40000000000 */
[----:B------:R-:W-:Y:S02]  /*2280*/  VIADD R5, R5, 0x60 ;  /* 0x0000006005057836 */ /* 0x000fe40000000000 */
[----:B------:R-:W-:-:S04]  /*2290*/  IMAD R21, R18, -0x2, R21 ;  /* 0xfffffffe12157824 */ /* 0x000fc800078e0215 */
[----:B------:R-:W-:Y:S01]  /*22a0*/  IMAD.IADD R21, R21, 0x1, -R16 ;  /* 0x0000000115157824 */ /* 0x000fe200078e0a10 */
        /* <DEDUP_REMOVED lines=52> */
[----:B------:R3:W-:Y:S06]  /*25f0*/  BAR.ARV R7, 0x100 ;  /* 0x000400070000751d */ /* 0x0007ec0000002000 */
[----:B------:R2:W-:Y:S01]  /*2600*/  @!P1 SYNCS.ARRIVE.TRANS64.RED.A1T0 RZ, [R2+URZ], RZ ;  /* 0x000000ff02ff99a7 */ /* 0x0005e2000810043f */
[----:B------:R-:W-:Y:S01]  /*2610*/  FMUL.FTZ R25, R25, UR6 ;  /* 0x0000000619197c20 */ /* 0x000fe20008410000 */
[----:B------:R-:W-:Y:S01]  /*2620*/  PLOP3.LUT P1, PT, PT, PT, UP0, 0x40, 0x0 ;  /* 0x000000000000781c */ /* 0x000fe20003f2e808 */
[----:B------:R-:W4:Y:S01]  /*2630*/  MUFU.TANH R24, R24 ;  /* 0x0000001800187308 */ /* 0x000f220000002400 */
[----:B------:R-:W-:Y:S01]  /*2640*/  FMUL.FTZ R30, R30, UR6 ;  /* 0x000000061e1e7c20 */ /* 0x000fe20008410000 */
[----:B------:R-:W-:-:S06]  /*2650*/  VIADD R26, R21, UR14 ;  /* 0x0000000e151a7c36 */ /* 0x000fcc0008000000 */
        /* <DEDUP_REMOVED lines=47> */
[----:B-----5:R-:W-:-:S04]  /*2950*/  IMAD.MOV.U32 R25, RZ, RZ, -0x60 ;  /* 0xffffffa0ff197424 */ /* 0x020fc800078e00ff */
[----:B------:R-:W-:Y:S02]  /*2960*/  IMAD R67, R176, R25, 0x60 ;  /* 0x00000060b0437424 */ /* 0x000fe400078e0219 */
[C---:B------:R-:W-:Y:S02]  /*2970*/  IMAD R25, R18.reuse, -0x2, R5 ;  /* 0xfffffffe12197824 */ /* 0x040fe400078e0205 */
[----:B-1----:R-:W-:Y:S02]  /*2980*/  VIADD R30, R21, UR22 ;  /* 0x00000016151e7c36 */ /* 0x002fe40008000000 */
[----:B------:R-:W-:Y:S01]  /*2990*/  IMAD R71, R18, -0x2, R67 ;  /* 0xfffffffe12477824 */ /* 0x000fe200078e0243 */
[----:B--2---:R-:W-:Y:S01]  /*29a0*/  VIADDMNMX R2, R73, R26, R25, PT ;  /* 0x0000001a49027246 */ /* 0x004fe20003800119 */
[----:B------:R-:W-:Y:S01]  /*29b0*/  IMAD.IADD R5, R30, 0x1, R73 ;  /* 0x000000011e057824 */ /* 0x000fe200078e0249 */
[----:B---34-:R-:W-:Y:S06]  /*29c0*/  @P1 BRA `(.L_x_11610) ;  /* 0x0000000000541947 */ /* 0x018fec0003800000 */
        /* <DEDUP_REMOVED lines=12> */
.L_x_11612:
[----:B------:R-:W-:-:S06]  /*2a90*/  UISETP.NE.AND UP1, UPT, UR15, 0x1, UPT ;  /* 0x000000010f00788c */ /* 0x000fcc000bf25270 */
[----:B------:R-:W-:-:S05]  /*2aa0*/  PLOP3.LUT P1, PT, PT, PT, UP1, 0x80, 0x0 ;  /* 0x000000000000781c */ /* 0x000fca0003f2f018 */
[----:B------:R-:W-:-:S08]  /*2ab0*/  @UP1 ULDC.64 UR6, c[0x0][0x9e8] ;  /* 0x00027a0000061ab9 */ /* 0x000fd00000000a00 */
[----:B------:R-:W-:-:S05]  /*2ac0*/  @P1 IMAD.HI.U32 R21, R20, UR6, RZ ;  /* 0x0000000614151c27 */ /* 0x000fca000f8e00ff */
[----:B------:R-:W-:-:S07]  /*2ad0*/  @P1 SHF.R.U32.HI R20, RZ, UR7, R21 ;  /* 0x00000007ff141c19 */ /* 0x000fce0008011615 */
.L_x_11613:
[----:B------:R-:W-:Y:S05]  /*2ae0*/  BSYNC B0 ;  /* 0x0000000000007941 */ /* 0x000fea0003800000 */
.L_x_11611:
[----:B------:R-:W-:-:S05]  /*2af0*/  IMAD R20, R20, UR15, R71 ;  /* 0x0000000f14147c24 */ /* 0x000fca000f8e0247 */
[----:B------:R-:W-:Y:S02]  /*2b00*/  VIMNMX R5, R5, R20, !PT ;  /* 0x0000001405057248 */ /* 0x000fe40007fe0100 */
[----:B------:R-:W-:-:S07]  /*2b10*/  VIADDMNMX R2, R20, UR15, R2, PT ;  /* 0x0000000f14027c46 */ /* 0x000fce000b800102 */
.L_x_11610:
[C---:B------:R-:W-:Y:S01]  /*2b20*/  ISETP.GE.AND P6, PT, R67.reuse, 0x9, PT ;  /* 0x000000094300780c */ /* 0x040fe20003fc6270 */
[----:B------:R-:W1:Y:S01]  /*2b30*/  SHFL.IDX PT, R13, R13, 0x1, 0x1c1f ;  /* 0x003c1f000d0d7f89 */ /* 0x000e6200000e0000 */
[----:B------:R-:W-:Y:S02]  /*2b40*/  ISETP.GE.AND P1, PT, R67, 0x2, PT ;  /* 0x000000024300780c */ /* 0x000fe40003f26270 */
        /* <DEDUP_REMOVED lines=98> */
[----:B------:R-:W-:Y:S02]  /*3170*/  ISETP.GT.AND P3, PT, R5, 0x51, !P2 ;  /* 0x000000510500780c */ /* 0x000fe40005764270 */
[----:B-1----:R-:W-:-:S02]  /*3180*/  VIADDMNMX R21, R13, R26, R25, PT ;  /* 0x0000001a0d157246 */ /* 0x002fc40003800119 */
        /* <DEDUP_REMOVED lines=15> */
[----:B------:R-:W-:-:S13]  /*3280*/  PLOP3.LUT P4, PT, PT, PT, UP0, 0x40, 0x0 ;  /* 0x000000000000781c */ /* 0x000fda0003f8e808 */
        /* <DEDUP_REMOVED lines=14> */
.L_x_11616:
[----:B------:R-:W-:-:S06]  /*3370*/  UISETP.NE.AND UP1, UPT, UR15, 0x1, UPT ;  /* 0x000000010f00788c */ /* 0x000fcc000bf25270 */
[----:B------:R-:W-:-:S05]  /*3380*/  PLOP3.LUT P4, PT, PT, PT, UP1, 0x80, 0x0 ;  /* 0x000000000000781c */ /* 0x000fca0003f8f018 */
[----:B------:R-:W-:-:S08]  /*3390*/  @UP1 ULDC.64 UR6, c[0x0][0x9e8] ;  /* 0x00027a0000061ab9 */ /* 0x000fd00000000a00 */
[----:B------:R-:W-:Y:S01]  /*33a0*/  @P4 IMAD.HI.U32 R5, R2, UR6, RZ ;  /* 0x0000000602054c27 */ /* 0x000fe2000f8e00ff */
[----:B------:R-:W-:-:S13]  /*33b0*/  PLOP3.LUT P4, PT, PT, PT, UP1, 0x80, 0x0 ;  /* 0x000000000000781c */ /* 0x000fda0003f8f018 */
[----:B------:R-:W-:-:S07]  /*33c0*/  @P4 SHF.R.U32.HI R2, RZ, UR7, R5 ;  /* 0x00000007ff024c19 */ /* 0x000fce0008011605 */
.L_x_11617:
[----:B------:R-:W-:Y:S05]  /*33d0*/  BSYNC B0 ;  /* 0x0000000000007941 */ /* 0x000fea0003800000 */
.L_x_11615:
[----:B------:R-:W-:-:S05]  /*33e0*/  IMAD R2, R2, UR15, R71 ;  /* 0x0000000f02027c24 */ /* 0x000fca000f8e0247 */
[----:B------:R-:W-:Y:S02]  /*33f0*/  VIMNMX R24, R24, R2, !PT ;  /* 0x0000000218187248 */ /* 0x000fe40007fe0100 */
[----:B------:R-:W-:-:S07]  /*3400*/  VIADDMNMX R21, R2, UR15, R21, PT ;  /* 0x0000000f02157c46 */ /* 0x000fce000b800115 */
.L_x_11614:
        /* <DEDUP_REMOVED lines=11> */
[----:B------:R-:W-:Y:S02]  /*34c0*/  ISETP.GT.AND P6, PT, R24, 0x8, !P6 ;  /* 0x000000081800780c */ /* 0x000fe400077c4270 */
[----:B------:R-:W-:-:S02]  /*34d0*/  FSEL R28, R31, -INF , !P1 ;  /* 0xff8000001f1c7808 */ /* 0x000fc40004800000 */
[----:B------:R-:W-:Y:S02]  /*34e0*/  ISETP.NE.AND P1, PT, R29, RZ, PT ;  /* 0x000000ff1d00720c */ /* 0x000fe40003f25270 */
[----:B------:R-:W-:Y:S02]  /*34f0*/  FMNMX.FTZ R4, R66, R4, !PT ;  /* 0x0000000442047209 */ /* 0x000fe40007810000 */
[----:B------:R-:W-:Y:S02]  /*3500*/  ISETP.GT.AND P1, PT, R24, 0x10, !P1 ;  /* 0x000000101800780c */ /* 0x000fe40004f24270 */
[C---:B------:R-:W-:Y:S02]  /*3510*/  ISETP.LT.OR P6, PT, R21.reuse, 0x9, P6 ;  /* 0x000000091500780c */ /* 0x040fe400037c1670 */
[----:B------:R-:W-:Y:S02]  /*3520*/  ISETP.LT.OR P1, PT, R21, 0x11, P1 ;  /* 0x000000111500780c */ /* 0x000fe40000f21670 */
[----:B------:R-:W-:-:S02]  /*3530*/  FMNMX.FTZ R4, R70, R4, !PT ;  /* 0x0000000446047209 */ /* 0x000fc40007810000 */
[----:B------:R-:W-:Y:S02]  /*3540*/  FSEL R29, R34, -INF , !P1 ;  /* 0xff800000221d7808 */ /* 0x000fe40004800000 */
[----:B------:R-:W-:Y:S02]  /*3550*/  ISETP.NE.AND P1, PT, R32, RZ, PT ;  /* 0x000000ff2000720c */ /* 0x000fe40003f25270 */
[----:B------:R-:W-:Y:S02]  /*3560*/  FSEL R27, R27, -INF , !P6 ;  /* 0xff8000001b1b7808 */ /* 0x000fe40007000000 */
[----:B------:R-:W-:Y:S02]  /*3570*/  ISETP.GT.AND P1, PT, R24, 0x11, !P1 ;  /* 0x000000111800780c */ /* 0x000fe40004f24270 */
[----:B------:R-:W-:Y:S02]  /*3580*/  ISETP.NE.AND P6, PT, R33, RZ, PT ;  /* 0x000000ff2100720c */ /* 0x000fe40003fc5270 */
[----:B------:R-:W-:-:S02]  /*3590*/  ISETP.LT.OR P1, PT, R21, 0x12, P1 ;  /* 0x000000121500780c */ /* 0x000fc40000f21670 */
[----:B------:R-:W-:Y:S02]  /*35a0*/  FMNMX.FTZ R4, R74, R4, !PT ;  /* 0x000000044a047209 */ /* 0x000fe40007810000 */
[----:B------:R-:W-:Y:S02]  /*35b0*/  FSEL R30, R35, -INF , !P1 ;  /* 0xff800000231e7808 */ /* 0x000fe40004800000 */
[----:B------:R-:W-:Y:S02]  /*35c0*/  ISETP.GT.AND P1, PT, R24, 0x18, !P6 ;  /* 0x000000181800780c */ /* 0x000fe40007724270 */
[----:B------:R-:W-:Y:S02]  /*35d0*/  FMNMX.FTZ R4, R76, R4, !PT ;  /* 0x000000044c047209 */ /* 0x000fe40007810000 */
[----:B------:R-:W-:Y:S02]  /*35e0*/  ISETP.LT.OR P1, PT, R21, 0x19, P1 ;  /* 0x000000191500780c */ /* 0x000fe40000f21670 */
[----:B------:R-:W-:-:S02]  /*35f0*/  ISETP.NE.AND P4, PT, R36, RZ, PT ;  /* 0x000000ff2400720c */ /* 0x000fc40003f85270 */
[----:B------:R-:W-:Y:S02]  /*3600*/  FMNMX.FTZ R4, R78, R4, !PT ;  /* 0x000000044e047209 */ /* 0x000fe40007810000 */
[----:B------:R-:W-:Y:S02]  /*3610*/  FSEL R31, R38, -INF , !P1 ;  /* 0xff800000261f7808 */ /* 0x000fe40004800000 */
[----:B------:R-:W-:Y:S02]  /*3620*/  ISETP.GT.AND P1, PT, R24, 0x19, !P4 ;  /* 0x000000191800780c */ /* 0x000fe40006724270 */
[----:B------:R-:W-:Y:S02]  /*3630*/  FMNMX.FTZ R4, R80, R4, !PT ;  /* 0x0000000450047209 */ /* 0x000fe40007810000 */
[----:B------:R-:W-:Y:S02]  /*3640*/  ISETP.LT.OR P1, PT, R21, 0x1a, P1 ;  /* 0x0000001a1500780c */ /* 0x000fe40000f21670 */
[----:B------:R-:W-:-:S02]  /*3650*/  FMNMX.FTZ R4, R82, R4, !PT ;  /* 0x0000000452047209 */ /* 0x000fc40007810000 */
        /* <DEDUP_REMOVED lines=34> */
[----:B------:R-:W-:Y:S01]  /*3880*/  ISETP.NE.AND P6, PT, R56, RZ, PT ;  /* 0x000000ff3800720c */ /* 0x000fe20003fc5270 */
[----:B------:R-:W0:Y:S01]  /*3890*/  SHFL.BFLY PT, R5, R4, 0x2, 0x1f ;  /* 0x0c401f0004057f89 */ /* 0x000e2200000e0000 */
[----:B------:R-:W-:-:S02]  /*38a0*/  ISETP.LT.OR P1, PT, R21, 0x31, P1 ;  /* 0x000000311500780c */ /* 0x000fc40000f21670 */
[----:B------:R-:W-:Y:S02]  /*38b0*/  ISETP.NE.AND P4, PT, R57, RZ, PT ;  /* 0x000000ff3900720c */ /* 0x000fe40003f85270 */
[----:B------:R-:W-:Y:S02]  /*38c0*/  FSEL R37, R50, -INF , !P1 ;  /* 0xff80000032257808 */ /* 0x000fe40004800000 */
[----:B------:R-:W-:Y:S02]  /*38d0*/  ISETP.NE.AND P1, PT, R48, RZ, PT ;  /* 0x000000ff3000720c */ /* 0x000fe40003f25270 */
[C---:B------:R-:W-:Y:S02]  /*38e0*/  ISETP.GT.AND P2, PT, R24.reuse, 0x51, !P2 ;  /* 0x000000511800780c */ /* 0x040fe40005744270 */
[C---:B------:R-:W-:Y:S02]  /*38f0*/  ISETP.GT.AND P1, PT, R24.reuse, 0x31, !P1 ;  /* 0x000000311800780c */ /* 0x040fe40004f24270 */
[----:B------:R-:W-:-:S02]  /*3900*/  ISETP.GT.AND P3, PT, R24, 0x58, !P3 ;  /* 0x000000581800780c */ /* 0x000fc40005f64270 */
[C---:B------:R-:W-:Y:S02]  /*3910*/  ISETP.LT.OR P1, PT, R21.reuse, 0x32, P1 ;  /* 0x000000321500780c */ /* 0x040fe40000f21670 */
[----:B------:R-:W-:Y:S02]  /*3920*/  ISETP.LT.OR P2, PT, R21, 0x52, P2 ;  /* 0x000000521500780c */ /* 0x000fe40001741670 */
[----:B------:R-:W-:Y:S02]  /*3930*/  FSEL R38, R51, -INF , !P1 ;  /* 0xff80000033267808 */ /* 0x000fe40004800000 */
[----:B------:R-:W-:Y:S02]  /*3940*/  ISETP.NE.AND P1, PT, R49, RZ, PT ;  /* 0x000000ff3100720c */ /* 0x000fe40003f25270 */
[----:B------:R-:W-:Y:S02]  /*3950*/  ISETP.LT.OR P3, PT, R21, 0x59, P3 ;  /* 0x000000591500780c */ /* 0x000fe40001f61670 */
[----:B------:R-:W-:-:S02]  /*3960*/  ISETP.GT.AND P1, PT, R24, 0x38, !P1 ;  /* 0x000000381800780c */ /* 0x000fc40004f24270 */
[----:B0-----:R-:W-:Y:S02]  /*3970*/  FMNMX.FTZ R42, R4, R5, !PT ;  /* 0x00000005042a7209 */ /* 0x001fe40007810000 */
[----:B------:R-:W-:Y:S02]  /*3980*/  FMNMX.FTZ R4, R25, R26, !PT ;  /* 0x0000001a19047209 */ /* 0x000fe40007810000 */
[----:B------:R-:W-:Y:S01]  /*3990*/  ISETP.LT.OR P1, PT, R21, 0x39, P1 ;  /* 0x000000391500780c */ /* 0x000fe20000f21670 */
[----:B------:R-:W0:Y:S01]  /*39a0*/  SHFL.BFLY PT, R5, R42, 0x1, 0x1f ;  /* 0x0c201f002a057f89 */ /* 0x000e2200000e0000 */
        /* <DEDUP_REMOVED lines=22> */
[----:B------:R-:W-:Y:S02]  /*3b10*/  ISETP.GT.AND P1, PT, R24, 0x48, !P4 ;  /* 0x000000481800780c */ /* 0x000fe40006724270 */
[----:B0-----:R-:W-:Y:S02]  /*3b20*/  FMNMX.FTZ R5, R42, R5, !PT ;  /* 0x000000052a057209 */ /* 0x001fe40007810000 */
[----:B------:R-:W-:Y:S02]  /*3b30*/  FMNMX.FTZ R43, R37, R4, !PT ;  /* 0x00000004252b7209 */ /* 0x000fe40007810000 */
[----:B------:R-:W-:Y:S01]  /*3b40*/  ISETP.LT.OR P1, PT, R21, 0x49, P1 ;  /* 0x000000491500780c */ /* 0x000fe20000f21670 */
[----:B------:R-:W-:Y:S01]  /*3b50*/  FMUL.FTZ R41, R5, UR10 ;  /* 0x0000000a05297c20 */ /* 0x000fe20008410000 */
[----:B------:R-:W-:-:S02]  /*3b60*/  FMNMX.FTZ R4, R38, R43, !PT ;  /* 0x0000002b26047209 */ /* 0x000fc40007810000 */
[----:B------:R-:W-:Y:S02]  /*3b70*/  FSEL R0, R62, -INF , !P1 ;  /* 0xff8000003e007808 */ /* 0x000fe40004800000 */
[----:B------:R-:W-:Y:S02]  /*3b80*/  FSETP.NEU.FTZ.AND P1, PT, R5, -INF , PT ;  /* 0xff8000000500780b */ /* 0x000fe40003f3d000 */
[----:B------:R-:W-:Y:S02]  /*3b90*/  ISETP.NE.AND P4, PT, R60, RZ, PT ;  /* 0x000000ff3c00720c */ /* 0x000fe40003f85270 */
[----:B------:R-:W-:Y:S02]  /*3ba0*/  FMNMX.FTZ R43, R39, R4, !PT ;  /* 0x00000004272b7209 */ /* 0x000fe40007810000 */
[----:B------:R-:W-:Y:S02]  /*3bb0*/  FSEL R45, R41, RZ, P1 ;  /* 0x000000ff292d7208 */ /* 0x000fe40000800000 */
[----:B------:R-:W-:-:S02]  /*3bc0*/  ISETP.GT.AND P1, PT, R24, 0x49, !P4 ;  /* 0x000000491800780c */ /* 0x000fc40006724270 */
        /* <DEDUP_REMOVED lines=26> */
[----:B------:R-:W-:Y:S01]  /*3d70*/  FSEL R11, R11, -INF , !P2 ;  /* 0xff8000000b0b7808 */ /* 0x000fe20005000000 */
[--C-:B------:R-:W-:Y:S01]  /*3d80*/  FFMA.FTZ R24, R82, UR10, -R45.reuse ;  /* 0x0000000a52187c23 */ /* 0x100fe2000801082d */
[----:B------:R-:W-:Y:S01]  /*3d90*/  FMNMX.FTZ R4, R12, R43, !PT ;  /* 0x0000002b0c047209 */ /* 0x000fe20007810000 */
[----:B------:R-:W-:Y:S01]  /*3da0*/  FFMA.FTZ R58, R94, UR10, -R45 ;  /* 0x0000000a5e3a7c23 */ /* 0x000fe2000801082d */
[----:B------:R-:W-:Y:S01]  /*3db0*/  ISETP.LT.OR P4, PT, R21, 0x5a, P4 ;  /* 0x0000005a1500780c */ /* 0x000fe20002781670 */
[----:B------:R0:W2:Y:S01]  /*3dc0*/  MUFU.EX2 R49, R48 ;  /* 0x0000003000317308 */ /* 0x0000a20000000800 */
[----:B------:R-:W-:Y:S01]  /*3dd0*/  FSEL R14, R14, -INF , !P3 ;  /* 0xff8000000e0e7808 */ /* 0x000fe20005800000 */
[----:B-1----:R-:W-:Y:S01]  /*3de0*/  FADD.FTZ R67, R44, R47 ;  /* 0x0000002f2c437221 */ /* 0x002fe20000010000 */
[----:B------:R-:W-:Y:S01]  /*3df0*/  FMNMX.FTZ R21, R11, R4, !PT ;  /* 0x000000040b157209 */ /* 0x000fe20007810000 */
[--C-:B------:R-:W-:Y:S01]  /*3e00*/  FFMA.FTZ R59, R96, UR10, -R45.reuse ;  /* 0x0000000a603b7c23 */ /* 0x100fe2000801082d */
[----:B------:R-:W-:Y:S01]  /*3e10*/  FSEL R15, R15, -INF , !P4 ;  /* 0xff8000000f0f7808 */ /* 0x000fe20006000000 */
[--C-:B------:R-:W-:Y:S01]  /*3e20*/  FFMA.FTZ R60, R98, UR10, -R45.reuse ;  /* 0x0000000a623c7c23 */ /* 0x100fe2000801082d */
[----:B------:R-:W-:Y:S01]  /*3e30*/  FMNMX.FTZ R4, R14, R21, !PT ;  /* 0x000000150e047209 */ /* 0x000fe20007810000 */
[----:B------:R-:W-:Y:S01]  /*3e40*/  MUFU.EX2 R50, R50 ;  /* 0x0000003200327308 */ /* 0x000fe20000000800 */
[--C-:B0-----:R-:W-:Y:S01]  /*3e50*/  FFMA.FTZ R48, R80, UR10, -R45.reuse ;  /* 0x0000000a50307c23 */ /* 0x101fe2000801082d */
[--C-:B------:R-:W-:Y:S01]  /*3e60*/  FFMA.FTZ R64, R64, UR10, -R45.reuse ;  /* 0x0000000a40407c23 */ /* 0x100fe2000801082d */
[----:B------:R-:W-:Y:S01]  /*3e70*/  FMNMX.FTZ R4, R15, R4, !PT ;  /* 0x000000040f047209 */ /* 0x000fe20007810000 */
[--C-:B------:R-:W-:Y:S01]  /*3e80*/  FFMA.FTZ R65, R106, UR10, -R45.reuse ;  /* 0x0000000a6a417c23 */ /* 0x100fe2000801082d */
[----:B------:R-:W-:Y:S01]  /*3e90*/  F2FP.BF16.F32.PACK_AB R152, R47, R44 ;  /* 0x0000002c2f98723e */ /* 0x000fe200000010ff */
[----:B------:R-:W-:-:S02]  /*3ea0*/  FFMA.FTZ R20, R20, UR10, -R45 ;  /* 0x0000000a14147c23 */ /* 0x000fc4000801082d */
[----:B------:R-:W0:Y:S01]  /*3eb0*/  SHFL.BFLY PT, R21, R4, 0x2, 0x1f ;  /* 0x0c401f0004157f89 */ /* 0x000e2200000e0000 */
[----:B------:R1:W-:Y:S01]  /*3ec0*/  MUFU.EX2 R55, R54 ;  /* 0x0000003600377308 */ /* 0x0003e20000000800 */
[----:B--2---:R-:W-:-:S07]  /*3ed0*/  F2FP.BF16.F32.PACK_AB R154, R49, R46 ;  /* 0x0000002e319a723e */ /* 0x004fce00000010ff */
[----:B------:R2:W3:Y:S01]  /*3ee0*/  MUFU.EX2 R51, R42 ;  /* 0x0000002a00337308 */ /* 0x0004e20000000800 */
[----:B-1----:R-:W-:-:S07]  /*3ef0*/  FFMA.FTZ R54, R100, UR10, -R45 ;  /* 0x0000000a64367c23 */ /* 0x002fce000801082d */
[----:B------:R-:W-:Y:S01]  /*3f00*/  MUFU.EX2 R52, R52 ;  /* 0x0000003400347308 */ /* 0x000fe20000000800 */
[----:B--2---:R-:W-:Y:S01]  /*3f10*/  FFMA.FTZ R42, R84, UR10, -R45 ;  /* 0x0000000a542a7c23 */ /* 0x004fe2000801082d */
[----:B0-----:R-:W-:-:S06]  /*3f20*/  FMNMX.FTZ R21, R4, R21, !PT ;  /* 0x0000001504157209 */ /* 0x001fcc0007810000 */
[----:B------:R0:W-:Y:S01]  /*3f30*/  MUFU.EX2 R61, R54 ;  /* 0x00000036003d7308 */ /* 0x0001e20000000800 */
[----:B---3--:R-:W-:Y:S01]  /*3f40*/  F2FP.BF16.F32.PACK_AB R156, R51, R50 ;  /* 0x00000032339c723e */ /* 0x008fe200000010ff */
[----:B------:R-:W1:Y:S06]  /*3f50*/  SHFL.BFLY PT, R4, R21, 0x1, 0x1f ;  /* 0x0c201f0015047f89 */ /* 0x000e6c00000e0000 */
[----:B------:R2:W3:Y:S01]  /*3f60*/  MUFU.EX2 R53, R48 ;  /* 0x0000003000357308 */ /* 0x0004e20000000800 */
[----:B0-----:R-:W-:-:S04]  /*3f70*/  FADD.FTZ R54, R46, R67 ;  /* 0x000000432e367221 */ /* 0x001fc80000010000 */
[----:B------:R-:W-:-:S03]  /*3f80*/  FADD.FTZ R67, R49, R54 ;  /* 0x0000003631437221 */ /* 0x000fc60000010000 */
[----:B------:R-:W0:Y:S01]  /*3f90*/  MUFU.EX2 R24, R24 ;  /* 0x0000001800187308 */ /* 0x000e220000000800 */
[----:B--2---:R-:W-:-:S07]  /*3fa0*/  FFMA.FTZ R48, R86, UR10, -R45 ;  /* 0x0000000a56307c23 */ /* 0x004fce000801082d */
[----:B------:R2:W-:Y:S01]  /*3fb0*/  MUFU.EX2 R63, R62 ;  /* 0x0000003e003f7308 */ /* 0x0005e20000000800 */
[----:B---3--:R-:W-:Y:S02]  /*3fc0*/  F2FP.BF16.F32.PACK_AB R158, R53, R52 ;  /* 0x00000034359e723e */ /* 0x008fe400000010ff */
[----:B-1----:R-:W-:-:S04]  /*3fd0*/  FMNMX.FTZ R4, R21, R4, !PT ;  /* 0x0000000415047209 */ /* 0x002fc80007810000 */
[C---:B------:R-:W-:Y:S01]  /*3fe0*/  FSETP.NEU.FTZ.AND P1, PT, R4.reuse, -INF , PT ;  /* 0xff8000000400780b */ /* 0x040fe20003f3d000 */
[----:B------:R-:W-:Y:S01]  /*3ff0*/  FMUL.FTZ R21, R4, UR10 ;  /* 0x0000000a04157c20 */ /* 0x000fe20008410000 */
[----:B--2---:R-:W-:Y:S01]  /*4000*/  FADD.FTZ R62, R50, R67 ;  /* 0x00000043323e7221 */ /* 0x004fe20000010000 */
[----:B------:R1:W2:Y:S03]  /*4010*/  MUFU.EX2 R43, R42 ;  /* 0x0000002a002b7308 */ /* 0x0002a60000000800 */
[----:B------:R-:W-:Y:S01]  /*4020*/  FSEL R21, R21, RZ, P1 ;  /* 0x000000ff15157208 */ /* 0x000fe20000800000 */
[----:B------:R-:W-:-:S04]  /*4030*/  FADD.FTZ R69, R51, R62 ;  /* 0x0000003e33457221 */ /* 0x000fc80000010000 */
        /* <DEDUP_REMOVED lines=9> */
[----:B------:R-:W-:Y:S01]  /*40d0*/  FFMA.FTZ R33, R33, UR10, -R21 ;  /* 0x0000000a21217c23 */ /* 0x000fe20008010815 */
[----:B------:R-:W-:Y:S01]  /*40e0*/  FADD.FTZ R62, R52, R69 ;  /* 0x00000045343e7221 */ /* 0x000fe20000010000 */
[--C-:B------:R-:W-:Y:S01]  /*40f0*/  FFMA.FTZ R34, R34, UR10, -R21.reuse ;  /* 0x0000000a22227c23 */ /* 0x100fe20008010815 */
[----:B------:R-:W-:Y:S01]  /*4100*/  FFMA.FTZ R35, R35, UR10, -R21 ;  /* 0x0000000a23237c23 */ /* 0x000fe20008010815 */
[----:B-1----:R-:W-:Y:S01]  /*4110*/  FFMA.FTZ R42, R92, UR10, -R45 ;  /* 0x0000000a5c2a7c23 */ /* 0x002fe2000801082d */
[----:B------:R-:W1:Y:S01]  /*4120*/  MUFU.EX2 R26, R26 ;  /* 0x0000001a001a7308 */ /* 0x000e620000000800 */
[----:B------:R-:W-:Y:S01]  /*4130*/  FADD.FTZ R69, R53, R62 ;  /* 0x0000003e35457221 */ /* 0x000fe20000010000 */
[--C-:B------:R-:W-:Y:S01]  /*4140*/  FFMA.FTZ R36, R36, UR10, -R21.reuse ;  /* 0x0000000a24247c23 */ /* 0x100fe20008010815 */
[--C-:B------:R-:W-:Y:S01]  /*4150*/  FFMA.FTZ R37, R37, UR10, -R21.reuse ;  /* 0x0000000a25257c23 */ /* 0x100fe20008010815 */
[----:B------:R-:W-:Y:S01]  /*4160*/  FFMA.FTZ R38, R38, UR10, -R21 ;  /* 0x0000000a26267c23 */ /* 0x000fe20008010815 */
[----:B0-----:R-:W-:Y:S01]  /*4170*/  FADD.FTZ R62, R24, R69 ;  /* 0x00000045183e7221 */ /* 0x001fe20000010000 */
[--C-:B------:R-:W-:Y:S01]  /*4180*/  FFMA.FTZ R39, R39, UR10, -R21.reuse ;  /* 0x0000000a27277c23 */ /* 0x100fe20008010815 */
[--C-:B------:R-:W-:Y:S01]  /*4190*/  FFMA.FTZ R40, R40, UR10, -R21.reuse ;  /* 0x0000000a28287c23 */ /* 0x100fe20008010815 */
[----:B------:R-:W0:Y:S01]  /*41a0*/  MUFU.EX2 R27, R27 ;  /* 0x0000001b001b7308 */ /* 0x000e220000000800 */
[----:B--2---:R-:W-:Y:S01]  /*41b0*/  FADD.FTZ R69, R43, R62 ;  /* 0x0000003e2b457221 */ /* 0x004fe20000010000 */
[--C-:B------:R-:W-:Y:S01]  /*41c0*/  FFMA.FTZ R2, R2, UR10, -R21.reuse ;  /* 0x0000000a02027c23 */ /* 0x100fe20008010815 */
[--C-:B------:R-:W-:Y:S01]  /*41d0*/  FFMA.FTZ R13, R13, UR10, -R21.reuse ;  /* 0x0000000a0d0d7c23 */ /* 0x100fe20008010815 */
[--C-:B------:R-:W-:Y:S01]  /*41e0*/  FFMA.FTZ R0, R0, UR10, -R21.reuse ;  /* 0x0000000a00007c23 */ /* 0x100fe20008010815 */
[--C-:B------:R-:W-:Y:S01]  /*41f0*/  FFMA.FTZ R41, R41, UR10, -R21.reuse ;  /* 0x0000000a29297c23 */ /* 0x100fe20008010815 */
[--C-:B------:R-:W-:Y:S01]  /*4200*/  FFMA.FTZ R12, R12, UR10, -R21.reuse ;  /* 0x0000000a0c0c7c23 */ /* 0x100fe20008010815 */
[--C-:B------:R-:W-:Y:S01]  /*4210*/  FFMA.FTZ R11, R11, UR10, -R21.reuse ;  /* 0x0000000a0b0b7c23 */ /* 0x100fe20008010815 */
[----:B------:R-:W2:Y:S01]  /*4220*/  MUFU.EX2 R28, R28 ;  /* 0x0000001c001c7308 */ /* 0x000ea20000000800 */
[----:B-1----:R-:W-:Y:S01]  /*4230*/  FADD.FTZ R54, R25, R26 ;  /* 0x0000001a19367221 */ /* 0x002fe20000010000 */
[--C-:B------:R-:W-:Y:S01]  /*4240*/  FFMA.FTZ R14, R14, UR10, -R21.reuse ;  /* 0x0000000a0e0e7c23 */ /* 0x100fe20008010815 */
[----:B------:R-:W-:Y:S01]  /*4250*/  FFMA.FTZ R15, R15, UR10, -R21 ;  /* 0x0000000a0f0f7c23 */ /* 0x000fe20008010815 */
[----:B------:R-:W-:-:S02]  /*4260*/  F2FP.BF16.F32.PACK_AB R160, R43, R24 ;  /* 0x000000182ba0723e */ /* 0x000fc400000010ff */
[----:B------:R-:W-:Y:S02]  /*4270*/  F2FP.BF16.F32.PACK_AB R153, R26, R25 ;  /* 0x000000191a99723e */ /* 0x000fe400000010ff */
        /* <DEDUP_REMOVED lines=13> */
[----:B-1----:R-:W-:Y:S01]  /*4350*/  FADD.FTZ R66, R48, R69 ;  /* 0x0000004530427221 */ /* 0x002fe20000010000 */
[----:B------:R-:W-:-:S03]  /*4360*/  F2FP.BF16.F32.PACK_AB R162, R55, R48 ;  /* 0x0000003037a2723e */ /* 0x000fc600000010ff */
[----:B------:R-:W-:-:S03]  /*4370*/  FADD.FTZ R69, R55, R66 ;  /* 0x0000004237457221 */ /* 0x000fc60000010000 */
[----:B------:R-:W1:Y:S01]  /*4380*/  MUFU.EX2 R56, R56 ;  /* 0x0000003800387308 */ /* 0x000e620000000800 */
[C---:B0-----:R-:W-:Y:S01]  /*4390*/  FADD.FTZ R62, R32.reuse, R67 ;  /* 0x00000043203e7221 */ /* 0x041fe20000010000 */
[----:B------:R-:W-:-:S06]  /*43a0*/  F2FP.BF16.F32.PACK_AB R159, R32, R31 ;  /* 0x0000001f209f723e */ /* 0x000fcc00000010ff */
[----:B------:R-:W0:Y:S01]  /*43b0*/  MUFU.EX2 R34, R34 ;  /* 0x0000002200227308 */ /* 0x000e220000000800 */
[----:B--2---:R-:W-:-:S07]  /*43c0*/  FADD.FTZ R67, R33, R62 ;  /* 0x0000003e21437221 */ /* 0x004fce0000010000 */
[----:B------:R2:W3:Y:S01]  /*43d0*/  MUFU.EX2 R57, R42 ;  /* 0x0000002a00397308 */ /* 0x0004e20000000800 */
[----:B-1----:R-:W-:-:S07]  /*43e0*/  FADD.FTZ R66, R56, R69 ;  /* 0x0000004538427221 */ /* 0x002fce0000010000 */
[----:B------:R-:W1:Y:S01]  /*43f0*/  MUFU.EX2 R35, R35 ;  /* 0x0000002300237308 */ /* 0x000e620000000800 */
[----:B--2---:R-:W-:Y:S01]  /*4400*/  FFMA.FTZ R42, R102, UR10, -R45 ;  /* 0x0000000a662a7c23 */ /* 0x004fe2000801082d */
[----:B0-----:R-:W-:Y:S01]  /*4410*/  FADD.FTZ R62, R34, R67 ;  /* 0x00000043223e7221 */ /* 0x001fe20000010000 */
[----:B------:R-:W-:Y:S01]  /*4420*/  FFMA.FTZ R45, R68, UR10, -R45 ;  /* 0x0000000a442d7c23 */ /* 0x000fe2000801082d */
[----:B------:R-:W-:-:S04]  /*4430*/  F2FP.BF16.F32.PACK_AB R161, R34, R33 ;  /* 0x0000002122a1723e */ /* 0x000fc800000010ff */
[----:B------:R-:W0:Y:S01]  /*4440*/  MUFU.EX2 R58, R58 ;  /* 0x0000003a003a7308 */ /* 0x000e220000000800 */
[C---:B---3--:R-:W-:Y:S01]  /*4450*/  FADD.FTZ R69, R57.reuse, R66 ;  /* 0x0000004239457221 */ /* 0x048fe20000010000 */
[----:B------:R-:W-:-:S06]  /*4460*/  F2FP.BF16.F32.PACK_AB R164, R57, R56 ;  /* 0x0000003839a4723e */ /* 0x000fcc00000010ff */
[----:B------:R-:W2:Y:S01]  /*4470*/  MUFU.EX2 R36, R36 ;  /* 0x0000002400247308 */ /* 0x000ea20000000800 */
[----:B-1----:R-:W-:-:S07]  /*4480*/  FADD.FTZ R67, R35, R62 ;  /* 0x0000003e23437221 */ /* 0x002fce0000010000 */
[----:B------:R-:W1:Y:S01]  /*4490*/  MUFU.EX2 R59, R59 ;  /* 0x0000003b003b7308 */ /* 0x000e620000000800 */
[----:B0-----:R-:W-:-:S07]  /*44a0*/  FADD.FTZ R62, R58, R69 ;  /* 0x000000453a3e7221 */ /* 0x001fce0000010000 */
[----:B------:R-:W-:Y:S01]  /*44b0*/  MUFU.EX2 R37, R37 ;  /* 0x0000002500257308 */ /* 0x000fe20000000800 */
[----:B--2---:R-:W-:-:S07]  /*44c0*/  F2FP.BF16.F32.PACK_AB R163, R36, R35 ;  /* 0x0000002324a3723e */ /* 0x004fce00000010ff */
[----:B------:R-:W0:Y:S01]  /*44d0*/  MUFU.EX2 R60, R60 ;  /* 0x0000003c003c7308 */ /* 0x000e220000000800 */
[----:B-1----:R-:W-:-:S07]  /*44e0*/  F2FP.BF16.F32.PACK_AB R166, R59, R58 ;  /* 0x0000003a3ba6723e */ /* 0x002fce00000010ff */
[----:B------:R-:W1:Y:S08]  /*44f0*/  MUFU.EX2 R38, R38 ;  /* 0x0000002600267308 */ /* 0x000e700000000800 */
[----:B------:R-:W-:Y:S01]  /*4500*/  MUFU.EX2 R39, R39 ;  /* 0x0000002700277308 */ /* 0x000fe20000000800 */
[----:B0-----:R-:W-:-:S07]  /*4510*/  F2FP.BF16.F32.PACK_AB R168, R61, R60 ;  /* 0x0000003c3da8723e */ /* 0x001fce00000010ff */
[----:B------:R-:W0:Y:S01]  /*4520*/  MUFU.EX2 R42, R42 ;  /* 0x0000002a002a7308 */ /* 0x000e220000000800 */
[----:B-1----:R-:W-:-:S07]  /*4530*/  F2FP.BF16.F32.PACK_AB R165, R38, R37 ;  /* 0x0000002526a5723e */ /* 0x002fce00000010ff */
[----:B------:R-:W1:Y:S08]  /*4540*/  MUFU.EX2 R40, R40 ;  /* 0x0000002800287308 */ /* 0x000e700000000800 */
[----:B------:R2:W-:Y:S01]  /*4550*/  MUFU.EX2 R54, R2 ;  /* 0x0000000200367308 */ /* 0x0005e20000000800 */
[----:B0-----:R-:W-:-:S07]  /*4560*/  F2FP.BF16.F32.PACK_AB R170, R63, R42 ;  /* 0x0000002a3faa723e */ /* 0x001fce00000010ff */
[----:B------:R-:W0:Y:S01]  /*4570*/  MUFU.EX2 R13, R13 ;  /* 0x0000000d000d7308 */ /* 0x000e220000000800 */
[----:B--2---:R-:W-:Y:S01]  /*4580*/  FADD.FTZ R2, R36, R67 ;  /* 0x0000004324027221 */ /* 0x004fe20000010000 */
[----:B------:R-:W-:Y:S01]  /*4590*/  FADD.FTZ R67, R59, R62 ;  /* 0x0000003e3b437221 */ /* 0x000fe20000010000 */
[----:B-1----:R-:W-:Y:S02]  /*45a0*/  F2FP.BF16.F32.PACK_AB R167, R40, R39 ;  /* 0x0000002728a7723e */ /* 0x002fe400000010ff */
[----:B------:R-:W-:Y:S01]  /*45b0*/  FADD.FTZ R21, R37, R2 ;  /* 0x0000000225157221 */ /* 0x000fe20000010000 */
[----:B------:R-:W-:Y:S02]  /*45c0*/  FADD.FTZ R44, R60, R67 ;  /* 0x000000433c2c7221 */ /* 0x000fe40000010000 */
[----:B------:R-:W1:Y:S01]  /*45d0*/  MUFU.EX2 R64, R64 ;  /* 0x0000004000407308 */ /* 0x000e620000000800 */
[----:B------:R-:W-:Y:S01]  /*45e0*/  FADD.FTZ R2, R38, R21 ;  /* 0x0000001526027221 */ /* 0x000fe20000010000 */
[----:B------:R-:W-:-:S03]  /*45f0*/  FADD.FTZ R47, R61, R44 ;  /* 0x0000002c3d2f7221 */ /* 0x000fc60000010000 */
[----:B------:R-:W-:Y:S01]  /*4600*/  FADD.FTZ R21, R39, R2 ;  /* 0x0000000227157221 */ /* 0x000fe20000010000 */
[----:B------:R-:W-:Y:S02]  /*4610*/  FADD.FTZ R44, R42, R47 ;  /* 0x0000002f2a2c7221 */ /* 0x000fe40000010000 */
[----:B------:R-:W2:Y:S01]  /*4620*/  MUFU.EX2 R65, R65 ;  /* 0x0000004100417308 */ /* 0x000ea20000000800 */
[----:B------:R-:W-:Y:S01]  /*4630*/  FADD.FTZ R2, R40, R21 ;  /* 0x0000001528027221 */ /* 0x000fe20000010000 */
[----:B------:R-:W-:Y:S01]  /*4640*/  FADD.FTZ R43, R63, R44 ;  /* 0x0000002c3f2b7221 */ /* 0x000fe20000010000 */
[----:B0-----:R-:W-:Y:S02]  /*4650*/  F2FP.BF16.F32.PACK_AB R169, R54, R13 ;  /* 0x0000000d36a9723e */ /* 0x001fe400000010ff */
[----:B------:R-:W-:-:S03]  /*4660*/  FADD.FTZ R21, R13, R2 ;  /* 0x000000020d157221 */ /* 0x000fc60000010000 */
[----:B------:R-:W0:Y:S01]  /*4670*/  MUFU.EX2 R0, R0 ;  /* 0x0000000000007308 */ /* 0x000e220000000800 */
[----:B-1----:R-:W-:Y:S01]  /*4680*/  FADD.FTZ R2, R64, R43 ;  /* 0x0000002b40027221 */ /* 0x002fe20000010000 */
[----:B------:R-:W-:-:S06]  /*4690*/  FADD.FTZ R21, R54, R21 ;  /* 0x0000001536157221 */ /* 0x000fcc0000010000 */
        /* <DEDUP_REMOVED lines=11> */
[C---:B0-----:R-:W-:Y:S01]  /*4750*/  F2FP.BF16.F32.PACK_AB R174, R45.reuse, R20 ;  /* 0x000000142dae723e */ /* 0x041fe200000010ff */
[----:B------:R-:W-:-:S06]  /*4760*/  FADD.FTZ R2, R45, R24 ;  /* 0x000000182d027221 */ /* 0x000fcc0000010000 */
[----:B------:R-:W0:Y:S01]  /*4770*/  MUFU.EX2 R14, R14 ;  /* 0x0000000e000e7308 */ /* 0x000e220000000800 */
[----:B-1----:R-:W-:-:S07]  /*4780*/  FADD.FTZ R20, R12, R21 ;  /* 0x000000150c147221 */ /* 0x002fce0000010000 */
[----:B------:R-:W1:Y:S01]  /*4790*/  MUFU.EX2 R15, R15 ;  /* 0x0000000f000f7308 */ /* 0x000e620000000800 */
[C---:B--2---:R-:W-:Y:S01]  /*47a0*/  FADD.FTZ R21, R11.reuse, R20 ;  /* 0x000000140b157221 */ /* 0x044fe20000010000 */
[----:B------:R-:W-:-:S03]  /*47b0*/  F2FP.BF16.F32.PACK_AB R173, R11, R12 ;  /* 0x0000000c0bad723e */ /* 0x000fc600000010ff */
[----:B0-----:R-:W-:-:S04]  /*47c0*/  FADD.FTZ R20, R14, R21 ;  /* 0x000000150e147221 */ /* 0x001fc80000010000 */
[C---:B-1----:R-:W-:Y:S01]  /*47d0*/  FADD.FTZ R0, R15.reuse, R20 ;  /* 0x000000140f007221 */ /* 0x042fe20000010000 */
[----:B------:R-:W-:Y:S01]  /*47e0*/  F2FP.BF16.F32.PACK_AB R175, R15, R14 ;  /* 0x0000000e0faf723e */ /* 0x000fe200000010ff */
[----:B------:R-:W-:Y:S06]  /*47f0*/  @!P0 BRA `(.L_x_11618) ;  /* 0x0000000000048947 */ /* 0x000fec0003800000 */
[----:B------:R-:W-:Y:S01]  /*4800*/  BPT.TRAP 0x1 ;  /* 0x000000040000795c */ /* 0x000fe20000300000 */
.L_x_11618:
[----:B------:R0:W1:Y:S01]  /*4810*/  SYNCS.PHASECHK.TRANS64.TRYWAIT P1, [R3+URZ+0x22850], R10 ;  /* 0x0228500a030075a7 */ /* 0x000062000802017f */
[----:B------:R-:W-:Y:S05]  /*4820*/  @!P0 BRA `(.L_x_11619) ;  /* 0x0000000000048947 */ /* 0x000fea0003800000 */
[----:B------:R-:W-:Y:S01]  /*4830*/  BPT.TRAP 0x1 ;  /* 0x000000040000795c */ /* 0x000fe20000300000 */
.L_x_11619:
[----:B-1----:R-:W-:Y:S05]  /*4840*/  @P1 BRA `(.L_x_11620) ;  /* 0x0000000000081947 */ /* 0x002fea0003800000 */
[----:B------:R-:W1:Y:S02]  /*4850*/  SYNCS.PHASECHK.TRANS64.TRYWAIT P1, [R3+URZ+0x22850], R10 ;  /* 0x0228500a030075a7 */ /* 0x000e64000802017f */
[----:B-1----:R-:W-:Y:S05]  /*4860*/  @!P1 BRA `(.L_x_11621) ;  /* 0x0000013400189947 */ /* 0x002fea0003800000 */
.L_x_11620:
[----:B------:R-:W-:Y:S01]  /*4870*/  R2UR UR6, R8 ;  /* 0x00000000080672ca */ /* 0x000fe200000e0000 */
[----:B------:R2:W-:Y:S01]  /*4880*/  BAR.SYNC.DEFER_BLOCKING R9, 0x100 ;  /* 0x000400090000751d */ /* 0x0005e20000010000 */
[----:B------:R-:W-:-:S05]  /*4890*/  ISETP.NE.AND P2, PT, R6, 0x1, PT ;  /* 0x000000010600780c */ /* 0x000fca0003f45270 */
[----:B------:R-:W-:Y:S01]  /*48a0*/  UMOV UR7, 0x40000040 ;  /* 0x4000004000077882 */ /* 0x000fe20000000000 */
[----:B------:R-:W3:Y:S05]  /*48b0*/  S2R R11, SR_TID.X ;  /* 0x00000000000b7919 */ /* 0x000eea0000002100 */
[----:B------:R-:W-:Y:S02]  /*48c0*/  UIADD3 UR6, UR6, 0x400, URZ ;  /* 0x0000040006067890 */ /* 0x000fe4000fffe03f */
[----:B------:R-:W2:Y:S02]  /*48d0*/  @P2 LDC R8, c[0x0][0x44c] ;  /* 0x00011300ff082b82 */ /* 0x000ea40000000800 */
[----:B------:R-:W-:-:S04]  /*48e0*/  USHF.R.U32.HI UR6, URZ, 0x4, UR6 ;  /* 0x000000043f067899 */ /* 0x000fc80008011606 */
[----:B------:R-:W-:Y:S02]  /*48f0*/  ULOP3.LUT UR6, UR6, 0x3fff, URZ, 0xc0, !UPT ;  /* 0x00003fff06067892 */ /* 0x000fe4000f8ec03f */
[----:B01----:R-:W0:Y:S02]  /*4900*/  @P2 LDC R10, c[0x0][0x450] ;  /* 0x00011400ff0a2b82 */ /* 0x003e240000000800 */
        /* <DEDUP_REMOVED lines=8> */
[----:B---3--:R-:W-:Y:S02]  /*4990*/  LOP3.LUT P1, RZ, R11, 0x7f, RZ, 0xc0, !PT ;  /* 0x0000007f0bff7812 */ /* 0x008fe4000782c0ff */
[----:B------:R-:W-:Y:S01]  /*49a0*/  IMAD.U32 R8, RZ, RZ, UR43 ;  /* 0x0000002bff087e24 */ /* 0x000fe2000f8e00ff */
[----:B0-----:R-:W-:-:S04]  /*49b0*/  @P2 SHF.R.U32.HI R8, RZ, R10, R9 ;  /* 0x0000000aff082219 */ /* 0x001fc80000011609 */
[----:B------:R-:W-:-:S06]  /*49c0*/  IADD3 R8, R8, R17, -R16 ;  /* 0x0000001108087210 */ /* 0x000fcc0007ffe810 */
        /* <DEDUP_REMOVED lines=47> */
.L_x_11623:
[----:B------:R-:W-:-:S11]  /*4cc0*/  UISETP.NE.AND UP1, UPT, UR15, 0x1, UPT ;  /* 0x000000010f00788c */ /* 0x000fd6000bf25270 */
[----:B------:R-:W-:Y:S02]  /*4cd0*/  @UP1 ULDC.64 UR18, c[0x0][0x9e8] ;  /* 0x00027a0000121ab9 */ /* 0x000fe40000000a00 */
[----:B------:R-:W-:-:S04]  /*4ce0*/  UIMAD.WIDE.U32 UR6, UR11, UR18, URZ ;  /* 0x000000120b0672a5 */ /* 0x000fc8000f8e003f */
[----:B------:R-:W-:-:S12]  /*4cf0*/  @UP1 USHF.R.U32.HI UR11, URZ, UR19, UR7 ;  /* 0x000000133f0b1299 */ /* 0x000fd80008011607 */
.L_x_11624:
[----:B------:R-:W-:-:S04]  /*4d00*/  UIMAD UR11, UR11, UR15, UR15 ;  /* 0x0000000f0b0b72a4 */ /* 0x000fc8000f8e020f */
[----:B------:R-:W-:-:S04]  /*4d10*/  UISETP.LT.AND UP1, UPT, UR14, UR11, UPT ;  /* 0x0000000b0e00728c */ /* 0x000fc8000bf21270 */
[----:B------:R-:W-:-:S12]  /*4d20*/  USEL UR14, UR14, UR11, UP1 ;  /* 0x0000000b0e0e7287 */ /* 0x000fd80008800000 */
.L_x_11622:
        /* <DEDUP_REMOVED lines=11> */
.L_x_11642:
[----:B------:R-:W-:-:S04]  /*4de0*/  UIADD3 UR37, UR37, 0x1, URZ ;  /* 0x0000000125257890 */ /* 0x000fc8000fffe03f */
[----:B------:R-:W-:-:S04]  /*4df0*/  UISETP.NE.AND UP1, UPT, UR37, 0x2, UPT ;  /* 0x000000022500788c */ /* 0x000fc8000bf25270 */
[----:B------:R-:W-:Y:S02]  /*4e00*/  USEL UR6, URZ, 0x1, UP1 ;  /* 0x000000013f067887 */ /* 0x000fe40008800000 */
[----:B------:R-:W-:Y:S02]  /*4e10*/  USEL UR37, UR37, URZ, UP1 ;  /* 0x0000003f25257287 */ /* 0x000fe40008800000 */
[----:B------:R-:W-:Y:S01]  /*4e20*/  ULOP3.LUT UR38, UR38, UR6, URZ, 0x3c, !UPT ;  /* 0x0000000626267292 */ /* 0x000fe2000f8e3c3f */
[----:B0-----:R-:W-:Y:S11]  /*4e30*/  @!P0 BRA `(.L_x_11626) ;  /* 0x0000000000048947 */ /* 0x001ff60003800000 */
[----:B------:R-:W-:Y:S01]  /*4e40*/  BPT.TRAP 0x1 ;  /* 0x000000040000795c */ /* 0x000fe20000300000 */
.L_x_11626:
        /* <DEDUP_REMOVED lines=9> */
.L_x_11627:
[----:B-1----:R-:W-:Y:S05]  /*4ee0*/  @P1 BRA `(.L_x_11628) ;  /* 0x0000000000081947 */ /* 0x002fea0003800000 */
[----:B------:R-:W1:Y:S02]  /*4ef0*/  SYNCS.PHASECHK.TRANS64.TRYWAIT P1, [UR28+0x22830], R8 ;  /* 0x02283008ff0075a7 */ /* 0x000e64000802015c */
[----:B-1----:R-:W-:Y:S05]  /*4f00*/  @!P1 BRA `(.L_x_11629) ;  /* 0x0000012c00849947 */ /* 0x002fea0003800000 */
.L_x_11628:
        /* <DEDUP_REMOVED lines=14> */
[----:B--2---:R-:W-:Y:S02]  /*4ff0*/  LOP3.LUT P1, RZ, R11, 0x7f, RZ, 0xc0, !PT ;  /* 0x0000007f0bff7812 */ /* 0x004fe4000782c0ff */
[----:B------:R-:W-:Y:S01]  /*5000*/  SHF.R.U32.HI R11, RZ, 0x7, R11 ;  /* 0x00000007ff0b7819 */ /* 0x000fe2000001160b */
        /* <DEDUP_REMOVED lines=24> */
[----:B------:R-:W-:Y:S01]  /*5190*/  IMAD.U32 R177, RZ, RZ, UR28 ;  /* 0x0000001cffb17e24 */ /* 0x000fe2000f8e00ff */
[----:B---3--:R-:W-:Y:S01]  /*51a0*/  @P2 SHF.R.U32.HI R194, RZ, R10, R7 ;  /* 0x0000000affc22219 */ /* 0x008fe20000011607 */
        /* <DEDUP_REMOVED lines=46> */
[----:B------:R-:W3:Y:S04]  /*5490*/  MUFU.TANH R13, R13 ;  /* 0x0000000d000d7308 */ /* 0x000ee80000002400 */
[----:B------:R-:W-:-:S04]  /*54a0*/  IADD3 R11, -R16, R11, R17 ;  /* 0x0000000b100b7210 */ /* 0x000fc80007ffe111 */
        /* <DEDUP_REMOVED lines=64> */
.L_x_11632:
[----:B------:R-:W-:-:S05]  /*58b0*/  IMAD.U32 R214, RZ, RZ, UR25 ;  /* 0x00000019ffd67e24 */ /* 0x000fca000f8e00ff */
[----:B------:R-:W-:-:S13]  /*58c0*/  ISETP.NE.AND P1, PT, R214, 0x1, PT ;  /* 0x00000001d600780c */ /* 0x000fda0003f25270 */
[----:B------:R-:W1:Y:S02]  /*58d0*/  @P1 LDC.64 R10, c[0x0][0x9e8] ;  /* 0x00027a00ff0a1b82 */ /* 0x000e640000000a00 */
[----:B-1----:R-:W-:-:S05]  /*58e0*/  @P1 IMAD.HI.U32 R10, R213, R10, RZ ;  /* 0x0000000ad50a1227 */ /* 0x002fca00078e00ff */
[----:B------:R-:W-:-:S07]  /*58f0*/  @P1 SHF.R.U32.HI R213, RZ, R11, R10 ;  /* 0x0000000bffd51219 */ /* 0x000fce000001160a */
.L_x_11633:
[----:B------:R-:W-:Y:S05]  /*5900*/  BSYNC B0 ;  /* 0x0000000000007941 */ /* 0x000fea0003800000 */
.L_x_11631:
[----:B------:R-:W-:-:S04]  /*5910*/  IMAD R10, R18, -0x2, R189 ;  /* 0xfffffffe120a7824 */ /* 0x000fc800078e02bd */
[----:B------:R-:W-:-:S05]  /*5920*/  IMAD R10, R213, R214, R10 ;  /* 0x000000d6d50a7224 */ /* 0x000fca00078e020a */
[----:B------:R-:W-:Y:S02]  /*5930*/  VIADDMNMX R197, R10, R214, R197, PT ;  /* 0x000000d60ac57246 */ /* 0x000fe400038001c5 */
[----:B------:R-:W-:-:S07]  /*5940*/  VIMNMX R196, R196, R10, !PT ;  /* 0x0000000ac4c47248 */ /* 0x000fce0007fe0100 */
.L_x_11630:
[----:B------:R-:W2:Y:S01]  /*5950*/  LDL.LU R213, [R1] ;  /* 0x0000000001d57983 */ /* 0x000ea20000300800 */
[C---:B------:R-:W-:Y:S02]  /*5960*/  ISETP.GE.AND P2, PT, R189.reuse, 0x1, PT ;  /* 0x00000001bd00780c */ /* 0x040fe40003f46270 */
[C---:B------:R-:W-:Y:S02]  /*5970*/  ISETP.GE.AND P1, PT, R189.reuse, 0x2, PT ;  /* 0x00000002bd00780c */ /* 0x040fe40003f26270 */
[----:B------:R-:W-:Y:S02]  /*5980*/  ISETP.GT.AND P3, PT, R196, RZ, !P2 ;  /* 0x000000ffc400720c */ /* 0x000fe40005764270 */
[----:B------:R-:W-:Y:S02]  /*5990*/  ISETP.GE.AND P4, PT, R189, 0x9, PT ;  /* 0x00000009bd00780c */ /* 0x000fe40003f86270 */
[----:B------:R-:W-:-:S04]  /*59a0*/  ISETP.LT.OR P3, PT, R197, 0x1, P3 ;  /* 0x00000001c500780c */ /* 0x000fc80001f61670 */
[----:B------:R-:W-:Y:S02]  /*59b0*/  FSEL R214, R13, -INF , !P3 ;  /* 0xff8000000dd67808 */ /* 0x000fe40005800000 */
[----:B------:R-:W-:Y:S01]  /*59c0*/  ISETP.GE.AND P3, PT, R189, 0xa, PT ;  /* 0x0000000abd00780c */ /* 0x000fe20003f66270 */
[----:B------:R-:W1:Y:S02]  /*59d0*/  SHFL.IDX PT, R13, R194, 0x1, 0x1c1f ;  /* 0x003c1f00c20d7f89 */ /* 0x000e6400000e0000 */
[--C-:B-1----:R-:W-:Y:S02]  /*59e0*/  IMAD.IADD R199, R199, 0x1, R13.reuse ;  /* 0x00000001c7c77824 */ /* 0x102fe400078e020d */
[----:B------:R-:W-:Y:S01]  /*59f0*/  IMAD.IADD R198, R198, 0x1, R13 ;  /* 0x00000001c6c67824 */ /* 0x000fe200078e020d */
[----:B--2---:R-:W-:-:S04]  /*5a00*/  LOP3.LUT R213, R213, 0xfffbffff, RZ, 0xc0, !PT ;  /* 0xfffbffffd5d57812 */ /* 0x004fc800078ec0ff */
[----:B------:R-:W-:Y:S02]  /*5a10*/  @P2 LOP3.LUT R213, R213, 0x40000, RZ, 0xfc, !PT ;  /* 0x00040000d5d52812 */ /* 0x000fe400078efcff */
[----:B------:R-:W-:Y:S02]  /*5a20*/  ISETP.GT.AND P2, PT, R196, 0x1, !P1 ;  /* 0x00000001c400780c */ /* 0x000fe40004f44270 */
[----:B------:R-:W-:Y:S02]  /*5a30*/  LOP3.LUT R213, R213, 0xfffffffd, RZ, 0xc0, !PT ;  /* 0xfffffffdd5d57812 */ /* 0x000fe400078ec0ff */
[----:B------:R-:W-:Y:S02]  /*5a40*/  ISETP.LT.OR P2, PT, R197, 0x2, P2 ;  /* 0x00000002c500780c */ /* 0x000fe40001741670 */
[----:B------:R-:W-:Y:S02]  /*5a50*/  @P4 LOP3.LUT R213, R213, 0x2, RZ, 0xfc, !PT ;  /* 0x00000002d5d54812 */ /* 0x000fe400078efcff */
[----:B------:R-:W-:-:S02]  /*5a60*/  FSEL R14, R14, -INF , !P2 ;  /* 0xff8000000e0e7808 */ /* 0x000fc40005000000 */
[C---:B------:R-:W-:Y:S02]  /*5a70*/  ISETP.GT.AND P2, PT, R196.reuse, 0x8, !P4 ;  /* 0x00000008c400780c */ /* 0x040fe40006744270 */
[----:B------:R-:W-:Y:S02]  /*5a80*/  LOP3.LUT R213, R213, 0xfffffffb, RZ, 0xc0, !PT ;  /* 0xfffffffbd5d57812 */ /* 0x000fe400078ec0ff */
[----:B------:R-:W-:Y:S02]  /*5a90*/  ISETP.LT.OR P2, PT, R197, 0x9, P2 ;  /* 0x00000009c500780c */ /* 0x000fe40001741670 */
[----:B------:R-:W-:Y:S02]  /*5aa0*/  @P3 LOP3.LUT R213, R213, 0x4, RZ, 0xfc, !PT ;  /* 0x00000004d5d53812 */ /* 0x000fe400078efcff */
[----:B0-----:R-:W-:Y:S02]  /*5ab0*/  FSEL R21, R21, -INF , !P2 ;  /* 0xff80000015157808 */ /* 0x001fe40005000000 */
[----:B------:R-:W-:-:S02]  /*5ac0*/  ISETP.GT.AND P2, PT, R196, 0x9, !P3 ;  /* 0x00000009c400780c */ /* 0x000fc40005f44270 */
[----:B------:R-:W-:Y:S02]  /*5ad0*/  ISETP.GE.AND P3, PT, R189, 0x11, PT ;  /* 0x00000011bd00780c */ /* 0x000fe40003f66270 */
[----:B------:R-:W-:Y:S02]  /*5ae0*/  ISETP.LT.OR P2, PT, R197, 0xa, P2 ;  /* 0x0000000ac500780c */ /* 0x000fe40001741670 */
[----:B------:R-:W-:Y:S02]  /*5af0*/  LOP3.LUT R213, R213, 0xfffffff7, RZ, 0xc0, !PT ;  /* 0xfffffff7d5d57812 */ /* 0x000fe400078ec0ff */
        /* <DEDUP_REMOVED lines=108> */
[----:B------:R-:W-:-:S03]  /*61c0*/  ISETP.GT.AND P6, PT, R196, 0x59, !P6 ;  /* 0x00000059c400780c */ /* 0x000fc600077c4270 */
[----:B------:R0:W-:Y:S01]  /*61d0*/  STL [R1], R213 ;  /* 0x000000d501007387 */ /* 0x0001e20000100800 */
[----:B------:R-:W-:-:S04]  /*61e0*/  ISETP.LT.OR P6, PT, R197, 0x5a, P6 ;  /* 0x0000005ac500780c */ /* 0x000fc800037c1670 */
[----:B------:R-:W-:Y:S02]  /*61f0*/  FSEL R195, R195, -INF , !P6 ;  /* 0xff800000c3c37808 */ /* 0x000fe40007000000 */
[----:B------:R-:W-:-:S13]  /*6200*/  PLOP3.LUT P6, PT, PT, PT, UP0, 0x40, 0x0 ;  /* 0x000000000000781c */ /* 0x000fda0003fce808 */
[----:B0-----:R-:W-:Y:S05]  /*6210*/  @P6 BRA `(.L_x_11634) ;  /* 0x0000000000586947 */ /* 0x001fea0003800000 */
        /* <DEDUP_REMOVED lines=12> */
.L_x_11636:
[----:B------:R-:W-:-:S05]  /*62e0*/  IMAD.U32 R194, RZ, RZ, UR25 ;  /* 0x00000019ffc27e24 */ /* 0x000fca000f8e00ff */
[----:B------:R-:W-:-:S13]  /*62f0*/  ISETP.NE.AND P6, PT, R194, 0x1, PT ;  /* 0x00000001c200780c */ /* 0x000fda0003fc5270 */
[----:B------:R-:W0:Y:S02]  /*6300*/  @P6 LDC.64 R10, c[0x0][0x9e8] ;  /* 0x00027a00ff0a6b82 */ /* 0x000e240000000a00 */
[----:B0-----:R-:W-:-:S05]  /*6310*/  @P6 IMAD.HI.U32 R10, R13, R10, RZ ;  /* 0x0000000a0d0a6227 */ /* 0x001fca00078e00ff */
[----:B------:R-:W-:-:S07]  /*6320*/  @P6 SHF.R.U32.HI R13, RZ, R11, R10 ;  /* 0x0000000bff0d6219 */ /* 0x000fce000001160a */
.L_x_11637:
[----:B------:R-:W-:Y:S05]  /*6330*/  BSYNC B0 ;  /* 0x0000000000007941 */ /* 0x000fea0003800000 */
.L_x_11635:
[----:B------:R-:W-:-:S04]  /*6340*/  IMAD R189, R18, -0x2, R189 ;  /* 0xfffffffe12bd7824 */ /* 0x000fc800078e02bd */
[----:B------:R-:W-:-:S05]  /*6350*/  IMAD R13, R13, R194, R189 ;  /* 0x000000c20d0d7224 */ /* 0x000fca00078e02bd */
[----:B------:R-:W-:Y:S02]  /*6360*/  VIADDMNMX R199, R13, R194, R199, PT ;  /* 0x000000c20dc77246 */ /* 0x000fe400038001c7 */
[----:B------:R-:W-:-:S07]  /*6370*/  VIMNMX R198, R198, R13, !PT ;  /* 0x0000000dc6c67248 */ /* 0x000fce0007fe0100 */
.L_x_11634:
        /* <DEDUP_REMOVED lines=156> */
[----:B------:R-:W-:Y:S01]  /*6d40*/  FFMA.FTZ R193, R193, UR10, -R11 ;  /* 0x0000000ac1c17c23 */ /* 0x000fe2000801080b */
        /* <DEDUP_REMOVED lines=17> */
[----:B------:R-:W-:Y:S01]  /*6e60*/  MUFU.EX2 R164, R164 ;  /* 0x000000a400a47308 */ /* 0x000fe20000000800 */
[----:B------:R-:W-:Y:S01]  /*6e70*/  FSEL R152, R192, -INF , !P2 ;  /* 0xff800000c0987808 */ /* 0x000fe20005000000 */
[--C-:B------:R-:W-:Y:S01]  /*6e80*/  FFMA.FTZ R192, R176, UR10, -R11.reuse ;  /* 0x0000000ab0c07c23 */ /* 0x100fe2000801080b */
[----:B------:R-:W-:Y:S02]  /*6e90*/  FMNMX.FTZ R189, R191, R196, !PT ;  /* 0x000000c4bfbd7209 */ /* 0x000fe40007810000 */
[----:B------:R-:W-:Y:S02]  /*6ea0*/  FSEL R176, R10, RZ, P1 ;  /* 0x000000ff0ab07208 */ /* 0x000fe40000800000 */
[----:B------:R-:W-:Y:S01]  /*6eb0*/  FMNMX.FTZ R189, R152, R189, !PT ;  /* 0x000000bd98bd7209 */ /* 0x000fe20007810000 */
[----:B------:R-:W-:Y:S04]  /*6ec0*/  MUFU.EX2 R167, R167 ;  /* 0x000000a700a77308 */ /* 0x000fe80000000800 */
[----:B------:R-:W0:Y:S04]  /*6ed0*/  SHFL.BFLY PT, R196, R189, 0x2, 0x1f ;  /* 0x0c401f00bdc47f89 */ /* 0x000e2800000e0000 */
[----:B------:R-:W-:Y:S08]  /*6ee0*/  MUFU.EX2 R168, R168 ;  /* 0x000000a800a87308 */ /* 0x000ff00000000800 */
[----:B------:R-:W-:Y:S08]  /*6ef0*/  MUFU.EX2 R171, R171 ;  /* 0x000000ab00ab7308 */ /* 0x000ff00000000800 */
[----:B------:R-:W-:Y:S01]  /*6f00*/  MUFU.EX2 R172, R172 ;  /* 0x000000ac00ac7308 */ /* 0x000fe20000000800 */
[----:B0-----:R-:W-:Y:S01]  /*6f10*/  FMNMX.FTZ R196, R189, R196, !PT ;  /* 0x000000c4bdc47209 */ /* 0x001fe20007810000 */
[----:B------:R-:W-:Y:S01]  /*6f20*/  FFMA.FTZ R189, R190, UR10, -R11 ;  /* 0x0000000abebd7c23 */ /* 0x000fe2000801080b */
[----:B------:R-:W-:-:S05]  /*6f30*/  FADD.FTZ R190, -R176, R5 ;  /* 0x00000005b0be7221 */ /* 0x000fca0000010100 */
[----:B------:R-:W-:Y:S01]  /*6f40*/  MUFU.EX2 R5, R193 ;  /* 0x000000c100057308 */ /* 0x000fe20000000800 */
[----:B------:R-:W0:Y:S01]  /*6f50*/  SHFL.BFLY PT, R197, R196, 0x1, 0x1f ;  /* 0x0c201f00c4c57f89 */ /* 0x000e2200000e0000 */
[----:B------:R-:W-:-:S06]  /*6f60*/  FMUL.FTZ R190, R190, UR10 ;  /* 0x0000000abebe7c20 */ /* 0x000fcc0008410000 */
[----:B------:R-:W1:Y:S08]  /*6f70*/  MUFU.EX2 R190, R190 ;  /* 0x000000be00be7308 */ /* 0x000e700000000800 */
[----:B------:R-:W2:Y:S08]  /*6f80*/  MUFU.EX2 R175, R175 ;  /* 0x000000af00af7308 */ /* 0x000eb00000000800 */
[----:B------:R-:W3:Y:S01]  /*6f90*/  MUFU.EX2 R192, R192 ;  /* 0x000000c000c07308 */ /* 0x000ee20000000800 */
[----:B0-----:R-:W-:Y:S01]  /*6fa0*/  FMNMX.FTZ R176, R196, R197, !PT ;  /* 0x000000c5c4b07209 */ /* 0x001fe20007810000 */
[----:B------:R-:W-:Y:S01]  /*6fb0*/  FFMA.FTZ R196, R195, UR10, -R11 ;  /* 0x0000000ac3c47c23 */ /* 0x000fe2000801080b */
[----:B-1----:R-:W-:Y:S01]  /*6fc0*/  FFMA.FTZ R11, R190, R2, R13 ;  /* 0x00000002be0b7223 */ /* 0x002fe2000001000d */
[-C--:B------:R-:W-:Y:S01]  /*6fd0*/  FMUL.FTZ R24, R24, R190.reuse ;  /* 0x000000be18187220 */ /* 0x080fe20000410000 */
[C---:B------:R-:W-:Y:S01]  /*6fe0*/  FSETP.NEU.FTZ.AND P1, PT, R176.reuse, -INF , PT ;  /* 0xff800000b000780b */ /* 0x040fe20003f3d000 */
[----:B------:R-:W-:Y:S01]  /*6ff0*/  FMUL.FTZ R197, R176, UR10 ;  /* 0x0000000ab0c57c20 */ /* 0x000fe20008410000 */
[----:B------:R-:W-:Y:S01]  /*7000*/  FADD.FTZ R2, R14, R11 ;  /* 0x0000000b0e027221 */ /* 0x000fe20000010000 */
[----:B------:R-:W0:Y:S01]  /*7010*/  MUFU.EX2 R180, R180 ;  /* 0x000000b400b47308 */ /* 0x000e220000000800 */
[-C--:B------:R-:W-:Y:S01]  /*7020*/  FMUL.FTZ R25, R25, R190.reuse ;  /* 0x000000be19197220 */ /* 0x080fe20000410000 */
[-C--:B------:R-:W-:Y:S01]  /*7030*/  FMUL.FTZ R28, R28, R190.reuse ;  /* 0x000000be1c1c7220 */ /* 0x080fe20000410000 */
[----:B------:R-:W-:Y:S01]  /*7040*/  FSEL R195, R197, RZ, P1 ;  /* 0x000000ffc5c37208 */ /* 0x000fe20000800000 */
[-C--:B------:R-:W-:Y:S01]  /*7050*/  FMUL.FTZ R29, R29, R190.reuse ;  /* 0x000000be1d1d7220 */ /* 0x080fe20000410000 */
[-C--:B------:R-:W-:Y:S01]  /*7060*/  FMUL.FTZ R32, R32, R190.reuse ;  /* 0x000000be20207220 */ /* 0x080fe20000410000 */
[-C--:B------:R-:W-:Y:S01]  /*7070*/  FMUL.FTZ R33, R33, R190.reuse ;  /* 0x000000be21217220 */ /* 0x080fe20000410000 */
[-C--:B------:R-:W-:Y:S01]  /*7080*/  FMUL.FTZ R36, R36, R190.reuse ;  /* 0x000000be24247220 */ /* 0x080fe20000410000 */
[--C-:B------:R-:W-:Y:S01]  /*7090*/  FFMA.FTZ R11, R15, UR10, -R195.reuse ;  /* 0x0000000a0f0b7c23 */ /* 0x100fe200080108c3 */
[----:B------:R-:W-:Y:S01]  /*70a0*/  FADD.FTZ R15, R21, R2 ;  /* 0x00000002150f7221 */ /* 0x000fe20000010000 */
[--C-:B------:R-:W-:Y:S01]  /*70b0*/  FFMA.FTZ R193, R157, UR10, -R195.reuse ;  /* 0x0000000a9dc17c23 */ /* 0x100fe200080108c3 */
[----:B------:R-:W-:Y:S01]  /*70c0*/  FFMA.FTZ R198, R154, UR10, -R195 ;  /* 0x0000000a9ac67c23 */ /* 0x000fe200080108c3 */
[----:B------:R-:W1:Y:S01]  /*70d0*/  MUFU.EX2 R181, R181 ;  /* 0x000000b500b57308 */ /* 0x000e620000000800 */
[----:B------:R-:W-:Y:S01]  /*70e0*/  FADD.FTZ R2, R194, R15 ;  /* 0x0000000fc2027221 */ /* 0x000fe20000010000 */
[--C-:B------:R-:W-:Y:S01]  /*70f0*/  FFMA.FTZ R199, R165, UR10, -R195.reuse ;  /* 0x0000000aa5c77c23 */ /* 0x100fe200080108c3 */
[--C-:B------:R-:W-:Y:S01]  /*7100*/  FFMA.FTZ R162, R162, UR10, -R195.reuse ;  /* 0x0000000aa2a27c23 */ /* 0x100fe200080108c3 */
[--C-:B------:R-:W-:Y:S01]  /*7110*/  FFMA.FTZ R9, R9, UR10, -R195.reuse ;  /* 0x0000000a09097c23 */ /* 0x100fe200080108c3 */
[----:B------:R-:W-:Y:S01]  /*7120*/  FADD.FTZ R15, R155, R2 ;  /* 0x000000029b0f7221 */ /* 0x000fe20000010000 */
[--C-:B------:R-:W-:Y:S01]  /*7130*/  FFMA.FTZ R12, R12, UR10, -R195.reuse ;  /* 0x0000000a0c0c7c23 */ /* 0x100fe200080108c3 */
[----:B------:R-:W-:Y:S01]  /*7140*/  FFMA.FTZ R20, R20, UR10, -R195 ;  /* 0x0000000a14147c23 */ /* 0x000fe200080108c3 */
[----:B------:R-:W-:Y:S01]  /*7150*/  MUFU.EX2 R184, R184 ;  /* 0x000000b800b87308 */ /* 0x000fe20000000800 */
        /* <DEDUP_REMOVED lines=17> */
[----:B------:R-:W-:Y:S01]  /*7270*/  FSEL R153, R176, RZ, P1 ;  /* 0x000000ffb0997208 */ /* 0x000fe20000800000 */
[----:B------:R-:W-:Y:S01]  /*7280*/  FFMA.FTZ R191, R191, UR10, -R195 ;  /* 0x0000000abfbf7c23 */ /* 0x000fe200080108c3 */
[----:B------:R-:W-:Y:S01]  /*7290*/  F2FP.BF16.F32.PACK_AB R156, R156, R155 ;  /* 0x0000009b9c9c723e */ /* 0x000fe200000010ff */
[----:B------:R-:W-:Y:S01]  /*72a0*/  FADD.FTZ R157, R167, R2 ;  /* 0x00000002a79d7221 */ /* 0x000fe20000010000 */
[-C--:B------:R-:W-:Y:S01]  /*72b0*/  FMUL.FTZ R37, R37, R190.reuse ;  /* 0x000000be25257220 */ /* 0x080fe20000410000 */
[----:B------:R-:W-:Y:S01]  /*72c0*/  FADD.FTZ R2, -R153, R4 ;  /* 0x0000000499027221 */ /* 0x000fe20000010100 */
[----:B------:R-:W-:Y:S01]  /*72d0*/  MUFU.EX2 R189, R189 ;  /* 0x000000bd00bd7308 */ /* 0x000fe20000000800 */
[----:B------:R-:W-:Y:S01]  /*72e0*/  FADD.FTZ R154, R168, R157 ;  /* 0x0000009da89a7221 */ /* 0x000fe20000010000 */
[--C-:B------:R-:W-:Y:S01]  /*72f0*/  FFMA.FTZ R4, R158, UR10, -R195.reuse ;  /* 0x0000000a9e047c23 */ /* 0x100fe200080108c3 */
[----:B------:R-:W-:Y:S01]  /*7300*/  FFMA.FTZ R157, R174, UR10, -R195 ;  /* 0x0000000aae9d7c23 */ /* 0x000fe200080108c3 */
[-C--:B------:R-:W-:Y:S01]  /*7310*/  FMUL.FTZ R40, R40, R190.reuse ;  /* 0x000000be28287220 */ /* 0x080fe20000410000 */
[----:B------:R-:W-:Y:S01]  /*7320*/  FADD.FTZ R153, R171, R154 ;  /* 0x0000009aab997221 */ /* 0x000fe20000010000 */
[-C--:B------:R-:W-:Y:S01]  /*7330*/  FMUL.FTZ R41, R41, R190.reuse ;  /* 0x000000be29297220 */ /* 0x080fe20000410000 */
[-C--:B------:R-:W-:Y:S01]  /*7340*/  FMUL.FTZ R44, R44, R190.reuse ;  /* 0x000000be2c2c7220 */ /* 0x080fe20000410000 */
[----:B------:R-:W4:Y:S01]  /*7350*/  MUFU.EX2 R196, R196 ;  /* 0x000000c400c47308 */ /* 0x000f220000000800 */
[----:B------:R-:W-:Y:S01]  /*7360*/  FADD.FTZ R154, R172, R153 ;  /* 0x00000099ac9a7221 */ /* 0x000fe20000010000 */
[----:B------:R-:W-:Y:S01]  /*7370*/  FFMA.FTZ R153, R170, UR10, -R195 ;  /* 0x0000000aaa997c23 */ /* 0x000fe200080108c3 */
[-C--:B------:R-:W-:Y:S01]  /*7380*/  FMUL.FTZ R45, R45, R190.reuse ;  /* 0x000000be2d2d7220 */ /* 0x080fe20000410000 */
[-C--:B------:R-:W-:Y:S01]  /*7390*/  FMUL.FTZ R48, R48, R190.reuse ;  /* 0x000000be30307220 */ /* 0x080fe20000410000 */
[----:B--2---:R-:W-:Y:S01]  /*73a0*/  FADD.FTZ R165, R175, R154 ;  /* 0x0000009aafa57221 */ /* 0x004fe20000010000 */
[-C--:B------:R-:W-:Y:S01]  /*73b0*/  FMUL.FTZ R49, R49, R190.reuse ;  /* 0x000000be31317220 */ /* 0x080fe20000410000 */
[-C--:B------:R-:W-:Y:S01]  /*73c0*/  FMUL.FTZ R52, R52, R190.reuse ;  /* 0x000000be34347220 */ /* 0x080fe20000410000 */
[----:B------:R-:W-:Y:S01]  /*73d0*/  MUFU.EX2 R9, R9 ;  /* 0x0000000900097308 */ /* 0x000fe20000000800 */
[----:B---3--:R-:W-:Y:S01]  /*73e0*/  FADD.FTZ R213, R192, R165 ;  /* 0x000000a5c0d57221 */ /* 0x008fe20000010000 */
[--C-:B------:R-:W-:Y:S01]  /*73f0*/  FFMA.FTZ R165, R182, UR10, -R195.reuse ;  /* 0x0000000ab6a57c23 */ /* 0x100fe200080108c3 */
[----:B------:R-:W-:Y:S01]  /*7400*/  FFMA.FTZ R195, R152, UR10, -R195 ;  /* 0x0000000a98c37c23 */ /* 0x000fe200080108c3 */
[----:B------:R-:W-:Y:S01]  /*7410*/  F2FP.BF16.F32.PACK_AB R152, R14, R13 ;  /* 0x0000000d0e98723e */ /* 0x000fe200000010ff */
[----:B0-----:R-:W-:Y:S01]  /*7420*/  FADD.FTZ R154, R180, R213 ;  /* 0x000000d5b49a7221 */ /* 0x001fe20000010000 */
[-C--:B------:R-:W-:Y:S01]  /*7430*/  FMUL.FTZ R53, R53, R190.reuse ;  /* 0x000000be35357220 */ /* 0x080fe20000410000 */
[-C--:B------:R-:W-:Y:S01]  /*7440*/  FMUL.FTZ R56, R56, R190.reuse ;  /* 0x000000be38387220 */ /* 0x080fe20000410000 */
[----:B------:R0:W-:Y:S01]  /*7450*/  MUFU.EX2 R182, R162 ;  /* 0x000000a200b67308 */ /* 0x0001e20000000800 */
[----:B-1----:R-:W-:Y:S01]  /*7460*/  FADD.FTZ R213, R181, R154 ;  /* 0x0000009ab5d57221 */ /* 0x002fe20000010000 */
[----:B------:R-:W-:Y:S01]  /*7470*/  F2FP.BF16.F32.PACK_AB R154, R194, R21 ;  /* 0x00000015c29a723e */ /* 0x000fe200000010ff */
[-C--:B------:R-:W-:Y:S01]  /*7480*/  FMUL.FTZ R57, R57, R190.reuse ;  /* 0x000000be39397220 */ /* 0x080fe20000410000 */
[----:B----4-:R-:W-:Y:S01]  /*7490*/  F2FP.BF16.F32.PACK_AB R174, R196, R5 ;  /* 0x00000005c4ae723e */ /* 0x010fe200000010ff */
[----:B------:R-:W-:Y:S01]  /*74a0*/  FADD.FTZ R158, R184, R213 ;  /* 0x000000d5b89e7221 */ /* 0x000fe20000010000 */
[-C--:B------:R-:W-:Y:S01]  /*74b0*/  FMUL.FTZ R60, R60, R190.reuse ;  /* 0x000000be3c3c7220 */ /* 0x080fe20000410000 */
[----:B------:R-:W-:Y:S01]  /*74c0*/  FMUL.FTZ R61, R61, R190 ;  /* 0x000000be3d3d7220 */ /* 0x000fe20000410000 */
[----:B------:R-:W-:Y:S01]  /*74d0*/  MUFU.EX2 R12, R12 ;  /* 0x0000000c000c7308 */ /* 0x000fe20000000800 */
[----:B0-----:R-:W-:Y:S01]  /*74e0*/  F2FP.BF16.F32.PACK_AB R162, R168, R167 ;  /* 0x000000a7a8a2723e */ /* 0x001fe200000010ff */
[----:B------:R-:W-:Y:S01]  /*74f0*/  FADD.FTZ R21, R185, R158 ;  /* 0x0000009eb9157221 */ /* 0x000fe20000010000 */
[----:B------:R-:W-:Y:S01]  /*7500*/  F2FP.BF16.F32.PACK_AB R168, R181, R180 ;  /* 0x000000b4b5a8723e */ /* 0x000fe200000010ff */
[----:B------:R-:W-:Y:S01]  /*7510*/  FMUL.FTZ R180, R2, UR10 ;  /* 0x0000000a02b47c20 */ /* 0x000fe20008410000 */
[----:B------:R-:W-:Y:S01]  /*7520*/  F2FP.BF16.F32.PACK_AB R158, R160, R159 ;  /* 0x0000009fa09e723e */ /* 0x000fe200000010ff */
[----:B------:R-:W-:Y:S01]  /*7530*/  FADD.FTZ R166, R188, R21 ;  /* 0x00000015bca67221 */ /* 0x000fe20000010000 */
[----:B------:R-:W-:Y:S01]  /*7540*/  F2FP.BF16.F32.PACK_AB R160, R164, R163 ;  /* 0x000000a3a4a0723e */ /* 0x000fe200000010ff */
[----:B------:R-:W-:Y:S01]  /*7550*/  MUFU.EX2 R11, R11 ;  /* 0x0000000b000b7308 */ /* 0x000fe20000000800 */
[----:B------:R-:W-:Y:S01]  /*7560*/  F2FP.BF16.F32.PACK_AB R164, R172, R171 ;  /* 0x000000abaca4723e */ /* 0x000fe200000010ff */
[C---:B------:R-:W-:Y:S01]  /*7570*/  FADD.FTZ R170, R189.reuse, R166 ;  /* 0x000000a6bdaa7221 */ /* 0x040fe20000010000 */
[----:B------:R-:W-:Y:S01]  /*7580*/  F2FP.BF16.F32.PACK_AB R172, R189, R188 ;  /* 0x000000bcbdac723e */ /* 0x000fe200000010ff */
[----:B------:R-:W-:Y:S01]  /*7590*/  FMUL.FTZ R64, R64, R190 ;  /* 0x000000be40407220 */ /* 0x000fe20000410000 */
[----:B------:R-:W-:Y:S01]  /*75a0*/  F2FP.BF16.F32.PACK_AB R166, R192, R175 ;  /* 0x000000afc0a6723e */ /* 0x000fe200000010ff */
[----:B------:R-:W-:Y:S01]  /*75b0*/  FADD.FTZ R21, R5, R170 ;  /* 0x000000aa05157221 */ /* 0x000fe20000010000 */
[----:B------:R-:W-:Y:S01]  /*75c0*/  F2FP.BF16.F32.PACK_AB R170, R185, R184 ;  /* 0x000000b8b9aa723e */ /* 0x000fe200000010ff */
[----:B------:R-:W0:Y:S01]  /*75d0*/  MUFU.EX2 R180, R180 ;  /* 0x000000b400b47308 */ /* 0x000e220000000800 */
[-C--:B------:R-:W-:Y:S01]  /*75e0*/  FMUL.FTZ R65, R65, R190.reuse ;  /* 0x000000be41417220 */ /* 0x080fe20000410000 */
[----:B------:R-:W-:Y:S01]  /*75f0*/  FADD.FTZ R2, R196, R21 ;  /* 0x00000015c4027221 */ /* 0x000fe20000010000 */
        /* <DEDUP_REMOVED lines=15> */
[-C--:B------:R-:W-:Y:S01]  /*76f0*/  FMUL.FTZ R92, R92, R190.reuse ;  /* 0x000000be5c5c7220 */ /* 0x080fe20000410000 */
[-C--:B------:R-:W-:Y:S01]  /*7700*/  FMUL.FTZ R93, R93, R190.reuse ;  /* 0x000000be5d5d7220 */ /* 0x080fe20000410000 */
[-C--:B------:R-:W-:Y:S01]  /*7710*/  FMUL.FTZ R96, R96, R190.reuse ;  /* 0x000000be60607220 */ /* 0x080fe20000410000 */
[----:B------:R-:W-:Y:S01]  /*7720*/  FADD.FTZ R0, R12, R5 ;  /* 0x000000050c007221 */ /* 0x000fe20000010000 */
[-C--:B------:R-:W-:Y:S01]  /*7730*/  FMUL.FTZ R97, R97, R190.reuse ;  /* 0x000000be61617220 */ /* 0x080fe20000410000 */
[-C--:B------:R-:W-:Y:S01]  /*7740*/  FMUL.FTZ R100, R100, R190.reuse ;  /* 0x000000be64647220 */ /* 0x080fe20000410000 */
[----:B------:R-:W0:Y:S01]  /*7750*/  MUFU.EX2 R198, R198 ;  /* 0x000000c600c67308 */ /* 0x000e220000000800 */
[----:B------:R-:W-:Y:S01]  /*7760*/  FADD.FTZ R5, R11, R0 ;  /* 0x000000000b057221 */ /* 0x000fe20000010000 */
[-C--:B------:R-:W-:Y:S01]  /*7770*/  FMUL.FTZ R101, R101, R190.reuse ;  /* 0x000000be65657220 */ /* 0x080fe20000410000 */
[-C--:B------:R-:W-:Y:S01]  /*7780*/  FMUL.FTZ R104, R104, R190.reuse ;  /* 0x000000be68687220 */ /* 0x080fe20000410000 */
[-C--:B------:R-:W-:Y:S01]  /*7790*/  FMUL.FTZ R105, R105, R190.reuse ;  /* 0x000000be69697220 */ /* 0x080fe20000410000 */
[----:B-1----:R-:W-:Y:S01]  /*77a0*/  FADD.FTZ R188, R20, R5 ;  /* 0x0000000514bc7221 */ /* 0x002fe20000010000 */
        /* <DEDUP_REMOVED lines=30> */
[----:B------:R-:W-:Y:S01]  /*7990*/  FMUL.FTZ R149, R149, R190 ;  /* 0x000000be95957220 */ /* 0x000fe20000410000 */
[----:B------:R-:W-:Y:S01]  /*79a0*/  F2FP.BF16.F32.PACK_AB R155, R20, R11 ;  /* 0x0000000b149b723e */ /* 0x000fe200000010ff */
[-C--:B------:R-:W-:Y:S01]  /*79b0*/  FMUL.FTZ R26, R26, R180.reuse ;  /* 0x000000b41a1a7220 */ /* 0x080fe20000410000 */
[-C--:B------:R-:W-:Y:S01]  /*79c0*/  FMUL.FTZ R27, R27, R180.reuse ;  /* 0x000000b41b1b7220 */ /* 0x080fe20000410000 */
[----:B------:R-:W2:Y:S01]  /*79d0*/  MUFU.EX2 R14, R197 ;  /* 0x000000c5000e7308 */ /* 0x000ea20000000800 */
[----:B0-----:R-:W-:Y:S01]  /*79e0*/  FADD.FTZ R5, R161, R188 ;  /* 0x000000bca1057221 */ /* 0x001fe20000010000 */
[----:B------:R-:W-:Y:S01]  /*79f0*/  F2FP.BF16.F32.PACK_AB R161, R182, R161 ;  /* 0x000000a1b6a1723e */ /* 0x000fe200000010ff */
[-C--:B------:R-:W-:Y:S01]  /*7a00*/  FMUL.FTZ R30, R30, R180.reuse ;  /* 0x000000b41e1e7220 */ /* 0x080fe20000410000 */
[-C--:B------:R-:W-:Y:S01]  /*7a10*/  FMUL.FTZ R31, R31, R180.reuse ;  /* 0x000000b41f1f7220 */ /* 0x080fe20000410000 */
[----:B------:R-:W-:Y:S01]  /*7a20*/  FADD.FTZ R188, R182, R5 ;  /* 0x00000005b6bc7221 */ /* 0x000fe20000010000 */
        /* <DEDUP_REMOVED lines=22> */
[-C--:B------:R-:W-:Y:S01]  /*7b90*/  FMUL.FTZ R62, R62, R180.reuse ;  /* 0x000000b43e3e7220 */ /* 0x080fe20000410000 */
[-C--:B------:R-:W-:Y:S01]  /*7ba0*/  FMUL.FTZ R63, R63, R180.reuse ;  /* 0x000000b43f3f7220 */ /* 0x080fe20000410000 */
[-C--:B------:R-:W-:Y:S01]  /*7bb0*/  FMUL.FTZ R66, R66, R180.reuse ;  /* 0x000000b442427220 */ /* 0x080fe20000410000 */
[-C--:B------:R-:W-:Y:S01]  /*7bc0*/  FMUL.FTZ R67, R67, R180.reuse ;  /* 0x000000b443437220 */ /* 0x080fe20000410000 */
[----:B------:R0:W1:Y:S01]  /*7bd0*/  MUFU.EX2 R0, R157 ;  /* 0x0000009d00007308 */ /* 0x0000620000000800 */
[----:B---3--:R-:W-:Y:S01]  /*7be0*/  FADD.FTZ R192, R184, R5 ;  /* 0x00000005b8c07221 */ /* 0x008fe20000010000 */
        /* <DEDUP_REMOVED lines=15> */
[C---:B-1----:R-:W-:Y:S01]  /*7ce0*/  FADD.FTZ R5, R0.reuse, R5 ;  /* 0x0000000500057221 */ /* 0x042fe20000010000 */
[----:B------:R-:W-:Y:S01]  /*7cf0*/  F2FP.BF16.F32.PACK_AB R167, R0, R167 ;  /* 0x000000a700a7723e */ /* 0x000fe200000010ff */
        /* <DEDUP_REMOVED lines=14> */
[----:B-1----:R-:W-:Y:S01]  /*7de0*/  F2FP.BF16.F32.PACK_AB R165, R184, R169 ;  /* 0x000000a9b8a5723e */ /* 0x002fe200000010ff */
[----:B------:R-:W-:Y:S01]  /*7df0*/  FMUL.FTZ R115, R115, R180 ;  /* 0x000000b473737220 */ /* 0x000fe20000410000 */
[----:B0-----:R-:W-:Y:S01]  /*7e00*/  F2FP.BF16.F32.PACK_AB R169, R179, R178 ;  /* 0x000000b2b3a9723e */ /* 0x001fe200000010ff */
        /* <DEDUP_REMOVED lines=21> */
[----:B--2---:R-:W-:Y:S01]  /*7f60*/  FADD.FTZ R5, R171, R186 ;  /* 0x000000baab057221 */ /* 0x004fe20000010000 */
[----:B---3--:R-:W-:Y:S01]  /*7f70*/  F2FP.BF16.F32.PACK_AB R171, R188, R171 ;  /* 0x000000abbcab723e */ /* 0x008fe200000010ff */
[-C--:B------:R-:W-:Y:S01]  /*7f80*/  FMUL.FTZ R150, R150, R180.reuse ;  /* 0x000000b496967220 */ /* 0x080fe20000410000 */
[----:B------:R-:W-:Y:S01]  /*7f90*/  FMUL.FTZ R151, R151, R180 ;  /* 0x000000b497977220 */ /* 0x000fe20000410000 */
[----:B------:R-:W-:-:S03]  /*7fa0*/  FADD.FTZ R194, R188, R5 ;  /* 0x00000005bcc27221 */ /* 0x000fc60000010000 */
[----:B------:R-:W2:Y:S01]  /*7fb0*/  MUFU.EX2 R186, R195 ;  /* 0x000000c300ba7308 */ /* 0x000ea20000000800 */
[----:B-1----:R-:W-:Y:S01]  /*7fc0*/  FADD.FTZ R5, R173, R194 ;  /* 0x000000c2ad057221 */ /* 0x002fe20000010000 */
[----:B----4-:R-:W-:-:S03]  /*7fd0*/  F2FP.BF16.F32.PACK_AB R173, R192, R173 ;  /* 0x000000adc0ad723e */ /* 0x010fc600000010ff */
[----:B------:R-:W-:-:S04]  /*7fe0*/  FADD.FTZ R4, R192, R5 ;  /* 0x00000005c0047221 */ /* 0x000fc80000010000 */
[----:B0-----:R-:W-:-:S04]  /*7ff0*/  FADD.FTZ R5, R175, R4 ;  /* 0x00000004af057221 */ /* 0x001fc80000010000 */
[C---:B--2---:R-:W-:Y:S01]  /*8000*/  FADD.FTZ R0, R186.reuse, R5 ;  /* 0x00000005ba007221 */ /* 0x044fe20000010000 */
[----:B------:R-:W-:Y:S01]  /*8010*/  F2FP.BF16.F32.PACK_AB R175, R186, R175 ;  /* 0x000000afbaaf723e */ /* 0x000fe200000010ff */
[----:B------:R-:W-:Y:S06]  /*8020*/  @!P0 BRA `(.L_x_11638) ;  /* 0x0000000000048947 */ /* 0x000fec0003800000 */
[----:B------:R-:W-:Y:S01]  /*8030*/  BPT.TRAP 0x1 ;  /* 0x000000040000795c */ /* 0x000fe20000300000 */
.L_x_11638:
[----:B------:R0:W1:Y:S01]  /*8040*/  SYNCS.PHASECHK.TRANS64.TRYWAIT P1, [UR28+0x22850], R8 ;  /* 0x02285008ff0075a7 */ /* 0x000062000802015c */
[----:B------:R-:W-:Y:S05]  /*8050*/  @!P0 BRA `(.L_x_11639) ;  /* 0x0000000000048947 */ /* 0x000fea0003800000 */
[----:B------:R-:W-:Y:S01]  /*8060*/  BPT.TRAP 0x1 ;  /* 0x000000040000795c */ /* 0x000fe20000300000 */
.L_x_11639:
[----:B-1----:R-:W-:Y:S05]  /*8070*/  @P1 BRA `(.L_x_11640) ;  /* 0x0000000000081947 */ /* 0x002fea0003800000 */
[----:B------:R-:W1:Y:S02]  /*8080*/  SYNCS.PHASECHK.TRANS64.TRYWAIT P1, [UR28+0x22850], R8 ;  /* 0x02285008ff0075a7 */ /* 0x000e64000802015c */
[----:B-1----:R-:W-:Y:S05]  /*8090*/  @!P1 BRA `(.L_x_11641) ;  /* 0x000000fc00389947 */ /* 0x002fea0003800000 */
.L_x_11640:
        /* <DEDUP_REMOVED lines=52> */
.L_x_11625:
        /* <DEDUP_REMOVED lines=26> */
.L_x_11644:
[----:B------:R-:W-:-:S11]  /*8580*/  UISETP.NE.AND UP2, UPT, UR15, 0x1, UPT ;  /* 0x000000010f00788c */ /* 0x000fd6000bf45270 */
[----:B------:R-:W-:Y:S02]  /*8590*/  @UP2 ULDC.64 UR18, c[0x0][0x9e8] ;  /* 0x00027a0000122ab9 */ /* 0x000fe40000000a00 */
[----:B------:R-:W-:-:S04]  /*85a0*/  UIMAD.WIDE.U32 UR6, UR11, UR18, URZ ;  /* 0x000000120b0672a5 */ /* 0x000fc8000f8e003f */
[----:B------:R-:W-:-:S12]  /*85b0*/  @UP2 USHF.R.U32.HI UR11, URZ, UR19, UR7 ;  /* 0x000000133f0b2299 */ /* 0x000fd80008011607 */
.L_x_11645:
[----:B------:R-:W-:-:S04]  /*85c0*/  UIMAD UR11, UR11, UR15, URZ ;  /* 0x0000000f0b0b72a4 */ /* 0x000fc8000f8e023f */
[----:B------:R-:W-:-:S04]  /*85d0*/  UISETP.LT.AND UP2, UPT, UR14, UR11, UPT ;  /* 0x0000000b0e00728c */ /* 0x000fc8000bf41270 */
[----:B------:R-:W-:-:S12]  /*85e0*/  USEL UR14, UR14, UR11, !UP2 ;  /* 0x0000000b0e0e7287 */ /* 0x000fd8000d000000 */
.L_x_11643:
        /* <DEDUP_REMOVED lines=8> */
[----:B------:R-:W-:Y:S01]  /*8670*/  IMAD.MOV.U32 R9, RZ, RZ, R4 ;  /* 0x000000ffff097224 */ /* 0x000fe200078e0004 */
[----:B------:R-:W-:Y:S01]  /*8680*/  ULDC UR25, c[0x0][0x9d8] ;  /* 0x0002760000197ab9 */ /* 0x000fe20000000800 */
[----:B0-----:R-:W-:Y:S01]  /*8690*/  IMAD.MOV.U32 R8, RZ, RZ, R5 ;  /* 0x000000ffff087224 */ /* 0x001fe200078e0005 */
[----:B------:R-:W-:Y:S01]  /*86a0*/  ULDC UR24, c[0x0][0x988] ;  /* 0x0002620000187ab9 */ /* 0x000fe20000000800 */
[----:B------:R-:W-:-:S07]  /*86b0*/  IMAD.MOV.U32 R6, RZ, RZ, R3 ;  /* 0x000000ffff067224 */ /* 0x000fce00078e0003 */
.L_x_11655:
        /* <DEDUP_REMOVED lines=9> */
.L_x_11647:
        /* <DEDUP_REMOVED lines=9> */
.L_x_11648:
[----:B-1----:R-:W-:Y:S05]  /*87e0*/  @P2 BRA `(.L_x_11649) ;  /* 0x0000000000082947 */ /* 0x002fea0003800000 */
[----:B------:R-:W1:Y:S02]  /*87f0*/  SYNCS.PHASECHK.TRANS64.TRYWAIT P2, [UR26+0x22830], R3 ;  /* 0x02283003ff0075a7 */ /* 0x000e64000804015a */
[----:B-1----:R-:W-:Y:S05]  /*8800*/  @!P2 BRA `(.L_x_11650) ;  /* 0x000000f40070a947 */ /* 0x002fea0003800000 */
.L_x_11649:
        /* <DEDUP_REMOVED lines=25> */
[----:B-1----:R-:W-:Y:S01]  /*89a0*/  FMUL.FTZ R4, R153, UR25 ;  /* 0x0000001999047c20 */ /* 0x002fe20008410000 */
        /* <DEDUP_REMOVED lines=57> */
[----:B------:R-:W-:-:S05]  /*8d40*/  FMUL.FTZ R189, R199, UR25 ;  /* 0x00000019c7bd7c20 */ /* 0x000fca0008410000 */
        /* <DEDUP_REMOVED lines=14> */
[----:B---3--:R-:W-:Y:S01]  /*8e30*/  FMNMX.FTZ R5, R167, R176, !PT ;  /* 0x000000b0a7057209 */ /* 0x008fe20007810000 */
[----:B------:R-:W-:-:S06]  /*8e40*/  FMUL.FTZ R176, R196, UR25 ;  /* 0x00000019c4b07c20 */ /* 0x000fcc0008410000 */
        /* <DEDUP_REMOVED lines=22> */
[----:B------:R-:W4:Y:S08]  /*8fb0*/  MUFU.TANH R13, R13 ;  /* 0x0000000d000d7308 */ /* 0x000f300000002400 */
[----:B------:R-:W5:Y:S08]  /*8fc0*/  MUFU.TANH R15, R15 ;  /* 0x0000000f000f7308 */ /* 0x000f700000002400 */
[----:B------:R-:W0:Y:S01]  /*8fd0*/  MUFU.TANH R21, R21 ;  /* 0x0000001500157308 */ /* 0x000e220000002400 */
[----:B---3--:R-:W-:Y:S01]  /*8fe0*/  FMNMX.FTZ R192, R5, R184, !PT ;  /* 0x000000b805c07209 */ /* 0x008fe20007810000 */
[----:B------:R-:W-:-:S06]  /*8ff0*/  FMUL.FTZ R184, R190, UR25 ;  /* 0x00000019beb87c20 */ /* 0x000fcc0008410000 */
[----:B------:R-:W3:Y:S01]  /*9000*/  MUFU.TANH R153, R153 ;  /* 0x0000009900997308 */ /* 0x000ee20000002400 */
[----:B------:R-:W1:Y:S07]  /*9010*/  SHFL.BFLY PT, R5, R192, 0x1, 0x1f ;  /* 0x0c201f00c0057f89 */ /* 0x000e6e00000e0000 */
[----:B------:R-:W3:Y:S08]  /*9020*/  MUFU.TANH R156, R156 ;  /* 0x0000009c009c7308 */ /* 0x000ef00000002400 */
[----:B------:R-:W3:Y:S08]  /*9030*/  MUFU.TANH R157, R157 ;  /* 0x0000009d009d7308 */ /* 0x000ef00000002400 */
[----:B------:R-:W3:Y:S01]  /*9040*/  MUFU.TANH R160, R160 ;  /* 0x000000a000a07308 */ /* 0x000ee20000002400 */
[----:B-1----:R-:W-:-:S05]  /*9050*/  FMNMX.FTZ R5, R192, R5, !PT ;  /* 0x00000005c0057209 */ /* 0x002fca0007810000 */
[C---:B------:R-:W-:Y:S01]  /*9060*/  FADD.FTZ R8, -R5.reuse, R8 ;  /* 0x0000000805087221 */ /* 0x040fe20000010100 */
[----:B------:R-:W-:Y:S01]  /*9070*/  FMUL.FTZ R213, R5, UR10 ;  /* 0x0000000a05d57c20 */ /* 0x000fe20008410000 */
[----:B------:R-:W1:Y:S02]  /*9080*/  MUFU.TANH R161, R161 ;  /* 0x000000a100a17308 */ /* 0x000e640000002400 */
[----:B------:R-:W-:Y:S01]  /*9090*/  FMUL.FTZ R191, R8, UR10 ;  /* 0x0000000a08bf7c20 */ /* 0x000fe20008410000 */
[----:B------:R-:W-:Y:S01]  /*90a0*/  FMNMX.FTZ R8, R10, R9, !PT ;  /* 0x000000090a087209 */ /* 0x000fe20007810000 */
[--C-:B------:R-:W-:Y:S01]  /*90b0*/  FFMA.FTZ R192, R7, UR10, -R213.reuse ;  /* 0x0000000a07c07c23 */ /* 0x100fe200080108d5 */
[--C-:B------:R-:W-:Y:S01]  /*90c0*/  FFMA.FTZ R193, R4, UR10, -R213.reuse ;  /* 0x0000000a04c17c23 */ /* 0x100fe200080108d5 */
[--C-:B------:R-:W-:Y:S01]  /*90d0*/  FFMA.FTZ R197, R152, UR10, -R213.reuse ;  /* 0x0000000a98c57c23 */ /* 0x100fe200080108d5 */
[----:B--2---:R-:W-:Y:S01]  /*90e0*/  FMNMX.FTZ R190, R11, R8, !PT ;  /* 0x000000080bbe7209 */ /* 0x004fe20007810000 */
[----:B------:R-:W2:Y:S01]  /*90f0*/  MUFU.TANH R163, R163 ;  /* 0x000000a300a37308 */ /* 0x000ea20000002400 */
[--C-:B------:R-:W-:Y:S01]  /*9100*/  FFMA.FTZ R12, R12, UR10, -R213.reuse ;  /* 0x0000000a0c0c7c23 */ /* 0x100fe200080108d5 */
[--C-:B------:R-:W-:Y:S01]  /*9110*/  FFMA.FTZ R195, R14, UR10, -R213.reuse ;  /* 0x0000000a0ec37c23 */ /* 0x100fe200080108d5 */
[----:B----4-:R-:W-:Y:S01]  /*9120*/  FMNMX.FTZ R190, R13, R190, !PT ;  /* 0x000000be0dbe7209 */ /* 0x010fe20007810000 */
[--C-:B------:R-:W-:Y:S01]  /*9130*/  FFMA.FTZ R14, R20, UR10, -R213.reuse ;  /* 0x0000000a140e7c23 */ /* 0x100fe200080108d5 */
[--C-:B------:R-:W-:Y:S01]  /*9140*/  FFMA.FTZ R20, R154, UR10, -R213.reuse ;  /* 0x0000000a9a147c23 */ /* 0x100fe200080108d5 */
[--C-:B------:R-:W-:Y:S01]  /*9150*/  FFMA.FTZ R155, R155, UR10, -R213.reuse ;  /* 0x0000000a9b9b7c23 */ /* 0x100fe200080108d5 */
[----:B-----5:R-:W-:Y:S01]  /*9160*/  FMNMX.FTZ R190, R15, R190, !PT ;  /* 0x000000be0fbe7209 */ /* 0x020fe20007810000 */
[----:B------:R-:W4:Y:S01]  /*9170*/  MUFU.TANH R175, R175 ;  /* 0x000000af00af7308 */ /* 0x000f220000002400 */
[--C-:B------:R-:W-:Y:S01]  /*9180*/  FFMA.FTZ R159, R159, UR10, -R213.reuse ;  /* 0x0000000a9f9f7c23 */ /* 0x100fe200080108d5 */
[--C-:B------:R-:W-:Y:S01]  /*9190*/  FFMA.FTZ R162, R162, UR10, -R213.reuse ;  /* 0x0000000aa2a27c23 */ /* 0x100fe200080108d5 */
[----:B0-----:R-:W-:Y:S01]  /*91a0*/  FMNMX.FTZ R190, R21, R190, !PT ;  /* 0x000000be15be7209 */ /* 0x001fe20007810000 */
[--C-:B------:R-:W-:Y:S01]  /*91b0*/  FFMA.FTZ R199, R164, UR10, -R213.reuse ;  /* 0x0000000aa4c77c23 */ /* 0x100fe200080108d5 */
[--C-:B------:R-:W-:Y:S01]  /*91c0*/  FFMA.FTZ R164, R165, UR10, -R213.reuse ;  /* 0x0000000aa5a47c23 */ /* 0x100fe200080108d5 */
[--C-:B------:R-:W-:Y:S01]  /*91d0*/  FFMA.FTZ R165, R166, UR10, -R213.reuse ;  /* 0x0000000aa6a57c23 */ /* 0x100fe200080108d5 */
[----:B---3--:R-:W-:Y:S01]  /*91e0*/  FMNMX.FTZ R7, R153, R190, !PT ;  /* 0x000000be99077209 */ /* 0x008fe20007810000 */
[----:B------:R-:W0:Y:S01]  /*91f0*/  MUFU.TANH R178, R178 ;  /* 0x000000b200b27308 */ /* 0x000e220000002400 */
[--C-:B------:R-:W-:Y:S01]  /*9200*/  FFMA.FTZ R190, R158, UR10, -R213.reuse ;  /* 0x0000000a9ebe7c23 */ /* 0x100fe200080108d5 */
[--C-:B------:R-:W-:Y:S01]  /*9210*/  FFMA.FTZ R166, R167, UR10, -R213.reuse ;  /* 0x0000000aa7a67c23 */ /* 0x100fe200080108d5 */
[----:B------:R-:W-:Y:S01]  /*9220*/  FMNMX.FTZ R4, R156, R7, !PT ;  /* 0x000000079c047209 */ /* 0x000fe20007810000 */
[--C-:B------:R-:W-:Y:S01]  /*9230*/  FFMA.FTZ R167, R168, UR10, -R213.reuse ;  /* 0x0000000aa8a77c23 */ /* 0x100fe200080108d5 */
[--C-:B------:R-:W-:Y:S01]  /*9240*/  FFMA.FTZ R168, R169, UR10, -R213.reuse ;  /* 0x0000000aa9a87c23 */ /* 0x100fe200080108d5 */
[--C-:B------:R-:W-:Y:S01]  /*9250*/  FFMA.FTZ R169, R170, UR10, -R213.reuse ;  /* 0x0000000aaaa97c23 */ /* 0x100fe200080108d5 */
[----:B------:R-:W-:Y:S01]  /*9260*/  FMNMX.FTZ R7, R157, R4, !PT ;  /* 0x000000049d077209 */ /* 0x000fe20007810000 */
[----:B------:R-:W3:Y:S01]  /*9270*/  MUFU.TANH R179, R179 ;  /* 0x000000b300b37308 */ /* 0x000ee20000002400 */
[--C-:B------:R-:W-:Y:S01]  /*9280*/  FFMA.FTZ R170, R171, UR10, -R213.reuse ;  /* 0x0000000aabaa7c23 */ /* 0x100fe200080108d5 */
[--C-:B------:R-:W-:Y:S01]  /*9290*/  FFMA.FTZ R171, R172, UR10, -R213.reuse ;  /* 0x0000000aacab7c23 */ /* 0x100fe200080108d5 */
[----:B------:R-:W-:Y:S01]  /*92a0*/  FMNMX.FTZ R4, R160, R7, !PT ;  /* 0x00000007a0047209 */ /* 0x000fe20007810000 */
[--C-:B------:R-:W-:Y:S01]  /*92b0*/  FFMA.FTZ R172, R173, UR10, -R213.reuse ;  /* 0x0000000aadac7c23 */ /* 0x100fe200080108d5 */
[--C-:B------:R-:W-:Y:S01]  /*92c0*/  FFMA.FTZ R173, R174, UR10, -R213.reuse ;  /* 0x0000000aaead7c23 */ /* 0x100fe200080108d5 */
[--C-:B------:R-:W-:Y:S01]  /*92d0*/  FFMA.FTZ R174, R176, UR10, -R213.reuse ;  /* 0x0000000ab0ae7c23 */ /* 0x100fe200080108d5 */
[----:B-1----:R-:W-:Y:S01]  /*92e0*/  FMNMX.FTZ R4, R161, R4, !PT ;  /* 0x00000004a1047209 */ /* 0x002fe20007810000 */
[----:B------:R-:W1:Y:S01]  /*92f0*/  MUFU.TANH R180, R180 ;  /* 0x000000b400b47308 */ /* 0x000e620000002400 */
[----:B------:R-:W-:-:S02]  /*9300*/  FFMA.FTZ R177, R177, UR10, -R213 ;  /* 0x0000000ab1b17c23 */ /* 0x000fc400080108d5 */
[----:B--2---:R-:W-:-:S04]  /*9310*/  FMNMX.FTZ R4, R163, R4, !PT ;  /* 0x00000004a3047209 */ /* 0x004fc80007810000 */
[----:B----4-:R-:W-:Y:S01]  /*9320*/  FMNMX.FTZ R7, R175, R4, !PT ;  /* 0x00000004af077209 */ /* 0x010fe20007810000 */
[----:B------:R-:W2:Y:S03]  /*9330*/  MUFU.TANH R181, R181 ;  /* 0x000000b500b57308 */ /* 0x000ea60000002400 */
[----:B0-----:R-:W-:-:S04]  /*9340*/  FMNMX.FTZ R4, R178, R7, !PT ;  /* 0x00000007b2047209 */ /* 0x001fc80007810000 */
[----:B---3--:R-:W-:Y:S01]  /*9350*/  FMNMX.FTZ R7, R179, R4, !PT ;  /* 0x00000004b3077209 */ /* 0x008fe20007810000 */
[----:B------:R-:W0:Y:S03]  /*9360*/  MUFU.TANH R182, R182 ;  /* 0x000000b600b67308 */ /* 0x000e260000002400 */
        /* <DEDUP_REMOVED lines=15> */
[----:B------:R-:W2:Y:S01]  /*9460*/  MUFU.EX2 R191, R191 ;  /* 0x000000bf00bf7308 */ /* 0x000ea20000000800 */
[----:B0-----:R-:W-:-:S07]  /*9470*/  FMNMX.FTZ R4, R188, R7, !PT ;  /* 0x00000007bc047209 */ /* 0x001fce0007810000 */
[----:B------:R-:W0:Y:S01]  /*9480*/  MUFU.EX2 R8, R192 ;  /* 0x000000c000087308 */ /* 0x000e220000000800 */
[----:B-1----:R-:W-:-:S05]  /*9490*/  FMNMX.FTZ R4, R189, R4, !PT ;  /* 0x00000004bd047209 */ /* 0x002fca0007810000 */
[----:B------:R-:W1:Y:S02]  /*94a0*/  SHFL.BFLY PT, R7, R4, 0x2, 0x1f ;  /* 0x0c401f0004077f89 */ /* 0x000e6400000e0000 */
[----:B------:R-:W3:Y:S01]  /*94b0*/  MUFU.EX2 R193, R193 ;  /* 0x000000c100c17308 */ /* 0x000ee20000000800 */
        /* <DEDUP_REMOVED lines=20> */
[----:B------:R-:W-:Y:S01]  /*9600*/  FMUL.FTZ R57, R57, R191 ;  /* 0x000000bf39397220 */ /* 0x000fe20000410000 */
        /* <DEDUP_REMOVED lines=39> */
[----:B------:R-:W-:Y:S01]  /*9880*/  FFMA.FTZ R175, R178, UR10, -R152 ;  /* 0x0000000ab2af7c23 */ /* 0x000fe20008010898 */
[----:B------:R-:W-:-:S02]  /*9890*/  IMAD.U32 R178, RZ, RZ, UR26 ;  /* 0x0000001affb27e24 */ /* 0x000fc4000f8e00ff */
[----:B------:R-:W-:Y:S01]  /*98a0*/  FMUL.FTZ R7, R7, UR10 ;  /* 0x0000000a07077c20 */ /* 0x000fe20008410000 */
[--C-:B------:R-:W-:Y:S01]  /*98b0*/  FFMA.FTZ R192, R153, UR10, -R152.reuse ;  /* 0x0000000a99c07c23 */ /* 0x100fe20008010898 */
[--C-:B------:R-:W-:Y:S01]  /*98c0*/  FFMA.FTZ R10, R10, UR10, -R152.reuse ;  /* 0x0000000a0a0a7c23 */ /* 0x100fe20008010898 */
[----:B------:R-:W-:Y:S01]  /*98d0*/  @!P2 VIADD R153, R178, 0x22840 ;  /* 0x00022840b299a836 */ /* 0x000fe20000000000 */
[----:B------:R1:W4:Y:S01]  /*98e0*/  MUFU.EX2 R9, R7 ;  /* 0x0000000700097308 */ /* 0x0003220000000800 */
[--C-:B------:R-:W-:Y:S01]  /*98f0*/  FFMA.FTZ R11, R11, UR10, -R152.reuse ;  /* 0x0000000a0b0b7c23 */ /* 0x100fe20008010898 */
[--C-:B------:R-:W-:Y:S01]  /*9900*/  FFMA.FTZ R13, R13, UR10, -R152.reuse ;  /* 0x0000000a0d0d7c23 */ /* 0x100fe20008010898 */
[--C-:B------:R-:W-:Y:S01]  /*9910*/  FFMA.FTZ R176, R15, UR10, -R152.reuse ;  /* 0x0000000a0fb07c23 */ /* 0x100fe20008010898 */
[----:B------:R-:W-:Y:S01]  /*9920*/  @!P2 PRMT R153, RZ, 0x654, R153 ;  /* 0x00000654ff99a816 */ /* 0x000fe20000000099 */
[--C-:B------:R-:W-:Y:S01]  /*9930*/  FFMA.FTZ R15, R21, UR10, -R152.reuse ;  /* 0x0000000a150f7c23 */ /* 0x100fe20008010898 */
[--C-:B------:R-:W-:Y:S01]  /*9940*/  FFMA.FTZ R21, R156, UR10, -R152.reuse ;  /* 0x0000000a9c157c23 */ /* 0x100fe20008010898 */
[--C-:B------:R-:W-:Y:S01]  /*9950*/  FFMA.FTZ R194, R157, UR10, -R152.reuse ;  /* 0x0000000a9dc27c23 */ /* 0x100fe20008010898 */
[----:B------:R-:W5:Y:S01]  /*9960*/  MUFU.EX2 R159, R159 ;  /* 0x0000009f009f7308 */ /* 0x000f620000000800 */
[----:B-1----:R-:W-:Y:S01]  /*9970*/  IADD3 R7, -R215, 0xb, RZ ;  /* 0x0000000bd7077810 */ /* 0x002fe20007ffe1ff */
[--C-:B------:R-:W-:Y:S01]  /*9980*/  FFMA.FTZ R196, R160, UR10, -R152.reuse ;  /* 0x0000000aa0c47c23 */ /* 0x100fe20008010898 */
[--C-:B------:R-:W-:Y:S01]  /*9990*/  FFMA.FTZ R161, R161, UR10, -R152.reuse ;  /* 0x0000000aa1a17c23 */ /* 0x100fe20008010898 */
[--C-:B------:R-:W-:Y:S01]  /*99a0*/  FFMA.FTZ R163, R163, UR10, -R152.reuse ;  /* 0x0000000aa3a37c23 */ /* 0x100fe20008010898 */
[--C-:B------:R-:W-:Y:S01]  /*99b0*/  FFMA.FTZ R214, R179, UR10, -R152.reuse ;  /* 0x0000000ab3d67c23 */ /* 0x100fe20008010898 */
[----:B------:R1:W-:Y:S06]  /*99c0*/  BAR.ARV R7, 0x100 ;  /* 0x000400070000751d */ /* 0x0003ec0000002000 */
[----:B------:R3:W-:Y:S01]  /*99d0*/  @!P2 SYNCS.ARRIVE.TRANS64.RED.A1T0 RZ, [R153+URZ], RZ ;  /* 0x000000ff99ffa9a7 */ /* 0x0007e2000810043f */
[----:B------:R-:W1:Y:S01]  /*99e0*/  MUFU.EX2 R162, R162 ;  /* 0x000000a200a27308 */ /* 0x000e620000000800 */
[--C-:B------:R-:W-:Y:S01]  /*99f0*/  FFMA.FTZ R179, R180, UR10, -R152.reuse ;  /* 0x0000000ab4b37c23 */ /* 0x100fe20008010898 */
[--C-:B------:R-:W-:Y:S01]  /*9a00*/  FFMA.FTZ R180, R181, UR10, -R152.reuse ;  /* 0x0000000ab5b47c23 */ /* 0x100fe20008010898 */
[--C-:B------:R-:W-:Y:S01]  /*9a10*/  FFMA.FTZ R181, R182, UR10, -R152.reuse ;  /* 0x0000000ab6b57c23 */ /* 0x100fe20008010898 */
[--C-:B------:R-:W-:Y:S01]  /*9a20*/  FFMA.FTZ R182, R183, UR10, -R152.reuse ;  /* 0x0000000ab7b67c23 */ /* 0x100fe20008010898 */
[--C-:B------:R-:W-:Y:S01]  /*9a30*/  FFMA.FTZ R183, R184, UR10, -R152.reuse ;  /* 0x0000000ab8b77c23 */ /* 0x100fe20008010898 */
[----:B------:R-:W-:Y:S01]  /*9a40*/  FFMA.FTZ R184, R185, UR10, -R152 ;  /* 0x0000000ab9b87c23 */ /* 0x000fe20008010898 */
[----:B---3--:R-:W-:Y:S01]  /*9a50*/  FADD.FTZ R153, R193, R2 ;  /* 0x00000002c1997221 */ /* 0x008fe20000010000 */
[----:B------:R-:W3:Y:S01]  /*9a60*/  MUFU.EX2 R199, R199 ;  /* 0x000000c700c77308 */ /* 0x000ee20000000800 */
[--C-:B------:R-:W-:Y:S01]  /*9a70*/  FFMA.FTZ R185, R186, UR10, -R152.reuse ;  /* 0x0000000abab97c23 */ /* 0x100fe20008010898 */
[--C-:B------:R-:W-:Y:S01]  /*9a80*/  FFMA.FTZ R187, R187, UR10, -R152.reuse ;  /* 0x0000000abbbb7c23 */ /* 0x100fe20008010898 */
[----:B--2---:R-:W-:Y:S01]  /*9a90*/  FADD.FTZ R2, R12, R153 ;  /* 0x000000990c027221 */ /* 0x004fe20000010000 */
[--C-:B------:R-:W-:Y:S01]  /*9aa0*/  FFMA.FTZ R188, R188, UR10, -R152.reuse ;  /* 0x0000000abcbc7c23 */ /* 0x100fe20008010898 */
[----:B------:R-:W-:Y:S01]  /*9ab0*/  FFMA.FTZ R189, R189, UR10, -R152 ;  /* 0x0000000abdbd7c23 */ /* 0x000fe20008010898 */
[----:B------:R-:W-:Y:S01]  /*9ac0*/  F2FP.BF16.F32.PACK_AB R152, R193, R8 ;  /* 0x00000008c198723e */ /* 0x000fe200000010ff */
[----:B0-----:R-:W-:Y:S01]  /*9ad0*/  FADD.FTZ R153, R195, R2 ;  /* 0x00000002c3997221 */ /* 0x001fe20000010000 */
[----:B------:R-:W0:Y:S01]  /*9ae0*/  MUFU.EX2 R164, R164 ;  /* 0x000000a400a47308 */ /* 0x000e220000000800 */
[-C--:B----4-:R-:W-:Y:S01]  /*9af0*/  FMUL.FTZ R26, R26, R9.reuse ;  /* 0x000000091a1a7220 */ /* 0x090fe20000410000 */
[-C--:B------:R-:W-:Y:S01]  /*9b00*/  FMUL.FTZ R27, R27, R9.reuse ;  /* 0x000000091b1b7220 */ /* 0x080fe20000410000 */
[----:B------:R-:W-:Y:S01]  /*9b10*/  FADD.FTZ R2, R14, R153 ;  /* 0x000000990e027221 */ /* 0x000fe20000010000 */
[-C--:B------:R-:W-:Y:S01]  /*9b20*/  FMUL.FTZ R30, R30, R9.reuse ;  /* 0x000000091e1e7220 */ /* 0x080fe20000410000 */
[-C--:B------:R-:W-:Y:S01]  /*9b30*/  FMUL.FTZ R31, R31, R9.reuse ;  /* 0x000000091f1f7220 */ /* 0x080fe20000410000 */
[-C--:B------:R-:W-:Y:S01]  /*9b40*/  FMUL.FTZ R34, R34, R9.reuse ;  /* 0x0000000922227220 */ /* 0x080fe20000410000 */
[----:B------:R-:W-:Y:S01]  /*9b50*/  FADD.FTZ R153, R197, R2 ;  /* 0x00000002c5997221 */ /* 0x000fe20000010000 */
[----:B------:R-:W2:Y:S01]  /*9b60*/  MUFU.EX2 R165, R165 ;  /* 0x000000a500a57308 */ /* 0x000ea20000000800 */
[-C--:B------:R-:W-:Y:S01]  /*9b70*/  FMUL.FTZ R35, R35, R9.reuse ;  /* 0x0000000923237220 */ /* 0x080fe20000410000 */
        /* <DEDUP_REMOVED lines=12> */
[-C--:B------:R-:W-:Y:S01]  /*9c40*/  FMUL.FTZ R54, R54, R9.reuse ;  /* 0x0000000936367220 */ /* 0x080fe20000410000 */
[----:B-----5:R-:W-:Y:S01]  /*9c50*/  FADD.FTZ R153, R159, R2 ;  /* 0x000000029f997221 */ /* 0x020fe20000010000 */
[----:B------:R-:W5:Y:S01]  /*9c60*/  MUFU.EX2 R167, R167 ;  /* 0x000000a700a77308 */ /* 0x000f620000000800 */
[-C--:B------:R-:W-:Y:S01]  /*9c70*/  FMUL.FTZ R55, R55, R9.reuse ;  /* 0x0000000937377220 */ /* 0x080fe20000410000 */
[-C--:B------:R-:W-:Y:S01]  /*9c80*/  FMUL.FTZ R58, R58, R9.reuse ;  /* 0x000000093a3a7220 */ /* 0x080fe20000410000 */
[----:B-1----:R-:W-:Y:S01]  /*9c90*/  FADD.FTZ R2, R162, R153 ;  /* 0x00000099a2027221 */ /* 0x002fe20000010000 */
[-C--:B------:R-:W-:Y:S01]  /*9ca0*/  FMUL.FTZ R59, R59, R9.reuse ;  /* 0x000000093b3b7220 */ /* 0x080fe20000410000 */
[-C--:B------:R-:W-:Y:S01]  /*9cb0*/  FMUL.FTZ R62, R62, R9.reuse ;  /* 0x000000093e3e7220 */ /* 0x080fe20000410000 */
[-C--:B------:R-:W-:Y:S01]  /*9cc0*/  FMUL.FTZ R63, R63, R9.reuse ;  /* 0x000000093f3f7220 */ /* 0x080fe20000410000 */
[----:B---3--:R-:W-:Y:S01]  /*9cd0*/  FADD.FTZ R153, R199, R2 ;  /* 0x00000002c7997221 */ /* 0x008fe20000010000 */
[----:B------:R-:W1:Y:S01]  /*9ce0*/  MUFU.EX2 R168, R168 ;  /* 0x000000a800a87308 */ /* 0x000e620000000800 */
[-C--:B------:R-:W-:Y:S01]  /*9cf0*/  FMUL.FTZ R66, R66, R9.reuse ;  /* 0x0000000942427220 */ /* 0x080fe20000410000 */
[-C--:B------:R-:W-:Y:S01]  /*9d00*/  FMUL.FTZ R67, R67, R9.reuse ;  /* 0x0000000943437220 */ /* 0x080fe20000410000 */
[----:B0-----:R-:W-:Y:S01]  /*9d10*/  FADD.FTZ R2, R164, R153 ;  /* 0x00000099a4027221 */ /* 0x001fe20000010000 */
[-C--:B------:R-:W-:Y:S01]  /*9d20*/  FMUL.FTZ R70, R70, R9.reuse ;  /* 0x0000000946467220 */ /* 0x080fe20000410000 */
[-C--:B------:R-:W-:Y:S01]  /*9d30*/  FMUL.FTZ R71, R71, R9.reuse ;  /* 0x0000000947477220 */ /* 0x080fe20000410000 */
[-C--:B------:R-:W-:Y:S01]  /*9d40*/  FMUL.FTZ R74, R74, R9.reuse ;  /* 0x000000094a4a7220 */ /* 0x080fe20000410000 */
[----:B--2---:R-:W-:Y:S01]  /*9d50*/  FADD.FTZ R153, R165, R2 ;  /* 0x00000002a5997221 */ /* 0x004fe20000010000 */
[----:B------:R-:W0:Y:S01]  /*9d60*/  MUFU.EX2 R169, R169 ;  /* 0x000000a900a97308 */ /* 0x000e220000000800 */
[-C--:B------:R-:W-:Y:S01]  /*9d70*/  FMUL.FTZ R75, R75, R9.reuse ;  /* 0x000000094b4b7220 */ /* 0x080fe20000410000 */
[-C--:B------:R-:W-:Y:S01]  /*9d80*/  FMUL.FTZ R78, R78, R9.reuse ;  /* 0x000000094e4e7220 */ /* 0x080fe20000410000 */
[----:B----4-:R-:W-:Y:S01]  /*9d90*/  FADD.FTZ R2, R166, R153 ;  /* 0x00000099a6027221 */ /* 0x010fe20000010000 */
[-C--:B------:R-:W-:Y:S01]  /*9da0*/  FMUL.FTZ R79, R79, R9.reuse ;  /* 0x000000094f4f7220 */ /* 0x080fe20000410000 */
[-C--:B------:R-:W-:Y:S01]  /*9db0*/  FMUL.FTZ R82, R82, R9.reuse ;  /* 0x0000000952527220 */ /* 0x080fe20000410000 */
[-C--:B------:R-:W-:Y:S01]  /*9dc0*/  FMUL.FTZ R83, R83, R9.reuse ;  /* 0x0000000953537220 */ /* 0x080fe20000410000 */
[----:B-----5:R-:W-:Y:S01]  /*9dd0*/  FADD.FTZ R153, R167, R2 ;  /* 0x00000002a7997221 */ /* 0x020fe20000010000 */
[----:B------:R-:W2:Y:S01]  /*9de0*/  MUFU.EX2 R170, R170 ;  /* 0x000000aa00aa7308 */ /* 0x000ea20000000800 */
        /* <DEDUP_REMOVED lines=44> */
[----:B------:R-:W-:Y:S01]  /*a0b0*/  FMUL.FTZ R151, R151, R9 ;  /* 0x0000000997977220 */ /* 0x000fe20000410000 */
[----:B------:R-:W-:Y:S01]  /*a0c0*/  F2FP.BF16.F32.PACK_AB R164, R165, R164 ;  /* 0x000000a4a5a4723e */ /* 0x000fe200000010ff */
[-C--:B------:R-:W-:Y:S01]  /*a0d0*/  FMUL.FTZ R116, R116, R191.reuse ;  /* 0x000000bf74747220 */ /* 0x080fe20000410000 */
[----:B------:R-:W2:Y:S01]  /*a0e0*/  MUFU.EX2 R174, R174 ;  /* 0x000000ae00ae7308 */ /* 0x000ea20000000800 */
[----:B-1----:R-:W-:Y:S01]  /*a0f0*/  FADD.FTZ R153, R173, R2 ;  /* 0x00000002ad997221 */ /* 0x002fe20000010000 */
[----:B------:R-:W-:Y:S01]  /*a100*/  F2FP.BF16.F32.PACK_AB R158, R155, R20 ;  /* 0x000000149b9e723e */ /* 0x000fe200000010ff */
[-C--:B------:R-:W-:Y:S01]  /*a110*/  FMUL.FTZ R117, R117, R191.reuse ;  /* 0x000000bf75757220 */ /* 0x080fe20000410000 */
[----:B------:R-:W-:Y:S01]  /*a120*/  F2FP.BF16.F32.PACK_AB R160, R159, R190 ;  /* 0x000000be9fa0723e */ /* 0x000fe200000010ff */
[-C--:B------:R-:W-:Y:S01]  /*a130*/  FMUL.FTZ R120, R120, R191.reuse ;  /* 0x000000bf78787220 */ /* 0x080fe20000410000 */
[----:B------:R-:W-:Y:S01]  /*a140*/  F2FP.BF16.F32.PACK_AB R166, R167, R166 ;  /* 0x000000a6a7a6723e */ /* 0x000fe200000010ff */
[-C--:B------:R-:W-:Y:S01]  /*a150*/  FMUL.FTZ R121, R121, R191.reuse ;  /* 0x000000bf79797220 */ /* 0x080fe20000410000 */
[----:B------:R-:W1:Y:S01]  /*a160*/  MUFU.EX2 R13, R13 ;  /* 0x0000000d000d7308 */ /* 0x000e620000000800 */
[----:B0-----:R-:W-:Y:S01]  /*a170*/  FADD.FTZ R0, R11, R0 ;  /* 0x000000000b007221 */ /* 0x001fe20000010000 */
[----:B------:R-:W-:Y:S01]  /*a180*/  F2FP.BF16.F32.PACK_AB R168, R169, R168 ;  /* 0x000000a8a9a8723e */ /* 0x000fe200000010ff */
[-C--:B------:R-:W-:Y:S01]  /*a190*/  FMUL.FTZ R124, R124, R191.reuse ;  /* 0x000000bf7c7c7220 */ /* 0x080fe20000410000 */
[----:B------:R-:W-:Y:S01]  /*a1a0*/  F2FP.BF16.F32.PACK_AB R170, R171, R170 ;  /* 0x000000aaabaa723e */ /* 0x000fe200000010ff */
[-C--:B------:R-:W-:Y:S01]  /*a1b0*/  FMUL.FTZ R125, R125, R191.reuse ;  /* 0x000000bf7d7d7220 */ /* 0x080fe20000410000 */
[----:B------:R-:W-:Y:S01]  /*a1c0*/  F2FP.BF16.F32.PACK_AB R172, R173, R172 ;  /* 0x000000acadac723e */ /* 0x000fe200000010ff */
        /* <DEDUP_REMOVED lines=19> */
[----:B------:R-:W-:-:S02]  /*a300*/  F2FP.BF16.F32.PACK_AB R156, R197, R14 ;  /* 0x0000000ec59c723e */ /* 0x000fc400000010ff */
[----:B------:R-:W-:Y:S02]  /*a310*/  F2FP.BF16.F32.PACK_AB R162, R199, R162 ;  /* 0x000000a2c7a2723e */ /* 0x000fe400000010ff */
[----:B------:R-:W-:Y:S02]  /*a320*/  F2FP.BF16.F32.PACK_AB R155, R176, R13 ;  /* 0x0000000db09b723e */ /* 0x000fe400000010ff */
        /* <DEDUP_REMOVED lines=39> */
[----:B------:R-:W-:Y:S02]  /*a5a0*/  F2FP.BF16.F32.PACK_AB R153, R11, R10 ;  /* 0x0000000a0b99723e */ /* 0x000fe400000010ff */
[----:B------:R-:W-:-:S04]  /*a5b0*/  F2FP.BF16.F32.PACK_AB R171, R184, R183 ;  /* 0x000000b7b8ab723e */ /* 0x000fc800000010ff */
        /* <DEDUP_REMOVED lines=13> */
.L_x_11651:
[----:B------:R0:W1:Y:S01]  /*a690*/  SYNCS.PHASECHK.TRANS64.TRYWAIT P2, [UR26+0x22850], R3 ;  /* 0x02285003ff0075a7 */ /* 0x000062000804015a */
[----:B------:R-:W-:Y:S05]  /*a6a0*/  @!P0 BRA `(.L_x_11652) ;  /* 0x0000000000048947 */ /* 0x000fea0003800000 */
[----:B------:R-:W-:Y:S01]  /*a6b0*/  BPT.TRAP 0x1 ;  /* 0x000000040000795c */ /* 0x000fe20000300000 */
.L_x_11652:
[----:B-1----:R-:W-:Y:S05]  /*a6c0*/  @P2 BRA `(.L_x_11653) ;  /* 0x0000000000082947 */ /* 0x002fea0003800000 */
[----:B------:R-:W1:Y:S02]  /*a6d0*/  SYNCS.PHASECHK.TRANS64.TRYWAIT P2, [UR26+0x22850], R3 ;  /* 0x02285003ff0075a7 */ /* 0x000e64000804015a */
[----:B-1----:R-:W-:Y:S05]  /*a6e0*/  @!P2 BRA `(.L_x_11654) ;  /* 0x000000d400d0a947 */ /* 0x002fea0003800000 */
.L_x_11653:
        /* <DEDUP_REMOVED lines=48> */
.L_x_11646:
[----:B------:R-:W-:-:S13]  /*a9f0*/  ISETP.GE.AND P1, PT, R3, UR42, PT ;  /* 0x0000002a03007c0c */ /* 0x000fda000bf26270 */
[----:B------:R-:W-:Y:S05]  /*aa00*/  @!P1 BRA `(.L_x_11656) ;  /* 0x00000034003c9947 */ /* 0x000fea0003800000 */
[----:B------:R-:W-:Y:S01]  /*aa10*/  IMAD.MOV.U32 R9, RZ, RZ, R4 ;  /* 0x000000ffff097224 */ /* 0x000fe200078e0004 */
[----:B------:R-:W-:Y:S01]  /*aa20*/  ULDC UR24, c[0x0][0x9e4] ;  /* 0x0002790000187ab9 */ /* 0x000fe20000000800 */
[----:B0-----:R-:W-:Y:S01]  /*aa30*/  IMAD.MOV.U32 R8, RZ, RZ, R5 ;  /* 0x000000ffff087224 */ /* 0x001fe200078e0005 */
[----:B------:R-:W-:Y:S01]  /*aa40*/  ULDC UR25, c[0x0][0x9d8] ;  /* 0x0002760000197ab9 */ /* 0x000fe20000000800 */
[----:B------:R-:W-:Y:S01]  /*aa50*/  ULDC UR23, c[0x0][0x988] ;  /* 0x0002620000177ab9 */ /* 0x000fe20000000800 */
[----:B------:R-:W-:-:S05]  /*aa60*/  ULDC UR26, c[0x0][0x9e0] ;  /* 0x00027800001a7ab9 */ /* 0x000fca0000000800 */
.L_x_11673:
[----:B------:R-:W-:-:S04]  /*aa70*/  UIADD3 UR37, UR37, 0x1, URZ ;  /* 0x0000000125257890 */ /* 0x000fc8000fffe03f */
[----:B------:R-:W-:-:S04]  /*aa80*/  UISETP.NE.AND UP2, UPT, UR37, 0x2, UPT ;  /* 0x000000022500788c */ /* 0x000fc8000bf45270 */
[----:B------:R-:W-:Y:S02]  /*aa90*/  USEL UR6, URZ, 0x1, UP2 ;  /* 0x000000013f067887 */ /* 0x000fe40009000000 */
[----:B------:R-:W-:Y:S02]  /*aaa0*/  USEL UR37, UR37, URZ, UP2 ;  /* 0x0000003f25257287 */ /* 0x000fe40009000000 */
[----:B------:R-:W-:Y:S01]  /*aab0*/  ULOP3.LUT UR38, UR38, UR6, URZ, 0x3c, !UPT ;  /* 0x0000000626267292 */ /* 0x000fe2000f8e3c3f */
[----:B------:R-:W-:Y:S11]  /*aac0*/  @!P0 BRA `(.L_x_11657) ;  /* 0x0000000000048947 */ /* 0x000ff60003800000 */
[----:B------:R-:W-:Y:S01]  /*aad0*/  BPT.TRAP 0x1 ;  /* 0x000000040000795c */ /* 0x000fe20000300000 */
.L_x_11657:
        /* <DEDUP_REMOVED lines=9> */
.L_x_11658:
[----:B-1----:R-:W-:Y:S05]  /*ab70*/  @P1 BRA `(.L_x_11659) ;  /* 0x0000000000081947 */ /* 0x002fea0003800000 */
[----:B------:R-:W1:Y:S02]  /*ab80*/  SYNCS.PHASECHK.TRANS64.TRYWAIT P1, [UR27+0x22830], R6 ;  /* 0x02283006ff0075a7 */ /* 0x000e64000802015b */
[----:B-1----:R-:W-:Y:S05]  /*ab90*/  @!P1 BRA `(.L_x_11660) ;  /* 0x000000d000b89947 */ /* 0x002fea0003800000 */
.L_x_11659:
        /* <DEDUP_REMOVED lines=87> */
[----:B------:R-:W-:Y:S02]  /*b110*/  IADD3 R5, -R16, R5, R17 ;  /* 0x0000000510057210 */ /* 0x000fe40007ffe111 */
        /* <DEDUP_REMOVED lines=67> */
.L_x_11663:
[----:B------:R-:W-:-:S05]  /*b550*/  IMAD.U32 R213, RZ, RZ, UR24 ;  /* 0x00000018ffd57e24 */ /* 0x000fca000f8e00ff */
[----:B------:R-:W-:-:S13]  /*b560*/  ISETP.NE.AND P1, PT, R213, 0x1, PT ;  /* 0x00000001d500780c */ /* 0x000fda0003f25270 */
[----:B------:R-:W1:Y:S02]  /*b570*/  @P1 LDC.64 R4, c[0x0][0x9e8] ;  /* 0x00027a00ff041b82 */ /* 0x000e640000000a00 */
[----:B-1----:R-:W-:-:S05]  /*b580*/  @P1 IMAD.HI.U32 R4, R195, R4, RZ ;  /* 0x00000004c3041227 */ /* 0x002fca00078e00ff */
[----:B------:R-:W-:-:S07]  /*b590*/  @P1 SHF.R.U32.HI R195, RZ, R5, R4 ;  /* 0x00000005ffc31219 */ /* 0x000fce0000011604 */
.L_x_11664:
[----:B------:R-:W-:Y:S05]  /*b5a0*/  BSYNC B0 ;  /* 0x0000000000007941 */ /* 0x000fea0003800000 */
.L_x_11662:
[----:B------:R-:W-:-:S04]  /*b5b0*/  IMAD R4, R18, -0x2, R187 ;  /* 0xfffffffe12047824 */ /* 0x000fc800078e02bb */
[----:B------:R-:W-:-:S05]  /*b5c0*/  IMAD R4, R195, R213, R4 ;  /* 0x000000d5c3047224 */ /* 0x000fca00078e0204 */
[----:B------:R-:W-:Y:S02]  /*b5d0*/  VIADDMNMX R197, R4, R213, R197, PT ;  /* 0x000000d504c57246 */ /* 0x000fe400038001c5 */
[----:B------:R-:W-:-:S07]  /*b5e0*/  VIMNMX R196, R196, R4, !PT ;  /* 0x00000004c4c47248 */ /* 0x000fce0007fe0100 */
.L_x_11661:
[C---:B------:R-:W-:Y:S01]  /*b5f0*/  ISETP.GE.AND P1, PT, R187.reuse, 0x1, PT ;  /* 0x00000001bb00780c */ /* 0x040fe20003f26270 */
[----:B------:R-:W1:Y:S01]  /*b600*/  SHFL.IDX PT, R193, R193, 0x1, 0x1c1f ;  /* 0x003c1f00c1c17f89 */ /* 0x000e6200000e0000 */
[----:B------:R-:W-:Y:S02]  /*b610*/  ISETP.GE.AND P4, PT, R187, 0x9, PT ;  /* 0x00000009bb00780c */ /* 0x000fe40003f86270 */
[----:B------:R-:W-:Y:S02]  /*b620*/  ISETP.GT.AND P2, PT, R196, RZ, !P1 ;  /* 0x000000ffc400720c */ /* 0x000fe40004f44270 */
[----:B------:R-:W-:Y:S02]  /*b630*/  P2R R213, PR, RZ, 0x2 ;  /* 0x00000002ffd57803 */ /* 0x000fe40000000000 */
[----:B------:R-:W-:Y:S02]  /*b640*/  ISETP.LT.OR P2, PT, R197, 0x1, P2 ;  /* 0x00000001c500780c */ /* 0x000fe40001741670 */
[----:B------:R-:W-:-:S02]  /*b650*/  ISETP.GE.AND P1, PT, R187, 0x2, PT ;  /* 0x00000002bb00780c */ /* 0x000fc40003f26270 */
[----:B------:R-:W-:Y:S02]  /*b660*/  FSEL R195, R12, -INF , !P2 ;  /* 0xff8000000cc37808 */ /* 0x000fe40005000000 */
[C---:B------:R-:W-:Y:S02]  /*b670*/  ISETP.GT.AND P2, PT, R196.reuse, 0x8, !P4 ;  /* 0x00000008c400780c */ /* 0x040fe40006744270 */
[----:B------:R-:W-:Y:S02]  /*b680*/  P2R R12, PR, RZ, 0x10 ;  /* 0x00000010ff0c7803 */ /* 0x000fe40000000000 */
[----:B------:R-:W-:Y:S02]  /*b690*/  ISETP.LT.OR P2, PT, R197, 0x9, P2 ;  /* 0x00000009c500780c */ /* 0x000fe40001741670 */
[----:B------:R-:W-:Y:S02]  /*b6a0*/  ISETP.GT.AND P3, PT, R196, 0x1, !P1 ;  /* 0x00000001c400780c */ /* 0x000fe40004f64270 */
[----:B------:R-:W-:-:S02]  /*b6b0*/  ISETP.GE.AND P4, PT, R187, 0xa, PT ;  /* 0x0000000abb00780c */ /* 0x000fc40003f86270 */
[----:B0-----:R-:W-:Y:S01]  /*b6c0*/  FSEL R20, R20, -INF , !P2 ;  /* 0xff80000014147808 */ /* 0x001fe20005000000 */
[--C-:B-1----:R-:W-:Y:S01]  /*b6d0*/  IMAD.IADD R199, R199, 0x1, R193.reuse ;  /* 0x00000001c7c77824 */ /* 0x102fe200078e02c1 */
[----:B------:R-:W-:Y:S01]  /*b6e0*/  ISETP.LT.OR P3, PT, R197, 0x2, P3 ;  /* 0x00000002c500780c */ /* 0x000fe20001f61670 */
[----:B------:R-:W-:Y:S01]  /*b6f0*/  IMAD.IADD R198, R198, 0x1, R193 ;  /* 0x00000001c6c67824 */ /* 0x000fe200078e02c1 */
        /* <DEDUP_REMOVED lines=115> */
.L_x_11667:
[----:B------:R-:W-:-:S05]  /*be30*/  IMAD.U32 R196, RZ, RZ, UR24 ;  /* 0x00000018ffc47e24 */ /* 0x000fca000f8e00ff */
[----:B------:R-:W-:-:S13]  /*be40*/  ISETP.NE.AND P6, PT, R196, 0x1, PT ;  /* 0x00000001c400780c */ /* 0x000fda0003fc5270 */
[----:B------:R-:W0:Y:S02]  /*be50*/  @P6 LDC.64 R4, c[0x0][0x9e8] ;  /* 0x00027a00ff046b82 */ /* 0x000e240000000a00 */
[----:B0-----:R-:W-:-:S05]  /*be60*/  @P6 IMAD.HI.U32 R4, R193, R4, RZ ;  /* 0x00000004c1046227 */ /* 0x001fca00078e00ff */
[----:B------:R-:W-:-:S07]  /*be70*/  @P6 SHF.R.U32.HI R193, RZ, R5, R4 ;  /* 0x00000005ffc16219 */ /* 0x000fce0000011604 */
.L_x_11668:
[----:B------:R-:W-:Y:S05]  /*be80*/  BSYNC B0 ;  /* 0x0000000000007941 */ /* 0x000fea0003800000 */
.L_x_11666:
[----:B------:R-:W-:-:S04]  /*be90*/  IMAD R187, R18, -0x2, R187 ;  /* 0xfffffffe12bb7824 */ /* 0x000fc800078e02bb */
[----:B------:R-:W-:-:S05]  /*bea0*/  IMAD R193, R193, R196, R187 ;  /* 0x000000c4c1c17224 */ /* 0x000fca00078e02bb */
[----:B------:R-:W-:Y:S02]  /*beb0*/  VIADDMNMX R199, R193, R196, R199, PT ;  /* 0x000000c4c1c77246 */ /* 0x000fe400038001c7 */
[----:B------:R-:W-:-:S07]  /*bec0*/  VIMNMX R198, R198, R193, !PT ;  /* 0x000000c1c6c67248 */ /* 0x000fce0007fe0100 */
.L_x_11665:
[----:B------:R-:W-:Y:S01]  /*bed0*/  ISETP.GT.AND P1, PT, R198, 0x1, !P1 ;  /* 0x00000001c600780c */ /* 0x000fe20004f24270 */
[----:B------:R-:W-:Y:S01]  /*bee0*/  UMOV UR10, UR23 ;  /* 0x00000017000a7c82 */ /* 0x000fe20008000000 */
[----:B------:R-:W-:Y:S02]  /*bef0*/  ISETP.NE.AND P6, PT, R218, RZ, PT ;  /* 0x000000ffda00720c */ /* 0x000fe40003fc5270 */
        /* <DEDUP_REMOVED lines=57> */
[----:B------:R-:W-:Y:S01]  /*c290*/  ISETP.NE.AND P1, PT, R221, RZ, PT ;  /* 0x000000ffdd00720c */ /* 0x000fe20003f25270 */
[----:B------:R-:W0:Y:S01]  /*c2a0*/  SHFL.BFLY PT, R5, R4, 0x2, 0x1f ;  /* 0x0c401f0004057f89 */ /* 0x000e2200000e0000 */
[----:B------:R-:W-:-:S02]  /*c2b0*/  ISETP.NE.AND P6, PT, R229, RZ, PT ;  /* 0x000000ffe500720c */ /* 0x000fc40003fc5270 */
[C---:B------:R-:W-:Y:S02]  /*c2c0*/  ISETP.GT.AND P1, PT, R198.reuse, 0x28, !P1 ;  /* 0x00000028c600780c */ /* 0x040fe40004f24270 */
[----:B------:R-:W-:Y:S02]  /*c2d0*/  ISETP.GT.AND P2, PT, R198, 0x49, !P2 ;  /* 0x00000049c600780c */ /* 0x000fe40005744270 */
        /* <DEDUP_REMOVED lines=8> */
[----:B------:R-:W-:Y:S02]  /*c360*/  ISETP.GT.AND P4, PT, R198, 0x51, !P4 ;  /* 0x00000051c600780c */ /* 0x000fe40006784270 */
[----:B------:R-:W-:-:S02]  /*c370*/  FSEL R165, R165, -INF , !P1 ;  /* 0xff800000a5a57808 */ /* 0x000fc40004800000 */
[----:B------:R-:W-:Y:S02]  /*c380*/  ISETP.NE.AND P1, PT, R223, RZ, PT ;  /* 0x000000ffdf00720c */ /* 0x000fe40003f25270 */
[----:B0-----:R-:W-:Y:S02]  /*c390*/  FMNMX.FTZ R193, R4, R5, !PT ;  /* 0x0000000504c17209 */ /* 0x001fe40007810000 */
[C---:B------:R-:W-:Y:S02]  /*c3a0*/  ISETP.GT.AND P1, PT, R198.reuse, 0x30, !P1 ;  /* 0x00000030c600780c */ /* 0x040fe40004f24270 */
[C---:B------:R-:W-:Y:S01]  /*c3b0*/  ISETP.LT.OR P3, PT, R199.reuse, 0x51, P3 ;  /* 0x00000051c700780c */ /* 0x040fe20001f61670 */
[----:B------:R-:W0:Y:S01]  /*c3c0*/  SHFL.BFLY PT, R12, R193, 0x1, 0x1f ;  /* 0x0c201f00c10c7f89 */ /* 0x000e2200000e0000 */
[----:B------:R-:W-:Y:S02]  /*c3d0*/  ISETP.LT.OR P1, PT, R199, 0x31, P1 ;  /* 0x00000031c700780c */ /* 0x000fe40000f21670 */
[----:B------:R-:W-:-:S02]  /*c3e0*/  ISETP.GT.AND P5, PT, R198, 0x58, !P5 ;  /* 0x00000058c600780c */ /* 0x000fc40006fa4270 */
[----:B------:R-:W-:Y:S02]  /*c3f0*/  FSEL R168, R168, -INF , !P1 ;  /* 0xff800000a8a87808 */ /* 0x000fe40004800000 */
[----:B------:R-:W-:Y:S02]  /*c400*/  ISETP.NE.AND P1, PT, R224, RZ, PT ;  /* 0x000000ffe000720c */ /* 0x000fe40003f25270 */
[C---:B------:R-:W-:Y:S02]  /*c410*/  ISETP.LT.OR P4, PT, R199.reuse, 0x52, P4 ;  /* 0x00000052c700780c */ /* 0x040fe40002781670 */
[----:B------:R-:W-:Y:S02]  /*c420*/  ISETP.GT.AND P1, PT, R198, 0x31, !P1 ;  /* 0x00000031c600780c */ /* 0x000fe40004f24270 */
[----:B------:R-:W-:Y:S02]  /*c430*/  FSEL R184, R184, -INF , !P3 ;  /* 0xff800000b8b87808 */ /* 0x000fe40005800000 */
[----:B------:R-:W-:-:S02]  /*c440*/  ISETP.LT.OR P1, PT, R199, 0x32, P1 ;  /* 0x00000032c700780c */ /* 0x000fc40000f21670 */
[----:B------:R-:W-:Y:S02]  /*c450*/  ISETP.LT.OR P5, PT, R199, 0x59, P5 ;  /* 0x00000059c700780c */ /* 0x000fe40002fa1670 */
[----:B------:R-:W-:Y:S02]  /*c460*/  FSEL R169, R169, -INF , !P1 ;  /* 0xff800000a9a97808 */ /* 0x000fe40004800000 */
[----:B------:R-:W-:Y:S02]  /*c470*/  ISETP.NE.AND P1, PT, R225, RZ, PT ;  /* 0x000000ffe100720c */ /* 0x000fe40003f25270 */
[----:B------:R-:W-:Y:S02]  /*c480*/  FSEL R186, R186, -INF , !P4 ;  /* 0xff800000baba7808 */ /* 0x000fe40006000000 */
[----:B------:R-:W-:Y:S02]  /*c490*/  ISETP.GT.AND P1, PT, R198, 0x38, !P1 ;  /* 0x00000038c600780c */ /* 0x000fe40004f24270 */
[----:B0-----:R-:W-:-:S02]  /*c4a0*/  FMNMX.FTZ R5, R193, R12, !PT ;  /* 0x0000000cc1057209 */ /* 0x001fc40007810000 */
[----:B------:R-:W-:Y:S02]  /*c4b0*/  ISETP.LT.OR P1, PT, R199, 0x39, P1 ;  /* 0x00000039c700780c */ /* 0x000fe40000f21670 */
[----:B------:R-:W-:Y:S01]  /*c4c0*/  FSEL R189, R189, -INF , !P5 ;  /* 0xff800000bdbd7808 */ /* 0x000fe20006800000 */
[----:B------:R-:W-:Y:S01]  /*c4d0*/  FMUL.FTZ R12, R5, UR10 ;  /* 0x0000000a050c7c20 */ /* 0x000fe20008410000 */
        /* <DEDUP_REMOVED lines=21> */
[----:B------:R-:W-:-:S02]  /*c630*/  FSEL R10, R10, -INF , !P1 ;  /* 0xff8000000a0a7808 */ /* 0x000fc40004800000 */
[----:B------:R-:W-:Y:S02]  /*c640*/  FSETP.NEU.FTZ.AND P1, PT, R5, -INF , PT ;  /* 0xff8000000500780b */ /* 0x000fe40003f3d000 */
[----:B------:R-:W-:Y:S02]  /*c650*/  FMNMX.FTZ R4, R10, R9, !PT ;  /* 0x000000090a047209 */ /* 0x000fe40007810000 */
[----:B------:R-:W-:Y:S02]  /*c660*/  FSEL R12, R12, RZ, P1 ;  /* 0x000000ff0c0c7208 */ /* 0x000fe40000800000 */
[----:B------:R-:W-:-:S03]  /*c670*/  ISETP.LT.OR P2, PT, R199, 0x5a, P2 ;  /* 0x0000005ac700780c */ /* 0x000fc60001741670 */
[--C-:B------:R-:W-:Y:S01]  /*c680*/  FFMA.FTZ R196, R13, UR10, -R12.reuse ;  /* 0x0000000a0dc47c23 */ /* 0x100fe2000801080c */
[----:B------:R-:W-:Y:S01]  /*c690*/  FMNMX.FTZ R13, R11, R4, !PT ;  /* 0x000000040b0d7209 */ /* 0x000fe20007810000 */
[--C-:B------:R-:W-:Y:S01]  /*c6a0*/  FFMA.FTZ R214, R155, UR10, -R12.reuse ;  /* 0x0000000a9bd67c23 */ /* 0x100fe2000801080c */
[----:B------:R-:W-:Y:S01]  /*c6b0*/  FSEL R191, R191, -INF , !P2 ;  /* 0xff800000bfbf7808 */ /* 0x000fe20005000000 */
[--C-:B------:R-:W-:Y:S01]  /*c6c0*/  FFMA.FTZ R198, R185, UR10, -R12.reuse ;  /* 0x0000000ab9c67c23 */ /* 0x100fe2000801080c */
[----:B------:R-:W-:Y:S01]  /*c6d0*/  FMNMX.FTZ R4, R14, R13, !PT ;  /* 0x0000000d0e047209 */ /* 0x000fe20007810000 */
[--C-:B------:R-:W-:Y:S01]  /*c6e0*/  FFMA.FTZ R13, R20, UR10, -R12.reuse ;  /* 0x0000000a140d7c23 */ /* 0x100fe2000801080c */
[--C-:B------:R-:W-:Y:S01]  /*c6f0*/  FFMA.FTZ R20, R21, UR10, -R12.reuse ;  /* 0x0000000a15147c23 */ /* 0x100fe2000801080c */
[----:B------:R-:W-:Y:S01]  /*c700*/  FSEL R185, R5, RZ, P1 ;  /* 0x000000ff05b97208 */ /* 0x000fe20000800000 */
[--C-:B------:R-:W-:Y:S01]  /*c710*/  FFMA.FTZ R187, R195, UR10, -R12.reuse ;  /* 0x0000000ac3bb7c23 */ /* 0x100fe2000801080c */
[----:B------:R-:W-:Y:S01]  /*c720*/  FMNMX.FTZ R193, R15, R4, !PT ;  /* 0x000000040fc17209 */ /* 0x000fe20007810000 */
[----:B------:R-:W-:Y:S01]  /*c730*/  MUFU.EX2 R196, R196 ;  /* 0x000000c400c47308 */ /* 0x000fe20000000800 */
[----:B------:R-:W-:Y:S01]  /*c740*/  FFMA.FTZ R158, R158, UR10, -R12 ;  /* 0x0000000a9e9e7c23 */ /* 0x000fe2000801080c */
[----:B------:R-:W-:Y:S01]  /*c750*/  FADD.FTZ R8, -R185, R8 ;  /* 0x00000008b9087221 */ /* 0x000fe20000010100 */
[----:B------:R-:W-:Y:S01]  /*c760*/  FMNMX.FTZ R4, R152, R193, !PT ;  /* 0x000000c198047209 */ /* 0x000fe20007810000 */
[--C-:B------:R-:W-:Y:S01]  /*c770*/  FFMA.FTZ R180, R180, UR10, -R12.reuse ;  /* 0x0000000ab4b47c23 */ /* 0x100fe2000801080c */
[--C-:B------:R-:W-:Y:S01]  /*c780*/  FFMA.FTZ R192, R192, UR10, -R12.reuse ;  /* 0x0000000ac0c07c23 */ /* 0x100fe2000801080c */
[----:B------:R-:W-:Y:S01]  /*c790*/  FMUL.FTZ R8, R8, UR10 ;  /* 0x0000000a08087c20 */ /* 0x000fe20008410000 */
[----:B------:R-:W-:Y:S01]  /*c7a0*/  FMNMX.FTZ R21, R153, R4, !PT ;  /* 0x0000000499157209 */ /* 0x000fe20007810000 */
[----:B------:R-:W-:Y:S03]  /*c7b0*/  MUFU.EX2 R187, R187 ;  /* 0x000000bb00bb7308 */ /* 0x000fe60000000800 */
[----:B------:R-:W-:Y:S01]  /*c7c0*/  FMNMX.FTZ R4, R156, R21, !PT ;  /* 0x000000159c047209 */ /* 0x000fe20007810000 */
[--C-:B------:R-:W-:Y:S01]  /*c7d0*/  FFMA.FTZ R21, R154, UR10, -R12.reuse ;  /* 0x0000000a9a157c23 */ /* 0x100fe2000801080c */
[--C-:B------:R-:W-:Y:S01]  /*c7e0*/  FFMA.FTZ R154, R166, UR10, -R12.reuse ;  /* 0x0000000aa69a7c23 */ /* 0x100fe2000801080c */
[--C-:B------:R-:W-:Y:S01]  /*c7f0*/  FFMA.FTZ R166, R167, UR10, -R12.reuse ;  /* 0x0000000aa7a67c23 */ /* 0x100fe2000801080c */
[----:B------:R-:W-:Y:S01]  /*c800*/  FMNMX.FTZ R193, R157, R4, !PT ;  /* 0x000000049dc17209 */ /* 0x000fe20007810000 */
[----:B------:R-:W0:Y:S01]  /*c810*/  MUFU.EX2 R8, R8 ;  /* 0x0000000800087308 */ /* 0x000e220000000800 */
        /* <DEDUP_REMOVED lines=11> */
[----:B------:R-:W-:-:S03]  /*c8d0*/  FFMA.FTZ R188, R190, UR10, -R12 ;  /* 0x0000000abebc7c23 */ /* 0x000fc6000801080c */
[----:B------:R-:W-:Y:S01]  /*c8e0*/  FMNMX.FTZ R155, R165, R4, !PT ;  /* 0x00000004a59b7209 */ /* 0x000fe20007810000 */
[----:B------:R-:W1:Y:S01]  /*c8f0*/  MUFU.EX2 R20, R20 ;  /* 0x0000001400147308 */ /* 0x000e620000000800 */
[-C--:B0-----:R-:W-:Y:S01]  /*c900*/  FMUL.FTZ R24, R24, R8.reuse ;  /* 0x0000000818187220 */ /* 0x081fe20000410000 */
[-C--:B------:R-:W-:Y:S01]  /*c910*/  FMUL.FTZ R25, R25, R8.reuse ;  /* 0x0000000819197220 */ /* 0x080fe20000410000 */
[----:B------:R-:W-:Y:S01]  /*c920*/  FMNMX.FTZ R4, R168, R155, !PT ;  /* 0x0000009ba8047209 */ /* 0x000fe20007810000 */
[--C-:B------:R-:W-:Y:S01]  /*c930*/  FFMA.FTZ R155, R159, UR10, -R12.reuse ;  /* 0x0000000a9f9b7c23 */ /* 0x100fe2000801080c */
[-C--:B------:R-:W-:Y:S01]  /*c940*/  FMUL.FTZ R28, R28, R8.reuse ;  /* 0x000000081c1c7220 */ /* 0x080fe20000410000 */
[----:B------:R-:W-:Y:S01]  /*c950*/  FMUL.FTZ R29, R29, R8 ;  /* 0x000000081d1d7220 */ /* 0x000fe20000410000 */
[----:B------:R-:W-:Y:S01]  /*c960*/  FMNMX.FTZ R159, R169, R4, !PT ;  /* 0x00000004a99f7209 */ /* 0x000fe20007810000 */
[----:B------:R-:W0:Y:S01]  /*c970*/  MUFU.EX2 R21, R21 ;  /* 0x0000001500157308 */ /* 0x000e220000000800 */
[-C--:B------:R-:W-:Y:S01]  /*c980*/  FMUL.FTZ R32, R32, R8.reuse ;  /* 0x0000000820207220 */ /* 0x080fe20000410000 */
[----:B------:R-:W-:Y:S01]  /*c990*/  FMUL.FTZ R33, R33, R8 ;  /* 0x0000000821217220 */ /* 0x000fe20000410000 */
[----:B------:R-:W-:Y:S01]  /*c9a0*/  FMNMX.FTZ R4, R172, R159, !PT ;  /* 0x0000009fac047209 */ /* 0x000fe20007810000 */
[--C-:B------:R-:W-:Y:S01]  /*c9b0*/  FFMA.FTZ R159, R162, UR10, -R12.reuse ;  /* 0x0000000aa29f7c23 */ /* 0x100fe2000801080c */
[--C-:B------:R-:W-:Y:S01]  /*c9c0*/  FFMA.FTZ R162, R163, UR10, -R12.reuse ;  /* 0x0000000aa3a27c23 */ /* 0x100fe2000801080c */
[----:B------:R-:W-:Y:S01]  /*c9d0*/  FFMA.FTZ R12, R194, UR10, -R12 ;  /* 0x0000000ac20c7c23 */ /* 0x000fe2000801080c */
[----:B------:R-:W-:Y:S01]  /*c9e0*/  FMNMX.FTZ R193, R173, R4, !PT ;  /* 0x00000004adc17209 */ /* 0x000fe20007810000 */
[----:B------:R-:W2:Y:S01]  /*c9f0*/  MUFU.EX2 R214, R214 ;  /* 0x000000d600d67308 */ /* 0x000ea20000000800 */
[-C--:B------:R-:W-:Y:S01]  /*ca00*/  FMUL.FTZ R36, R36, R8.reuse ;  /* 0x0000000824247220 */ /* 0x080fe20000410000 */
[-C--:B------:R-:W-:Y:S01]  /*ca10*/  FMUL.FTZ R37, R37, R8.reuse ;  /* 0x0000000825257220 */ /* 0x080fe20000410000 */
[----:B------:R-:W-:Y:S01]  /*ca20*/  FMNMX.FTZ R193, R176, R193, !PT ;  /* 0x000000c1b0c17209 */ /* 0x000fe20007810000 */
[-C--:B------:R-:W-:Y:S01]  /*ca30*/  FMUL.FTZ R40, R40, R8.reuse ;  /* 0x0000000828287220 */ /* 0x080fe20000410000 */
[-C--:B------:R-:W-:Y:S01]  /*ca40*/  FMUL.FTZ R41, R41, R8.reuse ;  /* 0x0000000829297220 */ /* 0x080fe20000410000 */
[-C--:B------:R-:W-:Y:S01]  /*ca50*/  FMUL.FTZ R44, R44, R8.reuse ;  /* 0x000000082c2c7220 */ /* 0x080fe20000410000 */
[----:B------:R-:W-:Y:S01]  /*ca60*/  FMNMX.FTZ R4, R178, R193, !PT ;  /* 0x000000c1b2047209 */ /* 0x000fe20007810000 */
[----:B------:R-:W3:Y:S01]  /*ca70*/  MUFU.EX2 R158, R158 ;  /* 0x0000009e009e7308 */ /* 0x000ee20000000800 */
[-C--:B------:R-:W-:Y:S01]  /*ca80*/  FMUL.FTZ R45, R45, R8.reuse ;  /* 0x000000082d2d7220 */ /* 0x080fe20000410000 */
[----:B------:R-:W-:Y:S01]  /*ca90*/  FMUL.FTZ R48, R48, R8 ;  /* 0x0000000830307220 */ /* 0x000fe20000410000 */
[----:B------:R-:W-:Y:S01]  /*caa0*/  FMNMX.FTZ R163, R181, R4, !PT ;  /* 0x00000004b5a37209 */ /* 0x000fe20007810000 */
[-C--:B------:R-:W-:Y:S01]  /*cab0*/  FMUL.FTZ R49, R49, R8.reuse ;  /* 0x0000000831317220 */ /* 0x080fe20000410000 */
[-C--:B------:R-:W-:Y:S01]  /*cac0*/  FMUL.FTZ R52, R52, R8.reuse ;  /* 0x0000000834347220 */ /* 0x080fe20000410000 */
[-C--:B------:R-:W-:Y:S01]  /*cad0*/  FMUL.FTZ R53, R53, R8.reuse ;  /* 0x0000000835357220 */ /* 0x080fe20000410000 */
[----:B------:R-:W-:Y:S01]  /*cae0*/  FMNMX.FTZ R193, R182, R163, !PT ;  /* 0x000000a3b6c17209 */ /* 0x000fe20007810000 */
[----:B------:R-:W4:Y:S01]  /*caf0*/  MUFU.EX2 R155, R155 ;  /* 0x0000009b009b7308 */ /* 0x000f220000000800 */
[-C--:B------:R-:W-:Y:S01]  /*cb00*/  FMUL.FTZ R56, R56, R8.reuse ;  /* 0x0000000838387220 */ /* 0x080fe20000410000 */
[-C--:B------:R-:W-:Y:S01]  /*cb10*/  FMUL.FTZ R57, R57, R8.reuse ;  /* 0x0000000839397220 */ /* 0x080fe20000410000 */
[----:B------:R-:W-:Y:S01]  /*cb20*/  FMNMX.FTZ R193, R184, R193, !PT ;  /* 0x000000c1b8c17209 */ /* 0x000fe20007810000 */
[-C--:B------:R-:W-:Y:S01]  /*cb30*/  FMUL.FTZ R60, R60, R8.reuse ;  /* 0x000000083c3c7220 */ /* 0x080fe20000410000 */
[-C--:B------:R-:W-:Y:S01]  /*cb40*/  FMUL.FTZ R61, R61, R8.reuse ;  /* 0x000000083d3d7220 */ /* 0x080fe20000410000 */
[-C--:B------:R-:W-:Y:S01]  /*cb50*/  FMUL.FTZ R64, R64, R8.reuse ;  /* 0x0000000840407220 */ /* 0x080fe20000410000 */
[----:B------:R-:W-:Y:S01]  /*cb60*/  FMNMX.FTZ R4, R186, R193, !PT ;  /* 0x000000c1ba047209 */ /* 0x000fe20007810000 */
[----:B------:R-:W-:Y:S01]  /*cb70*/  MUFU.EX2 R159, R159 ;  /* 0x0000009f009f7308 */ /* 0x000fe20000000800 */
[-C--:B------:R-:W-:Y:S01]  /*cb80*/  FMUL.FTZ R65, R65, R8.reuse ;  /* 0x0000000841417220 */ /* 0x080fe20000410000 */
[----:B------:R-:W-:Y:S01]  /*cb90*/  FMUL.FTZ R68, R68, R8 ;  /* 0x0000000844447220 */ /* 0x000fe20000410000 */
[----:B------:R-:W-:Y:S01]  /*cba0*/  FMNMX.FTZ R4, R189, R4, !PT ;  /* 0x00000004bd047209 */ /* 0x000fe20007810000 */
[-C--:B------:R-:W-:Y:S01]  /*cbb0*/  FMUL.FTZ R69, R69, R8.reuse ;  /* 0x0000000845457220 */ /* 0x080fe20000410000 */
[-C--:B------:R-:W-:Y:S01]  /*cbc0*/  FMUL.FTZ R72, R72, R8.reuse ;  /* 0x0000000848487220 */ /* 0x080fe20000410000 */
[----:B------:R-:W-:Y:S01]  /*cbd0*/  FMUL.FTZ R73, R73, R8 ;  /* 0x0000000849497220 */ /* 0x000fe20000410000 */
[----:B------:R-:W-:Y:S01]  /*cbe0*/  FMNMX.FTZ R4, R191, R4, !PT ;  /* 0x00000004bf047209 */ /* 0x000fe20007810000 */
[----:B------:R-:W-:Y:S01]  /*cbf0*/  MUFU.EX2 R162, R162 ;  /* 0x000000a200a27308 */ /* 0x000fe20000000800 */
[-C--:B------:R-:W-:Y:S01]  /*cc00*/  FMUL.FTZ R76, R76, R8.reuse ;  /* 0x000000084c4c7220 */ /* 0x080fe20000410000 */
[-C--:B------:R-:W-:Y:S01]  /*cc10*/  FMUL.FTZ R77, R77, R8.reuse ;  /* 0x000000084d4d7220 */ /* 0x080fe20000410000 */
[-C--:B------:R-:W-:Y:S01]  /*cc20*/  FMUL.FTZ R80, R80, R8.reuse ;  /* 0x0000000850507220 */ /* 0x080fe20000410000 */
[----:B------:R-:W5:Y:S01]  /*cc30*/  SHFL.BFLY PT, R193, R4, 0x2, 0x1f ;  /* 0x0c401f0004c17f89 */ /* 0x000f6200000e0000 */
        /* <DEDUP_REMOVED lines=23> */
[----:B-----5:R-:W-:Y:S01]  /*cdb0*/  FMNMX.FTZ R193, R4, R193, !PT ;  /* 0x000000c104c17209 */ /* 0x020fe20007810000 */
[-C--:B------:R-:W-:Y:S01]  /*cdc0*/  FMUL.FTZ R120, R120, R8.reuse ;  /* 0x0000000878787220 */ /* 0x080fe20000410000 */
[-C--:B------:R-:W-:Y:S01]  /*cdd0*/  FMUL.FTZ R121, R121, R8.reuse ;  /* 0x0000000879797220 */ /* 0x080fe20000410000 */
[-C--:B------:R-:W-:Y:S01]  /*cde0*/  FMUL.FTZ R124, R124, R8.reuse ;  /* 0x000000087c7c7220 */ /* 0x080fe20000410000 */
[----:B------:R-:W1:Y:S01]  /*cdf0*/  MUFU.EX2 R170, R170 ;  /* 0x000000aa00aa7308 */ /* 0x000e620000000800 */
[----:B------:R-:W5:Y:S01]  /*ce00*/  SHFL.BFLY PT, R4, R193, 0x1, 0x1f ;  /* 0x0c201f00c1047f89 */ /* 0x000f6200000e0000 */
        /* <DEDUP_REMOVED lines=14> */
[----:B------:R-:W-:Y:S08]  /*cef0*/  MUFU.EX2 R174, R174 ;  /* 0x000000ae00ae7308 */ /* 0x000ff00000000800 */
[----:B------:R-:W-:Y:S01]  /*cf00*/  MUFU.EX2 R175, R175 ;  /* 0x000000af00af7308 */ /* 0x000fe20000000800 */
[----:B-----5:R-:W-:-:S04]  /*cf10*/  FMNMX.FTZ R4, R193, R4, !PT ;  /* 0x00000004c1047209 */ /* 0x020fc80007810000 */
[C---:B------:R-:W-:Y:S01]  /*cf20*/  FSETP.NEU.FTZ.AND P1, PT, R4.reuse, -INF , PT ;  /* 0xff8000000400780b */ /* 0x040fe20003f3d000 */
[----:B------:R-:W-:Y:S02]  /*cf30*/  FMUL.FTZ R195, R4, UR10 ;  /* 0x0000000a04c37c20 */ /* 0x000fe40008410000 */
[----:B------:R-:W-:Y:S03]  /*cf40*/  MUFU.EX2 R180, R180 ;  /* 0x000000b400b47308 */ /* 0x000fe60000000800 */
[----:B------:R-:W-:-:S05]  /*cf50*/  FSEL R195, R195, RZ, P1 ;  /* 0x000000ffc3c37208 */ /* 0x000fca0000800000 */
[--C-:B------:R-:W-:Y:S01]  /*cf60*/  FFMA.FTZ R193, R10, UR10, -R195.reuse ;  /* 0x0000000a0ac17c23 */ /* 0x100fe200080108c3 */
[----:B------:R-:W-:Y:S01]  /*cf70*/  FFMA.FTZ R10, R11, UR10, -R195 ;  /* 0x0000000a0b0a7c23 */ /* 0x000fe200080108c3 */
[----:B------:R-:W-:Y:S01]  /*cf80*/  FFMA.FTZ R11, R8, R2, R187 ;  /* 0x00000002080b7223 */ /* 0x000fe200000100bb */
[--C-:B------:R-:W-:Y:S01]  /*cf90*/  FFMA.FTZ R190, R153, UR10, -R195.reuse ;  /* 0x0000000a99be7c23 */ /* 0x100fe200080108c3 */
[----:B------:R-:W-:Y:S01]  /*cfa0*/  MUFU.EX2 R179, R179 ;  /* 0x000000b300b37308 */ /* 0x000fe20000000800 */
[----:B------:R-:W-:Y:S01]  /*cfb0*/  FFMA.FTZ R194, R165, UR10, -R195 ;  /* 0x0000000aa5c27c23 */ /* 0x000fe200080108c3 */
[----:B------:R-:W-:Y:S01]  /*cfc0*/  FADD.FTZ R2, R196, R11 ;  /* 0x0000000bc4027221 */ /* 0x000fe20000010000 */
[--C-:B------:R-:W-:Y:S01]  /*cfd0*/  FFMA.FTZ R11, R14, UR10, -R195.reuse ;  /* 0x0000000a0e0b7c23 */ /* 0x100fe200080108c3 */
[--C-:B------:R-:W-:Y:S01]  /*cfe0*/  FFMA.FTZ R14, R15, UR10, -R195.reuse ;  /* 0x0000000a0f0e7c23 */ /* 0x100fe200080108c3 */
[--C-:B------:R-:W-:Y:S01]  /*cff0*/  FFMA.FTZ R160, R160, UR10, -R195.reuse ;  /* 0x0000000aa0a07c23 */ /* 0x100fe200080108c3 */
[----:B------:R-:W-:Y:S01]  /*d000*/  FADD.FTZ R197, R13, R2 ;  /* 0x000000020dc57221 */ /* 0x000fe20000010000 */
[--C-:B------:R-:W-:Y:S01]  /*d010*/  FFMA.FTZ R199, R164, UR10, -R195.reuse ;  /* 0x0000000aa4c77c23 */ /* 0x100fe200080108c3 */
[----:B------:R-:W-:Y:S01]  /*d020*/  MUFU.EX2 R198, R198 ;  /* 0x000000c600c67308 */ /* 0x000fe20000000800 */
[----:B------:R-:W-:Y:S01]  /*d030*/  FFMA.FTZ R169, R169, UR10, -R195 ;  /* 0x0000000aa9a97c23 */ /* 0x000fe200080108c3 */
[----:B------:R-:W-:Y:S01]  /*d040*/  FADD.FTZ R2, R20, R197 ;  /* 0x000000c514027221 */ /* 0x000fe20000010000 */
[--C-:B------:R-:W-:Y:S01]  /*d050*/  FFMA.FTZ R173, R173, UR10, -R195.reuse ;  /* 0x0000000aadad7c23 */ /* 0x100fe200080108c3 */
[--C-:B------:R-:W-:Y:S01]  /*d060*/  FFMA.FTZ R178, R178, UR10, -R195.reuse ;  /* 0x0000000ab2b27c23 */ /* 0x100fe200080108c3 */
[--C-:B------:R-:W-:Y:S01]  /*d070*/  FFMA.FTZ R181, R181, UR10, -R195.reuse ;  /* 0x0000000ab5b57c23 */ /* 0x100fe200080108c3 */
[----:B0-----:R-:W-:Y:S01]  /*d080*/  FADD.FTZ R15, R21, R2 ;  /* 0x00000002150f7221 */ /* 0x001fe20000010000 */
[--C-:B------:R-:W-:Y:S01]  /*d090*/  FFMA.FTZ R182, R182, UR10, -R195.reuse ;  /* 0x0000000ab6b67c23 */ /* 0x100fe200080108c3 */
[----:B------:R-:W-:Y:S01]  /*d0a0*/  MUFU.EX2 R183, R183 ;  /* 0x000000b700b77308 */ /* 0x000fe20000000800 */
[----:B------:R-:W-:Y:S01]  /*d0b0*/  FFMA.FTZ R184, R184, UR10, -R195 ;  /* 0x0000000ab8b87c23 */ /* 0x000fe200080108c3 */
[----:B--2---:R-:W-:Y:S01]  /*d0c0*/  FADD.FTZ R197, R214, R15 ;  /* 0x0000000fd6c57221 */ /* 0x004fe20000010000 */
[--C-:B------:R-:W-:Y:S01]  /*d0d0*/  FFMA.FTZ R15, R152, UR10, -R195.reuse ;  /* 0x0000000a980f7c23 */ /* 0x100fe200080108c3 */
[--C-:B------:R-:W-:Y:S01]  /*d0e0*/  FFMA.FTZ R186, R186, UR10, -R195.reuse ;  /* 0x0000000ababa7c23 */ /* 0x100fe200080108c3 */
[----:B------:R-:W-:Y:S01]  /*d0f0*/  FFMA.FTZ R189, R189, UR10, -R195 ;  /* 0x0000000abdbd7c23 */ /* 0x000fe200080108c3 */
[----:B---3--:R-:W-:Y:S01]  /*d100*/  FADD.FTZ R2, R158, R197 ;  /* 0x000000c59e027221 */ /* 0x008fe20000010000 */
[--C-:B------:R-:W-:Y:S01]  /*d110*/  FFMA.FTZ R197, R161, UR10, -R195.reuse ;  /* 0x0000000aa1c57c23 */ /* 0x100fe200080108c3 */
[----:B------:R-:W0:Y:S01]  /*d120*/  MUFU.EX2 R188, R188 ;  /* 0x000000bc00bc7308 */ /* 0x000e220000000800 */
[----:B------:R-:W-:Y:S01]  /*d130*/  FFMA.FTZ R191, R191, UR10, -R195 ;  /* 0x0000000abfbf7c23 */ /* 0x000fe200080108c3 */
[----:B----4-:R-:W-:Y:S01]  /*d140*/  FADD.FTZ R2, R155, R2 ;  /* 0x000000029b027221 */ /* 0x010fe20000010000 */
[----:B-1----:R-:W-:-:S02]  /*d150*/  F2FP.BF16.F32.PACK_AB R164, R170, R167 ;  /* 0x000000a7aaa4723e */ /* 0x002fc400000010ff */
[----:B------:R-:W-:Y:S01]  /*d160*/  F2FP.BF16.F32.PACK_AB R158, R155, R158 ;  /* 0x0000009e9b9e723e */ /* 0x000fe200000010ff */
[----:B------:R-:W-:Y:S01]  /*d170*/  FADD.FTZ R153, R159, R2 ;  /* 0x000000029f997221 */ /* 0x000fe20000010000 */
[----:B------:R-:W-:Y:S01]  /*d180*/  FSEL R2, R4, RZ, P1 ;  /* 0x000000ff04027208 */ /* 0x000fe20000800000 */
[----:B------:R1:W2:Y:S02]  /*d190*/  MUFU.EX2 R185, R192 ;  /* 0x000000c000b97308 */ /* 0x0002a40000000800 */
[----:B------:R-:W-:Y:S02]  /*d1a0*/  FADD.FTZ R152, R162, R153 ;  /* 0x00000099a2987221 */ /* 0x000fe40000010000 */
[----:B------:R-:W-:Y:S01]  /*d1b0*/  FADD.FTZ R2, -R2, R9 ;  /* 0x0000000902027221 */ /* 0x000fe20000010100 */
[--C-:B------:R-:W-:Y:S01]  /*d1c0*/  FFMA.FTZ R9, R157, UR10, -R195.reuse ;  /* 0x0000000a9d097c23 */ /* 0x100fe200080108c3 */
[----:B------:R-:W-:Y:S01]  /*d1d0*/  FADD.FTZ R153, R163, R152 ;  /* 0x00000098a3997221 */ /* 0x000fe20000010000 */
[--C-:B------:R-:W-:Y:S01]  /*d1e0*/  FFMA.FTZ R157, R172, UR10, -R195.reuse ;  /* 0x0000000aac9d7c23 */ /* 0x100fe200080108c3 */
[----:B------:R-:W-:Y:S01]  /*d1f0*/  MUFU.EX2 R12, R12 ;  /* 0x0000000c000c7308 */ /* 0x000fe20000000800 */
[----:B-1----:R-:W-:Y:S01]  /*d200*/  FFMA.FTZ R192, R156, UR10, -R195 ;  /* 0x0000000a9cc07c23 */ /* 0x002fe200080108c3 */
[----:B------:R-:W-:Y:S01]  /*d210*/  FADD.FTZ R152, R166, R153 ;  /* 0x00000099a6987221 */ /* 0x000fe20000010000 */
[----:B------:R-:W-:-:S02]  /*d220*/  F2FP.BF16.F32.PACK_AB R156, R214, R21 ;  /* 0x00000015d69c723e */ /* 0x000fc400000010ff */
[----:B0-----:R-:W-:Y:S01]  /*d230*/  F2FP.BF16.F32.PACK_AB R172, R188, R183 ;  /* 0x000000b7bcac723e */ /* 0x001fe200000010ff */
[----:B------:R-:W-:Y:S02]  /*d240*/  FADD.FTZ R153, R167, R152 ;  /* 0x00000098a7997221 */ /* 0x000fe40000010000 */
[----:B------:R-:W-:Y:S02]  /*d250*/  MUFU.EX2 R193, R193 ;  /* 0x000000c100c17308 */ /* 0x000fe40000000800 */
[----:B------:R-:W-:Y:S01]  /*d260*/  FADD.FTZ R152, R170, R153 ;  /* 0x00000099aa987221 */ /* 0x000fe20000010000 */
[----:B------:R-:W-:Y:S01]  /*d270*/  FFMA.FTZ R153, R168, UR10, -R195 ;  /* 0x0000000aa8997c23 */ /* 0x000fe200080108c3 */
[----:B------:R-:W-:Y:S02]  /*d280*/  F2FP.BF16.F32.PACK_AB R168, R180, R175 ;  /* 0x000000afb4a8723e */ /* 0x000fe400000010ff */
[----:B------:R-:W-:Y:S02]  /*d290*/  FADD.FTZ R165, R171, R152 ;  /* 0x00000098aba57221 */ /* 0x000fe40000010000 */
[----:B------:R-:W-:Y:S02]  /*d2a0*/  MUFU.EX2 R10, R10 ;  /* 0x0000000a000a7308 */ /* 0x000fe40000000800 */
[----:B------:R-:W-:Y:S01]  /*d2b0*/  FADD.FTZ R152, R174, R165 ;  /* 0x000000a5ae987221 */ /* 0x000fe20000010000 */
[----:B------:R-:W-:-:S03]  /*d2c0*/  FFMA.FTZ R165, R176, UR10, -R195 ;  /* 0x0000000ab0a57c23 */ /* 0x000fc600080108c3 */
[----:B------:R-:W-:Y:S02]  /*d2d0*/  FADD.FTZ R213, R175, R152 ;  /* 0x00000098afd57221 */ /* 0x000fe40000010000 */
[----:B------:R-:W-:Y:S02]  /*d2e0*/  MUFU.EX2 R11, R11 ;  /* 0x0000000b000b7308 */ /* 0x000fe40000000800 */
[----:B------:R-:W-:Y:S01]  /*d2f0*/  FADD.FTZ R152, R180, R213 ;  /* 0x000000d5b4987221 */ /* 0x000fe20000010000 */
[----:B------:R-:W-:-:S03]  /*d300*/  FMUL.FTZ R180, R2, UR10 ;  /* 0x0000000a02b47c20 */ /* 0x000fc60008410000 */
[----:B------:R-:W-:Y:S01]  /*d310*/  FADD.FTZ R195, R179, R152 ;  /* 0x00000098b3c37221 */ /* 0x000fe20000010000 */
[----:B------:R-:W-:Y:S01]  /*d320*/  F2FP.BF16.F32.PACK_AB R152, R196, R187 ;  /* 0x000000bbc498723e */ /* 0x000fe200000010ff */
[----:B------:R-:W0:Y:S02]  /*d330*/  MUFU.EX2 R14, R14 ;  /* 0x0000000e000e7308 */ /* 0x000e240000000800 */
[----:B------:R-:W-:-:S04]  /*d340*/  FADD.FTZ R20, R198, R195 ;  /* 0x000000c3c6147221 */ /* 0x000fc80000010000 */
[----:B------:R-:W-:Y:S02]  /*d350*/  FADD.FTZ R21, R183, R20 ;  /* 0x00000014b7157221 */ /* 0x000fe40000010000 */
[----:B------:R-:W1:Y:S02]  /*d360*/  MUFU.EX2 R180, R180 ;  /* 0x000000b400b47308 */ /* 0x000e640000000800 */
[----:B------:R-:W-:-:S04]  /*d370*/  FADD.FTZ R170, R188, R21 ;  /* 0x00000015bcaa7221 */ /* 0x000fc80000010000 */
[----:B--2---:R-:W-:Y:S01]  /*d380*/  FADD.FTZ R21, R185, R170 ;  /* 0x000000aab9157221 */ /* 0x004fe20000010000 */
[----:B------:R-:W-:Y:S01]  /*d390*/  F2FP.BF16.F32.PACK_AB R170, R198, R179 ;  /* 0x000000b3c6aa723e */ /* 0x000fe200000010ff */
[----:B------:R-:W-:Y:S01]  /*d3a0*/  MUFU.EX2 R15, R15 ;  /* 0x0000000f000f7308 */ /* 0x000fe20000000800 */
[----:B0-----:R-:W-:Y:S01]  /*d3b0*/  F2FP.BF16.F32.PACK_AB R155, R14, R11 ;  /* 0x0000000b0e9b723e */ /* 0x001fe200000010ff */
[----:B------:R-:W-:-:S06]  /*d3c0*/  FADD.FTZ R2, R12, R21 ;  /* 0x000000150c027221 */ /* 0x000fcc0000010000 */
[----:B------:R-:W-:Y:S01]  /*d3d0*/  MUFU.EX2 R190, R190 ;  /* 0x000000be00be7308 */ /* 0x000fe20000000800 */
[----:B-1----:R-:W-:Y:S01]  /*d3e0*/  FFMA.FTZ R21, R180, R0, R193 ;  /* 0x00000000b4157223 */ /* 0x002fe200000100c1 */
[-C--:B------:R-:W-:Y:S01]  /*d3f0*/  FMUL.FTZ R26, R26, R180.reuse ;  /* 0x000000b41a1a7220 */ /* 0x080fe20000410000 */
[-C--:B------:R-:W-:Y:S01]  /*d400*/  FMUL.FTZ R27, R27, R180.reuse ;  /* 0x000000b41b1b7220 */ /* 0x080fe20000410000 */
[-C--:B------:R-:W-:Y:S01]  /*d410*/  FMUL.FTZ R30, R30, R180.reuse ;  /* 0x000000b41e1e7220 */ /* 0x080fe20000410000 */
[----:B------:R-:W-:Y:S01]  /*d420*/  FADD.FTZ R0, R10, R21 ;  /* 0x000000150a007221 */ /* 0x000fe20000010000 */
[-C--:B------:R-:W-:Y:S01]  /*d430*/  FMUL.FTZ R31, R31, R180.reuse ;  /* 0x000000b41f1f7220 */ /* 0x080fe20000410000 */
[-C--:B------:R-:W-:Y:S01]  /*d440*/  FMUL.FTZ R34, R34, R180.reuse ;  /* 0x000000b422227220 */ /* 0x080fe20000410000 */
[----:B------:R-:W-:Y:S01]  /*d450*/  MUFU.EX2 R192, R192 ;  /* 0x000000c000c07308 */ /* 0x000fe20000000800 */
[----:B------:R-:W-:Y:S01]  /*d460*/  FADD.FTZ R21, R11, R0 ;  /* 0x000000000b157221 */ /* 0x000fe20000010000 */
[-C--:B------:R-:W-:Y:S01]  /*d470*/  FMUL.FTZ R35, R35, R180.reuse ;  /* 0x000000b423237220 */ /* 0x080fe20000410000 */
[-C--:B------:R-:W-:Y:S01]  /*d480*/  FMUL.FTZ R38, R38, R180.reuse ;  /* 0x000000b426267220 */ /* 0x080fe20000410000 */
[-C--:B------:R-:W-:Y:S01]  /*d490*/  FMUL.FTZ R39, R39, R180.reuse ;  /* 0x000000b427277220 */ /* 0x080fe20000410000 */
[----:B------:R-:W-:Y:S01]  /*d4a0*/  FADD.FTZ R188, R14, R21 ;  /* 0x000000150ebc7221 */ /* 0x000fe20000010000 */
        /* <DEDUP_REMOVED lines=13> */
[----:B------:R-:W-:Y:S01]  /*d580*/  F2FP.BF16.F32.PACK_AB R162, R166, R163 ;  /* 0x000000a3a6a2723e */ /* 0x000fe200000010ff */
[-C--:B------:R-:W-:Y:S01]  /*d590*/  FMUL.FTZ R62, R62, R180.reuse ;  /* 0x000000b43e3e7220 */ /* 0x080fe20000410000 */
[----:B------:R-:W-:Y:S01]  /*d5a0*/  F2FP.BF16.F32.PACK_AB R166, R174, R171 ;  /* 0x000000abaea6723e */ /* 0x000fe200000010ff */
[-C--:B------:R-:W-:Y:S01]  /*d5b0*/  FMUL.FTZ R63, R63, R180.reuse ;  /* 0x000000b43f3f7220 */ /* 0x080fe20000410000 */
[----:B------:R-:W-:Y:S01]  /*d5c0*/  F2FP.BF16.F32.PACK_AB R174, R12, R185 ;  /* 0x000000b90cae723e */ /* 0x000fe200000010ff */
[----:B------:R-:W0:Y:S01]  /*d5d0*/  MUFU.EX2 R176, R197 ;  /* 0x000000c500b07308 */ /* 0x000e220000000800 */
[-C--:B------:R-:W-:Y:S01]  /*d5e0*/  FMUL.FTZ R66, R66, R180.reuse ;  /* 0x000000b442427220 */ /* 0x080fe20000410000 */
[-C--:B------:R-:W-:Y:S01]  /*d5f0*/  FMUL.FTZ R67, R67, R180.reuse ;  /* 0x000000b443437220 */ /* 0x080fe20000410000 */
[-C--:B------:R-:W-:Y:S01]  /*d600*/  FMUL.FTZ R70, R70, R180.reuse ;  /* 0x000000b446467220 */ /* 0x080fe20000410000 */
[-C--:B------:R-:W-:Y:S01]  /*d610*/  FMUL.FTZ R71, R71, R180.reuse ;  /* 0x000000b447477220 */ /* 0x080fe20000410000 */
[-C--:B------:R-:W-:Y:S01]  /*d620*/  FMUL.FTZ R74, R74, R180.reuse ;  /* 0x000000b44a4a7220 */ /* 0x080fe20000410000 */
[-C--:B------:R-:W-:Y:S01]  /*d630*/  FMUL.FTZ R75, R75, R180.reuse ;  /* 0x000000b44b4b7220 */ /* 0x080fe20000410000 */
[----:B------:R-:W-:Y:S01]  /*d640*/  FMUL.FTZ R78, R78, R180 ;  /* 0x000000b44e4e7220 */ /* 0x000fe20000410000 */
[----:B------:R2:W-:Y:S01]  /*d650*/  MUFU.EX2 R12, R153 ;  /* 0x00000099000c7308 */ /* 0x0005e20000000800 */
        /* <DEDUP_REMOVED lines=12> */
[----:B------:R-:W-:Y:S01]  /*d720*/  FADD.FTZ R153, R190, R153 ;  /* 0x00000099be997221 */ /* 0x000fe20000010000 */
[-C--:B------:R-:W-:Y:S01]  /*d730*/  FMUL.FTZ R98, R98, R180.reuse ;  /* 0x000000b462627220 */ /* 0x080fe20000410000 */
        /* <DEDUP_REMOVED lines=8> */
[-C--:B------:R-:W-:Y:S01]  /*d7c0*/  FMUL.FTZ R110, R110, R180.reuse ;  /* 0x000000b46e6e7220 */ /* 0x080fe20000410000 */
[----:B------:R-:W3:Y:S01]  /*d7d0*/  MUFU.EX2 R169, R169 ;  /* 0x000000a900a97308 */ /* 0x000ee20000000800 */
[----:B------:R-:W-:Y:S01]  /*d7e0*/  FADD.FTZ R153, R161, R188 ;  /* 0x000000bca1997221 */ /* 0x000fe20000010000 */
[----:B0-----:R-:W-:Y:S01]  /*d7f0*/  F2FP.BF16.F32.PACK_AB R161, R176, R161 ;  /* 0x000000a1b0a1723e */ /* 0x001fe200000010ff */
[-C--:B------:R-:W-:Y:S01]  /*d800*/  FMUL.FTZ R111, R111, R180.reuse ;  /* 0x000000b46f6f7220 */ /* 0x080fe20000410000 */
[-C--:B------:R-:W-:Y:S01]  /*d810*/  FMUL.FTZ R114, R114, R180.reuse ;  /* 0x000000b472727220 */ /* 0x080fe20000410000 */
[----:B------:R-:W-:Y:S01]  /*d820*/  FADD.FTZ R188, R176, R153 ;  /* 0x00000099b0bc7221 */ /* 0x000fe20000010000 */
[-C--:B------:R-:W-:Y:S01]  /*d830*/  FMUL.FTZ R115, R115, R180.reuse ;  /* 0x000000b473737220 */ /* 0x080fe20000410000 */
[-C--:B------:R-:W-:Y:S01]  /*d840*/  FMUL.FTZ R118, R118, R180.reuse ;  /* 0x000000b476767220 */ /* 0x080fe20000410000 */
[----:B------:R0:W4:Y:S01]  /*d850*/  MUFU.EX2 R167, R157 ;  /* 0x0000009d00a77308 */ /* 0x0001220000000800 */
[----:B-1----:R-:W-:Y:S01]  /*d860*/  FADD.FTZ R153, R13, R188 ;  /* 0x000000bc0d997221 */ /* 0x002fe20000010000 */
[----:B--2---:R-:W-:Y:S01]  /*d870*/  F2FP.BF16.F32.PACK_AB R163, R20, R13 ;  /* 0x0000000d14a3723e */ /* 0x004fe200000010ff */
[-C--:B------:R-:W-:Y:S01]  /*d880*/  FMUL.FTZ R119, R119, R180.reuse ;  /* 0x000000b477777220 */ /* 0x080fe20000410000 */
[-C--:B------:R-:W-:Y:S01]  /*d890*/  FMUL.FTZ R122, R122, R180.reuse ;  /* 0x000000b47a7a7220 */ /* 0x080fe20000410000 */
[----:B------:R-:W-:Y:S01]  /*d8a0*/  FADD.FTZ R153, R20, R153 ;  /* 0x0000009914997221 */ /* 0x000fe20000010000 */
[-C--:B------:R-:W-:Y:S01]  /*d8b0*/  FMUL.FTZ R123, R123, R180.reuse ;  /* 0x000000b47b7b7220 */ /* 0x080fe20000410000 */
[-C--:B------:R-:W-:Y:S01]  /*d8c0*/  FMUL.FTZ R126, R126, R180.reuse ;  /* 0x000000b47e7e7220 */ /* 0x080fe20000410000 */
[----:B------:R-:W1:Y:S01]  /*d8d0*/  MUFU.EX2 R0, R173 ;  /* 0x000000ad00007308 */ /* 0x000e620000000800 */
[----:B------:R-:W-:Y:S01]  /*d8e0*/  FADD.FTZ R188, R12, R153 ;  /* 0x000000990cbc7221 */ /* 0x000fe20000010000 */
[----:B0-----:R-:W-:Y:S01]  /*d8f0*/  F2FP.BF16.F32.PACK_AB R157, R190, R15 ;  /* 0x0000000fbe9d723e */ /* 0x001fe200000010ff */
[-C--:B------:R-:W-:Y:S01]  /*d900*/  FMUL.FTZ R127, R127, R180.reuse ;  /* 0x000000b47f7f7220 */ /* 0x080fe20000410000 */
[-C--:B------:R-:W-:Y:S01]  /*d910*/  FMUL.FTZ R130, R130, R180.reuse ;  /* 0x000000b482827220 */ /* 0x080fe20000410000 */
[----:B---3--:R-:W-:Y:S01]  /*d920*/  FADD.FTZ R188, R169, R188 ;  /* 0x000000bca9bc7221 */ /* 0x008fe20000010000 */
[-C--:B------:R-:W-:Y:S01]  /*d930*/  FMUL.FTZ R131, R131, R180.reuse ;  /* 0x000000b483837220 */ /* 0x080fe20000410000 */
[-C--:B------:R-:W-:Y:S01]  /*d940*/  FMUL.FTZ R134, R134, R180.reuse ;  /* 0x000000b486867220 */ /* 0x080fe20000410000 */
[----:B------:R0:W2:Y:S01]  /*d950*/  MUFU.EX2 R21, R165 ;  /* 0x000000a500157308 */ /* 0x0000a20000000800 */
[----:B----4-:R-:W-:Y:S01]  /*d960*/  FADD.FTZ R153, R167, R188 ;  /* 0x000000bca7997221 */ /* 0x010fe20000010000 */
[-C--:B------:R-:W-:Y:S01]  /*d970*/  FMUL.FTZ R135, R135, R180.reuse ;  /* 0x000000b487877220 */ /* 0x080fe20000410000 */
[-C--:B------:R-:W-:Y:S01]  /*d980*/  FMUL.FTZ R138, R138, R180.reuse ;  /* 0x000000b48a8a7220 */ /* 0x080fe20000410000 */
[-C--:B------:R-:W-:Y:S01]  /*d990*/  FMUL.FTZ R139, R139, R180.reuse ;  /* 0x000000b48b8b7220 */ /* 0x080fe20000410000 */
[-C--:B------:R-:W-:Y:S01]  /*d9a0*/  FMUL.FTZ R142, R142, R180.reuse ;  /* 0x000000b48e8e7220 */ /* 0x080fe20000410000 */
[-C--:B------:R-:W-:Y:S01]  /*d9b0*/  FMUL.FTZ R143, R143, R180.reuse ;  /* 0x000000b48f8f7220 */ /* 0x080fe20000410000 */
[----:B------:R-:W-:Y:S01]  /*d9c0*/  FMUL.FTZ R146, R146, R180 ;  /* 0x000000b492927220 */ /* 0x000fe20000410000 */
[----:B------:R-:W3:Y:S01]  /*d9d0*/  MUFU.EX2 R178, R178 ;  /* 0x000000b200b27308 */ /* 0x000ee20000000800 */
[C---:B-1----:R-:W-:Y:S01]  /*d9e0*/  FADD.FTZ R188, R0.reuse, R153 ;  /* 0x0000009900bc7221 */ /* 0x042fe20000010000 */
[----:B0-----:R-:W-:Y:S01]  /*d9f0*/  F2FP.BF16.F32.PACK_AB R165, R169, R12 ;  /* 0x0000000ca9a5723e */ /* 0x001fe200000010ff */
[-C--:B------:R-:W-:Y:S01]  /*da00*/  FMUL.FTZ R147, R147, R180.reuse ;  /* 0x000000b493937220 */ /* 0x080fe20000410000 */
[----:B------:R-:W-:Y:S01]  /*da10*/  F2FP.BF16.F32.PACK_AB R167, R0, R167 ;  /* 0x000000a700a7723e */ /* 0x000fe200000010ff */
[-C--:B------:R-:W-:Y:S01]  /*da20*/  FMUL.FTZ R150, R150, R180.reuse ;  /* 0x000000b496967220 */ /* 0x080fe20000410000 */
[----:B------:R-:W-:-:S02]  /*da30*/  FMUL.FTZ R151, R151, R180 ;  /* 0x000000b497977220 */ /* 0x000fc40000410000 */
[----:B------:R-:W0:Y:S01]  /*da40*/  MUFU.EX2 R171, R181 ;  /* 0x000000b500ab7308 */ /* 0x000e220000000800 */
[----:B--2---:R-:W-:-:S07]  /*da50*/  FADD.FTZ R153, R21, R188 ;  /* 0x000000bc15997221 */ /* 0x004fce0000010000 */
[----:B------:R-:W1:Y:S01]  /*da60*/  MUFU.EX2 R182, R182 ;  /* 0x000000b600b67308 */ /* 0x000e620000000800 */
[----:B---3--:R-:W-:-:S07]  /*da70*/  F2FP.BF16.F32.PACK_AB R169, R178, R21 ;  /* 0x00000015b2a9723e */ /* 0x008fce00000010ff */
[----:B------:R2:W3:Y:S08]  /*da80*/  MUFU.EX2 R173, R184 ;  /* 0x000000b800ad7308 */ /* 0x0004f00000000800 */
[----:B------:R-:W4:Y:S01]  /*da90*/  MUFU.EX2 R186, R186 ;  /* 0x000000ba00ba7308 */ /* 0x000f220000000800 */
[----:B--2---:R-:W-:-:S04]  /*daa0*/  FADD.FTZ R184, R178, R153 ;  /* 0x00000099b2b87221 */ /* 0x004fc80000010000 */
[----:B0-----:R-:W-:Y:S01]  /*dab0*/  FADD.FTZ R153, R171, R184 ;  /* 0x000000b8ab997221 */ /* 0x001fe20000010000 */
[C---:B-1----:R-:W-:Y:S02]  /*dac0*/  F2FP.BF16.F32.PACK_AB R171, R182.reuse, R171 ;  /* 0x000000abb6ab723e */ /* 0x042fe400000010ff */
[----:B------:R-:W0:Y:S01]  /*dad0*/  MUFU.EX2 R175, R189 ;  /* 0x000000bd00af7308 */ /* 0x000e220000000800 */
[----:B------:R-:W-:Y:S01]  /*dae0*/  FADD.FTZ R188, R182, R153 ;  /* 0x00000099b6bc7221 */ /* 0x000fe20000010000 */
[----:B------:R-:W-:-:S03]  /*daf0*/  F2FP.BF16.F32.PACK_AB R153, R10, R193 ;  /* 0x000000c10a99723e */ /* 0x000fc600000010ff */
[----:B---3--:R-:W-:-:S03]  /*db00*/  FADD.FTZ R11, R173, R188 ;  /* 0x000000bcad0b7221 */ /* 0x008fc60000010000 */
[----:B------:R-:W1:Y:S01]  /*db10*/  MUFU.EX2 R184, R191 ;  /* 0x000000bf00b87308 */ /* 0x000e620000000800 */
[C---:B----4-:R-:W-:Y:S01]  /*db20*/  FADD.FTZ R8, R186.reuse, R11 ;  /* 0x0000000bba087221 */ /* 0x050fe20000010000 */
[----:B------:R-:W-:-:S03]  /*db30*/  F2FP.BF16.F32.PACK_AB R173, R186, R173 ;  /* 0x000000adbaad723e */ /* 0x000fc600000010ff */
[----:B0-----:R-:W-:-:S04]  /*db40*/  FADD.FTZ R9, R175, R8 ;  /* 0x00000008af097221 */ /* 0x001fc80000010000 */
[C---:B-1----:R-:W-:Y:S01]  /*db50*/  FADD.FTZ R0, R184.reuse, R9 ;  /* 0x00000009b8007221 */ /* 0x042fe20000010000 */
[----:B------:R-:W-:Y:S01]  /*db60*/  F2FP.BF16.F32.PACK_AB R175, R184, R175 ;  /* 0x000000afb8af723e */ /* 0x000fe200000010ff */
[----:B------:R-:W-:Y:S06]  /*db70*/  @!P0 BRA `(.L_x_11669) ;  /* 0x0000000000048947 */ /* 0x000fec0003800000 */
[----:B------:R-:W-:Y:S01]  /*db80*/  BPT.TRAP 0x1 ;  /* 0x000000040000795c */ /* 0x000fe20000300000 */
.L_x_11669:
[----:B------:R0:W1:Y:S01]  /*db90*/  SYNCS.PHASECHK.TRANS64.TRYWAIT P1, [UR27+0x22850], R6 ;  /* 0x02285006ff0075a7 */ /* 0x000062000802015b */
[----:B------:R-:W-:Y:S05]  /*dba0*/  @!P0 BRA `(.L_x_11670) ;  /* 0x0000000000048947 */ /* 0x000fea0003800000 */
[----:B------:R-:W-:Y:S01]  /*dbb0*/  BPT.TRAP 0x1 ;  /* 0x000000040000795c */ /* 0x000fe20000300000 */
.L_x_11670:
[----:B-1----:R-:W-:Y:S05]  /*dbc0*/  @P1 BRA `(.L_x_11671) ;  /* 0x0000000000081947 */ /* 0x002fea0003800000 */
[----:B------:R-:W1:Y:S02]  /*dbd0*/  SYNCS.PHASECHK.TRANS64.TRYWAIT P1, [UR27+0x22850], R6 ;  /* 0x02285006ff0075a7 */ /* 0x000e64000802015b */
[----:B-1----:R-:W-:Y:S05]  /*dbe0*/  @!P1 BRA `(.L_x_11672) ;  /* 0x000000a000bc9947 */ /* 0x002fea0003800000 */
.L_x_11671:
        /* <DEDUP_REMOVED lines=49> */
.L_x_11656:
[----:B------:R-:W1:Y:S01]  /*df00*/  SHFL.BFLY PT, R3, R2, 0x2, 0x1f ;  /* 0x0c401f0002037f89 */ /* 0x000e6200000e0000 */
[----:B0-----:R-:W-:Y:S01]  /*df10*/  IMAD.MOV.U32 R8, RZ, RZ, RZ ;  /* 0x000000ffff087224 */ /* 0x001fe200078e00ff */
[----:B------:R-:W-:Y:S01]  /*df20*/  UIADD3 UR37, UR37, 0x1, URZ ;  /* 0x0000000125257890 */ /* 0x000fe2000fffe03f */
[----:B------:R-:W-:Y:S01]  /*df30*/  IMAD.U32 R14, RZ, RZ, UR10 ;  /* 0x0000000aff0e7e24 */ /* 0x000fe2000f8e00ff */
[----:B------:R-:W0:Y:S01]  /*df40*/  SHFL.BFLY PT, R9, R0, 0x2, 0x1f ;  /* 0x0c401f0000097f89 */ /* 0x000e2200000e0000 */
[----:B------:R2:W-:Y:S06]  /*df50*/  BAR.ARV R7, 0x100 ;  /* 0x000400070000751d */ /* 0x0005ec0000002000 */
[----:B------:R-:W-:-:S02]  /*df60*/  UISETP.NE.AND UP0, UPT, UR37, 0x2, UPT ;  /* 0x000000022500788c */ /* 0x000fc4000bf05270 */
[----:B------:R-:W-:Y:S06]  /*df70*/  BAR.ARV 0x8, 0x180 ;  /* 0x0206000000007b1d */ /* 0x000fec0000002000 */
[----:B------:R-:W-:Y:S01]  /*df80*/  USEL UR4, URZ, 0x1, UP0 ;  /* 0x000000013f047887 */ /* 0x000fe20008000000 */
[----:B------:R-:W-:Y:S01]  /*df90*/  PLOP3.LUT P0, PT, PT, PT, PT, 0x8, 0x0 ;  /* 0x000000000000781c */ /* 0x000fe20003f0e170 */
[----:B-1----:R-:W-:Y:S01]  /*dfa0*/  FADD.FTZ R3, R3, R2 ;  /* 0x0000000203037221 */ /* 0x002fe20000010000 */
[----:B------:R-:W-:Y:S01]  /*dfb0*/  IMAD.MOV.U32 R2, RZ, RZ, -0x800000 ;  /* 0xff800000ff027424 */ /* 0x000fe200078e00ff */
[----:B------:R-:W-:Y:S01]  /*dfc0*/  UIADD3 UR39, UR39, 0x1, URZ ;  /* 0x0000000127277890 */ /* 0x000fe2000fffe03f */
[----:B0-----:R-:W-:-:S02]  /*dfd0*/  FADD.FTZ R9, R9, R0 ;  /* 0x0000000009097221 */ /* 0x001fc40000010000 */
[----:B------:R-:W0:Y:S01]  /*dfe0*/  SHFL.BFLY PT, R6, R3, 0x1, 0x1f ;  /* 0x0c201f0003067f89 */ /* 0x000e2200000e0000 */
[----:B------:R-:W-:Y:S01]  /*dff0*/  IMAD.MOV.U32 R0, RZ, RZ, RZ ;  /* 0x000000ffff007224 */ /* 0x000fe200078e00ff */
[----:B------:R-:W-:Y:S02]  /*e000*/  USEL UR37, UR37, URZ, UP0 ;  /* 0x0000003f25257287 */ /* 0x000fe40008000000 */
[----:B------:R-:W-:Y:S01]  /*e010*/  ULOP3.LUT UR38, UR38, UR4, URZ, 0x3c, !UPT ;  /* 0x0000000426267292 */ /* 0x000fe2000f8e3c3f */
[----:B0-----:R-:W-:Y:S01]  /*e020*/  FADD.FTZ R12, R3, R6 ;  /* 0x00000006030c7221 */ /* 0x001fe20000010000 */
[----:B------:R-:W-:Y:S01]  /*e030*/  IMAD.MOV.U32 R3, RZ, RZ, -0x800000 ;  /* 0xff800000ff037424 */ /* 0x000fe200078e00ff */
[----:B------:R-:W0:Y:S03]  /*e040*/  SHFL.BFLY PT, R6, R9, 0x1, 0x1f ;  /* 0x0c201f0009067f89 */ /* 0x000e2600000e0000 */
[----:B------:R-:W-:-:S13]  /*e050*/  FSETP.NE.FTZ.AND P1, PT, R12, RZ, PT ;  /* 0x000000ff0c00720b */ /* 0x000fda0003f35000 */
[----:B------:R-:W1:Y:S01]  /*e060*/  @P1 MUFU.RCP R8, R12 ;  /* 0x0000000c00081308 */ /* 0x000e620000001000 */
[----:B0-----:R-:W-:-:S07]  /*e070*/  FADD.FTZ R11, R9, R6 ;  /* 0x00000006090b7221 */ /* 0x001fce0000010000 */
[----:B--2---:R-:W0:Y:S01]  /*e080*/  @P1 MUFU.LG2 R7, R12 ;  /* 0x0000000c00071308 */ /* 0x004e220000000c00 */
[----:B------:R-:W-:Y:S01]  /*e090*/  IMAD.U32 R6, RZ, RZ, UR10 ;  /* 0x0000000aff067e24 */ /* 0x000fe2000f8e00ff */
[----:B------:R-:W-:-:S03]  /*e0a0*/  FSETP.NE.FTZ.AND P2, PT, R11, RZ, PT ;  /* 0x000000ff0b00720b */ /* 0x000fc60003f55000 */
[----:B------:R-:W-:Y:S01]  /*e0b0*/  @P1 FMUL.FTZ R6, R6, 0.69314718246459960938 ;  /* 0x3f31721806061820 */ /* 0x000fe20000410000 */
        /* <DEDUP_REMOVED lines=9> */
[----:B------:R-:W-:Y:S01]  /*e150*/  @P2 MUFU.RCP R0, R11 ;  /* 0x0000000b00002308 */ /* 0x000fe20000001000 */
[-C--:B------:R-:W-:Y:S01]  /*e160*/  FMUL.FTZ R41, R41, R8.reuse ;  /* 0x0000000829297220 */ /* 0x080fe20000410000 */
        /* <DEDUP_REMOVED lines=55> */
[----:B------:R-:W-:Y:S01]  /*e4e0*/  @P2 FMUL.FTZ R14, R14, 0.69314718246459960938 ;  /* 0x3f3172180e0e2820 */ /* 0x000fe20000410000 */
[----:B0-----:R-:W-:Y:S01]  /*e4f0*/  @P1 FMUL.FTZ R7, R7, 0.69314718246459960938 ;  /* 0x3f31721807071820 */ /* 0x001fe20000410000 */
        /* <DEDUP_REMOVED lines=67> */
.L_x_11603:
[----:B------:R-:W0:Y:S01]  /*e930*/  S2R R4, SR_CgaCtaId ;  /* 0x0000000000047919 */ /* 0x000e220000008800 */
[----:B------:R-:W-:Y:S01]  /*e940*/  MOV R151, 0x400 ;  /* 0x0000040000977802 */ /* 0x000fe20000000f00 */
[----:B------:R-:W-:Y:S01]  /*e950*/  BSSY B0, `(.L_x_11674) ;  /* 0x00002d5000007945 */ /* 0x000fe20003800000 */
[----:B------:R-:W-:Y:S02]  /*e960*/  BAR.SYNC.DEFER_BLOCKING 0x5, 0x180 ;  /* 0x0146000000007b1d */ /* 0x000fe40000010000 */
[----:B0-----:R-:W-:-:S05]  /*e970*/  LEA R151, R4, R151, 0x18 ;  /* 0x0000009704977211 */ /* 0x001fca00078ec0ff */
[----:B------:R-:W0:Y:S02]  /*e980*/  LDS.128 R4, [R151+0x228d0] ;  /* 0x0228d00097047984 */ /* 0x000e240000000c00 */
[----:B0-----:R-:W-:Y:S02]  /*e990*/  R2UR UR5, R5 ;  /* 0x00000000050572ca */ /* 0x001fe400000e0000 */
[----:B------:R-:W-:Y:S02]  /*e9a0*/  R2UR UR7, R6 ;  /* 0x00000000060772ca */ /* 0x000fe400000e0000 */
        /* <DEDUP_REMOVED lines=58> */
[----:B------:R-:W-:Y:S02]  /*ed50*/  LOP3.LUT R162, R169, 0x380, RZ, 0xc0, !PT ;  /* 0x00000380a9a27812 */ /* 0x000fe400078ec0ff */
        /* <DEDUP_REMOVED lines=10> */
[----:B------:R-:W-:Y:S01]  /*ee00*/  IADD3 R170, P2, R106, 0xc040, RZ ;  /* 0x0000c0406aaa7810 */ /* 0x000fe20007f5e0ff */
[--C-:B------:R-:W-:Y:S01]  /*ee10*/  IMAD.X R95, RZ, RZ, R107.reuse, P3 ;  /* 0x000000ffff5f7224 */ /* 0x100fe200018e066b */
[----:B------:R-:W-:Y:S01]  /*ee20*/  SHF.R.U64 R16, R16, 0x3, RZ ;  /* 0x0000000310107819 */ /* 0x000fe200000012ff */
[----:B------:R-:W-:Y:S01]  /*ee30*/  IMAD.X R103, RZ, RZ, R107, P5 ;  /* 0x000000ffff677224 */ /* 0x000fe200028e066b */
[----:B------:R-:W-:-:S02]  /*ee40*/  LOP3.LUT R46, R183, 0x380, RZ, 0xc0, !PT ;  /* 0x00000380b72e7812 */ /* 0x000fc400078ec0ff */
[----:B------:R-:W-:Y:S01]  /*ee50*/  LOP3.LUT R106, R7, R106, RZ, 0x3c, !PT ;  /* 0x0000006a076a7212 */ /* 0x000fe200078e3cff */
[----:B------:R-:W-:Y:S01]  /*ee60*/  IMAD.X R7, RZ, RZ, R107, P2 ;  /* 0x000000ffff077224 */ /* 0x000fe200010e066b */
[----:B------:R-:W-:Y:S02]  /*ee70*/  SHF.R.U64 R20, R20, 0x3, RZ ;  /* 0x0000000314147819 */ /* 0x000fe400000012ff */
[----:B------:R-:W-:Y:S02]  /*ee80*/  LOP3.LUT R54, R185, 0x380, RZ, 0xc0, !PT ;  /* 0x00000380b9367812 */ /* 0x000fe400078ec0ff */
[----:B------:R-:W-:Y:S02]  /*ee90*/  LOP3.LUT R98, R193, 0x380, RZ, 0xc0, !PT ;  /* 0x00000380c1627812 */ /* 0x000fe400078ec0ff */
[----:B------:R-:W-:Y:S02]  /*eea0*/  SHF.R.U64 R28, R162, 0x3, RZ ;  /* 0x00000003a21c7819 */ /* 0x000fe400000012ff */
        /* <DEDUP_REMOVED lines=9> */
[----:B------:R-:W-:Y:S02]  /*ef40*/  LOP3.LUT R20, R20, R177, RZ, 0x3c, !PT ;  /* 0x000000b114147212 */ /* 0x000fe400078e3cff */
[----:B------:R-:W-:Y:S02]  /*ef50*/  SHF.R.U64 R54, R54, 0x3, RZ ;  /* 0x0000000336367819 */ /* 0x000fe400000012ff */
[----:B------:R-:W-:Y:S02]  /*ef60*/  SHF.R.U64 R98, R98, 0x3, RZ ;  /* 0x0000000362627819 */ /* 0x000fe400000012ff */
[----:B------:R-:W-:Y:S01]  /*ef70*/  MOV R106, R106 ;  /* 0x0000006a006a7202 */ /* 0x000fe20000000f00 */
[----:B------:R-:W-:Y:S01]  /*ef80*/  BAR.SYNC.DEFER_BLOCKING 0x1, 0x100 ;  /* 0x0044000000007b1d */ /* 0x000fe20000010000 */
[----:B------:R-:W-:-:S02]  /*ef90*/  LOP3.LUT R102, R6, 0x380, RZ, 0xc0, !PT ;  /* 0x0000038006667812 */ /* 0x000fc400078ec0ff */
[----:B------:R-:W-:Y:S02]  /*efa0*/  LOP3.LUT R10, R28, R169, RZ, 0x3c, !PT ;  /* 0x000000a91c0a7212 */ /* 0x000fe400078e3cff */
[----:B------:R-:W-:Y:S02]  /*efb0*/  LOP3.LUT R30, R30, R179, RZ, 0x3c, !PT ;  /* 0x000000b31e1e7212 */ /* 0x000fe400078e3cff */
[----:B------:R-:W-:Y:S02]  /*efc0*/  SHF.R.U64 R62, R62, 0x3, RZ ;  /* 0x000000033e3e7819 */ /* 0x000fe400000012ff */
[----:B------:R-:W-:Y:S02]  /*efd0*/  LOP3.LUT R107, R170, 0x380, RZ, 0xc0, !PT ;  /* 0x00000380aa6b7812 */ /* 0x000fe400078ec0ff */
[----:B------:R-:W-:Y:S02]  /*efe0*/  MOV R28, R12 ;  /* 0x0000000c001c7202 */ /* 0x000fe40000000f00 */
[----:B------:R-:W-:-:S02]  /*eff0*/  LOP3.LUT R38, R38, R181, RZ, 0x3c, !PT ;  /* 0x000000b526267212 */ /* 0x000fc400078e3cff */
[----:B------:R-:W-:Y:S02]  /*f000*/  SHF.R.U64 R70, R70, 0x3, RZ ;  /* 0x0000000346467819 */ /* 0x000fe400000012ff */
[----:B------:R-:W-:Y:S02]  /*f010*/  MOV R14, R14 ;  /* 0x0000000e000e7202 */ /* 0x000fe40000000f00 */
[----:B------:R-:W-:Y:S02]  /*f020*/  LOP3.LUT R46, R46, R183, RZ, 0x3c, !PT ;  /* 0x000000b72e2e7212 */ /* 0x000fe400078e3cff */
[----:B------:R-:W-:Y:S02]  /*f030*/  SHF.R.U64 R94, R94, 0x3, RZ ;  /* 0x000000035e5e7819 */ /* 0x000fe400000012ff */
[----:B------:R-:W-:Y:S01]  /*f040*/  MOV R16, R16 ;  /* 0x0000001000107202 */ /* 0x000fe20000000f00 */
[----:B------:R0:W-:Y:S01]  /*f050*/  STSM.16.M88.4 [R106], R24 ;  /* 0x000000186a007844 */ /* 0x0001e20000000200 */
[----:B------:R-:W-:-:S02]  /*f060*/  LOP3.LUT R54, R54, R185, RZ, 0x3c, !PT ;  /* 0x000000b936367212 */ /* 0x000fc400078e3cff */
[----:B------:R-:W-:Y:S01]  /*f070*/  LOP3.LUT R98, R98, R193, RZ, 0x3c, !PT ;  /* 0x000000c162627212 */ /* 0x000fe200078e3cff */
[----:B------:R-:W-:Y:S01]  /*f080*/  STSM.16.M88.4 [R28], R32 ;  /* 0x000000201c007844 */ /* 0x000fe20000000200 */
[----:B------:R-:W-:Y:S02]  /*f090*/  SHF.R.U64 R29, R102, 0x3, RZ ;  /* 0x00000003661d7819 */ /* 0x000fe400000012ff */
[----:B------:R-:W-:Y:S01]  /*f0a0*/  MOV R20, R20 ;  /* 0x0000001400147202 */ /* 0x000fe20000000f00 */
[----:B------:R1:W-:Y:S01]  /*f0b0*/  STSM.16.M88.4 [R14], R40 ;  /* 0x000000280e007844 */ /* 0x0003e20000000200 */
[----:B------:R-:W-:Y:S02]  /*f0c0*/  F2FP.BF16.F32.PACK_AB R59, R154, R59 ;  /* 0x0000003b9a3b723e */ /* 0x000fe400000010ff */
[----:B------:R-:W-:Y:S01]  /*f0d0*/  F2FP.BF16.F32.PACK_AB R65, R153, R66 ;  /* 0x000000429941723e */ /* 0x000fe200000010ff */
[----:B------:R-:W-:Y:S01]  /*f0e0*/  STSM.16.M88.4 [R16], R48 ;  /* 0x0000003010007844 */ /* 0x000fe20000000200 */
[----:B------:R-:W-:-:S02]  /*f0f0*/  F2FP.BF16.F32.PACK_AB R72, R73, R72 ;  /* 0x000000484948723e */ /* 0x000fc400000010ff */
[----:B------:R-:W-:Y:S01]  /*f100*/  LOP3.LUT R62, R62, R187, RZ, 0x3c, !PT ;  /* 0x000000bb3e3e7212 */ /* 0x000fe200078e3cff */
[----:B------:R-:W-:Y:S01]  /*f110*/  STSM.16.M88.4 [R20], R56 ;  /* 0x0000003814007844 */ /* 0x000fe20000000200 */
[----:B------:R-:W-:Y:S02]  /*f120*/  SHF.R.U64 R107, R107, 0x3, RZ ;  /* 0x000000036b6b7819 */ /* 0x000fe400000012ff */
[----:B------:R-:W-:Y:S02]  /*f130*/  MOV R30, R30 ;  /* 0x0000001e001e7202 */ /* 0x000fe40000000f00 */
        /* <DEDUP_REMOVED lines=20> */
[----:B------:R-:W-:Y:S01]  /*f280*/  ULDC UR10, c[0x0][0xa88] ;  /* 0x0002a200000a7ab9 */ /* 0x000fe20000000800 */
[----:B------:R-:W-:Y:S01]  /*f290*/  LOP3.LUT R94, R94, R191, RZ, 0x3c, !PT ;  /* 0x000000bf5e5e7212 */ /* 0x000fe200078e3cff */
[----:B------:R-:W-:Y:S01]  /*f2a0*/  UMOV UR4, URZ ;  /* 0x0000003f00047c82 */ /* 0x000fe20008000000 */
[----:B------:R-:W-:Y:S01]  /*f2b0*/  MOV R46, R46 ;  /* 0x0000002e002e7202 */ /* 0x000fe20000000f00 */
[----:B------:R-:W2:Y:S01]  /*f2c0*/  LDC R77, c[0x0][0xbe8] ;  /* 0x0002fa00ff4d7b82 */ /* 0x000ea20000000800 */
[----:B------:R-:W-:-:S02]  /*f2d0*/  F2FP.BF16.F32.PACK_AB R82, R85, R84 ;  /* 0x000000545552723e */ /* 0x000fc400000010ff */
[----:B------:R-:W-:Y:S02]  /*f2e0*/  LOP3.LUT R102, R29, R6, RZ, 0x3c, !PT ;  /* 0x000000061d667212 */ /* 0x000fe400078e3cff */
[----:B------:R-:W-:Y:S01]  /*f2f0*/  MOV R54, R54 ;  /* 0x0000003600367202 */ /* 0x000fe20000000f00 */
[----:B------:R-:W-:Y:S01]  /*f300*/  STSM.16.M88.4 [R46], R80 ;  /* 0x000000502e007844 */ /* 0x000fe20000000200 */
[----:B------:R-:W-:Y:S02]  /*f310*/  MOV R13, R98 ;  /* 0x00000062000d7202 */ /* 0x000fe40000000f00 */
[----:B------:R-:W-:Y:S02]  /*f320*/  F2FP.BF16.F32.PACK_AB R84, R89, R88 ;  /* 0x000000585954723e */ /* 0x000fe400000010ff */
[----:B------:R-:W-:Y:S02]  /*f330*/  F2FP.BF16.F32.PACK_AB R85, R91, R90 ;  /* 0x0000005a5b55723e */ /* 0x000fe400000010ff */
[----:B------:R-:W-:-:S02]  /*f340*/  F2FP.BF16.F32.PACK_AB R86, R93, R92 ;  /* 0x0000005c5d56723e */ /* 0x000fc400000010ff */
[----:B------:R-:W-:Y:S02]  /*f350*/  LOP3.LUT R6, R107, R170, RZ, 0x3c, !PT ;  /* 0x000000aa6b067212 */ /* 0x000fe400078e3cff */
[----:B------:R-:W-:Y:S01]  /*f360*/  MOV R62, R62 ;  /* 0x0000003e003e7202 */ /* 0x000fe20000000f00 */
[----:B------:R-:W-:Y:S01]  /*f370*/  STSM.16.M88.4 [R54], R84 ;  /* 0x0000005436007844 */ /* 0x000fe20000000200 */
[----:B------:R-:W-:Y:S02]  /*f380*/  F2FP.BF16.F32.PACK_AB R97, R164, R163 ;  /* 0x000000a3a461723e */ /* 0x000fe400000010ff */
[----:B------:R-:W-:Y:S02]  /*f390*/  F2FP.BF16.F32.PACK_AB R98, R101, R100 ;  /* 0x000000646562723e */ /* 0x000fe400000010ff */
[----:B------:R-:W-:Y:S02]  /*f3a0*/  F2FP.BF16.F32.PACK_AB R99, R166, R165 ;  /* 0x000000a5a663723e */ /* 0x000fe400000010ff */
[----:B------:R-:W-:-:S02]  /*f3b0*/  MOV R70, R70 ;  /* 0x0000004600467202 */ /* 0x000fc40000000f00 */
[----:B------:R-:W-:Y:S01]  /*f3c0*/  F2FP.BF16.F32.PACK_AB R105, R168, R167 ;  /* 0x000000a7a869723e */ /* 0x000fe200000010ff */
[----:B------:R-:W-:Y:S01]  /*f3d0*/  STSM.16.M88.4 [R62], R96 ;  /* 0x000000603e007844 */ /* 0x000fe20000000200 */
[----:B0-----:R-:W-:Y:S02]  /*f3e0*/  F2FP.BF16.F32.PACK_AB R106, R109, R108 ;  /* 0x0000006c6d6a723e */ /* 0x001fe400000010ff */
        /* <DEDUP_REMOVED lines=18> */
[----:B------:R-:W-:Y:S01]  /*f510*/  F2FP.BF16.F32.PACK_AB R138, R141, R140 ;  /* 0x0000008c8d8a723e */ /* 0x000fe200000010ff */
[----:B------:R-:W-:Y:S01]  /*f520*/  IMAD.U32 R6, RZ, RZ, UR8 ;  /* 0x00000008ff067e24 */ /* 0x000fe2000f8e00ff */
[----:B------:R-:W-:Y:S01]  /*f530*/  F2FP.BF16.F32.PACK_AB R139, R143, R142 ;  /* 0x0000008e8f8b723e */ /* 0x000fe200000010ff */
[----:B------:R-:W-:Y:S01]  /*f540*/  IMAD.U32 R7, RZ, RZ, UR9 ;  /* 0x00000009ff077e24 */ /* 0x000fe2000f8e00ff */
[----:B------:R-:W-:Y:S01]  /*f550*/  F2FP.BF16.F32.PACK_AB R145, R147, R146 ;  /* 0x000000929391723e */ /* 0x000fe200000010ff */
[----:B------:R-:W-:Y:S01]  /*f560*/  ULDC.64 UR8, c[0x0][0xc08] ;  /* 0x0003020000087ab9 */ /* 0x000fe20000000a00 */
[----:B------:R-:W-:Y:S01]  /*f570*/  MOV R10, R10 ;  /* 0x0000000a000a7202 */ /* 0x000fe20000000f00 */
[----:B------:R-:W-:Y:S01]  /*f580*/  STSM.16.M88.4 [R12], R136 ;  /* 0x000000880c007844 */ /* 0x000fe20000000200 */
[----:B------:R-:W-:-:S02]  /*f590*/  F2FP.BF16.F32.PACK_AB R146, R149, R148 ;  /* 0x000000949592723e */ /* 0x000fc400000010ff */
[----:B------:R-:W-:Y:S02]  /*f5a0*/  F2FP.BF16.F32.PACK_AB R147, R0, R150 ;  /* 0x000000960093723e */ /* 0x000fe400000010ff */
[----:B------:R-:W-:-:S03]  /*f5b0*/  PLOP3.LUT P0, PT, PT, PT, UP0, 0x80, 0x0 ;  /* 0x000000000000781c */ /* 0x000fc60003f0f008 */
[----:B------:R0:W-:Y:S01]  /*f5c0*/  STSM.16.M88.4 [R10], R144 ;  /* 0x000000900a007844 */ /* 0x0001e20000000200 */
[----:B------:R-:W-:Y:S09]  /*f5d0*/  BAR.SYNC.DEFER_BLOCKING 0x1, 0x100 ;  /* 0x0044000000007b1d */ /* 0x000ff20000010000 */
[----:B------:R-:W3:Y:S01]  /*f5e0*/  @P0 LDG.E R0, desc[UR40][R6.64] ;  /* 0x0000002806000981 */ /* 0x000ee2000c1e1900 */
[----:B------:R-:W-:Y:S01]  /*f5f0*/  UISETP.NE.U32.AND UP1, UPT, UR8, URZ, UPT ;  /* 0x0000003f0800728c */ /* 0x000fe2000bf25070 */
[----:B--2---:R-:W-:-:S03]  /*f600*/  ISETP.NE.AND P1, PT, R77, 0x1, PT ;  /* 0x000000014d00780c */ /* 0x004fc60003f25270 */
[----:B------:R-:W-:-:S06]  /*f610*/  UISETP.NE.AND.EX UP1, UPT, UR9, URZ, UPT, UP1 ;  /* 0x0000003f0900728c */ /* 0x000fcc000bf25310 */
[----:B------:R-:W-:-:S04]  /*f620*/  PLOP3.LUT P2, PT, PT, PT, UP1, 0x80, 0x0 ;  /* 0x000000000000781c */ /* 0x000fc80003f4f018 */
[----:B------:R-:W2:Y:S01]  /*f630*/  @P1 LDC R8, c[0x0][0xbec] ;  /* 0x0002fb00ff081b82 */ /* 0x000ea20000000800 */
[----:B------:R-:W-:Y:S02]  /*f640*/  @UP1 ULDC.64 UR8, c[0x0][0xc08] ;  /* 0x0003020000081ab9 */ /* 0x000fe40000000a00 */
[----:B------:R-:W-:-:S05]  /*f650*/  @UP1 UIMAD.WIDE UR8, UR44, 0x4, UR8 ;  /* 0x000000042c0818a5 */ /* 0x000fca000f8e0208 */
[----:B-1----:R-:W1:Y:S01]  /*f660*/  @P1 LDC R14, c[0x0][0xbf0] ;  /* 0x0002fc00ff0e1b82 */ /* 0x002e620000000800 */
[----:B0-----:R-:W-:Y:S02]  /*f670*/  IMAD.U32 R10, RZ, RZ, UR8 ;  /* 0x00000008ff0a7e24 */ /* 0x001fe4000f8e00ff */
[----:B------:R-:W-:Y:S01]  /*f680*/  IMAD.U32 R11, RZ, RZ, UR9 ;  /* 0x00000009ff0b7e24 */ /* 0x000fe2000f8e00ff */
[----:B---3--:R-:W-:Y:S01]  /*f690*/  @P0 R2UR UR4, R0 ;  /* 0x00000000000402ca */ /* 0x008fe200000e0000 */
[----:B------:R-:W-:-:S06]  /*f6a0*/  IMAD.U32 R0, RZ, RZ, UR10 ;  /* 0x0000000aff007e24 */ /* 0x000fcc000f8e00ff */
[----:B------:R0:W5:Y:S01]  /*f6b0*/  @P2 LDG.E R0, desc[UR40][R10.64] ;  /* 0x000000280a002981 */ /* 0x000162000c1e1900 */
[----:B-12---:R-:W-:Y:S07]  /*f6c0*/  @P2 BRA `(.L_x_11676) ;  /* 0x0000000000102947 */ /* 0x006fee0003800000 */
[----:B------:R-:W-:Y:S05]  /*f6d0*/  @!P0 BRA `(.L_x_11676) ;  /* 0x00000000000c8947 */ /* 0x000fea0003800000 */
[----:B------:R-:W2:Y:S04]  /*f6e0*/  LDG.E R9, desc[UR40][R6.64] ;  /* 0x0000002806097981 */ /* 0x000ea8000c1e1900 */
[----:B-----5:R-:W2:Y:S02]  /*f6f0*/  LDG.E R0, desc[UR40][R6.64+0x4] ;  /* 0x0000042806007981 */ /* 0x020ea4000c1e1900 */
[----:B--2---:R-:W-:-:S07]  /*f700*/  IMAD.IADD R0, R0, 0x1, -R9 ;  /* 0x0000000100007824 */ /* 0x004fce00078e0a09 */
.L_x_11676:
[----:B------:R-:W-:Y:S01]  /*f710*/  USHF.R.S32.HI UR9, URZ, 0x1f, UR4 ;  /* 0x0000001f3f097899 */ /* 0x000fe20008011404 */
[----:B------:R-:W-:Y:S01]  /*f720*/  VIADD R9, R22, UR43 ;  /* 0x0000002b16097c36 */ /* 0x000fe20008000000 */
[----:B------:R-:W-:Y:S01]  /*f730*/  USHF.R.S32.HI UR16, URZ, 0x1f, UR45 ;  /* 0x0000001f3f107899 */ /* 0x000fe2000801142d */
[----:B------:R-:W-:Y:S01]  /*f740*/  VIADD R26, R206, UR43 ;  /* 0x0000002bce1a7c36 */ /* 0x000fe20008000000 */
[----:B------:R-:W-:Y:S01]  /*f750*/  ULDC.64 UR14, c[0x0][0xb90] ;  /* 0x0002e400000e7ab9 */ /* 0x000fe20000000a00 */
[----:B------:R-:W-:Y:S01]  /*f760*/  UMOV UR8, UR4 ;  /* 0x0000000400087c82 */ /* 0x000fe20008000000 */
[----:B------:R-:W-:Y:S01]  /*f770*/  UIMAD UR12, UR16, UR14, URZ ;  /* 0x0000000e100c72a4 */ /* 0x000fe2000f8e023f */
[----:B------:R-:W-:Y:S01]  /*f780*/  @P1 IMAD.HI.U32 R7, R9, R8, RZ ;  /* 0x0000000809071227 */ /* 0x000fe200078e00ff */
[----:B------:R-:W-:Y:S02]  /*f790*/  UIMAD.WIDE.U32 UR10, UR45, UR14, UR8 ;  /* 0x0000000e2d0a72a5 */ /* 0x000fe4000f8e0008 */
[----:B------:R-:W-:Y:S01]  /*f7a0*/  USHF.R.S32.HI UR8, URZ, 0x1f, UR44 ;  /* 0x0000001f3f087899 */ /* 0x000fe2000801142c */
[----:B------:R-:W-:Y:S01]  /*f7b0*/  IMAD.MOV.U32 R6, RZ, RZ, R9 ;  /* 0x000000ffff067224 */ /* 0x000fe200078e0009 */
[----:B------:R-:W-:Y:S01]  /*f7c0*/  UIMAD UR12, UR45, UR15, UR12 ;  /* 0x0000000f2d0c72a4 */ /* 0x000fe2000f8e020c */
[----:B------:R-:W-:Y:S01]  /*f7d0*/  @P1 SHF.R.U32.HI R6, RZ, R14, R7 ;  /* 0x0000000eff061219 */ /* 0x000fe20000011607 */
[----:B------:R-:W-:Y:S01]  /*f7e0*/  USEL UR18, UR8, URZ, !UP0 ;  /* 0x0000003f08127287 */ /* 0x000fe2000c000000 */
[----:B------:R-:W-:Y:S01]  /*f7f0*/  IMAD R7, R203, 0x40, R19 ;  /* 0x00000040cb077824 */ /* 0x000fe200078e0213 */
[----:B------:R-:W-:Y:S01]  /*f800*/  ULDC.64 UR14, c[0x0][0xb98] ;  /* 0x0002e600000e7ab9 */ /* 0x000fe20000000a00 */
[----:B------:R-:W-:Y:S01]  /*f810*/  USEL UR17, UR44, URZ, !UP0 ;  /* 0x0000003f2c117287 */ /* 0x000fe2000c000000 */
[----:B------:R-:W-:Y:S01]  /*f820*/  IMAD.MOV R8, RZ, RZ, -R6 ;  /* 0x000000ffff087224 */ /* 0x000fe200078e0a06 */
[----:B------:R-:W-:Y:S01]  /*f830*/  UIMAD UR8, UR18, UR14, URZ ;  /* 0x0000000e120872a4 */ /* 0x000fe2000f8e023f */
[----:B------:R-:W-:Y:S01]  /*f840*/  IMAD.WIDE R4, R7, 0x2, R4 ;  /* 0x0000000207047825 */ /* 0x000fe200078e0204 */
[----:B------:R-:W-:Y:S01]  /*f850*/  UIADD3 UR11, UR11, UR12, URZ ;  /* 0x0000000c0b0b7290 */ /* 0x000fe2000fffe03f */
[----:B------:R-:W-:Y:S01]  /*f860*/  SHF.R.S32.HI R7, RZ, 0x1f, R6 ;  /* 0x0000001fff077819 */ /* 0x000fe20000011406 */
[----:B------:R-:W-:Y:S01]  /*f870*/  UIMAD UR8, UR17, UR15, UR8 ;  /* 0x0000000f110872a4 */ /* 0x000fe2000f8e0208 */
[----:B------:R-:W-:Y:S01]  /*f880*/  IMAD R9, R77, R8, R9 ;  /* 0x000000084d097224 */ /* 0x000fe200078e0209 */
[----:B------:R-:W-:Y:S01]  /*f890*/  UIMAD.WIDE.U32 UR10, UR17, UR14, UR10 ;  /* 0x0000000e110a72a5 */ /* 0x000fe2000f8e000a */
[----:B------:R-:W-:Y:S01]  /*f8a0*/  IADD3 R29, P2, R4, 0x5000, RZ ;  /* 0x00005000041d7810 */ /* 0x000fe20007f5e0ff */
[----:B-----5:R-:W-:Y:S01]  /*f8b0*/  IMAD R79, R0, R77, RZ ;  /* 0x0000004d004f7224 */ /* 0x020fe200078e02ff */
[----:B------:R-:W-:Y:S01]  /*f8c0*/  IADD3 R53, P3, R4, 0x4000, RZ ;  /* 0x0000400004357810 */ /* 0x000fe20007f7e0ff */
[----:B0-----:R-:W-:Y:S01]  /*f8d0*/  IMAD.U32 R10, RZ, RZ, UR8 ;  /* 0x00000008ff0a7e24 */ /* 0x001fe2000f8e00ff */
[----:B------:R-:W-:Y:S01]  /*f8e0*/  SHF.R.S32.HI R8, RZ, 0x1f, R9 ;  /* 0x0000001fff087819 */ /* 0x000fe20000011409 */
[----:B------:R-:W-:Y:S01]  /*f8f0*/  ULDC.64 UR12, c[0x0][0xaa0] ;  /* 0x0002a800000c7ab9 */ /* 0x000fe20000000a00 */
[----:B------:R-:W-:-:S02]  /*f900*/  IADD3 R6, P0, R6, UR10, RZ ;  /* 0x0000000a06067c10 */ /* 0x000fc4000ff1e0ff */
[----:B------:R-:W-:Y:S02]  /*f910*/  LOP3.LUT R28, R29, 0x380, RZ, 0xc0, !PT ;  /* 0x000003801d1c7812 */ /* 0x000fe400078ec0ff */
[----:B------:R-:W-:Y:S01]  /*f920*/  IADD3.X R7, R7, UR11, R10, P0, !PT ;  /* 0x0000000b07077c10 */ /* 0x000fe200087fe40a */
[----:B------:R-:W-:Y:S01]  /*f930*/  ULDC.64 UR10, c[0x0][0xb88] ;  /* 0x0002e200000a7ab9 */ /* 0x000fe20000000a00 */
[----:B------:R-:W-:Y:S01]  /*f940*/  SHF.R.U64 R28, R28, 0x3, RZ ;  /* 0x000000031c1c7819 */ /* 0x000fe200000012ff */
[----:B------:R-:W-:Y:S01]  /*f950*/  IMAD R10, R8, UR10, RZ ;  /* 0x0000000a080a7c24 */ /* 0x000fe2000f8e02ff */
[----:B------:R-:W-:Y:S01]  /*f960*/  LOP3.LUT R52, R53, 0x380, RZ, 0xc0, !PT ;  /* 0x0000038035347812 */ /* 0x000fe200078ec0ff */
[C---:B------:R-:W-:Y:S01]  /*f970*/  IMAD.WIDE.U32 R6, R9.reuse, UR10, R6 ;  /* 0x0000000a09067c25 */ /* 0x040fe2000f8e0006 */
[----:B------:R-:W-:Y:S02]  /*f980*/  LOP3.LUT R28, R28, R29, RZ, 0x3c, !PT ;  /* 0x0000001d1c1c7212 */ /* 0x000fe400078e3cff */
[----:B------:R-:W-:Y:S01]  /*f990*/  SHF.R.U64 R52, R52, 0x3, RZ ;  /* 0x0000000334347819 */ /* 0x000fe200000012ff */
[----:B------:R-:W-:Y:S01]  /*f9a0*/  IMAD R15, R9, UR11, R10 ;  /* 0x0000000b090f7c24 */ /* 0x000fe2000f8e020a */
[----:B------:R-:W-:Y:S01]  /*f9b0*/  ULDC.64 UR10, c[0x0][0xb50] ;  /* 0x0002d400000a7ab9 */ /* 0x000fe20000000a00 */
[----:B------:R-:W-:Y:S01]  /*f9c0*/  IMAD.X R29, RZ, RZ, R5, P2 ;  /* 0x000000ffff1d7224 */ /* 0x000fe200010e0605 */
[----:B------:R-:W-:Y:S01]  /*f9d0*/  LEA R10, P0, R6, UR10, 0x2 ;  /* 0x0000000a060a7c11 */ /* 0x000fe2000f8010ff */
[----:B------:R-:W-:Y:S01]  /*f9e0*/  IMAD.IADD R7, R7, 0x1, R15 ;  /* 0x0000000107077824 */ /* 0x000fe200078e020f */
[----:B------:R-:W-:-:S02]  /*f9f0*/  IADD3 R41, P2, R4, 0xb000, RZ ;  /* 0x0000b00004297810 */ /* 0x000fc40007f5e0ff */
[----:B------:R-:W-:Y:S01]  /*fa00*/  LOP3.LUT R52, R52, R53, RZ, 0x3c, !PT ;  /* 0x0000003534347212 */ /* 0x000fe200078e3cff */
[----:B------:R-:W-:Y:S01]  /*fa10*/  SHFL.IDX PT, R16, R10, RZ, 0x1c1f ;  /* 0x001c1fff0a107589 */ /* 0x000fe200000e0000 */
[----:B------:R-:W-:Y:S01]  /*fa20*/  LEA.HI.X R14, R6, UR11, R7, 0x2, P0 ;  /* 0x0000000b060e7c11 */ /* 0x000fe200080f1407 */
[----:B------:R-:W-:Y:S01]  /*fa30*/  VIADD R6, R26, 0x8 ;  /* 0x000000081a067836 */ /* 0x000fe20000000000 */
[----:B------:R-:W-:Y:S01]  /*fa40*/  IADD3 R25, P0, R4, 0x3000, RZ ;  /* 0x0000300004197810 */ /* 0x000fe20007f1e0ff */
[----:B------:R-:W-:Y:S01]  /*fa50*/  SHFL.IDX PT, R20, R10, 0x1, 0x1c1f ;  /* 0x003c1f000a147f89 */ /* 0x000fe200000e0000 */
[----:B------:R-:W-:Y:S01]  /*fa60*/  LOP3.LUT R40, R41, 0x380, RZ, 0xc0, !PT ;  /* 0x0000038029287812 */ /* 0x000fe200078ec0ff */
[----:B------:R-:W-:Y:S01]  /*fa70*/  IMAD.X R53, RZ, RZ, R5, P3 ;  /* 0x000000ffff357224 */ /* 0x000fe200018e0605 */
[----:B------:R-:W-:Y:S01]  /*fa80*/  LOP3.LUT R24, R25, 0x380, RZ, 0xc0, !PT ;  /* 0x0000038019187812 */ /* 0x000fe200078ec0ff */
[----:B------:R-:W0:Y:S01]  /*fa90*/  SHFL.IDX PT, R17, R14, RZ, 0x1c1f ;  /* 0x001c1fff0e117589 */ /* 0x000e2200000e0000 */
[----:B------:R-:W-:-:S02]  /*faa0*/  SHF.R.U64 R40, R40, 0x3, RZ ;  /* 0x0000000328287819 */ /* 0x000fc400000012ff */
[----:B------:R-:W-:Y:S01]  /*fab0*/  SHF.R.U64 R24, R24, 0x3, RZ ;  /* 0x0000000318187819 */ /* 0x000fe200000012ff */
[----:B------:R-:W1:Y:S01]  /*fac0*/  SHFL.IDX PT, R21, R14, 0x1, 0x1c1f ;  /* 0x003c1f000e157f89 */ /* 0x000e6200000e0000 */
[----:B------:R-:W-:Y:S01]  /*fad0*/  LOP3.LUT R40, R40, R41, RZ, 0x3c, !PT ;  /* 0x0000002928287212 */ /* 0x000fe200078e3cff */
[--C-:B------:R-:W-:Y:S01]  /*fae0*/  IMAD.X R41, RZ, RZ, R5.reuse, P2 ;  /* 0x000000ffff297224 */ /* 0x100fe200010e0605 */
[----:B------:R-:W-:Y:S01]  /*faf0*/  LOP3.LUT R24, R24, R25, RZ, 0x3c, !PT ;  /* 0x0000001918187212 */ /* 0x000fe200078e3cff */
[----:B------:R-:W-:Y:S01]  /*fb00*/  IMAD.X R25, RZ, RZ, R5, P0 ;  /* 0x000000ffff197224 */ /* 0x000fe200000e0605 */
[C---:B------:R-:W-:Y:S02]  /*fb10*/  IADD3 R57, P0, R4.reuse, 0x9000, RZ ;  /* 0x0000900004397810 */ /* 0x040fe40007f1e0ff */
[----:B------:R-:W-:Y:S02]  /*fb20*/  IADD3 R45, P3, R4, 0xa000, RZ ;  /* 0x0000a000042d7810 */ /* 0x000fe40007f7e0ff */
[----:B------:R-:W-:-:S02]  /*fb30*/  LOP3.LUT R56, R57, 0x380, RZ, 0xc0, !PT ;  /* 0x0000038039387812 */ /* 0x000fc400078ec0ff */
[----:B------:R-:W-:Y:S02]  /*fb40*/  LOP3.LUT R44, R45, 0x380, RZ, 0xc0, !PT ;  /* 0x000003802d2c7812 */ /* 0x000fe400078ec0ff */
[----:B------:R-:W-:Y:S02]  /*fb50*/  SHF.R.U64 R56, R56, 0x3, RZ ;  /* 0x0000000338387819 */ /* 0x000fe400000012ff */
[----:B------:R-:W-:Y:S02]  /*fb60*/  IADD3 R13, P4, R4, 0x2000, RZ ;  /* 0x00002000040d7810 */ /* 0x000fe40007f9e0ff */
[----:B------:R-:W-:Y:S01]  /*fb70*/  LOP3.LUT R56, R56, R57, RZ, 0x3c, !PT ;  /* 0x0000003938387212 */ /* 0x000fe200078e3cff */
[----:B------:R-:W-:Y:S01]  /*fb80*/  IMAD.X R57, RZ, RZ, R5, P0 ;  /* 0x000000ffff397224 */ /* 0x000fe200000e0605 */
[----:B------:R-:W-:Y:S02]  /*fb90*/  LOP3.LUT P0, RZ, R204, 0x3, RZ, 0xc0, !PT ;  /* 0x00000003ccff7812 */ /* 0x000fe4000780c0ff */
[----:B------:R-:W-:-:S02]  /*fba0*/  SHF.R.U64 R44, R44, 0x3, RZ ;  /* 0x000000032c2c7819 */ /* 0x000fc400000012ff */
[-C--:B------:R-:W-:Y:S02]  /*fbb0*/  ISETP.GE.OR P2, PT, R26, R79.reuse, P0 ;  /* 0x0000004f1a00720c */ /* 0x080fe40000746670 */
[----:B------:R-:W-:Y:S02]  /*fbc0*/  ISETP.GE.OR P0, PT, R6, R79, P0 ;  /* 0x0000004f0600720c */ /* 0x000fe40000706670 */
[----:B------:R-:W-:Y:S02]  /*fbd0*/  LOP3.LUT R12, R13, 0x380, RZ, 0xc0, !PT ;  /* 0x000003800d0c7812 */ /* 0x000fe400078ec0ff */
[----:B------:R-:W-:Y:S01]  /*fbe0*/  LOP3.LUT R44, R44, R45, RZ, 0x3c, !PT ;  /* 0x0000002d2c2c7212 */ /* 0x000fe200078e3cff */
[----:B------:R-:W-:Y:S01]  /*fbf0*/  IMAD.X R45, RZ, RZ, R5, P3 ;  /* 0x000000ffff2d7224 */ /* 0x000fe200018e0605 */
[----:B------:R-:W-:Y:S02]  /*fc00*/  IADD3 R11, P5, R4, 0x1000, RZ ;  /* 0x00001000040b7810 */ /* 0x000fe40007fbe0ff */
[----:B------:R-:W-:-:S02]  /*fc10*/  SHF.R.U64 R12, R12, 0x3, RZ ;  /* 0x000000030c0c7819 */ /* 0x000fc400000012ff */
[----:B------:R-:W-:Y:S01]  /*fc20*/  IADD3 R7, P3, R4, 0xf000, RZ ;  /* 0x0000f00004077810 */ /* 0x000fe20007f7e0ff */
[----:B0-----:R0:W-:Y:S01]  /*fc30*/  @!P2 ST.E desc[UR40][R16.64], R3 ;  /* 0x000000031000a985 */ /* 0x0011e2000c101928 */
[----:B------:R-:W-:Y:S01]  /*fc40*/  LOP3.LUT R12, R12, R13, RZ, 0x3c, !PT ;  /* 0x0000000d0c0c7212 */ /* 0x000fe200078e3cff */
[--C-:B------:R-:W-:Y:S01]  /*fc50*/  IMAD.X R9, RZ, RZ, R5.reuse, P5 ;  /* 0x000000ffff097224 */ /* 0x100fe200028e0605 */
[----:B------:R-:W-:Y:S01]  /*fc60*/  LOP3.LUT R0, R7, 0x380, RZ, 0xc0, !PT ;  /* 0x0000038007007812 */ /* 0x000fe200078ec0ff */
[----:B-1----:R1:W-:Y:S01]  /*fc70*/  @!P0 ST.E desc[UR40][R20.64], R2 ;  /* 0x0000000214008985 */ /* 0x0023e2000c101928 */
[--C-:B------:R-:W-:Y:S01]  /*fc80*/  IMAD.X R13, RZ, RZ, R5.reuse, P4 ;  /* 0x000000ffff0d7224 */ /* 0x100fe200020e0605 */
[C---:B------:R-:W-:Y:S01]  /*fc90*/  IADD3 R33, P6, R4.reuse, 0x6000, RZ ;  /* 0x0000600004217810 */ /* 0x040fe20007fde0ff */
[----:B------:R-:W-:Y:S01]  /*fca0*/  UIMAD UR10, UR9, UR12, URZ ;  /* 0x0000000c090a72a4 */ /* 0x000fe2000f8e023f */
[C---:B------:R-:W-:Y:S01]  /*fcb0*/  IADD3 R37, P5, R4.reuse, 0x7000, RZ ;  /* 0x0000700004257810 */ /* 0x040fe20007fbe0ff */
[----:B------:R-:W-:Y:S01]  /*fcc0*/  IMAD.X R49, RZ, RZ, R5, P3 ;  /* 0x000000ffff317224 */ /* 0x000fe200018e0605 */
[----:B------:R-:W-:Y:S01]  /*fcd0*/  IADD3 R65, P4, R4, 0x8000, RZ ;  /* 0x0000800004417810 */ /* 0x000fe20007f9e0ff */
[----:B0-----:R-:W0:Y:S01]  /*fce0*/  @P1 LDC R3, c[0x0][0xbec] ;  /* 0x0002fb00ff031b82 */ /* 0x001e220000000800 */
[----:B------:R-:W-:-:S02]  /*fcf0*/  SHF.R.U64 R0, R0, 0x3, RZ ;  /* 0x0000000300007819 */ /* 0x000fc400000012ff */
[----:B------:R-:W-:-:S05]  /*fd00*/  LOP3.LUT R8, R11, 0x380, RZ, 0xc0, !PT ;  /* 0x000003800b087812 */ /* 0x000fca00078ec0ff */
[----:B-1----:R-:W1:Y:S01]  /*fd10*/  @P1 LDC R21, c[0x0][0xbf0] ;  /* 0x0002fc00ff151b82 */ /* 0x002e620000000800 */
[----:B------:R-:W-:Y:S01]  /*fd20*/  LOP3.LUT R32, R33, 0x380, RZ, 0xc0, !PT ;  /* 0x0000038021207812 */ /* 0x000fe200078ec0ff */
[----:B------:R-:W-:Y:S01]  /*fd30*/  UIMAD.WIDE.U32 UR8, UR4, UR12, URZ ;  /* 0x0000000c040872a5 */ /* 0x000fe2000f8e003f */
[----:B------:R-:W-:Y:S01]  /*fd40*/  LOP3.LUT R36, R37, 0x380, RZ, 0xc0, !PT ;  /* 0x0000038025247812 */ /* 0x000fe200078ec0ff */
[----:B------:R-:W-:Y:S01]  /*fd50*/  UIMAD UR10, UR4, UR13, UR10 ;  /* 0x0000000d040a72a4 */ /* 0x000fe2000f8e020a */
[----:B------:R-:W-:Y:S01]  /*fd60*/  LOP3.LUT R64, R65, 0x380, RZ, 0xc0, !PT ;  /* 0x0000038041407812 */ /* 0x000fe200078ec0ff */
[----:B------:R-:W5:Y:S01]  /*fd70*/  LD.E.128 R12, desc[UR40][R12.64] ;  /* 0x000000280c0c7980 */ /* 0x000f62000c101d00 */
[----:B------:R-:W-:Y:S01]  /*fd80*/  LOP3.LUT R48, R0, R7, RZ, 0x3c, !PT ;  /* 0x0000000700307212 */ /* 0x000fe200078e3cff */
[----:B------:R-:W-:Y:S01]  /*fd90*/  ULDC.64 UR12, c[0x0][0xae8] ;  /* 0x0002ba00000c7ab9 */ /* 0x000fe20000000a00 */
[----:B------:R-:W-:Y:S01]  /*fda0*/  SHF.R.U64 R32, R32, 0x3, RZ ;  /* 0x0000000320207819 */ /* 0x000fe200000012ff */
[----:B------:R-:W-:Y:S01]  /*fdb0*/  IMAD R0, R202, 0x20, R203 ;  /* 0x00000020ca007824 */ /* 0x000fe200078e02cb */
[----:B------:R-:W-:Y:S01]  /*fdc0*/  SHF.R.U64 R36, R36, 0x3, RZ ;  /* 0x0000000324247819 */ /* 0x000fe200000012ff */
[----:B------:R-:W-:Y:S01]  /*fdd0*/  UIADD3 UR9, UR9, UR10, URZ ;  /* 0x0000000a09097290 */ /* 0x000fe2000fffe03f */
        /* <DEDUP_REMOVED lines=8> */
[----:B------:R-:W-:Y:S01]  /*fe60*/  UIMAD UR4, UR45, UR13, UR4 ;  /* 0x0000000d2d0472a4 */ /* 0x000fe2000f8e0204 */
[----:B------:R-:W-:Y:S01]  /*fe70*/  IMAD.X R65, RZ, RZ, R5, P4 ;  /* 0x000000ffff417224 */ /* 0x000fe200020e0605 */
[----:B------:R-:W-:Y:S01]  /*fe80*/  UIMAD.WIDE.U32 UR8, UR45, UR12, UR8 ;  /* 0x0000000c2d0872a5 */ /* 0x000fe2000f8e0008 */
[----:B------:R-:W-:Y:S01]  /*fe90*/  SHF.R.U64 R8, R8, 0x3, RZ ;  /* 0x0000000308087819 */ /* 0x000fe200000012ff */
[----:B------:R-:W-:Y:S01]  /*fea0*/  ULDC.64 UR10, c[0x0][0xaf0] ;  /* 0x0002bc00000a7ab9 */ /* 0x000fe20000000a00 */
[----:B------:R-:W-:Y:S01]  /*feb0*/  IADD3 R73, P6, R4, 0xc000, RZ ;  /* 0x0000c00004497810 */ /* 0x000fe20007fde0ff */
[----:B0-----:R-:W-:Y:S01]  /*fec0*/  @P1 IMAD.HI.U32 R0, R20, R3, RZ ;  /* 0x0000000314001227 */ /* 0x001fe200078e00ff */
[C---:B------:R-:W-:Y:S01]  /*fed0*/  IADD3 R69, P5, R4.reuse, 0xd000, RZ ;  /* 0x0000d00004457810 */ /* 0x040fe20007fbe0ff */
[----:B------:R-:W5:Y:S01]  /*fee0*/  LD.E.128 R24, desc[UR40][R24.64] ;  /* 0x0000002818187980 */ /* 0x000f62000c101d00 */
[----:B------:R-:W-:Y:S01]  /*fef0*/  IADD3 R61, P4, R4, 0xe000, RZ ;  /* 0x0000e000043d7810 */ /* 0x000fe20007f9e0ff */
[----:B------:R-:W-:Y:S01]  /*ff00*/  UIADD3 UR9, UR9, UR4, URZ ;  /* 0x0000000409097290 */ /* 0x000fe2000fffe03f */
[----:B------:R-:W-:Y:S01]  /*ff10*/  LOP3.LUT R8, R8, R11, RZ, 0x3c, !PT ;  /* 0x0000000b08087212 */ /* 0x000fe200078e3cff */
[----:B------:R-:W-:Y:S01]  /*ff20*/  UIMAD UR4, UR18, UR10, URZ ;  /* 0x0000000a120472a4 */ /* 0x000fe2000f8e023f */
[----:B------:R-:W-:Y:S01]  /*ff30*/  LOP3.LUT R72, R73, 0x380, RZ, 0xc0, !PT ;  /* 0x0000038049487812 */ /* 0x000fe200078ec0ff */
[----:B------:R-:W-:Y:S01]  /*ff40*/  IMAD.MOV.U32 R17, RZ, RZ, R20 ;  /* 0x000000ffff117224 */ /* 0x000fe200078e0014 */
[----:B------:R-:W-:Y:S01]  /*ff50*/  LOP3.LUT R68, R69, 0x380, RZ, 0xc0, !PT ;  /* 0x0000038045447812 */ /* 0x000fe200078ec0ff */
[----:B------:R-:W5:Y:S01]  /*ff60*/  LD.E.128 R52, desc[UR40][R52.64] ;  /* 0x0000002834347980 */ /* 0x000f62000c101d00 */
[----:B------:R-:W-:-:S02]  /*ff70*/  LOP3.LUT R60, R61, 0x380, RZ, 0xc0, !PT ;  /* 0x000003803d3c7812 */ /* 0x000fc400078ec0ff */
[----:B------:R-:W-:Y:S01]  /*ff80*/  LOP3.LUT R11, R4, 0x380, RZ, 0xc0, !PT ;  /* 0x00000380040b7812 */ /* 0x000fe200078ec0ff */
[----:B------:R-:W-:Y:S01]  /*ff90*/  UIMAD UR4, UR17, UR11, UR4 ;  /* 0x0000000b110472a4 */ /* 0x000fe2000f8e0204 */
[----:B-1----:R-:W-:Y:S01]  /*ffa0*/  @P1 SHF.R.U32.HI R17, RZ, R21, R0 ;  /* 0x00000015ff111219 */ /* 0x002fe20000011600 */
[----:B------:R-:W-:Y:S01]  /*ffb0*/  UIMAD.WIDE.U32 UR8, UR17, UR10, UR8 ;  /* 0x0000000a110872a5 */ /* 0x000fe2000f8e0008 */
[----:B------:R-:W-:Y:S01]  /*ffc0*/  SHF.R.U64 R72, R72, 0x3, RZ ;  /* 0x0000000348487819 */ /* 0x000fe200000012ff */
[----:B------:R-:W5:Y:S01]  /*ffd0*/  LD.E.128 R28, desc[UR40][R28.64] ;  /* 0x000000281c1c7980 */ /* 0x000f62000c101d00 */
[----:B------:R-:W-:Y:S02]  /*ffe0*/  SHF.R.U64 R68, R68, 0x3, RZ ;  /* 0x0000000344447819 */ /* 0x000fe400000012ff */
[----:B------:R-:W-:Y:S01]  /*fff0*/  SHF.R.U64 R60, R60, 0x3, RZ ;  /* 0x000000033c3c7819 */ /* 0x000fe200000012ff */
[----:B------:R-:W5:Y:S01]  /*10000*/  LD.E.128 R32, desc[UR40][R32.64] ;  /* 0x0000002820207980 */ /* 0x000f62000c101d00 */
[----:B------:R-:W-:Y:S01]  /*10010*/  SHF.R.U64 R11, R11, 0x3, RZ ;  /* 0x000000030b0b7819 */ /* 0x000fe200000012ff */
[----:B------:R-:W-:Y:S01]  /*10020*/  UIADD3 UR4, UR9, UR4, URZ ;  /* 0x0000000409047290 */ /* 0x000fe2000fffe03f */
[--C-:B------:R-:W-:Y:S01]  /*10030*/  SHF.R.S32.HI R0, RZ, 0x1f, R17.reuse ;  /* 0x0000001fff007819 */ /* 0x100fe20000011411 */
[----:B------:R-:W-:Y:S01]  /*10040*/  IMAD.MOV R16, RZ, RZ, -R17 ;  /* 0x000000ffff107224 */ /* 0x000fe200078e0a11 */
        /* <DEDUP_REMOVED lines=8> */
[----:B------:R-:W-:Y:S01]  /*100d0*/  IMAD R21, R77, R16, R20 ;  /* 0x000000104d157224 */ /* 0x000fe200078e0214 */
[----:B------:R-:W5:Y:S01]  /*100e0*/  LD.E.128 R8, desc[UR40][R8.64] ;  /* 0x0000002808087980 */ /* 0x000f62000c101d00 */
[----:B------:R-:W-:-:S02]  /*100f0*/  IMAD R0, R0, UR10, RZ ;  /* 0x0000000a00007c24 */ /* 0x000fc4000f8e02ff */
[----:B------:R-:W-:Y:S01]  /*10100*/  IMAD.U32 R3, RZ, RZ, UR9 ;  /* 0x00000009ff037e24 */ /* 0x000fe2000f8e00ff */
[----:B------:R-:W5:Y:S01]  /*10110*/  LD.E.128 R4, desc[UR40][R4.64] ;  /* 0x0000002804047980 */ /* 0x000f62000c101d00 */
[----:B------:R-:W-:Y:S01]  /*10120*/  IMAD.U32 R2, RZ, RZ, UR8 ;  /* 0x00000008ff027e24 */ /* 0x000fe2000f8e00ff */
[----:B------:R-:W-:Y:S01]  /*10130*/  ULDC.64 UR8, c[0x0][0xad8] ;  /* 0x0002b60000087ab9 */ /* 0x000fe20000000a00 */
[----:B------:R-:W-:Y:S01]  /*10140*/  IMAD.U32 R3, RZ, RZ, UR4 ;  /* 0x00000004ff037e24 */ /* 0x000fe2000f8e00ff */
[----:B------:R-:W5:Y:S01]  /*10150*/  LD.E.128 R36, desc[UR40][R36.64] ;  /* 0x0000002824247980 */ /* 0x000f62000c101d00 */
[C---:B------:R-:W-:Y:S01]  /*10160*/  IMAD R77, R17.reuse, UR11, R0 ;  /* 0x0000000b114d7c24 */ /* 0x040fe2000f8e0200 */
[----:B------:R-:W-:Y:S02]  /*10170*/  SHF.R.S32.HI R0, RZ, 0x1f, R21 ;  /* 0x0000001fff007819 */ /* 0x000fe40000011415 */
[----:B------:R-:W5:Y:S01]  /*10180*/  LD.E.128 R64, desc[UR40][R64.64] ;  /* 0x0000002840407980 */ /* 0x000f62000c101d00 */
[----:B------:R-:W-:-:S03]  /*10190*/  IMAD.WIDE.U32 R2, R17, UR10, R2 ;  /* 0x0000000a11027c25 */ /* 0x000fc6000f8e0002 */
[----:B------:R-:W5:Y:S04]  /*101a0*/  LD.E.128 R56, desc[UR40][R56.64] ;  /* 0x0000002838387980 */ /* 0x000f68000c101d00 */
[----:B------:R-:W5:Y:S04]  /*101b0*/  LD.E.128 R44, desc[UR40][R44.64] ;  /* 0x000000282c2c7980 */ /* 0x000f68000c101d00 */
[----:B------:R-:W5:Y:S04]  /*101c0*/  LD.E.128 R40, desc[UR40][R40.64] ;  /* 0x0000002828287980 */ /* 0x000f68000c101d00 */
[----:B------:R-:W5:Y:S04]  /*101d0*/  LD.E.128 R72, desc[UR40][R72.64] ;  /* 0x0000002848487980 */ /* 0x000f68000c101d00 */
[----:B------:R-:W5:Y:S04]  /*101e0*/  LD.E.128 R68, desc[UR40][R68.64] ;  /* 0x0000002844447980 */ /* 0x000f68000c101d00 */
        /* <DEDUP_REMOVED lines=10> */
[----:B------:R-:W-:Y:S02]  /*10290*/  VIADD R82, R203, UR43 ;  /* 0x0000002bcb527c36 */ /* 0x000fe40008000000 */
        /* <DEDUP_REMOVED lines=35> */
.L_x_11678:
[----:B------:R-:W-:Y:S05]  /*104d0*/  BSYNC B1 ;  /* 0x0000000000017941 */ /* 0x000fea0003800000 */
.L_x_11677:
[----:B--2---:R2:W4:Y:S01]  /*104e0*/  SHFL.IDX PT, R0, R80, 0x1, 0x181f ;  /* 0x00381f0050007f89 */ /* 0x00452200000e0000 */
        /* <DEDUP_REMOVED lines=9> */
[C---:B-----5:R-:W-:Y:S02]  /*10580*/  @!P3 LEA R4, P5, R200.reuse, R16, 0x1 ;  /* 0x00000010c804b211 */ /* 0x060fe400078a08ff */
        /* <DEDUP_REMOVED lines=10> */
.L_x_11680:
[----:B------:R-:W-:Y:S05]  /*10630*/  BSYNC B1 ;  /* 0x0000000000017941 */ /* 0x000fea0003800000 */
.L_x_11679:
[----:B----4-:R4:W0:Y:S01]  /*10640*/  SHFL.IDX PT, R0, R80, 0x2, 0x181f ;  /* 0x00581f0050007f89 */ /* 0x01082200000e0000 */
        /* <DEDUP_REMOVED lines=8> */
[-C--:B---3--:R-:W-:Y:S02]  /*106d0*/  @!P3 LEA R2, P6, R19, R8.reuse, 0x1 ;  /* 0x000000081302b211 */ /* 0x088fe400078c08ff */
[CC--:B------:R-:W-:Y:S02]  /*106e0*/  @!P2 LEA R4, P5, R200.reuse, R8.reuse, 0x1 ;  /* 0x00000008c804a211 */ /* 0x0c0fe400078a08ff */
[----:B------:R-:W-:Y:S02]  /*106f0*/  @!P1 LEA R6, P4, R23, R8, 0x1 ;  /* 0x0000000817069211 */ /* 0x000fe400078808ff */
[----:B0-----:R-:W-:Y:S02]  /*10700*/  @!P3 LEA.HI.X R3, R19, R0, R211, 0x1, P6 ;  /* 0x000000001303b211 */ /* 0x001fe400030f0cd3 */
        /* <DEDUP_REMOVED lines=8> */
.L_x_11682:
[----:B------:R-:W-:Y:S05]  /*10790*/  BSYNC B1 ;  /* 0x0000000000017941 */ /* 0x000fea0003800000 */
.L_x_11681:
[----:B0-----:R-:W-:Y:S01]  /*107a0*/  VIADD R0, R82, 0x60 ;  /* 0x0000006052007836 */ /* 0x001fe20000000000 */
[----:B--2-4-:R-:W0:Y:S04]  /*107b0*/  SHFL.IDX PT, R80, R80, 0x3, 0x181f ;  /* 0x00781f0050507f89 */ /* 0x014e2800000e0000 */
[----:B------:R-:W-:Y:S01]  /*107c0*/  ISETP.GE.AND P0, PT, R0, R79, PT ;  /* 0x0000004f0000720c */ /* 0x000fe20003f06270 */
[----:B------:R-:W2:-:S12]  /*107d0*/  SHFL.IDX PT, R78, R78, 0x3, 0x181f ;  /* 0x00781f004e4e7f89 */ /* 0x000e9800000e0000 */
[----:B------:R-:W-:Y:S05]  /*107e0*/  @P0 BRA `(.L_x_11683) ;  /* 0x0000000c00ac0947 */ /* 0x000fea0003800000 */
[----:B------:R-:W-:Y:S02]  /*107f0*/  ULDC UR4, c[0x0][0xac8] ;  /* 0x0002b20000047ab9 */ /* 0x000fe40000000800 */
[----:B------:R-:W-:Y:S02]  /*10800*/  ISETP.GE.AND P3, PT, R19, UR4, PT ;  /* 0x0000000413007c0c */ /* 0x000fe4000bf66270 */
[----:B------:R-:W-:Y:S02]  /*10810*/  ISETP.GE.AND P4, PT, R200, UR4, PT ;  /* 0x00000004c8007c0c */ /* 0x000fe4000bf86270 */
[----:B------:R-:W-:-:S09]  /*10820*/  ISETP.GE.AND P5, PT, R23, UR4, PT ;  /* 0x0000000417007c0c */ /* 0x000fd2000bfa6270 */
[-C--:B--2---:R-:W-:Y:S02]  /*10830*/  @!P3 LEA R2, P0, R19, R78.reuse, 0x1 ;  /* 0x0000004e1302b211 */ /* 0x084fe400078008ff */
[CC--:B------:R-:W-:Y:S02]  /*10840*/  @!P4 LEA R4, P1, R200.reuse, R78.reuse, 0x1 ;  /* 0x0000004ec804c211 */ /* 0x0c0fe400078208ff */
[----:B------:R-:W-:Y:S02]  /*10850*/  @!P5 LEA R6, P2, R23, R78, 0x1 ;  /* 0x0000004e1706d211 */ /* 0x000fe400078408ff */
        /* <DEDUP_REMOVED lines=12> */
.L_x_11675:
        /* <DEDUP_REMOVED lines=21> */
[----:B0-----:R-:W-:Y:S01]  /*10a70*/  ISETP.NE.AND P0, PT, R11, 0x1, PT ;  /* 0x000000010b00780c */ /* 0x001fe20003f05270 */
[----:B------:R-:W-:Y:S01]  /*10a80*/  UMOV UR4, URZ ;  /* 0x0000003f00047c82 */ /* 0x000fe20008000000 */
[----:B------:R-:W-:Y:S01]  /*10a90*/  USHF.R.S32.HI UR12, URZ, 0x1f, UR45 ;  /* 0x0000001f3f0c7899 */ /* 0x000fe2000801142d */
[----:B------:R-:W-:-:S10]  /*10aa0*/  ISETP.GE.AND P1, PT, R212, 0x80, PT ;  /* 0x00000080d400780c */ /* 0x000fd40003f26270 */
[----:B------:R-:W0:Y:S01]  /*10ab0*/  @P0 LDC R9, c[0x0][0xbec] ;  /* 0x0002fb00ff090b82 */ /* 0x000e220000000800 */
[----:B--2---:R-:W-:Y:S01]  /*10ac0*/  @P2 R2UR UR4, R6 ;  /* 0x00000000060422ca */ /* 0x004fe200000e0000 */
[----:B01----:R-:W-:-:S14]  /*10ad0*/  @P3 BRA `(.L_x_11684) ;  /* 0x0000000000103947 */ /* 0x003fdc0003800000 */
[----:B------:R-:W-:Y:S05]  /*10ae0*/  @!P2 BRA `(.L_x_11684) ;  /* 0x00000000000ca947 */ /* 0x000fea0003800000 */
[----:B------:R-:W2:Y:S04]  /*10af0*/  LDG.E R5, desc[UR40][R2.64] ;  /* 0x0000002802057981 */ /* 0x000ea8000c1e1900 */
[----:B-----5:R-:W2:Y:S02]  /*10b00*/  LDG.E R0, desc[UR40][R2.64+0x4] ;  /* 0x0000042802007981 */ /* 0x020ea4000c1e1900 */
[----:B--2---:R-:W-:-:S07]  /*10b10*/  IMAD.IADD R0, R0, 0x1, -R5 ;  /* 0x0000000100007824 */ /* 0x004fce00078e0a05 */
.L_x_11684:
        /* <DEDUP_REMOVED lines=31> */
[----:B------:R-:W-:-:S03]  /*10d10*/  IMAD.U32 R6, RZ, RZ, UR10 ;  /* 0x0000000aff067e24 */ /* 0x000fc6000f8e00ff */
[--C-:B------:R-:W-:Y:S01]  /*10d20*/  SHF.R.S32.HI R3, RZ, 0x1f, R2.reuse ;  /* 0x0000001fff037819 */ /* 0x100fe20000011402 */
[----:B------:R-:W-:Y:S01]  /*10d30*/  IMAD.MOV R5, RZ, RZ, -R2 ;  /* 0x000000ffff057224 */ /* 0x000fe200078e0a02 */
[----:B------:R-:W-:-:S03]  /*10d40*/  IADD3 R2, P1, R2, UR8, RZ ;  /* 0x0000000802027c10 */ /* 0x000fc6000ff3e0ff */
[----:B------:R-:W-:Y:S01]  /*10d50*/  IMAD R5, R7, R5, R4 ;  /* 0x0000000507057224 */ /* 0x000fe200078e0204 */
[----:B------:R-:W-:Y:S01]  /*10d60*/  IADD3.X R3, R3, UR9, R6, P1, !PT ;  /* 0x0000000903037c10 */ /* 0x000fe20008ffe406 */
[----:B------:R-:W-:-:S03]  /*10d70*/  ULDC.64 UR8, c[0x0][0xb50] ;  /* 0x0002d40000087ab9 */ /* 0x000fc60000000a00 */
[----:B------:R-:W-:Y:S01]  /*10d80*/  SHF.R.S32.HI R4, RZ, 0x1f, R5 ;  /* 0x0000001fff047819 */ /* 0x000fe20000011405 */
[----:B------:R-:W-:-:S04]  /*10d90*/  IMAD.WIDE.U32 R2, R5, UR16, R2 ;  /* 0x0000001005027c25 */ /* 0x000fc8000f8e0002 */
[----:B------:R-:W-:-:S04]  /*10da0*/  IMAD R4, R4, UR16, RZ ;  /* 0x0000001004047c24 */ /* 0x000fc8000f8e02ff */
[----:B------:R-:W-:Y:S01]  /*10db0*/  IMAD R7, R5, UR17, R4 ;  /* 0x0000001105077c24 */ /* 0x000fe2000f8e0204 */
[----:B------:R-:W-:-:S03]  /*10dc0*/  LEA R4, P1, R2, UR8, 0x2 ;  /* 0x0000000802047c11 */ /* 0x000fc6000f8210ff */
[----:B------:R-:W-:-:S05]  /*10dd0*/  IMAD.IADD R3, R3, 0x1, R7 ;  /* 0x0000000103037824 */ /* 0x000fca00078e0207 */
[----:B------:R-:W-:Y:S01]  /*10de0*/  LEA.HI.X R5, R2, UR9, R3, 0x2, P1 ;  /* 0x0000000902057c11 */ /* 0x000fe200088f1403 */
[----:B------:R-:W-:-:S05]  /*10df0*/  IMAD.MOV.U32 R3, RZ, RZ, -0x800000 ;  /* 0xff800000ff037424 */ /* 0x000fca00078e00ff */
[----:B------:R0:W-:Y:S02]  /*10e00*/  STG.E desc[UR40][R4.64], R3 ;  /* 0x0000000304007986 */ /* 0x0001e4000c101928 */
.L_x_11686:
[----:B------:R-:W-:Y:S05]  /*10e10*/  BSYNC B1 ;  /* 0x0000000000017941 */ /* 0x000fea0003800000 */
.L_x_11685:
[----:B0-----:R-:W0:Y:S01]  /*10e20*/  @P0 LDC R3, c[0x0][0xbf0] ;  /* 0x0002fc00ff030b82 */ /* 0x001e220000000800 */
[----:B------:R-:W-:Y:S01]  /*10e30*/  ULDC.64 UR16, c[0x0][0xaa0] ;  /* 0x0002a80000107ab9 */ /* 0x000fe20000000a00 */
[----:B------:R-:W-:Y:S01]  /*10e40*/  IMAD R2, R202, 0x20, R203 ;  /* 0x00000020ca027824 */ /* 0x000fe200078e02cb */
[----:B------:R-:W-:Y:S01]  /*10e50*/  UIMAD UR10, UR11, UR16, URZ ;  /* 0x000000100b0a72a4 */ /* 0x000fe2000f8e023f */
[----:B------:R-:W-:Y:S01]  /*10e60*/  VIADD R8, R203, UR43 ;  /* 0x0000002bcb087c36 */ /* 0x000fe20008000000 */
[----:B------:R-:W-:Y:S01]  /*10e70*/  UIMAD.WIDE.U32 UR8, UR4, UR16, URZ ;  /* 0x00000010040872a5 */ /* 0x000fe2000f8e003f */
[----:B------:R-:W-:Y:S01]  /*10e80*/  VIADD R6, R2, UR43 ;  /* 0x0000002b02067c36 */ /* 0x000fe20008000000 */
[----:B------:R-:W-:Y:S01]  /*10e90*/  UIMAD UR10, UR4, UR17, UR10 ;  /* 0x00000011040a72a4 */ /* 0x000fe2000f8e020a */
[----:B------:R-:W-:Y:S02]  /*10ea0*/  BSSY B1, `(.L_x_11687) ;  /* 0x000003d000017945 */ /* 0x000fe40003800000 */
        /* <DEDUP_REMOVED lines=10> */
[----:B0-----:R-:W-:Y:S01]  /*10f50*/  @P0 SHF.R.U32.HI R5, RZ, R3, R2 ;  /* 0x00000003ff050219 */ /* 0x001fe20000011602 */
        /* <DEDUP_REMOVED lines=49> */
.L_x_11688:
[----:B------:R-:W-:Y:S05]  /*11270*/  BSYNC B1 ;  /* 0x0000000000017941 */ /* 0x000fea0003800000 */
.L_x_11687:
        /* <DEDUP_REMOVED lines=21> */
.L_x_11690:
[----:B------:R-:W-:Y:S05]  /*113d0*/  BSYNC B1 ;  /* 0x0000000000017941 */ /* 0x000fea0003800000 */
.L_x_11689:
        /* <DEDUP_REMOVED lines=21> */
.L_x_11692:
[----:B------:R-:W-:Y:S05]  /*11530*/  BSYNC B1 ;  /* 0x0000000000017941 */ /* 0x000fea0003800000 */
.L_x_11691:
[----:B0-----:R-:W-:Y:S01]  /*11540*/  VIADD R0, R8, 0x60 ;  /* 0x0000006008007836 */ /* 0x001fe20000000000 */
[----:B---3--:R0:W3:Y:S04]  /*11550*/  SHFL.IDX PT, R6, R5, 0x3, 0x181f ;  /* 0x00781f0005067f89 */ /* 0x0080e800000e0000 */
        /* <DEDUP_REMOVED lines=20> */
.L_x_11683:
[----:B------:R-:W-:Y:S05]  /*116a0*/  BSYNC B0 ;  /* 0x0000000000007941 */ /* 0x000fea0003800000 */
.L_x_11674:
[----:B------:R-:W-:Y:S02]  /*116b0*/  ULDC UR4, c[0x0][0xc3c] ;  /* 0x00030f0000047ab9 */ /* 0x000fe40000000800 */
[----:B------:R-:W-:-:S06]  /*116c0*/  UISETP.GE.AND UP0, UPT, UR6, UR4, UPT ;  /* 0x000000040600728c */ /* 0x000fcc000bf06270 */
[----:B------:R-:W-:-:S13]  /*116d0*/  PLOP3.LUT P0, PT, PT, PT, UP0, 0x80, 0x0 ;  /* 0x000000000000781c */ /* 0x000fda0003f0f008 */
[----:B------:R-:W-:Y:S05]  /*116e0*/  @!P0 BRA `(.L_x_11693) ;  /* 0xfffffef400dc8947 */ /* 0x000fea000383ffff */
[----:B------:R-:W-:Y:S05]  /*116f0*/  EXIT ;  /* 0x000000000000794d */ /* 0x000fea0003800000 */
.L_x_11592:
[----:B------:R-:W-:-:S08]  /*11700*/  NOP ;  /* 0x0000000000007918 */ /* 0x000fd00000000000 */
[----:B------:R-:W0:-:S00]  /*11710*/  USETMAXREG.DEALLOC.CTAPOOL 0x18 ;  /* 0x00000018000079c8 */ /* 0x000e0000080e0500 */
[----:B0-----:R-:W2:Y:S01]  /*11720*/  LDL.LU R2, [R1] ;  /* 0x0000000001027983 */ /* 0x001ea20000300800 */
[----:B------:R-:W-:Y:S01]  /*11730*/  LOP3.LUT R0, R0, 0x3, RZ, 0xc0, !PT ;  /* 0x0000000300007812 */ /* 0x000fe200078ec0ff */
[----:B------:R-:W-:-:S05]  /*11740*/  IMAD.MOV.U32 R4, RZ, RZ, RZ ;  /* 0x000000ffff047224 */ /* 0x000fca00078e00ff */
[----:B------:R-:W0:Y:S02]  /*11750*/  SHFL.IDX PT, R0, R0, RZ, 0x1f ;  /* 0x00001fff00007589 */ /* 0x000e2400000e0000 */
[----:B0-----:R-:W-:Y:S02]  /*11760*/  ISETP.NE.AND P0, PT, R0, RZ, PT ;  /* 0x000000ff0000720c */ /* 0x001fe40003f05270 */
[----:B--2---:R-:W-:-:S11]  /*11770*/  LOP3.LUT R2, R2, 0xfffffffd, RZ, 0xc0, !PT ;  /* 0xfffffffd02027812 */ /* 0x004fd600078ec0ff */
[----:B------:R-:W-:-:S05]  /*11780*/  @P0 LOP3.LUT R2, R2, 0x2, RZ, 0xfc, !PT ;  /* 0x0000000202020812 */ /* 0x000fca00078efcff */
[----:B------:R0:W-:Y:S01]  /*11790*/  STL [R1], R2 ;  /* 0x0000000201007387 */ /* 0x0001e20000100800 */
        /* <DEDUP_REMOVED lines=8> */
.L_x_11694:
        /* <DEDUP_REMOVED lines=42> */
.L_x_11700:
        /* <DEDUP_REMOVED lines=12> */
.L_x_11699:
[----:B------:R-:W-:Y:S05]  /*11b80*/  BSYNC B0 ;  /* 0x0000000000007941 */ /* 0x000fea0003800000 */
.L_x_11698:
        /* <DEDUP_REMOVED lines=21> */
.L_x_11696:
        /* <DEDUP_REMOVED lines=20> */
.L_x_11701:
        /* <DEDUP_REMOVED lines=56> */
.L_x_11697:
[----:B------:R-:W-:Y:S02]  /*121a0*/  IMAD.MOV.U32 R17, RZ, RZ, RZ ;  /* 0x000000ffff117224 */ /* 0x000fe400078e00ff */
[----:B------:R-:W-:Y:S02]  /*121b0*/  IMAD.U32 R16, RZ, RZ, UR6 ;  /* 0x00000006ff107e24 */ /* 0x000fe4000f8e00ff */
[----:B------:R-:W-:-:S07]  /*121c0*/  IMAD.MOV.U32 R18, RZ, RZ, RZ ;  /* 0x000000ffff127224 */ /* 0x000fce00078e00ff */
.L_x_11702:
[----:B------:R-:W-:-:S13]  /*121d0*/  ISETP.NE.AND P0, PT, R0, RZ, PT ;  /* 0x000000ff0000720c */ /* 0x000fda0003f05270 */
[----:B------:R-:W1:Y:S01]  /*121e0*/  @!P0 S2R R3, SR_CgaCtaId ;  /* 0x0000000000038919 */ /* 0x000e620000008800 */
[----:B------:R-:W-:-:S04]  /*121f0*/  @!P0 MOV R0, 0x400 ;  /* 0x0000040000008802 */ /* 0x000fc80000000f00 */
[----:B-1----:R-:W-:-:S05]  /*12200*/  @!P0 LEA R0, R3, R0, 0x18 ;  /* 0x0000000003008211 */ /* 0x002fca00078ec0ff */
[----:B------:R1:W-:Y:S01]  /*12210*/  @!P0 STS.128 [R0+0x228d0], R16 ;  /* 0x0228d01000008388 */ /* 0x0003e20000000c00 */
[----:B------:R-:W-:Y:S06]  /*12220*/  BAR.ARV 0x5, 0x180 ;  /* 0x0146000000007b1d */ /* 0x000fec0000002000 */
.L_x_11695:
        /* <DEDUP_REMOVED lines=31> */
.L_x_11813:
        /* <DEDUP_REMOVED lines=45> */
.L_x_11704:
        /* <DEDUP_REMOVED lines=10> */
.L_x_11705:
[----:B------:R-:W-:Y:S05]  /*12790*/  @!P1 BRA `(.L_x_11706) ;  /* 0x00000000000c9947 */ /* 0x000fea0003800000 */
[----:B------:R-:W2:Y:S04]  /*127a0*/  LDG.E R6, desc[UR40][R2.64] ;  /* 0x0000002802067981 */ /* 0x000ea8000c1e1900 */
[----:B------:R-:W2:Y:S02]  /*127b0*/  LDG.E R2, desc[UR40][R2.64+0x4] ;  /* 0x0000042802027981 */ /* 0x000ea4000c1e1900 */
[----:B--2---:R-:W-:-:S07]  /*127c0*/  IMAD.IADD R6, R2, 0x1, -R6 ;  /* 0x0000000102067824 */ /* 0x004fce00078e0a06 */
.L_x_11706:
        /* <DEDUP_REMOVED lines=28> */
.L_x_11709:
[----:B------:R-:W-:-:S13]  /*12990*/  ISETP.NE.AND P0, PT, R3, 0x1, PT ;  /* 0x000000010300780c */ /* 0x000fda0003f05270 */
[----:B------:R-:W2:Y:S02]  /*129a0*/  @P0 LDC.64 R4, c[0x0][0x9e8] ;  /* 0x00027a00ff040b82 */ /* 0x000ea40000000a00 */
[----:B--2---:R-:W-:-:S05]  /*129b0*/  @P0 IMAD.HI.U32 R4, R7, R4, RZ ;  /* 0x0000000407040227 */ /* 0x004fca00078e00ff */
[----:B------:R-:W-:-:S07]  /*129c0*/  @P0 SHF.R.U32.HI R7, RZ, R5, R4 ;  /* 0x00000005ff070219 */ /* 0x000fce0000011604 */
.L_x_11710:
[----:B------:R-:W-:Y:S05]  /*129d0*/  BSYNC B0 ;  /* 0x0000000000007941 */ /* 0x000fea0003800000 */
.L_x_11708:
[----:B------:R-:W-:-:S05]  /*129e0*/  IMAD R7, R7, R3, R3 ;  /* 0x0000000307077224 */ /* 0x000fca00078e0203 */
[----:B------:R-:W-:-:S07]  /*129f0*/  VIMNMX R2, R2, R7, PT ;  /* 0x0000000702027248 */ /* 0x000fce0003fe0100 */
.L_x_11707:
        /* <DEDUP_REMOVED lines=29> */
.L_x_11713:
[----:B------:R-:W-:-:S13]  /*12bd0*/  ISETP.NE.AND P0, PT, R3, 0x1, PT ;  /* 0x000000010300780c */ /* 0x000fda0003f05270 */
[----:B------:R-:W3:Y:S02]  /*12be0*/  @P0 LDC.64 R4, c[0x0][0x9e8] ;  /* 0x00027a00ff040b82 */ /* 0x000ee40000000a00 */
[----:B---3--:R-:W-:-:S05]  /*12bf0*/  @P0 IMAD.HI.U32 R4, R2, R4, RZ ;  /* 0x0000000402040227 */ /* 0x008fca00078e00ff */
[----:B------:R-:W-:-:S07]  /*12c00*/  @P0 SHF.R.U32.HI R2, RZ, R5, R4 ;  /* 0x00000005ff020219 */ /* 0x000fce0000011604 */
.L_x_11714:
[----:B------:R-:W-:Y:S05]  /*12c10*/  BSYNC B0 ;  /* 0x0000000000007941 */ /* 0x000fea0003800000 */
.L_x_11712:
[----:B------:R-:W-:-:S05]  /*12c20*/  IMAD R2, R2, R3, RZ ;  /* 0x0000000302027224 */ /* 0x000fca00078e02ff */
[----:B------:R-:W-:-:S07]  /*12c30*/  VIMNMX R0, R0, R2, !PT ;  /* 0x0000000200007248 */ /* 0x000fce0007fe0100 */
.L_x_11711:
        /* <DEDUP_REMOVED lines=25> */
.L_x_11716:
        /* <DEDUP_REMOVED lines=21> */
.L_x_11719:
[----:B------:R-:W-:Y:S05]  /*12f20*/  BSYNC B6 ;  /* 0x0000000000067941 */ /* 0x000fea0003800000 */
.L_x_11718:
        /* <DEDUP_REMOVED lines=20> */
.L_x_11722:
        /* <DEDUP_REMOVED lines=15> */
.L_x_11721:
[----:B------:R-:W-:Y:S05]  /*13160*/  BSYNC B6 ;  /* 0x0000000000067941 */ /* 0x000fea0003800000 */
.L_x_11720:
        /* <DEDUP_REMOVED lines=23> */
.L_x_11829:
[----:B---3--:R-:W3:Y:S01]  /*132e0*/  LDL.LU R4, [R1] ;  /* 0x0000000001047983 */ /* 0x008ee20000300800 */
[----:B------:R-:W-:Y:S02]  /*132f0*/  PLOP3.LUT P1, PT, PT, PT, PT, 0x8, 0x0 ;  /* 0x000000000000781c */ /* 0x000fe40003f2e170 */
[----:B----4-:R-:W-:Y:S01]  /*13300*/  ISETP.NE.AND P0, PT, R14, RZ, PT ;  /* 0x000000ff0e00720c */ /* 0x010fe20003f05270 */
[----:B------:R4:W-:Y:S01]  /*13310*/  STL [R1+0x28], R0 ;  /* 0x0000280001007387 */ /* 0x0009e20000100800 */
[----:B---3--:R-:W-:-:S09]  /*13320*/  LOP3.LUT R4, R4, 0xfffffffe, RZ, 0xc0, !PT ;  /* 0xfffffffe04047812 */ /* 0x008fd200078ec0ff */
[----:B------:R-:W-:-:S05]  /*13330*/  @P1 LOP3.LUT R4, R4, 0x1, RZ, 0xfc, !PT ;  /* 0x0000000104041812 */ /* 0x000fca00078efcff */
[----:B------:R4:W-:Y:S01]  /*13340*/  STL [R1], R4 ;  /* 0x0000000401007387 */ /* 0x0009e20000100800 */
[----:B------:R-:W-:Y:S05]  /*13350*/  @P0 BRA `(.L_x_11724) ;  /* 0x00000004001c0947 */ /* 0x000fea0003800000 */
[----:B------:R-:W-:-:S03]  /*13360*/  UMOV UR4, 0xffffffff ;  /* 0xffffffff00047882 */ /* 0x000fc60000000000 */
[----:B------:R-:W-:Y:S05]  /*13370*/  BRA.DIV UR4, `(.L_x_11725) ;  /* 0x0000004e04207947 */ /* 0x000fea000b800000 */
[----:B------:R-:W-:-:S13]  /*13380*/  ELECT P6, URZ, PT ;  /* 0x00000000003f782f */ /* 0x000fda00038c0000 */
.L_x_11832:
        /* <DEDUP_REMOVED lines=24> */
.L_x_11726:
[----:B--2---:R-:W2:Y:S04]  /*13510*/  LDL R7, [R1+0x4] ;  /* 0x0000040001077983 */ /* 0x004ea80000100800 */
[----:B----4-:R-:W2:Y:S04]  /*13520*/  LDL R0, [R1+0x8] ;  /* 0x0000080001007983 */ /* 0x010ea80000100800 */
[----:B---3--:R-:W3:Y:S01]  /*13530*/  LDL R2, [R1+0x10] ;  /* 0x0000100001027983 */ /* 0x008ee20000100800 */
[----:B--2---:R-:W-:Y:S01]  /*13540*/  IMAD R0, R0, 0x8, R7 ;  /* 0x0000000800007824 */ /* 0x004fe200078e0207 */
[----:B---3--:R-:W-:-:S04]  /*13550*/  SHF.L.U32 R2, R2, 0x1f, RZ ;  /* 0x0000001f02027819 */ /* 0x008fc800000006ff */
[----:B------:R-:W2:Y:S02]  /*13560*/  SYNCS.PHASECHK.TRANS64.TRYWAIT P0, [R0+URZ+0x22840], R2 ;  /* 0x02284002000075a7 */ /* 0x000ea4000800017f */
[----:B--2---:R-:W-:Y:S05]  /*13570*/  @!P0 BRA `(.L_x_11727) ;  /* 0x0000004800c08947 */ /* 0x004fea0003800000 */
.L_x_11833:
        /* <DEDUP_REMOVED lines=11> */
.L_x_11728:
[----:B------:R-:W3:Y:S04]  /*13630*/  LDL R6, [R1+0x4] ;  /* 0x0000040001067983 */ /* 0x000ee80000100800 */
[----:B------:R-:W3:Y:S04]  /*13640*/  LDL R5, [R1+0x8] ;  /* 0x0000080001057983 */ /* 0x000ee80000100800 */
[----:B------:R-:W4:Y:S04]  /*13650*/  LDL R4, [R1+0x28] ;  /* 0x0000280001047983 */ /* 0x000f280000100800 */
[----:B------:R-:W4:Y:S04]  /*13660*/  LDL R3, [R1+0x18] ;  /* 0x0000180001037983 */ /* 0x000f280000100800 */
[----:B--2---:R-:W2:Y:S01]  /*13670*/  LDL.LU R2, [R1] ;  /* 0x0000000001027983 */ /* 0x004ea20000300800 */
[----:B------:R-:W-:Y:S01]  /*13680*/  R2UR UR9, R0 ;  /* 0x00000000000972ca */ /* 0x000fe200000e0000 */
[----:B------:R-:W-:Y:S01]  /*13690*/  UIADD3 UR6, UP0, UR38, 0x370, URZ ;  /* 0x0000037026067890 */ /* 0x000fe2000ff1e03f */
[----:B------:R-:W-:Y:S01]  /*136a0*/  PLOP3.LUT P0, PT, PT, PT, PT, 0x80, 0x0 ;  /* 0x000000000000781c */ /* 0x000fe20003f0f070 */
[----:B------:R-:W-:Y:S01]  /*136b0*/  UMOV UR5, 0x14f00000 ;  /* 0x14f0000000057882 */ /* 0x000fe20000000000 */
[----:B------:R-:W-:Y:S01]  /*136c0*/  R2UR UR12, R18 ;  /* 0x00000000120c72ca */ /* 0x000fe200000e0000 */
[----:B------:R-:W-:Y:S01]  /*136d0*/  UIADD3.X UR7, URZ, UR39, URZ, UP0, !UPT ;  /* 0x000000273f077290 */ /* 0x000fe200087fe43f */
[----:B-----5:R-:W-:Y:S01]  /*136e0*/  R2UR UR13, R17 ;  /* 0x00000000110d72ca */ /* 0x020fe200000e0000 */
[----:B------:R-:W-:-:S06]  /*136f0*/  UMOV UR10, URZ ;  /* 0x0000003f000a7c82 */ /* 0x000fcc0008000000 */
        /* <DEDUP_REMOVED lines=9> */
[----:B------:R3:W-:Y:S02]  /*13790*/  STL [R1], R2 ;  /* 0x0000000201007387 */ /* 0x0007e40000100800 */
[----:B------:R-:W-:-:S06]  /*137a0*/  UMOV UR4, 0x0 ;  /* 0x0000000000047882 */ /* 0x000fcc0000000000 */
[----:B------:R3:W-:Y:S01]  /*137b0*/  UTMALDG.4D [UR8], [UR6], desc[UR4] ;  /* 0x00000408060075b4 */ /* 0x0007e20008019000 */
[----:B------:R-:W-:Y:S02]  /*137c0*/  NOP ;  /* 0x0000000000007918 */ /* 0x000fe40000000000 */
.L_x_11724:
[----:B----4-:R-:W4:Y:S04]  /*137d0*/  LDL R0, [R1+0x4] ;  /* 0x0000040001007983 */ /* 0x010f280000100800 */
        /* <DEDUP_REMOVED lines=31> */
.L_x_11730:
[----:B------:R-:W-:Y:S05]  /*139d0*/  BSYNC B6 ;  /* 0x0000000000067941 */ /* 0x000fea0003800000 */
.L_x_11729:
        /* <DEDUP_REMOVED lines=26> */
[----:B--2---:R-:W-:-:S13]  /*13b80*/  ISETP.NE.AND P0, PT, R7, 0x1, PT ;  /* 0x000000010700780c */ /* 0x004fda0003f05270 */
[----:B------:R-:W0:Y:S08]  /*13b90*/  @P0 LDC R5, c[0x0][0x44c] ;  /* 0x00011300ff050b82 */ /* 0x000e300000000800 */
[----:B------:R-:W1:Y:S01]  /*13ba0*/  @P0 LDC R6, c[0x0][0x450] ;  /* 0x00011400ff060b82 */ /* 0x000e620000000800 */
[----:B------:R-:W-:Y:S02]  /*13bb0*/  IMAD R4, R4, UR4, RZ ;  /* 0x0000000404047c24 */ /* 0x000fe4000f8e02ff */
[----:B------:R-:W-:-:S04]  /*13bc0*/  IMAD.WIDE.U32 R2, R0, UR4, R2 ;  /* 0x0000000400027c25 */ /* 0x000fc8000f8e0002 */
[----:B------:R-:W-:Y:S01]  /*13bd0*/  IMAD R0, R0, UR5, R4 ;  /* 0x0000000500007c24 */ /* 0x000fe2000f8e0204 */
[----:B------:R-:W-:Y:S01]  /*13be0*/  ULDC.64 UR4, c[0x0][0x2d0] ;  /* 0x0000b40000047ab9 */ /* 0x000fe20000000a00 */
[----:B----4-:R-:W-:Y:S02]  /*13bf0*/  IMAD.IADD R4, R8, 0x1, R12 ;  /* 0x0000000108047824 */ /* 0x010fe400078e020c */
[----:B------:R-:W-:Y:S02]  /*13c00*/  IMAD.IADD R3, R3, 0x1, R0 ;  /* 0x0000000103037824 */ /* 0x000fe400078e0200 */
[----:B0-----:R-:W-:Y:S01]  /*13c10*/  @P0 IMAD.HI.U32 R5, R4, R5, RZ ;  /* 0x0000000504050227 */ /* 0x001fe200078e00ff */
[----:B------:R-:W0:Y:S03]  /*13c20*/  S2R R8, SR_TID.X ;  /* 0x0000000000087919 */ /* 0x000e260000002100 */
        /* <DEDUP_REMOVED lines=95> */
.L_x_11850:
        /* <DEDUP_REMOVED lines=11> */
.L_x_11732:
        /* <DEDUP_REMOVED lines=19> */
.L_x_11851:
[----:B------:R-:W-:Y:S05]  /*14400*/  BSYNC B0 ;  /* 0x0000000000007941 */ /* 0x000fea0003800000 */
.L_x_11733:
[----:B0-----:R-:W2:Y:S01]  /*14410*/  LDL R2, [R1] ;  /* 0x0000000001027983 */ /* 0x001ea20000100800 */
        /* <DEDUP_REMOVED lines=15> */
.L_x_11852:
[----:B------:R-:W-:Y:S05]  /*14510*/  BSYNC B1 ;  /* 0x0000000000017941 */ /* 0x000fea0003800000 */
.L_x_11737:
        /* <DEDUP_REMOVED lines=9> */
.L_x_11740:
[----:B------:R-:W-:Y:S05]  /*145b0*/  BSYNC B1 ;  /* 0x0000000000017941 */ /* 0x000fea0003800000 */
.L_x_11739:
[----:B------:R-:W2:Y:S04]  /*145c0*/  LDL R5, [R1+0x4] ;  /* 0x0000040001057983 */ /* 0x000ea80000100800 */
[----:B0-----:R-:W2:Y:S04]  /*145d0*/  LDL R0, [R1+0x8] ;  /* 0x0000080001007983 */ /* 0x001ea80000100800 */
[----:B------:R-:W3:Y:S04]  /*145e0*/  LDL R4, [R1+0x18] ;  /* 0x0000180001047983 */ /* 0x000ee80000100800 */
[----:B------:R-:W3:Y:S01]  /*145f0*/  LDL.LU R3, [R1+0x28] ;  /* 0x0000280001037983 */ /* 0x000ee20000300800 */
        /* <DEDUP_REMOVED lines=10> */
.L_x_11741:
        /* <DEDUP_REMOVED lines=15> */
.L_x_11742:
        /* <DEDUP_REMOVED lines=15> */
.L_x_11743:
        /* <DEDUP_REMOVED lines=15> */
.L_x_11744:
        /* <DEDUP_REMOVED lines=10> */
.L_x_11736:
[----:B------:R-:W-:Y:S05]  /*14a10*/  BSYNC B0 ;  /* 0x0000000000007941 */ /* 0x000fea0003800000 */
.L_x_11735:
        /* <DEDUP_REMOVED lines=14> */
[----:B------:R-:W2:Y:S04]  /*14b00*/  LDL R5, [R1] ;  /* 0x0000000001057983 */ /* 0x000ea80000100800 */
        /* <DEDUP_REMOVED lines=35> */
.L_x_11751:
[----:B------:R-:W2:Y:S01]  /*14d40*/  LDL R2, [R1+0x4] ;  /* 0x0000040001027983 */ /* 0x000ea20000100800 */
        /* <DEDUP_REMOVED lines=8> */
.L_x_11853:
[----:B------:R-:W-:Y:S05]  /*14dd0*/  BSYNC B3 ;  /* 0x0000000000037941 */ /* 0x000fea0003800000 */
.L_x_11752:
        /* <DEDUP_REMOVED lines=9> */
.L_x_11755:
[----:B------:R-:W-:Y:S05]  /*14e70*/  BSYNC B3 ;  /* 0x0000000000037941 */ /* 0x000fea0003800000 */
.L_x_11754:
        /* <DEDUP_REMOVED lines=14> */
.L_x_11756:
        /* <DEDUP_REMOVED lines=13> */
.L_x_11854:
[----:B------:R-:W-:Y:S05]  /*15030*/  BSYNC B3 ;  /* 0x0000000000037941 */ /* 0x000fea0003800000 */
.L_x_11757:
        /* <DEDUP_REMOVED lines=11> */
.L_x_11760:
[----:B------:R-:W-:Y:S05]  /*150f0*/  BSYNC B3 ;  /* 0x0000000000037941 */ /* 0x000fea0003800000 */
.L_x_11759:
        /* <DEDUP_REMOVED lines=11> */
.L_x_11761:
        /* <DEDUP_REMOVED lines=15> */
.L_x_11762:
        /* <DEDUP_REMOVED lines=15> */
.L_x_11763:
        /* <DEDUP_REMOVED lines=15> */
.L_x_11764:
        /* <DEDUP_REMOVED lines=10> */
.L_x_11750:
[----:B------:R-:W-:Y:S05]  /*15520*/  BSYNC B1 ;  /* 0x0000000000017941 */ /* 0x000fea0003800000 */
.L_x_11749:
[----:B------:R-:W2:Y:S02]  /*15530*/  LDL R4, [R1+0x20] ;  /* 0x0000200001047983 */ /* 0x000ea40000100800 */
[----:B--2---:R-:W-:-:S07]  /*15540*/  VIADD R0, R4, 0xfffffffd ;  /* 0xfffffffd04007836 */ /* 0x004fce0000000000 */
.L_x_11748:
[----:B------:R-:W-:Y:S05]  /*15550*/  BSYNC B2 ;  /* 0x0000000000027941 */ /* 0x000fea0003800000 */
.L_x_11747:
[----:B------:R-:W2:Y:S01]  /*15560*/  LDL.LU R2, [R1+0x20] ;  /* 0x0000200001027983 */ /* 0x000ea20000300800 */
[----:B------:R-:W-:Y:S01]  /*15570*/  VIADD R6, R6, 0xfffffffe ;  /* 0xfffffffe06067836 */ /* 0x000fe20000000000 */
[----:B--2---:R-:W-:-:S04]  /*15580*/  LOP3.LUT R2, RZ, R2, RZ, 0x33, !PT ;  /* 0x00000002ff027212 */ /* 0x004fc800078e33ff */
[----:B------:R-:W-:-:S13]  /*15590*/  ISETP.NE.AND P0, PT, R6, R2, PT ;  /* 0x000000020600720c */ /* 0x000fda0003f05270 */
[----:B------:R-:W-:Y:S05]  /*155a0*/  @!P0 BRA `(.L_x_11746) ;  /* 0x0000001400208947 */ /* 0x000fea0003800000 */
.L_x_11797:
[----:B------:R-:W2:Y:S04]  /*155b0*/  LDL R4, [R1] ;  /* 0x0000000001047983 */ /* 0x000ea80000100800 */
        /* <DEDUP_REMOVED lines=35> */
.L_x_11767:
[----:B------:R-:W2:Y:S01]  /*157f0*/  LDL R2, [R1+0x4] ;  /* 0x0000040001027983 */ /* 0x000ea20000100800 */
        /* <DEDUP_REMOVED lines=8> */
.L_x_11855:
[----:B------:R-:W-:Y:S05]  /*15880*/  BSYNC B2 ;  /* 0x0000000000027941 */ /* 0x000fea0003800000 */
.L_x_11768:
        /* <DEDUP_REMOVED lines=9> */
.L_x_11771:
[----:B------:R-:W-:Y:S05]  /*15920*/  BSYNC B2 ;  /* 0x0000000000027941 */ /* 0x000fea0003800000 */
.L_x_11770:
        /* <DEDUP_REMOVED lines=13> */
.L_x_11772:
        /* <DEDUP_REMOVED lines=13> */
.L_x_11856:
[----:B------:R-:W-:Y:S05]  /*15ad0*/  BSYNC B2 ;  /* 0x0000000000027941 */ /* 0x000fea0003800000 */
.L_x_11773:
        /* <DEDUP_REMOVED lines=11> */
.L_x_11776:
[----:B------:R-:W-:Y:S05]  /*15b90*/  BSYNC B2 ;  /* 0x0000000000027941 */ /* 0x000fea0003800000 */
.L_x_11775:
        /* <DEDUP_REMOVED lines=10> */
.L_x_11777:
        /* <DEDUP_REMOVED lines=15> */
.L_x_11778:
        /* <DEDUP_REMOVED lines=15> */
.L_x_11779:
        /* <DEDUP_REMOVED lines=15> */
.L_x_11780:
        /* <DEDUP_REMOVED lines=10> */
.L_x_11766:
[----:B------:R-:W-:Y:S05]  /*15fb0*/  BSYNC B1 ;  /* 0x0000000000017941 */ /* 0x000fea0003800000 */
.L_x_11765:
[----:B------:R-:W2:Y:S01]  /*15fc0*/  LDL R5, [R1] ;  /* 0x0000000001057983 */ /* 0x000ea20000100800 */
        /* <DEDUP_REMOVED lines=35> */
.L_x_11783:
[----:B------:R-:W2:Y:S01]  /*16200*/  LDL R2, [R1+0x4] ;  /* 0x0000040001027983 */ /* 0x000ea20000100800 */
        /* <DEDUP_REMOVED lines=8> */
.L_x_11857:
[----:B------:R-:W-:Y:S05]  /*16290*/  BSYNC B2 ;  /* 0x0000000000027941 */ /* 0x000fea0003800000 */
.L_x_11784:
        /* <DEDUP_REMOVED lines=9> */
.L_x_11787:
[----:B------:R-:W-:Y:S05]  /*16330*/  BSYNC B2 ;  /* 0x0000000000027941 */ /* 0x000fea0003800000 */
.L_x_11786:
        /* <DEDUP_REMOVED lines=14> */
.L_x_11788:
        /* <DEDUP_REMOVED lines=13> */
.L_x_11858:
[----:B------:R-:W-:Y:S05]  /*164f0*/  BSYNC B2 ;  /* 0x0000000000027941 */ /* 0x000fea0003800000 */
.L_x_11789:
        /* <DEDUP_REMOVED lines=11> */
.L_x_11792:
[----:B------:R-:W-:Y:S05]  /*165b0*/  BSYNC B2 ;  /* 0x0000000000027941 */ /* 0x000fea0003800000 */
.L_x_11791:
        /* <DEDUP_REMOVED lines=11> */
.L_x_11793:
        /* <DEDUP_REMOVED lines=15> */
.L_x_11794:
        /* <DEDUP_REMOVED lines=15> */
.L_x_11795:
        /* <DEDUP_REMOVED lines=15> */
.L_x_11796:
        /* <DEDUP_REMOVED lines=10> */
.L_x_11782:
[----:B------:R-:W-:Y:S05]  /*169e0*/  BSYNC B1 ;  /* 0x0000000000017941 */ /* 0x000fea0003800000 */
.L_x_11781:
[----:B------:R-:W2:Y:S01]  /*169f0*/  LDL R5, [R1+0x1c] ;  /* 0x00001c0001057983 */ /* 0x000ea20000100800 */
[----:B------:R-:W-:Y:S01]  /*16a00*/  VIADD R0, R0, 0xfffffffe ;  /* 0xfffffffe00007836 */ /* 0x000fe20000000000 */
[----:B--2---:R-:W-:-:S13]  /*16a10*/  ISETP.GT.AND P0, PT, R6, R5, PT ;  /* 0x000000050600720c */ /* 0x004fda0003f04270 */
[----:B------:R-:W-:Y:S05]  /*16a20*/  @P0 BRA `(.L_x_11797) ;  /* 0xffffffe800e00947 */ /* 0x000fea000383ffff */
.L_x_11746:
[----:B------:R-:W-:Y:S05]  /*16a30*/  BSYNC B0 ;  /* 0x0000000000007941 */ /* 0x000fea0003800000 */
.L_x_11745:
        /* <DEDUP_REMOVED lines=24> */
.L_x_11799:
[----:B------:R-:W-:Y:S05]  /*16bc0*/  BSYNC B0 ;  /* 0x0000000000007941 */ /* 0x000fea0003800000 */
.L_x_11798:
[----:B------:R-:W-:-:S05]  /*16bd0*/  SEL R0, R0, RZ, P0 ;  /* 0x000000ff00007207 */ /* 0x000fca0000000000 */
[----:B------:R3:W-:Y:S02]  /*16be0*/  STL [R1+0x8], R0 ;  /* 0x0000080001007387 */ /* 0x0007e40000100800 */
.L_x_11717:
[----:B------:R-:W-:Y:S05]  /*16bf0*/  BSYNC B7 ;  /* 0x0000000000077941 */ /* 0x000fea0003800000 */
.L_x_11715:
[----:B---3--:R-:W3:Y:S02]  /*16c00*/  LDL R0, [R1] ;  /* 0x0000000001007983 */ /* 0x008ee40000100800 */
        /* <DEDUP_REMOVED lines=12> */
.L_x_11800:
        /* <DEDUP_REMOVED lines=16> */
[----:B-1----:R-:W-:Y:S02]  /*16dd0*/  IMAD.MOV.U32 R2, RZ, RZ, RZ ;  /* 0x000000ffff027224 */ /* 0x002fe400078e00ff */
[----:B---3--:R-:W-:Y:S01]  /*16de0*/  @!P1 IMAD.MOV.U32 R2, RZ, RZ, R3 ;  /* 0x000000ffff029224 */ /* 0x008fe200078e0003 */
[----:B------:R-:W-:-:S04]  /*16df0*/  ISETP.NE.AND P1, PT, R4, RZ, PT ;  /* 0x000000ff0400720c */ /* 0x000fc80003f25270 */
[----:B------:R-:W1:Y:S02]  /*16e00*/  SHFL.UP PT, R14, R2, 0x1, RZ ;  /* 0x04200000020e7989 */ /* 0x000e6400000e00ff */
[----:B-1----:R-:W-:-:S05]  /*16e10*/  SEL R5, R14, RZ, P1 ;  /* 0x000000ff0e057207 */ /* 0x002fca0000800000 */
[----:B------:R-:W-:Y:S02]  /*16e20*/  IMAD.IADD R3, R2, 0x1, R5 ;  /* 0x0000000102037824 */ /* 0x000fe400078e0205 */
[----:B------:R-:W-:Y:S04]  /*16e30*/  SHFL.IDX PT, R5, R16, 0x1, 0x1f ;  /* 0x00201f0010057f89 */ /* 0x000fe800000e0000 */
        /* <DEDUP_REMOVED lines=13> */
.L_x_11868:
[----:B------:R-:W-:Y:S02]  /*16f10*/  ULDC UR4, c[0x0][0xc38] ;  /* 0x00030e0000047ab9 */ /* 0x000fe40000000800 */
[----:B------:R-:W-:-:S04]  /*16f20*/  IMAD.U32 R4, RZ, RZ, UR4 ;  /* 0x00000004ff047e24 */ /* 0x000fc8000f8e00ff */
[----:B---3--:R-:W-:-:S04]  /*16f30*/  IMAD R14, R14, R4, RZ ;  /* 0x000000040e0e7224 */ /* 0x008fc800078e02ff */
[----:B------:R-:W-:-:S05]  /*16f40*/  IMAD.IADD R5, R5, 0x1, R14 ;  /* 0x0000000105057824 */ /* 0x000fca00078e020e */
[----:B------:R-:W-:-:S13]  /*16f50*/  ISETP.GT.AND P6, PT, R5, R0, PT ;  /* 0x000000000500720c */ /* 0x000fda0003fc4270 */
[----:B------:R-:W-:Y:S05]  /*16f60*/  @P6 BRA `(.L_x_11803) ;  /* 0x00000000009c6947 */ /* 0x000fea0003800000 */
.L_x_11808:
[----:B------:R-:W3:Y:S01]  /*16f70*/  LDC R4, c[0x0][0xc3c] ;  /* 0x00030f00ff047b82 */ /* 0x000ee20000000800 */
[----:B------:R-:W-:-:S05]  /*16f80*/  VIADD R19, R19, 0x1f ;  /* 0x0000001f13137836 */ /* 0x000fca0000000000 */
[----:B---3--:R-:W-:-:S13]  /*16f90*/  ISETP.GE.AND P6, PT, R19, R4, PT ;  /* 0x000000041300720c */ /* 0x008fda0003fc6270 */
[----:B0-----:R-:W-:Y:S05]  /*16fa0*/  @P6 BRA `(.L_x_11804) ;  /* 0x0000000400d06947 */ /* 0x001fea0003800000 */
[----:B------:R-:W3:Y:S01]  /*16fb0*/  S2R R2, SR_TID.X ;  /* 0x0000000000027919 */ /* 0x000ee20000002100 */
[----:B------:R-:W-:Y:S01]  /*16fc0*/  BSSY B0, `(.L_x_11805) ;  /* 0x0000009000007945 */ /* 0x000fe20003800000 */
[----:B---3--:R-:W-:-:S05]  /*16fd0*/  LOP3.LUT R2, R2, 0x1f, RZ, 0xc0, !PT ;  /* 0x0000001f02027812 */ /* 0x008fca00078ec0ff */
[----:B0-2---:R-:W-:Y:S02]  /*16fe0*/  IMAD.IADD R7, R19, 0x1, R2 ;  /* 0x0000000113077824 */ /* 0x005fe400078e0202 */
[----:B------:R-:W-:-:S03]  /*16ff0*/  IMAD.MOV.U32 R2, RZ, RZ, RZ ;  /* 0x000000ffff027224 */ /* 0x000fc600078e00ff */
[----:B------:R-:W-:-:S13]  /*17000*/  ISETP.GE.OR P6, PT, R7, R4, !P0 ;  /* 0x000000040700720c */ /* 0x000fda00047c6670 */
[----:B------:R-:W-:Y:S05]  /*17010*/  @P6 BRA `(.L_x_11806) ;  /* 0x00000000000c6947 */ /* 0x000fea0003800000 */
[----:B-1----:R-:W0:Y:S02]  /*17020*/  LDC.64 R2, c[0x0][0xc80] ;  /* 0x00032000ff027b82 */ /* 0x002e240000000a00 */
[----:B0-----:R-:W-:-:S06]  /*17030*/  IMAD.WIDE R2, R7, 0x4, R2 ;  /* 0x0000000407027825 */ /* 0x001fcc00078e0202 */
[----:B------:R0:W5:Y:S02]  /*17040*/  LDG.E R2, desc[UR40][R2.64] ;  /* 0x0000002802027981 */ /* 0x000164000c1e1900 */
.L_x_11806:
[----:B------:R-:W-:Y:S05]  /*17050*/  BSYNC B0 ;  /* 0x0000000000007941 */ /* 0x000fea0003800000 */
.L_x_11805:
[----:B------:R-:W-:-:S03]  /*17060*/  UMOV UR4, 0xffffffff ;  /* 0xffffffff00047882 */ /* 0x000fc60000000000 */
[----:B------:R-:W-:Y:S05]  /*17070*/  BRA.DIV UR4, `(.L_x_11807) ;  /* 0x0000002204707947 */ /* 0x000fea000b800000 */
[----:B-----5:R-:W2:Y:S02]  /*17080*/  SHFL.UP PT, R14, R2, 0x1, RZ ;  /* 0x04200000020e7989 */ /* 0x020ea400000e00ff */
[----:B--2---:R-:W-:-:S05]  /*17090*/  SEL R13, R14, RZ, P1 ;  /* 0x000000ff0e0d7207 */ /* 0x004fca0000800000 */
[----:B------:R-:W-:-:S05]  /*170a0*/  IMAD.IADD R13, R2, 0x1, R13 ;  /* 0x00000001020d7824 */ /* 0x000fca00078e020d */
[----:B------:R-:W2:Y:S02]  /*170b0*/  SHFL.UP PT, R14, R13, 0x2, RZ ;  /* 0x044000000d0e7989 */ /* 0x000ea400000e00ff */
[----:B--2---:R-:W-:-:S05]  /*170c0*/  SEL R4, R14, RZ, P2 ;  /* 0x000000ff0e047207 */ /* 0x004fca0001000000 */
[----:B------:R-:W-:-:S05]  /*170d0*/  IMAD.IADD R4, R13, 0x1, R4 ;  /* 0x000000010d047824 */ /* 0x000fca00078e0204 */
[----:B------:R-:W0:Y:S02]  /*170e0*/  SHFL.UP PT, R14, R4, 0x4, RZ ;  /* 0x04800000040e7989 */ /* 0x000e2400000e00ff */
[----:B01----:R-:W-:-:S05]  /*170f0*/  SEL R3, R14, RZ, P3 ;  /* 0x000000ff0e037207 */ /* 0x003fca0001800000 */
        /* <DEDUP_REMOVED lines=8> */
.L_x_11876:
[----:B------:R-:W-:Y:S02]  /*17180*/  ULDC UR4, c[0x0][0xc38] ;  /* 0x00030e0000047ab9 */ /* 0x000fe40000000800 */
[----:B------:R-:W-:-:S04]  /*17190*/  IMAD.U32 R4, RZ, RZ, UR4 ;  /* 0x00000004ff047e24 */ /* 0x000fc8000f8e00ff */
[----:B-1----:R-:W-:-:S04]  /*171a0*/  IMAD R14, R14, R4, RZ ;  /* 0x000000040e0e7224 */ /* 0x002fc800078e02ff */
[----:B------:R-:W-:-:S05]  /*171b0*/  IMAD.IADD R5, R14, 0x1, R5 ;  /* 0x000000010e057824 */ /* 0x000fca00078e0205 */
[----:B------:R-:W-:-:S13]  /*171c0*/  ISETP.GT.AND P6, PT, R5, R0, PT ;  /* 0x000000000500720c */ /* 0x000fda0003fc4270 */
[----:B------:R-:W-:Y:S05]  /*171d0*/  @!P6 BRA `(.L_x_11808) ;  /* 0xfffffffc0064e947 */ /* 0x000fea000383ffff */
.L_x_11803:
        /* <DEDUP_REMOVED lines=8> */
.L_x_11880:
[----:B------:R-:W-:Y:S01]  /*17260*/  ISETP.NE.AND P0, PT, R5, RZ, PT ;  /* 0x000000ff0500720c */ /* 0x000fe20003f05270 */
[----:B------:R-:W-:-:S12]  /*17270*/  IMAD.MOV.U32 R5, RZ, RZ, RZ ;  /* 0x000000ffff057224 */ /* 0x000fd800078e00ff */
[----:B------:R-:W-:Y:S05]  /*17280*/  @!P0 BRA `(.L_x_11810) ;  /* 0x0000000000108947 */ /* 0x000fea0003800000 */
[----:B------:R-:W-:Y:S01]  /*17290*/  UMOV UR4, 0xffffffff ;  /* 0xffffffff00047882 */ /* 0x000fe20000000000 */
[----:B------:R-:W-:Y:S02]  /*172a0*/  VIADD R12, R6, 0xffffffff ;  /* 0xffffffff060c7836 */ /* 0x000fe40000000000 */
[----:B------:R-:W-:Y:S05]  /*172b0*/  BRA.DIV UR4, `(.L_x_11811) ;  /* 0x0000002204e47947 */ /* 0x000fea000b800000 */
[----:B------:R0:W0:Y:S02]  /*172c0*/  SHFL.IDX PT, R5, R3, R12, 0x1f ;  /* 0x00001f0c03057589 */ /* 0x00002400000e0000 */
.L_x_11810:
[----:B01-3--:R-:W0:Y:S01]  /*172d0*/  LDC.64 R2, c[0x0][0xc90] ;  /* 0x00032400ff027b82 */ /* 0x00be220000000a00 */
[----:B------:R-:W-:-:S04]  /*172e0*/  IMAD.IADD R19, R6, 0x1, R19 ;  /* 0x0000000106137824 */ /* 0x000fc800078e0213 */
[----:B0-----:R-:W-:-:S05]  /*172f0*/  IMAD.WIDE R2, R19, 0x4, R2 ;  /* 0x0000000413027825 */ /* 0x001fca00078e0202 */
[----:B--2---:R-:W4:Y:S01]  /*17300*/  LDG.E R7, desc[UR40][R2.64] ;  /* 0x0000002802077981 */ /* 0x004f22000c1e1900 */
[----:B------:R-:W-:-:S04]  /*17310*/  IMAD R16, R5, R4, R16 ;  /* 0x0000000405107224 */ /* 0x000fc800078e0210 */
[----:B------:R-:W-:Y:S02]  /*17320*/  IMAD.IADD R0, R0, 0x1, -R16 ;  /* 0x0000000100007824 */ /* 0x000fe400078e0a10 */
[----:B----4-:R-:W-:-:S05]  /*17330*/  IMAD R6, R17, R7, RZ ;  /* 0x0000000711067224 */ /* 0x010fca00078e02ff */
        /* <DEDUP_REMOVED lines=59> */
.L_x_11804:
[----:B------:R-:W-:Y:S01]  /*176f0*/  UMOV UR4, URZ ;  /* 0x0000003f00047c82 */ /* 0x000fe20008000000 */
[----:B------:R-:W-:Y:S01]  /*17700*/  UMOV UR5, URZ ;  /* 0x0000003f00057c82 */ /* 0x000fe20008000000 */
[----:B------:R-:W-:Y:S01]  /*17710*/  ULDC UR6, c[0x0][0xc3c] ;  /* 0x00030f0000067ab9 */ /* 0x000fe20000000800 */
[----:B------:R-:W-:Y:S02]  /*17720*/  IMAD.MOV.U32 R16, RZ, RZ, R0 ;  /* 0x000000ffff107224 */ /* 0x000fe400078e0000 */
[----:B------:R-:W-:Y:S02]  /*17730*/  IMAD.U32 R17, RZ, RZ, UR4 ;  /* 0x00000004ff117e24 */ /* 0x000fe4000f8e00ff */
[----:B------:R-:W-:Y:S02]  /*17740*/  IMAD.U32 R18, RZ, RZ, UR5 ;  /* 0x00000005ff127e24 */ /* 0x000fe4000f8e00ff */
[----:B------:R-:W-:-:S07]  /*17750*/  IMAD.U32 R19, RZ, RZ, UR6 ;  /* 0x00000006ff137e24 */ /* 0x000fce000f8e00ff */
.L_x_11812:
[----:B------:R3:W4:Y:S01]  /*17760*/  LDL R2, [R1+0x4] ;  /* 0x0000040001027983 */ /* 0x0007220000100800 */
[----:B------:R-:W0:Y:S01]  /*17770*/  S2R R0, SR_TID.X ;  /* 0x0000000000007919 */ /* 0x000e220000002100 */
[----:B------:R-:W-:Y:S05]  /*17780*/  WARPSYNC.ALL ;  /* 0x0000000000007948 */ /* 0x000fea0003800000 */
[----:B0-----:R-:W-:Y:S01]  /*17790*/  LOP3.LUT R0, R0, 0x1f, RZ, 0xc0, !PT ;  /* 0x0000001f00007812 */ /* 0x001fe200078ec0ff */
[----:B------:R-:W-:Y:S03]  /*177a0*/  BAR.SYNC.DEFER_BLOCKING 0x4, 0x180 ;  /* 0x0106000000007b1d */ /* 0x000fe60000010000 */
[----:B------:R-:W-:-:S13]  /*177b0*/  ISETP.NE.AND P0, PT, R0, RZ, PT ;  /* 0x000000ff0000720c */ /* 0x000fda0003f05270 */
[----:B-1----:R-:W4:Y:S01]  /*177c0*/  @!P0 S2R R3, SR_CgaCtaId ;  /* 0x0000000000038919 */ /* 0x002f220000008800 */
[----:B------:R-:W-:-:S04]  /*177d0*/  @!P0 MOV R0, 0x400 ;  /* 0x0000040000008802 */ /* 0x000fc80000000f00 */
[----:B----4-:R-:W-:-:S05]  /*177e0*/  @!P0 LEA R2, R3, R0, 0x18 ;  /* 0x0000000003028211 */ /* 0x010fca00078ec0ff */
[----:B------:R3:W-:Y:S04]  /*177f0*/  @!P0 STS.128 [R2+0x228d0], R16 ;  /* 0x0228d01002008388 */ /* 0x0007e80000000c00 */
[----:B------:R3:W-:Y:S01]  /*17800*/  @!P0 STL [R1+0x4], R2 ;  /* 0x0000040201008387 */ /* 0x0007e20000100800 */
[----:B------:R-:W-:Y:S06]  /*17810*/  BAR.ARV 0x5, 0x180 ;  /* 0x0146000000007b1d */ /* 0x000fec0000002000 */
.L_x_11801:
[----:B------:R-:W-:Y:S02]  /*17820*/  ULDC UR4, c[0x0][0xc3c] ;  /* 0x00030f0000047ab9 */ /* 0x000fe40000000800 */
[----:B----4-:R-:W-:-:S13]  /*17830*/  ISETP.GE.AND P0, PT, R19, UR4, PT ;  /* 0x0000000413007c0c */ /* 0x010fda000bf06270 */
[----:B------:R-:W-:Y:S05]  /*17840*/  @!P0 BRA `(.L_x_11813) ;  /* 0xffffffa800f48947 */ /* 0x000fea000383ffff */
[----:B------:R-:W-:Y:S05]  /*17850*/  BSYNC B8 ;  /* 0x0000000000087941 */ /* 0x000fea0003800000 */
.L_x_11703:
        /* <DEDUP_REMOVED lines=12> */
.L_x_11883:
[----:B------:R-:W-:Y:S05]  /*17920*/  BSYNC B0 ;  /* 0x0000000000007941 */ /* 0x000fea0003800000 */
.L_x_11814:
[----:B------:R-:W-:-:S03]  /*17930*/  UMOV UR4, 0xffffffff ;  /* 0xffffffff00047882 */ /* 0x000fc60000000000 */
[----:B------:R-:W-:Y:S05]  /*17940*/  BRA.DIV UR4, `(.L_x_11816) ;  /* 0x0000001e047c7947 */ /* 0x000fea000b800000 */
[----:B------:R-:W1:Y:S02]  /*17950*/  S2R R2, SR_TID.X ;  /* 0x0000000000027919 */ /* 0x000e640000002100 */
[----:B-1----:R-:W-:-:S04]  /*17960*/  SHF.R.U32.HI R2, RZ, 0x5, R2 ;  /* 0x00000005ff027819 */ /* 0x002fc80000011602 */
[----:B------:R-:W-:-:S05]  /*17970*/  LOP3.LUT R2, R2, 0x3, RZ, 0xc0, !PT ;  /* 0x0000000302027812 */ /* 0x000fca00078ec0ff */
[----:B------:R1:W3:Y:S02]  /*17980*/  SHFL.IDX PT, R14, R2, RZ, 0x1f ;  /* 0x00001fff020e7589 */ /* 0x0002e400000e0000 */
.L_x_11886:
[----:B---3--:R-:W-:Y:S01]  /*17990*/  ISETP.NE.AND P0, PT, R14, RZ, PT ;  /* 0x000000ff0e00720c */ /* 0x008fe20003f05270 */
[----:B------:R-:W-:-:S12]  /*179a0*/  BSSY B0, `(.L_x_11817) ;  /* 0x0000027000007945 */ /* 0x000fd80003800000 */
[----:B------:R-:W-:Y:S05]  /*179b0*/  @P0 BRA `(.L_x_11818) ;  /* 0x0000000000940947 */ /* 0x000fea0003800000 */
[----:B------:R-:W-:-:S03]  /*179c0*/  UMOV UR4, 0xffffffff ;  /* 0xffffffff00047882 */ /* 0x000fc60000000000 */
[----:B------:R-:W-:Y:S05]  /*179d0*/  BRA.DIV UR4, `(.L_x_11819) ;  /* 0x0000001e048c7947 */ /* 0x000fea000b800000 */
[----:B------:R-:W-:-:S13]  /*179e0*/  ELECT P6, URZ, PT ;  /* 0x00000000003f782f */ /* 0x000fda00038c0000 */
.L_x_11889:
[----:B------:R-:W-:Y:S05]  /*179f0*/  @!P6 BRA `(.L_x_11818) ;  /* 0x000000000084e947 */ /* 0x000fea0003800000 */
[----:B------:R-:W-:-:S06]  /*17a00*/  ULOP3.LUT UR4, UR36, 0x2, URZ, 0xfc, !UPT ;  /* 0x0000000224047892 */ /* 0x000fcc000f8efc3f */
[----:B-1----:R-:W-:-:S05]  /*17a10*/  IMAD.U32 R2, RZ, RZ, UR4 ;  /* 0x00000004ff027e24 */ /* 0x002fca000f8e00ff */
[----:B------:R-:W-:-:S13]  /*17a20*/  ISETP.NE.AND P2, PT, R2, 0x3, PT ;  /* 0x000000030200780c */ /* 0x000fda0003f45270 */
[----:B------:R-:W-:Y:S05]  /*17a30*/  @!P2 BRA `(.L_x_11820) ;  /* 0x000000000004a947 */ /* 0x000fea0003800000 */
[----:B------:R-:W-:Y:S01]  /*17a40*/  BPT.TRAP 0x1 ;  /* 0x000000040000795c */ /* 0x000fe20000300000 */
.L_x_11820:
        /* <DEDUP_REMOVED lines=14> */
.L_x_11890:
[----:B------:R-:W1:Y:S02]  /*17b30*/  SYNCS.PHASECHK.TRANS64.TRYWAIT P0, [R7+URZ], R2 ;  /* 0x00000002070075a7 */ /* 0x000e64000800017f */
[----:B-1----:R-:W-:Y:S05]  /*17b40*/  @!P0 BRA `(.L_x_11822) ;  /* 0x0000001c00648947 */ /* 0x002fea0003800000 */
.L_x_11891:
[----:B------:R-:W-:Y:S05]  /*17b50*/  @!P2 BRA `(.L_x_11823) ;  /* 0x000000000004a947 */ /* 0x000fea0003800000 */
[----:B------:R-:W-:Y:S01]  /*17b60*/  BPT.TRAP 0x1 ;  /* 0x000000040000795c */ /* 0x000fe20000300000 */
.L_x_11823:
[----:B------:R-:W2:Y:S01]  /*17b70*/  LDL.LU R4, [R1+0x8] ;  /* 0x0000080001047983 */ /* 0x000ea20000300800 */
[----:B------:R-:W-:-:S04]  /*17b80*/  VIADD R0, R0, 0x22860 ;  /* 0x0002286000007836 */ /* 0x000fc80000000000 */
[----:B--2---:R-:W-:-:S04]  /*17b90*/  IMAD R4, R4, 0x8, R0 ;  /* 0x0000000804047824 */ /* 0x004fc800078e0200 */
[----:B------:R-:W2:Y:S02]  /*17ba0*/  SYNCS.PHASECHK.TRANS64.TRYWAIT P0, [R4+URZ], R5 ;  /* 0x00000005040075a7 */ /* 0x000ea4000800017f */
[----:B--2---:R-:W-:Y:S05]  /*17bb0*/  @!P0 BRA `(.L_x_11824) ;  /* 0x0000001c005c8947 */ /* 0x004fea0003800000 */
.L_x_11892:
[----:B------:R-:W-:-:S07]  /*17bc0*/  IMAD R3, R3, 0x8, R0 ;  /* 0x0000000803037824 */ /* 0x000fce00078e0200 */
.L_x_11825:
[----:B---3--:R3:W4:Y:S02]  /*17bd0*/  SYNCS.PHASECHK.TRANS64.TRYWAIT P0, [R3+URZ], R2 ;  /* 0x00000002030075a7 */ /* 0x008724000800017f */
[----:B----4-:R-:W-:Y:S05]  /*17be0*/  @!P0 NANOSLEEP.SYNCS 0x989680 ;  /* 0x009896800000895d */ /* 0x010fea0003900000 */
[----:B------:R-:W4:Y:S02]  /*17bf0*/  @!P0 SYNCS.PHASECHK.TRANS64 P0, [R3+URZ], R2 ;  /* 0x00000002030085a7 */ /* 0x000f24000800007f */
[----:B----4-:R-:W-:Y:S05]  /*17c00*/  @!P0 BRA `(.L_x_11825) ;  /* 0xfffffffc00f08947 */ /* 0x010fea000383ffff */
.L_x_11818:
[----:B------:R-:W-:Y:S05]  /*17c10*/  BSYNC B0 ;  /* 0x0000000000007941 */ /* 0x000fea0003800000 */
.L_x_11817:
[----:B------:R-:W-:Y:S05]  /*17c20*/  EXIT ;  /* 0x000000000000794d */ /* 0x000fea0003800000 */
.L_x_11605:
[----:B0-----:R0:W1:Y:S02]  /*17c30*/  SYNCS.PHASECHK.TRANS64.TRYWAIT P0, [R8+URZ+0x22800], R3 ;  /* 0x02280003080075a7 */ /* 0x001064000800017f */
[----:B-1----:R-:W-:Y:S05]  /*17c40*/  @!P0 NANOSLEEP.SYNCS 0x989680 ;  /* 0x009896800000895d */ /* 0x002fea0003900000 */
[----:B------:R-:W1:Y:S02]  /*17c50*/  @!P0 SYNCS.PHASECHK.TRANS64 P0, [R8+URZ+0x22800], R3 ;  /* 0x02280003080085a7 */ /* 0x000e64000800007f */
[----:B-1----:R-:W-:Y:S05]  /*17c60*/  @!P0 BRA `(.L_x_11605) ;  /* 0xfffffffc00f08947 */ /* 0x002fea000383ffff */
[----:B------:R-:W-:Y:S05]  /*17c70*/  BRA `(.L_x_11826) ;  /* 0xfffffea000647947 */ /* 0x000fea000383ffff */
.L_x_11609:
[----:B-1----:R1:W2:Y:S02]  /*17c80*/  SYNCS.PHASECHK.TRANS64.TRYWAIT P1, [R3+URZ+0x22830], R10 ;  /* 0x0228300a030075a7 */ /* 0x0022a4000802017f */
[----:B--2---:R-:W-:Y:S05]  /*17c90*/  @!P1 NANOSLEEP.SYNCS 0x989680 ;  /* 0x009896800000995d */ /* 0x004fea0003900000 */
[----:B------:R-:W2:Y:S02]  /*17ca0*/  @!P1 SYNCS.PHASECHK.TRANS64 P1, [R3+URZ+0x22830], R10 ;  /* 0x0228300a030095a7 */ /* 0x000ea4000802007f */
[----:B--2---:R-:W-:Y:S05]  /*17cb0*/  @!P1 BRA `(.L_x_11609) ;  /* 0xfffffffc00f09947 */ /* 0x004fea000383ffff */
[----:B------:R-:W-:Y:S05]  /*17cc0*/  BRA `(.L_x_11608) ;  /* 0xfffffea000907947 */ /* 0x000fea000383ffff */
.L_x_11621:
[----:B-1----:R1:W2:Y:S02]  /*17cd0*/  SYNCS.PHASECHK.TRANS64.TRYWAIT P1, [R3+URZ+0x22850], R10 ;  /* 0x0228500a030075a7 */ /* 0x0022a4000802017f */
[----:B--2---:R-:W-:Y:S05]  /*17ce0*/  @!P1 NANOSLEEP.SYNCS 0x989680 ;  /* 0x009896800000995d */ /* 0x004fea0003900000 */
[----:B------:R-:W2:Y:S02]  /*17cf0*/  @!P1 SYNCS.PHASECHK.TRANS64 P1, [R3+URZ+0x22850], R10 ;  /* 0x0228500a030095a7 */ /* 0x000ea4000802007f */
[----:B--2---:R-:W-:Y:S05]  /*17d00*/  @!P1 BRA `(.L_x_11621) ;  /* 0xfffffffc00f09947 */ /* 0x004fea000383ffff */
[----:B------:R-:W-:Y:S05]  /*17d10*/  BRA `(.L_x_11620) ;  /* 0xfffffec800d47947 */ /* 0x000fea000383ffff */
.L_x_11629:
[----:B-1----:R-:W-:-:S04]  /*17d20*/  IMAD.U32 R7, RZ, RZ, UR28 ;  /* 0x0000001cff077e24 */ /* 0x002fc8000f8e00ff */
[----:B------:R1:W2:Y:S03]  /*17d30*/  SYNCS.PHASECHK.TRANS64.TRYWAIT P1, [R7+URZ+0x22830], R8 ;  /* 0x02283008070075a7 */ /* 0x0002a6000802017f */
[----:B--2---:R-:W-:Y:S05]  /*17d40*/  @!P1 NANOSLEEP.SYNCS 0x989680 ;  /* 0x009896800000995d */ /* 0x004fea0003900000 */
[----:B------:R-:W2:Y:S02]  /*17d50*/  @!P1 SYNCS.PHASECHK.TRANS64 P1, [R7+URZ+0x22830], R8 ;  /* 0x02283008070095a7 */ /* 0x000ea4000802007f */
[----:B--2---:R-:W-:Y:S05]  /*17d60*/  @!P1 BRA `(.L_x_11629) ;  /* 0xfffffffc00ec9947 */ /* 0x004fea000383ffff */
[----:B------:R-:W-:Y:S05]  /*17d70*/  BRA `(.L_x_11628) ;  /* 0xfffffed000647947 */ /* 0x000fea000383ffff */
.L_x_11641:
[----:B-1----:R1:W2:Y:S02]  /*17d80*/  SYNCS.PHASECHK.TRANS64.TRYWAIT P1, [R177+URZ+0x22850], R8 ;  /* 0x02285008b10075a7 */ /* 0x0022a4000802017f */
[----:B--2---:R-:W-:Y:S05]  /*17d90*/  @!P1 NANOSLEEP.SYNCS 0x989680 ;  /* 0x009896800000995d */ /* 0x004fea0003900000 */
[----:B------:R-:W2:Y:S02]  /*17da0*/  @!P1 SYNCS.PHASECHK.TRANS64 P1, [R177+URZ+0x22850], R8 ;  /* 0x02285008b10095a7 */ /* 0x000ea4000802007f */
[----:B--2---:R-:W-:Y:S05]  /*17db0*/  @!P1 BRA `(.L_x_11641) ;  /* 0xfffffffc00f09947 */ /* 0x004fea000383ffff */
[----:B------:R-:W-:Y:S05]  /*17dc0*/  BRA `(.L_x_11640) ;  /* 0xffffff0000b47947 */ /* 0x000fea000383ffff */
.L_x_11650:
[----:B-1----:R-:W-:-:S04]  /*17dd0*/  IMAD.U32 R4, RZ, RZ, UR26 ;  /* 0x0000001aff047e24 */ /* 0x002fc8000f8e00ff */
[----:B------:R1:W2:Y:S03]  /*17de0*/  SYNCS.PHASECHK.TRANS64.TRYWAIT P2, [R4+URZ+0x22830], R3 ;  /* 0x02283003040075a7 */ /* 0x0002a6000804017f */
[----:B--2---:R-:W-:Y:S05]  /*17df0*/  @!P2 NANOSLEEP.SYNCS 0x989680 ;  /* 0x009896800000a95d */ /* 0x004fea0003900000 */
[----:B------:R-:W2:Y:S02]  /*17e00*/  @!P2 SYNCS.PHASECHK.TRANS64 P2, [R4+URZ+0x22830], R3 ;  /* 0x022830030400a5a7 */ /* 0x000ea4000804007f */
[----:B--2---:R-:W-:Y:S05]  /*17e10*/  @!P2 BRA `(.L_x_11650) ;  /* 0xfffffffc00eca947 */ /* 0x004fea000383ffff */
[----:B------:R-:W-:Y:S05]  /*17e20*/  BRA `(.L_x_11649) ;  /* 0xffffff0800787947 */ /* 0x000fea000383ffff */
.L_x_11654:
[----:B-1----:R1:W2:Y:S02]  /*17e30*/  SYNCS.PHASECHK.TRANS64.TRYWAIT P2, [R178+URZ+0x22850], R3 ;  /* 0x02285003b20075a7 */ /* 0x0022a4000804017f */
[----:B--2---:R-:W-:Y:S05]  /*17e40*/  @!P2 NANOSLEEP.SYNCS 0x989680 ;  /* 0x009896800000a95d */ /* 0x004fea0003900000 */
[----:B------:R-:W2:Y:S02]  /*17e50*/  @!P2 SYNCS.PHASECHK.TRANS64 P2, [R178+URZ+0x22850], R3 ;  /* 0x02285003b200a5a7 */ /* 0x000ea4000804007f */
[----:B--2---:R-:W-:Y:S05]  /*17e60*/  @!P2 BRA `(.L_x_11654) ;  /* 0xfffffffc00f0a947 */ /* 0x004fea000383ffff */
[----:B------:R-:W-:Y:S05]  /*17e70*/  BRA `(.L_x_11653) ;  /* 0xffffff28001c7947 */ /* 0x000fea000383ffff */
.L_x_11660:
[----:B-1----:R-:W-:-:S04]  /*17e80*/  IMAD.U32 R5, RZ, RZ, UR27 ;  /* 0x0000001bff057e24 */ /* 0x002fc8000f8e00ff */
[----:B------:R1:W2:Y:S03]  /*17e90*/  SYNCS.PHASECHK.TRANS64.TRYWAIT P1, [R5+URZ+0x22830], R6 ;  /* 0x02283006050075a7 */ /* 0x0002a6000802017f */
[----:B--2---:R-:W-:Y:S05]  /*17ea0*/  @!P1 NANOSLEEP.SYNCS 0x989680 ;  /* 0x009896800000995d */ /* 0x004fea0003900000 */
[----:B------:R-:W2:Y:S02]  /*17eb0*/  @!P1 SYNCS.PHASECHK.TRANS64 P1, [R5+URZ+0x22830], R6 ;  /* 0x02283006050095a7 */ /* 0x000ea4000802007f */
[----:B--2---:R-:W-:Y:S05]  /*17ec0*/  @!P1 BRA `(.L_x_11660) ;  /* 0xfffffffc00ec9947 */ /* 0x004fea000383ffff */
[----:B------:R-:W-:Y:S05]  /*17ed0*/  BRA `(.L_x_11659) ;  /* 0xffffff2c00307947 */ /* 0x000fea000383ffff */
.L_x_11672:
[----:B-1----:R1:W2:Y:S02]  /*17ee0*/  SYNCS.PHASECHK.TRANS64.TRYWAIT P1, [R177+URZ+0x22850], R6 ;  /* 0x02285006b10075a7 */ /* 0x0022a4000802017f */
[----:B--2---:R-:W-:Y:S05]  /*17ef0*/  @!P1 NANOSLEEP.SYNCS 0x989680 ;  /* 0x009896800000995d */ /* 0x004fea0003900000 */
[----:B------:R-:W2:Y:S02]  /*17f00*/  @!P1 SYNCS.PHASECHK.TRANS64 P1, [R177+URZ+0x22850], R6 ;  /* 0x02285006b10095a7 */ /* 0x000ea4000802007f */
[----:B--2---:R-:W-:Y:S05]  /*17f10*/  @!P1 BRA `(.L_x_11672) ;  /* 0xfffffffc00f09947 */ /* 0x004fea000383ffff */
[----:B------:R-:W-:Y:S05]  /*17f20*/  BRA `(.L_x_11671) ;  /* 0xffffff5c00307947 */ /* 0x000fea000383ffff */
.L_x_11723:
        /* <DEDUP_REMOVED lines=11> */
.L_x_11828:
[----:B------:R-:W-:Y:S05]  /*17fe0*/  BSYNC B0 ;  /* 0x0000000000007941 */ /* 0x000fea0003800000 */
.L_x_11827:
[----:B------:R-:W-:Y:S05]  /*17ff0*/  BRA `(.L_x_11829) ;  /* 0xffffffb000b87947 */ /* 0x000fea000383ffff */
.L_x_11725:
[----:B------:R-:W-:Y:S01]  /*18000*/  BSSY B0, `(.L_x_11830) ;  /* 0x0000006000007945 */ /* 0x000fe20003800000 */
[----:B------:R-:W-:-:S07]  /*18010*/  IMAD.MOV.U32 R15, RZ, RZ, -0x1 ;  /* 0xffffffffff0f7424 */ /* 0x000fce00078e00ff */
[----:B012-4-:R-:W-:Y:S05]  /*18020*/  WARPSYNC.COLLECTIVE R15, `(.L_x_11831) ;  /* 0x000000000f0c7348 */ /* 0x017fea0003c00000 */
[----:B------:R-:W-:Y:S02]  /*18030*/  ELECT P6, UR62, PT ;  /* 0x00000000003e782f */ /* 0x000fe400038c0000 */
[----:B------:R-:W-:Y:S01]  /*18040*/  MOV R14, UR62 ;  /* 0x0000003e000e7c02 */ /* 0x000fe20008000f00 */
[----:B012-4-:R-:W-:Y:S10]  /*18050*/  ENDCOLLECTIVE ;  /* 0x000000000000791b */ /* 0x017ff40003800000 */
.L_x_11831:
[----:B------:R-:W-:Y:S05]  /*18060*/  BSYNC B0 ;  /* 0x0000000000007941 */ /* 0x000fea0003800000 */
.L_x_11830:
[----:B------:R-:W-:Y:S05]  /*18070*/  BRA `(.L_x_11832) ;  /* 0xffffffb000c47947 */ /* 0x000fea000383ffff */
.L_x_11727:
[----:B--2---:R2:W3:Y:S02]  /*18080*/  SYNCS.PHASECHK.TRANS64.TRYWAIT P0, [R0+URZ+0x22840], R2 ;  /* 0x02284002000075a7 */ /* 0x0044e4000800017f */
[----:B---3--:R-:W-:Y:S05]  /*18090*/  @!P0 NANOSLEEP.SYNCS 0x989680 ;  /* 0x009896800000895d */ /* 0x008fea0003900000 */
[----:B------:R-:W3:Y:S02]  /*180a0*/  @!P0 SYNCS.PHASECHK.TRANS64 P0, [R0+URZ+0x22840], R2 ;  /* 0x02284002000085a7 */ /* 0x000ee4000800007f */
[----:B---3--:R-:W-:Y:S05]  /*180b0*/  @!P0 BRA `(.L_x_11727) ;  /* 0xfffffffc00f08947 */ /* 0x008fea000383ffff */
[----:B------:R-:W-:Y:S05]  /*180c0*/  BRA `(.L_x_11833) ;  /* 0xffffffb4002c7947 */ /* 0x000fea000383ffff */
.L_x_11731:
        /* <DEDUP_REMOVED lines=13> */
.L_x_11834:
[----:B------:R-:W-:Y:S02]  /*181a0*/  IMAD.MOV.U32 R13, RZ, RZ, R0 ;  /* 0x000000ffff0d7224 */ /* 0x000fe400078e0000 */
[----:B------:R-:W-:-:S07]  /*181b0*/  IMAD.MOV.U32 R6, RZ, RZ, R14 ;  /* 0x000000ffff067224 */ /* 0x000fce00078e000e */
[----:B------:R-:W-:Y:S05]  /*181c0*/  WARPSYNC.COLLECTIVE R15, `(.L_x_11835) ;  /* 0x000000000f087348 */ /* 0x000fea0003c00000 */
[----:B------:R0:W1:Y:S02]  /*181d0*/  SHFL.IDX P6, R14, R13, R12, R11 ;  /* 0x0000000c0d0e7389 */ /* 0x00006400000c000b */
[----:B01----:R-:W-:Y:S01]  /*181e0*/  ENDCOLLECTIVE ;  /* 0x000000000000791b */ /* 0x003fe20003800000 */
.L_x_11835:
[----:B------:R-:W-:Y:S02]  /*181f0*/  IMAD.MOV.U32 R13, RZ, RZ, R2 ;  /* 0x000000ffff0d7224 */ /* 0x000fe400078e0002 */
[----:B------:R-:W-:Y:S02]  /*18200*/  IMAD.MOV.U32 R12, RZ, RZ, 0x1 ;  /* 0x00000001ff0c7424 */ /* 0x000fe400078e00ff */
[----:B------:R-:W-:-:S07]  /*18210*/  IMAD.MOV.U32 R7, RZ, RZ, R14 ;  /* 0x000000ffff077224 */ /* 0x000fce00078e000e */
[----:B------:R-:W-:Y:S05]  /*18220*/  WARPSYNC.COLLECTIVE R15, `(.L_x_11836) ;  /* 0x000000000f087348 */ /* 0x000fea0003c00000 */
[----:B------:R0:W1:Y:S02]  /*18230*/  SHFL.IDX P6, R14, R13, R12, R11 ;  /* 0x0000000c0d0e7389 */ /* 0x00006400000c000b */
[----:B01----:R-:W-:Y:S01]  /*18240*/  ENDCOLLECTIVE ;  /* 0x000000000000791b */ /* 0x003fe20003800000 */
.L_x_11836:
        /* <DEDUP_REMOVED lines=15> */
.L_x_11837:
[----:B------:R-:W-:Y:S02]  /*18340*/  IMAD.MOV.U32 R13, RZ, RZ, R2 ;  /* 0x000000ffff0d7224 */ /* 0x000fe400078e0002 */
[----:B------:R-:W-:Y:S02]  /*18350*/  IMAD.MOV.U32 R12, RZ, RZ, 0x2 ;  /* 0x00000002ff0c7424 */ /* 0x000fe400078e00ff */
[----:B------:R-:W-:-:S07]  /*18360*/  IMAD.MOV.U32 R5, RZ, RZ, R14 ;  /* 0x000000ffff057224 */ /* 0x000fce00078e000e */
[----:B------:R-:W-:Y:S05]  /*18370*/  WARPSYNC.COLLECTIVE R15, `(.L_x_11838) ;  /* 0x000000000f087348 */ /* 0x000fea0003c00000 */
[----:B------:R0:W1:Y:S02]  /*18380*/  SHFL.IDX P6, R14, R13, R12, R11 ;  /* 0x0000000c0d0e7389 */ /* 0x00006400000c000b */
[----:B01----:R-:W-:Y:S01]  /*18390*/  ENDCOLLECTIVE ;  /* 0x000000000000791b */ /* 0x003fe20003800000 */
.L_x_11838:
        /* <DEDUP_REMOVED lines=15> */
.L_x_11839:
[----:B------:R-:W-:Y:S02]  /*18490*/  IMAD.MOV.U32 R13, RZ, RZ, R2 ;  /* 0x000000ffff0d7224 */ /* 0x000fe400078e0002 */
[----:B------:R-:W-:Y:S02]  /*184a0*/  IMAD.MOV.U32 R12, RZ, RZ, 0x3 ;  /* 0x00000003ff0c7424 */ /* 0x000fe400078e00ff */
[----:B------:R-:W-:-:S07]  /*184b0*/  IMAD.MOV.U32 R5, RZ, RZ, R14 ;  /* 0x000000ffff057224 */ /* 0x000fce00078e000e */
[----:B------:R-:W-:Y:S05]  /*184c0*/  WARPSYNC.COLLECTIVE R15, `(.L_x_11840) ;  /* 0x000000000f087348 */ /* 0x000fea0003c00000 */
[----:B------:R0:W1:Y:S02]  /*184d0*/  SHFL.IDX P6, R14, R13, R12, R11 ;  /* 0x0000000c0d0e7389 */ /* 0x00006400000c000b */
[----:B01----:R-:W-:Y:S01]  /*184e0*/  ENDCOLLECTIVE ;  /* 0x000000000000791b */ /* 0x003fe20003800000 */
.L_x_11840:
        /* <DEDUP_REMOVED lines=15> */
.L_x_11841:
[----:B------:R-:W-:Y:S02]  /*185e0*/  IMAD.MOV.U32 R13, RZ, RZ, R2 ;  /* 0x000000ffff0d7224 */ /* 0x000fe400078e0002 */
[----:B------:R-:W-:Y:S02]  /*185f0*/  IMAD.MOV.U32 R12, RZ, RZ, 0x4 ;  /* 0x00000004ff0c7424 */ /* 0x000fe400078e00ff */
[----:B------:R-:W-:-:S07]  /*18600*/  IMAD.MOV.U32 R5, RZ, RZ, R14 ;  /* 0x000000ffff057224 */ /* 0x000fce00078e000e */
[----:B------:R-:W-:Y:S05]  /*18610*/  WARPSYNC.COLLECTIVE R15, `(.L_x_11842) ;  /* 0x000000000f087348 */ /* 0x000fea0003c00000 */
[----:B------:R0:W1:Y:S02]  /*18620*/  SHFL.IDX P6, R14, R13, R12, R11 ;  /* 0x0000000c0d0e7389 */ /* 0x00006400000c000b */
[----:B01----:R-:W-:Y:S01]  /*18630*/  ENDCOLLECTIVE ;  /* 0x000000000000791b */ /* 0x003fe20003800000 */
.L_x_11842:
        /* <DEDUP_REMOVED lines=15> */
.L_x_11843:
[----:B------:R-:W-:Y:S02]  /*18730*/  IMAD.MOV.U32 R13, RZ, RZ, R2 ;  /* 0x000000ffff0d7224 */ /* 0x000fe400078e0002 */
[----:B------:R-:W-:Y:S02]  /*18740*/  IMAD.MOV.U32 R12, RZ, RZ, 0x5 ;  /* 0x00000005ff0c7424 */ /* 0x000fe400078e00ff */
[----:B------:R-:W-:-:S07]  /*18750*/  IMAD.MOV.U32 R5, RZ, RZ, R14 ;  /* 0x000000ffff057224 */ /* 0x000fce00078e000e */
[----:B------:R-:W-:Y:S05]  /*18760*/  WARPSYNC.COLLECTIVE R15, `(.L_x_11844) ;  /* 0x000000000f087348 */ /* 0x000fea0003c00000 */
[----:B------:R0:W1:Y:S02]  /*18770*/  SHFL.IDX P6, R14, R13, R12, R11 ;  /* 0x0000000c0d0e7389 */ /* 0x00006400000c000b */
[----:B01----:R-:W-:Y:S01]  /*18780*/  ENDCOLLECTIVE ;  /* 0x000000000000791b */ /* 0x003fe20003800000 */
.L_x_11844:
        /* <DEDUP_REMOVED lines=15> */
.L_x_11845:
[----:B------:R-:W-:Y:S02]  /*18880*/  IMAD.MOV.U32 R13, RZ, RZ, R2 ;  /* 0x000000ffff0d7224 */ /* 0x000fe400078e0002 */
[----:B------:R-:W-:Y:S02]  /*18890*/  IMAD.MOV.U32 R12, RZ, RZ, 0x6 ;  /* 0x00000006ff0c7424 */ /* 0x000fe400078e00ff */
[----:B------:R-:W-:-:S07]  /*188a0*/  IMAD.MOV.U32 R5, RZ, RZ, R14 ;  /* 0x000000ffff057224 */ /* 0x000fce00078e000e */
[----:B------:R-:W-:Y:S05]  /*188b0*/  WARPSYNC.COLLECTIVE R15, `(.L_x_11846) ;  /* 0x000000000f087348 */ /* 0x000fea0003c00000 */
[----:B------:R0:W1:Y:S02]  /*188c0*/  SHFL.IDX P6, R14, R13, R12, R11 ;  /* 0x0000000c0d0e7389 */ /* 0x00006400000c000b */
[----:B01----:R-:W-:Y:S01]  /*188d0*/  ENDCOLLECTIVE ;  /* 0x000000000000791b */ /* 0x003fe20003800000 */
.L_x_11846:
        /* <DEDUP_REMOVED lines=13> */
.L_x_11847:
        /* <DEDUP_REMOVED lines=8> */
.L_x_11848:
        /* <DEDUP_REMOVED lines=13> */
.L_x_11849:
[----:B------:R-:W-:Y:S01]  /*18b00*/  IMAD.MOV.U32 R0, RZ, RZ, R14 ;  /* 0x000000ffff007224 */ /* 0x000fe200078e000e */
[----:B------:R-:W-:Y:S06]  /*18b10*/  BRA `(.L_x_11850) ;  /* 0xffffffb400c07947 */ /* 0x000fec000383ffff */
.L_x_11734:
[----:B0-----:R-:W2:Y:S02]  /*18b20*/  LDL R2, [R1+0x4] ;  /* 0x0000040001027983 */ /* 0x001ea40000100800 */
[----:B--2---:R0:W1:Y:S02]  /*18b30*/  SYNCS.PHASECHK.TRANS64.TRYWAIT P0, [R2+URZ+0x22820], R0 ;  /* 0x02282000020075a7 */ /* 0x004064000800017f */
[----:B-1----:R-:W-:Y:S05]  /*18b40*/  @!P0 NANOSLEEP.SYNCS 0x989680 ;  /* 0x009896800000895d */ /* 0x002fea0003900000 */
[----:B------:R-:W1:Y:S02]  /*18b50*/  @!P0 SYNCS.PHASECHK.TRANS64 P0, [R2+URZ+0x22820], R0 ;  /* 0x02282000020085a7 */ /* 0x000e64000800007f */
[----:B-1----:R-:W-:Y:S05]  /*18b60*/  @!P0 BRA `(.L_x_11734) ;  /* 0xfffffffc00ec8947 */ /* 0x002fea000383ffff */
[----:B------:R-:W-:Y:S05]  /*18b70*/  BRA `(.L_x_11851) ;  /* 0xffffffb800207947 */ /* 0x000fea000383ffff */
.L_x_11738:
[----:B0-----:R0:W1:Y:S02]  /*18b80*/  SYNCS.PHASECHK.TRANS64.TRYWAIT P0, [R2+URZ+0x22860], R0 ;  /* 0x02286000020075a7 */ /* 0x001064000800017f */
[----:B-1----:R-:W-:Y:S05]  /*18b90*/  @!P0 NANOSLEEP.SYNCS 0x989680 ;  /* 0x009896800000895d */ /* 0x002fea0003900000 */
[----:B------:R-:W1:Y:S02]  /*18ba0*/  @!P0 SYNCS.PHASECHK.TRANS64 P0, [R2+URZ+0x22860], R0 ;  /* 0x02286000020085a7 */ /* 0x000e64000800007f */
[----:B-1----:R-:W-:Y:S05]  /*18bb0*/  @!P0 BRA `(.L_x_11738) ;  /* 0xfffffffc00f08947 */ /* 0x002fea000383ffff */
[----:B------:R-:W-:Y:S05]  /*18bc0*/  BRA `(.L_x_11852) ;  /* 0xffffffb800507947 */ /* 0x000fea000383ffff */
.L_x_11753:
[----:B-1----:R1:W2:Y:S02]  /*18bd0*/  SYNCS.PHASECHK.TRANS64.TRYWAIT P0, [R3+URZ+0x22840], R2 ;  /* 0x02284002030075a7 */ /* 0x0022a4000800017f */
[----:B--2---:R-:W-:Y:S05]  /*18be0*/  @!P0 NANOSLEEP.SYNCS 0x989680 ;  /* 0x009896800000895d */ /* 0x004fea0003900000 */
[----:B------:R-:W2:Y:S02]  /*18bf0*/  @!P0 SYNCS.PHASECHK.TRANS64 P0, [R3+URZ+0x22840], R2 ;  /* 0x02284002030085a7 */ /* 0x000ea4000800007f */
[----:B--2---:R-:W-:Y:S05]  /*18c00*/  @!P0 BRA `(.L_x_11753) ;  /* 0xfffffffc00f08947 */ /* 0x004fea000383ffff */
[----:B------:R-:W-:Y:S05]  /*18c10*/  BRA `(.L_x_11853) ;  /* 0xffffffc0006c7947 */ /* 0x000fea000383ffff */
.L_x_11758:
[----:B0-----:R0:W2:Y:S02]  /*18c20*/  SYNCS.PHASECHK.TRANS64.TRYWAIT P0, [R3+URZ+0x22860], R2 ;  /* 0x02286002030075a7 */ /* 0x0010a4000800017f */
[----:B--2---:R-:W-:Y:S05]  /*18c30*/  @!P0 NANOSLEEP.SYNCS 0x989680 ;  /* 0x009896800000895d */ /* 0x004fea0003900000 */
[----:B------:R-:W2:Y:S02]  /*18c40*/  @!P0 SYNCS.PHASECHK.TRANS64 P0, [R3+URZ+0x22860], R2 ;  /* 0x02286002030085a7 */ /* 0x000ea4000800007f */
[----:B--2---:R-:W-:Y:S05]  /*18c50*/  @!P0 BRA `(.L_x_11758) ;  /* 0xfffffffc00f08947 */ /* 0x004fea000383ffff */
[----:B------:R-:W-:Y:S05]  /*18c60*/  BRA `(.L_x_11854) ;  /* 0xffffffc000f07947 */ /* 0x000fea000383ffff */
.L_x_11769:
[----:B0-----:R0:W1:Y:S02]  /*18c70*/  SYNCS.PHASECHK.TRANS64.TRYWAIT P0, [R2+URZ+0x22840], R3 ;  /* 0x02284003020075a7 */ /* 0x001064000800017f */
[----:B-1----:R-:W-:Y:S05]  /*18c80*/  @!P0 NANOSLEEP.SYNCS 0x989680 ;  /* 0x009896800000895d */ /* 0x002fea0003900000 */
[----:B------:R-:W1:Y:S02]  /*18c90*/  @!P0 SYNCS.PHASECHK.TRANS64 P0, [R2+URZ+0x22840], R3 ;  /* 0x02284003020085a7 */ /* 0x000e64000800007f */
[----:B-1----:R-:W-:Y:S05]  /*18ca0*/  @!P0 BRA `(.L_x_11769) ;  /* 0xfffffffc00f08947 */ /* 0x002fea000383ffff */
[----:B------:R-:W-:Y:S05]  /*18cb0*/  BRA `(.L_x_11855) ;  /* 0xffffffc800f07947 */ /* 0x000fea000383ffff */
.L_x_11774:
[----:B-1----:R1:W2:Y:S02]  /*18cc0*/  SYNCS.PHASECHK.TRANS64.TRYWAIT P0, [R2+URZ+0x22860], R3 ;  /* 0x02286003020075a7 */ /* 0x0022a4000800017f */
[----:B--2---:R-:W-:Y:S05]  /*18cd0*/  @!P0 NANOSLEEP.SYNCS 0x989680 ;  /* 0x009896800000895d */ /* 0x004fea0003900000 */
[----:B------:R-:W2:Y:S02]  /*18ce0*/  @!P0 SYNCS.PHASECHK.TRANS64 P0, [R2+URZ+0x22860], R3 ;  /* 0x02286003020085a7 */ /* 0x000ea4000800007f */
[----:B--2---:R-:W-:Y:S05]  /*18cf0*/  @!P0 BRA `(.L_x_11774) ;  /* 0xfffffffc00f08947 */ /* 0x004fea000383ffff */
[----:B------:R-:W-:Y:S05]  /*18d00*/  BRA `(.L_x_11856) ;  /* 0xffffffcc00707947 */ /* 0x000fea000383ffff */
.L_x_11785:
[----:B0-----:R0:W1:Y:S02]  /*18d10*/  SYNCS.PHASECHK.TRANS64.TRYWAIT P0, [R3+URZ+0x22840], R2 ;  /* 0x02284002030075a7 */ /* 0x001064000800017f */
[----:B-1----:R-:W-:Y:S05]  /*18d20*/  @!P0 NANOSLEEP.SYNCS 0x989680 ;  /* 0x009896800000895d */ /* 0x002fea0003900000 */
[----:B------:R-:W1:Y:S02]  /*18d30*/  @!P0 SYNCS.PHASECHK.TRANS64 P0, [R3+URZ+0x22840], R2 ;  /* 0x02284002030085a7 */ /* 0x000e64000800007f */
[----:B-1----:R-:W-:Y:S05]  /*18d40*/  @!P0 BRA `(.L_x_11785) ;  /* 0xfffffffc00f08947 */ /* 0x002fea000383ffff */
[----:B------:R-:W-:Y:S05]  /*18d50*/  BRA `(.L_x_11857) ;  /* 0xffffffd4004c7947 */ /* 0x000fea000383ffff */
.L_x_11790:
[----:B-1----:R1:W2:Y:S02]  /*18d60*/  SYNCS.PHASECHK.TRANS64.TRYWAIT P0, [R3+URZ+0x22860], R2 ;  /* 0x02286002030075a7 */ /* 0x0022a4000800017f */
[----:B--2---:R-:W-:Y:S05]  /*18d70*/  @!P0 NANOSLEEP.SYNCS 0x989680 ;  /* 0x009896800000895d */ /* 0x004fea0003900000 */
[----:B------:R-:W2:Y:S02]  /*18d80*/  @!P0 SYNCS.PHASECHK.TRANS64 P0, [R3+URZ+0x22860], R2 ;  /* 0x02286002030085a7 */ /* 0x000ea4000800007f */
[----:B--2---:R-:W-:Y:S05]  /*18d90*/  @!P0 BRA `(.L_x_11790) ;  /* 0xfffffffc00f08947 */ /* 0x004fea000383ffff */
[----:B------:R-:W-:Y:S05]  /*18da0*/  BRA `(.L_x_11858) ;  /* 0xffffffd400d07947 */ /* 0x000fea000383ffff */
.L_x_11802:
[----:B------:R-:W-:Y:S01]  /*18db0*/  BSSY B0, `(.L_x_11859) ;  /* 0x0000008000007945 */ /* 0x000fe20003800000 */
[----:B------:R-:W-:Y:S02]  /*18dc0*/  IMAD.MOV.U32 R13, RZ, RZ, R16 ;  /* 0x000000ffff0d7224 */ /* 0x000fe400078e0010 */
[----:B------:R-:W-:Y:S02]  /*18dd0*/  IMAD.MOV.U32 R12, RZ, RZ, RZ ;  /* 0x000000ffff0c7224 */ /* 0x000fe400078e00ff */
[----:B------:R-:W-:Y:S02]  /*18de0*/  IMAD.MOV.U32 R11, RZ, RZ, 0x1f ;  /* 0x0000001fff0b7424 */ /* 0x000fe400078e00ff */
[----:B------:R-:W-:-:S07]  /*18df0*/  IMAD.MOV.U32 R15, RZ, RZ, -0x1 ;  /* 0xffffffffff0f7424 */ /* 0x000fce00078e00ff */
[----:B012--5:R-:W-:Y:S05]  /*18e00*/  WARPSYNC.COLLECTIVE R15, `(.L_x_11860) ;  /* 0x000000000f087348 */ /* 0x027fea0003c00000 */
[----:B------:R3:W4:Y:S02]  /*18e10*/  SHFL.IDX P6, R14, R13, R12, R11 ;  /* 0x0000000c0d0e7389 */ /* 0x00072400000c000b */
[----:B012345:R-:W-:Y:S01]  /*18e20*/  ENDCOLLECTIVE ;  /* 0x000000000000791b */ /* 0x03ffe20003800000 */
.L_x_11860:
[----:B------:R-:W-:Y:S05]  /*18e30*/  BSYNC B0 ;  /* 0x0000000000007941 */ /* 0x000fea0003800000 */
.L_x_11859:
        /* <DEDUP_REMOVED lines=9> */
.L_x_11861:
        /* <DEDUP_REMOVED lines=18> */
.L_x_11862:
[----:B------:R-:W-:Y:S01]  /*18ff0*/  IMAD.MOV.U32 R12, RZ, RZ, 0x2 ;  /* 0x00000002ff0c7424 */ /* 0x000fe200078e00ff */
[----:B------:R-:W-:-:S05]  /*19000*/  SEL R7, R14, RZ, P1 ;  /* 0x000000ff0e077207 */ /* 0x000fca0000800000 */
[----:B------:R-:W-:-:S04]  /*19010*/  IMAD.IADD R3, R2, 0x1, R7 ;  /* 0x0000000102037824 */ /* 0x000fc800078e0207 */
[----:B------:R-:W-:-:S07]  /*19020*/  IMAD.MOV.U32 R13, RZ, RZ, R3 ;  /* 0x000000ffff0d7224 */ /* 0x000fce00078e0003 */
[----:B------:R-:W-:Y:S05]  /*19030*/  WARPSYNC.COLLECTIVE R15, `(.L_x_11863) ;  /* 0x000000000f087348 */ /* 0x000fea0003c00000 */
[----:B------:R0:W1:Y:S02]  /*19040*/  SHFL.UP P6, R14, R13, R12, R11 ;  /* 0x0400000c0d0e7389 */ /* 0x00006400000c000b */
[----:B01----:R-:W-:Y:S01]  /*19050*/  ENDCOLLECTIVE ;  /* 0x000000000000791b */ /* 0x003fe20003800000 */
.L_x_11863:
[----:B------:R-:W-:Y:S01]  /*19060*/  IMAD.MOV.U32 R12, RZ, RZ, 0x4 ;  /* 0x00000004ff0c7424 */ /* 0x000fe200078e00ff */
[----:B------:R-:W-:-:S05]  /*19070*/  SEL R14, R14, RZ, P2 ;  /* 0x000000ff0e0e7207 */ /* 0x000fca0001000000 */
[----:B------:R-:W-:-:S04]  /*19080*/  IMAD.IADD R3, R3, 0x1, R14 ;  /* 0x0000000103037824 */ /* 0x000fc800078e020e */
[----:B------:R-:W-:-:S07]  /*19090*/  IMAD.MOV.U32 R13, RZ, RZ, R3 ;  /* 0x000000ffff0d7224 */ /* 0x000fce00078e0003 */
[----:B------:R-:W-:Y:S05]  /*190a0*/  WARPSYNC.COLLECTIVE R15, `(.L_x_11864) ;  /* 0x000000000f087348 */ /* 0x000fea0003c00000 */
[----:B------:R0:W1:Y:S02]  /*190b0*/  SHFL.UP P6, R14, R13, R12, R11 ;  /* 0x0400000c0d0e7389 */ /* 0x00006400000c000b */
[----:B01----:R-:W-:Y:S01]  /*190c0*/  ENDCOLLECTIVE ;  /* 0x000000000000791b */ /* 0x003fe20003800000 */
.L_x_11864:
[----:B------:R-:W-:Y:S01]  /*190d0*/  IMAD.MOV.U32 R12, RZ, RZ, 0x8 ;  /* 0x00000008ff0c7424 */ /* 0x000fe200078e00ff */
[----:B------:R-:W-:-:S05]  /*190e0*/  SEL R14, R14, RZ, P3 ;  /* 0x000000ff0e0e7207 */ /* 0x000fca0001800000 */
[----:B------:R-:W-:-:S04]  /*190f0*/  IMAD.IADD R3, R3, 0x1, R14 ;  /* 0x0000000103037824 */ /* 0x000fc800078e020e */
[----:B------:R-:W-:-:S07]  /*19100*/  IMAD.MOV.U32 R13, RZ, RZ, R3 ;  /* 0x000000ffff0d7224 */ /* 0x000fce00078e0003 */
[----:B------:R-:W-:Y:S05]  /*19110*/  WARPSYNC.COLLECTIVE R15, `(.L_x_11865) ;  /* 0x000000000f087348 */ /* 0x000fea0003c00000 */
[----:B------:R0:W1:Y:S02]  /*19120*/  SHFL.UP P6, R14, R13, R12, R11 ;  /* 0x0400000c0d0e7389 */ /* 0x00006400000c000b */
[----:B01----:R-:W-:Y:S01]  /*19130*/  ENDCOLLECTIVE ;  /* 0x000000000000791b */ /* 0x003fe20003800000 */
.L_x_11865:
[----:B------:R-:W-:Y:S01]  /*19140*/  IMAD.MOV.U32 R12, RZ, RZ, 0x10 ;  /* 0x00000010ff0c7424 */ /* 0x000fe200078e00ff */
[----:B------:R-:W-:-:S05]  /*19150*/  SEL R14, R14, RZ, P4 ;  /* 0x000000ff0e0e7207 */ /* 0x000fca0002000000 */
[----:B------:R-:W-:-:S04]  /*19160*/  IMAD.IADD R3, R3, 0x1, R14 ;  /* 0x0000000103037824 */ /* 0x000fc800078e020e */
[----:B------:R-:W-:-:S07]  /*19170*/  IMAD.MOV.U32 R13, RZ, RZ, R3 ;  /* 0x000000ffff0d7224 */ /* 0x000fce00078e0003 */
[----:B------:R-:W-:Y:S05]  /*19180*/  WARPSYNC.COLLECTIVE R15, `(.L_x_11866) ;  /* 0x000000000f087348 */ /* 0x000fea0003c00000 */
[----:B------:R0:W1:Y:S02]  /*19190*/  SHFL.UP P6, R14, R13, R12, R11 ;  /* 0x0400000c0d0e7389 */ /* 0x00006400000c000b */
[----:B01----:R-:W-:Y:S01]  /*191a0*/  ENDCOLLECTIVE ;  /* 0x000000000000791b */ /* 0x003fe20003800000 */
.L_x_11866:
        /* <DEDUP_REMOVED lines=8> */
.L_x_11867:
[----:B------:R-:W-:Y:S05]  /*19230*/  BRA `(.L_x_11868) ;  /* 0xffffffdc00347947 */ /* 0x000fea000383ffff */
.L_x_11807:
        /* <DEDUP_REMOVED lines=8> */
.L_x_11870:
[----:B------:R-:W-:Y:S05]  /*192c0*/  BSYNC B0 ;  /* 0x0000000000007941 */ /* 0x000fea0003800000 */
.L_x_11869:
        /* <DEDUP_REMOVED lines=8> */
.L_x_11871:
[----:B------:R-:W-:Y:S01]  /*19350*/  IMAD.MOV.U32 R12, RZ, RZ, 0x4 ;  /* 0x00000004ff0c7424 */ /* 0x000fe200078e00ff */
[----:B------:R-:W-:-:S05]  /*19360*/  SEL R4, R14, RZ, P2 ;  /* 0x000000ff0e047207 */ /* 0x000fca0001000000 */
[----:B------:R-:W-:-:S04]  /*19370*/  IMAD.IADD R4, R13, 0x1, R4 ;  /* 0x000000010d047824 */ /* 0x000fc800078e0204 */
[----:B------:R-:W-:-:S07]  /*19380*/  IMAD.MOV.U32 R13, RZ, RZ, R4 ;  /* 0x000000ffff0d7224 */ /* 0x000fce00078e0004 */
[----:B------:R-:W-:Y:S05]  /*19390*/  WARPSYNC.COLLECTIVE R15, `(.L_x_11872) ;  /* 0x000000000f087348 */ /* 0x000fea0003c00000 */
[----:B------:R0:W1:Y:S02]  /*193a0*/  SHFL.UP P6, R14, R13, R12, R11 ;  /* 0x0400000c0d0e7389 */ /* 0x00006400000c000b */
[----:B01----:R-:W-:Y:S01]  /*193b0*/  ENDCOLLECTIVE ;  /* 0x000000000000791b */ /* 0x003fe20003800000 */
.L_x_11872:
[----:B------:R-:W-:Y:S01]  /*193c0*/  IMAD.MOV.U32 R12, RZ, RZ, 0x8 ;  /* 0x00000008ff0c7424 */ /* 0x000fe200078e00ff */
[----:B------:R-:W-:-:S05]  /*193d0*/  SEL R3, R14, RZ, P3 ;  /* 0x000000ff0e037207 */ /* 0x000fca0001800000 */
[----:B------:R-:W-:-:S04]  /*193e0*/  IMAD.IADD R6, R4, 0x1, R3 ;  /* 0x0000000104067824 */ /* 0x000fc800078e0203 */
[----:B------:R-:W-:-:S07]  /*193f0*/  IMAD.MOV.U32 R13, RZ, RZ, R6 ;  /* 0x000000ffff0d7224 */ /* 0x000fce00078e0006 */
[----:B------:R-:W-:Y:S05]  /*19400*/  WARPSYNC.COLLECTIVE R15, `(.L_x_11873) ;  /* 0x000000000f087348 */ /* 0x000fea0003c00000 */
[----:B------:R0:W1:Y:S02]  /*19410*/  SHFL.UP P6, R14, R13, R12, R11 ;  /* 0x0400000c0d0e7389 */ /* 0x00006400000c000b */
[----:B01----:R-:W-:Y:S01]  /*19420*/  ENDCOLLECTIVE ;  /* 0x000000000000791b */ /* 0x003fe20003800000 */
.L_x_11873:
[----:B------:R-:W-:Y:S01]  /*19430*/  IMAD.MOV.U32 R12, RZ, RZ, 0x10 ;  /* 0x00000010ff0c7424 */ /* 0x000fe200078e00ff */
[----:B------:R-:W-:-:S05]  /*19440*/  SEL R7, R14, RZ, P4 ;  /* 0x000000ff0e077207 */ /* 0x000fca0002000000 */
[----:B------:R-:W-:-:S04]  /*19450*/  IMAD.IADD R7, R6, 0x1, R7 ;  /* 0x0000000106077824 */ /* 0x000fc800078e0207 */
[----:B------:R-:W-:-:S07]  /*19460*/  IMAD.MOV.U32 R13, RZ, RZ, R7 ;  /* 0x000000ffff0d7224 */ /* 0x000fce00078e0007 */
[----:B------:R-:W-:Y:S05]  /*19470*/  WARPSYNC.COLLECTIVE R15, `(.L_x_11874) ;  /* 0x000000000f087348 */ /* 0x000fea0003c00000 */
[----:B------:R0:W1:Y:S02]  /*19480*/  SHFL.UP P6, R14, R13, R12, R11 ;  /* 0x0400000c0d0e7389 */ /* 0x00006400000c000b */
[----:B01----:R-:W-:Y:S01]  /*19490*/  ENDCOLLECTIVE ;  /* 0x000000000000791b */ /* 0x003fe20003800000 */
.L_x_11874:
        /* <DEDUP_REMOVED lines=8> */
.L_x_11875:
[----:B------:R-:W-:Y:S05]  /*19520*/  BRA `(.L_x_11876) ;  /* 0xffffffdc00147947 */ /* 0x000fea000383ffff */
.L_x_11809:
[----:B------:R-:W-:Y:S01]  /*19530*/  BSSY B0, `(.L_x_11877) ;  /* 0x0000006000007945 */ /* 0x000fe20003800000 */
[----:B------:R-:W-:Y:S01]  /*19540*/  PLOP3.LUT P6, PT, P6, PT, PT, 0x8, 0x0 ;  /* 0x000000000000781c */ /* 0x000fe200037ce170 */
[----:B------:R-:W-:-:S12]  /*19550*/  IMAD.MOV.U32 R15, RZ, RZ, -0x1 ;  /* 0xffffffffff0f7424 */ /* 0x000fd800078e00ff */
[----:B012--5:R-:W-:Y:S05]  /*19560*/  WARPSYNC.COLLECTIVE R15, `(.L_x_11878) ;  /* 0x000000000f087348 */ /* 0x027fea0003c00000 */
[----:B------:R-:W-:Y:S01]  /*19570*/  VOTE.ANY R14, PT, P6 ;  /* 0x00000000000e7806 */ /* 0x000fe200030e0100 */
[----:B012--5:R-:W-:Y:S06]  /*19580*/  ENDCOLLECTIVE ;  /* 0x000000000000791b */ /* 0x027fec0003800000 */
.L_x_11878:
[----:B------:R-:W-:Y:S05]  /*19590*/  BSYNC B0 ;  /* 0x0000000000007941 */ /* 0x000fea0003800000 */
.L_x_11877:
        /* <DEDUP_REMOVED lines=9> */
.L_x_11879:
[----:B------:R-:W-:Y:S01]  /*19630*/  IMAD.MOV.U32 R17, RZ, RZ, R14 ;  /* 0x000000ffff117224 */ /* 0x000fe200078e000e */
[----:B------:R-:W-:Y:S06]  /*19640*/  BRA `(.L_x_11880) ;  /* 0xffffffdc00047947 */ /* 0x000fec000383ffff */
.L_x_11811:
[----:B------:R-:W-:Y:S01]  /*19650*/  BSSY B0, `(.L_x_11881) ;  /* 0x0000007000007945 */ /* 0x000fe20003800000 */
[----:B------:R-:W-:Y:S02]  /*19660*/  IMAD.MOV.U32 R13, RZ, RZ, R3 ;  /* 0x000000ffff0d7224 */ /* 0x000fe400078e0003 */
[----:B------:R-:W-:Y:S02]  /*19670*/  IMAD.MOV.U32 R11, RZ, RZ, 0x1f ;  /* 0x0000001fff0b7424 */ /* 0x000fe400078e00ff */
[----:B------:R-:W-:-:S07]  /*19680*/  IMAD.MOV.U32 R15, RZ, RZ, -0x1 ;  /* 0xffffffffff0f7424 */ /* 0x000fce00078e00ff */
[----:B012345:R-:W-:Y:S05]  /*19690*/  WARPSYNC.COLLECTIVE R15, `(.L_x_11882) ;  /* 0x000000000f087348 */ /* 0x03ffea0003c00000 */
[----:B------:R0:W0:Y:S02]  /*196a0*/  SHFL.IDX P6, R14, R13, R12, R11 ;  /* 0x0000000c0d0e7389 */ /* 0x00002400000c000b */
[----:B012345:R-:W-:Y:S01]  /*196b0*/  ENDCOLLECTIVE ;  /* 0x000000000000791b */ /* 0x03ffe20003800000 */
.L_x_11882:
[----:B------:R-:W-:Y:S05]  /*196c0*/  BSYNC B0 ;  /* 0x0000000000007941 */ /* 0x000fea0003800000 */
.L_x_11881:
[----:B------:R-:W-:Y:S01]  /*196d0*/  IMAD.MOV.U32 R5, RZ, RZ, R14 ;  /* 0x000000ffff057224 */ /* 0x000fe200078e000e */
[----:B------:R-:W-:Y:S06]  /*196e0*/  BRA `(.L_x_11810) ;  /* 0xffffffd800f87947 */ /* 0x000fec000383ffff */
.L_x_11815:
[----:B0-----:R0:W1:Y:S02]  /*196f0*/  SYNCS.PHASECHK.TRANS64.TRYWAIT P0, [R0+URZ+0x22820], R3 ;  /* 0x02282003000075a7 */ /* 0x001064000800017f */
[----:B-1----:R-:W-:Y:S05]  /*19700*/  @!P0 NANOSLEEP.SYNCS 0x989680 ;  /* 0x009896800000895d */ /* 0x002fea0003900000 */
[----:B------:R-:W1:Y:S02]  /*19710*/  @!P0 SYNCS.PHASECHK.TRANS64 P0, [R0+URZ+0x22820], R3 ;  /* 0x02282003000085a7 */ /* 0x000e64000800007f */
[----:B-1----:R-:W-:Y:S05]  /*19720*/  @!P0 BRA `(.L_x_11815) ;  /* 0xfffffffc00f08947 */ /* 0x002fea000383ffff */
[----:B------:R-:W-:Y:S05]  /*19730*/  BRA `(.L_x_11883) ;  /* 0xffffffe000787947 */ /* 0x000fea000383ffff */
.L_x_11816:
        /* <DEDUP_REMOVED lines=8> */
[----:B0-2--5:R-:W-:Y:S05]  /*197c0*/  WARPSYNC.COLLECTIVE R15, `(.L_x_11885) ;  /* 0x000000000f087348 */ /* 0x025fea0003c00000 */
[----:B------:R1:W3:Y:S02]  /*197d0*/  SHFL.IDX P6, R14, R13, R12, R11 ;  /* 0x0000000c0d0e7389 */ /* 0x0002e400000c000b */
[----:B0123-5:R-:W-:Y:S01]  /*197e0*/  ENDCOLLECTIVE ;  /* 0x000000000000791b */ /* 0x02ffe20003800000 */
.L_x_11885:
[----:B------:R-:W-:Y:S05]  /*197f0*/  BSYNC B0 ;  /* 0x0000000000007941 */ /* 0x000fea0003800000 */
.L_x_11884:
[----:B------:R-:W-:Y:S05]  /*19800*/  BRA `(.L_x_11886) ;  /* 0xffffffe000607947 */ /* 0x000fea000383ffff */
.L_x_11819:
[----:B------:R-:W-:Y:S01]  /*19810*/  BSSY B1, `(.L_x_11887) ;  /* 0x0000006000017945 */ /* 0x000fe20003800000 */
[----:B------:R-:W-:-:S07]  /*19820*/  IMAD.MOV.U32 R15, RZ, RZ, -0x1 ;  /* 0xffffffffff0f7424 */ /* 0x000fce00078e00ff */
[----:B012--5:R-:W-:Y:S05]  /*19830*/  WARPSYNC.COLLECTIVE R15, `(.L_x_11888) ;  /* 0x000000000f0c7348 */ /* 0x027fea0003c00000 */
[----:B------:R-:W-:Y:S02]  /*19840*/  ELECT P6, UR62, PT ;  /* 0x00000000003e782f */ /* 0x000fe400038c0000 */
[----:B------:R-:W-:Y:S01]  /*19850*/  MOV R14, UR62 ;  /* 0x0000003e000e7c02 */ /* 0x000fe20008000f00 */
[----:B012--5:R-:W-:Y:S10]  /*19860*/  ENDCOLLECTIVE ;  /* 0x000000000000791b */ /* 0x027ff40003800000 */
.L_x_11888:
[----:B------:R-:W-:Y:S05]  /*19870*/  BSYNC B1 ;  /* 0x0000000000017941 */ /* 0x000fea0003800000 */
.L_x_11887:
[----:B------:R-:W-:Y:S05]  /*19880*/  BRA `(.L_x_11889) ;  /* 0xffffffe000587947 */ /* 0x000fea000383ffff */
.L_x_11821:
[----:B0-----:R0:W1:Y:S02]  /*19890*/  SYNCS.PHASECHK.TRANS64.TRYWAIT P0, [R6+URZ], R5 ;  /* 0x00000005060075a7 */ /* 0x001064000800017f */
[----:B-1----:R-:W-:Y:S05]  /*198a0*/  @!P0 NANOSLEEP.SYNCS 0x989680 ;  /* 0x009896800000895d */ /* 0x002fea0003900000 */
[----:B------:R-:W1:Y:S02]  /*198b0*/  @!P0 SYNCS.PHASECHK.TRANS64 P0, [R6+URZ], R5 ;  /* 0x00000005060085a7 */ /* 0x000e64000800007f */
[----:B-1----:R-:W-:Y:S05]  /*198c0*/  @!P0 BRA `(.L_x_11821) ;  /* 0xfffffffc00f08947 */ /* 0x002fea000383ffff */
[----:B------:R-:W-:Y:S05]  /*198d0*/  BRA `(.L_x_11890) ;  /* 0xffffffe000947947 */ /* 0x000fea000383ffff */
.L_x_11822:
[----:B-1----:R1:W2:Y:S02]  /*198e0*/  SYNCS.PHASECHK.TRANS64.TRYWAIT P0, [R7+URZ], R2 ;  /* 0x00000002070075a7 */ /* 0x0022a4000800017f */
[----:B--2---:R-:W-:Y:S05]  /*198f0*/  @!P0 NANOSLEEP.SYNCS 0x989680 ;  /* 0x009896800000895d */ /* 0x004fea0003900000 */
[----:B------:R-:W2:Y:S02]  /*19900*/  @!P0 SYNCS.PHASECHK.TRANS64 P0, [R7+URZ], R2 ;  /* 0x00000002070085a7 */ /* 0x000ea4000800007f */
[----:B--2---:R-:W-:Y:S05]  /*19910*/  @!P0 BRA `(.L_x_11822) ;  /* 0xfffffffc00f08947 */ /* 0x004fea000383ffff */
[----:B------:R-:W-:Y:S05]  /*19920*/  BRA `(.L_x_11891) ;  /* 0xffffffe000887947 */ /* 0x000fea000383ffff */
.L_x_11824:
[----:B--2---:R2:W3:Y:S02]  /*19930*/  SYNCS.PHASECHK.TRANS64.TRYWAIT P0, [R4+URZ], R5 ;  /* 0x00000005040075a7 */ /* 0x0044e4000800017f */
[----:B---3--:R-:W-:Y:S05]  /*19940*/  @!P0 NANOSLEEP.SYNCS 0x989680 ;  /* 0x009896800000895d */ /* 0x008fea0003900000 */
[----:B------:R-:W3:Y:S02]  /*19950*/  @!P0 SYNCS.PHASECHK.TRANS64 P0, [R4+URZ], R5 ;  /* 0x00000005040085a7 */ /* 0x000ee4000800007f */
[----:B---3--:R-:W-:Y:S05]  /*19960*/  @!P0 BRA `(.L_x_11824) ;  /* 0xfffffffc00f08947 */ /* 0x008fea000383ffff */
[----:B------:R-:W-:Y:S05]  /*19970*/  BRA `(.L_x_11892) ;  /* 0xffffffe000907947 */ /* 0x000fea000383ffff */
.L_x_11893:
        /* <DEDUP_REMOVED lines=16> */
.L_x_15314:


//--------------------- .text._ZN7cutlass13device_kernelIN5flash11enable_sm90INS1_16FlashAttnFwdSm90INS1_25CollectiveMainloopFwdSm90ILi2EN4cute5tupleIJNS5_1CILi1EEES8_S8_EEENS6_IJNS7_ILi128EEENS7_ILi96EEENS7_ILi64EEEEEELi256ENS_10bfloat16_tEfNS_4arch4Sm90ELb0ELb1ELb1ELb1ELb0ELb1ELb0ELb1ELb0ELb1ELb0ELb0EEENS1_21CollectiveEpilogueFwdINS6_IJSA_NS7_ILi256EEESB_EEES9_SE_SG_Li256ELb1ELb1ELb0ELb0EEENS1_36VarlenDynamicPersistentTileSchedulerILi128ELi96ELi256ELi128ELb0ELb1ELb1ELb1ELb0ELb1EEEEEEEEEvNT_6ParamsE --------------------------
	.section	.text._ZN7cutlass13device_kernelIN5flash11enable_sm90INS1_16FlashAttnFwdSm90INS1_25CollectiveMainloopFwdSm90ILi2EN4cute5tupleIJNS5_1CILi1EEES8_S8_EEENS6_IJNS7_ILi128EEENS7_ILi96EEENS7_ILi64EEEEEELi256ENS_10bfloat16_tEfNS_4arch4Sm90ELb0ELb1ELb1ELb1ELb0ELb1ELb0ELb1ELb0ELb1ELb0ELb0EEENS1_21CollectiveEpilogueFwdINS6_IJSA_NS7_ILi256EEESB_EEES9_SE_SG_Li256ELb1ELb1ELb0ELb0EEENS1_36VarlenDynamicPersistentTileSchedulerILi128ELi96ELi256ELi128ELb0ELb1ELb1ELb1ELb0ELb1EEEEEEEEEvNT_6ParamsE,"ax",@progbits
	.align	128
.text._ZN7cutlass13device_kernelIN5flash11enable_sm90INS1_16FlashAttnFwdSm90INS1_25CollectiveMainloopFwdSm90ILi2EN4cute5tupleIJNS5_1CILi1EEES8_S8_EEENS6_IJNS7_ILi128EEENS7_ILi96EEENS7_ILi64EEEEEELi256ENS_10bfloat16_tEfNS_4arch4Sm90ELb0ELb1ELb1ELb1ELb0ELb1ELb0ELb1ELb0ELb1ELb0ELb0EEENS1_21CollectiveEpilogueFwdINS6_IJSA_NS7_ILi256EEESB_EEES9_SE_SG_Li256ELb1ELb1ELb0ELb0EEENS1_36VarlenDynamicPersistentTileSchedulerILi128ELi96ELi256ELi128ELb0ELb1ELb1ELb1ELb0ELb1EEEEEEEEEvNT_6ParamsE:
        .type           _ZN7cutlass13device_kernelIN5flash11enable_sm90INS1_16FlashAttnFwdSm90INS1_25CollectiveMainloopFwdSm90ILi2EN4cute5tupleIJNS5_1CILi1EEES8_S8_EEENS6_IJNS7_ILi128EEENS7_ILi96EEENS7_ILi64EEEEEELi256ENS_10bfloat16_tEfNS_4arch4Sm90ELb0ELb1ELb1ELb1ELb0ELb1ELb0ELb1ELb0ELb1ELb0ELb0EEENS1_21CollectiveEpilogueFwdINS6_IJSA_NS7_ILi256EEESB_EEES9_SE_SG_Li256ELb1ELb1ELb0ELb0EEENS1_36VarlenDynamicPersistentTileSchedulerILi128ELi96ELi256ELi128ELb0ELb1ELb1ELb1ELb0ELb1EEEEEEEEEvNT_6ParamsE,@function
        .size           _ZN7cutlass13device_kernelIN5flash11enable_sm90INS1_16FlashAttnFwdSm90INS1_25CollectiveMainloopFwdSm90ILi2EN4cute5tupleIJNS5_1CILi1EEES8_S8_EEENS6_IJNS7_ILi128EEENS7_ILi96EEENS7_ILi64EEEEEELi256ENS_10bfloat16_tEfNS_4arch4Sm90ELb0ELb1ELb1ELb1ELb0ELb1ELb0ELb1ELb0ELb1ELb0ELb0EEENS1_21CollectiveEpilogueFwdINS6_IJSA_NS7_ILi256EEESB_EEES9_SE_SG_Li256ELb1ELb1ELb0ELb0EEENS1_36VarlenDynamicPersistentTileSchedulerILi128ELi96ELi256ELi128ELb0ELb1ELb1ELb1ELb0ELb1EEEEEEEEEvNT_6ParamsE,(.L_x_15315 - _ZN7cutlass13device_kernelIN5flash11enable_sm90INS1_16FlashAttnFwdSm90INS1_25CollectiveMainloopFwdSm90ILi2EN4cute5tupleIJNS5_1CILi1EEES8_S8_EEENS6_IJNS7_ILi128EEENS7_ILi96EEENS7_ILi64EEEEEELi256ENS_10bfloat16_tEfNS_4arch4Sm90ELb0ELb1ELb1ELb1ELb0ELb1ELb0ELb1ELb0ELb1ELb0ELb0EEENS1_21CollectiveEpilogueFwdINS6_IJSA_NS7_ILi256EEESB_EEES9_SE_SG_Li256ELb1ELb1ELb0ELb0EEENS1_36VarlenDynamicPersistentTileSchedulerILi128ELi96ELi256ELi128ELb0ELb1ELb1ELb1ELb0ELb1EEEEEEEEEvNT_6ParamsE)
        .other          _ZN7cutlass13device_kernelIN5flash11enable_sm90INS1_16FlashAttnFwdSm90INS1_25CollectiveMainloopFwdSm90ILi2EN4cute5tupleIJNS5_1CILi1EEES8_S8_EEENS6_IJNS7_ILi128EEENS7_ILi96EEENS7_ILi64EEEEEELi256ENS_10bfloat16_tEfNS_4arch4Sm90ELb0ELb1ELb1ELb1ELb0ELb1ELb0ELb1ELb0ELb1ELb0ELb0EEENS1_21CollectiveEpilogueFwdINS6_IJSA_NS7_ILi256EEESB_EEES9_SE_SG_Li256ELb1ELb1ELb0ELb0EEENS1_36VarlenDynamicPersistentTileSchedulerILi128ELi96ELi256ELi128ELb0ELb1ELb1ELb1ELb0ELb1EEEEEEEEEvNT_6ParamsE,@"STO_CUDA_ENTRY STV_DEFAULT"
_ZN7cutlass13device_kernelIN5flash11enable_sm90INS1_16FlashAttnFwdSm90INS1_25CollectiveMainloopFwdSm90ILi2EN4cute5tupleIJNS5_1CILi1EEES8_S8_EEENS6_IJNS7_ILi128EEENS7_ILi96EEENS7_ILi64EEEEEELi256ENS_10bfloat16_tEfNS_4arch4Sm90ELb0ELb1ELb1ELb1ELb0ELb1ELb0ELb1ELb0ELb1ELb0ELb0EEENS1_21CollectiveEpilogueFwdINS6_IJSA_NS7_ILi256EEESB_EEES9_SE_SG_Li256ELb1ELb1ELb0ELb0EEENS1_36VarlenDynamicPersistentTileSchedulerILi128ELi96ELi256ELi128ELb0ELb1ELb1ELb1ELb0ELb1EEEEEEEEEvNT_6ParamsE:
        /* <DEDUP_REMOVED lines=23> */
.L_x_11895:
[----:B------:R-:W-:Y:S05]  /*0170*/  BSYNC B0 ;  /* 0x0000000000007941 */ /* 0x000fea0003800000 */
.L_x_11894:
        /* <DEDUP_REMOVED lines=40> */
.L_x_11896:
        /* <DEDUP_REMOVED lines=22> */
.L_x_11897:
        /* <DEDUP_REMOVED lines=18> */
.L_x_11898:
        /* <DEDUP_REMOVED lines=22> */
.L_x_11899:
        /* <DEDUP_REMOVED lines=22> */
.L_x_11900:
        /* <DEDUP_REMOVED lines=9> */
.L_x_11903:
[----:B------:R-:W-:-:S08]  /*09d0*/  NOP ;  /* 0x0000000000007918 */ /* 0x000fd00000000000 */
[----:B------:R-:W0:Y:S02]  /*09e0*/  USETMAXREG.TRY_ALLOC.CTAPOOL UP0, 0xf0 ;  /* 0x000000f0000079c8 */ /* 0x000e240008000600 */
[----:B0-----:R-:W-:-:S13]  /*09f0*/  PLOP3.LUT P0, PT, PT, PT, UP0, 0x80, 0x0 ;  /* 0x000000000000781c */ /* 0x001fda0003f0f008 */
[----:B------:R-:W-:Y:S05]  /*0a00*/  @!P0 BRA `(.L_x_11903) ;  /* 0xfffffffc00f08947 */ /* 0x000fea000383ffff */
[----:B------:R-:W3:Y:S01]  /*0a10*/  LDL.LU R0, [R1] ;  /* 0x0000000001007983 */ /* 0x000ee20000300800 */
[----:B--2---:R-:W-:Y:S01]  /*0a20*/  SHF.R.U32.HI R2, RZ, 0x7, R4 ;  /* 0x00000007ff027819 */ /* 0x004fe20000011604 */
[----:B------:R-:W0:Y:S01]  /*0a30*/  S2UR UR5, SR_CgaCtaId ;  /* 0x00000000000579c3 */ /* 0x000e220000008800 */
[----:B------:R-:W-:-:S07]  /*0a40*/  UMOV UR4, 0x400 ;  /* 0x0000040000047882 */ /* 0x000fce0000000000 */
[----:B------:R-:W-:Y:S06]  /*0a50*/  BAR.ARV 0x8, 0x180 ;  /* 0x0206000000007b1d */ /* 0x000fec0000002000 */
[----:B------:R-:W-:-:S13]  /*0a60*/  ISETP.NE.AND P0, PT, R2, 0x1, PT ;  /* 0x000000010200780c */ /* 0x000fda0003f05270 */
[----:B------:R-:W-:Y:S06]  /*0a70*/  @!P0 BAR.ARV 0x9, 0x100 ;  /* 0x0244000000008b1d */ /* 0x000fec0000002000 */
[----:B0-----:R-:W-:Y:S02]  /*0a80*/  ULEA UR4, UR5, UR4, 0x18 ;  /* 0x0000000405047291 */ /* 0x001fe4000f8ec03f */
[----:B------:R-:W-:Y:S04]  /*0a90*/  BAR.SYNC.DEFER_BLOCKING 0x5, 0x180 ;  /* 0x0146000000007b1d */ /* 0x000fe80000010000 */
[----:B------:R-:W-:-:S02]  /*0aa0*/  IMAD.U32 R16, RZ, RZ, UR4 ;  /* 0x00000004ff107e24 */ /* 0x000fc4000f8e00ff */
[----:B------:R-:W-:-:S03]  /*0ab0*/  ULDC UR4, c[0x0][0xc3c] ;  /* 0x00030f0000047ab9 */ /* 0x000fc60000000800 */
[----:B------:R-:W0:Y:S01]  /*0ac0*/  LDS.128 R80, [R16+0x228d0] ;  /* 0x0228d00010507984 */ /* 0x000e220000000c00 */
[----:B------:R-:W-:Y:S06]  /*0ad0*/  BAR.ARV 0x4, 0x180 ;  /* 0x0106000000007b1d */ /* 0x000fec0000002000 */
[----:B---3--:R-:W-:-:S04]  /*0ae0*/  LOP3.LUT R0, R0, 0xffbfffff, RZ, 0xc0, !PT ;  /* 0xffbfffff00007812 */ /* 0x008fc800078ec0ff */
[----:B------:R-:W-:Y:S02]  /*0af0*/  @P0 LOP3.LUT R0, R0, 0x400000, RZ, 0xfc, !PT ;  /* 0x0040000000000812 */ /* 0x000fe400078efcff */
[----:B0-----:R-:W-:-:S03]  /*0b00*/  ISETP.GE.AND P0, PT, R83, UR4, PT ;  /* 0x0000000453007c0c */ /* 0x001fc6000bf06270 */
[----:B------:R0:W-:Y:S10]  /*0b10*/  STL [R1], R0 ;  /* 0x0000000001007387 */ /* 0x0001f40000100800 */
[----:B0-----:R-:W-:Y:S05]  /*0b20*/  @P0 BRA `(.L_x_11904) ;  /* 0x0000020800ec0947 */ /* 0x001fea0003800000 */
[----:B------:R-:W2:Y:S01]  /*0b30*/  LDL.LU R11, [R1+0x50] ;  /* 0x00005000010b7983 */ /* 0x000ea20000300800 */
[----:B------:R-:W-:Y:S02]  /*0b40*/  VIADD R10, R4, 0xffffff80 ;  /* 0xffffff80040a7836 */ /* 0x000fe40000000000 */
[----:B------:R-:W-:Y:S02]  /*0b50*/  IMAD.MOV.U32 R234, RZ, RZ, RZ ;  /* 0x000000ffffea7224 */ /* 0x000fe400078e00ff */
[----:B------:R-:W-:Y:S01]  /*0b60*/  IMAD.MOV.U32 R17, RZ, RZ, RZ ;  /* 0x000000ffff117224 */ /* 0x000fe200078e00ff */
[----:B------:R-:W-:Y:S01]  /*0b70*/  SHF.R.S32.HI R0, RZ, 0x1f, R10 ;  /* 0x0000001fff007819 */ /* 0x000fe2000001140a */
[----:B------:R-:W-:Y:S02]  /*0b80*/  IMAD.MOV.U32 R204, RZ, RZ, RZ ;  /* 0x000000ffffcc7224 */ /* 0x000fe400078e00ff */
[----:B------:R-:W-:Y:S01]  /*0b90*/  IMAD.MOV.U32 R19, RZ, RZ, RZ ;  /* 0x000000ffff137224 */ /* 0x000fe200078e00ff */
[----:B------:R-:W-:-:S02]  /*0ba0*/  LEA.HI R2, R0, R10, RZ, 0x7 ;  /* 0x0000000a00027211 */ /* 0x000fc400078f38ff */
[----:B------:R-:W-:Y:S02]  /*0bb0*/  LEA.HI R219, R0, R10, RZ, 0x5 ;  /* 0x0000000a00db7211 */ /* 0x000fe400078f28ff */
[----:B------:R-:W-:Y:S02]  /*0bc0*/  LOP3.LUT R237, R2, 0xffffff80, RZ, 0xc0, !PT ;  /* 0xffffff8002ed7812 */ /* 0x000fe400078ec0ff */
[----:B------:R-:W-:Y:S02]  /*0bd0*/  SHF.R.S32.HI R219, RZ, 0x5, R219 ;  /* 0x00000005ffdb7819 */ /* 0x000fe400000114db */
        /* <DEDUP_REMOVED lines=12> */
[----:B------:R-:W-:Y:S02]  /*0ca0*/  LEA.HI R3, R0, R10, RZ, 0x4 ;  /* 0x0000000a00037211 */ /* 0x000fe400078f20ff */
[----:B------:R-:W-:Y:S02]  /*0cb0*/  LOP3.LUT R5, R5, 0xfffffff8, RZ, 0xc0, !PT ;  /* 0xfffffff805057812 */ /* 0x000fe400078ec0ff */
[----:B------:R-:W-:-:S02]  /*0cc0*/  SHF.R.S32.HI R6, RZ, 0x4, R3 ;  /* 0x00000004ff067819 */ /* 0x000fc40000011403 */
[----:B------:R-:W-:Y:S01]  /*0cd0*/  LOP3.LUT R202, R7, 0x7ffffffc, RZ, 0xc0, !PT ;  /* 0x7ffffffc07ca7812 */ /* 0x000fe200078ec0ff */
[----:B------:R-:W-:Y:S01]  /*0ce0*/  IMAD.IADD R5, R4, 0x1, -R5 ;  /* 0x0000000104057824 */ /* 0x000fe200078e0a05 */
[C---:B------:R-:W-:Y:S02]  /*0cf0*/  LOP3.LUT R4, R3.reuse, 0x3fffff0, RZ, 0xc0, !PT ;  /* 0x03fffff003047812 */ /* 0x040fe400078ec0ff */
[----:B------:R-:W-:Y:S01]  /*0d00*/  LEA.HI R3, R3, R6, RZ, 0x1 ;  /* 0x0000000603037211 */ /* 0x000fe200078f08ff */
[----:B------:R-:W-:Y:S02]  /*0d10*/  IMAD R5, R8, 0x10, R5 ;  /* 0x0000001008057824 */ /* 0x000fe400078e0205 */
[----:B------:R-:W-:Y:S01]  /*0d20*/  IMAD.IADD R4, R10, 0x1, -R4 ;  /* 0x000000010a047824 */ /* 0x000fe200078e0a04 */
[----:B------:R-:W-:Y:S01]  /*0d30*/  LOP3.LUT R3, R3, 0x1ffffffe, RZ, 0xc0, !PT ;  /* 0x1ffffffe03037812 */ /* 0x000fe200078ec0ff */
[----:B------:R-:W-:Y:S02]  /*0d40*/  IMAD R9, R2, 0x40, R5 ;  /* 0x0000004002097824 */ /* 0x000fe400078e0205 */
[----:B------:R-:W-:-:S02]  /*0d50*/  IMAD R4, R219, 0x10, R4 ;  /* 0x00000010db047824 */ /* 0x000fc400078e0204 */
[----:B------:R-:W-:Y:S01]  /*0d60*/  IMAD.IADD R3, R6, 0x1, -R3 ;  /* 0x0000000106037824 */ /* 0x000fe200078e0a03 */
[----:B------:R0:W-:Y:S01]  /*0d70*/  STL [R1+0x14], R9 ;  /* 0x0000140901007387 */ /* 0x0001e20000100800 */
[----:B------:R-:W-:Y:S02]  /*0d80*/  IMAD.MOV.U32 R2, RZ, RZ, RZ ;  /* 0x000000ffff027224 */ /* 0x000fe400078e00ff */
[----:B------:R-:W-:Y:S01]  /*0d90*/  IMAD R8, R4, 0x8, R3 ;  /* 0x0000000804087824 */ /* 0x000fe200078e0203 */
[CC--:B------:R-:W-:Y:S01]  /*0da0*/  LEA.HI R3, R0.reuse, R10.reuse, RZ, 0x2 ;  /* 0x0000000a00037211 */ /* 0x0c0fe200078f10ff */
[----:B------:R-:W-:Y:S01]  /*0db0*/  IMAD.IADD R202, R237, 0x1, -R202 ;  /* 0x00000001edca7824 */ /* 0x000fe200078e0aca */
[----:B------:R-:W-:Y:S02]  /*0dc0*/  LEA.HI R0, R0, R10, RZ, 0x3 ;  /* 0x0000000a00007211 */ /* 0x000fe400078f18ff */
[----:B------:R-:W-:Y:S02]  /*0dd0*/  SHF.R.S32.HI R18, RZ, 0x2, R3 ;  /* 0x00000002ff127819 */ /* 0x000fe40000011403 */
[----:B------:R-:W-:-:S02]  /*0de0*/  LOP3.LUT R231, R3, 0xfffffffc, RZ, 0xc0, !PT ;  /* 0xfffffffc03e77812 */ /* 0x000fc400078ec0ff */
[----:B------:R-:W-:Y:S01]  /*0df0*/  LOP3.LUT R224, R0, 0xfffffff8, RZ, 0xc0, !PT ;  /* 0xfffffff800e07812 */ /* 0x000fe200078ec0ff */
[----:B------:R-:W-:Y:S01]  /*0e00*/  VIADD R233, R18, 0x40 ;  /* 0x0000004012e97836 */ /* 0x000fe20000000000 */
[----:B------:R-:W-:Y:S01]  /*0e10*/  SHF.R.S32.HI R5, RZ, 0x1f, R3 ;  /* 0x0000001fff057819 */ /* 0x000fe20000011403 */
[C---:B------:R-:W-:Y:S01]  /*0e20*/  IMAD.IADD R231, R10.reuse, 0x1, -R231 ;  /* 0x000000010ae77824 */ /* 0x040fe200078e0ae7 */
[----:B------:R-:W-:Y:S01]  /*0e30*/  SHF.R.S32.HI R235, RZ, 0x3, R0 ;  /* 0x00000003ffeb7819 */ /* 0x000fe20000011400 */
[----:B------:R-:W-:Y:S01]  /*0e40*/  IMAD.IADD R224, R10, 0x1, -R224 ;  /* 0x000000010ae07824 */ /* 0x000fe200078e0ae0 */
[----:B------:R-:W-:Y:S01]  /*0e50*/  SHF.R.S32.HI R6, RZ, 0x1f, R233 ;  /* 0x0000001fff067819 */ /* 0x000fe200000114e9 */
[----:B------:R-:W-:Y:S01]  /*0e60*/  IMAD.SHL.U32 R217, R233, 0x40, RZ ;  /* 0x00000040e9d97824 */ /* 0x000fe200078e00ff */
[----:B------:R-:W-:Y:S01]  /*0e70*/  LEA.HI R5, R5, R18, RZ, 0x3 ;  /* 0x0000001205057211 */ /* 0x000fe200078f18ff */
[----:B------:R-:W-:Y:S01]  /*0e80*/  IMAD.SHL.U32 R208, R224, 0x8, RZ ;  /* 0x00000008e0d07824 */ /* 0x000fe200078e00ff */
[----:B------:R-:W-:Y:S01]  /*0e90*/  LEA.HI R6, R6, R233, RZ, 0x3 ;  /* 0x000000e906067211 */ /* 0x000fe200078f18ff */
[----:B------:R-:W-:Y:S01]  /*0ea0*/  IMAD.SHL.U32 R0, R231, 0x8, RZ ;  /* 0x00000008e7007824 */ /* 0x000fe200078e00ff */
[----:B------:R-:W-:Y:S01]  /*0eb0*/  LOP3.LUT R5, R5, 0xfffffff8, RZ, 0xc0, !PT ;  /* 0xfffffff805057812 */ /* 0x000fe200078ec0ff */
[----:B------:R-:W-:Y:S01]  /*0ec0*/  VIADD R222, R208, 0x40 ;  /* 0x00000040d0de7836 */ /* 0x000fe20000000000 */
[----:B------:R-:W-:Y:S01]  /*0ed0*/  LEA.HI R3, R231, R231, RZ, 0x1 ;  /* 0x000000e7e7037211 */ /* 0x000fe200078f08ff */
[----:B------:R-:W-:Y:S01]  /*0ee0*/  IMAD.SHL.U32 R6, R6, 0x40, RZ ;  /* 0x0000004006067824 */ /* 0x000fe200078e00ff */
[----:B------:R-:W-:Y:S01]  /*0ef0*/  LOP3.LUT R217, R217, 0x1c0, RZ, 0xc0, !PT ;  /* 0x000001c0d9d97812 */ /* 0x000fe200078ec0ff */
[----:B------:R-:W-:Y:S01]  /*0f00*/  IMAD.IADD R236, R18, 0x1, -R5 ;  /* 0x0000000112ec7824 */ /* 0x000fe200078e0a05 */
[----:B------:R-:W-:Y:S01]  /*0f10*/  LOP3.LUT R4, R3, 0x1ffffffe, RZ, 0xc0, !PT ;  /* 0x1ffffffe03047812 */ /* 0x000fe200078ec0ff */
[C---:B------:R-:W-:Y:S01]  /*0f20*/  VIADD R223, R208.reuse, 0xc0 ;  /* 0x000000c0d0df7836 */ /* 0x040fe20000000000 */
[----:B------:R-:W-:Y:S01]  /*0f30*/  SHF.R.S32.HI R3, RZ, 0x1f, R208 ;  /* 0x0000001fff037819 */ /* 0x000fe200000114d0 */
[----:B------:R-:W-:Y:S01]  /*0f40*/  VIADD R221, R208, 0x80 ;  /* 0x00000080d0dd7836 */ /* 0x000fe20000000000 */
[----:B------:R-:W-:Y:S01]  /*0f50*/  LOP3.LUT R3, R217, 0x38, R0, 0xf8, !PT ;  /* 0x00000038d9037812 */ /* 0x000fe200078ef800 */
[C---:B------:R-:W-:Y:S01]  /*0f60*/  IMAD.SHL.U32 R22, R231.reuse, 0x4, RZ ;  /* 0x00000004e7167824 */ /* 0x040fe200078e00ff */
[----:B------:R-:W-:Y:S01]  /*0f70*/  SHF.R.U32.HI R5, RZ, 0x3, R217 ;  /* 0x00000003ff057819 */ /* 0x000fe200000116d9 */
[----:B------:R-:W-:Y:S01]  /*0f80*/  IMAD.IADD R4, R231, 0x1, -R4 ;  /* 0x00000001e7047824 */ /* 0x000fe200078e0a04 */
[----:B------:R-:W-:Y:S01]  /*0f90*/  LOP3.LUT R220, R6, 0xfffffe00, RZ, 0xc0, !PT ;  /* 0xfffffe0006dc7812 */ /* 0x000fe200078ec0ff */
[----:B------:R-:W-:Y:S01]  /*0fa0*/  VIADD R205, R22, 0x10 ;  /* 0x0000001016cd7836 */ /* 0x000fe20000000000 */
[----:B------:R-:W-:Y:S01]  /*0fb0*/  SHF.R.S32.HI R0, RZ, 0x1f, R222 ;  /* 0x0000001fff007819 */ /* 0x000fe200000114de */
[----:B------:R-:W-:Y:S01]  /*0fc0*/  IMAD R211, R4, 0x8, R9 ;  /* 0x0000000804d37824 */ /* 0x000fe200078e0209 */
[----:B------:R-:W-:Y:S01]  /*0fd0*/  LOP3.LUT R3, R220, R3, R5, 0xf6, !PT ;  /* 0x00000003dc037212 */ /* 0x000fe200078ef605 */
[----:B------:R-:W-:Y:S01]  /*0fe0*/  IMAD.SHL.U32 R5, R8, 0x8, RZ ;  /* 0x0000000808057824 */ /* 0x000fe200078e00ff */
[----:B------:R-:W-:-:S02]  /*0ff0*/  SHF.R.S32.HI R0, RZ, 0x1f, R223 ;  /* 0x0000001fff007819 */ /* 0x000fc400000114df */
[----:B------:R-:W-:Y:S01]  /*1000*/  SHF.R.S32.HI R6, RZ, 0x1f, R221 ;  /* 0x0000001fff067819 */ /* 0x000fe200000114dd */
[----:B------:R-:W-:Y:S01]  /*1010*/  IMAD R0, R3, 0x2, R16 ;  /* 0x0000000203007824 */ /* 0x000fe200078e0210 */
[----:B------:R0:W-:Y:S04]  /*1020*/  STL [R1+0x18], R5 ;  /* 0x0000180501007387 */ /* 0x0001e80000100800 */
[----:B------:R0:W-:Y:S02]  /*1030*/  STL [R1+0x8], R0 ;  /* 0x0000080001007387 */ /* 0x0001e40000100800 */
[----:B0-2---:R-:W-:-:S07]  /*1040*/  LOP3.LUT R203, R11, 0x1, RZ, 0xfc, !PT ;  /* 0x000000010bcb7812 */ /* 0x005fce00078efcff */
.L_x_12110:
[----:B------:R-:W-:Y:S05]  /*1050*/  YIELD ;  /* 0x0000000000007946 */ /* 0x000fea0003800000 */
[----:B------:R-:W-:Y:S01]  /*1060*/  ULDC.64 UR4, c[0x0][0xa28] ;  /* 0x00028a0000047ab9 */ /* 0x000fe20000000a00 */
[----:B0-----:R-:W0:Y:S01]  /*1070*/  LDC.64 R6, c[0x0][0xa08] ;  /* 0x00028200ff067b82 */ /* 0x001e220000000a00 */
[----:B------:R-:W-:Y:S01]  /*1080*/  ISETP.NE.U32.AND P1, PT, RZ, UR4, PT ;  /* 0x00000004ff007c0c */ /* 0x000fe2000bf25070 */
[----:B------:R-:W-:Y:S02]  /*1090*/  IMAD.MOV.U32 R0, RZ, RZ, RZ ;  /* 0x000000ffff007224 */ /* 0x000fe400078e00ff */
[----:B------:R-:W-:Y:S01]  /*10a0*/  IMAD.MOV.U32 R32, RZ, RZ, RZ ;  /* 0x000000ffff207224 */ /* 0x000fe200078e00ff */
[----:B------:R-:W-:Y:S01]  /*10b0*/  ISETP.NE.AND.EX P1, PT, RZ, UR5, PT, P1 ;  /* 0x00000005ff007c0c */ /* 0x000fe2000bf25310 */
[----:B------:R-:W-:-:S02]  /*10c0*/  ULDC.64 UR4, c[0x0][0xa18] ;  /* 0x0002860000047ab9 */ /* 0x000fc40000000a00 */
[----:B------:R-:W-:-:S04]  /*10d0*/  ISETP.NE.U32.AND P2, PT, RZ, UR4, PT ;  /* 0x00000004ff007c0c */ /* 0x000fc8000bf45070 */
[----:B------:R-:W-:Y:S01]  /*10e0*/  ISETP.NE.AND.EX P2, PT, RZ, UR5, PT, P2 ;  /* 0x00000005ff007c0c */ /* 0x000fe2000bf45320 */
[----:B------:R-:W-:Y:S02]  /*10f0*/  ULDC.64 UR4, c[0x0][0xa08] ;  /* 0x0002820000047ab9 */ /* 0x000fe40000000a00 */
[----:B------:R-:W-:-:S03]  /*1100*/  ISETP.NE.U32.AND P0, PT, RZ, UR4, PT ;  /* 0x00000004ff007c0c */ /* 0x000fc6000bf05070 */
[----:B-1----:R-:W1:Y:S01]  /*1110*/  @P1 LDC.64 R4, c[0x0][0xa28] ;  /* 0x00028a00ff041b82 */ /* 0x002e620000000a00 */
        /* <DEDUP_REMOVED lines=19> */
[----:B------:R-:W-:Y:S01]  /*1250*/  IMAD.U32 R31, RZ, RZ, UR4 ;  /* 0x00000004ff1f7e24 */ /* 0x000fe2000f8e00ff */
[----:B--2-4-:R-:W-:Y:S06]  /*1260*/  @P2 BRA `(.L_x_11905) ;  /* 0x0000000000242947 */ /* 0x014fec0003800000 */
        /* <DEDUP_REMOVED lines=9> */
.L_x_11905:
[----:B------:R-:W-:Y:S01]  /*1300*/  ULDC.64 UR4, c[0x0][0xa20] ;  /* 0x0002880000047ab9 */ /* 0x000fe20000000a00 */
[----:B------:R-:W-:Y:S01]  /*1310*/  IMAD.MOV.U32 R225, RZ, RZ, R82 ;  /* 0x000000ffffe17224 */ /* 0x000fe200078e0052 */
[----:B------:R-:W-:Y:S01]  /*1320*/  ISETP.NE.U32.AND P1, PT, RZ, UR4, PT ;  /* 0x00000004ff007c0c */ /* 0x000fe2000bf25070 */
[----:B------:R-:W-:-:S03]  /*1330*/  IMAD.MOV.U32 R232, RZ, RZ, R83 ;  /* 0x000000ffffe87224 */ /* 0x000fc600078e0053 */
[----:B------:R-:W-:-:S13]  /*1340*/  ISETP.NE.AND.EX P1, PT, RZ, UR5, PT, P1 ;  /* 0x00000005ff007c0c */ /* 0x000fda000bf25310 */
[----:B------:R-:W-:Y:S05]  /*1350*/  @!P1 BRA `(.L_x_11906) ;  /* 0x0000000000109947 */ /* 0x000fea0003800000 */
[----:B------:R-:W0:Y:S02]  /*1360*/  LDC.64 R4, c[0x0][0xa20] ;  /* 0x00028800ff047b82 */ /* 0x000e240000000a00 */
[----:B0-----:R-:W-:-:S05]  /*1370*/  IMAD.WIDE R4, R83, 0x4, R4 ;  /* 0x0000000453047825 */ /* 0x001fca00078e0204 */
[----:B------:R0:W5:Y:S01]  /*1380*/  LDG.E R31, desc[UR38][R4.64] ;  /* 0x00000026041f7981 */ /* 0x000162000c1e1900 */
[----:B------:R-:W-:Y:S05]  /*1390*/  BRA `(.L_x_11907) ;  /* 0x0000000000107947 */ /* 0x000fea0003800000 */
.L_x_11906:
[----:B------:R-:W-:Y:S05]  /*13a0*/  @!P0 BRA `(.L_x_11907) ;  /* 0x00000000000c8947 */ /* 0x000fea0003800000 */
[----:B------:R-:W2:Y:S04]  /*13b0*/  LDG.E R4, desc[UR38][R10.64] ;  /* 0x000000260a047981 */ /* 0x000ea8000c1e1900 */
[----:B------:R-:W2:Y:S02]  /*13c0*/  LDG.E R31, desc[UR38][R10.64+0x4] ;  /* 0x000004260a1f7981 */ /* 0x000ea4000c1e1900 */
[----:B--2---:R-:W-:-:S07]  /*13d0*/  IMAD.IADD R31, R31, 0x1, -R4 ;  /* 0x000000011f1f7824 */ /* 0x004fce00078e0a04 */
.L_x_11907:
        /* <DEDUP_REMOVED lines=18> */
[----:B--2---:R-:W-:-:S11]  /*1500*/  ISETP.GE.AND P2, PT, R15, 0x1, PT ;  /* 0x000000010f00780c */ /* 0x004fd60003f46270 */
[----:B------:R-:W1:Y:S08]  /*1510*/  @P1 LDC R10, c[0x0][0x44c] ;  /* 0x00011300ff0a1b82 */ /* 0x000e700000000800 */
[----:B------:R-:W2:Y:S01]  /*1520*/  @P1 LDC R12, c[0x0][0x450] ;  /* 0x00011400ff0c1b82 */ /* 0x000ea20000000800 */
[----:B----4-:R-:W-:Y:S02]  /*1530*/  @P0 IMAD.IADD R24, R8, 0x1, -R3 ;  /* 0x0000000108180824 */ /* 0x010fe400078e0a03 */
[----:B------:R-:W-:-:S02]  /*1540*/  IMAD.IADD R8, R31, 0x1, -R0 ;  /* 0x000000011f087824 */ /* 0x000fc400078e0a00 */
[----:B------:R-:W-:Y:S02]  /*1550*/  VIADD R3, R206, 0x7f ;  /* 0x0000007fce037836 */ /* 0x000fe40000000000 */
[----:B------:R-:W-:Y:S02]  /*1560*/  IMAD.IADD R201, R8, 0x1, R24 ;  /* 0x0000000108c97824 */ /* 0x000fe400078e0218 */
[----:B-1----:R-:W-:-:S04]  /*1570*/  @P1 IMAD.HI.U32 R5, R3, R10, RZ ;  /* 0x0000000a03051227 */ /* 0x002fc800078e00ff */
[C---:B------:R-:W-:Y:S02]  /*1580*/  VIADD R0, R201.reuse, 0x5f ;  /* 0x0000005fc9007836 */ /* 0x040fe40000000000 */
[----:B------:R-:W-:Y:S01]  /*1590*/  IMAD.MOV.U32 R4, RZ, RZ, R3 ;  /* 0x000000ffff047224 */ /* 0x000fe200078e0003 */
[----:B--2---:R-:W-:Y:S01]  /*15a0*/  @P1 SHF.R.U32.HI R4, RZ, R12, R5 ;  /* 0x0000000cff041219 */ /* 0x004fe20000011605 */
[----:B------:R-:W-:Y:S01]  /*15b0*/  IMAD.HI R0, R0, 0x2aaaaaab, RZ ;  /* 0x2aaaaaab00007827 */ /* 0x000fe200078e02ff */
[----:B------:R-:W-:-:S04]  /*15c0*/  IADD3 R5, R201, 0x1, -R200 ;  /* 0x00000001c9057810 */ /* 0x000fc80007ffe8c8 */
[----:B------:R-:W-:Y:S01]  /*15d0*/  SHF.R.U32.HI R3, RZ, 0x1f, R0 ;  /* 0x0000001fff037819 */ /* 0x000fe20000011600 */
[----:B0-----:R-:W-:-:S03]  /*15e0*/  IMAD.IADD R7, R5, 0x1, R4 ;  /* 0x0000000105077824 */ /* 0x001fc600078e0204 */
[----:B------:R-:W-:Y:S01]  /*15f0*/  LEA.HI.SX32 R178, R0, R3, 0x1c ;  /* 0x0000000300b27211 */ /* 0x000fe200078fe2ff */
        /* <DEDUP_REMOVED lines=13> */
.L_x_11910:
[----:B------:R-:W-:-:S13]  /*16d0*/  ISETP.NE.AND P0, PT, R15, 0x1, PT ;  /* 0x000000010f00780c */ /* 0x000fda0003f05270 */
[----:B------:R-:W0:Y:S02]  /*16e0*/  @P0 LDC.64 R4, c[0x0][0x9e8] ;  /* 0x00027a00ff040b82 */ /* 0x000e240000000a00 */
[----:B0-----:R-:W-:-:S05]  /*16f0*/  @P0 IMAD.HI.U32 R4, R3, R4, RZ ;  /* 0x0000000403040227 */ /* 0x001fca00078e00ff */
[----:B------:R-:W-:-:S07]  /*1700*/  @P0 SHF.R.U32.HI R3, RZ, R5, R4 ;  /* 0x00000005ff030219 */ /* 0x000fce0000011604 */
.L_x_11911:
[----:B------:R-:W-:Y:S05]  /*1710*/  BSYNC B0 ;  /* 0x0000000000007941 */ /* 0x000fea0003800000 */
.L_x_11909:
[----:B------:R-:W-:-:S05]  /*1720*/  IMAD R3, R3, R15, R15 ;  /* 0x0000000f03037224 */ /* 0x000fca00078e020f */
[----:B------:R-:W-:-:S07]  /*1730*/  VIMNMX R0, R0, R3, PT ;  /* 0x0000000300007248 */ /* 0x000fce0003fe0100 */
.L_x_11908:
        /* <DEDUP_REMOVED lines=19> */
.L_x_11914:
[----:B------:R-:W-:-:S13]  /*1870*/  ISETP.NE.AND P0, PT, R15, 0x1, PT ;  /* 0x000000010f00780c */ /* 0x000fda0003f05270 */
[----:B------:R-:W0:Y:S02]  /*1880*/  @P0 LDC.64 R6, c[0x0][0x9e8] ;  /* 0x00027a00ff060b82 */ /* 0x000e240000000a00 */
[----:B0-----:R-:W-:-:S05]  /*1890*/  @P0 IMAD.HI.U32 R6, R3, R6, RZ ;  /* 0x0000000603060227 */ /* 0x001fca00078e00ff */
[----:B------:R-:W-:-:S07]  /*18a0*/  @P0 SHF.R.U32.HI R3, RZ, R7, R6 ;  /* 0x00000007ff030219 */ /* 0x000fce0000011606 */
.L_x_11915:
[----:B------:R-:W-:Y:S05]  /*18b0*/  BSYNC B0 ;  /* 0x0000000000007941 */ /* 0x000fea0003800000 */
.L_x_11913:
[----:B------:R-:W-:-:S05]  /*18c0*/  IMAD R3, R3, R15, RZ ;  /* 0x0000000f03037224 */ /* 0x000fca00078e02ff */
[----:B------:R-:W-:-:S07]  /*18d0*/  VIMNMX R4, R4, R3, !PT ;  /* 0x0000000304047248 */ /* 0x000fce0007fe0100 */
.L_x_11912:
[----:B------:R-:W-:Y:S02]  /*18e0*/  VIADD R0, R0, 0x5f ;  /* 0x0000005f00007836 */ /* 0x000fe40000000000 */
        /* <DEDUP_REMOVED lines=19> */
[----:B------:R-:W-:Y:S02]  /*1a20*/  @P0 LEA.HI.SX32 R27, R0, R3, 0x1c ;  /* 0x00000003001b0211 */ /* 0x000fe400078fe2ff */
        /* <DEDUP_REMOVED lines=23> */
.L_x_11918:
[----:B------:R-:W-:Y:S05]  /*1ba0*/  BSYNC B6 ;  /* 0x0000000000067941 */ /* 0x000fea0003800000 */
.L_x_11917:
        /* <DEDUP_REMOVED lines=20> */
.L_x_11920:
[----:B------:R-:W-:Y:S05]  /*1cf0*/  BSYNC B6 ;  /* 0x0000000000067941 */ /* 0x000fea0003800000 */
.L_x_11919:
[----:B------:R-:W-:Y:S01]  /*1d00*/  ULDC.64 UR4, c[0x0][0x9f8] ;  /* 0x00027e0000047ab9 */ /* 0x000fe20000000a00 */
[----:B------:R-:W0:Y:S01]  /*1d10*/  S2R R38, SR_TID.X ;  /* 0x0000000000267919 */ /* 0x000e220000002100 */
[----:B------:R-:W-:Y:S01]  /*1d20*/  ISETP.NE.U32.AND P0, PT, RZ, UR4, PT ;  /* 0x00000004ff007c0c */ /* 0x000fe2000bf05070 */
[----:B------:R-:W1:Y:S01]  /*1d30*/  LDC.64 R10, c[0x0][0x300] ;  /* 0x0000c000ff0a7b82 */ /* 0x000e620000000a00 */
[----:B------:R-:W-:Y:S01]  /*1d40*/  IMAD.IADD R63, R32, 0x1, R31 ;  /* 0x00000001203f7824 */ /* 0x000fe200078e021f */
[----:B------:R-:W-:Y:S01]  /*1d50*/  ULDC.64 UR6, c[0x0][0xa08] ;  /* 0x0002820000067ab9 */ /* 0x000fe20000000a00 */
[----:B------:R-:W-:Y:S01]  /*1d60*/  ISETP.NE.AND.EX P0, PT, RZ, UR5, PT, P0 ;  /* 0x00000005ff007c0c */ /* 0x000fe2000bf05300 */
[----:B------:R-:W-:Y:S01]  /*1d70*/  ULDC.64 UR4, c[0x0][0x308] ;  /* 0x0000c20000047ab9 */ /* 0x000fe20000000a00 */
[----:B------:R-:W-:Y:S02]  /*1d80*/  SHF.R.S32.HI R12, RZ, 0x1f, R82 ;  /* 0x0000001fff0c7819 */ /* 0x000fe40000011452 */
[----:B------:R-:W-:Y:S01]  /*1d90*/  SHF.R.S32.HI R64, RZ, 0x1f, R18 ;  /* 0x0000001fff407819 */ /* 0x000fe20000011412 */
[----:B------:R-:W2:Y:S08]  /*1da0*/  LDC.64 R60, c[0x0][0x3f8] ;  /* 0x0000fe00ff3c7b82 */ /* 0x000eb00000000a00 */
[----:B------:R-:W3:Y:S08]  /*1db0*/  @P0 LDC.64 R4, c[0x0][0x9f8] ;  /* 0x00027e00ff040b82 */ /* 0x000ef00000000a00 */
[----:B------:R-:W4:Y:S01]  /*1dc0*/  LDC R41, c[0x0][0x3f4] ;  /* 0x0000fd00ff297b82 */ /* 0x000f220000000800 */
[----:B---3--:R-:W-:-:S05]  /*1dd0*/  @P0 IMAD.WIDE R4, R83, 0x4, R4 ;  /* 0x0000000453040825 */ /* 0x008fca00078e0204 */
[----:B------:R3:W4:Y:S01]  /*1de0*/  @P0 LDG.E R83, desc[UR38][R4.64] ;  /* 0x0000002604530981 */ /* 0x000722000c1e1900 */
[----:B------:R-:W-:Y:S01]  /*1df0*/  SHF.R.S32.HI R43, RZ, 0x1f, R63 ;  /* 0x0000001fff2b7819 */ /* 0x000fe2000001143f */
[-C--:B-1----:R-:W-:Y:S01]  /*1e00*/  IMAD.WIDE.U32 R6, R63, R10.reuse, RZ ;  /* 0x0000000a3f067225 */ /* 0x082fe200078e00ff */
[----:B------:R-:W-:Y:S02]  /*1e10*/  ISETP.NE.U32.AND P0, PT, RZ, UR6, PT ;  /* 0x00000006ff007c0c */ /* 0x000fe4000bf05070 */
[----:B0-----:R-:W-:Y:S01]  /*1e20*/  SHF.R.U32.HI R38, RZ, 0x7, R38 ;  /* 0x00000007ff267819 */ /* 0x001fe20000011626 */
[----:B------:R-:W-:Y:S01]  /*1e30*/  IMAD R0, R43, R10, RZ ;  /* 0x0000000a2b007224 */ /* 0x000fe200078e02ff */
[----:B------:R-:W-:Y:S01]  /*1e40*/  ISETP.NE.AND.EX P0, PT, RZ, UR7, PT, P0 ;  /* 0x00000007ff007c0c */ /* 0x000fe2000bf05300 */
[----:B------:R-:W-:Y:S01]  /*1e50*/  IMAD.SHL.U32 R73, R236, 0x40, RZ ;  /* 0x00000040ec497824 */ /* 0x000fe200078e00ff */
[----:B------:R-:W-:Y:S01]  /*1e60*/  ISETP.NE.AND P6, PT, R38, 0x1, PT ;  /* 0x000000012600780c */ /* 0x000fe20003fc5270 */
[----:B------:R-:W-:Y:S01]  /*1e70*/  IMAD R3, R63, R11, R0 ;  /* 0x0000000b3f037224 */ /* 0x000fe200078e0200 */
[----:B------:R-:W-:Y:S01]  /*1e80*/  SHF.R.S32.HI R23, RZ, 0x1f, R22 ;  /* 0x0000001fff177819 */ /* 0x000fe20000011416 */
[----:B---3--:R-:W-:Y:S01]  /*1e90*/  IMAD.SHL.U32 R4, R231, 0x8, RZ ;  /* 0x00000008e7047824 */ /* 0x008fe200078e00ff */
[----:B------:R-:W-:Y:S01]  /*1ea0*/  LOP3.LUT R73, R73, 0x1c0, RZ, 0xc0, !PT ;  /* 0x000001c049497812 */ /* 0x000fe200078ec0ff */
[----:B------:R-:W-:Y:S01]  /*1eb0*/  IMAD.IADD R7, R7, 0x1, R3 ;  /* 0x0000000107077824 */ /* 0x000fe200078e0203 */
[----:B------:R-:W-:Y:S01]  /*1ec0*/  SHF.L.U64.HI R69, R10, 0x6, R11 ;  /* 0x000000060a457819 */ /* 0x000fe2000001020b */
[----:B------:R-:W-:Y:S01]  /*1ed0*/  IMAD R3, R12, UR4, RZ ;  /* 0x000000040c037c24 */ /* 0x000fe2000f8e02ff */
[----:B------:R-:W-:Y:S01]  /*1ee0*/  SHF.R.S32.HI R5, RZ, 0x1f, R4 ;  /* 0x0000001fff057819 */ /* 0x000fe20000011404 */
[----:B------:R-:W-:Y:S01]  /*1ef0*/  IMAD.WIDE.U32 R6, R82, UR4, R6 ;  /* 0x0000000452067c25 */ /* 0x000fe2000f8e0006 */
[----:B------:R-:W-:-:S02]  /*1f00*/  SHF.R.U32.HI R76, RZ, 0x3, R73 ;  /* 0x00000003ff4c7819 */ /* 0x000fc40000011649 */
[----:B--2---:R-:W-:Y:S01]  /*1f10*/  SHF.L.U64.HI R74, R60, 0x6, R61 ;  /* 0x000000063c4a7819 */ /* 0x004fe2000001023d */
[----:B------:R-:W-:Y:S01]  /*1f20*/  IMAD R3, R82, UR5, R3 ;  /* 0x0000000552037c24 */ /* 0x000fe2000f8e0203 */
[----:B------:R-:W-:Y:S01]  /*1f30*/  ULDC.64 UR4, c[0x0][0x310] ;  /* 0x0000c40000047ab9 */ /* 0x000fe20000000a00 */
[----:B------:R-:W-:Y:S01]  /*1f40*/  IMAD.WIDE.U32 R8, R18, R10, R4 ;  /* 0x0000000a12087225 */ /* 0x000fe200078e0004 */
[----:B------:R-:W-:-:S03]  /*1f50*/  SHF.R.S32.HI R77, RZ, 0x1f, R233 ;  /* 0x0000001fff4d7819 */ /* 0x000fc600000114e9 */
[----:B------:R-:W-:Y:S02]  /*1f60*/  IMAD.IADD R7, R7, 0x1, R3 ;  /* 0x0000000107077824 */ /* 0x000fe400078e0203 */
[C---:B------:R-:W-:Y:S02]  /*1f70*/  VIADD R31, R4.reuse, 0x20 ;  /* 0x00000020041f7836 */ /* 0x040fe40000000000 */
[C---:B------:R-:W-:Y:S02]  /*1f80*/  VIADD R13, R4.reuse, 0xc0 ;  /* 0x000000c0040d7836 */ /* 0x040fe40000000000 */
[C---:B------:R-:W-:Y:S02]  /*1f90*/  VIADD R65, R4.reuse, 0x40 ;  /* 0x0000004004417836 */ /* 0x040fe40000000000 */
[C---:B------:R-:W-:Y:S02]  /*1fa0*/  VIADD R66, R4.reuse, 0x60 ;  /* 0x0000006004427836 */ /* 0x040fe40000000000 */
[----:B------:R-:W-:-:S02]  /*1fb0*/  VIADD R14, R4, 0xe0 ;  /* 0x000000e0040e7836 */ /* 0x000fc40000000000 */
[C---:B------:R-:W-:Y:S02]  /*1fc0*/  VIADD R67, R4.reuse, 0x80 ;  /* 0x0000008004437836 */ /* 0x040fe40000000000 */
[----:B------:R-:W-:Y:S02]  /*1fd0*/  VIADD R68, R4, 0xa0 ;  /* 0x000000a004447836 */ /* 0x000fe40000000000 */
[----:B------:R-:W-:Y:S02]  /*1fe0*/  IMAD.MOV.U32 R79, RZ, RZ, 0x20 ;  /* 0x00000020ff4f7424 */ /* 0x000fe400078e00ff */
[----:B------:R-:W-:Y:S01]  /*1ff0*/  VIADD R78, R38, 0x8 ;  /* 0x00000008264e7836 */ /* 0x000fe20000000000 */
[----:B------:R-:W-:Y:S01]  /*2000*/  SHF.R.U32.HI R38, RZ, 0x3, R217 ;  /* 0x00000003ff267819 */ /* 0x000fe200000116d9 */
[----:B------:R-:W-:Y:S02]  /*2010*/  IMAD.SHL.U32 R70, R10, 0x40, RZ ;  /* 0x000000400a467824 */ /* 0x000fe400078e00ff */
[----:B------:R-:W-:-:S02]  /*2020*/  IMAD R39, R61, 0x60, RZ ;  /* 0x000000603d277824 */ /* 0x000fc400078e02ff */
[----:B------:R-:W-:Y:S02]  /*2030*/  IMAD.SHL.U32 R75, R60, 0x40, RZ ;  /* 0x000000403c4b7824 */ /* 0x000fe400078e00ff */
[----:B----4-:R-:W-:Y:S01]  /*2040*/  IMAD.SHL.U32 R80, R41, 0x2, RZ ;  /* 0x0000000229507824 */ /* 0x010fe200078e00ff */
[----:B------:R-:W-:Y:S02]  /*2050*/  SHF.R.S32.HI R0, RZ, 0x1f, R83 ;  /* 0x0000001fff007819 */ /* 0x000fe40000011453 */
[----:B------:R-:W-:Y:S02]  /*2060*/  SEL R21, R83, RZ, !P0 ;  /* 0x000000ff53157207 */ /* 0x000fe40004000000 */
[----:B------:R-:W-:-:S03]  /*2070*/  SEL R20, R0, RZ, !P0 ;  /* 0x000000ff00147207 */ /* 0x000fc60004000000 */
[----:B------:R-:W-:-:S04]  /*2080*/  IMAD.WIDE.U32 R6, R21, UR4, R6 ;  /* 0x0000000415067c25 */ /* 0x000fc8000f8e0006 */
[----:B------:R-:W-:Y:S01]  /*2090*/  IMAD R0, R20, UR4, RZ ;  /* 0x0000000414007c24 */ /* 0x000fe2000f8e02ff */
[----:B------:R-:W-:-:S03]  /*20a0*/  IADD3 R3, P0, R6, R8, RZ ;  /* 0x0000000806037210 */ /* 0x000fc60007f1e0ff */
[----:B------:R-:W-:Y:S01]  /*20b0*/  IMAD R29, R21, UR5, R0 ;  /* 0x00000005151d7c24 */ /* 0x000fe2000f8e0200 */
[----:B------:R-:W-:Y:S05]  /*20c0*/  @!P6 WARPSYNC.ALL ;  /* 0x000000000000e948 */ /* 0x000fea0003800000 */
[----:B------:R-:W-:Y:S01]  /*20d0*/  IMAD R0, R64, R10, RZ ;  /* 0x0000000a40007224 */ /* 0x000fe200078e02ff */
[----:B------:R-:W-:Y:S01]  /*20e0*/  ULDC UR4, c[0x0][0x320] ;  /* 0x0000c80000047ab9 */ /* 0x000fe20000000800 */
[----:B------:R-:W-:Y:S01]  /*20f0*/  IMAD.IADD R29, R7, 0x1, R29 ;  /* 0x00000001071d7824 */ /* 0x000fe200078e021d */
[----:B------:R-:W-:Y:S01]  /*2100*/  @!P6 BAR.SYNC.DEFER_BLOCKING 0x9, 0x100 ;  /* 0x024400000000eb1d */ /* 0x000fe20000010000 */
[----:B------:R-:W-:Y:S01]  /*2110*/  IMAD R0, R18, R11, R0 ;  /* 0x0000000b12007224 */ /* 0x000fe200078e0200 */
[----:B------:R-:W-:-:S02]  /*2120*/  ISETP.GE.AND P2, PT, R31, UR4, PT ;  /* 0x000000041f007c0c */ /* 0x000fc4000bf46270 */
[----:B------:R-:W-:Y:S02]  /*2130*/  ISETP.GE.AND P1, PT, R4, UR4, PT ;  /* 0x0000000404007c0c */ /* 0x000fe4000bf26270 */
[----:B------:R-:W-:Y:S01]  /*2140*/  ULDC.64 UR6, c[0x0][0x330] ;  /* 0x0000cc0000067ab9 */ /* 0x000fe20000000a00 */
[----:B------:R-:W-:Y:S01]  /*2150*/  IADD3.X R0, R29, R9, R0, P0, !PT ;  /* 0x000000091d007210 */ /* 0x000fe200007fe400 */
[----:B------:R-:W-:Y:S01]  /*2160*/  IMAD R9, R12, UR6, RZ ;  /* 0x000000060c097c24 */ /* 0x000fe2000f8e02ff */
[----:B------:R-:W-:Y:S02]  /*2170*/  SEL R8, RZ, 0xffffffff, P2 ;  /* 0xffffffffff087807 */ /* 0x000fe40001000000 */
[----:B------:R-:W-:Y:S01]  /*2180*/  ISETP.GE.AND P0, PT, R13, UR4, PT ;  /* 0x000000040d007c0c */ /* 0x000fe2000bf06270 */
[----:B------:R-:W-:Y:S01]  /*2190*/  IMAD R15, R82, UR7, R9 ;  /* 0x00000007520f7c24 */ /* 0x000fe2000f8e0209 */
[----:B------:R-:W-:Y:S01]  /*21a0*/  SEL R12, RZ, 0x1, P1 ;  /* 0x00000001ff0c7807 */ /* 0x000fe20000800000 */
[----:B------:R-:W-:Y:S01]  /*21b0*/  IMAD.SHL.U32 R13, R8, 0x2, RZ ;  /* 0x00000002080d7824 */ /* 0x000fe200078e00ff */
[----:B------:R-:W-:Y:S01]  /*21c0*/  ISETP.GE.AND P1, PT, R65, UR4, PT ;  /* 0x0000000441007c0c */ /* 0x000fe2000bf26270 */
[----:B------:R-:W-:Y:S01]  /*21d0*/  IMAD.WIDE.U32 R8, R82, UR6, R4 ;  /* 0x0000000652087c25 */ /* 0x000fe2000f8e0004 */
[----:B------:R-:W-:Y:S01]  /*21e0*/  ISETP.GE.AND P2, PT, R66, UR4, PT ;  /* 0x0000000442007c0c */ /* 0x000fe2000bf46270 */
[----:B------:R-:W0:Y:S01]  /*21f0*/  LDC.64 R82, c[0x0][0x408] ;  /* 0x00010200ff527b82 */ /* 0x000e220000000a00 */
[----:B------:R-:W-:Y:S01]  /*2200*/  ISETP.GE.AND P3, PT, R14, UR4, PT ;  /* 0x000000040e007c0c */ /* 0x000fe2000bf66270 */
[----:B------:R-:W-:Y:S01]  /*2210*/  IMAD.IADD R9, R9, 0x1, R15 ;  /* 0x0000000109097824 */ /* 0x000fe200078e020f */
[----:B------:R-:W-:-:S02]  /*2220*/  LOP3.LUT R12, R13, 0x2, R12, 0xe2, !PT ;  /* 0x000000020d0c7812 */ /* 0x000fc400078ee20c */
[----:B------:R-:W-:Y:S02]  /*2230*/  SEL R13, RZ, 0x4, P1 ;  /* 0x00000004ff0d7807 */ /* 0x000fe40000800000 */
[----:B------:R-:W-:Y:S02]  /*2240*/  SEL R14, RZ, 0x8, P2 ;  /* 0x00000008ff0e7807 */ /* 0x000fe40001000000 */
[----:B------:R-:W-:Y:S02]  /*2250*/  ISETP.GE.AND P1, PT, R67, UR4, PT ;  /* 0x0000000443007c0c */ /* 0x000fe4000bf26270 */
[----:B------:R-:W-:Y:S01]  /*2260*/  ISETP.GE.AND P2, PT, R68, UR4, PT ;  /* 0x0000000444007c0c */ /* 0x000fe2000bf46270 */
[----:B------:R-:W-:Y:S01]  /*2270*/  ULDC.64 UR4, c[0x0][0x338] ;  /* 0x0000ce0000047ab9 */ /* 0x000fe20000000a00 */
[----:B------:R-:W-:Y:S01]  /*2280*/  LOP3.LUT R12, R14, R12, R13, 0xfe, !PT ;  /* 0x0000000c0e0c7212 */ /* 0x000fe200078efe0d */
[----:B------:R-:W-:Y:S01]  /*2290*/  IMAD R15, R20, UR4, RZ ;  /* 0x00000004140f7c24 */ /* 0x000fe2000f8e02ff */
[----:B------:R-:W-:Y:S01]  /*22a0*/  SEL R13, RZ, 0x10, P1 ;  /* 0x00000010ff0d7807 */ /* 0x000fe20000800000 */
[----:B------:R-:W-:Y:S01]  /*22b0*/  IMAD R20, R64, R60, RZ ;  /* 0x0000003c40147224 */ /* 0x000fe200078e02ff */
[----:B------:R-:W-:Y:S01]  /*22c0*/  SEL R14, RZ, 0x20, P2 ;  /* 0x00000020ff0e7807 */ /* 0x000fe20001000000 */
[C---:B------:R-:W-:Y:S01]  /*22d0*/  IMAD R95, R21.reuse, UR5, R15 ;  /* 0x00000005155f7c24 */ /* 0x040fe2000f8e020f */
[----:B------:R-:W-:Y:S01]  /*22e0*/  LOP3.LUT P1, RZ, R236, 0x4, RZ, 0xc0, !PT ;  /* 0x00000004ecff7812 */ /* 0x000fe2000782c0ff */
[----:B------:R-:W-:Y:S01]  /*22f0*/  IMAD R59, R18, R61, R20 ;  /* 0x0000003d123b7224 */ /* 0x000fe200078e0214 */
[----:B------:R-:W-:Y:S01]  /*2300*/  LOP3.LUT R13, R14, R12, R13, 0xfe, !PT ;  /* 0x0000000c0e0d7212 */ /* 0x000fe200078efe0d */
[----:B------:R-:W-:Y:S01]  /*2310*/  IMAD.WIDE.U32 R8, R21, UR4, R8 ;  /* 0x0000000415087c25 */ /* 0x000fe2000f8e0008 */
[----:B------:R-:W-:Y:S01]  /*2320*/  SEL R12, RZ, 0x40, P0 ;  /* 0x00000040ff0c7807 */ /* 0x000fe20000000000 */
[----:B------:R-:W-:Y:S01]  /*2330*/  ULDC UR4, c[0x0][0x2f4] ;  /* 0x0000bd0000047ab9 */ /* 0x000fe20000000800 */
[----:B------:R-:W-:Y:S01]  /*2340*/  ISETP.GE.AND P0, PT, R4, R41, PT ;  /* 0x000000290400720c */ /* 0x000fe20003f06270 */
[----:B0-----:R-:W-:Y:S01]  /*2350*/  IMAD.WIDE.U32 R14, R18, R82, R22 ;  /* 0x00000052120e7225 */ /* 0x001fe200078e0016 */
[----:B------:R-:W-:-:S02]  /*2360*/  LOP3.LUT R97, R13, R12, RZ, 0xfc, !PT ;  /* 0x0000000c0d617212 */ /* 0x000fc400078efcff */
[----:B------:R-:W-:Y:S01]  /*2370*/  SEL R35, R41, RZ, P0 ;  /* 0x000000ff29237207 */ /* 0x000fe20000000000 */
[-C--:B------:R-:W-:Y:S01]  /*2380*/  IMAD R12, R64, R82.reuse, RZ ;  /* 0x00000052400c7224 */ /* 0x080fe200078e02ff */
[C---:B------:R-:W-:Y:S01]  /*2390*/  IADD3 R62, P2, R18.reuse, R63, RZ ;  /* 0x0000003f123e7210 */ /* 0x040fe20007f5e0ff */
[----:B------:R-:W-:Y:S01]  /*23a0*/  IMAD.WIDE.U32 R32, R18, R82, R4 ;  /* 0x0000005212207225 */ /* 0x000fe200078e0004 */
[----:B------:R-:W-:Y:S02]  /*23b0*/  SHF.L.U64.HI R71, R82, 0x6, R83 ;  /* 0x0000000652477819 */ /* 0x000fe40000010253 */
[----:B------:R-:W-:Y:S01]  /*23c0*/  SEL R79, R79, 0xffffffe0, !P1 ;  /* 0xffffffe04f4f7807 */ /* 0x000fe20004800000 */
[C---:B------:R-:W-:Y:S01]  /*23d0*/  IMAD R37, R18.reuse, R83, R12 ;  /* 0x0000005312257224 */ /* 0x040fe200078e020c */
[----:B------:R-:W-:Y:S01]  /*23e0*/  SEL R96, RZ, 0xffffff80, P3 ;  /* 0xffffff80ff607807 */ /* 0x000fe20001800000 */
[----:B------:R-:W-:Y:S01]  /*23f0*/  IMAD.WIDE.U32 R12, R18, R60, R22 ;  /* 0x0000003c120c7225 */ /* 0x000fe200078e0016 */
[----:B------:R-:W-:-:S02]  /*2400*/  ISETP.GE.AND P1, PT, R4, UR4, PT ;  /* 0x0000000404007c0c */ /* 0x000fc4000bf26270 */
[----:B------:R-:W-:Y:S01]  /*2410*/  LOP3.LUT R96, R97, 0x80, R96, 0xc8, !PT ;  /* 0x0000008061607812 */ /* 0x000fe200078ec860 */
[----:B------:R-:W-:Y:S01]  /*2420*/  IMAD.IADD R57, R13, 0x1, R59 ;  /* 0x000000010d397824 */ /* 0x000fe200078e023b */
[----:B-----5:R-:W-:Y:S01]  /*2430*/  SHF.R.S32.HI R13, RZ, 0x1f, R30 ;  /* 0x0000001fff0d7819 */ /* 0x020fe2000001141e */
[----:B------:R-:W-:Y:S01]  /*2440*/  IMAD.MOV.U32 R56, RZ, RZ, R12 ;  /* 0x000000ffff387224 */ /* 0x000fe200078e000c */
[----:B------:R-:W-:Y:S01]  /*2450*/  LOP3.LUT R97, R97, 0x40, RZ, 0xc0, !PT ;  /* 0x0000004061617812 */ /* 0x000fe200078ec0ff */
[----:B------:R-:W-:Y:S02]  /*2460*/  IMAD.IADD R35, R4, 0x1, R35 ;  /* 0x0000000104237824 */ /* 0x000fe400078e0223 */
[----:B------:R-:W-:Y:S02]  /*2470*/  IMAD R12, R13, R82, RZ ;  /* 0x000000520d0c7224 */ /* 0x000fe400078e02ff */
[----:B------:R-:W-:Y:S01]  /*2480*/  IMAD.IADD R15, R15, 0x1, R37 ;  /* 0x000000010f0f7824 */ /* 0x000fe200078e0225 */
[----:B------:R-:W-:Y:S01]  /*2490*/  SHF.R.S32.HI R34, RZ, 0x1f, R35 ;  /* 0x0000001fff227819 */ /* 0x000fe20000011423 */
[----:B------:R-:W-:-:S02]  /*24a0*/  IMAD.IADD R33, R37, 0x1, R33 ;  /* 0x0000000125217824 */ /* 0x000fc400078e0221 */
[----:B------:R-:W-:Y:S01]  /*24b0*/  IMAD R37, R30, R83, R12 ;  /* 0x000000531e257224 */ /* 0x000fe200078e020c */
[----:B------:R-:W-:Y:S01]  /*24c0*/  LEA.HI R34, R34, R35, RZ, 0x3 ;  /* 0x0000002322227211 */ /* 0x000fe200078f18ff */
[----:B------:R-:W-:Y:S02]  /*24d0*/  IMAD R36, R13, R60, RZ ;  /* 0x0000003c0d247224 */ /* 0x000fe400078e02ff */
[-C--:B------:R-:W-:Y:S01]  /*24e0*/  IMAD.WIDE.U32 R12, R30, R82.reuse, R14 ;  /* 0x000000521e0c7225 */ /* 0x080fe200078e000e */
[----:B------:R-:W-:Y:S02]  /*24f0*/  SHF.R.S32.HI R88, RZ, 0x3, R34 ;  /* 0x00000003ff587819 */ /* 0x000fe40000011422 */
[----:B------:R-:W-:Y:S01]  /*2500*/  LOP3.LUT R89, R34, 0xfffffff8, RZ, 0xc0, !PT ;  /* 0xfffffff822597812 */ /* 0x000fe200078ec0ff */
[----:B------:R-:W-:Y:S01]  /*2510*/  IMAD.WIDE.U32 R14, R30, R82, R32 ;  /* 0x000000521e0e7225 */ /* 0x000fe200078e0020 */
[--C-:B------:R-:W-:Y:S02]  /*2520*/  LOP3.LUT R33, R73, 0x18, R4.reuse, 0xf8, !PT ;  /* 0x0000001849217812 */ /* 0x100fe400078ef804 */
[----:B------:R-:W-:Y:S01]  /*2530*/  SHF.R.S32.HI R92, RZ, 0x1f, R89 ;  /* 0x0000001fff5c7819 */ /* 0x000fe20000011459 */
[----:B------:R-:W-:Y:S01]  /*2540*/  IMAD.WIDE.U32 R20, R18, R60, R4 ;  /* 0x0000003c12147225 */ /* 0x000fe200078e0004 */
[----:B------:R-:W-:-:S02]  /*2550*/  LOP3.LUT R32, R33, R76, RZ, 0x3c, !PT ;  /* 0x0000004c21207212 */ /* 0x000fc400078e3cff */
[--C-:B------:R-:W-:Y:S01]  /*2560*/  LOP3.LUT R33, R73, 0x38, R34.reuse, 0xf8, !PT ;  /* 0x0000003849217812 */ /* 0x100fe200078ef822 */
[----:B------:R-:W-:Y:S01]  /*2570*/  IMAD.IADD R59, R59, 0x1, R21 ;  /* 0x000000013b3b7824 */ /* 0x000fe200078e0215 */
[----:B------:R-:W-:Y:S01]  /*2580*/  LOP3.LUT R34, R217, 0x38, R34, 0xf8, !PT ;  /* 0x00000038d9227812 */ /* 0x000fe200078ef822 */
[----:B------:R-:W-:Y:S02]  /*2590*/  IMAD.MOV.U32 R58, RZ, RZ, R20 ;  /* 0x000000ffff3a7224 */ /* 0x000fe400078e0014 */
[----:B------:R-:W-:Y:S01]  /*25a0*/  IMAD R81, R219, 0x200, R32 ;  /* 0x00000200db517824 */ /* 0x000fe200078e0220 */
[----:B------:R-:W-:Y:S01]  /*25b0*/  LOP3.LUT R32, R33, R76, RZ, 0x3c, !PT ;  /* 0x0000004c21207212 */ /* 0x000fe200078e3cff */
[----:B------:R-:W-:Y:S01]  /*25c0*/  IMAD R35, R11, 0x60, RZ ;  /* 0x000000600b237824 */ /* 0x000fe200078e02ff */
[----:B------:R-:W-:Y:S01]  /*25d0*/  LOP3.LUT R33, R34, R38, RZ, 0x3c, !PT ;  /* 0x0000002622217212 */ /* 0x000fe200078e3cff */
[C---:B------:R-:W-:Y:S02]  /*25e0*/  IMAD R91, R30.reuse, R61, R36 ;  /* 0x0000003d1e5b7224 */ /* 0x040fe400078e0224 */
[----:B------:R-:W-:-:S04]  /*25f0*/  IMAD.WIDE.U32 R56, R30, R60, R56 ;  /* 0x0000003c1e387225 */ /* 0x000fc800078e0038 */
[----:B------:R-:W-:-:S04]  /*2600*/  IMAD.WIDE.U32 R58, R30, R60, R58 ;  /* 0x0000003c1e3a7225 */ /* 0x000fc800078e003a */
[----:B------:R-:W-:-:S04]  /*2610*/  IMAD.WIDE.U32 R10, R10, 0x60, RZ ;  /* 0x000000600a0a7825 */ /* 0x000fc800078e00ff */
[----:B------:R-:W-:Y:S02]  /*2620*/  IMAD R83, R83, 0x60, RZ ;  /* 0x0000006053537824 */ /* 0x000fe400078e02ff */
[----:B------:R-:W-:-:S04]  /*2630*/  IMAD.WIDE.U32 R20, R82, 0x60, RZ ;  /* 0x0000006052147825 */ /* 0x000fc800078e00ff */
[----:B------:R-:W-:-:S04]  /*2640*/  IMAD.WIDE.U32 R60, R60, 0x60, RZ ;  /* 0x000000603c3c7825 */ /* 0x000fc800078e00ff */
[----:B------:R-:W-:Y:S02]  /*2650*/  IMAD.SHL.U32 R72, R82, 0x40, RZ ;  /* 0x0000004052487824 */ /* 0x000fe400078e00ff */
[----:B------:R-:W-:Y:S01]  /*2660*/  IMAD.X R63, R64, 0x1, R43, P2 ;  /* 0x00000001403f7824 */ /* 0x000fe200010e062b */
[----:B------:R-:W-:Y:S01]  /*2670*/  ISETP.GE.AND P2, PT, R31, UR4, PT ;  /* 0x000000041f007c0c */ /* 0x000fe2000bf46270 */
[----:B------:R-:W-:Y:S02]  /*2680*/  IMAD.IADD R87, R57, 0x1, R91 ;  /* 0x0000000139577824 */ /* 0x000fe400078e025b */
[----:B------:R-:W-:Y:S02]  /*2690*/  IMAD.IADD R82, R11, 0x1, R35 ;  /* 0x000000010b527824 */ /* 0x000fe400078e0223 */
[----:B------:R-:W-:Y:S02]  /*26a0*/  IMAD.IADD R83, R21, 0x1, R83 ;  /* 0x0000000115537824 */ /* 0x000fe400078e0253 */
[----:B------:R-:W-:-:S02]  /*26b0*/  IMAD.IADD R84, R61, 0x1, R39 ;  /* 0x000000013d547824 */ /* 0x000fc400078e0227 */
[----:B------:R-:W-:Y:S02]  /*26c0*/  IMAD.IADD R85, R79, 0x1, R81 ;  /* 0x000000014f557824 */ /* 0x000fe400078e0251 */
[----:B------:R-:W-:Y:S02]  /*26d0*/  IMAD.IADD R86, R13, 0x1, R37 ;  /* 0x000000010d567824 */ /* 0x000fe400078e0225 */
[----:B------:R-:W-:Y:S02]  /*26e0*/  IMAD.IADD R90, R37, 0x1, R15 ;  /* 0x00000001255a7824 */ /* 0x000fe400078e020f */
[----:B------:R-:W-:Y:S02]  /*26f0*/  IMAD.IADD R91, R91, 0x1, R59 ;  /* 0x000000015b5b7824 */ /* 0x000fe400078e023b */
[----:B------:R-:W-:Y:S02]  /*2700*/  IMAD R93, R219, 0x200, R32 ;  /* 0x00000200db5d7824 */ /* 0x000fe400078e0220 */
[----:B------:R-:W-:-:S02]  /*2710*/  IMAD.IADD R94, R220, 0x1, R33 ;  /* 0x00000001dc5e7824 */ /* 0x000fc400078e0221 */
[----:B------:R-:W-:-:S07]  /*2720*/  IMAD.IADD R95, R9, 0x1, R95 ;  /* 0x00000001095f7824 */ /* 0x000fce00078e025f */
.L_x_11968:
        /* <DEDUP_REMOVED lines=9> */
[----:B------:R-:W-:-:S03]  /*27c0*/  IADD3 R33, P5, R3, R104, RZ ;  /* 0x0000006803217210 */ /* 0x000fc60007fbe0ff */
[----:B------:R-:W-:Y:S01]  /*27d0*/  IMAD.IADD R109, R105, 0x1, R27 ;  /* 0x00000001696d7824 */ /* 0x000fe200078e021b */
[----:B------:R-:W-:-:S03]  /*27e0*/  IADD3 R27, P3, P4, R3, R104, R70 ;  /* 0x00000068031b7210 */ /* 0x000fc60007c7e046 */
[----:B------:R-:W-:Y:S01]  /*27f0*/  IMAD.X R34, R109, 0x1, R0, P5 ;  /* 0x000000016d227824 */ /* 0x000fe200028e0600 */
[----:B------:R-:W-:Y:S02]  /*2800*/  IADD3.X R32, R0, R109, R69, P3, P4 ;  /* 0x0000006d00207210 */ /* 0x000fe40001fe8445 */
[-C--:B0-----:R-:W-:Y:S02]  /*2810*/  LEA R40, P3, R27, R100.reuse, 0x1 ;  /* 0x000000641b287211 */ /* 0x081fe400078608ff */
[----:B------:R-:W-:Y:S02]  /*2820*/  LEA R42, P5, R33, R100, 0x1 ;  /* 0x00000064212a7211 */ /* 0x000fe400078a08ff */
[-C--:B------:R-:W-:Y:S01]  /*2830*/  LEA.HI.X R41, R27, R101.reuse, R32, 0x1, P3 ;  /* 0x000000651b297211 */ /* 0x080fe200018f0c20 */
[----:B------:R-:W-:Y:S01]  /*2840*/  IMAD R27, R17, 0x1800, R81 ;  /* 0x00001800111b7824 */ /* 0x000fe200078e0251 */
[----:B-1----:R-:W-:Y:S02]  /*2850*/  ISETP.GE.AND P3, PT, R107, 0x1, PT ;  /* 0x000000016b00780c */ /* 0x002fe40003f66270 */
[----:B------:R-:W-:Y:S01]  /*2860*/  LEA.HI.X R43, R33, R101, R34, 0x1, P5 ;  /* 0x00000065212b7211 */ /* 0x000fe200028f0c22 */
[----:B------:R-:W-:Y:S01]  /*2870*/  IMAD R33, R17, 0x1800, R85 ;  /* 0x0000180011217824 */ /* 0x000fe200078e0255 */
[----:B------:R-:W-:Y:S01]  /*2880*/  ISETP.GT.AND P4, PT, R45, R28, PT ;  /* 0x0000001c2d00720c */ /* 0x000fe20003f84270 */
[----:B------:R-:W-:-:S02]  /*2890*/  IMAD R108, R27, 0x2, R26 ;  /* 0x000000021b6c7824 */ /* 0x000fc400078e021a */
[----:B------:R-:W-:Y:S01]  /*28a0*/  IMAD R106, R33, 0x2, R26 ;  /* 0x00000002216a7824 */ /* 0x000fe200078e021a */
[----:B------:R-:W-:Y:S01]  /*28b0*/  P2R R99, PR, RZ, 0x10 ;  /* 0x00000010ff637803 */ /* 0x000fe20000000000 */
[----:B------:R-:W-:-:S04]  /*28c0*/  IMAD.MOV.U32 R27, RZ, RZ, R45 ;  /* 0x000000ffff1b7224 */ /* 0x000fc800078e002d */
        /* <DEDUP_REMOVED lines=42> */
.L_x_11925:
[----:B------:R-:W-:Y:S05]  /*2b70*/  BSYNC B1 ;  /* 0x0000000000017941 */ /* 0x000fea0003800000 */
.L_x_11924:
[----:B------:R-:W-:Y:S01]  /*2b80*/  ISETP.GE.AND P5, PT, R233, R102, PT ;  /* 0x00000066e900720c */ /* 0x000fe20003fa6270 */
[----:B------:R-:W-:Y:S01]  /*2b90*/  BSSY B1, `(.L_x_11926) ;  /* 0x000001b000017945 */ /* 0x000fe20003800000 */
[----:B------:R-:W-:Y:S02]  /*2ba0*/  CS2R R46, SRZ ;  /* 0x00000000002e7805 */ /* 0x000fe4000001ff00 */
[----:B0-----:R-:W-:Y:S01]  /*2bb0*/  CS2R R38, SRZ ;  /* 0x0000000000267805 */ /* 0x001fe2000001ff00 */
        /* <DEDUP_REMOVED lines=24> */
.L_x_11927:
[----:B------:R-:W-:Y:S05]  /*2d40*/  BSYNC B1 ;  /* 0x0000000000017941 */ /* 0x000fea0003800000 */
.L_x_11926:
        /* <DEDUP_REMOVED lines=33> */
.L_x_11928:
[----:B------:R-:W-:Y:S01]  /*2f60*/  IMAD R98, R17, 0x8, R16 ;  /* 0x0000000811627824 */ /* 0x000fe200078e0210 */
[----:B------:R-:W-:Y:S01]  /*2f70*/  SHF.L.U32 R103, R204, 0x1f, RZ ;  /* 0x0000001fcc677819 */ /* 0x000fe200000006ff */
[----:B------:R-:W-:Y:S03]  /*2f80*/  BSSY B1, `(.L_x_11929) ;  /* 0x0000003000017945 */ /* 0x000fe60003800000 */
[----:B------:R-:W0:Y:S02]  /*2f90*/  SYNCS.PHASECHK.TRANS64.TRYWAIT P6, [R98+URZ+0x22890], R103 ;  /* 0x02289067620075a7 */ /* 0x000e2400080c017f */
[----:B0-----:R-:W-:Y:S05]  /*2fa0*/  @!P6 BRA `(.L_x_11930) ;  /* 0x000001e400d4e947 */ /* 0x001fea0003800000 */
.L_x_12287:
[----:B------:R-:W-:Y:S05]  /*2fb0*/  BSYNC B1 ;  /* 0x0000000000017941 */ /* 0x000fea0003800000 */
.L_x_11929:
        /* <DEDUP_REMOVED lines=29> */
[----:B------:R-:W-:Y:S01]  /*3190*/  FMUL.FTZ R35, R35, R114 ;  /* 0x0000007223237220 */ /* 0x000fe20000410000 */
        /* <DEDUP_REMOVED lines=24> */
.L_x_11936:
[----:B------:R-:W-:Y:S05]  /*3320*/  BSYNC B3 ;  /* 0x0000000000037941 */ /* 0x000fea0003800000 */
.L_x_11935:
[----:B--2---:R1:W-:Y:S02]  /*3330*/  STG.E.128 desc[UR38][R42.64], R32 ;  /* 0x000000202a007986 */ /* 0x0043e4000c101d26 */
.L_x_11934:
[----:B------:R-:W-:Y:S05]  /*3340*/  BSYNC B2 ;  /* 0x0000000000027941 */ /* 0x000fea0003800000 */
.L_x_11933:
[----:B------:R-:W-:Y:S05]  /*3350*/  @P2 BRA `(.L_x_11932) ;  /* 0x0000000000d02947 */ /* 0x000fea0003800000 */
[----:B-1----:R1:W2:Y:S01]  /*3360*/  LDS.128 R32, [R106] ;  /* 0x000000006a207984 */ /* 0x0022a20000000c00 */
        /* <DEDUP_REMOVED lines=49> */
.L_x_11938:
[----:B------:R-:W-:Y:S05]  /*3680*/  BSYNC B2 ;  /* 0x0000000000027941 */ /* 0x000fea0003800000 */
.L_x_11937:
[----:B--2---:R2:W-:Y:S02]  /*3690*/  STG.E.128 desc[UR38][R42.64+0x40], R32 ;  /* 0x000040202a007986 */ /* 0x0045e4000c101d26 */
.L_x_11932:
[----:B------:R-:W-:Y:S05]  /*36a0*/  BSYNC B1 ;  /* 0x0000000000017941 */ /* 0x000fea0003800000 */
.L_x_11931:
[----:B------:R-:W-:Y:S05]  /*36b0*/  @P5 BRA `(.L_x_11939) ;  /* 0x0000001c00705947 */ /* 0x000fea0003800000 */
[----:B------:R-:W-:Y:S04]  /*36c0*/  BSSY B1, `(.L_x_11940) ;  /* 0x0000036000017945 */ /* 0x000fe80003800000 */
[----:B------:R-:W-:Y:S05]  /*36d0*/  @P1 BRA `(.L_x_11941) ;  /* 0x0000000000d01947 */ /* 0x000fea0003800000 */
[----:B-12---:R1:W2:Y:S01]  /*36e0*/  LDS.128 R32, [R108+0x2000] ;  /* 0x002000006c207984 */ /* 0x0062a20000000c00 */
[----:B------:R-:W-:Y:S01]  /*36f0*/  ISETP.GE.AND P4, PT, R22, R107, PT ;  /* 0x0000006b1600720c */ /* 0x000fe20003f86270 */
[----:B------:R-:W-:-:S12]  /*3700*/  BSSY B2, `(.L_x_11942) ;  /* 0x0000030000027945 */ /* 0x000fd80003800000 */
[----:B-1----:R-:W-:Y:S05]  /*3710*/  @P4 BRA `(.L_x_11943) ;  /* 0x0000000000b84947 */ /* 0x002fea0003800000 */
        /* <DEDUP_REMOVED lines=46> */
.L_x_11943:
[----:B------:R-:W-:Y:S05]  /*3a00*/  BSYNC B2 ;  /* 0x0000000000027941 */ /* 0x000fea0003800000 */
.L_x_11942:
[----:B--2---:R3:W-:Y:S02]  /*3a10*/  STG.E.128 desc[UR38][R40.64], R32 ;  /* 0x0000002028007986 */ /* 0x0047e4000c101d26 */
.L_x_11941:
[----:B------:R-:W-:Y:S05]  /*3a20*/  BSYNC B1 ;  /* 0x0000000000017941 */ /* 0x000fea0003800000 */
.L_x_11940:
        /* <DEDUP_REMOVED lines=51> */
.L_x_11945:
[----:B------:R-:W-:Y:S05]  /*3d60*/  BSYNC B1 ;  /* 0x0000000000017941 */ /* 0x000fea0003800000 */
.L_x_11944:
[----:B--2---:R4:W-:Y:S01]  /*3d70*/  STG.E.128 desc[UR38][R40.64+0x40], R32 ;  /* 0x0000402028007986 */ /* 0x0049e2000c101d26 */
[----:B------:R-:W-:Y:S05]  /*3d80*/  BRA `(.L_x_11939) ;  /* 0x0000001400bc7947 */ /* 0x000fea0003800000 */
.L_x_11923:
        /* <DEDUP_REMOVED lines=18> */
[----:B------:R-:W-:Y:S02]  /*3eb0*/  CS2R R34, SRZ ;  /* 0x0000000000227805 */ /* 0x000fe4000001ff00 */
[----:B------:R-:W-:-:S05]  /*3ec0*/  @!P4 IADD3 R32, P5, R14, R32, RZ ;  /* 0x000000200e20c210 */ /* 0x000fca0007fbe0ff */
[----:B------:R-:W-:Y:S01]  /*3ed0*/  @!P4 IMAD.X R33, R103, 0x1, R90, P5 ;  /* 0x000000016721c824 */ /* 0x000fe200028e065a */
[----:B---3--:R-:W-:-:S04]  /*3ee0*/  @!P4 LEA R50, P5, R32, R50, 0x1 ;  /* 0x000000322032c211 */ /* 0x008fc800078a08ff */
[----:B------:R-:W-:Y:S02]  /*3ef0*/  @!P4 LEA.HI.X R51, R32, R51, R33, 0x1, P5 ;  /* 0x000000332033c211 */ /* 0x000fe400028f0c21 */
[----:B------:R-:W-:-:S03]  /*3f00*/  CS2R R32, SRZ ;  /* 0x0000000000207805 */ /* 0x000fc6000001ff00 */
[----:B------:R2:W3:Y:S04]  /*3f10*/  @!P4 LDG.E.128 R36, desc[UR38][R50.64] ;  /* 0x000000263224c981 */ /* 0x0004e8000c1e1d00 */
[----:B------:R-:W4:Y:S01]  /*3f20*/  @!P4 LDG.E.128 R32, desc[UR38][R48.64] ;  /* 0x000000263020c981 */ /* 0x000f22000c1e1d00 */
[C---:B0-----:R-:W-:Y:S02]  /*3f30*/  @!P3 LEA R52, P4, R40.reuse, R52, 0x1 ;  /* 0x000000342834b211 */ /* 0x041fe400078808ff */
[----:B------:R-:W-:Y:S02]  /*3f40*/  CS2R R42, SRZ ;  /* 0x00000000002a7805 */ /* 0x000fe4000001ff00 */
[----:B------:R-:W-:Y:S02]  /*3f50*/  @!P3 LEA.HI.X R53, R40, R53, R41, 0x1, P4 ;  /* 0x000000352835b211 */ /* 0x000fe400020f0c29 */
[----:B------:R-:W-:-:S02]  /*3f60*/  CS2R R40, SRZ ;  /* 0x0000000000287805 */ /* 0x000fc4000001ff00 */
[----:B-1----:R-:W-:-:S04]  /*3f70*/  @!P3 LEA R54, P4, R46, R44, 0x1 ;  /* 0x0000002c2e36b211 */ /* 0x002fc800078808ff */
[----:B------:R-:W-:Y:S01]  /*3f80*/  @!P3 LEA.HI.X R55, R46, R45, R47, 0x1, P4 ;  /* 0x0000002d2e37b211 */ /* 0x000fe200020f0c2f */
[----:B------:R-:W5:Y:S01]  /*3f90*/  @!P3 LDG.E.128 R40, desc[UR38][R52.64] ;  /* 0x000000263428b981 */ /* 0x000f62000c1e1d00 */
[----:B------:R-:W-:Y:S02]  /*3fa0*/  CS2R R46, SRZ ;  /* 0x00000000002e7805 */ /* 0x000fe4000001ff00 */
[----:B------:R-:W-:-:S06]  /*3fb0*/  CS2R R44, SRZ ;  /* 0x00000000002c7805 */ /* 0x000fcc000001ff00 */
[----:B------:R-:W5:Y:S01]  /*3fc0*/  @!P3 LDG.E.128 R44, desc[UR38][R54.64] ;  /* 0x00000026362cb981 */ /* 0x000f62000c1e1d00 */
[----:B------:R-:W-:Y:S02]  /*3fd0*/  ISETP.NE.AND P3, PT, R203, 0x3, PT ;  /* 0x00000003cb00780c */ /* 0x000fe40003f65270 */
[----:B------:R-:W-:Y:S01]  /*3fe0*/  ISETP.GE.AND P4, PT, R4, R107, PT ;  /* 0x0000006b0400720c */ /* 0x000fe20003f86270 */
[----:B----4-:R-:W-:Y:S02]  /*3ff0*/  IMAD.MOV.U32 R48, RZ, RZ, R34 ;  /* 0x000000ffff307224 */ /* 0x010fe400078e0022 */
[----:B------:R-:W-:Y:S02]  /*4000*/  IMAD.MOV.U32 R49, RZ, RZ, R35 ;  /* 0x000000ffff317224 */ /* 0x000fe400078e0023 */
[----:B--2---:R-:W-:Y:S02]  /*4010*/  IMAD.MOV.U32 R50, RZ, RZ, R32 ;  /* 0x000000ffff327224 */ /* 0x004fe400078e0020 */
[----:B------:R-:W-:Y:S01]  /*4020*/  IMAD.MOV.U32 R51, RZ, RZ, R33 ;  /* 0x000000ffff337224 */ /* 0x000fe200078e0021 */
[----:B------:R-:W-:Y:S01]  /*4030*/  PRMT R126, R48, 0x7610, R126 ;  /* 0x00007610307e7816 */ /* 0x000fe2000000007e */
        /* <DEDUP_REMOVED lines=29> */
.L_x_11946:
        /* <DEDUP_REMOVED lines=9> */
.L_x_12288:
[----:B------:R-:W-:Y:S05]  /*42a0*/  BSYNC B1 ;  /* 0x0000000000017941 */ /* 0x000fea0003800000 */
.L_x_11947:
        /* <DEDUP_REMOVED lines=29> */
[----:B------:R-:W-:Y:S02]  /*4480*/  PRMT R130, R117, 0x5432, R130 ;  /* 0x0000543275827816 */ /* 0x000fe40000000082 */
[----:B------:R-:W-:-:S02]  /*4490*/  SHF.R.U32.HI R133, RZ, 0x10, R39 ;  /* 0x00000010ff857819 */ /* 0x000fc40000011627 */
[----:B------:R-:W-:Y:S01]  /*44a0*/  SHF.R.U64 R129, R36, 0x10, R37 ;  /* 0x0000001024817819 */ /* 0x000fe20000001225 */
[----:B------:R-:W-:Y:S01]  /*44b0*/  IMAD.U32 R132, R130, 0x10000, RZ ;  /* 0x0001000082847824 */ /* 0x000fe200078e00ff */
[----:B------:R-:W-:Y:S01]  /*44c0*/  SHF.R.U64 R131, R38, 0x10, R39 ;  /* 0x0000001026837819 */ /* 0x000fe20000001227 */
[----:B--2---:R-:W-:Y:S01]  /*44d0*/  IMAD.U32 R39, R53, 0x10000, RZ ;  /* 0x0001000035277824 */ /* 0x004fe200078e00ff */
[----:B------:R-:W-:Y:S01]  /*44e0*/  PRMT R127, R126, 0x5410, R127 ;  /* 0x000054107e7f7816 */ /* 0x000fe2000000007f */
[----:B------:R-:W-:Y:S01]  /*44f0*/  IMAD.U32 R126, R125, 0x10000, RZ ;  /* 0x000100007d7e7824 */ /* 0x000fe200078e00ff */
[----:B------:R-:W-:Y:S01]  /*4500*/  SHF.R.U64 R124, R32, 0x10, R33 ;  /* 0x00000010207c7819 */ /* 0x000fe20000001221 */
[----:B-1----:R-:W-:Y:S01]  /*4510*/  IMAD.U32 R33, R49, 0x10000, RZ ;  /* 0x0001000031217824 */ /* 0x002fe200078e00ff */
[----:B------:R-:W-:Y:S01]  /*4520*/  SHF.R.U32.HI R128, RZ, 0x10, R35 ;  /* 0x00000010ff807819 */ /* 0x000fe20000011623 */
        /* <DEDUP_REMOVED lines=8> */
[----:B------:R-:W-:Y:S01]  /*45b0*/  IMAD.U32 R35, R50, 0x10000, RZ ;  /* 0x0001000032237824 */ /* 0x000fe200078e00ff */
[----:B------:R-:W-:Y:S01]  /*45c0*/  PRMT R129, R136, 0x5410, R129 ;  /* 0x0000541088817816 */ /* 0x000fe20000000081 */
[C---:B------:R-:W-:Y:S01]  /*45d0*/  FMUL.FTZ R136, R39.reuse, R126 ;  /* 0x0000007e27887220 */ /* 0x040fe20000410000 */
[----:B------:R-:W-:Y:S01]  /*45e0*/  PRMT R131, R134, 0x5410, R131 ;  /* 0x0000541086837816 */ /* 0x000fe20000000083 */
[----:B------:R-:W-:Y:S01]  /*45f0*/  FMUL.FTZ R134, R39, R132 ;  /* 0x0000008427867220 */ /* 0x000fe20000410000 */
[----:B------:R-:W-:Y:S01]  /*4600*/  LOP3.LUT R125, R125, 0xffff0000, RZ, 0xc0, !PT ;  /* 0xffff00007d7d7812 */ /* 0x000fe200078ec0ff */
[----:B------:R-:W-:Y:S01]  /*4610*/  IMAD.U32 R39, R133, 0x10000, RZ ;  /* 0x0001000085277824 */ /* 0x000fe200078e00ff */
[----:B------:R-:W-:Y:S01]  /*4620*/  PRMT R128, R115, 0x5432, R128 ;  /* 0x0000543273807816 */ /* 0x000fe20000000080 */
[----:B------:R-:W-:Y:S01]  /*4630*/  FMUL.FTZ R135, R49, R130 ;  /* 0x0000008231877220 */ /* 0x000fe20000410000 */
[C---:B------:R-:W-:Y:S01]  /*4640*/  FFMA.FTZ R134, R33.reuse, R126, -R134 ;  /* 0x0000007e21867223 */ /* 0x040fe20000010886 */
[----:B------:R-:W-:Y:S01]  /*4650*/  FFMA.FTZ R136, R33, R132, R136 ;  /* 0x0000008421887223 */ /* 0x000fe20000010088 */
[----:B------:R-:W-:Y:S01]  /*4660*/  FMUL.FTZ R49, R49, R125 ;  /* 0x0000007d31317220 */ /* 0x000fe20000410000 */
[----:B------:R-:W-:Y:S01]  /*4670*/  PRMT R124, R116, 0x5432, R124 ;  /* 0x00005432747c7816 */ /* 0x000fe2000000007c */
[----:B------:R-:W-:-:S02]  /*4680*/  IMAD.U32 R33, R128, 0x10000, RZ ;  /* 0x0001000080217824 */ /* 0x000fc400078e00ff */
        /* <DEDUP_REMOVED lines=54> */
.L_x_11952:
[----:B------:R-:W-:Y:S05]  /*49f0*/  BSYNC B2 ;  /* 0x0000000000027941 */ /* 0x000fea0003800000 */
.L_x_11951:
        /* <DEDUP_REMOVED lines=12> */
.L_x_11950:
[----:B------:R-:W-:Y:S05]  /*4ac0*/  BSYNC B1 ;  /* 0x0000000000017941 */ /* 0x000fea0003800000 */
.L_x_11949:
        /* <DEDUP_REMOVED lines=119> */
.L_x_11954:
[----:B------:R-:W-:Y:S05]  /*5240*/  BSYNC B1 ;  /* 0x0000000000017941 */ /* 0x000fea0003800000 */
.L_x_11953:
[----:B-1----:R1:W-:Y:S01]  /*5250*/  STG.E.128 desc[UR38][R48.64], R32 ;  /* 0x0000002030007986 */ /* 0x0023e2000c101d26 */
[----:B------:R-:W-:-:S13]  /*5260*/  ISETP.GE.AND P4, PT, R51, R111, PT ;  /* 0x0000006f3300720c */ /* 0x000fda0003f86270 */
[----:B------:R-:W-:Y:S05]  /*5270*/  @P4 BRA `(.L_x_11939) ;  /* 0x0000000000804947 */ /* 0x000fea0003800000 */
[--C-:B-1----:R-:W-:Y:S02]  /*5280*/  SHF.R.S32.HI R32, RZ, 0x1f, R51.reuse ;  /* 0x0000001fff207819 */ /* 0x102fe40000011433 */
[----:B------:R-:W-:-:S04]  /*5290*/  IADD3 R51, P4, P5, R6, R104, R51 ;  /* 0x0000006806337210 */ /* 0x000fc80007d9e033 */
[----:B------:R-:W-:Y:S02]  /*52a0*/  IADD3.X R50, R29, R50, R32, P4, P5 ;  /* 0x000000321d327210 */ /* 0x000fe400027ea420 */
[----:B------:R-:W-:-:S04]  /*52b0*/  LEA R100, P4, R51, R100, 0x1 ;  /* 0x0000006433647211 */ /* 0x000fc800078808ff */
[----:B------:R-:W-:-:S05]  /*52c0*/  LEA.HI.X R101, R51, R101, R50, 0x1, P4 ;  /* 0x0000006533657211 */ /* 0x000fca00020f0c32 */
[----:B--2---:R1:W-:Y:S01]  /*52d0*/  STG.E.128 desc[UR38][R100.64], R36 ;  /* 0x0000002464007986 */ /* 0x0043e2000c101d26 */
[----:B------:R-:W-:Y:S05]  /*52e0*/  BRA `(.L_x_11939) ;  /* 0x0000000000647947 */ /* 0x000fea0003800000 */
.L_x_11922:
[----:B------:R-:W-:-:S13]  /*52f0*/  ISETP.NE.AND P3, PT, R203, 0x3, PT ;  /* 0x00000003cb00780c */ /* 0x000fda0003f65270 */
[----:B------:R-:W-:Y:S05]  /*5300*/  @!P3 BRA `(.L_x_11955) ;  /* 0x000000000004b947 */ /* 0x000fea0003800000 */
[----:B------:R-:W-:Y:S01]  /*5310*/  BPT.TRAP 0x1 ;  /* 0x000000040000795c */ /* 0x000fe20000300000 */
.L_x_11955:
[----:B------:R-:W-:Y:S01]  /*5320*/  IMAD R98, R17, 0x8, R16 ;  /* 0x0000000811627824 */ /* 0x000fe200078e0210 */
[----:B------:R-:W-:Y:S01]  /*5330*/  SHF.L.U32 R103, R204, 0x1f, RZ ;  /* 0x0000001fcc677819 */ /* 0x000fe200000006ff */
[----:B------:R-:W-:Y:S01]  /*5340*/  IMAD R102, R27, -0x60, R24 ;  /* 0xffffffa01b667824 */ /* 0x000fe200078e0218 */
[----:B------:R-:W-:Y:S02]  /*5350*/  BSSY B1, `(.L_x_11956) ;  /* 0x0000004000017945 */ /* 0x000fe40003800000 */
[----:B------:R-:W0:Y:S02]  /*5360*/  SYNCS.PHASECHK.TRANS64.TRYWAIT P4, [R98+URZ+0x22890], R103 ;  /* 0x02289067620075a7 */ /* 0x000e24000808017f */
[----:B------:R-:W-:Y:S01]  /*5370*/  VIMNMX R102, R102, 0x60, PT ;  /* 0x0000006066667848 */ /* 0x000fe20003fe0100 */
[----:B0-----:R-:W-:Y:S06]  /*5380*/  @!P4 BRA `(.L_x_11957) ;  /* 0x000001c40004c947 */ /* 0x001fec0003800000 */
.L_x_12289:
[----:B------:R-:W-:Y:S05]  /*5390*/  BSYNC B1 ;  /* 0x0000000000017941 */ /* 0x000fea0003800000 */
.L_x_11956:
        /* <DEDUP_REMOVED lines=8> */
.L_x_11959:
[----:B------:R-:W-:Y:S05]  /*5420*/  BSYNC B1 ;  /* 0x0000000000017941 */ /* 0x000fea0003800000 */
.L_x_11958:
[----:B------:R-:W-:Y:S05]  /*5430*/  @P4 BRA `(.L_x_11939) ;  /* 0x0000000000104947 */ /* 0x000fea0003800000 */
[----:B-1----:R-:W1:Y:S04]  /*5440*/  @!P1 LDS.128 R32, [R108+0x2000] ;  /* 0x002000006c209984 */ /* 0x002e680000000c00 */
[----:B------:R-:W2:Y:S04]  /*5450*/  @!P2 LDS.128 R36, [R106+0x2000] ;  /* 0x002000006a24a984 */ /* 0x000ea80000000c00 */
[----:B-1----:R1:W-:Y:S04]  /*5460*/  @!P1 STG.E.128 desc[UR38][R40.64], R32 ;  /* 0x0000002028009986 */ /* 0x0023e8000c101d26 */
[----:B--2---:R1:W-:Y:S02]  /*5470*/  @!P2 STG.E.128 desc[UR38][R40.64+0x40], R36 ;  /* 0x000040242800a986 */ /* 0x0043e4000c101d26 */
.L_x_11939:
[----:B------:R-:W-:Y:S05]  /*5480*/  BSYNC B0 ;  /* 0x0000000000007941 */ /* 0x000fea0003800000 */
.L_x_11921:
        /* <DEDUP_REMOVED lines=17> */
.L_x_11961:
[----:B------:R-:W-:Y:S05]  /*55a0*/  BSYNC B0 ;  /* 0x0000000000007941 */ /* 0x000fea0003800000 */
.L_x_11960:
[----:B------:R-:W2:Y:S01]  /*55b0*/  SYNCS.PHASECHK.TRANS64.TRYWAIT P3, [R98+URZ+0x228b0], R103 ;  /* 0x0228b067620075a7 */ /* 0x000ea2000806017f */
[----:B------:R-:W-:Y:S01]  /*55c0*/  ULDC UR52, c[0x0][0x320] ;  /* 0x0000c80000347ab9 */ /* 0x000fe20000000800 */
[----:B------:R-:W-:Y:S01]  /*55d0*/  ULDC.64 UR48, c[0x0][0x328] ;  /* 0x0000ca0000307ab9 */ /* 0x000fe20000000a00 */
[----:B------:R-:W-:Y:S01]  /*55e0*/  ULDC.64 UR46, c[0x0][0x318] ;  /* 0x0000c600002e7ab9 */ /* 0x000fe20000000a00 */
[----:B------:R-:W-:Y:S01]  /*55f0*/  BSSY B0, `(.L_x_11962) ;  /* 0x0000003000007945 */ /* 0x000fe20003800000 */
[----:B-1----:R-:W-:-:S03]  /*5600*/  IMAD R32, R17, 0x6000, R81 ;  /* 0x0000600011207824 */ /* 0x002fc600078e0251 */
[----:B--2---:R-:W-:Y:S05]  /*5610*/  @!P3 BRA `(.L_x_11963) ;  /* 0x000001c00074b947 */ /* 0x004fea0003800000 */
.L_x_12290:
[----:B------:R-:W-:Y:S05]  /*5620*/  BSYNC B0 ;  /* 0x0000000000007941 */ /* 0x000fea0003800000 */
.L_x_11962:
        /* <DEDUP_REMOVED lines=39> */
.L_x_11965:
[----:B------:R-:W-:Y:S05]  /*58a0*/  BSYNC B0 ;  /* 0x0000000000007941 */ /* 0x000fea0003800000 */
.L_x_11964:
        /* <DEDUP_REMOVED lines=37> */
.L_x_11967:
[----:B------:R-:W-:Y:S05]  /*5b00*/  BSYNC B0 ;  /* 0x0000000000007941 */ /* 0x000fea0003800000 */
.L_x_11966:
        /* <DEDUP_REMOVED lines=22> */
.L_x_11916:
[----:B------:R-:W0:Y:S01]  /*5c70*/  LDC R0, c[0x0][0x448] ;  /* 0x00011200ff007b82 */ /* 0x000e220000000800 */
[----:B------:R-:W-:-:S07]  /*5c80*/  IADD3 R5, R201, 0x1, -R200 ;  /* 0x00000001c9057810 */ /* 0x000fce0007ffe8c8 */
[----:B------:R-:W1:Y:S01]  /*5c90*/  LDC.64 R6, c[0x0][0x9e0] ;  /* 0x00027800ff067b82 */ /* 0x000e620000000a00 */
[----:B0-----:R-:W-:Y:S01]  /*5ca0*/  ISETP.NE.AND P1, PT, R0, 0x1, PT ;  /* 0x000000010000780c */ /* 0x001fe20003f25270 */
[----:B------:R-:W-:Y:S01]  /*5cb0*/  VIADD R0, R206, 0x7f ;  /* 0x0000007fce007836 */ /* 0x000fe20000000000 */
[----:B-1----:R-:W-:-:S11]  /*5cc0*/  ISETP.GE.AND P2, PT, R7, 0x1, PT ;  /* 0x000000010700780c */ /* 0x002fd60003f46270 */
[----:B------:R-:W0:Y:S08]  /*5cd0*/  @P1 LDC R3, c[0x0][0x44c] ;  /* 0x00011300ff031b82 */ /* 0x000e300000000800 */
[----:B------:R-:W1:Y:S01]  /*5ce0*/  @P1 LDC R4, c[0x0][0x450] ;  /* 0x00011400ff041b82 */ /* 0x000e620000000800 */
[----:B0-----:R-:W-:-:S05]  /*5cf0*/  @P1 IMAD.HI.U32 R3, R0, R3, RZ ;  /* 0x0000000300031227 */ /* 0x001fca00078e00ff */
[----:B-1----:R-:W-:-:S05]  /*5d00*/  @P1 SHF.R.U32.HI R0, RZ, R4, R3 ;  /* 0x00000004ff001219 */ /* 0x002fca0000011603 */
[----:B------:R-:W-:Y:S01]  /*5d10*/  IMAD.IADD R5, R5, 0x1, R0 ;  /* 0x0000000105057824 */ /* 0x000fe200078e0200 */
[----:B------:R-:W-:Y:S06]  /*5d20*/  @P0 BRA `(.L_x_11969) ;  /* 0x00000000000c0947 */ /* 0x000fec0003800000 */
[----:B------:R-:W0:Y:S01]  /*5d30*/  FENCE.VIEW.ASYNC.G ;  /* 0x00000000000073c6 */ /* 0x000e220000000100 */
[----:B------:R-:W-:Y:S05]  /*5d40*/  WARPSYNC.ALL ;  /* 0x0000000000007948 */ /* 0x000fea0003800000 */
[----:B0-----:R-:W-:Y:S06]  /*5d50*/  BAR.ARV 0xc, 0x180 ;  /* 0x0306000000007b1d */ /* 0x001fec0000002000 */
.L_x_11969:
        /* <DEDUP_REMOVED lines=13> */
.L_x_11972:
[----:B------:R-:W-:-:S13]  /*5e30*/  ISETP.NE.AND P0, PT, R7, 0x1, PT ;  /* 0x000000010700780c */ /* 0x000fda0003f05270 */
[----:B------:R-:W0:Y:S02]  /*5e40*/  @P0 LDC.64 R4, c[0x0][0x9e8] ;  /* 0x00027a00ff040b82 */ /* 0x000e240000000a00 */
[----:B0-----:R-:W-:-:S05]  /*5e50*/  @P0 IMAD.HI.U32 R4, R3, R4, RZ ;  /* 0x0000000403040227 */ /* 0x001fca00078e00ff */
[----:B------:R-:W-:-:S07]  /*5e60*/  @P0 SHF.R.U32.HI R3, RZ, R5, R4 ;  /* 0x00000005ff030219 */ /* 0x000fce0000011604 */
.L_x_11973:
[----:B------:R-:W-:Y:S05]  /*5e70*/  BSYNC B0 ;  /* 0x0000000000007941 */ /* 0x000fea0003800000 */
.L_x_11971:
[----:B------:R-:W-:-:S05]  /*5e80*/  IMAD R3, R3, R7, R7 ;  /* 0x0000000703037224 */ /* 0x000fca00078e0207 */
[----:B------:R-:W-:-:S07]  /*5e90*/  VIMNMX R0, R0, R3, PT ;  /* 0x0000000300007248 */ /* 0x000fce0003fe0100 */
.L_x_11970:
[----:B------:R-:W0:Y:S01]  /*5ea0*/  @P1 LDC R3, c[0x0][0x44c] ;  /* 0x00011300ff031b82 */ /* 0x000e220000000800 */
[----:B------:R-:W-:Y:S01]  /*5eb0*/  VIADD R0, R0, 0x5f ;  /* 0x0000005f00007836 */ /* 0x000fe20000000000 */
[----:B------:R-:W-:Y:S01]  /*5ec0*/  ULDC UR4, c[0x0][0x9dc] ;  /* 0x0002770000047ab9 */ /* 0x000fe20000000800 */
[----:B------:R-:W-:Y:S02]  /*5ed0*/  IMAD.MOV.U32 R4, RZ, RZ, R206 ;  /* 0x000000ffff047224 */ /* 0x000fe400078e00ce */
[----:B------:R-:W-:-:S03]  /*5ee0*/  IMAD.HI R0, R0, 0x2aaaaaab, RZ ;  /* 0x2aaaaaab00007827 */ /* 0x000fc600078e02ff */
[----:B------:R-:W1:Y:S01]  /*5ef0*/  @P1 LDC R6, c[0x0][0x450] ;  /* 0x00011400ff061b82 */ /* 0x000e620000000800 */
[----:B0-----:R-:W-:Y:S01]  /*5f00*/  @P1 IMAD.HI.U32 R5, R206, R3, RZ ;  /* 0x00000003ce051227 */ /* 0x001fe200078e00ff */
[----:B------:R-:W-:-:S04]  /*5f10*/  SHF.R.U32.HI R3, RZ, 0x1f, R0 ;  /* 0x0000001fff037819 */ /* 0x000fc80000011600 */
[----:B------:R-:W-:Y:S02]  /*5f20*/  LEA.HI.SX32 R3, R0, R3, 0x1c ;  /* 0x0000000300037211 */ /* 0x000fe400078fe2ff */
[----:B-1----:R-:W-:Y:S02]  /*5f30*/  @P1 SHF.R.U32.HI R4, RZ, R6, R5 ;  /* 0x00000006ff041219 */ /* 0x002fe40000011605 */
[----:B------:R-:W-:Y:S02]  /*5f40*/  VIMNMX R178, R178, R3, PT ;  /* 0x00000003b2b27248 */ /* 0x000fe40003fe0100 */
        /* <DEDUP_REMOVED lines=13> */
.L_x_11976:
[----:B------:R-:W-:-:S13]  /*6020*/  ISETP.NE.AND P0, PT, R7, 0x1, PT ;  /* 0x000000010700780c */ /* 0x000fda0003f05270 */
[----:B------:R-:W0:Y:S02]  /*6030*/  @P0 LDC.64 R4, c[0x0][0x9e8] ;  /* 0x00027a00ff040b82 */ /* 0x000e240000000a00 */
[----:B0-----:R-:W-:-:S05]  /*6040*/  @P0 IMAD.HI.U32 R4, R0, R4, RZ ;  /* 0x0000000400040227 */ /* 0x001fca00078e00ff */
[----:B------:R-:W-:-:S07]  /*6050*/  @P0 SHF.R.U32.HI R0, RZ, R5, R4 ;  /* 0x00000005ff000219 */ /* 0x000fce0000011604 */
.L_x_11977:
[----:B------:R-:W-:Y:S05]  /*6060*/  BSYNC B0 ;  /* 0x0000000000007941 */ /* 0x000fea0003800000 */
.L_x_11975:
[----:B------:R-:W-:-:S05]  /*6070*/  IMAD R0, R0, R7, RZ ;  /* 0x0000000700007224 */ /* 0x000fca00078e02ff */
[----:B------:R-:W-:-:S07]  /*6080*/  VIMNMX R3, R3, R0, !PT ;  /* 0x0000000003037248 */ /* 0x000fce0007fe0100 */
.L_x_11974:
[----:B------:R-:W-:Y:S01]  /*6090*/  IMAD.HI R3, R3, 0x2aaaaaab, RZ ;  /* 0x2aaaaaab03037827 */ /* 0x000fe200078e02ff */
[----:B------:R-:W-:Y:S02]  /*60a0*/  PLOP3.LUT P0, PT, PT, PT, PT, 0x80, 0x0 ;  /* 0x000000000000781c */ /* 0x000fe40003f0f070 */
[----:B------:R-:W-:Y:S02]  /*60b0*/  CS2R R4, SRZ ;  /* 0x0000000000047805 */ /* 0x000fe4000001ff00 */
[----:B------:R-:W-:Y:S01]  /*60c0*/  CS2R R148, SRZ ;  /* 0x0000000000947805 */ /* 0x000fe2000001ff00 */
[----:B------:R-:W-:Y:S01]  /*60d0*/  IMAD.MOV.U32 R6, RZ, RZ, RZ ;  /* 0x000000ffff067224 */ /* 0x000fe200078e00ff */
[----:B------:R-:W-:Y:S01]  /*60e0*/  SHF.R.U32.HI R0, RZ, 0x1f, R3 ;  /* 0x0000001fff007819 */ /* 0x000fe20000011603 */
[----:B------:R-:W-:Y:S01]  /*60f0*/  IMAD.MOV.U32 R150, RZ, RZ, RZ ;  /* 0x000000ffff967224 */ /* 0x000fe200078e00ff */
[----:B------:R-:W-:Y:S02]  /*6100*/  CS2R R146, SRZ ;  /* 0x0000000000927805 */ /* 0x000fe4000001ff00 */
[----:B------:R-:W-:-:S02]  /*6110*/  CS2R R144, SRZ ;  /* 0x0000000000907805 */ /* 0x000fc4000001ff00 */
[----:B------:R-:W-:Y:S01]  /*6120*/  LEA.HI.SX32 R218, R3, R0, 0x1c ;  /* 0x0000000003da7211 */ /* 0x000fe200078fe2ff */
[----:B------:R-:W-:Y:S01]  /*6130*/  IMAD.MOV.U32 R0, RZ, RZ, RZ ;  /* 0x000000ffff007224 */ /* 0x000fe200078e00ff */
[----:B------:R-:W-:Y:S02]  /*6140*/  CS2R R142, SRZ ;  /* 0x00000000008e7805 */ /* 0x000fe4000001ff00 */
[----:B------:R-:W-:Y:S02]  /*6150*/  CS2R R140, SRZ ;  /* 0x00000000008c7805 */ /* 0x000fe4000001ff00 */
[----:B------:R-:W-:Y:S02]  /*6160*/  VIMNMX R218, RZ, R218, !PT ;  /* 0x000000daffda7248 */ /* 0x000fe40007fe0100 */
[----:B------:R-:W-:Y:S02]  /*6170*/  CS2R R138, SRZ ;  /* 0x00000000008a7805 */ /* 0x000fe4000001ff00 */
[----:B------:R-:W-:-:S02]  /*6180*/  CS2R R136, SRZ ;  /* 0x0000000000887805 */ /* 0x000fc4000001ff00 */
[----:B------:R-:W-:Y:S02]  /*6190*/  CS2R R134, SRZ ;  /* 0x0000000000867805 */ /* 0x000fe4000001ff00 */
[----:B------:R-:W-:Y:S02]  /*61a0*/  ISETP.GT.AND P1, PT, R178, R218, PT ;  /* 0x000000dab200720c */ /* 0x000fe40003f24270 */
        /* <DEDUP_REMOVED lines=32> */
[----:B----4-:R-:W-:Y:S02]  /*63b0*/  CS2R R78, SRZ ;  /* 0x00000000004e7805 */ /* 0x010fe4000001ff00 */
        /* <DEDUP_REMOVED lines=31> */
.L_x_12293:
[----:B01----:R-:W-:Y:S01]  /*65b0*/  LEA.HI R0, R14, R14, RZ, 0x1 ;  /* 0x0000000e0e007211 */ /* 0x003fe200078f08ff */
        /* <DEDUP_REMOVED lines=25> */
.L_x_11981:
[----:B------:R-:W-:Y:S05]  /*6750*/  BSYNC B6 ;  /* 0x0000000000067941 */ /* 0x000fea0003800000 */
.L_x_11980:
        /* <DEDUP_REMOVED lines=12> */
.L_x_11985:
[----:B-1----:R1:W2:Y:S02]  /*6820*/  SYNCS.PHASECHK.TRANS64.TRYWAIT P0, [R16+URZ+0x22800], R3 ;  /* 0x02280003100075a7 */ /* 0x0022a4000800017f */
[----:B--2---:R-:W-:Y:S05]  /*6830*/  @!P0 NANOSLEEP.SYNCS 0x989680 ;  /* 0x009896800000895d */ /* 0x004fea0003900000 */
[----:B------:R-:W2:Y:S02]  /*6840*/  @!P0 SYNCS.PHASECHK.TRANS64 P0, [R16+URZ+0x22800], R3 ;  /* 0x02280003100085a7 */ /* 0x000ea4000800007f */
[----:B--2---:R-:W-:Y:S05]  /*6850*/  @!P0 BRA `(.L_x_11985) ;  /* 0xfffffffc00f08947 */ /* 0x004fea000383ffff */
.L_x_11984:
[----:B------:R-:W-:Y:S05]  /*6860*/  BSYNC B0 ;  /* 0x0000000000007941 */ /* 0x000fea0003800000 */
.L_x_11983:
[----:B------:R-:W-:Y:S05]  /*6870*/  BRA `(.L_x_11986) ;  /* 0x0000002c008c7947 */ /* 0x000fea0003800000 */
.L_x_11982:
[----:B------:R-:W-:Y:S01]  /*6880*/  LOP3.LUT P0, RZ, R24, 0x3ff, RZ, 0xc0, !PT ;  /* 0x000003ff18ff7812 */ /* 0x000fe2000780c0ff */
[----:B------:R-:W-:Y:S01]  /*6890*/  ULDC.64 UR4, c[0x0][0x3f8] ;  /* 0x0000fe0000047ab9 */ /* 0x000fe20000000a00 */
[----:B-----5:R-:W-:Y:S01]  /*68a0*/  SHF.R.S32.HI R0, RZ, 0x1f, R30 ;  /* 0x0000001fff007819 */ /* 0x020fe2000001141e */
[----:B------:R-:W-:Y:S01]  /*68b0*/  ULDC.64 UR6, c[0x0][0x408] ;  /* 0x0001020000067ab9 */ /* 0x000fe20000000a00 */
[----:B------:R-:W-:Y:S01]  /*68c0*/  IMAD.WIDE.U32 R24, R30, UR4, RZ ;  /* 0x000000041e187c25 */ /* 0x000fe2000f8e00ff */
[----:B------:R-:W-:Y:S03]  /*68d0*/  BSSY B6, `(.L_x_11987) ;  /* 0x0000019000067945 */ /* 0x000fe60003800000 */
        /* <DEDUP_REMOVED lines=24> */
.L_x_11988:
[----:B------:R-:W-:Y:S05]  /*6a60*/  BSYNC B6 ;  /* 0x0000000000067941 */ /* 0x000fea0003800000 */
.L_x_11987:
[----:B------:R-:W-:Y:S01]  /*6a70*/  ULDC.U8 UR4, c[0x0][0x410] ;  /* 0x0001040000047ab9 */ /* 0x000fe20000000000 */
[----:B------:R-:W-:Y:S01]  /*6a80*/  BSSY B0, `(.L_x_11989) ;  /* 0x00002ba000007945 */ /* 0x000fe20003800000 */
[----:B------:R-:W-:Y:S01]  /*6a90*/  ISETP.NE.AND P0, PT, RZ, UR4, PT ;  /* 0x00000004ff007c0c */ /* 0x000fe2000bf05270 */
[----:B------:R-:W-:Y:S02]  /*6aa0*/  IMAD.SHL.U32 R37, R231, 0x8, RZ ;  /* 0x00000008e7257824 */ /* 0x000fe400078e00ff */
[----:B------:R-:W-:-:S10]  /*6ab0*/  IMAD.IADD R34, R18, 0x1, R206 ;  /* 0x0000000112227824 */ /* 0x000fd400078e02ce */
[----:B------:R-:W-:Y:S05]  /*6ac0*/  @!P0 BRA `(.L_x_11990) ;  /* 0x0000001400a08947 */ /* 0x000fea0003800000 */
[----:B------:R-:W0:Y:S01]  /*6ad0*/  LDC R39, c[0x0][0x448] ;  /* 0x00011200ff277b82 */ /* 0x000e220000000800 */
[----:B------:R-:W-:Y:S01]  /*6ae0*/  IMAD R3, R231, 0x40, R34 ;  /* 0x00000040e7037824 */ /* 0x000fe200078e0222 */
[----:B------:R-:W-:Y:S01]  /*6af0*/  ULDC.64 UR4, c[0x0][0x3f8] ;  /* 0x0000fe0000047ab9 */ /* 0x000fe20000000a00 */
[----:B------:R-:W-:Y:S01]  /*6b00*/  ULDC.64 UR6, c[0x0][0x408] ;  /* 0x0001020000067ab9 */ /* 0x000fe20000000a00 */
[----:B------:R-:W-:Y:S01]  /*6b10*/  IMAD.MOV.U32 R6, RZ, RZ, R24 ;  /* 0x000000ffff067224 */ /* 0x000fe200078e0018 */
[----:B------:R-:W-:Y:S01]  /*6b20*/  SHF.R.S32.HI R38, RZ, 0x1f, R205 ;  /* 0x0000001fff267819 */ /* 0x000fe200000114cd */
        /* <DEDUP_REMOVED lines=29> */
.L_x_12299:
        /* <DEDUP_REMOVED lines=15> */
[C---:B------:R-:W-:Y:S01]  /*6df0*/  @!P3 IMAD.SHL.U32 R33, R205.reuse, 0x2, RZ ;  /* 0x00000002cd21b824 */ /* 0x040fe200078e00ff */
[----:B------:R-:W-:Y:S02]  /*6e00*/  @!P3 SHF.L.U64.HI R24, R205, 0x1, R38 ;  /* 0x00000001cd18b819 */ /* 0x000fe40000010226 */
[----:B------:R-:W-:Y:S02]  /*6e10*/  CS2R R30, SRZ ;  /* 0x00000000001e7805 */ /* 0x000fe4000001ff00 */
[----:B------:R-:W-:Y:S01]  /*6e20*/  CS2R R20, SRZ ;  /* 0x0000000000147805 */ /* 0x000fe2000001ff00 */
[----:B------:R-:W-:Y:S01]  /*6e30*/  @!P2 IMAD.WIDE R10, R22, 0x2, R10 ;  /* 0x00000002160aa825 */ /* 0x000fe200078e020a */
[-C--:B------:R-:W-:Y:S02]  /*6e40*/  @!P3 IADD3 R26, P0, R0, R33.reuse, RZ ;  /* 0x00000021001ab210 */ /* 0x080fe40007f1e0ff */
[----:B----4-:R-:W-:Y:S01]  /*6e50*/  @!P3 IADD3 R32, P1, R14, R33, RZ ;  /* 0x000000210e20b210 */ /* 0x010fe20007f3e0ff */
        /* <DEDUP_REMOVED lines=8> */
.L_x_11993:
[----:B------:R-:W-:Y:S05]  /*6ee0*/  BSYNC B1 ;  /* 0x0000000000017941 */ /* 0x000fea0003800000 */
.L_x_11992:
        /* <DEDUP_REMOVED lines=21> */
[----:B------:R1:W0:Y:S04]  /*7040*/  SHFL.IDX PT, R5, R8, 0x1, 0x1c1f ;  /* 0x003c1f0008057f89 */ /* 0x00022800000e0000 */
[----:B----4-:R1:W4:Y:S02]  /*7050*/  SHFL.IDX PT, R14, R7, 0x1, 0x1c1f ;  /* 0x003c1f00070e7f89 */ /* 0x01032400000e0000 */
.L_x_12305:
        /* <DEDUP_REMOVED lines=17> */
[----:B------:R-:W-:Y:S01]  /*7170*/  IMAD.MOV.U32 R15, RZ, RZ, R5 ;  /* 0x000000ffff0f7224 */ /* 0x000fe200078e0005 */
        /* <DEDUP_REMOVED lines=16> */
.L_x_11996:
[----:B------:R-:W-:Y:S05]  /*7280*/  BSYNC B1 ;  /* 0x0000000000017941 */ /* 0x000fea0003800000 */
.L_x_11995:
[----:B------:R-:W1:Y:S01]  /*7290*/  SYNCS.PHASECHK.TRANS64.TRYWAIT P0, [R16+URZ+0x22800], R35 ;  /* 0x02280023100075a7 */ /* 0x000e62000800017f */
[----:B------:R-:W-:Y:S01]  /*72a0*/  LOP3.LUT R34, R34, 0x1c0, RZ, 0xc0, !PT ;  /* 0x000001c022227812 */ /* 0x000fe200078ec0ff */
[----:B---3-5:R-:W-:Y:S01]  /*72b0*/  IMAD.MOV.U32 R0, RZ, RZ, R26 ;  /* 0x000000ffff007224 */ /* 0x028fe200078e001a */
[----:B------:R-:W-:Y:S01]  /*72c0*/  VIADDMNMX R40, R39, -R206, 0x80, PT ;  /* 0x0000008027287446 */ /* 0x000fe200038009ce */
[----:B--2---:R-:W-:Y:S01]  /*72d0*/  IMAD.MOV.U32 R3, RZ, RZ, R10 ;  /* 0x000000ffff037224 */ /* 0x004fe200078e000a */
[----:B------:R-:W-:Y:S01]  /*72e0*/  LOP3.LUT R37, R34, 0x18, R37, 0xf8, !PT ;  /* 0x0000001822257812 */ /* 0x000fe200078ef825 */
[----:B0-----:R-:W-:Y:S01]  /*72f0*/  IMAD.MOV.U32 R4, RZ, RZ, R11 ;  /* 0x000000ffff047224 */ /* 0x001fe200078e000b */
[----:B------:R-:W-:Y:S01]  /*7300*/  SHF.R.U32.HI R34, RZ, 0x3, R34 ;  /* 0x00000003ff227819 */ /* 0x000fe20000011622 */
[----:B------:R-:W-:Y:S01]  /*7310*/  IMAD.MOV.U32 R5, RZ, RZ, R8 ;  /* 0x000000ffff057224 */ /* 0x000fe200078e0008 */
[----:B------:R-:W-:Y:S01]  /*7320*/  PRMT R43, R0, 0x7610, R43 ;  /* 0x00007610002b7816 */ /* 0x000fe2000000002b */
[----:B------:R-:W-:Y:S01]  /*7330*/  IMAD.MOV.U32 R0, RZ, RZ, R27 ;  /* 0x000000ffff007224 */ /* 0x000fe200078e001b */
[----:B------:R-:W-:Y:S01]  /*7340*/  LOP3.LUT R34, R37, R34, RZ, 0x3c, !PT ;  /* 0x0000002225227212 */ /* 0x000fe200078e3cff */
[----:B------:R-:W-:Y:S01]  /*7350*/  BSSY B1, `(.L_x_11997) ;  /* 0x0000011000017945 */ /* 0x000fe20003800000 */
[----:B------:R-:W-:-:S02]  /*7360*/  PRMT R48, R48, 0x5410, R3 ;  /* 0x0000541030307816 */ /* 0x000fc40000000003 */
        /* <DEDUP_REMOVED lines=8> */
[----:B------:R-:W-:Y:S01]  /*73f0*/  PRMT R45, R0, 0x7610, R45 ;  /* 0x00007610002d7816 */ /* 0x000fe2000000002d */
[----:B------:R-:W-:Y:S01]  /*7400*/  IMAD.MOV.U32 R5, RZ, RZ, R13 ;  /* 0x000000ffff057224 */ /* 0x000fe200078e000d */
[----:B------:R-:W-:Y:S01]  /*7410*/  PRMT R46, R4, 0x7610, R46 ;  /* 0x00007610042e7816 */ /* 0x000fe2000000002e */
[C---:B------:R-:W-:Y:S01]  /*7420*/  VIADD R4, R3.reuse, 0x18400 ;  /* 0x0001840003047836 */ /* 0x040fe20000000000 */
[----:B------:R-:W-:Y:S01]  /*7430*/  ISETP.GE.AND P1, PT, R18, R40, PT ;  /* 0x000000281200720c */ /* 0x000fe20003f26270 */
[----:B------:R-:W-:Y:S01]  /*7440*/  VIADD R0, R3, 0x18440 ;  /* 0x0001844003007836 */ /* 0x000fe20000000000 */
[----:B-1----:R-:W-:Y:S11]  /*7450*/  @!P0 BRA `(.L_x_11998) ;  /* 0x000001a800148947 */ /* 0x002ff60003800000 */
.L_x_12306:
[----:B------:R-:W-:Y:S05]  /*7460*/  BSYNC B1 ;  /* 0x0000000000017941 */ /* 0x000fea0003800000 */
.L_x_11997:
        /* <DEDUP_REMOVED lines=10> */
[----:B----4-:R-:W-:Y:S02]  /*7510*/  SHF.R.U64 R14, R28, 0x10, R29 ;  /* 0x000000101c0e7819 */ /* 0x010fe4000000121d */
        /* <DEDUP_REMOVED lines=44> */
.L_x_12002:
[----:B------:R-:W-:Y:S05]  /*77e0*/  BSYNC B2 ;  /* 0x0000000000027941 */ /* 0x000fea0003800000 */
.L_x_12001:
[----:B------:R-:W-:Y:S05]  /*77f0*/  @P1 BRA `(.L_x_12000) ;  /* 0x0000000000b81947 */ /* 0x000fea0003800000 */
[----:B-1----:R-:W1:Y:S01]  /*7800*/  LDS.128 R4, [R0] ;  /* 0x0000000000047984 */ /* 0x002e620000000c00 */
[----:B----4-:R-:W-:Y:S02]  /*7810*/  SHF.R.U64 R14, R20, 0x10, R21 ;  /* 0x00000010140e7819 */ /* 0x010fe40000001215 */
        /* <DEDUP_REMOVED lines=44> */
.L_x_12000:
[----:B------:R-:W-:Y:S05]  /*7ae0*/  BSYNC B1 ;  /* 0x0000000000017941 */ /* 0x000fea0003800000 */
.L_x_11999:
        /* <DEDUP_REMOVED lines=12> */
[----:B----4-:R-:W-:Y:S01]  /*7bb0*/  SHF.R.U64 R14, R10, 0x10, R11 ;  /* 0x000000100a0e7819 */ /* 0x010fe2000000120b */
        /* <DEDUP_REMOVED lines=40> */
.L_x_12005:
[----:B------:R-:W-:Y:S05]  /*7e40*/  BSYNC B1 ;  /* 0x0000000000017941 */ /* 0x000fea0003800000 */
.L_x_12004:
[----:B------:R-:W-:Y:S05]  /*7e50*/  @P1 BRA `(.L_x_12003) ;  /* 0x0000001400f01947 */ /* 0x000fea0003800000 */
[----:B-1----:R-:W1:Y:S01]  /*7e60*/  LDS.128 R4, [R0+0x2000] ;  /* 0x0020000000047984 */ /* 0x002e620000000c00 */
        /* <DEDUP_REMOVED lines=46> */
.L_x_11990:
[----:B------:R-:W0:Y:S01]  /*8150*/  LDC R31, c[0x0][0x448] ;  /* 0x00011200ff1f7b82 */ /* 0x000e220000000800 */
[----:B------:R-:W-:Y:S01]  /*8160*/  IMAD R3, R231, 0x40, R34 ;  /* 0x00000040e7037824 */ /* 0x000fe200078e0222 */
[----:B------:R-:W-:Y:S01]  /*8170*/  ULDC.64 UR4, c[0x0][0x3f8] ;  /* 0x0000fe0000047ab9 */ /* 0x000fe20000000a00 */
[----:B------:R-:W-:Y:S01]  /*8180*/  ULDC.64 UR6, c[0x0][0x408] ;  /* 0x0001020000067ab9 */ /* 0x000fe20000000a00 */
[----:B------:R-:W-:Y:S02]  /*8190*/  IMAD.MOV.U32 R20, RZ, RZ, R24 ;  /* 0x000000ffff147224 */ /* 0x000fe400078e0018 */
[----:B------:R-:W-:Y:S02]  /*81a0*/  IMAD.MOV.U32 R21, RZ, RZ, R27 ;  /* 0x000000ffff157224 */ /* 0x000fe400078e001b */
[----:B------:R-:W-:Y:S01]  /*81b0*/  IMAD.MOV.U32 R4, RZ, RZ, R30 ;  /* 0x000000ffff047224 */ /* 0x000fe200078e001e */
[----:B------:R-:W-:Y:S02]  /*81c0*/  SHF.R.S32.HI R30, RZ, 0x1f, R37 ;  /* 0x0000001fff1e7819 */ /* 0x000fe40000011425 */
        /* <DEDUP_REMOVED lines=34> */
[----:B--2---:R-:W-:-:S06]  /*83f0*/  @!P1 IMAD.X R5, R0, 0x1, R21, P2 ;  /* 0x0000000100059824 */ /* 0x004fcc00010e0615 */
[----:B------:R-:W2:Y:S01]  /*8400*/  @!P1 LD.E.128 R4, desc[UR38][R4.64] ;  /* 0x0000002604049980 */ /* 0x000ea2000c101d00 */
[----:B---3--:R-:W-:-:S05]  /*8410*/  @!P1 IADD3 R14, P2, R14, R9, RZ ;  /* 0x000000090e0e9210 */ /* 0x008fca0007f5e0ff */
[----:B----4-:R-:W-:-:S04]  /*8420*/  @!P1 IMAD.X R3, R8, 0x1, R21, P2 ;  /* 0x0000000108039824 */ /* 0x010fc800010e0615 */
[----:B------:R-:W-:-:S05]  /*8430*/  @!P1 IMAD.MOV.U32 R15, RZ, RZ, R3 ;  /* 0x000000ffff0f9224 */ /* 0x000fca00078e0003 */
[----:B------:R0:W3:Y:S01]  /*8440*/  @!P1 LD.E.128 R24, desc[UR38][R14.64] ;  /* 0x000000260e189980 */ /* 0x0000e2000c101d00 */
[----:B------:R-:W-:Y:S02]  /*8450*/  CS2R R42, SRZ ;  /* 0x00000000002a7805 */ /* 0x000fe4000001ff00 */
[----:B------:R-:W-:Y:S01]  /*8460*/  CS2R R40, SRZ ;  /* 0x0000000000287805 */ /* 0x000fe2000001ff00 */
[----:B------:R-:W1:Y:S04]  /*8470*/  SHFL.IDX PT, R8, R29, 0x1, 0x1c1f ;  /* 0x003c1f001d087f89 */ /* 0x000e6800000e0000 */
[----:B0-----:R-:W0:Y:S01]  /*8480*/  SHFL.IDX PT, R14, R28, 0x1, 0x1c1f ;  /* 0x003c1f001c0e7f89 */ /* 0x001e2200000e0000 */
[----:B--2---:R-:W-:Y:S02]  /*8490*/  @!P1 IMAD.MOV.U32 R42, RZ, RZ, R4 ;  /* 0x000000ffff2a9224 */ /* 0x004fe400078e0004 */
[----:B------:R-:W-:Y:S01]  /*84a0*/  @!P1 IMAD.MOV.U32 R43, RZ, RZ, R5 ;  /* 0x000000ffff2b9224 */ /* 0x000fe200078e0005 */
[----:B------:R-:W-:Y:S01]  /*84b0*/  CS2R R4, SRZ ;  /* 0x0000000000047805 */ /* 0x000fe2000001ff00 */
[----:B------:R-:W-:-:S02]  /*84c0*/  IMAD.MOV.U32 R0, RZ, RZ, R42 ;  /* 0x000000ffff007224 */ /* 0x000fc400078e002a */
[----:B------:R-:W-:Y:S02]  /*84d0*/  @!P1 IMAD.MOV.U32 R41, RZ, RZ, R7 ;  /* 0x000000ffff299224 */ /* 0x000fe400078e0007 */
[----:B------:R-:W-:Y:S01]  /*84e0*/  IMAD.MOV.U32 R3, RZ, RZ, R43 ;  /* 0x000000ffff037224 */ /* 0x000fe200078e002b */
[----:B------:R-:W-:Y:S01]  /*84f0*/  PRMT R46, R46, 0x5410, R0 ;  /* 0x000054102e2e7816 */ /* 0x000fe20000000000 */
[----:B------:R-:W-:Y:S01]  /*8500*/  @!P1 IMAD.MOV.U32 R40, RZ, RZ, R6 ;  /* 0x000000ffff289224 */ /* 0x000fe200078e0006 */
[----:B------:R-:W2:Y:S01]  /*8510*/  SHFL.IDX PT, R0, R20, 0x1, 0x1c1f ;  /* 0x003c1f0014007f89 */ /* 0x000ea200000e0000 */
[----:B------:R-:W-:Y:S01]  /*8520*/  CS2R R6, SRZ ;  /* 0x0000000000067805 */ /* 0x000fe2000001ff00 */
[----:B------:R-:W-:Y:S01]  /*8530*/  IMAD.MOV.U32 R11, RZ, RZ, R41 ;  /* 0x000000ffff0b7224 */ /* 0x000fe200078e0029 */
[----:B------:R-:W-:Y:S01]  /*8540*/  PRMT R47, R3, 0x7610, R47 ;  /* 0x00007610032f7816 */ /* 0x000fe2000000002f */
[----:B---3--:R-:W-:Y:S01]  /*8550*/  @!P1 IMAD.MOV.U32 R6, RZ, RZ, R24 ;  /* 0x000000ffff069224 */ /* 0x008fe200078e0018 */
[----:B------:R3:W4:Y:S01]  /*8560*/  SHFL.IDX PT, R3, R10, 0x1, 0x1c1f ;  /* 0x003c1f000a037f89 */ /* 0x00072200000e0000 */
[----:B------:R-:W-:Y:S01]  /*8570*/  @!P1 IMAD.MOV.U32 R7, RZ, RZ, R25 ;  /* 0x000000ffff079224 */ /* 0x000fe200078e0019 */
[----:B------:R-:W-:Y:S01]  /*8580*/  CS2R R24, SRZ ;  /* 0x0000000000187805 */ /* 0x000fe2000001ff00 */
[----:B------:R-:W-:-:S02]  /*8590*/  @!P1 IMAD.MOV.U32 R4, RZ, RZ, R26 ;  /* 0x000000ffff049224 */ /* 0x000fc400078e001a */
[----:B------:R-:W-:Y:S02]  /*85a0*/  @!P1 IMAD.MOV.U32 R5, RZ, RZ, R27 ;  /* 0x000000ffff059224 */ /* 0x000fe400078e001b */
[----:B------:R-:W-:Y:S01]  /*85b0*/  IMAD.MOV.U32 R9, RZ, RZ, R40 ;  /* 0x000000ffff097224 */ /* 0x000fe200078e0028 */
[----:B---3--:R-:W-:Y:S01]  /*85c0*/  PRMT R10, R11, 0x7610, R10 ;  /* 0x000076100b0a7816 */ /* 0x008fe2000000000a */
[----:B------:R-:W-:Y:S02]  /*85d0*/  IMAD.MOV.U32 R11, RZ, RZ, R6 ;  /* 0x000000ffff0b7224 */ /* 0x000fe400078e0006 */
[----:B------:R-:W-:Y:S02]  /*85e0*/  IMAD.MOV.U32 R12, RZ, RZ, R7 ;  /* 0x000000ffff0c7224 */ /* 0x000fe400078e0007 */
[----:B------:R-:W-:Y:S01]  /*85f0*/  IMAD.MOV.U32 R13, RZ, RZ, R4 ;  /* 0x000000ffff0d7224 */ /* 0x000fe200078e0004 */
[----:B------:R-:W-:Y:S01]  /*8600*/  PRMT R9, R9, 0x5410, R11 ;  /* 0x0000541009097816 */ /* 0x000fe2000000000b */
[----:B------:R-:W-:Y:S01]  /*8610*/  IMAD.MOV.U32 R15, RZ, RZ, R5 ;  /* 0x000000ffff0f7224 */ /* 0x000fe200078e0005 */
[----:B------:R-:W-:-:S02]  /*8620*/  PRMT R21, R12, 0x7610, R21 ;  /* 0x000076100c157816 */ /* 0x000fc40000000015 */
[----:B------:R-:W-:Y:S02]  /*8630*/  PRMT R10, R10, 0x5410, R13 ;  /* 0x000054100a0a7816 */ /* 0x000fe4000000000d */
[----:B012---:R-:W-:-:S07]  /*8640*/  PRMT R46, R15, 0x7610, R46 ;  /* 0x000076100f2e7816 */ /* 0x007fce000000002e */
.L_x_12316:
[----:B------:R-:W-:Y:S01]  /*8650*/  VIADD R34, R34, 0x40 ;  /* 0x0000004022227836 */ /* 0x000fe20000000000 */
[----:B------:R-:W-:Y:S01]  /*8660*/  LEA.HI R11, R234, R234, RZ, 0x1 ;  /* 0x000000eaea0b7211 */ /* 0x000fe200078f08ff */
[----:B------:R-:W-:Y:S01]  /*8670*/  BSSY B1, `(.L_x_12007) ;  /* 0x0000015000017945 */ /* 0x000fe20003800000 */
[----:B------:R-:W-:Y:S02]  /*8680*/  CS2R R26, SRZ ;  /* 0x00000000001a7805 */ /* 0x000fe4000001ff00 */
[----:B------:R-:W-:Y:S02]  /*8690*/  CS2R R32, SRZ ;  /* 0x0000000000207805 */ /* 0x000fe4000001ff00 */
[----:B------:R-:W-:Y:S02]  /*86a0*/  ISETP.GE.AND P1, PT, R34, R31, PT ;  /* 0x0000001f2200720c */ /* 0x000fe40003f26270 */
[----:B------:R-:W-:Y:S02]  /*86b0*/  CS2R R34, SRZ ;  /* 0x0000000000227805 */ /* 0x000fe4000001ff00 */
[----:B------:R-:W-:-:S05]  /*86c0*/  LOP3.LUT R11, R11, 0xfffffffe, RZ, 0xc0, !PT ;  /* 0xfffffffe0b0b7812 */ /* 0x000fca00078ec0ff */
[----:B------:R-:W-:-:S05]  /*86d0*/  IMAD.IADD R11, R234, 0x1, -R11 ;  /* 0x00000001ea0b7824 */ /* 0x000fca00078e0a0b */
        /* <DEDUP_REMOVED lines=8> */
[-C--:B----4-:R-:W-:Y:S02]  /*8760*/  IADD3 R32, P1, R3, R15.reuse, RZ ;  /* 0x0000000f03207210 */ /* 0x090fe40007f3e0ff */
[----:B------:R-:W-:-:S03]  /*8770*/  IADD3 R14, P2, R14, R15, RZ ;  /* 0x0000000f0e0e7210 */ /* 0x000fc60007f5e0ff */
[--C-:B------:R-:W-:Y:S02]  /*8780*/  IMAD.X R33, R0, 0x1, R13.reuse, P1 ;  /* 0x0000000100217824 */ /* 0x100fe400008e060d */
[----:B------:R-:W-:-:S04]  /*8790*/  IMAD.X R15, R8, 0x1, R13, P2 ;  /* 0x00000001080f7824 */ /* 0x000fc800010e060d */
[----:B------:R-:W5:Y:S04]  /*87a0*/  LD.E.128 R32, desc[UR38][R32.64] ;  /* 0x0000002620207980 */ /* 0x000f68000c101d00 */
[----:B------:R0:W5:Y:S02]  /*87b0*/  LD.E.128 R24, desc[UR38][R14.64] ;  /* 0x000000260e187980 */ /* 0x000164000c101d00 */
.L_x_12008:
[----:B------:R-:W-:Y:S05]  /*87c0*/  BSYNC B1 ;  /* 0x0000000000017941 */ /* 0x000fea0003800000 */
.L_x_12007:
[----:B------:R-:W1:Y:S01]  /*87d0*/  SYNCS.PHASECHK.TRANS64.TRYWAIT P1, [R16+URZ+0x22800], R11 ;  /* 0x0228000b100075a7 */ /* 0x000e62000802017f */
[----:B-----5:R-:W-:Y:S01]  /*87e0*/  IMAD.MOV.U32 R0, RZ, RZ, R24 ;  /* 0x000000ffff007224 */ /* 0x020fe200078e0018 */
[----:B------:R-:W-:Y:S01]  /*87f0*/  VIADDMNMX R31, R31, -R206, 0x80, PT ;  /* 0x000000801f1f7446 */ /* 0x000fe200038009ce */
[----:B----4-:R-:W-:Y:S01]  /*8800*/  IMAD.MOV.U32 R3, RZ, RZ, R25 ;  /* 0x000000ffff037224 */ /* 0x010fe200078e0019 */
[----:B------:R-:W-:Y:S01]  /*8810*/  BSSY B1, `(.L_x_12009) ;  /* 0x0000010000017945 */ /* 0x000fe20003800000 */
[----:B------:R-:W-:Y:S01]  /*8820*/  IMAD.MOV.U32 R8, RZ, RZ, R32 ;  /* 0x000000ffff087224 */ /* 0x000fe200078e0020 */
[----:B------:R-:W-:Y:S01]  /*8830*/  PRMT R52, R52, 0x5410, R0 ;  /* 0x0000541034347816 */ /* 0x000fe20000000000 */
[----:B------:R-:W-:Y:S01]  /*8840*/  IMAD.MOV.U32 R0, RZ, RZ, R26 ;  /* 0x000000ffff007224 */ /* 0x000fe200078e001a */
[----:B------:R-:W-:Y:S01]  /*8850*/  PRMT R53, R53, 0x5410, R3 ;  /* 0x0000541035357816 */ /* 0x000fe20000000003 */
[----:B------:R-:W-:Y:S01]  /*8860*/  IMAD.MOV.U32 R3, RZ, RZ, R27 ;  /* 0x000000ffff037224 */ /* 0x000fe200078e001b */
[-C--:B------:R-:W-:Y:S01]  /*8870*/  ISETP.GE.OR P2, PT, R18, R31.reuse, P0 ;  /* 0x0000001f1200720c */ /* 0x080fe20000746670 */
        /* <DEDUP_REMOVED lines=8> */
[----:B-1----:R-:W-:Y:S06]  /*8900*/  @!P1 BRA `(.L_x_12010) ;  /* 0x0000019800689947 */ /* 0x002fec0003800000 */
.L_x_12317:
[----:B------:R-:W-:Y:S05]  /*8910*/  BSYNC B1 ;  /* 0x0000000000017941 */ /* 0x000fea0003800000 */
.L_x_12009:
[----:B------:R-:W-:Y:S04]  /*8920*/  BSSY B1, `(.L_x_12011) ;  /* 0x000006a000017945 */ /* 0x000fe80003800000 */
[----:B------:R-:W-:Y:S05]  /*8930*/  @P2 BRA `(.L_x_12012) ;  /* 0x0000000400a02947 */ /* 0x000fea0003800000 */
[----:B------:R-:W-:Y:S01]  /*8940*/  IMAD.SHL.U32 R0, R236, 0x40, RZ ;  /* 0x00000040ec007824 */ /* 0x000fe200078e00ff */
[----:B------:R-:W-:Y:S01]  /*8950*/  SHF.R.U64 R20, R42, 0x10, R43 ;  /* 0x000000102a147819 */ /* 0x000fe2000000122b */
[----:B------:R-:W-:Y:S01]  /*8960*/  IMAD.IADD R3, R37, 0x1, R38 ;  /* 0x0000000125037824 */ /* 0x000fe200078e0226 */
[----:B------:R-:W-:Y:S02]  /*8970*/  SHF.R.U64 R42, R6, 0x10, R7 ;  /* 0x00000010062a7819 */ /* 0x000fe40000001207 */
[----:B------:R-:W-:Y:S02]  /*8980*/  LOP3.LUT R8, R0, 0x1c0, RZ, 0xc0, !PT ;  /* 0x000001c000087812 */ /* 0x000fe400078ec0ff */
[----:B------:R-:W-:Y:S02]  /*8990*/  SHF.R.U64 R40, R40, 0x10, R41 ;  /* 0x0000001028287819 */ /* 0x000fe40000001229 */
[----:B------:R-:W-:Y:S02]  /*89a0*/  LOP3.LUT R0, R8, 0x38, R37, 0xf8, !PT ;  /* 0x0000003808007812 */ /* 0x000fe400078ef825 */
[----:B-1----:R-:W-:-:S02]  /*89b0*/  SHF.R.U32.HI R11, RZ, 0x3, R8 ;  /* 0x00000003ff0b7819 */ /* 0x002fc40000011608 */
[----:B------:R-:W-:Y:S02]  /*89c0*/  LOP3.LUT R8, R8, 0x38, R3, 0xf8, !PT ;  /* 0x0000003808087812 */ /* 0x000fe400078ef803 */
[-C--:B------:R-:W-:Y:S02]  /*89d0*/  LOP3.LUT R0, R0, R11.reuse, RZ, 0x3c, !PT ;  /* 0x0000000b00007212 */ /* 0x080fe400078e3cff */
[----:B------:R-:W-:Y:S02]  /*89e0*/  LOP3.LUT R8, R8, R11, RZ, 0x3c, !PT ;  /* 0x0000000b08087212 */ /* 0x000fe400078e3cff */
[----:B------:R-:W-:Y:S01]  /*89f0*/  SHF.R.U32.HI R41, RZ, 0x10, R41 ;  /* 0x00000010ff297819 */ /* 0x000fe20000011629 */
[----:B------:R-:W-:Y:S01]  /*8a00*/  IMAD R3, R219, 0x200, R0 ;  /* 0x00000200db037824 */ /* 0x000fe200078e0200 */
[----:B------:R-:W-:Y:S02]  /*8a10*/  SHF.R.U64 R44, R4, 0x10, R5 ;  /* 0x00000010042c7819 */ /* 0x000fe40000001205 */
[----:B------:R-:W-:Y:S01]  /*8a20*/  SHF.R.U32.HI R39, RZ, 0x10, R43 ;  /* 0x00000010ff277819 */ /* 0x000fe2000001162b */
[----:B------:R-:W-:Y:S01]  /*8a30*/  IMAD R50, R3, 0x2, R16 ;  /* 0x0000000203327824 */ /* 0x000fe200078e0210 */
[----:B------:R-:W-:Y:S01]  /*8a40*/  PRMT R42, R9, 0x5432, R42 ;  /* 0x00005432092a7816 */ /* 0x000fe2000000002a */
[----:B------:R-:W-:Y:S01]  /*8a50*/  IMAD R3, R219, 0x200, R8 ;  /* 0x00000200db037824 */ /* 0x000fe200078e0208 */
[----:B------:R-:W-:-:S02]  /*8a60*/  SHF.R.U32.HI R43, RZ, 0x10, R7 ;  /* 0x00000010ff2b7819 */ /* 0x000fc40000011607 */
[----:B0-----:R-:W0:Y:S01]  /*8a70*/  LDS.128 R12, [R50+0x18400] ;  /* 0x01840000320c7984 */ /* 0x001e220000000c00 */
[----:B------:R-:W-:Y:S01]  /*8a80*/  IMAD R51, R3, 0x2, R16 ;  /* 0x0000000203337824 */ /* 0x000fe200078e0210 */
[----:B------:R-:W-:Y:S02]  /*8a90*/  PRMT R20, R46, 0x5432, R20 ;  /* 0x000054322e147816 */ /* 0x000fe40000000014 */
[----:B------:R-:W-:Y:S02]  /*8aa0*/  PRMT R40, R9, 0x5410, R40 ;  /* 0x0000541009287816 */ /* 0x000fe40000000028 */
[----:B------:R-:W1:Y:S01]  /*8ab0*/  LDS.128 R28, [R51+0x18400] ;  /* 0x01840000331c7984 */ /* 0x000e620000000c00 */
[C---:B------:R-:W-:Y:S02]  /*8ac0*/  PRMT R41, R10.reuse, 0x5410, R41 ;  /* 0x000054100a297816 */ /* 0x040fe40000000029 */
[----:B------:R-:W-:Y:S02]  /*8ad0*/  PRMT R44, R10, 0x5432, R44 ;  /* 0x000054320a2c7816 */ /* 0x000fe4000000002c */
[----:B------:R-:W-:Y:S01]  /*8ae0*/  PRMT R43, R21, 0x5410, R43 ;  /* 0x00005410152b7816 */ /* 0x000fe2000000002b */
[----:B------:R-:W-:Y:S01]  /*8af0*/  IMAD.U32 R21, R20, 0x10000, RZ ;  /* 0x0001000014157824 */ /* 0x000fe200078e00ff */
[----:B------:R-:W-:-:S02]  /*8b00*/  PRMT R39, R47, 0x5410, R39 ;  /* 0x000054102f277816 */ /* 0x000fc40000000027 */
[----:B------:R-:W-:Y:S02]  /*8b10*/  SHF.R.U32.HI R45, RZ, 0x10, R5 ;  /* 0x00000010ff2d7819 */ /* 0x000fe40000011605 */
        /* <DEDUP_REMOVED lines=14> */
[----:B------:R-:W-:Y:S01]  /*8c00*/  FMUL.FTZ R49, R8, R21 ;  /* 0x0000001508317220 */ /* 0x000fe20000410000 */
[----:B------:R-:W-:-:S02]  /*8c10*/  IMAD.U32 R7, R15, 0x10000, RZ ;  /* 0x000100000f077824 */ /* 0x000fc400078e00ff */
[----:B------:R-:W-:Y:S01]  /*8c20*/  FMUL.FTZ R47, R8, R29 ;  /* 0x0000001d082f7220 */ /* 0x000fe20000410000 */
[----:B------:R-:W-:Y:S01]  /*8c30*/  LOP3.LUT R14, R15, 0xffff0000, RZ, 0xc0, !PT ;  /* 0xffff00000f0e7812 */ /* 0x000fe200078ec0ff */
[C---:B------:R-:W-:Y:S01]  /*8c40*/  IMAD.U32 R11, R30.reuse, 0x10000, RZ ;  /* 0x000100001e0b7824 */ /* 0x040fe200078e00ff */
[----:B------:R-:W-:Y:S01]  /*8c50*/  LOP3.LUT R13, R30, 0xffff0000, RZ, 0xc0, !PT ;  /* 0xffff00001e0d7812 */ /* 0x000fe200078ec0ff */
[C---:B------:R-:W-:Y:S01]  /*8c60*/  IMAD.U32 R15, R31.reuse, 0x10000, RZ ;  /* 0x000100001f0f7824 */ /* 0x040fe200078e00ff */
[----:B------:R-:W-:Y:S01]  /*8c70*/  LOP3.LUT R30, R31, 0xffff0000, RZ, 0xc0, !PT ;  /* 0xffff00001f1e7812 */ /* 0x000fe200078ec0ff */
[C---:B------:R-:W-:Y:S01]  /*8c80*/  FFMA.FTZ R47, R0.reuse, R21, -R47 ;  /* 0x00000015002f7223 */ /* 0x040fe2000001082f */
[----:B------:R-:W-:Y:S02]  /*8c90*/  IMAD.U32 R31, R43, 0x10000, RZ ;  /* 0x000100002b1f7824 */ /* 0x000fe400078e00ff */
[----:B------:R-:W-:Y:S01]  /*8ca0*/  FMUL.FTZ R8, R9, R42 ;  /* 0x0000002a09087220 */ /* 0x000fe20000410000 */
[----:B------:R-:W-:Y:S01]  /*8cb0*/  FFMA.FTZ R49, R0, R29, R49 ;  /* 0x0000001d00317223 */ /* 0x000fe20000010031 */
[----:B------:R-:W-:-:S02]  /*8cc0*/  IMAD.U32 R21, R39, 0x10000, RZ ;  /* 0x0001000027157824 */ /* 0x000fc400078e00ff */
[-C--:B------:R-:W-:Y:S01]  /*8cd0*/  FMUL.FTZ R0, R9, R20.reuse ;  /* 0x0000001409007220 */ /* 0x080fe20000410000 */
[C---:B------:R-:W-:Y:S01]  /*8ce0*/  FMUL.FTZ R9, R10.reuse, R31 ;  /* 0x0000001f0a097220 */ /* 0x040fe20000410000 */
[----:B------:R-:W-:Y:S01]  /*8cf0*/  FFMA.FTZ R20, R3, R20, -R8 ;  /* 0x0000001403147223 */ /* 0x000fe20000010808 */
[----:B------:R-:W-:Y:S01]  /*8d00*/  LOP3.LUT R43, R43, 0xffff0000, RZ, 0xc0, !PT ;  /* 0xffff00002b2b7812 */ /* 0x000fe200078ec0ff */
[----:B------:R-:W-:Y:S01]  /*8d10*/  FMUL.FTZ R10, R10, R21 ;  /* 0x000000150a0a7220 */ /* 0x000fe20000410000 */
[----:B------:R-:W-:Y:S01]  /*8d20*/  FFMA.FTZ R42, R3, R42, R0 ;  /* 0x0000002a032a7223 */ /* 0x000fe20000010000 */
[----:B------:R-:W-:Y:S01]  /*8d30*/  IMAD.U32 R8, R44, 0x10000, RZ ;  /* 0x000100002c087824 */ /* 0x000fe200078e00ff */
[----:B------:R-:W-:Y:S01]  /*8d40*/  LOP3.LUT R39, R39, 0xffff0000, RZ, 0xc0, !PT ;  /* 0xffff000027277812 */ /* 0x000fe200078ec0ff */
[----:B------:R-:W-:Y:S02]  /*8d50*/  IMAD.U32 R0, R40, 0x10000, RZ ;  /* 0x0001000028007824 */ /* 0x000fe400078e00ff */
[C---:B------:R-:W-:Y:S01]  /*8d60*/  FFMA.FTZ R31, R4.reuse, R31, R10 ;  /* 0x0000001f041f7223 */ /* 0x040fe2000001000a */
[----:B------:R-:W-:Y:S01]  /*8d70*/  FFMA.FTZ R9, R4, R21, -R9 ;  /* 0x0000001504097223 */ /* 0x000fe20000010809 */
[----:B------:R-:W-:Y:S01]  /*8d80*/  FMUL.FTZ R3, R28, R43 ;  /* 0x0000002b1c037220 */ /* 0x000fe20000410000 */
[----:B------:R-:W-:-:S02]  /*8d90*/  IMAD.U32 R10, R45, 0x10000, RZ ;  /* 0x000100002d0a7824 */ /* 0x000fc400078e00ff */
[----:B------:R-:W-:Y:S01]  /*8da0*/  FMUL.FTZ R46, R11, R8 ;  /* 0x000000080b2e7220 */ /* 0x000fe20000410000 */
[----:B------:R-:W-:Y:S01]  /*8db0*/  LOP3.LUT R44, R44, 0xffff0000, RZ, 0xc0, !PT ;  /* 0xffff00002c2c7812 */ /* 0x000fe200078ec0ff */
[----:B------:R-:W-:Y:S02]  /*8dc0*/  IMAD.U32 R4, R41, 0x10000, RZ ;  /* 0x0001000029047824 */ /* 0x000fe400078e00ff */
[-C--:B------:R-:W-:Y:S01]  /*8dd0*/  FMUL.FTZ R11, R11, R0.reuse ;  /* 0x000000000b0b7220 */ /* 0x080fe20000410000 */
[----:B------:R-:W-:Y:S01]  /*8de0*/  LOP3.LUT R40, R40, 0xffff0000, RZ, 0xc0, !PT ;  /* 0xffff000028287812 */ /* 0x000fe200078ec0ff */
[-C--:B------:R-:W-:Y:S01]  /*8df0*/  FMUL.FTZ R21, R28, R39.reuse ;  /* 0x000000271c157220 */ /* 0x080fe20000410000 */
[----:B------:R-:W-:Y:S01]  /*8e00*/  LOP3.LUT R45, R45, 0xffff0000, RZ, 0xc0, !PT ;  /* 0xffff00002d2d7812 */ /* 0x000fe200078ec0ff */
[----:B------:R-:W-:Y:S01]  /*8e10*/  FFMA.FTZ R28, R12, R39, -R3 ;  /* 0x000000270c1c7223 */ /* 0x000fe20000010803 */
[----:B------:R-:W-:Y:S01]  /*8e20*/  LOP3.LUT R41, R41, 0xffff0000, RZ, 0xc0, !PT ;  /* 0xffff000029297812 */ /* 0x000fe200078ec0ff */
[----:B------:R-:W-:Y:S01]  /*8e30*/  FFMA.FTZ R46, R5, R0, -R46 ;  /* 0x00000000052e7223 */ /* 0x000fe2000001082e */
[----:B------:R-:W-:Y:S01]  /*8e40*/  FMUL.FTZ R48, R15, R10 ;  /* 0x0000000a0f307220 */ /* 0x000fe20000410000 */
[----:B------:R-:W-:Y:S01]  /*8e50*/  FFMA.FTZ R11, R5, R8, R11 ;  /* 0x00000008050b7223 */ /* 0x000fe2000001000b */
[----:B------:R-:W-:Y:S01]  /*8e60*/  FMUL.FTZ R0, R15, R4 ;  /* 0x000000040f007220 */ /* 0x000fe20000410000 */
[C---:B------:R-:W-:Y:S01]  /*8e70*/  FMUL.FTZ R3, R13.reuse, R44 ;  /* 0x0000002c0d037220 */ /* 0x040fe20000410000 */
[----:B------:R-:W-:Y:S01]  /*8e80*/  FMUL.FTZ R13, R13, R40 ;  /* 0x000000280d0d7220 */ /* 0x000fe20000410000 */
[C---:B------:R-:W-:Y:S01]  /*8e90*/  FMUL.FTZ R5, R30.reuse, R45 ;  /* 0x0000002d1e057220 */ /* 0x040fe20000410000 */
[-C--:B------:R-:W-:Y:S01]  /*8ea0*/  FMUL.FTZ R30, R30, R41.reuse ;  /* 0x000000291e1e7220 */ /* 0x080fe20000410000 */
[C---:B------:R-:W-:Y:S01]  /*8eb0*/  FFMA.FTZ R48, R7.reuse, R4, -R48 ;  /* 0x0000000407307223 */ /* 0x040fe20000010830 */
[----:B------:R-:W-:Y:S01]  /*8ec0*/  FFMA.FTZ R0, R7, R10, R0 ;  /* 0x0000000a07007223 */ /* 0x000fe20000010000 */
        /* <DEDUP_REMOVED lines=15> */
.L_x_12012:
[----:B------:R-:W-:Y:S05]  /*8fc0*/  BSYNC B1 ;  /* 0x0000000000017941 */ /* 0x000fea0003800000 */
.L_x_12011:
[----:B------:R-:W-:Y:S01]  /*8fd0*/  PRMT R12, R57, 0x5410, R56 ;  /* 0x00005410390c7816 */ /* 0x000fe20000000038 */
[----:B------:R-:W-:Y:S06]  /*8fe0*/  @P0 BRA `(.L_x_12003) ;  /* 0x00000004008c0947 */ /* 0x000fec0003800000 */
[----:B------:R-:W3:Y:S01]  /*8ff0*/  LDL R40, [R1+0x8] ;  /* 0x0000080001287983 */ /* 0x000ee20000100800 */
[----:B------:R-:W-:Y:S01]  /*9000*/  IMAD.IADD R0, R37, 0x1, R38 ;  /* 0x0000000125007824 */ /* 0x000fe200078e0226 */
[----:B------:R-:W-:-:S04]  /*9010*/  SHF.R.U32.HI R3, RZ, 0x3, R217 ;  /* 0x00000003ff037819 */ /* 0x000fc800000116d9 */
[----:B------:R-:W-:-:S04]  /*9020*/  LOP3.LUT R0, R217, 0x38, R0, 0xf8, !PT ;  /* 0x00000038d9007812 */ /* 0x000fc800078ef800 */
[----:B------:R-:W-:-:S05]  /*9030*/  LOP3.LUT R3, R0, R3, RZ, 0x3c, !PT ;  /* 0x0000000300037212 */ /* 0x000fca00078e3cff */
[----:B------:R-:W-:-:S04]  /*9040*/  IMAD.IADD R3, R220, 0x1, R3 ;  /* 0x00000001dc037824 */ /* 0x000fc800078e0203 */
[----:B------:R-:W-:-:S05]  /*9050*/  IMAD R3, R3, 0x2, R16 ;  /* 0x0000000203037824 */ /* 0x000fca00078e0210 */
[----:B-12---:R-:W0:Y:S01]  /*9060*/  LDS.128 R8, [R3+0x18400] ;  /* 0x0184000003087984 */ /* 0x006e220000000c00 */
[----:B------:R-:W-:Y:S02]  /*9070*/  SHF.R.U64 R30, R24, 0x10, R25 ;  /* 0x00000010181e7819 */ /* 0x000fe40000001219 */
[----:B------:R-:W-:Y:S02]  /*9080*/  SHF.R.U64 R0, R32, 0x10, R33 ;  /* 0x0000001020007819 */ /* 0x000fe40000001221 */
[----:B------:R-:W-:Y:S02]  /*9090*/  SHF.R.U32.HI R32, RZ, 0x10, R25 ;  /* 0x00000010ff207819 */ /* 0x000fe40000011619 */
[----:B------:R-:W-:Y:S02]  /*90a0*/  PRMT R30, R52, 0x5432, R30 ;  /* 0x00005432341e7816 */ /* 0x000fe4000000001e */
[----:B------:R-:W-:Y:S02]  /*90b0*/  PRMT R25, R55, 0x5432, R0 ;  /* 0x0000543237197816 */ /* 0x000fe40000000000 */
[----:B------:R-:W-:Y:S01]  /*90c0*/  SHF.R.U32.HI R33, RZ, 0x10, R33 ;  /* 0x00000010ff217819 */ /* 0x000fe20000011621 */
[----:B------:R-:W-:Y:S01]  /*90d0*/  IMAD.U32 R31, R30, 0x10000, RZ ;  /* 0x000100001e1f7824 */ /* 0x000fe200078e00ff */
[----:B------:R-:W-:-:S02]  /*90e0*/  SHF.R.U64 R28, R34, 0x10, R35 ;  /* 0x00000010221c7819 */ /* 0x000fc40000001223 */
[----:B------:R-:W-:Y:S02]  /*90f0*/  SHF.R.U32.HI R29, RZ, 0x10, R35 ;  /* 0x00000010ff1d7819 */ /* 0x000fe40000011623 */
[----:B------:R-:W-:Y:S02]  /*9100*/  PRMT R32, R53, 0x5432, R32 ;  /* 0x0000543235207816 */ /* 0x000fe40000000020 */
[--C-:B------:R-:W-:Y:S02]  /*9110*/  SHF.R.U32.HI R35, RZ, 0x10, R27.reuse ;  /* 0x00000010ff237819 */ /* 0x100fe4000001161b */
[----:B------:R-:W-:Y:S01]  /*9120*/  SHF.R.U64 R34, R26, 0x10, R27 ;  /* 0x000000101a227819 */ /* 0x000fe2000000121b */
[----:B------:R-:W-:Y:S01]  /*9130*/  IMAD.U32 R26, R25, 0x10000, RZ ;  /* 0x00010000191a7824 */ /* 0x000fe200078e00ff */
[----:B------:R-:W-:Y:S01]  /*9140*/  PRMT R27, R53, 0x5410, R33 ;  /* 0x00005410351b7816 */ /* 0x000fe20000000021 */
[----:B------:R-:W-:Y:S01]  /*9150*/  IMAD.U32 R33, R32, 0x10000, RZ ;  /* 0x0001000020217824 */ /* 0x000fe200078e00ff */
[----:B------:R-:W-:-:S02]  /*9160*/  PRMT R35, R52, 0x5410, R35 ;  /* 0x0000541034237816 */ /* 0x000fc40000000023 */
[C---:B------:R-:W-:Y:S02]  /*9170*/  PRMT R28, R12.reuse, 0x5432, R28 ;  /* 0x000054320c1c7816 */ /* 0x040fe4000000001c */
[----:B------:R-:W-:Y:S01]  /*9180*/  PRMT R29, R12, 0x5410, R29 ;  /* 0x000054100c1d7816 */ /* 0x000fe2000000001d */
[----:B0-----:R-:W-:Y:S02]  /*9190*/  IMAD.U32 R15, R8, 0x10000, RZ ;  /* 0x00010000080f7824 */ /* 0x001fe400078e00ff */
[----:B------:R-:W-:Y:S02]  /*91a0*/  IMAD.U32 R20, R9, 0x10000, RZ ;  /* 0x0001000009147824 */ /* 0x000fe400078e00ff */
[C---:B------:R-:W-:Y:S01]  /*91b0*/  FMUL.FTZ R37, R15.reuse, R31 ;  /* 0x0000001f0f257220 */ /* 0x040fe20000410000 */
[----:B------:R-:W-:Y:S01]  /*91c0*/  FMUL.FTZ R39, R15, R26 ;  /* 0x0000001a0f277220 */ /* 0x000fe20000410000 */
[----:B------:R-:W-:Y:S02]  /*91d0*/  IMAD.U32 R15, R27, 0x10000, RZ ;  /* 0x000100001b0f7824 */ /* 0x000fe400078e00ff */
[----:B------:R-:W-:Y:S01]  /*91e0*/  FMUL.FTZ R41, R20, R33 ;  /* 0x0000002114297220 */ /* 0x000fe20000410000 */
[----:B------:R-:W-:Y:S01]  /*91f0*/  IMAD.U32 R24, R11, 0x10000, RZ ;  /* 0x000100000b187824 */ /* 0x000fe200078e00ff */
[----:B------:R-:W-:Y:S01]  /*9200*/  LOP3.LUT R8, R8, 0xffff0000, RZ, 0xc0, !PT ;  /* 0xffff000008087812 */ /* 0x000fe200078ec0ff */
[----:B------:R-:W-:Y:S01]  /*9210*/  FMUL.FTZ R43, R20, R15 ;  /* 0x0000000f142b7220 */ /* 0x000fe20000410000 */
[----:B------:R-:W-:-:S02]  /*9220*/  LOP3.LUT R25, R25, 0xffff0000, RZ, 0xc0, !PT ;  /* 0xffff000019197812 */ /* 0x000fc400078ec0ff */
[----:B------:R-:W-:Y:S02]  /*9230*/  PRMT R34, R54, 0x5432, R34 ;  /* 0x0000543236227816 */ /* 0x000fe40000000022 */
[----:B------:R-:W-:Y:S02]  /*9240*/  LOP3.LUT R9, R9, 0xffff0000, RZ, 0xc0, !PT ;  /* 0xffff000009097812 */ /* 0x000fe400078ec0ff */
[----:B------:R-:W-:Y:S01]  /*9250*/  LOP3.LUT R32, R32, 0xffff0000, RZ, 0xc0, !PT ;  /* 0xffff000020207812 */ /* 0x000fe200078ec0ff */
[----:B------:R-:W-:-:S04]  /*9260*/  IMAD.U32 R21, R10, 0x10000, RZ ;  /* 0x000100000a157824 */ /* 0x000fc800078e00ff */
[----:B------:R-:W-:Y:S01]  /*9270*/  FMUL.FTZ R20, R9, R32 ;  /* 0x0000002009147220 */ /* 0x000fe20000410000 */
[----:B------:R-:W-:Y:S02]  /*9280*/  LOP3.LUT R10, R10, 0xffff0000, RZ, 0xc0, !PT ;  /* 0xffff00000a0a7812 */ /* 0x000fe400078ec0ff */
[----:B------:R-:W-:Y:S01]  /*9290*/  LOP3.LUT R11, R11, 0xffff0000, RZ, 0xc0, !PT ;  /* 0xffff00000b0b7812 */ /* 0x000fe200078ec0ff */
[----:B---3--:R-:W0:Y:S02]  /*92a0*/  LDS.128 R4, [R40+0x18400] ;  /* 0x0184000028047984 */ /* 0x008e240000000c00 */
[----:B0-----:R-:W-:Y:S02]  /*92b0*/  IMAD.U32 R0, R4, 0x10000, RZ ;  /* 0x0001000004007824 */ /* 0x001fe400078e00ff */
[----:B------:R-:W-:Y:S02]  /*92c0*/  IMAD.U32 R12, R5, 0x10000, RZ ;  /* 0x00010000050c7824 */ /* 0x000fe400078e00ff */
[----:B------:R-:W-:Y:S01]  /*92d0*/  FFMA.FTZ R26, R0, R26, -R37 ;  /* 0x0000001a001a7223 */ /* 0x000fe20000010825 */
[----:B------:R-:W-:-:S02]  /*92e0*/  IMAD.U32 R37, R35, 0x10000, RZ ;  /* 0x0001000023257824 */ /* 0x000fc400078e00ff */
[----:B------:R-:W-:Y:S01]  /*92f0*/  FFMA.FTZ R39, R0, R31, R39 ;  /* 0x0000001f00277223 */ /* 0x000fe20000010027 */
[----:B------:R-:W-:Y:S01]  /*9300*/  FFMA.FTZ R41, R12, R15, -R41 ;  /* 0x0000000f0c297223 */ /* 0x000fe20000010829 */
[----:B------:R-:W-:Y:S02]  /*9310*/  IMAD.U32 R14, R7, 0x10000, RZ ;  /* 0x00010000070e7824 */ /* 0x000fe400078e00ff */
[----:B------:R-:W-:Y:S01]  /*9320*/  FMUL.FTZ R45, R24, R37 ;  /* 0x00000025182d7220 */ /* 0x000fe20000410000 */
[----:B------:R-:W-:Y:S01]  /*9330*/  IMAD.U32 R31, R29, 0x10000, RZ ;  /* 0x000100001d1f7824 */ /* 0x000fe200078e00ff */
[----:B------:R-:W-:Y:S01]  /*9340*/  LOP3.LUT R15, R30, 0xffff0000, RZ, 0xc0, !PT ;  /* 0xffff00001e0f7812 */ /* 0x000fe200078ec0ff */
[----:B------:R-:W-:Y:S01]  /*9350*/  FFMA.FTZ R43, R12, R33, R43 ;  /* 0x000000210c2b7223 */ /* 0x000fe2000001002b */
[----:B------:R-:W-:Y:S01]  /*9360*/  LOP3.LUT R4, R4, 0xffff0000, RZ, 0xc0, !PT ;  /* 0xffff000004047812 */ /* 0x000fe200078ec0ff */
[-C--:B------:R-:W-:Y:S01]  /*9370*/  FMUL.FTZ R24, R24, R31.reuse ;  /* 0x0000001f18187220 */ /* 0x080fe20000410000 */
[----:B------:R-:W-:Y:S01]  /*9380*/  FFMA.FTZ R45, R14, R31, -R45 ;  /* 0x0000001f0e2d7223 */ /* 0x000fe2000001082d */
[----:B------:R-:W-:Y:S01]  /*9390*/  LOP3.LUT R0, R27, 0xffff0000, RZ, 0xc0, !PT ;  /* 0xffff00001b007812 */ /* 0x000fe200078ec0ff */
[C---:B------:R-:W-:Y:S01]  /*93a0*/  FMUL.FTZ R31, R8.reuse, R15 ;  /* 0x0000000f081f7220 */ /* 0x040fe20000410000 */
[----:B------:R-:W-:Y:S01]  /*93b0*/  FMUL.FTZ R27, R8, R25 ;  /* 0x00000019081b7220 */ /* 0x000fe20000410000 */
[----:B------:R-:W-:Y:S01]  /*93c0*/  IMAD.U32 R12, R34, 0x10000, RZ ;  /* 0x00010000220c7824 */ /* 0x000fe200078e00ff */
[----:B------:R-:W-:Y:S01]  /*93d0*/  LOP3.LUT R5, R5, 0xffff0000, RZ, 0xc0, !PT ;  /* 0xffff000005057812 */ /* 0x000fe200078ec0ff */
[----:B------:R-:W-:Y:S01]  /*93e0*/  FFMA.FTZ R37, R14, R37, R24 ;  /* 0x000000250e257223 */ /* 0x000fe20000010018 */
[C---:B------:R-:W-:Y:S01]  /*93f0*/  FFMA.FTZ R31, R4.reuse, R25, -R31 ;  /* 0x00000019041f7223 */ /* 0x040fe2000001081f */
[----:B------:R-:W-:Y:S01]  /*9400*/  FMUL.FTZ R9, R9, R0 ;  /* 0x0000000009097220 */ /* 0x000fe20000410000 */
[----:B------:R-:W-:Y:S01]  /*9410*/  FFMA.FTZ R14, R4, R15, R27 ;  /* 0x0000000f040e7223 */ /* 0x000fe2000001001b */
[----:B------:R-:W-:-:S02]  /*9420*/  IMAD.U32 R13, R6, 0x10000, RZ ;  /* 0x00010000060d7824 */ /* 0x000fc400078e00ff */
[----:B------:R-:W-:Y:S01]  /*9430*/  FMUL.FTZ R4, R21, R12 ;  /* 0x0000000c15047220 */ /* 0x000fe20000410000 */
[----:B------:R-:W-:Y:S02]  /*9440*/  IMAD.U32 R8, R28, 0x10000, RZ ;  /* 0x000100001c087824 */ /* 0x000fe400078e00ff */
[C---:B------:R-:W-:Y:S01]  /*9450*/  FFMA.FTZ R32, R5.reuse, R32, R9 ;  /* 0x0000002005207223 */ /* 0x040fe20000010009 */
[----:B------:R-:W-:Y:S01]  /*9460*/  FFMA.FTZ R20, R5, R0, -R20 ;  /* 0x0000000005147223 */ /* 0x000fe20000010814 */
[----:B------:R-:W-:Y:S01]  /*9470*/  LOP3.LUT R9, R34, 0xffff0000, RZ, 0xc0, !PT ;  /* 0xffff000022097812 */ /* 0x000fe200078ec0ff */
[-C--:B------:R-:W-:Y:S01]  /*9480*/  FMUL.FTZ R24, R21, R8.reuse ;  /* 0x0000000815187220 */ /* 0x080fe20000410000 */
[----:B------:R-:W-:Y:S01]  /*9490*/  FFMA.FTZ R15, R13, R8, -R4 ;  /* 0x000000080d0f7223 */ /* 0x000fe20000010804 */
[----:B------:R-:W-:Y:S02]  /*94a0*/  LOP3.LUT R5, R28, 0xffff0000, RZ, 0xc0, !PT ;  /* 0xffff00001c057812 */ /* 0x000fe400078ec0ff */
[----:B------:R-:W-:-:S02]  /*94b0*/  LOP3.LUT R4, R35, 0xffff0000, RZ, 0xc0, !PT ;  /* 0xffff000023047812 */ /* 0x000fc400078ec0ff */
[----:B------:R-:W-:Y:S01]  /*94c0*/  LOP3.LUT R0, R29, 0xffff0000, RZ, 0xc0, !PT ;  /* 0xffff00001d007812 */ /* 0x000fe200078ec0ff */
[----:B------:R-:W-:Y:S01]  /*94d0*/  FFMA.FTZ R24, R13, R12, R24 ;  /* 0x0000000c0d187223 */ /* 0x000fe20000010018 */
[----:B------:R-:W-:Y:S01]  /*94e0*/  LOP3.LUT R6, R6, 0xffff0000, RZ, 0xc0, !PT ;  /* 0xffff000006067812 */ /* 0x000fe200078ec0ff */
[C---:B------:R-:W-:Y:S01]  /*94f0*/  FMUL.FTZ R13, R10.reuse, R9 ;  /* 0x000000090a0d7220 */ /* 0x040fe20000410000 */
[----:B------:R-:W-:Y:S01]  /*9500*/  LOP3.LUT R7, R7, 0xffff0000, RZ, 0xc0, !PT ;  /* 0xffff000007077812 */ /* 0x000fe200078ec0ff */
        /* <DEDUP_REMOVED lines=17> */
.L_x_12003:
[----:B------:R-:W-:Y:S05]  /*9620*/  BSYNC B0 ;  /* 0x0000000000007941 */ /* 0x000fea0003800000 */
.L_x_11989:
        /* <DEDUP_REMOVED lines=8> */
.L_x_11986:
[----:B-12---:R-:W1:Y:S01]  /*96b0*/  S2R R0, SR_TID.X ;  /* 0x0000000000007919 */ /* 0x006e620000002100 */
[----:B------:R-:W-:Y:S01]  /*96c0*/  ISETP.NE.AND P0, PT, R203, 0x3, PT ;  /* 0x00000003cb00780c */ /* 0x000fe20003f05270 */
[----:B------:R-:W-:Y:S05]  /*96d0*/  WARPSYNC.ALL ;  /* 0x0000000000007948 */ /* 0x000fea0003800000 */
[----:B-1----:R-:W-:-:S05]  /*96e0*/  SHF.R.U32.HI R0, RZ, 0x7, R0 ;  /* 0x00000007ff007819 */ /* 0x002fca0000011600 */
[----:B------:R-:W-:-:S05]  /*96f0*/  VIADD R179, R0, 0x8 ;  /* 0x0000000800b37836 */ /* 0x000fca0000000000 */
[----:B------:R1:W-:Y:S06]  /*9700*/  BAR.SYNC.DEFER_BLOCKING R179, 0x100 ;  /* 0x000400b30000751d */ /* 0x0003ec0000010000 */
[----:B------:R-:W-:Y:S05]  /*9710*/  @!P0 BRA `(.L_x_12013) ;  /* 0x0000000000048947 */ /* 0x000fea0003800000 */
[----:B------:R-:W-:Y:S01]  /*9720*/  BPT.TRAP 0x1 ;  /* 0x000000040000795c */ /* 0x000fe20000300000 */
.L_x_12013:
[----:B---3--:R-:W-:Y:S01]  /*9730*/  IMAD R6, R2, 0x8, R16 ;  /* 0x0000000802067824 */ /* 0x008fe200078e0210 */
[----:B------:R-:W-:-:S04]  /*9740*/  SHF.L.U32 R21, R19, 0x1f, RZ ;  /* 0x0000001f13157819 */ /* 0x000fc800000006ff */
[----:B------:R2:W3:Y:S01]  /*9750*/  SYNCS.PHASECHK.TRANS64.TRYWAIT P2, [R6+URZ+0x22830], R21 ;  /* 0x02283015060075a7 */ /* 0x0004e2000804017f */
[----:B------:R-:W-:Y:S05]  /*9760*/  @!P0 BRA `(.L_x_12014) ;  /* 0x0000000000048947 */ /* 0x000fea0003800000 */
[----:B------:R-:W-:Y:S01]  /*9770*/  BPT.TRAP 0x1 ;  /* 0x000000040000795c */ /* 0x000fe20000300000 */
.L_x_12014:
[----:B0-----:R-:W0:Y:S01]  /*9780*/  S2R R3, SR_TID.X ;  /* 0x0000000000037919 */ /* 0x001e220000002100 */
[----:B------:R-:W-:-:S05]  /*9790*/  VIADD R0, R16, 0x1c400 ;  /* 0x0001c40010007836 */ /* 0x000fca0000000000 */
[----:B------:R-:W-:-:S04]  /*97a0*/  SHF.R.U32.HI R0, RZ, 0x4, R0 ;  /* 0x00000004ff007819 */ /* 0x000fc80000011600 */
[----:B------:R-:W-:Y:S02]  /*97b0*/  LOP3.LUT R0, R0, 0x3fff, RZ, 0xc0, !PT ;  /* 0x00003fff00007812 */ /* 0x000fe400078ec0ff */
[----:B0-----:R-:W-:-:S04]  /*97c0*/  LOP3.LUT R3, R3, 0x7f, RZ, 0xc0, !PT ;  /* 0x0000007f03037812 */ /* 0x001fc800078ec0ff */
[----:B------:R-:W-:Y:S01]  /*97d0*/  ISETP.NE.AND P1, PT, R3, RZ, PT ;  /* 0x000000ff0300720c */ /* 0x000fe20003f25270 */
[----:B---3--:R-:W-:-:S12]  /*97e0*/  @P2 BRA `(.L_x_12015) ;  /* 0x0000000000082947 */ /* 0x008fd80003800000 */
[----:B------:R-:W0:Y:S02]  /*97f0*/  SYNCS.PHASECHK.TRANS64.TRYWAIT P2, [R6+URZ+0x22830], R21 ;  /* 0x02283015060075a7 */ /* 0x000e24000804017f */
[----:B0-----:R-:W-:Y:S05]  /*9800*/  @!P2 BRA `(.L_x_12016) ;  /* 0x0000018800bca947 */ /* 0x001fea0003800000 */
.L_x_12015:
[----:B------:R-:W-:Y:S05]  /*9810*/  WARPSYNC.ALL ;  /* 0x0000000000007948 */ /* 0x000fea0003800000 */
[----:B------:R-:W-:-:S05]  /*9820*/  LOP3.LUT R207, R0, 0x10000, RZ, 0xfc, !PT ;  /* 0x0001000000cf7812 */ /* 0x000fca00078efcff */
[----:B------:R-:W-:Y:S01]  /*9830*/  IMAD R8, R2, 0x300, R207 ;  /* 0x0000030002087824 */ /* 0x000fe200078e02cf */
[----:B------:R-:W-:Y:S01]  /*9840*/  LOP3.LUT R4, R36, 0x10000, RZ, 0xfc, !PT ;  /* 0x0001000024047812 */ /* 0x000fe200078efcff */
[----:B------:R-:W-:Y:S01]  /*9850*/  IMAD.MOV.U32 R9, RZ, RZ, 0x40000040 ;  /* 0x40000040ff097424 */ /* 0x000fe200078e00ff */
[----:B------:R-:W3:Y:S01]  /*9860*/  LDL.LU R76, [R1] ;  /* 0x00000000014c7983 */ /* 0x000ee20000300800 */
[----:B------:R-:W-:Y:S01]  /*9870*/  IMAD.MOV.U32 R5, RZ, RZ, 0x40000040 ;  /* 0x40000040ff057424 */ /* 0x000fe200078e00ff */
[C---:B------:R-:W-:Y:S01]  /*9880*/  R2UR UR6, R8.reuse ;  /* 0x00000000080672ca */ /* 0x040fe200000e0000 */
[----:B-----5:R-:W-:Y:S01]  /*9890*/  WARPGROUP.ARRIVE ;  /* 0x00000000000079c5 */ /* 0x020fe20000000000 */
[----:B------:R-:W-:Y:S01]  /*98a0*/  R2UR UR7, R9 ;  /* 0x00000000090772ca */ /* 0x000fe200000e0000 */
[----:B------:R-:W-:Y:S01]  /*98b0*/  VIADD R10, R8, 0x2 ;  /* 0x00000002080a7836 */ /* 0x000fe20000000000 */
[C---:B------:R-:W-:Y:S01]  /*98c0*/  R2UR UR4, R4.reuse ;  /* 0x00000000040472ca */ /* 0x040fe200000e0000 */
[----:B----4-:R-:W-:Y:S01]  /*98d0*/  VIADD R14, R4, 0x2 ;  /* 0x00000002040e7836 */ /* 0x010fe20000000000 */
[----:B------:R-:W-:Y:S01]  /*98e0*/  R2UR UR5, R5 ;  /* 0x00000000050572ca */ /* 0x000fe200000e0000 */
[----:B------:R-:W-:Y:S01]  /*98f0*/  IMAD.MOV.U32 R11, RZ, RZ, 0x40000040 ;  /* 0x40000040ff0b7424 */ /* 0x000fe200078e00ff */
[----:B------:R-:W4:Y:S01]  /*9900*/  LDC R20, c[0x0][0x448] ;  /* 0x00011200ff147b82 */ /* 0x000f220000000800 */
[----:B------:R-:W-:Y:S01]  /*9910*/  IMAD.MOV.U32 R15, RZ, RZ, 0x40000040 ;  /* 0x40000040ff0f7424 */ /* 0x000fe200078e00ff */
[----:B------:R-:W0:Y:S01]  /*9920*/  S2R R77, SR_TID.X ;  /* 0x00000000004d7919 */ /* 0x000e220000002100 */
[----:B------:R-:W-:Y:S01]  /*9930*/  VIADD R12, R8, 0x4 ;  /* 0x00000004080c7836 */ /* 0x000fe20000000000 */
[----:B------:R-:W-:Y:S01]  /*9940*/  ULDC UR53, c[0x0][0x9dc] ;  /* 0x0002770000357ab9 */ /* 0x000fe20000000800 */
[----:B------:R-:W-:Y:S01]  /*9950*/  IMAD.MOV.U32 R13, RZ, RZ, 0x40000040 ;  /* 0x40000040ff0d7424 */ /* 0x000fe200078e00ff */
[----:B------:R-:W-:Y:S01]  /*9960*/  ULOP3.LUT UR53, URZ, UR53, URZ, 0x33, !UPT ;  /* 0x000000353f357292 */ /* 0x000fe2000f8e333f */
[----:B------:R-:W-:Y:S01]  /*9970*/  IMAD.MOV.U32 R9, RZ, RZ, 0x40000040 ;  /* 0x40000040ff097424 */ /* 0x000fe200078e00ff */
[----:B------:R-:W1:Y:S03]  /*9980*/  LDC.64 R176, c[0x0][0x9e0] ;  /* 0x00027800ffb07b82 */ /* 0x000e660000000a00 */
[----:B------:R-:W-:Y:S01]  /*9990*/  HGMMA.64x96x16.F32.BF16 R24, gdesc[UR4], RZ, !UPT, gsb0 ;  /* 0x01600000041879f0 */ /* 0x000fe2000c0018ff */
[----:B------:R-:W-:Y:S01]  /*99a0*/  R2UR UR6, R10 ;  /* 0x000000000a0672ca */ /* 0x000fe200000e0000 */
[----:B------:R-:W-:Y:S01]  /*99b0*/  VIADD R10, R4, 0x4 ;  /* 0x00000004040a7836 */ /* 0x000fe20000000000 */
[----:B------:R-:W-:Y:S01]  /*99c0*/  R2UR UR7, R11 ;  /* 0x000000000b0772ca */ /* 0x000fe200000e0000 */
[----:B------:R-:W-:Y:S01]  /*99d0*/  IMAD.MOV.U32 R11, RZ, RZ, 0x40000040 ;  /* 0x40000040ff0b7424 */ /* 0x000fe200078e00ff */
[----:B------:R-:W-:-:S02]  /*99e0*/  R2UR UR4, R14 ;  /* 0x000000000e0472ca */ /* 0x000fc400000e0000 */
[----:B------:R-:W-:Y:S02]  /*99f0*/  R2UR UR5, R15 ;  /* 0x000000000f0572ca */ /* 0x000fe400000e0000 */
[----:B----4-:R-:W-:Y:S02]  /*9a00*/  ISETP.NE.AND P2, PT, R20, 0x1, PT ;  /* 0x000000011400780c */ /* 0x010fe40003f45270 */
[----:B0-----:R-:W-:Y:S01]  /*9a10*/  SHF.R.U32.HI R77, RZ, 0x7, R77 ;  /* 0x00000007ff4d7819 */ /* 0x001fe2000001164d */
[----:B------:R-:W-:Y:S02]  /*9a20*/  WARPGROUP.DEPBAR.LE gsb0, 0x0 ;  /* 0x00008000000079c5 */ /* 0x000fe40000010000 */
[----:B------:R-:W-:-:S06]  /*9a30*/  WARPGROUP.ARRIVE ;  /* 0x00000000000079c5 */ /* 0x000fcc0000000000 */
[----:B------:R-:W-:Y:S01]  /*9a40*/  HGMMA.64x96x16.F32.BF16 R24, gdesc[UR4], R24, gsb0 ;  /* 0x01600000041879f0 */ /* 0x000fe20008001818 */
        /* <DEDUP_REMOVED lines=14> */
[----:B---3--:R-:W-:-:S04]  /*9b30*/  LOP3.LUT R76, R76, 0xffdfffff, RZ, 0xc0, !PT ;  /* 0xffdfffff4c4c7812 */ /* 0x008fc800078ec0ff */
[----:B------:R-:W-:-:S04]  /*9b40*/  @P2 LOP3.LUT R76, R76, 0x200000, RZ, 0xfc, !PT ;  /* 0x002000004c4c2812 */ /* 0x000fc800078efcff */
[----:B------:R-:W-:Y:S01]  /*9b50*/  LOP3.LUT R76, R76, 0xffefffff, RZ, 0xc0, !PT ;  /* 0xffefffff4c4c7812 */ /* 0x000fe200078ec0ff */
        /* <DEDUP_REMOVED lines=8> */
[----:B------:R-:W0:Y:S01]  /*9be0*/  @P2 LDC R31, c[0x0][0x450] ;  /* 0x00011400ff1f2b82 */ /* 0x000e220000000800 */
        /* <DEDUP_REMOVED lines=8> */
[----:B------:R2:W0:Y:S01]  /*9c70*/  MUFU.TANH R80, R12 ;  /* 0x0000000c00507308 */ /* 0x0004220000002400 */
[----:B---3--:R-:W3:Y:S01]  /*9c80*/  @P2 LDC R29, c[0x0][0x44c] ;  /* 0x00011300ff1d2b82 */ /* 0x008ee20000000800 */
[----:B------:R-:W-:Y:S01]  /*9c90*/  FMUL.FTZ R40, R40, UR4 ;  /* 0x0000000428287c20 */ /* 0x000fe20008410000 */
[----:B------:R-:W-:Y:S01]  /*9ca0*/  FMUL.FTZ R25, R25, UR4 ;  /* 0x0000000419197c20 */ /* 0x000fe20008410000 */
[----:B------:R-:W-:Y:S01]  /*9cb0*/  FMUL.FTZ R33, R33, UR4 ;  /* 0x0000000421217c20 */ /* 0x000fe20008410000 */
[----:B------:R-:W-:Y:S01]  /*9cc0*/  FMUL.FTZ R73, R24, UR4 ;  /* 0x0000000418497c20 */ /* 0x000fe20008410000 */
[----:B------:R-:W-:-:S02]  /*9cd0*/  IMAD R24, R178, -0x60, R201 ;  /* 0xffffffa0b2187824 */ /* 0x000fc400078e02c9 */
[----:B------:R-:W-:Y:S01]  /*9ce0*/  FMUL.FTZ R3, R27, UR4 ;  /* 0x000000041b037c20 */ /* 0x000fe20008410000 */
[----:B------:R1:W0:Y:S01]  /*9cf0*/  MUFU.TANH R84, R48 ;  /* 0x0000003000547308 */ /* 0x0002220000002400 */
[----:B--2---:R-:W-:Y:S02]  /*9d00*/  IMAD.IADD R12, R211, 0x1, R206 ;  /* 0x00000001d30c7824 */ /* 0x004fe400078e02ce */
[----:B------:R-:W-:Y:S01]  /*9d10*/  FMUL.FTZ R0, R26, UR4 ;  /* 0x000000041a007c20 */ /* 0x000fe20008410000 */
[----:B------:R-:W-:Y:S01]  /*9d20*/  FMUL.FTZ R37, R37, UR4 ;  /* 0x0000000425257c20 */ /* 0x000fe20008410000 */
[----:B------:R-:W-:Y:S01]  /*9d30*/  FMUL.FTZ R41, R41, UR4 ;  /* 0x0000000429297c20 */ /* 0x000fe20008410000 */
[----:B------:R-:W-:Y:S02]  /*9d40*/  IMAD.MOV.U32 R35, RZ, RZ, R12 ;  /* 0x000000ffff237224 */ /* 0x000fe400078e000c */
[----:B------:R-:W-:Y:S01]  /*9d50*/  FMUL.FTZ R44, R44, UR4 ;  /* 0x000000042c2c7c20 */ /* 0x000fe20008410000 */
[----:B------:R-:W-:Y:S01]  /*9d60*/  FMUL.FTZ R45, R45, UR4 ;  /* 0x000000042d2d7c20 */ /* 0x000fe20008410000 */
[----:B------:R2:W0:Y:S01]  /*9d70*/  MUFU.TANH R74, R28 ;  /* 0x0000001c004a7308 */ /* 0x0004220000002400 */
[----:B-1----:R-:W-:Y:S01]  /*9d80*/  FMUL.FTZ R48, R54, UR4 ;  /* 0x0000000436307c20 */ /* 0x002fe20008410000 */
[----:B------:R-:W-:Y:S01]  /*9d90*/  FMUL.FTZ R49, R49, UR4 ;  /* 0x0000000431317c20 */ /* 0x000fe20008410000 */
[----:B------:R-:W-:Y:S01]  /*9da0*/  FMUL.FTZ R27, R50, UR4 ;  /* 0x00000004321b7c20 */ /* 0x000fe20008410000 */
[----:B------:R-:W-:Y:S01]  /*9db0*/  FMUL.FTZ R53, R53, UR4 ;  /* 0x0000000435357c20 */ /* 0x000fe20008410000 */
[----:B------:R-:W-:Y:S01]  /*9dc0*/  FMUL.FTZ R52, R55, UR4 ;  /* 0x0000000437347c20 */ /* 0x000fe20008410000 */
[----:B------:R-:W-:Y:S01]  /*9dd0*/  FMUL.FTZ R56, R56, UR4 ;  /* 0x0000000438387c20 */ /* 0x000fe20008410000 */
[----:B------:R-:W-:Y:S01]  /*9de0*/  FMUL.FTZ R57, R57, UR4 ;  /* 0x0000000439397c20 */ /* 0x000fe20008410000 */
[----:B------:R1:W0:Y:S01]  /*9df0*/  MUFU.TANH R54, R66 ;  /* 0x0000004200367308 */ /* 0x0002220000002400 */
[----:B---3--:R-:W-:-:S04]  /*9e00*/  @P2 IMAD.HI.U32 R20, R12, R29, RZ ;  /* 0x0000001d0c142227 */ /* 0x008fc800078e00ff */
[----:B--2---:R-:W-:Y:S01]  /*9e10*/  FMUL.FTZ R28, R34, UR4 ;  /* 0x00000004221c7c20 */ /* 0x004fe20008410000 */
[----:B------:R-:W-:Y:S01]  /*9e20*/  FMUL.FTZ R34, R39, UR4 ;  /* 0x0000000427227c20 */ /* 0x000fe20008410000 */
[----:B------:R-:W-:Y:S01]  /*9e30*/  FMUL.FTZ R58, R58, UR4 ;  /* 0x000000043a3a7c20 */ /* 0x000fe20008410000 */
[----:B------:R-:W-:Y:S01]  /*9e40*/  FMUL.FTZ R59, R59, UR4 ;  /* 0x000000043b3b7c20 */ /* 0x000fe20008410000 */
[----:B0-----:R-:W-:Y:S01]  /*9e50*/  @P2 SHF.R.U32.HI R35, RZ, R31, R20 ;  /* 0x0000001fff232219 */ /* 0x001fe20000011614 */
[----:B------:R-:W-:Y:S01]  /*9e60*/  FMUL.FTZ R60, R60, UR4 ;  /* 0x000000043c3c7c20 */ /* 0x000fe20008410000 */
[----:B------:R-:W-:Y:S01]  /*9e70*/  ISETP.GE.AND P2, PT, R177, 0x1, PT ;  /* 0x00000001b100780c */ /* 0x000fe20003f46270 */
[----:B------:R0:W2:Y:S01]  /*9e80*/  MUFU.TANH R100, R32 ;  /* 0x0000002000647308 */ /* 0x0000a20000002400 */
[----:B------:R-:W-:Y:S01]  /*9e90*/  FMUL.FTZ R61, R61, UR4 ;  /* 0x000000043d3d7c20 */ /* 0x000fe20008410000 */
[----:B-1----:R-:W1:Y:S01]  /*9ea0*/  SHFL.IDX PT, R66, R35, RZ, 0x1c1f ;  /* 0x001c1fff23427589 */ /* 0x002e6200000e0000 */
[----:B------:R-:W-:Y:S01]  /*9eb0*/  FMUL.FTZ R64, R64, UR4 ;  /* 0x0000000440407c20 */ /* 0x000fe20008410000 */
[----:B------:R-:W-:Y:S01]  /*9ec0*/  FMUL.FTZ R65, R65, UR4 ;  /* 0x0000000441417c20 */ /* 0x000fe20008410000 */
[----:B------:R-:W-:Y:S01]  /*9ed0*/  FMUL.FTZ R68, R68, UR4 ;  /* 0x0000000444447c20 */ /* 0x000fe20008410000 */
[----:B------:R-:W-:Y:S01]  /*9ee0*/  FMUL.FTZ R69, R69, UR4 ;  /* 0x0000000445457c20 */ /* 0x000fe20008410000 */
[----:B------:R-:W-:Y:S01]  /*9ef0*/  FMUL.FTZ R31, R70, UR4 ;  /* 0x00000004461f7c20 */ /* 0x000fe20008410000 */
[----:B------:R3:W1:Y:S01]  /*9f00*/  MUFU.TANH R96, R36 ;  /* 0x0000002400607308 */ /* 0x0006620000002400 */
[----:B0-----:R-:W-:Y:S01]  /*9f10*/  FMUL.FTZ R32, R38, UR4 ;  /* 0x0000000426207c20 */ /* 0x001fe20008410000 */
[----:B------:R-:W-:Y:S01]  /*9f20*/  FMUL.FTZ R38, R43, UR4 ;  /* 0x000000042b267c20 */ /* 0x000fe20008410000 */
[----:B------:R-:W-:Y:S01]  /*9f30*/  VIADD R29, R24, 0x61 ;  /* 0x00000061181d7836 */ /* 0x000fe20000000000 */
[----:B------:R-:W-:Y:S01]  /*9f40*/  @P2 LOP3.LUT R76, R76, 0x100000, RZ, 0xfc, !PT ;  /* 0x001000004c4c2812 */ /* 0x000fe200078efcff */
[----:B------:R-:W-:Y:S01]  /*9f50*/  FMUL.FTZ R63, R63, UR4 ;  /* 0x000000043f3f7c20 */ /* 0x000fe20008410000 */
[----:B------:R-:W-:Y:S01]  /*9f60*/  @!P1 VIADD R12, R6, 0x22840 ;  /* 0x00022840060c9836 */ /* 0x000fe20000000000 */
[----:B------:R-:W-:Y:S01]  /*9f70*/  IADD3 R20, -R77, 0xb, RZ ;  /* 0x0000000b4d147810 */ /* 0x000fe20007ffe1ff */
[----:B------:R0:W1:Y:S01]  /*9f80*/  MUFU.TANH R92, R40 ;  /* 0x00000028005c7308 */ /* 0x0000620000002400 */
[----:B------:R1:W-:Y:S01]  /*9f90*/  STL [R1], R76 ;  /* 0x0000004c01007387 */ /* 0x0003e20000100800 */
[----:B---3--:R-:W-:Y:S01]  /*9fa0*/  FMUL.FTZ R36, R42, UR4 ;  /* 0x000000042a247c20 */ /* 0x008fe20008410000 */
[----:B------:R-:W-:Y:S01]  /*9fb0*/  FMUL.FTZ R42, R47, UR4 ;  /* 0x000000042f2a7c20 */ /* 0x000fe20008410000 */
[----:B------:R-:W-:Y:S01]  /*9fc0*/  IMAD.MOV.U32 R39, RZ, RZ, -0x60 ;  /* 0xffffffa0ff277424 */ /* 0x000fe200078e00ff */
[----:B------:R-:W-:Y:S01]  /*9fd0*/  @!P1 PRMT R12, RZ, 0x654, R12 ;  /* 0x00000654ff0c9816 */ /* 0x000fe2000000000c */
[----:B------:R-:W-:Y:S01]  /*9fe0*/  FMUL.FTZ R62, R62, UR4 ;  /* 0x000000043e3e7c20 */ /* 0x000fe20008410000 */
[----:B------:R3:W-:Y:S06]  /*9ff0*/  BAR.ARV R20, 0x100 ;  /* 0x000400140000751d */ /* 0x0007ec0000002000 */
[----:B------:R4:W1:Y:S01]  /*a000*/  MUFU.TANH R72, R25 ;  /* 0x0000001900487308 */ /* 0x0008620000002400 */
[----:B0-----:R-:W-:Y:S01]  /*a010*/  FMUL.FTZ R40, R46, UR4 ;  /* 0x000000042e287c20 */ /* 0x001fe20008410000 */
[----:B------:R-:W-:Y:S01]  /*a020*/  FMUL.FTZ R46, R51, UR4 ;  /* 0x00000004332e7c20 */ /* 0x000fe20008410000 */
[----:B------:R-:W-:Y:S01]  /*a030*/  IMAD R51, R178, R39, 0x60 ;  /* 0x00000060b2337424 */ /* 0x000fe200078e0227 */
[----:B------:R3:W-:Y:S04]  /*a040*/  @!P1 SYNCS.ARRIVE.TRANS64.RED.A1T0 RZ, [R12+URZ], RZ ;  /* 0x000000ff0cff99a7 */ /* 0x0007e8000810043f */
[----:B------:R0:W1:Y:S01]  /*a050*/  MUFU.TANH R98, R33 ;  /* 0x0000002100627308 */ /* 0x0000620000002400 */
[----:B----4-:R-:W-:-:S07]  /*a060*/  FMUL.FTZ R25, R67, UR4 ;  /* 0x0000000443197c20 */ /* 0x010fce0008410000 */
[----:B------:R4:W1:Y:S01]  /*a070*/  MUFU.TANH R94, R37 ;  /* 0x00000025005e7308 */ /* 0x0008620000002400 */
[----:B0-----:R-:W-:-:S07]  /*a080*/  FMUL.FTZ R33, R71, UR4 ;  /* 0x0000000447217c20 */ /* 0x001fce0008410000 */
[----:B------:R-:W0:Y:S01]  /*a090*/  MUFU.TANH R73, R73 ;  /* 0x0000004900497308 */ /* 0x000e220000002400 */
[----:B----4-:R-:W-:Y:S02]  /*a0a0*/  IMAD R37, R202, -0x2, R29 ;  /* 0xfffffffeca257824 */ /* 0x010fe400078e021d */
[----:B------:R-:W-:Y:S02]  /*a0b0*/  VIADD R29, R24, 0x60 ;  /* 0x00000060181d7836 */ /* 0x000fe40000000000 */
[----:B------:R-:W-:Y:S02]  /*a0c0*/  IMAD.IADD R37, R37, 0x1, -R200 ;  /* 0x0000000125257824 */ /* 0x000fe400078e0ac8 */
[----:B------:R-:W-:Y:S01]  /*a0d0*/  IMAD R102, R202, -0x2, R29 ;  /* 0xfffffffeca667824 */ /* 0x000fe200078e021d */
[----:B------:R-:W4:Y:S01]  /*a0e0*/  MUFU.TANH R0, R0 ;  /* 0x0000000000007308 */ /* 0x000f220000002400 */
[C---:B------:R-:W-:Y:S02]  /*a0f0*/  IMAD.IADD R39, R37.reuse, 0x1, R176 ;  /* 0x0000000125277824 */ /* 0x040fe400078e02b0 */
[----:B------:R-:W-:-:S03]  /*a100*/  VIADD R47, R37, UR53 ;  /* 0x00000035252f7c36 */ /* 0x000fc60008000000 */
[----:B-1----:R-:W-:Y:S01]  /*a110*/  VIADDMNMX R26, R66, R39, R102, PT ;  /* 0x00000027421a7246 */ /* 0x002fe20003800166 */
        /* <DEDUP_REMOVED lines=35> */
[----:B------:R2:W0:Y:S02]  /*a350*/  MUFU.TANH R43, R62 ;  /* 0x0000003e002b7308 */ /* 0x0004240000002400 */
[----:B--2---:R-:W-:Y:S01]  /*a360*/  IMAD R62, R202, -0x2, R51 ;  /* 0xfffffffeca3e7824 */ /* 0x004fe200078e0233 */
        /* <DEDUP_REMOVED lines=12> */
.L_x_12019:
[----:B------:R-:W-:-:S13]  /*a430*/  ISETP.NE.AND P2, PT, R177, 0x1, PT ;  /* 0x00000001b100780c */ /* 0x000fda0003f45270 */
[----:B------:R-:W1:Y:S02]  /*a440*/  @P2 LDC.64 R66, c[0x0][0x9e8] ;  /* 0x00027a00ff422b82 */ /* 0x000e640000000a00 */
[----:B-1----:R-:W-:-:S05]  /*a450*/  @P2 IMAD.HI.U32 R24, R12, R66, RZ ;  /* 0x000000420c182227 */ /* 0x002fca00078e00ff */
[----:B------:R-:W-:-:S07]  /*a460*/  @P2 SHF.R.U32.HI R12, RZ, R67, R24 ;  /* 0x00000043ff0c2219 */ /* 0x000fce0000011618 */
.L_x_12020:
[----:B------:R-:W-:Y:S05]  /*a470*/  BSYNC B0 ;  /* 0x0000000000007941 */ /* 0x000fea0003800000 */
.L_x_12018:
[----:B------:R-:W-:-:S05]  /*a480*/  IMAD R12, R12, R177, R62 ;  /* 0x000000b10c0c7224 */ /* 0x000fca00078e023e */
[----:B------:R-:W-:Y:S02]  /*a490*/  VIMNMX R29, R29, R12, !PT ;  /* 0x0000000c1d1d7248 */ /* 0x000fe40007fe0100 */
[----:B------:R-:W-:-:S07]  /*a4a0*/  VIADDMNMX R26, R12, R177, R26, PT ;  /* 0x000000b10c1a7246 */ /* 0x000fce000380011a */
.L_x_12017:
[C---:B------:R-:W-:Y:S02]  /*a4b0*/  ISETP.GE.AND P2, PT, R51.reuse, 0x2, PT ;  /* 0x000000023300780c */ /* 0x040fe40003f46270 */
[----:B------:R-:W-:Y:S02]  /*a4c0*/  ISETP.GE.AND P6, PT, R51, 0x9, PT ;  /* 0x000000093300780c */ /* 0x000fe40003fc6270 */
[----:B------:R-:W-:Y:S02]  /*a4d0*/  ISETP.GT.AND P3, PT, R29, 0x1, !P2 ;  /* 0x000000011d00780c */ /* 0x000fe40005764270 */
[----:B------:R-:W-:Y:S02]  /*a4e0*/  ISETP.GE.AND P4, PT, R51, 0xa, PT ;  /* 0x0000000a3300780c */ /* 0x000fe40003f86270 */
[----:B------:R-:W-:Y:S02]  /*a4f0*/  ISETP.LT.OR P3, PT, R26, 0x2, P3 ;  /* 0x000000021a00780c */ /* 0x000fe40001f61670 */
[----:B------:R-:W-:-:S02]  /*a500*/  P2R R55, PR, RZ, 0x10 ;  /* 0x00000010ff377803 */ /* 0x000fc40000000000 */
        /* <DEDUP_REMOVED lines=37> */
[----:B0-----:R-:W-:Y:S02]  /*a760*/  FSEL R90, R41, -INF , !P3 ;  /* 0xff800000295a7808 */ /* 0x001fe40005800000 */
[----:B------:R-:W-:Y:S02]  /*a770*/  ISETP.GT.AND P3, PT, R29, 0x28, !P4 ;  /* 0x000000281d00780c */ /* 0x000fe40006764270 */
[----:B------:R-:W-:Y:S02]  /*a780*/  P2R R41, PR, RZ, 0x10 ;  /* 0x00000010ff297803 */ /* 0x000fe40000000000 */
[----:B------:R-:W-:Y:S02]  /*a790*/  ISETP.LT.OR P3, PT, R26, 0x29, P3 ;  /* 0x000000291a00780c */ /* 0x000fe40001f61670 */
[----:B------:R-:W-:Y:S02]  /*a7a0*/  ISETP.GE.AND P4, PT, R51, 0x2a, PT ;  /* 0x0000002a3300780c */ /* 0x000fe40003f86270 */
[----:B------:R-:W-:-:S02]  /*a7b0*/  FSEL R88, R44, -INF , !P3 ;  /* 0xff8000002c587808 */ /* 0x000fc40005800000 */
[----:B------:R-:W-:Y:S01]  /*a7c0*/  ISETP.GT.AND P3, PT, R29, 0x29, !P4 ;  /* 0x000000291d00780c */ /* 0x000fe20006764270 */
[----:B------:R-:W0:Y:S01]  /*a7d0*/  SHFL.IDX PT, R44, R35, 0x1, 0x1c1f ;  /* 0x003c1f00232c7f89 */ /* 0x000e2200000e0000 */
        /* <DEDUP_REMOVED lines=11> */
[C---:B------:R-:W-:Y:S01]  /*a890*/  ISETP.LT.OR P3, PT, R26.reuse, 0x32, P3 ;  /* 0x000000321a00780c */ /* 0x040fe20001f61670 */
[----:B0-----:R-:W-:Y:S01]  /*a8a0*/  IMAD.IADD R37, R47, 0x1, R44 ;  /* 0x000000012f257824 */ /* 0x001fe200078e022c */
        /* <DEDUP_REMOVED lines=40> */
[----:B------:R-:W-:-:S02]  /*ab30*/  VIADDMNMX R102, R44, R39, R102, PT ;  /* 0x000000272c667246 */ /* 0x000fc40003800166 */
        /* <DEDUP_REMOVED lines=27> */
.L_x_12023:
[----:B------:R-:W-:-:S13]  /*acf0*/  ISETP.NE.AND P5, PT, R177, 0x1, PT ;  /* 0x00000001b100780c */ /* 0x000fda0003fa5270 */
[----:B------:R-:W0:Y:S02]  /*ad00*/  @P5 LDC.64 R44, c[0x0][0x9e8] ;  /* 0x00027a00ff2c5b82 */ /* 0x000e240000000a00 */
[----:B0-----:R-:W-:-:S05]  /*ad10*/  @P5 IMAD.HI.U32 R44, R29, R44, RZ ;  /* 0x0000002c1d2c5227 */ /* 0x001fca00078e00ff */
[----:B------:R-:W-:-:S07]  /*ad20*/  @P5 SHF.R.U32.HI R29, RZ, R45, R44 ;  /* 0x0000002dff1d5219 */ /* 0x000fce000001162c */
.L_x_12024:
[----:B------:R-:W-:Y:S05]  /*ad30*/  BSYNC B0 ;  /* 0x0000000000007941 */ /* 0x000fea0003800000 */
.L_x_12022:
[----:B------:R-:W-:-:S05]  /*ad40*/  IMAD R44, R29, R177, R62 ;  /* 0x000000b11d2c7224 */ /* 0x000fca00078e023e */
[----:B------:R-:W-:Y:S02]  /*ad50*/  VIMNMX R37, R37, R44, !PT ;  /* 0x0000002c25257248 */ /* 0x000fe40007fe0100 */
[----:B------:R-:W-:-:S07]  /*ad60*/  VIADDMNMX R102, R44, R177, R102, PT ;  /* 0x000000b12c667246 */ /* 0x000fce0003800166 */
.L_x_12021:
[C---:B------:R-:W-:Y:S01]  /*ad70*/  ISETP.GT.AND P2, PT, R37.reuse, 0x1, !P2 ;  /* 0x000000012500780c */ /* 0x040fe20005744270 */
[----:B------:R-:W-:Y:S01]  /*ad80*/  ULDC UR4, c[0x0][0x988] ;  /* 0x0002620000047ab9 */ /* 0x000fe20000000800 */
[----:B------:R-:W-:Y:S02]  /*ad90*/  ISETP.GT.AND P6, PT, R37, 0x8, !P6 ;  /* 0x000000082500780c */ /* 0x000fe400077c4270 */
[C---:B------:R-:W-:Y:S02]  /*ada0*/  ISETP.LT.OR P2, PT, R102.reuse, 0x2, P2 ;  /* 0x000000026600780c */ /* 0x040fe40001741670 */
[----:B------:R-:W-:Y:S02]  /*adb0*/  ISETP.LT.OR P6, PT, R102, 0x9, P6 ;  /* 0x000000096600780c */ /* 0x000fe400037c1670 */
[----:B------:R-:W-:Y:S02]  /*adc0*/  FSEL R68, R3, -INF , !P2 ;  /* 0xff80000003447808 */ /* 0x000fe40005000000 */
[----:B------:R-:W-:-:S02]  /*add0*/  ISETP.NE.AND P2, PT, R55, RZ, PT ;  /* 0x000000ff3700720c */ /* 0x000fc40003f45270 */
[C---:B------:R-:W-:Y:S02]  /*ade0*/  ISETP.GT.AND P4, PT, R37.reuse, RZ, !P4 ;  /* 0x000000ff2500720c */ /* 0x040fe40006784270 */
[----:B------:R-:W-:Y:S02]  /*adf0*/  ISETP.GT.AND P2, PT, R37, 0x9, !P2 ;  /* 0x000000092500780c */ /* 0x000fe40005744270 */
[----:B------:R-:W-:Y:S02]  /*ae00*/  ISETP.NE.AND P5, PT, R66, RZ, PT ;  /* 0x000000ff4200720c */ /* 0x000fe40003fa5270 */
[----:B------:R-:W-:Y:S02]  /*ae10*/  ISETP.LT.OR P2, PT, R102, 0xa, P2 ;  /* 0x0000000a6600780c */ /* 0x000fe40001741670 */
[----:B------:R-:W-:Y:S02]  /*ae20*/  FSEL R66, R7, -INF , !P6 ;  /* 0xff80000007427808 */ /* 0x000fe40007000000 */
[----:B------:R-:W-:Y:S01]  /*ae30*/  FSEL R62, R13, -INF , !P2 ;  /* 0xff8000000d3e7808 */ /* 0x000fe20005000000 */
[----:B------:R-:W-:Y:S01]  /*ae40*/  IMAD.U32 R13, RZ, RZ, UR4 ;  /* 0x00000004ff0d7e24 */ /* 0x000fe2000f8e00ff */
[----:B------:R-:W-:-:S02]  /*ae50*/  ISETP.NE.AND P2, PT, R63, RZ, PT ;  /* 0x000000ff3f00720c */ /* 0x000fc40003f45270 */
[----:B------:R-:W-:Y:S02]  /*ae60*/  ISETP.NE.AND P6, PT, R77, RZ, PT ;  /* 0x000000ff4d00720c */ /* 0x000fe40003fc5270 */
[----:B------:R-:W-:Y:S02]  /*ae70*/  ISETP.GT.AND P2, PT, R37, 0x10, !P2 ;  /* 0x000000102500780c */ /* 0x000fe40005744270 */
[C---:B------:R-:W-:Y:S02]  /*ae80*/  ISETP.LT.OR P4, PT, R102.reuse, 0x1, P4 ;  /* 0x000000016600780c */ /* 0x040fe40002781670 */
[----:B------:R-:W-:Y:S02]  /*ae90*/  ISETP.LT.OR P2, PT, R102, 0x11, P2 ;  /* 0x000000116600780c */ /* 0x000fe40001741670 */
[----:B------:R-:W-:Y:S02]  /*aea0*/  FSEL R35, R0, -INF , !P4 ;  /* 0xff80000000237808 */ /* 0x000fe40006000000 */
        /* <DEDUP_REMOVED lines=56> */
[----:B------:R-:W-:Y:S01]  /*b230*/  ISETP.NE.AND P6, PT, R60, RZ, PT ;  /* 0x000000ff3c00720c */ /* 0x000fe20003fc5270 */
[----:B------:R-:W0:Y:S01]  /*b240*/  SHFL.BFLY PT, R0, R3, 0x2, 0x1f ;  /* 0x0c401f0003007f89 */ /* 0x000e2200000e0000 */
[----:B------:R-:W-:Y:S02]  /*b250*/  ISETP.LT.OR P2, PT, R102, 0x32, P2 ;  /* 0x000000326600780c */ /* 0x000fe40001741670 */
[----:B------:R-:W-:Y:S02]  /*b260*/  ISETP.NE.AND P5, PT, R61, RZ, PT ;  /* 0x000000ff3d00720c */ /* 0x000fe40003fa5270 */
[----:B------:R-:W-:Y:S02]  /*b270*/  FSEL R46, R46, -INF , !P2 ;  /* 0xff8000002e2e7808 */ /* 0x000fe40005000000 */
[----:B------:R-:W-:-:S02]  /*b280*/  ISETP.NE.AND P2, PT, R49, RZ, PT ;  /* 0x000000ff3100720c */ /* 0x000fc40003f45270 */
[C---:B------:R-:W-:Y:S02]  /*b290*/  ISETP.GT.AND P3, PT, R37.reuse, 0x58, !P3 ;  /* 0x000000582500780c */ /* 0x040fe40005f64270 */
[----:B------:R-:W-:Y:S02]  /*b2a0*/  ISETP.GT.AND P2, PT, R37, 0x38, !P2 ;  /* 0x000000382500780c */ /* 0x000fe40005744270 */
[C---:B------:R-:W-:Y:S02]  /*b2b0*/  ISETP.LT.OR P3, PT, R102.reuse, 0x59, P3 ;  /* 0x000000596600780c */ /* 0x040fe40001f61670 */
[----:B------:R-:W-:-:S04]  /*b2c0*/  ISETP.LT.OR P2, PT, R102, 0x39, P2 ;  /* 0x000000396600780c */ /* 0x000fc80001741670 */
[----:B------:R-:W-:Y:S02]  /*b2d0*/  FSEL R48, R48, -INF , !P2 ;  /* 0xff80000030307808 */ /* 0x000fe40005000000 */
[----:B------:R-:W-:Y:S02]  /*b2e0*/  ISETP.NE.AND P2, PT, R85, RZ, PT ;  /* 0x000000ff5500720c */ /* 0x000fe40003f45270 */
[----:B0-----:R-:W-:Y:S02]  /*b2f0*/  FMNMX.FTZ R27, R3, R0, !PT ;  /* 0x00000000031b7209 */ /* 0x001fe40007810000 */
[----:B------:R-:W-:Y:S02]  /*b300*/  ISETP.GT.AND P2, PT, R37, 0x39, !P2 ;  /* 0x000000392500780c */ /* 0x000fe40005744270 */
[----:B------:R-:W-:Y:S01]  /*b310*/  FMNMX.FTZ R3, R35, R68, !PT ;  /* 0x0000004423037209 */ /* 0x000fe20007810000 */
[----:B------:R-:W0:Y:S01]  /*b320*/  SHFL.BFLY PT, R0, R27, 0x1, 0x1f ;  /* 0x0c201f001b007f89 */ /* 0x000e2200000e0000 */
[----:B------:R-:W-:-:S02]  /*b330*/  ISETP.LT.OR P2, PT, R102, 0x3a, P2 ;  /* 0x0000003a6600780c */ /* 0x000fc40001741670 */
[----:B------:R-:W-:Y:S02]  /*b340*/  FMNMX.FTZ R3, R66, R3, !PT ;  /* 0x0000000342037209 */ /* 0x000fe40007810000 */
[----:B------:R-:W-:Y:S02]  /*b350*/  FSEL R52, R52, -INF , !P2 ;  /* 0xff80000034347808 */ /* 0x000fe40005000000 */
[----:B------:R-:W-:Y:S02]  /*b360*/  ISETP.NE.AND P2, PT, R53, RZ, PT ;  /* 0x000000ff3500720c */ /* 0x000fe40003f45270 */
[----:B------:R-:W-:Y:S02]  /*b370*/  FMNMX.FTZ R3, R62, R3, !PT ;  /* 0x000000033e037209 */ /* 0x000fe40007810000 */
[----:B------:R-:W-:-:S04]  /*b380*/  ISETP.GT.AND P2, PT, R37, 0x40, !P2 ;  /* 0x000000402500780c */ /* 0x000fc80005744270 */
[----:B------:R-:W-:-:S04]  /*b390*/  ISETP.LT.OR P2, PT, R102, 0x41, P2 ;  /* 0x000000416600780c */ /* 0x000fc80001741670 */
[----:B------:R-:W-:Y:S02]  /*b3a0*/  FSEL R60, R58, -INF , !P2 ;  /* 0xff8000003a3c7808 */ /* 0x000fe40005000000 */
[----:B------:R-:W-:Y:S02]  /*b3b0*/  ISETP.NE.AND P2, PT, R56, RZ, PT ;  /* 0x000000ff3800720c */ /* 0x000fe40003f45270 */
[----:B0-----:R-:W-:Y:S02]  /*b3c0*/  FMNMX.FTZ R7, R27, R0, !PT ;  /* 0x000000001b077209 */ /* 0x001fe40007810000 */
[----:B------:R-:W-:-:S03]  /*b3d0*/  ISETP.GT.AND P2, PT, R37, 0x41, !P2 ;  /* 0x000000412500780c */ /* 0x000fc60005744270 */
[----:B------:R-:W-:Y:S01]  /*b3e0*/  FMUL.FTZ R0, R7, R13 ;  /* 0x0000000d07007220 */ /* 0x000fe20000410000 */
[----:B------:R-:W-:-:S04]  /*b3f0*/  ISETP.LT.OR P2, PT, R102, 0x42, P2 ;  /* 0x000000426600780c */ /* 0x000fc80001741670 */
        /* <DEDUP_REMOVED lines=12> */
[----:B------:R-:W-:-:S04]  /*b4c0*/  FSETP.NEU.FTZ.AND P2, PT, R7, -INF , PT ;  /* 0xff8000000700780b */ /* 0x000fc80003f5d000 */
[----:B------:R-:W-:Y:S02]  /*b4d0*/  FSEL R41, R0, RZ, P2 ;  /* 0x000000ff00297208 */ /* 0x000fe40001000000 */
[----:B------:R-:W-:Y:S02]  /*b4e0*/  ISETP.GT.AND P2, PT, R37, 0x51, !P5 ;  /* 0x000000512500780c */ /* 0x000fe40006f44270 */
[----:B------:R-:W-:Y:S01]  /*b4f0*/  ISETP.NE.AND P5, PT, R51, RZ, PT ;  /* 0x000000ff3300720c */ /* 0x000fe20003fa5270 */
[-CC-:B------:R-:W-:Y:S01]  /*b500*/  FFMA.FTZ R29, R104, R13.reuse, -R41.reuse ;  /* 0x0000000d681d7223 */ /* 0x180fe20000010829 */
[----:B------:R-:W-:Y:S01]  /*b510*/  ISETP.LT.OR P2, PT, R102, 0x52, P2 ;  /* 0x000000526600780c */ /* 0x000fe20001741670 */
[-CC-:B------:R-:W-:Y:S01]  /*b520*/  FFMA.FTZ R39, R106, R13.reuse, -R41.reuse ;  /* 0x0000000d6a277223 */ /* 0x180fe20000010829 */
[-CC-:B------:R-:W-:Y:S01]  /*b530*/  FFMA.FTZ R160, R92, R13.reuse, -R41.reuse ;  /* 0x0000000d5ca07223 */ /* 0x180fe20000010829 */
[-CC-:B------:R-:W-:Y:S01]  /*b540*/  FFMA.FTZ R49, R12, R13.reuse, -R41.reuse ;  /* 0x0000000d0c317223 */ /* 0x180fe20000010829 */
[----:B------:R-:W-:Y:S01]  /*b550*/  FSEL R0, R25, -INF , !P2 ;  /* 0xff80000019007808 */ /* 0x000fe20005000000 */
[--C-:B------:R-:W-:Y:S01]  /*b560*/  FFMA.FTZ R152, R152, R13, -R41.reuse ;  /* 0x0000000d98987223 */ /* 0x100fe20000010829 */
[----:B------:R-:W-:Y:S01]  /*b570*/  FMNMX.FTZ R25, R28, R3, !PT ;  /* 0x000000031c197209 */ /* 0x000fe20007810000 */
[-CC-:B------:R-:W-:Y:S01]  /*b580*/  FFMA.FTZ R154, R154, R13.reuse, -R41.reuse ;  /* 0x0000000d9a9a7223 */ /* 0x180fe20000010829 */
[----:B------:R0:W-:Y:S01]  /*b590*/  MUFU.EX2 R3, R29 ;  /* 0x0000001d00037308 */ /* 0x0001e20000000800 */
[----:B------:R-:W-:Y:S01]  /*b5a0*/  ISETP.GT.AND P2, PT, R37, 0x59, !P5 ;  /* 0x000000592500780c */ /* 0x000fe20006f44270 */
[--C-:B------:R-:W-:Y:S01]  /*b5b0*/  FFMA.FTZ R37, R90, R13, -R41.reuse ;  /* 0x0000000d5a257223 */ /* 0x100fe20000010829 */
[----:B------:R-:W-:Y:S01]  /*b5c0*/  FMNMX.FTZ R25, R30, R25, !PT ;  /* 0x000000191e197209 */ /* 0x000fe20007810000 */
[-CC-:B------:R-:W-:Y:S01]  /*b5d0*/  FFMA.FTZ R156, R100, R13.reuse, -R41.reuse ;  /* 0x0000000d649c7223 */ /* 0x180fe20000010829 */
[----:B------:R-:W-:Y:S01]  /*b5e0*/  ISETP.LT.OR P2, PT, R102, 0x5a, P2 ;  /* 0x0000005a6600780c */ /* 0x000fe20001741670 */
[--C-:B------:R-:W-:Y:S01]  /*b5f0*/  FFMA.FTZ R98, R98, R13, -R41.reuse ;  /* 0x0000000d62627223 */ /* 0x100fe20000010829 */
[----:B------:R-:W-:Y:S01]  /*b600*/  FMNMX.FTZ R25, R32, R25, !PT ;  /* 0x0000001920197209 */ /* 0x000fe20007810000 */
[----:B------:R-:W1:Y:S01]  /*b610*/  MUFU.EX2 R152, R152 ;  /* 0x0000009800987308 */ /* 0x000e620000000800 */
[----:B------:R-:W-:Y:S01]  /*b620*/  FSEL R90, R31, -INF , !P3 ;  /* 0xff8000001f5a7808 */ /* 0x000fe20005800000 */
        /* <DEDUP_REMOVED lines=21> */
[----:B0-----:R-:W-:Y:S01]  /*b780*/  FMNMX.FTZ R29, R44, R27, !PT ;  /* 0x0000001b2c1d7209 */ /* 0x001fe20007810000 */
[-CC-:B------:R-:W-:Y:S01]  /*b790*/  FFMA.FTZ R24, R24, R13.reuse, -R41.reuse ;  /* 0x0000000d18187223 */ /* 0x180fe20000010829 */
[----:B------:R-:W-:Y:S01]  /*b7a0*/  FFMA.FTZ R26, R26, R13, -R41 ;  /* 0x0000000d1a1a7223 */ /* 0x000fe20000010829 */
[----:B------:R-:W-:Y:S01]  /*b7b0*/  MUFU.EX2 R154, R154 ;  /* 0x0000009a009a7308 */ /* 0x000fe20000000800 */
[----:B------:R-:W-:Y:S01]  /*b7c0*/  FMNMX.FTZ R29, R46, R29, !PT ;  /* 0x0000001d2e1d7209 */ /* 0x000fe20007810000 */
[----:B-1----:R-:W-:Y:S01]  /*b7d0*/  FADD.FTZ R51, R152, R3 ;  /* 0x0000000398337221 */ /* 0x002fe20000010000 */
[----:B------:R-:W-:-:S02]  /*b7e0*/  F2FP.BF16.F32.PACK_AB R152, R3, R152 ;  /* 0x000000980398723e */ /* 0x000fc400000010ff */
[----:B------:R-:W-:-:S03]  /*b7f0*/  FMNMX.FTZ R29, R48, R29, !PT ;  /* 0x0000001d301d7209 */ /* 0x000fc60007810000 */
[----:B------:R-:W-:Y:S01]  /*b800*/  MUFU.EX2 R156, R156 ;  /* 0x0000009c009c7308 */ /* 0x000fe20000000800 */
[----:B------:R-:W-:-:S04]  /*b810*/  FMNMX.FTZ R29, R52, R29, !PT ;  /* 0x0000001d341d7209 */ /* 0x000fc80007810000 */
[----:B--2---:R-:W-:-:S03]  /*b820*/  FMNMX.FTZ R39, R60, R29, !PT ;  /* 0x0000001d3c277209 */ /* 0x004fc60007810000 */
        /* <DEDUP_REMOVED lines=13> */
[----:B------:R-:W1:Y:S08]  /*b900*/  MUFU.EX2 R88, R88 ;  /* 0x0000005800587308 */ /* 0x000e700000000800 */
[----:B------:R-:W-:Y:S01]  /*b910*/  MUFU.EX2 R84, R84 ;  /* 0x0000005400547308 */ /* 0x000fe20000000800 */
[----:B0-----:R-:W-:-:S07]  /*b920*/  FMNMX.FTZ R86, R39, R86, !PT ;  /* 0x0000005627567209 */ /* 0x001fce0007810000 */
[----:B------:R-:W0:Y:S01]  /*b930*/  MUFU.EX2 R43, R82 ;  /* 0x00000052002b7308 */ /* 0x000e220000000800 */
[----:B-1----:R-:W-:Y:S01]  /*b940*/  F2FP.BF16.F32.PACK_AB R162, R33, R88 ;  /* 0x0000005821a2723e */ /* 0x002fe200000010ff */
[----:B------:R-:W1:Y:S06]  /*b950*/  SHFL.BFLY PT, R31, R86, 0x1, 0x1f ;  /* 0x0c201f00561f7f89 */ /* 0x000e6c00000e0000 */
[----:B------:R-:W-:Y:S08]  /*b960*/  MUFU.EX2 R80, R80 ;  /* 0x0000005000507308 */ /* 0x000ff00000000800 */
[----:B------:R-:W2:Y:S01]  /*b970*/  MUFU.EX2 R45, R78 ;  /* 0x0000004e002d7308 */ /* 0x000ea20000000800 */
[----:B0-----:R-:W-:-:S07]  /*b980*/  F2FP.BF16.F32.PACK_AB R164, R43, R84 ;  /* 0x000000542ba4723e */ /* 0x001fce00000010ff */
[----:B------:R-:W-:Y:S01]  /*b990*/  MUFU.EX2 R76, R76 ;  /* 0x0000004c004c7308 */ /* 0x000fe20000000800 */
[----:B-1----:R-:W-:-:S04]  /*b9a0*/  FMNMX.FTZ R12, R86, R31, !PT ;  /* 0x0000001f560c7209 */ /* 0x002fc80007810000 */
[C---:B------:R-:W-:Y:S01]  /*b9b0*/  FSETP.NEU.FTZ.AND P2, PT, R12.reuse, -INF , PT ;  /* 0xff8000000c00780b */ /* 0x040fe20003f5d000 */
[----:B------:R-:W-:Y:S02]  /*b9c0*/  FMUL.FTZ R31, R12, R13 ;  /* 0x0000000d0c1f7220 */ /* 0x000fe40000410000 */
[----:B------:R-:W-:Y:S01]  /*b9d0*/  MUFU.EX2 R39, R74 ;  /* 0x0000004a00277308 */ /* 0x000fe20000000800 */
[----:B--2---:R-:W-:Y:S02]  /*b9e0*/  F2FP.BF16.F32.PACK_AB R166, R45, R80 ;  /* 0x000000502da6723e */ /* 0x004fe400000010ff */
[----:B------:R-:W-:-:S05]  /*b9f0*/  FSEL R41, R31, RZ, P2 ;  /* 0x000000ff1f297208 */ /* 0x000fca0001000000 */
        /* <DEDUP_REMOVED lines=9> */
[----:B0-----:R-:W-:Y:S01]  /*ba90*/  FADD.FTZ R26, R154, R51 ;  /* 0x000000339a1a7221 */ /* 0x001fe20000010000 */
[-CC-:B------:R-:W-:Y:S01]  /*baa0*/  FFMA.FTZ R34, R34, R13.reuse, -R41.reuse ;  /* 0x0000000d22227223 */ /* 0x180fe20000010829 */
[-CC-:B------:R-:W-:Y:S01]  /*bab0*/  FFMA.FTZ R36, R36, R13.reuse, -R41.reuse ;  /* 0x0000000d24247223 */ /* 0x180fe20000010829 */
[-CC-:B------:R-:W-:Y:S01]  /*bac0*/  FFMA.FTZ R38, R38, R13.reuse, -R41.reuse ;  /* 0x0000000d26267223 */ /* 0x180fe20000010829 */
[----:B------:R-:W-:Y:S01]  /*bad0*/  FADD.FTZ R51, R25, R26 ;  /* 0x0000001a19337221 */ /* 0x000fe20000010000 */
[-CC-:B------:R-:W-:Y:S01]  /*bae0*/  FFMA.FTZ R40, R40, R13.reuse, -R41.reuse ;  /* 0x0000000d28287223 */ /* 0x180fe20000010829 */
[-C--:B------:R-:W-:Y:S01]  /*baf0*/  FFMA.FTZ R42, R42, R13.reuse, -R41 ;  /* 0x0000000d2a2a7223 */ /* 0x080fe20000010829 */
[----:B------:R-:W0:Y:S01]  /*bb00*/  MUFU.EX2 R68, R68 ;  /* 0x0000004400447308 */ /* 0x000e220000000800 */
[----:B------:R-:W-:Y:S01]  /*bb10*/  FADD.FTZ R26, R156, R51 ;  /* 0x000000339c1a7221 */ /* 0x000fe20000010000 */
        /* <DEDUP_REMOVED lines=8> */
[-CC-:B------:R-:W-:Y:S01]  /*bba0*/  FFMA.FTZ R58, R58, R13.reuse, -R41.reuse ;  /* 0x0000000d3a3a7223 */ /* 0x180fe20000010829 */
[----:B------:R-:W-:Y:S01]  /*bbb0*/  F2FP.BF16.F32.PACK_AB R154, R25, R154 ;  /* 0x0000009a199a723e */ /* 0x000fe200000010ff */
[-CC-:B------:R-:W-:Y:S01]  /*bbc0*/  FFMA.FTZ R50, R50, R13.reuse, -R41.reuse ;  /* 0x0000000d32327223 */ /* 0x180fe20000010829 */
[-CC-:B------:R-:W-:Y:S01]  /*bbd0*/  FFMA.FTZ R54, R54, R13.reuse, -R41.reuse ;  /* 0x0000000d36367223 */ /* 0x180fe20000010829 */
[-CC-:B------:R-:W-:Y:S01]  /*bbe0*/  FFMA.FTZ R0, R0, R13.reuse, -R41.reuse ;  /* 0x0000000d00007223 */ /* 0x180fe20000010829 */
[-CC-:B------:R-:W-:Y:S01]  /*bbf0*/  FFMA.FTZ R90, R90, R13.reuse, -R41.reuse ;  /* 0x0000000d5a5a7223 */ /* 0x180fe20000010829 */
[----:B------:R-:W2:Y:S01]  /*bc00*/  MUFU.EX2 R155, R62 ;  /* 0x0000003e009b7308 */ /* 0x000ea20000000800 */
[----:B0-----:R-:W-:Y:S01]  /*bc10*/  FADD.FTZ R51, R35, R68 ;  /* 0x0000004423337221 */ /* 0x001fe20000010000 */
[----:B------:R-:W-:Y:S01]  /*bc20*/  FFMA.FTZ R41, R92, R13, -R41 ;  /* 0x0000000d5c297223 */ /* 0x000fe20000010829 */
[----:B------:R-:W-:-:S02]  /*bc30*/  F2FP.BF16.F32.PACK_AB R156, R27, R156 ;  /* 0x0000009c1b9c723e */ /* 0x000fc400000010ff */
[----:B------:R-:W-:Y:S02]  /*bc40*/  F2FP.BF16.F32.PACK_AB R168, R39, R76 ;  /* 0x0000004c27a8723e */ /* 0x000fe400000010ff */
[----:B------:R-:W-:Y:S01]  /*bc50*/  F2FP.BF16.F32.PACK_AB R153, R68, R35 ;  /* 0x000000234499723e */ /* 0x000fe200000010ff */
[----:B------:R-:W0:Y:S01]  /*bc60*/  MUFU.EX2 R28, R28 ;  /* 0x0000001c001c7308 */ /* 0x000e220000000800 */
[----:B-1----:R-:W-:-:S07]  /*bc70*/  FADD.FTZ R26, R66, R51 ;  /* 0x00000033421a7221 */ /* 0x002fce0000010000 */
[----:B------:R1:W3:Y:S01]  /*bc80*/  MUFU.EX2 R157, R30 ;  /* 0x0000001e009d7308 */ /* 0x0002e20000000800 */
[C---:B--2---:R-:W-:Y:S01]  /*bc90*/  FADD.FTZ R51, R155.reuse, R26 ;  /* 0x0000001a9b337221 */ /* 0x044fe20000010000 */
[----:B------:R-:W-:-:S06]  /*bca0*/  F2FP.BF16.F32.PACK_AB R155, R155, R66 ;  /* 0x000000429b9b723e */ /* 0x000fcc00000010ff */
[----:B------:R-:W2:Y:S01]  /*bcb0*/  MUFU.EX2 R32, R32 ;  /* 0x0000002000207308 */ /* 0x000ea20000000800 */
[----:B-1----:R-:W-:Y:S01]  /*bcc0*/  FADD.FTZ R30, R158, R53 ;  /* 0x000000359e1e7221 */ /* 0x002fe20000010000 */
[----:B0-----:R-:W-:Y:S01]  /*bcd0*/  FADD.FTZ R26, R28, R51 ;  /* 0x000000331c1a7221 */ /* 0x001fe20000010000 */
[C---:B------:R-:W-:Y:S02]  /*bce0*/  F2FP.BF16.F32.PACK_AB R158, R29.reuse, R158 ;  /* 0x0000009e1d9e723e */ /* 0x040fe400000010ff */
[----:B------:R-:W-:-:S03]  /*bcf0*/  FADD.FTZ R53, R29, R30 ;  /* 0x0000001e1d357221 */ /* 0x000fc60000010000 */
[----:B------:R-:W0:Y:S01]  /*bd00*/  MUFU.EX2 R159, R34 ;  /* 0x00000022009f7308 */ /* 0x000e220000000800 */
[----:B------:R-:W-:Y:S01]  /*bd10*/  FADD.FTZ R30, R160, R53 ;  /* 0x00000035a01e7221 */ /* 0x000fe20000010000 */
[----:B---3--:R-:W-:Y:S01]  /*bd20*/  FADD.FTZ R51, R157, R26 ;  /* 0x0000001a9d337221 */ /* 0x008fe20000010000 */
[C---:B------:R-:W-:Y:S02]  /*bd30*/  F2FP.BF16.F32.PACK_AB R160, R37.reuse, R160 ;  /* 0x000000a025a0723e */ /* 0x040fe400000010ff */
[----:B------:R-:W-:Y:S01]  /*bd40*/  FADD.FTZ R53, R37, R30 ;  /* 0x0000001e25357221 */ /* 0x000fe20000010000 */
[----:B------:R-:W-:Y:S02]  /*bd50*/  F2FP.BF16.F32.PACK_AB R157, R157, R28 ;  /* 0x0000001c9d9d723e */ /* 0x000fe400000010ff */
[----:B------:R-:W1:Y:S01]  /*bd60*/  MUFU.EX2 R36, R36 ;  /* 0x0000002400247308 */ /* 0x000e620000000800 */
[----:B--2---:R-:W-:Y:S01]  /*bd70*/  FADD.FTZ R26, R32, R51 ;  /* 0x00000033201a7221 */ /* 0x004fe20000010000 */
[----:B------:R-:W-:-:S04]  /*bd80*/  FADD.FTZ R30, R88, R53 ;  /* 0x00000035581e7221 */ /* 0x000fc80000010000 */
[----:B------:R-:W-:Y:S02]  /*bd90*/  FADD.FTZ R53, R33, R30 ;  /* 0x0000001e21357221 */ /* 0x000fe40000010000 */
[----:B------:R-:W2:Y:S01]  /*bda0*/  MUFU.EX2 R161, R38 ;  /* 0x0000002600a17308 */ /* 0x000ea20000000800 */
[C---:B0-----:R-:W-:Y:S01]  /*bdb0*/  FADD.FTZ R51, R159.reuse, R26 ;  /* 0x0000001a9f337221 */ /* 0x041fe20000010000 */
[----:B------:R-:W-:Y:S01]  /*bdc0*/  FADD.FTZ R30, R84, R53 ;  /* 0x00000035541e7221 */ /* 0x000fe20000010000 */
[----:B------:R-:W-:-:S03]  /*bdd0*/  F2FP.BF16.F32.PACK_AB R159, R159, R32 ;  /* 0x000000209f9f723e */ /* 0x000fc600000010ff */
[----:B------:R-:W-:Y:S02]  /*bde0*/  FADD.FTZ R53, R43, R30 ;  /* 0x0000001e2b357221 */ /* 0x000fe40000010000 */
[----:B------:R-:W0:Y:S01]  /*bdf0*/  MUFU.EX2 R40, R40 ;  /* 0x0000002800287308 */ /* 0x000e220000000800 */
[----:B-1----:R-:W-:Y:S01]  /*be00*/  FADD.FTZ R26, R36, R51 ;  /* 0x00000033241a7221 */ /* 0x002fe20000010000 */
[----:B------:R-:W-:-:S04]  /*be10*/  FADD.FTZ R30, R80, R53 ;  /* 0x00000035501e7221 */ /* 0x000fc80000010000 */
[----:B------:R-:W-:Y:S02]  /*be20*/  FADD.FTZ R53, R45, R30 ;  /* 0x0000001e2d357221 */ /* 0x000fe40000010000 */
[----:B------:R-:W1:Y:S01]  /*be30*/  MUFU.EX2 R163, R42 ;  /* 0x0000002a00a37308 */ /* 0x000e620000000800 */
[C---:B--2---:R-:W-:Y:S01]  /*be40*/  FADD.FTZ R51, R161.reuse, R26 ;  /* 0x0000001aa1337221 */ /* 0x044fe20000010000 */
[----:B------:R-:W-:Y:S01]  /*be50*/  FADD.FTZ R30, R76, R53 ;  /* 0x000000354c1e7221 */ /* 0x000fe20000010000 */
[----:B------:R-:W-:-:S03]  /*be60*/  F2FP.BF16.F32.PACK_AB R161, R161, R36 ;  /* 0x00000024a1a1723e */ /* 0x000fc600000010ff */
[----:B------:R-:W-:Y:S02]  /*be70*/  FADD.FTZ R25, R39, R30 ;  /* 0x0000001e27197221 */ /* 0x000fe40000010000 */
        /* <DEDUP_REMOVED lines=24> */
[----:B------:R-:W-:Y:S01]  /*c000*/  MUFU.EX2 R58, R58 ;  /* 0x0000003a003a7308 */ /* 0x000fe20000000800 */
[C---:B-1----:R-:W-:Y:S01]  /*c010*/  FADD.FTZ R3, R169.reuse, R26 ;  /* 0x0000001aa9037221 */ /* 0x042fe20000010000 */
[----:B------:R-:W-:-:S06]  /*c020*/  F2FP.BF16.F32.PACK_AB R169, R169, R60 ;  /* 0x0000003ca9a9723e */ /* 0x000fcc00000010ff */
[----:B------:R-:W0:Y:S01]  /*c030*/  MUFU.EX2 R24, R24 ;  /* 0x0000001800187308 */ /* 0x000e220000000800 */
[C---:B--2---:R-:W-:Y:S01]  /*c040*/  FADD.FTZ R25, R49.reuse, R30 ;  /* 0x0000001e31197221 */ /* 0x044fe20000010000 */
[----:B------:R-:W-:-:S06]  /*c050*/  F2FP.BF16.F32.PACK_AB R172, R49, R64 ;  /* 0x0000004031ac723e */ /* 0x000fcc00000010ff */
[----:B------:R-:W1:Y:S08]  /*c060*/  MUFU.EX2 R171, R50 ;  /* 0x0000003200ab7308 */ /* 0x000e700000000800 */
[----:B------:R-:W2:Y:S01]  /*c070*/  MUFU.EX2 R54, R54 ;  /* 0x0000003600367308 */ /* 0x000ea20000000800 */
[----:B0-----:R-:W-:Y:S01]  /*c080*/  FADD.FTZ R26, R24, R25 ;  /* 0x00000019181a7221 */ /* 0x001fe20000010000 */
[----:B------:R-:W-:-:S06]  /*c090*/  F2FP.BF16.F32.PACK_AB R174, R31, R24 ;  /* 0x000000181fae723e */ /* 0x000fcc00000010ff */
[----:B------:R0:W3:Y:S08]  /*c0a0*/  MUFU.EX2 R173, R0 ;  /* 0x0000000000ad7308 */ /* 0x0000f00000000800 */
[----:B------:R-:W4:Y:S01]  /*c0b0*/  MUFU.EX2 R90, R90 ;  /* 0x0000005a005a7308 */ /* 0x000f220000000800 */
[----:B0-----:R-:W-:Y:S01]  /*c0c0*/  FADD.FTZ R0, R58, R3 ;  /* 0x000000033a007221 */ /* 0x001fe20000010000 */
[----:B------:R-:W-:-:S03]  /*c0d0*/  FADD.FTZ R3, R31, R26 ;  /* 0x0000001a1f037221 */ /* 0x000fc60000010000 */
[C---:B-1----:R-:W-:Y:S01]  /*c0e0*/  FADD.FTZ R25, R171.reuse, R0 ;  /* 0x00000000ab197221 */ /* 0x042fe20000010000 */
[----:B------:R-:W-:Y:S02]  /*c0f0*/  F2FP.BF16.F32.PACK_AB R171, R171, R58 ;  /* 0x0000003aabab723e */ /* 0x000fe400000010ff */
[----:B------:R-:W0:Y:S01]  /*c100*/  MUFU.EX2 R41, R41 ;  /* 0x0000002900297308 */ /* 0x000e220000000800 */
[----:B--2---:R-:W-:-:S04]  /*c110*/  FADD.FTZ R0, R54, R25 ;  /* 0x0000001936007221 */ /* 0x004fc80000010000 */
[C---:B---3--:R-:W-:Y:S01]  /*c120*/  FADD.FTZ R25, R173.reuse, R0 ;  /* 0x00000000ad197221 */ /* 0x048fe20000010000 */
[----:B------:R-:W-:-:S03]  /*c130*/  F2FP.BF16.F32.PACK_AB R173, R173, R54 ;  /* 0x00000036adad723e */ /* 0x000fc600000010ff */
[----:B----4-:R-:W-:-:S04]  /*c140*/  FADD.FTZ R0, R90, R25 ;  /* 0x000000195a007221 */ /* 0x010fc80000010000 */
[C---:B0-----:R-:W-:Y:S01]  /*c150*/  FADD.FTZ R0, R41.reuse, R0 ;  /* 0x0000000029007221 */ /* 0x041fe20000010000 */
[----:B------:R-:W-:Y:S01]  /*c160*/  F2FP.BF16.F32.PACK_AB R175, R41, R90 ;  /* 0x0000005a29af723e */ /* 0x000fe200000010ff */
[----:B------:R-:W-:Y:S06]  /*c170*/  @!P0 BRA `(.L_x_12025) ;  /* 0x0000000000048947 */ /* 0x000fec0003800000 */
[----:B------:R-:W-:Y:S01]  /*c180*/  BPT.TRAP 0x1 ;  /* 0x000000040000795c */ /* 0x000fe20000300000 */
.L_x_12025:
[----:B------:R0:W1:Y:S01]  /*c190*/  SYNCS.PHASECHK.TRANS64.TRYWAIT P2, [R6+URZ+0x22850], R21 ;  /* 0x02285015060075a7 */ /* 0x000062000804017f */
[----:B------:R-:W-:Y:S05]  /*c1a0*/  @!P0 BRA `(.L_x_12026) ;  /* 0x0000000000048947 */ /* 0x000fea0003800000 */
[----:B------:R-:W-:Y:S01]  /*c1b0*/  BPT.TRAP 0x1 ;  /* 0x000000040000795c */ /* 0x000fe20000300000 */
.L_x_12026:
[----:B------:R-:W-:Y:S04]  /*c1c0*/  BSSY B0, `(.L_x_12027) ;  /* 0x0000004000007945 */ /* 0x000fe80003800000 */
[----:B-1----:R-:W-:Y:S05]  /*c1d0*/  @P2 BRA `(.L_x_12028) ;  /* 0x0000000000082947 */ /* 0x002fea0003800000 */
[----:B------:R-:W1:Y:S02]  /*c1e0*/  SYNCS.PHASECHK.TRANS64.TRYWAIT P2, [R6+URZ+0x22850], R21 ;  /* 0x02285015060075a7 */ /* 0x000e64000804017f */
[----:B-1----:R-:W-:Y:S05]  /*c1f0*/  @!P2 BRA `(.L_x_12029) ;  /* 0x000001600054a947 */ /* 0x002fea0003800000 */
.L_x_12028:
[----:B------:R-:W-:Y:S05]  /*c200*/  BSYNC B0 ;  /* 0x0000000000007941 */ /* 0x000fea0003800000 */
.L_x_12027:
[----:B------:R-:W-:Y:S05]  /*c210*/  WARPSYNC.ALL ;  /* 0x0000000000007948 */ /* 0x000fea0003800000 */
[----:B01----:R-:W-:Y:S01]  /*c220*/  VIADD R21, R16, 0x400 ;  /* 0x0000040010157836 */ /* 0x003fe20000000000 */
[----:B------:R0:W-:Y:S01]  /*c230*/  BAR.SYNC.DEFER_BLOCKING R179, 0x100 ;  /* 0x000400b30000751d */ /* 0x0001e20000010000 */
[----:B------:R-:W-:Y:S02]  /*c240*/  IMAD.MOV.U32 R181, RZ, RZ, 0x40000040 ;  /* 0x40000040ffb57424 */ /* 0x000fe400078e00ff */
[----:B------:R-:W-:Y:S01]  /*c250*/  @!P1 VIADD R6, R6, 0x22860 ;  /* 0x0002286006069836 */ /* 0x000fe20000000000 */
[----:B------:R-:W-:-:S02]  /*c260*/  SHF.R.U32.HI R21, RZ, 0x4, R21 ;  /* 0x00000004ff157819 */ /* 0x000fc40000011615 */
[----:B------:R-:W-:Y:S01]  /*c270*/  R2UR UR7, R181 ;  /* 0x00000000b50772ca */ /* 0x000fe200000e0000 */
[----:B------:R-:W-:Y:S01]  /*c280*/  IMAD.MOV.U32 R181, RZ, RZ, 0x40000040 ;  /* 0x40000040ffb57424 */ /* 0x000fe200078e00ff */
[----:B------:R-:W-:Y:S01]  /*c290*/  LOP3.LUT R21, R21, 0x3fff, RZ, 0xc0, !PT ;  /* 0x00003fff15157812 */ /* 0x000fe200078ec0ff */
[----:B------:R-:W1:Y:S01]  /*c2a0*/  LDC R182, c[0x0][0x448] ;  /* 0x00011200ffb67b82 */ /* 0x000e620000000800 */
[----:B------:R-:W-:Y:S02]  /*c2b0*/  @!P1 PRMT R6, RZ, 0x654, R6 ;  /* 0x00000654ff069816 */ /* 0x000fe40000000006 */
[----:B------:R-:W-:-:S05]  /*c2c0*/  LOP3.LUT R21, R21, 0x3000000, RZ, 0xfc, !PT ;  /* 0x0300000015157812 */ /* 0x000fca00078efcff */
[----:B------:R-:W-:-:S05]  /*c2d0*/  IMAD R180, R2, 0xc00, R21 ;  /* 0x00000c0002b47824 */ /* 0x000fca00078e0215 */
[----:B------:R-:W-:Y:S01]  /*c2e0*/  R2UR UR6, R180 ;  /* 0x00000000b40672ca */ /* 0x000fe200000e0000 */
[----:B------:R-:W-:Y:S01]  /*c2f0*/  WARPGROUP.ARRIVE ;  /* 0x00000000000079c5 */ /* 0x000fe20000000000 */
[----:B-1----:R-:W-:-:S11]  /*c300*/  ISETP.NE.AND P2, PT, R182, 0x1, PT ;  /* 0x00000001b600780c */ /* 0x002fd60003f45270 */
        /* <DEDUP_REMOVED lines=29> */
[----:B------:R-:W1:Y:S08]  /*c4e0*/  @P2 LDC R152, c[0x0][0x450] ;  /* 0x00011400ff982b82 */ /* 0x000e700000000800 */
[----:B------:R-:W2:Y:S02]  /*c4f0*/  @P2 LDC R153, c[0x0][0x44c] ;  /* 0x00011300ff992b82 */ /* 0x000ea40000000800 */
[----:B--2---:R-:W-:Y:S01]  /*c500*/  @P2 IMAD.HI.U32 R153, R206, R153, RZ ;  /* 0x00000099ce992227 */ /* 0x004fe200078e00ff */
[----:B------:R-:W-:-:S02]  /*c510*/  WARPGROUP.DEPBAR.LE gsb0, 0x0 ;  /* 0x00008000000079c5 */ /* 0x000fc40000010000 */
[----:B------:R-:W-:-:S11]  /*c520*/  WARPGROUP.ARRIVE ;  /* 0x00000000000079c5 */ /* 0x000fd60000000000 */
        /* <DEDUP_REMOVED lines=8> */
[----:B------:R2:W-:Y:S02]  /*c5b0*/  @!P1 SYNCS.ARRIVE.TRANS64.RED.A1T0 RZ, [R6+URZ], RZ ;  /* 0x000000ff06ff99a7 */ /* 0x0005e4000810043f */
[----:B--2---:R-:W-:Y:S01]  /*c5c0*/  IMAD.MOV.U32 R6, RZ, RZ, R206 ;  /* 0x000000ffff067224 */ /* 0x004fe200078e00ce */
[----:B-1----:R-:W-:Y:S02]  /*c5d0*/  @P2 SHF.R.U32.HI R6, RZ, R152, R153 ;  /* 0x00000098ff062219 */ /* 0x002fe40000011699 */
[----:B------:R-:W-:-:S02]  /*c5e0*/  ISETP.GE.AND P2, PT, R177, 0x1, PT ;  /* 0x00000001b100780c */ /* 0x000fc40003f46270 */
[----:B------:R-:W-:Y:S01]  /*c5f0*/  IADD3 R155, R6, R201, -R200 ;  /* 0x000000c9069b7210 */ /* 0x000fe20007ffe8c8 */
[----:B------:R-:W-:-:S04]  /*c600*/  VIADD R6, R178, 0xfffffffe ;  /* 0xfffffffeb2067836 */ /* 0x000fc80000000000 */
[----:B------:R-:W-:-:S06]  /*c610*/  IMAD.IADD R176, R155, 0x1, R176 ;  /* 0x000000019bb07824 */ /* 0x000fcc00078e02b0 */
[----:B0-----:R-:W-:Y:S05]  /*c620*/  @!P2 BRA `(.L_x_12030) ;  /* 0x000000000048a947 */ /* 0x001fea0003800000 */
        /* <DEDUP_REMOVED lines=11> */
.L_x_12032:
[----:B------:R-:W-:-:S13]  /*c6e0*/  ISETP.NE.AND P2, PT, R177, 0x1, PT ;  /* 0x00000001b100780c */ /* 0x000fda0003f45270 */
[----:B------:R-:W0:Y:S02]  /*c6f0*/  @P2 LDC.64 R152, c[0x0][0x9e8] ;  /* 0x00027a00ff982b82 */ /* 0x000e240000000a00 */
[----:B0-----:R-:W-:-:S05]  /*c700*/  @P2 IMAD.HI.U32 R152, R154, R152, RZ ;  /* 0x000000989a982227 */ /* 0x001fca00078e00ff */
[----:B------:R-:W-:-:S07]  /*c710*/  @P2 SHF.R.U32.HI R154, RZ, R153, R152 ;  /* 0x00000099ff9a2219 */ /* 0x000fce0000011698 */
.L_x_12033:
[----:B------:R-:W-:Y:S05]  /*c720*/  BSYNC B0 ;  /* 0x0000000000007941 */ /* 0x000fea0003800000 */
.L_x_12031:
[----:B------:R-:W-:-:S05]  /*c730*/  IMAD R177, R154, R177, R177 ;  /* 0x000000b19ab17224 */ /* 0x000fca00078e02b1 */
[----:B------:R-:W-:-:S07]  /*c740*/  VIMNMX R176, R176, R177, PT ;  /* 0x000000b1b0b07248 */ /* 0x000fce0003fe0100 */
.L_x_12030:
        /* <DEDUP_REMOVED lines=13> */
[----:B------:R-:W-:-:S04]  /*c820*/  VIMNMX R216, R218, R153, !PT ;  /* 0x00000099dad87248 */ /* 0x000fc80007fe0100 */
[----:B------:R-:W-:-:S13]  /*c830*/  ISETP.GE.AND P2, PT, R6, R216, PT ;  /* 0x000000d80600720c */ /* 0x000fda0003f46270 */
[----:B------:R-:W-:Y:S05]  /*c840*/  @!P2 BRA `(.L_x_12034) ;  /* 0x0000003400f0a947 */ /* 0x000fea0003800000 */
.L_x_12052:
[----:B------:R-:W-:Y:S01]  /*c850*/  VIADD R2, R2, 0x1 ;  /* 0x0000000102027836 */ /* 0x000fe20000000000 */
[----:B------:R-:W-:Y:S05]  /*c860*/  YIELD ;  /* 0x0000000000007946 */ /* 0x000fea0003800000 */
[----:B------:R-:W-:-:S04]  /*c870*/  ISETP.NE.AND P2, PT, R2, 0x2, PT ;  /* 0x000000020200780c */ /* 0x000fc80003f45270 */
[----:B------:R-:W-:Y:S02]  /*c880*/  SEL R20, RZ, 0x1, P2 ;  /* 0x00000001ff147807 */ /* 0x000fe40001000000 */
[----:B------:R-:W-:Y:S02]  /*c890*/  SEL R2, R2, RZ, P2 ;  /* 0x000000ff02027207 */ /* 0x000fe40001000000 */
[----:B------:R-:W-:Y:S01]  /*c8a0*/  LOP3.LUT R19, R19, R20, RZ, 0x3c, !PT ;  /* 0x0000001413137212 */ /* 0x000fe200078e3cff */
[----:B0-----:R-:W-:Y:S06]  /*c8b0*/  @!P0 BRA `(.L_x_12035) ;  /* 0x0000000000048947 */ /* 0x001fec0003800000 */
[----:B------:R-:W-:Y:S01]  /*c8c0*/  BPT.TRAP 0x1 ;  /* 0x000000040000795c */ /* 0x000fe20000300000 */
.L_x_12035:
[----:B------:R-:W-:Y:S01]  /*c8d0*/  IMAD R210, R2, 0x8, R16 ;  /* 0x0000000802d27824 */ /* 0x000fe200078e0210 */
[----:B------:R-:W-:-:S04]  /*c8e0*/  SHF.L.U32 R209, R19, 0x1f, RZ ;  /* 0x0000001f13d17819 */ /* 0x000fc800000006ff */
[----:B------:R0:W1:Y:S01]  /*c8f0*/  SYNCS.PHASECHK.TRANS64.TRYWAIT P2, [R210+URZ+0x22830], R209 ;  /* 0x022830d1d20075a7 */ /* 0x000062000804017f */
[----:B------:R-:W-:Y:S05]  /*c900*/  @!P0 BRA `(.L_x_12036) ;  /* 0x0000000000048947 */ /* 0x000fea0003800000 */
[----:B------:R-:W-:Y:S01]  /*c910*/  BPT.TRAP 0x1 ;  /* 0x000000040000795c */ /* 0x000fe20000300000 */
.L_x_12036:
[----:B------:R-:W-:Y:S02]  /*c920*/  IMAD R212, R2, 0x300, R207 ;  /* 0x0000030002d47824 */ /* 0x000fe400078e02cf */
[----:B------:R-:W-:Y:S01]  /*c930*/  IMAD.MOV.U32 R213, RZ, RZ, 0x40000040 ;  /* 0x40000040ffd57424 */ /* 0x000fe200078e00ff */
[----:B-1----:R-:W-:Y:S06]  /*c940*/  @P2 BRA `(.L_x_12037) ;  /* 0x0000000000082947 */ /* 0x002fec0003800000 */
[----:B------:R-:W1:Y:S02]  /*c950*/  SYNCS.PHASECHK.TRANS64.TRYWAIT P2, [R210+URZ+0x22830], R209 ;  /* 0x022830d1d20075a7 */ /* 0x000e64000804017f */
[----:B-1----:R-:W-:Y:S05]  /*c960*/  @!P2 BRA `(.L_x_12038) ;  /* 0x00000158008ca947 */ /* 0x002fea0003800000 */
.L_x_12037:
[----:B------:R-:W-:Y:S05]  /*c970*/  WARPSYNC.ALL ;  /* 0x0000000000007948 */ /* 0x000fea0003800000 */
[C---:B------:R-:W-:Y:S01]  /*c980*/  R2UR UR6, R212.reuse ;  /* 0x00000000d40672ca */ /* 0x040fe200000e0000 */
[----:B------:R-:W-:Y:S01]  /*c990*/  VIADD R214, R212, 0x2 ;  /* 0x00000002d4d67836 */ /* 0x000fe20000000000 */
[----:B------:R-:W-:Y:S01]  /*c9a0*/  R2UR UR7, R213 ;  /* 0x00000000d50772ca */ /* 0x000fe200000e0000 */
[----:B------:R-:W-:Y:S01]  /*c9b0*/  IMAD.MOV.U32 R215, RZ, RZ, 0x40000040 ;  /* 0x40000040ffd77424 */ /* 0x000fe200078e00ff */
[----:B------:R-:W-:Y:S01]  /*c9c0*/  R2UR UR4, R4 ;  /* 0x00000000040472ca */ /* 0x000fe200000e0000 */
[----:B------:R-:W2:Y:S01]  /*c9d0*/  LDL R226, [R1] ;  /* 0x0000000001e27983 */ /* 0x000ea20000100800 */
[----:B------:R-:W-:Y:S01]  /*c9e0*/  R2UR UR5, R5 ;  /* 0x00000000050572ca */ /* 0x000fe200000e0000 */
[----:B------:R-:W-:Y:S01]  /*c9f0*/  WARPGROUP.ARRIVE ;  /* 0x00000000000079c5 */ /* 0x000fe20000000000 */
[----:B------:R-:W-:Y:S01]  /*ca00*/  IMAD.MOV.U32 R213, RZ, RZ, 0x40000040 ;  /* 0x40000040ffd57424 */ /* 0x000fe200078e00ff */
[----:B------:R-:W3:Y:S10]  /*ca10*/  LDC R13, c[0x0][0x448] ;  /* 0x00011200ff0d7b82 */ /* 0x000ef40000000800 */
[----:B------:R-:W-:Y:S01]  /*ca20*/  HGMMA.64x96x16.F32.BF16 R152, gdesc[UR4], RZ, !UPT, gsb0 ;  /* 0x01600000049879f0 */ /* 0x000fe2000c0018ff */
[----:B------:R-:W-:Y:S01]  /*ca30*/  R2UR UR6, R214 ;  /* 0x00000000d60672ca */ /* 0x000fe200000e0000 */
[----:B------:R-:W-:Y:S01]  /*ca40*/  VIADD R214, R212, 0x4 ;  /* 0x00000004d4d67836 */ /* 0x000fe20000000000 */
[----:B------:R-:W-:Y:S01]  /*ca50*/  R2UR UR7, R215 ;  /* 0x00000000d70772ca */ /* 0x000fe200000e0000 */
[----:B------:R-:W-:Y:S01]  /*ca60*/  IMAD.MOV.U32 R215, RZ, RZ, 0x40000040 ;  /* 0x40000040ffd77424 */ /* 0x000fe200078e00ff */
[----:B------:R-:W-:Y:S01]  /*ca70*/  R2UR UR4, R14 ;  /* 0x000000000e0472ca */ /* 0x000fe200000e0000 */
[----:B------:R-:W-:Y:S01]  /*ca80*/  VIADD R212, R212, 0x6 ;  /* 0x00000006d4d47836 */ /* 0x000fe20000000000 */
[----:B------:R-:W-:-:S02]  /*ca90*/  R2UR UR5, R15 ;  /* 0x000000000f0572ca */ /* 0x000fc400000e0000 */
[----:B---3--:R-:W-:Y:S01]  /*caa0*/  ISETP.NE.AND P2, PT, R13, 0x1, PT ;  /* 0x000000010d00780c */ /* 0x008fe20003f45270 */
[----:B------:R-:W-:-:S12]  /*cab0*/  IMAD.IADD R13, R211, 0x1, R206 ;  /* 0x00000001d30d7824 */ /* 0x000fd800078e02ce */
[----:B------:R-:W3:Y:S01]  /*cac0*/  @P2 LDC R20, c[0x0][0x450] ;  /* 0x00011400ff142b82 */ /* 0x000ee20000000800 */
        /* <DEDUP_REMOVED lines=11> */
[----:B------:R-:W-:Y:S01]  /*cb80*/  R2UR UR7, R213 ;  /* 0x00000000d50772ca */ /* 0x000fe200000e0000 */
[----:B------:R-:W4:Y:S01]  /*cb90*/  @P2 LDC R212, c[0x0][0x44c] ;  /* 0x00011300ffd42b82 */ /* 0x000f220000000800 */
[----:B------:R-:W-:Y:S02]  /*cba0*/  R2UR UR4, R8 ;  /* 0x00000000080472ca */ /* 0x000fe400000e0000 */
[----:B------:R-:W-:Y:S01]  /*cbb0*/  R2UR UR5, R9 ;  /* 0x00000000090572ca */ /* 0x000fe200000e0000 */
[----:B----4-:R-:W-:-:S05]  /*cbc0*/  @P2 IMAD.HI.U32 R212, R13, R212, RZ ;  /* 0x000000d40dd42227 */ /* 0x010fca00078e00ff */
[----:B---3--:R-:W-:Y:S02]  /*cbd0*/  @P2 SHF.R.U32.HI R13, RZ, R20, R212 ;  /* 0x00000014ff0d2219 */ /* 0x008fe400000116d4 */
[----:B------:R-:W3:Y:S03]  /*cbe0*/  S2R R20, SR_TID.X ;  /* 0x0000000000147919 */ /* 0x000ee60000002100 */
[----:B------:R-:W4:Y:S01]  /*cbf0*/  SHFL.IDX PT, R229, R13, RZ, 0x1c1f ;  /* 0x001c1fff0de57589 */ /* 0x000f2200000e0000 */
[----:B--2---:R-:W-:Y:S02]  /*cc00*/  LOP3.LUT P2, RZ, R226, 0x100000, RZ, 0xc0, !PT ;  /* 0x00100000e2ff7812 */ /* 0x004fe4000784c0ff */
[----:B---3--:R-:W-:-:S04]  /*cc10*/  SHF.R.U32.HI R20, RZ, 0x7, R20 ;  /* 0x00000007ff147819 */ /* 0x008fc80000011614 */
[----:B------:R-:W-:Y:S01]  /*cc20*/  IADD3 R20, -R20, 0xb, RZ ;  /* 0x0000000b14147810 */ /* 0x000fe20007ffe1ff */
        /* <DEDUP_REMOVED lines=27> */
[----:B------:R-:W-:Y:S02]  /*cde0*/  IMAD R194, R6, -0x60, RZ ;  /* 0xffffffa006c27824 */ /* 0x000fe400078e02ff */
[----:B------:R-:W-:Y:S01]  /*cdf0*/  FMUL.FTZ R182, R186, UR51 ;  /* 0x00000033bab67c20 */ /* 0x000fe20008410000 */
[----:B------:R-:W-:Y:S01]  /*ce00*/  FMUL.FTZ R186, R190, UR51 ;  /* 0x00000033beba7c20 */ /* 0x000fe20008410000 */
[----:B------:R2:W-:Y:S06]  /*ce10*/  BAR.ARV R20, 0x100 ;  /* 0x000400140000751d */ /* 0x0005ec0000002000 */
        /* <DEDUP_REMOVED lines=25> */
[----:B---3--:R-:W-:-:S02]  /*cfb0*/  VIADD R164, R194, 0x1 ;  /* 0x00000001c2a47836 */ /* 0x008fc40000000000 */
[----:B------:R-:W-:Y:S01]  /*cfc0*/  FMUL.FTZ R193, R199, UR51 ;  /* 0x00000033c7c17c20 */ /* 0x000fe20008410000 */
[----:B------:R-:W3:Y:S01]  /*cfd0*/  MUFU.TANH R152, R152 ;  /* 0x0000009800987308 */ /* 0x000ee20000002400 */
[----:B------:R-:W-:-:S05]  /*cfe0*/  IMAD R164, R202, -0x2, R164 ;  /* 0xfffffffecaa47824 */ /* 0x000fca00078e02a4 */
[----:B------:R-:W-:Y:S02]  /*cff0*/  IADD3 R164, -R200, R164, R201 ;  /* 0x000000a4c8a47210 */ /* 0x000fe40007ffe1c9 */
[----:B------:R-:W0:Y:S03]  /*d000*/  MUFU.TANH R212, R212 ;  /* 0x000000d400d47308 */ /* 0x000e260000002400 */
[C---:B------:R-:W-:Y:S02]  /*d010*/  VIADD R228, R164.reuse, UR50 ;  /* 0x00000032a4e47c36 */ /* 0x040fe40008000000 */
[----:B------:R-:W-:-:S03]  /*d020*/  VIADD R199, R164, UR53 ;  /* 0x00000035a4c77c36 */ /* 0x000fc60008000000 */
[----:B------:R-:W0:Y:S01]  /*d030*/  MUFU.TANH R153, R153 ;  /* 0x0000009900997308 */ /* 0x000e220000002400 */
[C---:B----4-:R-:W-:Y:S02]  /*d040*/  IMAD.IADD R198, R229.reuse, 0x1, R228 ;  /* 0x00000001e5c67824 */ /* 0x050fe400078e02e4 */
[----:B------:R-:W-:-:S05]  /*d050*/  IMAD.IADD R197, R229, 0x1, R199 ;  /* 0x00000001e5c57824 */ /* 0x000fca00078e02c7 */
        /* <DEDUP_REMOVED lines=58> */
.L_x_12041:
[----:B------:R-:W-:-:S05]  /*d400*/  IMAD.U32 R230, RZ, RZ, UR42 ;  /* 0x0000002affe67e24 */ /* 0x000fca000f8e00ff */
[----:B------:R-:W-:-:S13]  /*d410*/  ISETP.NE.AND P2, PT, R230, 0x1, PT ;  /* 0x00000001e600780c */ /* 0x000fda0003f45270 */
[----:B------:R-:W2:Y:S02]  /*d420*/  @P2 LDC.64 R164, c[0x0][0x9e8] ;  /* 0x00027a00ffa42b82 */ /* 0x000ea40000000a00 */
[----:B--2---:R-:W-:-:S05]  /*d430*/  @P2 IMAD.HI.U32 R164, R229, R164, RZ ;  /* 0x000000a4e5a42227 */ /* 0x004fca00078e00ff */
[----:B------:R-:W-:-:S07]  /*d440*/  @P2 SHF.R.U32.HI R229, RZ, R165, R164 ;  /* 0x000000a5ffe52219 */ /* 0x000fce00000116a4 */
.L_x_12042:
[----:B------:R-:W-:Y:S05]  /*d450*/  BSYNC B0 ;  /* 0x0000000000007941 */ /* 0x000fea0003800000 */
.L_x_12040:
[----:B------:R-:W-:-:S04]  /*d460*/  IMAD R164, R202, -0x2, R194 ;  /* 0xfffffffecaa47824 */ /* 0x000fc800078e02c2 */
[----:B------:R-:W-:-:S05]  /*d470*/  IMAD R164, R229, R230, R164 ;  /* 0x000000e6e5a47224 */ /* 0x000fca00078e02a4 */
[----:B------:R-:W-:Y:S02]  /*d480*/  VIMNMX R197, R197, R164, !PT ;  /* 0x000000a4c5c57248 */ /* 0x000fe40007fe0100 */
[----:B------:R-:W-:-:S07]  /*d490*/  VIADDMNMX R198, R164, R230, R198, PT ;  /* 0x000000e6a4c67246 */ /* 0x000fce00038001c6 */
.L_x_12039:
[----:B------:R-:W2:Y:S01]  /*d4a0*/  LDL.LU R229, [R1] ;  /* 0x0000000001e57983 */ /* 0x000ea20000300800 */
[C---:B------:R-:W-:Y:S02]  /*d4b0*/  ISETP.GE.AND P2, PT, R194.reuse, 0x1, PT ;  /* 0x00000001c200780c */ /* 0x040fe40003f46270 */
[----:B------:R-:W-:Y:S01]  /*d4c0*/  ISETP.GE.AND P4, PT, R194, 0x9, PT ;  /* 0x00000009c200780c */ /* 0x000fe20003f86270 */
[----:B------:R-:W3:Y:S02]  /*d4d0*/  SHFL.IDX PT, R13, R13, 0x1, 0x1c1f ;  /* 0x003c1f000d0d7f89 */ /* 0x000ee400000e0000 */
[--C-:B---3--:R-:W-:Y:S02]  /*d4e0*/  IMAD.IADD R228, R228, 0x1, R13.reuse ;  /* 0x00000001e4e47824 */ /* 0x108fe400078e020d */
[----:B------:R-:W-:Y:S01]  /*d4f0*/  IMAD.IADD R199, R199, 0x1, R13 ;  /* 0x00000001c7c77824 */ /* 0x000fe200078e020d */
[----:B--2---:R-:W-:-:S05]  /*d500*/  LOP3.LUT R229, R229, 0xfff7ffff, RZ, 0xc0, !PT ;  /* 0xfff7ffffe5e57812 */ /* 0x004fca00078ec0ff */
[----:B------:R-:W-:Y:S02]  /*d510*/  @P2 LOP3.LUT R229, R229, 0x80000, RZ, 0xfc, !PT ;  /* 0x00080000e5e52812 */ /* 0x000fe400078efcff */
[----:B------:R-:W-:Y:S02]  /*d520*/  ISETP.GT.AND P2, PT, R197, RZ, !P2 ;  /* 0x000000ffc500720c */ /* 0x000fe40005744270 */
[----:B------:R-:W-:Y:S02]  /*d530*/  LOP3.LUT R229, R229, 0xfffffffd, RZ, 0xc0, !PT ;  /* 0xfffffffde5e57812 */ /* 0x000fe400078ec0ff */
[----:B------:R-:W-:Y:S02]  /*d540*/  ISETP.LT.OR P2, PT, R198, 0x1, P2 ;  /* 0x00000001c600780c */ /* 0x000fe40001741670 */
[----:B------:R-:W-:Y:S02]  /*d550*/  @P4 LOP3.LUT R229, R229, 0x2, RZ, 0xfc, !PT ;  /* 0x00000002e5e54812 */ /* 0x000fe400078efcff */
[----:B------:R-:W-:-:S02]  /*d560*/  FSEL R152, R152, -INF , !P2 ;  /* 0xff80000098987808 */ /* 0x000fc40005000000 */
[----:B------:R-:W-:Y:S02]  /*d570*/  ISETP.GE.AND P2, PT, R194, 0x2, PT ;  /* 0x00000002c200780c */ /* 0x000fe40003f46270 */
[----:B------:R-:W-:Y:S02]  /*d580*/  LOP3.LUT R229, R229, 0xfffffffb, RZ, 0xc0, !PT ;  /* 0xfffffffbe5e57812 */ /* 0x000fe400078ec0ff */
[----:B------:R-:W-:-:S04]  /*d590*/  ISETP.GT.AND P3, PT, R197, 0x1, !P2 ;  /* 0x00000001c500780c */ /* 0x000fc80005764270 */
[----:B------:R-:W-:-:S04]  /*d5a0*/  ISETP.LT.OR P3, PT, R198, 0x2, P3 ;  /* 0x00000002c600780c */ /* 0x000fc80001f61670 */
[----:B0-----:R-:W-:Y:S02]  /*d5b0*/  FSEL R212, R212, -INF , !P3 ;  /* 0xff800000d4d47808 */ /* 0x001fe40005800000 */
[----:B------:R-:W-:Y:S02]  /*d5c0*/  ISETP.GT.AND P3, PT, R197, 0x8, !P4 ;  /* 0x00000008c500780c */ /* 0x000fe40006764270 */
[----:B------:R-:W-:Y:S02]  /*d5d0*/  ISETP.GE.AND P4, PT, R194, 0xa, PT ;  /* 0x0000000ac200780c */ /* 0x000fe40003f86270 */
[----:B------:R-:W-:-:S04]  /*d5e0*/  ISETP.LT.OR P3, PT, R198, 0x9, P3 ;  /* 0x00000009c600780c */ /* 0x000fc80001f61670 */
        /* <DEDUP_REMOVED lines=120> */
[----:B------:R-:W-:-:S13]  /*dd70*/  LOP3.LUT P6, RZ, R229, 0x100000, RZ, 0xc0, !PT ;  /* 0x00100000e5ff7812 */ /* 0x000fda00078cc0ff */
[----:B0-----:R-:W-:Y:S05]  /*dd80*/  @!P6 BRA `(.L_x_12043) ;  /* 0x000000000058e947 */ /* 0x001fea0003800000 */
        /* <DEDUP_REMOVED lines=12> */
.L_x_12045:
[----:B------:R-:W-:-:S05]  /*de50*/  IMAD.U32 R197, RZ, RZ, UR42 ;  /* 0x0000002affc57e24 */ /* 0x000fca000f8e00ff */
[----:B------:R-:W-:-:S13]  /*de60*/  ISETP.NE.AND P6, PT, R197, 0x1, PT ;  /* 0x00000001c500780c */ /* 0x000fda0003fc5270 */
[----:B------:R-:W0:Y:S02]  /*de70*/  @P6 LDC.64 R164, c[0x0][0x9e8] ;  /* 0x00027a00ffa46b82 */ /* 0x000e240000000a00 */
[----:B0-----:R-:W-:-:S05]  /*de80*/  @P6 IMAD.HI.U32 R164, R13, R164, RZ ;  /* 0x000000a40da46227 */ /* 0x001fca00078e00ff */
[----:B------:R-:W-:-:S07]  /*de90*/  @P6 SHF.R.U32.HI R13, RZ, R165, R164 ;  /* 0x000000a5ff0d6219 */ /* 0x000fce00000116a4 */
.L_x_12046:
[----:B------:R-:W-:Y:S05]  /*dea0*/  BSYNC B0 ;  /* 0x0000000000007941 */ /* 0x000fea0003800000 */
.L_x_12044:
[----:B------:R-:W-:-:S04]  /*deb0*/  IMAD R194, R202, -0x2, R194 ;  /* 0xfffffffecac27824 */ /* 0x000fc800078e02c2 */
[----:B------:R-:W-:-:S05]  /*dec0*/  IMAD R194, R13, R197, R194 ;  /* 0x000000c50dc27224 */ /* 0x000fca00078e02c2 */
[----:B------:R-:W-:Y:S02]  /*ded0*/  VIMNMX R199, R199, R194, !PT ;  /* 0x000000c2c7c77248 */ /* 0x000fe40007fe0100 */
[----:B------:R-:W-:-:S07]  /*dee0*/  VIADDMNMX R228, R194, R197, R228, PT ;  /* 0x000000c5c2e47246 */ /* 0x000fce00038001e4 */
.L_x_12043:
[----:B------:R-:W-:Y:S02]  /*def0*/  ISETP.GT.AND P2, PT, R199, 0x1, !P2 ;  /* 0x00000001c700780c */ /* 0x000fe40005744270 */
[----:B------:R-:W-:Y:S02]  /*df00*/  FMNMX.FTZ R13, R152, R7, !PT ;  /* 0x00000007980d7209 */ /* 0x000fe40007810000 */
[----:B------:R-:W-:Y:S02]  /*df10*/  ISETP.LT.OR P2, PT, R228, 0x2, P2 ;  /* 0x00000002e400780c */ /* 0x000fe40001741670 */
[C---:B------:R-:W-:Y:S02]  /*df20*/  LOP3.LUT P6, RZ, R229.reuse, 0x8000, RZ, 0xc0, !PT ;  /* 0x00008000e5ff7812 */ /* 0x040fe400078cc0ff */
        /* <DEDUP_REMOVED lines=64> */
[----:B------:R-:W-:Y:S02]  /*e330*/  FSEL R191, R191, -INF , !P3 ;  /* 0xff800000bfbf7808 */ /* 0x000fe40005800000 */
[----:B------:R-:W-:Y:S02]  /*e340*/  ISETP.GT.AND P2, PT, R199, 0x29, !P2 ;  /* 0x00000029c700780c */ /* 0x000fe40005744270 */
[----:B------:R-:W-:Y:S02]  /*e350*/  LOP3.LUT P3, RZ, R229, 0x80000, RZ, 0xc0, !PT ;  /* 0x00080000e5ff7812 */ /* 0x000fe4000786c0ff */
[----:B------:R-:W-:Y:S02]  /*e360*/  ISETP.LT.OR P2, PT, R228, 0x2a, P2 ;  /* 0x0000002ae400780c */ /* 0x000fe40001741670 */
[----:B------:R-:W-:Y:S02]  /*e370*/  ISETP.GT.AND P4, PT, R199, 0x51, !P4 ;  /* 0x00000051c700780c */ /* 0x000fe40006784270 */
[----:B------:R-:W-:-:S02]  /*e380*/  FSEL R175, R175, -INF , !P2 ;  /* 0xff800000afaf7808 */ /* 0x000fc40005000000 */
[----:B------:R-:W-:Y:S02]  /*e390*/  LOP3.LUT P2, RZ, R229, 0x800, RZ, 0xc0, !PT ;  /* 0x00000800e5ff7812 */ /* 0x000fe4000784c0ff */
[----:B0-----:R-:W-:Y:S02]  /*e3a0*/  FMNMX.FTZ R165, R13, R165, !PT ;  /* 0x000000a50da57209 */ /* 0x001fe40007810000 */
[C---:B------:R-:W-:Y:S02]  /*e3b0*/  ISETP.GT.AND P2, PT, R199.reuse, 0x30, !P2 ;  /* 0x00000030c700780c */ /* 0x040fe40005744270 */
[C---:B------:R-:W-:Y:S02]  /*e3c0*/  ISETP.LT.OR P4, PT, R228.reuse, 0x52, P4 ;  /* 0x00000052e400780c */ /* 0x040fe40002781670 */
[----:B------:R-:W-:Y:S02]  /*e3d0*/  ISETP.LT.OR P2, PT, R228, 0x31, P2 ;  /* 0x00000031e400780c */ /* 0x000fe40001741670 */
[----:B------:R-:W-:-:S02]  /*e3e0*/  ISETP.GT.AND P5, PT, R199, 0x58, !P5 ;  /* 0x00000058c700780c */ /* 0x000fc40006fa4270 */
[----:B------:R-:W-:Y:S02]  /*e3f0*/  FSEL R164, R176, -INF , !P2 ;  /* 0xff800000b0a47808 */ /* 0x000fe40005000000 */
[----:B------:R-:W-:Y:S01]  /*e400*/  LOP3.LUT P2, RZ, R229, 0x400, RZ, 0xc0, !PT ;  /* 0x00000400e5ff7812 */ /* 0x000fe2000784c0ff */
[----:B------:R-:W0:Y:S01]  /*e410*/  SHFL.BFLY PT, R176, R165, 0x1, 0x1f ;  /* 0x0c201f00a5b07f89 */ /* 0x000e2200000e0000 */
[----:B------:R-:W-:Y:S02]  /*e420*/  FSEL R190, R190, -INF , !P4 ;  /* 0xff800000bebe7808 */ /* 0x000fe40006000000 */
[----:B------:R-:W-:Y:S02]  /*e430*/  ISETP.GT.AND P2, PT, R199, 0x31, !P2 ;  /* 0x00000031c700780c */ /* 0x000fe40005744270 */
[C---:B------:R-:W-:Y:S02]  /*e440*/  ISETP.LT.OR P5, PT, R228.reuse, 0x59, P5 ;  /* 0x00000059e400780c */ /* 0x040fe40002fa1670 */
[----:B------:R-:W-:-:S02]  /*e450*/  ISETP.LT.OR P2, PT, R228, 0x32, P2 ;  /* 0x00000032e400780c */ /* 0x000fc40001741670 */
[----:B------:R-:W-:Y:S02]  /*e460*/  FSEL R192, R192, -INF , !P5 ;  /* 0xff800000c0c07808 */ /* 0x000fe40006800000 */
[----:B------:R-:W-:Y:S02]  /*e470*/  FSEL R177, R177, -INF , !P2 ;  /* 0xff800000b1b17808 */ /* 0x000fe40005000000 */
[----:B------:R-:W-:-:S04]  /*e480*/  LOP3.LUT P2, RZ, R229, 0x200, RZ, 0xc0, !PT ;  /* 0x00000200e5ff7812 */ /* 0x000fc8000784c0ff */
[----:B------:R-:W-:-:S04]  /*e490*/  ISETP.GT.AND P2, PT, R199, 0x38, !P2 ;  /* 0x00000038c700780c */ /* 0x000fc80005744270 */
[----:B------:R-:W-:Y:S02]  /*e4a0*/  ISETP.LT.OR P2, PT, R228, 0x39, P2 ;  /* 0x00000039e400780c */ /* 0x000fe40001741670 */
[----:B0-----:R-:W-:Y:S02]  /*e4b0*/  FMNMX.FTZ R176, R165, R176, !PT ;  /* 0x000000b0a5b07209 */ /* 0x001fe40007810000 */
        /* <DEDUP_REMOVED lines=21> */
[----:B------:R-:W-:-:S04]  /*e610*/  FSETP.NEU.FTZ.AND P2, PT, R176, -INF , PT ;  /* 0xff800000b000780b */ /* 0x000fc80003f5d000 */
[----:B------:R-:W-:-:S05]  /*e620*/  FSEL R13, R176, RZ, P2 ;  /* 0x000000ffb00d7208 */ /* 0x000fca0001000000 */
[----:B------:R-:W-:Y:S01]  /*e630*/  FADD.FTZ R7, -R13, R7 ;  /* 0x000000070d077221 */ /* 0x000fe20000010100 */
[----:B------:R-:W-:-:S04]  /*e640*/  IMAD.U32 R13, RZ, RZ, UR41 ;  /* 0x00000029ff0d7e24 */ /* 0x000fc8000f8e00ff */
[-C--:B------:R-:W-:Y:S01]  /*e650*/  FMUL.FTZ R194, R176, R13.reuse ;  /* 0x0000000db0c27220 */ /* 0x080fe20000410000 */
[----:B------:R-:W-:-:S04]  /*e660*/  FMUL.FTZ R7, R7, R13 ;  /* 0x0000000d07077220 */ /* 0x000fc80000410000 */
[----:B------:R-:W-:Y:S02]  /*e670*/  FSEL R194, R194, RZ, P2 ;  /* 0x000000ffc2c27208 */ /* 0x000fe40001000000 */
[----:B------:R-:W-:Y:S01]  /*e680*/  ISETP.GT.AND P2, PT, R199, RZ, !P3 ;  /* 0x000000ffc700720c */ /* 0x000fe20005f44270 */
[----:B------:R-:W0:Y:S02]  /*e690*/  MUFU.EX2 R7, R7 ;  /* 0x0000000700077308 */ /* 0x000e240000000800 */
[-CC-:B------:R-:W-:Y:S01]  /*e6a0*/  FFMA.FTZ R152, R152, R13.reuse, -R194.reuse ;  /* 0x0000000d98987223 */ /* 0x180fe200000108c2 */
[----:B------:R-:W-:Y:S01]  /*e6b0*/  ISETP.LT.OR P2, PT, R228, 0x1, P2 ;  /* 0x00000001e400780c */ /* 0x000fe20001741670 */
[-CC-:B------:R-:W-:Y:S01]  /*e6c0*/  FFMA.FTZ R212, R212, R13.reuse, -R194.reuse ;  /* 0x0000000dd4d47223 */ /* 0x180fe200000108c2 */
[-CC-:B------:R-:W-:Y:S01]  /*e6d0*/  FFMA.FTZ R155, R155, R13.reuse, -R194.reuse ;  /* 0x0000000d9b9b7223 */ /* 0x180fe200000108c2 */
[-CC-:B------:R-:W-:Y:S01]  /*e6e0*/  FFMA.FTZ R156, R156, R13.reuse, -R194.reuse ;  /* 0x0000000d9c9c7223 */ /* 0x180fe200000108c2 */
[----:B------:R-:W-:Y:S01]  /*e6f0*/  FSEL R153, R153, -INF , !P2 ;  /* 0xff80000099997808 */ /* 0x000fe20005000000 */
[-CC-:B------:R-:W-:Y:S01]  /*e700*/  FFMA.FTZ R159, R159, R13.reuse, -R194.reuse ;  /* 0x0000000d9f9f7223 */ /* 0x180fe200000108c2 */
[----:B------:R-:W-:Y:S01]  /*e710*/  ISETP.GT.AND P2, PT, R199, 0x59, !P6 ;  /* 0x00000059c700780c */ /* 0x000fe20007744270 */
[-CC-:B------:R-:W-:Y:S01]  /*e720*/  FFMA.FTZ R160, R160, R13.reuse, -R194.reuse ;  /* 0x0000000da0a07223 */ /* 0x180fe200000108c2 */
[----:B------:R-:W-:Y:S01]  /*e730*/  FMNMX.FTZ R165, R153, R12, !PT ;  /* 0x0000000c99a57209 */ /* 0x000fe20007810000 */
[-CC-:B------:R-:W-:Y:S01]  /*e740*/  FFMA.FTZ R163, R163, R13.reuse, -R194.reuse ;  /* 0x0000000da3a37223 */ /* 0x180fe200000108c2 */
[----:B------:R-:W-:Y:S01]  /*e750*/  ISETP.LT.OR P2, PT, R228, 0x5a, P2 ;  /* 0x0000005ae400780c */ /* 0x000fe20001741670 */
        /* <DEDUP_REMOVED lines=24> */
[----:B------:R-:W2:Y:S01]  /*e8e0*/  MUFU.EX2 R152, R152 ;  /* 0x0000009800987308 */ /* 0x000ea20000000800 */
[----:B------:R-:W-:Y:S01]  /*e8f0*/  FMNMX.FTZ R165, R167, R165, !PT ;  /* 0x000000a5a7a57209 */ /* 0x000fe20007810000 */
[-C--:B0-----:R-:W-:Y:S01]  /*e900*/  FMUL.FTZ R24, R24, R7.reuse ;  /* 0x0000000718187220 */ /* 0x081fe20000410000 */
[-C--:B------:R-:W-:Y:S01]  /*e910*/  FMUL.FTZ R25, R25, R7.reuse ;  /* 0x0000000719197220 */ /* 0x080fe20000410000 */
[----:B------:R-:W-:Y:S01]  /*e920*/  FMUL.FTZ R28, R28, R7 ;  /* 0x000000071c1c7220 */ /* 0x000fe20000410000 */
[----:B------:R-:W-:Y:S01]  /*e930*/  FMNMX.FTZ R165, R170, R165, !PT ;  /* 0x000000a5aaa57209 */ /* 0x000fe20007810000 */
[-C--:B------:R-:W-:Y:S01]  /*e940*/  FMUL.FTZ R29, R29, R7.reuse ;  /* 0x000000071d1d7220 */ /* 0x080fe20000410000 */
[----:B------:R-:W-:Y:S01]  /*e950*/  FMUL.FTZ R32, R32, R7 ;  /* 0x0000000720207220 */ /* 0x000fe20000410000 */
[----:B------:R-:W0:Y:S01]  /*e960*/  MUFU.EX2 R212, R212 ;  /* 0x000000d400d47308 */ /* 0x000e220000000800 */
[----:B------:R-:W-:Y:S01]  /*e970*/  FMNMX.FTZ R165, R171, R165, !PT ;  /* 0x000000a5aba57209 */ /* 0x000fe20007810000 */
[-C--:B------:R-:W-:Y:S01]  /*e980*/  FMUL.FTZ R33, R33, R7.reuse ;  /* 0x0000000721217220 */ /* 0x080fe20000410000 */
[-C--:B------:R-:W-:Y:S01]  /*e990*/  FMUL.FTZ R36, R36, R7.reuse ;  /* 0x0000000724247220 */ /* 0x080fe20000410000 */
[----:B------:R-:W-:Y:S01]  /*e9a0*/  FMUL.FTZ R37, R37, R7 ;  /* 0x0000000725257220 */ /* 0x000fe20000410000 */
[----:B------:R-:W-:Y:S01]  /*e9b0*/  FMNMX.FTZ R165, R174, R165, !PT ;  /* 0x000000a5aea57209 */ /* 0x000fe20007810000 */
[-C--:B------:R-:W-:Y:S01]  /*e9c0*/  FMUL.FTZ R40, R40, R7.reuse ;  /* 0x0000000728287220 */ /* 0x080fe20000410000 */
[----:B------:R-:W-:Y:S01]  /*e9d0*/  FMUL.FTZ R41, R41, R7 ;  /* 0x0000000729297220 */ /* 0x000fe20000410000 */
[----:B------:R-:W3:Y:S01]  /*e9e0*/  MUFU.EX2 R155, R155 ;  /* 0x0000009b009b7308 */ /* 0x000ee20000000800 */
[----:B------:R-:W-:Y:S01]  /*e9f0*/  FMNMX.FTZ R165, R175, R165, !PT ;  /* 0x000000a5afa57209 */ /* 0x000fe20007810000 */
[----:B--2---:R-:W-:Y:S01]  /*ea00*/  FFMA.FTZ R3, R7, R3, R152 ;  /* 0x0000000307037223 */ /* 0x004fe20000010098 */
[-C--:B------:R-:W-:Y:S01]  /*ea10*/  FMUL.FTZ R44, R44, R7.reuse ;  /* 0x000000072c2c7220 */ /* 0x080fe20000410000 */
[----:B------:R-:W-:Y:S01]  /*ea20*/  FMUL.FTZ R45, R45, R7 ;  /* 0x000000072d2d7220 */ /* 0x000fe20000410000 */
[----:B------:R-:W-:Y:S01]  /*ea30*/  FMNMX.FTZ R165, R164, R165, !PT ;  /* 0x000000a5a4a57209 */ /* 0x000fe20007810000 */
[-C--:B------:R-:W-:Y:S01]  /*ea40*/  FMUL.FTZ R48, R48, R7.reuse ;  /* 0x0000000730307220 */ /* 0x080fe20000410000 */
[----:B------:R-:W-:Y:S01]  /*ea50*/  FMUL.FTZ R49, R49, R7 ;  /* 0x0000000731317220 */ /* 0x000fe20000410000 */
[----:B------:R-:W2:Y:S01]  /*ea60*/  MUFU.EX2 R156, R156 ;  /* 0x0000009c009c7308 */ /* 0x000ea20000000800 */
[----:B------:R-:W-:Y:S01]  /*ea70*/  FMNMX.FTZ R165, R177, R165, !PT ;  /* 0x000000a5b1a57209 */ /* 0x000fe20007810000 */
[C---:B0-----:R-:W-:Y:S01]  /*ea80*/  FADD.FTZ R3, R212.reuse, R3 ;  /* 0x00000003d4037221 */ /* 0x041fe20000010000 */
[----:B------:R-:W-:Y:S01]  /*ea90*/  F2FP.BF16.F32.PACK_AB R152, R212, R152 ;  /* 0x00000098d498723e */ /* 0x000fe200000010ff */
[----:B------:R-:W-:Y:S01]  /*eaa0*/  FMUL.FTZ R52, R52, R7 ;  /* 0x0000000734347220 */ /* 0x000fe20000410000 */
[----:B------:R-:W-:Y:S01]  /*eab0*/  FMNMX.FTZ R165, R178, R165, !PT ;  /* 0x000000a5b2a57209 */ /* 0x000fe20007810000 */
[-C--:B------:R-:W-:Y:S01]  /*eac0*/  FMUL.FTZ R53, R53, R7.reuse ;  /* 0x0000000735357220 */ /* 0x080fe20000410000 */
[----:B------:R-:W-:Y:S01]  /*ead0*/  FMUL.FTZ R56, R56, R7 ;  /* 0x0000000738387220 */ /* 0x000fe20000410000 */
[----:B------:R-:W0:Y:S01]  /*eae0*/  MUFU.EX2 R159, R159 ;  /* 0x0000009f009f7308 */ /* 0x000e220000000800 */
        /* <DEDUP_REMOVED lines=35> */
[-C--:B------:R-:W-:Y:S01]  /*ed20*/  FMUL.FTZ R92, R92, R7.reuse ;  /* 0x000000075c5c7220 */ /* 0x080fe20000410000 */
[-C--:B------:R-:W-:Y:S01]  /*ed30*/  FMUL.FTZ R93, R93, R7.reuse ;  /* 0x000000075d5d7220 */ /* 0x080fe20000410000 */
[----:B------:R-:W2:Y:S01]  /*ed40*/  SHFL.BFLY PT, R195, R165, 0x2, 0x1f ;  /* 0x0c401f00a5c37f89 */ /* 0x000ea200000e0000 */
        /* <DEDUP_REMOVED lines=23> */
[----:B--2---:R-:W-:Y:S01]  /*eec0*/  FMNMX.FTZ R165, R165, R195, !PT ;  /* 0x000000c3a5a57209 */ /* 0x004fe20007810000 */
[-C--:B------:R-:W-:Y:S01]  /*eed0*/  FMUL.FTZ R132, R132, R7.reuse ;  /* 0x0000000784847220 */ /* 0x080fe20000410000 */
[----:B------:R-:W2:Y:S01]  /*eee0*/  MUFU.EX2 R173, R173 ;  /* 0x000000ad00ad7308 */ /* 0x000ea20000000800 */
[----:B0-----:R-:W-:Y:S01]  /*eef0*/  FADD.FTZ R3, R169, R3 ;  /* 0x00000003a9037221 */ /* 0x001fe20000010000 */
[-C--:B------:R-:W-:Y:S01]  /*ef00*/  FMUL.FTZ R133, R133, R7.reuse ;  /* 0x0000000785857220 */ /* 0x080fe20000410000 */
[----:B------:R-:W0:Y:S01]  /*ef10*/  SHFL.BFLY PT, R195, R165, 0x1, 0x1f ;  /* 0x0c201f00a5c37f89 */ /* 0x000e2200000e0000 */
[-C--:B------:R-:W-:Y:S01]  /*ef20*/  FMUL.FTZ R136, R136, R7.reuse ;  /* 0x0000000788887220 */ /* 0x080fe20000410000 */
[-C--:B------:R-:W-:Y:S01]  /*ef30*/  FMUL.FTZ R137, R137, R7.reuse ;  /* 0x0000000789897220 */ /* 0x080fe20000410000 */
[-C--:B------:R-:W-:Y:S01]  /*ef40*/  FMUL.FTZ R140, R140, R7.reuse ;  /* 0x000000078c8c7220 */ /* 0x080fe20000410000 */
[-C--:B------:R-:W-:Y:S01]  /*ef50*/  FMUL.FTZ R141, R141, R7.reuse ;  /* 0x000000078d8d7220 */ /* 0x080fe20000410000 */
[----:B------:R-:W4:Y:S01]  /*ef60*/  MUFU.EX2 R214, R214 ;  /* 0x000000d600d67308 */ /* 0x000f220000000800 */
[----:B---3--:R-:W-:Y:S01]  /*ef70*/  FADD.FTZ R3, R172, R3 ;  /* 0x00000003ac037221 */ /* 0x008fe20000010000 */
[-C--:B------:R-:W-:Y:S01]  /*ef80*/  FMUL.FTZ R144, R144, R7.reuse ;  /* 0x0000000790907220 */ /* 0x080fe20000410000 */
[-C--:B------:R-:W-:Y:S01]  /*ef90*/  FMUL.FTZ R145, R145, R7.reuse ;  /* 0x0000000791917220 */ /* 0x080fe20000410000 */
[-C--:B------:R-:W-:Y:S01]  /*efa0*/  FMUL.FTZ R148, R148, R7.reuse ;  /* 0x0000000794947220 */ /* 0x080fe20000410000 */
[----:B------:R-:W-:-:S03]  /*efb0*/  FMUL.FTZ R149, R149, R7 ;  /* 0x0000000795957220 */ /* 0x000fc60000410000 */
[----:B------:R-:W3:Y:S01]  /*efc0*/  MUFU.EX2 R215, R215 ;  /* 0x000000d700d77308 */ /* 0x000ee20000000800 */
[----:B--2---:R-:W-:-:S07]  /*efd0*/  FADD.FTZ R3, R173, R3 ;  /* 0x00000003ad037221 */ /* 0x004fce0000010000 */
[----:B------:R-:W2:Y:S01]  /*efe0*/  MUFU.EX2 R181, R181 ;  /* 0x000000b500b57308 */ /* 0x000ea20000000800 */
[----:B----4-:R-:W-:Y:S01]  /*eff0*/  FADD.FTZ R3, R214, R3 ;  /* 0x00000003d6037221 */ /* 0x010fe20000010000 */
[----:B0-----:R-:W-:-:S04]  /*f000*/  FMNMX.FTZ R180, R165, R195, !PT ;  /* 0x000000c3a5b47209 */ /* 0x001fc80007810000 */
[C---:B------:R-:W-:Y:S01]  /*f010*/  FSETP.NEU.FTZ.AND P2, PT, R180.reuse, -INF , PT ;  /* 0xff800000b400780b */ /* 0x040fe20003f5d000 */
[----:B------:R-:W-:Y:S01]  /*f020*/  FMUL.FTZ R198, R180, R13 ;  /* 0x0000000db4c67220 */ /* 0x000fe20000410000 */
[----:B------:R-:W0:Y:S01]  /*f030*/  MUFU.EX2 R184, R184 ;  /* 0x000000b800b87308 */ /* 0x000e220000000800 */
[----:B---3--:R-:W-:-:S03]  /*f040*/  FADD.FTZ R3, R215, R3 ;  /* 0x00000003d7037221 */ /* 0x008fc60000010000 */
[----:B------:R-:W-:Y:S01]  /*f050*/  FSEL R198, R198, RZ, P2 ;  /* 0x000000ffc6c67208 */ /* 0x000fe20001000000 */
[----:B------:R-:W-:-:S03]  /*f060*/  FADD.FTZ R3, R197, R3 ;  /* 0x00000003c5037221 */ /* 0x000fc60000010000 */
[----:B------:R-:W3:Y:S01]  /*f070*/  MUFU.EX2 R185, R185 ;  /* 0x000000b900b97308 */ /* 0x000ee20000000800 */
[--C-:B------:R-:W-:Y:S01]  /*f080*/  FFMA.FTZ R165, R154, R13, -R198.reuse ;  /* 0x0000000d9aa57223 */ /* 0x100fe200000108c6 */
[----:B------:R-:W-:Y:S01]  /*f090*/  F2FP.BF16.F32.PACK_AB R154, R156, R155 ;  /* 0x0000009b9c9a723e */ /* 0x000fe200000010ff */
[--C-:B------:R-:W-:Y:S01]  /*f0a0*/  FFMA.FTZ R229, R153, R13, -R198.reuse ;  /* 0x0000000d99e57223 */ /* 0x100fe200000108c6 */
[----:B------:R-:W-:Y:S01]  /*f0b0*/  F2FP.BF16.F32.PACK_AB R156, R160, R159 ;  /* 0x0000009fa09c723e */ /* 0x000fe200000010ff */
[-CC-:B------:R-:W-:Y:S01]  /*f0c0*/  FFMA.FTZ R228, R157, R13.reuse, -R198.reuse ;  /* 0x0000000d9de47223 */ /* 0x180fe200000108c6 */
[----:B------:R-:W-:Y:S01]  /*f0d0*/  F2FP.BF16.F32.PACK_AB R160, R169, R168 ;  /* 0x000000a8a9a0723e */ /* 0x000fe200000010ff */
[-CC-:B------:R-:W-:Y:S01]  /*f0e0*/  FFMA.FTZ R157, R158, R13.reuse, -R198.reuse ;  /* 0x0000000d9e9d7223 */ /* 0x180fe200000108c6 */
[----:B------:R-:W-:Y:S01]  /*f0f0*/  FSEL R169, R180, RZ, P2 ;  /* 0x000000ffb4a97208 */ /* 0x000fe20001000000 */
[----:B------:R-:W-:Y:S01]  /*f100*/  MUFU.EX2 R229, R229 ;  /* 0x000000e500e57308 */ /* 0x000fe20000000800 */
[-CC-:B------:R-:W-:Y:S01]  /*f110*/  FFMA.FTZ R212, R161, R13.reuse, -R198.reuse ;  /* 0x0000000da1d47223 */ /* 0x180fe200000108c6 */
[-CC-:B------:R-:W-:Y:S01]  /*f120*/  FFMA.FTZ R161, R162, R13.reuse, -R198.reuse ;  /* 0x0000000da2a17223 */ /* 0x180fe200000108c6 */
[-C--:B------:R-:W-:Y:S01]  /*f130*/  FFMA.FTZ R199, R166, R13.reuse, -R198 ;  /* 0x0000000da6c77223 */ /* 0x080fe200000108c6 */
[----:B------:R-:W-:Y:S01]  /*f140*/  FADD.FTZ R12, -R169, R12 ;  /* 0x0000000ca90c7221 */ /* 0x000fe20000010100 */
[-CC-:B------:R-:W-:Y:S01]  /*f150*/  FFMA.FTZ R167, R167, R13.reuse, -R198.reuse ;  /* 0x0000000da7a77223 */ /* 0x180fe200000108c6 */
[-CC-:B------:R-:W-:Y:S01]  /*f160*/  FFMA.FTZ R153, R174, R13.reuse, -R198.reuse ;  /* 0x0000000dae997223 */ /* 0x180fe200000108c6 */
[-CC-:B------:R-:W-:Y:S01]  /*f170*/  FFMA.FTZ R195, R170, R13.reuse, -R198.reuse ;  /* 0x0000000daac37223 */ /* 0x180fe200000108c6 */
[----:B------:R-:W-:Y:S01]  /*f180*/  FMUL.FTZ R12, R12, R13 ;  /* 0x0000000d0c0c7220 */ /* 0x000fe20000410000 */
[----:B------:R-:W-:Y:S01]  /*f190*/  MUFU.EX2 R165, R165 ;  /* 0x000000a500a57308 */ /* 0x000fe20000000800 */
[----:B------:R-:W-:Y:S01]  /*f1a0*/  F2FP.BF16.F32.PACK_AB R158, R213, R163 ;  /* 0x000000a3d59e723e */ /* 0x000fe200000010ff */
        /* <DEDUP_REMOVED lines=10> */
[-CC-:B------:R-:W-:Y:S01]  /*f250*/  FFMA.FTZ R187, R187, R13.reuse, -R198.reuse ;  /* 0x0000000dbbbb7223 */ /* 0x180fe200000108c6 */
[-CC-:B------:R-:W-:Y:S01]  /*f260*/  FFMA.FTZ R191, R191, R13.reuse, -R198.reuse ;  /* 0x0000000dbfbf7223 */ /* 0x180fe200000108c6 */
[----:B--2---:R-:W-:Y:S01]  /*f270*/  FADD.FTZ R3, R181, R3 ;  /* 0x00000003b5037221 */ /* 0x004fe20000010000 */
[-CC-:B------:R-:W-:Y:S01]  /*f280*/  FFMA.FTZ R190, R190, R13.reuse, -R198.reuse ;  /* 0x0000000dbebe7223 */ /* 0x180fe200000108c6 */
[----:B------:R-:W2:Y:S01]  /*f290*/  MUFU.EX2 R155, R228 ;  /* 0x000000e4009b7308 */ /* 0x000ea20000000800 */
[----:B------:R-:W-:Y:S01]  /*f2a0*/  F2FP.BF16.F32.PACK_AB R162, R173, R172 ;  /* 0x000000acada2723e */ /* 0x000fe200000010ff */
[----:B0-----:R-:W-:Y:S01]  /*f2b0*/  FADD.FTZ R168, R184, R3 ;  /* 0x00000003b8a87221 */ /* 0x001fe20000010000 */
[-CC-:B------:R-:W-:Y:S01]  /*f2c0*/  FFMA.FTZ R192, R192, R13.reuse, -R198.reuse ;  /* 0x0000000dc0c07223 */ /* 0x180fe200000108c6 */
[----:B------:R-:W-:Y:S01]  /*f2d0*/  FFMA.FTZ R193, R193, R13, -R198 ;  /* 0x0000000dc1c17223 */ /* 0x000fe200000108c6 */
[----:B------:R-:W-:Y:S01]  /*f2e0*/  F2FP.BF16.F32.PACK_AB R164, R215, R214 ;  /* 0x000000d6d7a4723e */ /* 0x000fe200000010ff */
[----:B---3--:R-:W-:Y:S01]  /*f2f0*/  FADD.FTZ R3, R185, R168 ;  /* 0x000000a8b9037221 */ /* 0x008fe20000010000 */
[----:B------:R-:W-:Y:S01]  /*f300*/  F2FP.BF16.F32.PACK_AB R166, R181, R197 ;  /* 0x000000c5b5a6723e */ /* 0x000fe200000010ff */
[----:B------:R-:W0:Y:S01]  /*f310*/  MUFU.EX2 R157, R157 ;  /* 0x0000009d009d7308 */ /* 0x000e220000000800 */
[----:B----4-:R-:W-:Y:S01]  /*f320*/  FFMA.FTZ R0, R12, R0, R229 ;  /* 0x000000000c007223 */ /* 0x010fe200000100e5 */
[----:B------:R-:W-:Y:S01]  /*f330*/  F2FP.BF16.F32.PACK_AB R168, R185, R184 ;  /* 0x000000b8b9a8723e */ /* 0x000fe200000010ff */
[-C--:B------:R-:W-:Y:S01]  /*f340*/  FMUL.FTZ R26, R26, R12.reuse ;  /* 0x0000000c1a1a7220 */ /* 0x080fe20000410000 */
[-C--:B------:R-:W-:Y:S01]  /*f350*/  FMUL.FTZ R27, R27, R12.reuse ;  /* 0x0000000c1b1b7220 */ /* 0x080fe20000410000 */
[----:B------:R-:W-:Y:S01]  /*f360*/  FADD.FTZ R0, R165, R0 ;  /* 0x00000000a5007221 */ /* 0x000fe20000010000 */
        /* <DEDUP_REMOVED lines=41> */
[----:B------:R-:W-:Y:S01]  /*f600*/  FMUL.FTZ R98, R98, R12 ;  /* 0x0000000c62627220 */ /* 0x000fe20000410000 */
[----:B------:R-:W5:Y:S01]  /*f610*/  MUFU.EX2 R195, R195 ;  /* 0x000000c300c37308 */ /* 0x000f620000000800 */
[----:B----4-:R-:W-:Y:S01]  /*f620*/  FADD.FTZ R153, R157, R0 ;  /* 0x000000009d997221 */ /* 0x010fe20000010000 */
[----:B--2---:R-:W-:Y:S01]  /*f630*/  F2FP.BF16.F32.PACK_AB R157, R161, R212 ;  /* 0x000000d4a19d723e */ /* 0x004fe200000010ff */
        /* <DEDUP_REMOVED lines=10> */
[----:B0-----:R-:W-:Y:S01]  /*f6e0*/  FADD.FTZ R0, R159, R0 ;  /* 0x000000009f007221 */ /* 0x001fe20000010000 */
[C---:B---3--:R-:W-:Y:S01]  /*f6f0*/  F2FP.BF16.F32.PACK_AB R159, R167.reuse, R159 ;  /* 0x0000009fa79f723e */ /* 0x048fe200000010ff */
[-C--:B------:R-:W-:Y:S01]  /*f700*/  FMUL.FTZ R114, R114, R12.reuse ;  /* 0x0000000c72727220 */ /* 0x080fe20000410000 */
[----:B------:R-:W0:Y:S01]  /*f710*/  MUFU.EX2 R175, R175 ;  /* 0x000000af00af7308 */ /* 0x000e220000000800 */
[----:B------:R-:W-:Y:S01]  /*f720*/  FADD.FTZ R0, R167, R0 ;  /* 0x00000000a7007221 */ /* 0x000fe20000010000 */
[-C--:B------:R-:W-:Y:S01]  /*f730*/  FMUL.FTZ R115, R115, R12.reuse ;  /* 0x0000000c73737220 */ /* 0x080fe20000410000 */
[-C--:B------:R-:W-:Y:S01]  /*f740*/  FMUL.FTZ R118, R118, R12.reuse ;  /* 0x0000000c76767220 */ /* 0x080fe20000410000 */
[-C--:B------:R-:W-:Y:S01]  /*f750*/  FMUL.FTZ R119, R119, R12.reuse ;  /* 0x0000000c77777220 */ /* 0x080fe20000410000 */
[----:B-----5:R-:W-:Y:S01]  /*f760*/  FADD.FTZ R0, R195, R0 ;  /* 0x00000000c3007221 */ /* 0x020fe20000010000 */
[-C--:B------:R-:W-:Y:S01]  /*f770*/  FMUL.FTZ R122, R122, R12.reuse ;  /* 0x0000000c7a7a7220 */ /* 0x080fe20000410000 */
[-C--:B------:R-:W-:Y:S01]  /*f780*/  FMUL.FTZ R123, R123, R12.reuse ;  /* 0x0000000c7b7b7220 */ /* 0x080fe20000410000 */
[----:B------:R-:W3:Y:S01]  /*f790*/  MUFU.EX2 R230, R230 ;  /* 0x000000e600e67308 */ /* 0x000ee20000000800 */
[C---:B--2---:R-:W-:Y:S01]  /*f7a0*/  FADD.FTZ R0, R171.reuse, R0 ;  /* 0x00000000ab007221 */ /* 0x044fe20000010000 */
[----:B------:R-:W-:Y:S01]  /*f7b0*/  F2FP.BF16.F32.PACK_AB R161, R171, R195 ;  /* 0x000000c3aba1723e */ /* 0x000fe200000010ff */
[-C--:B------:R-:W-:Y:S01]  /*f7c0*/  FMUL.FTZ R126, R126, R12.reuse ;  /* 0x0000000c7e7e7220 */ /* 0x080fe20000410000 */
[-C--:B------:R-:W-:Y:S01]  /*f7d0*/  FMUL.FTZ R127, R127, R12.reuse ;  /* 0x0000000c7f7f7220 */ /* 0x080fe20000410000 */
[----:B------:R-:W-:Y:S01]  /*f7e0*/  FADD.FTZ R0, R163, R0 ;  /* 0x00000000a3007221 */ /* 0x000fe20000010000 */
        /* <DEDUP_REMOVED lines=16> */
[----:B------:R-:W-:-:S02]  /*f8f0*/  FMUL.FTZ R151, R151, R12 ;  /* 0x0000000c97977220 */ /* 0x000fc40000410000 */
[----:B------:R-:W3:Y:S01]  /*f900*/  MUFU.EX2 R179, R179 ;  /* 0x000000b300b37308 */ /* 0x000ee20000000800 */
[----:B--2---:R-:W-:-:S07]  /*f910*/  FADD.FTZ R153, R177, R0 ;  /* 0x00000000b1997221 */ /* 0x004fce0000010000 */
[----:B------:R-:W2:Y:S01]  /*f920*/  MUFU.EX2 R169, R182 ;  /* 0x000000b600a97308 */ /* 0x000ea20000000800 */
[----:B0-----:R-:W-:Y:S01]  /*f930*/  FADD.FTZ R0, R178, R153 ;  /* 0x00000099b2007221 */ /* 0x001fe20000010000 */
[----:B------:R-:W-:Y:S02]  /*f940*/  F2FP.BF16.F32.PACK_AB R153, R165, R229 ;  /* 0x000000e5a599723e */ /* 0x000fe400000010ff */
[----:B------:R-:W-:-:S04]  /*f950*/  F2FP.BF16.F32.PACK_AB R165, R177, R230 ;  /* 0x000000e6b1a5723e */ /* 0x000fc800000010ff */
        /* <DEDUP_REMOVED lines=11> */
[----:B--2---:R-:W-:-:S07]  /*fa10*/  FADD.FTZ R0, R186, R7 ;  /* 0x00000007ba007221 */ /* 0x004fce0000010000 */
[----:B------:R-:W2:Y:S01]  /*fa20*/  MUFU.EX2 R226, R226 ;  /* 0x000000e200e27308 */ /* 0x000ea20000000800 */
[C---:B0-----:R-:W-:Y:S01]  /*fa30*/  FADD.FTZ R3, R189.reuse, R170 ;  /* 0x000000aabd037221 */ /* 0x041fe20000010000 */
[----:B------:R-:W-:-:S06]  /*fa40*/  F2FP.BF16.F32.PACK_AB R170, R189, R188 ;  /* 0x000000bcbdaa723e */ /* 0x000fcc00000010ff */
[----:B------:R-:W0:Y:S01]  /*fa50*/  MUFU.EX2 R173, R191 ;  /* 0x000000bf00ad7308 */ /* 0x000e220000000800 */
[C---:B---3--:R-:W-:Y:S01]  /*fa60*/  FADD.FTZ R0, R187.reuse, R0 ;  /* 0x00000000bb007221 */ /* 0x048fe20000010000 */
[----:B------:R-:W-:-:S06]  /*fa70*/  F2FP.BF16.F32.PACK_AB R171, R187, R186 ;  /* 0x000000babbab723e */ /* 0x000fcc00000010ff */
[----:B------:R-:W3:Y:S01]  /*fa80*/  MUFU.EX2 R227, R227 ;  /* 0x000000e300e37308 */ /* 0x000ee20000000800 */
[----:B--2---:R-:W-:-:S07]  /*fa90*/  FADD.FTZ R172, R226, R3 ;  /* 0x00000003e2ac7221 */ /* 0x004fce0000010000 */
[----:B------:R-:W2:Y:S01]  /*faa0*/  MUFU.EX2 R190, R190 ;  /* 0x000000be00be7308 */ /* 0x000ea20000000800 */
[----:B0-----:R-:W-:-:S07]  /*fab0*/  FADD.FTZ R7, R173, R0 ;  /* 0x00000000ad077221 */ /* 0x001fce0000010000 */
[----:B------:R-:W0:Y:S01]  /*fac0*/  MUFU.EX2 R196, R196 ;  /* 0x000000c400c47308 */ /* 0x000e220000000800 */
[C---:B---3--:R-:W-:Y:S01]  /*fad0*/  FADD.FTZ R3, R227.reuse, R172 ;  /* 0x000000ace3037221 */ /* 0x048fe20000010000 */
[----:B------:R-:W-:-:S06]  /*fae0*/  F2FP.BF16.F32.PACK_AB R172, R227, R226 ;  /* 0x000000e2e3ac723e */ /* 0x000fcc00000010ff */
[----:B------:R-:W3:Y:S01]  /*faf0*/  MUFU.EX2 R192, R192 ;  /* 0x000000c000c07308 */ /* 0x000ee20000000800 */
[C---:B--2---:R-:W-:Y:S01]  /*fb00*/  FADD.FTZ R7, R190.reuse, R7 ;  /* 0x00000007be077221 */ /* 0x044fe20000010000 */
[----:B------:R-:W-:-:S06]  /*fb10*/  F2FP.BF16.F32.PACK_AB R173, R190, R173 ;  /* 0x000000adbead723e */ /* 0x000fcc00000010ff */
[----:B------:R-:W2:Y:S01]  /*fb20*/  MUFU.EX2 R174, R194 ;  /* 0x000000c200ae7308 */ /* 0x000ea20000000800 */
[----:B0-----:R-:W-:-:S07]  /*fb30*/  FADD.FTZ R3, R196, R3 ;  /* 0x00000003c4037221 */ /* 0x001fce0000010000 */
[----:B------:R-:W0:Y:S01]  /*fb40*/  MUFU.EX2 R193, R193 ;  /* 0x000000c100c17308 */ /* 0x000e220000000800 */
[----:B---3--:R-:W-:Y:S01]  /*fb50*/  FADD.FTZ R0, R192, R7 ;  /* 0x00000007c0007221 */ /* 0x008fe20000010000 */
[C---:B--2---:R-:W-:Y:S01]  /*fb60*/  FADD.FTZ R3, R174.reuse, R3 ;  /* 0x00000003ae037221 */ /* 0x044fe20000010000 */
[----:B------:R-:W-:Y:S02]  /*fb70*/  F2FP.BF16.F32.PACK_AB R174, R174, R196 ;  /* 0x000000c4aeae723e */ /* 0x000fe400000010ff */
[C---:B0-----:R-:W-:Y:S01]  /*fb80*/  FADD.FTZ R0, R193.reuse, R0 ;  /* 0x00000000c1007221 */ /* 0x041fe20000010000 */
[----:B------:R-:W-:Y:S01]  /*fb90*/  F2FP.BF16.F32.PACK_AB R175, R193, R192 ;  /* 0x000000c0c1af723e */ /* 0x000fe200000010ff */
[----:B------:R-:W-:Y:S06]  /*fba0*/  @!P0 BRA `(.L_x_12047) ;  /* 0x0000000000048947 */ /* 0x000fec0003800000 */
[----:B------:R-:W-:Y:S01]  /*fbb0*/  BPT.TRAP 0x1 ;  /* 0x000000040000795c */ /* 0x000fe20000300000 */
.L_x_12047:
[----:B------:R0:W2:Y:S01]  /*fbc0*/  SYNCS.PHASECHK.TRANS64.TRYWAIT P2, [R210+URZ+0x22850], R209 ;  /* 0x022850d1d20075a7 */ /* 0x0000a2000804017f */
[----:B------:R-:W-:Y:S05]  /*fbd0*/  @!P0 BRA `(.L_x_12048) ;  /* 0x0000000000048947 */ /* 0x000fea0003800000 */
[----:B------:R-:W-:Y:S01]  /*fbe0*/  BPT.TRAP 0x1 ;  /* 0x000000040000795c */ /* 0x000fe20000300000 */
.L_x_12048:
[----:B------:R-:W-:Y:S04]  /*fbf0*/  BSSY B0, `(.L_x_12049) ;  /* 0x0000004000007945 */ /* 0x000fe80003800000 */
[----:B--2---:R-:W-:Y:S05]  /*fc00*/  @P2 BRA `(.L_x_12050) ;  /* 0x0000000000082947 */ /* 0x004fea0003800000 */
[----:B------:R-:W2:Y:S02]  /*fc10*/  SYNCS.PHASECHK.TRANS64.TRYWAIT P2, [R210+URZ+0x22850], R209 ;  /* 0x022850d1d20075a7 */ /* 0x000ea4000804017f */
[----:B--2---:R-:W-:Y:S05]  /*fc20*/  @!P2 BRA `(.L_x_12051) ;  /* 0x0000012400f0a947 */ /* 0x004fea0003800000 */
.L_x_12050:
[----:B------:R-:W-:Y:S05]  /*fc30*/  BSYNC B0 ;  /* 0x0000000000007941 */ /* 0x000fea0003800000 */
.L_x_12049:
[----:B------:R-:W3:Y:S01]  /*fc40*/  S2R R7, SR_TID.X ;  /* 0x0000000000077919 */ /* 0x000ee20000002100 */
[----:B------:R-:W-:Y:S05]  /*fc50*/  WARPSYNC.ALL ;  /* 0x0000000000007948 */ /* 0x000fea0003800000 */
[----:B------:R-:W-:Y:S01]  /*fc60*/  IMAD R178, R2, 0xc00, R21 ;  /* 0x00000c0002b27824 */ /* 0x000fe200078e0215 */
[----:B------:R-:W-:Y:S01]  /*fc70*/  ISETP.GT.AND P2, PT, R6, R216, PT ;  /* 0x000000d80600720c */ /* 0x000fe20003f44270 */
[----:B------:R-:W-:Y:S02]  /*fc80*/  IMAD.MOV.U32 R179, RZ, RZ, 0x40000040 ;  /* 0x40000040ffb37424 */ /* 0x000fe400078e00ff */
[----:B012---:R-:W-:Y:S01]  /*fc90*/  @!P1 VIADD R210, R210, 0x22860 ;  /* 0x00022860d2d29836 */ /* 0x007fe20000000000 */
[----:B------:R-:W-:Y:S01]  /*fca0*/  R2UR UR6, R178 ;  /* 0x00000000b20672ca */ /* 0x000fe200000e0000 */
[----:B------:R-:W-:Y:S01]  /*fcb0*/  VIADD R6, R6, 0xffffffff ;  /* 0xffffffff06067836 */ /* 0x000fe20000000000 */
[----:B------:R-:W-:Y:S01]  /*fcc0*/  R2UR UR7, R179 ;  /* 0x00000000b30772ca */ /* 0x000fe200000e0000 */
[----:B------:R-:W-:Y:S01]  /*fcd0*/  IMAD.MOV.U32 R179, RZ, RZ, 0x40000040 ;  /* 0x40000040ffb37424 */ /* 0x000fe200078e00ff */
[----:B------:R-:W-:Y:S01]  /*fce0*/  @!P1 PRMT R210, RZ, 0x654, R210 ;  /* 0x00000654ffd29816 */ /* 0x000fe200000000d2 */
[----:B------:R-:W-:Y:S01]  /*fcf0*/  IMAD.MOV.U32 R12, RZ, RZ, R180 ;  /* 0x000000ffff0c7224 */ /* 0x000fe200078e00b4 */
[----:B---3--:R-:W-:-:S05]  /*fd00*/  SHF.R.U32.HI R7, RZ, 0x7, R7 ;  /* 0x00000007ff077819 */ /* 0x008fca0000011607 */
[----:B------:R-:W-:-:S05]  /*fd10*/  VIADD R7, R7, 0x8 ;  /* 0x0000000807077836 */ /* 0x000fca0000000000 */
[----:B------:R0:W-:Y:S02]  /*fd20*/  BAR.SYNC.DEFER_BLOCKING R7, 0x100 ;  /* 0x000400070000751d */ /* 0x0001e40000010000 */
[----:B0-----:R-:W-:-:S04]  /*fd30*/  IMAD.MOV.U32 R7, RZ, RZ, R176 ;  /* 0x000000ffff077224 */ /* 0x001fc800078e00b0 */
        /* <DEDUP_REMOVED lines=43> */
[----:B------:R-:W-:Y:S02]  /*fff0*/  IMAD.MOV.U32 R12, RZ, RZ, R180 ;  /* 0x000000ffff0c7224 */ /* 0x000fe400078e00b4 */
[----:B------:R-:W-:-:S07]  /*10000*/  IMAD.MOV.U32 R7, RZ, RZ, R176 ;  /* 0x000000ffff077224 */ /* 0x000fce00078e00b0 */
.L_x_12034:
[----:B------:R-:W2:Y:S01]  /*10010*/  LDL.LU R156, [R1] ;  /* 0x00000000019c7983 */ /* 0x000ea20000300800 */
[----:B------:R-:W1:Y:S01]  /*10020*/  LDC R152, c[0x0][0x448] ;  /* 0x00011200ff987b82 */ /* 0x000e620000000800 */
[----:B------:R-:W-:Y:S01]  /*10030*/  IADD3 R155, R201, 0x1, -R200 ;  /* 0x00000001c99b7810 */ /* 0x000fe20007ffe8c8 */
[----:B------:R-:W-:-:S06]  /*10040*/  ULDC UR4, c[0x0][0x9dc] ;  /* 0x0002770000047ab9 */ /* 0x000fcc0000000800 */
[----:B------:R-:W3:Y:S01]  /*10050*/  LDC R230, c[0x0][0x9e4] ;  /* 0x00027900ffe67b82 */ /* 0x000ee20000000800 */
[----:B-1----:R-:W-:Y:S01]  /*10060*/  ISETP.NE.AND P2, PT, R152, 0x1, PT ;  /* 0x000000019800780c */ /* 0x002fe20003f45270 */
[----:B------:R-:W-:-:S12]  /*10070*/  VIADD R152, R206, 0x7f ;  /* 0x0000007fce987836 */ /* 0x000fd80000000000 */
[----:B------:R-:W1:Y:S08]  /*10080*/  @P2 LDC R153, c[0x0][0x44c] ;  /* 0x00011300ff992b82 */ /* 0x000e700000000800 */
[----:B------:R-:W4:Y:S01]  /*10090*/  @P2 LDC R154, c[0x0][0x450] ;  /* 0x00011400ff9a2b82 */ /* 0x000f220000000800 */
[----:B-1----:R-:W-:-:S05]  /*100a0*/  @P2 IMAD.HI.U32 R153, R152, R153, RZ ;  /* 0x0000009998992227 */ /* 0x002fca00078e00ff */
[----:B----4-:R-:W-:-:S05]  /*100b0*/  @P2 SHF.R.U32.HI R152, RZ, R154, R153 ;  /* 0x0000009aff982219 */ /* 0x010fca0000011699 */
[----:B------:R-:W-:-:S04]  /*100c0*/  IMAD.IADD R152, R155, 0x1, R152 ;  /* 0x000000019b987824 */ /* 0x000fc800078e0298 */
[----:B------:R-:W-:Y:S01]  /*100d0*/  VIADD R154, R152, -UR4 ;  /* 0x80000004989a7c36 */ /* 0x000fe20008000000 */
[----:B--2---:R-:W-:-:S04]  /*100e0*/  LOP3.LUT R156, R156, 0xffefffff, RZ, 0xc0, !PT ;  /* 0xffefffff9c9c7812 */ /* 0x004fc800078ec0ff */
[----:B------:R-:W-:Y:S02]  /*100f0*/  @P2 LOP3.LUT R156, R156, 0x100000, RZ, 0xfc, !PT ;  /* 0x001000009c9c2812 */ /* 0x000fe400078efcff */
[----:B---3--:R-:W-:Y:S02]  /*10100*/  ISETP.GE.AND P2, PT, R230, 0x1, PT ;  /* 0x00000001e600780c */ /* 0x008fe40003f46270 */
[----:B------:R-:W-:-:S11]  /*10110*/  LOP3.LUT R156, R156, 0xffdfffff, RZ, 0xc0, !PT ;  /* 0xffdfffff9c9c7812 */ /* 0x000fd600078ec0ff */
[----:B------:R-:W-:-:S05]  /*10120*/  @P2 LOP3.LUT R156, R156, 0x200000, RZ, 0xfc, !PT ;  /* 0x002000009c9c2812 */ /* 0x000fca00078efcff */
[----:B------:R1:W-:Y:S01]  /*10130*/  STL [R1], R156 ;  /* 0x0000009c01007387 */ /* 0x0003e20000100800 */
[----:B------:R-:W-:Y:S05]  /*10140*/  @!P2 BRA `(.L_x_12053) ;  /* 0x000000000048a947 */ /* 0x000fea0003800000 */
[----:B------:R-:W-:Y:S01]  /*10150*/  IMAD.MOV.U32 R155, RZ, RZ, R152 ;  /* 0x000000ffff9b7224 */ /* 0x000fe200078e0098 */
[----:B------:R-:W-:Y:S04]  /*10160*/  BSSY B0, `(.L_x_12054) ;  /* 0x000000e000007945 */ /* 0x000fe80003800000 */
[----:B------:R-:W-:-:S13]  /*10170*/  ISETP.GT.AND P2, PT, R155, -0x1, PT ;  /* 0xffffffff9b00780c */ /* 0x000fda0003f44270 */
[----:B------:R-:W-:Y:S05]  /*10180*/  @P2 BRA `(.L_x_12055) ;  /* 0x00000000001c2947 */ /* 0x000fea0003800000 */
[----:B------:R-:W-:Y:S02]  /*10190*/  ISETP.NE.AND P2, PT, R230, 0x1, PT ;  /* 0x00000001e600780c */ /* 0x000fe40003f45270 */
[----:B------:R-:W-:-:S11]  /*101a0*/  LOP3.LUT R155, RZ, R155, RZ, 0x33, !PT ;  /* 0x0000009bff9b7212 */ /* 0x000fd600078e33ff */
[----:B------:R-:W2:Y:S02]  /*101b0*/  @P2 LDC.64 R152, c[0x0][0x9e8] ;  /* 0x00027a00ff982b82 */ /* 0x000ea40000000a00 */
[----:B--2---:R-:W-:-:S05]  /*101c0*/  @P2 IMAD.HI.U32 R152, R155, R152, RZ ;  /* 0x000000989b982227 */ /* 0x004fca00078e00ff */
[----:B------:R-:W-:-:S04]  /*101d0*/  @P2 SHF.R.U32.HI R155, RZ, R153, R152 ;  /* 0x00000099ff9b2219 */ /* 0x000fc80000011698 */
[----:B------:R-:W-:Y:S01]  /*101e0*/  LOP3.LUT R155, RZ, R155, RZ, 0x33, !PT ;  /* 0x0000009bff9b7212 */ /* 0x000fe200078e33ff */
[----:B------:R-:W-:Y:S06]  /*101f0*/  BRA `(.L_x_12056) ;  /* 0x0000000000107947 */ /* 0x000fec0003800000 */
.L_x_12055:
[----:B------:R-:W-:-:S13]  /*10200*/  ISETP.NE.AND P2, PT, R230, 0x1, PT ;  /* 0x00000001e600780c */ /* 0x000fda0003f45270 */
[----:B------:R-:W2:Y:S02]  /*10210*/  @P2 LDC.64 R152, c[0x0][0x9e8] ;  /* 0x00027a00ff982b82 */ /* 0x000ea40000000a00 */
[----:B--2---:R-:W-:-:S05]  /*10220*/  @P2 IMAD.HI.U32 R152, R155, R152, RZ ;  /* 0x000000989b982227 */ /* 0x004fca00078e00ff */
[----:B------:R-:W-:-:S07]  /*10230*/  @P2 SHF.R.U32.HI R155, RZ, R153, R152 ;  /* 0x00000099ff9b2219 */ /* 0x000fce0000011698 */
.L_x_12056:
[----:B------:R-:W-:Y:S05]  /*10240*/  BSYNC B0 ;  /* 0x0000000000007941 */ /* 0x000fea0003800000 */
.L_x_12054:
[----:B------:R-:W-:-:S05]  /*10250*/  IMAD R155, R155, R230, RZ ;  /* 0x000000e69b9b7224 */ /* 0x000fca00078e02ff */
[----:B------:R-:W-:-:S07]  /*10260*/  VIMNMX R154, R154, R155, !PT ;  /* 0x0000009b9a9a7248 */ /* 0x000fce0007fe0100 */
.L_x_12053:
[----:B------:R-:W-:-:S04]  /*10270*/  VIADD R154, R154, 0x5f ;  /* 0x0000005f9a9a7836 */ /* 0x000fc80000000000 */
[----:B------:R-:W-:-:S05]  /*10280*/  IMAD.HI R154, R154, 0x2aaaaaab, RZ ;  /* 0x2aaaaaab9a9a7827 */ /* 0x000fca00078e02ff */
[----:B------:R-:W-:-:S04]  /*10290*/  SHF.R.U32.HI R153, RZ, 0x1f, R154 ;  /* 0x0000001fff997819 */ /* 0x000fc8000001169a */
[----:B------:R-:W-:-:S04]  /*102a0*/  LEA.HI.SX32 R153, R154, R153, 0x1c ;  /* 0x000000999a997211 */ /* 0x000fc800078fe2ff */
[----:B------:R-:W-:-:S04]  /*102b0*/  VIMNMX R209, R218, R153, !PT ;  /* 0x00000099dad17248 */ /* 0x000fc80007fe0100 */
[----:B------:R-:W-:-:S13]  /*102c0*/  ISETP.GE.AND P2, PT, R6, R209, PT ;  /* 0x000000d10600720c */ /* 0x000fda0003f46270 */
[----:B------:R-:W-:Y:S05]  /*102d0*/  @!P2 BRA `(.L_x_12057) ;  /* 0x00000024003ca947 */ /* 0x000fea0003800000 */
[----:B------:R-:W-:Y:S02]  /*102e0*/  IMAD.MOV.U32 R213, RZ, RZ, R12 ;  /* 0x000000ffffd57224 */ /* 0x000fe400078e000c */
[----:B------:R-:W-:Y:S02]  /*102f0*/  IMAD.MOV.U32 R214, RZ, RZ, R7 ;  /* 0x000000ffffd67224 */ /* 0x000fe400078e0007 */
[----:B------:R-:W-:-:S07]  /*10300*/  IMAD.MOV.U32 R212, RZ, RZ, R6 ;  /* 0x000000ffffd47224 */ /* 0x000fce00078e0006 */
.L_x_12067:
[----:B--2---:R-:W-:Y:S01]  /*10310*/  VIADD R6, R2, 0x1 ;  /* 0x0000000102067836 */ /* 0x004fe20000000000 */
[----:B------:R-:W-:Y:S05]  /*10320*/  YIELD ;  /* 0x0000000000007946 */ /* 0x000fea0003800000 */
[----:B------:R-:W-:Y:S01]  /*10330*/  ISETP.NE.AND P3, PT, R6, 0x2, PT ;  /* 0x000000020600780c */ /* 0x000fe20003f65270 */
[----:B------:R-:W-:Y:S02]  /*10340*/  IMAD.MOV.U32 R2, RZ, RZ, R212 ;  /* 0x000000ffff027224 */ /* 0x000fe400078e00d4 */
[----:B------:R-:W-:Y:S01]  /*10350*/  VIADD R212, R212, 0xffffffff ;  /* 0xffffffffd4d47836 */ /* 0x000fe20000000000 */
[----:B------:R-:W-:-:S02]  /*10360*/  SEL R12, RZ, 0x1, P3 ;  /* 0x00000001ff0c7807 */ /* 0x000fc40001800000 */
[----:B------:R-:W-:Y:S02]  /*10370*/  ISETP.GT.AND P2, PT, R2, R209, PT ;  /* 0x000000d10200720c */ /* 0x000fe40003f44270 */
[----:B------:R-:W-:Y:S02]  /*10380*/  LOP3.LUT R19, R19, R12, RZ, 0x3c, !PT ;  /* 0x0000000c13137212 */ /* 0x000fe400078e3cff */
[----:B------:R-:W-:Y:S01]  /*10390*/  SEL R2, R6, RZ, P3 ;  /* 0x000000ff06027207 */ /* 0x000fe20001800000 */
[----:B------:R-:W-:Y:S08]  /*103a0*/  @!P0 BRA `(.L_x_12058) ;  /* 0x0000000000048947 */ /* 0x000ff00003800000 */
[----:B------:R-:W-:Y:S01]  /*103b0*/  BPT.TRAP 0x1 ;  /* 0x000000040000795c */ /* 0x000fe20000300000 */
.L_x_12058:
[----:B------:R-:W-:Y:S01]  /*103c0*/  IMAD R6, R2, 0x8, R16 ;  /* 0x0000000802067824 */ /* 0x000fe200078e0210 */
[----:B0-----:R-:W-:-:S04]  /*103d0*/  SHF.L.U32 R210, R19, 0x1f, RZ ;  /* 0x0000001f13d27819 */ /* 0x001fc800000006ff */
[----:B------:R0:W2:Y:S01]  /*103e0*/  SYNCS.PHASECHK.TRANS64.TRYWAIT P3, [R6+URZ+0x22830], R210 ;  /* 0x022830d2060075a7 */ /* 0x0000a2000806017f */
[----:B------:R-:W-:Y:S05]  /*103f0*/  @!P0 BRA `(.L_x_12059) ;  /* 0x0000000000048947 */ /* 0x000fea0003800000 */
[----:B------:R-:W-:Y:S01]  /*10400*/  BPT.TRAP 0x1 ;  /* 0x000000040000795c */ /* 0x000fe20000300000 */
.L_x_12059:
[----:B------:R-:W-:Y:S02]  /*10410*/  IMAD R154, R2, 0x300, R207 ;  /* 0x00000300029a7824 */ /* 0x000fe400078e02cf */
[----:B------:R-:W-:Y:S01]  /*10420*/  IMAD.MOV.U32 R155, RZ, RZ, 0x40000040 ;  /* 0x40000040ff9b7424 */ /* 0x000fe200078e00ff */
[----:B--2---:R-:W-:Y:S06]  /*10430*/  @P3 BRA `(.L_x_12060) ;  /* 0x0000000000083947 */ /* 0x004fec0003800000 */
[----:B------:R-:W2:Y:S02]  /*10440*/  SYNCS.PHASECHK.TRANS64.TRYWAIT P3, [R6+URZ+0x22830], R210 ;  /* 0x022830d2060075a7 */ /* 0x000ea4000806017f */
[----:B--2---:R-:W-:Y:S05]  /*10450*/  @!P3 BRA `(.L_x_12061) ;  /* 0x0000011c00f8b947 */ /* 0x004fea0003800000 */
.L_x_12060:
        /* <DEDUP_REMOVED lines=13> */
[----:B------:R-:W-:Y:S01]  /*10530*/  R2UR UR11, R153 ;  /* 0x00000000990b72ca */ /* 0x000fe200000e0000 */
[----:B------:R-:W3:Y:S01]  /*10540*/  S2R R216, SR_TID.X ;  /* 0x0000000000d87919 */ /* 0x000ee20000002100 */
[----:B------:R-:W-:-:S02]  /*10550*/  R2UR UR19, R155 ;  /* 0x000000009b1372ca */ /* 0x000fc400000e0000 */
[----:B-1----:R-:W-:Y:S01]  /*10560*/  WARPGROUP.ARRIVE ;  /* 0x00000000000079c5 */ /* 0x002fe20000000000 */
[----:B------:R-:W-:Y:S02]  /*10570*/  R2UR UR8, R14 ;  /* 0x000000000e0872ca */ /* 0x000fe400000e0000 */
[----:B------:R-:W-:Y:S02]  /*10580*/  R2UR UR9, R15 ;  /* 0x000000000f0972ca */ /* 0x000fe400000e0000 */
[----:B------:R-:W-:Y:S01]  /*10590*/  R2UR UR14, R12 ;  /* 0x000000000c0e72ca */ /* 0x000fe200000e0000 */
[----:B------:R-:W-:Y:S01]  /*105a0*/  HGMMA.64x96x16.F32.BF16 R152, gdesc[UR4], RZ, !UPT, gsb0 ;  /* 0x01600000049879f0 */ /* 0x000fe2000c0018ff */
[----:B------:R-:W-:Y:S02]  /*105b0*/  R2UR UR15, R13 ;  /* 0x000000000d0f72ca */ /* 0x000fe400000e0000 */
[----:B------:R-:W-:Y:S02]  /*105c0*/  R2UR UR12, R10 ;  /* 0x000000000a0c72ca */ /* 0x000fe400000e0000 */
[----:B------:R-:W-:-:S02]  /*105d0*/  R2UR UR13, R11 ;  /* 0x000000000b0d72ca */ /* 0x000fc400000e0000 */
[----:B------:R-:W-:Y:S02]  /*105e0*/  R2UR UR16, R8 ;  /* 0x00000000081072ca */ /* 0x000fe400000e0000 */
[----:B------:R-:W-:Y:S02]  /*105f0*/  R2UR UR17, R9 ;  /* 0x00000000091172ca */ /* 0x000fe400000e0000 */
[----:B---3--:R-:W-:Y:S01]  /*10600*/  SHF.R.U32.HI R216, RZ, 0x7, R216 ;  /* 0x00000007ffd87819 */ /* 0x008fe200000116d8 */
        /* <DEDUP_REMOVED lines=51> */
[----:B-1----:R-:W-:-:S07]  /*10940*/  FMNMX.FTZ R7, R153, R7, !PT ;  /* 0x0000000799077209 */ /* 0x002fce0007810000 */
[----:B------:R-:W1:Y:S01]  /*10950*/  MUFU.TANH R160, R160 ;  /* 0x000000a000a07308 */ /* 0x000e620000002400 */
[----:B---3--:R-:W-:-:S07]  /*10960*/  FMNMX.FTZ R7, R156, R7, !PT ;  /* 0x000000079c077209 */ /* 0x008fce0007810000 */
        /* <DEDUP_REMOVED lines=34> */
[----:B------:R-:W-:Y:S01]  /*10b90*/  MUFU.TANH R192, R192 ;  /* 0x000000c000c07308 */ /* 0x000fe20000002400 */
[----:B---3--:R-:W-:-:S07]  /*10ba0*/  FMNMX.FTZ R7, R193, R7, !PT ;  /* 0x00000007c1077209 */ /* 0x008fce0007810000 */
[----:B------:R-:W-:Y:S01]  /*10bb0*/  MUFU.TANH R155, R155 ;  /* 0x0000009b009b7308 */ /* 0x000fe20000002400 */
[----:B----4-:R-:W-:-:S05]  /*10bc0*/  FMNMX.FTZ R7, R196, R7, !PT ;  /* 0x00000007c4077209 */ /* 0x010fca0007810000 */
[----:B------:R-:W1:Y:S02]  /*10bd0*/  SHFL.BFLY PT, R13, R7, 0x2, 0x1f ;  /* 0x0c401f00070d7f89 */ /* 0x000e6400000e0000 */
[----:B------:R-:W-:Y:S08]  /*10be0*/  MUFU.TANH R158, R158 ;  /* 0x0000009e009e7308 */ /* 0x000ff00000002400 */
[----:B------:R-:W-:Y:S08]  /*10bf0*/  MUFU.TANH R159, R159 ;  /* 0x0000009f009f7308 */ /* 0x000ff00000002400 */
[----:B------:R-:W-:Y:S01]  /*10c00*/  MUFU.TANH R162, R162 ;  /* 0x000000a200a27308 */ /* 0x000fe20000002400 */
[----:B-1----:R-:W-:-:S07]  /*10c10*/  FMNMX.FTZ R7, R7, R13, !PT ;  /* 0x0000000d07077209 */ /* 0x002fce0007810000 */
[----:B------:R-:W-:Y:S01]  /*10c20*/  MUFU.TANH R163, R163 ;  /* 0x000000a300a37308 */ /* 0x000fe20000002400 */
[----:B------:R-:W1:Y:S07]  /*10c30*/  SHFL.BFLY PT, R13, R7, 0x1, 0x1f ;  /* 0x0c201f00070d7f89 */ /* 0x000e6e00000e0000 */
[----:B------:R-:W-:Y:S08]  /*10c40*/  MUFU.TANH R166, R166 ;  /* 0x000000a600a67308 */ /* 0x000ff00000002400 */
[----:B------:R-:W-:Y:S01]  /*10c50*/  MUFU.TANH R167, R167 ;  /* 0x000000a700a77308 */ /* 0x000fe20000002400 */
[----:B-1----:R-:W-:Y:S01]  /*10c60*/  FMNMX.FTZ R7, R7, R13, !PT ;  /* 0x0000000d07077209 */ /* 0x002fe20007810000 */
[----:B------:R-:W-:-:S04]  /*10c70*/  IMAD.U32 R13, RZ, RZ, UR40 ;  /* 0x00000028ff0d7e24 */ /* 0x000fc8000f8e00ff */
[C---:B------:R-:W-:Y:S01]  /*10c80*/  FMUL.FTZ R154, R7.reuse, R13 ;  /* 0x0000000d079a7220 */ /* 0x040fe20000410000 */
[----:B------:R-:W-:-:S03]  /*10c90*/  FADD.FTZ R214, -R7, R214 ;  /* 0x000000d607d67221 */ /* 0x000fc60000010100 */
[-CC-:B------:R-:W-:Y:S01]  /*10ca0*/  FFMA.FTZ R12, R12, R13.reuse, -R154.reuse ;  /* 0x0000000d0c0c7223 */ /* 0x180fe2000001089a */
[-C--:B------:R-:W-:Y:S01]  /*10cb0*/  FMUL.FTZ R214, R214, R13.reuse ;  /* 0x0000000dd6d67220 */ /* 0x080fe20000410000 */
        /* <DEDUP_REMOVED lines=25> */
[-C--:B-1----:R-:W-:Y:S01]  /*10e50*/  FMUL.FTZ R24, R24, R152.reuse ;  /* 0x0000009818187220 */ /* 0x082fe20000410000 */
        /* <DEDUP_REMOVED lines=65> */
[----:B------:R-:W-:Y:S01]  /*11270*/  FMUL.FTZ R3, R170, UR45 ;  /* 0x0000002daa037c20 */ /* 0x000fe20008410000 */
[----:B------:R-:W-:Y:S01]  /*11280*/  FMUL.FTZ R170, R174, UR45 ;  /* 0x0000002daeaa7c20 */ /* 0x000fe20008410000 */
[----:B-1----:R-:W-:Y:S01]  /*11290*/  FMUL.FTZ R20, R171, UR45 ;  /* 0x0000002dab147c20 */ /* 0x002fe20008410000 */
[C---:B----4-:R-:W-:Y:S01]  /*112a0*/  FADD.FTZ R174, R154.reuse, R152 ;  /* 0x000000989aae7221 */ /* 0x050fe20000010000 */
[----:B------:R-:W-:Y:S01]  /*112b0*/  F2FP.BF16.F32.PACK_AB R152, R154, R12 ;  /* 0x0000000c9a98723e */ /* 0x000fe200000010ff */
[----:B------:R-:W-:Y:S01]  /*112c0*/  FMUL.FTZ R171, R178, UR45 ;  /* 0x0000002db2ab7c20 */ /* 0x000fe20008410000 */
[----:B------:R-:W1:Y:S01]  /*112d0*/  MUFU.EX2 R154, R197 ;  /* 0x000000c5009a7308 */ /* 0x000e620000000800 */
[----:B------:R-:W-:Y:S01]  /*112e0*/  FMUL.FTZ R178, R182, UR45 ;  /* 0x0000002db6b27c20 */ /* 0x000fe20008410000 */
[----:B------:R-:W-:Y:S01]  /*112f0*/  FMUL.FTZ R182, R186, UR45 ;  /* 0x0000002dbab67c20 */ /* 0x000fe20008410000 */
[----:B------:R-:W-:Y:S01]  /*11300*/  FMUL.FTZ R186, R190, UR45 ;  /* 0x0000002dbeba7c20 */ /* 0x000fe20008410000 */
[----:B------:R-:W-:Y:S01]  /*11310*/  FMUL.FTZ R190, R194, UR45 ;  /* 0x0000002dc2be7c20 */ /* 0x000fe20008410000 */
[----:B------:R-:W-:-:S03]  /*11320*/  FMUL.FTZ R194, R198, UR45 ;  /* 0x0000002dc6c27c20 */ /* 0x000fc60008410000 */
[----:B------:R3:W4:Y:S08]  /*11330*/  MUFU.EX2 R12, R153 ;  /* 0x00000099000c7308 */ /* 0x0007300000000800 */
[----:B------:R-:W5:Y:S01]  /*11340*/  MUFU.TANH R3, R3 ;  /* 0x0000000300037308 */ /* 0x000f620000002400 */
[----:B-1----:R-:W-:Y:S01]  /*11350*/  FADD.FTZ R174, R154, R174 ;  /* 0x000000ae9aae7221 */ /* 0x002fe20000010000 */
[----:B---3--:R-:W-:Y:S01]  /*11360*/  FMUL.FTZ R153, R175, UR45 ;  /* 0x0000002daf997c20 */ /* 0x008fe20008410000 */
[----:B------:R-:W-:Y:S01]  /*11370*/  FMUL.FTZ R175, R179, UR45 ;  /* 0x0000002db3af7c20 */ /* 0x000fe20008410000 */
[----:B------:R-:W-:Y:S01]  /*11380*/  FMUL.FTZ R179, R183, UR45 ;  /* 0x0000002db7b37c20 */ /* 0x000fe20008410000 */
[----:B------:R-:W-:Y:S01]  /*11390*/  FMUL.FTZ R183, R187, UR45 ;  /* 0x0000002dbbb77c20 */ /* 0x000fe20008410000 */
[----:B------:R-:W-:Y:S01]  /*113a0*/  FMUL.FTZ R187, R191, UR45 ;  /* 0x0000002dbfbb7c20 */ /* 0x000fe20008410000 */
[----:B------:R-:W-:Y:S01]  /*113b0*/  FMUL.FTZ R191, R195, UR45 ;  /* 0x0000002dc3bf7c20 */ /* 0x000fe20008410000 */
[----:B------:R-:W1:Y:S01]  /*113c0*/  MUFU.TANH R20, R20 ;  /* 0x0000001400147308 */ /* 0x000e620000002400 */
[C---:B----4-:R-:W-:Y:S01]  /*113d0*/  FADD.FTZ R174, R12.reuse, R174 ;  /* 0x000000ae0cae7221 */ /* 0x050fe20000010000 */
[----:B------:R-:W-:Y:S01]  /*113e0*/  F2FP.BF16.F32.PACK_AB R154, R12, R154 ;  /* 0x0000009a0c9a723e */ /* 0x000fe200000010ff */
[----:B------:R-:W-:Y:S01]  /*113f0*/  FMUL.FTZ R195, R199, UR45 ;  /* 0x0000002dc7c37c20 */ /* 0x000fe20008410000 */
[----:B------:R-:W-:-:S04]  /*11400*/  FMNMX.FTZ R12, R192, R213, !PT ;  /* 0x000000d5c00c7209 */ /* 0x000fc80007810000 */
[----:B------:R-:W-:Y:S01]  /*11410*/  FMNMX.FTZ R12, R155, R12, !PT ;  /* 0x0000000c9b0c7209 */ /* 0x000fe20007810000 */
[----:B------:R-:W3:Y:S03]  /*11420*/  MUFU.TANH R170, R170 ;  /* 0x000000aa00aa7308 */ /* 0x000ee60000002400 */
[----:B------:R-:W-:-:S04]  /*11430*/  FMNMX.FTZ R12, R158, R12, !PT ;  /* 0x0000000c9e0c7209 */ /* 0x000fc80007810000 */
[----:B------:R-:W-:Y:S01]  /*11440*/  FMNMX.FTZ R12, R159, R12, !PT ;  /* 0x0000000c9f0c7209 */ /* 0x000fe20007810000 */
[----:B------:R-:W4:Y:S03]  /*11450*/  MUFU.TANH R153, R153 ;  /* 0x0000009900997308 */ /* 0x000f260000002400 */
[----:B------:R-:W-:-:S04]  /*11460*/  FMNMX.FTZ R12, R162, R12, !PT ;  /* 0x0000000ca20c7209 */ /* 0x000fc80007810000 */
[----:B------:R-:W-:Y:S01]  /*11470*/  FMNMX.FTZ R12, R163, R12, !PT ;  /* 0x0000000ca30c7209 */ /* 0x000fe20007810000 */
[----:B------:R-:W0:Y:S03]  /*11480*/  MUFU.TANH R171, R171 ;  /* 0x000000ab00ab7308 */ /* 0x000e260000002400 */
[----:B------:R-:W-:-:S04]  /*11490*/  FMNMX.FTZ R12, R166, R12, !PT ;  /* 0x0000000ca60c7209 */ /* 0x000fc80007810000 */
[----:B------:R-:W-:Y:S01]  /*114a0*/  FMNMX.FTZ R12, R167, R12, !PT ;  /* 0x0000000ca70c7209 */ /* 0x000fe20007810000 */
[----:B------:R-:W2:Y:S03]  /*114b0*/  MUFU.TANH R175, R175 ;  /* 0x000000af00af7308 */ /* 0x000ea60000002400 */
[----:B-----5:R-:W-:-:S04]  /*114c0*/  FMNMX.FTZ R12, R3, R12, !PT ;  /* 0x0000000c030c7209 */ /* 0x020fc80007810000 */
[----:B-1----:R-:W-:Y:S01]  /*114d0*/  FMNMX.FTZ R12, R20, R12, !PT ;  /* 0x0000000c140c7209 */ /* 0x002fe20007810000 */
[----:B------:R-:W1:Y:S03]  /*114e0*/  MUFU.TANH R178, R178 ;  /* 0x000000b200b27308 */ /* 0x000e660000002400 */
[----:B---3--:R-:W-:-:S04]  /*114f0*/  FMNMX.FTZ R12, R170, R12, !PT ;  /* 0x0000000caa0c7209 */ /* 0x008fc80007810000 */
[----:B----4-:R-:W-:Y:S01]  /*11500*/  FMNMX.FTZ R12, R153, R12, !PT ;  /* 0x0000000c990c7209 */ /* 0x010fe20007810000 */
[----:B------:R-:W3:Y:S03]  /*11510*/  MUFU.TANH R179, R179 ;  /* 0x000000b300b37308 */ /* 0x000ee60000002400 */
[----:B0-----:R-:W-:-:S04]  /*11520*/  FMNMX.FTZ R12, R171, R12, !PT ;  /* 0x0000000cab0c7209 */ /* 0x001fc80007810000 */
[----:B--2---:R-:W-:Y:S01]  /*11530*/  FMNMX.FTZ R12, R175, R12, !PT ;  /* 0x0000000caf0c7209 */ /* 0x004fe20007810000 */
[----:B------:R-:W0:Y:S03]  /*11540*/  MUFU.TANH R182, R182 ;  /* 0x000000b600b67308 */ /* 0x000e260000002400 */
[----:B-1----:R-:W-:-:S05]  /*11550*/  FMNMX.FTZ R12, R178, R12, !PT ;  /* 0x0000000cb20c7209 */ /* 0x002fca0007810000 */
[----:B------:R-:W1:Y:S01]  /*11560*/  MUFU.TANH R183, R183 ;  /* 0x000000b700b77308 */ /* 0x000e620000002400 */
[----:B---3--:R-:W-:-:S07]  /*11570*/  FMNMX.FTZ R12, R179, R12, !PT ;  /* 0x0000000cb30c7209 */ /* 0x008fce0007810000 */
        /* <DEDUP_REMOVED lines=12> */
[----:B------:R-:W-:Y:S01]  /*11640*/  MUFU.EX2 R156, R156 ;  /* 0x0000009c009c7308 */ /* 0x000fe20000000800 */
[----:B0-----:R-:W-:-:S07]  /*11650*/  FMNMX.FTZ R12, R194, R12, !PT ;  /* 0x0000000cc20c7209 */ /* 0x001fce0007810000 */
[----:B------:R-:W-:Y:S01]  /*11660*/  MUFU.EX2 R157, R157 ;  /* 0x0000009d009d7308 */ /* 0x000fe20000000800 */
[----:B-1----:R-:W-:-:S05]  /*11670*/  FMNMX.FTZ R12, R195, R12, !PT ;  /* 0x0000000cc30c7209 */ /* 0x002fca0007810000 */
        /* <DEDUP_REMOVED lines=41> */
[----:B------:R-:W-:Y:S01]  /*11910*/  FFMA.FTZ R195, R195, R13, -R198 ;  /* 0x0000000dc3c37223 */ /* 0x000fe200000108c6 */
[-C--:B0-----:R-:W-:Y:S01]  /*11920*/  FMUL.FTZ R26, R26, R197.reuse ;  /* 0x000000c51a1a7220 */ /* 0x081fe20000410000 */
[-C--:B------:R-:W-:Y:S01]  /*11930*/  FMUL.FTZ R27, R27, R197.reuse ;  /* 0x000000c51b1b7220 */ /* 0x080fe20000410000 */
[----:B------:R0:W3:Y:S01]  /*11940*/  MUFU.EX2 R198, R158 ;  /* 0x0000009e00c67308 */ /* 0x0000e20000000800 */
[----:B-1----:R-:W-:Y:S01]  /*11950*/  FFMA.FTZ R0, R197, R0, R192 ;  /* 0x00000000c5007223 */ /* 0x002fe200000100c0 */
        /* <DEDUP_REMOVED lines=8> */
[----:B------:R-:W-:Y:S01]  /*119e0*/  F2FP.BF16.F32.PACK_AB R156, R157, R156 ;  /* 0x0000009c9d9c723e */ /* 0x000fe200000010ff */
[-C--:B------:R-:W-:Y:S01]  /*119f0*/  FMUL.FTZ R42, R42, R197.reuse ;  /* 0x000000c52a2a7220 */ /* 0x080fe20000410000 */
[-C--:B------:R-:W-:Y:S01]  /*11a00*/  FMUL.FTZ R43, R43, R197.reuse ;  /* 0x000000c52b2b7220 */ /* 0x080fe20000410000 */
[----:B------:R-:W-:Y:S01]  /*11a10*/  FADD.FTZ R158, R157, R158 ;  /* 0x0000009e9d9e7221 */ /* 0x000fe20000010000 */
[-C--:B------:R-:W-:Y:S01]  /*11a20*/  FMUL.FTZ R46, R46, R197.reuse ;  /* 0x000000c52e2e7220 */ /* 0x080fe20000410000 */
[-C--:B------:R-:W-:Y:S01]  /*11a30*/  FMUL.FTZ R47, R47, R197.reuse ;  /* 0x000000c52f2f7220 */ /* 0x080fe20000410000 */
[----:B------:R0:W4:Y:S01]  /*11a40*/  MUFU.EX2 R199, R162 ;  /* 0x000000a200c77308 */ /* 0x0001220000000800 */
        /* <DEDUP_REMOVED lines=8> */
[----:B0-----:R-:W-:Y:S01]  /*11ad0*/  F2FP.BF16.F32.PACK_AB R162, R169, R168 ;  /* 0x000000a8a9a2723e */ /* 0x001fe200000010ff */
        /* <DEDUP_REMOVED lines=19> */
[----:B---3--:R-:W-:Y:S01]  /*11c10*/  FADD.FTZ R0, R198, R153 ;  /* 0x00000099c6007221 */ /* 0x008fe20000010000 */
[-C--:B------:R-:W-:Y:S01]  /*11c20*/  FMUL.FTZ R91, R91, R197.reuse ;  /* 0x000000c55b5b7220 */ /* 0x080fe20000410000 */
[-C--:B------:R-:W-:Y:S01]  /*11c30*/  FMUL.FTZ R94, R94, R197.reuse ;  /* 0x000000c55e5e7220 */ /* 0x080fe20000410000 */
[----:B------:R-:W2:Y:S01]  /*11c40*/  MUFU.EX2 R167, R167 ;  /* 0x000000a700a77308 */ /* 0x000ea20000000800 */
[----:B-1----:R-:W-:Y:S01]  /*11c50*/  FADD.FTZ R0, R159, R0 ;  /* 0x000000009f007221 */ /* 0x002fe20000010000 */
[-C--:B------:R-:W-:Y:S01]  /*11c60*/  FMUL.FTZ R95, R95, R197.reuse ;  /* 0x000000c55f5f7220 */ /* 0x080fe20000410000 */
[-C--:B------:R-:W-:Y:S01]  /*11c70*/  FMUL.FTZ R98, R98, R197.reuse ;  /* 0x000000c562627220 */ /* 0x080fe20000410000 */
[-C--:B------:R-:W-:Y:S01]  /*11c80*/  FMUL.FTZ R99, R99, R197.reuse ;  /* 0x000000c563637220 */ /* 0x080fe20000410000 */
[----:B----4-:R-:W-:Y:S01]  /*11c90*/  FADD.FTZ R0, R199, R0 ;  /* 0x00000000c7007221 */ /* 0x010fe20000010000 */
[-C--:B------:R-:W-:Y:S01]  /*11ca0*/  FMUL.FTZ R102, R102, R197.reuse ;  /* 0x000000c566667220 */ /* 0x080fe20000410000 */
[-C--:B------:R-:W-:Y:S01]  /*11cb0*/  FMUL.FTZ R103, R103, R197.reuse ;  /* 0x000000c567677220 */ /* 0x080fe20000410000 */
[----:B------:R1:W3:Y:S01]  /*11cc0*/  MUFU.EX2 R214, R3 ;  /* 0x0000000300d67308 */ /* 0x0002e20000000800 */
[----:B-----5:R-:W-:Y:S01]  /*11cd0*/  FADD.FTZ R0, R163, R0 ;  /* 0x00000000a3007221 */ /* 0x020fe20000010000 */
[-C--:B------:R-:W-:Y:S01]  /*11ce0*/  FMUL.FTZ R106, R106, R197.reuse ;  /* 0x000000c56a6a7220 */ /* 0x080fe20000410000 */
[-C--:B------:R-:W-:Y:S01]  /*11cf0*/  FMUL.FTZ R107, R107, R197.reuse ;  /* 0x000000c56b6b7220 */ /* 0x080fe20000410000 */
[-C--:B------:R-:W-:Y:S01]  /*11d00*/  FMUL.FTZ R110, R110, R197.reuse ;  /* 0x000000c56e6e7220 */ /* 0x080fe20000410000 */
[----:B0-----:R-:W-:Y:S01]  /*11d10*/  FADD.FTZ R0, R213, R0 ;  /* 0x00000000d5007221 */ /* 0x001fe20000010000 */
[-C--:B------:R-:W-:Y:S01]  /*11d20*/  FMUL.FTZ R111, R111, R197.reuse ;  /* 0x000000c56f6f7220 */ /* 0x080fe20000410000 */
[----:B------:R-:W-:Y:S01]  /*11d30*/  FMUL.FTZ R114, R114, R197 ;  /* 0x000000c572727220 */ /* 0x000fe20000410000 */
[----:B------:R0:W4:Y:S01]  /*11d40*/  MUFU.EX2 R215, R20 ;  /* 0x0000001400d77308 */ /* 0x0001220000000800 */
[----:B-1----:R-:W-:-:S02]  /*11d50*/  @!P1 VIADD R3, R6, 0x22840 ;  /* 0x0002284006039836 */ /* 0x002fc40000000000 */
[----:B--2---:R-:W-:Y:S01]  /*11d60*/  FADD.FTZ R153, R167, R0 ;  /* 0x00000000a7997221 */ /* 0x004fe20000010000 */
[-C--:B------:R-:W-:Y:S01]  /*11d70*/  FMUL.FTZ R115, R115, R197.reuse ;  /* 0x000000c573737220 */ /* 0x080fe20000410000 */
[-C--:B------:R-:W-:Y:S01]  /*11d80*/  FMUL.FTZ R118, R118, R197.reuse ;  /* 0x000000c576767220 */ /* 0x080fe20000410000 */
[-C--:B------:R-:W-:Y:S01]  /*11d90*/  FMUL.FTZ R119, R119, R197.reuse ;  /* 0x000000c577777220 */ /* 0x080fe20000410000 */
[----:B------:R-:W-:Y:S01]  /*11da0*/  @!P1 PRMT R3, RZ, 0x654, R3 ;  /* 0x00000654ff039816 */ /* 0x000fe20000000003 */
[-C--:B------:R-:W-:Y:S01]  /*11db0*/  FMUL.FTZ R122, R122, R197.reuse ;  /* 0x000000c57a7a7220 */ /* 0x080fe20000410000 */
[----:B------:R-:W-:Y:S01]  /*11dc0*/  MUFU.EX2 R175, R175 ;  /* 0x000000af00af7308 */ /* 0x000fe20000000800 */
[----:B0-----:R-:W-:Y:S01]  /*11dd0*/  IADD3 R20, -R216, 0xb, RZ ;  /* 0x0000000bd8147810 */ /* 0x001fe20007ffe1ff */
[----:B---3--:R-:W-:Y:S01]  /*11de0*/  FADD.FTZ R0, R214, R153 ;  /* 0x00000099d6007221 */ /* 0x008fe20000010000 */
[-C--:B------:R-:W-:Y:S01]  /*11df0*/  FMUL.FTZ R123, R123, R197.reuse ;  /* 0x000000c57b7b7220 */ /* 0x080fe20000410000 */
[-C--:B------:R-:W-:Y:S01]  /*11e00*/  FMUL.FTZ R126, R126, R197.reuse ;  /* 0x000000c57e7e7220 */ /* 0x080fe20000410000 */
[-C--:B------:R-:W-:Y:S01]  /*11e10*/  FMUL.FTZ R127, R127, R197.reuse ;  /* 0x000000c57f7f7220 */ /* 0x080fe20000410000 */
[----:B------:R0:W-:Y:S06]  /*11e20*/  BAR.ARV R20, 0x100 ;  /* 0x000400140000751d */ /* 0x0001ec0000002000 */
[----:B------:R-:W1:Y:S01]  /*11e30*/  MUFU.EX2 R216, R170 ;  /* 0x000000aa00d87308 */ /* 0x000e620000000800 */
[----:B------:R2:W-:Y:S01]  /*11e40*/  @!P1 SYNCS.ARRIVE.TRANS64.RED.A1T0 RZ, [R3+URZ], RZ ;  /* 0x000000ff03ff99a7 */ /* 0x0005e2000810043f */
[----:B----4-:R-:W-:Y:S01]  /*11e50*/  FADD.FTZ R153, R215, R0 ;  /* 0x00000000d7997221 */ /* 0x010fe20000010000 */
[-C--:B------:R-:W-:Y:S01]  /*11e60*/  FMUL.FTZ R130, R130, R197.reuse ;  /* 0x000000c582827220 */ /* 0x080fe20000410000 */
[-C--:B------:R-:W-:Y:S01]  /*11e70*/  FMUL.FTZ R131, R131, R197.reuse ;  /* 0x000000c583837220 */ /* 0x080fe20000410000 */
[-C--:B------:R-:W-:Y:S01]  /*11e80*/  FMUL.FTZ R134, R134, R197.reuse ;  /* 0x000000c586867220 */ /* 0x080fe20000410000 */
[-C--:B------:R-:W-:Y:S01]  /*11e90*/  FMUL.FTZ R135, R135, R197.reuse ;  /* 0x000000c587877220 */ /* 0x080fe20000410000 */
[-C--:B------:R-:W-:Y:S01]  /*11ea0*/  FMUL.FTZ R138, R138, R197.reuse ;  /* 0x000000c58a8a7220 */ /* 0x080fe20000410000 */
[----:B------:R-:W-:Y:S01]  /*11eb0*/  MUFU.EX2 R176, R176 ;  /* 0x000000b000b07308 */ /* 0x000fe20000000800 */
[----:B--2---:R-:W-:Y:S01]  /*11ec0*/  FADD.FTZ R3, R164, R158 ;  /* 0x0000009ea4037221 */ /* 0x004fe20000010000 */
[----:B------:R-:W-:Y:S01]  /*11ed0*/  F2FP.BF16.F32.PACK_AB R158, R161, R160 ;  /* 0x000000a0a19e723e */ /* 0x000fe200000010ff */
[-C--:B------:R-:W-:Y:S01]  /*11ee0*/  FMUL.FTZ R139, R139, R197.reuse ;  /* 0x000000c58b8b7220 */ /* 0x080fe20000410000 */
[C---:B------:R-:W-:Y:S01]  /*11ef0*/  F2FP.BF16.F32.PACK_AB R160, R165.reuse, R164 ;  /* 0x000000a4a5a0723e */ /* 0x040fe200000010ff */
[----:B------:R-:W-:Y:S01]  /*11f00*/  FADD.FTZ R3, R165, R3 ;  /* 0x00000003a5037221 */ /* 0x000fe20000010000 */
[----:B------:R-:W-:Y:S01]  /*11f10*/  F2FP.BF16.F32.PACK_AB R164, R173, R172 ;  /* 0x000000acada4723e */ /* 0x000fe200000010ff */
[-C--:B------:R-:W-:Y:S01]  /*11f20*/  FMUL.FTZ R142, R142, R197.reuse ;  /* 0x000000c58e8e7220 */ /* 0x080fe20000410000 */
[----:B------:R-:W2:Y:S01]  /*11f30*/  MUFU.EX2 R165, R171 ;  /* 0x000000ab00a57308 */ /* 0x000ea20000000800 */
[----:B------:R-:W-:Y:S01]  /*11f40*/  FADD.FTZ R3, R168, R3 ;  /* 0x00000003a8037221 */ /* 0x000fe20000010000 */
[----:B-1----:R-:W-:Y:S01]  /*11f50*/  FADD.FTZ R153, R216, R153 ;  /* 0x00000099d8997221 */ /* 0x002fe20000010000 */
[-C--:B------:R-:W-:Y:S01]  /*11f60*/  FMUL.FTZ R143, R143, R197.reuse ;  /* 0x000000c58f8f7220 */ /* 0x080fe20000410000 */
[-C--:B------:R-:W-:Y:S01]  /*11f70*/  FMUL.FTZ R146, R146, R197.reuse ;  /* 0x000000c592927220 */ /* 0x080fe20000410000 */
[----:B------:R-:W-:Y:S01]  /*11f80*/  FADD.FTZ R3, R169, R3 ;  /* 0x00000003a9037221 */ /* 0x000fe20000010000 */
[----:B------:R-:W-:Y:S01]  /*11f90*/  FADD.FTZ R0, R226, R153 ;  /* 0x00000099e2007221 */ /* 0x000fe20000010000 */
[----:B------:R-:W-:Y:S01]  /*11fa0*/  F2FP.BF16.F32.PACK_AB R153, R155, R192 ;  /* 0x000000c09b99723e */ /* 0x000fe200000010ff */
[----:B------:R-:W1:Y:S01]  /*11fb0*/  MUFU.EX2 R177, R177 ;  /* 0x000000b100b17308 */ /* 0x000e620000000800 */
[----:B------:R-:W-:Y:S01]  /*11fc0*/  FADD.FTZ R3, R172, R3 ;  /* 0x00000003ac037221 */ /* 0x000fe20000010000 */
[----:B------:R-:W-:Y:S01]  /*11fd0*/  F2FP.BF16.F32.PACK_AB R155, R159, R198 ;  /* 0x000000c69f9b723e */ /* 0x000fe200000010ff */
[----:B------:R-:W-:Y:S01]  /*11fe0*/  FMUL.FTZ R147, R147, R197 ;  /* 0x000000c593937220 */ /* 0x000fe20000410000 */
[----:B------:R-:W-:Y:S01]  /*11ff0*/  F2FP.BF16.F32.PACK_AB R159, R167, R213 ;  /* 0x000000d5a79f723e */ /* 0x000fe200000010ff */
[----:B------:R-:W-:Y:S01]  /*12000*/  FADD.FTZ R3, R173, R3 ;  /* 0x00000003ad037221 */ /* 0x000fe20000010000 */
[-C--:B------:R-:W-:Y:S01]  /*12010*/  FMUL.FTZ R150, R150, R197.reuse ;  /* 0x000000c596967220 */ /* 0x080fe20000410000 */
[----:B------:R-:W-:Y:S01]  /*12020*/  FMUL.FTZ R151, R151, R197 ;  /* 0x000000c597977220 */ /* 0x000fe20000410000 */
[----:B------:R-:W3:Y:S01]  /*12030*/  MUFU.EX2 R178, R178 ;  /* 0x000000b200b27308 */ /* 0x000ee20000000800 */
[----:B--2---:R-:W-:Y:S01]  /*12040*/  FADD.FTZ R0, R165, R0 ;  /* 0x00000000a5007221 */ /* 0x004fe20000010000 */
[----:B------:R-:W-:Y:S01]  /*12050*/  FADD.FTZ R3, R176, R3 ;  /* 0x00000003b0037221 */ /* 0x000fe20000010000 */
[----:B------:R-:W-:-:S02]  /*12060*/  F2FP.BF16.F32.PACK_AB R165, R175, R165 ;  /* 0x000000a5afa5723e */ /* 0x000fc400000010ff */
[----:B------:R-:W-:Y:S01]  /*12070*/  FADD.FTZ R157, R175, R0 ;  /* 0x00000000af9d7221 */ /* 0x000fe20000010000 */
[----:B------:R-:W-:Y:S02]  /*12080*/  F2FP.BF16.F32.PACK_AB R161, R215, R214 ;  /* 0x000000d6d7a1723e */ /* 0x000fe400000010ff */
[----:B------:R-:W2:Y:S01]  /*12090*/  MUFU.EX2 R179, R179 ;  /* 0x000000b300b37308 */ /* 0x000ea20000000800 */
[C---:B-1----:R-:W-:Y:S01]  /*120a0*/  F2FP.BF16.F32.PACK_AB R166, R177.reuse, R176 ;  /* 0x000000b0b1a6723e */ /* 0x042fe200000010ff */
[----:B------:R-:W-:-:S06]  /*120b0*/  FADD.FTZ R3, R177, R3 ;  /* 0x00000003b1037221 */ /* 0x000fcc0000010000 */
[----:B------:R-:W1:Y:S01]  /*120c0*/  MUFU.EX2 R180, R180 ;  /* 0x000000b400b47308 */ /* 0x000e620000000800 */
[----:B---3--:R-:W-:Y:S01]  /*120d0*/  FADD.FTZ R176, R178, R157 ;  /* 0x0000009db2b07221 */ /* 0x008fe20000010000 */
[----:B------:R-:W-:Y:S02]  /*120e0*/  F2FP.BF16.F32.PACK_AB R157, R163, R199 ;  /* 0x000000c7a39d723e */ /* 0x000fe400000010ff */
[----:B------:R-:W-:-:S04]  /*120f0*/  F2FP.BF16.F32.PACK_AB R163, R226, R216 ;  /* 0x000000d8e2a3723e */ /* 0x000fc800000010ff */
[----:B------:R-:W3:Y:S01]  /*12100*/  MUFU.EX2 R169, R182 ;  /* 0x000000b600a97308 */ /* 0x000ee20000000800 */
[----:B--2---:R-:W-:-:S07]  /*12110*/  FADD.FTZ R176, R179, R176 ;  /* 0x000000b0b3b07221 */ /* 0x004fce0000010000 */
[----:B------:R-:W2:Y:S01]  /*12120*/  MUFU.EX2 R181, R181 ;  /* 0x000000b500b57308 */ /* 0x000ea20000000800 */
[----:B-1----:R-:W-:-:S07]  /*12130*/  FADD.FTZ R3, R180, R3 ;  /* 0x00000003b4037221 */ /* 0x002fce0000010000 */
[----:B------:R-:W1:Y:S01]  /*12140*/  MUFU.EX2 R183, R183 ;  /* 0x000000b700b77308 */ /* 0x000e620000000800 */
[----:B---3--:R-:W-:-:S07]  /*12150*/  FADD.FTZ R176, R169, R176 ;  /* 0x000000b0a9b07221 */ /* 0x008fce0000010000 */
[----:B------:R-:W3:Y:S01]  /*12160*/  MUFU.EX2 R184, R184 ;  /* 0x000000b800b87308 */ /* 0x000ee20000000800 */
[C---:B--2---:R-:W-:Y:S01]  /*12170*/  FADD.FTZ R3, R181.reuse, R3 ;  /* 0x00000003b5037221 */ /* 0x044fe20000010000 */
[----:B------:R-:W-:-:S06]  /*12180*/  F2FP.BF16.F32.PACK_AB R168, R181, R180 ;  /* 0x000000b4b5a8723e */ /* 0x000fcc00000010ff */
[----:B------:R-:W2:Y:S01]  /*12190*/  MUFU.EX2 R171, R186 ;  /* 0x000000ba00ab7308 */ /* 0x000ea20000000800 */
[C---:B-1----:R-:W-:Y:S01]  /*121a0*/  FADD.FTZ R176, R183.reuse, R176 ;  /* 0x000000b0b7b07221 */ /* 0x042fe20000010000 */
[----:B------:R-:W-:-:S06]  /*121b0*/  F2FP.BF16.F32.PACK_AB R169, R183, R169 ;  /* 0x000000a9b7a9723e */ /* 0x000fcc00000010ff */
[----:B------:R-:W1:Y:S01]  /*121c0*/  MUFU.EX2 R185, R185 ;  /* 0x000000b900b97308 */ /* 0x000e620000000800 */
[----:B---3--:R-:W-:-:S07]  /*121d0*/  FADD.FTZ R3, R184, R3 ;  /* 0x00000003b8037221 */ /* 0x008fce0000010000 */
[----:B------:R-:W3:Y:S01]  /*121e0*/  MUFU.EX2 R187, R187 ;  /* 0x000000bb00bb7308 */ /* 0x000ee20000000800 */
[----:B--2---:R-:W-:-:S07]  /*121f0*/  FADD.FTZ R176, R171, R176 ;  /* 0x000000b0abb07221 */ /* 0x004fce0000010000 */
[----:B------:R-:W2:Y:S01]  /*12200*/  MUFU.EX2 R188, R188 ;  /* 0x000000bc00bc7308 */ /* 0x000ea20000000800 */
[C---:B-1----:R-:W-:Y:S01]  /*12210*/  FADD.FTZ R3, R185.reuse, R3 ;  /* 0x00000003b9037221 */ /* 0x042fe20000010000 */
[----:B------:R-:W-:-:S06]  /*12220*/  F2FP.BF16.F32.PACK_AB R170, R185, R184 ;  /* 0x000000b8b9aa723e */ /* 0x000fcc00000010ff */
[----:B------:R-:W1:Y:S01]  /*12230*/  MUFU.EX2 R173, R190 ;  /* 0x000000be00ad7308 */ /* 0x000e620000000800 */
[C---:B---3--:R-:W-:Y:S01]  /*12240*/  FADD.FTZ R176, R187.reuse, R176 ;  /* 0x000000b0bbb07221 */ /* 0x048fe20000010000 */
[----:B------:R-:W-:-:S06]  /*12250*/  F2FP.BF16.F32.PACK_AB R171, R187, R171 ;  /* 0x000000abbbab723e */ /* 0x000fcc00000010ff */
        /* <DEDUP_REMOVED lines=8> */
[----:B------:R-:W-:Y:S02]  /*122e0*/  F2FP.BF16.F32.PACK_AB R173, R0, R173 ;  /* 0x000000ad00ad723e */ /* 0x000fe400000010ff */
[----:B------:R-:W-:-:S04]  /*122f0*/  F2FP.BF16.F32.PACK_AB R167, R179, R178 ;  /* 0x000000b2b3a7723e */ /* 0x000fc800000010ff */
[----:B------:R-:W2:Y:S01]  /*12300*/  MUFU.EX2 R196, R196 ;  /* 0x000000c400c47308 */ /* 0x000ea20000000800 */
[----:B-1----:R-:W-:Y:S01]  /*12310*/  FADD.FTZ R3, R193, R172 ;  /* 0x000000acc1037221 */ /* 0x002fe20000010000 */
[----:B------:R-:W-:-:S06]  /*12320*/  F2FP.BF16.F32.PACK_AB R172, R189, R188 ;  /* 0x000000bcbdac723e */ /* 0x000fcc00000010ff */
[----:B------:R-:W1:Y:S01]  /*12330*/  MUFU.EX2 R195, R195 ;  /* 0x000000c300c37308 */ /* 0x000e620000000800 */
[----:B---3--:R-:W-:Y:S01]  /*12340*/  FADD.FTZ R176, R194, R177 ;  /* 0x000000b1c2b07221 */ /* 0x008fe20000010000 */
[C---:B--2---:R-:W-:Y:S01]  /*12350*/  FADD.FTZ R3, R196.reuse, R3 ;  /* 0x00000003c4037221 */ /* 0x044fe20000010000 */
[----:B------:R-:W-:Y:S02]  /*12360*/  F2FP.BF16.F32.PACK_AB R174, R196, R193 ;  /* 0x000000c1c4ae723e */ /* 0x000fe400000010ff */
[C---:B-1----:R-:W-:Y:S01]  /*12370*/  FADD.FTZ R0, R195.reuse, R176 ;  /* 0x000000b0c3007221 */ /* 0x042fe20000010000 */
[----:B------:R-:W-:Y:S01]  /*12380*/  F2FP.BF16.F32.PACK_AB R175, R195, R194 ;  /* 0x000000c2c3af723e */ /* 0x000fe200000010ff */
[----:B0-----:R-:W-:Y:S06]  /*12390*/  @!P0 BRA `(.L_x_12062) ;  /* 0x0000000000048947 */ /* 0x001fec0003800000 */
[----:B------:R-:W-:Y:S01]  /*123a0*/  BPT.TRAP 0x1 ;  /* 0x000000040000795c */ /* 0x000fe20000300000 */
.L_x_12062:
[----:B------:R0:W1:Y:S01]  /*123b0*/  SYNCS.PHASECHK.TRANS64.TRYWAIT P3, [R6+URZ+0x22850], R210 ;  /* 0x022850d2060075a7 */ /* 0x000062000806017f */
[----:B------:R-:W-:Y:S05]  /*123c0*/  @!P0 BRA `(.L_x_12063) ;  /* 0x0000000000048947 */ /* 0x000fea0003800000 */
[----:B------:R-:W-:Y:S01]  /*123d0*/  BPT.TRAP 0x1 ;  /* 0x000000040000795c */ /* 0x000fe20000300000 */
.L_x_12063:
[----:B------:R-:W-:Y:S04]  /*123e0*/  BSSY B0, `(.L_x_12064) ;  /* 0x0000004000007945 */ /* 0x000fe80003800000 */
[----:B-1----:R-:W-:Y:S05]  /*123f0*/  @P3 BRA `(.L_x_12065) ;  /* 0x0000000000083947 */ /* 0x002fea0003800000 */
[----:B------:R-:W1:Y:S02]  /*12400*/  SYNCS.PHASECHK.TRANS64.TRYWAIT P3, [R6+URZ+0x22850], R210 ;  /* 0x022850d2060075a7 */ /* 0x000e64000806017f */
[----:B-1----:R-:W-:Y:S05]  /*12410*/  @!P3 BRA `(.L_x_12066) ;  /* 0x00000100001cb947 */ /* 0x002fea0003800000 */
.L_x_12065:
[----:B------:R-:W-:Y:S05]  /*12420*/  BSYNC B0 ;  /* 0x0000000000007941 */ /* 0x000fea0003800000 */
.L_x_12064:
[----:B------:R-:W2:Y:S01]  /*12430*/  S2R R178, SR_TID.X ;  /* 0x0000000000b27919 */ /* 0x000ea20000002100 */
[----:B------:R-:W-:Y:S01]  /*12440*/  IMAD.MOV.U32 R177, RZ, RZ, 0x40000040 ;  /* 0x40000040ffb17424 */ /* 0x000fe200078e00ff */
[----:B------:R-:W-:Y:S05]  /*12450*/  WARPSYNC.ALL ;  /* 0x0000000000007948 */ /* 0x000fea0003800000 */
[----:B------:R-:W-:Y:S01]  /*12460*/  R2UR UR7, R177 ;  /* 0x00000000b10772ca */ /* 0x000fe200000e0000 */
[----:B------:R-:W-:Y:S02]  /*12470*/  IMAD R176, R2, 0xc00, R21 ;  /* 0x00000c0002b07824 */ /* 0x000fe400078e0215 */
[----:B01----:R-:W-:-:S02]  /*12480*/  @!P1 VIADD R6, R6, 0x22860 ;  /* 0x0002286006069836 */ /* 0x003fc40000000000 */
[----:B------:R-:W-:Y:S01]  /*12490*/  IMAD.MOV.U32 R213, RZ, RZ, R12 ;  /* 0x000000ffffd57224 */ /* 0x000fe200078e000c */
[----:B------:R-:W-:Y:S01]  /*124a0*/  R2UR UR6, R176 ;  /* 0x00000000b00672ca */ /* 0x000fe200000e0000 */
[----:B------:R-:W-:Y:S01]  /*124b0*/  IMAD.MOV.U32 R214, RZ, RZ, R7 ;  /* 0x000000ffffd67224 */ /* 0x000fe200078e0007 */
[----:B------:R-:W-:Y:S02]  /*124c0*/  @!P1 PRMT R6, RZ, 0x654, R6 ;  /* 0x00000654ff069816 */ /* 0x000fe40000000006 */
[----:B--2---:R-:W-:-:S05]  /*124d0*/  SHF.R.U32.HI R178, RZ, 0x7, R178 ;  /* 0x00000007ffb27819 */ /* 0x004fca00000116b2 */
[----:B------:R-:W-:-:S05]  /*124e0*/  VIADD R177, R178, 0x8 ;  /* 0x00000008b2b17836 */ /* 0x000fca0000000000 */
[----:B------:R0:W-:Y:S02]  /*124f0*/  BAR.SYNC.DEFER_BLOCKING R177, 0x100 ;  /* 0x000400b10000751d */ /* 0x0001e40000010000 */
[----:B0-----:R-:W-:-:S04]  /*12500*/  IMAD.MOV.U32 R177, RZ, RZ, 0x40000040 ;  /* 0x40000040ffb17424 */ /* 0x001fc800078e00ff */
        /* <DEDUP_REMOVED lines=43> */
[----:B--2---:R-:W-:-:S07]  /*127c0*/  IMAD.MOV.U32 R6, RZ, RZ, R212 ;  /* 0x000000ffff067224 */ /* 0x004fce00078e00d4 */
.L_x_12057:
[----:B------:R-:W-:-:S13]  /*127d0*/  ISETP.GE.AND P2, PT, R6, R218, PT ;  /* 0x000000da0600720c */ /* 0x000fda0003f46270 */
[----:B------:R-:W-:Y:S05]  /*127e0*/  @!P2 BRA `(.L_x_12068) ;  /* 0x0000003400eca947 */ /* 0x000fea0003800000 */
[----:B------:R-:W-:Y:S02]  /*127f0*/  IMAD.MOV.U32 R214, RZ, RZ, R12 ;  /* 0x000000ffffd67224 */ /* 0x000fe400078e000c */
[----:B------:R-:W-:-:S07]  /*12800*/  IMAD.MOV.U32 R215, RZ, RZ, R7 ;  /* 0x000000ffffd77224 */ /* 0x000fce00078e0007 */
.L_x_12086:
[----:B------:R-:W-:Y:S01]  /*12810*/  VIADD R2, R2, 0x1 ;  /* 0x0000000102027836 */ /* 0x000fe20000000000 */
[----:B------:R-:W-:Y:S05]  /*12820*/  YIELD ;  /* 0x0000000000007946 */ /* 0x000fea0003800000 */
[----:B------:R-:W-:-:S04]  /*12830*/  ISETP.NE.AND P2, PT, R2, 0x2, PT ;  /* 0x000000020200780c */ /* 0x000fc80003f45270 */
[----:B------:R-:W-:Y:S02]  /*12840*/  SEL R12, RZ, 0x1, P2 ;  /* 0x00000001ff0c7807 */ /* 0x000fe40001000000 */
[----:B------:R-:W-:Y:S02]  /*12850*/  SEL R2, R2, RZ, P2 ;  /* 0x000000ff02027207 */ /* 0x000fe40001000000 */
[----:B------:R-:W-:Y:S01]  /*12860*/  LOP3.LUT R19, R19, R12, RZ, 0x3c, !PT ;  /* 0x0000000c13137212 */ /* 0x000fe200078e3cff */
[----:B--2---:R-:W-:Y:S06]  /*12870*/  @!P0 BRA `(.L_x_12069) ;  /* 0x0000000000048947 */ /* 0x004fec0003800000 */
[----:B------:R-:W-:Y:S01]  /*12880*/  BPT.TRAP 0x1 ;  /* 0x000000040000795c */ /* 0x000fe20000300000 */
.L_x_12069:
[----:B0-----:R-:W-:Y:S01]  /*12890*/  IMAD R210, R2, 0x8, R16 ;  /* 0x0000000802d27824 */ /* 0x001fe200078e0210 */
[----:B------:R-:W-:-:S04]  /*128a0*/  SHF.L.U32 R209, R19, 0x1f, RZ ;  /* 0x0000001f13d17819 */ /* 0x000fc800000006ff */
[----:B------:R0:W2:Y:S01]  /*128b0*/  SYNCS.PHASECHK.TRANS64.TRYWAIT P2, [R210+URZ+0x22830], R209 ;  /* 0x022830d1d20075a7 */ /* 0x0000a2000804017f */
[----:B------:R-:W-:Y:S05]  /*128c0*/  @!P0 BRA `(.L_x_12070) ;  /* 0x0000000000048947 */ /* 0x000fea0003800000 */
[----:B------:R-:W-:Y:S01]  /*128d0*/  BPT.TRAP 0x1 ;  /* 0x000000040000795c */ /* 0x000fe20000300000 */
.L_x_12070:
[----:B------:R-:W-:Y:S02]  /*128e0*/  IMAD R12, R2, 0x300, R207 ;  /* 0x00000300020c7824 */ /* 0x000fe400078e02cf */
[----:B------:R-:W-:Y:S01]  /*128f0*/  IMAD.MOV.U32 R13, RZ, RZ, 0x40000040 ;  /* 0x40000040ff0d7424 */ /* 0x000fe200078e00ff */
[----:B--2---:R-:W-:Y:S06]  /*12900*/  @P2 BRA `(.L_x_12071) ;  /* 0x0000000000082947 */ /* 0x004fec0003800000 */
[----:B------:R-:W2:Y:S02]  /*12910*/  SYNCS.PHASECHK.TRANS64.TRYWAIT P2, [R210+URZ+0x22830], R209 ;  /* 0x022830d1d20075a7 */ /* 0x000ea4000804017f */
[----:B--2---:R-:W-:Y:S05]  /*12920*/  @!P2 BRA `(.L_x_12072) ;  /* 0x000000f800eca947 */ /* 0x004fea0003800000 */
.L_x_12071:
[----:B------:R-:W-:Y:S05]  /*12930*/  WARPSYNC.ALL ;  /* 0x0000000000007948 */ /* 0x000fea0003800000 */
[C---:B------:R-:W-:Y:S01]  /*12940*/  R2UR UR6, R12.reuse ;  /* 0x000000000c0672ca */ /* 0x040fe200000e0000 */
[----:B-1----:R-:W-:Y:S01]  /*12950*/  WARPGROUP.ARRIVE ;  /* 0x00000000000079c5 */ /* 0x002fe20000000000 */
[----:B------:R-:W-:Y:S01]  /*12960*/  R2UR UR7, R13 ;  /* 0x000000000d0772ca */ /* 0x000fe200000e0000 */
[----:B------:R-:W-:Y:S01]  /*12970*/  VIADD R212, R12, 0x2 ;  /* 0x000000020cd47836 */ /* 0x000fe20000000000 */
[----:B------:R-:W-:Y:S01]  /*12980*/  R2UR UR4, R4 ;  /* 0x00000000040472ca */ /* 0x000fe200000e0000 */
[----:B------:R-:W-:Y:S01]  /*12990*/  IMAD.MOV.U32 R213, RZ, RZ, 0x40000040 ;  /* 0x40000040ffd57424 */ /* 0x000fe200078e00ff */
[----:B------:R-:W-:Y:S01]  /*129a0*/  R2UR UR5, R5 ;  /* 0x00000000050572ca */ /* 0x000fe200000e0000 */
[----:B------:R-:W-:Y:S01]  /*129b0*/  IMAD.MOV.U32 R13, RZ, RZ, 0x40000040 ;  /* 0x40000040ff0d7424 */ /* 0x000fe200078e00ff */
[----:B------:R-:W1:Y:S01]  /*129c0*/  LDC R7, c[0x0][0x448] ;  /* 0x00011200ff077b82 */ /* 0x000e620000000800 */
[----:B------:R-:W3:Y:S10]  /*129d0*/  S2R R20, SR_TID.X ;  /* 0x0000000000147919 */ /* 0x000ef40000002100 */
        /* <DEDUP_REMOVED lines=8> */
[----:B-1----:R-:W-:Y:S01]  /*12a60*/  ISETP.NE.AND P2, PT, R7, 0x1, PT ;  /* 0x000000010700780c */ /* 0x002fe20003f45270 */
[----:B------:R-:W-:Y:S01]  /*12a70*/  IMAD.IADD R7, R211, 0x1, R206 ;  /* 0x00000001d3077824 */ /* 0x000fe200078e02ce */
[----:B---3--:R-:W-:-:S04]  /*12a80*/  SHF.R.U32.HI R20, RZ, 0x7, R20 ;  /* 0x00000007ff147819 */ /* 0x008fc80000011614 */
[----:B------:R-:W-:Y:S01]  /*12a90*/  IADD3 R20, -R20, 0xb, RZ ;  /* 0x0000000b14147810 */ /* 0x000fe20007ffe1ff */
        /* <DEDUP_REMOVED lines=12> */
[----:B------:R-:W1:Y:S01]  /*12b60*/  @P2 LDC R12, c[0x0][0x450] ;  /* 0x00011400ff0c2b82 */ /* 0x000e620000000800 */
[----:B------:R-:W-:Y:S02]  /*12b70*/  R2UR UR4, R8 ;  /* 0x00000000080472ca */ /* 0x000fe400000e0000 */
[----:B------:R-:W-:-:S05]  /*12b80*/  R2UR UR5, R9 ;  /* 0x00000000090572ca */ /* 0x000fca00000e0000 */
[----:B------:R-:W3:Y:S02]  /*12b90*/  @P2 LDC R13, c[0x0][0x44c] ;  /* 0x00011300ff0d2b82 */ /* 0x000ee40000000800 */
[----:B---3--:R-:W-:-:S05]  /*12ba0*/  @P2 IMAD.HI.U32 R13, R7, R13, RZ ;  /* 0x0000000d070d2227 */ /* 0x008fca00078e00ff */
[----:B-1----:R-:W-:Y:S02]  /*12bb0*/  @P2 SHF.R.U32.HI R7, RZ, R12, R13 ;  /* 0x0000000cff072219 */ /* 0x002fe4000001160d */
[----:B------:R-:W-:-:S03]  /*12bc0*/  ISETP.GE.AND P2, PT, R230, 0x1, PT ;  /* 0x00000001e600780c */ /* 0x000fc60003f46270 */
[----:B------:R-:W1:Y:S01]  /*12bd0*/  SHFL.IDX PT, R228, R7, RZ, 0x1c1f ;  /* 0x001c1fff07e47589 */ /* 0x000e6200000e0000 */
        /* <DEDUP_REMOVED lines=24> */
[----:B------:R-:W-:-:S02]  /*12d60*/  IMAD R194, R6, -0x60, RZ ;  /* 0xffffffa006c27824 */ /* 0x000fc400078e02ff */
[----:B------:R-:W-:Y:S01]  /*12d70*/  FMUL.FTZ R155, R157, UR44 ;  /* 0x0000002c9d9b7c20 */ /* 0x000fe20008410000 */
[----:B------:R-:W-:Y:S01]  /*12d80*/  FMUL.FTZ R186, R190, UR44 ;  /* 0x0000002cbeba7c20 */ /* 0x000fe20008410000 */
[----:B------:R-:W-:Y:S01]  /*12d90*/  FMUL.FTZ R157, R159, UR44 ;  /* 0x0000002c9f9d7c20 */ /* 0x000fe20008410000 */
[----:B------:R-:W-:Y:S01]  /*12da0*/  FMUL.FTZ R190, R195, UR44 ;  /* 0x0000002cc3be7c20 */ /* 0x000fe20008410000 */
[----:B------:R3:W-:Y:S06]  /*12db0*/  BAR.ARV R20, 0x100 ;  /* 0x000400140000751d */ /* 0x0007ec0000002000 */
[----:B------:R-:W-:Y:S01]  /*12dc0*/  FMUL.FTZ R159, R161, UR44 ;  /* 0x0000002ca19f7c20 */ /* 0x000fe20008410000 */
        /* <DEDUP_REMOVED lines=24> */
[----:B----4-:R-:W-:-:S02]  /*12f50*/  VIADD R162, R194, 0x1 ;  /* 0x00000001c2a27836 */ /* 0x010fc40000000000 */
[----:B------:R-:W-:Y:S01]  /*12f60*/  FMUL.FTZ R192, R198, UR44 ;  /* 0x0000002cc6c07c20 */ /* 0x000fe20008410000 */
[----:B------:R-:W-:Y:S01]  /*12f70*/  FMUL.FTZ R193, R199, UR44 ;  /* 0x0000002cc7c17c20 */ /* 0x000fe20008410000 */
[----:B------:R-:W4:Y:S01]  /*12f80*/  MUFU.TANH R13, R13 ;  /* 0x0000000d000d7308 */ /* 0x000f220000002400 */
[----:B------:R-:W-:-:S05]  /*12f90*/  IMAD R162, R202, -0x2, R162 ;  /* 0xfffffffecaa27824 */ /* 0x000fca00078e02a2 */
[----:B------:R-:W-:Y:S02]  /*12fa0*/  IADD3 R162, -R200, R162, R201 ;  /* 0x000000a2c8a27210 */ /* 0x000fe40007ffe1c9 */
[----:B------:R-:W0:Y:S03]  /*12fb0*/  MUFU.TANH R152, R152 ;  /* 0x0000009800987308 */ /* 0x000e260000002400 */
[C---:B------:R-:W-:Y:S02]  /*12fc0*/  VIADD R227, R162.reuse, UR43 ;  /* 0x0000002ba2e37c36 */ /* 0x040fe40008000000 */
[----:B------:R-:W-:Y:S02]  /*12fd0*/  VIADD R199, R162, UR53 ;  /* 0x00000035a2c77c36 */ /* 0x000fe40008000000 */
[C---:B-1----:R-:W-:Y:S01]  /*12fe0*/  IMAD.IADD R198, R228.reuse, 0x1, R227 ;  /* 0x00000001e4c67824 */ /* 0x042fe200078e02e3 */
[----:B------:R-:W1:Y:S01]  /*12ff0*/  MUFU.TANH R12, R12 ;  /* 0x0000000c000c7308 */ /* 0x000e620000002400 */
        /* <DEDUP_REMOVED lines=46> */
[----:B-1-34-:R-:W-:Y:S05]  /*132e0*/  @!P2 BRA `(.L_x_12073) ;  /* 0x000000000058a947 */ /* 0x01afea0003800000 */
        /* <DEDUP_REMOVED lines=12> */
.L_x_12075:
[----:B------:R-:W-:-:S05]  /*133b0*/  IMAD.U32 R229, RZ, RZ, UR37 ;  /* 0x00000025ffe57e24 */ /* 0x000fca000f8e00ff */
[----:B------:R-:W-:-:S13]  /*133c0*/  ISETP.NE.AND P2, PT, R229, 0x1, PT ;  /* 0x00000001e500780c */ /* 0x000fda0003f45270 */
[----:B------:R-:W1:Y:S02]  /*133d0*/  @P2 LDC.64 R162, c[0x0][0x9e8] ;  /* 0x00027a00ffa22b82 */ /* 0x000e640000000a00 */
[----:B-1----:R-:W-:-:S05]  /*133e0*/  @P2 IMAD.HI.U32 R162, R228, R162, RZ ;  /* 0x000000a2e4a22227 */ /* 0x002fca00078e00ff */
[----:B------:R-:W-:-:S07]  /*133f0*/  @P2 SHF.R.U32.HI R228, RZ, R163, R162 ;  /* 0x000000a3ffe42219 */ /* 0x000fce00000116a2 */
.L_x_12076:
[----:B------:R-:W-:Y:S05]  /*13400*/  BSYNC B0 ;  /* 0x0000000000007941 */ /* 0x000fea0003800000 */
.L_x_12074:
[----:B------:R-:W-:-:S04]  /*13410*/  IMAD R162, R202, -0x2, R194 ;  /* 0xfffffffecaa27824 */ /* 0x000fc800078e02c2 */
[----:B------:R-:W-:-:S05]  /*13420*/  IMAD R162, R228, R229, R162 ;  /* 0x000000e5e4a27224 */ /* 0x000fca00078e02a2 */
[----:B------:R-:W-:Y:S02]  /*13430*/  VIMNMX R197, R197, R162, !PT ;  /* 0x000000a2c5c57248 */ /* 0x000fe40007fe0100 */
[----:B------:R-:W-:-:S07]  /*13440*/  VIADDMNMX R198, R162, R229, R198, PT ;  /* 0x000000e5a2c67246 */ /* 0x000fce00038001c6 */
.L_x_12073:
[----:B------:R-:W3:Y:S01]  /*13450*/  LDL.LU R229, [R1] ;  /* 0x0000000001e57983 */ /* 0x000ee20000300800 */
[C---:B------:R-:W-:Y:S02]  /*13460*/  ISETP.GE.AND P2, PT, R194.reuse, 0x1, PT ;  /* 0x00000001c200780c */ /* 0x040fe40003f46270 */
[----:B------:R-:W-:Y:S01]  /*13470*/  ISETP.GE.AND P4, PT, R194, 0x9, PT ;  /* 0x00000009c200780c */ /* 0x000fe20003f86270 */
[----:B------:R-:W1:Y:S02]  /*13480*/  SHFL.IDX PT, R7, R7, 0x1, 0x1c1f ;  /* 0x003c1f0007077f89 */ /* 0x000e6400000e0000 */
[--C-:B-1----:R-:W-:Y:S02]  /*13490*/  IMAD.IADD R227, R227, 0x1, R7.reuse ;  /* 0x00000001e3e37824 */ /* 0x102fe400078e0207 */
[----:B------:R-:W-:Y:S01]  /*134a0*/  IMAD.IADD R199, R199, 0x1, R7 ;  /* 0x00000001c7c77824 */ /* 0x000fe200078e0207 */
[----:B---3--:R-:W-:-:S05]  /*134b0*/  LOP3.LUT R229, R229, 0xfff7ffff, RZ, 0xc0, !PT ;  /* 0xfff7ffffe5e57812 */ /* 0x008fca00078ec0ff */
        /* <DEDUP_REMOVED lines=134> */
[----:B------:R-:W-:-:S13]  /*13d20*/  ISETP.GE.AND P6, PT, R230, 0x1, PT ;  /* 0x00000001e600780c */ /* 0x000fda0003fc6270 */
        /* <DEDUP_REMOVED lines=13> */
.L_x_12079:
[----:B------:R-:W-:-:S05]  /*13e00*/  IMAD.U32 R13, RZ, RZ, UR37 ;  /* 0x00000025ff0d7e24 */ /* 0x000fca000f8e00ff */
[----:B------:R-:W-:-:S13]  /*13e10*/  ISETP.NE.AND P6, PT, R13, 0x1, PT ;  /* 0x000000010d00780c */ /* 0x000fda0003fc5270 */
[----:B------:R-:W0:Y:S02]  /*13e20*/  @P6 LDC.64 R154, c[0x0][0x9e8] ;  /* 0x00027a00ff9a6b82 */ /* 0x000e240000000a00 */
[----:B0-----:R-:W-:-:S05]  /*13e30*/  @P6 IMAD.HI.U32 R154, R7, R154, RZ ;  /* 0x0000009a079a6227 */ /* 0x001fca00078e00ff */
[----:B------:R-:W-:-:S07]  /*13e40*/  @P6 SHF.R.U32.HI R7, RZ, R155, R154 ;  /* 0x0000009bff076219 */ /* 0x000fce000001169a */
.L_x_12080:
[----:B------:R-:W-:Y:S05]  /*13e50*/  BSYNC B0 ;  /* 0x0000000000007941 */ /* 0x000fea0003800000 */
.L_x_12078:
[----:B------:R-:W-:-:S04]  /*13e60*/  IMAD R194, R202, -0x2, R194 ;  /* 0xfffffffecac27824 */ /* 0x000fc800078e02c2 */
[----:B------:R-:W-:-:S05]  /*13e70*/  IMAD R194, R7, R13, R194 ;  /* 0x0000000d07c27224 */ /* 0x000fca00078e02c2 */
[----:B------:R-:W-:Y:S02]  /*13e80*/  VIMNMX R199, R199, R194, !PT ;  /* 0x000000c2c7c77248 */ /* 0x000fe40007fe0100 */
[----:B------:R-:W-:-:S07]  /*13e90*/  VIADDMNMX R227, R194, R13, R227, PT ;  /* 0x0000000dc2e37246 */ /* 0x000fce00038001e3 */
.L_x_12077:
[----:B------:R-:W-:Y:S02]  /*13ea0*/  ISETP.GT.AND P2, PT, R199, 0x1, !P2 ;  /* 0x00000001c700780c */ /* 0x000fe40005744270 */
[----:B------:R-:W-:Y:S02]  /*13eb0*/  FMNMX.FTZ R7, R162, R215, !PT ;  /* 0x000000d7a2077209 */ /* 0x000fe40007810000 */
[----:B------:R-:W-:Y:S02]  /*13ec0*/  ISETP.LT.OR P2, PT, R227, 0x2, P2 ;  /* 0x00000002e300780c */ /* 0x000fe40001741670 */
[----:B------:R-:W-:Y:S02]  /*13ed0*/  LOP3.LUT P6, RZ, R229, 0x8000, RZ, 0xc0, !PT ;  /* 0x00008000e5ff7812 */ /* 0x000fe400078cc0ff */
        /* <DEDUP_REMOVED lines=72> */
[----:B------:R-:W-:Y:S02]  /*14360*/  ISETP.GT.AND P2, PT, R199, 0x30, !P2 ;  /* 0x00000030c700780c */ /* 0x000fe40005744270 */
[C---:B------:R-:W-:Y:S01]  /*14370*/  ISETP.LT.OR P4, PT, R227.reuse, 0x52, P4 ;  /* 0x00000052e300780c */ /* 0x040fe20002781670 */
[----:B------:R-:W0:Y:S01]  /*14380*/  SHFL.BFLY PT, R13, R7, 0x1, 0x1f ;  /* 0x0c201f00070d7f89 */ /* 0x000e2200000e0000 */
[----:B------:R-:W-:Y:S02]  /*14390*/  ISETP.LT.OR P2, PT, R227, 0x31, P2 ;  /* 0x00000031e300780c */ /* 0x000fe40001741670 */
[----:B------:R-:W-:-:S02]  /*143a0*/  ISETP.GT.AND P5, PT, R199, 0x58, !P5 ;  /* 0x00000058c700780c */ /* 0x000fc40006fa4270 */
[----:B------:R-:W-:Y:S02]  /*143b0*/  FSEL R176, R176, -INF , !P2 ;  /* 0xff800000b0b07808 */ /* 0x000fe40005000000 */
[----:B------:R-:W-:Y:S02]  /*143c0*/  LOP3.LUT P2, RZ, R229, 0x400, RZ, 0xc0, !PT ;  /* 0x00000400e5ff7812 */ /* 0x000fe4000784c0ff */
[----:B------:R-:W-:Y:S02]  /*143d0*/  FSEL R190, R190, -INF , !P4 ;  /* 0xff800000bebe7808 */ /* 0x000fe40006000000 */
[----:B------:R-:W-:Y:S02]  /*143e0*/  ISETP.GT.AND P2, PT, R199, 0x31, !P2 ;  /* 0x00000031c700780c */ /* 0x000fe40005744270 */
[C---:B------:R-:W-:Y:S02]  /*143f0*/  ISETP.LT.OR P5, PT, R227.reuse, 0x59, P5 ;  /* 0x00000059e300780c */ /* 0x040fe40002fa1670 */
[----:B------:R-:W-:-:S02]  /*14400*/  ISETP.LT.OR P2, PT, R227, 0x32, P2 ;  /* 0x00000032e300780c */ /* 0x000fc40001741670 */
[----:B------:R-:W-:Y:S02]  /*14410*/  FSEL R192, R192, -INF , !P5 ;  /* 0xff800000c0c07808 */ /* 0x000fe40006800000 */
[----:B------:R-:W-:Y:S02]  /*14420*/  FSEL R177, R177, -INF , !P2 ;  /* 0xff800000b1b17808 */ /* 0x000fe40005000000 */
[----:B------:R-:W-:Y:S02]  /*14430*/  LOP3.LUT P2, RZ, R229, 0x200, RZ, 0xc0, !PT ;  /* 0x00000200e5ff7812 */ /* 0x000fe4000784c0ff */
[----:B0-----:R-:W-:Y:S01]  /*14440*/  FMNMX.FTZ R7, R7, R13, !PT ;  /* 0x0000000d07077209 */ /* 0x001fe20007810000 */
[----:B------:R-:W-:Y:S01]  /*14450*/  IMAD.U32 R13, RZ, RZ, UR36 ;  /* 0x00000024ff0d7e24 */ /* 0x000fe2000f8e00ff */
[----:B------:R-:W-:-:S03]  /*14460*/  ISETP.GT.AND P2, PT, R199, 0x38, !P2 ;  /* 0x00000038c700780c */ /* 0x000fc60005744270 */
[----:B------:R-:W-:Y:S01]  /*14470*/  FMUL.FTZ R154, R7, R13 ;  /* 0x0000000d079a7220 */ /* 0x000fe20000410000 */
        /* <DEDUP_REMOVED lines=23> */
[----:B------:R-:W-:Y:S02]  /*145f0*/  FSEL R155, R7, RZ, P2 ;  /* 0x000000ff079b7208 */ /* 0x000fe40001000000 */
[----:B------:R-:W-:Y:S02]  /*14600*/  FSEL R154, R154, RZ, P2 ;  /* 0x000000ff9a9a7208 */ /* 0x000fe40001000000 */
[----:B------:R-:W-:Y:S01]  /*14610*/  ISETP.GT.AND P2, PT, R199, RZ, !P3 ;  /* 0x000000ffc700720c */ /* 0x000fe20005f44270 */
[----:B------:R-:W-:Y:S02]  /*14620*/  FADD.FTZ R155, -R155, R215 ;  /* 0x000000d79b9b7221 */ /* 0x000fe40000010100 */
[-CC-:B------:R-:W-:Y:S01]  /*14630*/  FFMA.FTZ R162, R162, R13.reuse, -R154.reuse ;  /* 0x0000000da2a27223 */ /* 0x180fe2000001089a */
[----:B------:R-:W-:Y:S01]  /*14640*/  ISETP.LT.OR P2, PT, R227, 0x1, P2 ;  /* 0x00000001e300780c */ /* 0x000fe20001741670 */
[-C--:B------:R-:W-:Y:S01]  /*14650*/  FMUL.FTZ R155, R155, R13.reuse ;  /* 0x0000000d9b9b7220 */ /* 0x080fe20000410000 */
[-CC-:B------:R-:W-:Y:S01]  /*14660*/  FFMA.FTZ R152, R152, R13.reuse, -R154.reuse ;  /* 0x0000000d98987223 */ /* 0x180fe2000001089a */
[-CC-:B------:R-:W-:Y:S01]  /*14670*/  FFMA.FTZ R163, R163, R13.reuse, -R154.reuse ;  /* 0x0000000da3a37223 */ /* 0x180fe2000001089a */
[----:B------:R-:W-:Y:S01]  /*14680*/  FSEL R194, R12, -INF , !P2 ;  /* 0xff8000000cc27808 */ /* 0x000fe20005000000 */
[----:B------:R-:W-:Y:S01]  /*14690*/  MUFU.EX2 R162, R162 ;  /* 0x000000a200a27308 */ /* 0x000fe20000000800 */
[----:B------:R-:W-:Y:S01]  /*146a0*/  ISETP.GT.AND P2, PT, R199, 0x59, !P6 ;  /* 0x00000059c700780c */ /* 0x000fe20007744270 */
[-CC-:B------:R-:W-:Y:S01]  /*146b0*/  FFMA.FTZ R228, R228, R13.reuse, -R154.reuse ;  /* 0x0000000de4e47223 */ /* 0x180fe2000001089a */
[----:B------:R-:W-:Y:S01]  /*146c0*/  FMNMX.FTZ R12, R194, R214, !PT ;  /* 0x000000d6c20c7209 */ /* 0x000fe20007810000 */
[-CC-:B------:R-:W-:Y:S01]  /*146d0*/  FFMA.FTZ R158, R158, R13.reuse, -R154.reuse ;  /* 0x0000000d9e9e7223 */ /* 0x180fe2000001089a */
[----:B------:R-:W-:Y:S01]  /*146e0*/  ISETP.LT.OR P2, PT, R227, 0x5a, P2 ;  /* 0x0000005ae300780c */ /* 0x000fe20001741670 */
[-CC-:B------:R-:W-:Y:S01]  /*146f0*/  FFMA.FTZ R159, R159, R13.reuse, -R154.reuse ;  /* 0x0000000d9f9f7223 */ /* 0x180fe2000001089a */
[----:B------:R-:W-:Y:S01]  /*14700*/  FMNMX.FTZ R12, R153, R12, !PT ;  /* 0x0000000c990c7209 */ /* 0x000fe20007810000 */
[----:B------:R-:W0:Y:S01]  /*14710*/  MUFU.EX2 R155, R155 ;  /* 0x0000009b009b7308 */ /* 0x000e220000000800 */
[----:B------:R-:W-:Y:S01]  /*14720*/  FSEL R193, R193, -INF , !P2 ;  /* 0xff800000c1c17808 */ /* 0x000fe20005000000 */
[-CC-:B------:R-:W-:Y:S01]  /*14730*/  FFMA.FTZ R164, R164, R13.reuse, -R154.reuse ;  /* 0x0000000da4a47223 */ /* 0x180fe2000001089a */
[----:B------:R-:W-:Y:S01]  /*14740*/  FMNMX.FTZ R12, R156, R12, !PT ;  /* 0x0000000c9c0c7209 */ /* 0x000fe20007810000 */
[-CC-:B------:R-:W-:Y:S01]  /*14750*/  FFMA.FTZ R165, R165, R13.reuse, -R154.reuse ;  /* 0x0000000da5a57223 */ /* 0x180fe2000001089a */
[-CC-:B------:R-:W-:Y:S01]  /*14760*/  FFMA.FTZ R168, R168, R13.reuse, -R154.reuse ;  /* 0x0000000da8a87223 */ /* 0x180fe2000001089a */
[-CC-:B------:R-:W-:Y:S01]  /*14770*/  FFMA.FTZ R169, R169, R13.reuse, -R154.reuse ;  /* 0x0000000da9a97223 */ /* 0x180fe2000001089a */
[----:B------:R-:W-:Y:S01]  /*14780*/  FMNMX.FTZ R12, R157, R12, !PT ;  /* 0x0000000c9d0c7209 */ /* 0x000fe20007810000 */
[----:B------:R-:W1:Y:S01]  /*14790*/  MUFU.EX2 R152, R152 ;  /* 0x0000009800987308 */ /* 0x000e620000000800 */
[-CC-:B------:R-:W-:Y:S01]  /*147a0*/  FFMA.FTZ R172, R172, R13.reuse, -R154.reuse ;  /* 0x0000000dacac7223 */ /* 0x180fe2000001089a */
[-CC-:B------:R-:W-:Y:S01]  /*147b0*/  FFMA.FTZ R173, R173, R13.reuse, -R154.reuse ;  /* 0x0000000dadad7223 */ /* 0x180fe2000001089a */
[----:B------:R-:W-:Y:S01]  /*147c0*/  FMNMX.FTZ R12, R160, R12, !PT ;  /* 0x0000000ca00c7209 */ /* 0x000fe20007810000 */
[-CC-:B------:R-:W-:Y:S01]  /*147d0*/  FFMA.FTZ R212, R212, R13.reuse, -R154.reuse ;  /* 0x0000000dd4d47223 */ /* 0x180fe2000001089a */
[-CC-:B------:R-:W-:Y:S01]  /*147e0*/  FFMA.FTZ R213, R213, R13.reuse, -R154.reuse ;  /* 0x0000000dd5d57223 */ /* 0x180fe2000001089a */
[----:B------:R-:W-:Y:S01]  /*147f0*/  FFMA.FTZ R180, R180, R13, -R154 ;  /* 0x0000000db4b47223 */ /* 0x000fe2000001089a */
[----:B------:R-:W-:Y:S01]  /*14800*/  FMNMX.FTZ R12, R161, R12, !PT ;  /* 0x0000000ca10c7209 */ /* 0x000fe20007810000 */
[----:B------:R-:W3:Y:S01]  /*14810*/  MUFU.EX2 R163, R163 ;  /* 0x000000a300a37308 */ /* 0x000ee20000000800 */
[----:B0-----:R-:W-:Y:S01]  /*14820*/  FFMA.FTZ R3, R155, R3, R162 ;  /* 0x000000039b037223 */ /* 0x001fe200000100a2 */
[-CC-:B------:R-:W-:Y:S01]  /*14830*/  FFMA.FTZ R181, R181, R13.reuse, -R154.reuse ;  /* 0x0000000db5b57223 */ /* 0x180fe2000001089a */
[----:B------:R-:W-:Y:S01]  /*14840*/  FMNMX.FTZ R12, R166, R12, !PT ;  /* 0x0000000ca60c7209 */ /* 0x000fe20007810000 */
[-CC-:B------:R-:W-:Y:S01]  /*14850*/  FFMA.FTZ R184, R184, R13.reuse, -R154.reuse ;  /* 0x0000000db8b87223 */ /* 0x180fe2000001089a */
[-CC-:B------:R-:W-:Y:S01]  /*14860*/  FFMA.FTZ R185, R185, R13.reuse, -R154.reuse ;  /* 0x0000000db9b97223 */ /* 0x180fe2000001089a */
[-CC-:B------:R-:W-:Y:S01]  /*14870*/  FFMA.FTZ R188, R188, R13.reuse, -R154.reuse ;  /* 0x0000000dbcbc7223 */ /* 0x180fe2000001089a */
[----:B------:R-:W-:Y:S01]  /*14880*/  FMNMX.FTZ R12, R167, R12, !PT ;  /* 0x0000000ca70c7209 */ /* 0x000fe20007810000 */
[----:B------:R-:W0:Y:S01]  /*14890*/  MUFU.EX2 R228, R228 ;  /* 0x000000e400e47308 */ /* 0x000e220000000800 */
[C---:B-1----:R-:W-:Y:S01]  /*148a0*/  FADD.FTZ R3, R152.reuse, R3 ;  /* 0x0000000398037221 */ /* 0x042fe20000010000 */
[----:B------:R-:W-:Y:S01]  /*148b0*/  F2FP.BF16.F32.PACK_AB R152, R152, R162 ;  /* 0x000000a29898723e */ /* 0x000fe200000010ff */
[-CC-:B------:R-:W-:Y:S01]  /*148c0*/  FFMA.FTZ R189, R189, R13.reuse, -R154.reuse ;  /* 0x0000000dbdbd7223 */ /* 0x180fe2000001089a */
[----:B------:R-:W-:Y:S01]  /*148d0*/  FMNMX.FTZ R12, R170, R12, !PT ;  /* 0x0000000caa0c7209 */ /* 0x000fe20007810000 */
[-CC-:B------:R-:W-:Y:S01]  /*148e0*/  FFMA.FTZ R216, R216, R13.reuse, -R154.reuse ;  /* 0x0000000dd8d87223 */ /* 0x180fe2000001089a */
[-CC-:B------:R-:W-:Y:S01]  /*148f0*/  FFMA.FTZ R226, R226, R13.reuse, -R154.reuse ;  /* 0x0000000de2e27223 */ /* 0x180fe2000001089a */
[-CC-:B------:R-:W-:Y:S01]  /*14900*/  FFMA.FTZ R195, R195, R13.reuse, -R154.reuse ;  /* 0x0000000dc3c37223 */ /* 0x180fe2000001089a */
[----:B------:R-:W-:Y:S01]  /*14910*/  FMNMX.FTZ R12, R171, R12, !PT ;  /* 0x0000000cab0c7209 */ /* 0x000fe20007810000 */
[----:B------:R-:W1:Y:S01]  /*14920*/  MUFU.EX2 R158, R158 ;  /* 0x0000009e009e7308 */ /* 0x000e620000000800 */
[----:B---3--:R-:W-:Y:S01]  /*14930*/  FADD.FTZ R3, R163, R3 ;  /* 0x00000003a3037221 */ /* 0x008fe20000010000 */
[----:B------:R-:W-:Y:S01]  /*14940*/  FFMA.FTZ R154, R196, R13, -R154 ;  /* 0x0000000dc49a7223 */ /* 0x000fe2000001089a */
[----:B------:R-:W-:Y:S01]  /*14950*/  FMNMX.FTZ R12, R174, R12, !PT ;  /* 0x0000000cae0c7209 */ /* 0x000fe20007810000 */
[-C--:B------:R-:W-:Y:S01]  /*14960*/  FMUL.FTZ R24, R24, R155.reuse ;  /* 0x0000009b18187220 */ /* 0x080fe20000410000 */
[-C--:B------:R-:W-:Y:S01]  /*14970*/  FMUL.FTZ R25, R25, R155.reuse ;  /* 0x0000009b19197220 */ /* 0x080fe20000410000 */
[-C--:B------:R-:W-:Y:S01]  /*14980*/  FMUL.FTZ R28, R28, R155.reuse ;  /* 0x0000009b1c1c7220 */ /* 0x080fe20000410000 */
[----:B------:R-:W-:Y:S01]  /*14990*/  FMNMX.FTZ R12, R175, R12, !PT ;  /* 0x0000000caf0c7209 */ /* 0x000fe20007810000 */
[----:B------:R-:W3:Y:S01]  /*149a0*/  MUFU.EX2 R159, R159 ;  /* 0x0000009f009f7308 */ /* 0x000ee20000000800 */
[----:B0-----:R-:W-:Y:S01]  /*149b0*/  FADD.FTZ R3, R228, R3 ;  /* 0x00000003e4037221 */ /* 0x001fe20000010000 */
[-C--:B------:R-:W-:Y:S01]  /*149c0*/  FMUL.FTZ R29, R29, R155.reuse ;  /* 0x0000009b1d1d7220 */ /* 0x080fe20000410000 */
[----:B------:R-:W-:Y:S01]  /*149d0*/  FMNMX.FTZ R12, R176, R12, !PT ;  /* 0x0000000cb00c7209 */ /* 0x000fe20007810000 */
[-C--:B------:R-:W-:Y:S01]  /*149e0*/  FMUL.FTZ R32, R32, R155.reuse ;  /* 0x0000009b20207220 */ /* 0x080fe20000410000 */
[-C--:B------:R-:W-:Y:S01]  /*149f0*/  FMUL.FTZ R33, R33, R155.reuse ;  /* 0x0000009b21217220 */ /* 0x080fe20000410000 */
[-C--:B------:R-:W-:Y:S01]  /*14a00*/  FMUL.FTZ R36, R36, R155.reuse ;  /* 0x0000009b24247220 */ /* 0x080fe20000410000 */
[----:B------:R-:W-:Y:S01]  /*14a10*/  FMNMX.FTZ R12, R177, R12, !PT ;  /* 0x0000000cb10c7209 */ /* 0x000fe20007810000 */
[----:B------:R-:W0:Y:S01]  /*14a20*/  MUFU.EX2 R164, R164 ;  /* 0x000000a400a47308 */ /* 0x000e220000000800 */
[----:B-1----:R-:W-:Y:S01]  /*14a30*/  FADD.FTZ R3, R158, R3 ;  /* 0x000000039e037221 */ /* 0x002fe20000010000 */
[-C--:B------:R-:W-:Y:S01]  /*14a40*/  FMUL.FTZ R37, R37, R155.reuse ;  /* 0x0000009b25257220 */ /* 0x080fe20000410000 */
[----:B------:R-:W-:Y:S01]  /*14a50*/  FMNMX.FTZ R12, R178, R12, !PT ;  /* 0x0000000cb20c7209 */ /* 0x000fe20007810000 */
[-C--:B------:R-:W-:Y:S01]  /*14a60*/  FMUL.FTZ R40, R40, R155.reuse ;  /* 0x0000009b28287220 */ /* 0x080fe20000410000 */
[-C--:B------:R-:W-:Y:S01]  /*14a70*/  FMUL.FTZ R41, R41, R155.reuse ;  /* 0x0000009b29297220 */ /* 0x080fe20000410000 */
[-C--:B------:R-:W-:Y:S01]  /*14a80*/  FMUL.FTZ R44, R44, R155.reuse ;  /* 0x0000009b2c2c7220 */ /* 0x080fe20000410000 */
[----:B------:R-:W-:Y:S01]  /*14a90*/  FMNMX.FTZ R12, R179, R12, !PT ;  /* 0x0000000cb30c7209 */ /* 0x000fe20007810000 */
[----:B------:R-:W1:Y:S01]  /*14aa0*/  MUFU.EX2 R165, R165 ;  /* 0x000000a500a57308 */ /* 0x000e620000000800 */
[----:B---3--:R-:W-:Y:S01]  /*14ab0*/  FADD.FTZ R3, R159, R3 ;  /* 0x000000039f037221 */ /* 0x008fe20000010000 */
[-C--:B------:R-:W-:Y:S01]  /*14ac0*/  FMUL.FTZ R45, R45, R155.reuse ;  /* 0x0000009b2d2d7220 */ /* 0x080fe20000410000 */
        /* <DEDUP_REMOVED lines=32> */
[-C--:B------:R-:W-:Y:S01]  /*14cd0*/  FMUL.FTZ R80, R80, R155.reuse ;  /* 0x0000009b50507220 */ /* 0x080fe20000410000 */
[----:B------:R-:W0:Y:S01]  /*14ce0*/  SHFL.BFLY PT, R162, R12, 0x2, 0x1f ;  /* 0x0c401f000ca27f89 */ /* 0x000e2200000e0000 */
[-C--:B------:R-:W-:Y:S01]  /*14cf0*/  FMUL.FTZ R81, R81, R155.reuse ;  /* 0x0000009b51517220 */ /* 0x080fe20000410000 */
[-C--:B------:R-:W-:Y:S01]  /*14d00*/  FMUL.FTZ R84, R84, R155.reuse ;  /* 0x0000009b54547220 */ /* 0x080fe20000410000 */
[-C--:B------:R-:W-:Y:S01]  /*14d10*/  FMUL.FTZ R85, R85, R155.reuse ;  /* 0x0000009b55557220 */ /* 0x080fe20000410000 */
[----:B------:R-:W4:Y:S01]  /*14d20*/  MUFU.EX2 R212, R212 ;  /* 0x000000d400d47308 */ /* 0x000f220000000800 */
        /* <DEDUP_REMOVED lines=18> */
[-C--:B------:R-:W-:Y:S01]  /*14e50*/  FMUL.FTZ R113, R113, R155.reuse ;  /* 0x0000009b71717220 */ /* 0x080fe20000410000 */
[----:B0-----:R-:W-:Y:S01]  /*14e60*/  FMNMX.FTZ R12, R12, R162, !PT ;  /* 0x000000a20c0c7209 */ /* 0x001fe20007810000 */
[-C--:B------:R-:W-:Y:S01]  /*14e70*/  FMUL.FTZ R116, R116, R155.reuse ;  /* 0x0000009b74747220 */ /* 0x080fe20000410000 */
[-C--:B------:R-:W-:Y:S01]  /*14e80*/  FMUL.FTZ R117, R117, R155.reuse ;  /* 0x0000009b75757220 */ /* 0x080fe20000410000 */
[-C--:B------:R-:W-:Y:S01]  /*14e90*/  FMUL.FTZ R120, R120, R155.reuse ;  /* 0x0000009b78787220 */ /* 0x080fe20000410000 */
[----:B------:R-:W0:Y:S01]  /*14ea0*/  MUFU.EX2 R181, R181 ;  /* 0x000000b500b57308 */ /* 0x000e220000000800 */
[----:B------:R-:W4:Y:S01]  /*14eb0*/  SHFL.BFLY PT, R162, R12, 0x1, 0x1f ;  /* 0x0c201f000ca27f89 */ /* 0x000f2200000e0000 */
[----:B-1----:R-:W-:Y:S01]  /*14ec0*/  FADD.FTZ R3, R213, R3 ;  /* 0x00000003d5037221 */ /* 0x002fe20000010000 */
        /* <DEDUP_REMOVED lines=18> */
[----:B------:R-:W-:-:S03]  /*14ff0*/  FMUL.FTZ R149, R149, R155 ;  /* 0x0000009b95957220 */ /* 0x000fc60000410000 */
[----:B------:R-:W0:Y:S01]  /*15000*/  MUFU.EX2 R188, R188 ;  /* 0x000000bc00bc7308 */ /* 0x000e220000000800 */
[----:B----4-:R-:W-:-:S04]  /*15010*/  FMNMX.FTZ R12, R12, R162, !PT ;  /* 0x000000a20c0c7209 */ /* 0x010fc80007810000 */
[C---:B------:R-:W-:Y:S01]  /*15020*/  FSETP.NEU.FTZ.AND P2, PT, R12.reuse, -INF , PT ;  /* 0xff8000000c00780b */ /* 0x040fe20003f5d000 */
[----:B------:R-:W-:Y:S02]  /*15030*/  FMUL.FTZ R162, R12, R13 ;  /* 0x0000000d0ca27220 */ /* 0x000fe40000410000 */
[----:B------:R-:W4:Y:S03]  /*15040*/  MUFU.EX2 R189, R189 ;  /* 0x000000bd00bd7308 */ /* 0x000f260000000800 */
[----:B------:R-:W-:-:S05]  /*15050*/  FSEL R162, R162, RZ, P2 ;  /* 0x000000ffa2a27208 */ /* 0x000fca0001000000 */
[-CC-:B------:R-:W-:Y:S01]  /*15060*/  FFMA.FTZ R198, R160, R13.reuse, -R162.reuse ;  /* 0x0000000da0c67223 */ /* 0x180fe200000108a2 */
[----:B------:R-:W5:Y:S01]  /*15070*/  MUFU.EX2 R216, R216 ;  /* 0x000000d800d87308 */ /* 0x000f620000000800 */
[----:B------:R-:W-:Y:S01]  /*15080*/  F2FP.BF16.F32.PACK_AB R160, R169, R168 ;  /* 0x000000a8a9a0723e */ /* 0x000fe200000010ff */
[----:B-1----:R-:W-:Y:S01]  /*15090*/  FADD.FTZ R168, R184, R3 ;  /* 0x00000003b8a87221 */ /* 0x002fe20000010000 */
[-CC-:B------:R-:W-:Y:S01]  /*150a0*/  FFMA.FTZ R196, R170, R13.reuse, -R162.reuse ;  /* 0x0000000daac47223 */ /* 0x180fe200000108a2 */
[-CC-:B------:R-:W-:Y:S01]  /*150b0*/  FFMA.FTZ R199, R156, R13.reuse, -R162.reuse ;  /* 0x0000000d9cc77223 */ /* 0x180fe200000108a2 */
[-C--:B------:R-:W-:Y:S01]  /*150c0*/  FFMA.FTZ R197, R166, R13.reuse, -R162 ;  /* 0x0000000da6c57223 */ /* 0x080fe200000108a2 */
[----:B---3--:R-:W-:Y:S01]  /*150d0*/  FADD.FTZ R3, R185, R168 ;  /* 0x000000a8b9037221 */ /* 0x008fe20000010000 */
[----:B------:R-:W-:Y:S01]  /*150e0*/  F2FP.BF16.F32.PACK_AB R156, R159, R158 ;  /* 0x0000009e9f9c723e */ /* 0x000fe200000010ff */
[----:B------:R-:W1:Y:S01]  /*150f0*/  MUFU.EX2 R226, R226 ;  /* 0x000000e200e27308 */ /* 0x000e620000000800 */
[----:B------:R-:W-:Y:S01]  /*15100*/  F2FP.BF16.F32.PACK_AB R158, R165, R164 ;  /* 0x000000a4a59e723e */ /* 0x000fe200000010ff */
[----:B0-----:R-:W-:Y:S01]  /*15110*/  FADD.FTZ R170, R188, R3 ;  /* 0x00000003bcaa7221 */ /* 0x001fe20000010000 */
[----:B------:R-:W-:Y:S01]  /*15120*/  F2FP.BF16.F32.PACK_AB R166, R181, R180 ;  /* 0x000000b4b5a6723e */ /* 0x000fe200000010ff */
[-C--:B------:R-:W-:Y:S01]  /*15130*/  FFMA.FTZ R215, R194, R13.reuse, -R162 ;  /* 0x0000000dc2d77223 */ /* 0x080fe200000108a2 */
[----:B------:R-:W-:Y:S01]  /*15140*/  FSEL R165, R12, RZ, P2 ;  /* 0x000000ff0ca57208 */ /* 0x000fe20001000000 */
[----:B----4-:R-:W-:Y:S01]  /*15150*/  FADD.FTZ R3, R189, R170 ;  /* 0x000000aabd037221 */ /* 0x010fe20000010000 */
[-CC-:B------:R-:W-:Y:S01]  /*15160*/  FFMA.FTZ R194, R153, R13.reuse, -R162.reuse ;  /* 0x0000000d99c27223 */ /* 0x180fe200000108a2 */
[----:B------:R-:W0:Y:S01]  /*15170*/  MUFU.EX2 R195, R195 ;  /* 0x000000c300c37308 */ /* 0x000e220000000800 */
[-CC-:B------:R-:W-:Y:S01]  /*15180*/  FFMA.FTZ R157, R157, R13.reuse, -R162.reuse ;  /* 0x0000000d9d9d7223 */ /* 0x180fe200000108a2 */
[----:B-----5:R-:W-:Y:S01]  /*15190*/  FADD.FTZ R3, R216, R3 ;  /* 0x00000003d8037221 */ /* 0x020fe20000010000 */
[-CC-:B------:R-:W-:Y:S01]  /*151a0*/  FFMA.FTZ R153, R174, R13.reuse, -R162.reuse ;  /* 0x0000000dae997223 */ /* 0x180fe200000108a2 */
[-CC-:B------:R-:W-:Y:S01]  /*151b0*/  FFMA.FTZ R161, R161, R13.reuse, -R162.reuse ;  /* 0x0000000da1a17223 */ /* 0x180fe200000108a2 */
[-CC-:B------:R-:W-:Y:S01]  /*151c0*/  FFMA.FTZ R167, R167, R13.reuse, -R162.reuse ;  /* 0x0000000da7a77223 */ /* 0x180fe200000108a2 */
[-CC-:B------:R-:W-:Y:S01]  /*151d0*/  FFMA.FTZ R171, R171, R13.reuse, -R162.reuse ;  /* 0x0000000dabab7223 */ /* 0x180fe200000108a2 */
[-CC-:B------:R-:W-:Y:S01]  /*151e0*/  FFMA.FTZ R175, R175, R13.reuse, -R162.reuse ;  /* 0x0000000dafaf7223 */ /* 0x180fe200000108a2 */
[----:B------:R-:W-:Y:S01]  /*151f0*/  MUFU.EX2 R215, R215 ;  /* 0x000000d700d77308 */ /* 0x000fe20000000800 */
[----:B-1----:R-:W-:Y:S01]  /*15200*/  FADD.FTZ R180, R226, R3 ;  /* 0x00000003e2b47221 */ /* 0x002fe20000010000 */
        /* <DEDUP_REMOVED lines=16> */
[----:B------:R-:W-:Y:S01]  /*15310*/  FFMA.FTZ R193, R193, R13, -R162 ;  /* 0x0000000dc1c17223 */ /* 0x000fe200000108a2 */
[----:B------:R-:W-:-:S02]  /*15320*/  F2FP.BF16.F32.PACK_AB R162, R173, R172 ;  /* 0x000000acada2723e */ /* 0x000fc400000010ff */
[----:B------:R-:W-:Y:S02]  /*15330*/  F2FP.BF16.F32.PACK_AB R164, R213, R212 ;  /* 0x000000d4d5a4723e */ /* 0x000fe400000010ff */
[----:B------:R-:W-:Y:S01]  /*15340*/  F2FP.BF16.F32.PACK_AB R168, R185, R184 ;  /* 0x000000b8b9a8723e */ /* 0x000fe200000010ff */
[----:B------:R-:W0:Y:S01]  /*15350*/  MUFU.EX2 R180, R180 ;  /* 0x000000b400b47308 */ /* 0x000e220000000800 */
[----:B------:R-:W-:Y:S02]  /*15360*/  F2FP.BF16.F32.PACK_AB R170, R189, R188 ;  /* 0x000000bcbdaa723e */ /* 0x000fe400000010ff */
[----:B------:R-:W-:-:S05]  /*15370*/  F2FP.BF16.F32.PACK_AB R172, R226, R216 ;  /* 0x000000d8e2ac723e */ /* 0x000fca00000010ff */
[----:B------:R-:W1:Y:S08]  /*15380*/  MUFU.EX2 R157, R157 ;  /* 0x0000009d009d7308 */ /* 0x000e700000000800 */
[----:B------:R3:W4:Y:S01]  /*15390*/  MUFU.EX2 R174, R154 ;  /* 0x0000009a00ae7308 */ /* 0x0007220000000800 */
        /* <DEDUP_REMOVED lines=8> */
[----:B---3--:R-:W-:Y:S01]  /*15420*/  F2FP.BF16.F32.PACK_AB R154, R228, R163 ;  /* 0x000000a3e49a723e */ /* 0x008fe200000010ff */
[-C--:B------:R-:W-:Y:S01]  /*15430*/  FMUL.FTZ R39, R39, R180.reuse ;  /* 0x000000b427277220 */ /* 0x080fe20000410000 */
[----:B-1----:R-:W-:Y:S01]  /*15440*/  F2FP.BF16.F32.PACK_AB R155, R157, R199 ;  /* 0x000000c79d9b723e */ /* 0x002fe200000010ff */
[-C--:B------:R-:W-:Y:S01]  /*15450*/  FMUL.FTZ R42, R42, R180.reuse ;  /* 0x000000b42a2a7220 */ /* 0x080fe20000410000 */
[-C--:B------:R-:W-:Y:S01]  /*15460*/  FMUL.FTZ R43, R43, R180.reuse ;  /* 0x000000b42b2b7220 */ /* 0x080fe20000410000 */
[-C--:B------:R-:W-:Y:S01]  /*15470*/  FMUL.FTZ R46, R46, R180.reuse ;  /* 0x000000b42e2e7220 */ /* 0x080fe20000410000 */
[-C--:B------:R-:W-:Y:S01]  /*15480*/  FMUL.FTZ R47, R47, R180.reuse ;  /* 0x000000b42f2f7220 */ /* 0x080fe20000410000 */
[----:B------:R1:W-:Y:S01]  /*15490*/  MUFU.EX2 R163, R153 ;  /* 0x0000009900a37308 */ /* 0x0003e20000000800 */
[C---:B----4-:R-:W-:Y:S01]  /*154a0*/  FADD.FTZ R3, R174.reuse, R3 ;  /* 0x00000003ae037221 */ /* 0x050fe20000010000 */
[----:B------:R-:W-:Y:S01]  /*154b0*/  F2FP.BF16.F32.PACK_AB R174, R174, R195 ;  /* 0x000000c3aeae723e */ /* 0x000fe200000010ff */
[-C--:B------:R-:W-:Y:S01]  /*154c0*/  FMUL.FTZ R50, R50, R180.reuse ;  /* 0x000000b432327220 */ /* 0x080fe20000410000 */
[-C--:B------:R-:W-:Y:S01]  /*154d0*/  FMUL.FTZ R51, R51, R180.reuse ;  /* 0x000000b433337220 */ /* 0x080fe20000410000 */
[-C--:B------:R-:W-:Y:S01]  /*154e0*/  FMUL.FTZ R54, R54, R180.reuse ;  /* 0x000000b436367220 */ /* 0x080fe20000410000 */
[-C--:B------:R-:W-:Y:S01]  /*154f0*/  FMUL.FTZ R55, R55, R180.reuse ;  /* 0x000000b437377220 */ /* 0x080fe20000410000 */
[----:B------:R-:W-:Y:S01]  /*15500*/  FMUL.FTZ R58, R58, R180 ;  /* 0x000000b43a3a7220 */ /* 0x000fe20000410000 */
[----:B------:R-:W3:Y:S01]  /*15510*/  MUFU.EX2 R161, R161 ;  /* 0x000000a100a17308 */ /* 0x000ee20000000800 */
[----:B-1----:R-:W-:Y:S01]  /*15520*/  FFMA.FTZ R153, R180, R0, R215 ;  /* 0x00000000b4997223 */ /* 0x002fe200000100d7 */
[-C--:B------:R-:W-:Y:S01]  /*15530*/  FMUL.FTZ R59, R59, R180.reuse ;  /* 0x000000b43b3b7220 */ /* 0x080fe20000410000 */
[-C--:B------:R-:W-:Y:S01]  /*15540*/  FMUL.FTZ R62, R62, R180.reuse ;  /* 0x000000b43e3e7220 */ /* 0x080fe20000410000 */
[-C--:B------:R-:W-:Y:S01]  /*15550*/  FMUL.FTZ R63, R63, R180.reuse ;  /* 0x000000b43f3f7220 */ /* 0x080fe20000410000 */
[----:B------:R-:W-:Y:S01]  /*15560*/  FADD.FTZ R0, R194, R153 ;  /* 0x00000099c2007221 */ /* 0x000fe20000010000 */
[-C--:B------:R-:W-:Y:S01]  /*15570*/  FMUL.FTZ R66, R66, R180.reuse ;  /* 0x000000b442427220 */ /* 0x080fe20000410000 */
[-C--:B------:R-:W-:Y:S01]  /*15580*/  FMUL.FTZ R67, R67, R180.reuse ;  /* 0x000000b443437220 */ /* 0x080fe20000410000 */
[----:B------:R-:W1:Y:S01]  /*15590*/  MUFU.EX2 R159, R197 ;  /* 0x000000c5009f7308 */ /* 0x000e620000000800 */
[----:B------:R-:W-:Y:S01]  /*155a0*/  FADD.FTZ R0, R199, R0 ;  /* 0x00000000c7007221 */ /* 0x000fe20000010000 */
[-C--:B------:R-:W-:Y:S01]  /*155b0*/  FMUL.FTZ R70, R70, R180.reuse ;  /* 0x000000b446467220 */ /* 0x080fe20000410000 */
[-C--:B------:R-:W-:Y:S01]  /*155c0*/  FMUL.FTZ R71, R71, R180.reuse ;  /* 0x000000b447477220 */ /* 0x080fe20000410000 */
[-C--:B------:R-:W-:Y:S01]  /*155d0*/  FMUL.FTZ R74, R74, R180.reuse ;  /* 0x000000b44a4a7220 */ /* 0x080fe20000410000 */
[----:B------:R-:W-:Y:S01]  /*155e0*/  FADD.FTZ R153, R157, R0 ;  /* 0x000000009d997221 */ /* 0x000fe20000010000 */
[-C--:B------:R-:W-:Y:S01]  /*155f0*/  FMUL.FTZ R75, R75, R180.reuse ;  /* 0x000000b44b4b7220 */ /* 0x080fe20000410000 */
[----:B------:R-:W-:Y:S01]  /*15600*/  FMUL.FTZ R78, R78, R180 ;  /* 0x000000b44e4e7220 */ /* 0x000fe20000410000 */
[----:B------:R-:W4:Y:S01]  /*15610*/  MUFU.EX2 R167, R167 ;  /* 0x000000a700a77308 */ /* 0x000f220000000800 */
[----:B0-----:R-:W-:Y:S01]  /*15620*/  FADD.FTZ R0, R198, R153 ;  /* 0x00000099c6007221 */ /* 0x001fe20000010000 */
[----:B---3--:R-:W-:Y:S01]  /*15630*/  F2FP.BF16.F32.PACK_AB R157, R161, R198 ;  /* 0x000000c6a19d723e */ /* 0x008fe200000010ff */
        /* <DEDUP_REMOVED lines=30> */
[C---:B-1----:R-:W-:Y:S01]  /*15820*/  FADD.FTZ R0, R171.reuse, R0 ;  /* 0x00000000ab007221 */ /* 0x042fe20000010000 */
[----:B------:R-:W-:Y:S01]  /*15830*/  F2FP.BF16.F32.PACK_AB R161, R171, R196 ;  /* 0x000000c4aba1723e */ /* 0x000fe200000010ff */
[-C--:B------:R-:W-:Y:S01]  /*15840*/  FMUL.FTZ R122, R122, R180.reuse ;  /* 0x000000b47a7a7220 */ /* 0x080fe20000410000 */
[-C--:B------:R-:W-:Y:S01]  /*15850*/  FMUL.FTZ R123, R123, R180.reuse ;  /* 0x000000b47b7b7220 */ /* 0x080fe20000410000 */
[----:B------:R-:W-:Y:S01]  /*15860*/  FADD.FTZ R0, R163, R0 ;  /* 0x00000000a3007221 */ /* 0x000fe20000010000 */
[-C--:B------:R-:W-:Y:S01]  /*15870*/  FMUL.FTZ R126, R126, R180.reuse ;  /* 0x000000b47e7e7220 */ /* 0x080fe20000410000 */
        /* <DEDUP_REMOVED lines=20> */
[----:B------:R-:W-:-:S05]  /*159c0*/  FMUL.FTZ R151, R151, R180 ;  /* 0x000000b497977220 */ /* 0x000fca0000410000 */
[----:B------:R-:W1:Y:S01]  /*159d0*/  MUFU.EX2 R169, R182 ;  /* 0x000000b600a97308 */ /* 0x000e620000000800 */
[----:B---3--:R-:W-:Y:S01]  /*159e0*/  FADD.FTZ R0, R178, R153 ;  /* 0x00000099b2007221 */ /* 0x008fe20000010000 */
[----:B------:R-:W-:-:S06]  /*159f0*/  F2FP.BF16.F32.PACK_AB R153, R194, R215 ;  /* 0x000000d7c299723e */ /* 0x000fcc00000010ff */
[----:B------:R-:W3:Y:S01]  /*15a00*/  MUFU.EX2 R183, R183 ;  /* 0x000000b700b77308 */ /* 0x000ee20000000800 */
[C---:B0-----:R-:W-:Y:S01]  /*15a10*/  FADD.FTZ R0, R179.reuse, R0 ;  /* 0x00000000b3007221 */ /* 0x041fe20000010000 */
[----:B------:R-:W-:-:S06]  /*15a20*/  F2FP.BF16.F32.PACK_AB R167, R179, R178 ;  /* 0x000000b2b3a7723e */ /* 0x000fcc00000010ff */
        /* <DEDUP_REMOVED lines=14> */
[----:B------:R-:W-:-:S03]  /*15b10*/  F2FP.BF16.F32.PACK_AB R173, R190, R173 ;  /* 0x000000adbead723e */ /* 0x000fc600000010ff */
[----:B-1----:R-:W-:-:S04]  /*15b20*/  FADD.FTZ R0, R192, R181 ;  /* 0x000000b5c0007221 */ /* 0x002fc80000010000 */
[C---:B---3--:R-:W-:Y:S01]  /*15b30*/  FADD.FTZ R0, R193.reuse, R0 ;  /* 0x00000000c1007221 */ /* 0x048fe20000010000 */
[----:B------:R-:W-:Y:S01]  /*15b40*/  F2FP.BF16.F32.PACK_AB R175, R193, R192 ;  /* 0x000000c0c1af723e */ /* 0x000fe200000010ff */
[----:B------:R-:W-:Y:S06]  /*15b50*/  @!P0 BRA `(.L_x_12081) ;  /* 0x0000000000048947 */ /* 0x000fec0003800000 */
[----:B------:R-:W-:Y:S01]  /*15b60*/  BPT.TRAP 0x1 ;  /* 0x000000040000795c */ /* 0x000fe20000300000 */
.L_x_12081:
[----:B------:R0:W1:Y:S01]  /*15b70*/  SYNCS.PHASECHK.TRANS64.TRYWAIT P2, [R210+URZ+0x22850], R209 ;  /* 0x022850d1d20075a7 */ /* 0x000062000804017f */
[----:B------:R-:W-:Y:S05]  /*15b80*/  @!P0 BRA `(.L_x_12082) ;  /* 0x0000000000048947 */ /* 0x000fea0003800000 */
[----:B------:R-:W-:Y:S01]  /*15b90*/  BPT.TRAP 0x1 ;  /* 0x000000040000795c */ /* 0x000fe20000300000 */
.L_x_12082:
[----:B------:R-:W-:Y:S04]  /*15ba0*/  BSSY B0, `(.L_x_12083) ;  /* 0x0000004000007945 */ /* 0x000fe80003800000 */
[----:B-1----:R-:W-:Y:S05]  /*15bb0*/  @P2 BRA `(.L_x_12084) ;  /* 0x0000000000082947 */ /* 0x002fea0003800000 */
[----:B------:R-:W1:Y:S02]  /*15bc0*/  SYNCS.PHASECHK.TRANS64.TRYWAIT P2, [R210+URZ+0x22850], R209 ;  /* 0x022850d1d20075a7 */ /* 0x000e64000804017f */
[----:B-1----:R-:W-:Y:S05]  /*15bd0*/  @!P2 BRA `(.L_x_12085) ;  /* 0x000000c80054a947 */ /* 0x002fea0003800000 */
.L_x_12084:
[----:B------:R-:W-:Y:S05]  /*15be0*/  BSYNC B0 ;  /* 0x0000000000007941 */ /* 0x000fea0003800000 */
.L_x_12083:
[----:B------:R-:W3:Y:S01]  /*15bf0*/  S2R R178, SR_TID.X ;  /* 0x0000000000b27919 */ /* 0x000ee20000002100 */
[----:B------:R-:W-:Y:S01]  /*15c00*/  IMAD.MOV.U32 R177, RZ, RZ, 0x40000040 ;  /* 0x40000040ffb17424 */ /* 0x000fe200078e00ff */
[----:B------:R-:W-:Y:S05]  /*15c10*/  WARPSYNC.ALL ;  /* 0x0000000000007948 */ /* 0x000fea0003800000 */
[----:B------:R-:W-:Y:S01]  /*15c20*/  R2UR UR7, R177 ;  /* 0x00000000b10772ca */ /* 0x000fe200000e0000 */
[----:B------:R-:W-:Y:S01]  /*15c30*/  IMAD R176, R2, 0xc00, R21 ;  /* 0x00000c0002b07824 */ /* 0x000fe200078e0215 */
[----:B------:R-:W-:Y:S01]  /*15c40*/  ISETP.GT.AND P2, PT, R6, R218, PT ;  /* 0x000000da0600720c */ /* 0x000fe20003f44270 */
[----:B012---:R-:W-:-:S02]  /*15c50*/  @!P1 VIADD R210, R210, 0x22860 ;  /* 0x00022860d2d29836 */ /* 0x007fc40000000000 */
[----:B------:R-:W-:Y:S01]  /*15c60*/  VIADD R6, R6, 0xffffffff ;  /* 0xffffffff06067836 */ /* 0x000fe20000000000 */
[----:B------:R-:W-:Y:S01]  /*15c70*/  R2UR UR6, R176 ;  /* 0x00000000b00672ca */ /* 0x000fe200000e0000 */
[----:B------:R-:W-:Y:S01]  /*15c80*/  IMAD.MOV.U32 R214, RZ, RZ, R12 ;  /* 0x000000ffffd67224 */ /* 0x000fe200078e000c */
[----:B------:R-:W-:Y:S01]  /*15c90*/  @!P1 PRMT R210, RZ, 0x654, R210 ;  /* 0x00000654ffd29816 */ /* 0x000fe200000000d2 */
[----:B------:R-:W-:Y:S01]  /*15ca0*/  IMAD.MOV.U32 R215, RZ, RZ, R7 ;  /* 0x000000ffffd77224 */ /* 0x000fe200078e0007 */
[----:B---3--:R-:W-:-:S05]  /*15cb0*/  SHF.R.U32.HI R178, RZ, 0x7, R178 ;  /* 0x00000007ffb27819 */ /* 0x008fca00000116b2 */
        /* <DEDUP_REMOVED lines=46> */
.L_x_12068:
[----:B------:R-:W-:Y:S05]  /*15fa0*/  WARPSYNC.ALL ;  /* 0x0000000000007948 */ /* 0x000fea0003800000 */
[----:B------:R-:W3:Y:S01]  /*15fb0*/  SHFL.BFLY PT, R4, R3, 0x2, 0x1f ;  /* 0x0c401f0003047f89 */ /* 0x000ee200000e0000 */
[----:B------:R-:W-:Y:S01]  /*15fc0*/  VIADD R2, R2, 0x1 ;  /* 0x0000000102027836 */ /* 0x000fe20000000000 */
[----:B------:R4:W-:Y:S08]  /*15fd0*/  BAR.ARV R20, 0x100 ;  /* 0x000400140000751d */ /* 0x0009f00000002000 */
[----:B------:R-:W-:Y:S06]  /*15fe0*/  BAR.ARV 0x8, 0x180 ;  /* 0x0206000000007b1d */ /* 0x000fec0000002000 */
[----:B------:R-:W-:Y:S01]  /*15ff0*/  ISETP.NE.AND P1, PT, R2, 0x2, PT ;  /* 0x000000020200780c */ /* 0x000fe20003f25270 */
[----:B------:R-:W-:Y:S01]  /*16000*/  VIADD R234, R234, 0x1 ;  /* 0x00000001eaea7836 */ /* 0x000fe20000000000 */
[----:B------:R-:W5:Y:S01]  /*16010*/  SHFL.BFLY PT, R9, R0, 0x2, 0x1f ;  /* 0x0c401f0000097f89 */ /* 0x000f6200000e0000 */
[----:B------:R-:W-:-:S02]  /*16020*/  PLOP3.LUT P0, PT, PT, PT, PT, 0x8, 0x0 ;  /* 0x000000000000781c */ /* 0x000fc40003f0e170 */
[----:B------:R-:W-:Y:S01]  /*16030*/  SEL R2, R2, RZ, P1 ;  /* 0x000000ff02027207 */ /* 0x000fe20000800000 */
[----:B---3--:R-:W-:-:S05]  /*16040*/  FADD.FTZ R4, R4, R3 ;  /* 0x0000000304047221 */ /* 0x008fca0000010000 */
[----:B------:R-:W3:Y:S01]  /*16050*/  SHFL.BFLY PT, R5, R4, 0x1, 0x1f ;  /* 0x0c201f0004057f89 */ /* 0x000ee200000e0000 */
[----:B-----5:R-:W-:Y:S01]  /*16060*/  FADD.FTZ R6, R9, R0 ;  /* 0x0000000009067221 */ /* 0x020fe20000010000 */
[----:B------:R-:W-:-:S04]  /*16070*/  IMAD.MOV.U32 R0, RZ, RZ, RZ ;  /* 0x000000ffff007224 */ /* 0x000fc800078e00ff */
[----:B------:R-:W5:Y:S01]  /*16080*/  SHFL.BFLY PT, R9, R6, 0x1, 0x1f ;  /* 0x0c201f0006097f89 */ /* 0x000f6200000e0000 */
[----:B---3--:R-:W-:Y:S01]  /*16090*/  FADD.FTZ R8, R4, R5 ;  /* 0x0000000504087221 */ /* 0x008fe20000010000 */
[----:B------:R-:W-:Y:S01]  /*160a0*/  IMAD.MOV.U32 R5, RZ, RZ, RZ ;  /* 0x000000ffff057224 */ /* 0x000fe200078e00ff */
[----:B------:R-:W-:-:S03]  /*160b0*/  SEL R4, RZ, 0x1, P1 ;  /* 0x00000001ff047807 */ /* 0x000fc60000800000 */
[----:B------:R-:W-:Y:S02]  /*160c0*/  FSETP.NE.FTZ.AND P2, PT, R8, RZ, PT ;  /* 0x000000ff0800720b */ /* 0x000fe40003f55000 */
[----:B------:R-:W-:-:S11]  /*160d0*/  LOP3.LUT R19, R19, R4, RZ, 0x3c, !PT ;  /* 0x0000000413137212 */ /* 0x000fd600078e3cff */
[----:B------:R-:W3:Y:S01]  /*160e0*/  @P2 MUFU.LG2 R15, R8 ;  /* 0x00000008000f2308 */ /* 0x000ee20000000c00 */
[----:B------:R-:W-:Y:S01]  /*160f0*/  @P2 FMUL.FTZ R14, R13, 0.69314718246459960938 ;  /* 0x3f3172180d0e2820 */ /* 0x000fe20000410000 */
[----:B-----5:R-:W-:Y:S01]  /*16100*/  FADD.FTZ R9, R6, R9 ;  /* 0x0000000906097221 */ /* 0x020fe20000010000 */
[----:B------:R-:W-:-:S04]  /*16110*/  IMAD.MOV.U32 R6, RZ, RZ, -0x800000 ;  /* 0xff800000ff067424 */ /* 0x000fc800078e00ff */
[----:B------:R-:W-:Y:S01]  /*16120*/  FSETP.NE.FTZ.AND P3, PT, R9, RZ, PT ;  /* 0x000000ff0900720b */ /* 0x000fe20003f75000 */
[----:B------:R-:W5:Y:S01]  /*16130*/  @P2 MUFU.RCP R5, R8 ;  /* 0x0000000800052308 */ /* 0x000f620000001000 */
[----:B---3--:R-:W-:-:S11]  /*16140*/  @P2 FMUL.FTZ R15, R15, 0.69314718246459960938 ;  /* 0x3f3172180f0f2820 */ /* 0x008fd60000410000 */
[----:B------:R-:W3:Y:S01]  /*16150*/  @P3 MUFU.LG2 R16, R9 ;  /* 0x0000000900103308 */ /* 0x000ee20000000c00 */
[----:B------:R-:W-:Y:S01]  /*16160*/  @P3 FMUL.FTZ R13, R13, 0.69314718246459960938 ;  /* 0x3f3172180d0d3820 */ /* 0x000fe20000410000 */
[----:B------:R-:W-:Y:S01]  /*16170*/  @P2 FFMA.FTZ R6, R14, R7, R15 ;  /* 0x000000070e062223 */ /* 0x000fe2000001000f */
[-C--:B-----5:R-:W-:Y:S01]  /*16180*/  FMUL.FTZ R167, R88, R5.reuse ;  /* 0x0000000558a77220 */ /* 0x0a0fe20000410000 */
[-C--:B------:R-:W-:Y:S01]  /*16190*/  FMUL.FTZ R169, R96, R5.reuse ;  /* 0x0000000560a97220 */ /* 0x080fe20000410000 */
[----:B------:R-:W-:-:S03]  /*161a0*/  FMUL.FTZ R171, R104, R5 ;  /* 0x0000000568ab7220 */ /* 0x000fc60000410000 */
[----:B------:R-:W5:Y:S01]  /*161b0*/  @P3 MUFU.RCP R0, R9 ;  /* 0x0000000900003308 */ /* 0x000f620000001000 */
        /* <DEDUP_REMOVED lines=16> */
[-C--:B-----5:R-:W-:Y:S01]  /*162c0*/  FMUL.FTZ R11, R51, R0.reuse ;  /* 0x00000000330b7220 */ /* 0x0a0fe20000410000 */
        /* <DEDUP_REMOVED lines=110> */
[----:B----4-:R-:W-:-:S07]  /*169b0*/  @P3 FFMA.FTZ R5, R13, R12, R16 ;  /* 0x0000000c0d053223 */ /* 0x010fce0000010010 */
.L_x_11978:
[----:B------:R-:W-:Y:S05]  /*169c0*/  WARPSYNC.ALL ;  /* 0x0000000000007948 */ /* 0x000fea0003800000 */
        /* <DEDUP_REMOVED lines=9> */
[----:B------:R-:W4:Y:S01]  /*16a60*/  LDL R14, [R1+0x18] ;  /* 0x00001800010e7983 */ /* 0x000f220000100800 */
[----:B------:R-:W-:Y:S05]  /*16a70*/  WARPSYNC.ALL ;  /* 0x0000000000007948 */ /* 0x000fea0003800000 */
[----:B------:R-:W0:Y:S01]  /*16a80*/  S2R R7, SR_SWINHI ;  /* 0x0000000000077919 */ /* 0x000e220000002f00 */
        /* <DEDUP_REMOVED lines=17> */
[----:B0-----:R-:W-:Y:S02]  /*16ba0*/  MOV R13, R7 ;  /* 0x00000007000d7202 */ /* 0x001fe40000000f00 */
        /* <DEDUP_REMOVED lines=33> */
[----:B------:R-:W0:Y:S01]  /*16dc0*/  LDC R0, c[0x0][0xbe8] ;  /* 0x0002fa00ff007b82 */ /* 0x000e220000000800 */
[----:B----4-:R-:W-:-:S07]  /*16dd0*/  IMAD.WIDE R126, R14, 0x2, R12 ;  /* 0x000000020e7e7825 */ /* 0x010fce00078e020c */
[----:B------:R-:W-:Y:S01]  /*16de0*/  BAR.SYNC.DEFER_BLOCKING 0x1, 0x100 ;  /* 0x0044000000007b1d */ /* 0x000fe20000010000 */
[C---:B------:R-:W-:Y:S02]  /*16df0*/  IADD3 R151, P1, R126.reuse, 0x20, RZ ;  /* 0x000000207e977810 */ /* 0x040fe40007f3e0ff */
[C---:B------:R-:W-:Y:S02]  /*16e00*/  IADD3 R179, P2, R126.reuse, 0x40, RZ ;  /* 0x000000407eb37810 */ /* 0x040fe40007f5e0ff */
[----:B------:R-:W-:Y:S01]  /*16e10*/  IADD3 R181, P3, R126, 0x60, RZ ;  /* 0x000000607eb57810 */ /* 0x000fe20007f7e0ff */
[--C-:B------:R-:W-:Y:S01]  /*16e20*/  IMAD.X R21, RZ, RZ, R127.reuse, P1 ;  /* 0x000000ffff157224 */ /* 0x100fe200008e067f */
[----:B------:R-:W-:Y:S01]  /*16e30*/  LOP3.LUT R20, R151, 0x380, RZ, 0xc0, !PT ;  /* 0x0000038097147812 */ /* 0x000fe200078ec0ff */
[--C-:B------:R-:W-:Y:S01]  /*16e40*/  IMAD.X R31, RZ, RZ, R127.reuse, P2 ;  /* 0x000000ffff1f7224 */ /* 0x100fe200010e067f */
[----:B-----5:R-:W-:Y:S01]  /*16e50*/  LOP3.LUT R30, R179, 0x380, RZ, 0xc0, !PT ;  /* 0x00000380b31e7812 */ /* 0x020fe200078ec0ff */
[----:B------:R-:W-:Y:S01]  /*16e60*/  IMAD.X R39, RZ, RZ, R127, P3 ;  /* 0x000000ffff277224 */ /* 0x000fe200018e067f */
[----:B------:R-:W-:-:S02]  /*16e70*/  LOP3.LUT R38, R181, 0x380, RZ, 0xc0, !PT ;  /* 0x00000380b5267812 */ /* 0x000fc400078ec0ff */
[----:B------:R-:W-:Y:S02]  /*16e80*/  SHF.R.U64 R20, R20, 0x3, RZ ;  /* 0x0000000314147819 */ /* 0x000fe400000012ff */
[----:B------:R-:W-:Y:S02]  /*16e90*/  IADD3 R46, P4, R126, 0x4000, RZ ;  /* 0x000040007e2e7810 */ /* 0x000fe40007f9e0ff */
[----:B------:R-:W-:Y:S02]  /*16ea0*/  SHF.R.U64 R30, R30, 0x3, RZ ;  /* 0x000000031e1e7819 */ /* 0x000fe400000012ff */
[----:B------:R-:W-:Y:S01]  /*16eb0*/  SHF.R.U64 R38, R38, 0x3, RZ ;  /* 0x0000000326267819 */ /* 0x000fe200000012ff */
[----:B------:R-:W-:Y:S01]  /*16ec0*/  IMAD.X R47, RZ, RZ, R127, P4 ;  /* 0x000000ffff2f7224 */ /* 0x000fe200020e067f */
[C---:B------:R-:W-:Y:S02]  /*16ed0*/  IADD3 R86, P5, R126.reuse, 0x4020, RZ ;  /* 0x000040207e567810 */ /* 0x040fe40007fbe0ff */
[----:B------:R-:W-:-:S02]  /*16ee0*/  IADD3 R90, P0, R126, 0x4040, RZ ;  /* 0x000040407e5a7810 */ /* 0x000fc40007f1e0ff */
[----:B------:R-:W-:Y:S01]  /*16ef0*/  LOP3.LUT R20, R20, R151, RZ, 0x3c, !PT ;  /* 0x0000009714147212 */ /* 0x000fe200078e3cff */
[--C-:B------:R-:W-:Y:S01]  /*16f00*/  IMAD.X R87, RZ, RZ, R127.reuse, P5 ;  /* 0x000000ffff577224 */ /* 0x100fe200028e067f */
[----:B------:R-:W-:Y:S01]  /*16f10*/  LOP3.LUT R30, R30, R179, RZ, 0x3c, !PT ;  /* 0x000000b31e1e7212 */ /* 0x000fe200078e3cff */
[----:B------:R-:W-:Y:S01]  /*16f20*/  IMAD.X R91, RZ, RZ, R127, P0 ;  /* 0x000000ffff5b7224 */ /* 0x000fe200000e067f */
[----:B------:R-:W-:Y:S02]  /*16f30*/  LOP3.LUT R38, R38, R181, RZ, 0x3c, !PT ;  /* 0x000000b526267212 */ /* 0x000fe400078e3cff */
[----:B------:R-:W-:Y:S02]  /*16f40*/  LOP3.LUT R151, R46, 0x380, RZ, 0xc0, !PT ;  /* 0x000003802e977812 */ /* 0x000fe400078ec0ff */
[----:B------:R-:W-:Y:S02]  /*16f50*/  LOP3.LUT R15, R126, 0x380, RZ, 0xc0, !PT ;  /* 0x000003807e0f7812 */ /* 0x000fe400078ec0ff */
[----:B------:R-:W-:-:S02]  /*16f60*/  LOP3.LUT R179, R86, 0x380, RZ, 0xc0, !PT ;  /* 0x0000038056b37812 */ /* 0x000fc400078ec0ff */
[----:B------:R-:W-:Y:S02]  /*16f70*/  LOP3.LUT R181, R90, 0x380, RZ, 0xc0, !PT ;  /* 0x000003805ab57812 */ /* 0x000fe400078ec0ff */
[C---:B------:R-:W-:Y:S02]  /*16f80*/  IADD3 R94, P1, R126.reuse, 0x4060, RZ ;  /* 0x000040607e5e7810 */ /* 0x040fe40007f3e0ff */
[C---:B------:R-:W-:Y:S02]  /*16f90*/  IADD3 R98, P2, R126.reuse, 0x8000, RZ ;  /* 0x000080007e627810 */ /* 0x040fe40007f5e0ff */
[C---:B------:R-:W-:Y:S01]  /*16fa0*/  IADD3 R102, P3, R126.reuse, 0x8020, RZ ;  /* 0x000080207e667810 */ /* 0x040fe20007f7e0ff */
[--C-:B------:R-:W-:Y:S01]  /*16fb0*/  IMAD.X R95, RZ, RZ, R127.reuse, P1 ;  /* 0x000000ffff5f7224 */ /* 0x100fe200008e067f */
[----:B------:R-:W-:Y:S01]  /*16fc0*/  IADD3 R7, P0, R126, 0xc000, RZ ;  /* 0x0000c0007e077810 */ /* 0x000fe20007f1e0ff */
[--C-:B------:R-:W-:Y:S01]  /*16fd0*/  IMAD.X R99, RZ, RZ, R127.reuse, P2 ;  /* 0x000000ffff637224 */ /* 0x100fe200010e067f */
[----:B------:R-:W-:Y:S01]  /*16fe0*/  SHF.R.U64 R151, R151, 0x3, RZ ;  /* 0x0000000397977819 */ /* 0x000fe200000012ff */
[--C-:B------:R-:W-:Y:S01]  /*16ff0*/  IMAD.X R103, RZ, RZ, R127.reuse, P3 ;  /* 0x000000ffff677224 */ /* 0x100fe200018e067f */
[----:B------:R-:W-:Y:S01]  /*17000*/  SHF.R.U64 R15, R15, 0x3, RZ ;  /* 0x000000030f0f7819 */ /* 0x000fe200000012ff */
[----:B------:R-:W-:Y:S01]  /*17010*/  IMAD.X R115, RZ, RZ, R127, P0 ;  /* 0x000000ffff737224 */ /* 0x000fe200000e067f */
[----:B------:R-:W-:-:S02]  /*17020*/  SHF.R.U64 R179, R179, 0x3, RZ ;  /* 0x00000003b3b37819 */ /* 0x000fc400000012ff */
[----:B------:R-:W-:Y:S02]  /*17030*/  SHF.R.U64 R181, R181, 0x3, RZ ;  /* 0x00000003b5b57819 */ /* 0x000fe400000012ff */
[----:B------:R-:W-:Y:S02]  /*17040*/  IADD3 R106, P4, R126, 0x8040, RZ ;  /* 0x000080407e6a7810 */ /* 0x000fe40007f9e0ff */
[----:B------:R-:W-:Y:S02]  /*17050*/  LOP3.LUT R183, R94, 0x380, RZ, 0xc0, !PT ;  /* 0x000003805eb77812 */ /* 0x000fe400078ec0ff */
[C---:B------:R-:W-:Y:S01]  /*17060*/  IADD3 R110, P5, R126.reuse, 0x8060, RZ ;  /* 0x000080607e6e7810 */ /* 0x040fe20007fbe0ff */
[--C-:B------:R-:W-:Y:S01]  /*17070*/  IMAD.X R107, RZ, RZ, R127.reuse, P4 ;  /* 0x000000ffff6b7224 */ /* 0x100fe200020e067f */
[C---:B---3--:R-:W-:Y:S02]  /*17080*/  IADD3 R80, P1, R126.reuse, 0xc020, RZ ;  /* 0x0000c0207e507810 */ /* 0x048fe40007f3e0ff */
[C---:B------:R-:W-:Y:S01]  /*17090*/  IADD3 R122, P2, R126.reuse, 0xc040, RZ ;  /* 0x0000c0407e7a7810 */ /* 0x040fe20007f5e0ff */
[--C-:B------:R-:W-:Y:S01]  /*170a0*/  IMAD.X R111, RZ, RZ, R127.reuse, P5 ;  /* 0x000000ffff6f7224 */ /* 0x100fe200028e067f */
[----:B------:R-:W-:Y:S01]  /*170b0*/  IADD3 R14, P3, R126, 0xc060, RZ ;  /* 0x0000c0607e0e7810 */ /* 0x000fe20007f7e0ff */
[--C-:B------:R-:W-:Y:S01]  /*170c0*/  IMAD.X R119, RZ, RZ, R127.reuse, P1 ;  /* 0x000000ffff777224 */ /* 0x100fe200008e067f */
[----:B------:R-:W-:Y:S01]  /*170d0*/  LOP3.LUT R46, R151, R46, RZ, 0x3c, !PT ;  /* 0x0000002e972e7212 */ /* 0x000fe200078e3cff */
[--C-:B------:R-:W-:Y:S01]  /*170e0*/  IMAD.X R123, RZ, RZ, R127.reuse, P2 ;  /* 0x000000ffff7b7224 */ /* 0x100fe200010e067f */
[----:B------:R-:W-:Y:S01]  /*170f0*/  LOP3.LUT R126, R15, R126, RZ, 0x3c, !PT ;  /* 0x0000007e0f7e7212 */ /* 0x000fe200078e3cff */
[----:B------:R-:W-:Y:S01]  /*17100*/  IMAD.X R15, RZ, RZ, R127, P3 ;  /* 0x000000ffff0f7224 */ /* 0x000fe200018e067f */
[----:B------:R-:W-:-:S02]  /*17110*/  LOP3.LUT R86, R179, R86, RZ, 0x3c, !PT ;  /* 0x00000056b3567212 */ /* 0x000fc400078e3cff */
[----:B------:R-:W-:Y:S02]  /*17120*/  LOP3.LUT R90, R181, R90, RZ, 0x3c, !PT ;  /* 0x0000005ab55a7212 */ /* 0x000fe400078e3cff */
[----:B------:R-:W-:Y:S02]  /*17130*/  LOP3.LUT R151, R98, 0x380, RZ, 0xc0, !PT ;  /* 0x0000038062977812 */ /* 0x000fe400078ec0ff */
[----:B------:R-:W-:Y:S02]  /*17140*/  ISETP.NE.U32.AND P0, PT, RZ, UR4, PT ;  /* 0x00000004ff007c0c */ /* 0x000fe4000bf05070 */
[----:B------:R-:W-:Y:S02]  /*17150*/  SHF.R.U64 R183, R183, 0x3, RZ ;  /* 0x00000003b7b77819 */ /* 0x000fe400000012ff */
[----:B------:R-:W-:Y:S02]  /*17160*/  LOP3.LUT R179, R102, 0x380, RZ, 0xc0, !PT ;  /* 0x0000038066b37812 */ /* 0x000fe400078ec0ff */
[----:B------:R-:W-:-:S02]  /*17170*/  LOP3.LUT R181, R106, 0x380, RZ, 0xc0, !PT ;  /* 0x000003806ab57812 */ /* 0x000fc400078ec0ff */
[----:B------:R-:W-:Y:S02]  /*17180*/  SHF.R.U64 R151, R151, 0x3, RZ ;  /* 0x0000000397977819 */ /* 0x000fe400000012ff */
[----:B------:R-:W-:Y:S02]  /*17190*/  MOV R126, R126 ;  /* 0x0000007e007e7202 */ /* 0x000fe40000000f00 */
[----:B------:R-:W-:Y:S01]  /*171a0*/  ISETP.NE.AND.EX P0, PT, RZ, UR5, PT, P0 ;  /* 0x00000005ff007c0c */ /* 0x000fe2000bf05300 */
[----:B------:R-:W-:Y:S01]  /*171b0*/  ULDC.64 UR4, c[0x0][0xc08] ;  /* 0x0003020000047ab9 */ /* 0x000fe20000000a00 */
[----:B------:R-:W-:Y:S01]  /*171c0*/  LOP3.LUT R94, R183, R94, RZ, 0x3c, !PT ;  /* 0x0000005eb75e7212 */ /* 0x000fe200078e3cff */
[----:B------:R-:W-:Y:S01]  /*171d0*/  STSM.16.M88.4 [R126], R24 ;  /* 0x000000187e007844 */ /* 0x000fe20000000200 */
[----:B------:R-:W-:Y:S02]  /*171e0*/  SHF.R.U64 R179, R179, 0x3, RZ ;  /* 0x00000003b3b37819 */ /* 0x000fe400000012ff */
[----:B------:R-:W-:-:S02]  /*171f0*/  SHF.R.U64 R181, R181, 0x3, RZ ;  /* 0x00000003b5b57819 */ /* 0x000fc400000012ff */
[----:B------:R-:W-:Y:S02]  /*17200*/  MOV R20, R20 ;  /* 0x0000001400147202 */ /* 0x000fe40000000f00 */
[----:B------:R-:W-:Y:S02]  /*17210*/  LOP3.LUT R183, R110, 0x380, RZ, 0xc0, !PT ;  /* 0x000003806eb77812 */ /* 0x000fe400078ec0ff */
[----:B------:R-:W-:Y:S01]  /*17220*/  MOV R30, R30 ;  /* 0x0000001e001e7202 */ /* 0x000fe20000000f00 */
[----:B------:R3:W-:Y:S01]  /*17230*/  STSM.16.M88.4 [R20], R32 ;  /* 0x0000002014007844 */ /* 0x0007e20000000200 */
[----:B------:R-:W-:Y:S02]  /*17240*/  MOV R38, R38 ;  /* 0x0000002600267202 */ /* 0x000fe40000000f00 */
[----:B------:R-:W-:Y:S01]  /*17250*/  ISETP.NE.U32.AND P2, PT, RZ, UR4, PT ;  /* 0x00000004ff007c0c */ /* 0x000fe2000bf45070 */
[----:B------:R4:W-:Y:S01]  /*17260*/  STSM.16.M88.4 [R30], R40 ;  /* 0x000000281e007844 */ /* 0x0009e20000000200 */
[----:B------:R-:W-:-:S02]  /*17270*/  LOP3.LUT R98, R151, R98, RZ, 0x3c, !PT ;  /* 0x0000006297627212 */ /* 0x000fc400078e3cff */
[----:B------:R-:W-:Y:S01]  /*17280*/  LOP3.LUT R114, R7, 0x380, RZ, 0xc0, !PT ;  /* 0x0000038007727812 */ /* 0x000fe200078ec0ff */
[----:B------:R-:W-:Y:S01]  /*17290*/  STSM.16.M88.4 [R38], R48 ;  /* 0x0000003026007844 */ /* 0x000fe20000000200 */
[----:B------:R-:W-:Y:S02]  /*172a0*/  MOV R46, R46 ;  /* 0x0000002e002e7202 */ /* 0x000fe40000000f00 */
[----:B------:R-:W-:Y:S02]  /*172b0*/  LOP3.LUT R102, R179, R102, RZ, 0x3c, !PT ;  /* 0x00000066b3667212 */ /* 0x000fe400078e3cff */
[----:B------:R-:W-:Y:S01]  /*172c0*/  LOP3.LUT R106, R181, R106, RZ, 0x3c, !PT ;  /* 0x0000006ab56a7212 */ /* 0x000fe200078e3cff */
[----:B------:R-:W-:Y:S01]  /*172d0*/  STSM.16.M88.4 [R46], R56 ;  /* 0x000000382e007844 */ /* 0x000fe20000000200 */
[----:B------:R-:W-:Y:S01]  /*172e0*/  LOP3.LUT R151, R80, 0x380, RZ, 0xc0, !PT ;  /* 0x0000038050977812 */ /* 0x000fe200078ec0ff */
[----:B---3--:R-:W-:Y:S01]  /*172f0*/  IMAD.MOV.U32 R20, RZ, RZ, RZ ;  /* 0x000000ffff147224 */ /* 0x008fe200078e00ff */
[----:B------:R-:W-:-:S02]  /*17300*/  MOV R86, R86 ;  /* 0x0000005600567202 */ /* 0x000fc40000000f00 */
[----:B------:R-:W-:Y:S02]  /*17310*/  SHF.R.U64 R183, R183, 0x3, RZ ;  /* 0x00000003b7b77819 */ /* 0x000fe400000012ff */
[----:B------:R-:W-:Y:S01]  /*17320*/  LOP3.LUT R179, R122, 0x380, RZ, 0xc0, !PT ;  /* 0x000003807ab37812 */ /* 0x000fe200078ec0ff */
[----:B------:R-:W-:Y:S01]  /*17330*/  STSM.16.M88.4 [R86], R64 ;  /* 0x0000004056007844 */ /* 0x000fe20000000200 */
[----:B------:R-:W-:Y:S02]  /*17340*/  LOP3.LUT R181, R14, 0x380, RZ, 0xc0, !PT ;  /* 0x000003800eb57812 */ /* 0x000fe400078ec0ff */
[----:B------:R-:W-:Y:S02]  /*17350*/  MOV R90, R90 ;  /* 0x0000005a005a7202 */ /* 0x000fe40000000f00 */
[----:B------:R-:W-:Y:S02]  /*17360*/  MOV R94, R94 ;  /* 0x0000005e005e7202 */ /* 0x000fe40000000f00 */
[----:B------:R-:W-:Y:S01]  /*17370*/  ISETP.NE.AND.EX P2, PT, RZ, UR5, PT, P2 ;  /* 0x00000005ff007c0c */ /* 0x000fe2000bf45320 */
[----:B------:R-:W-:Y:S01]  /*17380*/  STSM.16.M88.4 [R90], R72 ;  /* 0x000000485a007844 */ /* 0x000fe20000000200 */
[----:B------:R-:W-:-:S02]  /*17390*/  SHF.R.U64 R114, R114, 0x3, RZ ;  /* 0x0000000372727819 */ /* 0x000fc400000012ff */
[----:B------:R-:W-:Y:S01]  /*173a0*/  MOV R98, R98 ;  /* 0x0000006200627202 */ /* 0x000fe20000000f00 */
[----:B------:R-:W-:Y:S01]  /*173b0*/  STSM.16.M88.4 [R94], R68 ;  /* 0x000000445e007844 */ /* 0x000fe20000000200 */
[----:B------:R-:W-:Y:S02]  /*173c0*/  SHF.R.U64 R151, R151, 0x3, RZ ;  /* 0x0000000397977819 */ /* 0x000fe400000012ff */
[----:B------:R-:W-:Y:S01]  /*173d0*/  LOP3.LUT R110, R183, R110, RZ, 0x3c, !PT ;  /* 0x0000006eb76e7212 */ /* 0x000fe200078e3cff */
[----:B------:R3:W-:Y:S01]  /*173e0*/  STSM.16.M88.4 [R98], R8 ;  /* 0x0000000862007844 */ /* 0x0007e20000000200 */
[----:B------:R-:W-:Y:S02]  /*173f0*/  SHF.R.U64 R179, R179, 0x3, RZ ;  /* 0x00000003b3b37819 */ /* 0x000fe400000012ff */
[----:B------:R-:W-:Y:S02]  /*17400*/  SHF.R.U64 R181, R181, 0x3, RZ ;  /* 0x00000003b5b57819 */ /* 0x000fe400000012ff */
[----:B------:R-:W-:-:S02]  /*17410*/  LOP3.LUT R114, R114, R7, RZ, 0x3c, !PT ;  /* 0x0000000772727212 */ /* 0x000fc400078e3cff */
[----:B------:R-:W-:Y:S02]  /*17420*/  MOV R102, R102 ;  /* 0x0000006600667202 */ /* 0x000fe40000000f00 */
[----:B------:R-:W-:Y:S02]  /*17430*/  F2FP.BF16.F32.PACK_AB R24, R97, R169 ;  /* 0x000000a96118723e */ /* 0x000fe400000010ff */
[----:B------:R-:W-:Y:S02]  /*17440*/  F2FP.BF16.F32.PACK_AB R25, R128, R124 ;  /* 0x0000007c8019723e */ /* 0x000fe400000010ff */
[----:B------:R-:W-:Y:S02]  /*17450*/  F2FP.BF16.F32.PACK_AB R26, R101, R170 ;  /* 0x000000aa651a723e */ /* 0x000fe400000010ff */
[----:B------:R-:W-:Y:S02]  /*17460*/  F2FP.BF16.F32.PACK_AB R27, R153, R152 ;  /* 0x00000098991b723e */ /* 0x000fe400000010ff */
[----:B------:R-:W-:-:S02]  /*17470*/  LOP3.LUT R118, R151, R80, RZ, 0x3c, !PT ;  /* 0x0000005097767212 */ /* 0x000fc400078e3cff */
[----:B------:R-:W-:Y:S01]  /*17480*/  MOV R106, R106 ;  /* 0x0000006a006a7202 */ /* 0x000fe20000000f00 */
[----:B------:R-:W-:Y:S01]  /*17490*/  STSM.16.M88.4 [R102], R24 ;  /* 0x0000001866007844 */ /* 0x000fe20000000200 */
[----:B----4-:R-:W-:Y:S02]  /*174a0*/  F2FP.BF16.F32.PACK_AB R30, R109, R172 ;  /* 0x000000ac6d1e723e */ /* 0x010fe400000010ff */
[----:B------:R-:W-:Y:S02]  /*174b0*/  F2FP.BF16.F32.PACK_AB R31, R157, R156 ;  /* 0x0000009c9d1f723e */ /* 0x000fe400000010ff */
[----:B------:R-:W-:Y:S02]  /*174c0*/  LOP3.LUT R122, R179, R122, RZ, 0x3c, !PT ;  /* 0x0000007ab37a7212 */ /* 0x000fe400078e3cff */
[----:B------:R-:W-:Y:S01]  /*174d0*/  LOP3.LUT R14, R181, R14, RZ, 0x3c, !PT ;  /* 0x0000000eb50e7212 */ /* 0x000fe200078e3cff */
[----:B------:R-:W-:Y:S01]  /*174e0*/  STSM.16.M88.4 [R106], R28 ;  /* 0x0000001c6a007844 */ /* 0x000fe20000000200 */
[----:B------:R-:W-:-:S02]  /*174f0*/  MOV R110, R110 ;  /* 0x0000006e006e7202 */ /* 0x000fc40000000f00 */
[----:B---3--:R-:W-:Y:S02]  /*17500*/  F2FP.BF16.F32.PACK_AB R8, R113, R173 ;  /* 0x000000ad7108723e */ /* 0x008fe400000010ff */
        /* <DEDUP_REMOVED lines=10> */
[----:B------:R-:W-:Y:S01]  /*175b0*/  F2FP.BF16.F32.PACK_AB R38, R133, R132 ;  /* 0x000000848526723e */ /* 0x000fe200000010ff */
[----:B------:R-:W-:Y:S01]  /*175c0*/  STSM.16.M88.4 [R114], R32 ;  /* 0x0000002072007844 */ /* 0x000fe20000000200 */
[----:B------:R-:W-:Y:S02]  /*175d0*/  F2FP.BF16.F32.PACK_AB R39, R135, R134 ;  /* 0x000000868727723e */ /* 0x000fe400000010ff */
[----:B------:R-:W-:-:S02]  /*175e0*/  MOV R122, R122 ;  /* 0x0000007a007a7202 */ /* 0x000fc40000000f00 */
[----:B------:R-:W-:Y:S01]  /*175f0*/  MOV R7, R14 ;  /* 0x0000000e00077202 */ /* 0x000fe20000000f00 */
[----:B---3--:R-:W3:Y:S01]  /*17600*/  @P2 LDC.64 R8, c[0x0][0xc08] ;  /* 0x00030200ff082b82 */ /* 0x008ee20000000a00 */
[----:B------:R-:W-:Y:S04]  /*17610*/  STSM.16.M88.4 [R118], R36 ;  /* 0x0000002476007844 */ /* 0x000fe80000000200 */
[----:B------:R-:W-:Y:S03]  /*17620*/  STSM.16.M88.4 [R122], R136 ;  /* 0x000000887a007844 */ /* 0x000fe60000000200 */
[----:B------:R-:W4:Y:S01]  /*17630*/  LDC.64 R14, c[0x0][0xc00] ;  /* 0x00030000ff0e7b82 */ /* 0x000f220000000a00 */
[----:B------:R2:W-:Y:S01]  /*17640*/  STSM.16.M88.4 [R7], R144 ;  /* 0x0000009007007844 */ /* 0x0005e20000000200 */
[----:B------:R-:W-:Y:S01]  /*17650*/  ULDC UR4, c[0x0][0xa88] ;  /* 0x0002a20000047ab9 */ /* 0x000fe20000000800 */
[----:B---3--:R-:W-:-:S04]  /*17660*/  @P2 IMAD.WIDE R8, R232, 0x4, R8 ;  /* 0x00000004e8082825 */ /* 0x008fc800078e0208 */
[----:B--2---:R-:W-:Y:S01]  /*17670*/  IMAD.U32 R7, RZ, RZ, UR4 ;  /* 0x00000004ff077e24 */ /* 0x004fe2000f8e00ff */
[----:B------:R-:W-:Y:S01]  /*17680*/  BAR.SYNC.DEFER_BLOCKING 0x1, 0x100 ;  /* 0x0044000000007b1d */ /* 0x000fe20000010000 */
[----:B----4-:R-:W-:-:S05]  /*17690*/  IMAD.WIDE R14, R232, 0x4, R14 ;  /* 0x00000004e80e7825 */ /* 0x010fca00078e020e */
[----:B------:R2:W5:Y:S01]  /*176a0*/  @P0 LDG.E R20, desc[UR38][R14.64] ;  /* 0x000000260e140981 */ /* 0x000562000c1e1900 */
[----:B0-----:R-:W-:Y:S01]  /*176b0*/  ISETP.NE.AND P1, PT, R0, 0x1, PT ;  /* 0x000000010000780c */ /* 0x001fe20003f25270 */
[----:B------:R-:W-:Y:S02]  /*176c0*/  IMAD.IADD R24, R211, 0x1, R206 ;  /* 0x00000001d3187824 */ /* 0x000fe400078e02ce */
[----:B------:R2:W5:Y:S10]  /*176d0*/  @P2 LDG.E R7, desc[UR38][R8.64] ;  /* 0x0000002608072981 */ /* 0x000574000c1e1900 */
[----:B------:R-:W0:Y:S08]  /*176e0*/  @P1 LDC R3, c[0x0][0xbec] ;  /* 0x0002fb00ff031b82 */ /* 0x000e300000000800 */
[----:B------:R-:W3:Y:S01]  /*176f0*/  @P1 LDC R10, c[0x0][0xbf0] ;  /* 0x0002fc00ff0a1b82 */ /* 0x000ee20000000800 */
[----:B--2---:R-:W-:Y:S05]  /*17700*/  @P2 BRA `(.L_x_12089) ;  /* 0x0000000000102947 */ /* 0x004fea0003800000 */
[----:B------:R-:W-:Y:S05]  /*17710*/  @!P0 BRA `(.L_x_12089) ;  /* 0x00000000000c8947 */ /* 0x000fea0003800000 */
[----:B------:R-:W2:Y:S04]  /*17720*/  LDG.E R4, desc[UR38][R14.64] ;  /* 0x000000260e047981 */ /* 0x000ea8000c1e1900 */
[----:B-----5:R-:W2:Y:S02]  /*17730*/  LDG.E R7, desc[UR38][R14.64+0x4] ;  /* 0x000004260e077981 */ /* 0x020ea4000c1e1900 */
[----:B--2---:R-:W-:-:S07]  /*17740*/  IMAD.IADD R7, R7, 0x1, -R4 ;  /* 0x0000000107077824 */ /* 0x004fce00078e0a04 */
.L_x_12089:
[----:B------:R-:W2:Y:S01]  /*17750*/  LDL R26, [R1+0x14] ;  /* 0x00001400011a7983 */ /* 0x000ea20000100800 */
        /* <DEDUP_REMOVED lines=8> */
[----:B---3--:R-:W-:Y:S01]  /*177e0*/  @P1 SHF.R.U32.HI R11, RZ, R10, R3 ;  /* 0x0000000aff0b1219 */ /* 0x008fe20000011603 */
[----:B------:R-:W-:Y:S01]  /*177f0*/  IMAD.WIDE.U32 R8, R225, UR4, R20 ;  /* 0x00000004e1087c25 */ /* 0x000fe2000f8e0014 */
[----:B------:R-:W-:-:S02]  /*17800*/  SHF.R.S32.HI R3, RZ, 0x1f, R232 ;  /* 0x0000001fff037819 */ /* 0x000fc400000114e8 */
[----:B------:R-:W3:Y:S01]  /*17810*/  @P1 LDC R91, c[0x0][0xbf0] ;  /* 0x0002fc00ff5b1b82 */ /* 0x000ee20000000800 */
[----:B------:R-:W-:Y:S01]  /*17820*/  IMAD R15, R225, UR5, R4 ;  /* 0x00000005e10f7c24 */ /* 0x000fe2000f8e0204 */
[----:B------:R-:W-:Y:S01]  /*17830*/  SEL R3, R3, RZ, !P0 ;  /* 0x000000ff03037207 */ /* 0x000fe20004000000 */
[----:B------:R-:W-:Y:S01]  /*17840*/  IMAD.MOV R27, RZ, RZ, -R11 ;  /* 0x000000ffff1b7224 */ /* 0x000fe200078e0a0b */
[----:B------:R-:W-:Y:S01]  /*17850*/  ULDC.64 UR4, c[0x0][0xb98] ;  /* 0x0002e60000047ab9 */ /* 0x000fe20000000a00 */
        /* <DEDUP_REMOVED lines=18> */
[----:B------:R-:W-:Y:S01]  /*17980*/  IADD3 R29, P5, R12, 0x3000, RZ ;  /* 0x000030000c1d7810 */ /* 0x000fe20007fbe0ff */
[----:B------:R-:W-:Y:S01]  /*17990*/  IMAD.WIDE.U32 R8, R15, UR4, R8 ;  /* 0x000000040f087c25 */ /* 0x000fe2000f8e0008 */
[----:B------:R-:W-:Y:S01]  /*179a0*/  ULDC.64 UR4, c[0x0][0xb50] ;  /* 0x0002d40000047ab9 */ /* 0x000fe20000000a00 */
[----:B------:R-:W-:Y:S02]  /*179b0*/  SHF.R.U64 R36, R36, 0x3, RZ ;  /* 0x0000000324247819 */ /* 0x000fe400000012ff */
[----:B------:R-:W-:Y:S01]  /*179c0*/  IMAD.IADD R9, R9, 0x1, R25 ;  /* 0x0000000109097824 */ /* 0x000fe200078e0219 */
[----:B------:R-:W-:Y:S01]  /*179d0*/  LEA R10, P0, R8, UR4, 0x2 ;  /* 0x00000004080a7c11 */ /* 0x000fe2000f8010ff */
[----:B------:R-:W-:Y:S01]  /*179e0*/  IMAD.X R15, RZ, RZ, R13, P2 ;  /* 0x000000ffff0f7224 */ /* 0x000fe200010e060d */
[----:B------:R-:W-:Y:S02]  /*179f0*/  IADD3 R25, P3, R12, 0x2000, RZ ;  /* 0x000020000c197810 */ /* 0x000fe40007f7e0ff */
[----:B------:R-:W-:Y:S01]  /*17a00*/  LEA.HI.X R8, R8, UR5, R9, 0x2, P0 ;  /* 0x0000000508087c11 */ /* 0x000fe200080f1409 */
[----:B------:R-:W-:Y:S01]  /*17a10*/  SHFL.IDX PT, R54, R10, RZ, 0x1c1f ;  /* 0x001c1fff0a367589 */ /* 0x000fe200000e0000 */
[----:B------:R-:W-:Y:S01]  /*17a20*/  IADD3 R33, P0, R12, 0x4000, RZ ;  /* 0x000040000c217810 */ /* 0x000fe20007f1e0ff */
[----:B------:R-:W-:Y:S01]  /*17a30*/  ULDC.64 UR4, c[0x0][0xaa0] ;  /* 0x0002a80000047ab9 */ /* 0x000fe20000000a00 */
[----:B------:R-:W-:Y:S01]  /*17a40*/  LOP3.LUT R24, R25, 0x380, RZ, 0xc0, !PT ;  /* 0x0000038019187812 */ /* 0x000fe200078ec0ff */
[----:B------:R-:W4:Y:S01]  /*17a50*/  SHFL.IDX PT, R55, R8, RZ, 0x1c1f ;  /* 0x001c1fff08377589 */ /* 0x000f2200000e0000 */
[----:B------:R-:W-:-:S02]  /*17a60*/  LOP3.LUT R32, R33, 0x380, RZ, 0xc0, !PT ;  /* 0x0000038021207812 */ /* 0x000fc400078ec0ff */
[----:B------:R-:W-:Y:S01]  /*17a70*/  SHF.R.U64 R24, R24, 0x3, RZ ;  /* 0x0000000318187819 */ /* 0x000fe200000012ff */
[----:B------:R-:W-:Y:S01]  /*17a80*/  SHFL.IDX PT, R58, R10, 0x1, 0x1c1f ;  /* 0x003c1f000a3a7f89 */ /* 0x000fe200000e0000 */
[----:B------:R-:W-:Y:S02]  /*17a90*/  IADD3 R41, P2, R12, 0x6000, RZ ;  /* 0x000060000c297810 */ /* 0x000fe40007f5e0ff */
[----:B------:R-:W-:Y:S01]  /*17aa0*/  SHF.R.U64 R32, R32, 0x3, RZ ;  /* 0x0000000320207819 */ /* 0x000fe200000012ff */
[----:B------:R1:W0:Y:S01]  /*17ab0*/  SHFL.IDX PT, R59, R8, 0x1, 0x1c1f ;  /* 0x003c1f00083b7f89 */ /* 0x00022200000e0000 */
[----:B------:R-:W-:Y:S01]  /*17ac0*/  LOP3.LUT R24, R24, R25, RZ, 0x3c, !PT ;  /* 0x0000001918187212 */ /* 0x000fe200078e3cff */
[----:B------:R-:W-:Y:S01]  /*17ad0*/  IMAD.X R25, RZ, RZ, R13, P3 ;  /* 0x000000ffff197224 */ /* 0x000fe200018e060d */
[----:B------:R-:W-:Y:S02]  /*17ae0*/  LOP3.LUT R40, R41, 0x380, RZ, 0xc0, !PT ;  /* 0x0000038029287812 */ /* 0x000fe400078ec0ff */
[----:B------:R-:W-:-:S02]  /*17af0*/  IADD3 R45, P3, R12, 0x7000, RZ ;  /* 0x000070000c2d7810 */ /* 0x000fc40007f7e0ff */
[----:B------:R-:W-:Y:S01]  /*17b00*/  LOP3.LUT R32, R32, R33, RZ, 0x3c, !PT ;  /* 0x0000002120207212 */ /* 0x000fe200078e3cff */
[--C-:B------:R-:W-:Y:S01]  /*17b10*/  IMAD.X R33, RZ, RZ, R13.reuse, P0 ;  /* 0x000000ffff217224 */ /* 0x100fe200000e060d */
[----:B------:R-:W-:Y:S02]  /*17b20*/  SHF.R.U64 R40, R40, 0x3, RZ ;  /* 0x0000000328287819 */ /* 0x000fe400000012ff */
[----:B------:R-:W-:Y:S02]  /*17b30*/  IADD3 R53, P0, R12, 0x9000, RZ ;  /* 0x000090000c357810 */ /* 0x000fe40007f1e0ff */
[----:B------:R-:W-:Y:S02]  /*17b40*/  LOP3.LUT R44, R45, 0x380, RZ, 0xc0, !PT ;  /* 0x000003802d2c7812 */ /* 0x000fe400078ec0ff */
[----:B------:R-:W-:Y:S01]  /*17b50*/  LOP3.LUT R40, R40, R41, RZ, 0x3c, !PT ;  /* 0x0000002928287212 */ /* 0x000fe200078e3cff */
[----:B------:R-:W-:Y:S01]  /*17b60*/  IMAD.X R41, RZ, RZ, R13, P2 ;  /* 0x000000ffff297224 */ /* 0x000fe200010e060d */
[----:B------:R-:W-:-:S02]  /*17b70*/  LOP3.LUT R52, R53, 0x380, RZ, 0xc0, !PT ;  /* 0x0000038035347812 */ /* 0x000fc400078ec0ff */
[----:B------:R-:W-:Y:S02]  /*17b80*/  SHF.R.U64 R44, R44, 0x3, RZ ;  /* 0x000000032c2c7819 */ /* 0x000fe400000012ff */
[----:B------:R-:W-:Y:S02]  /*17b90*/  IADD3 R57, P2, R12, 0xb000, RZ ;  /* 0x0000b0000c397810 */ /* 0x000fe40007f5e0ff */
[----:B------:R-:W-:Y:S02]  /*17ba0*/  SHF.R.U64 R52, R52, 0x3, RZ ;  /* 0x0000000334347819 */ /* 0x000fe400000012ff */
[----:B------:R-:W-:Y:S01]  /*17bb0*/  LOP3.LUT R44, R44, R45, RZ, 0x3c, !PT ;  /* 0x0000002d2c2c7212 */ /* 0x000fe200078e3cff */
[----:B------:R-:W-:Y:S01]  /*17bc0*/  IMAD.X R45, RZ, RZ, R13, P3 ;  /* 0x000000ffff2d7224 */ /* 0x000fe200018e060d */
[----:B------:R-:W-:Y:S02]  /*17bd0*/  LOP3.LUT R56, R57, 0x380, RZ, 0xc0, !PT ;  /* 0x0000038039387812 */ /* 0x000fe400078ec0ff */
[----:B------:R-:W-:-:S02]  /*17be0*/  IADD3 R61, P3, R12, 0xc000, RZ ;  /* 0x0000c0000c3d7810 */ /* 0x000fc40007f7e0ff */
[----:B------:R-:W-:Y:S01]  /*17bf0*/  LOP3.LUT R52, R52, R53, RZ, 0x3c, !PT ;  /* 0x0000003534347212 */ /* 0x000fe200078e3cff */
[--C-:B------:R-:W-:Y:S01]  /*17c00*/  IMAD.X R53, RZ, RZ, R13.reuse, P0 ;  /* 0x000000ffff357224 */ /* 0x100fe200000e060d */
[----:B------:R-:W-:Y:S02]  /*17c10*/  SHF.R.U64 R56, R56, 0x3, RZ ;  /* 0x0000000338387819 */ /* 0x000fe400000012ff */
[----:B------:R-:W-:Y:S02]  /*17c20*/  LOP3.LUT R60, R61, 0x380, RZ, 0xc0, !PT ;  /* 0x000003803d3c7812 */ /* 0x000fe400078ec0ff */
[----:B------:R-:W-:Y:S02]  /*17c30*/  LOP3.LUT P0, RZ, R237, 0x3, RZ, 0xc0, !PT ;  /* 0x00000003edff7812 */ /* 0x000fe4000780c0ff */
[----:B------:R-:W-:Y:S01]  /*17c40*/  LOP3.LUT R56, R56, R57, RZ, 0x3c, !PT ;  /* 0x0000003938387212 */ /* 0x000fe200078e3cff */
[--C-:B------:R-:W-:Y:S01]  /*17c50*/  IMAD.X R57, RZ, RZ, R13.reuse, P2 ;  /* 0x000000ffff397224 */ /* 0x100fe200010e060d */
[----:B------:R-:W-:Y:S01]  /*17c60*/  LOP3.LUT R36, R36, R37, RZ, 0x3c, !PT ;  /* 0x0000002524247212 */ /* 0x000fe200078e3cff */
[----:B------:R-:W-:Y:S01]  /*17c70*/  IMAD.X R37, RZ, RZ, R13, P4 ;  /* 0x000000ffff257224 */ /* 0x000fe200020e060d */
[----:B------:R-:W-:-:S02]  /*17c80*/  SHF.R.U64 R60, R60, 0x3, RZ ;  /* 0x000000033c3c7819 */ /* 0x000fc400000012ff */
[----:B------:R-:W-:Y:S02]  /*17c90*/  IADD3 R79, P4, R12, 0xa000, RZ ;  /* 0x0000a0000c4f7810 */ /* 0x000fe40007f9e0ff */
[----:B------:R-:W-:Y:S02]  /*17ca0*/  LOP3.LUT R28, R29, 0x380, RZ, 0xc0, !PT ;  /* 0x000003801d1c7812 */ /* 0x000fe400078ec0ff */
[----:B------:R-:W-:Y:S01]  /*17cb0*/  LOP3.LUT R60, R60, R61, RZ, 0x3c, !PT ;  /* 0x0000003d3c3c7212 */ /* 0x000fe200078e3cff */
[----:B------:R-:W-:Y:S01]  /*17cc0*/  IMAD.X R61, RZ, RZ, R13, P3 ;  /* 0x000000ffff3d7224 */ /* 0x000fe200018e060d */
[----:B------:R-:W-:Y:S02]  /*17cd0*/  LOP3.LUT R78, R79, 0x380, RZ, 0xc0, !PT ;  /* 0x000003804f4e7812 */ /* 0x000fe400078ec0ff */
[----:B------:R-:W-:Y:S02]  /*17ce0*/  IADD3 R7, P3, R12, 0xf000, RZ ;  /* 0x0000f0000c077810 */ /* 0x000fe40007f7e0ff */
[----:B------:R-:W-:-:S02]  /*17cf0*/  SHF.R.U64 R28, R28, 0x3, RZ ;  /* 0x000000031c1c7819 */ /* 0x000fc400000012ff */
[----:B------:R-:W-:Y:S01]  /*17d00*/  SHF.R.U64 R78, R78, 0x3, RZ ;  /* 0x000000034e4e7819 */ /* 0x000fe200000012ff */
[----:B------:R-:W-:Y:S01]  /*17d10*/  IMAD R21, R21, UR4, RZ ;  /* 0x0000000415157c24 */ /* 0x000fe2000f8e02ff */
[----:B------:R-:W-:Y:S01]  /*17d20*/  LOP3.LUT R28, R28, R29, RZ, 0x3c, !PT ;  /* 0x0000001d1c1c7212 */ /* 0x000fe200078e3cff */
[--C-:B------:R-:W-:Y:S01]  /*17d30*/  IMAD.X R29, RZ, RZ, R13.reuse, P5 ;  /* 0x000000ffff1d7224 */ /* 0x100fe200028e060d */
[----:B------:R-:W-:Y:S01]  /*17d40*/  IADD3 R49, P5, R12, 0x8000, RZ ;  /* 0x000080000c317810 */ /* 0x000fe20007fbe0ff */
[--C-:B------:R-:W-:Y:S01]  /*17d50*/  IMAD.X R73, RZ, RZ, R13.reuse, P3 ;  /* 0x000000ffff497224 */ /* 0x100fe200018e060d */
[----:B------:R-:W-:Y:S01]  /*17d60*/  LOP3.LUT R78, R78, R79, RZ, 0x3c, !PT ;  /* 0x0000004f4e4e7212 */ /* 0x000fe200078e3cff */
[----:B------:R-:W-:Y:S01]  /*17d70*/  IMAD.X R79, RZ, RZ, R13, P4 ;  /* 0x000000ffff4f7224 */ /* 0x000fe200020e060d */
[----:B------:R-:W-:Y:S01]  /*17d80*/  LOP3.LUT R48, R49, 0x380, RZ, 0xc0, !PT ;  /* 0x0000038031307812 */ /* 0x000fe200078ec0ff */
[----:B------:R-:W-:Y:S01]  /*17d90*/  IMAD R85, R20, UR5, R21 ;  /* 0x0000000514557c24 */ /* 0x000fe2000f8e0215 */
[----:B------:R-:W-:Y:S01]  /*17da0*/  IADD3 R69, P4, R12, 0xe000, RZ ;  /* 0x0000e0000c457810 */ /* 0x000fe20007f9e0ff */
[----:B------:R-:W-:Y:S01]  /*17db0*/  IMAD.WIDE.U32 R20, R20, UR4, RZ ;  /* 0x0000000414147c25 */ /* 0x000fe2000f8e00ff */
[----:B------:R-:W-:Y:S01]  /*17dc0*/  ULDC.64 UR4, c[0x0][0xae8] ;  /* 0x0002ba0000047ab9 */ /* 0x000fe20000000a00 */
[----:B------:R-:W-:-:S02]  /*17dd0*/  SHF.R.U64 R48, R48, 0x3, RZ ;  /* 0x0000000330307819 */ /* 0x000fc400000012ff */
[----:B------:R-:W-:Y:S01]  /*17de0*/  IMAD.IADD R21, R21, 0x1, R85 ;  /* 0x0000000115157824 */ /* 0x000fe200078e0255 */
[----:B------:R-:W-:Y:S02]  /*17df0*/  LOP3.LUT R68, R69, 0x380, RZ, 0xc0, !PT ;  /* 0x0000038045447812 */ /* 0x000fe400078ec0ff */
[----:B------:R-:W-:Y:S01]  /*17e00*/  LOP3.LUT R48, R48, R49, RZ, 0x3c, !PT ;  /* 0x0000003130307212 */ /* 0x000fe200078e3cff */
[----:B------:R-:W-:Y:S01]  /*17e10*/  IMAD.X R49, RZ, RZ, R13, P5 ;  /* 0x000000ffff317224 */ /* 0x000fe200028e060d */
[C---:B------:R-:W-:Y:S01]  /*17e20*/  IADD3 R65, P5, R12.reuse, 0xd000, RZ ;  /* 0x0000d0000c417810 */ /* 0x040fe20007fbe0ff */
[----:B------:R-:W-:Y:S01]  /*17e30*/  IMAD.WIDE.U32 R20, R225, UR4, R20 ;  /* 0x00000004e1147c25 */ /* 0x000fe2000f8e0014 */
[----:B------:R-:W-:Y:S02]  /*17e40*/  LOP3.LUT R9, R12, 0x380, RZ, 0xc0, !PT ;  /* 0x000003800c097812 */ /* 0x000fe400078ec0ff */
[----:B------:R-:W-:Y:S02]  /*17e50*/  LOP3.LUT R64, R65, 0x380, RZ, 0xc0, !PT ;  /* 0x0000038041407812 */ /* 0x000fe400078ec0ff */
[----:B------:R-:W-:-:S02]  /*17e60*/  LOP3.LUT R14, R11, 0x380, RZ, 0xc0, !PT ;  /* 0x000003800b0e7812 */ /* 0x000fc400078ec0ff */
        /* <DEDUP_REMOVED lines=8> */
[----:B-1----:R-:W-:Y:S01]  /*17ef0*/  LOP3.LUT R8, R9, R12, RZ, 0x3c, !PT ;  /* 0x0000000c09087212 */ /* 0x002fe200078e3cff */
[----:B------:R-:W-:Y:S01]  /*17f00*/  IMAD.MOV.U32 R9, RZ, RZ, R13 ;  /* 0x000000ffff097224 */ /* 0x000fe200078e000d */
[----:B------:R-:W-:Y:S01]  /*17f10*/  LOP3.LUT R14, R14, R11, RZ, 0x3c, !PT ;  /* 0x0000000b0e0e7212 */ /* 0x000fe200078e3cff */
[----:B------:R-:W-:Y:S01]  /*17f20*/  BSSY B1, `(.L_x_12090) ;  /* 0x0000062000017945 */ /* 0x000fe20003800000 */
[----:B------:R-:W-:-:S02]  /*17f30*/  SHF.R.S32.HI R88, RZ, 0x1f, R223 ;  /* 0x0000001fff587819 */ /* 0x000fc400000114df */
[----:B------:R-:W-:Y:S02]  /*17f40*/  SHF.R.S32.HI R90, RZ, 0x1f, R221 ;  /* 0x0000001fff5a7819 */ /* 0x000fe400000114dd */
[----:B------:R-:W-:Y:S02]  /*17f50*/  SHF.R.S32.HI R92, RZ, 0x1f, R222 ;  /* 0x0000001fff5c7819 */ /* 0x000fe400000114de */
[----:B------:R-:W-:Y:S01]  /*17f60*/  SHF.R.S32.HI R93, RZ, 0x1f, R208 ;  /* 0x0000001fff5d7819 */ /* 0x000fe200000114d0 */
[----:B--2---:R-:W-:-:S05]  /*17f70*/  IMAD.IADD R4, R26, 0x1, R206 ;  /* 0x000000011a047824 */ /* 0x004fca00078e02ce */
[C---:B------:R-:W-:Y:S01]  /*17f80*/  ISETP.GE.OR P2, PT, R4.reuse, R87, P0 ;  /* 0x000000570400720c */ /* 0x040fe20000746670 */
[----:B------:R-:W-:-:S05]  /*17f90*/  VIADD R4, R4, 0x8 ;  /* 0x0000000804047836 */ /* 0x000fca0000000000 */
[----:B------:R-:W-:Y:S02]  /*17fa0*/  ISETP.GE.OR P0, PT, R4, R87, P0 ;  /* 0x000000570400720c */ /* 0x000fe40000706670 */
[----:B------:R-:W-:-:S04]  /*17fb0*/  LOP3.LUT R4, R7, 0x380, RZ, 0xc0, !PT ;  /* 0x0000038007047812 */ /* 0x000fc800078ec0ff */
[----:B------:R-:W-:Y:S01]  /*17fc0*/  SHF.R.U64 R4, R4, 0x3, RZ ;  /* 0x0000000304047819 */ /* 0x000fe200000012ff */
[----:B----4-:R-:W-:Y:S03]  /*17fd0*/  @!P2 ST.E desc[UR38][R54.64], R6 ;  /* 0x000000063600a985 */ /* 0x010fe6000c101926 */
[----:B------:R-:W-:-:S03]  /*17fe0*/  LOP3.LUT R72, R4, R7, RZ, 0x3c, !PT ;  /* 0x0000000704487212 */ /* 0x000fc600078e3cff */
[----:B0-----:R0:W-:Y:S04]  /*17ff0*/  @!P0 ST.E desc[UR38][R58.64], R5 ;  /* 0x000000053a008985 */ /* 0x0011e8000c101926 */
[----:B------:R-:W5:Y:S04]  /*18000*/  LD.E.128 R8, desc[UR38][R8.64] ;  /* 0x0000002608087980 */ /* 0x000f68000c101d00 */
[----:B------:R-:W5:Y:S04]  /*18010*/  LD.E.128 R12, desc[UR38][R14.64] ;  /* 0x000000260e0c7980 */ /* 0x000f68000c101d00 */
[----:B0-----:R0:W5:Y:S04]  /*18020*/  LD.E.128 R4, desc[UR38][R78.64] ;  /* 0x000000264e047980 */ /* 0x001168000c101d00 */
[----:B------:R-:W5:Y:S04]  /*18030*/  LD.E.128 R24, desc[UR38][R24.64] ;  /* 0x0000002618187980 */ /* 0x000f68000c101d00 */
[----:B------:R-:W5:Y:S01]  /*18040*/  LD.E.128 R28, desc[UR38][R28.64] ;  /* 0x000000261c1c7980 */ /* 0x000f62000c101d00 */
[----:B0-----:R-:W-:-:S02]  /*18050*/  IMAD R78, R77, UR4, RZ ;  /* 0x000000044d4e7c24 */ /* 0x001fc4000f8e02ff */
[----:B------:R-:W-:Y:S01]  /*18060*/  IMAD R77, R224, 0x20, R235 ;  /* 0x00000020e04d7824 */ /* 0x000fe200078e02eb */
[----:B------:R-:W5:Y:S01]  /*18070*/  LD.E.128 R32, desc[UR38][R32.64] ;  /* 0x0000002620207980 */ /* 0x000f62000c101d00 */
[----:B------:R-:W-:Y:S01]  /*18080*/  IMAD R79, R225, UR5, R78 ;  /* 0x00000005e14f7c24 */ /* 0x000fe2000f8e024e */
[----:B------:R-:W-:Y:S01]  /*18090*/  ULDC.64 UR4, c[0x0][0xaf0] ;  /* 0x0002bc0000047ab9 */ /* 0x000fe20000000a00 */
[----:B------:R-:W-:Y:S01]  /*180a0*/  IMAD.IADD R80, R206, 0x1, R77 ;  /* 0x00000001ce507824 */ /* 0x000fe200078e024d */
[----:B------:R-:W5:Y:S01]  /*180b0*/  LD.E.128 R36, desc[UR38][R36.64] ;  /* 0x0000002624247980 */ /* 0x000f62000c101d00 */
[----:B------:R-:W-:Y:S02]  /*180c0*/  IMAD R77, R3, UR4, RZ ;  /* 0x00000004034d7c24 */ /* 0x000fe4000f8e02ff */
[----:B------:R-:W-:Y:S01]  /*180d0*/  @P1 IMAD.HI.U32 R78, R80, R89, RZ ;  /* 0x00000059504e1227 */ /* 0x000fe200078e00ff */
[----:B------:R-:W5:Y:S03]  /*180e0*/  LD.E.128 R40, desc[UR38][R40.64] ;  /* 0x0000002628287980 */ /* 0x000f66000c101d00 */
[----:B------:R-:W-:Y:S01]  /*180f0*/  IMAD.IADD R21, R21, 0x1, R79 ;  /* 0x0000000115157824 */ /* 0x000fe200078e024f */
[----:B------:R-:W5:Y:S01]  /*18100*/  LD.E.128 R44, desc[UR38][R44.64] ;  /* 0x000000262c2c7980 */ /* 0x000f62000c101d00 */
[----:B------:R-:W-:Y:S01]  /*18110*/  IMAD.MOV.U32 R3, RZ, RZ, R80 ;  /* 0x000000ffff037224 */ /* 0x000fe200078e0050 */
[----:B---3--:R-:W-:Y:S01]  /*18120*/  @P1 SHF.R.U32.HI R3, RZ, R91, R78 ;  /* 0x0000005bff031219 */ /* 0x008fe2000001164e */
        /* <DEDUP_REMOVED lines=12> */
[----:B------:R-:W-:-:S03]  /*181f0*/  IMAD R85, R3, UR5, R20 ;  /* 0x0000000503557c24 */ /* 0x000fc6000f8e0214 */
[----:B------:R-:W5:Y:S01]  /*18200*/  LD.E.128 R64, desc[UR38][R64.64] ;  /* 0x0000002640407980 */ /* 0x000f62000c101d00 */
[----:B------:R-:W-:-:S03]  /*18210*/  IMAD.WIDE.U32 R20, R3, UR4, R76 ;  /* 0x0000000403147c25 */ /* 0x000fc6000f8e004c */
[----:B------:R-:W5:Y:S01]  /*18220*/  LD.E.128 R68, desc[UR38][R68.64] ;  /* 0x0000002644447980 */ /* 0x000f62000c101d00 */
[----:B------:R-:W-:-:S03]  /*18230*/  SHF.R.S32.HI R3, RZ, 0x1f, R79 ;  /* 0x0000001fff037819 */ /* 0x000fc6000001144f */
[----:B------:R-:W5:Y:S01]  /*18240*/  LD.E.128 R72, desc[UR38][R72.64] ;  /* 0x0000002648487980 */ /* 0x000f62000c101d00 */
[----:B------:R-:W-:Y:S01]  /*18250*/  IMAD.IADD R206, R235, 0x1, R206 ;  /* 0x00000001ebce7824 */ /* 0x000fe200078e02ce */
[----:B------:R-:W-:Y:S01]  /*18260*/  ULDC.64 UR4, c[0x0][0xad8] ;  /* 0x0002b60000047ab9 */ /* 0x000fe20000000a00 */
        /* <DEDUP_REMOVED lines=45> */
.L_x_12091:
[----:B------:R-:W-:Y:S05]  /*18540*/  BSYNC B1 ;  /* 0x0000000000017941 */ /* 0x000fea0003800000 */
.L_x_12090:
        /* <DEDUP_REMOVED lines=22> */
.L_x_12093:
[----:B------:R-:W-:Y:S05]  /*186b0*/  BSYNC B1 ;  /* 0x0000000000017941 */ /* 0x000fea0003800000 */
.L_x_12092:
        /* <DEDUP_REMOVED lines=21> */
.L_x_12095:
[----:B------:R-:W-:Y:S05]  /*18810*/  BSYNC B1 ;  /* 0x0000000000017941 */ /* 0x000fea0003800000 */
.L_x_12094:
[----:B-1--4-:R-:W1:Y:S04]  /*18820*/  SHFL.IDX PT, R3, R3, 0x3, 0x181f ;  /* 0x00781f0003037f89 */ /* 0x012e6800000e0000 */
[----:B------:R-:W4:Y:S01]  /*18830*/  SHFL.IDX PT, R80, R80, 0x3, 0x181f ;  /* 0x00781f0050507f89 */ /* 0x000f2200000e0000 */
[----:B------:R-:W-:Y:S05]  /*18840*/  @P1 BRA `(.L_x_12096) ;  /* 0x0000000c00e41947 */ /* 0x000fea0003800000 */
[----:B------:R-:W-:Y:S02]  /*18850*/  ULDC UR4, c[0x0][0xac8] ;  /* 0x0002b20000047ab9 */ /* 0x000fe40000000800 */
[----:B------:R-:W-:Y:S02]  /*18860*/  ISETP.GE.AND P3, PT, R208, UR4, PT ;  /* 0x00000004d0007c0c */ /* 0x000fe4000bf66270 */
[----:B------:R-:W-:Y:S02]  /*18870*/  ISETP.GE.AND P4, PT, R222, UR4, PT ;  /* 0x00000004de007c0c */ /* 0x000fe4000bf86270 */
[----:B------:R-:W-:-:S09]  /*18880*/  ISETP.GE.AND P5, PT, R221, UR4, PT ;  /* 0x00000004dd007c0c */ /* 0x000fd2000bfa6270 */
[-C--:B0---4-:R-:W-:Y:S02]  /*18890*/  @!P3 LEA R4, P0, R208, R80.reuse, 0x1 ;  /* 0x00000050d004b211 */ /* 0x091fe400078008ff */
[-C--:B------:R-:W-:Y:S02]  /*188a0*/  @!P4 LEA R6, P1, R222, R80.reuse, 0x1 ;  /* 0x00000050de06c211 */ /* 0x080fe400078208ff */
[C---:B------:R-:W-:Y:S02]  /*188b0*/  @!P5 LEA R8, P2, R221.reuse, R80, 0x1 ;  /* 0x00000050dd08d211 */ /* 0x040fe400078408ff */
[-C--:B-1----:R-:W-:Y:S02]  /*188c0*/  @!P3 LEA.HI.X R5, R208, R3.reuse, R93, 0x1, P0 ;  /* 0x00000003d005b211 */ /* 0x082fe400000f0c5d */
        /* <DEDUP_REMOVED lines=11> */
.L_x_12088:
[----:B------:R-:W-:Y:S01]  /*18980*/  ULDC.64 UR4, c[0x0][0xc00] ;  /* 0x0003000000047ab9 */ /* 0x000fe20000000a00 */
[----:B------:R-:W4:Y:S01]  /*18990*/  LDC.64 R4, c[0x0][0xc00] ;  /* 0x00030000ff047b82 */ /* 0x000f220000000a00 */
[----:B------:R-:W-:Y:S01]  /*189a0*/  ISETP.NE.U32.AND P0, PT, RZ, UR4, PT ;  /* 0x00000004ff007c0c */ /* 0x000fe2000bf05070 */
[----:B------:R-:W-:-:S03]  /*189b0*/  IMAD.MOV.U32 R0, RZ, RZ, RZ ;  /* 0x000000ffff007224 */ /* 0x000fc600078e00ff */
[----:B------:R-:W-:Y:S01]  /*189c0*/  ISETP.NE.AND.EX P0, PT, RZ, UR5, PT, P0 ;  /* 0x00000005ff007c0c */ /* 0x000fe2000bf05300 */
[----:B------:R-:W-:Y:S02]  /*189d0*/  ULDC.64 UR4, c[0x0][0xc08] ;  /* 0x0003020000047ab9 */ /* 0x000fe40000000a00 */
[----:B------:R-:W-:Y:S01]  /*189e0*/  ISETP.NE.U32.AND P1, PT, RZ, UR4, PT ;  /* 0x00000004ff007c0c */ /* 0x000fe2000bf25070 */
[----:B------:R-:W0:Y:S03]  /*189f0*/  LDC R25, c[0x0][0xbe8] ;  /* 0x0002fa00ff197b82 */ /* 0x000e260000000800 */
[----:B------:R-:W-:Y:S01]  /*18a00*/  ISETP.NE.AND.EX P1, PT, RZ, UR5, PT, P1 ;  /* 0x00000005ff007c0c */ /* 0x000fe2000bf25310 */
[----:B----4-:R-:W-:-:S12]  /*18a10*/  IMAD.WIDE R4, R232, 0x4, R4 ;  /* 0x00000004e8047825 */ /* 0x010fd800078e0204 */
[----:B------:R-:W4:Y:S01]  /*18a20*/  @P1 LDC.64 R6, c[0x0][0xc08] ;  /* 0x00030200ff061b82 */ /* 0x000f220000000a00 */
[----:B------:R-:W-:Y:S02]  /*18a30*/  ULDC UR4, c[0x0][0xa88] ;  /* 0x0002a20000047ab9 */ /* 0x000fe40000000800 */
[----:B------:R-:W-:Y:S01]  /*18a40*/  IMAD.U32 R8, RZ, RZ, UR4 ;  /* 0x00000004ff087e24 */ /* 0x000fe2000f8e00ff */
[----:B------:R0:W5:Y:S01]  /*18a50*/  @P0 LDG.E R0, desc[UR38][R4.64] ;  /* 0x0000002604000981 */ /* 0x000162000c1e1900 */
[----:B----4-:R-:W-:-:S05]  /*18a60*/  @P1 IMAD.WIDE R6, R232, 0x4, R6 ;  /* 0x00000004e8061825 */ /* 0x010fca00078e0206 */
[----:B------:R4:W5:Y:S01]  /*18a70*/  @P1 LDG.E R8, desc[UR38][R6.64] ;  /* 0x0000002606081981 */ /* 0x000962000c1e1900 */
[----:B0-----:R-:W-:Y:S02]  /*18a80*/  ISETP.NE.AND P2, PT, R25, 0x1, PT ;  /* 0x000000011900780c */ /* 0x001fe40003f45270 */
[----:B------:R-:W-:Y:S01]  /*18a90*/  SHF.R.S32.HI R9, RZ, 0x1f, R232 ;  /* 0x0000001fff097819 */ /* 0x000fe200000114e8 */
[----:B------:R-:W0:Y:S10]  /*18aa0*/  S2R R3, SR_TID.X ;  /* 0x0000000000037919 */ /* 0x000e340000002100 */
[----:B------:R-:W1:Y:S01]  /*18ab0*/  @P2 LDC R27, c[0x0][0xbec] ;  /* 0x0002fb00ff1b2b82 */ /* 0x000e620000000800 */
[----:B0-----:R-:W-:-:S05]  /*18ac0*/  VIADD R3, R3, 0xffffff80 ;  /* 0xffffff8003037836 */ /* 0x001fca0000000000 */
[----:B------:R-:W-:Y:S01]  /*18ad0*/  ISETP.GE.AND P3, PT, R3, 0x80, PT ;  /* 0x000000800300780c */ /* 0x000fe20003f66270 */
[----:B----4-:R-:W-:-:S12]  /*18ae0*/  @P1 BRA `(.L_x_12097) ;  /* 0x0000000000101947 */ /* 0x010fd80003800000 */
[----:B------:R-:W-:Y:S05]  /*18af0*/  @!P0 BRA `(.L_x_12097) ;  /* 0x00000000000c8947 */ /* 0x000fea0003800000 */
[----:B------:R-:W4:Y:S04]  /*18b00*/  LDG.E R3, desc[UR38][R4.64] ;  /* 0x0000002604037981 */ /* 0x000f28000c1e1900 */
[----:B-----5:R-:W4:Y:S02]  /*18b10*/  LDG.E R8, desc[UR38][R4.64+0x4] ;  /* 0x0000042604087981 */ /* 0x020f24000c1e1900 */
[----:B----4-:R-:W-:-:S07]  /*18b20*/  IMAD.IADD R8, R8, 0x1, -R3 ;  /* 0x0000000108087824 */ /* 0x010fce00078e0a03 */
.L_x_12097:
[----:B------:R-:W-:Y:S01]  /*18b30*/  BSSY B1, `(.L_x_12098) ;  /* 0x000002d000017945 */ /* 0x000fe20003800000 */
[----:B------:R-:W-:Y:S02]  /*18b40*/  SHF.R.S32.HI R13, RZ, 0x1f, R225 ;  /* 0x0000001fff0d7819 */ /* 0x000fe400000114e1 */
[----:B------:R-:W-:Y:S02]  /*18b50*/  SEL R15, R232, RZ, !P0 ;  /* 0x000000ffe80f7207 */ /* 0x000fe40004000000 */
[----:B------:R-:W-:Y:S02]  /*18b60*/  SEL R14, R9, RZ, !P0 ;  /* 0x000000ff090e7207 */ /* 0x000fe40004000000 */
[----:B-----5:R-:W-:Y:S01]  /*18b70*/  SHF.R.S32.HI R11, RZ, 0x1f, R0 ;  /* 0x0000001fff0b7819 */ /* 0x020fe20000011400 */
[----:B------:R-:W-:Y:S06]  /*18b80*/  @P3 BRA `(.L_x_12099) ;  /* 0x00000000009c3947 */ /* 0x000fec0003800000 */
[----:B------:R-:W0:Y:S01]  /*18b90*/  S2R R5, SR_TID.X ;  /* 0x0000000000057919 */ /* 0x000e220000002100 */
[----:B------:R-:W4:Y:S02]  /*18ba0*/  LDC R9, c[0x0][0xbe8] ;  /* 0x0002fa00ff097b82 */ /* 0x000f240000000800 */
[----:B----4-:R-:W-:Y:S01]  /*18bb0*/  IMAD R3, R8, R9, RZ ;  /* 0x0000000908037224 */ /* 0x010fe200078e02ff */
        /* <DEDUP_REMOVED lines=11> */
[----:B------:R-:W4:Y:S01]  /*18c70*/  @P0 LDC R21, c[0x0][0xbf0] ;  /* 0x0002fc00ff150b82 */ /* 0x000f220000000800 */
[----:B0-----:R-:W-:-:S04]  /*18c80*/  @P0 IMAD.HI.U32 R6, R12, R7, RZ ;  /* 0x000000070c060227 */ /* 0x001fc800078e00ff */
        /* <DEDUP_REMOVED lines=23> */
.L_x_12099:
[----:B------:R-:W-:Y:S05]  /*18e00*/  BSYNC B1 ;  /* 0x0000000000017941 */ /* 0x000fea0003800000 */
.L_x_12098:
[----:B------:R-:W4:Y:S01]  /*18e10*/  @P2 LDC R9, c[0x0][0xbf0] ;  /* 0x0002fc00ff092b82 */ /* 0x000f220000000800 */
[----:B------:R-:W-:Y:S01]  /*18e20*/  ULDC.64 UR4, c[0x0][0xaa0] ;  /* 0x0002a80000047ab9 */ /* 0x000fe20000000a00 */
[----:B0-----:R-:W-:Y:S02]  /*18e30*/  IMAD R7, R224, 0x20, R235 ;  /* 0x00000020e0077824 */ /* 0x001fe400078e02eb */
[----:B------:R-:W-:Y:S02]  /*18e40*/  IMAD R3, R11, UR4, RZ ;  /* 0x000000040b037c24 */ /* 0x000fe4000f8e02ff */
[----:B------:R-:W-:-:S04]  /*18e50*/  IMAD.WIDE.U32 R4, R0, UR4, RZ ;  /* 0x0000000400047c25 */ /* 0x000fc8000f8e00ff */
[----:B------:R-:W-:Y:S01]  /*18e60*/  IMAD R3, R0, UR5, R3 ;  /* 0x0000000500037c24 */ /* 0x000fe2000f8e0203 */
[----:B------:R-:W-:Y:S01]  /*18e70*/  ULDC.64 UR4, c[0x0][0xae8] ;  /* 0x0002ba0000047ab9 */ /* 0x000fe20000000a00 */
[----:B------:R-:W-:Y:S02]  /*18e80*/  IMAD.IADD R10, R206, 0x1, R7 ;  /* 0x00000001ce0a7824 */ /* 0x000fe400078e0207 */
[----:B------:R-:W-:Y:S02]  /*18e90*/  IMAD R0, R13, UR4, RZ ;  /* 0x000000040d007c24 */ /* 0x000fe4000f8e02ff */
[----:B------:R-:W-:Y:S02]  /*18ea0*/  IMAD.IADD R5, R5, 0x1, R3 ;  /* 0x0000000105057824 */ /* 0x000fe400078e0203 */
[----:B------:R-:W-:Y:S02]  /*18eb0*/  IMAD R7, R225, UR5, R0 ;  /* 0x00000005e1077c24 */ /* 0x000fe4000f8e0200 */
[----:B-1----:R-:W-:-:S04]  /*18ec0*/  @P2 IMAD.HI.U32 R0, R10, R27, RZ ;  /* 0x0000001b0a002227 */ /* 0x002fc800078e00ff */
        /* <DEDUP_REMOVED lines=28> */
[----:B------:R0:W1:Y:S04]  /*19090*/  SHFL.IDX PT, R0, R4, RZ, 0x181f ;  /* 0x00181fff04007589 */ /* 0x00006800000e0000 */
[----:B------:R0:W4:Y:S02]  /*190a0*/  SHFL.IDX PT, R14, R3, RZ, 0x181f ;  /* 0x00181fff030e7589 */ /* 0x00012400000e0000 */
.L_x_12320:
[----:B------:R-:W-:Y:S01]  /*190b0*/  IMAD R8, R8, R25, RZ ;  /* 0x0000001908087224 */ /* 0x000fe200078e02ff */
[----:B------:R-:W-:Y:S01]  /*190c0*/  BSSY B1, `(.L_x_12101) ;  /* 0x0000019000017945 */ /* 0x000fe20003800000 */
[----:B------:R-:W-:-:S05]  /*190d0*/  IMAD.IADD R7, R235, 0x1, R206 ;  /* 0x00000001eb077824 */ /* 0x000fca00078e02ce */
        /* <DEDUP_REMOVED lines=12> */
[----:B-1----:R-:W-:Y:S02]  /*191a0*/  @!P3 LEA.HI.X R11, R208, R0, R5, 0x1, P5 ;  /* 0x00000000d00bb211 */ /* 0x002fe400028f0c05 */
        /* <DEDUP_REMOVED lines=10> */
.L_x_12102:
[----:B------:R-:W-:Y:S05]  /*19250*/  BSYNC B1 ;  /* 0x0000000000017941 */ /* 0x000fea0003800000 */
.L_x_12101:
[----:B------:R-:W-:-:S03]  /*19260*/  UMOV UR4, 0xffffffff ;  /* 0xffffffff00047882 */ /* 0x000fc60000000000 */
[----:B------:R-:W-:Y:S05]  /*19270*/  BRA.DIV UR4, `(.L_x_12103) ;  /* 0x0000009204f47947 */ /* 0x000fea000b800000 */
[----:B-1----:R1:W0:Y:S04]  /*19280*/  SHFL.IDX PT, R0, R4, 0x1, 0x181f ;  /* 0x00381f0004007f89 */ /* 0x00222800000e0000 */
[----:B----4-:R1:W4:Y:S02]  /*19290*/  SHFL.IDX PT, R14, R3, 0x1, 0x181f ;  /* 0x00381f00030e7f89 */ /* 0x01032400000e0000 */
.L_x_12324:
        /* <DEDUP_REMOVED lines=25> */
.L_x_12105:
[----:B------:R-:W-:Y:S05]  /*19430*/  BSYNC B1 ;  /* 0x0000000000017941 */ /* 0x000fea0003800000 */
.L_x_12104:
[----:B------:R-:W-:-:S03]  /*19440*/  UMOV UR4, 0xffffffff ;  /* 0xffffffff00047882 */ /* 0x000fc60000000000 */
[----:B------:R-:W-:Y:S05]  /*19450*/  BRA.DIV UR4, `(.L_x_12106) ;  /* 0x0000009204c47947 */ /* 0x000fea000b800000 */
[----:B0-----:R0:W0:Y:S04]  /*19460*/  SHFL.IDX PT, R0, R4, 0x2, 0x181f ;  /* 0x00581f0004007f89 */ /* 0x00102800000e0000 */
[----:B----4-:R4:W0:Y:S02]  /*19470*/  SHFL.IDX PT, R14, R3, 0x2, 0x181f ;  /* 0x00581f00030e7f89 */ /* 0x01082400000e0000 */
.L_x_12328:
        /* <DEDUP_REMOVED lines=25> */
.L_x_12108:
[----:B------:R-:W-:Y:S05]  /*19610*/  BSYNC B1 ;  /* 0x0000000000017941 */ /* 0x000fea0003800000 */
.L_x_12107:
[----:B------:R-:W-:-:S03]  /*19620*/  UMOV UR4, 0xffffffff ;  /* 0xffffffff00047882 */ /* 0x000fc60000000000 */
[----:B------:R-:W-:Y:S05]  /*19630*/  BRA.DIV UR4, `(.L_x_12109) ;  /* 0x0000009204947947 */ /* 0x000fea000b800000 */
[----:B0-----:R0:W0:Y:S04]  /*19640*/  SHFL.IDX PT, R0, R4, 0x3, 0x181f ;  /* 0x00781f0004007f89 */ /* 0x00102800000e0000 */
[----:B------:R0:W0:Y:S02]  /*19650*/  SHFL.IDX PT, R14, R3, 0x3, 0x181f ;  /* 0x00781f00030e7f89 */ /* 0x00002400000e0000 */
.L_x_12332:
[----:B01--4-:R-:W-:-:S05]  /*19660*/  VIADD R3, R7, 0x60 ;  /* 0x0000006007037836 */ /* 0x013fca0000000000 */
        /* <DEDUP_REMOVED lines=23> */
.L_x_12096:
[----:B------:R-:W-:Y:S05]  /*197e0*/  BSYNC B0 ;  /* 0x0000000000007941 */ /* 0x000fea0003800000 */
.L_x_12087:
[----:B------:R-:W-:Y:S02]  /*197f0*/  ULDC UR4, c[0x0][0xc3c] ;  /* 0x00030f0000047ab9 */ /* 0x000fe40000000800 */
[----:B---3--:R-:W-:-:S13]  /*19800*/  ISETP.GE.AND P0, PT, R83, UR4, PT ;  /* 0x0000000453007c0c */ /* 0x008fda000bf06270 */
[----:B------:R-:W-:Y:S05]  /*19810*/  @!P0 BRA `(.L_x_12110) ;  /* 0xfffffe78000c8947 */ /* 0x000fea000383ffff */
[----:B------:R-:W-:Y:S05]  /*19820*/  BRA `(.L_x_11904) ;  /* 0x0000007c00ac7947 */ /* 0x000fea0003800000 */
.L_x_11902:
[----:B------:R-:W-:-:S08]  /*19830*/  NOP ;  /* 0x0000000000007918 */ /* 0x000fd00000000000 */
[----:B--2---:R-:W0:-:S00]  /*19840*/  USETMAXREG.DEALLOC.CTAPOOL 0x18 ;  /* 0x00000018000079c8 */ /* 0x004e0000080e0500 */
        /* <DEDUP_REMOVED lines=16> */
.L_x_12111:
        /* <DEDUP_REMOVED lines=41> */
.L_x_12117:
        /* <DEDUP_REMOVED lines=12> */
.L_x_12116:
[----:B------:R-:W-:Y:S05]  /*19ca0*/  BSYNC B0 ;  /* 0x0000000000007941 */ /* 0x000fea0003800000 */
.L_x_12115:
        /* <DEDUP_REMOVED lines=21> */
.L_x_12113:
        /* <DEDUP_REMOVED lines=20> */
.L_x_12118:
        /* <DEDUP_REMOVED lines=56> */
.L_x_12114:
[----:B------:R-:W-:Y:S02]  /*1a2c0*/  IMAD.MOV.U32 R17, RZ, RZ, RZ ;  /* 0x000000ffff117224 */ /* 0x000fe400078e00ff */
[----:B------:R-:W-:Y:S02]  /*1a2d0*/  IMAD.U32 R16, RZ, RZ, UR6 ;  /* 0x00000006ff107e24 */ /* 0x000fe4000f8e00ff */
[----:B------:R-:W-:-:S07]  /*1a2e0*/  IMAD.MOV.U32 R18, RZ, RZ, RZ ;  /* 0x000000ffff127224 */ /* 0x000fce00078e00ff */
.L_x_12119:
[----:B------:R-:W-:-:S13]  /*1a2f0*/  ISETP.NE.AND P0, PT, R0, RZ, PT ;  /* 0x000000ff0000720c */ /* 0x000fda0003f05270 */
[----:B------:R-:W1:Y:S01]  /*1a300*/  @!P0 S2R R3, SR_CgaCtaId ;  /* 0x0000000000038919 */ /* 0x000e620000008800 */
[----:B------:R-:W-:-:S04]  /*1a310*/  @!P0 MOV R0, 0x400 ;  /* 0x0000040000008802 */ /* 0x000fc80000000f00 */
[----:B-1----:R-:W-:-:S05]  /*1a320*/  @!P0 LEA R0, R3, R0, 0x18 ;  /* 0x0000000003008211 */ /* 0x002fca00078ec0ff */
[----:B------:R2:W-:Y:S01]  /*1a330*/  @!P0 STS.128 [R0+0x228d0], R16 ;  /* 0x0228d01000008388 */ /* 0x0005e20000000c00 */
[----:B------:R-:W-:Y:S06]  /*1a340*/  BAR.ARV 0x5, 0x180 ;  /* 0x0146000000007b1d */ /* 0x000fec0000002000 */
.L_x_12112:
        /* <DEDUP_REMOVED lines=32> */
.L_x_12276:
[----:B------:R-:W-:Y:S05]  /*1a550*/  YIELD ;  /* 0x0000000000007946 */ /* 0x000fea0003800000 */
[----:B------:R-:W-:Y:S01]  /*1a560*/  ULDC.64 UR4, c[0x0][0xa28] ;  /* 0x00028a0000047ab9 */ /* 0x000fe20000000a00 */
[----:B0-----:R-:W-:Y:S02]  /*1a570*/  CS2R R6, SRZ ;  /* 0x0000000000067805 */ /* 0x001fe4000001ff00 */
[----:B------:R-:W-:Y:S01]  /*1a580*/  ISETP.NE.U32.AND P0, PT, RZ, UR4, PT ;  /* 0x00000004ff007c0c */ /* 0x000fe2000bf05070 */
[----:B-1----:R-:W1:Y:S01]  /*1a590*/  LDC.64 R12, c[0x0][0xa00] ;  /* 0x00028000ff0c7b82 */ /* 0x002e620000000a00 */
[----:B------:R-:W-:Y:S01]  /*1a5a0*/  ULDC.64 UR6, c[0x0][0xa08] ;  /* 0x0002820000067ab9 */ /* 0x000fe20000000a00 */
[----:B------:R-:W-:Y:S01]  /*1a5b0*/  ULDC.64 UR8, c[0x0][0xa10] ;  /* 0x0002840000087ab9 */ /* 0x000fe20000000a00 */
[----:B------:R-:W-:Y:S01]  /*1a5c0*/  ISETP.NE.AND.EX P0, PT, RZ, UR5, PT, P0 ;  /* 0x00000005ff007c0c */ /* 0x000fe2000bf05300 */
[----:B------:R-:W-:-:S04]  /*1a5d0*/  ULDC.64 UR4, c[0x0][0xa18] ;  /* 0x0002860000047ab9 */ /* 0x000fc80000000a00 */
[----:B--2---:R-:W2:Y:S08]  /*1a5e0*/  LDC.64 R4, c[0x0][0xa08] ;  /* 0x00028200ff047b82 */ /* 0x004eb00000000a00 */
[----:B0-----:R-:W0:Y:S02]  /*1a5f0*/  @P0 LDC.64 R2, c[0x0][0xa28] ;  /* 0x00028a00ff020b82 */ /* 0x001e240000000a00 */
[----:B0-----:R-:W-:-:S05]  /*1a600*/  @P0 IMAD.WIDE R2, R19, 0x4, R2 ;  /* 0x0000000413020825 */ /* 0x001fca00078e0202 */
[----:B-----5:R0:W5:Y:S01]  /*1a610*/  @P0 LDG.E R6, desc[UR38][R2.64] ;  /* 0x0000002602060981 */ /* 0x020162000c1e1900 */
[----:B------:R-:W-:Y:S01]  /*1a620*/  ISETP.NE.U32.AND P0, PT, RZ, UR4, PT ;  /* 0x00000004ff007c0c */ /* 0x000fe2000bf05070 */
[----:B-1----:R-:W-:Y:S01]  /*1a630*/  IMAD.WIDE R12, R19, 0x4, R12 ;  /* 0x00000004130c7825 */ /* 0x002fe200078e020c */
[----:B------:R-:W-:Y:S02]  /*1a640*/  ISETP.NE.U32.AND P2, PT, RZ, UR6, PT ;  /* 0x00000006ff007c0c */ /* 0x000fe4000bf45070 */
[----:B------:R-:W-:Y:S01]  /*1a650*/  ISETP.NE.AND.EX P0, PT, RZ, UR5, PT, P0 ;  /* 0x00000005ff007c0c */ /* 0x000fe2000bf05300 */
[----:B------:R-:W-:Y:S01]  /*1a660*/  ULDC.64 UR4, c[0x0][0xa00] ;  /* 0x0002800000047ab9 */ /* 0x000fe20000000a00 */
[----:B------:R-:W-:Y:S01]  /*1a670*/  ISETP.NE.U32.AND P4, PT, RZ, UR8, PT ;  /* 0x00000008ff007c0c */ /* 0x000fe2000bf85070 */
[----:B------:R-:W-:Y:S01]  /*1a680*/  IMAD.MOV.U32 R8, RZ, RZ, RZ ;  /* 0x000000ffff087224 */ /* 0x000fe200078e00ff */
[----:B------:R-:W-:Y:S01]  /*1a690*/  ISETP.NE.U32.AND P1, PT, RZ, UR4, PT ;  /* 0x00000004ff007c0c */ /* 0x000fe2000bf25070 */
[----:B0-----:R-:W0:Y:S01]  /*1a6a0*/  LDC.64 R2, c[0x0][0xa10] ;  /* 0x00028400ff027b82 */ /* 0x001e220000000a00 */
[----:B------:R-:W-:-:S02]  /*1a6b0*/  IMAD.MOV.U32 R0, RZ, RZ, RZ ;  /* 0x000000ffff007224 */ /* 0x000fc400078e00ff */
[----:B------:R-:W-:Y:S01]  /*1a6c0*/  ISETP.NE.AND.EX P3, PT, RZ, UR5, PT, P1 ;  /* 0x00000005ff007c0c */ /* 0x000fe2000bf65310 */
[----:B--2---:R-:W-:-:S04]  /*1a6d0*/  IMAD.WIDE R4, R19, 0x4, R4 ;  /* 0x0000000413047825 */ /* 0x004fc800078e0204 */
        /* <DEDUP_REMOVED lines=30> */
.L_x_12121:
        /* <DEDUP_REMOVED lines=10> */
.L_x_12122:
[----:B------:R-:W-:Y:S05]  /*1a960*/  @!P1 BRA `(.L_x_12123) ;  /* 0x00000000000c9947 */ /* 0x000fea0003800000 */
[----:B------:R-:W2:Y:S04]  /*1a970*/  LDG.E R7, desc[UR38][R4.64] ;  /* 0x0000002604077981 */ /* 0x000ea8000c1e1900 */
[----:B------:R-:W2:Y:S02]  /*1a980*/  LDG.E R4, desc[UR38][R4.64+0x4] ;  /* 0x0000042604047981 */ /* 0x000ea4000c1e1900 */
[----:B--2---:R-:W-:-:S07]  /*1a990*/  IMAD.IADD R7, R4, 0x1, -R7 ;  /* 0x0000000104077824 */ /* 0x004fce00078e0a07 */
.L_x_12123:
        /* <DEDUP_REMOVED lines=35> */
.L_x_12126:
[----:B------:R-:W-:-:S13]  /*1abd0*/  ISETP.NE.AND P0, PT, R3, 0x1, PT ;  /* 0x000000010300780c */ /* 0x000fda0003f05270 */
[----:B------:R-:W1:Y:S02]  /*1abe0*/  @P0 LDC.64 R4, c[0x0][0x9e8] ;  /* 0x00027a00ff040b82 */ /* 0x000e640000000a00 */
[----:B-1----:R-:W-:-:S05]  /*1abf0*/  @P0 IMAD.HI.U32 R4, R2, R4, RZ ;  /* 0x0000000402040227 */ /* 0x002fca00078e00ff */
[----:B------:R-:W-:-:S07]  /*1ac00*/  @P0 SHF.R.U32.HI R2, RZ, R5, R4 ;  /* 0x00000005ff020219 */ /* 0x000fce0000011604 */
.L_x_12127:
[----:B------:R-:W-:Y:S05]  /*1ac10*/  BSYNC B0 ;  /* 0x0000000000007941 */ /* 0x000fea0003800000 */
.L_x_12125:
[----:B------:R-:W-:-:S05]  /*1ac20*/  IMAD R2, R2, R3, R3 ;  /* 0x0000000302027224 */ /* 0x000fca00078e0203 */
[----:B------:R-:W-:-:S07]  /*1ac30*/  VIMNMX R8, R8, R2, PT ;  /* 0x0000000208087248 */ /* 0x000fce0003fe0100 */
.L_x_12124:
        /* <DEDUP_REMOVED lines=20> */
.L_x_12130:
[----:B------:R-:W-:-:S13]  /*1ad80*/  ISETP.NE.AND P0, PT, R3, 0x1, PT ;  /* 0x000000010300780c */ /* 0x000fda0003f05270 */
[----:B------:R-:W1:Y:S02]  /*1ad90*/  @P0 LDC.64 R4, c[0x0][0x9e8] ;  /* 0x00027a00ff040b82 */ /* 0x000e640000000a00 */
[----:B-1----:R-:W-:-:S05]  /*1ada0*/  @P0 IMAD.HI.U32 R4, R2, R4, RZ ;  /* 0x0000000402040227 */ /* 0x002fca00078e00ff */
[----:B------:R-:W-:-:S07]  /*1adb0*/  @P0 SHF.R.U32.HI R2, RZ, R5, R4 ;  /* 0x00000005ff020219 */ /* 0x000fce0000011604 */
.L_x_12131:
[----:B------:R-:W-:Y:S05]  /*1adc0*/  BSYNC B0 ;  /* 0x0000000000007941 */ /* 0x000fea0003800000 */
.L_x_12129:
[----:B------:R-:W-:-:S05]  /*1add0*/  IMAD R2, R2, R3, RZ ;  /* 0x0000000302027224 */ /* 0x000fca00078e02ff */
[----:B------:R-:W-:-:S07]  /*1ade0*/  VIMNMX R6, R6, R2, !PT ;  /* 0x0000000206067248 */ /* 0x000fce0007fe0100 */
.L_x_12128:
[----:B------:R-:W-:Y:S01]  /*1adf0*/  VIADD R8, R8, 0x5f ;  /* 0x0000005f08087836 */ /* 0x000fe20000000000 */
[----:B------:R-:W-:Y:S01]  /*1ae00*/  BSSY B0, `(.L_x_12132) ;  /* 0x000014f000007945 */ /* 0x000fe20003800000 */
        /* <DEDUP_REMOVED lines=30> */
.L_x_12335:
[----:B--2---:R-:W-:Y:S02]  /*1aff0*/  ISETP.NE.AND P0, PT, R14, RZ, PT ;  /* 0x000000ff0e00720c */ /* 0x004fe40003f05270 */
[----:B------:R-:W-:-:S11]  /*1b000*/  PLOP3.LUT P6, PT, PT, PT, PT, 0x8, 0x0 ;  /* 0x000000000000781c */ /* 0x000fd60003fce170 */
[----:B------:R-:W-:Y:S05]  /*1b010*/  @P0 BRA `(.L_x_12135) ;  /* 0x00000000000c0947 */ /* 0x000fea0003800000 */
[----:B------:R-:W-:-:S03]  /*1b020*/  UMOV UR4, 0xffffffff ;  /* 0xffffffff00047882 */ /* 0x000fc60000000000 */
[----:B------:R-:W-:Y:S05]  /*1b030*/  BRA.DIV UR4, `(.L_x_12136) ;  /* 0x0000007a04907947 */ /* 0x000fea000b800000 */
[----:B------:R-:W-:-:S13]  /*1b040*/  ELECT P6, URZ, PT ;  /* 0x00000000003f782f */ /* 0x000fda00038c0000 */
.L_x_12135:
        /* <DEDUP_REMOVED lines=10> */
.L_x_12338:
[----:B------:R-:W-:Y:S05]  /*1b0f0*/  BSYNC B1 ;  /* 0x0000000000017941 */ /* 0x000fea0003800000 */
.L_x_12137:
[----:B------:R-:W-:Y:S04]  /*1b100*/  BSSY B1, `(.L_x_12139) ;  /* 0x0000082000017945 */ /* 0x000fe80003800000 */
[----:B------:R-:W-:Y:S05]  /*1b110*/  @!P6 BRA `(.L_x_12140) ;  /* 0x000000080000e947 */ /* 0x000fea0003800000 */
[----:B------:R-:W2:Y:S04]  /*1b120*/  LDL R9, [R1+0x4] ;  /* 0x0000040001097983 */ /* 0x000ea80000100800 */
[----:B-1----:R-:W2:Y:S04]  /*1b130*/  LDL R6, [R1+0xc] ;  /* 0x00000c0001067983 */ /* 0x002ea80000100800 */
        /* <DEDUP_REMOVED lines=9> */
.L_x_12339:
[----:B------:R-:W-:Y:S05]  /*1b1d0*/  BSYNC B2 ;  /* 0x0000000000027941 */ /* 0x000fea0003800000 */
.L_x_12141:
        /* <DEDUP_REMOVED lines=9> */
.L_x_12144:
[----:B------:R-:W-:Y:S05]  /*1b270*/  BSYNC B2 ;  /* 0x0000000000027941 */ /* 0x000fea0003800000 */
.L_x_12143:
        /* <DEDUP_REMOVED lines=14> */
.L_x_12145:
        /* <DEDUP_REMOVED lines=13> */
.L_x_12340:
[----:B------:R-:W-:Y:S05]  /*1b430*/  BSYNC B2 ;  /* 0x0000000000027941 */ /* 0x000fea0003800000 */
.L_x_12146:
[----:B------:R-:W-:Y:S01]  /*1b440*/  BSSY B2, `(.L_x_12148) ;  /* 0x000000b000027945 */ /* 0x000fe20003800000 */
[----:B------:R-:W-:Y:S02]  /*1b450*/  IMAD.MOV.U32 R10, RZ, RZ, 0x0 ;  /* 0x00000000ff0a7424 */ /* 0x000fe400078e00ff */
[----:B0-----:R-:W-:Y:S01]  /*1b460*/  IMAD.MOV.U32 R11, RZ, RZ, 0x12f00000 ;  /* 0x12f00000ff0b7424 */ /* 0x001fe200078e00ff */
        /* <DEDUP_REMOVED lines=8> */
.L_x_12149:
[----:B------:R-:W-:Y:S05]  /*1b4f0*/  BSYNC B2 ;  /* 0x0000000000027941 */ /* 0x000fea0003800000 */
.L_x_12148:
        /* <DEDUP_REMOVED lines=11> */
.L_x_12150:
        /* <DEDUP_REMOVED lines=15> */
.L_x_12151:
        /* <DEDUP_REMOVED lines=15> */
.L_x_12152:
        /* <DEDUP_REMOVED lines=15> */
.L_x_12153:
        /* <DEDUP_REMOVED lines=10> */
.L_x_12140:
[----:B------:R-:W-:Y:S05]  /*1b920*/  BSYNC B1 ;  /* 0x0000000000017941 */ /* 0x000fea0003800000 */
.L_x_12139:
[----:B------:R-:W1:Y:S04]  /*1b930*/  LDL.LU R9, [R1+0xc] ;  /* 0x00000c0001097983 */ /* 0x000e680000300800 */
[----:B------:R-:W2:Y:S01]  /*1b940*/  LDL.LU R8, [R1+0x18] ;  /* 0x0000180001087983 */ /* 0x000ea20000300800 */
[----:B------:R-:W-:Y:S01]  /*1b950*/  VIADD R4, R4, 0xfffffffe ;  /* 0xfffffffe04047836 */ /* 0x000fe20000000000 */
[----:B------:R-:W-:-:S04]  /*1b960*/  PLOP3.LUT P0, PT, PT, PT, PT, 0x8, 0x0 ;  /* 0x000000000000781c */ /* 0x000fc80003f0e170 */
[----:B------:R-:W-:Y:S01]  /*1b970*/  ISETP.GE.AND P2, PT, R4, R3, PT ;  /* 0x000000030400720c */ /* 0x000fe20003f46270 */
[----:B-1----:R-:W-:-:S05]  /*1b980*/  VIADD R5, R9, 0x1 ;  /* 0x0000000109057836 */ /* 0x002fca0000000000 */
[----:B------:R-:W-:-:S04]  /*1b990*/  ISETP.NE.AND P1, PT, R5, 0x2, PT ;  /* 0x000000020500780c */ /* 0x000fc80003f25270 */
[----:B------:R-:W-:Y:S02]  /*1b9a0*/  SEL R6, RZ, 0x1, P1 ;  /* 0x00000001ff067807 */ /* 0x000fe40000800000 */
[----:B------:R-:W-:Y:S02]  /*1b9b0*/  SEL R5, R5, RZ, P1 ;  /* 0x000000ff05057207 */ /* 0x000fe40000800000 */
[----:B--2---:R-:W-:-:S03]  /*1b9c0*/  LOP3.LUT R8, R8, R6, RZ, 0x3c, !PT ;  /* 0x0000000608087212 */ /* 0x004fc600078e3cff */
[----:B------:R1:W-:Y:S04]  /*1b9d0*/  STL [R1+0xc], R5 ;  /* 0x00000c0501007387 */ /* 0x0003e80000100800 */
[----:B------:R1:W-:Y:S01]  /*1b9e0*/  STL [R1+0x18], R8 ;  /* 0x0000180801007387 */ /* 0x0003e20000100800 */
[----:B------:R-:W-:Y:S05]  /*1b9f0*/  @!P2 BRA `(.L_x_12133) ;  /* 0x00000008003ca947 */ /* 0x000fea0003800000 */
.L_x_12169:
        /* <DEDUP_REMOVED lines=14> */
.L_x_12341:
[----:B------:R-:W-:Y:S05]  /*1bae0*/  BSYNC B2 ;  /* 0x0000000000027941 */ /* 0x000fea0003800000 */
.L_x_12156:
        /* <DEDUP_REMOVED lines=9> */
.L_x_12159:
[----:B------:R-:W-:Y:S05]  /*1bb80*/  BSYNC B2 ;  /* 0x0000000000027941 */ /* 0x000fea0003800000 */
.L_x_12158:
        /* <DEDUP_REMOVED lines=13> */
.L_x_12160:
        /* <DEDUP_REMOVED lines=13> */
.L_x_12342:
[----:B------:R-:W-:Y:S05]  /*1bd30*/  BSYNC B2 ;  /* 0x0000000000027941 */ /* 0x000fea0003800000 */
.L_x_12161:
        /* <DEDUP_REMOVED lines=11> */
.L_x_12164:
[----:B------:R-:W-:Y:S05]  /*1bdf0*/  BSYNC B2 ;  /* 0x0000000000027941 */ /* 0x000fea0003800000 */
.L_x_12163:
        /* <DEDUP_REMOVED lines=11> */
.L_x_12165:
        /* <DEDUP_REMOVED lines=15> */
.L_x_12166:
        /* <DEDUP_REMOVED lines=15> */
.L_x_12167:
        /* <DEDUP_REMOVED lines=15> */
.L_x_12168:
        /* <DEDUP_REMOVED lines=10> */
.L_x_12155:
[----:B------:R-:W-:Y:S05]  /*1c220*/  BSYNC B1 ;  /* 0x0000000000017941 */ /* 0x000fea0003800000 */
.L_x_12154:
[----:B------:R-:W1:Y:S04]  /*1c230*/  LDL.LU R9, [R1+0xc] ;  /* 0x00000c0001097983 */ /* 0x000e680000300800 */
[----:B------:R-:W2:Y:S01]  /*1c240*/  LDL.LU R7, [R1+0x18] ;  /* 0x0000180001077983 */ /* 0x000ea20000300800 */
[C---:B------:R-:W-:Y:S01]  /*1c250*/  ISETP.GT.AND P2, PT, R4.reuse, R3, PT ;  /* 0x000000030400720c */ /* 0x040fe20003f44270 */
[----:B------:R-:W-:Y:S02]  /*1c260*/  VIADD R4, R4, 0xffffffff ;  /* 0xffffffff04047836 */ /* 0x000fe40000000000 */
[----:B-1----:R-:W-:-:S05]  /*1c270*/  VIADD R5, R9, 0x1 ;  /* 0x0000000109057836 */ /* 0x002fca0000000000 */
[----:B------:R-:W-:-:S04]  /*1c280*/  ISETP.NE.AND P1, PT, R5, 0x2, PT ;  /* 0x000000020500780c */ /* 0x000fc80003f25270 */
[----:B------:R-:W-:Y:S02]  /*1c290*/  SEL R6, RZ, 0x1, P1 ;  /* 0x00000001ff067807 */ /* 0x000fe40000800000 */
[----:B------:R-:W-:Y:S02]  /*1c2a0*/  SEL R5, R5, RZ, P1 ;  /* 0x000000ff05057207 */ /* 0x000fe40000800000 */
[----:B--2---:R-:W-:-:S05]  /*1c2b0*/  LOP3.LUT R7, R7, R6, RZ, 0x3c, !PT ;  /* 0x0000000607077212 */ /* 0x004fca00078e3cff */
[----:B------:R2:W-:Y:S04]  /*1c2c0*/  STL [R1+0x18], R7 ;  /* 0x0000180701007387 */ /* 0x0005e80000100800 */
[----:B------:R2:W-:Y:S01]  /*1c2d0*/  STL [R1+0xc], R5 ;  /* 0x00000c0501007387 */ /* 0x0005e20000100800 */
[----:B------:R-:W-:Y:S05]  /*1c2e0*/  @P2 BRA `(.L_x_12169) ;  /* 0xfffffff400c42947 */ /* 0x000fea000383ffff */
.L_x_12133:
[----:B------:R-:W-:Y:S05]  /*1c2f0*/  BSYNC B0 ;  /* 0x0000000000007941 */ /* 0x000fea0003800000 */
.L_x_12132:
[----:B--2---:R-:W2:Y:S01]  /*1c300*/  LDL R7, [R1+0x28] ;  /* 0x0000280001077983 */ /* 0x004ea20000100800 */
[----:B------:R-:W3:Y:S01]  /*1c310*/  LDC R0, c[0x0][0x448] ;  /* 0x00011200ff007b82 */ /* 0x000ee20000000800 */
[----:B------:R-:W-:Y:S07]  /*1c320*/  @!P0 WARPSYNC.ALL ;  /* 0x0000000000008948 */ /* 0x000fee0003800000 */
[----:B------:R-:W-:Y:S01]  /*1c330*/  @!P0 BAR.SYNC.DEFER_BLOCKING 0xc, 0x180 ;  /* 0x0306000000008b1d */ /* 0x000fe20000010000 */
[----:B---3--:R-:W-:-:S13]  /*1c340*/  ISETP.NE.AND P1, PT, R0, 0x1, PT ;  /* 0x000000010000780c */ /* 0x008fda0003f25270 */
[----:B------:R-:W3:Y:S08]  /*1c350*/  @P1 LDC R2, c[0x0][0x44c] ;  /* 0x00011300ff021b82 */ /* 0x000ef00000000800 */
[----:B------:R-:W4:Y:S01]  /*1c360*/  @P1 LDC R3, c[0x0][0x450] ;  /* 0x00011400ff031b82 */ /* 0x000f220000000800 */
[----:B--2---:R-:W-:-:S04]  /*1c370*/  VIADD R0, R7, 0x7f ;  /* 0x0000007f07007836 */ /* 0x004fc80000000000 */
[----:B---3--:R-:W-:-:S05]  /*1c380*/  @P1 IMAD.HI.U32 R2, R0, R2, RZ ;  /* 0x0000000200021227 */ /* 0x008fca00078e00ff */
[----:B----4-:R-:W-:Y:S02]  /*1c390*/  @P1 SHF.R.U32.HI R0, RZ, R3, R2 ;  /* 0x00000003ff001219 */ /* 0x010fe40000011602 */
[----:B------:R-:W2:Y:S03]  /*1c3a0*/  LDC.64 R2, c[0x0][0x9e0] ;  /* 0x00027800ff027b82 */ /* 0x000ea60000000a00 */
[----:B------:R-:W-:Y:S01]  /*1c3b0*/  IMAD.IADD R0, R17, 0x1, R0 ;  /* 0x0000000111007824 */ /* 0x000fe200078e0200 */
[----:B--2---:R-:W-:-:S03]  /*1c3c0*/  ISETP.GE.AND P2, PT, R3, 0x1, PT ;  /* 0x000000010300780c */ /* 0x004fc60003f46270 */
        /* <DEDUP_REMOVED lines=13> */
.L_x_12172:
[----:B------:R-:W-:-:S13]  /*1c4a0*/  ISETP.NE.AND P0, PT, R3, 0x1, PT ;  /* 0x000000010300780c */ /* 0x000fda0003f05270 */
[----:B-1----:R-:W1:Y:S02]  /*1c4b0*/  @P0 LDC.64 R4, c[0x0][0x9e8] ;  /* 0x00027a00ff040b82 */ /* 0x002e640000000a00 */
[----:B-1----:R-:W-:-:S05]  /*1c4c0*/  @P0 IMAD.HI.U32 R4, R6, R4, RZ ;  /* 0x0000000406040227 */ /* 0x002fca00078e00ff */
[----:B------:R-:W-:-:S07]  /*1c4d0*/  @P0 SHF.R.U32.HI R6, RZ, R5, R4 ;  /* 0x00000005ff060219 */ /* 0x000fce0000011604 */
.L_x_12173:
[----:B------:R-:W-:Y:S05]  /*1c4e0*/  BSYNC B0 ;  /* 0x0000000000007941 */ /* 0x000fea0003800000 */
.L_x_12171:
[----:B------:R-:W-:-:S05]  /*1c4f0*/  IMAD R6, R6, R3, R3 ;  /* 0x0000000306067224 */ /* 0x000fca00078e0203 */
[----:B------:R-:W-:-:S07]  /*1c500*/  VIMNMX R2, R2, R6, PT ;  /* 0x0000000602027248 */ /* 0x000fce0003fe0100 */
.L_x_12170:
[----:B------:R-:W-:Y:S01]  /*1c510*/  VIADD R0, R2, 0x5f ;  /* 0x0000005f02007836 */ /* 0x000fe20000000000 */
[----:B------:R-:W2:Y:S01]  /*1c520*/  @P1 LDC R4, c[0x0][0x450] ;  /* 0x00011400ff041b82 */ /* 0x000ea20000000800 */
[----:B------:R-:W-:Y:S02]  /*1c530*/  ULDC UR4, c[0x0][0x9dc] ;  /* 0x0002770000047ab9 */ /* 0x000fe40000000800 */
[----:B------:R-:W-:-:S05]  /*1c540*/  IMAD.HI R0, R0, 0x2aaaaaab, RZ ;  /* 0x2aaaaaab00007827 */ /* 0x000fca00078e02ff */
[----:B------:R-:W-:-:S04]  /*1c550*/  SHF.R.U32.HI R2, RZ, 0x1f, R0 ;  /* 0x0000001fff027819 */ /* 0x000fc80000011600 */
[----:B------:R-:W-:Y:S02]  /*1c560*/  LEA.HI.SX32 R2, R0, R2, 0x1c ;  /* 0x0000000200027211 */ /* 0x000fe400078fe2ff */
[----:B------:R-:W3:Y:S02]  /*1c570*/  @P1 LDC R0, c[0x0][0x44c] ;  /* 0x00011300ff001b82 */ /* 0x000ee40000000800 */
[----:B------:R-:W-:Y:S01]  /*1c580*/  VIMNMX R6, R21, R2, PT ;  /* 0x0000000215067248 */ /* 0x000fe20003fe0100 */
[----:B------:R-:W-:-:S04]  /*1c590*/  IMAD.MOV.U32 R2, RZ, RZ, R7 ;  /* 0x000000ffff027224 */ /* 0x000fc800078e0007 */
[----:B------:R4:W-:Y:S01]  /*1c5a0*/  STL [R1+0x2c], R6 ;  /* 0x00002c0601007387 */ /* 0x0009e20000100800 */
[----:B---3--:R-:W-:-:S05]  /*1c5b0*/  @P1 IMAD.HI.U32 R0, R7, R0, RZ ;  /* 0x0000000007001227 */ /* 0x008fca00078e00ff */
[----:B--2---:R-:W-:-:S05]  /*1c5c0*/  @P1 SHF.R.U32.HI R2, RZ, R4, R0 ;  /* 0x00000004ff021219 */ /* 0x004fca0000011600 */
[----:B------:R-:W-:-:S04]  /*1c5d0*/  IMAD.IADD R0, R20, 0x1, R2 ;  /* 0x0000000114007824 */ /* 0x000fc800078e0202 */
[----:B------:R-:W-:Y:S01]  /*1c5e0*/  VIADD R2, R0, -UR4 ;  /* 0x8000000400027c36 */ /* 0x000fe20008000000 */
[----:B----4-:R-:W-:Y:S06]  /*1c5f0*/  @!P2 BRA `(.L_x_12174) ;  /* 0x000000000044a947 */ /* 0x010fec0003800000 */
[----:B------:R-:W-:Y:S01]  /*1c600*/  ISETP.GT.AND P0, PT, R0, -0x1, PT ;  /* 0xffffffff0000780c */ /* 0x000fe20003f04270 */
[----:B------:R-:W-:-:S12]  /*1c610*/  BSSY B0, `(.L_x_12175) ;  /* 0x000000d000007945 */ /* 0x000fd80003800000 */
[----:B------:R-:W-:Y:S05]  /*1c620*/  @P0 BRA `(.L_x_12176) ;  /* 0x00000000001c0947 */ /* 0x000fea0003800000 */
[----:B------:R-:W-:Y:S02]  /*1c630*/  ISETP.NE.AND P0, PT, R3, 0x1, PT ;  /* 0x000000010300780c */ /* 0x000fe40003f05270 */
[----:B------:R-:W-:-:S11]  /*1c640*/  LOP3.LUT R0, RZ, R0, RZ, 0x33, !PT ;  /* 0x00000000ff007212 */ /* 0x000fd600078e33ff */
[----:B-1----:R-:W1:Y:S02]  /*1c650*/  @P0 LDC.64 R4, c[0x0][0x9e8] ;  /* 0x00027a00ff040b82 */ /* 0x002e640000000a00 */
[----:B-1----:R-:W-:-:S05]  /*1c660*/  @P0 IMAD.HI.U32 R4, R0, R4, RZ ;  /* 0x0000000400040227 */ /* 0x002fca00078e00ff */
[----:B------:R-:W-:-:S04]  /*1c670*/  @P0 SHF.R.U32.HI R0, RZ, R5, R4 ;  /* 0x00000005ff000219 */ /* 0x000fc80000011604 */
[----:B------:R-:W-:Y:S01]  /*1c680*/  LOP3.LUT R0, RZ, R0, RZ, 0x33, !PT ;  /* 0x00000000ff007212 */ /* 0x000fe200078e33ff */
[----:B------:R-:W-:Y:S06]  /*1c690*/  BRA `(.L_x_12177) ;  /* 0x0000000000107947 */ /* 0x000fec0003800000 */
.L_x_12176:
[----:B------:R-:W-:-:S13]  /*1c6a0*/  ISETP.NE.AND P0, PT, R3, 0x1, PT ;  /* 0x000000010300780c */ /* 0x000fda0003f05270 */
[----:B-1----:R-:W1:Y:S02]  /*1c6b0*/  @P0 LDC.64 R4, c[0x0][0x9e8] ;  /* 0x00027a00ff040b82 */ /* 0x002e640000000a00 */
[----:B-1----:R-:W-:-:S05]  /*1c6c0*/  @P0 IMAD.HI.U32 R4, R0, R4, RZ ;  /* 0x0000000400040227 */ /* 0x002fca00078e00ff */
[----:B------:R-:W-:-:S07]  /*1c6d0*/  @P0 SHF.R.U32.HI R0, RZ, R5, R4 ;  /* 0x00000005ff000219 */ /* 0x000fce0000011604 */
.L_x_12177:
[----:B------:R-:W-:Y:S05]  /*1c6e0*/  BSYNC B0 ;  /* 0x0000000000007941 */ /* 0x000fea0003800000 */
.L_x_12175:
[----:B------:R-:W-:-:S05]  /*1c6f0*/  IMAD R0, R0, R3, RZ ;  /* 0x0000000300007224 */ /* 0x000fca00078e02ff */
[----:B------:R-:W-:-:S07]  /*1c700*/  VIMNMX R2, R2, R0, !PT ;  /* 0x0000000002027248 */ /* 0x000fce0007fe0100 */
.L_x_12174:
[----:B------:R-:W-:Y:S01]  /*1c710*/  IMAD.HI R2, R2, 0x2aaaaaab, RZ ;  /* 0x2aaaaaab02027827 */ /* 0x000fe200078e02ff */
[----:B------:R-:W-:Y:S04]  /*1c720*/  BSSY B7, `(.L_x_12178) ;  /* 0x00003fa000077945 */ /* 0x000fe80003800000 */
[----:B------:R-:W-:-:S04]  /*1c730*/  SHF.R.U32.HI R0, RZ, 0x1f, R2 ;  /* 0x0000001fff007819 */ /* 0x000fc80000011602 */
[----:B------:R-:W-:-:S04]  /*1c740*/  LEA.HI.SX32 R0, R2, R0, 0x1c ;  /* 0x0000000002007211 */ /* 0x000fc800078fe2ff */
[----:B------:R-:W-:-:S04]  /*1c750*/  VIMNMX R3, RZ, R0, !PT ;  /* 0x00000000ff037248 */ /* 0x000fc80007fe0100 */
[----:B------:R-:W-:Y:S01]  /*1c760*/  ISETP.GT.AND P0, PT, R6, R3, PT ;  /* 0x000000030600720c */ /* 0x000fe20003f04270 */
[----:B------:R2:W-:-:S12]  /*1c770*/  STL [R1+0x24], R3 ;  /* 0x0000240301007387 */ /* 0x0005d80000100800 */
[----:B--2---:R-:W-:Y:S05]  /*1c780*/  @P0 BRA `(.L_x_12179) ;  /* 0x0000000000440947 */ /* 0x004fea0003800000 */
[----:B------:R-:W2:Y:S02]  /*1c790*/  S2R R3, SR_TID.X ;  /* 0x0000000000037919 */ /* 0x000ea40000002100 */
[----:B--2---:R-:W-:-:S04]  /*1c7a0*/  LOP3.LUT R3, R3, 0x7f, RZ, 0xc0, !PT ;  /* 0x0000007f03037812 */ /* 0x004fc800078ec0ff */
[----:B------:R-:W-:-:S13]  /*1c7b0*/  ISETP.NE.AND P0, PT, R3, RZ, PT ;  /* 0x000000ff0300720c */ /* 0x000fda0003f05270 */
[----:B------:R-:W-:Y:S05]  /*1c7c0*/  @P0 BRA `(.L_x_12180) ;  /* 0x0000003c00bc0947 */ /* 0x000fea0003800000 */
[----:B------:R-:W2:Y:S01]  /*1c7d0*/  S2R R3, SR_LANEID ;  /* 0x0000000000037919 */ /* 0x000ea20000000000 */
[----:B------:R-:W-:Y:S02]  /*1c7e0*/  VOTEU.ANY UR4, UPT, PT ;  /* 0x0000000000047886 */ /* 0x000fe400038e0100 */
[----:B------:R-:W2:Y:S08]  /*1c7f0*/  FLO.U32 R0, UR4 ;  /* 0x0000000400007d00 */ /* 0x000eb000080e0000 */
[----:B-1----:R-:W1:Y:S01]  /*1c800*/  POPC R5, UR4 ;  /* 0x0000000400057d09 */ /* 0x002e620008000000 */
[----:B--2---:R-:W-:-:S02]  /*1c810*/  ISETP.EQ.U32.AND P0, PT, R0, R3, PT ;  /* 0x000000030000720c */ /* 0x004fc40003f02070 */
[----:B------:R-:W1:Y:S11]  /*1c820*/  LDC.64 R2, c[0x0][0xc60] ;  /* 0x00031800ff027b82 */ /* 0x000e760000000a00 */
[----:B-1----:R-:W2:Y:S01]  /*1c830*/  @P0 ATOMG.E.ADD.STRONG.GPU PT, R3, desc[UR38][R2.64], R5 ;  /* 0x00000005020309a8 */ /* 0x002ea200081ee1e6 */
[----:B------:R-:W1:Y:S02]  /*1c840*/  S2R R4, SR_LTMASK ;  /* 0x0000000000047919 */ /* 0x000e640000003900 */
[----:B-1----:R-:W-:-:S04]  /*1c850*/  LOP3.LUT R4, R4, UR4, RZ, 0xc0, !PT ;  /* 0x0000000404047c12 */ /* 0x002fc8000f8ec0ff */
[----:B------:R-:W1:Y:S01]  /*1c860*/  POPC R7, R4 ;  /* 0x0000000400077309 */ /* 0x000e620000000000 */
[----:B--2---:R-:W1:Y:S02]  /*1c870*/  SHFL.IDX PT, R0, R3, R0, 0x1f ;  /* 0x00001f0003007589 */ /* 0x004e6400000e0000 */
[----:B-1----:R-:W-:Y:S01]  /*1c880*/  IADD3 R16, R0, UR36, R7 ;  /* 0x0000002400107c10 */ /* 0x002fe2000fffe007 */
[----:B------:R-:W-:Y:S06]  /*1c890*/  BRA `(.L_x_12180) ;  /* 0x0000003c00887947 */ /* 0x000fec0003800000 */
.L_x_12179:
        /* <DEDUP_REMOVED lines=11> */
[----:B-1----:R-:W-:Y:S02]  /*1c950*/  IMAD.U32 R5, RZ, RZ, UR7 ;  /* 0x00000007ff057e24 */ /* 0x002fe4000f8e00ff */
        /* <DEDUP_REMOVED lines=8> */
[----:B--2---:R-:W-:Y:S05]  /*1c9e0*/  CALL.ABS.NOINC R2 ;  /* 0x0000000002007343 */ /* 0x004fea0003c00000 */
.L_x_12182:
[----:B------:R-:W-:Y:S05]  /*1c9f0*/  BSYNC B6 ;  /* 0x0000000000067941 */ /* 0x000fea0003800000 */
.L_x_12181:
        /* <DEDUP_REMOVED lines=10> */
[----:B-1----:R-:W-:Y:S02]  /*1caa0*/  IMAD.U32 R5, RZ, RZ, UR7 ;  /* 0x00000007ff057e24 */ /* 0x002fe4000f8e00ff */
[----:B------:R-:W-:Y:S02]  /*1cab0*/  IMAD.U32 R6, RZ, RZ, UR8 ;  /* 0x00000008ff067e24 */ /* 0x000fe4000f8e00ff */
[----:B------:R-:W-:-:S02]  /*1cac0*/  IMAD.U32 R7, RZ, RZ, UR9 ;  /* 0x00000009ff077e24 */ /* 0x000fc4000f8e00ff */
[----:B------:R-:W-:Y:S02]  /*1cad0*/  IMAD.U32 R10, RZ, RZ, UR4 ;  /* 0x00000004ff0a7e24 */ /* 0x000fe4000f8e00ff */
[----:B0-----:R-:W-:Y:S02]  /*1cae0*/  IMAD.U32 R11, RZ, RZ, UR5 ;  /* 0x00000005ff0b7e24 */ /* 0x001fe4000f8e00ff */
[----:B------:R-:W-:Y:S02]  /*1caf0*/  IMAD.MOV.U32 R8, RZ, RZ, 0x70 ;  /* 0x00000070ff087424 */ /* 0x000fe400078e00ff */
[----:B------:R-:W-:Y:S02]  /*1cb00*/  IMAD.MOV.U32 R12, RZ, RZ, 0x1 ;  /* 0x00000001ff0c7424 */ /* 0x000fe400078e00ff */
[----:B--2---:R-:W-:-:S07]  /*1cb10*/  IMAD.MOV.U32 R13, RZ, RZ, RZ ;  /* 0x000000ffff0d7224 */ /* 0x004fce00078e00ff */
[----:B------:R-:W-:-:S07]  /*1cb20*/  LEPC R20, `(.L_x_12185) ;  /* 0x000000001014794e */ /* 0x000fce0000000000 */
[----:B---3--:R-:W-:Y:S05]  /*1cb30*/  CALL.ABS.NOINC R2 ;  /* 0x0000000002007343 */ /* 0x008fea0003c00000 */
.L_x_12185:
        /* <DEDUP_REMOVED lines=15> */
.L_x_12184:
[----:B------:R-:W-:Y:S05]  /*1cc30*/  BSYNC B6 ;  /* 0x0000000000067941 */ /* 0x000fea0003800000 */
.L_x_12183:
[----:B------:R-:W-:Y:S01]  /*1cc40*/  ULDC.64 UR4, c[0x0][0x9f8] ;  /* 0x00027e0000047ab9 */ /* 0x000fe20000000a00 */
[----:B------:R-:W2:Y:S01]  /*1cc50*/  LDL R17, [R1+0x2c] ;  /* 0x00002c0001117983 */ /* 0x000ea20000100800 */
[----:B------:R-:W-:Y:S01]  /*1cc60*/  ISETP.NE.U32.AND P0, PT, RZ, UR4, PT ;  /* 0x00000004ff007c0c */ /* 0x000fe2000bf05070 */
[----:B------:R-:W-:-:S03]  /*1cc70*/  IMAD.MOV.U32 R7, RZ, RZ, R19 ;  /* 0x000000ffff077224 */ /* 0x000fc600078e0013 */
[----:B------:R-:W-:Y:S01]  /*1cc80*/  ISETP.NE.AND.EX P0, PT, RZ, UR5, PT, P0 ;  /* 0x00000005ff007c0c */ /* 0x000fe2000bf05300 */
[----:B------:R-:W-:-:S12]  /*1cc90*/  ULDC.64 UR4, c[0x0][0xa08] ;  /* 0x0002820000047ab9 */ /* 0x000fd80000000a00 */
[----:B------:R-:W3:Y:S02]  /*1cca0*/  @P0 LDC.64 R2, c[0x0][0x9f8] ;  /* 0x00027e00ff020b82 */ /* 0x000ee40000000a00 */
[----:B---3--:R-:W-:-:S05]  /*1ccb0*/  @P0 IMAD.WIDE R2, R19, 0x4, R2 ;  /* 0x0000000413020825 */ /* 0x008fca00078e0202 */
[----:B------:R3:W1:Y:S02]  /*1ccc0*/  @P0 LDG.E R7, desc[UR38][R2.64] ;  /* 0x0000002602070981 */ /* 0x000664000c1e1900 */
[----:B---3--:R-:W3:Y:S02]  /*1ccd0*/  LDC.64 R2, c[0x0][0x418] ;  /* 0x00010600ff027b82 */ /* 0x008ee40000000a00 */
[----:B---3--:R-:W-:Y:S01]  /*1cce0*/  LOP3.LUT P0, RZ, R2, UR4, RZ, 0xfc, !PT ;  /* 0x0000000402ff7c12 */ /* 0x008fe2000f80fcff */
[----:B------:R-:W-:-:S03]  /*1ccf0*/  UMOV UR4, 0xffffffff ;  /* 0xffffffff00047882 */ /* 0x000fc60000000000 */
[----:B------:R-:W-:Y:S01]  /*1cd00*/  LOP3.LUT P0, RZ, R3, UR5, RZ, 0xfc, P0 ;  /* 0x0000000503ff7c12 */ /* 0x000fe2000800fcff */
[----:B--2---:R-:W-:Y:S01]  /*1cd10*/  VIADD R0, R17, 0xffffffff ;  /* 0xffffffff11007836 */ /* 0x004fe20000000000 */
[----:B-1----:R-:W-:Y:S01]  /*1cd20*/  SHF.R.S32.HI R8, RZ, 0x1f, R7 ;  /* 0x0000001fff087819 */ /* 0x002fe20000011407 */
        /* <DEDUP_REMOVED lines=8> */
.L_x_12345:
[----:B--2---:R-:W2:Y:S01]  /*1cdb0*/  LDL.LU R4, [R1] ;  /* 0x0000000001047983 */ /* 0x004ea20000300800 */
[----:B------:R-:W-:Y:S02]  /*1cdc0*/  PLOP3.LUT P1, PT, PT, PT, PT, 0x8, 0x0 ;  /* 0x000000000000781c */ /* 0x000fe40003f2e170 */
[----:B---3--:R-:W-:Y:S01]  /*1cdd0*/  ISETP.NE.AND P0, PT, R14, RZ, PT ;  /* 0x000000ff0e00720c */ /* 0x008fe20003f05270 */
[----:B------:R3:W-:Y:S01]  /*1cde0*/  STL [R1+0x30], R0 ;  /* 0x0000300001007387 */ /* 0x0007e20000100800 */
[----:B--2---:R-:W-:-:S09]  /*1cdf0*/  LOP3.LUT R4, R4, 0xfffffffe, RZ, 0xc0, !PT ;  /* 0xfffffffe04047812 */ /* 0x004fd200078ec0ff */
[----:B------:R-:W-:-:S05]  /*1ce00*/  @P1 LOP3.LUT R4, R4, 0x1, RZ, 0xfc, !PT ;  /* 0x0000000104041812 */ /* 0x000fca00078efcff */
[----:B------:R3:W-:Y:S01]  /*1ce10*/  STL [R1], R4 ;  /* 0x0000000401007387 */ /* 0x0007e20000100800 */
[----:B------:R-:W-:Y:S05]  /*1ce20*/  @P0 BRA `(.L_x_12187) ;  /* 0x00000004001c0947 */ /* 0x000fea0003800000 */
[----:B------:R-:W-:-:S03]  /*1ce30*/  UMOV UR4, 0xffffffff ;  /* 0xffffffff00047882 */ /* 0x000fc60000000000 */
[----:B------:R-:W-:Y:S05]  /*1ce40*/  BRA.DIV UR4, `(.L_x_12188) ;  /* 0x0000005e04c87947 */ /* 0x000fea000b800000 */
[----:B------:R-:W-:-:S13]  /*1ce50*/  ELECT P6, URZ, PT ;  /* 0x00000000003f782f */ /* 0x000fda00038c0000 */
.L_x_12348:
        /* <DEDUP_REMOVED lines=24> */
.L_x_12189:
[----:B-1----:R-:W4:Y:S04]  /*1cfe0*/  LDL R7, [R1+0x4] ;  /* 0x0000040001077983 */ /* 0x002f280000100800 */
[----:B---3--:R-:W4:Y:S04]  /*1cff0*/  LDL R0, [R1+0x8] ;  /* 0x0000080001007983 */ /* 0x008f280000100800 */
[----:B--2---:R-:W2:Y:S01]  /*1d000*/  LDL R2, [R1+0x14] ;  /* 0x0000140001027983 */ /* 0x004ea20000100800 */
[----:B----4-:R-:W-:Y:S01]  /*1d010*/  IMAD R0, R0, 0x8, R7 ;  /* 0x0000000800007824 */ /* 0x010fe200078e0207 */
[----:B--2---:R-:W-:-:S04]  /*1d020*/  SHF.L.U32 R2, R2, 0x1f, RZ ;  /* 0x0000001f02027819 */ /* 0x004fc800000006ff */
[----:B------:R-:W1:Y:S02]  /*1d030*/  SYNCS.PHASECHK.TRANS64.TRYWAIT P0, [R0+URZ+0x22840], R2 ;  /* 0x02284002000075a7 */ /* 0x000e64000800017f */
[----:B-1----:R-:W-:Y:S05]  /*1d040*/  @!P0 BRA `(.L_x_12190) ;  /* 0x0000005c00688947 */ /* 0x002fea0003800000 */
.L_x_12349:
        /* <DEDUP_REMOVED lines=11> */
.L_x_12191:
[----:B------:R-:W2:Y:S04]  /*1d100*/  LDL R6, [R1+0x4] ;  /* 0x0000040001067983 */ /* 0x000ea80000100800 */
[----:B------:R-:W2:Y:S04]  /*1d110*/  LDL R5, [R1+0x8] ;  /* 0x0000080001057983 */ /* 0x000ea80000100800 */
[----:B------:R-:W3:Y:S04]  /*1d120*/  LDL R4, [R1+0x30] ;  /* 0x0000300001047983 */ /* 0x000ee80000100800 */
[----:B------:R-:W4:Y:S04]  /*1d130*/  LDL R3, [R1+0x20] ;  /* 0x0000200001037983 */ /* 0x000f280000100800 */
[----:B-1----:R-:W4:Y:S01]  /*1d140*/  LDL.LU R2, [R1] ;  /* 0x0000000001027983 */ /* 0x002f220000300800 */
        /* <DEDUP_REMOVED lines=9> */
[----:B--2---:R-:W-:Y:S01]  /*1d1e0*/  IMAD R0, R5, 0x3000, R6 ;  /* 0x0000300005007824 */ /* 0x004fe200078e0206 */
[----:B---3--:R-:W-:-:S04]  /*1d1f0*/  R2UR UR11, R4 ;  /* 0x00000000040b72ca */ /* 0x008fc800000e0000 */
[----:B------:R-:W-:Y:S02]  /*1d200*/  R2UR UR8, R0 ;  /* 0x00000000000872ca */ /* 0x000fe400000e0000 */
[----:B----4-:R-:W-:Y:S02]  /*1d210*/  R2UR UR4, R3 ;  /* 0x00000000030472ca */ /* 0x010fe400000e0000 */
[----:B------:R-:W-:-:S04]  /*1d220*/  LOP3.LUT R2, R2, 0xfffffffe, RZ, 0xc0, !PT ;  /* 0xfffffffe02027812 */ /* 0x000fc800078ec0ff */
[----:B------:R-:W-:-:S05]  /*1d230*/  @P0 LOP3.LUT R2, R2, 0x1, RZ, 0xfc, !PT ;  /* 0x0000000102020812 */ /* 0x000fca00078efcff */
[----:B------:R-:W-:Y:S02]  /*1d240*/  UIADD3 UR8, UR8, 0x1c400, URZ ;  /* 0x0001c40008087890 */ /* 0x000fe4000fffe03f */
[----:B------:R-:W-:Y:S01]  /*1d250*/  UIMAD UR11, UR11, 0x60, UR4 ;  /* 0x000000600b0b78a4 */ /* 0x000fe2000f8e0204 */
[----:B------:R2:W-:Y:S02]  /*1d260*/  STL [R1], R2 ;  /* 0x0000000201007387 */ /* 0x0005e40000100800 */
[----:B------:R-:W-:-:S06]  /*1d270*/  UMOV UR4, 0x0 ;  /* 0x0000000000047882 */ /* 0x000fcc0000000000 */
[----:B------:R2:W-:Y:S01]  /*1d280*/  UTMALDG.4D [UR8], [UR6], desc[UR4] ;  /* 0x00000408060075b4 */ /* 0x0005e20008019000 */
[----:B------:R-:W-:Y:S02]  /*1d290*/  NOP ;  /* 0x0000000000007918 */ /* 0x000fe40000000000 */
.L_x_12187:
[----:B---3--:R-:W3:Y:S04]  /*1d2a0*/  LDL R4, [R1+0x4] ;  /* 0x0000040001047983 */ /* 0x008ee80000100800 */
        /* <DEDUP_REMOVED lines=31> */
.L_x_12193:
[----:B------:R-:W-:Y:S05]  /*1d4a0*/  BSYNC B6 ;  /* 0x0000000000067941 */ /* 0x000fea0003800000 */
.L_x_12192:
[----:B--2---:R-:W2:Y:S01]  /*1d4b0*/  LDL.LU R0, [R1+0x4c] ;  /* 0x00004c0001007983 */ /* 0x004ea20000300800 */
[----:B-1----:R-:W1:Y:S01]  /*1d4c0*/  LDC R7, c[0x0][0x448] ;  /* 0x00011200ff077b82 */ /* 0x002e620000000800 */
[----:B------:R-:W-:Y:S01]  /*1d4d0*/  ULDC.64 UR4, c[0x0][0x2d8] ;  /* 0x0000b60000047ab9 */ /* 0x000fe20000000a00 */
[----:B------:R-:W-:Y:S01]  /*1d4e0*/  ULDC UR6, c[0x0][0x2b8] ;  /* 0x0000ae0000067ab9 */ /* 0x000fe20000000800 */
[----:B------:R-:W2:Y:S04]  /*1d4f0*/  LDL.LU.64 R2, [R1+0x40] ;  /* 0x0000400001027983 */ /* 0x000ea80000300a00 */
[----:B------:R-:W3:Y:S04]  /*1d500*/  LDL R12, [R1+0x28] ;  /* 0x00002800010c7983 */ /* 0x000ee80000100800 */
[----:B------:R4:W5:Y:S01]  /*1d510*/  LDL R9, [R1+0x34] ;  /* 0x0000340001097983 */ /* 0x0009620000100800 */
[----:B------:R-:W0:Y:S01]  /*1d520*/  S2R R5, SR_TID.X ;  /* 0x0000000000057919 */ /* 0x000e220000002100 */
[----:B------:R-:W4:Y:S01]  /*1d530*/  S2R R8, SR_TID.X ;  /* 0x0000000000087919 */ /* 0x000f220000002100 */
[----:B0-----:R-:W-:-:S04]  /*1d540*/  LOP3.LUT R5, R5, 0x7f, RZ, 0xc0, !PT ;  /* 0x0000007f05057812 */ /* 0x001fc800078ec0ff */
[----:B------:R-:W-:Y:S01]  /*1d550*/  SHF.R.U32.HI R5, RZ, 0x3, R5 ;  /* 0x00000003ff057819 */ /* 0x000fe20000011605 */
[----:B----4-:R-:W-:-:S05]  /*1d560*/  IMAD.SHL.U32 R8, R8, 0x10, RZ ;  /* 0x0000001008087824 */ /* 0x010fca00078e00ff */
[----:B------:R-:W-:Y:S01]  /*1d570*/  LOP3.LUT R8, R5, 0x70, R8, 0xf8, !PT ;  /* 0x0000007005087812 */ /* 0x000fe200078ef808 */
[----:B------:R-:W0:Y:S02]  /*1d580*/  S2R R10, SR_TID.X ;  /* 0x00000000000a7919 */ /* 0x000e240000002100 */
[----:B0-----:R-:W-:-:S05]  /*1d590*/  IMAD.SHL.U32 R10, R10, 0x8, RZ ;  /* 0x000000080a0a7824 */ /* 0x001fca00078e00ff */
        /* <DEDUP_REMOVED lines=118> */
.L_x_12366:
[----:B------:R3:W5:Y:S01]  /*1dd00*/  LDL R8, [R1+0x4] ;  /* 0x0000040001087983 */ /* 0x0007620000100800 */
        /* <DEDUP_REMOVED lines=10> */
.L_x_12195:
        /* <DEDUP_REMOVED lines=19> */
.L_x_12367:
[----:B------:R-:W-:Y:S05]  /*1dee0*/  BSYNC B0 ;  /* 0x0000000000007941 */ /* 0x000fea0003800000 */
.L_x_12196:
[----:B0-----:R-:W2:Y:S01]  /*1def0*/  LDL R2, [R1] ;  /* 0x0000000001027983 */ /* 0x001ea20000100800 */
        /* <DEDUP_REMOVED lines=14> */
.L_x_12368:
[----:B------:R-:W-:Y:S05]  /*1dfe0*/  BSYNC B1 ;  /* 0x0000000000017941 */ /* 0x000fea0003800000 */
.L_x_12200:
        /* <DEDUP_REMOVED lines=9> */
.L_x_12203:
[----:B------:R-:W-:Y:S05]  /*1e080*/  BSYNC B1 ;  /* 0x0000000000017941 */ /* 0x000fea0003800000 */
.L_x_12202:
        /* <DEDUP_REMOVED lines=14> */
.L_x_12204:
        /* <DEDUP_REMOVED lines=15> */
.L_x_12205:
        /* <DEDUP_REMOVED lines=15> */
.L_x_12206:
        /* <DEDUP_REMOVED lines=15> */
.L_x_12207:
        /* <DEDUP_REMOVED lines=10> */
.L_x_12199:
[----:B------:R-:W-:Y:S05]  /*1e4e0*/  BSYNC B0 ;  /* 0x0000000000007941 */ /* 0x000fea0003800000 */
.L_x_12198:
        /* <DEDUP_REMOVED lines=50> */
.L_x_12214:
[----:B------:R-:W2:Y:S01]  /*1e810*/  LDL R2, [R1+0x4] ;  /* 0x0000040001027983 */ /* 0x000ea20000100800 */
[----:B-1----:R-:W-:Y:S01]  /*1e820*/  SHF.L.U32 R5, R7, 0x1f, RZ ;  /* 0x0000001f07057819 */ /* 0x002fe200000006ff */
[----:B------:R-:W-:Y:S01]  /*1e830*/  BSSY B3, `(.L_x_12215) ;  /* 0x0000007000037945 */ /* 0x000fe20003800000 */
[----:B------:R-:W1:Y:S02]  /*1e840*/  S2R R3, SR_TID.X ;  /* 0x0000000000037919 */ /* 0x000e640000002100 */
[----:B-1----:R-:W-:-:S04]  /*1e850*/  LOP3.LUT R3, R3, 0x7f, RZ, 0xc0, !PT ;  /* 0x0000007f03037812 */ /* 0x002fc800078ec0ff */
[----:B------:R-:W-:Y:S01]  /*1e860*/  ISETP.NE.AND P1, PT, R3, RZ, PT ;  /* 0x000000ff0300720c */ /* 0x000fe20003f25270 */
[----:B--2---:R-:W-:-:S04]  /*1e870*/  IMAD R2, R8, 0x8, R2 ;  /* 0x0000000808027824 */ /* 0x004fc800078e0202 */
[----:B------:R-:W1:Y:S02]  /*1e880*/  SYNCS.PHASECHK.TRANS64.TRYWAIT P0, [R2+URZ+0x22840], R5 ;  /* 0x02284005020075a7 */ /* 0x000e64000800017f */
[----:B-1----:R-:W-:Y:S06]  /*1e890*/  @!P0 BRA `(.L_x_12216) ;  /* 0x0000005000288947 */ /* 0x002fec0003800000 */
.L_x_12369:
[----:B------:R-:W-:Y:S05]  /*1e8a0*/  BSYNC B3 ;  /* 0x0000000000037941 */ /* 0x000fea0003800000 */
.L_x_12215:
        /* <DEDUP_REMOVED lines=9> */
.L_x_12218:
[----:B------:R-:W-:Y:S05]  /*1e940*/  BSYNC B3 ;  /* 0x0000000000037941 */ /* 0x000fea0003800000 */
.L_x_12217:
        /* <DEDUP_REMOVED lines=14> */
.L_x_12219:
        /* <DEDUP_REMOVED lines=13> */
.L_x_12370:
[----:B------:R-:W-:Y:S05]  /*1eb00*/  BSYNC B3 ;  /* 0x0000000000037941 */ /* 0x000fea0003800000 */
.L_x_12220:
        /* <DEDUP_REMOVED lines=11> */
.L_x_12223:
[----:B------:R-:W-:Y:S05]  /*1ebc0*/  BSYNC B3 ;  /* 0x0000000000037941 */ /* 0x000fea0003800000 */
.L_x_12222:
        /* <DEDUP_REMOVED lines=11> */
.L_x_12224:
        /* <DEDUP_REMOVED lines=15> */
.L_x_12225:
        /* <DEDUP_REMOVED lines=15> */
.L_x_12226:
        /* <DEDUP_REMOVED lines=15> */
.L_x_12227:
        /* <DEDUP_REMOVED lines=10> */
.L_x_12213:
[----:B------:R-:W-:Y:S05]  /*1eff0*/  BSYNC B1 ;  /* 0x0000000000017941 */ /* 0x000fea0003800000 */
.L_x_12212:
[----:B------:R-:W2:Y:S02]  /*1f000*/  LDL R4, [R1+0x2c] ;  /* 0x00002c0001047983 */ /* 0x000ea40000100800 */
[----:B--2---:R-:W-:-:S07]  /*1f010*/  VIADD R0, R4, 0xfffffffd ;  /* 0xfffffffd04007836 */ /* 0x004fce0000000000 */
.L_x_12211:
[----:B------:R-:W-:Y:S05]  /*1f020*/  BSYNC B2 ;  /* 0x0000000000027941 */ /* 0x000fea0003800000 */
.L_x_12210:
[----:B------:R-:W2:Y:S01]  /*1f030*/  LDL.LU R2, [R1+0x2c] ;  /* 0x00002c0001027983 */ /* 0x000ea20000300800 */
[----:B------:R-:W-:Y:S01]  /*1f040*/  VIADD R6, R6, 0xfffffffe ;  /* 0xfffffffe06067836 */ /* 0x000fe20000000000 */
[----:B--2---:R-:W-:-:S04]  /*1f050*/  LOP3.LUT R2, RZ, R2, RZ, 0x33, !PT ;  /* 0x00000002ff027212 */ /* 0x004fc800078e33ff */
[----:B------:R-:W-:-:S13]  /*1f060*/  ISETP.NE.AND P0, PT, R6, R2, PT ;  /* 0x000000020600720c */ /* 0x000fda0003f05270 */
[----:B------:R-:W-:Y:S05]  /*1f070*/  @!P0 BRA `(.L_x_12209) ;  /* 0x0000001400208947 */ /* 0x000fea0003800000 */
.L_x_12260:
        /* <DEDUP_REMOVED lines=36> */
.L_x_12230:
[----:B------:R-:W2:Y:S01]  /*1f2c0*/  LDL R2, [R1+0x4] ;  /* 0x0000040001027983 */ /* 0x000ea20000100800 */
        /* <DEDUP_REMOVED lines=8> */
.L_x_12371:
[----:B------:R-:W-:Y:S05]  /*1f350*/  BSYNC B2 ;  /* 0x0000000000027941 */ /* 0x000fea0003800000 */
.L_x_12231:
        /* <DEDUP_REMOVED lines=9> */
.L_x_12234:
[----:B------:R-:W-:Y:S05]  /*1f3f0*/  BSYNC B2 ;  /* 0x0000000000027941 */ /* 0x000fea0003800000 */
.L_x_12233:
        /* <DEDUP_REMOVED lines=13> */
.L_x_12235:
        /* <DEDUP_REMOVED lines=13> */
.L_x_12372:
[----:B------:R-:W-:Y:S05]  /*1f5a0*/  BSYNC B2 ;  /* 0x0000000000027941 */ /* 0x000fea0003800000 */
.L_x_12236:
        /* <DEDUP_REMOVED lines=11> */
.L_x_12239:
[----:B------:R-:W-:Y:S05]  /*1f660*/  BSYNC B2 ;  /* 0x0000000000027941 */ /* 0x000fea0003800000 */
.L_x_12238:
        /* <DEDUP_REMOVED lines=10> */
.L_x_12240:
        /* <DEDUP_REMOVED lines=15> */
.L_x_12241:
        /* <DEDUP_REMOVED lines=15> */
.L_x_12242:
        /* <DEDUP_REMOVED lines=15> */
.L_x_12243:
        /* <DEDUP_REMOVED lines=10> */
.L_x_12229:
[----:B------:R-:W-:Y:S05]  /*1fa80*/  BSYNC B1 ;  /* 0x0000000000017941 */ /* 0x000fea0003800000 */
.L_x_12228:
        /* <DEDUP_REMOVED lines=36> */
.L_x_12246:
        /* <DEDUP_REMOVED lines=9> */
.L_x_12373:
[----:B------:R-:W-:Y:S05]  /*1fd60*/  BSYNC B2 ;  /* 0x0000000000027941 */ /* 0x000fea0003800000 */
.L_x_12247:
        /* <DEDUP_REMOVED lines=9> */
.L_x_12250:
[----:B------:R-:W-:Y:S05]  /*1fe00*/  BSYNC B2 ;  /* 0x0000000000027941 */ /* 0x000fea0003800000 */
.L_x_12249:
        /* <DEDUP_REMOVED lines=14> */
.L_x_12251:
        /* <DEDUP_REMOVED lines=13> */
.L_x_12374:
[----:B------:R-:W-:Y:S05]  /*1ffc0*/  BSYNC B2 ;  /* 0x0000000000027941 */ /* 0x000fea0003800000 */
.L_x_12252:
        /* <DEDUP_REMOVED lines=11> */
.L_x_12255:
[----:B------:R-:W-:Y:S05]  /*20080*/  BSYNC B2 ;  /* 0x0000000000027941 */ /* 0x000fea0003800000 */
.L_x_12254:
        /* <DEDUP_REMOVED lines=11> */
.L_x_12256:
        /* <DEDUP_REMOVED lines=15> */
.L_x_12257:
        /* <DEDUP_REMOVED lines=15> */
.L_x_12258:
        /* <DEDUP_REMOVED lines=15> */
.L_x_12259:
        /* <DEDUP_REMOVED lines=10> */
.L_x_12245:
[----:B------:R-:W-:Y:S05]  /*204b0*/  BSYNC B1 ;  /* 0x0000000000017941 */ /* 0x000fea0003800000 */
.L_x_12244:
[----:B------:R-:W2:Y:S01]  /*204c0*/  LDL R5, [R1+0x24] ;  /* 0x0000240001057983 */ /* 0x000ea20000100800 */
[----:B------:R-:W-:Y:S01]  /*204d0*/  VIADD R0, R0, 0xfffffffe ;  /* 0xfffffffe00007836 */ /* 0x000fe20000000000 */
[----:B--2---:R-:W-:-:S13]  /*204e0*/  ISETP.GT.AND P0, PT, R6, R5, PT ;  /* 0x000000050600720c */ /* 0x004fda0003f04270 */
[----:B------:R-:W-:Y:S05]  /*204f0*/  @P0 BRA `(.L_x_12260) ;  /* 0xffffffe800e00947 */ /* 0x000fea000383ffff */
.L_x_12209:
[----:B------:R-:W-:Y:S05]  /*20500*/  BSYNC B0 ;  /* 0x0000000000007941 */ /* 0x000fea0003800000 */
.L_x_12208:
        /* <DEDUP_REMOVED lines=24> */
.L_x_12262:
[----:B------:R-:W-:Y:S05]  /*20690*/  BSYNC B0 ;  /* 0x0000000000007941 */ /* 0x000fea0003800000 */
.L_x_12261:
[----:B------:R-:W-:-:S05]  /*206a0*/  SEL R0, R0, RZ, P0 ;  /* 0x000000ff00007207 */ /* 0x000fca0000000000 */
[----:B------:R2:W-:Y:S02]  /*206b0*/  STL [R1+0x8], R0 ;  /* 0x0000080001007387 */ /* 0x0005e40000100800 */
.L_x_12180:
[----:B------:R-:W-:Y:S05]  /*206c0*/  BSYNC B7 ;  /* 0x0000000000077941 */ /* 0x000fea0003800000 */
.L_x_12178:
[----:B--2---:R-:W2:Y:S02]  /*206d0*/  LDL R0, [R1] ;  /* 0x0000000001007983 */ /* 0x004ea40000100800 */
        /* <DEDUP_REMOVED lines=12> */
.L_x_12263:
[----:B------:R-:W2:Y:S01]  /*207a0*/  S2R R6, SR_TID.X ;  /* 0x0000000000067919 */ /* 0x000ea20000002100 */
[----:B------:R-:W-:Y:S01]  /*207b0*/  UMOV UR4, 0xffffffff ;  /* 0xffffffff00047882 */ /* 0x000fe20000000000 */
[----:B--2---:R-:W-:-:S04]  /*207c0*/  LOP3.LUT R6, R6, 0x1f, RZ, 0xc0, !PT ;  /* 0x0000001f06067812 */ /* 0x004fc800078ec0ff */
[----:B------:R-:W-:Y:S01]  /*207d0*/  ISETP.NE.AND P0, PT, R6, 0x1f, PT ;  /* 0x0000001f0600780c */ /* 0x000fe20003f05270 */
[----:B------:R-:W-:-:S12]  /*207e0*/  BRA.DIV UR4, `(.L_x_12265) ;  /* 0x0000003204cc7947 */ /* 0x000fd8000b800000 */
[----:B-1----:R-:W-:Y:S01]  /*207f0*/  IMAD.IADD R5, R19, 0x1, R6 ;  /* 0x0000000113057824 */ /* 0x002fe200078e0206 */
[----:B------:R-:W-:-:S04]  /*20800*/  ULDC UR4, c[0x0][0xc3c] ;  /* 0x00030f0000047ab9 */ /* 0x000fc80000000800 */
[----:B------:R-:W-:-:S13]  /*20810*/  ISETP.GE.OR P1, PT, R5, UR4, !P0 ;  /* 0x0000000405007c0c */ /* 0x000fda000c726670 */
[----:B------:R-:W1:Y:S02]  /*20820*/  @!P1 LDC.64 R2, c[0x0][0xc80] ;  /* 0x00032000ff029b82 */ /* 0x000e640000000a00 */
[----:B-1----:R-:W-:-:S06]  /*20830*/  @!P1 IMAD.WIDE R2, R5, 0x4, R2 ;  /* 0x0000000405029825 */ /* 0x002fcc00078e0202 */
[----:B------:R1:W2:Y:S01]  /*20840*/  @!P1 LDG.E R2, desc[UR38][R2.64] ;  /* 0x0000002602029981 */ /* 0x0002a2000c1e1900 */
[C---:B------:R-:W-:Y:S02]  /*20850*/  ISETP.GE.U32.AND P2, PT, R6.reuse, 0x2, PT ;  /* 0x000000020600780c */ /* 0x040fe40003f46070 */
[C---:B------:R-:W-:Y:S01]  /*20860*/  ISETP.GE.U32.AND P3, PT, R6.reuse, 0x4, PT ;  /* 0x000000040600780c */ /* 0x040fe20003f66070 */
[----:B------:R-:W-:Y:S01]  /*20870*/  SHFL.IDX PT, R0, R16, RZ, 0x1f ;  /* 0x00001fff10007589 */ /* 0x000fe200000e0000 */
[C---:B------:R-:W-:Y:S02]  /*20880*/  ISETP.GE.U32.AND P4, PT, R6.reuse, 0x8, PT ;  /* 0x000000080600780c */ /* 0x040fe40003f86070 */
[C---:B------:R-:W-:Y:S01]  /*20890*/  ISETP.GE.U32.AND P5, PT, R6.reuse, 0x10, PT ;  /* 0x000000100600780c */ /* 0x040fe20003fa6070 */
        /* <DEDUP_REMOVED lines=20> */
.L_x_12384:
[----:B------:R-:W-:Y:S02]  /*209e0*/  ULDC UR4, c[0x0][0xc38] ;  /* 0x00030e0000047ab9 */ /* 0x000fe40000000800 */
[----:B------:R-:W-:-:S04]  /*209f0*/  IMAD.U32 R4, RZ, RZ, UR4 ;  /* 0x00000004ff047e24 */ /* 0x000fc8000f8e00ff */
[----:B-1-3--:R-:W-:-:S04]  /*20a00*/  IMAD R16, R16, R4, RZ ;  /* 0x0000000410107224 */ /* 0x00afc800078e02ff */
[----:B--2---:R-:W-:-:S05]  /*20a10*/  IMAD.IADD R5, R5, 0x1, R16 ;  /* 0x0000000105057824 */ /* 0x004fca00078e0210 */
[----:B------:R-:W-:-:S13]  /*20a20*/  ISETP.GT.AND P6, PT, R5, R0, PT ;  /* 0x000000000500720c */ /* 0x000fda0003fc4270 */
[----:B------:R-:W-:Y:S05]  /*20a30*/  @P6 BRA `(.L_x_12266) ;  /* 0x00000000009c6947 */ /* 0x000fea0003800000 */
.L_x_12271:
[----:B0-----:R-:W1:Y:S01]  /*20a40*/  LDC R2, c[0x0][0xc3c] ;  /* 0x00030f00ff027b82 */ /* 0x001e620000000800 */
        /* <DEDUP_REMOVED lines=13> */
.L_x_12269:
[----:B------:R-:W-:Y:S05]  /*20b20*/  BSYNC B0 ;  /* 0x0000000000007941 */ /* 0x000fea0003800000 */
.L_x_12268:
[----:B------:R-:W-:-:S03]  /*20b30*/  UMOV UR4, 0xffffffff ;  /* 0xffffffff00047882 */ /* 0x000fc60000000000 */
[----:B------:R-:W-:Y:S05]  /*20b40*/  BRA.DIV UR4, `(.L_x_12270) ;  /* 0x00000036042c7947 */ /* 0x000fea000b800000 */
[----:B-----5:R-:W1:Y:S02]  /*20b50*/  SHFL.UP PT, R14, R3, 0x1, RZ ;  /* 0x04200000030e7989 */ /* 0x020e6400000e00ff */
[----:B-1----:R-:W-:-:S05]  /*20b60*/  SEL R2, R14, RZ, P1 ;  /* 0x000000ff0e027207 */ /* 0x002fca0000800000 */
        /* <DEDUP_REMOVED lines=14> */
.L_x_12392:
[----:B------:R-:W-:Y:S02]  /*20c50*/  ULDC UR4, c[0x0][0xc38] ;  /* 0x00030e0000047ab9 */ /* 0x000fe40000000800 */
[----:B------:R-:W-:-:S04]  /*20c60*/  IMAD.U32 R4, RZ, RZ, UR4 ;  /* 0x00000004ff047e24 */ /* 0x000fc8000f8e00ff */
[----:B-1----:R-:W-:-:S04]  /*20c70*/  IMAD R16, R16, R4, RZ ;  /* 0x0000000410107224 */ /* 0x002fc800078e02ff */
[----:B------:R-:W-:-:S05]  /*20c80*/  IMAD.IADD R5, R16, 0x1, R5 ;  /* 0x0000000110057824 */ /* 0x000fca00078e0205 */
[----:B------:R-:W-:-:S13]  /*20c90*/  ISETP.GT.AND P6, PT, R5, R0, PT ;  /* 0x000000000500720c */ /* 0x000fda0003fc4270 */
[----:B------:R-:W-:Y:S05]  /*20ca0*/  @!P6 BRA `(.L_x_12271) ;  /* 0xfffffffc0064e947 */ /* 0x000fea000383ffff */
.L_x_12266:
        /* <DEDUP_REMOVED lines=8> */
.L_x_12396:
[----:B------:R-:W-:Y:S01]  /*20d30*/  ISETP.NE.AND P0, PT, R5, RZ, PT ;  /* 0x000000ff0500720c */ /* 0x000fe20003f05270 */
[----:B------:R-:W-:-:S12]  /*20d40*/  IMAD.MOV.U32 R5, RZ, RZ, RZ ;  /* 0x000000ffff057224 */ /* 0x000fd800078e00ff */
[----:B------:R-:W-:Y:S05]  /*20d50*/  @!P0 BRA `(.L_x_12273) ;  /* 0x0000000000148947 */ /* 0x000fea0003800000 */
[----:B------:R-:W-:Y:S01]  /*20d60*/  UMOV UR4, 0xffffffff ;  /* 0xffffffff00047882 */ /* 0x000fe20000000000 */
[----:B------:R-:W-:Y:S02]  /*20d70*/  VIADD R12, R6, 0xffffffff ;  /* 0xffffffff060c7836 */ /* 0x000fe40000000000 */
[----:B------:R-:W-:Y:S05]  /*20d80*/  BRA.DIV UR4, `(.L_x_12274) ;  /* 0x0000003604a87947 */ /* 0x000fea000b800000 */
[----:B0-----:R0:W3:Y:S02]  /*20d90*/  SHFL.IDX PT, R2, R2, R12, 0x1f ;  /* 0x00001f0c02027589 */ /* 0x0010e400000e0000 */
.L_x_12399:
[----:B---3--:R-:W-:-:S07]  /*20da0*/  IMAD.MOV.U32 R5, RZ, RZ, R2 ;  /* 0x000000ffff057224 */ /* 0x008fce00078e0002 */
.L_x_12273:
        /* <DEDUP_REMOVED lines=66> */
.L_x_12267:
[----:B------:R-:W-:Y:S01]  /*211d0*/  UMOV UR4, URZ ;  /* 0x0000003f00047c82 */ /* 0x000fe20008000000 */
[----:B------:R-:W-:Y:S01]  /*211e0*/  UMOV UR5, URZ ;  /* 0x0000003f00057c82 */ /* 0x000fe20008000000 */
[----:B------:R-:W-:Y:S01]  /*211f0*/  ULDC UR6, c[0x0][0xc3c] ;  /* 0x00030f0000067ab9 */ /* 0x000fe20000000800 */
[----:B------:R-:W-:Y:S02]  /*21200*/  IMAD.MOV.U32 R16, RZ, RZ, R0 ;  /* 0x000000ffff107224 */ /* 0x000fe400078e0000 */
[----:B------:R-:W-:Y:S02]  /*21210*/  IMAD.U32 R17, RZ, RZ, UR4 ;  /* 0x00000004ff117e24 */ /* 0x000fe4000f8e00ff */
[----:B------:R-:W-:Y:S02]  /*21220*/  IMAD.U32 R18, RZ, RZ, UR5 ;  /* 0x00000005ff127e24 */ /* 0x000fe4000f8e00ff */
[----:B------:R-:W-:-:S07]  /*21230*/  IMAD.U32 R19, RZ, RZ, UR6 ;  /* 0x00000006ff137e24 */ /* 0x000fce000f8e00ff */
.L_x_12275:
[----:B------:R1:W2:Y:S01]  /*21240*/  LDL R2, [R1+0x4] ;  /* 0x0000040001027983 */ /* 0x0002a20000100800 */
[----:B------:R-:W3:Y:S01]  /*21250*/  S2R R0, SR_TID.X ;  /* 0x0000000000007919 */ /* 0x000ee20000002100 */
[----:B------:R-:W-:Y:S05]  /*21260*/  WARPSYNC.ALL ;  /* 0x0000000000007948 */ /* 0x000fea0003800000 */
[----:B---3--:R-:W-:Y:S01]  /*21270*/  LOP3.LUT R0, R0, 0x1f, RZ, 0xc0, !PT ;  /* 0x0000001f00007812 */ /* 0x008fe200078ec0ff */
        /* <DEDUP_REMOVED lines=8> */
.L_x_12264:
[----:B------:R-:W-:Y:S02]  /*21300*/  ULDC UR4, c[0x0][0xc3c] ;  /* 0x00030f0000047ab9 */ /* 0x000fe40000000800 */
[----:B---3--:R-:W-:-:S13]  /*21310*/  ISETP.GE.AND P0, PT, R19, UR4, PT ;  /* 0x0000000413007c0c */ /* 0x008fda000bf06270 */
[----:B------:R-:W-:Y:S05]  /*21320*/  @!P0 BRA `(.L_x_12276) ;  /* 0xffffff9000888947 */ /* 0x000fea000383ffff */
[----:B------:R-:W-:Y:S05]  /*21330*/  BSYNC B8 ;  /* 0x0000000000087941 */ /* 0x000fea0003800000 */
.L_x_12120:
[----:B--2---:R-:W2:Y:S01]  /*21340*/  LDL.LU R0, [R1+0x48] ;  /* 0x0000480001007983 */ /* 0x004ea20000300800 */
[----:B------:R-:W-:Y:S01]  /*21350*/  BSSY B0, `(.L_x_12277) ;  /* 0x000000b000007945 */ /* 0x000fe20003800000 */
[----:B-1----:R-:W1:Y:S01]  /*21360*/  S2R R5, SR_CgaCtaId ;  /* 0x0000000000057919 */ /* 0x002e620000008800 */
[----:B--2---:R-:W-:-:S05]  /*21370*/  VIADD R0, R0, 0x1 ;  /* 0x0000000100007836 */ /* 0x004fca0000000000 */
        /* <DEDUP_REMOVED lines=8> */
.L_x_12400:
[----:B------:R-:W-:Y:S05]  /*21400*/  BSYNC B0 ;  /* 0x0000000000007941 */ /* 0x000fea0003800000 */
.L_x_12277:
[----:B------:R-:W-:-:S03]  /*21410*/  UMOV UR4, 0xffffffff ;  /* 0xffffffff00047882 */ /* 0x000fc60000000000 */
[----:B------:R-:W-:Y:S05]  /*21420*/  BRA.DIV UR4, `(.L_x_12279) ;  /* 0x00000032043c7947 */ /* 0x000fea000b800000 */
[----:B------:R-:W1:Y:S02]  /*21430*/  S2R R2, SR_TID.X ;  /* 0x0000000000027919 */ /* 0x000e640000002100 */
[----:B-1----:R-:W-:-:S04]  /*21440*/  SHF.R.U32.HI R2, RZ, 0x5, R2 ;  /* 0x00000005ff027819 */ /* 0x002fc80000011602 */
[----:B------:R-:W-:-:S05]  /*21450*/  LOP3.LUT R2, R2, 0x3, RZ, 0xc0, !PT ;  /* 0x0000000302027812 */ /* 0x000fca00078ec0ff */
[----:B------:R1:W2:Y:S02]  /*21460*/  SHFL.IDX PT, R14, R2, RZ, 0x1f ;  /* 0x00001fff020e7589 */ /* 0x0002a400000e0000 */
.L_x_12403:
[----:B--2---:R-:W-:-:S13]  /*21470*/  ISETP.NE.AND P0, PT, R14, RZ, PT ;  /* 0x000000ff0e00720c */ /* 0x004fda0003f05270 */
[----:B------:R-:W-:Y:S05]  /*21480*/  @P0 BRA `(.L_x_11904) ;  /* 0x0000000000940947 */ /* 0x000fea0003800000 */
[----:B------:R-:W-:-:S03]  /*21490*/  UMOV UR4, 0xffffffff ;  /* 0xffffffff00047882 */ /* 0x000fc60000000000 */
[----:B------:R-:W-:Y:S05]  /*214a0*/  BRA.DIV UR4, `(.L_x_12280) ;  /* 0x0000003204507947 */ /* 0x000fea000b800000 */
[----:B------:R-:W-:-:S13]  /*214b0*/  ELECT P6, URZ, PT ;  /* 0x00000000003f782f */ /* 0x000fda00038c0000 */
.L_x_12406:
[----:B------:R-:W-:Y:S05]  /*214c0*/  @!P6 BRA `(.L_x_11904) ;  /* 0x000000000084e947 */ /* 0x000fea0003800000 */
[----:B-1----:R-:W2:Y:S02]  /*214d0*/  LDL.LU R2, [R1+0x50] ;  /* 0x0000500001027983 */ /* 0x002ea40000300800 */
[----:B--2---:R-:W-:-:S04]  /*214e0*/  LOP3.LUT R2, R2, 0x2, RZ, 0xfc, !PT ;  /* 0x0000000202027812 */ /* 0x004fc800078efcff */
[----:B------:R-:W-:-:S13]  /*214f0*/  ISETP.NE.AND P2, PT, R2, 0x3, PT ;  /* 0x000000030200780c */ /* 0x000fda0003f45270 */
[----:B------:R-:W-:Y:S05]  /*21500*/  @!P2 BRA `(.L_x_12281) ;  /* 0x000000000004a947 */ /* 0x000fea0003800000 */
[----:B------:R-:W-:Y:S01]  /*21510*/  BPT.TRAP 0x1 ;  /* 0x000000040000795c */ /* 0x000fe20000300000 */
.L_x_12281:
        /* <DEDUP_REMOVED lines=14> */
.L_x_12407:
[----:B------:R-:W1:Y:S02]  /*21600*/  SYNCS.PHASECHK.TRANS64.TRYWAIT P0, [R7+URZ], R2 ;  /* 0x00000002070075a7 */ /* 0x000e64000800017f */
[----:B-1----:R-:W-:Y:S05]  /*21610*/  @!P0 BRA `(.L_x_12283) ;  /* 0x0000003000288947 */ /* 0x002fea0003800000 */
.L_x_12408:
[----:B------:R-:W-:Y:S05]  /*21620*/  @!P2 BRA `(.L_x_12284) ;  /* 0x000000000004a947 */ /* 0x000fea0003800000 */
[----:B------:R-:W-:Y:S01]  /*21630*/  BPT.TRAP 0x1 ;  /* 0x000000040000795c */ /* 0x000fe20000300000 */
.L_x_12284:
[----:B------:R-:W2:Y:S01]  /*21640*/  LDL.LU R4, [R1+0x8] ;  /* 0x0000080001047983 */ /* 0x000ea20000300800 */
[----:B------:R-:W-:-:S04]  /*21650*/  VIADD R0, R0, 0x22860 ;  /* 0x0002286000007836 */ /* 0x000fc80000000000 */
[----:B--2---:R-:W-:-:S04]  /*21660*/  IMAD R4, R4, 0x8, R0 ;  /* 0x0000000804047824 */ /* 0x004fc800078e0200 */
[----:B------:R-:W2:Y:S02]  /*21670*/  SYNCS.PHASECHK.TRANS64.TRYWAIT P0, [R4+URZ], R5 ;  /* 0x00000005040075a7 */ /* 0x000ea4000800017f */
[----:B--2---:R-:W-:Y:S05]  /*21680*/  @!P0 BRA `(.L_x_12285) ;  /* 0x0000003000208947 */ /* 0x004fea0003800000 */
.L_x_12409:
[----:B------:R-:W-:-:S07]  /*21690*/  IMAD R3, R3, 0x8, R0 ;  /* 0x0000000803037824 */ /* 0x000fce00078e0200 */
.L_x_12286:
[----:B---3--:R3:W4:Y:S02]  /*216a0*/  SYNCS.PHASECHK.TRANS64.TRYWAIT P0, [R3+URZ], R2 ;  /* 0x00000002030075a7 */ /* 0x008724000800017f */
[----:B----4-:R-:W-:Y:S05]  /*216b0*/  @!P0 NANOSLEEP.SYNCS 0x989680 ;  /* 0x009896800000895d */ /* 0x010fea0003900000 */
[----:B------:R-:W4:Y:S02]  /*216c0*/  @!P0 SYNCS.PHASECHK.TRANS64 P0, [R3+URZ], R2 ;  /* 0x00000002030085a7 */ /* 0x000f24000800007f */
[----:B----4-:R-:W-:Y:S05]  /*216d0*/  @!P0 BRA `(.L_x_12286) ;  /* 0xfffffffc00f08947 */ /* 0x010fea000383ffff */
.L_x_11904:
[----:B------:R-:W-:Y:S05]  /*216e0*/  BSYNC B9 ;  /* 0x0000000000097941 */ /* 0x000fea0003800000 */
.L_x_11901:
[----:B------:R-:W-:Y:S05]  /*216f0*/  EXIT ;  /* 0x000000000000794d */ /* 0x000fea0003800000 */
.L_x_11930:
[----:B0-----:R0:W1:Y:S02]  /*21700*/  SYNCS.PHASECHK.TRANS64.TRYWAIT P6, [R98+URZ+0x22890], R103 ;  /* 0x02289067620075a7 */ /* 0x00106400080c017f */
[----:B-1----:R-:W-:Y:S05]  /*21710*/  @!P6 NANOSLEEP.SYNCS 0x989680 ;  /* 0x009896800000e95d */ /* 0x002fea0003900000 */
[----:B------:R-:W1:Y:S02]  /*21720*/  @!P6 SYNCS.PHASECHK.TRANS64 P6, [R98+URZ+0x22890], R103 ;  /* 0x022890676200e5a7 */ /* 0x000e6400080c007f */
[----:B-1----:R-:W-:Y:S05]  /*21730*/  @!P6 BRA `(.L_x_11930) ;  /* 0xfffffffc00f0e947 */ /* 0x002fea000383ffff */
[----:B------:R-:W-:Y:S05]  /*21740*/  BRA `(.L_x_12287) ;  /* 0xfffffe1800187947 */ /* 0x000fea000383ffff */
.L_x_11948:
[----:B0-----:R0:W1:Y:S02]  /*21750*/  SYNCS.PHASECHK.TRANS64.TRYWAIT P5, [R98+URZ+0x22890], R103 ;  /* 0x02289067620075a7 */ /* 0x00106400080a017f */
[----:B-1----:R-:W-:Y:S05]  /*21760*/  @!P5 NANOSLEEP.SYNCS 0x989680 ;  /* 0x009896800000d95d */ /* 0x002fea0003900000 */
[----:B------:R-:W1:Y:S02]  /*21770*/  @!P5 SYNCS.PHASECHK.TRANS64 P5, [R98+URZ+0x22890], R103 ;  /* 0x022890676200d5a7 */ /* 0x000e6400080a007f */
[----:B-1----:R-:W-:Y:S05]  /*21780*/  @!P5 BRA `(.L_x_11948) ;  /* 0xfffffffc00f0d947 */ /* 0x002fea000383ffff */
[----:B------:R-:W-:Y:S05]  /*21790*/  BRA `(.L_x_12288) ;  /* 0xfffffe2800c07947 */ /* 0x000fea000383ffff */
.L_x_11957:
[----:B0-----:R0:W1:Y:S02]  /*217a0*/  SYNCS.PHASECHK.TRANS64.TRYWAIT P4, [R98+URZ+0x22890], R103 ;  /* 0x02289067620075a7 */ /* 0x001064000808017f */
[----:B-1----:R-:W-:Y:S05]  /*217b0*/  @!P4 NANOSLEEP.SYNCS 0x989680 ;  /* 0x009896800000c95d */ /* 0x002fea0003900000 */
[----:B------:R-:W1:Y:S02]  /*217c0*/  @!P4 SYNCS.PHASECHK.TRANS64 P4, [R98+URZ+0x22890], R103 ;  /* 0x022890676200c5a7 */ /* 0x000e64000808007f */
[----:B-1----:R-:W-:Y:S05]  /*217d0*/  @!P4 BRA `(.L_x_11957) ;  /* 0xfffffffc00f0c947 */ /* 0x002fea000383ffff */
[----:B------:R-:W-:Y:S05]  /*217e0*/  BRA `(.L_x_12289) ;  /* 0xfffffe3800e87947 */ /* 0x000fea000383ffff */
.L_x_11963:
[----:B-1----:R1:W2:Y:S02]  /*217f0*/  SYNCS.PHASECHK.TRANS64.TRYWAIT P3, [R98+URZ+0x228b0], R103 ;  /* 0x0228b067620075a7 */ /* 0x0022a4000806017f */
[----:B--2---:R-:W-:Y:S05]  /*21800*/  @!P3 NANOSLEEP.SYNCS 0x989680 ;  /* 0x009896800000b95d */ /* 0x004fea0003900000 */
[----:B------:R-:W2:Y:S02]  /*21810*/  @!P3 SYNCS.PHASECHK.TRANS64 P3, [R98+URZ+0x228b0], R103 ;  /* 0x0228b0676200b5a7 */ /* 0x000ea4000806007f */
[----:B--2---:R-:W-:Y:S05]  /*21820*/  @!P3 BRA `(.L_x_11963) ;  /* 0xfffffffc00f0b947 */ /* 0x004fea000383ffff */
[----:B------:R-:W-:Y:S05]  /*21830*/  BRA `(.L_x_12290) ;  /* 0xfffffe3c00787947 */ /* 0x000fea000383ffff */
.L_x_11979:
[----:B------:R-:W0:Y:S01]  /*21840*/  S2R R12, SR_TID.X ;  /* 0x00000000000c7919 */ /* 0x000e220000002100 */
[----:B------:R-:W-:Y:S01]  /*21850*/  BSSY B0, `(.L_x_12291) ;  /* 0x000000c000007945 */ /* 0x000fe20003800000 */
[----:B------:R-:W-:Y:S02]  /*21860*/  IMAD.MOV.U32 R11, RZ, RZ, 0x1f ;  /* 0x0000001fff0b7424 */ /* 0x000fe400078e00ff */
[----:B------:R-:W-:Y:S02]  /*21870*/  IMAD.MOV.U32 R15, RZ, RZ, -0x1 ;  /* 0xffffffffff0f7424 */ /* 0x000fe400078e00ff */
[----:B0-----:R-:W-:-:S05]  /*21880*/  VIADD R12, R12, 0xffffff80 ;  /* 0xffffff800c0c7836 */ /* 0x001fca0000000000 */
[----:B------:R-:W-:-:S04]  /*21890*/  SHF.R.S32.HI R7, RZ, 0x1f, R12 ;  /* 0x0000001fff077819 */ /* 0x000fc8000001140c */
[----:B------:R-:W-:Y:S01]  /*218a0*/  LEA.HI R7, R7, R12, RZ, 0x7 ;  /* 0x0000000c07077211 */ /* 0x000fe200078f38ff */
[----:B------:R-:W-:-:S03]  /*218b0*/  IMAD.MOV.U32 R12, RZ, RZ, RZ ;  /* 0x000000ffff0c7224 */ /* 0x000fc600078e00ff */
[----:B------:R-:W-:-:S05]  /*218c0*/  SHF.R.S32.HI R7, RZ, 0x7, R7 ;  /* 0x00000007ff077819 */ /* 0x000fca0000011407 */
[----:B------:R-:W-:-:S07]  /*218d0*/  IMAD.MOV.U32 R13, RZ, RZ, R7 ;  /* 0x000000ffff0d7224 */ /* 0x000fce00078e0007 */
[----:B-----5:R-:W-:Y:S05]  /*218e0*/  WARPSYNC.COLLECTIVE R15, `(.L_x_12292) ;  /* 0x000000000f087348 */ /* 0x020fea0003c00000 */
[----:B------:R0:W1:Y:S02]  /*218f0*/  SHFL.IDX P6, R14, R13, R12, R11 ;  /* 0x0000000c0d0e7389 */ /* 0x00006400000c000b */
[----:B01---5:R-:W-:Y:S01]  /*21900*/  ENDCOLLECTIVE ;  /* 0x000000000000791b */ /* 0x023fe20003800000 */
.L_x_12292:
[----:B------:R-:W-:Y:S05]  /*21910*/  BSYNC B0 ;  /* 0x0000000000007941 */ /* 0x000fea0003800000 */
.L_x_12291:
[----:B------:R-:W-:Y:S05]  /*21920*/  BRA `(.L_x_12293) ;  /* 0xfffffe4c00207947 */ /* 0x000fea000383ffff */
.L_x_11991:
        /* <DEDUP_REMOVED lines=8> */
.L_x_12295:
[----:B------:R-:W-:Y:S05]  /*219b0*/  BSYNC B1 ;  /* 0x0000000000017941 */ /* 0x000fea0003800000 */
.L_x_12294:
        /* <DEDUP_REMOVED lines=8> */
.L_x_12296:
[----:B------:R-:W-:Y:S02]  /*21a40*/  IMAD.MOV.U32 R13, RZ, RZ, R8 ;  /* 0x000000ffff0d7224 */ /* 0x000fe400078e0008 */
[----:B------:R-:W-:-:S07]  /*21a50*/  IMAD.MOV.U32 R0, RZ, RZ, R14 ;  /* 0x000000ffff007224 */ /* 0x000fce00078e000e */
[----:B------:R-:W-:Y:S05]  /*21a60*/  WARPSYNC.COLLECTIVE R15, `(.L_x_12297) ;  /* 0x000000000f087348 */ /* 0x000fea0003c00000 */
[----:B------:R0:W1:Y:S02]  /*21a70*/  SHFL.IDX P6, R14, R13, R12, R11 ;  /* 0x0000000c0d0e7389 */ /* 0x00006400000c000b */
[----:B01----:R-:W-:Y:S01]  /*21a80*/  ENDCOLLECTIVE ;  /* 0x000000000000791b */ /* 0x003fe20003800000 */
.L_x_12297:
[----:B------:R-:W-:Y:S02]  /*21a90*/  IMAD.MOV.U32 R13, RZ, RZ, R7 ;  /* 0x000000ffff0d7224 */ /* 0x000fe400078e0007 */
[----:B------:R-:W-:-:S07]  /*21aa0*/  IMAD.MOV.U32 R5, RZ, RZ, R14 ;  /* 0x000000ffff057224 */ /* 0x000fce00078e000e */
[----:B------:R-:W-:Y:S05]  /*21ab0*/  WARPSYNC.COLLECTIVE R15, `(.L_x_12298) ;  /* 0x000000000f087348 */ /* 0x000fea0003c00000 */
[----:B------:R0:W1:Y:S02]  /*21ac0*/  SHFL.IDX P6, R14, R13, R12, R11 ;  /* 0x0000000c0d0e7389 */ /* 0x00006400000c000b */
[----:B01----:R-:W-:Y:S01]  /*21ad0*/  ENDCOLLECTIVE ;  /* 0x000000000000791b */ /* 0x003fe20003800000 */
.L_x_12298:
[----:B------:R-:W-:Y:S05]  /*21ae0*/  BRA `(.L_x_12299) ;  /* 0xfffffe5000847947 */ /* 0x000fea000383ffff */
.L_x_11994:
        /* <DEDUP_REMOVED lines=8> */
.L_x_12301:
[----:B------:R-:W-:Y:S05]  /*21b70*/  BSYNC B1 ;  /* 0x0000000000017941 */ /* 0x000fea0003800000 */
.L_x_12300:
        /* <DEDUP_REMOVED lines=8> */
.L_x_12302:
[----:B------:R-:W-:Y:S02]  /*21c00*/  IMAD.MOV.U32 R13, RZ, RZ, R8 ;  /* 0x000000ffff0d7224 */ /* 0x000fe400078e0008 */
[----:B------:R-:W-:-:S07]  /*21c10*/  IMAD.MOV.U32 R0, RZ, RZ, R14 ;  /* 0x000000ffff007224 */ /* 0x000fce00078e000e */
[----:B------:R-:W-:Y:S05]  /*21c20*/  WARPSYNC.COLLECTIVE R15, `(.L_x_12303) ;  /* 0x000000000f087348 */ /* 0x000fea0003c00000 */
[----:B------:R0:W1:Y:S02]  /*21c30*/  SHFL.IDX P6, R14, R13, R12, R11 ;  /* 0x0000000c0d0e7389 */ /* 0x00006400000c000b */
[----:B01----:R-:W-:Y:S01]  /*21c40*/  ENDCOLLECTIVE ;  /* 0x000000000000791b */ /* 0x003fe20003800000 */
.L_x_12303:
[----:B------:R-:W-:Y:S02]  /*21c50*/  IMAD.MOV.U32 R13, RZ, RZ, R7 ;  /* 0x000000ffff0d7224 */ /* 0x000fe400078e0007 */
[----:B------:R-:W-:-:S07]  /*21c60*/  IMAD.MOV.U32 R5, RZ, RZ, R14 ;  /* 0x000000ffff057224 */ /* 0x000fce00078e000e */
[----:B------:R-:W-:Y:S05]  /*21c70*/  WARPSYNC.COLLECTIVE R15, `(.L_x_12304) ;  /* 0x000000000f087348 */ /* 0x000fea0003c00000 */
[----:B------:R0:W1:Y:S02]  /*21c80*/  SHFL.IDX P6, R14, R13, R12, R11 ;  /* 0x0000000c0d0e7389 */ /* 0x00006400000c000b */
[----:B01----:R-:W-:Y:S01]  /*21c90*/  ENDCOLLECTIVE ;  /* 0x000000000000791b */ /* 0x003fe20003800000 */
.L_x_12304:
[----:B------:R-:W-:Y:S05]  /*21ca0*/  BRA `(.L_x_12305) ;  /* 0xfffffe5000ec7947 */ /* 0x000fea000383ffff */
.L_x_11998:
[----:B0-----:R0:W1:Y:S02]  /*21cb0*/  SYNCS.PHASECHK.TRANS64.TRYWAIT P0, [R16+URZ+0x22800], R35 ;  /* 0x02280023100075a7 */ /* 0x001064000800017f */
[----:B-1----:R-:W-:Y:S05]  /*21cc0*/  @!P0 NANOSLEEP.SYNCS 0x989680 ;  /* 0x009896800000895d */ /* 0x002fea0003900000 */
[----:B------:R-:W1:Y:S02]  /*21cd0*/  @!P0 SYNCS.PHASECHK.TRANS64 P0, [R16+URZ+0x22800], R35 ;  /* 0x02280023100085a7 */ /* 0x000e64000800007f */
[----:B-1----:R-:W-:Y:S05]  /*21ce0*/  @!P0 BRA `(.L_x_11998) ;  /* 0xfffffffc00f08947 */ /* 0x002fea000383ffff */
[----:B------:R-:W-:Y:S05]  /*21cf0*/  BRA `(.L_x_12306) ;  /* 0xfffffe5400d87947 */ /* 0x000fea000383ffff */
.L_x_12006:
        /* <DEDUP_REMOVED lines=9> */
.L_x_12308:
[----:B------:R-:W-:Y:S05]  /*21d90*/  BSYNC B1 ;  /* 0x0000000000017941 */ /* 0x000fea0003800000 */
.L_x_12307:
        /* <DEDUP_REMOVED lines=10> */
.L_x_12309:
        /* <DEDUP_REMOVED lines=8> */
.L_x_12310:
[----:B------:R-:W-:-:S05]  /*21ec0*/  @!P1 IADD3 R4, P2, R3, R9, RZ ;  /* 0x0000000903049210 */ /* 0x000fca0007f5e0ff */
[----:B------:R-:W-:-:S06]  /*21ed0*/  @!P1 IMAD.X R5, R0, 0x1, R21, P2 ;  /* 0x0000000100059824 */ /* 0x000fcc00010e0615 */
[----:B------:R-:W5:Y:S01]  /*21ee0*/  @!P1 LD.E.128 R4, desc[UR38][R4.64] ;  /* 0x0000002604049980 */ /* 0x000f62000c101d00 */
[----:B------:R-:W-:Y:S02]  /*21ef0*/  IMAD.MOV.U32 R13, RZ, RZ, R28 ;  /* 0x000000ffff0d7224 */ /* 0x000fe400078e001c */
[----:B------:R-:W-:-:S07]  /*21f00*/  IMAD.MOV.U32 R8, RZ, RZ, R14 ;  /* 0x000000ffff087224 */ /* 0x000fce00078e000e */
[----:B-----5:R-:W-:Y:S05]  /*21f10*/  WARPSYNC.COLLECTIVE R15, `(.L_x_12311) ;  /* 0x000000000f087348 */ /* 0x020fea0003c00000 */
[----:B------:R0:W1:Y:S02]  /*21f20*/  SHFL.IDX P6, R14, R13, R12, R11 ;  /* 0x0000000c0d0e7389 */ /* 0x00006400000c000b */
[----:B01---5:R-:W-:Y:S01]  /*21f30*/  ENDCOLLECTIVE ;  /* 0x000000000000791b */ /* 0x023fe20003800000 */
.L_x_12311:
[----:B------:R-:W-:-:S05]  /*21f40*/  @!P1 IADD3 R14, P2, R14, R9, RZ ;  /* 0x000000090e0e9210 */ /* 0x000fca0007f5e0ff */
[----:B------:R-:W-:-:S04]  /*21f50*/  @!P1 IMAD.X R3, R8, 0x1, R21, P2 ;  /* 0x0000000108039824 */ /* 0x000fc800010e0615 */
[----:B------:R-:W-:-:S05]  /*21f60*/  @!P1 IMAD.MOV.U32 R15, RZ, RZ, R3 ;  /* 0x000000ffff0f9224 */ /* 0x000fca00078e0003 */
[----:B------:R0:W5:Y:S01]  /*21f70*/  @!P1 LD.E.128 R24, desc[UR38][R14.64] ;  /* 0x000000260e189980 */ /* 0x000162000c101d00 */
[----:B------:R-:W-:Y:S02]  /*21f80*/  IMAD.MOV.U32 R13, RZ, RZ, R20 ;  /* 0x000000ffff0d7224 */ /* 0x000fe400078e0014 */
[----:B------:R-:W-:Y:S02]  /*21f90*/  IMAD.MOV.U32 R12, RZ, RZ, 0x1 ;  /* 0x00000001ff0c7424 */ /* 0x000fe400078e00ff */
[----:B0-----:R-:W-:-:S07]  /*21fa0*/  IMAD.MOV.U32 R15, RZ, RZ, -0x1 ;  /* 0xffffffffff0f7424 */ /* 0x001fce00078e00ff */
[----:B-----5:R-:W-:Y:S05]  /*21fb0*/  WARPSYNC.COLLECTIVE R15, `(.L_x_12312) ;  /* 0x000000000f087348 */ /* 0x020fea0003c00000 */
[----:B------:R0:W1:Y:S02]  /*21fc0*/  SHFL.IDX P6, R14, R13, R12, R11 ;  /* 0x0000000c0d0e7389 */ /* 0x00006400000c000b */
[----:B01---5:R-:W-:Y:S01]  /*21fd0*/  ENDCOLLECTIVE ;  /* 0x000000000000791b */ /* 0x023fe20003800000 */
.L_x_12312:
[----:B------:R-:W-:Y:S01]  /*21fe0*/  CS2R R42, SRZ ;  /* 0x00000000002a7805 */ /* 0x000fe2000001ff00 */
[----:B------:R-:W-:Y:S01]  /*21ff0*/  IMAD.MOV.U32 R13, RZ, RZ, R10 ;  /* 0x000000ffff0d7224 */ /* 0x000fe200078e000a */
[----:B------:R-:W-:Y:S01]  /*22000*/  CS2R R40, SRZ ;  /* 0x0000000000287805 */ /* 0x000fe2000001ff00 */
[----:B------:R-:W-:-:S04]  /*22010*/  @!P1 IMAD.MOV.U32 R42, RZ, RZ, R4 ;  /* 0x000000ffff2a9224 */ /* 0x000fc800078e0004 */
[----:B------:R-:W-:-:S05]  /*22020*/  IMAD.MOV.U32 R0, RZ, RZ, R42 ;  /* 0x000000ffff007224 */ /* 0x000fca00078e002a */
[----:B------:R-:W-:Y:S01]  /*22030*/  PRMT R46, R46, 0x5410, R0 ;  /* 0x000054102e2e7816 */ /* 0x000fe20000000000 */
[----:B------:R-:W-:-:S07]  /*22040*/  IMAD.MOV.U32 R0, RZ, RZ, R14 ;  /* 0x000000ffff007224 */ /* 0x000fce00078e000e */
[----:B------:R-:W-:Y:S05]  /*22050*/  WARPSYNC.COLLECTIVE R15, `(.L_x_12313) ;  /* 0x000000000f087348 */ /* 0x000fea0003c00000 */
[----:B------:R0:W1:Y:S02]  /*22060*/  SHFL.IDX P6, R14, R13, R12, R11 ;  /* 0x0000000c0d0e7389 */ /* 0x00006400000c000b */
[----:B01----:R-:W-:Y:S01]  /*22070*/  ENDCOLLECTIVE ;  /* 0x000000000000791b */ /* 0x003fe20003800000 */
.L_x_12313:
[----:B------:R-:W-:-:S04]  /*22080*/  @!P1 IMAD.MOV.U32 R43, RZ, RZ, R5 ;  /* 0x000000ffff2b9224 */ /* 0x000fc800078e0005 */
[----:B------:R-:W-:-:S05]  /*22090*/  IMAD.MOV.U32 R3, RZ, RZ, R43 ;  /* 0x000000ffff037224 */ /* 0x000fca00078e002b */
[----:B------:R-:W-:Y:S01]  /*220a0*/  PRMT R47, R3, 0x7610, R47 ;  /* 0x00007610032f7816 */ /* 0x000fe2000000002f */
[----:B------:R-:W-:Y:S02]  /*220b0*/  IMAD.MOV.U32 R13, RZ, RZ, R29 ;  /* 0x000000ffff0d7224 */ /* 0x000fe400078e001d */
[----:B------:R-:W-:-:S07]  /*220c0*/  IMAD.MOV.U32 R3, RZ, RZ, R14 ;  /* 0x000000ffff037224 */ /* 0x000fce00078e000e */
[----:B------:R-:W-:Y:S05]  /*220d0*/  WARPSYNC.COLLECTIVE R15, `(.L_x_12314) ;  /* 0x000000000f087348 */ /* 0x000fea0003c00000 */
[----:B------:R0:W1:Y:S02]  /*220e0*/  SHFL.IDX P6, R14, R13, R12, R11 ;  /* 0x0000000c0d0e7389 */ /* 0x00006400000c000b */
[----:B01----:R-:W-:Y:S01]  /*220f0*/  ENDCOLLECTIVE ;  /* 0x000000000000791b */ /* 0x003fe20003800000 */
.L_x_12314:
[----:B------:R-:W-:Y:S02]  /*22100*/  @!P1 IMAD.MOV.U32 R40, RZ, RZ, R6 ;  /* 0x000000ffff289224 */ /* 0x000fe400078e0006 */
[----:B------:R-:W-:Y:S01]  /*22110*/  @!P1 IMAD.MOV.U32 R41, RZ, RZ, R7 ;  /* 0x000000ffff299224 */ /* 0x000fe200078e0007 */
[----:B------:R-:W-:Y:S02]  /*22120*/  CS2R R6, SRZ ;  /* 0x0000000000067805 */ /* 0x000fe4000001ff00 */
[----:B------:R-:W-:Y:S01]  /*22130*/  CS2R R4, SRZ ;  /* 0x0000000000047805 */ /* 0x000fe2000001ff00 */
[----:B------:R-:W-:Y:S02]  /*22140*/  IMAD.MOV.U32 R10, RZ, RZ, R40 ;  /* 0x000000ffff0a7224 */ /* 0x000fe400078e0028 */
[----:B------:R-:W-:Y:S02]  /*22150*/  IMAD.MOV.U32 R21, RZ, RZ, R41 ;  /* 0x000000ffff157224 */ /* 0x000fe400078e0029 */
[----:B------:R-:W-:-:S02]  /*22160*/  @!P1 IMAD.MOV.U32 R6, RZ, RZ, R24 ;  /* 0x000000ffff069224 */ /* 0x000fc400078e0018 */
[----:B------:R-:W-:Y:S02]  /*22170*/  IMAD.MOV.U32 R13, RZ, RZ, R28 ;  /* 0x000000ffff0d7224 */ /* 0x000fe400078e001c */
[----:B------:R-:W-:Y:S02]  /*22180*/  @!P1 IMAD.MOV.U32 R7, RZ, RZ, R25 ;  /* 0x000000ffff079224 */ /* 0x000fe400078e0019 */
[----:B------:R-:W-:Y:S02]  /*22190*/  @!P1 IMAD.MOV.U32 R4, RZ, RZ, R26 ;  /* 0x000000ffff049224 */ /* 0x000fe400078e001a */
[----:B------:R-:W-:Y:S01]  /*221a0*/  @!P1 IMAD.MOV.U32 R5, RZ, RZ, R27 ;  /* 0x000000ffff059224 */ /* 0x000fe200078e001b */
[----:B------:R-:W-:Y:S01]  /*221b0*/  PRMT R9, R10, 0x7610, R9 ;  /* 0x000076100a097816 */ /* 0x000fe20000000009 */
[----:B------:R-:W-:Y:S02]  /*221c0*/  IMAD.MOV.U32 R20, RZ, RZ, R6 ;  /* 0x000000ffff147224 */ /* 0x000fe400078e0006 */
[----:B------:R-:W-:-:S07]  /*221d0*/  IMAD.MOV.U32 R8, RZ, RZ, R14 ;  /* 0x000000ffff087224 */ /* 0x000fce00078e000e */
[----:B------:R-:W-:Y:S05]  /*221e0*/  WARPSYNC.COLLECTIVE R15, `(.L_x_12315) ;  /* 0x000000000f087348 */ /* 0x000fea0003c00000 */
[----:B------:R0:W1:Y:S02]  /*221f0*/  SHFL.IDX P6, R14, R13, R12, R11 ;  /* 0x0000000c0d0e7389 */ /* 0x00006400000c000b */
[----:B01----:R-:W-:Y:S01]  /*22200*/  ENDCOLLECTIVE ;  /* 0x000000000000791b */ /* 0x003fe20003800000 */
.L_x_12315:
[----:B------:R-:W-:Y:S02]  /*22210*/  PRMT R10, R21, 0x7610, R10 ;  /* 0x00007610150a7816 */ /* 0x000fe4000000000a */
[----:B------:R-:W-:Y:S02]  /*22220*/  CS2R R24, SRZ ;  /* 0x0000000000187805 */ /* 0x000fe4000001ff00 */
[----:B------:R-:W-:Y:S01]  /*22230*/  PRMT R9, R9, 0x5410, R20 ;  /* 0x0000541009097816 */ /* 0x000fe20000000014 */
[----:B------:R-:W-:Y:S02]  /*22240*/  IMAD.MOV.U32 R11, RZ, RZ, R7 ;  /* 0x000000ffff0b7224 */ /* 0x000fe400078e0007 */
[----:B------:R-:W-:Y:S02]  /*22250*/  IMAD.MOV.U32 R12, RZ, RZ, R4 ;  /* 0x000000ffff0c7224 */ /* 0x000fe400078e0004 */
[----:B------:R-:W-:Y:S01]  /*22260*/  IMAD.MOV.U32 R13, RZ, RZ, R5 ;  /* 0x000000ffff0d7224 */ /* 0x000fe200078e0005 */
[----:B------:R-:W-:-:S02]  /*22270*/  PRMT R21, R11, 0x7610, R21 ;  /* 0x000076100b157816 */ /* 0x000fc40000000015 */
[----:B------:R-:W-:Y:S02]  /*22280*/  PRMT R10, R10, 0x5410, R12 ;  /* 0x000054100a0a7816 */ /* 0x000fe4000000000c */
[----:B------:R-:W-:Y:S01]  /*22290*/  PRMT R46, R13, 0x7610, R46 ;  /* 0x000076100d2e7816 */ /* 0x000fe2000000002e */
[----:B------:R-:W-:Y:S06]  /*222a0*/  BRA `(.L_x_12316) ;  /* 0xfffffe6000e87947 */ /* 0x000fec000383ffff */
.L_x_12010:
[----:B-1----:R1:W2:Y:S02]  /*222b0*/  SYNCS.PHASECHK.TRANS64.TRYWAIT P1, [R16+URZ+0x22800], R11 ;  /* 0x0228000b100075a7 */ /* 0x0022a4000802017f */
[----:B--2---:R-:W-:Y:S05]  /*222c0*/  @!P1 NANOSLEEP.SYNCS 0x989680 ;  /* 0x009896800000995d */ /* 0x004fea0003900000 */
[----:B------:R-:W2:Y:S02]  /*222d0*/  @!P1 SYNCS.PHASECHK.TRANS64 P1, [R16+URZ+0x22800], R11 ;  /* 0x0228000b100095a7 */ /* 0x000ea4000802007f */
[----:B--2---:R-:W-:Y:S05]  /*222e0*/  @!P1 BRA `(.L_x_12010) ;  /* 0xfffffffc00f09947 */ /* 0x004fea000383ffff */
[----:B------:R-:W-:Y:S05]  /*222f0*/  BRA `(.L_x_12317) ;  /* 0xfffffe6400847947 */ /* 0x000fea000383ffff */
.L_x_12016:
[----:B0-----:R0:W3:Y:S02]  /*22300*/  SYNCS.PHASECHK.TRANS64.TRYWAIT P2, [R6+URZ+0x22830], R21 ;  /* 0x02283015060075a7 */ /* 0x0010e4000804017f */
[----:B---3--:R-:W-:Y:S05]  /*22310*/  @!P2 NANOSLEEP.SYNCS 0x989680 ;  /* 0x009896800000a95d */ /* 0x008fea0003900000 */
[----:B------:R-:W3:Y:S02]  /*22320*/  @!P2 SYNCS.PHASECHK.TRANS64 P2, [R6+URZ+0x22830], R21 ;  /* 0x022830150600a5a7 */ /* 0x000ee4000804007f */
[----:B---3--:R-:W-:Y:S05]  /*22330*/  @!P2 BRA `(.L_x_12016) ;  /* 0xfffffffc00f0a947 */ /* 0x008fea000383ffff */
[----:B------:R-:W-:Y:S05]  /*22340*/  BRA `(.L_x_12015) ;  /* 0xfffffe7400307947 */ /* 0x000fea000383ffff */
.L_x_12029:
[----:B-1----:R1:W2:Y:S02]  /*22350*/  SYNCS.PHASECHK.TRANS64.TRYWAIT P2, [R6+URZ+0x22850], R21 ;  /* 0x02285015060075a7 */ /* 0x0022a4000804017f */
[----:B--2---:R-:W-:Y:S05]  /*22360*/  @!P2 NANOSLEEP.SYNCS 0x989680 ;  /* 0x009896800000a95d */ /* 0x004fea0003900000 */
[----:B------:R-:W2:Y:S02]  /*22370*/  @!P2 SYNCS.PHASECHK.TRANS64 P2, [R6+URZ+0x22850], R21 ;  /* 0x022850150600a5a7 */ /* 0x000ea4000804007f */
[----:B--2---:R-:W-:Y:S05]  /*22380*/  @!P2 BRA `(.L_x_12029) ;  /* 0xfffffffc00f0a947 */ /* 0x004fea000383ffff */
[----:B------:R-:W-:Y:S05]  /*22390*/  BRA `(.L_x_12028) ;  /* 0xfffffe9c00987947 */ /* 0x000fea000383ffff */
.L_x_12038:
[----:B-1----:R1:W2:Y:S02]  /*223a0*/  SYNCS.PHASECHK.TRANS64.TRYWAIT P2, [R210+URZ+0x22830], R209 ;  /* 0x022830d1d20075a7 */ /* 0x0022a4000804017f */
[----:B--2---:R-:W-:Y:S05]  /*223b0*/  @!P2 NANOSLEEP.SYNCS 0x989680 ;  /* 0x009896800000a95d */ /* 0x004fea0003900000 */
[----:B------:R-:W2:Y:S02]  /*223c0*/  @!P2 SYNCS.PHASECHK.TRANS64 P2, [R210+URZ+0x22830], R209 ;  /* 0x022830d1d200a5a7 */ /* 0x000ea4000804007f */
[----:B--2---:R-:W-:Y:S05]  /*223d0*/  @!P2 BRA `(.L_x_12038) ;  /* 0xfffffffc00f0a947 */ /* 0x004fea000383ffff */
[----:B------:R-:W-:Y:S05]  /*223e0*/  BRA `(.L_x_12037) ;  /* 0xfffffea400607947 */ /* 0x000fea000383ffff */
.L_x_12051:
[----:B--2---:R2:W3:Y:S02]  /*223f0*/  SYNCS.PHASECHK.TRANS64.TRYWAIT P2, [R210+URZ+0x22850], R209 ;  /* 0x022850d1d20075a7 */ /* 0x0044e4000804017f */
[----:B---3--:R-:W-:Y:S05]  /*22400*/  @!P2 NANOSLEEP.SYNCS 0x989680 ;  /* 0x009896800000a95d */ /* 0x008fea0003900000 */
[----:B------:R-:W3:Y:S02]  /*22410*/  @!P2 SYNCS.PHASECHK.TRANS64 P2, [R210+URZ+0x22850], R209 ;  /* 0x022850d1d200a5a7 */ /* 0x000ee4000804007f */
[----:B---3--:R-:W-:Y:S05]  /*22420*/  @!P2 BRA `(.L_x_12051) ;  /* 0xfffffffc00f0a947 */ /* 0x008fea000383ffff */
[----:B------:R-:W-:Y:S05]  /*22430*/  BRA `(.L_x_12050) ;  /* 0xfffffed400fc7947 */ /* 0x000fea000383ffff */
.L_x_12061:
[----:B--2---:R2:W3:Y:S02]  /*22440*/  SYNCS.PHASECHK.TRANS64.TRYWAIT P3, [R6+URZ+0x22830], R210 ;  /* 0x022830d2060075a7 */ /* 0x0044e4000806017f */
[----:B---3--:R-:W-:Y:S05]  /*22450*/  @!P3 NANOSLEEP.SYNCS 0x989680 ;  /* 0x009896800000b95d */ /* 0x008fea0003900000 */
[----:B------:R-:W3:Y:S02]  /*22460*/  @!P3 SYNCS.PHASECHK.TRANS64 P3, [R6+URZ+0x22830], R210 ;  /* 0x022830d20600b5a7 */ /* 0x000ee4000806007f */
[----:B---3--:R-:W-:Y:S05]  /*22470*/  @!P3 BRA `(.L_x_12061) ;  /* 0xfffffffc00f0b947 */ /* 0x008fea000383ffff */
[----:B------:R-:W-:Y:S05]  /*22480*/  BRA `(.L_x_12060) ;  /* 0xfffffedc00f47947 */ /* 0x000fea000383ffff */
.L_x_12066:
[----:B-1----:R1:W2:Y:S02]  /*22490*/  SYNCS.PHASECHK.TRANS64.TRYWAIT P3, [R6+URZ+0x22850], R210 ;  /* 0x022850d2060075a7 */ /* 0x0022a4000806017f */
[----:B--2---:R-:W-:Y:S05]  /*224a0*/  @!P3 NANOSLEEP.SYNCS 0x989680 ;  /* 0x009896800000b95d */ /* 0x004fea0003900000 */
[----:B------:R-:W2:Y:S02]  /*224b0*/  @!P3 SYNCS.PHASECHK.TRANS64 P3, [R6+URZ+0x22850], R210 ;  /* 0x022850d20600b5a7 */ /* 0x000ea4000806007f */
[----:B--2---:R-:W-:Y:S05]  /*224c0*/  @!P3 BRA `(.L_x_12066) ;  /* 0xfffffffc00f0b947 */ /* 0x004fea000383ffff */
[----:B------:R-:W-:Y:S05]  /*224d0*/  BRA `(.L_x_12065) ;  /* 0xfffffefc00d07947 */ /* 0x000fea000383ffff */
.L_x_12072:
[----:B--2---:R2:W3:Y:S02]  /*224e0*/  SYNCS.PHASECHK.TRANS64.TRYWAIT P2, [R210+URZ+0x22830], R209 ;  /* 0x022830d1d20075a7 */ /* 0x0044e4000804017f */
[----:B---3--:R-:W-:Y:S05]  /*224f0*/  @!P2 NANOSLEEP.SYNCS 0x989680 ;  /* 0x009896800000a95d */ /* 0x008fea0003900000 */
[----:B------:R-:W3:Y:S02]  /*22500*/  @!P2 SYNCS.PHASECHK.TRANS64 P2, [R210+URZ+0x22830], R209 ;  /* 0x022830d1d200a5a7 */ /* 0x000ee4000804007f */
[----:B---3--:R-:W-:Y:S05]  /*22510*/  @!P2 BRA `(.L_x_12072) ;  /* 0xfffffffc00f0a947 */ /* 0x008fea000383ffff */
[----:B------:R-:W-:Y:S05]  /*22520*/  BRA `(.L_x_12071) ;  /* 0xffffff0400007947 */ /* 0x000fea000383ffff */
.L_x_12085:
[----:B-1----:R1:W3:Y:S02]  /*22530*/  SYNCS.PHASECHK.TRANS64.TRYWAIT P2, [R210+URZ+0x22850], R209 ;  /* 0x022850d1d20075a7 */ /* 0x0022e4000804017f */
[----:B---3--:R-:W-:Y:S05]  /*22540*/  @!P2 NANOSLEEP.SYNCS 0x989680 ;  /* 0x009896800000a95d */ /* 0x008fea0003900000 */
[----:B------:R-:W3:Y:S02]  /*22550*/  @!P2 SYNCS.PHASECHK.TRANS64 P2, [R210+URZ+0x22850], R209 ;  /* 0x022850d1d200a5a7 */ /* 0x000ee4000804007f */
[----:B---3--:R-:W-:Y:S05]  /*22560*/  @!P2 BRA `(.L_x_12085) ;  /* 0xfffffffc00f0a947 */ /* 0x008fea000383ffff */
[----:B------:R-:W-:Y:S05]  /*22570*/  BRA `(.L_x_12084) ;  /* 0xffffff3400987947 */ /* 0x000fea000383ffff */
.L_x_12100:
[----:B------:R-:W-:Y:S02]  /*22580*/  IMAD.MOV.U32 R13, RZ, RZ, R4 ;  /* 0x000000ffff0d7224 */ /* 0x000fe400078e0004 */
[----:B------:R-:W-:Y:S02]  /*22590*/  IMAD.MOV.U32 R12, RZ, RZ, RZ ;  /* 0x000000ffff0c7224 */ /* 0x000fe400078e00ff */
[----:B------:R-:W-:Y:S02]  /*225a0*/  IMAD.MOV.U32 R11, RZ, RZ, 0x181f ;  /* 0x0000181fff0b7424 */ /* 0x000fe400078e00ff */
[----:B------:R-:W-:-:S07]  /*225b0*/  IMAD.MOV.U32 R15, RZ, RZ, -0x1 ;  /* 0xffffffffff0f7424 */ /* 0x000fce00078e00ff */
[----:B--23--:R-:W-:Y:S05]  /*225c0*/  WARPSYNC.COLLECTIVE R15, `(.L_x_12318) ;  /* 0x000000000f087348 */ /* 0x00cfea0003c00000 */
[----:B------:R0:W1:Y:S02]  /*225d0*/  SHFL.IDX P6, R14, R13, R12, R11 ;  /* 0x0000000c0d0e7389 */ /* 0x00006400000c000b */
[----:B0123--:R-:W-:Y:S01]  /*225e0*/  ENDCOLLECTIVE ;  /* 0x000000000000791b */ /* 0x00ffe20003800000 */
.L_x_12318:
[----:B------:R-:W-:Y:S02]  /*225f0*/  IMAD.MOV.U32 R13, RZ, RZ, R3 ;  /* 0x000000ffff0d7224 */ /* 0x000fe400078e0003 */
[----:B------:R-:W-:-:S07]  /*22600*/  IMAD.MOV.U32 R0, RZ, RZ, R14 ;  /* 0x000000ffff007224 */ /* 0x000fce00078e000e */
[----:B------:R-:W-:Y:S05]  /*22610*/  WARPSYNC.COLLECTIVE R15, `(.L_x_12319) ;  /* 0x000000000f087348 */ /* 0x000fea0003c00000 */
[----:B------:R0:W1:Y:S02]  /*22620*/  SHFL.IDX P6, R14, R13, R12, R11 ;  /* 0x0000000c0d0e7389 */ /* 0x00006400000c000b */
[----:B01----:R-:W-:Y:S01]  /*22630*/  ENDCOLLECTIVE ;  /* 0x000000000000791b */ /* 0x003fe20003800000 */
.L_x_12319:
[----:B------:R-:W-:Y:S05]  /*22640*/  BRA `(.L_x_12320) ;  /* 0xffffff6800987947 */ /* 0x000fea000383ffff */
.L_x_12103:
[----:B------:R-:W-:Y:S01]  /*22650*/  BSSY B1, `(.L_x_12321) ;  /* 0x0000008000017945 */ /* 0x000fe20003800000 */
[----:B-1----:R-:W-:Y:S02]  /*22660*/  IMAD.MOV.U32 R13, RZ, RZ, R4 ;  /* 0x000000ffff0d7224 */ /* 0x002fe400078e0004 */
[----:B------:R-:W-:Y:S02]  /*22670*/  IMAD.MOV.U32 R12, RZ, RZ, 0x1 ;  /* 0x00000001ff0c7424 */ /* 0x000fe400078e00ff */
[----:B------:R-:W-:Y:S02]  /*22680*/  IMAD.MOV.U32 R11, RZ, RZ, 0x181f ;  /* 0x0000181fff0b7424 */ /* 0x000fe400078e00ff */
[----:B------:R-:W-:-:S07]  /*22690*/  IMAD.MOV.U32 R15, RZ, RZ, -0x1 ;  /* 0xffffffffff0f7424 */ /* 0x000fce00078e00ff */
[----:B0-234-:R-:W-:Y:S05]  /*226a0*/  WARPSYNC.COLLECTIVE R15, `(.L_x_12322) ;  /* 0x000000000f087348 */ /* 0x01dfea0003c00000 */
[----:B----4-:R1:W4:Y:S02]  /*226b0*/  SHFL.IDX P6, R14, R13, R12, R11 ;  /* 0x0000000c0d0e7389 */ /* 0x01032400000c000b */
[----:B01234-:R-:W-:Y:S01]  /*226c0*/  ENDCOLLECTIVE ;  /* 0x000000000000791b */ /* 0x01ffe20003800000 */
.L_x_12322:
[----:B------:R-:W-:Y:S05]  /*226d0*/  BSYNC B1 ;  /* 0x0000000000017941 */ /* 0x000fea0003800000 */
.L_x_12321:
        /* <DEDUP_REMOVED lines=8> */
.L_x_12323:
[----:B------:R-:W-:Y:S05]  /*22760*/  BRA `(.L_x_12324) ;  /* 0xffffff6800cc7947 */ /* 0x000fea000383ffff */
.L_x_12106:
        /* <DEDUP_REMOVED lines=8> */
.L_x_12326:
[----:B------:R-:W-:Y:S05]  /*227f0*/  BSYNC B1 ;  /* 0x0000000000017941 */ /* 0x000fea0003800000 */
.L_x_12325:
        /* <DEDUP_REMOVED lines=8> */
.L_x_12327:
[----:B------:R-:W-:Y:S05]  /*22880*/  BRA `(.L_x_12328) ;  /* 0xffffff6800fc7947 */ /* 0x000fea000383ffff */
.L_x_12109:
        /* <DEDUP_REMOVED lines=8> */
.L_x_12330:
[----:B------:R-:W-:Y:S05]  /*22910*/  BSYNC B1 ;  /* 0x0000000000017941 */ /* 0x000fea0003800000 */
.L_x_12329:
        /* <DEDUP_REMOVED lines=8> */
.L_x_12331:
[----:B------:R-:W-:Y:S05]  /*229a0*/  BRA `(.L_x_12332) ;  /* 0xffffff6c002c7947 */ /* 0x000fea000383ffff */
.L_x_12134:
        /* <DEDUP_REMOVED lines=11> */
.L_x_12334:
[----:B------:R-:W-:Y:S05]  /*22a60*/  BSYNC B1 ;  /* 0x0000000000017941 */ /* 0x000fea0003800000 */
.L_x_12333:
[----:B------:R-:W-:Y:S05]  /*22a70*/  BRA `(.L_x_12335) ;  /* 0xffffff84005c7947 */ /* 0x000fea000383ffff */
.L_x_12136:
[----:B------:R-:W-:Y:S01]  /*22a80*/  BSSY B1, `(.L_x_12336) ;  /* 0x0000006000017945 */ /* 0x000fe20003800000 */
[----:B------:R-:W-:-:S07]  /*22a90*/  IMAD.MOV.U32 R15, RZ, RZ, -0x1 ;  /* 0xffffffffff0f7424 */ /* 0x000fce00078e00ff */
[----:B01----:R-:W-:Y:S05]  /*22aa0*/  WARPSYNC.COLLECTIVE R15, `(.L_x_12337) ;  /* 0x000000000f0c7348 */ /* 0x003fea0003c00000 */
[----:B------:R-:W-:Y:S02]  /*22ab0*/  ELECT P6, UR62, PT ;  /* 0x00000000003e782f */ /* 0x000fe400038c0000 */
[----:B------:R-:W-:Y:S01]  /*22ac0*/  MOV R14, UR62 ;  /* 0x0000003e000e7c02 */ /* 0x000fe20008000f00 */
[----:B01----:R-:W-:Y:S10]  /*22ad0*/  ENDCOLLECTIVE ;  /* 0x000000000000791b */ /* 0x003ff40003800000 */
.L_x_12337:
[----:B------:R-:W-:Y:S05]  /*22ae0*/  BSYNC B1 ;  /* 0x0000000000017941 */ /* 0x000fea0003800000 */
.L_x_12336:
[----:B------:R-:W-:Y:S05]  /*22af0*/  BRA `(.L_x_12135) ;  /* 0xffffff8400547947 */ /* 0x000fea000383ffff */
.L_x_12138:
[----:B-1----:R-:W2:Y:S02]  /*22b00*/  LDL R6, [R1+0x4] ;  /* 0x0000040001067983 */ /* 0x002ea40000100800 */
[----:B--2---:R1:W2:Y:S02]  /*22b10*/  SYNCS.PHASECHK.TRANS64.TRYWAIT P0, [R6+URZ+0x22820], R5 ;  /* 0x02282005060075a7 */ /* 0x0042a4000800017f */
[----:B--2---:R-:W-:Y:S05]  /*22b20*/  @!P0 NANOSLEEP.SYNCS 0x989680 ;  /* 0x009896800000895d */ /* 0x004fea0003900000 */
[----:B------:R-:W2:Y:S02]  /*22b30*/  @!P0 SYNCS.PHASECHK.TRANS64 P0, [R6+URZ+0x22820], R5 ;  /* 0x02282005060085a7 */ /* 0x000ea4000800007f */
[----:B--2---:R-:W-:Y:S05]  /*22b40*/  @!P0 BRA `(.L_x_12138) ;  /* 0xfffffffc00ec8947 */ /* 0x004fea000383ffff */
[----:B------:R-:W-:Y:S05]  /*22b50*/  BRA `(.L_x_12338) ;  /* 0xffffff8400647947 */ /* 0x000fea000383ffff */
.L_x_12142:
[----:B-1----:R1:W2:Y:S02]  /*22b60*/  SYNCS.PHASECHK.TRANS64.TRYWAIT P0, [R6+URZ+0x228a0], R9 ;  /* 0x0228a009060075a7 */ /* 0x0022a4000800017f */
[----:B--2---:R-:W-:Y:S05]  /*22b70*/  @!P0 NANOSLEEP.SYNCS 0x989680 ;  /* 0x009896800000895d */ /* 0x004fea0003900000 */
[----:B------:R-:W2:Y:S02]  /*22b80*/  @!P0 SYNCS.PHASECHK.TRANS64 P0, [R6+URZ+0x228a0], R9 ;  /* 0x0228a009060085a7 */ /* 0x000ea4000800007f */
[----:B--2---:R-:W-:Y:S05]  /*22b90*/  @!P0 BRA `(.L_x_12142) ;  /* 0xfffffffc00f08947 */ /* 0x004fea000383ffff */
[----:B------:R-:W-:Y:S05]  /*22ba0*/  BRA `(.L_x_12339) ;  /* 0xffffff8400887947 */ /* 0x000fea000383ffff */
.L_x_12147:
[----:B--2---:R2:W3:Y:S02]  /*22bb0*/  SYNCS.PHASECHK.TRANS64.TRYWAIT P0, [R6+URZ+0x228c0], R9 ;  /* 0x0228c009060075a7 */ /* 0x0044e4000800017f */
[----:B---3--:R-:W-:Y:S05]  /*22bc0*/  @!P0 NANOSLEEP.SYNCS 0x989680 ;  /* 0x009896800000895d */ /* 0x008fea0003900000 */
[----:B------:R-:W3:Y:S02]  /*22bd0*/  @!P0 SYNCS.PHASECHK.TRANS64 P0, [R6+URZ+0x228c0], R9 ;  /* 0x0228c009060085a7 */ /* 0x000ee4000800007f */
[----:B---3--:R-:W-:Y:S05]  /*22be0*/  @!P0 BRA `(.L_x_12147) ;  /* 0xfffffffc00f08947 */ /* 0x008fea000383ffff */
[----:B------:R-:W-:Y:S05]  /*22bf0*/  BRA `(.L_x_12340) ;  /* 0xffffff88000c7947 */ /* 0x000fea000383ffff */
.L_x_12157:
[----:B-1----:R1:W2:Y:S02]  /*22c00*/  SYNCS.PHASECHK.TRANS64.TRYWAIT P1, [R5+URZ+0x228a0], R6 ;  /* 0x0228a006050075a7 */ /* 0x0022a4000802017f */
[----:B--2---:R-:W-:Y:S05]  /*22c10*/  @!P1 NANOSLEEP.SYNCS 0x989680 ;  /* 0x009896800000995d */ /* 0x004fea0003900000 */
[----:B------:R-:W2:Y:S02]  /*22c20*/  @!P1 SYNCS.PHASECHK.TRANS64 P1, [R5+URZ+0x228a0], R6 ;  /* 0x0228a006050095a7 */ /* 0x000ea4000802007f */
[----:B--2---:R-:W-:Y:S05]  /*22c30*/  @!P1 BRA `(.L_x_12157) ;  /* 0xfffffffc00f09947 */ /* 0x004fea000383ffff */
[----:B------:R-:W-:Y:S05]  /*22c40*/  BRA `(.L_x_12341) ;  /* 0xffffff8c00a47947 */ /* 0x000fea000383ffff */
.L_x_12162:
[----:B--2---:R2:W3:Y:S02]  /*22c50*/  SYNCS.PHASECHK.TRANS64.TRYWAIT P1, [R5+URZ+0x228c0], R6 ;  /* 0x0228c006050075a7 */ /* 0x0044e4000802017f */
[----:B---3--:R-:W-:Y:S05]  /*22c60*/  @!P1 NANOSLEEP.SYNCS 0x989680 ;  /* 0x009896800000995d */ /* 0x008fea0003900000 */
[----:B------:R-:W3:Y:S02]  /*22c70*/  @!P1 SYNCS.PHASECHK.TRANS64 P1, [R5+URZ+0x228c0], R6 ;  /* 0x0228c006050095a7 */ /* 0x000ee4000802007f */
[----:B---3--:R-:W-:Y:S05]  /*22c80*/  @!P1 BRA `(.L_x_12162) ;  /* 0xfffffffc00f09947 */ /* 0x008fea000383ffff */
[----:B------:R-:W-:Y:S05]  /*22c90*/  BRA `(.L_x_12342) ;  /* 0xffffff9000247947 */ /* 0x000fea000383ffff */
.L_x_12186:
        /* <DEDUP_REMOVED lines=11> */
.L_x_12344:
[----:B------:R-:W-:Y:S05]  /*22d50*/  BSYNC B0 ;  /* 0x0000000000007941 */ /* 0x000fea0003800000 */
.L_x_12343:
[----:B------:R-:W-:Y:S05]  /*22d60*/  BRA `(.L_x_12345) ;  /* 0xffffffa000107947 */ /* 0x000fea000383ffff */
.L_x_12188:
[----:B------:R-:W-:Y:S01]  /*22d70*/  BSSY B0, `(.L_x_12346) ;  /* 0x0000006000007945 */ /* 0x000fe20003800000 */
[----:B------:R-:W-:-:S07]  /*22d80*/  IMAD.MOV.U32 R15, RZ, RZ, -0x1 ;  /* 0xffffffffff0f7424 */ /* 0x000fce00078e00ff */
[----:B01-3--:R-:W-:Y:S05]  /*22d90*/  WARPSYNC.COLLECTIVE R15, `(.L_x_12347) ;  /* 0x000000000f0c7348 */ /* 0x00bfea0003c00000 */
[----:B------:R-:W-:Y:S02]  /*22da0*/  ELECT P6, UR62, PT ;  /* 0x00000000003e782f */ /* 0x000fe400038c0000 */
[----:B------:R-:W-:Y:S01]  /*22db0*/  MOV R14, UR62 ;  /* 0x0000003e000e7c02 */ /* 0x000fe20008000f00 */
[----:B01-3--:R-:W-:Y:S10]  /*22dc0*/  ENDCOLLECTIVE ;  /* 0x000000000000791b */ /* 0x00bff40003800000 */
.L_x_12347:
[----:B------:R-:W-:Y:S05]  /*22dd0*/  BSYNC B0 ;  /* 0x0000000000007941 */ /* 0x000fea0003800000 */
.L_x_12346:
[----:B------:R-:W-:Y:S05]  /*22de0*/  BRA `(.L_x_12348) ;  /* 0xffffffa0001c7947 */ /* 0x000fea000383ffff */
.L_x_12190:
[----:B-1----:R1:W2:Y:S02]  /*22df0*/  SYNCS.PHASECHK.TRANS64.TRYWAIT P0, [R0+URZ+0x22840], R2 ;  /* 0x02284002000075a7 */ /* 0x0022a4000800017f */
[----:B--2---:R-:W-:Y:S05]  /*22e00*/  @!P0 NANOSLEEP.SYNCS 0x989680 ;  /* 0x009896800000895d */ /* 0x004fea0003900000 */
[----:B------:R-:W2:Y:S02]  /*22e10*/  @!P0 SYNCS.PHASECHK.TRANS64 P0, [R0+URZ+0x22840], R2 ;  /* 0x02284002000085a7 */ /* 0x000ea4000800007f */
[----:B--2---:R-:W-:Y:S05]  /*22e20*/  @!P0 BRA `(.L_x_12190) ;  /* 0xfffffffc00f08947 */ /* 0x004fea000383ffff */
[----:B------:R-:W-:Y:S05]  /*22e30*/  BRA `(.L_x_12349) ;  /* 0xffffffa000847947 */ /* 0x000fea000383ffff */
.L_x_12194:
        /* <DEDUP_REMOVED lines=13> */
.L_x_12350:
[----:B------:R-:W-:Y:S02]  /*22f10*/  IMAD.MOV.U32 R13, RZ, RZ, R4 ;  /* 0x000000ffff0d7224 */ /* 0x000fe400078e0004 */
[----:B------:R-:W-:-:S07]  /*22f20*/  IMAD.MOV.U32 R6, RZ, RZ, R14 ;  /* 0x000000ffff067224 */ /* 0x000fce00078e000e */
[----:B------:R-:W-:Y:S05]  /*22f30*/  WARPSYNC.COLLECTIVE R15, `(.L_x_12351) ;  /* 0x000000000f087348 */ /* 0x000fea0003c00000 */
[----:B------:R0:W1:Y:S02]  /*22f40*/  SHFL.IDX P6, R14, R13, R12, R11 ;  /* 0x0000000c0d0e7389 */ /* 0x00006400000c000b */
[----:B01----:R-:W-:Y:S01]  /*22f50*/  ENDCOLLECTIVE ;  /* 0x000000000000791b */ /* 0x003fe20003800000 */
.L_x_12351:
[----:B------:R-:W-:Y:S02]  /*22f60*/  IMAD.MOV.U32 R13, RZ, RZ, R3 ;  /* 0x000000ffff0d7224 */ /* 0x000fe400078e0003 */
[----:B------:R-:W-:Y:S02]  /*22f70*/  IMAD.MOV.U32 R12, RZ, RZ, 0x1 ;  /* 0x00000001ff0c7424 */ /* 0x000fe400078e00ff */
[----:B------:R-:W-:-:S07]  /*22f80*/  IMAD.MOV.U32 R7, RZ, RZ, R14 ;  /* 0x000000ffff077224 */ /* 0x000fce00078e000e */
[----:B------:R-:W-:Y:S05]  /*22f90*/  WARPSYNC.COLLECTIVE R15, `(.L_x_12352) ;  /* 0x000000000f087348 */ /* 0x000fea0003c00000 */
[----:B------:R0:W1:Y:S02]  /*22fa0*/  SHFL.IDX P6, R14, R13, R12, R11 ;  /* 0x0000000c0d0e7389 */ /* 0x00006400000c000b */
[----:B01----:R-:W-:Y:S01]  /*22fb0*/  ENDCOLLECTIVE ;  /* 0x000000000000791b */ /* 0x003fe20003800000 */
.L_x_12352:
        /* <DEDUP_REMOVED lines=15> */
.L_x_12353:
[----:B------:R-:W-:Y:S02]  /*230b0*/  IMAD.MOV.U32 R13, RZ, RZ, R3 ;  /* 0x000000ffff0d7224 */ /* 0x000fe400078e0003 */
[----:B------:R-:W-:Y:S02]  /*230c0*/  IMAD.MOV.U32 R12, RZ, RZ, 0x2 ;  /* 0x00000002ff0c7424 */ /* 0x000fe400078e00ff */
[----:B------:R-:W-:-:S07]  /*230d0*/  IMAD.MOV.U32 R5, RZ, RZ, R14 ;  /* 0x000000ffff057224 */ /* 0x000fce00078e000e */
[----:B------:R-:W-:Y:S05]  /*230e0*/  WARPSYNC.COLLECTIVE R15, `(.L_x_12354) ;  /* 0x000000000f087348 */ /* 0x000fea0003c00000 */
[----:B------:R0:W1:Y:S02]  /*230f0*/  SHFL.IDX P6, R14, R13, R12, R11 ;  /* 0x0000000c0d0e7389 */ /* 0x00006400000c000b */
[----:B01----:R-:W-:Y:S01]  /*23100*/  ENDCOLLECTIVE ;  /* 0x000000000000791b */ /* 0x003fe20003800000 */
.L_x_12354:
        /* <DEDUP_REMOVED lines=15> */
.L_x_12355:
[----:B------:R-:W-:Y:S02]  /*23200*/  IMAD.MOV.U32 R13, RZ, RZ, R3 ;  /* 0x000000ffff0d7224 */ /* 0x000fe400078e0003 */
[----:B------:R-:W-:Y:S02]  /*23210*/  IMAD.MOV.U32 R12, RZ, RZ, 0x3 ;  /* 0x00000003ff0c7424 */ /* 0x000fe400078e00ff */
[----:B------:R-:W-:-:S07]  /*23220*/  IMAD.MOV.U32 R5, RZ, RZ, R14 ;  /* 0x000000ffff057224 */ /* 0x000fce00078e000e */
[----:B------:R-:W-:Y:S05]  /*23230*/  WARPSYNC.COLLECTIVE R15, `(.L_x_12356) ;  /* 0x000000000f087348 */ /* 0x000fea0003c00000 */
[----:B------:R0:W1:Y:S02]  /*23240*/  SHFL.IDX P6, R14, R13, R12, R11 ;  /* 0x0000000c0d0e7389 */ /* 0x00006400000c000b */
[----:B01----:R-:W-:Y:S01]  /*23250*/  ENDCOLLECTIVE ;  /* 0x000000000000791b */ /* 0x003fe20003800000 */
.L_x_12356:
        /* <DEDUP_REMOVED lines=15> */
.L_x_12357:
[----:B------:R-:W-:Y:S02]  /*23350*/  IMAD.MOV.U32 R13, RZ, RZ, R3 ;  /* 0x000000ffff0d7224 */ /* 0x000fe400078e0003 */
[----:B------:R-:W-:Y:S02]  /*23360*/  IMAD.MOV.U32 R12, RZ, RZ, 0x4 ;  /* 0x00000004ff0c7424 */ /* 0x000fe400078e00ff */
[----:B------:R-:W-:-:S07]  /*23370*/  IMAD.MOV.U32 R5, RZ, RZ, R14 ;  /* 0x000000ffff057224 */ /* 0x000fce00078e000e */
[----:B------:R-:W-:Y:S05]  /*23380*/  WARPSYNC.COLLECTIVE R15, `(.L_x_12358) ;  /* 0x000000000f087348 */ /* 0x000fea0003c00000 */
[----:B------:R0:W1:Y:S02]  /*23390*/  SHFL.IDX P6, R14, R13, R12, R11 ;  /* 0x0000000c0d0e7389 */ /* 0x00006400000c000b */
[----:B01----:R-:W-:Y:S01]  /*233a0*/  ENDCOLLECTIVE ;  /* 0x000000000000791b */ /* 0x003fe20003800000 */
.L_x_12358:
        /* <DEDUP_REMOVED lines=15> */
.L_x_12359:
[----:B------:R-:W-:Y:S02]  /*234a0*/  IMAD.MOV.U32 R13, RZ, RZ, R3 ;  /* 0x000000ffff0d7224 */ /* 0x000fe400078e0003 */
[----:B------:R-:W-:Y:S02]  /*234b0*/  IMAD.MOV.U32 R12, RZ, RZ, 0x5 ;  /* 0x00000005ff0c7424 */ /* 0x000fe400078e00ff */
[----:B------:R-:W-:-:S07]  /*234c0*/  IMAD.MOV.U32 R5, RZ, RZ, R14 ;  /* 0x000000ffff057224 */ /* 0x000fce00078e000e */
[----:B------:R-:W-:Y:S05]  /*234d0*/  WARPSYNC.COLLECTIVE R15, `(.L_x_12360) ;  /* 0x000000000f087348 */ /* 0x000fea0003c00000 */
[----:B------:R0:W1:Y:S02]  /*234e0*/  SHFL.IDX P6, R14, R13, R12, R11 ;  /* 0x0000000c0d0e7389 */ /* 0x00006400000c000b */
[----:B01----:R-:W-:Y:S01]  /*234f0*/  ENDCOLLECTIVE ;  /* 0x000000000000791b */ /* 0x003fe20003800000 */
.L_x_12360:
        /* <DEDUP_REMOVED lines=15> */
.L_x_12361:
[----:B------:R-:W-:Y:S02]  /*235f0*/  IMAD.MOV.U32 R13, RZ, RZ, R3 ;  /* 0x000000ffff0d7224 */ /* 0x000fe400078e0003 */
[----:B------:R-:W-:Y:S02]  /*23600*/  IMAD.MOV.U32 R12, RZ, RZ, 0x6 ;  /* 0x00000006ff0c7424 */ /* 0x000fe400078e00ff */
[----:B------:R-:W-:-:S07]  /*23610*/  IMAD.MOV.U32 R5, RZ, RZ, R14 ;  /* 0x000000ffff057224 */ /* 0x000fce00078e000e */
[----:B------:R-:W-:Y:S05]  /*23620*/  WARPSYNC.COLLECTIVE R15, `(.L_x_12362) ;  /* 0x000000000f087348 */ /* 0x000fea0003c00000 */
[----:B------:R0:W1:Y:S02]  /*23630*/  SHFL.IDX P6, R14, R13, R12, R11 ;  /* 0x0000000c0d0e7389 */ /* 0x00006400000c000b */
[----:B01----:R-:W-:Y:S01]  /*23640*/  ENDCOLLECTIVE ;  /* 0x000000000000791b */ /* 0x003fe20003800000 */
.L_x_12362:
        /* <DEDUP_REMOVED lines=13> */
.L_x_12363:
        /* <DEDUP_REMOVED lines=8> */
.L_x_12364:
        /* <DEDUP_REMOVED lines=13> */
.L_x_12365:
[----:B------:R-:W-:Y:S01]  /*23870*/  IMAD.MOV.U32 R3, RZ, RZ, R14 ;  /* 0x000000ffff037224 */ /* 0x000fe200078e000e */
[----:B------:R-:W-:Y:S06]  /*23880*/  BRA `(.L_x_12366) ;  /* 0xffffffa4001c7947 */ /* 0x000fec000383ffff */
.L_x_12197:
[----:B0-----:R-:W2:Y:S02]  /*23890*/  LDL R2, [R1+0x4] ;  /* 0x0000040001027983 */ /* 0x001ea40000100800 */
[----:B--2---:R0:W1:Y:S02]  /*238a0*/  SYNCS.PHASECHK.TRANS64.TRYWAIT P0, [R2+URZ+0x22820], R0 ;  /* 0x02282000020075a7 */ /* 0x004064000800017f */
[----:B-1----:R-:W-:Y:S05]  /*238b0*/  @!P0 NANOSLEEP.SYNCS 0x989680 ;  /* 0x009896800000895d */ /* 0x002fea0003900000 */
[----:B------:R-:W1:Y:S02]  /*238c0*/  @!P0 SYNCS.PHASECHK.TRANS64 P0, [R2+URZ+0x22820], R0 ;  /* 0x02282000020085a7 */ /* 0x000e64000800007f */
[----:B-1----:R-:W-:Y:S05]  /*238d0*/  @!P0 BRA `(.L_x_12197) ;  /* 0xfffffffc00ec8947 */ /* 0x002fea000383ffff */
[----:B------:R-:W-:Y:S05]  /*238e0*/  BRA `(.L_x_12367) ;  /* 0xffffffa4007c7947 */ /* 0x000fea000383ffff */
.L_x_12201:
[----:B0-----:R0:W1:Y:S02]  /*238f0*/  SYNCS.PHASECHK.TRANS64.TRYWAIT P0, [R2+URZ+0x22860], R0 ;  /* 0x02286000020075a7 */ /* 0x001064000800017f */
[----:B-1----:R-:W-:Y:S05]  /*23900*/  @!P0 NANOSLEEP.SYNCS 0x989680 ;  /* 0x009896800000895d */ /* 0x002fea0003900000 */
[----:B------:R-:W1:Y:S02]  /*23910*/  @!P0 SYNCS.PHASECHK.TRANS64 P0, [R2+URZ+0x22860], R0 ;  /* 0x02286000020085a7 */ /* 0x000e64000800007f */
[----:B-1----:R-:W-:Y:S05]  /*23920*/  @!P0 BRA `(.L_x_12201) ;  /* 0xfffffffc00f08947 */ /* 0x002fea000383ffff */
[----:B------:R-:W-:Y:S05]  /*23930*/  BRA `(.L_x_12368) ;  /* 0xffffffa400a87947 */ /* 0x000fea000383ffff */
.L_x_12216:
[----:B-1----:R1:W2:Y:S02]  /*23940*/  SYNCS.PHASECHK.TRANS64.TRYWAIT P0, [R2+URZ+0x22840], R5 ;  /* 0x02284005020075a7 */ /* 0x0022a4000800017f */
[----:B--2---:R-:W-:Y:S05]  /*23950*/  @!P0 NANOSLEEP.SYNCS 0x989680 ;  /* 0x009896800000895d */ /* 0x004fea0003900000 */
[----:B------:R-:W2:Y:S02]  /*23960*/  @!P0 SYNCS.PHASECHK.TRANS64 P0, [R2+URZ+0x22840], R5 ;  /* 0x02284005020085a7 */ /* 0x000ea4000800007f */
[----:B--2---:R-:W-:Y:S05]  /*23970*/  @!P0 BRA `(.L_x_12216) ;  /* 0xfffffffc00f08947 */ /* 0x004fea000383ffff */
[----:B------:R-:W-:Y:S05]  /*23980*/  BRA `(.L_x_12369) ;  /* 0xffffffac00c47947 */ /* 0x000fea000383ffff */
.L_x_12221:
[----:B0-----:R0:W2:Y:S02]  /*23990*/  SYNCS.PHASECHK.TRANS64.TRYWAIT P0, [R2+URZ+0x22860], R5 ;  /* 0x02286005020075a7 */ /* 0x0010a4000800017f */
[----:B--2---:R-:W-:Y:S05]  /*239a0*/  @!P0 NANOSLEEP.SYNCS 0x989680 ;  /* 0x009896800000895d */ /* 0x004fea0003900000 */
[----:B------:R-:W2:Y:S02]  /*239b0*/  @!P0 SYNCS.PHASECHK.TRANS64 P0, [R2+URZ+0x22860], R5 ;  /* 0x02286005020085a7 */ /* 0x000ea4000800007f */
[----:B--2---:R-:W-:Y:S05]  /*239c0*/  @!P0 BRA `(.L_x_12221) ;  /* 0xfffffffc00f08947 */ /* 0x004fea000383ffff */
[----:B------:R-:W-:Y:S05]  /*239d0*/  BRA `(.L_x_12370) ;  /* 0xffffffb000487947 */ /* 0x000fea000383ffff */
.L_x_12232:
[----:B0-----:R0:W1:Y:S02]  /*239e0*/  SYNCS.PHASECHK.TRANS64.TRYWAIT P0, [R3+URZ+0x22840], R2 ;  /* 0x02284002030075a7 */ /* 0x001064000800017f */
[----:B-1----:R-:W-:Y:S05]  /*239f0*/  @!P0 NANOSLEEP.SYNCS 0x989680 ;  /* 0x009896800000895d */ /* 0x002fea0003900000 */
[----:B------:R-:W1:Y:S02]  /*23a00*/  @!P0 SYNCS.PHASECHK.TRANS64 P0, [R3+URZ+0x22840], R2 ;  /* 0x02284002030085a7 */ /* 0x000e64000800007f */
[----:B-1----:R-:W-:Y:S05]  /*23a10*/  @!P0 BRA `(.L_x_12232) ;  /* 0xfffffffc00f08947 */ /* 0x002fea000383ffff */
[----:B------:R-:W-:Y:S05]  /*23a20*/  BRA `(.L_x_12371) ;  /* 0xffffffb800487947 */ /* 0x000fea000383ffff */
.L_x_12237:
[----:B-1----:R1:W2:Y:S02]  /*23a30*/  SYNCS.PHASECHK.TRANS64.TRYWAIT P0, [R3+URZ+0x22860], R2 ;  /* 0x02286002030075a7 */ /* 0x0022a4000800017f */
[----:B--2---:R-:W-:Y:S05]  /*23a40*/  @!P0 NANOSLEEP.SYNCS 0x989680 ;  /* 0x009896800000895d */ /* 0x004fea0003900000 */
[----:B------:R-:W2:Y:S02]  /*23a50*/  @!P0 SYNCS.PHASECHK.TRANS64 P0, [R3+URZ+0x22860], R2 ;  /* 0x02286002030085a7 */ /* 0x000ea4000800007f */
[----:B--2---:R-:W-:Y:S05]  /*23a60*/  @!P0 BRA `(.L_x_12237) ;  /* 0xfffffffc00f08947 */ /* 0x004fea000383ffff */
[----:B------:R-:W-:Y:S05]  /*23a70*/  BRA `(.L_x_12372) ;  /* 0xffffffb800c87947 */ /* 0x000fea000383ffff */
.L_x_12248:
[----:B0-----:R0:W1:Y:S02]  /*23a80*/  SYNCS.PHASECHK.TRANS64.TRYWAIT P0, [R3+URZ+0x22840], R2 ;  /* 0x02284002030075a7 */ /* 0x001064000800017f */
[----:B-1----:R-:W-:Y:S05]  /*23a90*/  @!P0 NANOSLEEP.SYNCS 0x989680 ;  /* 0x009896800000895d */ /* 0x002fea0003900000 */
[----:B------:R-:W1:Y:S02]  /*23aa0*/  @!P0 SYNCS.PHASECHK.TRANS64 P0, [R3+URZ+0x22840], R2 ;  /* 0x02284002030085a7 */ /* 0x000e64000800007f */
[----:B-1----:R-:W-:Y:S05]  /*23ab0*/  @!P0 BRA `(.L_x_12248) ;  /* 0xfffffffc00f08947 */ /* 0x002fea000383ffff */
[----:B------:R-:W-:Y:S05]  /*23ac0*/  BRA `(.L_x_12373) ;  /* 0xffffffc000a47947 */ /* 0x000fea000383ffff */
.L_x_12253:
[----:B-1----:R1:W2:Y:S02]  /*23ad0*/  SYNCS.PHASECHK.TRANS64.TRYWAIT P0, [R3+URZ+0x22860], R2 ;  /* 0x02286002030075a7 */ /* 0x0022a4000800017f */
[----:B--2---:R-:W-:Y:S05]  /*23ae0*/  @!P0 NANOSLEEP.SYNCS 0x989680 ;  /* 0x009896800000895d */ /* 0x004fea0003900000 */
[----:B------:R-:W2:Y:S02]  /*23af0*/  @!P0 SYNCS.PHASECHK.TRANS64 P0, [R3+URZ+0x22860], R2 ;  /* 0x02286002030085a7 */ /* 0x000ea4000800007f */
[----:B--2---:R-:W-:Y:S05]  /*23b00*/  @!P0 BRA `(.L_x_12253) ;  /* 0xfffffffc00f08947 */ /* 0x004fea000383ffff */
[----:B------:R-:W-:Y:S05]  /*23b10*/  BRA `(.L_x_12374) ;  /* 0xffffffc400287947 */ /* 0x000fea000383ffff */
.L_x_12265:
[----:B------:R-:W-:Y:S01]  /*23b20*/  BSSY B0, `(.L_x_12375) ;  /* 0x0000008000007945 */ /* 0x000fe20003800000 */
[----:B------:R-:W-:Y:S02]  /*23b30*/  IMAD.MOV.U32 R13, RZ, RZ, R16 ;  /* 0x000000ffff0d7224 */ /* 0x000fe400078e0010 */
[----:B------:R-:W-:Y:S02]  /*23b40*/  IMAD.MOV.U32 R12, RZ, RZ, RZ ;  /* 0x000000ffff0c7224 */ /* 0x000fe400078e00ff */
[----:B0-----:R-:W-:Y:S02]  /*23b50*/  IMAD.MOV.U32 R11, RZ, RZ, 0x1f ;  /* 0x0000001fff0b7424 */ /* 0x001fe400078e00ff */
[----:B------:R-:W-:-:S07]  /*23b60*/  IMAD.MOV.U32 R15, RZ, RZ, -0x1 ;  /* 0xffffffffff0f7424 */ /* 0x000fce00078e00ff */
[----:B-1---5:R-:W-:Y:S05]  /*23b70*/  WARPSYNC.COLLECTIVE R15, `(.L_x_12376) ;  /* 0x000000000f087348 */ /* 0x022fea0003c00000 */
[----:B------:R0:W2:Y:S02]  /*23b80*/  SHFL.IDX P6, R14, R13, R12, R11 ;  /* 0x0000000c0d0e7389 */ /* 0x0000a400000c000b */
[----:B012--5:R-:W-:Y:S01]  /*23b90*/  ENDCOLLECTIVE ;  /* 0x000000000000791b */ /* 0x027fe20003800000 */
.L_x_12376:
[----:B------:R-:W-:Y:S05]  /*23ba0*/  BSYNC B0 ;  /* 0x0000000000007941 */ /* 0x000fea0003800000 */
.L_x_12375:
        /* <DEDUP_REMOVED lines=9> */
.L_x_12377:
        /* <DEDUP_REMOVED lines=18> */
.L_x_12378:
[----:B------:R-:W-:Y:S01]  /*23d60*/  IMAD.MOV.U32 R12, RZ, RZ, 0x2 ;  /* 0x00000002ff0c7424 */ /* 0x000fe200078e00ff */
[----:B------:R-:W-:-:S05]  /*23d70*/  SEL R14, R14, RZ, P1 ;  /* 0x000000ff0e0e7207 */ /* 0x000fca0000800000 */
[----:B------:R-:W-:-:S04]  /*23d80*/  IMAD.IADD R2, R3, 0x1, R14 ;  /* 0x0000000103027824 */ /* 0x000fc800078e020e */
[----:B------:R-:W-:-:S07]  /*23d90*/  IMAD.MOV.U32 R13, RZ, RZ, R2 ;  /* 0x000000ffff0d7224 */ /* 0x000fce00078e0002 */
[----:B------:R-:W-:Y:S05]  /*23da0*/  WARPSYNC.COLLECTIVE R15, `(.L_x_12379) ;  /* 0x000000000f087348 */ /* 0x000fea0003c00000 */
[----:B------:R0:W1:Y:S02]  /*23db0*/  SHFL.UP P6, R14, R13, R12, R11 ;  /* 0x0400000c0d0e7389 */ /* 0x00006400000c000b */
[----:B01----:R-:W-:Y:S01]  /*23dc0*/  ENDCOLLECTIVE ;  /* 0x000000000000791b */ /* 0x003fe20003800000 */
.L_x_12379:
        /* <DEDUP_REMOVED lines=8> */
.L_x_12380:
        /* <DEDUP_REMOVED lines=8> */
.L_x_12381:
        /* <DEDUP_REMOVED lines=8> */
.L_x_12382:
        /* <DEDUP_REMOVED lines=9> */
.L_x_12383:
[----:B------:R-:W-:Y:S01]  /*23fe0*/  IMAD.MOV.U32 R16, RZ, RZ, R14 ;  /* 0x000000ffff107224 */ /* 0x000fe200078e000e */
[----:B------:R-:W-:Y:S06]  /*23ff0*/  BRA `(.L_x_12384) ;  /* 0xffffffc800787947 */ /* 0x000fec000383ffff */
.L_x_12270:
[----:B------:R-:W-:Y:S01]  /*24000*/  BSSY B0, `(.L_x_12385) ;  /* 0x0000008000007945 */ /* 0x000fe20003800000 */
[----:B-----5:R-:W-:Y:S02]  /*24010*/  IMAD.MOV.U32 R13, RZ, RZ, R3 ;  /* 0x000000ffff0d7224 */ /* 0x020fe400078e0003 */
[----:B------:R-:W-:Y:S02]  /*24020*/  IMAD.MOV.U32 R12, RZ, RZ, 0x1 ;  /* 0x00000001ff0c7424 */ /* 0x000fe400078e00ff */
[----:B0-----:R-:W-:Y:S02]  /*24030*/  IMAD.MOV.U32 R11, RZ, RZ, RZ ;  /* 0x000000ffff0b7224 */ /* 0x001fe400078e00ff */
[----:B------:R-:W-:-:S07]  /*24040*/  IMAD.MOV.U32 R15, RZ, RZ, -0x1 ;  /* 0xffffffffff0f7424 */ /* 0x000fce00078e00ff */
[----:B-1----:R-:W-:Y:S05]  /*24050*/  WARPSYNC.COLLECTIVE R15, `(.L_x_12386) ;  /* 0x000000000f087348 */ /* 0x002fea0003c00000 */
[----:B------:R0:W2:Y:S02]  /*24060*/  SHFL.UP P6, R14, R13, R12, R11 ;  /* 0x0400000c0d0e7389 */ /* 0x0000a400000c000b */
[----:B012---:R-:W-:Y:S01]  /*24070*/  ENDCOLLECTIVE ;  /* 0x000000000000791b */ /* 0x007fe20003800000 */
.L_x_12386:
[----:B------:R-:W-:Y:S05]  /*24080*/  BSYNC B0 ;  /* 0x0000000000007941 */ /* 0x000fea0003800000 */
.L_x_12385:
        /* <DEDUP_REMOVED lines=9> */
.L_x_12387:
[----:B------:R-:W-:Y:S01]  /*24120*/  IMAD.MOV.U32 R12, RZ, RZ, 0x4 ;  /* 0x00000004ff0c7424 */ /* 0x000fe200078e00ff */
[----:B------:R-:W-:-:S05]  /*24130*/  SEL R7, R14, RZ, P2 ;  /* 0x000000ff0e077207 */ /* 0x000fca0001000000 */
[----:B------:R-:W-:-:S04]  /*24140*/  IMAD.IADD R2, R2, 0x1, R7 ;  /* 0x0000000102027824 */ /* 0x000fc800078e0207 */
[----:B------:R-:W-:-:S07]  /*24150*/  IMAD.MOV.U32 R13, RZ, RZ, R2 ;  /* 0x000000ffff0d7224 */ /* 0x000fce00078e0002 */
[----:B------:R-:W-:Y:S05]  /*24160*/  WARPSYNC.COLLECTIVE R15, `(.L_x_12388) ;  /* 0x000000000f087348 */ /* 0x000fea0003c00000 */
[----:B------:R0:W1:Y:S02]  /*24170*/  SHFL.UP P6, R14, R13, R12, R11 ;  /* 0x0400000c0d0e7389 */ /* 0x00006400000c000b */
[----:B01----:R-:W-:Y:S01]  /*24180*/  ENDCOLLECTIVE ;  /* 0x000000000000791b */ /* 0x003fe20003800000 */
.L_x_12388:
[----:B------:R-:W-:Y:S01]  /*24190*/  IMAD.MOV.U32 R12, RZ, RZ, 0x8 ;  /* 0x00000008ff0c7424 */ /* 0x000fe200078e00ff */
[----:B------:R-:W-:-:S05]  /*241a0*/  SEL R7, R14, RZ, P3 ;  /* 0x000000ff0e077207 */ /* 0x000fca0001800000 */
[----:B------:R-:W-:-:S04]  /*241b0*/  IMAD.IADD R2, R2, 0x1, R7 ;  /* 0x0000000102027824 */ /* 0x000fc800078e0207 */
[----:B------:R-:W-:-:S07]  /*241c0*/  IMAD.MOV.U32 R13, RZ, RZ, R2 ;  /* 0x000000ffff0d7224 */ /* 0x000fce00078e0002 */
[----:B------:R-:W-:Y:S05]  /*241d0*/  WARPSYNC.COLLECTIVE R15, `(.L_x_12389) ;  /* 0x000000000f087348 */ /* 0x000fea0003c00000 */
[----:B------:R0:W1:Y:S02]  /*241e0*/  SHFL.UP P6, R14, R13, R12, R11 ;  /* 0x0400000c0d0e7389 */ /* 0x00006400000c000b */
[----:B01----:R-:W-:Y:S01]  /*241f0*/  ENDCOLLECTIVE ;  /* 0x000000000000791b */ /* 0x003fe20003800000 */
.L_x_12389:
[----:B------:R-:W-:Y:S01]  /*24200*/  IMAD.MOV.U32 R12, RZ, RZ, 0x10 ;  /* 0x00000010ff0c7424 */ /* 0x000fe200078e00ff */
[----:B------:R-:W-:-:S05]  /*24210*/  SEL R7, R14, RZ, P4 ;  /* 0x000000ff0e077207 */ /* 0x000fca0002000000 */
[----:B------:R-:W-:-:S04]  /*24220*/  IMAD.IADD R2, R2, 0x1, R7 ;  /* 0x0000000102027824 */ /* 0x000fc800078e0207 */
[----:B------:R-:W-:-:S07]  /*24230*/  IMAD.MOV.U32 R13, RZ, RZ, R2 ;  /* 0x000000ffff0d7224 */ /* 0x000fce00078e0002 */
[----:B------:R-:W-:Y:S05]  /*24240*/  WARPSYNC.COLLECTIVE R15, `(.L_x_12390) ;  /* 0x000000000f087348 */ /* 0x000fea0003c00000 */
[----:B------:R0:W1:Y:S02]  /*24250*/  SHFL.UP P6, R14, R13, R12, R11 ;  /* 0x0400000c0d0e7389 */ /* 0x00006400000c000b */
[----:B01----:R-:W-:Y:S01]  /*24260*/  ENDCOLLECTIVE ;  /* 0x000000000000791b */ /* 0x003fe20003800000 */
.L_x_12390:
        /* <DEDUP_REMOVED lines=8> */
.L_x_12391:
[----:B------:R-:W-:Y:S01]  /*242f0*/  IMAD.MOV.U32 R16, RZ, RZ, R14 ;  /* 0x000000ffff107224 */ /* 0x000fe200078e000e */
[----:B------:R-:W-:Y:S06]  /*24300*/  BRA `(.L_x_12392) ;  /* 0xffffffc800507947 */ /* 0x000fec000383ffff */
.L_x_12272:
[----:B------:R-:W-:Y:S01]  /*24310*/  BSSY B0, `(.L_x_12393) ;  /* 0x0000006000007945 */ /* 0x000fe20003800000 */
[----:B------:R-:W-:Y:S01]  /*24320*/  PLOP3.LUT P6, PT, P6, PT, PT, 0x8, 0x0 ;  /* 0x000000000000781c */ /* 0x000fe200037ce170 */
[----:B------:R-:W-:-:S12]  /*24330*/  IMAD.MOV.U32 R15, RZ, RZ, -0x1 ;  /* 0xffffffffff0f7424 */ /* 0x000fd800078e00ff */
[----:B0----5:R-:W-:Y:S05]  /*24340*/  WARPSYNC.COLLECTIVE R15, `(.L_x_12394) ;  /* 0x000000000f087348 */ /* 0x021fea0003c00000 */
[----:B------:R-:W-:Y:S01]  /*24350*/  VOTE.ANY R14, PT, P6 ;  /* 0x00000000000e7806 */ /* 0x000fe200030e0100 */
[----:B0----5:R-:W-:Y:S06]  /*24360*/  ENDCOLLECTIVE ;  /* 0x000000000000791b */ /* 0x021fec0003800000 */
.L_x_12394:
[----:B------:R-:W-:Y:S05]  /*24370*/  BSYNC B0 ;  /* 0x0000000000007941 */ /* 0x000fea0003800000 */
.L_x_12393:
        /* <DEDUP_REMOVED lines=9> */
.L_x_12395:
[----:B------:R-:W-:Y:S01]  /*24410*/  IMAD.MOV.U32 R17, RZ, RZ, R14 ;  /* 0x000000ffff117224 */ /* 0x000fe200078e000e */
[----:B------:R-:W-:Y:S06]  /*24420*/  BRA `(.L_x_12396) ;  /* 0xffffffc800407947 */ /* 0x000fec000383ffff */
.L_x_12274:
[----:B------:R-:W-:Y:S01]  /*24430*/  BSSY B0, `(.L_x_12397) ;  /* 0x0000007000007945 */ /* 0x000fe20003800000 */
[----:B------:R-:W-:Y:S02]  /*24440*/  IMAD.MOV.U32 R13, RZ, RZ, R2 ;  /* 0x000000ffff0d7224 */ /* 0x000fe400078e0002 */
[----:B0-----:R-:W-:Y:S02]  /*24450*/  IMAD.MOV.U32 R11, RZ, RZ, 0x1f ;  /* 0x0000001fff0b7424 */ /* 0x001fe400078e00ff */
[----:B------:R-:W-:-:S07]  /*24460*/  IMAD.MOV.U32 R15, RZ, RZ, -0x1 ;  /* 0xffffffffff0f7424 */ /* 0x000fce00078e00ff */
[----:B-12--5:R-:W-:Y:S05]  /*24470*/  WARPSYNC.COLLECTIVE R15, `(.L_x_12398) ;  /* 0x000000000f087348 */ /* 0x026fea0003c00000 */
[----:B------:R0:W3:Y:S02]  /*24480*/  SHFL.IDX P6, R14, R13, R12, R11 ;  /* 0x0000000c0d0e7389 */ /* 0x0000e400000c000b */
[----:B0123-5:R-:W-:Y:S01]  /*24490*/  ENDCOLLECTIVE ;  /* 0x000000000000791b */ /* 0x02ffe20003800000 */
.L_x_12398:
[----:B------:R-:W-:Y:S05]  /*244a0*/  BSYNC B0 ;  /* 0x0000000000007941 */ /* 0x000fea0003800000 */
.L_x_12397:
[----:B------:R-:W-:Y:S01]  /*244b0*/  IMAD.MOV.U32 R2, RZ, RZ, R14 ;  /* 0x000000ffff027224 */ /* 0x000fe200078e000e */
[----:B------:R-:W-:Y:S06]  /*244c0*/  BRA `(.L_x_12399) ;  /* 0xffffffc800347947 */ /* 0x000fec000383ffff */
.L_x_12278:
[----:B0-----:R0:W1:Y:S02]  /*244d0*/  SYNCS.PHASECHK.TRANS64.TRYWAIT P0, [R0+URZ+0x22820], R3 ;  /* 0x02282003000075a7 */ /* 0x001064000800017f */
[----:B-1----:R-:W-:Y:S05]  /*244e0*/  @!P0 NANOSLEEP.SYNCS 0x989680 ;  /* 0x009896800000895d */ /* 0x002fea0003900000 */
[----:B------:R-:W1:Y:S02]  /*244f0*/  @!P0 SYNCS.PHASECHK.TRANS64 P0, [R0+URZ+0x22820], R3 ;  /* 0x02282003000085a7 */ /* 0x000e64000800007f */
[----:B-1----:R-:W-:Y:S05]  /*24500*/  @!P0 BRA `(.L_x_12278) ;  /* 0xfffffffc00f08947 */ /* 0x002fea000383ffff */
[----:B------:R-:W-:Y:S05]  /*24510*/  BRA `(.L_x_12400) ;  /* 0xffffffcc00b87947 */ /* 0x000fea000383ffff */
.L_x_12279:
        /* <DEDUP_REMOVED lines=11> */
.L_x_12402:
[----:B------:R-:W-:Y:S05]  /*245d0*/  BSYNC B0 ;  /* 0x0000000000007941 */ /* 0x000fea0003800000 */
.L_x_12401:
[----:B------:R-:W-:Y:S05]  /*245e0*/  BRA `(.L_x_12403) ;  /* 0xffffffcc00a07947 */ /* 0x000fea000383ffff */
.L_x_12280:
[----:B------:R-:W-:Y:S01]  /*245f0*/  BSSY B0, `(.L_x_12404) ;  /* 0x0000006000007945 */ /* 0x000fe20003800000 */
[----:B------:R-:W-:-:S07]  /*24600*/  IMAD.MOV.U32 R15, RZ, RZ, -0x1 ;  /* 0xffffffffff0f7424 */ /* 0x000fce00078e00ff */
[----:B01---5:R-:W-:Y:S05]  /*24610*/  WARPSYNC.COLLECTIVE R15, `(.L_x_12405) ;  /* 0x000000000f0c7348 */ /* 0x023fea0003c00000 */
[----:B------:R-:W-:Y:S02]  /*24620*/  ELECT P6, UR62, PT ;  /* 0x00000000003e782f */ /* 0x000fe400038c0000 */
[----:B------:R-:W-:Y:S01]  /*24630*/  MOV R14, UR62 ;  /* 0x0000003e000e7c02 */ /* 0x000fe20008000f00 */
[----:B01---5:R-:W-:Y:S10]  /*24640*/  ENDCOLLECTIVE ;  /* 0x000000000000791b */ /* 0x023ff40003800000 */
.L_x_12405:
[----:B------:R-:W-:Y:S05]  /*24650*/  BSYNC B0 ;  /* 0x0000000000007941 */ /* 0x000fea0003800000 */
.L_x_12404:
[----:B------:R-:W-:Y:S05]  /*24660*/  BRA `(.L_x_12406) ;  /* 0xffffffcc00947947 */ /* 0x000fea000383ffff */
.L_x_12282:
[----:B0-----:R0:W1:Y:S02]  /*24670*/  SYNCS.PHASECHK.TRANS64.TRYWAIT P0, [R6+URZ], R5 ;  /* 0x00000005060075a7 */ /* 0x001064000800017f */
[----:B-1----:R-:W-:Y:S05]  /*24680*/  @!P0 NANOSLEEP.SYNCS 0x989680 ;  /* 0x009896800000895d */ /* 0x002fea0003900000 */
[----:B------:R-:W1:Y:S02]  /*24690*/  @!P0 SYNCS.PHASECHK.TRANS64 P0, [R6+URZ], R5 ;  /* 0x00000005060085a7 */ /* 0x000e64000800007f */
[----:B-1----:R-:W-:Y:S05]  /*246a0*/  @!P0 BRA `(.L_x_12282) ;  /* 0xfffffffc00f08947 */ /* 0x002fea000383ffff */
[----:B------:R-:W-:Y:S05]  /*246b0*/  BRA `(.L_x_12407) ;  /* 0xffffffcc00d07947 */ /* 0x000fea000383ffff */
.L_x_12283:
[----:B-1----:R1:W2:Y:S02]  /*246c0*/  SYNCS.PHASECHK.TRANS64.TRYWAIT P0, [R7+URZ], R2 ;  /* 0x00000002070075a7 */ /* 0x0022a4000800017f */
[----:B--2---:R-:W-:Y:S05]  /*246d0*/  @!P0 NANOSLEEP.SYNCS 0x989680 ;  /* 0x009896800000895d */ /* 0x004fea0003900000 */
[----:B------:R-:W2:Y:S02]  /*246e0*/  @!P0 SYNCS.PHASECHK.TRANS64 P0, [R7+URZ], R2 ;  /* 0x00000002070085a7 */ /* 0x000ea4000800007f */
[----:B--2---:R-:W-:Y:S05]  /*246f0*/  @!P0 BRA `(.L_x_12283) ;  /* 0xfffffffc00f08947 */ /* 0x004fea000383ffff */
[----:B------:R-:W-:Y:S05]  /*24700*/  BRA `(.L_x_12408) ;  /* 0xffffffcc00c47947 */ /* 0x000fea000383ffff */
.L_x_12285:
[----:B--2---:R2:W3:Y:S02]  /*24710*/  SYNCS.PHASECHK.TRANS64.TRYWAIT P0, [R4+URZ], R5 ;  /* 0x00000005040075a7 */ /* 0x0044e4000800017f */
[----:B---3--:R-:W-:Y:S05]  /*24720*/  @!P0 NANOSLEEP.SYNCS 0x989680 ;  /* 0x009896800000895d */ /* 0x008fea0003900000 */
[----:B------:R-:W3:Y:S02]  /*24730*/  @!P0 SYNCS.PHASECHK.TRANS64 P0, [R4+URZ], R5 ;  /* 0x00000005040085a7 */ /* 0x000ee4000800007f */
[----:B---3--:R-:W-:Y:S05]  /*24740*/  @!P0 BRA `(.L_x_12285) ;  /* 0xfffffffc00f08947 */ /* 0x008fea000383ffff */
[----:B------:R-:W-:Y:S05]  /*24750*/  BRA `(.L_x_12409) ;  /* 0xffffffcc00cc7947 */ /* 0x000fea000383ffff */
.L_x_12410:
        /* <DEDUP_REMOVED lines=10> */
.L_x_15315:


//--------------------- .text._ZN7cutlass13device_kernelIN5flash11enable_sm90INS1_16FlashAttnFwdSm90INS1_25CollectiveMainloopFwdSm90ILi2EN4cute5tupleIJNS5_1CILi1EEES8_S8_EEENS6_IJNS7_ILi128EEENS7_ILi96EEENS7_ILi64EEEEEELi256ENS_10bfloat16_tEfNS_4arch4Sm90ELb0ELb1ELb1ELb1ELb0ELb0ELb1ELb1ELb0ELb1ELb0ELb0EEENS1_21CollectiveEpilogueFwdINS6_IJSA_NS7_ILi256EEESB_EEES9_SE_SG_Li256ELb1ELb1ELb0ELb0EEENS1_36VarlenDynamicPersistentTileSchedulerILi128ELi96ELi256ELi128ELb0ELb1ELb1ELb1ELb0ELb1EEEEEEEEEvNT_6ParamsE --------------------------
	.section	.text._ZN7cutlass13device_kernelIN5flash11enable_sm90INS1_16FlashAttnFwdSm90INS1_25CollectiveMainloopFwdSm90ILi2EN4cute5tupleIJNS5_1CILi1EEES8_S8_EEENS6_IJNS7_ILi128EEENS7_ILi96EEENS7_ILi64EEEEEELi256ENS_10bfloat16_tEfNS_4arch4Sm90ELb0ELb1ELb1ELb1ELb0ELb0ELb1ELb1ELb0ELb1ELb0ELb0EEENS1_21CollectiveEpilogueFwdINS6_IJSA_NS7_ILi256EEESB_EEES9_SE_SG_Li256ELb1ELb1ELb0ELb0EEENS1_36VarlenDynamicPersistentTileSchedulerILi128ELi96ELi256ELi128ELb0ELb1ELb1ELb1ELb0ELb1EEEEEEEEEvNT_6ParamsE,"ax",@progbits
	.align	128
.text._ZN7cutlass13device_kernelIN5flash11enable_sm90INS1_16FlashAttnFwdSm90INS1_25CollectiveMainloopFwdSm90ILi2EN4cute5tupleIJNS5_1CILi1EEES8_S8_EEENS6_IJNS7_ILi128EEENS7_ILi96EEENS7_ILi64EEEEEELi256ENS_10bfloat16_tEfNS_4arch4Sm90ELb0ELb1ELb1ELb1ELb0ELb0ELb1ELb1ELb0ELb1ELb0ELb0EEENS1_21CollectiveEpilogueFwdINS6_IJSA_NS7_ILi256EEESB_EEES9_SE_SG_Li256ELb1ELb1ELb0ELb0EEENS1_36VarlenDynamicPersistentTileSchedulerILi128ELi96ELi256ELi128ELb0ELb1ELb1ELb1ELb0ELb1EEEEEEEEEvNT_6ParamsE:
        .type           _ZN7cutlass13device_kernelIN5flash11enable_sm90INS1_16FlashAttnFwdSm90INS1_25CollectiveMainloopFwdSm90ILi2EN4cute5tupleIJNS5_1CILi1EEES8_S8_EEENS6_IJNS7_ILi128EEENS7_ILi96EEENS7_ILi64EEEEEELi256ENS_10bfloat16_tEfNS_4arch4Sm90ELb0ELb1ELb1ELb1ELb0ELb0ELb1ELb1ELb0ELb1ELb0ELb0EEENS1_21CollectiveEpilogueFwdINS6_IJSA_NS7_ILi256EEESB_EEES9_SE_SG_Li256ELb1ELb1ELb0ELb0EEENS1_36VarlenDynamicPersistentTileSchedulerILi128ELi96ELi256ELi128ELb0ELb1ELb1ELb1ELb0ELb1EEEEEEEEEvNT_6ParamsE,@function
        .size           _ZN7cutlass13device_kernelIN5flash11enable_sm90INS1_16FlashAttnFwdSm90INS1_25CollectiveMainloopFwdSm90ILi2EN4cute5tupleIJNS5_1CILi1EEES8_S8_EEENS6_IJNS7_ILi128EEENS7_ILi96EEENS7_ILi64EEEEEELi256ENS_10bfloat16_tEfNS_4arch4Sm90ELb0ELb1ELb1ELb1ELb0ELb0ELb1ELb1ELb0ELb1ELb0ELb0EEENS1_21CollectiveEpilogueFwdINS6_IJSA_NS7_ILi256EEESB_EEES9_SE_SG_Li256ELb1ELb1ELb0ELb0EEENS1_36VarlenDynamicPersistentTileSchedulerILi128ELi96ELi256ELi128ELb0ELb1ELb1ELb1ELb0ELb1EEEEEEEEEvNT_6ParamsE,(.L_x_15316 - _ZN7cutlass13device_kernelIN5flash11enable_sm90INS1_16FlashAttnFwdSm90INS1_25CollectiveMainloopFwdSm90ILi2EN4cute5tupleIJNS5_1CILi1EEES8_S8_EEENS6_IJNS7_ILi128EEENS7_ILi96EEENS7_ILi64EEEEEELi256ENS_10bfloat16_tEfNS_4arch4Sm90ELb0ELb1ELb1ELb1ELb0ELb0ELb1ELb1ELb0ELb1ELb0ELb0EEENS1_21CollectiveEpilogueFwdINS6_IJSA_NS7_ILi256EEESB_EEES9_SE_SG_Li256ELb1ELb1ELb0ELb0EEENS1_36VarlenDynamicPersistentTileSchedulerILi128ELi96ELi256ELi128ELb0ELb1ELb1ELb1ELb0ELb1EEEEEEEEEvNT_6ParamsE)
        .other          _ZN7cutlass13device_kernelIN5flash11enable_sm90INS1_16FlashAttnFwdSm90INS1_25CollectiveMainloopFwdSm90ILi2EN4cute5tupleIJNS5_1CILi1EEES8_S8_EEENS6_IJNS7_ILi128EEENS7_ILi96EEENS7_ILi64EEEEEELi256ENS_10bfloat16_tEfNS_4arch4Sm90ELb0ELb1ELb1ELb1ELb0ELb0ELb1ELb1ELb0ELb1ELb0ELb0EEENS1_21CollectiveEpilogueFwdINS6_IJSA_NS7_ILi256EEESB_EEES9_SE_SG_Li256ELb1ELb1ELb0ELb0EEENS1_36VarlenDynamicPersistentTileSchedulerILi128ELi96ELi256ELi128ELb0ELb1ELb1ELb1ELb0ELb1EEEEEEEEEvNT_6ParamsE,@"STO_CUDA_ENTRY STV_DEFAULT"
_ZN7cutlass13device_kernelIN5flash11enable_sm90INS1_16FlashAttnFwdSm90INS1_25CollectiveMainloopFwdSm90ILi2EN4cute5tupleIJNS5_1CILi1EEES8_S8_EEENS6_IJNS7_ILi128EEENS7_ILi96EEENS7_ILi64EEEEEELi256ENS_10bfloat16_tEfNS_4arch4Sm90ELb0ELb1ELb1ELb1ELb0ELb0ELb1ELb1ELb0ELb1ELb0ELb0EEENS1_21CollectiveEpilogueFwdINS6_IJSA_NS7_ILi256EEESB_EEES9_SE_SG_Li256ELb1ELb1ELb0ELb0EEENS1_36VarlenDynamicPersistentTileSchedulerILi128ELi96ELi256ELi128ELb0ELb1ELb1ELb1ELb0ELb1EEEEEEEEEvNT_6ParamsE:
        /* <DEDUP_REMOVED lines=22> */
.L_x_12412:
[----:B------:R-:W-:Y:S05]  /*0160*/  BSYNC B0 ;  /* 0x0000000000007941 */ /* 0x000fea0003800000 */
.L_x_12411:
        /* <DEDUP_REMOVED lines=43> */
.L_x_12413:
        /* <DEDUP_REMOVED lines=22> */
.L_x_12414:
        /* <DEDUP_REMOVED lines=18> */
.L_x_12415:
        /* <DEDUP_REMOVED lines=22> */
.L_x_12416:
        /* <DEDUP_REMOVED lines=22> */
.L_x_12417:
        /* <DEDUP_REMOVED lines=11> */
.L_x_12419:
[----:B------:R-:W-:-:S08]  /*0a10*/  NOP ;  /* 0x0000000000007918 */ /* 0x000fd00000000000 */
[----:B------:R-:W0:Y:S02]  /*0a20*/  USETMAXREG.TRY_ALLOC.CTAPOOL UP0, 0xf0 ;  /* 0x000000f0000079c8 */ /* 0x000e240008000600 */
[----:B0-----:R-:W-:-:S13]  /*0a30*/  PLOP3.LUT P0, PT, PT, PT, UP0, 0x80, 0x0 ;  /* 0x000000000000781c */ /* 0x001fda0003f0f008 */
[----:B------:R-:W-:Y:S05]  /*0a40*/  @!P0 BRA `(.L_x_12419) ;  /* 0xfffffffc00f08947 */ /* 0x000fea000383ffff */
[----:B------:R-:W-:Y:S01]  /*0a50*/  ISETP.NE.AND P0, PT, R14, 0x1, PT ;  /* 0x000000010e00780c */ /* 0x000fe20003f05270 */
[----:B------:R-:W0:Y:S08]  /*0a60*/  S2UR UR4, SR_CgaCtaId ;  /* 0x00000000000479c3 */ /* 0x000e300000008800 */
[----:B------:R-:W-:Y:S06]  /*0a70*/  BAR.ARV 0x8, 0x180 ;  /* 0x0206000000007b1d */ /* 0x000fec0000002000 */
[----:B------:R-:W-:-:S02]  /*0a80*/  UMOV UR46, 0x400 ;  /* 0x00000400002e7882 */ /* 0x000fc40000000000 */
[----:B------:R-:W-:Y:S08]  /*0a90*/  @!P0 BAR.ARV 0x9, 0x100 ;  /* 0x0244000000008b1d */ /* 0x000ff00000002000 */
[----:B------:R-:W-:Y:S01]  /*0aa0*/  BAR.SYNC.DEFER_BLOCKING 0x5, 0x180 ;  /* 0x0146000000007b1d */ /* 0x000fe20000010000 */
[C---:B------:R-:W-:Y:S02]  /*0ab0*/  IADD3 R208, P1, R16.reuse, 0x218, RZ ;  /* 0x0000021810d07810 */ /* 0x040fe40007f3e0ff */
[----:B------:R-:W-:Y:S01]  /*0ac0*/  IADD3 R212, P2, R16, 0x224, RZ ;  /* 0x0000022410d47810 */ /* 0x000fe20007f5e0ff */
[----:B0-----:R-:W-:-:S02]  /*0ad0*/  ULEA UR46, UR4, UR46, 0x18 ;  /* 0x0000002e042e7291 */ /* 0x001fc4000f8ec03f */
[--C-:B------:R-:W-:Y:S01]  /*0ae0*/  IMAD.X R209, RZ, RZ, R17.reuse, P1 ;  /* 0x000000ffffd17224 */ /* 0x100fe200008e0611 */
[----:B------:R-:W-:Y:S01]  /*0af0*/  ULDC UR4, c[0x0][0xd3c] ;  /* 0x00034f0000047ab9 */ /* 0x000fe20000000800 */
[----:B------:R-:W-:Y:S01]  /*0b00*/  STL.64 [R1+0x218], RZ ;  /* 0x000218ff01007387 */ /* 0x000fe20000100a00 */
[----:B------:R-:W-:-:S03]  /*0b10*/  IMAD.X R211, RZ, RZ, R17, P2 ;  /* 0x000000ffffd37224 */ /* 0x000fc600010e0611 */
[----:B------:R-:W-:Y:S04]  /*0b20*/  STL [R1+0x220], RZ ;  /* 0x000220ff01007387 */ /* 0x000fe80000100800 */
[----:B------:R-:W-:Y:S04]  /*0b30*/  STL [R1+0x224], RZ ;  /* 0x000224ff01007387 */ /* 0x000fe80000100800 */
[----:B------:R-:W0:Y:S01]  /*0b40*/  LDS.128 R8, [UR46+0x324d0] ;  /* 0x0324d02eff087984 */ /* 0x000e220008000c00 */
[----:B------:R-:W-:Y:S06]  /*0b50*/  BAR.ARV 0x4, 0x180 ;  /* 0x0106000000007b1d */ /* 0x000fec0000002000 */
[----:B0-----:R-:W-:-:S13]  /*0b60*/  ISETP.GE.AND P0, PT, R11, UR4, PT ;  /* 0x000000040b007c0c */ /* 0x001fda000bf06270 */
[----:B------:R-:W-:Y:S05]  /*0b70*/  @P0 EXIT ;  /* 0x000000000000094d */ /* 0x000fea0003800000 */
[----:B------:R-:W0:Y:S01]  /*0b80*/  S2R R0, SR_TID.X ;  /* 0x0000000000007919 */ /* 0x000e220000002100 */
[----:B------:R-:W1:Y:S01]  /*0b90*/  S2UR UR4, SR_SWINHI ;  /* 0x00000000000479c3 */ /* 0x000e620000002f00 */
[----:B------:R-:W-:Y:S01]  /*0ba0*/  IMAD.MOV.U32 R185, RZ, RZ, 0x2 ;  /* 0x00000002ffb97424 */ /* 0x000fe200078e00ff */
[----:B------:R-:W-:Y:S01]  /*0bb0*/  R2UR UR5, R9 ;  /* 0x00000000090572ca */ /* 0x000fe200000e0000 */
[----:B------:R-:W-:Y:S01]  /*0bc0*/  VIADD R205, R14, 0x8 ;  /* 0x000000080ecd7836 */ /* 0x000fe20000000000 */
[----:B------:R-:W-:Y:S02]  /*0bd0*/  R2UR UR6, R11 ;  /* 0x000000000b0672ca */ /* 0x000fe400000e0000 */
[----:B------:R-:W-:Y:S02]  /*0be0*/  R2UR UR7, R10 ;  /* 0x000000000a0772ca */ /* 0x000fe400000e0000 */
[----:B------:R-:W-:Y:S01]  /*0bf0*/  IADD3 R204, -R14, 0xb, RZ ;  /* 0x0000000b0ecc7810 */ /* 0x000fe20007ffe1ff */
[----:B------:R-:W-:Y:S01]  /*0c00*/  UMOV UR38, UR46 ;  /* 0x0000002e00267c82 */ /* 0x000fe20008000000 */
[----:B-1----:R-:W-:Y:S01]  /*0c10*/  UMOV UR39, UR4 ;  /* 0x0000000400277c82 */ /* 0x002fe20008000000 */
[----:B0-----:R-:W-:-:S05]  /*0c20*/  VIADD R202, R0, 0xffffff80 ;  /* 0xffffff8000ca7836 */ /* 0x001fca0000000000 */
[----:B------:R-:W-:-:S04]  /*0c30*/  SHF.R.S32.HI R15, RZ, 0x1f, R202 ;  /* 0x0000001fff0f7819 */ /* 0x000fc800000114ca */
[CC--:B------:R-:W-:Y:S02]  /*0c40*/  LEA.HI R3, R15.reuse, R202.reuse, RZ, 0x5 ;  /* 0x000000ca0f037211 */ /* 0x0c0fe400078f28ff */
[CC--:B----4-:R-:W-:Y:S02]  /*0c50*/  LEA.HI R2, R15.reuse, R202.reuse, RZ, 0x4 ;  /* 0x000000ca0f027211 */ /* 0x0d0fe400078f20ff */
[----:B------:R-:W-:Y:S01]  /*0c60*/  LEA.HI R0, R15, R202, RZ, 0x7 ;  /* 0x000000ca0f007211 */ /* 0x000fe200078f38ff */
[----:B------:R-:W-:Y:S01]  /*0c70*/  IMAD.SHL.U32 R4, R3, 0x20, RZ ;  /* 0x0000002003047824 */ /* 0x000fe200078e00ff */
[----:B------:R-:W-:Y:S02]  /*0c80*/  SHF.R.S32.HI R7, RZ, 0x4, R2 ;  /* 0x00000004ff077819 */ /* 0x000fe40000011402 */
[----:B------:R-:W-:Y:S02]  /*0c90*/  LOP3.LUT R3, R0, 0xffffff80, RZ, 0xc0, !PT ;  /* 0xffffff8000037812 */ /* 0x000fe400078ec0ff */
[----:B------:R-:W-:-:S02]  /*0ca0*/  LOP3.LUT R5, R2, 0x3fffff0, RZ, 0xc0, !PT ;  /* 0x03fffff002057812 */ /* 0x000fc400078ec0ff */
[----:B------:R-:W-:Y:S01]  /*0cb0*/  LEA.HI R2, R2, R7, RZ, 0x1 ;  /* 0x0000000702027211 */ /* 0x000fe200078f08ff */
[----:B------:R-:W-:Y:S01]  /*0cc0*/  IMAD.IADD R210, R202, 0x1, -R3 ;  /* 0x00000001cad27824 */ /* 0x000fe200078e0a03 */
[----:B------:R-:W-:Y:S01]  /*0cd0*/  LOP3.LUT R4, R4, 0xfffffc00, RZ, 0xc0, !PT ;  /* 0xfffffc0004047812 */ /* 0x000fe200078ec0ff */
[----:B------:R-:W-:Y:S01]  /*0ce0*/  IMAD.IADD R5, R202, 0x1, -R5 ;  /* 0x00000001ca057824 */ /* 0x000fe200078e0a05 */
[----:B------:R-:W-:Y:S02]  /*0cf0*/  LOP3.LUT R2, R2, 0x1ffffffe, RZ, 0xc0, !PT ;  /* 0x1ffffffe02027812 */ /* 0x000fe400078ec0ff */
[----:B------:R-:W-:Y:S01]  /*0d00*/  SHF.R.S32.HI R3, RZ, 0x1f, R210 ;  /* 0x0000001fff037819 */ /* 0x000fe200000114d2 */
[----:B------:R-:W-:Y:S01]  /*0d10*/  IMAD R5, R5, 0x40, R4 ;  /* 0x0000004005057824 */ /* 0x000fe200078e0204 */
[----:B------:R-:W-:Y:S01]  /*0d20*/  LEA.HI R6, R15, R202, RZ, 0x2 ;  /* 0x000000ca0f067211 */ /* 0x000fe200078f10ff */
[----:B------:R-:W-:Y:S01]  /*0d30*/  IMAD.IADD R2, R7, 0x1, -R2 ;  /* 0x0000000107027824 */ /* 0x000fe200078e0a02 */
[----:B------:R-:W-:-:S02]  /*0d40*/  LEA.HI R18, R3, R210, RZ, 0x2 ;  /* 0x000000d203127211 */ /* 0x000fc400078f10ff */
[----:B------:R-:W-:Y:S01]  /*0d50*/  LOP3.LUT R7, R6, 0xfffffffc, RZ, 0xc0, !PT ;  /* 0xfffffffc06077812 */ /* 0x000fe200078ec0ff */
[----:B------:R-:W-:Y:S01]  /*0d60*/  IMAD R184, R2, 0x8, R5 ;  /* 0x0000000802b87824 */ /* 0x000fe200078e0205 */
[--C-:B------:R-:W-:Y:S02]  /*0d70*/  SHF.R.S32.HI R2, RZ, 0x2, R18.reuse ;  /* 0x00000002ff027819 */ /* 0x100fe40000011412 */
[----:B------:R-:W-:Y:S01]  /*0d80*/  SHF.R.S32.HI R5, RZ, 0x1f, R18 ;  /* 0x0000001fff057819 */ /* 0x000fe20000011412 */
[----:B------:R-:W-:Y:S01]  /*0d90*/  IMAD.WIDE R184, R184, R185, UR38 ;  /* 0x00000026b8b87e25 */ /* 0x000fe2000f8e02b9 */
[----:B------:R-:W-:Y:S02]  /*0da0*/  LEA.HI R3, R3, R210, RZ, 0x5 ;  /* 0x000000d203037211 */ /* 0x000fe400078f28ff */
[----:B------:R-:W-:Y:S01]  /*0db0*/  LEA.HI R5, R5, R2, RZ, 0x3 ;  /* 0x0000000205057211 */ /* 0x000fe200078f18ff */
[----:B------:R-:W-:Y:S01]  /*0dc0*/  IMAD.IADD R7, R202, 0x1, -R7 ;  /* 0x00000001ca077824 */ /* 0x000fe200078e0a07 */
[----:B------:R-:W-:-:S02]  /*0dd0*/  IADD3 R9, P0, R184, 0x20, RZ ;  /* 0x00000020b8097810 */ /* 0x000fc40007f1e0ff */
[----:B------:R-:W-:Y:S02]  /*0de0*/  LOP3.LUT R5, R5, 0xfffffff8, RZ, 0xc0, !PT ;  /* 0xfffffff805057812 */ /* 0x000fe400078ec0ff */
[----:B------:R-:W-:Y:S02]  /*0df0*/  LOP3.LUT R8, R9, 0x380, RZ, 0xc0, !PT ;  /* 0x0000038009087812 */ /* 0x000fe400078ec0ff */
[----:B------:R-:W-:Y:S01]  /*0e00*/  SHF.R.S32.HI R3, RZ, 0x5, R3 ;  /* 0x00000005ff037819 */ /* 0x000fe20000011403 */
[----:B------:R-:W-:Y:S01]  /*0e10*/  IMAD.IADD R2, R2, 0x1, -R5 ;  /* 0x0000000102027824 */ /* 0x000fe200078e0a05 */
[----:B------:R-:W-:Y:S02]  /*0e20*/  LEA.HI R4, R7, R7, RZ, 0x1 ;  /* 0x0000000707047211 */ /* 0x000fe400078f08ff */
[----:B------:R-:W-:Y:S01]  /*0e30*/  SHF.R.U64 R8, R8, 0x3, RZ ;  /* 0x0000000308087819 */ /* 0x000fe200000012ff */
[----:B------:R-:W-:Y:S01]  /*0e40*/  IMAD R19, R3, 0x10, R2 ;  /* 0x0000001003137824 */ /* 0x000fe200078e0202 */
[----:B------:R-:W-:Y:S01]  /*0e50*/  LOP3.LUT R4, R4, 0x1ffffffe, RZ, 0xc0, !PT ;  /* 0x1ffffffe04047812 */ /* 0x000fe200078ec0ff */
[----:B------:R-:W-:Y:S01]  /*0e60*/  IMAD.X R3, RZ, RZ, R185, P0 ;  /* 0x000000ffff037224 */ /* 0x000fe200000e06b9 */
[----:B------:R-:W-:-:S02]  /*0e70*/  LOP3.LUT R2, R8, R9, RZ, 0x3c, !PT ;  /* 0x0000000908027212 */ /* 0x000fc400078e3cff */
[----:B------:R-:W-:Y:S01]  /*0e80*/  LEA.HI R15, R15, R202, RZ, 0x3 ;  /* 0x000000ca0f0f7211 */ /* 0x000fe200078f18ff */
[----:B------:R-:W-:Y:S01]  /*0e90*/  IMAD.IADD R21, R7, 0x1, -R4 ;  /* 0x0000000107157824 */ /* 0x000fe200078e0a04 */
[----:B------:R-:W-:Y:S02]  /*0ea0*/  SHF.R.S32.HI R223, RZ, 0x7, R0 ;  /* 0x00000007ffdf7819 */ /* 0x000fe40000011400 */
[----:B------:R-:W-:Y:S02]  /*0eb0*/  MOV R233, R2 ;  /* 0x0000000200e97202 */ /* 0x000fe40000000f00 */
[C---:B------:R-:W-:Y:S02]  /*0ec0*/  IADD3 R5, P1, R184.reuse, 0x40, RZ ;  /* 0x00000040b8057810 */ /* 0x040fe40007f3e0ff */
[----:B------:R-:W-:Y:S02]  /*0ed0*/  LOP3.LUT R3, R15, 0xfffffff8, RZ, 0xc0, !PT ;  /* 0xfffffff80f037812 */ /* 0x000fe400078ec0ff */
[----:B------:R-:W-:-:S02]  /*0ee0*/  IADD3 R7, P2, R184, 0x60, RZ ;  /* 0x00000060b8077810 */ /* 0x000fc40007f5e0ff */
[----:B------:R-:W-:Y:S01]  /*0ef0*/  IADD3 R9, P3, R184, 0x4000, RZ ;  /* 0x00004000b8097810 */ /* 0x000fe20007f7e0ff */
[----:B------:R-:W-:Y:S01]  /*0f00*/  IMAD.IADD R3, R202, 0x1, -R3 ;  /* 0x00000001ca037824 */ /* 0x000fe200078e0a03 */
[C---:B------:R-:W-:Y:S02]  /*0f10*/  IADD3 R227, P4, R184.reuse, 0x4020, RZ ;  /* 0x00004020b8e37810 */ /* 0x040fe40007f9e0ff */
[C---:B------:R-:W-:Y:S01]  /*0f20*/  IADD3 R11, P5, R184.reuse, 0x4040, RZ ;  /* 0x00004040b80b7810 */ /* 0x040fe20007fbe0ff */
[----:B------:R-:W-:Y:S01]  /*0f30*/  IMAD.SHL.U32 R190, R3, 0x8, RZ ;  /* 0x0000000803be7824 */ /* 0x000fe200078e00ff */
[----:B------:R-:W-:Y:S02]  /*0f40*/  IADD3 R13, P6, R184, 0xc060, RZ ;  /* 0x0000c060b80d7810 */ /* 0x000fe40007fde0ff */
[----:B------:R-:W-:Y:S01]  /*0f50*/  LEA.HI R0, R0, R223, RZ, 0x1 ;  /* 0x000000df00007211 */ /* 0x000fe200078f08ff */
[C---:B------:R-:W-:Y:S01]  /*0f60*/  VIADD R192, R190.reuse, 0x40 ;  /* 0x00000040bec07836 */ /* 0x040fe20000000000 */
[----:B------:R-:W-:Y:S01]  /*0f70*/  LOP3.LUT R4, R5, 0x380, RZ, 0xc0, !PT ;  /* 0x0000038005047812 */ /* 0x000fe200078ec0ff */
[C---:B------:R-:W-:Y:S01]  /*0f80*/  VIADD R191, R190.reuse, 0x80 ;  /* 0x00000080bebf7836 */ /* 0x040fe20000000000 */
[----:B------:R-:W-:Y:S01]  /*0f90*/  SHF.R.S32.HI R206, RZ, 0x3, R15 ;  /* 0x00000003ffce7819 */ /* 0x000fe2000001140f */
[----:B------:R-:W-:Y:S01]  /*0fa0*/  VIADD R193, R190, 0xc0 ;  /* 0x000000c0bec17836 */ /* 0x000fe20000000000 */
[----:B------:R-:W-:-:S02]  /*0fb0*/  LOP3.LUT R6, R7, 0x380, RZ, 0xc0, !PT ;  /* 0x0000038007067812 */ /* 0x000fc400078ec0ff */
[----:B------:R-:W-:Y:S01]  /*0fc0*/  LOP3.LUT R8, R9, 0x380, RZ, 0xc0, !PT ;  /* 0x0000038009087812 */ /* 0x000fe200078ec0ff */
[----:B------:R-:W-:Y:S01]  /*0fd0*/  IMAD R207, R3, 0x20, R206 ;  /* 0x0000002003cf7824 */ /* 0x000fe200078e02ce */
[----:B------:R-:W-:Y:S02]  /*0fe0*/  LOP3.LUT R226, R227, 0x380, RZ, 0xc0, !PT ;  /* 0x00000380e3e27812 */ /* 0x000fe400078ec0ff */
[----:B------:R-:W-:Y:S02]  /*0ff0*/  LOP3.LUT R10, R11, 0x380, RZ, 0xc0, !PT ;  /* 0x000003800b0a7812 */ /* 0x000fe400078ec0ff */
[----:B------:R-:W-:Y:S02]  /*1000*/  LOP3.LUT R12, R13, 0x380, RZ, 0xc0, !PT ;  /* 0x000003800d0c7812 */ /* 0x000fe400078ec0ff */
[----:B------:R-:W-:Y:S02]  /*1010*/  LOP3.LUT R0, R0, 0x3fffffe, RZ, 0xc0, !PT ;  /* 0x03fffffe00007812 */ /* 0x000fe400078ec0ff */
[----:B------:R-:W-:-:S02]  /*1020*/  SHF.R.U64 R4, R4, 0x3, RZ ;  /* 0x0000000304047819 */ /* 0x000fc400000012ff */
[----:B------:R-:W-:Y:S01]  /*1030*/  SHF.R.U64 R6, R6, 0x3, RZ ;  /* 0x0000000306067819 */ /* 0x000fe200000012ff */
[----:B------:R-:W-:Y:S01]  /*1040*/  IMAD.IADD R0, R223, 0x1, -R0 ;  /* 0x00000001df007824 */ /* 0x000fe200078e0a00 */
[----:B------:R-:W-:Y:S02]  /*1050*/  SHF.R.U64 R8, R8, 0x3, RZ ;  /* 0x0000000308087819 */ /* 0x000fe400000012ff */
[----:B------:R-:W-:Y:S01]  /*1060*/  SHF.R.U64 R226, R226, 0x3, RZ ;  /* 0x00000003e2e27819 */ /* 0x000fe200000012ff */
[----:B------:R-:W-:Y:S01]  /*1070*/  IMAD R200, R0, 0x40, R19 ;  /* 0x0000004000c87824 */ /* 0x000fe200078e0213 */
[----:B------:R-:W-:Y:S02]  /*1080*/  SHF.R.U64 R10, R10, 0x3, RZ ;  /* 0x000000030a0a7819 */ /* 0x000fe400000012ff */
[----:B------:R-:W-:Y:S01]  /*1090*/  SHF.R.U64 R12, R12, 0x3, RZ ;  /* 0x000000030c0c7819 */ /* 0x000fe200000012ff */
[----:B------:R-:W-:Y:S01]  /*10a0*/  IMAD R234, R21, 0x8, R200 ;  /* 0x0000000815ea7824 */ /* 0x000fe200078e02c8 */
[----:B------:R-:W-:-:S02]  /*10b0*/  LOP3.LUT R3, R18, 0x7ffffffc, RZ, 0xc0, !PT ;  /* 0x7ffffffc12037812 */ /* 0x000fc400078ec0ff */
        /* <DEDUP_REMOVED lines=14> */
[----:B------:R-:W-:-:S02]  /*11a0*/  IADD3 R222, P1, R16, 0x230, RZ ;  /* 0x0000023010de7810 */ /* 0x000fc40007f3e0ff */
[----:B------:R-:W-:Y:S01]  /*11b0*/  MOV R232, R4 ;  /* 0x0000000400e87202 */ /* 0x000fe20000000f00 */
[--C-:B------:R-:W-:Y:S01]  /*11c0*/  IMAD.X R23, RZ, RZ, R17.reuse, P0 ;  /* 0x000000ffff177224 */ /* 0x100fe200000e0611 */
[----:B------:R-:W-:Y:S01]  /*11d0*/  MOV R231, R6 ;  /* 0x0000000600e77202 */ /* 0x000fe20000000f00 */
[----:B------:R-:W-:Y:S01]  /*11e0*/  IMAD.X R213, RZ, RZ, R17, P1 ;  /* 0x000000ffffd57224 */ /* 0x000fe200008e0611 */
[----:B------:R-:W-:Y:S01]  /*11f0*/  MOV R230, R8 ;  /* 0x0000000800e67202 */ /* 0x000fe20000000f00 */
[----:B------:R-:W-:Y:S01]  /*1200*/  IMAD.SHL.U32 R201, R3, 0x2, RZ ;  /* 0x0000000203c97824 */ /* 0x000fe200078e00ff */
[----:B------:R-:W-:Y:S02]  /*1210*/  MOV R226, R226 ;  /* 0x000000e200e27202 */ /* 0x000fe40000000f00 */
[----:B------:R-:W-:Y:S02]  /*1220*/  MOV R225, R10 ;  /* 0x0000000a00e17202 */ /* 0x000fe40000000f00 */
[----:B------:R-:W-:-:S02]  /*1230*/  MOV R224, R12 ;  /* 0x0000000c00e07202 */ /* 0x000fc40000000f00 */
[----:B------:R-:W-:Y:S02]  /*1240*/  SHF.R.S32.HI R199, RZ, 0x1f, R190 ;  /* 0x0000001fffc77819 */ /* 0x000fe400000114be */
[----:B------:R-:W-:Y:S02]  /*1250*/  SHF.R.S32.HI R198, RZ, 0x1f, R192 ;  /* 0x0000001fffc67819 */ /* 0x000fe400000114c0 */
[----:B------:R-:W-:Y:S02]  /*1260*/  SHF.R.S32.HI R197, RZ, 0x1f, R191 ;  /* 0x0000001fffc57819 */ /* 0x000fe400000114bf */
[----:B------:R-:W-:-:S07]  /*1270*/  SHF.R.S32.HI R196, RZ, 0x1f, R193 ;  /* 0x0000001fffc47819 */ /* 0x000fce00000114c1 */
.L_x_12545:
        /* <DEDUP_REMOVED lines=12> */
[----:B012---:R-:W-:Y:S02]  /*1340*/  IMAD.U32 R2, RZ, RZ, UR8 ;  /* 0x00000008ff027e24 */ /* 0x007fe4000f8e00ff */
[----:B------:R-:W-:Y:S01]  /*1350*/  IMAD.U32 R3, RZ, RZ, UR9 ;  /* 0x00000009ff037e24 */ /* 0x000fe2000f8e00ff */
[----:B------:R-:W-:-:S03]  /*1360*/  @UP1 UIMAD.WIDE UR8, UR6, 0x4, UR10 ;  /* 0x00000004060818a5 */ /* 0x000fc6000f8e020a */
[----:B------:R-:W-:Y:S01]  /*1370*/  ULDC.64 UR10, c[0x0][0xb18] ;  /* 0x0002c600000a7ab9 */ /* 0x000fe20000000a00 */
[----:B------:R-:W2:Y:S02]  /*1380*/  @P0 LDG.E R2, desc[UR40][R2.64] ;  /* 0x0000002802020981 */ /* 0x000ea4000c1e1900 */
[----:B------:R-:W-:Y:S02]  /*1390*/  IMAD.U32 R4, RZ, RZ, UR8 ;  /* 0x00000008ff047e24 */ /* 0x000fe4000f8e00ff */
[----:B------:R-:W-:Y:S01]  /*13a0*/  IMAD.U32 R5, RZ, RZ, UR9 ;  /* 0x00000009ff057e24 */ /* 0x000fe2000f8e00ff */
[----:B------:R-:W-:-:S04]  /*13b0*/  ULDC.64 UR8, c[0x0][0x418] ;  /* 0x0001060000087ab9 */ /* 0x000fc80000000a00 */
[----:B---3--:R-:W3:Y:S01]  /*13c0*/  @P2 LDG.E R4, desc[UR40][R4.64] ;  /* 0x0000002804042981 */ /* 0x008ee2000c1e1900 */
        /* <DEDUP_REMOVED lines=12> */
[----:B----4-:R-:W-:-:S14]  /*1490*/  @P2 BRA `(.L_x_12420) ;  /* 0x0000000000342947 */ /* 0x010fdc0003800000 */
        /* <DEDUP_REMOVED lines=13> */
.L_x_12420:
        /* <DEDUP_REMOVED lines=9> */
.L_x_12421:
        /* <DEDUP_REMOVED lines=13> */
.L_x_12422:
[----:B------:R-:W0:Y:S01]  /*16d0*/  S2R R0, SR_TID.X ;  /* 0x0000000000007919 */ /* 0x000e220000002100 */
[----:B------:R-:W-:Y:S01]  /*16e0*/  UIADD3 UR6, UP2, UR38, 0x32450, URZ ;  /* 0x0003245026067890 */ /* 0x000fe2000ff5e03f */
[----:B------:R-:W-:Y:S01]  /*16f0*/  IMAD.MOV.U32 R2, RZ, RZ, 0x3000 ;  /* 0x00003000ff027424 */ /* 0x000fe200078e00ff */
[----:B------:R-:W-:Y:S01]  /*1700*/  UIADD3 UR12, UP3, UR38, 0x32460, URZ ;  /* 0x00032460260c7890 */ /* 0x000fe2000ff7e03f */
[----:B------:R-:W-:Y:S01]  /*1710*/  IMAD.U32 R3, RZ, RZ, UR36 ;  /* 0x00000024ff037e24 */ /* 0x000fe2000f8e00ff */
[----:B------:R-:W-:Y:S01]  /*1720*/  UIADD3 UR8, UP0, UR38, 0x32430, URZ ;  /* 0x0003243026087890 */ /* 0x000fe2000ff1e03f */
[----:B------:R-:W-:Y:S01]  /*1730*/  IMAD.MOV.U32 R8, RZ, RZ, 0x1 ;  /* 0x00000001ff087424 */ /* 0x000fe200078e00ff */
[----:B------:R-:W-:Y:S01]  /*1740*/  UIADD3 UR10, UP1, UR38, 0x32440, URZ ;  /* 0x00032440260a7890 */ /* 0x000fe2000ff3e03f */
[----:B------:R-:W-:Y:S01]  /*1750*/  IMAD.MOV.U32 R9, RZ, RZ, RZ ;  /* 0x000000ffff097224 */ /* 0x000fe200078e00ff */
[----:B------:R-:W-:Y:S01]  /*1760*/  UIADD3.X UR7, URZ, UR39, URZ, UP2, !UPT ;  /* 0x000000273f077290 */ /* 0x000fe200097fe43f */
[----:B------:R-:W-:Y:S01]  /*1770*/  IMAD.MOV.U32 R5, RZ, RZ, 0x100 ;  /* 0x00000100ff057424 */ /* 0x000fe200078e00ff */
[----:B------:R-:W-:Y:S01]  /*1780*/  UIADD3.X UR13, URZ, UR39, URZ, UP3, !UPT ;  /* 0x000000273f0d7290 */ /* 0x000fe20009ffe43f */
[----:B------:R-:W-:Y:S01]  /*1790*/  IMAD.MOV.U32 R6, RZ, RZ, 0x1 ;  /* 0x00000001ff067424 */ /* 0x000fe200078e00ff */
[----:B------:R-:W-:Y:S01]  /*17a0*/  UIADD3.X UR9, URZ, UR39, URZ, UP0, !UPT ;  /* 0x000000273f097290 */ /* 0x000fe200087fe43f */
[----:B------:R-:W-:Y:S01]  /*17b0*/  IMAD.MOV.U32 R7, RZ, RZ, RZ ;  /* 0x000000ffff077224 */ /* 0x000fe200078e00ff */
[----:B------:R-:W-:Y:S01]  /*17c0*/  UIADD3.X UR11, URZ, UR39, URZ, UP1, !UPT ;  /* 0x000000273f0b7290 */ /* 0x000fe20008ffe43f */
[----:B------:R-:W-:Y:S01]  /*17d0*/  IMAD.U32 R10, RZ, RZ, UR6 ;  /* 0x00000006ff0a7e24 */ /* 0x000fe2000f8e00ff */
[----:B------:R-:W-:Y:S01]  /*17e0*/  UIADD3 UR48, -UR4, UR48, URZ ;  /* 0x0000003004307290 */ /* 0x000fe2000fffe13f */
[----:B------:R-:W-:Y:S01]  /*17f0*/  IMAD.U32 R18, RZ, RZ, UR12 ;  /* 0x0000000cff127e24 */ /* 0x000fe2000f8e00ff */
[----:B------:R1:W-:Y:S01]  /*1800*/  STL.64 [R1+0x18], R2 ;  /* 0x0000180201007387 */ /* 0x0003e20000100a00 */
[----:B------:R-:W-:Y:S01]  /*1810*/  ULDC UR4, c[0x0][0x448] ;  /* 0x0001120000047ab9 */ /* 0x000fe20000000800 */
[----:B------:R-:W-:Y:S01]  /*1820*/  IMAD.U32 R11, RZ, RZ, UR7 ;  /* 0x00000007ff0b7e24 */ /* 0x000fe2000f8e00ff */
[----:B------:R-:W-:Y:S01]  /*1830*/  UISETP.NE.AND UP0, UPT, UR4, 0x1, UPT ;  /* 0x000000010400788c */ /* 0x000fe2000bf05270 */
[----:B------:R-:W-:Y:S01]  /*1840*/  IMAD.U32 R19, RZ, RZ, UR13 ;  /* 0x0000000dff137e24 */ /* 0x000fe2000f8e00ff */
[----:B------:R2:W-:Y:S01]  /*1850*/  STL.64 [R1+0x60], R8 ;  /* 0x0000600801007387 */ /* 0x0005e20000100a00 */
[----:B------:R-:W-:Y:S01]  /*1860*/  IMAD.U32 R20, RZ, RZ, UR5 ;  /* 0x00000005ff147e24 */ /* 0x000fe2000f8e00ff */
[----:B------:R-:W-:Y:S01]  /*1870*/  USHF.L.U32 UR43, UR5, 0x7, URZ ;  /* 0x00000007052b7899 */ /* 0x000fe2000800063f */
[----:B------:R-:W-:Y:S01]  /*1880*/  IMAD.MOV.U32 R12, RZ, RZ, 0xc000 ;  /* 0x0000c000ff0c7424 */ /* 0x000fe200078e00ff */
[----:B------:R-:W-:Y:S01]  /*1890*/  STL.128 [R1+0x440], RZ ;  /* 0x000440ff01007387 */ /* 0x000fe20000100c00 */
[----:B------:R-:W-:Y:S01]  /*18a0*/  IMAD.U32 R13, RZ, RZ, UR36 ;  /* 0x00000024ff0d7e24 */ /* 0x000fe2000f8e00ff */
[----:B------:R-:W-:Y:S01]  /*18b0*/  ULDC.64 UR4, c[0x0][0xad8] ;  /* 0x0002b60000047ab9 */ /* 0x000fe20000000a00 */
[----:B------:R-:W-:Y:S01]  /*18c0*/  IMAD.MOV.U32 R15, RZ, RZ, 0x100 ;  /* 0x00000100ff0f7424 */ /* 0x000fe200078e00ff */
[----:B0-----:R-:W-:Y:S01]  /*18d0*/  LOP3.LUT R0, R0, 0x7f, RZ, 0xc0, !PT ;  /* 0x0000007f00007812 */ /* 0x001fe200078ec0ff */
[----:B-1----:R-:W-:Y:S01]  /*18e0*/  IMAD.U32 R2, RZ, RZ, UR10 ;  /* 0x0000000aff027e24 */ /* 0x002fe2000f8e00ff */
[----:B------:R-:W-:Y:S01]  /*18f0*/  UISETP.GE.AND UP1, UPT, UR5, 0x1, UPT ;  /* 0x000000010500788c */ /* 0x000fe2000bf26270 */
[----:B------:R-:W-:Y:S01]  /*1900*/  IMAD.U32 R3, RZ, RZ, UR11 ;  /* 0x0000000bff037e24 */ /* 0x000fe2000f8e00ff */
[----:B------:R-:W-:Y:S01]  /*1910*/  ISETP.NE.AND P0, PT, R0, RZ, PT ;  /* 0x000000ff0000720c */ /* 0x000fe20003f05270 */
[----:B--2---:R-:W-:Y:S01]  /*1920*/  IMAD.U32 R8, RZ, RZ, UR8 ;  /* 0x00000008ff087e24 */ /* 0x004fe2000f8e00ff */
[----:B------:R-:W0:Y:S01]  /*1930*/  LDC R0, c[0x0][0xa80] ;  /* 0x0002a000ff007b82 */ /* 0x000e220000000800 */
[----:B------:R-:W-:Y:S01]  /*1940*/  IMAD.U32 R9, RZ, RZ, UR9 ;  /* 0x00000009ff097e24 */ /* 0x000fe2000f8e00ff */
[----:B------:R-:W-:Y:S01]  /*1950*/  SEL R4, RZ, 0x1, P0 ;  /* 0x00000001ff047807 */ /* 0x000fe20000000000 */
[----:B------:R-:W-:Y:S01]  /*1960*/  STL [R1+0x70], R20 ;  /* 0x0000701401007387 */ /* 0x000fe20000100800 */
[----:B------:R-:W-:Y:S01]  /*1970*/  UIADD3 UR8, UR43, 0x7f, URZ ;  /* 0x0000007f2b087890 */ /* 0x000fe2000fffe03f */
[----:B------:R-:W-:Y:S01]  /*1980*/  PLOP3.LUT P2, PT, PT, PT, UP1, 0x80, 0x0 ;  /* 0x000000000000781c */ /* 0x000fe20003f4f018 */
[----:B------:R-:W-:Y:S01]  /*1990*/  @UP0 ULDC UR6, c[0x0][0x44c] ;  /* 0x0001130000060ab9 */ /* 0x000fe20000000800 */
[----:B------:R-:W-:Y:S01]  /*19a0*/  IMAD.MOV.U32 R14, RZ, RZ, R4 ;  /* 0x000000ffff0e7224 */ /* 0x000fe200078e0004 */
[----:B------:R1:W-:Y:S01]  /*19b0*/  STL.128 [R1+0x20], R4 ;  /* 0x0000200401007387 */ /* 0x0003e20000100c00 */
[----:B------:R-:W-:Y:S01]  /*19c0*/  UIMAD.WIDE.U32 UR6, UR8, UR6, URZ ;  /* 0x00000006080672a5 */ /* 0x000fe2000f8e003f */
[C---:B------:R-:W-:Y:S01]  /*19d0*/  IADD3 R33, P0, R16.reuse, 0x440, RZ ;  /* 0x0000044010217810 */ /* 0x040fe20007f1e0ff */
[----:B------:R-:W-:Y:S01]  /*19e0*/  @UP0 ULDC UR9, c[0x0][0x450] ;  /* 0x0001140000090ab9 */ /* 0x000fe20000000800 */
[----:B------:R2:W-:Y:S01]  /*19f0*/  STL.128 [R1+0x50], R12 ;  /* 0x0000500c01007387 */ /* 0x0005e20000100c00 */
[----:B------:R-:W-:Y:S01]  /*1a00*/  UIADD3 UR44, UR48, 0x1, -UR47 ;  /* 0x00000001302c7890 */ /* 0x000fe2000fffe82f */
[----:B------:R-:W-:Y:S01]  /*1a10*/  IADD3 R32, P1, R16, 0x38, RZ ;  /* 0x0000003810207810 */ /* 0x000fe20007f3e0ff */
[----:B------:R-:W-:Y:S01]  /*1a20*/  @UP0 USHF.R.U32.HI UR8, URZ, UR9, UR7 ;  /* 0x000000093f080299 */ /* 0x000fe20008011607 */
[----:B------:R2:W-:Y:S01]  /*1a30*/  STL.64 [R1+0x8], R8 ;  /* 0x0000080801007387 */ /* 0x0005e20000100a00 */
[----:B------:R-:W-:-:S02]  /*1a40*/  IMAD.X R44, RZ, RZ, R17, P0 ;  /* 0x000000ffff2c7224 */ /* 0x000fc400000e0611 */
[----:B------:R-:W-:Y:S01]  /*1a50*/  UIADD3 UR6, UR44, UR8, URZ ;  /* 0x000000082c067290 */ /* 0x000fe2000fffe03f */
[----:B------:R2:W-:Y:S01]  /*1a60*/  STL.64 [R1+0x10], R2 ;  /* 0x0000100201007387 */ /* 0x0005e20000100a00 */
[----:B------:R-:W-:Y:S02]  /*1a70*/  IMAD.X R45, RZ, RZ, R17, P1 ;  /* 0x000000ffff2d7224 */ /* 0x000fe400008e0611 */
[----:B------:R-:W-:Y:S01]  /*1a80*/  UIADD3 UR4, UR6, UR4, URZ ;  /* 0x0000000406047290 */ /* 0x000fe2000fffe03f */
[----:B-1----:R-:W-:Y:S01]  /*1a90*/  IMAD.MOV.U32 R4, RZ, RZ, R10 ;  /* 0x000000ffff047224 */ /* 0x002fe200078e000a */
[----:B------:R2:W-:Y:S01]  /*1aa0*/  STL.64 [R1+0x30], R2 ;  /* 0x0000300201007387 */ /* 0x0005e20000100a00 */
[----:B------:R-:W-:Y:S02]  /*1ab0*/  IMAD.MOV.U32 R5, RZ, RZ, R11 ;  /* 0x000000ffff057224 */ /* 0x000fe400078e000b */
[----:B------:R-:W-:Y:S01]  /*1ac0*/  IMAD.MOV.U32 R6, RZ, RZ, R18 ;  /* 0x000000ffff067224 */ /* 0x000fe200078e0012 */
[----:B0-----:R2:W-:Y:S01]  /*1ad0*/  STL [R1+0x460], R0 ;  /* 0x0004600001007387 */ /* 0x0015e20000100800 */
[----:B------:R-:W-:-:S03]  /*1ae0*/  IMAD.MOV.U32 R7, RZ, RZ, R19 ;  /* 0x000000ffff077224 */ /* 0x000fc600078e0013 */
[----:B------:R2:W-:Y:S04]  /*1af0*/  STL.128 [R1+0x450], RZ ;  /* 0x000450ff01007387 */ /* 0x0005e80000100c00 */
[----:B------:R2:W-:Y:S04]  /*1b00*/  STL.128 [R1+0x40], R4 ;  /* 0x0000400401007387 */ /* 0x0005e80000100c00 */
[----:B------:R2:W-:Y:S04]  /*1b10*/  STL.64 [R1+0x68], R6 ;  /* 0x0000680601007387 */ /* 0x0005e80000100a00 */
        /* <DEDUP_REMOVED lines=45> */
.L_x_12424:
[----:B------:R-:W-:-:S11]  /*1df0*/  UISETP.NE.AND UP1, UPT, UR5, 0x1, UPT ;  /* 0x000000010500788c */ /* 0x000fd6000bf25270 */
[----:B------:R-:W-:Y:S02]  /*1e00*/  @UP1 ULDC.64 UR10, c[0x0][0xae0] ;  /* 0x0002b800000a1ab9 */ /* 0x000fe40000000a00 */
[----:B------:R-:W-:-:S04]  /*1e10*/  UIMAD.WIDE.U32 UR6, UR8, UR10, URZ ;  /* 0x0000000a080672a5 */ /* 0x000fc8000f8e003f */
[----:B------:R-:W-:-:S12]  /*1e20*/  @UP1 USHF.R.U32.HI UR8, URZ, UR11, UR7 ;  /* 0x0000000b3f081299 */ /* 0x000fd80008011607 */
.L_x_12425:
[----:B------:R-:W-:-:S04]  /*1e30*/  UIMAD UR8, UR8, UR5, UR5 ;  /* 0x00000005080872a4 */ /* 0x000fc8000f8e0205 */
[----:B------:R-:W-:-:S04]  /*1e40*/  UISETP.LT.AND UP1, UPT, UR4, UR8, UPT ;  /* 0x000000080400728c */ /* 0x000fc8000bf21270 */
[----:B------:R-:W-:-:S12]  /*1e50*/  USEL UR4, UR4, UR8, UP1 ;  /* 0x0000000804047287 */ /* 0x000fd80008800000 */
.L_x_12423:
        /* <DEDUP_REMOVED lines=31> */
.L_x_12427:
[----:B------:R-:W-:-:S11]  /*2050*/  UISETP.NE.AND UP0, UPT, UR5, 0x1, UPT ;  /* 0x000000010500788c */ /* 0x000fd6000bf05270 */
[----:B------:R-:W-:Y:S02]  /*2060*/  @UP0 ULDC.64 UR10, c[0x0][0xae0] ;  /* 0x0002b800000a0ab9 */ /* 0x000fe40000000a00 */
[----:B------:R-:W-:-:S04]  /*2070*/  UIMAD.WIDE.U32 UR6, UR4, UR10, URZ ;  /* 0x0000000a040672a5 */ /* 0x000fc8000f8e003f */
[----:B------:R-:W-:-:S12]  /*2080*/  @UP0 USHF.R.U32.HI UR4, URZ, UR11, UR7 ;  /* 0x0000000b3f040299 */ /* 0x000fd80008011607 */
.L_x_12428:
[----:B------:R-:W-:-:S04]  /*2090*/  UIMAD UR4, UR4, UR5, URZ ;  /* 0x00000005040472a4 */ /* 0x000fc8000f8e023f */
[----:B------:R-:W-:-:S04]  /*20a0*/  UISETP.LT.AND UP0, UPT, UR8, UR4, UPT ;  /* 0x000000040800728c */ /* 0x000fc8000bf01270 */
[----:B------:R-:W-:-:S12]  /*20b0*/  USEL UR8, UR8, UR4, !UP0 ;  /* 0x0000000408087287 */ /* 0x000fd8000c000000 */
.L_x_12426:
        /* <DEDUP_REMOVED lines=9> */
[----:B--2---:R-:W0:Y:S01]  /*2150*/  SHFL.IDX PT, R0, R223, RZ, 0x1f ;  /* 0x00001fffdf007589 */ /* 0x004e2200000e0000 */
        /* <DEDUP_REMOVED lines=87> */
.L_x_12430:
[----:B------:R-:W1:Y:S01]  /*26d0*/  S2R R20, SR_TID.X ;  /* 0x0000000000147919 */ /* 0x000e620000002100 */
[----:B0-----:R-:W0:Y:S01]  /*26e0*/  LDC.64 R10, c[0x0][0xad0] ;  /* 0x0002b400ff0a7b82 */ /* 0x001e220000000a00 */
[----:B------:R-:W-:Y:S01]  /*26f0*/  IADD3 R8, P0, R16, 0x120, RZ ;  /* 0x0000012010087810 */ /* 0x000fe20007f1e0ff */
[----:B------:R-:W-:Y:S01]  /*2700*/  ULDC UR4, c[0x0][0x20] ;  /* 0x0000080000047ab9 */ /* 0x000fe20000000800 */
[----:B------:R-:W-:Y:S01]  /*2710*/  IMAD.U32 R13, RZ, RZ, UR47 ;  /* 0x0000002fff0d7e24 */ /* 0x000fe2000f8e00ff */
[----:B------:R-:W-:Y:S01]  /*2720*/  STL.64 [R1+0x130], R34 ;  /* 0x0001302201007387 */ /* 0x000fe20000100a00 */
[----:B------:R-:W-:Y:S02]  /*2730*/  VIADD R194, R22, -UR4 ;  /* 0x8000000416c27c36 */ /* 0x000fe40008000000 */
[--C-:B------:R-:W-:Y:S01]  /*2740*/  IMAD.X R9, RZ, RZ, R17.reuse, P0 ;  /* 0x000000ffff097224 */ /* 0x100fe200000e0611 */
[----:B------:R-:W2:Y:S01]  /*2750*/  LDC.64 R4, c[0x0][0xad8] ;  /* 0x0002b600ff047b82 */ /* 0x000ea20000000a00 */
[----:B------:R-:W-:Y:S01]  /*2760*/  IMAD.U32 R15, RZ, RZ, UR48 ;  /* 0x00000030ff0f7e24 */ /* 0x000fe2000f8e00ff */
[----:B------:R-:W-:Y:S04]  /*2770*/  STL.64 [R1+0x120], R200 ;  /* 0x000120c801007387 */ /* 0x000fe80000100a00 */
[----:B------:R-:W-:Y:S02]  /*2780*/  STL.64 [R1+0x128], R8 ;  /* 0x0001280801007387 */ /* 0x000fe40000100a00 */
[----:B------:R-:W3:Y:S02]  /*2790*/  LDC.64 R2, c[0x0][0xae0] ;  /* 0x0002b800ff027b82 */ /* 0x000ee40000000a00 */
[----:B------:R-:W-:Y:S04]  /*27a0*/  STL.U8 [R1+0x138], RZ ;  /* 0x000138ff01007387 */ /* 0x000fe80000100000 */
[----:B------:R4:W-:Y:S02]  /*27b0*/  STL [R194+0x4], R13 ;  /* 0x0000040dc2007387 */ /* 0x0009e40000100800 */
[----:B------:R-:W5:Y:S02]  /*27c0*/  LDC.64 R6, c[0x0][0x448] ;  /* 0x00011200ff067b82 */ /* 0x000f640000000a00 */
[----:B------:R0:W-:Y:S04]  /*27d0*/  STL [R194+0x8], R15 ;  /* 0x0000080fc2007387 */ /* 0x0001e80000100800 */
[----:B0-----:R0:W-:Y:S01]  /*27e0*/  STL [R194+0xc], R11 ;  /* 0x00000c0bc2007387 */ /* 0x0011e20000100800 */
[----:B-1----:R-:W-:Y:S01]  /*27f0*/  VIADD R202, R20, 0xffffff80 ;  /* 0xffffff8014ca7836 */ /* 0x002fe20000000000 */
[----:B------:R-:W1:Y:S02]  /*2800*/  LDC R235, c[0x0][0x450] ;  /* 0x00011400ffeb7b82 */ /* 0x000e640000000800 */
[----:B------:R0:W-:Y:S04]  /*2810*/  STL [R194+0x14], RZ ;  /* 0x000014ffc2007387 */ /* 0x0001e80000100800 */
[----:B------:R0:W-:Y:S04]  /*2820*/  STL [R194], R202 ;  /* 0x000000cac2007387 */ /* 0x0001e80000100800 */
[----:B--2---:R0:W-:Y:S04]  /*2830*/  STL [R194+0x10], R4 ;  /* 0x00001004c2007387 */ /* 0x0041e80000100800 */
[----:B------:R0:W-:Y:S04]  /*2840*/  STL [R194+0x18], R5 ;  /* 0x00001805c2007387 */ /* 0x0001e80000100800 */
[----:B---3--:R0:W-:Y:S04]  /*2850*/  STL [R194+0x1c], R2 ;  /* 0x00001c02c2007387 */ /* 0x0081e80000100800 */
[----:B------:R0:W-:Y:S04]  /*2860*/  STL [R194+0x20], R3 ;  /* 0x00002003c2007387 */ /* 0x0001e80000100800 */
[----:B-----5:R0:W-:Y:S04]  /*2870*/  STL [R194+0x24], R6 ;  /* 0x00002406c2007387 */ /* 0x0201e80000100800 */
[----:B------:R0:W-:Y:S04]  /*2880*/  STL [R194+0x28], R7 ;  /* 0x00002807c2007387 */ /* 0x0001e80000100800 */
[----:B-1----:R0:W-:Y:S04]  /*2890*/  STL [R194+0x2c], R235 ;  /* 0x00002cebc2007387 */ /* 0x0021e80000100800 */
        /* <DEDUP_REMOVED lines=12> */
.L_x_12684:
[----:B------:R-:W-:Y:S05]  /*2960*/  BSYNC B0 ;  /* 0x0000000000007941 */ /* 0x000fea0003800000 */
.L_x_12431:
        /* <DEDUP_REMOVED lines=58> */
.L_x_12434:
[----:B------:R-:W-:Y:S05]  /*2d10*/  BSYNC B0 ;  /* 0x0000000000007941 */ /* 0x000fea0003800000 */
.L_x_12433:
        /* <DEDUP_REMOVED lines=8> */
.L_x_12436:
[----:B------:R-:W-:Y:S05]  /*2da0*/  BSYNC B0 ;  /* 0x0000000000007941 */ /* 0x000fea0003800000 */
.L_x_12435:
[----:B------:R-:W-:Y:S04]  /*2db0*/  BSSY B0, `(.L_x_12437) ;  /* 0x0000004000007945 */ /* 0x000fe80003800000 */
[----:B-1----:R-:W-:Y:S05]  /*2dc0*/  @P0 BRA `(.L_x_12438) ;  /* 0x0000000000080947 */ /* 0x002fea0003800000 */
[----:B------:R-:W1:Y:S02]  /*2dd0*/  SYNCS.PHASECHK.TRANS64.TRYWAIT P0, [R20+URZ], R21 ;  /* 0x00000015140075a7 */ /* 0x000e64000800017f */
[----:B-1----:R-:W-:Y:S05]  /*2de0*/  @!P0 BRA `(.L_x_12439) ;  /* 0x0000027000dc8947 */ /* 0x002fea0003800000 */
.L_x_12438:
[----:B------:R-:W-:Y:S05]  /*2df0*/  BSYNC B0 ;  /* 0x0000000000007941 */ /* 0x000fea0003800000 */
.L_x_12437:
        /* <DEDUP_REMOVED lines=58> */
.L_x_12685:
[----:B------:R-:W-:Y:S05]  /*31a0*/  BSYNC B0 ;  /* 0x0000000000007941 */ /* 0x000fea0003800000 */
.L_x_12440:
[----:B------:R-:W2:Y:S04]  /*31b0*/  LDL R10, [R1+0x54] ;  /* 0x00005400010a7983 */ /* 0x000ea80000100800 */
[----:B0-----:R0:W5:Y:S01]  /*31c0*/  LDL.64 R8, [R1+0x218] ;  /* 0x0002180001087983 */ /* 0x0011620000100a00 */
[----:B------:R-:W-:Y:S01]  /*31d0*/  BSSY B0, `(.L_x_12442) ;  /* 0x0000005000007945 */ /* 0x000fe20003800000 */
[----:B--2---:R-:W-:-:S04]  /*31e0*/  LOP3.LUT R10, R10, 0x1, RZ, 0xfc, !PT ;  /* 0x000000010a0a7812 */ /* 0x004fc800078efcff */
[----:B------:R-:W-:-:S13]  /*31f0*/  ISETP.NE.AND P1, PT, R10, 0x3, PT ;  /* 0x000000030a00780c */ /* 0x000fda0003f25270 */
[----:B0-----:R-:W-:Y:S05]  /*3200*/  @!P1 BRA `(.L_x_12443) ;  /* 0x0000000000049947 */ /* 0x001fea0003800000 */
[----:B------:R-:W-:Y:S01]  /*3210*/  BPT.TRAP 0x1 ;  /* 0x000000040000795c */ /* 0x000fe20000300000 */
.L_x_12443:
[----:B------:R-:W-:Y:S05]  /*3220*/  BSYNC B0 ;  /* 0x0000000000007941 */ /* 0x000fea0003800000 */
.L_x_12442:
        /* <DEDUP_REMOVED lines=8> */
.L_x_12445:
[----:B------:R-:W-:Y:S05]  /*32b0*/  BSYNC B0 ;  /* 0x0000000000007941 */ /* 0x000fea0003800000 */
.L_x_12444:
[----:B------:R-:W-:Y:S04]  /*32c0*/  BSSY B0, `(.L_x_12446) ;  /* 0x0000004000007945 */ /* 0x000fe80003800000 */
[----:B-1----:R-:W-:Y:S05]  /*32d0*/  @P0 BRA `(.L_x_12447) ;  /* 0x0000000000080947 */ /* 0x002fea0003800000 */
[----:B------:R-:W1:Y:S02]  /*32e0*/  SYNCS.PHASECHK.TRANS64.TRYWAIT P0, [R8+URZ], R9 ;  /* 0x00000009080075a7 */ /* 0x000e64000800017f */
[----:B-1----:R-:W-:Y:S05]  /*32f0*/  @!P0 BRA `(.L_x_12448) ;  /* 0x0000026c00c48947 */ /* 0x002fea0003800000 */
.L_x_12447:
[----:B------:R-:W-:Y:S05]  /*3300*/  BSYNC B0 ;  /* 0x0000000000007941 */ /* 0x000fea0003800000 */
.L_x_12446:
        /* <DEDUP_REMOVED lines=209> */
[----:B------:R-:W3:Y:S04]  /*4020*/  LDL R10, [R194+0x18] ;  /* 0x00001800c20a7983 */ /* 0x000ee80000100800 */
[----:B------:R-:W5:Y:S04]  /*4030*/  LDL R9, [R194+0x4] ;  /* 0x00000400c2097983 */ /* 0x000f680000100800 */
        /* <DEDUP_REMOVED lines=8> */
[----:B------:R-:W-:Y:S01]  /*40c0*/  UMOV UR4, 0xffffffa0 ;  /* 0xffffffa000047882 */ /* 0x000fe20000000000 */
[----:B---3--:R-:W-:Y:S01]  /*40d0*/  ISETP.GE.AND P2, PT, R10, 0x1, PT ;  /* 0x000000010a00780c */ /* 0x008fe20003f46270 */
[----:B------:R-:W-:Y:S01]  /*40e0*/  UIMAD UR4, UR49, UR4, 0x60 ;  /* 0x00000060310474a4 */ /* 0x000fe2000f8e0204 */
[----:B-----5:R-:W-:Y:S01]  /*40f0*/  LOP3.LUT R13, RZ, R13, RZ, 0x33, !PT ;  /* 0x0000000dff0d7212 */ /* 0x020fe200078e33ff */
[----:B------:R-:W-:Y:S01]  /*4100*/  BSSY B0, `(.L_x_12449) ;  /* 0x00000a9000007945 */ /* 0x000fe20003800000 */
[-C--:B--2---:R-:W-:Y:S01]  /*4110*/  FMUL.FTZ R141, R25, R14.reuse ;  /* 0x0000000e198d7220 */ /* 0x084fe20000410000 */
[----:B------:R-:W-:Y:S01]  /*4120*/  SHF.R.S32.HI R25, RZ, 0x1f, R18 ;  /* 0x0000001fff197819 */ /* 0x000fe20000011412 */
[----:B------:R-:W-:-:S03]  /*4130*/  FMUL.FTZ R133, R26, R14 ;  /* 0x0000000e1a857220 */ /* 0x000fc60000410000 */
[----:B------:R-:W-:Y:S01]  /*4140*/  LEA.HI R26, R25, R18, RZ, 0x7 ;  /* 0x00000012191a7211 */ /* 0x000fe200078f38ff */
[----:B------:R-:W-:-:S03]  /*4150*/  FMUL.FTZ R131, R27, R14 ;  /* 0x0000000e1b837220 */ /* 0x000fc60000410000 */
[----:B------:R-:W-:Y:S01]  /*4160*/  LOP3.LUT R27, R26, 0xffffff80, RZ, 0xc0, !PT ;  /* 0xffffff801a1b7812 */ /* 0x000fe200078ec0ff */
[----:B------:R-:W-:-:S04]  /*4170*/  FMUL.FTZ R139, R28, R14 ;  /* 0x0000000e1c8b7220 */ /* 0x000fc80000410000 */
[----:B------:R-:W-:Y:S02]  /*4180*/  IMAD.IADD R27, R18, 0x1, -R27 ;  /* 0x00000001121b7824 */ /* 0x000fe400078e0a1b */
[----:B------:R-:W-:-:S03]  /*4190*/  FMUL.FTZ R137, R29, R14 ;  /* 0x0000000e1d897220 */ /* 0x000fc60000410000 */
[----:B------:R-:W-:Y:S01]  /*41a0*/  SHF.R.S32.HI R28, RZ, 0x1f, R27 ;  /* 0x0000001fff1c7819 */ /* 0x000fe2000001141b */
[----:B------:R-:W-:-:S03]  /*41b0*/  FMUL.FTZ R127, R31, R14 ;  /* 0x0000000e1f7f7220 */ /* 0x000fc60000410000 */
[----:B------:R-:W-:Y:S01]  /*41c0*/  LEA.HI R29, R28, R27, RZ, 0x2 ;  /* 0x0000001b1c1d7211 */ /* 0x000fe200078f10ff */
[----:B------:R-:W-:Y:S01]  /*41d0*/  FMUL.FTZ R129, R30, R14 ;  /* 0x0000000e1e817220 */ /* 0x000fe20000410000 */
[----:B------:R-:W-:Y:S02]  /*41e0*/  LEA.HI R31, R25, R18, RZ, 0x2 ;  /* 0x00000012191f7211 */ /* 0x000fe400078f10ff */
[--C-:B------:R-:W-:Y:S02]  /*41f0*/  SHF.R.S32.HI R30, RZ, 0x2, R29.reuse ;  /* 0x00000002ff1e7819 */ /* 0x100fe4000001141d */
[----:B------:R-:W-:Y:S01]  /*4200*/  SHF.R.S32.HI R25, RZ, 0x1f, R29 ;  /* 0x0000001fff197819 */ /* 0x000fe2000001141d */
[----:B------:R-:W-:Y:S01]  /*4210*/  FMUL.FTZ R229, R33, R14 ;  /* 0x0000000e21e57220 */ /* 0x000fe20000410000 */
[----:B------:R-:W-:Y:S02]  /*4220*/  LOP3.LUT R33, R31, 0xfffffffc, RZ, 0xc0, !PT ;  /* 0xfffffffc1f217812 */ /* 0x000fe400078ec0ff */
[----:B------:R-:W-:-:S02]  /*4230*/  LEA.HI R31, R25, R30, RZ, 0x3 ;  /* 0x0000001e191f7211 */ /* 0x000fc400078f18ff */
[----:B------:R-:W-:Y:S02]  /*4240*/  SHF.R.S32.HI R25, RZ, 0x7, R26 ;  /* 0x00000007ff197819 */ /* 0x000fe4000001141a */
[----:B------:R-:W-:Y:S01]  /*4250*/  LEA.HI R28, R28, R27, RZ, 0x5 ;  /* 0x0000001b1c1c7211 */ /* 0x000fe200078f28ff */
[----:B------:R-:W-:Y:S01]  /*4260*/  IMAD.IADD R33, R18, 0x1, -R33 ;  /* 0x0000000112217824 */ /* 0x000fe200078e0a21 */
[----:B------:R-:W-:Y:S02]  /*4270*/  LOP3.LUT R31, R31, 0xfffffff8, RZ, 0xc0, !PT ;  /* 0xfffffff81f1f7812 */ /* 0x000fe400078ec0ff */
[----:B------:R-:W-:Y:S02]  /*4280*/  LEA.HI R26, R26, R25, RZ, 0x1 ;  /* 0x000000191a1a7211 */ /* 0x000fe400078f08ff */
[----:B------:R-:W-:Y:S01]  /*4290*/  SHF.R.S32.HI R28, RZ, 0x5, R28 ;  /* 0x00000005ff1c7819 */ /* 0x000fe2000001141c */
[----:B------:R-:W-:Y:S01]  /*42a0*/  IMAD.IADD R31, R30, 0x1, -R31 ;  /* 0x000000011e1f7824 */ /* 0x000fe200078e0a1f */
[----:B------:R-:W-:-:S02]  /*42b0*/  LOP3.LUT R26, R26, 0x3fffffe, RZ, 0xc0, !PT ;  /* 0x03fffffe1a1a7812 */ /* 0x000fc400078ec0ff */
        /* <DEDUP_REMOVED lines=128> */
.L_x_12454:
[----:B------:R-:W-:Y:S05]  /*4ac0*/  BSYNC B2 ;  /* 0x0000000000027941 */ /* 0x000fea0003800000 */
.L_x_12453:
[----:B------:R-:W-:Y:S01]  /*4ad0*/  LOP3.LUT R13, RZ, R13, RZ, 0x33, !PT ;  /* 0x0000000dff0d7212 */ /* 0x000fe200078e33ff */
[----:B------:R-:W-:Y:S06]  /*4ae0*/  BRA `(.L_x_12455) ;  /* 0x0000000000187947 */ /* 0x000fec0003800000 */
.L_x_12452:
[----:B------:R-:W-:-:S13]  /*4af0*/  ISETP.NE.AND P1, PT, R10, 0x1, PT ;  /* 0x000000010a00780c */ /* 0x000fda0003f25270 */
[----:B------:R-:W-:Y:S05]  /*4b00*/  @!P1 BRA `(.L_x_12455) ;  /* 0x0000000000109947 */ /* 0x000fea0003800000 */
[----:B------:R-:W2:Y:S04]  /*4b10*/  LDL R14, [R194+0x1c] ;  /* 0x00001c00c20e7983 */ /* 0x000ea80000100800 */
[----:B------:R-:W3:Y:S01]  /*4b20*/  LDL R18, [R194+0x20] ;  /* 0x00002000c2127983 */ /* 0x000ee20000100800 */
[----:B--2---:R-:W-:-:S05]  /*4b30*/  IMAD.HI.U32 R13, R13, R14, RZ ;  /* 0x0000000e0d0d7227 */ /* 0x004fca00078e00ff */
[----:B---3--:R-:W-:-:S07]  /*4b40*/  SHF.R.U32.HI R13, RZ, R18, R13 ;  /* 0x00000012ff0d7219 */ /* 0x008fce000001160d */
.L_x_12455:
[----:B------:R-:W-:Y:S05]  /*4b50*/  BSYNC B1 ;  /* 0x0000000000017941 */ /* 0x000fea0003800000 */
.L_x_12451:
[----:B------:R-:W-:-:S05]  /*4b60*/  IMAD R13, R10, R13, R26 ;  /* 0x0000000d0a0d7224 */ /* 0x000fca00078e021a */
[----:B------:R-:W-:Y:S02]  /*4b70*/  VIMNMX R12, R12, R13, !PT ;  /* 0x0000000d0c0c7248 */ /* 0x000fe40007fe0100 */
[----:B------:R-:W-:-:S07]  /*4b80*/  VIADDMNMX R11, R13, R10, R11, PT ;  /* 0x0000000a0d0b7246 */ /* 0x000fce000380010b */
.L_x_12450:
[----:B------:R-:W-:Y:S05]  /*4b90*/  BSYNC B0 ;  /* 0x0000000000007941 */ /* 0x000fea0003800000 */
.L_x_12449:
        /* <DEDUP_REMOVED lines=133> */
.L_x_12461:
[----:B------:R-:W-:Y:S05]  /*53f0*/  BSYNC B2 ;  /* 0x0000000000027941 */ /* 0x000fea0003800000 */
.L_x_12460:
[----:B------:R-:W-:Y:S01]  /*5400*/  LOP3.LUT R9, RZ, R9, RZ, 0x33, !PT ;  /* 0x00000009ff097212 */ /* 0x000fe200078e33ff */
[----:B------:R-:W-:Y:S06]  /*5410*/  BRA `(.L_x_12462) ;  /* 0x0000000000187947 */ /* 0x000fec0003800000 */
.L_x_12459:
[----:B------:R-:W-:-:S13]  /*5420*/  ISETP.NE.AND P6, PT, R10, 0x1, PT ;  /* 0x000000010a00780c */ /* 0x000fda0003fc5270 */
[----:B------:R-:W-:Y:S05]  /*5430*/  @!P6 BRA `(.L_x_12462) ;  /* 0x000000000010e947 */ /* 0x000fea0003800000 */
[----:B------:R-:W2:Y:S04]  /*5440*/  LDL R8, [R194+0x1c] ;  /* 0x00001c00c2087983 */ /* 0x000ea80000100800 */
[----:B------:R-:W3:Y:S01]  /*5450*/  LDL R14, [R194+0x20] ;  /* 0x00002000c20e7983 */ /* 0x000ee20000100800 */
[----:B--2---:R-:W-:-:S05]  /*5460*/  IMAD.HI.U32 R9, R9, R8, RZ ;  /* 0x0000000809097227 */ /* 0x004fca00078e00ff */
[----:B---3--:R-:W-:-:S07]  /*5470*/  SHF.R.U32.HI R9, RZ, R14, R9 ;  /* 0x0000000eff097219 */ /* 0x008fce0000011609 */
.L_x_12462:
[----:B------:R-:W-:Y:S05]  /*5480*/  BSYNC B1 ;  /* 0x0000000000017941 */ /* 0x000fea0003800000 */
.L_x_12458:
[----:B------:R-:W-:-:S05]  /*5490*/  IMAD R9, R10, R9, R26 ;  /* 0x000000090a097224 */ /* 0x000fca00078e021a */
[----:B------:R-:W-:Y:S02]  /*54a0*/  VIADDMNMX R11, R9, R10, R11, PT ;  /* 0x0000000a090b7246 */ /* 0x000fe4000380010b */
[----:B------:R-:W-:-:S07]  /*54b0*/  VIMNMX R12, R12, R9, !PT ;  /* 0x000000090c0c7248 */ /* 0x000fce0007fe0100 */
.L_x_12457:
[----:B------:R-:W-:Y:S05]  /*54c0*/  BSYNC B0 ;  /* 0x0000000000007941 */ /* 0x000fea0003800000 */
.L_x_12456:
        /* <DEDUP_REMOVED lines=13> */
[----:B------:R-:W5:Y:S01]  /*55a0*/  LDL R18, [R1+0x39c] ;  /* 0x00039c0001127983 */ /* 0x000f620000100800 */
[----:B------:R-:W-:Y:S02]  /*55b0*/  ISETP.LT.OR P1, PT, R11, 0xa, P1 ;  /* 0x0000000a0b00780c */ /* 0x000fe40000f21670 */
[----:B------:R-:W-:Y:S01]  /*55c0*/  ISETP.NE.AND P6, PT, R30, RZ, PT ;  /* 0x000000ff1e00720c */ /* 0x000fe20003fc5270 */
[----:B------:R-:W5:Y:S01]  /*55d0*/  LDL R20, [R1+0x3f0] ;  /* 0x0003f00001147983 */ /* 0x000f620000100800 */
[----:B------:R-:W-:-:S02]  /*55e0*/  FSEL R127, R127, -INF , !P1 ;  /* 0xff8000007f7f7808 */ /* 0x000fc40004800000 */
[----:B------:R-:W-:Y:S01]  /*55f0*/  ISETP.NE.AND P1, PT, R27, RZ, PT ;  /* 0x000000ff1b00720c */ /* 0x000fe20003f25270 */
[----:B------:R-:W5:Y:S01]  /*5600*/  LDL R145, [R1+0x218] ;  /* 0x0002180001917983 */ /* 0x000f620000100800 */
[----:B------:R-:W-:Y:S02]  /*5610*/  FMNMX.FTZ R10, R143, R141, !PT ;  /* 0x0000008d8f0a7209 */ /* 0x000fe40007810000 */
[----:B------:R-:W-:Y:S01]  /*5620*/  ISETP.GT.AND P1, PT, R12, 0x10, !P1 ;  /* 0x000000100c00780c */ /* 0x000fe20004f24270 */
[----:B------:R-:W5:Y:S01]  /*5630*/  LDL R27, [R1+0x2a0] ;  /* 0x0002a000011b7983 */ /* 0x000f620000100800 */
[----:B------:R-:W-:Y:S02]  /*5640*/  FMNMX.FTZ R10, R139, R10, !PT ;  /* 0x0000000a8b0a7209 */ /* 0x000fe40007810000 */
[----:B------:R-:W-:Y:S01]  /*5650*/  ISETP.LT.OR P1, PT, R11, 0x11, P1 ;  /* 0x000000110b00780c */ /* 0x000fe20000f21670 */
[----:B------:R-:W5:Y:S01]  /*5660*/  LDL R26, [R1+0x408] ;  /* 0x00040800011a7983 */ /* 0x000f620000100800 */
[----:B------:R-:W-:-:S02]  /*5670*/  FMNMX.FTZ R9, R137, R10, !PT ;  /* 0x0000000a89097209 */ /* 0x000fc40007810000 */
[----:B------:R-:W-:Y:S01]  /*5680*/  FSEL R156, R156, -INF , !P1 ;  /* 0xff8000009c9c7808 */ /* 0x000fe20004800000 */
[----:B------:R-:W5:Y:S01]  /*5690*/  LDL R152, [R1+0x27c] ;  /* 0x00027c0001987983 */ /* 0x000f620000100800 */
[----:B------:R-:W-:Y:S02]  /*56a0*/  ISETP.NE.AND P1, PT, R28, RZ, PT ;  /* 0x000000ff1c00720c */ /* 0x000fe40003f25270 */
[C---:B------:R-:W-:Y:S01]  /*56b0*/  ISETP.GT.AND P3, PT, R12.reuse, 0x50, !P3 ;  /* 0x000000500c00780c */ /* 0x040fe20005f64270 */
[----:B------:R-:W5:Y:S01]  /*56c0*/  LDL R154, [R1+0x280] ;  /* 0x00028000019a7983 */ /* 0x000f620000100800 */
[C---:B------:R-:W-:Y:S02]  /*56d0*/  ISETP.GT.AND P1, PT, R12.reuse, 0x11, !P1 ;  /* 0x000000110c00780c */ /* 0x040fe40004f24270 */
[----:B------:R-:W-:Y:S01]  /*56e0*/  ISETP.GT.AND P4, PT, R12, 0x51, !P4 ;  /* 0x000000510c00780c */ /* 0x000fe20006784270 */
[----:B------:R-:W5:Y:S01]  /*56f0*/  LDL R114, [R1+0x230] ;  /* 0x0002300001727983 */ /* 0x000f620000100800 */
[----:B------:R-:W-:-:S02]  /*5700*/  ISETP.LT.OR P1, PT, R11, 0x12, P1 ;  /* 0x000000120b00780c */ /* 0x000fc40000f21670 */
[----:B------:R-:W-:Y:S01]  /*5710*/  ISETP.LT.OR P3, PT, R11, 0x51, P3 ;  /* 0x000000510b00780c */ /* 0x000fe20001f61670 */
[----:B------:R-:W5:Y:S01]  /*5720*/  LDL R116, [R1+0x234] ;  /* 0x0002340001747983 */ /* 0x000f620000100800 */
[----:B------:R-:W-:Y:S02]  /*5730*/  FSEL R167, R167, -INF , !P1 ;  /* 0xff800000a7a77808 */ /* 0x000fe40004800000 */
[C---:B------:R-:W-:Y:S01]  /*5740*/  ISETP.GT.AND P1, PT, R12.reuse, 0x18, !P2 ;  /* 0x000000180c00780c */ /* 0x040fe20005724270 */
[----:B------:R-:W5:Y:S01]  /*5750*/  LDL R118, [R1+0x238] ;  /* 0x0002380001767983 */ /* 0x000f620000100800 */
[----:B------:R-:W-:Y:S02]  /*5760*/  ISETP.NE.AND P2, PT, R15, RZ, PT ;  /* 0x000000ff0f00720c */ /* 0x000fe40003f45270 */
[----:B------:R-:W-:Y:S01]  /*5770*/  ISETP.LT.OR P1, PT, R11, 0x19, P1 ;  /* 0x000000190b00780c */ /* 0x000fe20000f21670 */
[----:B------:R-:W5:Y:S01]  /*5780*/  LDL R120, [R1+0x23c] ;  /* 0x00023c0001787983 */ /* 0x000f620000100800 */
[----:B------:R-:W-:-:S02]  /*5790*/  ISETP.GT.AND P5, PT, R12, 0x58, !P5 ;  /* 0x000000580c00780c */ /* 0x000fc40006fa4270 */
[----:B------:R-:W-:Y:S01]  /*57a0*/  FSEL R168, R168, -INF , !P1 ;  /* 0xff800000a8a87808 */ /* 0x000fe20004800000 */
[----:B------:R-:W5:Y:S01]  /*57b0*/  LDL R122, [R1+0x240] ;  /* 0x00024000017a7983 */ /* 0x000f620000100800 */
[----:B------:R-:W-:Y:S02]  /*57c0*/  ISETP.GT.AND P1, PT, R12, 0x19, !P6 ;  /* 0x000000190c00780c */ /* 0x000fe40007724270 */
[----:B------:R-:W-:Y:S01]  /*57d0*/  ISETP.NE.AND P6, PT, R41, RZ, PT ;  /* 0x000000ff2900720c */ /* 0x000fe20003fc5270 */
[----:B------:R-:W5:Y:S01]  /*57e0*/  LDL R124, [R1+0x244] ;  /* 0x00024400017c7983 */ /* 0x000f620000100800 */
[C---:B------:R-:W-:Y:S02]  /*57f0*/  ISETP.LT.OR P1, PT, R11.reuse, 0x1a, P1 ;  /* 0x0000001a0b00780c */ /* 0x040fe40000f21670 */
[----:B------:R-:W-:Y:S01]  /*5800*/  ISETP.LT.OR P4, PT, R11, 0x52, P4 ;  /* 0x000000520b00780c */ /* 0x000fe20002781670 */
[----:B------:R-:W5:Y:S01]  /*5810*/  LDL R41, [R1+0x2bc] ;  /* 0x0002bc0001297983 */ /* 0x000f620000100800 */
[----:B------:R-:W-:-:S02]  /*5820*/  FSEL R169, R169, -INF , !P1 ;  /* 0xff800000a9a97808 */ /* 0x000fc40004800000 */
[----:B------:R-:W-:Y:S01]  /*5830*/  ISETP.NE.AND P1, PT, R32, RZ, PT ;  /* 0x000000ff2000720c */ /* 0x000fe20003f25270 */
[----:B------:R-:W5:Y:S01]  /*5840*/  LDL R126, [R1+0x248] ;  /* 0x00024800017e7983 */ /* 0x000f620000100800 */
[----:B------:R-:W-:Y:S02]  /*5850*/  FSEL R180, R180, -INF , !P3 ;  /* 0xff800000b4b47808 */ /* 0x000fe40005800000 */
[----:B------:R-:W-:Y:S01]  /*5860*/  ISETP.GT.AND P1, PT, R12, 0x20, !P1 ;  /* 0x000000200c00780c */ /* 0x000fe20004f24270 */
[----:B------:R-:W5:Y:S01]  /*5870*/  LDL R128, [R1+0x24c] ;  /* 0x00024c0001807983 */ /* 0x000f620000100800 */
[C---:B------:R-:W-:Y:S02]  /*5880*/  ISETP.LT.OR P5, PT, R11.reuse, 0x59, P5 ;  /* 0x000000590b00780c */ /* 0x040fe40002fa1670 */
[----:B------:R-:W-:Y:S01]  /*5890*/  ISETP.LT.OR P1, PT, R11, 0x21, P1 ;  /* 0x000000210b00780c */ /* 0x000fe20000f21670 */
[----:B------:R-:W5:Y:S01]  /*58a0*/  LDL R130, [R1+0x250] ;  /* 0x0002500001827983 */ /* 0x000f620000100800 */
[----:B------:R-:W-:-:S02]  /*58b0*/  FSEL R181, R181, -INF , !P4 ;  /* 0xff800000b5b57808 */ /* 0x000fc40006000000 */
[----:B------:R-:W-:Y:S01]  /*58c0*/  FSEL R172, R172, -INF , !P1 ;  /* 0xff800000acac7808 */ /* 0x000fe20004800000 */
[----:B------:R-:W5:Y:S01]  /*58d0*/  LDL R132, [R1+0x254] ;  /* 0x0002540001847983 */ /* 0x000f620000100800 */
[----:B------:R-:W-:Y:S02]  /*58e0*/  ISETP.NE.AND P1, PT, R33, RZ, PT ;  /* 0x000000ff2100720c */ /* 0x000fe40003f25270 */
[----:B------:R-:W-:Y:S01]  /*58f0*/  FSEL R182, R182, -INF , !P5 ;  /* 0xff800000b6b67808 */ /* 0x000fe20006800000 */
[----:B------:R-:W5:Y:S01]  /*5900*/  LDL R134, [R1+0x258] ;  /* 0x0002580001867983 */ /* 0x000f620000100800 */
[----:B------:R-:W-:-:S03]  /*5910*/  ISETP.GT.AND P1, PT, R12, 0x21, !P1 ;  /* 0x000000210c00780c */ /* 0x000fc60004f24270 */
[----:B------:R-:W5:Y:S01]  /*5920*/  LDL R136, [R1+0x25c] ;  /* 0x00025c0001887983 */ /* 0x000f620000100800 */
[----:B------:R-:W-:-:S03]  /*5930*/  ISETP.LT.OR P1, PT, R11, 0x22, P1 ;  /* 0x000000220b00780c */ /* 0x000fc60000f21670 */
[----:B------:R-:W5:Y:S01]  /*5940*/  LDL R138, [R1+0x260] ;  /* 0x00026000018a7983 */ /* 0x000f620000100800 */
[----:B------:R-:W-:Y:S02]  /*5950*/  FSEL R173, R173, -INF , !P1 ;  /* 0xff800000adad7808 */ /* 0x000fe40004800000 */
[----:B------:R-:W-:Y:S01]  /*5960*/  ISETP.NE.AND P1, PT, R34, RZ, PT ;  /* 0x000000ff2200720c */ /* 0x000fe20003f25270 */
[----:B------:R-:W5:Y:S03]  /*5970*/  LDL R140, [R1+0x264] ;  /* 0x00026400018c7983 */ /* 0x000f660000100800 */
[----:B------:R-:W-:Y:S01]  /*5980*/  ISETP.GT.AND P1, PT, R12, 0x28, !P1 ;  /* 0x000000280c00780c */ /* 0x000fe20004f24270 */
[----:B------:R-:W5:Y:S03]  /*5990*/  LDL R142, [R1+0x268] ;  /* 0x00026800018e7983 */ /* 0x000f660000100800 */
[----:B------:R-:W-:Y:S01]  /*59a0*/  ISETP.LT.OR P1, PT, R11, 0x29, P1 ;  /* 0x000000290b00780c */ /* 0x000fe20000f21670 */
[----:B------:R-:W5:Y:S03]  /*59b0*/  LDL R144, [R1+0x26c] ;  /* 0x00026c0001907983 */ /* 0x000f660000100800 */
[----:B------:R-:W-:Y:S01]  /*59c0*/  FSEL R174, R174, -INF , !P1 ;  /* 0xff800000aeae7808 */ /* 0x000fe20004800000 */
[----:B------:R-:W5:Y:S01]  /*59d0*/  LDL R146, [R1+0x270] ;  /* 0x0002700001927983 */ /* 0x000f620000100800 */
[----:B------:R-:W-:-:S03]  /*59e0*/  ISETP.NE.AND P1, PT, R35, RZ, PT ;  /* 0x000000ff2300720c */ /* 0x000fc60003f25270 */
        /* <DEDUP_REMOVED lines=44> */
[----:B------:R-:W-:-:S02]  /*5cb0*/  ISETP.GT.AND P1, PT, R12, RZ, !P2 ;  /* 0x000000ff0c00720c */ /* 0x000fc40005724270 */
[----:B------:R-:W-:Y:S01]  /*5cc0*/  ISETP.NE.AND P2, PT, R43, RZ, PT ;  /* 0x000000ff2b00720c */ /* 0x000fe20003f45270 */
[----:B------:R-:W5:Y:S01]  /*5cd0*/  LDL R65, [R1+0x2ec] ;  /* 0x0002ec0001417983 */ /* 0x000f620000100800 */
[----:B------:R-:W-:Y:S02]  /*5ce0*/  ISETP.LT.OR P1, PT, R11, 0x1, P1 ;  /* 0x000000010b00780c */ /* 0x000fe40000f21670 */
[C---:B------:R-:W-:Y:S01]  /*5cf0*/  ISETP.GT.AND P2, PT, R12.reuse, 0x49, !P2 ;  /* 0x000000490c00780c */ /* 0x040fe20005744270 */
[----:B------:R-:W5:Y:S01]  /*5d00*/  LDL R43, [R1+0x2c0] ;  /* 0x0002c000012b7983 */ /* 0x000f620000100800 */
[----:B------:R-:W-:Y:S02]  /*5d10*/  FSEL R133, R133, -INF , !P1 ;  /* 0xff80000085857808 */ /* 0x000fe40004800000 */
        /* <DEDUP_REMOVED lines=8> */
[----:B------:R-:W-:Y:S02]  /*5da0*/  FMNMX.FTZ R15, R127, R8, !PT ;  /* 0x000000087f0f7209 */ /* 0x000fe40007810000 */
[----:B------:R-:W-:Y:S01]  /*5db0*/  FMNMX.FTZ R8, R166, R9, !PT ;  /* 0x00000009a6087209 */ /* 0x000fe20007810000 */
[----:B------:R-:W5:Y:S01]  /*5dc0*/  LDL R73, [R1+0x2fc] ;  /* 0x0002fc0001497983 */ /* 0x000f620000100800 */
[----:B------:R-:W-:-:S02]  /*5dd0*/  FMNMX.FTZ R10, R156, R15, !PT ;  /* 0x0000000f9c0a7209 */ /* 0x000fc40007810000 */
[----:B------:R-:W-:Y:S01]  /*5de0*/  FMNMX.FTZ R9, R229, R8, !PT ;  /* 0x00000008e5097209 */ /* 0x000fe20007810000 */
[----:B------:R-:W5:Y:S01]  /*5df0*/  LDL R75, [R1+0x300] ;  /* 0x00030000014b7983 */ /* 0x000f620000100800 */
[----:B------:R-:W-:Y:S02]  /*5e00*/  FMNMX.FTZ R15, R167, R10, !PT ;  /* 0x0000000aa70f7209 */ /* 0x000fe40007810000 */
[----:B------:R-:W-:Y:S01]  /*5e10*/  FMNMX.FTZ R8, R228, R9, !PT ;  /* 0x00000009e4087209 */ /* 0x000fe20007810000 */
        /* <DEDUP_REMOVED lines=25> */
[----:B------:R-:W-:Y:S02]  /*5fb0*/  ISETP.NE.AND P1, PT, R42, RZ, PT ;  /* 0x000000ff2a00720c */ /* 0x000fe40003f25270 */
[----:B------:R-:W-:Y:S01]  /*5fc0*/  FMNMX.FTZ R10, R220, R15, !PT ;  /* 0x0000000fdc0a7209 */ /* 0x000fe20007810000 */
[----:B------:R-:W5:Y:S01]  /*5fd0*/  LDL R95, [R1+0x328] ;  /* 0x00032800015f7983 */ /* 0x000f620000100800 */
[----:B------:R-:W-:Y:S02]  /*5fe0*/  FMNMX.FTZ R8, R187, R8, !PT ;  /* 0x00000008bb087209 */ /* 0x000fe40007810000 */
[----:B------:R-:W-:Y:S01]  /*5ff0*/  ISETP.GT.AND P1, PT, R12, 0x48, !P1 ;  /* 0x000000480c00780c */ /* 0x000fe20004f24270 */
[----:B------:R-:W5:Y:S01]  /*6000*/  LDL R97, [R1+0x32c] ;  /* 0x00032c0001617983 */ /* 0x000f620000100800 */
[----:B------:R-:W-:-:S02]  /*6010*/  FMNMX.FTZ R9, R221, R10, !PT ;  /* 0x0000000add097209 */ /* 0x000fc40007810000 */
[----:B------:R-:W-:Y:S01]  /*6020*/  FMNMX.FTZ R15, R195, R8, !PT ;  /* 0x00000008c30f7209 */ /* 0x000fe20007810000 */
[----:B------:R-:W5:Y:S01]  /*6030*/  LDL R99, [R1+0x330] ;  /* 0x0003300001637983 */ /* 0x000f620000100800 */
[----:B------:R-:W-:Y:S02]  /*6040*/  ISETP.LT.OR P1, PT, R11, 0x49, P1 ;  /* 0x000000490b00780c */ /* 0x000fe40000f21670 */
[----:B------:R-:W-:Y:S01]  /*6050*/  FMNMX.FTZ R8, R176, R9, !PT ;  /* 0x00000009b0087209 */ /* 0x000fe20007810000 */
[----:B------:R-:W5:Y:S01]  /*6060*/  LDL R101, [R1+0x334] ;  /* 0x0003340001657983 */ /* 0x000f620000100800 */
[----:B------:R-:W-:Y:S02]  /*6070*/  FMNMX.FTZ R10, R218, R15, !PT ;  /* 0x0000000fda0a7209 */ /* 0x000fe40007810000 */
[----:B------:R-:W-:Y:S01]  /*6080*/  FSEL R178, R178, -INF , !P1 ;  /* 0xff800000b2b27808 */ /* 0x000fe20004800000 */
        /* <DEDUP_REMOVED lines=11> */
[----:B------:R-:W-:Y:S01]  /*6140*/  ISETP.NE.AND P6, PT, R24, RZ, PT ;  /* 0x000000ff1800720c */ /* 0x000fe20003fc5270 */
[----:B------:R-:W5:Y:S01]  /*6150*/  LDL R111, [R1+0x348] ;  /* 0x00034800016f7983 */ /* 0x000f620000100800 */
[----:B------:R-:W-:Y:S02]  /*6160*/  FMNMX.FTZ R15, R179, R8, !PT ;  /* 0x00000008b30f7209 */ /* 0x000fe40007810000 */
[----:B------:R-:W-:Y:S01]  /*6170*/  FMNMX.FTZ R10, R216, R9, !PT ;  /* 0x00000009d80a7209 */ /* 0x000fe20007810000 */
[----:B------:R-:W5:Y:S01]  /*6180*/  LDL R113, [R1+0x34c] ;  /* 0x00034c0001717983 */ /* 0x000f620000100800 */
[----:B------:R-:W-:Y:S02]  /*6190*/  ISETP.GT.AND P6, PT, R12, 0x59, !P6 ;  /* 0x000000590c00780c */ /* 0x000fe400077c4270 */
[----:B------:R-:W-:Y:S01]  /*61a0*/  FMNMX.FTZ R8, R180, R15, !PT ;  /* 0x0000000fb4087209 */ /* 0x000fe20007810000 */
[----:B------:R-:W5:Y:S01]  /*61b0*/  LDL R115, [R1+0x350] ;  /* 0x0003500001737983 */ /* 0x000f620000100800 */
[----:B------:R-:W-:-:S02]  /*61c0*/  FMNMX.FTZ R10, R215, R10, !PT ;  /* 0x0000000ad70a7209 */ /* 0x000fc40007810000 */
[----:B------:R-:W-:Y:S01]  /*61d0*/  ISETP.LT.OR P6, PT, R11, 0x5a, P6 ;  /* 0x0000005a0b00780c */ /* 0x000fe200037c1670 */
[----:B------:R-:W5:Y:S01]  /*61e0*/  LDL R15, [R1+0x294] ;  /* 0x00029400010f7983 */ /* 0x000f620000100800 */
[----:B------:R-:W-:Y:S02]  /*61f0*/  FMNMX.FTZ R9, R181, R8, !PT ;  /* 0x00000008b5097209 */ /* 0x000fe40007810000 */
[----:B------:R-:W-:Y:S01]  /*6200*/  FMNMX.FTZ R10, R217, R10, !PT ;  /* 0x0000000ad90a7209 */ /* 0x000fe20007810000 */
[----:B------:R-:W5:Y:S01]  /*6210*/  LDL R117, [R1+0x354] ;  /* 0x0003540001757983 */ /* 0x000f620000100800 */
[----:B------:R-:W-:Y:S02]  /*6220*/  FSEL R183, R183, -INF , !P6 ;  /* 0xff800000b7b77808 */ /* 0x000fe40007000000 */
[----:B------:R-:W-:Y:S01]  /*6230*/  FMNMX.FTZ R8, R182, R9, !PT ;  /* 0x00000009b6087209 */ /* 0x000fe20007810000 */
[----:B------:R-:W5:Y:S03]  /*6240*/  LDL R121, [R1+0x358] ;  /* 0x0003580001797983 */ /* 0x000f660000100800 */
[----:B------:R-:W-:Y:S01]  /*6250*/  FMNMX.FTZ R11, R183, R8, !PT ;  /* 0x00000008b70b7209 */ /* 0x000fe20007810000 */
[----:B------:R-:W0:Y:S04]  /*6260*/  SHFL.BFLY PT, R9, R10, 0x2, 0x1f ;  /* 0x0c401f000a097f89 */ /* 0x000e2800000e0000 */
[----:B------:R-:W-:Y:S04]  /*6270*/  STL.64 [R1+0x440], R10 ;  /* 0x0004400a01007387 */ /* 0x000fe80000100a00 */
[----:B------:R-:W5:Y:S04]  /*6280*/  LDL R147, [R1+0x444] ;  /* 0x0004440001937983 */ /* 0x000f680000100800 */
[----:B------:R-:W5:Y:S04]  /*6290*/  LDL R123, [R1+0x35c] ;  /* 0x00035c00017b7983 */ /* 0x000f680000100800 */
[----:B------:R-:W5:Y:S04]  /*62a0*/  LDL R125, [R1+0x360] ;  /* 0x00036000017d7983 */ /* 0x000f680000100800 */
[----:B------:R-:W5:Y:S01]  /*62b0*/  LDL R135, [R1+0x364] ;  /* 0x0003640001877983 */ /* 0x000f620000100800 */
[----:B0-----:R-:W-:-:S03]  /*62c0*/  FMNMX.FTZ R12, R10, R9, !PT ;  /* 0x000000090a0c7209 */ /* 0x001fc60007810000 */
[----:B------:R-:W5:Y:S04]  /*62d0*/  LDL R100, [R1+0x368] ;  /* 0x0003680001647983 */ /* 0x000f680000100800 */
[----:B------:R-:W0:Y:S04]  /*62e0*/  SHFL.BFLY PT, R9, R12, 0x1, 0x1f ;  /* 0x0c201f000c097f89 */ /* 0x000e2800000e0000 */
[----:B------:R-:W5:Y:S04]  /*62f0*/  LDL R102, [R1+0x36c] ;  /* 0x00036c0001667983 */ /* 0x000f680000100800 */
[----:B------:R-:W5:Y:S04]  /*6300*/  LDL R104, [R1+0x370] ;  /* 0x0003700001687983 */ /* 0x000f680000100800 */
[----:B------:R-:W5:Y:S04]  /*6310*/  LDL R106, [R1+0x374] ;  /* 0x00037400016a7983 */ /* 0x000f680000100800 */
[----:B------:R-:W5:Y:S04]  /*6320*/  LDL R108, [R1+0x378] ;  /* 0x00037800016c7983 */ /* 0x000f680000100800 */
[----:B------:R-:W5:Y:S01]  /*6330*/  LDL R110, [R1+0x37c] ;  /* 0x00037c00016e7983 */ /* 0x000f620000100800 */
[----:B0-----:R-:W-:-:S03]  /*6340*/  FMNMX.FTZ R14, R12, R9, !PT ;  /* 0x000000090c0e7209 */ /* 0x001fc60007810000 */
[----:B------:R-:W5:Y:S04]  /*6350*/  LDL R112, [R1+0x380] ;  /* 0x0003800001707983 */ /* 0x000f680000100800 */
[----:B------:R0:W-:Y:S04]  /*6360*/  STL [R1+0x440], R14 ;  /* 0x0004400e01007387 */ /* 0x0001e80000100800 */
[----:B------:R-:W5:Y:S04]  /*6370*/  LDL R119, [R1+0x440] ;  /* 0x0004400001777983 */ /* 0x000f680000100800 */
[----:B------:R-:W5:Y:S04]  /*6380*/  LDL.64 R8, [R1+0xa8] ;  /* 0x0000a80001087983 */ /* 0x000f680000100a00 */
        /* <DEDUP_REMOVED lines=40> */
[----:B--2---:R-:W-:Y:S04]  /*6610*/  STL [R1+0x284], R160 ;  /* 0x000284a001007387 */ /* 0x004fe80000100800 */
[----:B---3--:R-:W-:Y:S04]  /*6620*/  STL [R1+0x288], R162 ;  /* 0x000288a201007387 */ /* 0x008fe80000100800 */
[----:B----4-:R-:W-:Y:S04]  /*6630*/  STL [R1+0x28c], R164 ;  /* 0x00028ca401007387 */ /* 0x010fe80000100800 */
[----:B-----5:R-:W0:Y:S02]  /*6640*/  SHFL.BFLY PT, R10, R147, 0x2, 0x1f ;  /* 0x0c401f00930a7f89 */ /* 0x020e2400000e0000 */
[----:B0-----:R-:W-:-:S05]  /*6650*/  FMNMX.FTZ R149, R10, R147, !PT ;  /* 0x000000930a957209 */ /* 0x001fca0007810000 */
[----:B------:R-:W0:Y:S04]  /*6660*/  SHFL.BFLY PT, R10, R149, 0x1, 0x1f ;  /* 0x0c201f00950a7f89 */ /* 0x000e2800000e0000 */
[----:B------:R1:W-:Y:S04]  /*6670*/  STL [R1+0x294], R15 ;  /* 0x0002940f01007387 */ /* 0x0003e80000100800 */
[----:B------:R2:W-:Y:S01]  /*6680*/  STL [R1+0x298], R19 ;  /* 0x0002981301007387 */ /* 0x0005e20000100800 */
[----:B0-----:R-:W-:Y:S02]  /*6690*/  FMNMX.FTZ R10, R149, R10, !PT ;  /* 0x0000000a950a7209 */ /* 0x001fe40007810000 */
[----:B------:R-:W-:Y:S01]  /*66a0*/  FSETP.NEU.FTZ.AND P1, PT, R119, -INF , PT ;  /* 0xff8000007700780b */ /* 0x000fe20003f3d000 */
[----:B------:R-:W-:-:S02]  /*66b0*/  FMUL.FTZ R160, R14, R119 ;  /* 0x000000770ea07220 */ /* 0x000fc40000410000 */
[----:B-1----:R-:W-:-:S03]  /*66c0*/  FMUL.FTZ R15, R10, R14 ;  /* 0x0000000e0a0f7220 */ /* 0x002fc60000410000 */
[----:B------:R-:W-:Y:S02]  /*66d0*/  FSEL R160, R160, RZ, P1 ;  /* 0x000000ffa0a07208 */ /* 0x000fe40000800000 */
[----:B------:R-:W-:-:S04]  /*66e0*/  FSETP.NEU.FTZ.AND P1, PT, R10, -INF , PT ;  /* 0xff8000000a00780b */ /* 0x000fc80003f3d000 */
[----:B------:R-:W-:Y:S01]  /*66f0*/  FSEL R15, R15, RZ, P1 ;  /* 0x000000ff0f0f7208 */ /* 0x000fe20000800000 */
[----:B------:R0:W-:Y:S01]  /*6700*/  STL [R1+0x39c], R18 ;  /* 0x00039c1201007387 */ /* 0x0001e20000100800 */
[-CC-:B------:R-:W-:Y:S01]  /*6710*/  FFMA.FTZ R161, R143, R14.reuse, -R160.reuse ;  /* 0x0000000e8fa17223 */ /* 0x180fe200000108a0 */
[-CC-:B------:R-:W-:Y:S01]  /*6720*/  FFMA.FTZ R162, R141, R14.reuse, -R160.reuse ;  /* 0x0000000e8da27223 */ /* 0x180fe200000108a0 */
[-CC-:B------:R-:W-:Y:S01]  /*6730*/  FFMA.FTZ R163, R139, R14.reuse, -R160.reuse ;  /* 0x0000000e8ba37223 */ /* 0x180fe200000108a0 */
[----:B------:R1:W-:Y:S01]  /*6740*/  STL [R1+0x3f0], R20 ;  /* 0x0003f01401007387 */ /* 0x0003e20000100800 */
[-CC-:B------:R-:W-:Y:S01]  /*6750*/  FFMA.FTZ R164, R133, R14.reuse, -R15.reuse ;  /* 0x0000000e85a47223 */ /* 0x180fe2000001080f */
[-CC-:B------:R-:W-:Y:S01]  /*6760*/  FFMA.FTZ R165, R131, R14.reuse, -R15.reuse ;  /* 0x0000000e83a57223 */ /* 0x180fe2000001080f */
[-CC-:B--2---:R-:W-:Y:S01]  /*6770*/  FFMA.FTZ R19, R129, R14.reuse, -R15.reuse ;  /* 0x0000000e81137223 */ /* 0x184fe2000001080f */
[-C--:B0-----:R-:W-:Y:S01]  /*6780*/  FFMA.FTZ R18, R137, R14.reuse, -R160 ;  /* 0x0000000e89127223 */ /* 0x081fe200000108a0 */
[----:B-1----:R-:W-:Y:S01]  /*6790*/  FFMA.FTZ R20, R127, R14, -R15 ;  /* 0x0000000e7f147223 */ /* 0x002fe2000001080f */
        /* <DEDUP_REMOVED lines=12> */
[----:B------:R-:W-:-:S03]  /*6860*/  R2UR UR6, R8 ;  /* 0x00000000080672ca */ /* 0x000fc600000e0000 */
[----:B------:R4:W-:Y:S01]  /*6870*/  STL [R1+0x2bc], R41 ;  /* 0x0002bc2901007387 */ /* 0x0009e20000100800 */
[----:B--2---:R-:W-:-:S03]  /*6880*/  IMAD.MOV.U32 R27, RZ, RZ, R9 ;  /* 0x000000ffff1b7224 */ /* 0x004fc600078e0009 */
[----:B------:R2:W-:Y:S01]  /*6890*/  STL [R1+0x3f4], R38 ;  /* 0x0003f42601007387 */ /* 0x0005e20000100800 */
[----:B---3--:R-:W-:-:S03]  /*68a0*/  IMAD.MOV.U32 R39, RZ, RZ, R9 ;  /* 0x000000ffff277224 */ /* 0x008fc600078e0009 */
[----:B------:R3:W-:Y:S01]  /*68b0*/  STL [R1+0x3f8], R40 ;  /* 0x0003f82801007387 */ /* 0x0007e20000100800 */
[----:B----4-:R-:W-:-:S03]  /*68c0*/  IMAD.MOV.U32 R41, RZ, RZ, R9 ;  /* 0x000000ffff297224 */ /* 0x010fc600078e0009 */
[----:B------:R4:W-:Y:S01]  /*68d0*/  STL [R1+0x408], R26 ;  /* 0x0004081a01007387 */ /* 0x0009e20000100800 */
[C---:B--2---:R-:W-:Y:S01]  /*68e0*/  VIADD R38, R8.reuse, 0x80 ;  /* 0x0000008008267836 */ /* 0x044fe20000000000 */
[----:B0-----:R-:W-:Y:S02]  /*68f0*/  F2FP.BF16.F32.PACK_AB R153, R165, R164 ;  /* 0x000000a4a599723e */ /* 0x001fe400000010ff */
[----:B------:R0:W-:Y:S01]  /*6900*/  STL [R1+0x27c], R152 ;  /* 0x00027c9801007387 */ /* 0x0001e20000100800 */
[----:B---3--:R-:W-:Y:S01]  /*6910*/  VIADD R40, R8, 0x100 ;  /* 0x0000010008287836 */ /* 0x008fe20000000000 */
[----:B-1----:R-:W-:Y:S02]  /*6920*/  F2FP.BF16.F32.PACK_AB R155, R20, R19 ;  /* 0x00000013149b723e */ /* 0x002fe400000010ff */
[----:B------:R1:W-:Y:S01]  /*6930*/  STL [R1+0x280], R154 ;  /* 0x0002809a01007387 */ /* 0x0003e20000100800 */
[----:B----4-:R-:W-:Y:S01]  /*6940*/  VIADD R26, R8, 0x180 ;  /* 0x00000180081a7836 */ /* 0x010fe20000000000 */
[----:B------:R-:W-:-:S02]  /*6950*/  R2UR UR10, R38 ;  /* 0x00000000260a72ca */ /* 0x000fc400000e0000 */
[----:B0-----:R-:W-:Y:S01]  /*6960*/  F2FP.BF16.F32.PACK_AB R152, R162, R161 ;  /* 0x000000a1a298723e */ /* 0x001fe200000010ff */
[----:B------:R-:W-:Y:S01]  /*6970*/  STL [R1+0x230], R114 ;  /* 0x0002307201007387 */ /* 0x000fe20000100800 */
[----:B-1----:R-:W-:-:S03]  /*6980*/  F2FP.BF16.F32.PACK_AB R154, R18, R163 ;  /* 0x000000a3129a723e */ /* 0x002fc600000010ff */
[----:B------:R-:W-:Y:S01]  /*6990*/  STL [R1+0x234], R116 ;  /* 0x0002347401007387 */ /* 0x000fe20000100800 */
[----:B------:R-:W-:Y:S02]  /*69a0*/  R2UR UR11, R39 ;  /* 0x00000000270b72ca */ /* 0x000fe400000e0000 */
[----:B------:R-:W-:Y:S01]  /*69b0*/  R2UR UR14, R40 ;  /* 0x00000000280e72ca */ /* 0x000fe200000e0000 */
[----:B------:R-:W-:Y:S01]  /*69c0*/  STL [R1+0x238], R118 ;  /* 0x0002387601007387 */ /* 0x000fe20000100800 */
[----:B------:R-:W-:Y:S02]  /*69d0*/  R2UR UR15, R41 ;  /* 0x00000000290f72ca */ /* 0x000fe400000e0000 */
[----:B------:R-:W-:Y:S01]  /*69e0*/  R2UR UR18, R26 ;  /* 0x000000001a1272ca */ /* 0x000fe200000e0000 */
        /* <DEDUP_REMOVED lines=120> */
[----:B------:R-:W-:Y:S04]  /*7170*/  STL [R1+0x428], R12 ;  /* 0x0004280c01007387 */ /* 0x000fe80000100800 */
[----:B------:R2:W-:Y:S01]  /*7180*/  STL [R1+0x42c], R21 ;  /* 0x00042c1501007387 */ /* 0x0005e20000100800 */
[----:B------:R-:W-:Y:S08]  /*7190*/  MUFU.EX2 R156, R156 ;  /* 0x0000009c009c7308 */ /* 0x000ff00000000800 */
[----:B0-----:R-:W-:Y:S08]  /*71a0*/  MUFU.EX2 R11, R228 ;  /* 0x000000e4000b7308 */ /* 0x001ff00000000800 */
[----:B--2---:R-:W0:Y:S08]  /*71b0*/  MUFU.EX2 R21, R229 ;  /* 0x000000e500157308 */ /* 0x004e300000000800 */
[----:B------:R-:W2:Y:S08]  /*71c0*/  MUFU.EX2 R12, R227 ;  /* 0x000000e3000c7308 */ /* 0x000eb00000000800 */
[----:B------:R-:W3:Y:S08]  /*71d0*/  MUFU.EX2 R167, R167 ;  /* 0x000000a700a77308 */ /* 0x000ef00000000800 */
[----:B------:R-:W-:Y:S08]  /*71e0*/  MUFU.EX2 R168, R168 ;  /* 0x000000a800a87308 */ /* 0x000ff00000000800 */
[----:B------:R-:W4:Y:S01]  /*71f0*/  MUFU.EX2 R169, R169 ;  /* 0x000000a900a97308 */ /* 0x000f220000000800 */
        /* <DEDUP_REMOVED lines=10> */
[----:B------:R-:W5:Y:S08]  /*72a0*/  MUFU.EX2 R13, R13 ;  /* 0x0000000d000d7308 */ /* 0x000f700000000800 */
[----:B------:R-:W-:Y:S08]  /*72b0*/  MUFU.EX2 R170, R170 ;  /* 0x000000aa00aa7308 */ /* 0x000ff00000000800 */
[----:B------:R-:W1:Y:S08]  /*72c0*/  MUFU.EX2 R171, R171 ;  /* 0x000000ab00ab7308 */ /* 0x000e700000000800 */
[----:B------:R-:W-:Y:S01]  /*72d0*/  MUFU.EX2 R172, R172 ;  /* 0x000000ac00ac7308 */ /* 0x000fe20000000800 */
[----:B------:R-:W-:-:S02]  /*72e0*/  WARPGROUP.DEPBAR.LE gsb0, 0x0 ;  /* 0x00008000000079c5 */ /* 0x000fc40000010000 */
[----:B0-----:R-:W-:Y:S02]  /*72f0*/  F2FP.BF16.F32.PACK_AB R152, R21, R166 ;  /* 0x000000a61598723e */ /* 0x001fe400000010ff */
[----:B--2---:R-:W-:Y:S02]  /*7300*/  F2FP.BF16.F32.PACK_AB R154, R12, R11 ;  /* 0x0000000b0c9a723e */ /* 0x004fe400000010ff */
        /* <DEDUP_REMOVED lines=38> */
[----:B------:R-:W2:Y:S01]  /*7570*/  MUFU.EX2 R175, R175 ;  /* 0x000000af00af7308 */ /* 0x000ea20000000800 */
[----:B------:R-:W-:Y:S01]  /*7580*/  FADD.FTZ R162, R161, R162 ;  /* 0x000000a2a1a27221 */ /* 0x000fe20000010000 */
[-CC-:B------:R-:W-:Y:S01]  /*7590*/  FFMA.FTZ R158, R158, R14.reuse, -R160.reuse ;  /* 0x0000000e9e9e7223 */ /* 0x180fe200000108a0 */
[-CC-:B------:R-:W-:Y:S01]  /*75a0*/  FFMA.FTZ R159, R159, R14.reuse, -R160.reuse ;  /* 0x0000000e9f9f7223 */ /* 0x180fe200000108a0 */
[-C--:B------:R-:W-:Y:S01]  /*75b0*/  FFMA.FTZ R186, R186, R14.reuse, -R160 ;  /* 0x0000000ebaba7223 */ /* 0x080fe200000108a0 */
[----:B------:R-:W-:Y:S01]  /*75c0*/  FADD.FTZ R163, R163, R162 ;  /* 0x000000a2a3a37221 */ /* 0x000fe20000010000 */
[-CC-:B------:R-:W-:Y:S01]  /*75d0*/  FFMA.FTZ R187, R187, R14.reuse, -R160.reuse ;  /* 0x0000000ebbbb7223 */ /* 0x180fe200000108a0 */
[-CC-:B------:R-:W-:Y:S01]  /*75e0*/  FFMA.FTZ R188, R188, R14.reuse, -R15.reuse ;  /* 0x0000000ebcbc7223 */ /* 0x180fe2000001080f */
[-CC-:B------:R-:W-:Y:S01]  /*75f0*/  FFMA.FTZ R161, R219, R14.reuse, -R15.reuse ;  /* 0x0000000edba17223 */ /* 0x180fe2000001080f */
[-CC-:B------:R-:W-:Y:S01]  /*7600*/  FFMA.FTZ R162, R221, R14.reuse, -R15.reuse ;  /* 0x0000000edda27223 */ /* 0x180fe2000001080f */
        /* <DEDUP_REMOVED lines=10> */
[----:B------:R-:W3:Y:S08]  /*76b0*/  MUFU.EX2 R159, R159 ;  /* 0x0000009f009f7308 */ /* 0x000ef00000000800 */
[----:B------:R-:W-:Y:S08]  /*76c0*/  MUFU.EX2 R186, R186 ;  /* 0x000000ba00ba7308 */ /* 0x000ff00000000800 */
[----:B------:R-:W4:Y:S08]  /*76d0*/  MUFU.EX2 R187, R187 ;  /* 0x000000bb00bb7308 */ /* 0x000f300000000800 */
[----:B------:R-:W-:Y:S08]  /*76e0*/  MUFU.EX2 R188, R188 ;  /* 0x000000bc00bc7308 */ /* 0x000ff00000000800 */
[----:B------:R-:W4:Y:S08]  /*76f0*/  MUFU.EX2 R161, R161 ;  /* 0x000000a100a17308 */ /* 0x000f300000000800 */
[----:B------:R-:W-:Y:S08]  /*7700*/  MUFU.EX2 R160, R220 ;  /* 0x000000dc00a07308 */ /* 0x000ff00000000800 */
[----:B------:R-:W4:Y:S01]  /*7710*/  MUFU.EX2 R162, R162 ;  /* 0x000000a200a27308 */ /* 0x000f220000000800 */
[----:B------:R-:W-:-:S02]  /*7720*/  WARPGROUP.DEPBAR.LE gsb0, 0x0 ;  /* 0x00008000000079c5 */ /* 0x000fc40000010000 */
[----:B-----5:R-:W-:Y:S02]  /*7730*/  F2FP.BF16.F32.PACK_AB R152, R13, R157 ;  /* 0x0000009d0d98723e */ /* 0x020fe400000010ff */
[----:B-1----:R-:W-:Y:S02]  /*7740*/  F2FP.BF16.F32.PACK_AB R154, R171, R170 ;  /* 0x000000aaab9a723e */ /* 0x002fe400000010ff */
[----:B0-----:R-:W-:Y:S02]  /*7750*/  F2FP.BF16.F32.PACK_AB R153, R173, R172 ;  /* 0x000000acad99723e */ /* 0x001fe400000010ff */
[----:B--2---:R-:W-:Y:S01]  /*7760*/  F2FP.BF16.F32.PACK_AB R155, R175, R174 ;  /* 0x000000aeaf9b723e */ /* 0x004fe200000010ff */
        /* <DEDUP_REMOVED lines=35> */
[----:B------:R-:W-:Y:S01]  /*79a0*/  FADD.FTZ R163, R18, R163 ;  /* 0x000000a312a37221 */ /* 0x000fe20000010000 */
[-CC-:B------:R-:W-:Y:S01]  /*79b0*/  FFMA.FTZ R176, R176, R14.reuse, -R15.reuse ;  /* 0x0000000eb0b07223 */ /* 0x180fe2000001080f */
[-CC-:B------:R-:W-:Y:S01]  /*79c0*/  FFMA.FTZ R178, R178, R14.reuse, -R15.reuse ;  /* 0x0000000eb2b27223 */ /* 0x180fe2000001080f */
[-CC-:B------:R-:W-:Y:S01]  /*79d0*/  FFMA.FTZ R179, R179, R14.reuse, -R15.reuse ;  /* 0x0000000eb3b37223 */ /* 0x180fe2000001080f */
[----:B------:R-:W-:Y:S08]  /*79e0*/  MUFU.EX2 R195, R195 ;  /* 0x000000c300c37308 */ /* 0x000ff00000000800 */
[----:B------:R-:W0:Y:S08]  /*79f0*/  MUFU.EX2 R218, R218 ;  /* 0x000000da00da7308 */ /* 0x000e300000000800 */
[----:B------:R-:W-:Y:S08]  /*7a00*/  MUFU.EX2 R189, R189 ;  /* 0x000000bd00bd7308 */ /* 0x000ff00000000800 */
[----:B------:R-:W1:Y:S08]  /*7a10*/  MUFU.EX2 R203, R203 ;  /* 0x000000cb00cb7308 */ /* 0x000e700000000800 */
[----:B------:R-:W-:Y:S01]  /*7a20*/  MUFU.EX2 R18, R176 ;  /* 0x000000b000127308 */ /* 0x000fe20000000800 */
[-CC-:B------:R-:W-:Y:S01]  /*7a30*/  FFMA.FTZ R180, R180, R14.reuse, -R15.reuse ;  /* 0x0000000eb4b47223 */ /* 0x180fe2000001080f */
[-CC-:B------:R-:W-:Y:S01]  /*7a40*/  FFMA.FTZ R181, R181, R14.reuse, -R15.reuse ;  /* 0x0000000eb5b57223 */ /* 0x180fe2000001080f */
[-CC-:B------:R-:W-:Y:S01]  /*7a50*/  FFMA.FTZ R182, R182, R14.reuse, -R15.reuse ;  /* 0x0000000eb6b67223 */ /* 0x180fe2000001080f */
[----:B------:R-:W-:Y:S01]  /*7a60*/  FFMA.FTZ R183, R183, R14, -R15 ;  /* 0x0000000eb7b77223 */ /* 0x000fe2000001080f */
[----:B------:R-:W-:-:S02]  /*7a70*/  WARPGROUP.DEPBAR.LE gsb0, 0x0 ;  /* 0x00008000000079c5 */ /* 0x000fc40000010000 */
[----:B---3--:R-:W-:Y:S02]  /*7a80*/  F2FP.BF16.F32.PACK_AB R152, R159, R158 ;  /* 0x0000009e9f98723e */ /* 0x008fe400000010ff */
[----:B----4-:R-:W-:Y:S02]  /*7a90*/  F2FP.BF16.F32.PACK_AB R154, R187, R186 ;  /* 0x000000babb9a723e */ /* 0x010fe400000010ff */
[----:B------:R-:W-:Y:S02]  /*7aa0*/  F2FP.BF16.F32.PACK_AB R153, R161, R188 ;  /* 0x000000bca199723e */ /* 0x000fe400000010ff */
[----:B------:R-:W-:Y:S01]  /*7ab0*/  F2FP.BF16.F32.PACK_AB R155, R162, R160 ;  /* 0x000000a0a29b723e */ /* 0x000fe200000010ff */
        /* <DEDUP_REMOVED lines=32> */
[----:B--2---:R-:W-:-:S06]  /*7cc0*/  WARPGROUP.ARRIVE ;  /* 0x00000000000079c5 */ /* 0x004fcc0000000000 */
[----:B------:R-:W-:Y:S01]  /*7cd0*/  HGMMA.64x256x16.F32.BF16 R24, R152, gdesc[UR16].tnspB, R24, gsb0 ;  /* 0x43e0001098187df0 */ /* 0x000fe20008001818 */
[----:B------:R-:W-:Y:S08]  /*7ce0*/  MUFU.EX2 R214, R214 ;  /* 0x000000d600d67308 */ /* 0x000ff00000000800 */
[----:B------:R-:W-:Y:S08]  /*7cf0*/  MUFU.EX2 R215, R215 ;  /* 0x000000d700d77308 */ /* 0x000ff00000000800 */
[----:B------:R-:W-:Y:S08]  /*7d00*/  MUFU.EX2 R180, R180 ;  /* 0x000000b400b47308 */ /* 0x000ff00000000800 */
[----:B------:R-:W-:Y:S08]  /*7d10*/  MUFU.EX2 R181, R181 ;  /* 0x000000b500b57308 */ /* 0x000ff00000000800 */
[----:B------:R-:W-:Y:S08]  /*7d20*/  MUFU.EX2 R182, R182 ;  /* 0x000000b600b67308 */ /* 0x000ff00000000800 */
[----:B------:R-:W-:Y:S01]  /*7d30*/  MUFU.EX2 R183, R183 ;  /* 0x000000b700b77308 */ /* 0x000fe20000000800 */
[----:B------:R-:W-:-:S02]  /*7d40*/  WARPGROUP.DEPBAR.LE gsb0, 0x0 ;  /* 0x00008000000079c5 */ /* 0x000fc40000010000 */
[----:B------:R-:W-:Y:S01]  /*7d50*/  FADD.FTZ R153, R19, R164 ;  /* 0x000000a413997221 */ /* 0x000fe20000010000 */
[----:B------:R-:W-:Y:S01]  /*7d60*/  FFMA.FTZ R19, R177, R14, -R15 ;  /* 0x0000000eb1137223 */ /* 0x000fe2000001080f */
[----:B------:R-:W-:Y:S02]  /*7d70*/  FADD.FTZ R164, R166, R163 ;  /* 0x000000a3a6a47221 */ /* 0x000fe40000010000 */
[----:B------:R-:W-:Y:S02]  /*7d80*/  FADD.FTZ R153, R20, R153 ;  /* 0x0000009914997221 */ /* 0x000fe40000010000 */
[----:B------:R-:W-:Y:S01]  /*7d90*/  FADD.FTZ R164, R21, R164 ;  /* 0x000000a415a47221 */ /* 0x000fe20000010000 */
[----:B------:R-:W2:Y:S08]  /*7da0*/  MUFU.EX2 R19, R19 ;  /* 0x0000001300137308 */ /* 0x000eb00000000800 */
[----:B------:R-:W-:Y:S08]  /*7db0*/  MUFU.EX2 R20, R178 ;  /* 0x000000b200147308 */ /* 0x000ff00000000800 */
[----:B------:R-:W3:Y:S01]  /*7dc0*/  MUFU.EX2 R21, R179 ;  /* 0x000000b300157308 */ /* 0x000ee20000000800 */
[----:B------:R-:W-:-:S02]  /*7dd0*/  VIADD R14, R8, 0x200 ;  /* 0x00000200080e7836 */ /* 0x000fc40000000000 */
[----:B------:R-:W-:Y:S02]  /*7de0*/  IMAD.MOV.U32 R15, RZ, RZ, R9 ;  /* 0x000000ffff0f7224 */ /* 0x000fe400078e0009 */
[----:B------:R-:W-:Y:S01]  /*7df0*/  FADD.FTZ R156, R156, R153 ;  /* 0x000000999c9c7221 */ /* 0x000fe20000010000 */
[----:B------:R-:W-:Y:S02]  /*7e00*/  R2UR UR6, R14 ;  /* 0x000000000e0672ca */ /* 0x000fe400000e0000 */
[----:B------:R-:W-:Y:S02]  /*7e10*/  R2UR UR7, R15 ;  /* 0x000000000f0772ca */ /* 0x000fe400000e0000 */
[----:B0-----:R-:W-:Y:S02]  /*7e20*/  F2FP.BF16.F32.PACK_AB R152, R218, R195 ;  /* 0x000000c3da98723e */ /* 0x001fe400000010ff */
[----:B-1----:R-:W-:Y:S02]  /*7e30*/  F2FP.BF16.F32.PACK_AB R154, R203, R189 ;  /* 0x000000bdcb9a723e */ /* 0x002fe400000010ff */
[----:B--2---:R-:W-:-:S02]  /*7e40*/  F2FP.BF16.F32.PACK_AB R153, R19, R18 ;  /* 0x000000121399723e */ /* 0x004fc400000010ff */
        /* <DEDUP_REMOVED lines=36> */
[----:B------:R-:W1:Y:S01]  /*8090*/  MUFU.EX2 R14, R217 ;  /* 0x000000d9000e7308 */ /* 0x000e620000000800 */
[----:B------:R-:W-:Y:S01]  /*80a0*/  VIADD R8, R8, 0x280 ;  /* 0x0000028008087836 */ /* 0x000fe20000000000 */
[----:B------:R-:W-:-:S04]  /*80b0*/  R2UR UR7, R9 ;  /* 0x00000000090772ca */ /* 0x000fc800000e0000 */
[----:B------:R-:W-:Y:S01]  /*80c0*/  R2UR UR6, R8 ;  /* 0x00000000080672ca */ /* 0x000fe200000e0000 */
[----:B------:R-:W-:Y:S01]  /*80d0*/  FADD.FTZ R11, R11, R164 ;  /* 0x000000a40b0b7221 */ /* 0x000fe20000010000 */
[----:B------:R-:W2:Y:S01]  /*80e0*/  @!P0 LDL.64 R8, [R1+0x68] ;  /* 0x0000680001088983 */ /* 0x000ea20000100a00 */
[----:B------:R-:W-:Y:S02]  /*80f0*/  FADD.FTZ R167, R167, R156 ;  /* 0x0000009ca7a77221 */ /* 0x000fe40000010000 */
[----:B------:R-:W-:Y:S02]  /*8100*/  FADD.FTZ R156, R12, R11 ;  /* 0x0000000b0c9c7221 */ /* 0x000fe40000010000 */
[----:B------:R-:W3:Y:S01]  /*8110*/  @!P0 LDL R11, [R1+0x218] ;  /* 0x00021800010b8983 */ /* 0x000ee20000100800 */
[----:B------:R-:W-:Y:S01]  /*8120*/  FADD.FTZ R168, R168, R167 ;  /* 0x000000a7a8a87221 */ /* 0x000fe20000010000 */
[----:B------:R-:W-:-:S03]  /*8130*/  FADD.FTZ R156, R157, R156 ;  /* 0x0000009c9d9c7221 */ /* 0x000fc60000010000 */
[----:B------:R-:W-:Y:S01]  /*8140*/  FADD.FTZ R169, R169, R168 ;  /* 0x000000a8a9a97221 */ /* 0x000fe20000010000 */
[----:B------:R-:W-:Y:S02]  /*8150*/  WARPGROUP.DEPBAR.LE gsb0, 0x0 ;  /* 0x00008000000079c5 */ /* 0x000fe40000010000 */
[----:B0-----:R-:W-:Y:S02]  /*8160*/  F2FP.BF16.F32.PACK_AB R152, R15, R214 ;  /* 0x000000d60f98723e */ /* 0x001fe400000010ff */
[----:B-1----:R-:W-:Y:S02]  /*8170*/  F2FP.BF16.F32.PACK_AB R154, R14, R215 ;  /* 0x000000d70e9a723e */ /* 0x002fe400000010ff */
        /* <DEDUP_REMOVED lines=238> */
[----:B------:R1:W-:Y:S04]  /*9060*/  STL [R1+0x444], R10 ;  /* 0x0004440a01007387 */ /* 0x0003e80000100800 */
        /* <DEDUP_REMOVED lines=152> */
.L_x_12465:
[----:B------:R-:W-:-:S13]  /*99f0*/  ISETP.NE.AND P1, PT, R5, 0x1, PT ;  /* 0x000000010500780c */ /* 0x000fda0003f25270 */
[----:B------:R-:W-:-:S05]  /*9a00*/  @P1 IMAD.HI.U32 R2, R6, R2, RZ ;  /* 0x0000000206021227 */ /* 0x000fca00078e00ff */
[----:B------:R-:W-:-:S07]  /*9a10*/  @P1 SHF.R.U32.HI R6, RZ, R3, R2 ;  /* 0x00000003ff061219 */ /* 0x000fce0000011602 */
.L_x_12466:
[----:B------:R-:W-:Y:S05]  /*9a20*/  BSYNC B0 ;  /* 0x0000000000007941 */ /* 0x000fea0003800000 */
.L_x_12464:
[----:B------:R-:W-:-:S05]  /*9a30*/  IMAD R5, R6, R5, R5 ;  /* 0x0000000506057224 */ /* 0x000fca00078e0205 */
[----:B------:R-:W-:-:S07]  /*9a40*/  VIMNMX R4, R4, R5, PT ;  /* 0x0000000504047248 */ /* 0x000fce0003fe0100 */
.L_x_12463:
        /* <DEDUP_REMOVED lines=8> */
.L_x_12471:
[----:B------:R-:W-:Y:S01]  /*9ad0*/  BSSY B0, `(.L_x_12470) ;  /* 0x0000004000007945 */ /* 0x000fe20003800000 */
[----:B------:R-:W-:Y:S01]  /*9ae0*/  VIADD R0, R16, 0x178 ;  /* 0x0000017810007836 */ /* 0x000fe20000000000 */
[----:B------:R-:W-:-:S07]  /*9af0*/  MOV R214, 0x9b10 ;  /* 0x00009b1000d67802 */ /* 0x000fce0000000f00 */
[----:B------:R-:W-:Y:S05]  /*9b00*/  CALL.REL.NOINC `($_ZN7cutlass13device_kernelIN5flash11enable_sm90INS1_16FlashAttnFwdSm90INS1_25CollectiveMainloopFwdSm90ILi2EN4cute5tupleIJNS5_1CILi1EEES8_S8_EEENS6_IJNS7_ILi128EEENS7_ILi96EEENS7_ILi64EEEEEELi256ENS_10bfloat16_tEfNS_4arch4Sm90ELb0ELb1ELb1ELb1ELb0ELb0ELb1ELb1ELb0ELb1ELb0ELb0EEENS1_21CollectiveEpilogueFwdINS6_IJSA_NS7_ILi256EEESB_EEES9_SE_SG_Li256ELb1ELb1ELb0ELb0EEENS1_36VarlenDynamicPersistentTileSchedulerILi128ELi96ELi256ELi128ELb0ELb1ELb1ELb1ELb0ELb1EEEEEEEEEvNT_6ParamsE$_ZZN5flash25CollectiveMainloopFwdSm90ILi2EN4cute5tupleIJNS1_1CILi1EEES4_S4_EEENS2_IJNS3_ILi128EEENS3_ILi96EEENS3_ILi64EEEEEELi256EN7cutlass10bfloat16_tEfNSA_4arch4Sm90ELb0ELb1ELb1ELb1ELb0ELb0ELb1ELb1ELb0ELb1ELb0ELb0EE3mmaINS_16FlashAttnFwdSm90ISE_NS_21CollectiveEpilogueFwdINS2_IJS6_NS3_ILi256EEES7_EEES5_SB_SD_Li256ELb1ELb1ELb0ELb0EEENS_36VarlenDynamicPersistentTileSchedulerILi128ELi96ELi256ELi128ELb0ELb1ELb1ELb1ELb0ELb1EEEE13SharedStorageENS1_6TensorINS1_11ArrayEngineIfLm128EEENS1_6LayoutINS2_IJNS2_IJNS3_ILi2EEEST_NS3_ILi32EEEEEES4_S4_EEENS2_IJNS2_IJS4_ST_NS3_ILi4EEEEEENS3_ILi0EEESZ_EEEEEEENS_7SoftmaxILi2ELi0EEEEEbRKNSE_6ParamsENSA_25PipelineTmaAsyncNoClusterILi2ENSA_16PipelineTmaAsyncILi2EEEEES1B_RNSA_13PipelineStateILj2EEERT0_RT1_iRiRKNS_16SeqlenInfoQKNewKILb1ELb0EEENS2_IJiiiiEEERT_ENKUliT_T0_T1_E_clIZSF_ISO_S12_S14_EbS17_S1B_S1B_S1E_S1G_S1I_iS1J_S1N_S1O_S1Q_EUlRS1R_iE1_NS3_ILb0EEENS3_ILb1EEEEEDaiS1R_S1S_S1T_) ;  /* 0x0000023000687944 */ /* 0x000fea0003c00000 */
[----:B------:R-:W-:Y:S05]  /*9b10*/  BSYNC B0 ;  /* 0x0000000000007941 */ /* 0x000fea0003800000 */
.L_x_12470:
[C---:B------:R-:W-:Y:S01]  /*9b20*/  ISETP.GT.AND P1, PT, R10.reuse, R189, PT ;  /* 0x000000bd0a00720c */ /* 0x040fe20003f24270 */
[----:B------:R-:W-:-:S12]  /*9b30*/  VIADD R10, R10, 0xffffffff ;  /* 0xffffffff0a0a7836 */ /* 0x000fd80000000000 */
[----:B------:R-:W-:Y:S05]  /*9b40*/  @P1 BRA `(.L_x_12471) ;  /* 0xfffffffc00e01947 */ /* 0x000fea000383ffff */
[----:B------:R-:W-:Y:S05]  /*9b50*/  BSYNC B1 ;  /* 0x0000000000017941 */ /* 0x000fea0003800000 */
.L_x_12469:
[----:B------:R-:W2:Y:S02]  /*9b60*/  LDL R0, [R1+0x70] ;  /* 0x0000700001007983 */ /* 0x000ea40000100800 */
[----:B--2---:R-:W-:-:S07]  /*9b70*/  IMAD.SHL.U32 R0, R0, 0x80, RZ ;  /* 0x0000008000007824 */ /* 0x004fce00078e00ff */
.L_x_12468:
[----:B------:R-:W-:Y:S05]  /*9b80*/  BSYNC B2 ;  /* 0x0000000000027941 */ /* 0x000fea0003800000 */
.L_x_12467:
        /* <DEDUP_REMOVED lines=23> */
.L_x_12474:
[----:B------:R-:W-:-:S13]  /*9d00*/  ISETP.NE.AND P1, PT, R7, 0x1, PT ;  /* 0x000000010700780c */ /* 0x000fda0003f25270 */
[----:B------:R-:W0:Y:S02]  /*9d10*/  @P1 LDC.64 R4, c[0x0][0xae0] ;  /* 0x0002b800ff041b82 */ /* 0x000e240000000a00 */
[----:B0-----:R-:W-:-:S05]  /*9d20*/  @P1 IMAD.HI.U32 R4, R0, R4, RZ ;  /* 0x0000000400041227 */ /* 0x001fca00078e00ff */
[----:B------:R-:W-:-:S07]  /*9d30*/  @P1 SHF.R.U32.HI R0, RZ, R5, R4 ;  /* 0x00000005ff001219 */ /* 0x000fce0000011604 */
.L_x_12475:
[----:B------:R-:W-:Y:S05]  /*9d40*/  BSYNC B0 ;  /* 0x0000000000007941 */ /* 0x000fea0003800000 */
.L_x_12473:
[----:B------:R-:W-:-:S05]  /*9d50*/  IMAD R3, R0, R7, RZ ;  /* 0x0000000700037224 */ /* 0x000fca00078e02ff */
[----:B------:R-:W-:-:S07]  /*9d60*/  VIMNMX R2, R2, R3, !PT ;  /* 0x0000000302027248 */ /* 0x000fce0007fe0100 */
.L_x_12472:
[----:B------:R-:W-:-:S04]  /*9d70*/  VIADD R2, R2, 0x5f ;  /* 0x0000005f02027836 */ /* 0x000fc80000000000 */
[----:B------:R-:W-:-:S05]  /*9d80*/  IMAD.HI R2, R2, 0x2aaaaaab, RZ ;  /* 0x2aaaaaab02027827 */ /* 0x000fca00078e02ff */
[----:B------:R-:W-:-:S04]  /*9d90*/  SHF.R.U32.HI R3, RZ, 0x1f, R2 ;  /* 0x0000001fff037819 */ /* 0x000fc80000011602 */
[----:B------:R-:W-:-:S04]  /*9da0*/  LEA.HI.SX32 R2, R2, R3, 0x1c ;  /* 0x0000000302027211 */ /* 0x000fc800078fe2ff */
[----:B------:R-:W-:-:S04]  /*9db0*/  VIMNMX R2, R2, UR45, !PT ;  /* 0x0000002d02027c48 */ /* 0x000fc8000ffe0100 */
[----:B------:R-:W-:-:S13]  /*9dc0*/  ISETP.GE.AND P1, PT, R10, R2, PT ;  /* 0x000000020a00720c */ /* 0x000fda0003f26270 */
[----:B------:R-:W-:Y:S05]  /*9dd0*/  @!P1 BRA `(.L_x_12476) ;  /* 0x0000009c00709947 */ /* 0x000fea0003800000 */
.L_x_12493:
        /* <DEDUP_REMOVED lines=24> */
.L_x_12478:
[----:B------:R-:W-:Y:S05]  /*9f60*/  BSYNC B0 ;  /* 0x0000000000007941 */ /* 0x000fea0003800000 */
.L_x_12477:
        /* <DEDUP_REMOVED lines=13> */
.L_x_12480:
[----:B------:R-:W-:Y:S05]  /*a040*/  BSYNC B0 ;  /* 0x0000000000007941 */ /* 0x000fea0003800000 */
.L_x_12479:
        /* <DEDUP_REMOVED lines=8> */
.L_x_12482:
[----:B------:R-:W-:Y:S05]  /*a0d0*/  BSYNC B0 ;  /* 0x0000000000007941 */ /* 0x000fea0003800000 */
.L_x_12481:
        /* <DEDUP_REMOVED lines=59> */
.L_x_12485:
[----:B------:R-:W-:Y:S05]  /*a490*/  BSYNC B0 ;  /* 0x0000000000007941 */ /* 0x000fea0003800000 */
.L_x_12484:
        /* <DEDUP_REMOVED lines=10> */
.L_x_12487:
[----:B------:R-:W-:Y:S05]  /*a540*/  BSYNC B0 ;  /* 0x0000000000007941 */ /* 0x000fea0003800000 */
.L_x_12486:
[----:B------:R-:W-:Y:S04]  /*a550*/  BSSY B0, `(.L_x_12488) ;  /* 0x0000006000007945 */ /* 0x000fe80003800000 */
[----:B-1----:R-:W-:Y:S05]  /*a560*/  @P2 BRA `(.L_x_12489) ;  /* 0x0000000000102947 */ /* 0x002fea0003800000 */
[----:B-----5:R-:W-:Y:S01]  /*a570*/  IMAD R4, R4, 0x8, R6 ;  /* 0x0000000804047824 */ /* 0x020fe200078e0206 */
[----:B------:R-:W-:-:S04]  /*a580*/  SHF.L.U32 R5, R5, 0x1f, RZ ;  /* 0x0000001f05057819 */ /* 0x000fc800000006ff */
[----:B------:R-:W1:Y:S02]  /*a590*/  SYNCS.PHASECHK.TRANS64.TRYWAIT P2, [R4+URZ], R5 ;  /* 0x00000005040075a7 */ /* 0x000e64000804017f */
[----:B-1----:R-:W-:Y:S05]  /*a5a0*/  @!P2 BRA `(.L_x_12490) ;  /* 0x000001fc0040a947 */ /* 0x002fea0003800000 */
.L_x_12489:
[----:B------:R-:W-:Y:S05]  /*a5b0*/  BSYNC B0 ;  /* 0x0000000000007941 */ /* 0x000fea0003800000 */
.L_x_12488:
        /* <DEDUP_REMOVED lines=261> */
[----:B------:R-:W-:-:S04]  /*b610*/  FMUL.FTZ R11, R28, R9 ;  /* 0x000000091c0b7220 */ /* 0x000fc80000410000 */
[----:B------:R-:W3:Y:S01]  /*b620*/  MUFU.TANH R7, R7 ;  /* 0x0000000700077308 */ /* 0x000ee20000002400 */
[-C--:B------:R-:W-:Y:S01]  /*b630*/  FMUL.FTZ R20, R29, R9.reuse ;  /* 0x000000091d147220 */ /* 0x080fe20000410000 */
[----:B------:R-:W-:-:S06]  /*b640*/  FMUL.FTZ R28, R32, R9 ;  /* 0x00000009201c7220 */ /* 0x000fcc0000410000 */
[----:B------:R-:W2:Y:S01]  /*b650*/  MUFU.TANH R8, R8 ;  /* 0x0000000800087308 */ /* 0x000ea20000002400 */
[-C--:B------:R-:W-:Y:S01]  /*b660*/  FMUL.FTZ R122, R30, R9.reuse ;  /* 0x000000091e7a7220 */ /* 0x080fe20000410000 */
[----:B------:R-:W-:-:S06]  /*b670*/  FMUL.FTZ R30, R33, R9 ;  /* 0x00000009211e7220 */ /* 0x000fcc0000410000 */
[----:B------:R3:W0:Y:S01]  /*b680*/  MUFU.TANH R12, R11 ;  /* 0x0000000b000c7308 */ /* 0x0006220000002400 */
[----:B------:R-:W-:-:S07]  /*b690*/  FMUL.FTZ R32, R36, R9 ;  /* 0x0000000924207220 */ /* 0x000fce0000410000 */
[----:B------:R-:W1:Y:S01]  /*b6a0*/  MUFU.TANH R20, R20 ;  /* 0x0000001400147308 */ /* 0x000e620000002400 */
[----:B---3--:R-:W-:Y:S01]  /*b6b0*/  FMNMX.FTZ R11, R7, R4, !PT ;  /* 0x00000004070b7209 */ /* 0x008fe20007810000 */
[-C--:B------:R-:W-:Y:S01]  /*b6c0*/  FMUL.FTZ R36, R37, R9.reuse ;  /* 0x0000000925247220 */ /* 0x080fe20000410000 */
[-C--:B------:R-:W-:Y:S01]  /*b6d0*/  FMUL.FTZ R40, R40, R9.reuse ;  /* 0x0000000928287220 */ /* 0x080fe20000410000 */
[----:B------:R-:W-:-:S04]  /*b6e0*/  FMUL.FTZ R76, R41, R9 ;  /* 0x00000009294c7220 */ /* 0x000fc80000410000 */
[----:B------:R-:W3:Y:S01]  /*b6f0*/  MUFU.TANH R28, R28 ;  /* 0x0000001c001c7308 */ /* 0x000ee20000002400 */
[----:B--2---:R-:W-:Y:S01]  /*b700*/  FMNMX.FTZ R11, R8, R11, !PT ;  /* 0x0000000b080b7209 */ /* 0x004fe20007810000 */
[-C--:B------:R-:W-:Y:S01]  /*b710*/  FMUL.FTZ R78, R44, R9.reuse ;  /* 0x000000092c4e7220 */ /* 0x080fe20000410000 */
[-C--:B------:R-:W-:Y:S01]  /*b720*/  FMUL.FTZ R82, R45, R9.reuse ;  /* 0x000000092d527220 */ /* 0x080fe20000410000 */
[-C--:B------:R-:W-:Y:S01]  /*b730*/  FMUL.FTZ R84, R48, R9.reuse ;  /* 0x0000000930547220 */ /* 0x080fe20000410000 */
[-C--:B------:R-:W-:Y:S01]  /*b740*/  FMUL.FTZ R92, R49, R9.reuse ;  /* 0x00000009315c7220 */ /* 0x080fe20000410000 */
[-C--:B------:R-:W-:Y:S01]  /*b750*/  FMUL.FTZ R88, R52, R9.reuse ;  /* 0x0000000934587220 */ /* 0x080fe20000410000 */
[----:B------:R-:W-:Y:S01]  /*b760*/  FMUL.FTZ R60, R60, R9 ;  /* 0x000000093c3c7220 */ /* 0x000fe20000410000 */
[----:B------:R-:W2:Y:S01]  /*b770*/  MUFU.TANH R30, R30 ;  /* 0x0000001e001e7308 */ /* 0x000ea20000002400 */
[----:B0-----:R-:W-:Y:S01]  /*b780*/  FMNMX.FTZ R11, R12, R11, !PT ;  /* 0x0000000b0c0b7209 */ /* 0x001fe20007810000 */
[-C--:B------:R-:W-:Y:S01]  /*b790*/  FMUL.FTZ R74, R61, R9.reuse ;  /* 0x000000093d4a7220 */ /* 0x080fe20000410000 */
[-C--:B------:R-:W-:Y:S01]  /*b7a0*/  FMUL.FTZ R72, R64, R9.reuse ;  /* 0x0000000940487220 */ /* 0x080fe20000410000 */
[-C--:B------:R-:W-:Y:S01]  /*b7b0*/  FMUL.FTZ R80, R65, R9.reuse ;  /* 0x0000000941507220 */ /* 0x080fe20000410000 */
[-C--:B------:R-:W-:Y:S01]  /*b7c0*/  FMUL.FTZ R86, R68, R9.reuse ;  /* 0x0000000944567220 */ /* 0x080fe20000410000 */
[-C--:B------:R-:W-:Y:S01]  /*b7d0*/  FMUL.FTZ R90, R69, R9.reuse ;  /* 0x00000009455a7220 */ /* 0x080fe20000410000 */
[----:B------:R-:W-:Y:S01]  /*b7e0*/  FMUL.FTZ R6, R26, R9 ;  /* 0x000000091a067220 */ /* 0x000fe20000410000 */
[----:B------:R-:W0:Y:S01]  /*b7f0*/  MUFU.TANH R32, R32 ;  /* 0x0000002000207308 */ /* 0x000e220000002400 */
[----:B-1----:R-:W-:Y:S01]  /*b800*/  FMNMX.FTZ R11, R20, R11, !PT ;  /* 0x0000000b140b7209 */ /* 0x002fe20007810000 */
[-C--:B------:R-:W-:Y:S01]  /*b810*/  FMUL.FTZ R3, R27, R9.reuse ;  /* 0x000000091b037220 */ /* 0x080fe20000410000 */
[-C--:B------:R-:W-:Y:S01]  /*b820*/  FMUL.FTZ R132, R31, R9.reuse ;  /* 0x000000091f847220 */ /* 0x080fe20000410000 */
[-C--:B------:R-:W-:Y:S01]  /*b830*/  FMUL.FTZ R142, R34, R9.reuse ;  /* 0x00000009228e7220 */ /* 0x080fe20000410000 */
[-C--:B------:R-:W-:Y:S01]  /*b840*/  FMUL.FTZ R148, R35, R9.reuse ;  /* 0x0000000923947220 */ /* 0x080fe20000410000 */
[-C--:B------:R-:W-:Y:S01]  /*b850*/  FMUL.FTZ R182, R38, R9.reuse ;  /* 0x0000000926b67220 */ /* 0x080fe20000410000 */
[----:B------:R-:W-:Y:S01]  /*b860*/  FMUL.FTZ R176, R39, R9 ;  /* 0x0000000927b07220 */ /* 0x000fe20000410000 */
[----:B------:R-:W1:Y:S01]  /*b870*/  MUFU.TANH R36, R36 ;  /* 0x0000002400247308 */ /* 0x000e620000002400 */
[----:B---3--:R-:W-:Y:S01]  /*b880*/  FMNMX.FTZ R11, R28, R11, !PT ;  /* 0x0000000b1c0b7209 */ /* 0x008fe20007810000 */
[-C--:B------:R-:W-:Y:S01]  /*b890*/  FMUL.FTZ R166, R42, R9.reuse ;  /* 0x000000092aa67220 */ /* 0x080fe20000410000 */
[-C--:B------:R-:W-:Y:S01]  /*b8a0*/  FMUL.FTZ R158, R43, R9.reuse ;  /* 0x000000092b9e7220 */ /* 0x080fe20000410000 */
[-C--:B------:R-:W-:Y:S01]  /*b8b0*/  FMUL.FTZ R13, R46, R9.reuse ;  /* 0x000000092e0d7220 */ /* 0x080fe20000410000 */
[-C--:B------:R-:W-:Y:S01]  /*b8c0*/  FMUL.FTZ R18, R50, R9.reuse ;  /* 0x0000000932127220 */ /* 0x080fe20000410000 */
[-C--:B------:R-:W-:Y:S01]  /*b8d0*/  FMUL.FTZ R160, R51, R9.reuse ;  /* 0x0000000933a07220 */ /* 0x080fe20000410000 */
[----:B------:R-:W-:Y:S01]  /*b8e0*/  FMUL.FTZ R168, R54, R9 ;  /* 0x0000000936a87220 */ /* 0x000fe20000410000 */
        /* <DEDUP_REMOVED lines=13> */
[----:B------:R-:W-:Y:S01]  /*b9c0*/  FMUL.FTZ R79, R71, R9 ;  /* 0x00000009474f7220 */ /* 0x000fe20000410000 */
[----:B------:R-:W4:Y:S02]  /*b9d0*/  LD.E R37, desc[UR40][R16.64+0x248] ;  /* 0x0002482810257980 */ /* 0x000f24000c101900 */
[----:B------:R-:W0:Y:S01]  /*b9e0*/  MUFU.TANH R78, R78 ;  /* 0x0000004e004e7308 */ /* 0x000e220000002400 */
[----:B-1----:R-:W-:Y:S01]  /*b9f0*/  FMNMX.FTZ R11, R36, R11, !PT ;  /* 0x0000000b240b7209 */ /* 0x002fe20007810000 */
[----:B------:R-:W4:Y:S04]  /*ba00*/  LD.E R33, desc[UR40][R16.64+0x25c] ;  /* 0x00025c2810217980 */ /* 0x000f28000c101900 */
[----:B------:R-:W4:Y:S02]  /*ba10*/  LD.E R41, desc[UR40][R16.64+0x27c] ;  /* 0x00027c2810297980 */ /* 0x000f24000c101900 */
[----:B------:R-:W1:Y:S01]  /*ba20*/  MUFU.TANH R82, R82 ;  /* 0x0000005200527308 */ /* 0x000e620000002400 */
[----:B---3--:R-:W-:Y:S01]  /*ba30*/  FMNMX.FTZ R11, R40, R11, !PT ;  /* 0x0000000b280b7209 */ /* 0x008fe20007810000 */
[----:B------:R-:W-:Y:S01]  /*ba40*/  FMUL.FTZ R48, R56, R9 ;  /* 0x0000000938307220 */ /* 0x000fe20000410000 */
[----:B------:R-:W3:Y:S04]  /*ba50*/  LD.E R49, desc[UR40][R16.64+0x278] ;  /* 0x0002782810317980 */ /* 0x000ee8000c101900 */
[----:B------:R-:W3:Y:S01]  /*ba60*/  LD.E R45, desc[UR40][R16.64+0x28c] ;  /* 0x00028c28102d7980 */ /* 0x000ee2000c101900 */
[----:B------:R-:W1:Y:S01]  /*ba70*/  MUFU.TANH R84, R84 ;  /* 0x0000005400547308 */ /* 0x000e620000002400 */
[----:B--2---:R-:W-:-:S07]  /*ba80*/  FMNMX.FTZ R11, R76, R11, !PT ;  /* 0x0000000b4c0b7209 */ /* 0x004fce0007810000 */
[----:B------:R-:W2:Y:S01]  /*ba90*/  MUFU.TANH R92, R92 ;  /* 0x0000005c005c7308 */ /* 0x000ea20000002400 */
[----:B0-----:R-:W-:Y:S01]  /*baa0*/  FMNMX.FTZ R11, R78, R11, !PT ;  /* 0x0000000b4e0b7209 */ /* 0x001fe20007810000 */
[----:B------:R-:W-:Y:S01]  /*bab0*/  FMUL.FTZ R52, R57, R9 ;  /* 0x0000000939347220 */ /* 0x000fe20000410000 */
[----:B------:R-:W3:Y:S05]  /*bac0*/  LD.E R27, desc[UR40][R16.64+0x42c] ;  /* 0x00042c28101b7980 */ /* 0x000eea000c101900 */
[----:B------:R-:W0:Y:S01]  /*bad0*/  MUFU.TANH R88, R88 ;  /* 0x0000005800587308 */ /* 0x000e220000002400 */
[----:B-1----:R-:W-:Y:S01]  /*bae0*/  FMNMX.FTZ R11, R82, R11, !PT ;  /* 0x0000000b520b7209 */ /* 0x002fe20007810000 */
[----:B------:R-:W3:Y:S04]  /*baf0*/  LD.E R38, desc[UR40][R16.64+0x244] ;  /* 0x0002442810267980 */ /* 0x000ee8000c101900 */
[----:B------:R-:W3:Y:S02]  /*bb00*/  LD.E R34, desc[UR40][R16.64+0x250] ;  /* 0x0002502810227980 */ /* 0x000ee4000c101900 */
[----:B------:R-:W1:Y:S01]  /*bb10*/  MUFU.TANH R44, R44 ;  /* 0x0000002c002c7308 */ /* 0x000e620000002400 */
[----:B------:R-:W-:Y:S01]  /*bb20*/  FMNMX.FTZ R11, R84, R11, !PT ;  /* 0x0000000b540b7209 */ /* 0x000fe20007810000 */
[----:B------:R-:W3:Y:S04]  /*bb30*/  LD.E R46, desc[UR40][R16.64+0x270] ;  /* 0x00027028102e7980 */ /* 0x000ee8000c101900 */
[----:B------:R-:W3:Y:S02]  /*bb40*/  LD.E R42, desc[UR40][R16.64+0x274] ;  /* 0x00027428102a7980 */ /* 0x000ee4000c101900 */
[----:B------:R-:W1:Y:S01]  /*bb50*/  MUFU.TANH R48, R48 ;  /* 0x0000003000307308 */ /* 0x000e620000002400 */
[----:B--2---:R-:W-:Y:S01]  /*bb60*/  FMNMX.FTZ R11, R92, R11, !PT ;  /* 0x0000000b5c0b7209 */ /* 0x004fe20007810000 */
[----:B------:R-:W2:Y:S04]  /*bb70*/  LD.E R50, desc[UR40][R16.64+0x284] ;  /* 0x0002842810327980 */ /* 0x000ea8000c101900 */
[----:B------:R-:W2:Y:S02]  /*bb80*/  LD.E R54, desc[UR40][R16.64+0x290] ;  /* 0x0002902810367980 */ /* 0x000ea4000c101900 */
[----:B------:R-:W1:Y:S01]  /*bb90*/  MUFU.TANH R52, R52 ;  /* 0x0000003400347308 */ /* 0x000e620000002400 */
[----:B0-----:R-:W-:Y:S01]  /*bba0*/  FMNMX.FTZ R11, R88, R11, !PT ;  /* 0x0000000b580b7209 */ /* 0x001fe20007810000 */
[----:B------:R-:W2:Y:S06]  /*bbb0*/  LD.E R56, desc[UR40][R16.64+0x2a0] ;  /* 0x0002a02810387980 */ /* 0x000eac000c101900 */
[----:B------:R-:W0:Y:S01]  /*bbc0*/  MUFU.TANH R60, R60 ;  /* 0x0000003c003c7308 */ /* 0x000e220000002400 */
[----:B-1----:R-:W-:Y:S01]  /*bbd0*/  FMNMX.FTZ R11, R44, R11, !PT ;  /* 0x0000000b2c0b7209 */ /* 0x002fe20007810000 */
[----:B------:R-:W2:Y:S04]  /*bbe0*/  LD.E R58, desc[UR40][R16.64+0x2a4] ;  /* 0x0002a428103a7980 */ /* 0x000ea8000c101900 */
[----:B------:R-:W2:Y:S02]  /*bbf0*/  LD.E R61, desc[UR40][R16.64+0x2ac] ;  /* 0x0002ac28103d7980 */ /* 0x000ea4000c101900 */
[----:B------:R-:W1:Y:S01]  /*bc00*/  MUFU.TANH R74, R74 ;  /* 0x0000004a004a7308 */ /* 0x000e620000002400 */
[----:B------:R-:W-:Y:S01]  /*bc10*/  FMNMX.FTZ R11, R48, R11, !PT ;  /* 0x0000000b300b7209 */ /* 0x000fe20007810000 */
[----:B------:R-:W2:Y:S04]  /*bc20*/  LD.E R68, desc[UR40][R16.64+0x2b0] ;  /* 0x0002b02810447980 */ /* 0x000ea8000c101900 */
[----:B------:R-:W2:Y:S02]  /*bc30*/  LD.E R64, desc[UR40][R16.64+0x2c4] ;  /* 0x0002c42810407980 */ /* 0x000ea4000c101900 */
[----:B------:R-:W1:Y:S01]  /*bc40*/  MUFU.TANH R72, R72 ;  /* 0x0000004800487308 */ /* 0x000e620000002400 */
[----:B------:R-:W-:Y:S01]  /*bc50*/  FMNMX.FTZ R11, R52, R11, !PT ;  /* 0x0000000b340b7209 */ /* 0x000fe20007810000 */
        /* <DEDUP_REMOVED lines=11> */
[----:B------:R-:W2:Y:S03]  /*bd10*/  LD.E R39, desc[UR40][R16.64+0x23c] ;  /* 0x00023c2810277980 */ /* 0x000ea6000c101900 */
[----:B------:R-:W-:Y:S01]  /*bd20*/  FMNMX.FTZ R11, R80, R11, !PT ;  /* 0x0000000b500b7209 */ /* 0x000fe20007810000 */
[----:B------:R-:W2:Y:S02]  /*bd30*/  LD.E R35, desc[UR40][R16.64+0x24c] ;  /* 0x00024c2810237980 */ /* 0x000ea4000c101900 */
[----:B------:R-:W1:Y:S01]  /*bd40*/  MUFU.TANH R6, R6 ;  /* 0x0000000600067308 */ /* 0x000e620000002400 */
[----:B0-----:R-:W-:Y:S01]  /*bd50*/  FMNMX.FTZ R11, R86, R11, !PT ;  /* 0x0000000b560b7209 */ /* 0x001fe20007810000 */
[----:B------:R-:W2:Y:S04]  /*bd60*/  LD.E R51, desc[UR40][R16.64+0x26c] ;  /* 0x00026c2810337980 */ /* 0x000ea8000c101900 */
[----:B------:R-:W2:Y:S02]  /*bd70*/  LD.E R43, desc[UR40][R16.64+0x298] ;  /* 0x00029828102b7980 */ /* 0x000ea4000c101900 */
[----:B------:R-:W0:Y:S01]  /*bd80*/  MUFU.TANH R3, R3 ;  /* 0x0000000300037308 */ /* 0x000e220000002400 */
[----:B-1----:R-:W-:Y:S01]  /*bd90*/  FMNMX.FTZ R15, R90, R11, !PT ;  /* 0x0000000b5a0f7209 */ /* 0x002fe20007810000 */
[----:B------:R-:W2:Y:S06]  /*bda0*/  LD.E R63, desc[UR40][R16.64+0x29c] ;  /* 0x00029c28103f7980 */ /* 0x000eac000c101900 */
[----:B------:R-:W1:Y:S01]  /*bdb0*/  MUFU.TANH R122, R122 ;  /* 0x0000007a007a7308 */ /* 0x000e620000002400 */
[----:B------:R-:W1:Y:S01]  /*bdc0*/  SHFL.BFLY PT, R14, R15, 0x2, 0x1f ;  /* 0x0c401f000f0e7f89 */ /* 0x000e6200000e0000 */
[----:B------:R-:W-:-:S03]  /*bdd0*/  FMNMX.FTZ R24, R6, R5, !PT ;  /* 0x0000000506187209 */ /* 0x000fc60007810000 */
[----:B------:R-:W2:Y:S03]  /*bde0*/  LD.E R55, desc[UR40][R16.64+0x2a8] ;  /* 0x0002a82810377980 */ /* 0x000ea6000c101900 */
[----:B------:R-:W1:Y:S01]  /*bdf0*/  MUFU.TANH R132, R132 ;  /* 0x0000008400847308 */ /* 0x000e620000002400 */
[----:B0-----:R-:W-:Y:S01]  /*be00*/  FMNMX.FTZ R11, R3, R24, !PT ;  /* 0x00000018030b7209 */ /* 0x001fe20007810000 */
[----:B------:R-:W2:Y:S04]  /*be10*/  LD.E R59, desc[UR40][R16.64+0x2b8] ;  /* 0x0002b828103b7980 */ /* 0x000ea8000c101900 */
[----:B------:R-:W2:Y:S02]  /*be20*/  LD.E R57, desc[UR40][R16.64+0x2bc] ;  /* 0x0002bc2810397980 */ /* 0x000ea4000c101900 */
[----:B------:R-:W0:Y:S01]  /*be30*/  MUFU.TANH R142, R142 ;  /* 0x0000008e008e7308 */ /* 0x000e220000002400 */
[----:B-1----:R-:W-:Y:S01]  /*be40*/  FMNMX.FTZ R11, R122, R11, !PT ;  /* 0x0000000b7a0b7209 */ /* 0x002fe20007810000 */
[----:B------:R-:W2:Y:S04]  /*be50*/  LD.E R53, desc[UR40][R16.64+0x2c8] ;  /* 0x0002c82810357980 */ /* 0x000ea8000c101900 */
[----:B------:R-:W2:Y:S02]  /*be60*/  LD.E R71, desc[UR40][R16.64+0x2d8] ;  /* 0x0002d82810477980 */ /* 0x000ea4000c101900 */
[----:B------:R-:W1:Y:S01]  /*be70*/  MUFU.TANH R148, R148 ;  /* 0x0000009400947308 */ /* 0x000e620000002400 */
[----:B------:R-:W-:Y:S01]  /*be80*/  FMNMX.FTZ R11, R132, R11, !PT ;  /* 0x0000000b840b7209 */ /* 0x000fe20007810000 */
[----:B------:R-:W2:Y:S06]  /*be90*/  LD.E R67, desc[UR40][R16.64+0x2e8] ;  /* 0x0002e82810437980 */ /* 0x000eac000c101900 */
[----:B------:R-:W1:Y:S01]  /*bea0*/  MUFU.TANH R182, R182 ;  /* 0x000000b600b67308 */ /* 0x000e620000002400 */
[----:B0-----:R-:W-:-:S07]  /*beb0*/  FMNMX.FTZ R11, R142, R11, !PT ;  /* 0x0000000b8e0b7209 */ /* 0x001fce0007810000 */
[----:B------:R-:W0:Y:S01]  /*bec0*/  MUFU.TANH R176, R176 ;  /* 0x000000b000b07308 */ /* 0x000e220000002400 */
[----:B------:R-:W-:Y:S01]  /*bed0*/  FMNMX.FTZ R19, R15, R14, !PT ;  /* 0x0000000e0f137209 */ /* 0x000fe20007810000 */
[----:B------:R-:W-:Y:S01]  /*bee0*/  FMUL.FTZ R14, R47, R9 ;  /* 0x000000092f0e7220 */ /* 0x000fe20000410000 */
[----:B-1----:R-:W-:-:S05]  /*bef0*/  FMNMX.FTZ R11, R148, R11, !PT ;  /* 0x0000000b940b7209 */ /* 0x002fca0007810000 */
[----:B------:R-:W1:Y:S01]  /*bf00*/  MUFU.TANH R166, R166 ;  /* 0x000000a600a67308 */ /* 0x000e620000002400 */
[----:B------:R-:W-:-:S07]  /*bf10*/  FMNMX.FTZ R11, R182, R11, !PT ;  /* 0x0000000bb60b7209 */ /* 0x000fce0007810000 */
[----:B------:R-:W1:Y:S01]  /*bf20*/  MUFU.TANH R158, R158 ;  /* 0x0000009e009e7308 */ /* 0x000e620000002400 */
[----:B0-----:R-:W-:-:S07]  /*bf30*/  FMNMX.FTZ R11, R176, R11, !PT ;  /* 0x0000000bb00b7209 */ /* 0x001fce0007810000 */
[----:B------:R-:W0:Y:S01]  /*bf40*/  MUFU.TANH R13, R13 ;  /* 0x0000000d000d7308 */ /* 0x000e220000002400 */
[----:B-1----:R-:W-:-:S07]  /*bf50*/  FMNMX.FTZ R11, R166, R11, !PT ;  /* 0x0000000ba60b7209 */ /* 0x002fce0007810000 */
[----:B------:R-:W-:Y:S08]  /*bf60*/  MUFU.TANH R18, R18 ;  /* 0x0000001200127308 */ /* 0x000ff00000002400 */
[----:B------:R-:W-:Y:S08]  /*bf70*/  MUFU.TANH R160, R160 ;  /* 0x000000a000a07308 */ /* 0x000ff00000002400 */
[----:B------:R-:W-:Y:S08]  /*bf80*/  MUFU.TANH R168, R168 ;  /* 0x000000a800a87308 */ /* 0x000ff00000002400 */
[----:B------:R-:W-:Y:S08]  /*bf90*/  MUFU.TANH R174, R174 ;  /* 0x000000ae00ae7308 */ /* 0x000ff00000002400 */
[----:B------:R-:W-:Y:S08]  /*bfa0*/  MUFU.TANH R218, R218 ;  /* 0x000000da00da7308 */ /* 0x000ff00000002400 */
[----:B------:R-:W-:Y:S08]  /*bfb0*/  MUFU.TANH R220, R220 ;  /* 0x000000dc00dc7308 */ /* 0x000ff00000002400 */
[----:B------:R-:W-:Y:S01]  /*bfc0*/  MUFU.TANH R228, R228 ;  /* 0x000000e400e47308 */ /* 0x000fe20000002400 */
[----:B------:R-:W1:Y:S07]  /*bfd0*/  SHFL.BFLY PT, R26, R19, 0x1, 0x1f ;  /* 0x0c201f00131a7f89 */ /* 0x000e6e00000e0000 */
[----:B------:R-:W-:Y:S08]  /*bfe0*/  MUFU.TANH R236, R236 ;  /* 0x000000ec00ec7308 */ /* 0x000ff00000002400 */
[----:B------:R-:W-:Y:S08]  /*bff0*/  MUFU.TANH R73, R73 ;  /* 0x0000004900497308 */ /* 0x000ff00000002400 */
[----:B------:R-:W-:Y:S08]  /*c000*/  MUFU.TANH R75, R75 ;  /* 0x0000004b004b7308 */ /* 0x000ff00000002400 */
[----:B------:R-:W-:Y:S08]  /*c010*/  MUFU.TANH R77, R77 ;  /* 0x0000004d004d7308 */ /* 0x000ff00000002400 */
[----:B------:R-:W-:Y:S01]  /*c020*/  MUFU.TANH R79, R79 ;  /* 0x0000004f004f7308 */ /* 0x000fe20000002400 */
[----:B------:R-:W-:Y:S04]  /*c030*/  ST.E desc[UR40][R16.64+0x440], R15 ;  /* 0x0004400f10007985 */ /* 0x000fe8000c101928 */
[----:B------:R-:W2:Y:S03]  /*c040*/  LD.E R47, desc[UR40][R16.64+0x288] ;  /* 0x00028828102f7980 */ /* 0x000ea6000c101900 */
[----:B------:R-:W1:Y:S01]  /*c050*/  MUFU.TANH R14, R14 ;  /* 0x0000000e000e7308 */ /* 0x000e620000002400 */
[----:B------:R-:W-:-:S04]  /*c060*/  FMNMX.FTZ R24, R158, R11, !PT ;  /* 0x0000000b9e187209 */ /* 0x000fc80007810000 */
        /* <DEDUP_REMOVED lines=13> */
[----:B------:R-:W-:Y:S01]  /*c140*/  FMNMX.FTZ R24, R77, R24, !PT ;  /* 0x000000184d187209 */ /* 0x000fe20007810000 */
[----:B------:R-:W3:Y:S03]  /*c150*/  LD.E R26, desc[UR40][R16.64+0x450] ;  /* 0x00045028101a7980 */ /* 0x000ee6000c101900 */
[----:B------:R-:W-:Y:S01]  /*c160*/  FMNMX.FTZ R9, R79, R24, !PT ;  /* 0x000000184f097209 */ /* 0x000fe20007810000 */
[----:B------:R-:W-:Y:S04]  /*c170*/  ST.E desc[UR40][R16.64+0x440], R19 ;  /* 0x0004401310007985 */ /* 0x000fe8000c101928 */
[----:B------:R-:W4:Y:S04]  /*c180*/  LD.E R25, desc[UR40][R16.64+0x440] ;  /* 0x0004402810197980 */ /* 0x000f28000c101900 */
[----:B------:R-:W-:Y:S04]  /*c190*/  ST.E desc[UR40][R16.64+0x444], R9 ;  /* 0x0004440910007985 */ /* 0x000fe8000c101928 */
[----:B------:R-:W2:Y:S04]  /*c1a0*/  LD.E R11, desc[UR40][R16.64+0x444] ;  /* 0x00044428100b7980 */ /* 0x000ea8000c101900 */
[----:B------:R-:W3:Y:S01]  /*c1b0*/  LD.E R24, desc[UR40][R16.64+0x454] ;  /* 0x0004542810187980 */ /* 0x000ee2000c101900 */
[----:B----4-:R-:W-:-:S04]  /*c1c0*/  FMUL.FTZ R29, R25, R21 ;  /* 0x00000015191d7220 */ /* 0x010fc80000410000 */
[----:B------:R-:W-:Y:S02]  /*c1d0*/  FFMA.FTZ R153, R8, R21, -R29 ;  /* 0x0000001508997223 */ /* 0x000fe4000001081d */
[----:B--2---:R-:W0:Y:S02]  /*c1e0*/  SHFL.BFLY PT, R8, R11, 0x2, 0x1f ;  /* 0x0c401f000b087f89 */ /* 0x004e2400000e0000 */
[----:B0-----:R-:W-:-:S05]  /*c1f0*/  FMNMX.FTZ R8, R11, R8, !PT ;  /* 0x000000080b087209 */ /* 0x001fca0007810000 */
[----:B------:R-:W0:Y:S01]  /*c200*/  SHFL.BFLY PT, R9, R8, 0x1, 0x1f ;  /* 0x0c201f0008097f89 */ /* 0x000e2200000e0000 */
[----:B------:R-:W-:Y:S01]  /*c210*/  FADD.FTZ R4, R4, -R25 ;  /* 0x8000001904047221 */ /* 0x000fe20000010000 */
[----:B------:R-:W-:-:S03]  /*c220*/  FFMA.FTZ R152, R7, R21, -R29 ;  /* 0x0000001507987223 */ /* 0x000fc6000001081d */
[-C--:B------:R-:W-:Y:S01]  /*c230*/  FMUL.FTZ R4, R4, R21.reuse ;  /* 0x0000001504047220 */ /* 0x080fe20000410000 */
[-CC-:B------:R-:W-:Y:S02]  /*c240*/  FFMA.FTZ R164, R92, R21.reuse, -R29.reuse ;  /* 0x000000155ca47223 */ /* 0x180fe4000001081d */
[----:B------:R-:W-:Y:S01]  /*c250*/  MUFU.EX2 R152, R152 ;  /* 0x0000009800987308 */ /* 0x000fe20000000800 */
[-CC-:B------:R-:W-:Y:S01]  /*c260*/  FFMA.FTZ R154, R12, R21.reuse, -R29.reuse ;  /* 0x000000150c9a7223 */ /* 0x180fe2000001081d */
[----:B------:R-:W-:-:S06]  /*c270*/  FFMA.FTZ R155, R20, R21, -R29 ;  /* 0x00000015149b7223 */ /* 0x000fcc000001081d */
[----:B------:R-:W3:Y:S01]  /*c280*/  MUFU.EX2 R25, R4 ;  /* 0x0000000400197308 */ /* 0x000ee20000000800 */
[----:B0-----:R-:W-:Y:S01]  /*c290*/  FMNMX.FTZ R31, R8, R9, !PT ;  /* 0x00000009081f7209 */ /* 0x001fe20007810000 */
[----:B------:R-:W-:-:S06]  /*c2a0*/  FFMA.FTZ R9, R90, R21, -R29 ;  /* 0x000000155a097223 */ /* 0x000fcc000001081d */
[----:B------:R-:W0:Y:S01]  /*c2b0*/  MUFU.EX2 R153, R153 ;  /* 0x0000009900997308 */ /* 0x000e220000000800 */
[-CC-:B------:R-:W-:Y:S01]  /*c2c0*/  FFMA.FTZ R180, R28, R21.reuse, -R29.reuse ;  /* 0x000000151cb47223 */ /* 0x180fe2000001081d */
[-C--:B------:R-:W-:Y:S01]  /*c2d0*/  FFMA.FTZ R7, R30, R21.reuse, -R29 ;  /* 0x000000151e077223 */ /* 0x080fe2000001081d */
[----:B------:R-:W-:Y:S01]  /*c2e0*/  FADD.FTZ R90, R5, -R31 ;  /* 0x8000001f055a7221 */ /* 0x000fe20000010000 */
[----:B------:R-:W-:-:S04]  /*c2f0*/  FMUL.FTZ R81, R31, R21 ;  /* 0x000000151f517220 */ /* 0x000fc80000410000 */
[----:B------:R-:W-:Y:S01]  /*c300*/  MUFU.EX2 R154, R154 ;  /* 0x0000009a009a7308 */ /* 0x000fe20000000800 */
[----:B------:R-:W-:Y:S01]  /*c310*/  FMUL.FTZ R92, R21, R90 ;  /* 0x0000005a155c7220 */ /* 0x000fe20000410000 */
[-CC-:B------:R-:W-:Y:S01]  /*c320*/  FFMA.FTZ R183, R6, R21.reuse, -R81.reuse ;  /* 0x0000001506b77223 */ /* 0x180fe20000010851 */
[-CC-:B------:R-:W-:Y:S01]  /*c330*/  FFMA.FTZ R188, R3, R21.reuse, -R81.reuse ;  /* 0x0000001503bc7223 */ /* 0x180fe20000010851 */
[-CC-:B------:R-:W-:Y:S01]  /*c340*/  FFMA.FTZ R6, R122, R21.reuse, -R81.reuse ;  /* 0x000000157a067223 */ /* 0x180fe20000010851 */
[----:B------:R-:W-:-:S03]  /*c350*/  FFMA.FTZ R181, R132, R21, -R81 ;  /* 0x0000001584b57223 */ /* 0x000fc60000010851 */
[----:B------:R-:W-:Y:S01]  /*c360*/  MUFU.EX2 R155, R155 ;  /* 0x0000009b009b7308 */ /* 0x000fe20000000800 */
[-C--:B------:R-:W-:Y:S01]  /*c370*/  FFMA.FTZ R179, R142, R21.reuse, -R81 ;  /* 0x000000158eb37223 */ /* 0x080fe20000010851 */
[----:B---3--:R-:W-:Y:S01]  /*c380*/  FFMA.FTZ R26, R25, R26, R152 ;  /* 0x0000001a191a7223 */ /* 0x008fe20000010098 */
[-C--:B------:R-:W-:Y:S01]  /*c390*/  FFMA.FTZ R178, R32, R21.reuse, -R29 ;  /* 0x0000001520b27223 */ /* 0x080fe2000001081d */
[-C--:B------:R-:W-:Y:S01]  /*c3a0*/  FFMA.FTZ R177, R182, R21.reuse, -R81 ;  /* 0x00000015b6b17223 */ /* 0x080fe20000010851 */
[-CC-:B------:R-:W-:Y:S01]  /*c3b0*/  FFMA.FTZ R175, R36, R21.reuse, -R29.reuse ;  /* 0x0000001524af7223 */ /* 0x180fe2000001081d */
[-CC-:B------:R-:W-:Y:S01]  /*c3c0*/  FFMA.FTZ R169, R40, R21.reuse, -R29.reuse ;  /* 0x0000001528a97223 */ /* 0x180fe2000001081d */
[-C--:B------:R-:W-:Y:S01]  /*c3d0*/  FFMA.FTZ R172, R76, R21.reuse, -R29 ;  /* 0x000000154cac7223 */ /* 0x080fe2000001081d */
[----:B------:R-:W-:Y:S01]  /*c3e0*/  MUFU.EX2 R92, R92 ;  /* 0x0000005c005c7308 */ /* 0x000fe20000000800 */
[-CC-:B------:R-:W-:Y:S01]  /*c3f0*/  FFMA.FTZ R186, R148, R21.reuse, -R81.reuse ;  /* 0x0000001594ba7223 */ /* 0x180fe20000010851 */
[-C--:B------:R-:W-:Y:S01]  /*c400*/  FFMA.FTZ R173, R166, R21.reuse, -R81 ;  /* 0x00000015a6ad7223 */ /* 0x080fe20000010851 */
[-CC-:B------:R-:W-:Y:S01]  /*c410*/  FFMA.FTZ R170, R78, R21.reuse, -R29.reuse ;  /* 0x000000154eaa7223 */ /* 0x180fe2000001081d */
[-CC-:B------:R-:W-:Y:S01]  /*c420*/  FFMA.FTZ R167, R82, R21.reuse, -R29.reuse ;  /* 0x0000001552a77223 */ /* 0x180fe2000001081d */
[-CC-:B------:R-:W-:Y:S01]  /*c430*/  FFMA.FTZ R161, R84, R21.reuse, -R29.reuse ;  /* 0x0000001554a17223 */ /* 0x180fe2000001081d */
[-CC-:B------:R-:W-:Y:S01]  /*c440*/  FFMA.FTZ R159, R88, R21.reuse, -R29.reuse ;  /* 0x00000015589f7223 */ /* 0x180fe2000001081d */
[-C--:B------:R-:W-:Y:S01]  /*c450*/  FFMA.FTZ R162, R44, R21.reuse, -R29 ;  /* 0x000000152ca27223 */ /* 0x080fe2000001081d */
[----:B------:R-:W1:Y:S01]  /*c460*/  MUFU.EX2 R183, R183 ;  /* 0x000000b700b77308 */ /* 0x000e620000000800 */
[-CC-:B------:R-:W-:Y:S01]  /*c470*/  FFMA.FTZ R171, R13, R21.reuse, -R81.reuse ;  /* 0x000000150dab7223 */ /* 0x180fe20000010851 */
[-C--:B------:R-:W-:Y:S01]  /*c480*/  FFMA.FTZ R89, R14, R21.reuse, -R81 ;  /* 0x000000150e597223 */ /* 0x080fe20000010851 */
[-CC-:B------:R-:W-:Y:S01]  /*c490*/  FFMA.FTZ R156, R48, R21.reuse, -R29.reuse ;  /* 0x00000015309c7223 */ /* 0x180fe2000001081d */
[-CC-:B------:R-:W-:Y:S01]  /*c4a0*/  FFMA.FTZ R19, R52, R21.reuse, -R29.reuse ;  /* 0x0000001534137223 */ /* 0x180fe2000001081d */
[-CC-:B------:R-:W-:Y:S01]  /*c4b0*/  FFMA.FTZ R15, R60, R21.reuse, -R29.reuse ;  /* 0x000000153c0f7223 */ /* 0x180fe2000001081d */
[-CC-:B------:R-:W-:Y:S01]  /*c4c0*/  FFMA.FTZ R20, R74, R21.reuse, -R29.reuse ;  /* 0x000000154a147223 */ /* 0x180fe2000001081d */
[-C--:B------:R-:W-:Y:S01]  /*c4d0*/  FFMA.FTZ R11, R72, R21.reuse, -R29 ;  /* 0x00000015480b7223 */ /* 0x080fe2000001081d */
[----:B------:R-:W2:Y:S01]  /*c4e0*/  MUFU.EX2 R188, R188 ;  /* 0x000000bc00bc7308 */ /* 0x000ea20000000800 */
[-C--:B------:R-:W-:Y:S01]  /*c4f0*/  FFMA.FTZ R182, R176, R21.reuse, -R81 ;  /* 0x00000015b0b67223 */ /* 0x080fe20000010851 */
[----:B0-----:R-:W-:Y:S01]  /*c500*/  FADD.FTZ R103, R153, R26 ;  /* 0x0000001a99677221 */ /* 0x001fe20000010000 */
[-CC-:B------:R-:W-:Y:S01]  /*c510*/  FFMA.FTZ R12, R80, R21.reuse, -R29.reuse ;  /* 0x00000015500c7223 */ /* 0x180fe2000001081d */
[-C--:B------:R-:W-:Y:S01]  /*c520*/  FFMA.FTZ R8, R86, R21.reuse, -R29 ;  /* 0x0000001556087223 */ /* 0x080fe2000001081d */
[----:B------:R-:W3:Y:S03]  /*c530*/  LD.E R4, desc[UR40][R16.64+0x424] ;  /* 0x0004242810047980 */ /* 0x000ee6000c101900 */
[----:B------:R-:W0:Y:S01]  /*c540*/  MUFU.EX2 R6, R6 ;  /* 0x0000000600067308 */ /* 0x000e220000000800 */
[-CC-:B------:R-:W-:Y:S01]  /*c550*/  FFMA.FTZ R176, R158, R21.reuse, -R81.reuse ;  /* 0x000000159eb07223 */ /* 0x180fe20000010851 */
[-CC-:B------:R-:W-:Y:S01]  /*c560*/  FFMA.FTZ R165, R18, R21.reuse, -R81.reuse ;  /* 0x0000001512a57223 */ /* 0x180fe20000010851 */
[----:B------:R-:W4:Y:S05]  /*c570*/  LD.E R28, desc[UR40][R16.64+0x240] ;  /* 0x00024028101c7980 */ /* 0x000f2a000c101900 */
[----:B------:R-:W0:Y:S01]  /*c580*/  MUFU.EX2 R180, R180 ;  /* 0x000000b400b47308 */ /* 0x000e220000000800 */
[-CC-:B------:R-:W-:Y:S01]  /*c590*/  FFMA.FTZ R105, R160, R21.reuse, -R81.reuse ;  /* 0x00000015a0697223 */ /* 0x180fe20000010851 */
[-CC-:B------:R-:W-:Y:S01]  /*c5a0*/  FFMA.FTZ R163, R168, R21.reuse, -R81.reuse ;  /* 0x00000015a8a37223 */ /* 0x180fe20000010851 */
[-CC-:B------:R-:W-:Y:S01]  /*c5b0*/  FFMA.FTZ R166, R174, R21.reuse, -R81.reuse ;  /* 0x00000015aea67223 */ /* 0x180fe20000010851 */
[-CC-:B------:R-:W-:Y:S01]  /*c5c0*/  FFMA.FTZ R157, R218, R21.reuse, -R81.reuse ;  /* 0x00000015da9d7223 */ /* 0x180fe20000010851 */
[-CC-:B------:R-:W-:Y:S01]  /*c5d0*/  FFMA.FTZ R228, R228, R21.reuse, -R81.reuse ;  /* 0x00000015e4e47223 */ /* 0x180fe20000010851 */
[----:B------:R-:W4:Y:S02]  /*c5e0*/  LD.E R30, desc[UR40][R16.64+0x230] ;  /* 0x00023028101e7980 */ /* 0x000f24000c101900 */
[----:B------:R-:W0:Y:S01]  /*c5f0*/  MUFU.EX2 R181, R181 ;  /* 0x000000b500b57308 */ /* 0x000e220000000800 */
[-CC-:B------:R-:W-:Y:S01]  /*c600*/  FFMA.FTZ R160, R220, R21.reuse, -R81.reuse ;  /* 0x00000015dca07223 */ /* 0x180fe20000010851 */
[-CC-:B------:R-:W-:Y:S01]  /*c610*/  FFMA.FTZ R158, R236, R21.reuse, -R81.reuse ;  /* 0x00000015ec9e7223 */ /* 0x180fe20000010851 */
[-CC-:B------:R-:W-:Y:S01]  /*c620*/  FFMA.FTZ R13, R73, R21.reuse, -R81.reuse ;  /* 0x00000015490d7223 */ /* 0x180fe20000010851 */
[-CC-:B------:R-:W-:Y:S01]  /*c630*/  FFMA.FTZ R18, R75, R21.reuse, -R81.reuse ;  /* 0x000000154b127223 */ /* 0x180fe20000010851 */
[----:B------:R-:W-:-:S03]  /*c640*/  FFMA.FTZ R3, R77, R21, -R81 ;  /* 0x000000154d037223 */ /* 0x000fc60000010851 */
[----:B------:R-:W0:Y:S01]  /*c650*/  MUFU.EX2 R7, R7 ;  /* 0x0000000700077308 */ /* 0x000e220000000800 */
[----:B------:R-:W-:Y:S01]  /*c660*/  FFMA.FTZ R14, R79, R21, -R81 ;  /* 0x000000154f0e7223 */ /* 0x000fe20000010851 */
[----:B-1----:R-:W-:Y:S01]  /*c670*/  FFMA.FTZ R21, R92, R24, R183 ;  /* 0x000000185c157223 */ /* 0x002fe200000100b7 */
[----:B------:R-:W-:Y:S01]  /*c680*/  FADD.FTZ R24, R154, R103 ;  /* 0x000000679a187221 */ /* 0x000fe20000010000 */
[----:B------:R-:W4:Y:S04]  /*c690*/  LD.E R32, desc[UR40][R16.64+0x234] ;  /* 0x0002342810207980 */ /* 0x000f28000c101900 */
[----:B------:R-:W1:Y:S01]  /*c6a0*/  MUFU.EX2 R179, R179 ;  /* 0x000000b300b37308 */ /* 0x000e620000000800 */
[----:B--2---:R-:W-:Y:S01]  /*c6b0*/  FADD.FTZ R21, R188, R21 ;  /* 0x00000015bc157221 */ /* 0x004fe20000010000 */
[----:B------:R-:W-:Y:S01]  /*c6c0*/  FADD.FTZ R109, R155, R24 ;  /* 0x000000189b6d7221 */ /* 0x000fe20000010000 */
[----:B------:R-:W2:Y:S04]  /*c6d0*/  LD.E R36, desc[UR40][R16.64+0x254] ;  /* 0x0002542810247980 */ /* 0x000ea8000c101900 */
[----:B------:R-:W2:Y:S01]  /*c6e0*/  LD.E R40, desc[UR40][R16.64+0x260] ;  /* 0x0002602810287980 */ /* 0x000ea2000c101900 */
[----:B------:R-:W1:Y:S01]  /*c6f0*/  MUFU.EX2 R178, R178 ;  /* 0x000000b200b27308 */ /* 0x000e620000000800 */
[----:B0-----:R-:W-:Y:S01]  /*c700*/  FADD.FTZ R24, R6, R21 ;  /* 0x0000001506187221 */ /* 0x001fe20000010000 */
[----:B------:R-:W-:Y:S01]  /*c710*/  FADD.FTZ R26, R180, R109 ;  /* 0x0000006db41a7221 */ /* 0x000fe20000010000 */
[----:B------:R-:W2:Y:S04]  /*c720*/  LD.E R48, desc[UR40][R16.64+0x264] ;  /* 0x0002642810307980 */ /* 0x000ea8000c101900 */
[----:B------:R-:W2:Y:S01]  /*c730*/  LD.E R76, desc[UR40][R16.64+0x2e4] ;  /* 0x0002e428104c7980 */ /* 0x000ea2000c101900 */
[----:B------:R-:W0:Y:S03]  /*c740*/  MUFU.EX2 R186, R186 ;  /* 0x000000ba00ba7308 */ /* 0x000e260000000800 */
[----:B------:R-:W2:Y:S04]  /*c750*/  LD.E R90, desc[UR40][R16.64+0x350] ;  /* 0x00035028105a7980 */ /* 0x000ea8000c101900 */
[----:B------:R-:W2:Y:S01]  /*c760*/  LD.E R122, desc[UR40][R16.64+0x3a4] ;  /* 0x0003a428107a7980 */ /* 0x000ea2000c101900 */
[----:B------:R-:W0:Y:S01]  /*c770*/  MUFU.EX2 R175, R175 ;  /* 0x000000af00af7308 */ /* 0x000e220000000800 */
[----:B------:R-:W-:Y:S01]  /*c780*/  FADD.FTZ R24, R181, R24 ;  /* 0x00000018b5187221 */ /* 0x000fe20000010000 */
[----:B------:R-:W-:Y:S01]  /*c790*/  FADD.FTZ R115, R7, R26 ;  /* 0x0000001a07737221 */ /* 0x000fe20000010000 */
[----:B------:R-:W2:Y:S04]  /*c7a0*/  LD.E R44, desc[UR40][R16.64+0x280] ;  /* 0x00028028102c7980 */ /* 0x000ea8000c101900 */
[----:B------:R-:W2:Y:S01]  /*c7b0*/  LD.E R52, desc[UR40][R16.64+0x294] ;  /* 0x0002942810347980 */ /* 0x000ea2000c101900 */
[----:B------:R-:W0:Y:S03]  /*c7c0*/  MUFU.EX2 R177, R177 ;  /* 0x000000b100b17308 */ /* 0x000e260000000800 */
[----:B------:R-:W2:Y:S04]  /*c7d0*/  LD.E R132, desc[UR40][R16.64+0x3d0] ;  /* 0x0003d02810847980 */ /* 0x000ea8000c101900 */
[----:B------:R-:W2:Y:S01]  /*c7e0*/  LD.E R60, desc[UR40][R16.64+0x2c0] ;  /* 0x0002c028103c7980 */ /* 0x000ea2000c101900 */
[----:B------:R-:W0:Y:S01]  /*c7f0*/  MUFU.EX2 R169, R169 ;  /* 0x000000a900a97308 */ /* 0x000e220000000800 */
[----:B-1----:R-:W-:Y:S01]  /*c800*/  FADD.FTZ R21, R179, R24 ;  /* 0x00000018b3157221 */ /* 0x002fe20000010000 */
[----:B------:R-:W-:Y:S01]  /*c810*/  FADD.FTZ R26, R178, R115 ;  /* 0x00000073b21a7221 */ /* 0x000fe20000010000 */
[----:B------:R-:W2:Y:S04]  /*c820*/  LD.E R78, desc[UR40][R16.64+0x2d4] ;  /* 0x0002d428104e7980 */ /* 0x000ea8000c101900 */
[----:B------:R-:W2:Y:S01]  /*c830*/  LD.E R74, desc[UR40][R16.64+0x2f0] ;  /* 0x0002f028104a7980 */ /* 0x000ea2000c101900 */
[----:B------:R-:W1:Y:S03]  /*c840*/  MUFU.EX2 R182, R182 ;  /* 0x000000b600b67308 */ /* 0x000e660000000800 */
[----:B------:R-:W2:Y:S05]  /*c850*/  LD.E R142, desc[UR40][R16.64+0x3f4] ;  /* 0x0003f428108e7980 */ /* 0x000eaa000c101900 */
[----:B------:R-:W-:Y:S01]  /*c860*/  MUFU.EX2 R164, R164 ;  /* 0x000000a400a47308 */ /* 0x000fe20000000800 */
[----:B------:R1:W-:Y:S04]  /*c870*/  ST.E desc[UR40][R16.64+0x444], R31 ;  /* 0x0004441f10007985 */ /* 0x0003e8000c101928 */
[----:B------:R-:W2:Y:S03]  /*c880*/  LD.E R5, desc[UR40][R16.64+0x238] ;  /* 0x0002382810057980 */ /* 0x000ea6000c101900 */
[----:B------:R-:W1:Y:S01]  /*c890*/  MUFU.EX2 R172, R172 ;  /* 0x000000ac00ac7308 */ /* 0x000e620000000800 */
[----:B0-----:R-:W-:Y:S01]  /*c8a0*/  FADD.FTZ R24, R186, R21 ;  /* 0x00000015ba187221 */ /* 0x001fe20000010000 */
[----:B------:R-:W-:Y:S01]  /*c8b0*/  FADD.FTZ R26, R175, R26 ;  /* 0x0000001aaf1a7221 */ /* 0x000fe20000010000 */
[----:B------:R-:W2:Y:S04]  /*c8c0*/  LD.E R72, desc[UR40][R16.64+0x2f4] ;  /* 0x0002f42810487980 */ /* 0x000ea8000c101900 */
[----:B------:R-:W2:Y:S01]  /*c8d0*/  LD.E R82, desc[UR40][R16.64+0x300] ;  /* 0x0003002810527980 */ /* 0x000ea2000c101900 */
[----:B------:R-:W-:Y:S03]  /*c8e0*/  MUFU.EX2 R170, R170 ;  /* 0x000000aa00aa7308 */ /* 0x000fe60000000800 */
[----:B------:R-:W2:Y:S05]  /*c8f0*/  LD.E R148, desc[UR40][R16.64+0x420] ;  /* 0x0004202810947980 */ /* 0x000eaa000c101900 */
[----:B------:R-:W0:Y:S01]  /*c900*/  MUFU.EX2 R173, R173 ;  /* 0x000000ad00ad7308 */ /* 0x000e220000000800 */
[----:B------:R-:W-:Y:S01]  /*c910*/  FADD.FTZ R21, R177, R24 ;  /* 0x00000018b1157221 */ /* 0x000fe20000010000 */
[----:B------:R-:W-:Y:S01]  /*c920*/  FADD.FTZ R123, R169, R26 ;  /* 0x0000001aa97b7221 */ /* 0x000fe20000010000 */
[----:B------:R-:W2:Y:S04]  /*c930*/  LD.E R80, desc[UR40][R16.64+0x304] ;  /* 0x0003042810507980 */ /* 0x000ea8000c101900 */
[----:B------:R-:W2:Y:S01]  /*c940*/  LD.E R84, desc[UR40][R16.64+0x310] ;  /* 0x0003102810547980 */ /* 0x000ea2000c101900 */
[----:B------:R-:W-:Y:S03]  /*c950*/  MUFU.EX2 R167, R167 ;  /* 0x000000a700a77308 */ /* 0x000fe60000000800 */
[----:B------:R-:W2:Y:S04]  /*c960*/  LD.E R88, desc[UR40][R16.64+0x314] ;  /* 0x0003142810587980 */ /* 0x000ea8000c101900 */
[----:B------:R-:W2:Y:S01]  /*c970*/  LD.E R86, desc[UR40][R16.64+0x320] ;  /* 0x0003202810567980 */ /* 0x000ea2000c101900 */
[----:B------:R-:W0:Y:S01]  /*c980*/  MUFU.EX2 R176, R176 ;  /* 0x000000b000b07308 */ /* 0x000e220000000800 */
[----:B-1----:R-:W-:Y:S01]  /*c990*/  FADD.FTZ R24, R182, R21 ;  /* 0x00000015b6187221 */ /* 0x002fe20000010000 */
[----:B------:R-:W-:Y:S01]  /*c9a0*/  FADD.FTZ R21, R172, R123 ;  /* 0x0000007bac157221 */ /* 0x000fe20000010000 */
[----:B------:R-:W2:Y:S05]  /*c9b0*/  LD.E R29, desc[UR40][R16.64+0x258] ;  /* 0x00025828101d7980 */ /* 0x000eaa000c101900 */
[----:B------:R-:W1:Y:S08]  /*c9c0*/  MUFU.EX2 R161, R161 ;  /* 0x000000a100a17308 */ /* 0x000e700000000800 */
[----:B------:R-:W1:Y:S01]  /*c9d0*/  MUFU.EX2 R171, R171 ;  /* 0x000000ab00ab7308 */ /* 0x000e620000000800 */
[----:B0-----:R-:W-:Y:S01]  /*c9e0*/  FADD.FTZ R129, R173, R24 ;  /* 0x00000018ad817221 */ /* 0x001fe20000010000 */
[----:B------:R-:W-:Y:S01]  /*c9f0*/  FADD.FTZ R26, R170, R21 ;  /* 0x00000015aa1a7221 */ /* 0x000fe20000010000 */
[----:B------:R-:W2:Y:S05]  /*ca00*/  LD.E R31, desc[UR40][R16.64+0x268] ;  /* 0x00026828101f7980 */ /* 0x000eaa000c101900 */
[----:B------:R-:W0:Y:S01]  /*ca10*/  MUFU.EX2 R174, R89 ;  /* 0x0000005900ae7308 */ /* 0x000e220000000800 */
[----:B------:R-:W-:Y:S01]  /*ca20*/  FADD.FTZ R24, R176, R129 ;  /* 0x00000081b0187221 */ /* 0x000fe20000010000 */
[----:B------:R-:W-:Y:S01]  /*ca30*/  FADD.FTZ R26, R167, R26 ;  /* 0x0000001aa71a7221 */ /* 0x000fe20000010000 */
[----:B------:R-:W2:Y:S03]  /*ca40*/  LD.E R73, desc[UR40][R16.64+0x2ec] ;  /* 0x0002ec2810497980 */ /* 0x000ea6000c101900 */
[----:B-1----:R-:W-:Y:S01]  /*ca50*/  FADD.FTZ R137, R161, R26 ;  /* 0x0000001aa1897221 */ /* 0x002fe20000010000 */
[----:B------:R-:W2:Y:S01]  /*ca60*/  LD.E R75, desc[UR40][R16.64+0x2f8] ;  /* 0x0002f828104b7980 */ /* 0x000ea2000c101900 */
[----:B------:R-:W-:Y:S01]  /*ca70*/  FADD.FTZ R135, R171, R24 ;  /* 0x00000018ab877221 */ /* 0x000fe20000010000 */
[----:B------:R1:W-:Y:S01]  /*ca80*/  MUFU.EX2 R168, R105 ;  /* 0x0000006900a87308 */ /* 0x0003e20000000800 */
[----:B------:R-:W-:Y:S01]  /*ca90*/  FADD.FTZ R26, R164, R137 ;  /* 0x00000089a41a7221 */ /* 0x000fe20000010000 */
[----:B------:R-:W2:Y:S04]  /*caa0*/  LD.E R77, desc[UR40][R16.64+0x2fc] ;  /* 0x0002fc28104d7980 */ /* 0x000ea8000c101900 */
[----:B------:R-:W2:Y:S01]  /*cab0*/  LD.E R79, desc[UR40][R16.64+0x308] ;  /* 0x00030828104f7980 */ /* 0x000ea2000c101900 */
[----:B0-----:R-:W-:-:S03]  /*cac0*/  FADD.FTZ R24, R174, R135 ;  /* 0x00000087ae187221 */ /* 0x001fc60000010000 */
[----:B------:R-:W2:Y:S04]  /*cad0*/  LD.E R81, desc[UR40][R16.64+0x30c] ;  /* 0x00030c2810517980 */ /* 0x000ea8000c101900 */
[----:B------:R-:W2:Y:S04]  /*cae0*/  LD.E R89, desc[UR40][R16.64+0x32c] ;  /* 0x00032c2810597980 */ /* 0x000ea8000c101900 */
[----:B------:R-:W2:Y:S04]  /*caf0*/  LD.E R103, desc[UR40][R16.64+0x368] ;  /* 0x0003682810677980 */ /* 0x000ea8000c101900 */
[----:B-1----:R-:W2:Y:S04]  /*cb00*/  LD.E R105, desc[UR40][R16.64+0x36c] ;  /* 0x00036c2810697980 */ /* 0x002ea8000c101900 */
[----:B------:R-:W2:Y:S04]  /*cb10*/  LD.E R109, desc[UR40][R16.64+0x37c] ;  /* 0x00037c28106d7980 */ /* 0x000ea8000c101900 */
[----:B------:R-:W2:Y:S04]  /*cb20*/  LD.E R115, desc[UR40][R16.64+0x398] ;  /* 0x0003982810737980 */ /* 0x000ea8000c101900 */
[----:B------:R-:W2:Y:S04]  /*cb30*/  LD.E R123, desc[UR40][R16.64+0x3bc] ;  /* 0x0003bc28107b7980 */ /* 0x000ea8000c101900 */
[----:B------:R-:W2:Y:S04]  /*cb40*/  LD.E R129, desc[UR40][R16.64+0x3d8] ;  /* 0x0003d82810817980 */ /* 0x000ea8000c101900 */
[----:B------:R-:W2:Y:S04]  /*cb50*/  LD.E R135, desc[UR40][R16.64+0x3e8] ;  /* 0x0003e82810877980 */ /* 0x000ea8000c101900 */
[----:B------:R-:W2:Y:S01]  /*cb60*/  LD.E R137, desc[UR40][R16.64+0x3fc] ;  /* 0x0003fc2810897980 */ /* 0x000ea2000c101900 */
[----:B------:R-:W0:Y:S08]  /*cb70*/  MUFU.EX2 R165, R165 ;  /* 0x000000a500a57308 */ /* 0x000e300000000800 */
[----:B------:R-:W1:Y:S08]  /*cb80*/  MUFU.EX2 R163, R163 ;  /* 0x000000a300a37308 */ /* 0x000e700000000800 */
[----:B------:R-:W1:Y:S01]  /*cb90*/  MUFU.EX2 R166, R166 ;  /* 0x000000a600a67308 */ /* 0x000e620000000800 */
[----:B0-----:R-:W-:-:S07]  /*cba0*/  FADD.FTZ R187, R165, R24 ;  /* 0x00000018a5bb7221 */ /* 0x001fce0000010000 */
[----:B------:R-:W0:Y:S01]  /*cbb0*/  MUFU.EX2 R159, R159 ;  /* 0x0000009f009f7308 */ /* 0x000e220000000800 */
[----:B------:R-:W-:-:S07]  /*cbc0*/  FADD.FTZ R24, R168, R187 ;  /* 0x000000bba8187221 */ /* 0x000fce0000010000 */
[----:B------:R-:W0:Y:S01]  /*cbd0*/  MUFU.EX2 R157, R157 ;  /* 0x0000009d009d7308 */ /* 0x000e220000000800 */
[----:B-1----:R-:W-:-:S07]  /*cbe0*/  FADD.FTZ R187, R163, R24 ;  /* 0x00000018a3bb7221 */ /* 0x002fce0000010000 */
[----:B------:R-:W1:Y:S08]  /*cbf0*/  MUFU.EX2 R162, R162 ;  /* 0x000000a200a27308 */ /* 0x000e700000000800 */
[----:B------:R-:W1:Y:S01]  /*cc00*/  MUFU.EX2 R160, R160 ;  /* 0x000000a000a07308 */ /* 0x000e620000000800 */
[----:B------:R-:W-:-:S07]  /*cc10*/  FADD.FTZ R24, R166, R187 ;  /* 0x000000bba6187221 */ /* 0x000fce0000010000 */
[----:B------:R-:W3:Y:S01]  /*cc20*/  MUFU.EX2 R156, R156 ;  /* 0x0000009c009c7308 */ /* 0x000ee20000000800 */
[----:B0-----:R-:W-:-:S07]  /*cc30*/  FADD.FTZ R189, R159, R26 ;  /* 0x0000001a9fbd7221 */ /* 0x001fce0000010000 */
[----:B------:R-:W0:Y:S01]  /*cc40*/  MUFU.EX2 R21, R228 ;  /* 0x000000e400157308 */ /* 0x000e220000000800 */
[----:B------:R-:W-:-:S07]  /*cc50*/  FADD.FTZ R187, R157, R24 ;  /* 0x000000189dbb7221 */ /* 0x000fce0000010000 */
[----:B------:R-:W0:Y:S01]  /*cc60*/  MUFU.EX2 R19, R19 ;  /* 0x0000001300137308 */ /* 0x000e220000000800 */
[----:B-1----:R-:W-:-:S07]  /*cc70*/  FADD.FTZ R189, R162, R189 ;  /* 0x000000bda2bd7221 */ /* 0x002fce0000010000 */
[----:B------:R-:W1:Y:S01]  /*cc80*/  MUFU.EX2 R158, R158 ;  /* 0x0000009e009e7308 */ /* 0x000e620000000800 */
[----:B------:R-:W-:-:S07]  /*cc90*/  FADD.FTZ R24, R160, R187 ;  /* 0x000000bba0187221 */ /* 0x000fce0000010000 */
[----:B------:R-:W1:Y:S01]  /*cca0*/  MUFU.EX2 R15, R15 ;  /* 0x0000000f000f7308 */ /* 0x000e620000000800 */
[----:B---3--:R-:W-:-:S07]  /*ccb0*/  FADD.FTZ R26, R156, R189 ;  /* 0x000000bd9c1a7221 */ /* 0x008fce0000010000 */
[----:B------:R-:W3:Y:S01]  /*ccc0*/  MUFU.EX2 R13, R13 ;  /* 0x0000000d000d7308 */ /* 0x000ee20000000800 */
[----:B0-----:R-:W-:-:S07]  /*ccd0*/  FADD.FTZ R187, R21, R24 ;  /* 0x0000001815bb7221 */ /* 0x001fce0000010000 */
[----:B------:R-:W0:Y:S01]  /*cce0*/  MUFU.EX2 R20, R20 ;  /* 0x0000001400147308 */ /* 0x000e220000000800 */
[----:B------:R-:W-:-:S07]  /*ccf0*/  FADD.FTZ R26, R19, R26 ;  /* 0x0000001a131a7221 */ /* 0x000fce0000010000 */
[----:B------:R-:W4:Y:S01]  /*cd00*/  MUFU.EX2 R18, R18 ;  /* 0x0000001200127308 */ /* 0x000f220000000800 */
        /* <DEDUP_REMOVED lines=8> */
[----:B----4-:R-:W-:-:S07]  /*cd90*/  FADD.FTZ R24, R18, R187 ;  /* 0x000000bb12187221 */ /* 0x010fce0000010000 */
[----:B------:R-:W4:Y:S01]  /*cda0*/  MUFU.EX2 R8, R8 ;  /* 0x0000000800087308 */ /* 0x000f220000000800 */
[----:B-1----:R-:W-:-:S07]  /*cdb0*/  FADD.FTZ R189, R11, R26 ;  /* 0x0000001a0bbd7221 */ /* 0x002fce0000010000 */
[----:B------:R-:W1:Y:S01]  /*cdc0*/  MUFU.EX2 R9, R9 ;  /* 0x0000000900097308 */ /* 0x000e620000000800 */
[----:B------:R-:W-:Y:S01]  /*cdd0*/  FADD.FTZ R187, R3, R24 ;  /* 0x0000001803bb7221 */ /* 0x000fe20000010000 */
[----:B---3--:R-:W-:-:S03]  /*cde0*/  FADD.FTZ R189, R12, R189 ;  /* 0x000000bd0cbd7221 */ /* 0x008fc60000010000 */
[----:B0-----:R-:W-:Y:S01]  /*cdf0*/  FADD.FTZ R187, R14, R187 ;  /* 0x000000bb0ebb7221 */ /* 0x001fe20000010000 */
[----:B------:R-:W-:Y:S01]  /*ce00*/  FMUL.FTZ R219, R92, R27 ;  /* 0x0000001b5cdb7220 */ /* 0x000fe20000410000 */
[----:B----4-:R-:W-:-:S03]  /*ce10*/  FADD.FTZ R26, R8, R189 ;  /* 0x000000bd081a7221 */ /* 0x010fc60000010000 */
[----:B------:R2:W-:Y:S01]  /*ce20*/  ST.E desc[UR40][R16.64+0x454], R187 ;  /* 0x000454bb10007985 */ /* 0x0005e2000c101928 */
[C---:B------:R-:W-:Y:S01]  /*ce30*/  FMUL.FTZ R217, R25.reuse, R4 ;  /* 0x0000000419d97220 */ /* 0x040fe20000410000 */
[C---:B------:R-:W-:Y:S01]  /*ce40*/  FMUL.FTZ R27, R25.reuse, R30 ;  /* 0x0000001e191b7220 */ /* 0x040fe20000410000 */
[C---:B------:R-:W-:Y:S01]  /*ce50*/  FMUL.FTZ R195, R25.reuse, R32 ;  /* 0x0000002019c37220 */ /* 0x040fe20000410000 */
[----:B------:R-:W-:Y:S01]  /*ce60*/  FMUL.FTZ R203, R25, R28 ;  /* 0x0000001c19cb7220 */ /* 0x000fe20000410000 */
[----:B-1----:R-:W-:Y:S01]  /*ce70*/  FADD.FTZ R189, R9, R26 ;  /* 0x0000001a09bd7221 */ /* 0x002fe20000010000 */
[----:B--2---:R-:W-:-:S04]  /*ce80*/  FMUL.FTZ R187, R25, R36 ;  /* 0x0000002419bb7220 */ /* 0x004fc80000410000 */
        /* <DEDUP_REMOVED lines=11> */
[C---:B---3--:R-:W-:Y:S01]  /*cf40*/  FMUL.FTZ R27, R25.reuse, R46 ;  /* 0x0000002e191b7220 */ /* 0x048fe20000410000 */
[C---:B0-----:R-:W-:Y:S01]  /*cf50*/  FMUL.FTZ R195, R25.reuse, R42 ;  /* 0x0000002a19c37220 */ /* 0x041fe20000410000 */
[C---:B-1----:R-:W-:Y:S01]  /*cf60*/  FMUL.FTZ R203, R25.reuse, R44 ;  /* 0x0000002c19cb7220 */ /* 0x042fe20000410000 */
[C---:B--2---:R-:W-:Y:S01]  /*cf70*/  FMUL.FTZ R187, R25.reuse, R50 ;  /* 0x0000003219bb7220 */ /* 0x044fe20000410000 */
[----:B------:R0:W-:Y:S01]  /*cf80*/  ST.E desc[UR40][R16.64+0x244], R189 ;  /* 0x000244bd10007985 */ /* 0x0001e2000c101928 */
[C---:B------:R-:W-:Y:S01]  /*cf90*/  FMUL.FTZ R221, R25.reuse, R56 ;  /* 0x0000003819dd7220 */ /* 0x040fe20000410000 */
[C---:B------:R-:W-:Y:S02]  /*cfa0*/  FMUL.FTZ R227, R25.reuse, R58 ;  /* 0x0000003a19e37220 */ /* 0x040fe40000410000 */
        /* <DEDUP_REMOVED lines=11> */
[C---:B0-----:R-:W-:Y:S01]  /*d060*/  FMUL.FTZ R27, R25.reuse, R68 ;  /* 0x00000044191b7220 */ /* 0x041fe20000410000 */
[C---:B-1----:R-:W-:Y:S01]  /*d070*/  FMUL.FTZ R195, R25.reuse, R62 ;  /* 0x0000003e19c37220 */ /* 0x042fe20000410000 */
[C---:B--2---:R-:W-:Y:S01]  /*d080*/  FMUL.FTZ R203, R25.reuse, R60 ;  /* 0x0000003c19cb7220 */ /* 0x044fe20000410000 */
[C---:B---3--:R-:W-:Y:S01]  /*d090*/  FMUL.FTZ R187, R25.reuse, R78 ;  /* 0x0000004e19bb7220 */ /* 0x048fe20000410000 */
        /* <DEDUP_REMOVED lines=62> */
[C---:B------:R-:W-:Y:S02]  /*d480*/  FMUL.FTZ R39, R92.reuse, R39 ;  /* 0x000000275c277220 */ /* 0x040fe40000410000 */
        /* <DEDUP_REMOVED lines=146> */
[----:B------:R4:W-:Y:S04]  /*ddb0*/  ST.E desc[UR40][R16.64+0x3e8], R135 ;  /* 0x0003e88710007985 */ /* 0x0009e8000c101928 */
[----:B------:R-:W-:Y:S04]  /*ddc0*/  ST.E desc[UR40][R16.64+0x3ec], R141 ;  /* 0x0003ec8d10007985 */ /* 0x000fe8000c101928 */
        /* <DEDUP_REMOVED lines=1499> */
.L_x_12492:
[----:B------:R-:W-:Y:S05]  /*13b80*/  BSYNC B0 ;  /* 0x0000000000007941 */ /* 0x000fea0003800000 */
.L_x_12491:
[----:B------:R-:W-:Y:S05]  /*13b90*/  @P1 BRA `(.L_x_12493) ;  /* 0xffffff6000901947 */ /* 0x000fea000383ffff */
.L_x_12476:
[----:B------:R-:W-:-:S13]  /*13ba0*/  ISETP.GE.AND P1, PT, R10, UR45, PT ;  /* 0x0000002d0a007c0c */ /* 0x000fda000bf26270 */
[----:B------:R-:W-:Y:S05]  /*13bb0*/  @!P1 BRA `(.L_x_12494) ;  /* 0x000000b000909947 */ /* 0x000fea0003800000 */
[----:B0-----:R0:W5:Y:S02]  /*13bc0*/  LDL.64 R2, [R1+0x178] ;  /* 0x0001780001027983 */ /* 0x0011640000100a00 */
.L_x_12525:
        /* <DEDUP_REMOVED lines=21> */
.L_x_12496:
[----:B------:R-:W-:Y:S05]  /*13d20*/  BSYNC B0 ;  /* 0x0000000000007941 */ /* 0x000fea0003800000 */
.L_x_12495:
        /* <DEDUP_REMOVED lines=13> */
.L_x_12498:
[----:B------:R-:W-:Y:S05]  /*13e00*/  BSYNC B0 ;  /* 0x0000000000007941 */ /* 0x000fea0003800000 */
.L_x_12497:
        /* <DEDUP_REMOVED lines=8> */
.L_x_12500:
[----:B------:R-:W-:Y:S05]  /*13e90*/  BSYNC B0 ;  /* 0x0000000000007941 */ /* 0x000fea0003800000 */
.L_x_12499:
        /* <DEDUP_REMOVED lines=59> */
.L_x_12503:
[----:B------:R-:W-:Y:S05]  /*14250*/  BSYNC B0 ;  /* 0x0000000000007941 */ /* 0x000fea0003800000 */
.L_x_12502:
        /* <DEDUP_REMOVED lines=10> */
.L_x_12505:
[----:B------:R-:W-:Y:S05]  /*14300*/  BSYNC B0 ;  /* 0x0000000000007941 */ /* 0x000fea0003800000 */
.L_x_12504:
[----:B------:R-:W-:Y:S04]  /*14310*/  BSSY B0, `(.L_x_12506) ;  /* 0x0000006000007945 */ /* 0x000fe80003800000 */
[----:B--2---:R-:W-:Y:S05]  /*14320*/  @P1 BRA `(.L_x_12507) ;  /* 0x0000000000101947 */ /* 0x004fea0003800000 */
[----:B-----5:R-:W-:Y:S01]  /*14330*/  IMAD R4, R4, 0x8, R7 ;  /* 0x0000000804047824 */ /* 0x020fe200078e0207 */
[----:B-1----:R-:W-:-:S04]  /*14340*/  SHF.L.U32 R5, R6, 0x1f, RZ ;  /* 0x0000001f06057819 */ /* 0x002fc800000006ff */
[----:B------:R-:W1:Y:S02]  /*14350*/  SYNCS.PHASECHK.TRANS64.TRYWAIT P1, [R4+URZ], R5 ;  /* 0x00000005040075a7 */ /* 0x000e64000802017f */
[----:B-1----:R-:W-:Y:S05]  /*14360*/  @!P1 BRA `(.L_x_12508) ;  /* 0x0000015c00f89947 */ /* 0x002fea0003800000 */
.L_x_12507:
[----:B------:R-:W-:Y:S05]  /*14370*/  BSYNC B0 ;  /* 0x0000000000007941 */ /* 0x000fea0003800000 */
.L_x_12506:
        /* <DEDUP_REMOVED lines=225> */
[-C--:B------:R-:W-:Y:S01]  /*15190*/  FMUL.FTZ R72, R25, R12.reuse ;  /* 0x0000000c19487220 */ /* 0x080fe20000410000 */
[----:B------:R-:W-:-:S03]  /*151a0*/  FMUL.FTZ R25, R34, R12 ;  /* 0x0000000c22197220 */ /* 0x000fc60000410000 */
[----:B------:R-:W-:Y:S02]  /*151b0*/  IMAD.IADD R36, R11, 0x1, -R36 ;  /* 0x000000010b247824 */ /* 0x000fe400078e0a24 */
[-C--:B------:R-:W-:Y:S01]  /*151c0*/  FMUL.FTZ R34, R37, R12.reuse ;  /* 0x0000000c25227220 */ /* 0x080fe20000410000 */
[-C--:B------:R-:W-:Y:S02]  /*151d0*/  FMUL.FTZ R74, R29, R12.reuse ;  /* 0x0000000c1d4a7220 */ /* 0x080fe40000410000 */
[----:B------:R-:W-:Y:S01]  /*151e0*/  SHF.R.S32.HI R37, RZ, 0x1f, R36 ;  /* 0x0000001fff257819 */ /* 0x000fe20000011424 */
[-C--:B------:R-:W-:Y:S01]  /*151f0*/  FMUL.FTZ R29, R38, R12.reuse ;  /* 0x0000000c261d7220 */ /* 0x080fe20000410000 */
[-C--:B------:R-:W-:Y:S01]  /*15200*/  FMUL.FTZ R83, R39, R12.reuse ;  /* 0x0000000c27537220 */ /* 0x080fe20000410000 */
[-C--:B------:R-:W-:Y:S01]  /*15210*/  FMUL.FTZ R40, R40, R12.reuse ;  /* 0x0000000c28287220 */ /* 0x080fe20000410000 */
[----:B------:R-:W-:Y:S01]  /*15220*/  FMUL.FTZ R41, R41, R12 ;  /* 0x0000000c29297220 */ /* 0x000fe20000410000 */
[----:B------:R-:W-:-:S02]  /*15230*/  LEA.HI R39, R37, R36, RZ, 0x2 ;  /* 0x0000002425277211 */ /* 0x000fc400078f10ff */
[----:B------:R-:W-:Y:S01]  /*15240*/  LEA.HI R38, R28, R11, RZ, 0x2 ;  /* 0x0000000b1c267211 */ /* 0x000fe200078f10ff */
[----:B------:R3:W4:Y:S03]  /*15250*/  MUFU.TANH R76, R40 ;  /* 0x00000028004c7308 */ /* 0x0007260000002400 */
[----:B------:R-:W-:-:S05]  /*15260*/  LOP3.LUT R38, R38, 0xfffffffc, RZ, 0xc0, !PT ;  /* 0xfffffffc26267812 */ /* 0x000fca00078ec0ff */
[----:B------:R0:W1:Y:S01]  /*15270*/  MUFU.TANH R78, R41 ;  /* 0x00000029004e7308 */ /* 0x0000620000002400 */
[----:B---3--:R-:W-:Y:S01]  /*15280*/  SHF.R.S32.HI R40, RZ, 0x2, R39 ;  /* 0x00000002ff287819 */ /* 0x008fe20000011427 */
[----:B------:R-:W-:Y:S01]  /*15290*/  IMAD.IADD R11, R11, 0x1, -R38 ;  /* 0x000000010b0b7824 */ /* 0x000fe200078e0a26 */
[----:B------:R-:W-:Y:S02]  /*152a0*/  SHF.R.S32.HI R38, RZ, 0x7, R35 ;  /* 0x00000007ff267819 */ /* 0x000fe40000011423 */
[----:B0-----:R-:W-:Y:S02]  /*152b0*/  SHF.R.S32.HI R41, RZ, 0x1f, R39 ;  /* 0x0000001fff297819 */ /* 0x001fe40000011427 */
[----:B------:R-:W-:Y:S02]  /*152c0*/  LEA.HI R37, R37, R36, RZ, 0x5 ;  /* 0x0000002425257211 */ /* 0x000fe400078f28ff */
[----:B------:R-:W-:Y:S02]  /*152d0*/  LEA.HI R41, R41, R40, RZ, 0x3 ;  /* 0x0000002829297211 */ /* 0x000fe400078f18ff */
[----:B------:R-:W-:-:S02]  /*152e0*/  LEA.HI R35, R35, R38, RZ, 0x1 ;  /* 0x0000002623237211 */ /* 0x000fc400078f08ff */
[----:B------:R-:W-:Y:S02]  /*152f0*/  LOP3.LUT R41, R41, 0xfffffff8, RZ, 0xc0, !PT ;  /* 0xfffffff829297812 */ /* 0x000fe400078ec0ff */
[----:B------:R-:W-:Y:S02]  /*15300*/  SHF.R.S32.HI R37, RZ, 0x5, R37 ;  /* 0x00000005ff257819 */ /* 0x000fe40000011425 */
[----:B------:R-:W-:Y:S01]  /*15310*/  LOP3.LUT R35, R35, 0x3fffffe, RZ, 0xc0, !PT ;  /* 0x03fffffe23237812 */ /* 0x000fe200078ec0ff */
[----:B------:R-:W-:Y:S01]  /*15320*/  IMAD.IADD R41, R40, 0x1, -R41 ;  /* 0x0000000128297824 */ /* 0x000fe200078e0a29 */
        /* <DEDUP_REMOVED lines=119> */
.L_x_12514:
[----:B------:R-:W-:Y:S05]  /*15aa0*/  BSYNC B2 ;  /* 0x0000000000027941 */ /* 0x000fea0003800000 */
.L_x_12513:
[----:B------:R-:W-:Y:S01]  /*15ab0*/  LOP3.LUT R7, RZ, R7, RZ, 0x33, !PT ;  /* 0x00000007ff077212 */ /* 0x000fe200078e33ff */
[----:B------:R-:W-:Y:S06]  /*15ac0*/  BRA `(.L_x_12515) ;  /* 0x0000000000187947 */ /* 0x000fec0003800000 */
.L_x_12512:
[----:B------:R-:W-:-:S13]  /*15ad0*/  ISETP.NE.AND P1, PT, R6, 0x1, PT ;  /* 0x000000010600780c */ /* 0x000fda0003f25270 */
[----:B------:R-:W-:Y:S05]  /*15ae0*/  @!P1 BRA `(.L_x_12515) ;  /* 0x0000000000109947 */ /* 0x000fea0003800000 */
[----:B------:R-:W2:Y:S04]  /*15af0*/  LDL R12, [R194+0x1c] ;  /* 0x00001c00c20c7983 */ /* 0x000ea80000100800 */
[----:B------:R-:W3:Y:S01]  /*15b00*/  LDL R14, [R194+0x20] ;  /* 0x00002000c20e7983 */ /* 0x000ee20000100800 */
[----:B--2---:R-:W-:-:S05]  /*15b10*/  IMAD.HI.U32 R7, R7, R12, RZ ;  /* 0x0000000c07077227 */ /* 0x004fca00078e00ff */
[----:B---3--:R-:W-:-:S07]  /*15b20*/  SHF.R.U32.HI R7, RZ, R14, R7 ;  /* 0x0000000eff077219 */ /* 0x008fce0000011607 */
.L_x_12515:
[----:B------:R-:W-:Y:S05]  /*15b30*/  BSYNC B1 ;  /* 0x0000000000017941 */ /* 0x000fea0003800000 */
.L_x_12511:
[----:B------:R-:W-:-:S05]  /*15b40*/  IMAD R7, R6, R7, R38 ;  /* 0x0000000706077224 */ /* 0x000fca00078e0226 */
[----:B------:R-:W-:Y:S02]  /*15b50*/  VIMNMX R8, R8, R7, !PT ;  /* 0x0000000708087248 */ /* 0x000fe40007fe0100 */
[----:B------:R-:W-:-:S07]  /*15b60*/  VIADDMNMX R9, R7, R6, R9, PT ;  /* 0x0000000607097246 */ /* 0x000fce0003800109 */
.L_x_12510:
[----:B------:R-:W-:Y:S05]  /*15b70*/  BSYNC B0 ;  /* 0x0000000000007941 */ /* 0x000fea0003800000 */
.L_x_12509:
        /* <DEDUP_REMOVED lines=133> */
.L_x_12521:
[----:B------:R-:W-:Y:S05]  /*163d0*/  BSYNC B2 ;  /* 0x0000000000027941 */ /* 0x000fea0003800000 */
.L_x_12520:
[----:B------:R-:W-:Y:S01]  /*163e0*/  LOP3.LUT R5, RZ, R5, RZ, 0x33, !PT ;  /* 0x00000005ff057212 */ /* 0x000fe200078e33ff */
[----:B------:R-:W-:Y:S06]  /*163f0*/  BRA `(.L_x_12522) ;  /* 0x0000000000187947 */ /* 0x000fec0003800000 */
.L_x_12519:
[----:B------:R-:W-:-:S13]  /*16400*/  ISETP.NE.AND P6, PT, R6, 0x1, PT ;  /* 0x000000010600780c */ /* 0x000fda0003fc5270 */
[----:B------:R-:W-:Y:S05]  /*16410*/  @!P6 BRA `(.L_x_12522) ;  /* 0x000000000010e947 */ /* 0x000fea0003800000 */
[----:B------:R-:W2:Y:S04]  /*16420*/  LDL R4, [R194+0x1c] ;  /* 0x00001c00c2047983 */ /* 0x000ea80000100800 */
[----:B------:R-:W3:Y:S01]  /*16430*/  LDL R12, [R194+0x20] ;  /* 0x00002000c20c7983 */ /* 0x000ee20000100800 */
[----:B--2---:R-:W-:-:S05]  /*16440*/  IMAD.HI.U32 R5, R5, R4, RZ ;  /* 0x0000000405057227 */ /* 0x004fca00078e00ff */
[----:B---3--:R-:W-:-:S07]  /*16450*/  SHF.R.U32.HI R5, RZ, R12, R5 ;  /* 0x0000000cff057219 */ /* 0x008fce0000011605 */
.L_x_12522:
[----:B------:R-:W-:Y:S05]  /*16460*/  BSYNC B1 ;  /* 0x0000000000017941 */ /* 0x000fea0003800000 */
.L_x_12518:
[----:B------:R-:W-:-:S05]  /*16470*/  IMAD R5, R6, R5, R38 ;  /* 0x0000000506057224 */ /* 0x000fca00078e0226 */
[----:B------:R-:W-:Y:S02]  /*16480*/  VIADDMNMX R9, R5, R6, R9, PT ;  /* 0x0000000605097246 */ /* 0x000fe40003800109 */
[----:B------:R-:W-:-:S07]  /*16490*/  VIMNMX R8, R8, R5, !PT ;  /* 0x0000000508087248 */ /* 0x000fce0007fe0100 */
.L_x_12517:
[----:B------:R-:W-:Y:S05]  /*164a0*/  BSYNC B0 ;  /* 0x0000000000007941 */ /* 0x000fea0003800000 */
.L_x_12516:
        /* <DEDUP_REMOVED lines=12> */
[----:B------:R-:W4:Y:S01]  /*16570*/  LD.E R20, desc[UR40][R16.64+0x450] ;  /* 0x0004502810147980 */ /* 0x000f22000c101900 */
        /* <DEDUP_REMOVED lines=141> */
[----:B------:R-:W-:Y:S02]  /*16e50*/  FMNMX.FTZ R12, R87, R12, !PT ;  /* 0x0000000c570c7209 */ /* 0x000fe40007810000 */
[----:B------:R-:W-:Y:S02]  /*16e60*/  ISETP.NE.AND P6, PT, R24, RZ, PT ;  /* 0x000000ff1800720c */ /* 0x000fe40003fc5270 */
[----:B------:R-:W-:Y:S01]  /*16e70*/  FMNMX.FTZ R12, R85, R12, !PT ;  /* 0x0000000c550c7209 */ /* 0x000fe20007810000 */
[----:B------:R-:W2:Y:S03]  /*16e80*/  LD.E R24, desc[UR40][R16.64+0x424] ;  /* 0x0004242810187980 */ /* 0x000ea6000c101900 */
        /* <DEDUP_REMOVED lines=40> */
[----:B------:R-:W-:Y:S02]  /*17110*/  ISETP.LT.OR P1, PT, R9, 0x49, P1 ;  /* 0x000000490900780c */ /* 0x000fe40000f21670 */
[----:B------:R-:W-:Y:S02]  /*17120*/  FMNMX.FTZ R12, R97, R12, !PT ;  /* 0x0000000c610c7209 */ /* 0x000fe40007810000 */
[----:B------:R-:W-:-:S02]  /*17130*/  ISETP.LT.OR P2, PT, R9, 0x4a, P2 ;  /* 0x0000004a0900780c */ /* 0x000fc40001741670 */
[----:B------:R-:W-:Y:S02]  /*17140*/  FSEL R103, R27, -INF , !P1 ;  /* 0xff8000001b677808 */ /* 0x000fe40004800000 */
[----:B------:R-:W-:Y:S02]  /*17150*/  FMNMX.FTZ R12, R93, R12, !PT ;  /* 0x0000000c5d0c7209 */ /* 0x000fe40007810000 */
[----:B------:R-:W-:Y:S02]  /*17160*/  FSEL R107, R107, -INF , !P3 ;  /* 0xff8000006b6b7808 */ /* 0x000fe40005800000 */
[----:B------:R-:W-:Y:S02]  /*17170*/  ISETP.LT.OR P5, PT, R9, 0x59, P5 ;  /* 0x000000590900780c */ /* 0x000fe40002fa1670 */
[----:B------:R-:W-:Y:S01]  /*17180*/  FSEL R109, R109, -INF , !P4 ;  /* 0xff8000006d6d7808 */ /* 0x000fe20006000000 */
[----:B------:R0:W-:Y:S01]  /*17190*/  ST.E desc[UR40][R16.64+0x440], R13 ;  /* 0x0004400d10007985 */ /* 0x0001e2000c101928 */
[----:B------:R-:W-:-:S02]  /*171a0*/  FSEL R105, R28, -INF , !P2 ;  /* 0xff8000001c697808 */ /* 0x000fc40005000000 */
[----:B------:R-:W-:Y:S01]  /*171b0*/  FMNMX.FTZ R12, R103, R12, !PT ;  /* 0x0000000c670c7209 */ /* 0x000fe20007810000 */
[----:B------:R-:W1:Y:S03]  /*171c0*/  SHFL.BFLY PT, R25, R14, 0x1, 0x1f ;  /* 0x0c201f000e197f89 */ /* 0x000e6600000e0000 */
[----:B------:R-:W-:Y:S01]  /*171d0*/  FMNMX.FTZ R12, R105, R12, !PT ;  /* 0x0000000c690c7209 */ /* 0x000fe20007810000 */
[----:B------:R-:W5:Y:S01]  /*171e0*/  LD.E R27, desc[UR40][R16.64+0x234] ;  /* 0x00023428101b7980 */ /* 0x000f62000c101900 */
[----:B------:R-:W-:Y:S02]  /*171f0*/  ISETP.GT.AND P1, PT, R8, 0x59, !P6 ;  /* 0x000000590800780c */ /* 0x000fe40007724270 */
[----:B------:R-:W-:Y:S01]  /*17200*/  FMNMX.FTZ R12, R107, R12, !PT ;  /* 0x0000000c6b0c7209 */ /* 0x000fe20007810000 */
[----:B------:R-:W2:Y:S01]  /*17210*/  LD.E R28, desc[UR40][R16.64+0x240] ;  /* 0x00024028101c7980 */ /* 0x000ea2000c101900 */
[----:B------:R-:W-:-:S02]  /*17220*/  ISETP.LT.OR P1, PT, R9, 0x5a, P1 ;  /* 0x0000005a0900780c */ /* 0x000fc40000f21670 */
[----:B------:R-:W-:Y:S01]  /*17230*/  FSEL R111, R111, -INF , !P5 ;  /* 0xff8000006f6f7808 */ /* 0x000fe20006800000 */
[----:B------:R-:W5:Y:S01]  /*17240*/  LD.E R9, desc[UR40][R16.64+0x454] ;  /* 0x0004542810097980 */ /* 0x000f62000c101900 */
[----:B------:R-:W-:Y:S02]  /*17250*/  FMNMX.FTZ R12, R109, R12, !PT ;  /* 0x0000000c6d0c7209 */ /* 0x000fe40007810000 */
[----:B------:R-:W-:Y:S02]  /*17260*/  FSEL R113, R113, -INF , !P1 ;  /* 0xff80000071717808 */ /* 0x000fe40004800000 */
[----:B------:R-:W-:-:S04]  /*17270*/  FMNMX.FTZ R12, R111, R12, !PT ;  /* 0x0000000c6f0c7209 */ /* 0x000fc80007810000 */
[----:B0-----:R-:W-:-:S05]  /*17280*/  FMNMX.FTZ R13, R113, R12, !PT ;  /* 0x0000000c710d7209 */ /* 0x001fca0007810000 */
[----:B------:R-:W-:Y:S04]  /*17290*/  ST.E desc[UR40][R16.64+0x444], R13 ;  /* 0x0004440d10007985 */ /* 0x000fe8000c101928 */
[----:B------:R-:W3:Y:S01]  /*172a0*/  LD.E R8, desc[UR40][R16.64+0x444] ;  /* 0x0004442810087980 */ /* 0x000ee2000c101900 */
[----:B-1----:R-:W-:-:S05]  /*172b0*/  FMNMX.FTZ R25, R14, R25, !PT ;  /* 0x000000190e197209 */ /* 0x002fca0007810000 */
[----:B------:R0:W-:Y:S04]  /*172c0*/  ST.E desc[UR40][R16.64+0x440], R25 ;  /* 0x0004401910007985 */ /* 0x0001e8000c101928 */
[----:B------:R-:W4:Y:S04]  /*172d0*/  LD.E R115, desc[UR40][R16.64+0x440] ;  /* 0x0004402810737980 */ /* 0x000f28000c101900 */
[----:B0-----:R-:W2:Y:S04]  /*172e0*/  LD.E R25, desc[UR40][R16.64+0x42c] ;  /* 0x00042c2810197980 */ /* 0x001ea8000c101900 */
[----:B---3--:R-:W0:Y:S02]  /*172f0*/  SHFL.BFLY PT, R13, R8, 0x2, 0x1f ;  /* 0x0c401f00080d7f89 */ /* 0x008e2400000e0000 */
[----:B0-----:R-:W-:-:S05]  /*17300*/  FMNMX.FTZ R13, R8, R13, !PT ;  /* 0x0000000d080d7209 */ /* 0x001fca0007810000 */
[----:B------:R-:W0:Y:S01]  /*17310*/  SHFL.BFLY PT, R8, R13, 0x1, 0x1f ;  /* 0x0c201f000d087f89 */ /* 0x000e2200000e0000 */
[C---:B----4-:R-:W-:Y:S01]  /*17320*/  FMUL.FTZ R12, R115.reuse, R116 ;  /* 0x00000074730c7220 */ /* 0x050fe20000410000 */
[----:B------:R-:W-:-:S04]  /*17330*/  FSETP.NEU.FTZ.AND P1, PT, R115, -INF , PT ;  /* 0xff8000007300780b */ /* 0x000fc80003f3d000 */
        /* <DEDUP_REMOVED lines=26> */
[----:B------:R-:W-:Y:S01]  /*174e0*/  FADD.FTZ R115, R4, -R115 ;  /* 0x8000007304737221 */ /* 0x000fe20000010000 */
[----:B0-----:R-:W-:Y:S01]  /*174f0*/  FMNMX.FTZ R57, R13, R8, !PT ;  /* 0x000000080d397209 */ /* 0x001fe20007810000 */
[----:B------:R-:W-:Y:S01]  /*17500*/  MUFU.EX2 R187, R187 ;  /* 0x000000bb00bb7308 */ /* 0x000fe20000000800 */
[----:B------:R-:W3:Y:S01]  /*17510*/  LD.E R33, desc[UR40][R16.64+0x264] ;  /* 0x0002642810217980 */ /* 0x000ee2000c101900 */
[-C--:B------:R-:W-:Y:S01]  /*17520*/  FMUL.FTZ R63, R115, R116.reuse ;  /* 0x00000074733f7220 */ /* 0x080fe20000410000 */
[C---:B------:R-:W-:Y:S01]  /*17530*/  FSETP.NEU.FTZ.AND P1, PT, R57.reuse, -INF , PT ;  /* 0xff8000003900780b */ /* 0x040fe20003f3d000 */
[C---:B------:R-:W-:Y:S01]  /*17540*/  FMUL.FTZ R8, R57.reuse, R116 ;  /* 0x0000007439087220 */ /* 0x040fe20000410000 */
[----:B------:R-:W4:Y:S03]  /*17550*/  LD.E R35, desc[UR40][R16.64+0x274] ;  /* 0x0002742810237980 */ /* 0x000f26000c101900 */
[----:B------:R-:W0:Y:S01]  /*17560*/  MUFU.EX2 R63, R63 ;  /* 0x0000003f003f7308 */ /* 0x000e220000000800 */
[----:B------:R-:W-:Y:S01]  /*17570*/  FSEL R118, R8, RZ, P1 ;  /* 0x000000ff08767208 */ /* 0x000fe20000800000 */
[----:B------:R-:W4:Y:S01]  /*17580*/  LD.E R4, desc[UR40][R16.64+0x300] ;  /* 0x0003002810047980 */ /* 0x000f22000c101900 */
[----:B------:R-:W-:-:S03]  /*17590*/  FSEL R8, R57, RZ, P1 ;  /* 0x000000ff39087208 */ /* 0x000fc60000800000 */
[----:B------:R-:W4:Y:S02]  /*175a0*/  LD.E R87, desc[UR40][R16.64+0x288] ;  /* 0x0002882810577980 */ /* 0x000f24000c101900 */
[----:B------:R-:W1:Y:S01]  /*175b0*/  MUFU.EX2 R152, R152 ;  /* 0x0000009800987308 */ /* 0x000e620000000800 */
[----:B------:R-:W-:Y:S01]  /*175c0*/  FADD.FTZ R115, R5, -R8 ;  /* 0x8000000805737221 */ /* 0x000fe20000010000 */
        /* <DEDUP_REMOVED lines=23> */
[-CC-:B-----5:R-:W-:Y:S01]  /*17740*/  FFMA.FTZ R12, R109, R116.reuse, -R118.reuse ;  /* 0x000000746d0c7223 */ /* 0x1a0fe20000010876 */
[-CC-:B------:R-:W-:Y:S01]  /*17750*/  FFMA.FTZ R8, R111, R116.reuse, -R118.reuse ;  /* 0x000000746f087223 */ /* 0x180fe20000010876 */
[----:B------:R-:W-:Y:S01]  /*17760*/  FFMA.FTZ R118, R113, R116, -R118 ;  /* 0x0000007471767223 */ /* 0x000fe20000010876 */
[----:B------:R-:W-:Y:S01]  /*17770*/  FMUL.FTZ R116, R116, R115 ;  /* 0x0000007374747220 */ /* 0x000fe20000410000 */
[----:B------:R-:W5:Y:S01]  /*17780*/  MUFU.EX2 R153, R153 ;  /* 0x0000009900997308 */ /* 0x000f620000000800 */
[----:B0-----:R-:W-:Y:S01]  /*17790*/  FFMA.FTZ R121, R63, R20, R187 ;  /* 0x000000143f797223 */ /* 0x001fe200000100bb */
[----:B------:R-:W4:Y:S04]  /*177a0*/  LD.E R37, desc[UR40][R16.64+0x284] ;  /* 0x0002842810257980 */ /* 0x000f28000c101900 */
[----:B------:R-:W4:Y:S02]  /*177b0*/  LD.E R39, desc[UR40][R16.64+0x294] ;  /* 0x0002942810277980 */ /* 0x000f24000c101900 */
[----:B------:R-:W-:Y:S01]  /*177c0*/  MUFU.EX2 R182, R182 ;  /* 0x000000b600b67308 */ /* 0x000fe20000000800 */
[----:B-1----:R-:W-:Y:S01]  /*177d0*/  FADD.FTZ R121, R152, R121 ;  /* 0x0000007998797221 */ /* 0x002fe20000010000 */
[----:B------:R-:W4:Y:S04]  /*177e0*/  LD.E R41, desc[UR40][R16.64+0x2a4] ;  /* 0x0002a42810297980 */ /* 0x000f28000c101900 */
[----:B------:R-:W4:Y:S02]  /*177f0*/  LD.E R43, desc[UR40][R16.64+0x2b4] ;  /* 0x0002b428102b7980 */ /* 0x000f24000c101900 */
[----:B------:R-:W-:Y:S02]  /*17800*/  MUFU.EX2 R6, R6 ;  /* 0x0000000600067308 */ /* 0x000fe40000000800 */
[----:B------:R-:W4:Y:S04]  /*17810*/  LD.E R5, desc[UR40][R16.64+0x24c] ;  /* 0x00024c2810057980 */ /* 0x000f28000c101900 */
[----:B------:R-:W4:Y:S02]  /*17820*/  LD.E R45, desc[UR40][R16.64+0x2c4] ;  /* 0x0002c428102d7980 */ /* 0x000f24000c101900 */
[----:B------:R-:W0:Y:S01]  /*17830*/  MUFU.EX2 R116, R116 ;  /* 0x0000007400747308 */ /* 0x000e220000000800 */
[----:B--2---:R-:W-:Y:S01]  /*17840*/  FADD.FTZ R20, R154, R121 ;  /* 0x000000799a147221 */ /* 0x004fe20000010000 */
[----:B------:R-:W2:Y:S04]  /*17850*/  LD.E R47, desc[UR40][R16.64+0x2d4] ;  /* 0x0002d428102f7980 */ /* 0x000ea8000c101900 */
[----:B------:R-:W2:Y:S02]  /*17860*/  LD.E R49, desc[UR40][R16.64+0x2e4] ;  /* 0x0002e42810317980 */ /* 0x000ea4000c101900 */
[----:B------:R-:W-:Y:S02]  /*17870*/  MUFU.EX2 R7, R7 ;  /* 0x0000000700077308 */ /* 0x000fe40000000800 */
[----:B------:R-:W2:Y:S04]  /*17880*/  LD.E R51, desc[UR40][R16.64+0x2f4] ;  /* 0x0002f42810337980 */ /* 0x000ea8000c101900 */
[----:B------:R-:W2:Y:S02]  /*17890*/  LD.E R53, desc[UR40][R16.64+0x310] ;  /* 0x0003102810357980 */ /* 0x000ea4000c101900 */
[----:B------:R-:W1:Y:S01]  /*178a0*/  MUFU.EX2 R183, R183 ;  /* 0x000000b700b77308 */ /* 0x000e620000000800 */
[----:B-----5:R-:W-:Y:S01]  /*178b0*/  FADD.FTZ R139, R153, R20 ;  /* 0x00000014998b7221 */ /* 0x020fe20000010000 */
[----:B------:R-:W5:Y:S04]  /*178c0*/  LD.E R55, desc[UR40][R16.64+0x320] ;  /* 0x0003202810377980 */ /* 0x000f68000c101900 */
[----:B------:R-:W5:Y:S02]  /*178d0*/  LD.E R59, desc[UR40][R16.64+0x334] ;  /* 0x00033428103b7980 */ /* 0x000f64000c101900 */
[----:B------:R-:W-:Y:S02]  /*178e0*/  MUFU.EX2 R179, R179 ;  /* 0x000000b300b37308 */ /* 0x000fe40000000800 */
[----:B------:R-:W5:Y:S04]  /*178f0*/  LD.E R61, desc[UR40][R16.64+0x344] ;  /* 0x00034428103d7980 */ /* 0x000f68000c101900 */
[----:B------:R-:W5:Y:S02]  /*17900*/  LD.E R75, desc[UR40][R16.64+0x258] ;  /* 0x00025828104b7980 */ /* 0x000f64000c101900 */
[----:B------:R-:W1:Y:S01]  /*17910*/  MUFU.EX2 R155, R155 ;  /* 0x0000009b009b7308 */ /* 0x000e620000000800 */
[----:B0-----:R-:W-:Y:S01]  /*17920*/  FFMA.FTZ R20, R116, R9, R6 ;  /* 0x0000000974147223 */ /* 0x001fe20000010006 */
[----:B------:R-:W-:Y:S01]  /*17930*/  FADD.FTZ R122, R182, R139 ;  /* 0x0000008bb67a7221 */ /* 0x000fe20000010000 */
[----:B------:R-:W5:Y:S04]  /*17940*/  LD.E R69, desc[UR40][R16.64+0x238] ;  /* 0x0002382810457980 */ /* 0x000f68000c101900 */
[----:B------:R-:W5:Y:S01]  /*17950*/  LD.E R67, desc[UR40][R16.64+0x23c] ;  /* 0x00023c2810437980 */ /* 0x000f62000c101900 */
[----:B------:R-:W-:Y:S03]  /*17960*/  MUFU.EX2 R180, R180 ;  /* 0x000000b400b47308 */ /* 0x000fe60000000800 */
[----:B------:R-:W5:Y:S04]  /*17970*/  LD.E R81, desc[UR40][R16.64+0x25c] ;  /* 0x00025c2810517980 */ /* 0x000f68000c101900 */
[----:B------:R-:W5:Y:S01]  /*17980*/  LD.E R79, desc[UR40][R16.64+0x268] ;  /* 0x00026828104f7980 */ /* 0x000f62000c101900 */
[----:B------:R-:W0:Y:S01]  /*17990*/  MUFU.EX2 R188, R188 ;  /* 0x000000bc00bc7308 */ /* 0x000e220000000800 */
[----:B-1----:R-:W-:Y:S01]  /*179a0*/  FADD.FTZ R20, R183, R20 ;  /* 0x00000014b7147221 */ /* 0x002fe20000010000 */
[----:B------:R-:W-:Y:S01]  /*179b0*/  FADD.FTZ R122, R7, R122 ;  /* 0x0000007a077a7221 */ /* 0x000fe20000010000 */
[----:B------:R-:W5:Y:S04]  /*179c0*/  LD.E R65, desc[UR40][R16.64+0x248] ;  /* 0x0002482810417980 */ /* 0x000f68000c101900 */
[----:B------:R-:W5:Y:S01]  /*179d0*/  LD.E R77, desc[UR40][R16.64+0x26c] ;  /* 0x00026c28104d7980 */ /* 0x000f62000c101900 */
[----:B------:R-:W-:Y:S03]  /*179e0*/  MUFU.EX2 R176, R176 ;  /* 0x000000b000b07308 */ /* 0x000fe60000000800 */
[----:B------:R-:W5:Y:S04]  /*179f0*/  LD.E R73, desc[UR40][R16.64+0x278] ;  /* 0x0002782810497980 */ /* 0x000f68000c101900 */
[----:B------:R-:W5:Y:S01]  /*17a00*/  LD.E R85, desc[UR40][R16.64+0x28c] ;  /* 0x00028c2810557980 */ /* 0x000f62000c101900 */
[----:B------:R-:W1:Y:S01]  /*17a10*/  MUFU.EX2 R181, R181 ;  /* 0x000000b500b57308 */ /* 0x000e620000000800 */
[----:B------:R-:W-:Y:S01]  /*17a20*/  FADD.FTZ R9, R155, R20 ;  /* 0x000000149b097221 */ /* 0x000fe20000010000 */
[----:B------:R-:W-:Y:S01]  /*17a30*/  FADD.FTZ R147, R179, R122 ;  /* 0x0000007ab3937221 */ /* 0x000fe20000010000 */
[----:B------:R-:W5:Y:S05]  /*17a40*/  LD.E R71, desc[UR40][R16.64+0x27c] ;  /* 0x00027c2810477980 */ /* 0x000f6a000c101900 */
[----:B------:R-:W-:Y:S08]  /*17a50*/  MUFU.EX2 R175, R175 ;  /* 0x000000af00af7308 */ /* 0x000ff00000000800 */
[----:B------:R-:W1:Y:S01]  /*17a60*/  MUFU.EX2 R186, R186 ;  /* 0x000000ba00ba7308 */ /* 0x000e620000000800 */
[----:B0-----:R-:W-:Y:S01]  /*17a70*/  FADD.FTZ R20, R188, R9 ;  /* 0x00000009bc147221 */ /* 0x001fe20000010000 */
[----:B------:R-:W-:Y:S01]  /*17a80*/  FADD.FTZ R151, R180, R147 ;  /* 0x00000093b4977221 */ /* 0x000fe20000010000 */
[----:B------:R-:W5:Y:S05]  /*17a90*/  LD.E R83, desc[UR40][R16.64+0x298] ;  /* 0x0002982810537980 */ /* 0x000f6a000c101900 */
[----:B------:R-:W-:Y:S08]  /*17aa0*/  MUFU.EX2 R174, R174 ;  /* 0x000000ae00ae7308 */ /* 0x000ff00000000800 */
[----:B------:R-:W0:Y:S01]  /*17ab0*/  MUFU.EX2 R177, R177 ;  /* 0x000000b100b17308 */ /* 0x000e220000000800 */
[----:B-1----:R-:W-:Y:S01]  /*17ac0*/  FADD.FTZ R9, R181, R20 ;  /* 0x00000014b5097221 */ /* 0x002fe20000010000 */
[----:B------:R-:W-:Y:S01]  /*17ad0*/  FADD.FTZ R122, R176, R151 ;  /* 0x00000097b07a7221 */ /* 0x000fe20000010000 */
[----:B------:R-:W5:Y:S05]  /*17ae0*/  LD.E R97, desc[UR40][R16.64+0x29c] ;  /* 0x00029c2810617980 */ /* 0x000f6a000c101900 */
[----:B------:R-:W-:Y:S08]  /*17af0*/  MUFU.EX2 R173, R173 ;  /* 0x000000ad00ad7308 */ /* 0x000ff00000000800 */
        /* <DEDUP_REMOVED lines=24> */
[----:B------:R-:W0:Y:S08]  /*17c80*/  MUFU.EX2 R160, R160 ;  /* 0x000000a000a07308 */ /* 0x000e300000000800 */
[----:B------:R-:W0:Y:S01]  /*17c90*/  MUFU.EX2 R163, R163 ;  /* 0x000000a300a37308 */ /* 0x000e220000000800 */
[----:B-1----:R-:W-:Y:S01]  /*17ca0*/  FADD.FTZ R9, R169, R20 ;  /* 0x00000014a9097221 */ /* 0x002fe20000010000 */
[----:B------:R-:W-:Y:S01]  /*17cb0*/  FADD.FTZ R229, R165, R122 ;  /* 0x0000007aa5e57221 */ /* 0x000fe20000010000 */
[----:B------:R-:W5:Y:S02]  /*17cc0*/  LD.E R115, desc[UR40][R16.64+0x2dc] ;  /* 0x0002dc2810737980 */ /* 0x000f64000c101900 */
[----:B------:R-:W-:Y:S01]  /*17cd0*/  FADD.FTZ R126, R170, R9 ;  /* 0x00000009aa7e7221 */ /* 0x000fe20000010000 */
[----:B------:R-:W-:Y:S01]  /*17ce0*/  FADD.FTZ R128, R166, R229 ;  /* 0x000000e5a6807221 */ /* 0x000fe20000010000 */
[----:B------:R-:W5:Y:S03]  /*17cf0*/  LD.E R113, desc[UR40][R16.64+0x2e8] ;  /* 0x0002e82810717980 */ /* 0x000f66000c101900 */
[----:B0-----:R-:W-:Y:S01]  /*17d00*/  FADD.FTZ R138, R160, R128 ;  /* 0x00000080a08a7221 */ /* 0x001fe20000010000 */
        /* <DEDUP_REMOVED lines=17> */
[----:B------:R-:W0:Y:S08]  /*17e20*/  MUFU.EX2 R164, R164 ;  /* 0x000000a400a47308 */ /* 0x000e300000000800 */
[----:B------:R-:W1:Y:S08]  /*17e30*/  MUFU.EX2 R159, R159 ;  /* 0x0000009f009f7308 */ /* 0x000e700000000800 */
[----:B------:R-:W3:Y:S08]  /*17e40*/  MUFU.EX2 R161, R161 ;  /* 0x000000a100a17308 */ /* 0x000ef00000000800 */
[----:B------:R-:W4:Y:S08]  /*17e50*/  MUFU.EX2 R157, R157 ;  /* 0x0000009d009d7308 */ /* 0x000f300000000800 */
[----:B------:R-:W-:Y:S08]  /*17e60*/  MUFU.EX2 R162, R162 ;  /* 0x000000a200a27308 */ /* 0x000ff00000000800 */
[----:B------:R-:W2:Y:S01]  /*17e70*/  MUFU.EX2 R158, R158 ;  /* 0x0000009e009e7308 */ /* 0x000ea20000000800 */
[----:B0-----:R-:W-:Y:S01]  /*17e80*/  FADD.FTZ R136, R164, R9 ;  /* 0x00000009a4887221 */ /* 0x001fe20000010000 */
[----:B-1----:R-:W-:-:S06]  /*17e90*/  FADD.FTZ R138, R159, R138 ;  /* 0x0000008a9f8a7221 */ /* 0x002fcc0000010000 */
[----:B------:R-:W-:Y:S08]  /*17ea0*/  MUFU.EX2 R21, R21 ;  /* 0x0000001500157308 */ /* 0x000ff00000000800 */
[----:B------:R-:W0:Y:S01]  /*17eb0*/  MUFU.EX2 R15, R15 ;  /* 0x0000000f000f7308 */ /* 0x000e220000000800 */
[----:B---3--:R-:W-:Y:S01]  /*17ec0*/  FADD.FTZ R9, R161, R136 ;  /* 0x00000088a1097221 */ /* 0x008fe20000010000 */
[----:B----4-:R-:W-:-:S06]  /*17ed0*/  FADD.FTZ R138, R157, R138 ;  /* 0x0000008a9d8a7221 */ /* 0x010fcc0000010000 */
[----:B------:R-:W1:Y:S08]  /*17ee0*/  MUFU.EX2 R156, R156 ;  /* 0x0000009c009c7308 */ /* 0x000e700000000800 */
[----:B------:R-:W3:Y:S01]  /*17ef0*/  MUFU.EX2 R18, R18 ;  /* 0x0000001200127308 */ /* 0x000ee20000000800 */
[----:B--2---:R-:W-:-:S07]  /*17f00*/  FADD.FTZ R138, R158, R138 ;  /* 0x0000008a9e8a7221 */ /* 0x004fce0000010000 */
[----:B------:R2:W-:Y:S01]  /*17f10*/  MUFU.EX2 R20, R120 ;  /* 0x0000007800147308 */ /* 0x0005e20000000800 */
[----:B0-----:R-:W-:Y:S01]  /*17f20*/  FADD.FTZ R138, R15, R138 ;  /* 0x0000008a0f8a7221 */ /* 0x001fe20000010000 */
[----:B--2---:R-:W-:-:S04]  /*17f30*/  FADD.FTZ R120, R162, R9 ;  /* 0x00000009a2787221 */ /* 0x004fc80000010000 */
[----:B------:R-:W-:Y:S01]  /*17f40*/  FADD.FTZ R9, R21, R120 ;  /* 0x0000007815097221 */ /* 0x000fe20000010000 */
[----:B------:R-:W-:-:S03]  /*17f50*/  FMUL.FTZ R27, R63, R27 ;  /* 0x0000001b3f1b7220 */ /* 0x000fc60000410000 */
[----:B-1----:R-:W-:Y:S01]  /*17f60*/  FADD.FTZ R120, R156, R9 ;  /* 0x000000099c787221 */ /* 0x002fe20000010000 */
[----:B---3--:R-:W-:Y:S01]  /*17f70*/  FADD.FTZ R9, R18, R138 ;  /* 0x0000008a12097221 */ /* 0x008fe20000010000 */
[----:B------:R-:W-:Y:S01]  /*17f80*/  FMUL.FTZ R138, R116, R25 ;  /* 0x00000019748a7220 */ /* 0x000fe20000410000 */
[C---:B------:R-:W-:Y:S01]  /*17f90*/  FMUL.FTZ R25, R63.reuse, R26 ;  /* 0x0000001a3f197220 */ /* 0x040fe20000410000 */
[C---:B------:R-:W-:Y:S01]  /*17fa0*/  FMUL.FTZ R29, R63.reuse, R29 ;  /* 0x0000001d3f1d7220 */ /* 0x040fe20000410000 */
[----:B------:R-:W0:Y:S01]  /*17fb0*/  MUFU.EX2 R19, R19 ;  /* 0x0000001300137308 */ /* 0x000e220000000800 */
[----:B------:R1:W-:Y:S01]  /*17fc0*/  ST.E desc[UR40][R16.64+0x234], R27 ;  /* 0x0002341b10007985 */ /* 0x0003e2000c101928 */
[C---:B------:R-:W-:Y:S01]  /*17fd0*/  FMUL.FTZ R31, R63.reuse, R31 ;  /* 0x0000001f3f1f7220 */ /* 0x040fe20000410000 */
[C---:B------:R-:W-:Y:S02]  /*17fe0*/  FMUL.FTZ R33, R63.reuse, R33 ;  /* 0x000000213f217220 */ /* 0x040fe40000410000 */
[----:B------:R2:W-:Y:S04]  /*17ff0*/  ST.E desc[UR40][R16.64+0x230], R25 ;  /* 0x0002301910007985 */ /* 0x0005e8000c101928 */
[----:B------:R3:W-:Y:S01]  /*18000*/  ST.E desc[UR40][R16.64+0x244], R29 ;  /* 0x0002441d10007985 */ /* 0x0007e2000c101928 */
[----:B------:R-:W4:Y:S01]  /*18010*/  MUFU.EX2 R14, R14 ;  /* 0x0000000e000e7308 */ /* 0x000f220000000800 */
[C---:B-1----:R-:W-:Y:S01]  /*18020*/  FMUL.FTZ R27, R63.reuse, R36 ;  /* 0x000000243f1b7220 */ /* 0x042fe20000410000 */
[C---:B--2---:R-:W-:Y:S01]  /*18030*/  FMUL.FTZ R25, R63.reuse, R34 ;  /* 0x000000223f197220 */ /* 0x044fe20000410000 */
[C---:B---3--:R-:W-:Y:S01]  /*18040*/  FMUL.FTZ R29, R63.reuse, R38 ;  /* 0x000000263f1d7220 */ /* 0x048fe20000410000 */
[----:B------:R1:W-:Y:S04]  /*18050*/  ST.E desc[UR40][R16.64+0x254], R31 ;  /* 0x0002541f10007985 */ /* 0x0003e8000c101928 */
[----:B------:R-:W2:Y:S01]  /*18060*/  MUFU.EX2 R11, R11 ;  /* 0x0000000b000b7308 */ /* 0x000ea20000000800 */
[----:B------:R3:W-:Y:S04]  /*18070*/  ST.E desc[UR40][R16.64+0x264], R33 ;  /* 0x0002642110007985 */ /* 0x0007e8000c101928 */
[----:B------:R0:W-:Y:S04]  /*18080*/  ST.E desc[UR40][R16.64+0x270], R25 ;  /* 0x0002701910007985 */ /* 0x0001e8000c101928 */
[----:B------:R4:W-:Y:S01]  /*18090*/  ST.E desc[UR40][R16.64+0x280], R27 ;  /* 0x0002801b10007985 */ /* 0x0009e2000c101928 */
[----:B-1----:R-:W-:-:S03]  /*180a0*/  FMUL.FTZ R31, R63, R40 ;  /* 0x000000283f1f7220 */ /* 0x002fc60000410000 */
[----:B------:R1:W-:Y:S01]  /*180b0*/  ST.E desc[UR40][R16.64+0x290], R29 ;  /* 0x0002901d10007985 */ /* 0x0003e2000c101928 */
[C---:B---3--:R-:W-:Y:S01]  /*180c0*/  FMUL.FTZ R33, R63.reuse, R46 ;  /* 0x0000002e3f217220 */ /* 0x048fe20000410000 */
[C---:B0-----:R-:W-:Y:S01]  /*180d0*/  FMUL.FTZ R25, R63.reuse, R42 ;  /* 0x0000002a3f197220 */ /* 0x041fe20000410000 */
[C---:B----4-:R-:W-:Y:S01]  /*180e0*/  FMUL.FTZ R27, R63.reuse, R44 ;  /* 0x0000002c3f1b7220 */ /* 0x050fe20000410000 */
[C---:B-1----:R-:W-:Y:S01]  /*180f0*/  FMUL.FTZ R29, R63.reuse, R48 ;  /* 0x000000303f1d7220 */ /* 0x042fe20000410000 */
[----:B------:R-:W0:Y:S01]  /*18100*/  MUFU.EX2 R12, R12 ;  /* 0x0000000c000c7308 */ /* 0x000e220000000800 */
[----:B------:R1:W-:Y:S01]  /*18110*/  ST.E desc[UR40][R16.64+0x2a0], R31 ;  /* 0x0002a01f10007985 */ /* 0x0003e2000c101928 */
[----:B------:R-:W-:-:S03]  /*18120*/  FMUL.FTZ R35, R63, R35 ;  /* 0x000000233f237220 */ /* 0x000fc60000410000 */
[----:B------:R3:W-:Y:S04]  /*18130*/  ST.E desc[UR40][R16.64+0x2b0], R25 ;  /* 0x0002b01910007985 */ /* 0x0007e8000c101928 */
[----:B------:R4:W-:Y:S04]  /*18140*/  ST.E desc[UR40][R16.64+0x2c0], R27 ;  /* 0x0002c01b10007985 */ /* 0x0009e8000c101928 */
[----:B------:R2:W-:Y:S01]  /*18150*/  ST.E desc[UR40][R16.64+0x2d0], R33 ;  /* 0x0002d02110007985 */ /* 0x0005e2000c101928 */
[----:B-1----:R-:W-:-:S03]  /*18160*/  FMUL.FTZ R31, R63, R50 ;  /* 0x000000323f1f7220 */ /* 0x002fc60000410000 */
[----:B------:R1:W-:Y:S01]  /*18170*/  ST.E desc[UR40][R16.64+0x2e0], R29 ;  /* 0x0002e01d10007985 */ /* 0x0003e2000c101928 */
[C---:B---3--:R-:W-:Y:S01]  /*18180*/  FMUL.FTZ R25, R63.reuse, R4 ;  /* 0x000000043f197220 */ /* 0x048fe20000410000 */
[C---:B----4-:R-:W-:Y:S01]  /*18190*/  FMUL.FTZ R27, R63.reuse, R52 ;  /* 0x000000343f1b7220 */ /* 0x050fe20000410000 */
[----:B------:R-:W3:Y:S01]  /*181a0*/  MUFU.EX2 R8, R8 ;  /* 0x0000000800087308 */ /* 0x000ee20000000800 */
[C---:B--2---:R-:W-:Y:S01]  /*181b0*/  FMUL.FTZ R33, R63.reuse, R54 ;  /* 0x000000363f217220 */ /* 0x044fe20000410000 */
[----:B-1----:R-:W-:Y:S01]  /*181c0*/  FMUL.FTZ R29, R63, R56 ;  /* 0x000000383f1d7220 */ /* 0x002fe20000410000 */
[----:B------:R-:W-:Y:S01]  /*181d0*/  FADD.FTZ R120, R19, R120 ;  /* 0x0000007813787221 */ /* 0x000fe20000010000 */
[----:B------:R1:W-:Y:S01]  /*181e0*/  ST.E desc[UR40][R16.64+0x274], R35 ;  /* 0x0002742310007985 */ /* 0x0003e2000c101928 */
[C---:B------:R-:W-:Y:S01]  /*181f0*/  FMUL.FTZ R37, R63.reuse, R37 ;  /* 0x000000253f257220 */ /* 0x040fe20000410000 */
[----:B------:R-:W-:Y:S01]  /*18200*/  FMUL.FTZ R39, R63, R39 ;  /* 0x000000273f277220 */ /* 0x000fe20000410000 */
[----:B------:R-:W-:Y:S01]  /*18210*/  FADD.FTZ R136, R14, R9 ;  /* 0x000000090e887221 */ /* 0x000fe20000010000 */
[----:B------:R2:W-:Y:S01]  /*18220*/  ST.E desc[UR40][R16.64+0x2f0], R31 ;  /* 0x0002f01f10007985 */ /* 0x0005e2000c101928 */
[----:B------:R-:W4:Y:S03]  /*18230*/  MUFU.EX2 R9, R118 ;  /* 0x0000007600097308 */ /* 0x000f260000000800 */
[----:B------:R0:W-:Y:S01]  /*18240*/  ST.E desc[UR40][R16.64+0x300], R25 ;  /* 0x0003001910007985 */ /* 0x0001e2000c101928 */
[----:B------:R-:W-:-:S03]  /*18250*/  FADD.FTZ R120, R20, R120 ;  /* 0x0000007814787221 */ /* 0x000fc60000010000 */
[----:B------:R3:W-:Y:S01]  /*18260*/  ST.E desc[UR40][R16.64+0x304], R27 ;  /* 0x0003041b10007985 */ /* 0x0007e2000c101928 */
[----:B-1----:R-:W-:-:S03]  /*18270*/  FMUL.FTZ R35, R63, R60 ;  /* 0x0000003c3f237220 */ /* 0x002fc60000410000 */
[----:B------:R1:W-:Y:S01]  /*18280*/  ST.E desc[UR40][R16.64+0x314], R33 ;  /* 0x0003142110007985 */ /* 0x0003e2000c101928 */
[----:B--2---:R-:W-:-:S03]  /*18290*/  FMUL.FTZ R31, R63, R58 ;  /* 0x0000003a3f1f7220 */ /* 0x004fc60000410000 */
[----:B------:R2:W-:Y:S01]  /*182a0*/  ST.E desc[UR40][R16.64+0x324], R29 ;  /* 0x0003241d10007985 */ /* 0x0005e2000c101928 */
[C---:B0-----:R-:W-:Y:S01]  /*182b0*/  FMUL.FTZ R25, R63.reuse, R62 ;  /* 0x0000003e3f197220 */ /* 0x041fe20000410000 */
[C---:B---3--:R-:W-:Y:S01]  /*182c0*/  FMUL.FTZ R27, R63.reuse, R64 ;  /* 0x000000403f1b7220 */ /* 0x048fe20000410000 */
[C---:B-1----:R-:W-:Y:S01]  /*182d0*/  FMUL.FTZ R33, R63.reuse, R66 ;  /* 0x000000423f217220 */ /* 0x042fe20000410000 */
[C---:B--2---:R-:W-:Y:S01]  /*182e0*/  FMUL.FTZ R29, R63.reuse, R72 ;  /* 0x000000483f1d7220 */ /* 0x044fe20000410000 */
[----:B------:R0:W-:Y:S01]  /*182f0*/  ST.E desc[UR40][R16.64+0x284], R37 ;  /* 0x0002842510007985 */ /* 0x0001e2000c101928 */
[C---:B------:R-:W-:Y:S01]  /*18300*/  FMUL.FTZ R41, R63.reuse, R41 ;  /* 0x000000293f297220 */ /* 0x040fe20000410000 */
[----:B------:R-:W-:Y:S02]  /*18310*/  FMUL.FTZ R43, R63, R43 ;  /* 0x0000002b3f2b7220 */ /* 0x000fe40000410000 */
[----:B------:R1:W-:Y:S01]  /*18320*/  ST.E desc[UR40][R16.64+0x294], R39 ;  /* 0x0002942710007985 */ /* 0x0003e2000c101928 */
[----:B------:R-:W-:-:S03]  /*18330*/  FADD.FTZ R120, R11, R120 ;  /* 0x000000780b787221 */ /* 0x000fc60000010000 */
[----:B------:R2:W-:Y:S04]  /*18340*/  ST.E desc[UR40][R16.64+0x330], R31 ;  /* 0x0003301f10007985 */ /* 0x0005e8000c101928 */
[----:B------:R3:W-:Y:S01]  /*18350*/  ST.E desc[UR40][R16.64+0x340], R35 ;  /* 0x0003402310007985 */ /* 0x0007e2000c101928 */
[C---:B0-----:R-:W-:Y:S01]  /*18360*/  FMUL.FTZ R37, R63.reuse, R68 ;  /* 0x000000443f257220 */ /* 0x041fe20000410000 */
[C---:B-1----:R-:W-:Y:S02]  /*18370*/  FMUL.FTZ R39, R63.reuse, R70 ;  /* 0x000000463f277220 */ /* 0x042fe40000410000 */
[----:B------:R0:W-:Y:S01]  /*18380*/  ST.E desc[UR40][R16.64+0x350], R25 ;  /* 0x0003501910007985 */ /* 0x0001e2000c101928 */
[----:B--2---:R-:W-:-:S03]  /*18390*/  FMUL.FTZ R31, R63, R80 ;  /* 0x000000503f1f7220 */ /* 0x004fc60000410000 */
[----:B------:R1:W-:Y:S01]  /*183a0*/  ST.E desc[UR40][R16.64+0x354], R27 ;  /* 0x0003541b10007985 */ /* 0x0003e2000c101928 */
[----:B---3--:R-:W-:-:S03]  /*183b0*/  FMUL.FTZ R35, R63, R76 ;  /* 0x0000004c3f237220 */ /* 0x008fc60000410000 */
[----:B------:R2:W-:Y:S04]  /*183c0*/  ST.E desc[UR40][R16.64+0x360], R33 ;  /* 0x0003602110007985 */ /* 0x0005e8000c101928 */
[----:B------:R3:W-:Y:S01]  /*183d0*/  ST.E desc[UR40][R16.64+0x374], R29 ;  /* 0x0003741d10007985 */ /* 0x0007e2000c101928 */
[C---:B0-----:R-:W-:Y:S01]  /*183e0*/  FMUL.FTZ R25, R63.reuse, R90 ;  /* 0x0000005a3f197220 */ /* 0x041fe20000410000 */
[C---:B-1----:R-:W-:Y:S01]  /*183f0*/  FMUL.FTZ R27, R63.reuse, R82 ;  /* 0x000000523f1b7220 */ /* 0x042fe20000410000 */
[C---:B--2---:R-:W-:Y:S01]  /*18400*/  FMUL.FTZ R33, R63.reuse, R88 ;  /* 0x000000583f217220 */ /* 0x044fe20000410000 */
[----:B---3--:R-:W-:Y:S01]  /*18410*/  FMUL.FTZ R29, R63, R98 ;  /* 0x000000623f1d7220 */ /* 0x008fe20000410000 */
[----:B------:R-:W-:Y:S01]  /*18420*/  FADD.FTZ R120, R12, R120 ;  /* 0x000000780c787221 */ /* 0x000fe20000010000 */
[----:B------:R0:W-:Y:S01]  /*18430*/  ST.E desc[UR40][R16.64+0x2a4], R41 ;  /* 0x0002a42910007985 */ /* 0x0001e2000c101928 */
[----:B------:R-:W-:-:S03]  /*18440*/  FMUL.FTZ R5, R116, R5 ;  /* 0x0000000574057220 */ /* 0x000fc60000410000 */
[----:B------:R1:W-:Y:S04]  /*18450*/  ST.E desc[UR40][R16.64+0x2b4], R43 ;  /* 0x0002b42b10007985 */ /* 0x0003e8000c101928 */
[----:B------:R2:W-:Y:S04]  /*18460*/  ST.E desc[UR40][R16.64+0x364], R37 ;  /* 0x0003642510007985 */ /* 0x0005e8000c101928 */
[----:B------:R3:W-:Y:S01]  /*18470*/  ST.E desc[UR40][R16.64+0x370], R39 ;  /* 0x0003702710007985 */ /* 0x0007e2000c101928 */
[C---:B0-----:R-:W-:Y:S01]  /*18480*/  FMUL.FTZ R41, R63.reuse, R78 ;  /* 0x0000004e3f297220 */ /* 0x041fe20000410000 */
[----:B-1----:R-:W-:-:S02]  /*18490*/  FMUL.FTZ R43, R63, R74 ;  /* 0x0000004a3f2b7220 */ /* 0x002fc40000410000 */
[----:B------:R0:W-:Y:S01]  /*184a0*/  ST.E desc[UR40][R16.64+0x380], R31 ;  /* 0x0003801f10007985 */ /* 0x0001e2000c101928 */
[----:B--2---:R-:W-:-:S03]  /*184b0*/  FMUL.FTZ R37, R63, R86 ;  /* 0x000000563f257220 */ /* 0x004fc60000410000 */
[----:B------:R1:W-:Y:S01]  /*184c0*/  ST.E desc[UR40][R16.64+0x384], R35 ;  /* 0x0003842310007985 */ /* 0x0003e2000c101928 */
[----:B---3--:R-:W-:-:S03]  /*184d0*/  FMUL.FTZ R39, R63, R84 ;  /* 0x000000543f277220 */ /* 0x008fc60000410000 */
[----:B------:R2:W-:Y:S01]  /*184e0*/  ST.E desc[UR40][R16.64+0x3a0], R25 ;  /* 0x0003a01910007985 */ /* 0x0005e2000c101928 */
[----:B------:R-:W-:-:S03]  /*184f0*/  FADD.FTZ R120, R8, R120 ;  /* 0x0000007808787221 */ /* 0x000fc60000010000 */
        /* <DEDUP_REMOVED lines=20> */
[C---:B-----5:R-:W-:Y:S01]  /*18640*/  FMUL.FTZ R55, R63.reuse, R55 ;  /* 0x000000373f377220 */ /* 0x060fe20000410000 */
[----:B------:R3:W-:Y:S01]  /*18650*/  ST.E desc[UR40][R16.64+0x3b4], R37 ;  /* 0x0003b42510007985 */ /* 0x0007e2000c101928 */
[C---:B0-----:R-:W-:Y:S01]  /*18660*/  FMUL.FTZ R57, R63.reuse, R32 ;  /* 0x000000203f397220 */ /* 0x041fe20000410000 */
[C---:B------:R-:W-:Y:S01]  /*18670*/  FMUL.FTZ R59, R63.reuse, R59 ;  /* 0x0000003b3f3b7220 */ /* 0x040fe20000410000 */
[C---:B------:R-:W-:Y:S01]  /*18680*/  FMUL.FTZ R61, R63.reuse, R61 ;  /* 0x0000003d3f3d7220 */ /* 0x040fe20000410000 */
[----:B------:R0:W-:Y:S01]  /*18690*/  ST.E desc[UR40][R16.64+0x3c0], R39 ;  /* 0x0003c02710007985 */ /* 0x0001e2000c101928 */
[----:B-1----:R-:W-:Y:S01]  /*186a0*/  FMUL.FTZ R41, R63, R94 ;  /* 0x0000005e3f297220 */ /* 0x002fe20000410000 */
[----:B------:R-:W-:Y:S01]  /*186b0*/  FADD.FTZ R136, R13, R136 ;  /* 0x000000880d887221 */ /* 0x000fe20000010000 */
[----:B----4-:R-:W-:Y:S01]  /*186c0*/  FADD.FTZ R120, R9, R120 ;  /* 0x0000007809787221 */ /* 0x010fe20000010000 */
[C---:B--2---:R-:W-:Y:S01]  /*186d0*/  FMUL.FTZ R43, R63.reuse, R110 ;  /* 0x0000006e3f2b7220 */ /* 0x044fe20000410000 */
[----:B------:R-:W-:Y:S01]  /*186e0*/  ST.E desc[UR40][R16.64+0x3d0], R31 ;  /* 0x0003d01f10007985 */ /* 0x000fe2000c101928 */
[C---:B------:R-:W-:Y:S01]  /*186f0*/  FMUL.FTZ R69, R116.reuse, R69 ;  /* 0x0000004574457220 */ /* 0x040fe20000410000 */
[C---:B------:R-:W-:Y:S01]  /*18700*/  FMUL.FTZ R67, R116.reuse, R67 ;  /* 0x0000004374437220 */ /* 0x040fe20000410000 */
[C---:B---3--:R-:W-:Y:S01]  /*18710*/  FMUL.FTZ R37, R63.reuse, R104 ;  /* 0x000000683f257220 */ /* 0x048fe20000410000 */
[----:B------:R-:W-:Y:S01]  /*18720*/  ST.E desc[UR40][R16.64+0x3d4], R35 ;  /* 0x0003d42310007985 */ /* 0x000fe2000c101928 */
[C---:B------:R-:W-:Y:S01]  /*18730*/  FMUL.FTZ R65, R116.reuse, R65 ;  /* 0x0000004174417220 */ /* 0x040fe20000410000 */
[C---:B------:R-:W-:Y:S01]  /*18740*/  FMUL.FTZ R75, R116.reuse, R75 ;  /* 0x0000004b744b7220 */ /* 0x040fe20000410000 */
[C---:B0-----:R-:W-:Y:S01]  /*18750*/  FMUL.FTZ R39, R63.reuse, R102 ;  /* 0x000000663f277220 */ /* 0x041fe20000410000 */
[----:B------:R-:W-:Y:S01]  /*18760*/  ST.E desc[UR40][R16.64+0x3f0], R25 ;  /* 0x0003f01910007985 */ /* 0x000fe2000c101928 */
[----:B------:R-:W-:Y:S01]  /*18770*/  FMUL.FTZ R63, R63, R112 ;  /* 0x000000703f3f7220 */ /* 0x000fe20000410000 */
[C---:B------:R-:W-:Y:S01]  /*18780*/  FMUL.FTZ R81, R116.reuse, R81 ;  /* 0x0000005174517220 */ /* 0x040fe20000410000 */
[C---:B------:R-:W-:Y:S01]  /*18790*/  FMUL.FTZ R79, R116.reuse, R79 ;  /* 0x0000004f744f7220 */ /* 0x040fe20000410000 */
[----:B------:R-:W-:Y:S01]  /*187a0*/  ST.E desc[UR40][R16.64+0x3f4], R27 ;  /* 0x0003f41b10007985 */ /* 0x000fe2000c101928 */
[C---:B------:R-:W-:Y:S01]  /*187b0*/  FMUL.FTZ R77, R116.reuse, R77 ;  /* 0x0000004d744d7220 */ /* 0x040fe20000410000 */
        /* <DEDUP_REMOVED lines=139> */
[----:B------:R5:W-:Y:S01]  /*19070*/  ST.E desc[UR40][R16.64+0x428], R35 ;  /* 0x0004282310007985 */ /* 0x000be2000c101928 */
[----:B------:R2:W-:Y:S06]  /*19080*/  BAR.SYNC.DEFER_BLOCKING R205, 0x100 ;  /* 0x000400cd0000751d */ /* 0x0005ec0000010000 */
[----:B0-----:R-:W5:Y:S04]  /*19090*/  LD.E R5, desc[UR40][R16.64+0x230] ;  /* 0x0002302810057980 */ /* 0x001f68000c101900 */
[----:B-1----:R-:W5:Y:S04]  /*190a0*/  LD.E R25, desc[UR40][R16.64+0x234] ;  /* 0x0002342810197980 */ /* 0x002f68000c101900 */
[----:B------:R-:W5:Y:S04]  /*190b0*/  LD.E R37, desc[UR40][R16.64+0x238] ;  /* 0x0002382810257980 */ /* 0x000f68000c101900 */
[----:B------:R-:W5:Y:S04]  /*190c0*/  LD.E R39, desc[UR40][R16.64+0x23c] ;  /* 0x00023c2810277980 */ /* 0x000f68000c101900 */
[----:B------:R-:W5:Y:S04]  /*190d0*/  LD.E R41, desc[UR40][R16.64+0x240] ;  /* 0x0002402810297980 */ /* 0x000f68000c101900 */
        /* <DEDUP_REMOVED lines=129> */
[----:B--2---:R-:W-:Y:S04]  /*198f0*/  ST.E desc[UR40][R16.64+0x244], R27 ;  /* 0x0002441b10007985 */ /* 0x004fe8000c101928 */
        /* <DEDUP_REMOVED lines=1356> */
.L_x_12524:
[----:B------:R-:W-:Y:S05]  /*1edc0*/  BSYNC B0 ;  /* 0x0000000000007941 */ /* 0x000fea0003800000 */
.L_x_12523:
[C---:B------:R-:W-:Y:S01]  /*1edd0*/  ISETP.GT.AND P1, PT, R10.reuse, UR45, PT ;  /* 0x0000002d0a007c0c */ /* 0x040fe2000bf24270 */
[----:B------:R-:W-:-:S12]  /*1ede0*/  VIADD R10, R10, 0xffffffff ;  /* 0xffffffff0a0a7836 */ /* 0x000fd80000000000 */
[----:B------:R-:W-:Y:S05]  /*1edf0*/  @P1 BRA `(.L_x_12525) ;  /* 0xffffff4c00741947 */ /* 0x000fea000383ffff */
.L_x_12494:
[----:B------:R-:W-:Y:S05]  /*1ee00*/  WARPSYNC.ALL ;  /* 0x0000000000007948 */ /* 0x000fea0003800000 */
[----:B0-----:R-:W1:Y:S04]  /*1ee10*/  LDL R5, [R1+0x450] ;  /* 0x0004500001057983 */ /* 0x001e680000100800 */
[----:B------:R-:W2:Y:S04]  /*1ee20*/  LDL R4, [R1+0x454] ;  /* 0x0004540001047983 */ /* 0x000ea80000100800 */
        /* <DEDUP_REMOVED lines=63> */
[----:B-1----:R-:W0:Y:S02]  /*1f220*/  SHFL.BFLY PT, R0, R5, 0x2, 0x1f ;  /* 0x0c401f0005007f89 */ /* 0x002e2400000e0000 */
[----:B0-----:R-:W-:-:S05]  /*1f230*/  FADD.FTZ R0, R5, R0 ;  /* 0x0000000005007221 */ /* 0x001fca0000010000 */
[----:B------:R-:W0:Y:S02]  /*1f240*/  SHFL.BFLY PT, R3, R0, 0x1, 0x1f ;  /* 0x0c201f0000037f89 */ /* 0x000e2400000e0000 */
[----:B0-----:R-:W-:Y:S01]  /*1f250*/  FADD.FTZ R2, R0, R3 ;  /* 0x0000000300027221 */ /* 0x001fe20000010000 */
[----:B---3--:R-:W-:Y:S01]  /*1f260*/  VIADD R136, R136, 0x1 ;  /* 0x0000000188887836 */ /* 0x008fe20000000000 */
[----:B------:R-:W3:Y:S04]  /*1f270*/  LDL R0, [R1+0x224] ;  /* 0x0002240001007983 */ /* 0x000ee80000100800 */
[----:B------:R-:W-:Y:S04]  /*1f280*/  STL [R1+0x450], R2 ;  /* 0x0004500201007387 */ /* 0x000fe80000100800 */
[----:B------:R-:W4:Y:S04]  /*1f290*/  LDL R147, [R1+0x450] ;  /* 0x0004500001937983 */ /* 0x000f280000100800 */
[----:B--2---:R-:W0:Y:S02]  /*1f2a0*/  SHFL.BFLY PT, R3, R4, 0x2, 0x1f ;  /* 0x0c401f0004037f89 */ /* 0x004e2400000e0000 */
[----:B0-----:R-:W-:Y:S01]  /*1f2b0*/  FADD.FTZ R8, R3, R4 ;  /* 0x0000000403087221 */ /* 0x001fe20000010000 */
[----:B------:R-:W-:Y:S01]  /*1f2c0*/  ISETP.NE.AND P2, PT, R136, 0x2, PT ;  /* 0x000000028800780c */ /* 0x000fe20003f45270 */
[----:B------:R-:W2:Y:S04]  /*1f2d0*/  LDL.64 R4, [R1+0x240] ;  /* 0x0002400001047983 */ /* 0x000ea80000100a00 */
[----:B------:R-:W0:Y:S08]  /*1f2e0*/  SHFL.BFLY PT, R3, R8, 0x1, 0x1f ;  /* 0x0c201f0008037f89 */ /* 0x000e3000000e0000 */
[----:B------:R-:W5:Y:S01]  /*1f2f0*/  @!P2 LDL R134, [R1+0x21c] ;  /* 0x00021c000186a983 */ /* 0x000f620000100800 */
[----:B0-----:R-:W-:-:S03]  /*1f300*/  FADD.FTZ R140, R8, R3 ;  /* 0x00000003088c7221 */ /* 0x001fc60000010000 */
[----:B------:R-:W2:Y:S02]  /*1f310*/  LDL.64 R2, [R1+0x230] ;  /* 0x0002300001027983 */ /* 0x000ea40000100a00 */
[----:B------:R-:W-:Y:S02]  /*1f320*/  FSETP.NE.FTZ.AND P1, PT, R140, RZ, PT ;  /* 0x000000ff8c00720b */ /* 0x000fe40003f35000 */
[----:B------:R-:W2:Y:S11]  /*1f330*/  LDL.64 R8, [R1+0x260] ;  /* 0x0002600001087983 */ /* 0x000eb60000100a00 */
[----:B------:R-:W2:Y:S04]  /*1f340*/  @P1 LDL R143, [R1+0x460] ;  /* 0x00046000018f1983 */ /* 0x000ea80000100800 */
[----:B------:R-:W2:Y:S01]  /*1f350*/  @P1 LDL R145, [R1+0x444] ;  /* 0x0004440001911983 */ /* 0x000ea20000100800 */
[----:B------:R-:W-:-:S02]  /*1f360*/  IMAD.MOV.U32 R137, RZ, RZ, RZ ;  /* 0x000000ffff897224 */ /* 0x000fc400078e00ff */
[----:B------:R-:W-:Y:S02]  /*1f370*/  IMAD.MOV.U32 R142, RZ, RZ, -0x800000 ;  /* 0xff800000ff8e7424 */ /* 0x000fe400078e00ff */
[----:B------:R-:W-:Y:S01]  /*1f380*/  IMAD.MOV.U32 R144, RZ, RZ, -0x800000 ;  /* 0xff800000ff907424 */ /* 0x000fe200078e00ff */
[----:B------:R0:W-:Y:S08]  /*1f390*/  BAR.ARV R204, 0x100 ;  /* 0x000400cc0000751d */ /* 0x0001f00000002000 */
[----:B------:R-:W-:Y:S06]  /*1f3a0*/  BAR.ARV 0x8, 0x180 ;  /* 0x0206000000007b1d */ /* 0x000fec0000002000 */
[----:B----4-:R-:W-:-:S13]  /*1f3b0*/  FSETP.NE.FTZ.AND P0, PT, R147, RZ, PT ;  /* 0x000000ff9300720b */ /* 0x010fda0003f15000 */
[----:B------:R-:W4:Y:S04]  /*1f3c0*/  @P0 LDL R138, [R1+0x460] ;  /* 0x00046000018a0983 */ /* 0x000f280000100800 */
[----:B------:R-:W4:Y:S01]  /*1f3d0*/  @P0 LDL R139, [R1+0x440] ;  /* 0x00044000018b0983 */ /* 0x000f220000100800 */
[----:B------:R-:W1:Y:S08]  /*1f3e0*/  @P0 MUFU.LG2 R141, R147 ;  /* 0x00000093008d0308 */ /* 0x000e700000000c00 */
[----:B------:R-:W2:Y:S01]  /*1f3f0*/  @P0 MUFU.RCP R137, R147 ;  /* 0x0000009300890308 */ /* 0x000ea20000001000 */
[----:B-1----:R-:W-:-:S07]  /*1f400*/  @P0 FMUL.FTZ R141, R141, 0.69314718246459960938 ;  /* 0x3f3172188d8d0820 */ /* 0x002fce0000410000 */
[----:B------:R-:W1:Y:S01]  /*1f410*/  @P1 MUFU.LG2 R146, R140 ;  /* 0x0000008c00921308 */ /* 0x000e620000000c00 */
[----:B---3--:R-:W-:Y:S01]  /*1f420*/  VIADD R0, R0, 0x1 ;  /* 0x0000000100007836 */ /* 0x008fe20000000000 */
[----:B------:R-:W-:Y:S01]  /*1f430*/  STL [R1+0x454], R140 ;  /* 0x0004548c01007387 */ /* 0x000fe20000100800 */
[----:B-----5:R-:W-:Y:S01]  /*1f440*/  @!P2 LOP3.LUT R134, R134, 0x1, RZ, 0x3c, !PT ;  /* 0x000000018686a812 */ /* 0x020fe200078e3cff */
        /* <DEDUP_REMOVED lines=65> */
[----:B--2---:R-:W-:Y:S01]  /*1f860*/  VIADD R2, R135, 0x1 ;  /* 0x0000000187027836 */ /* 0x004fe20000000000 */
        /* <DEDUP_REMOVED lines=36> */
[----:B----4-:R-:W-:-:S04]  /*1fab0*/  @P0 FMUL.FTZ R138, R138, 0.69314718246459960938 ;  /* 0x3f3172188a8a0820 */ /* 0x010fc80000410000 */
[----:B------:R-:W-:Y:S01]  /*1fac0*/  @P0 FFMA.FTZ R142, R138, R139, R141 ;  /* 0x0000008b8a8e0223 */ /* 0x000fe2000001008d */
[----:B------:R-:W-:-:S06]  /*1fad0*/  IMAD.MOV.U32 R138, RZ, RZ, RZ ;  /* 0x000000ffff8a7224 */ /* 0x000fcc00078e00ff */
[----:B------:R-:W2:Y:S01]  /*1fae0*/  @P1 MUFU.RCP R138, R140 ;  /* 0x0000008c008a1308 */ /* 0x000ea20000001000 */
[----:B-1----:R-:W-:Y:S01]  /*1faf0*/  @P1 FMUL.FTZ R139, R146, 0.69314718246459960938 ;  /* 0x3f317218928b1820 */ /* 0x002fe20000410000 */
[----:B------:R-:W-:-:S04]  /*1fb00*/  @P1 FMUL.FTZ R146, R143, 0.69314718246459960938 ;  /* 0x3f3172188f921820 */ /* 0x000fc80000410000 */
[----:B------:R-:W-:Y:S01]  /*1fb10*/  @P1 FFMA.FTZ R144, R146, R145, R139 ;  /* 0x0000009192901223 */ /* 0x000fe2000001008b */
[----:B------:R0:W-:Y:S04]  /*1fb20*/  STL [R1+0x450], R142 ;  /* 0x0004508e01007387 */ /* 0x0001e80000100800 */
[----:B------:R0:W-:Y:S01]  /*1fb30*/  STL [R1+0x454], R144 ;  /* 0x0004549001007387 */ /* 0x0001e20000100800 */
        /* <DEDUP_REMOVED lines=96> */
[----:B------:R-:W-:-:S13]  /*20140*/  PLOP3.LUT P0, PT, PT, PT, PT, 0x8, 0x0 ;  /* 0x000000000000781c */ /* 0x000fda0003f0e170 */
.L_x_12429:
[----:B------:R-:W1:Y:S08]  /*20150*/  S2UR UR4, SR_CgaCtaId ;  /* 0x00000000000479c3 */ /* 0x000e700000008800 */
[----:B------:R-:W-:Y:S06]  /*20160*/  BAR.SYNC.DEFER_BLOCKING 0x5, 0x180 ;  /* 0x0146000000007b1d */ /* 0x000fec0000010000 */
[----:B------:R-:W-:Y:S01]  /*20170*/  UMOV UR46, 0x400 ;  /* 0x00000400002e7882 */ /* 0x000fe20000000000 */
[----:B------:R-:W-:Y:S01]  /*20180*/  BSSY B0, `(.L_x_12526) ;  /* 0x00002c8000007945 */ /* 0x000fe20003800000 */
[----:B-1----:R-:W-:-:S09]  /*20190*/  ULEA UR46, UR4, UR46, 0x18 ;  /* 0x0000002e042e7291 */ /* 0x002fd2000f8ec03f */
[----:B0-2---:R-:W0:Y:S02]  /*201a0*/  LDS.128 R4, [UR46+0x324d0] ;  /* 0x0324d02eff047984 */ /* 0x005e240008000c00 */
[----:B0-----:R-:W-:Y:S02]  /*201b0*/  R2UR UR5, R5 ;  /* 0x00000000050572ca */ /* 0x001fe400000e0000 */
[----:B------:R-:W-:Y:S02]  /*201c0*/  R2UR UR7, R6 ;  /* 0x00000000060772ca */ /* 0x000fe400000e0000 */
[----:B------:R-:W-:Y:S01]  /*201d0*/  R2UR UR6, R7 ;  /* 0x00000000070672ca */ /* 0x000fe200000e0000 */
[----:B------:R-:W-:Y:S06]  /*201e0*/  BAR.ARV 0x4, 0x180 ;  /* 0x0106000000007b1d */ /* 0x000fec0000002000 */
[----:B------:R-:W-:Y:S08]  /*201f0*/  @P0 BRA `(.L_x_12527) ;  /* 0x0000001c00a40947 */ /* 0x000ff00003800000 */
        /* <DEDUP_REMOVED lines=35> */
[----:B------:R-:W-:Y:S02]  /*20430*/  LOP3.LUT R2, R3, 0x380, RZ, 0xc0, !PT ;  /* 0x0000038003027812 */ /* 0x000fe400078ec0ff */
[----:B------:R-:W-:Y:S02]  /*20440*/  LOP3.LUT R146, R21, 0x380, RZ, 0xc0, !PT ;  /* 0x0000038015927812 */ /* 0x000fe400078ec0ff */
[----:B------:R-:W-:Y:S02]  /*20450*/  SHF.R.U64 R2, R2, 0x3, RZ ;  /* 0x0000000302027819 */ /* 0x000fe400000012ff */
[----:B------:R-:W-:Y:S02]  /*20460*/  IADD3 R20, P2, R184, 0x8040, RZ ;  /* 0x00008040b8147810 */ /* 0x000fe40007f5e0ff */
[----:B------:R-:W-:Y:S02]  /*20470*/  LOP3.LUT R2, R2, R3, RZ, 0x3c, !PT ;  /* 0x0000000302027212 */ /* 0x000fe400078e3cff */
[----:B------:R-:W-:-:S02]  /*20480*/  SHF.R.U64 R146, R146, 0x3, RZ ;  /* 0x0000000392927819 */ /* 0x000fc400000012ff */
[C---:B------:R-:W-:Y:S02]  /*20490*/  IADD3 R3, P0, R184.reuse, 0x8000, RZ ;  /* 0x00008000b8037810 */ /* 0x040fe40007f1e0ff */
[----:B------:R-:W-:Y:S02]  /*204a0*/  IADD3 R19, P1, R184, 0x8020, RZ ;  /* 0x00008020b8137810 */ /* 0x000fe40007f3e0ff */
[----:B------:R-:W-:Y:S02]  /*204b0*/  LOP3.LUT R149, R20, 0x380, RZ, 0xc0, !PT ;  /* 0x0000038014957812 */ /* 0x000fe400078ec0ff */
[----:B------:R-:W-:Y:S02]  /*204c0*/  LOP3.LUT R146, R146, R21, RZ, 0x3c, !PT ;  /* 0x0000001592927212 */ /* 0x000fe400078e3cff */
[----:B------:R-:W-:Y:S02]  /*204d0*/  LOP3.LUT R0, R3, 0x380, RZ, 0xc0, !PT ;  /* 0x0000038003007812 */ /* 0x000fe400078ec0ff */
[----:B------:R-:W-:-:S02]  /*204e0*/  LOP3.LUT R21, R184, 0x380, RZ, 0xc0, !PT ;  /* 0x00000380b8157812 */ /* 0x000fc400078ec0ff */
[----:B------:R-:W-:Y:S02]  /*204f0*/  LOP3.LUT R18, R19, 0x380, RZ, 0xc0, !PT ;  /* 0x0000038013127812 */ /* 0x000fe400078ec0ff */
[----:B------:R-:W-:Y:S02]  /*20500*/  SHF.R.U64 R149, R149, 0x3, RZ ;  /* 0x0000000395957819 */ /* 0x000fe400000012ff */
[----:B------:R-:W-:Y:S02]  /*20510*/  SHF.R.U64 R0, R0, 0x3, RZ ;  /* 0x0000000300007819 */ /* 0x000fe400000012ff */
[----:B------:R-:W-:Y:S02]  /*20520*/  SHF.R.U64 R21, R21, 0x3, RZ ;  /* 0x0000000315157819 */ /* 0x000fe400000012ff */
[----:B------:R-:W-:Y:S02]  /*20530*/  SHF.R.U64 R18, R18, 0x3, RZ ;  /* 0x0000000312127819 */ /* 0x000fe400000012ff */
[----:B------:R-:W-:-:S02]  /*20540*/  LOP3.LUT R148, R149, R20, RZ, 0x3c, !PT ;  /* 0x0000001495947212 */ /* 0x000fc400078e3cff */
[----:B------:R-:W-:Y:S01]  /*20550*/  LOP3.LUT R144, R0, R3, RZ, 0x3c, !PT ;  /* 0x0000000300907212 */ /* 0x000fe200078e3cff */
[--C-:B------:R-:W-:Y:S01]  /*20560*/  IMAD.X R3, RZ, RZ, R185.reuse, P6 ;  /* 0x000000ffff037224 */ /* 0x100fe200030e06b9 */
[----:B------:R-:W-:Y:S02]  /*20570*/  IADD3 R143, P4, R184, 0xc000, RZ ;  /* 0x0000c000b88f7810 */ /* 0x000fe40007f9e0ff */
[----:B------:R-:W-:Y:S01]  /*20580*/  LOP3.LUT R20, R21, R184, RZ, 0x3c, !PT ;  /* 0x000000b815147212 */ /* 0x000fe200078e3cff */
[----:B------:R-:W-:Y:S01]  /*20590*/  IMAD.MOV.U32 R21, RZ, RZ, R185 ;  /* 0x000000ffff157224 */ /* 0x000fe200078e00b9 */
[----:B------:R-:W-:Y:S02]  /*205a0*/  LOP3.LUT R150, R18, R19, RZ, 0x3c, !PT ;  /* 0x0000001312967212 */ /* 0x000fe400078e3cff */
[C---:B------:R-:W-:Y:S02]  /*205b0*/  IADD3 R141, P5, R184.reuse, 0xc020, RZ ;  /* 0x0000c020b88d7810 */ /* 0x040fe40007fbe0ff */
[----:B------:R-:W-:-:S02]  /*205c0*/  IADD3 R19, P6, R184, 0xc040, RZ ;  /* 0x0000c040b8137810 */ /* 0x000fc40007fde0ff */
[----:B------:R-:W-:Y:S02]  /*205d0*/  LOP3.LUT R142, R143, 0x380, RZ, 0xc0, !PT ;  /* 0x000003808f8e7812 */ /* 0x000fe400078ec0ff */
[----:B------:R-:W-:Y:S02]  /*205e0*/  LOP3.LUT R140, R141, 0x380, RZ, 0xc0, !PT ;  /* 0x000003808d8c7812 */ /* 0x000fe400078ec0ff */
[----:B------:R-:W-:Y:S02]  /*205f0*/  LOP3.LUT R18, R19, 0x380, RZ, 0xc0, !PT ;  /* 0x0000038013127812 */ /* 0x000fe400078ec0ff */
[----:B------:R-:W-:Y:S01]  /*20600*/  MOV R152, R20 ;  /* 0x0000001400987202 */ /* 0x000fe20000000f00 */
[--C-:B------:R-:W-:Y:S01]  /*20610*/  IMAD.X R145, RZ, RZ, R185.reuse, P0 ;  /* 0x000000ffff917224 */ /* 0x100fe200000e06b9 */
[----:B------:R-:W-:Y:S01]  /*20620*/  SHF.R.U64 R142, R142, 0x3, RZ ;  /* 0x000000038e8e7819 */ /* 0x000fe200000012ff */
[--C-:B------:R-:W-:Y:S01]  /*20630*/  IMAD.X R151, RZ, RZ, R185.reuse, P1 ;  /* 0x000000ffff977224 */ /* 0x100fe200008e06b9 */
[----:B------:R-:W-:Y:S01]  /*20640*/  SHF.R.U64 R140, R140, 0x3, RZ ;  /* 0x000000038c8c7819 */ /* 0x000fe200000012ff */
[--C-:B------:R-:W-:Y:S01]  /*20650*/  IMAD.X R149, RZ, RZ, R185.reuse, P2 ;  /* 0x000000ffff957224 */ /* 0x100fe200010e06b9 */
[----:B------:R-:W-:Y:S01]  /*20660*/  SHF.R.U64 R18, R18, 0x3, RZ ;  /* 0x0000000312127819 */ /* 0x000fe200000012ff */
[--C-:B------:R-:W-:Y:S01]  /*20670*/  IMAD.X R147, RZ, RZ, R185.reuse, P3 ;  /* 0x000000ffff937224 */ /* 0x100fe200018e06b9 */
[----:B------:R-:W-:Y:S01]  /*20680*/  LOP3.LUT R142, R142, R143, RZ, 0x3c, !PT ;  /* 0x0000008f8e8e7212 */ /* 0x000fe200078e3cff */
[--C-:B------:R-:W-:Y:S01]  /*20690*/  IMAD.X R143, RZ, RZ, R185.reuse, P4 ;  /* 0x000000ffff8f7224 */ /* 0x100fe200020e06b9 */
[----:B------:R-:W-:Y:S01]  /*206a0*/  LOP3.LUT R140, R140, R141, RZ, 0x3c, !PT ;  /* 0x0000008d8c8c7212 */ /* 0x000fe200078e3cff */
[--C-:B------:R-:W-:Y:S01]  /*206b0*/  IMAD.X R141, RZ, RZ, R185.reuse, P5 ;  /* 0x000000ffff8d7224 */ /* 0x100fe200028e06b9 */
[----:B------:R-:W-:Y:S01]  /*206c0*/  MOV R2, R2 ;  /* 0x0000000200027202 */ /* 0x000fe20000000f00 */
[----:B------:R-:W-:Y:S01]  /*206d0*/  UISETP.NE.U32.AND UP0, UPT, UR8, URZ, UPT ;  /* 0x0000003f0800728c */ /* 0x000fe2000bf05070 */
[----:B------:R-:W-:Y:S01]  /*206e0*/  LOP3.LUT R18, R18, R19, RZ, 0x3c, !PT ;  /* 0x0000001312127212 */ /* 0x000fe200078e3cff */
[----:B------:R-:W-:Y:S01]  /*206f0*/  IMAD.X R19, RZ, RZ, R185, P6 ;  /* 0x000000ffff137224 */ /* 0x000fe200030e06b9 */
[----:B------:R-:W-:-:S02]  /*20700*/  MOV R20, R144 ;  /* 0x0000009000147202 */ /* 0x000fc40000000f00 */
[----:B------:R-:W-:Y:S02]  /*20710*/  MOV R21, R150 ;  /* 0x0000009600157202 */ /* 0x000fe40000000f00 */
[----:B------:R-:W-:Y:S01]  /*20720*/  MOV R148, R148 ;  /* 0x0000009400947202 */ /* 0x000fe20000000f00 */
[----:B------:R-:W-:Y:S01]  /*20730*/  UISETP.NE.AND.EX UP0, UPT, UR9, URZ, UPT, UP0 ;  /* 0x0000003f0900728c */ /* 0x000fe2000bf05300 */
[----:B------:R-:W-:Y:S02]  /*20740*/  MOV R146, R146 ;  /* 0x0000009200927202 */ /* 0x000fe40000000f00 */
[----:B------:R-:W-:Y:S01]  /*20750*/  MOV R3, R142 ;  /* 0x0000008e00037202 */ /* 0x000fe20000000f00 */
[----:B------:R-:W-:Y:S01]  /*20760*/  ULDC.64 UR8, c[0x0][0xd00] ;  /* 0x0003400000087ab9 */ /* 0x000fe20000000a00 */
[----:B------:R-:W-:Y:S01]  /*20770*/  MOV R0, R140 ;  /* 0x0000008c00007202 */ /* 0x000fe20000000f00 */
[----:B------:R-:W-:Y:S01]  /*20780*/  UIMAD.WIDE UR8, UR42, 0x4, UR8 ;  /* 0x000000042a0878a5 */ /* 0x000fe2000f8e0208 */
[----:B------:R-:W-:-:S02]  /*20790*/  MOV R18, R18 ;  /* 0x0000001200127202 */ /* 0x000fc40000000f00 */
[----:B------:R-:W-:Y:S01]  /*207a0*/  PLOP3.LUT P1, PT, PT, PT, UP0, 0x80, 0x0 ;  /* 0x000000000000781c */ /* 0x000fe20003f2f008 */
[----:B------:R-:W-:Y:S01]  /*207b0*/  ULDC UR4, c[0x0][0xb88] ;  /* 0x0002e20000047ab9 */ /* 0x000fe20000000800 */
[----:B--2---:R-:W-:Y:S02]  /*207c0*/  F2FP.BF16.F32.PACK_AB R136, R137, R136 ;  /* 0x000000888988723e */ /* 0x004fe400000010ff */
[----:B------:R-:W-:Y:S02]  /*207d0*/  F2FP.BF16.F32.PACK_AB R137, R139, R138 ;  /* 0x0000008a8b89723e */ /* 0x000fe400000010ff */
[----:B---3--:R-:W-:Y:S02]  /*207e0*/  F2FP.BF16.F32.PACK_AB R128, R129, R128 ;  /* 0x000000808180723e */ /* 0x008fe400000010ff */
[----:B------:R-:W-:Y:S02]  /*207f0*/  F2FP.BF16.F32.PACK_AB R129, R131, R130 ;  /* 0x000000828381723e */ /* 0x000fe400000010ff */
[----:B----4-:R-:W-:-:S02]  /*20800*/  F2FP.BF16.F32.PACK_AB R138, R133, R132 ;  /* 0x00000084858a723e */ /* 0x010fc400000010ff */
[----:B------:R-:W-:Y:S01]  /*20810*/  F2FP.BF16.F32.PACK_AB R139, R135, R134 ;  /* 0x00000086878b723e */ /* 0x000fe200000010ff */
[----:B------:R-:W-:Y:S01]  /*20820*/  BAR.SYNC.DEFER_BLOCKING 0x1, 0x100 ;  /* 0x0044000000007b1d */ /* 0x000fe20000010000 */
        /* <DEDUP_REMOVED lines=64> */
[----:B------:R-:W-:Y:S01]  /*20c30*/  F2FP.BF16.F32.PACK_AB R9, R11, R10 ;  /* 0x0000000a0b09723e */ /* 0x000fe200000010ff */
[----:B0-----:R-:W0:Y:S01]  /*20c40*/  LDC R20, c[0x0][0xce8] ;  /* 0x00033a00ff147b82 */ /* 0x001e220000000800 */
[----:B------:R-:W-:-:S02]  /*20c50*/  F2FP.BF16.F32.PACK_AB R26, R13, R12 ;  /* 0x0000000c0d1a723e */ /* 0x000fc400000010ff */
[----:B------:R-:W-:Y:S01]  /*20c60*/  F2FP.BF16.F32.PACK_AB R27, R15, R14 ;  /* 0x0000000e0f1b723e */ /* 0x000fe200000010ff */
[----:B------:R-:W-:Y:S01]  /*20c70*/  STSM.16.M88.4 [R146], R48 ;  /* 0x0000003092007844 */ /* 0x000fe20000000200 */
[----:B------:R-:W-:Y:S02]  /*20c80*/  F2FP.BF16.F32.PACK_AB R10, R5, R4 ;  /* 0x00000004050a723e */ /* 0x000fe400000010ff */
        /* <DEDUP_REMOVED lines=8> */
[----:B------:R-:W-:Y:S01]  /*20d10*/  UISETP.NE.U32.AND UP1, UPT, UR8, URZ, UPT ;  /* 0x0000003f0800728c */ /* 0x000fe2000bf25070 */
[----:B------:R-:W-:Y:S03]  /*20d20*/  BAR.SYNC.DEFER_BLOCKING 0x1, 0x100 ;  /* 0x0044000000007b1d */ /* 0x000fe60000010000 */
[----:B------:R-:W-:-:S06]  /*20d30*/  UISETP.NE.AND.EX UP1, UPT, UR9, URZ, UPT, UP1 ;  /* 0x0000003f0900728c */ /* 0x000fcc000bf25310 */
[----:B------:R-:W-:-:S05]  /*20d40*/  PLOP3.LUT P2, PT, PT, PT, UP1, 0x80, 0x0 ;  /* 0x000000000000781c */ /* 0x000fca0003f4f018 */
[----:B------:R-:W-:Y:S02]  /*20d50*/  @UP1 ULDC.64 UR8, c[0x0][0xd08] ;  /* 0x0003420000081ab9 */ /* 0x000fe40000000a00 */
[----:B------:R-:W-:Y:S01]  /*20d60*/  @UP1 UIMAD.WIDE UR8, UR42, 0x4, UR8 ;  /* 0x000000042a0818a5 */ /* 0x000fe2000f8e0208 */
[----:B-1----:R-:W-:-:S05]  /*20d70*/  IMAD.U32 R3, RZ, RZ, UR4 ;  /* 0x00000004ff037e24 */ /* 0x002fca000f8e00ff */
[----:B------:R-:W-:Y:S02]  /*20d80*/  IMAD.U32 R6, RZ, RZ, UR8 ;  /* 0x00000008ff067e24 */ /* 0x000fe4000f8e00ff */
[----:B------:R-:W-:Y:S01]  /*20d90*/  IMAD.U32 R7, RZ, RZ, UR9 ;  /* 0x00000009ff077e24 */ /* 0x000fe2000f8e00ff */
[----:B------:R-:W3:Y:S04]  /*20da0*/  @P1 LDG.E R2, desc[UR40][R4.64] ;  /* 0x0000002804021981 */ /* 0x000ee8000c1e1900 */
[----:B------:R2:W5:Y:S01]  /*20db0*/  @P2 LDG.E R3, desc[UR40][R6.64] ;  /* 0x0000002806032981 */ /* 0x000562000c1e1900 */
[----:B------:R-:W-:Y:S01]  /*20dc0*/  UMOV UR4, URZ ;  /* 0x0000003f00047c82 */ /* 0x000fe20008000000 */
[----:B------:R-:W-:Y:S02]  /*20dd0*/  LOP3.LUT P0, RZ, R210, 0x3, RZ, 0xc0, !PT ;  /* 0x00000003d2ff7812 */ /* 0x000fe4000780c0ff */
[----:B---3--:R-:W-:Y:S01]  /*20de0*/  @P1 R2UR UR4, R2 ;  /* 0x00000000020412ca */ /* 0x008fe200000e0000 */
[----:B0-2---:R-:W-:-:S14]  /*20df0*/  @P2 BRA `(.L_x_12528) ;  /* 0x0000000000102947 */ /* 0x005fdc0003800000 */
[----:B------:R-:W-:Y:S05]  /*20e00*/  @!P1 BRA `(.L_x_12528) ;  /* 0x00000000000c9947 */ /* 0x000fea0003800000 */
[----:B------:R-:W2:Y:S04]  /*20e10*/  LDG.E R0, desc[UR40][R4.64] ;  /* 0x0000002804007981 */ /* 0x000ea8000c1e1900 */
[----:B-----5:R-:W2:Y:S02]  /*20e20*/  LDG.E R3, desc[UR40][R4.64+0x4] ;  /* 0x0000042804037981 */ /* 0x020ea4000c1e1900 */
[----:B--2---:R-:W-:-:S07]  /*20e30*/  IMAD.IADD R3, R3, 0x1, -R0 ;  /* 0x0000000103037824 */ /* 0x004fce00078e0a00 */
.L_x_12528:
[----:B-----5:R-:W-:Y:S02]  /*20e40*/  IMAD R18, R3, R20, RZ ;  /* 0x0000001403127224 */ /* 0x020fe400078e02ff */
[----:B------:R-:W-:Y:S01]  /*20e50*/  VIADD R13, R200, UR43 ;  /* 0x0000002bc80d7c36 */ /* 0x000fe20008000000 */
[----:B------:R-:W-:Y:S01]  /*20e60*/  ISETP.NE.AND P1, PT, R20, 0x1, PT ;  /* 0x000000011400780c */ /* 0x000fe20003f25270 */
[----:B------:R-:W-:Y:S01]  /*20e70*/  VIADD R5, R234, UR43 ;  /* 0x0000002bea057c36 */ /* 0x000fe20008000000 */
[----:B------:R-:W-:Y:S02]  /*20e80*/  USHF.R.S32.HI UR16, URZ, 0x1f, UR37 ;  /* 0x0000001f3f107899 */ /* 0x000fe40008011425 */
[----:B------:R-:W-:Y:S01]  /*20e90*/  ISETP.GE.OR P2, PT, R13, R18, P0 ;  /* 0x000000120d00720c */ /* 0x000fe20000746670 */
[----:B------:R-:W-:-:S08]  /*20ea0*/  ULDC.64 UR14, c[0x0][0xc90] ;  /* 0x00032400000e7ab9 */ /* 0x000fd00000000a00 */
[----:B------:R-:W0:Y:S04]  /*20eb0*/  @P1 LDC R2, c[0x0][0xcec] ;  /* 0x00033b00ff021b82 */ /* 0x000e280000000800 */
[----:B------:R-:W2:Y:S01]  /*20ec0*/  @!P2 LDL R11, [R1+0x450] ;  /* 0x00045000010ba983 */ /* 0x000ea20000100800 */
[----:B------:R-:W-:Y:S01]  /*20ed0*/  USHF.R.S32.HI UR12, URZ, 0x1f, UR42 ;  /* 0x0000001f3f0c7899 */ /* 0x000fe2000801142a */
[----:B------:R-:W-:Y:S01]  /*20ee0*/  IMAD.MOV.U32 R0, RZ, RZ, R5 ;  /* 0x000000ffff007224 */ /* 0x000fe200078e0005 */
[----:B------:R-:W-:Y:S01]  /*20ef0*/  USHF.R.S32.HI UR11, URZ, 0x1f, UR4 ;  /* 0x0000001f3f0b7899 */ /* 0x000fe20008011404 */
[----:B------:R-:W1:Y:S01]  /*20f00*/  @P1 LDC R3, c[0x0][0xcf0] ;  /* 0x00033c00ff031b82 */ /* 0x000e620000000800 */
[----:B------:R-:W-:Y:S01]  /*20f10*/  UIMAD UR13, UR16, UR14, URZ ;  /* 0x0000000e100d72a4 */ /* 0x000fe2000f8e023f */
[----:B------:R-:W-:Y:S01]  /*20f20*/  UMOV UR10, UR4 ;  /* 0x00000004000a7c82 */ /* 0x000fe20008000000 */
[----:B------:R-:W-:-:S02]  /*20f30*/  USEL UR18, UR12, URZ, !UP0 ;  /* 0x0000003f0c127287 */ /* 0x000fc4000c000000 */
[----:B------:R-:W-:Y:S02]  /*20f40*/  UIMAD.WIDE.U32 UR8, UR37, UR14, UR10 ;  /* 0x0000000e250872a5 */ /* 0x000fe4000f8e000a */
[----:B------:R-:W-:Y:S01]  /*20f50*/  UIMAD UR13, UR37, UR15, UR13 ;  /* 0x0000000f250d72a4 */ /* 0x000fe2000f8e020d */
[----:B------:R-:W3:Y:S01]  /*20f60*/  @P1 LDC R21, c[0x0][0xcf0] ;  /* 0x00033c00ff151b82 */ /* 0x000ee20000000800 */
[----:B------:R-:W-:Y:S01]  /*20f70*/  USEL UR17, UR42, URZ, !UP0 ;  /* 0x0000003f2a117287 */ /* 0x000fe2000c000000 */
[----:B------:R-:W-:Y:S01]  /*20f80*/  ULDC.64 UR14, c[0x0][0xc98] ;  /* 0x00032600000e7ab9 */ /* 0x000fe20000000a00 */
[----:B------:R-:W-:Y:S02]  /*20f90*/  UIADD3 UR9, UR9, UR13, URZ ;  /* 0x0000000d09097290 */ /* 0x000fe4000fffe03f */
[----:B------:R-:W-:Y:S01]  /*20fa0*/  UIMAD UR10, UR18, UR14, URZ ;  /* 0x0000000e120a72a4 */ /* 0x000fe2000f8e023f */
[----:B0-----:R-:W-:Y:S01]  /*20fb0*/  @P1 IMAD.HI.U32 R2, R5, R2, RZ ;  /* 0x0000000205021227 */ /* 0x001fe200078e00ff */
[----:B------:R-:W-:-:S02]  /*20fc0*/  UIMAD.WIDE.U32 UR8, UR17, UR14, UR8 ;  /* 0x0000000e110872a5 */ /* 0x000fc4000f8e0008 */
[----:B------:R-:W-:Y:S01]  /*20fd0*/  UIMAD UR10, UR17, UR15, UR10 ;  /* 0x0000000f110a72a4 */ /* 0x000fe2000f8e020a */
[----:B------:R-:W-:Y:S01]  /*20fe0*/  ULDC.64 UR12, c[0x0][0xc88] ;  /* 0x00032200000c7ab9 */ /* 0x000fe20000000a00 */
[----:B-1----:R-:W-:-:S04]  /*20ff0*/  @P1 SHF.R.U32.HI R0, RZ, R3, R2 ;  /* 0x00000003ff001219 */ /* 0x002fc80000011602 */
[----:B------:R-:W-:Y:S01]  /*21000*/  IMAD.U32 R7, RZ, RZ, UR10 ;  /* 0x0000000aff077e24 */ /* 0x000fe2000f8e00ff */
[--C-:B------:R-:W-:Y:S01]  /*21010*/  SHF.R.S32.HI R4, RZ, 0x1f, R0.reuse ;  /* 0x0000001fff047819 */ /* 0x100fe20000011400 */
[----:B------:R-:W-:-:S04]  /*21020*/  IMAD.MOV R2, RZ, RZ, -R0 ;  /* 0x000000ffff027224 */ /* 0x000fc800078e0a00 */
[----:B------:R-:W-:Y:S01]  /*21030*/  IMAD R5, R20, R2, R5 ;  /* 0x0000000214057224 */ /* 0x000fe200078e0205 */
[----:B------:R-:W-:-:S04]  /*21040*/  IADD3 R2, P3, R0, UR8, RZ ;  /* 0x0000000800027c10 */ /* 0x000fc8000ff7e0ff */
[----:B------:R-:W-:-:S05]  /*21050*/  SHF.R.S32.HI R3, RZ, 0x1f, R5 ;  /* 0x0000001fff037819 */ /* 0x000fca0000011405 */
[----:B------:R-:W-:Y:S01]  /*21060*/  IMAD R0, R3, UR12, RZ ;  /* 0x0000000c03007c24 */ /* 0x000fe2000f8e02ff */
[----:B------:R-:W-:Y:S01]  /*21070*/  IADD3.X R3, R4, UR9, R7, P3, !PT ;  /* 0x0000000904037c10 */ /* 0x000fe20009ffe407 */
[----:B------:R-:W-:Y:S02]  /*21080*/  ULDC.64 UR8, c[0x0][0xc50] ;  /* 0x0003140000087ab9 */ /* 0x000fe40000000a00 */
[C---:B------:R-:W-:Y:S02]  /*21090*/  IMAD R7, R5.reuse, UR13, R0 ;  /* 0x0000000d05077c24 */ /* 0x040fe4000f8e0200 */
[----:B------:R-:W-:Y:S01]  /*210a0*/  IMAD.WIDE.U32 R2, R5, UR12, R2 ;  /* 0x0000000c05027c25 */ /* 0x000fe2000f8e0002 */
[----:B------:R-:W-:-:S03]  /*210b0*/  ULDC.64 UR12, c[0x0][0xba0] ;  /* 0x0002e800000c7ab9 */ /* 0x000fc60000000a00 */
[----:B------:R-:W-:Y:S01]  /*210c0*/  IMAD.IADD R3, R3, 0x1, R7 ;  /* 0x0000000103037824 */ /* 0x000fe200078e0207 */
[----:B------:R-:W-:-:S04]  /*210d0*/  LEA R6, P3, R2, UR8, 0x2 ;  /* 0x0000000802067c11 */ /* 0x000fc8000f8610ff */
[----:B------:R-:W-:Y:S01]  /*210e0*/  LEA.HI.X R10, R2, UR9, R3, 0x2, P3 ;  /* 0x00000009020a7c11 */ /* 0x000fe200098f1403 */
[----:B------:R-:W-:Y:S01]  /*210f0*/  SHFL.IDX PT, R8, R6, RZ, 0x1c1f ;  /* 0x001c1fff06087589 */ /* 0x000fe200000e0000 */
[----:B------:R-:W-:-:S03]  /*21100*/  VIADD R3, R13, 0x8 ;  /* 0x000000080d037836 */ /* 0x000fc60000000000 */
[----:B------:R-:W2:Y:S02]  /*21110*/  SHFL.IDX PT, R9, R10, RZ, 0x1c1f ;  /* 0x001c1fff0a097589 */ /* 0x000ea400000e0000 */
[----:B------:R-:W-:Y:S02]  /*21120*/  ISETP.GE.OR P0, PT, R3, R18, P0 ;  /* 0x000000120300720c */ /* 0x000fe40000706670 */
[----:B--2---:R0:W-:Y:S11]  /*21130*/  @!P2 ST.E desc[UR40][R8.64], R11 ;  /* 0x0000000b0800a985 */ /* 0x0041f6000c101928 */
[----:B------:R-:W2:Y:S01]  /*21140*/  @!P0 LDL R19, [R1+0x454] ;  /* 0x0004540001138983 */ /* 0x000ea20000100800 */
[----:B------:R-:W-:-:S02]  /*21150*/  IMAD R0, R206, 0x40, R190 ;  /* 0x00000040ce007824 */ /* 0x000fc400078e02be */
[----:B------:R-:W-:Y:S01]  /*21160*/  IMAD.MOV.U32 R3, RZ, RZ, 0x2 ;  /* 0x00000002ff037424 */ /* 0x000fe200078e00ff */
[----:B------:R-:W-:Y:S03]  /*21170*/  SHFL.IDX PT, R54, R6, 0x1, 0x1c1f ;  /* 0x003c1f0006367f89 */ /* 0x000fe600000e0000 */
[----:B------:R-:W-:Y:S01]  /*21180*/  IMAD.WIDE R2, R0, R3, UR38 ;  /* 0x0000002600027e25 */ /* 0x000fe2000f8e0203 */
[----:B------:R-:W2:Y:S02]  /*21190*/  SHFL.IDX PT, R55, R10, 0x1, 0x1c1f ;  /* 0x003c1f000a377f89 */ /* 0x000ea400000e0000 */
[C---:B------:R-:W-:Y:S02]  /*211a0*/  IADD3 R5, P3, R2.reuse, 0x2000, RZ ;  /* 0x0000200002057810 */ /* 0x040fe40007f7e0ff */
[C---:B------:R-:W-:Y:S02]  /*211b0*/  IADD3 R25, P4, R2.reuse, 0x3000, RZ ;  /* 0x0000300002197810 */ /* 0x040fe40007f9e0ff */
[----:B------:R-:W-:Y:S01]  /*211c0*/  IADD3 R29, P5, R2, 0x4000, RZ ;  /* 0x00004000021d7810 */ /* 0x000fe20007fbe0ff */
[----:B------:R-:W-:Y:S01]  /*211d0*/  IMAD.X R13, RZ, RZ, R3, P3 ;  /* 0x000000ffff0d7224 */ /* 0x000fe200018e0603 */
[----:B------:R-:W-:-:S02]  /*211e0*/  LOP3.LUT R0, R5, 0x380, RZ, 0xc0, !PT ;  /* 0x0000038005007812 */ /* 0x000fc400078ec0ff */
[----:B------:R-:W-:Y:S02]  /*211f0*/  LOP3.LUT R24, R25, 0x380, RZ, 0xc0, !PT ;  /* 0x0000038019187812 */ /* 0x000fe400078ec0ff */
[----:B------:R-:W-:Y:S02]  /*21200*/  LOP3.LUT R28, R29, 0x380, RZ, 0xc0, !PT ;  /* 0x000003801d1c7812 */ /* 0x000fe400078ec0ff */
[C---:B------:R-:W-:Y:S02]  /*21210*/  IADD3 R33, P6, R2.reuse, 0x5000, RZ ;  /* 0x0000500002217810 */ /* 0x040fe40007fde0ff */
[----:B------:R-:W-:Y:S02]  /*21220*/  IADD3 R7, P2, R2, 0x1000, RZ ;  /* 0x0000100002077810 */ /* 0x000fe40007f5e0ff */
[----:B------:R-:W-:Y:S02]  /*21230*/  SHF.R.U64 R0, R0, 0x3, RZ ;  /* 0x0000000300007819 */ /* 0x000fe400000012ff */
[----:B------:R-:W-:-:S02]  /*21240*/  SHF.R.U64 R24, R24, 0x3, RZ ;  /* 0x0000000318187819 */ /* 0x000fc400000012ff */
[----:B------:R-:W-:Y:S02]  /*21250*/  SHF.R.U64 R28, R28, 0x3, RZ ;  /* 0x000000031c1c7819 */ /* 0x000fe400000012ff */
[----:B------:R-:W-:Y:S02]  /*21260*/  LOP3.LUT R32, R33, 0x380, RZ, 0xc0, !PT ;  /* 0x0000038021207812 */ /* 0x000fe400078ec0ff */
        /* <DEDUP_REMOVED lines=10> */
[----:B------:R-:W-:Y:S02]  /*21310*/  SHF.R.U64 R32, R32, 0x3, RZ ;  /* 0x0000000320207819 */ /* 0x000fe400000012ff */
[----:B------:R-:W-:Y:S02]  /*21320*/  LOP3.LUT R36, R37, 0x380, RZ, 0xc0, !PT ;  /* 0x0000038025247812 */ /* 0x000fe400078ec0ff */
[----:B------:R-:W-:-:S02]  /*21330*/  LOP3.LUT R40, R41, 0x380, RZ, 0xc0, !PT ;  /* 0x0000038029287812 */ /* 0x000fc400078ec0ff */
[----:B------:R-:W-:Y:S02]  /*21340*/  LOP3.LUT R44, R45, 0x380, RZ, 0xc0, !PT ;  /* 0x000003802d2c7812 */ /* 0x000fe400078ec0ff */
[----:B------:R-:W-:Y:S02]  /*21350*/  LOP3.LUT R48, R49, 0x380, RZ, 0xc0, !PT ;  /* 0x0000038031307812 */ /* 0x000fe400078ec0ff */
[----:B------:R-:W-:Y:S01]  /*21360*/  LOP3.LUT R32, R32, R33, RZ, 0x3c, !PT ;  /* 0x0000002120207212 */ /* 0x000fe200078e3cff */
[----:B------:R-:W-:Y:S01]  /*21370*/  IMAD.X R33, RZ, RZ, R3, P6 ;  /* 0x000000ffff217224 */ /* 0x000fe200030e0603 */
[----:B------:R-:W-:Y:S02]  /*21380*/  IADD3 R53, P6, R2, 0xa000, RZ ;  /* 0x0000a00002357810 */ /* 0x000fe40007fde0ff */
[----:B------:R-:W-:Y:S02]  /*21390*/  SHF.R.U64 R36, R36, 0x3, RZ ;  /* 0x0000000324247819 */ /* 0x000fe400000012ff */
[----:B------:R-:W-:-:S02]  /*213a0*/  SHF.R.U64 R40, R40, 0x3, RZ ;  /* 0x0000000328287819 */ /* 0x000fc400000012ff */
[----:B------:R-:W-:Y:S02]  /*213b0*/  SHF.R.U64 R44, R44, 0x3, RZ ;  /* 0x000000032c2c7819 */ /* 0x000fe400000012ff */
[----:B------:R-:W-:Y:S02]  /*213c0*/  SHF.R.U64 R48, R48, 0x3, RZ ;  /* 0x0000000330307819 */ /* 0x000fe400000012ff */
[----:B------:R-:W-:Y:S02]  /*213d0*/  LOP3.LUT R52, R53, 0x380, RZ, 0xc0, !PT ;  /* 0x0000038035347812 */ /* 0x000fe400078ec0ff */
        /* <DEDUP_REMOVED lines=13> */
[----:B0-----:R-:W-:Y:S02]  /*214b0*/  LOP3.LUT R9, R2, 0x380, RZ, 0xc0, !PT ;  /* 0x0000038002097812 */ /* 0x001fe400078ec0ff */
[----:B------:R-:W-:Y:S02]  /*214c0*/  SHF.R.U64 R52, R52, 0x3, RZ ;  /* 0x0000000334347819 */ /* 0x000fe400000012ff */
[----:B------:R-:W-:-:S02]  /*214d0*/  SHF.R.U64 R4, R4, 0x3, RZ ;  /* 0x0000000304047819 */ /* 0x000fc400000012ff */
[----:B------:R-:W-:Y:S02]  /*214e0*/  LOP3.LUT R56, R57, 0x380, RZ, 0xc0, !PT ;  /* 0x0000038039387812 */ /* 0x000fe400078ec0ff */
[----:B------:R-:W-:Y:S02]  /*214f0*/  LOP3.LUT R60, R61, 0x380, RZ, 0xc0, !PT ;  /* 0x000003803d3c7812 */ /* 0x000fe400078ec0ff */
[----:B------:R-:W-:Y:S02]  /*21500*/  LOP3.LUT R64, R65, 0x380, RZ, 0xc0, !PT ;  /* 0x0000038041407812 */ /* 0x000fe400078ec0ff */
[----:B------:R-:W-:Y:S02]  /*21510*/  LOP3.LUT R68, R69, 0x380, RZ, 0xc0, !PT ;  /* 0x0000038045447812 */ /* 0x000fe400078ec0ff */
[----:B------:R-:W-:Y:S02]  /*21520*/  SHF.R.U64 R9, R9, 0x3, RZ ;  /* 0x0000000309097819 */ /* 0x000fe400000012ff */
[----:B------:R-:W-:Y:S01]  /*21530*/  LOP3.LUT R52, R52, R53, RZ, 0x3c, !PT ;  /* 0x0000003534347212 */ /* 0x000fe200078e3cff */
[----:B------:R-:W-:Y:S01]  /*21540*/  IMAD.X R53, RZ, RZ, R3, P6 ;  /* 0x000000ffff357224 */ /* 0x000fe200030e0603 */
[----:B------:R-:W-:-:S02]  /*21550*/  LOP3.LUT R4, R4, R7, RZ, 0x3c, !PT ;  /* 0x0000000704047212 */ /* 0x000fc400078e3cff */
[----:B------:R-:W-:Y:S02]  /*21560*/  IADD3 R7, P6, R2, 0xf000, RZ ;  /* 0x0000f00002077810 */ /* 0x000fe40007fde0ff */
[----:B------:R-:W-:Y:S02]  /*21570*/  SHF.R.U64 R56, R56, 0x3, RZ ;  /* 0x0000000338387819 */ /* 0x000fe400000012ff */
[----:B------:R-:W-:Y:S01]  /*21580*/  SHF.R.U64 R60, R60, 0x3, RZ ;  /* 0x000000033c3c7819 */ /* 0x000fe200000012ff */
[----:B------:R-:W-:Y:S01]  /*21590*/  IMAD.X R73, RZ, RZ, R3, P6 ;  /* 0x000000ffff497224 */ /* 0x000fe200030e0603 */
[----:B------:R-:W-:Y:S02]  /*215a0*/  SHF.R.U64 R64, R64, 0x3, RZ ;  /* 0x0000000340407819 */ /* 0x000fe400000012ff */
[----:B------:R-:W-:Y:S02]  /*215b0*/  SHF.R.U64 R68, R68, 0x3, RZ ;  /* 0x0000000344447819 */ /* 0x000fe400000012ff */
[----:B------:R-:W-:-:S02]  /*215c0*/  LOP3.LUT R2, R9, R2, RZ, 0x3c, !PT ;  /* 0x0000000209027212 */ /* 0x000fc400078e3cff */
        /* <DEDUP_REMOVED lines=8> */
[----:B------:R-:W-:Y:S01]  /*21650*/  UIMAD UR10, UR11, UR12, URZ ;  /* 0x0000000c0b0a72a4 */ /* 0x000fe2000f8e023f */
[----:B------:R-:W-:Y:S01]  /*21660*/  LOP3.LUT R0, R7, 0x380, RZ, 0xc0, !PT ;  /* 0x0000038007007812 */ /* 0x000fe200078ec0ff */
[----:B------:R-:W-:-:S02]  /*21670*/  UIMAD.WIDE.U32 UR8, UR4, UR12, URZ ;  /* 0x0000000c040872a5 */ /* 0x000fc4000f8e003f */
[----:B------:R-:W-:Y:S01]  /*21680*/  UIMAD UR10, UR4, UR13, UR10 ;  /* 0x0000000d040a72a4 */ /* 0x000fe2000f8e020a */
[----:B------:R-:W-:Y:S02]  /*21690*/  SHF.R.U64 R0, R0, 0x3, RZ ;  /* 0x0000000300007819 */ /* 0x000fe400000012ff */
[----:B------:R-:W-:Y:S01]  /*216a0*/  ULDC.64 UR12, c[0x0][0xbe8] ;  /* 0x0002fa00000c7ab9 */ /* 0x000fe20000000a00 */
[----:B------:R-:W-:Y:S01]  /*216b0*/  UIADD3 UR9, UR9, UR10, URZ ;  /* 0x0000000a09097290 */ /* 0x000fe2000fffe03f */
[----:B------:R-:W-:Y:S01]  /*216c0*/  VIADD R76, R207, UR43 ;  /* 0x0000002bcf4c7c36 */ /* 0x000fe20008000000 */
[----:B------:R-:W-:Y:S01]  /*216d0*/  UIMAD UR4, UR16, UR12, URZ ;  /* 0x0000000c100472a4 */ /* 0x000fe2000f8e023f */
[----:B------:R-:W-:Y:S01]  /*216e0*/  LOP3.LUT R72, R0, R7, RZ, 0x3c, !PT ;  /* 0x0000000700487212 */ /* 0x000fe200078e3cff */
[----:B------:R-:W-:Y:S02]  /*216f0*/  UIMAD.WIDE.U32 UR8, UR37, UR12, UR8 ;  /* 0x0000000c250872a5 */ /* 0x000fe4000f8e0008 */
[----:B------:R-:W-:Y:S01]  /*21700*/  UIMAD UR4, UR37, UR13, UR4 ;  /* 0x0000000d250472a4 */ /* 0x000fe2000f8e0204 */
[----:B------:R-:W-:-:S03]  /*21710*/  ULDC.64 UR10, c[0x0][0xbf0] ;  /* 0x0002fc00000a7ab9 */ /* 0x000fc60000000a00 */
[----:B------:R-:W-:Y:S02]  /*21720*/  UIADD3 UR9, UR9, UR4, URZ ;  /* 0x0000000409097290 */ /* 0x000fe4000fffe03f */
[----:B------:R-:W-:Y:S02]  /*21730*/  UIMAD UR4, UR18, UR10, URZ ;  /* 0x0000000a120472a4 */ /* 0x000fe4000f8e023f */
[----:B------:R-:W-:Y:S02]  /*21740*/  UIMAD.WIDE.U32 UR8, UR17, UR10, UR8 ;  /* 0x0000000a110872a5 */ /* 0x000fe4000f8e0008 */
[----:B------:R-:W-:-:S03]  /*21750*/  UIMAD UR4, UR17, UR11, UR4 ;  /* 0x0000000b110472a4 */ /* 0x000fc6000f8e0204 */
[----:B------:R-:W-:Y:S01]  /*21760*/  ULDC.64 UR10, c[0x0][0xbe0] ;  /* 0x0002f800000a7ab9 */ /* 0x000fe20000000a00 */
[----:B------:R-:W-:Y:S01]  /*21770*/  UIADD3 UR4, UR9, UR4, URZ ;  /* 0x0000000409047290 */ /* 0x000fe2000fffe03f */
[----:B------:R-:W-:-:S05]  /*21780*/  VIADD R81, R206, UR43 ;  /* 0x0000002bce517c36 */ /* 0x000fca0008000000 */
[----:B------:R-:W-:Y:S01]  /*21790*/  ISETP.GE.AND P2, PT, R81, R18, PT ;  /* 0x000000125100720c */ /* 0x000fe20003f46270 */
[----:B------:R-:W-:Y:S01]  /*217a0*/  BSSY B1, `(.L_x_12529) ;  /* 0x000004a000017945 */ /* 0x000fe20003800000 */
[----:B--2---:R0:W-:Y:S04]  /*217b0*/  @!P0 ST.E desc[UR40][R54.64], R19 ;  /* 0x0000001336008985 */ /* 0x0041e8000c101928 */
[----:B------:R1:W5:Y:S04]  /*217c0*/  LD.E.128 R8, desc[UR40][R2.64] ;  /* 0x0000002802087980 */ /* 0x000368000c101d00 */
[----:B------:R-:W5:Y:S01]  /*217d0*/  LD.E.128 R4, desc[UR40][R4.64] ;  /* 0x0000002804047980 */ /* 0x000f62000c101d00 */
[----:B0-----:R-:W-:-:S03]  /*217e0*/  IMAD.MOV.U32 R19, RZ, RZ, R76 ;  /* 0x000000ffff137224 */ /* 0x001fc600078e004c */
[----:B------:R-:W5:Y:S01]  /*217f0*/  LD.E.128 R12, desc[UR40][R12.64] ;  /* 0x000000280c0c7980 */ /* 0x000f62000c101d00 */
[----:B-1----:R-:W0:Y:S01]  /*21800*/  @P1 LDC R3, c[0x0][0xcec] ;  /* 0x00033b00ff031b82 */ /* 0x002e220000000800 */
[----:B------:R-:W-:Y:S02]  /*21810*/  IMAD.U32 R2, RZ, RZ, UR8 ;  /* 0x00000008ff027e24 */ /* 0x000fe4000f8e00ff */
[----:B------:R-:W5:Y:S04]  /*21820*/  LD.E.128 R24, desc[UR40][R24.64] ;  /* 0x0000002818187980 */ /* 0x000f68000c101d00 */
[----:B------:R-:W5:Y:S04]  /*21830*/  LD.E.128 R28, desc[UR40][R28.64] ;  /* 0x000000281c1c7980 */ /* 0x000f68000c101d00 */
[----:B------:R-:W5:Y:S04]  /*21840*/  LD.E.128 R32, desc[UR40][R32.64] ;  /* 0x0000002820207980 */ /* 0x000f68000c101d00 */
[----:B------:R-:W5:Y:S04]  /*21850*/  LD.E.128 R36, desc[UR40][R36.64] ;  /* 0x0000002824247980 */ /* 0x000f68000c101d00 */
[----:B------:R-:W5:Y:S04]  /*21860*/  LD.E.128 R40, desc[UR40][R40.64] ;  /* 0x0000002828287980 */ /* 0x000f68000c101d00 */
[----:B------:R-:W5:Y:S01]  /*21870*/  LD.E.128 R44, desc[UR40][R44.64] ;  /* 0x000000282c2c7980 */ /* 0x000f62000c101d00 */
[----:B0-----:R-:W-:-:S03]  /*21880*/  @P1 IMAD.HI.U32 R0, R76, R3, RZ ;  /* 0x000000034c001227 */ /* 0x001fc600078e00ff */
[----:B------:R-:W5:Y:S02]  /*21890*/  LD.E.128 R48, desc[UR40][R48.64] ;  /* 0x0000002830307980 */ /* 0x000f64000c101d00 */
[----:B---3--:R-:W-:Y:S02]  /*218a0*/  @P1 SHF.R.U32.HI R19, RZ, R21, R0 ;  /* 0x00000015ff131219 */ /* 0x008fe40000011600 */
[----:B------:R-:W5:Y:S02]  /*218b0*/  LD.E.128 R52, desc[UR40][R52.64] ;  /* 0x0000002834347980 */ /* 0x000f64000c101d00 */
[--C-:B------:R-:W-:Y:S01]  /*218c0*/  SHF.R.S32.HI R0, RZ, 0x1f, R19.reuse ;  /* 0x0000001fff007819 */ /* 0x100fe20000011413 */
[----:B------:R-:W-:Y:S01]  /*218d0*/  IMAD.MOV R21, RZ, RZ, -R19 ;  /* 0x000000ffff157224 */ /* 0x000fe200078e0a13 */
[----:B------:R-:W5:Y:S01]  /*218e0*/  LD.E.128 R56, desc[UR40][R56.64] ;  /* 0x0000002838387980 */ /* 0x000f62000c101d00 */
[----:B------:R-:W-:Y:S01]  /*218f0*/  IMAD.U32 R3, RZ, RZ, UR9 ;  /* 0x00000009ff037e24 */ /* 0x000fe2000f8e00ff */
[----:B------:R-:W-:Y:S01]  /*21900*/  ULDC.64 UR8, c[0x0][0xbd8] ;  /* 0x0002f60000087ab9 */ /* 0x000fe20000000a00 */
[----:B------:R-:W-:Y:S01]  /*21910*/  IMAD R0, R0, UR10, RZ ;  /* 0x0000000a00007c24 */ /* 0x000fe2000f8e02ff */
[----:B------:R-:W5:Y:S01]  /*21920*/  LD.E.128 R60, desc[UR40][R60.64] ;  /* 0x000000283c3c7980 */ /* 0x000f62000c101d00 */
[----:B------:R-:W-:-:S02]  /*21930*/  IMAD R21, R20, R21, R76 ;  /* 0x0000001514157224 */ /* 0x000fc400078e024c */
[----:B------:R-:W-:Y:S01]  /*21940*/  IMAD.U32 R3, RZ, RZ, UR4 ;  /* 0x00000004ff037e24 */ /* 0x000fe2000f8e00ff */
[----:B------:R-:W5:Y:S01]  /*21950*/  LD.E.128 R64, desc[UR40][R64.64] ;  /* 0x0000002840407980 */ /* 0x000f62000c101d00 */
[C---:B------:R-:W-:Y:S01]  /*21960*/  IMAD R77, R19.reuse, UR11, R0 ;  /* 0x0000000b134d7c24 */ /* 0x040fe2000f8e0200 */
[----:B------:R-:W-:Y:S02]  /*21970*/  SHF.R.S32.HI R0, RZ, 0x1f, R21 ;  /* 0x0000001fff007819 */ /* 0x000fe40000011415 */
[----:B------:R-:W5:Y:S01]  /*21980*/  LD.E.128 R68, desc[UR40][R68.64] ;  /* 0x0000002844447980 */ /* 0x000f62000c101d00 */
[----:B------:R-:W-:-:S03]  /*21990*/  IMAD.WIDE.U32 R2, R19, UR10, R2 ;  /* 0x0000000a13027c25 */ /* 0x000fc6000f8e0002 */
[----:B------:R-:W5:Y:S01]  /*219a0*/  LD.E.128 R72, desc[UR40][R72.64] ;  /* 0x0000002848487980 */ /* 0x000f62000c101d00 */
[----:B------:R-:W-:Y:S01]  /*219b0*/  IMAD.IADD R3, R3, 0x1, R77 ;  /* 0x0000000103037824 */ /* 0x000fe200078e024d */
[----:B------:R-:W-:Y:S01]  /*219c0*/  UIADD3 UR4, UR46, 0x32420, URZ ;  /* 0x000324202e047890 */ /* 0x000fe2000fffe03f */
[----:B------:R-:W-:Y:S01]  /*219d0*/  IMAD R0, R0, UR8, RZ ;  /* 0x0000000800007c24 */ /* 0x000fe2000f8e02ff */
[----:B------:R-:W-:Y:S01]  /*219e0*/  @!PT LDS RZ, [RZ] ;  /* 0x00000000fffff984 */ /* 0x000fe20000000800 */
[----:B------:R-:W-:Y:S01]  /*219f0*/  @!PT LDS RZ, [RZ] ;  /* 0x00000000fffff984 */ /* 0x000fe20000000800 */
[----:B------:R-:W-:Y:S01]  /*21a00*/  @!PT LDS RZ, [RZ] ;  /* 0x00000000fffff984 */ /* 0x000fe20000000800 */
[----:B------:R-:W-:Y:S01]  /*21a10*/  @!PT LDS RZ, [RZ] ;  /* 0x00000000fffff984 */ /* 0x000fe20000000800 */
[----:B------:R0:W-:Y:S06]  /*21a20*/  MEMBAR.ALL.CTA ;  /* 0x0000000000007992 */ /* 0x0001ec0000008000 */
[----:B0-----:R-:W0:Y:S01]  /*21a30*/  FENCE.VIEW.ASYNC.S ;  /* 0x00000000000073c6 */ /* 0x001e220000000000 */
[----:B------:R-:W-:Y:S01]  /*21a40*/  VIADD R19, R81, 0x20 ;  /* 0x0000002051137836 */ /* 0x000fe20000000000 */
[----:B------:R-:W-:Y:S01]  /*21a50*/  UPRMT UR4, URZ, 0x654, UR4 ;  /* 0x000006543f047896 */ /* 0x000fe20008000004 */
[----:B------:R-:W-:-:S02]  /*21a60*/  IMAD R77, R21, UR9, R0 ;  /* 0x00000009154d7c24 */ /* 0x000fc4000f8e0200 */
[----:B------:R-:W-:Y:S01]  /*21a70*/  IMAD.WIDE.U32 R2, R21, UR8, R2 ;  /* 0x0000000815027c25 */ /* 0x000fe2000f8e0002 */
[----:B------:R-:W-:Y:S01]  /*21a80*/  ISETP.GE.AND P1, PT, R19, R18, PT ;  /* 0x000000121300720c */ /* 0x000fe20003f26270 */
[----:B------:R-:W-:Y:S02]  /*21a90*/  ULDC.64 UR8, c[0x0][0xb80] ;  /* 0x0002e00000087ab9 */ /* 0x000fe40000000a00 */
[----:B------:R-:W-:Y:S01]  /*21aa0*/  VIADD R19, R81, 0x40 ;  /* 0x0000004051137836 */ /* 0x000fe20000000000 */
[----:B------:R-:W-:Y:S01]  /*21ab0*/  LEA R0, P3, R2, UR8, 0x1 ;  /* 0x0000000802007c11 */ /* 0x000fe2000f8608ff */
[----:B------:R-:W-:-:S03]  /*21ac0*/  IMAD.IADD R3, R3, 0x1, R77 ;  /* 0x0000000103037824 */ /* 0x000fc600078e024d */
[----:B------:R-:W-:Y:S01]  /*21ad0*/  ISETP.GE.AND P0, PT, R19, R18, PT ;  /* 0x000000121300720c */ /* 0x000fe20003f06270 */
[----:B0-----:R0:W1:Y:S01]  /*21ae0*/  SHFL.IDX PT, R78, R0, RZ, 0x181f ;  /* 0x00181fff004e7589 */ /* 0x00106200000e0000 */
[----:B------:R-:W-:-:S05]  /*21af0*/  LEA.HI.X R19, R2, UR9, R3, 0x1, P3 ;  /* 0x0000000902137c11 */ /* 0x000fca00098f0c03 */
[----:B------:R0:W2:Y:S01]  /*21b00*/  SHFL.IDX PT, R79, R19, RZ, 0x181f ;  /* 0x00181fff134f7589 */ /* 0x0000a200000e0000 */
[----:B------:R-:W-:Y:S01]  /*21b10*/  SYNCS.ARRIVE.TRANS64.RED.A1T0 RZ, [UR4], RZ ;  /* 0x000000ffffff79a7 */ /* 0x000fe20008100404 */
        /* <DEDUP_REMOVED lines=18> */
.L_x_12530:
[----:B------:R-:W-:Y:S05]  /*21c40*/  BSYNC B1 ;  /* 0x0000000000017941 */ /* 0x000fea0003800000 */
.L_x_12529:
        /* <DEDUP_REMOVED lines=21> */
.L_x_12532:
[----:B------:R-:W-:Y:S05]  /*21da0*/  BSYNC B1 ;  /* 0x0000000000017941 */ /* 0x000fea0003800000 */
.L_x_12531:
        /* <DEDUP_REMOVED lines=21> */
.L_x_12534:
[----:B------:R-:W-:Y:S05]  /*21f00*/  BSYNC B1 ;  /* 0x0000000000017941 */ /* 0x000fea0003800000 */
.L_x_12533:
[----:B0-----:R-:W-:Y:S01]  /*21f10*/  VIADD R3, R81, 0x60 ;  /* 0x0000006051037836 */ /* 0x001fe20000000000 */
[----:B---3--:R-:W3:Y:S04]  /*21f20*/  SHFL.IDX PT, R19, R19, 0x3, 0x181f ;  /* 0x00781f0013137f89 */ /* 0x008ee800000e0000 */
[----:B------:R-:W-:Y:S01]  /*21f30*/  ISETP.GE.AND P0, PT, R3, R18, PT ;  /* 0x000000120300720c */ /* 0x000fe20003f06270 */
[----:B------:R-:W0:-:S12]  /*21f40*/  SHFL.IDX PT, R0, R0, 0x3, 0x181f ;  /* 0x00781f0000007f89 */ /* 0x000e1800000e0000 */
[----:B------:R-:W-:Y:S05]  /*21f50*/  @P0 BRA `(.L_x_12535) ;  /* 0x0000000c00a80947 */ /* 0x000fea0003800000 */
[----:B------:R-:W-:Y:S02]  /*21f60*/  ULDC UR4, c[0x0][0xbc8] ;  /* 0x0002f20000047ab9 */ /* 0x000fe40000000800 */
[----:B------:R-:W-:Y:S02]  /*21f70*/  ISETP.GE.AND P3, PT, R190, UR4, PT ;  /* 0x00000004be007c0c */ /* 0x000fe4000bf66270 */
[----:B------:R-:W-:Y:S02]  /*21f80*/  ISETP.GE.AND P4, PT, R192, UR4, PT ;  /* 0x00000004c0007c0c */ /* 0x000fe4000bf86270 */
[----:B------:R-:W-:-:S09]  /*21f90*/  ISETP.GE.AND P5, PT, R191, UR4, PT ;  /* 0x00000004bf007c0c */ /* 0x000fd2000bfa6270 */
[-C--:B0-----:R-:W-:Y:S02]  /*21fa0*/  @!P3 LEA R2, P0, R190, R0.reuse, 0x1 ;  /* 0x00000000be02b211 */ /* 0x081fe400078008ff */
[-C--:B------:R-:W-:Y:S02]  /*21fb0*/  @!P4 LEA R4, P1, R192, R0.reuse, 0x1 ;  /* 0x00000000c004c211 */ /* 0x080fe400078208ff */
[C---:B------:R-:W-:Y:S02]  /*21fc0*/  @!P5 LEA R6, P2, R191.reuse, R0, 0x1 ;  /* 0x00000000bf06d211 */ /* 0x040fe400078408ff */
        /* <DEDUP_REMOVED lines=12> */
.L_x_12527:
        /* <DEDUP_REMOVED lines=32> */
.L_x_12536:
        /* <DEDUP_REMOVED lines=47> */
.L_x_12538:
[----:B------:R-:W-:Y:S05]  /*22580*/  BSYNC B1 ;  /* 0x0000000000017941 */ /* 0x000fea0003800000 */
.L_x_12537:
[----:B0-----:R-:W0:Y:S01]  /*22590*/  @P0 LDC R3, c[0x0][0xcf0] ;  /* 0x00033c00ff030b82 */ /* 0x001e220000000800 */
[----:B------:R-:W-:Y:S01]  /*225a0*/  ULDC.64 UR16, c[0x0][0xba0] ;  /* 0x0002e80000107ab9 */ /* 0x000fe20000000a00 */
[----:B------:R-:W-:Y:S01]  /*225b0*/  VIADD R6, R207, UR43 ;  /* 0x0000002bcf067c36 */ /* 0x000fe20008000000 */
[----:B------:R-:W-:Y:S01]  /*225c0*/  UIMAD UR10, UR11, UR16, URZ ;  /* 0x000000100b0a72a4 */ /* 0x000fe2000f8e023f */
[----:B------:R-:W-:Y:S01]  /*225d0*/  BSSY B1, `(.L_x_12539) ;  /* 0x0000040000017945 */ /* 0x000fe20003800000 */
[----:B------:R-:W-:Y:S01]  /*225e0*/  UIMAD.WIDE.U32 UR8, UR4, UR16, URZ ;  /* 0x00000010040872a5 */ /* 0x000fe2000f8e003f */
[----:B------:R-:W-:Y:S01]  /*225f0*/  @P0 IMAD.HI.U32 R2, R6, R9, RZ ;  /* 0x0000000906020227 */ /* 0x000fe200078e00ff */
[----:B------:R-:W-:-:S03]  /*22600*/  UIMAD UR10, UR4, UR17, UR10 ;  /* 0x00000011040a72a4 */ /* 0x000fc6000f8e020a */
[----:B------:R-:W-:Y:S01]  /*22610*/  ULDC.64 UR16, c[0x0][0xbe8] ;  /* 0x0002fa0000107ab9 */ /* 0x000fe20000000a00 */
[----:B------:R-:W-:Y:S01]  /*22620*/  UIADD3 UR9, UR9, UR10, URZ ;  /* 0x0000000a09097290 */ /* 0x000fe2000fffe03f */
[----:B------:R-:W-:Y:S01]  /*22630*/  IMAD.MOV.U32 R5, RZ, RZ, R6 ;  /* 0x000000ffff057224 */ /* 0x000fe200078e0006 */
[----:B------:R-:W-:Y:S02]  /*22640*/  UIMAD UR4, UR12, UR16, URZ ;  /* 0x000000100c0472a4 */ /* 0x000fe4000f8e023f */
[----:B------:R-:W-:Y:S02]  /*22650*/  UIMAD.WIDE.U32 UR8, UR37, UR16, UR8 ;  /* 0x00000010250872a5 */ /* 0x000fe4000f8e0008 */
        /* <DEDUP_REMOVED lines=22> */
[----:B------:R-:W-:Y:S02]  /*227c0*/  VIADD R6, R206, UR43 ;  /* 0x0000002bce067c36 */ /* 0x000fe40008000000 */
        /* <DEDUP_REMOVED lines=32> */
.L_x_12540:
[----:B------:R-:W-:Y:S05]  /*229d0*/  BSYNC B1 ;  /* 0x0000000000017941 */ /* 0x000fea0003800000 */
.L_x_12539:
        /* <DEDUP_REMOVED lines=21> */
.L_x_12542:
[----:B------:R-:W-:Y:S05]  /*22b30*/  BSYNC B1 ;  /* 0x0000000000017941 */ /* 0x000fea0003800000 */
.L_x_12541:
        /* <DEDUP_REMOVED lines=21> */
.L_x_12544:
[----:B------:R-:W-:Y:S05]  /*22c90*/  BSYNC B1 ;  /* 0x0000000000017941 */ /* 0x000fea0003800000 */
.L_x_12543:
[----:B0-----:R-:W-:Y:S01]  /*22ca0*/  VIADD R0, R6, 0x60 ;  /* 0x0000006006007836 */ /* 0x001fe20000000000 */
[----:B--2-4-:R-:W0:Y:S04]  /*22cb0*/  SHFL.IDX PT, R5, R5, 0x3, 0x181f ;  /* 0x00781f0005057f89 */ /* 0x014e2800000e0000 */
[----:B------:R-:W-:Y:S01]  /*22cc0*/  ISETP.GE.AND P0, PT, R0, R11, PT ;  /* 0x0000000b0000720c */ /* 0x000fe20003f06270 */
[----:B-1-3--:R1:W2:-:S12]  /*22cd0*/  SHFL.IDX PT, R2, R4, 0x3, 0x181f ;  /* 0x00781f0004027f89 */ /* 0x00a29800000e0000 */
[----:B-1----:R-:W-:Y:S05]  /*22ce0*/  @P0 BRA `(.L_x_12535) ;  /* 0x0000000000440947 */ /* 0x002fea0003800000 */
[----:B------:R-:W-:Y:S02]  /*22cf0*/  ULDC UR4, c[0x0][0xbc8] ;  /* 0x0002f20000047ab9 */ /* 0x000fe40000000800 */
[----:B------:R-:W-:Y:S02]  /*22d00*/  ISETP.GE.AND P3, PT, R190, UR4, PT ;  /* 0x00000004be007c0c */ /* 0x000fe4000bf66270 */
[----:B------:R-:W-:Y:S02]  /*22d10*/  ISETP.GE.AND P2, PT, R192, UR4, PT ;  /* 0x00000004c0007c0c */ /* 0x000fe4000bf46270 */
[----:B------:R-:W-:Y:S02]  /*22d20*/  ISETP.GE.AND P1, PT, R191, UR4, PT ;  /* 0x00000004bf007c0c */ /* 0x000fe4000bf26270 */
[----:B------:R-:W-:-:S07]  /*22d30*/  ISETP.GE.AND P0, PT, R193, UR4, PT ;  /* 0x00000004c1007c0c */ /* 0x000fce000bf06270 */
[-C--:B--2---:R-:W-:Y:S02]  /*22d40*/  @!P3 LEA R6, P6, R190, R2.reuse, 0x1 ;  /* 0x00000002be06b211 */ /* 0x084fe400078c08ff */
[-C--:B------:R-:W-:Y:S02]  /*22d50*/  @!P2 LEA R8, P5, R192, R2.reuse, 0x1 ;  /* 0x00000002c008a211 */ /* 0x080fe400078a08ff */
[-C--:B------:R-:W-:Y:S02]  /*22d60*/  @!P1 LEA R10, P4, R191, R2.reuse, 0x1 ;  /* 0x00000002bf0a9211 */ /* 0x080fe400078808ff */
[-C--:B0-----:R-:W-:Y:S02]  /*22d70*/  @!P3 LEA.HI.X R7, R190, R5.reuse, R199, 0x1, P6 ;  /* 0x00000005be07b211 */ /* 0x081fe400030f0cc7 */
        /* <DEDUP_REMOVED lines=8> */
.L_x_12535:
[----:B------:R-:W-:Y:S05]  /*22e00*/  BSYNC B0 ;  /* 0x0000000000007941 */ /* 0x000fea0003800000 */
.L_x_12526:
[----:B------:R-:W-:Y:S02]  /*22e10*/  ULDC UR4, c[0x0][0xd3c] ;  /* 0x00034f0000047ab9 */ /* 0x000fe40000000800 */
[----:B------:R-:W-:-:S06]  /*22e20*/  UISETP.GE.AND UP0, UPT, UR6, UR4, UPT ;  /* 0x000000040600728c */ /* 0x000fcc000bf06270 */
[----:B------:R-:W-:-:S13]  /*22e30*/  PLOP3.LUT P0, PT, PT, PT, UP0, 0x80, 0x0 ;  /* 0x000000000000781c */ /* 0x000fda0003f0f008 */
[----:B------:R-:W-:Y:S05]  /*22e40*/  @!P0 BRA `(.L_x_12545) ;  /* 0xfffffde4000c8947 */ /* 0x000fea000383ffff */
[----:B------:R-:W-:Y:S05]  /*22e50*/  EXIT ;  /* 0x000000000000794d */ /* 0x000fea0003800000 */
.L_x_12418:
[----:B------:R-:W-:-:S08]  /*22e60*/  NOP ;  /* 0x0000000000007918 */ /* 0x000fd00000000000 */
[----:B----4-:R-:W0:-:S00]  /*22e70*/  USETMAXREG.DEALLOC.CTAPOOL 0x18 ;  /* 0x00000018000079c8 */ /* 0x010e0000080e0500 */
        /* <DEDUP_REMOVED lines=16> */
.L_x_12546:
        /* <DEDUP_REMOVED lines=42> */
.L_x_12552:
        /* <DEDUP_REMOVED lines=12> */
.L_x_12551:
[----:B------:R-:W-:Y:S05]  /*232e0*/  BSYNC B0 ;  /* 0x0000000000007941 */ /* 0x000fea0003800000 */
.L_x_12550:
        /* <DEDUP_REMOVED lines=21> */
.L_x_12548:
        /* <DEDUP_REMOVED lines=20> */
.L_x_12553:
        /* <DEDUP_REMOVED lines=56> */
.L_x_12549:
[----:B------:R-:W-:Y:S02]  /*23900*/  IMAD.MOV.U32 R17, RZ, RZ, RZ ;  /* 0x000000ffff117224 */ /* 0x000fe400078e00ff */
[----:B------:R-:W-:Y:S02]  /*23910*/  IMAD.U32 R16, RZ, RZ, UR6 ;  /* 0x00000006ff107e24 */ /* 0x000fe4000f8e00ff */
[----:B------:R-:W-:-:S07]  /*23920*/  IMAD.MOV.U32 R18, RZ, RZ, RZ ;  /* 0x000000ffff127224 */ /* 0x000fce00078e00ff */
.L_x_12554:
[----:B------:R-:W-:-:S13]  /*23930*/  ISETP.NE.AND P0, PT, R0, RZ, PT ;  /* 0x000000ff0000720c */ /* 0x000fda0003f05270 */
[----:B------:R-:W1:Y:S01]  /*23940*/  @!P0 S2R R3, SR_CgaCtaId ;  /* 0x0000000000038919 */ /* 0x000e620000008800 */
[----:B------:R-:W-:-:S04]  /*23950*/  @!P0 MOV R0, 0x400 ;  /* 0x0000040000008802 */ /* 0x000fc80000000f00 */
[----:B-1----:R-:W-:-:S05]  /*23960*/  @!P0 LEA R0, R3, R0, 0x18 ;  /* 0x0000000003008211 */ /* 0x002fca00078ec0ff */
[----:B------:R2:W-:Y:S01]  /*23970*/  @!P0 STS.128 [R0+0x324d0], R16 ;  /* 0x0324d01000008388 */ /* 0x0005e20000000c00 */
[----:B------:R-:W-:Y:S06]  /*23980*/  BAR.ARV 0x5, 0x180 ;  /* 0x0146000000007b1d */ /* 0x000fec0000002000 */
.L_x_12547:
        /* <DEDUP_REMOVED lines=31> */
[----:B------:R1:W-:Y:S01]  /*23b80*/  STL [R1+0x480], R2 ;  /* 0x0004800201007387 */ /* 0x0003e20000100800 */
[C---:B0-----:R-:W-:Y:S02]  /*23b90*/  LOP3.LUT R3, R0.reuse, 0x40, RZ, 0xfc, !PT ;  /* 0x0000004000037812 */ /* 0x041fe400078efcff */
[C---:B-1----:R-:W-:Y:S02]  /*23ba0*/  LOP3.LUT R2, R0.reuse, 0x80, RZ, 0xfc, !PT ;  /* 0x0000008000027812 */ /* 0x042fe400078efcff */
[----:B------:R-:W-:-:S07]  /*23bb0*/  LOP3.LUT R0, R0, 0xc0, RZ, 0xfc, !PT ;  /* 0x000000c000007812 */ /* 0x000fce00078efcff */
.L_x_12671:
[----:B------:R-:W-:Y:S05]  /*23bc0*/  YIELD ;  /* 0x0000000000007946 */ /* 0x000fea0003800000 */
[----:B------:R-:W-:Y:S01]  /*23bd0*/  ULDC.64 UR4, c[0x0][0xb20] ;  /* 0x0002c80000047ab9 */ /* 0x000fe20000000a00 */
[----:B---3--:R-:W-:Y:S01]  /*23be0*/  IMAD.MOV.U32 R0, RZ, RZ, RZ ;  /* 0x000000ffff007224 */ /* 0x008fe200078e00ff */
[----:B------:R-:W-:Y:S01]  /*23bf0*/  ISETP.NE.U32.AND P0, PT, RZ, UR4, PT ;  /* 0x00000004ff007c0c */ /* 0x000fe2000bf05070 */
[----:B0-----:R-:W0:Y:S01]  /*23c00*/  LDC.64 R4, c[0x0][0xaf8] ;  /* 0x0002be00ff047b82 */ /* 0x001e220000000a00 */
        /* <DEDUP_REMOVED lines=40> */
.L_x_12556:
        /* <DEDUP_REMOVED lines=10> */
.L_x_12557:
[----:B------:R-:W-:Y:S05]  /*23f30*/  @!P1 BRA `(.L_x_12558) ;  /* 0x00000000000c9947 */ /* 0x000fea0003800000 */
[----:B------:R-:W2:Y:S04]  /*23f40*/  LDG.E R6, desc[UR40][R2.64] ;  /* 0x0000002802067981 */ /* 0x000ea8000c1e1900 */
[----:B------:R-:W2:Y:S02]  /*23f50*/  LDG.E R2, desc[UR40][R2.64+0x4] ;  /* 0x0000042802027981 */ /* 0x000ea4000c1e1900 */
[----:B--2---:R-:W-:-:S07]  /*23f60*/  IMAD.IADD R6, R2, 0x1, -R6 ;  /* 0x0000000102067824 */ /* 0x004fce00078e0a06 */
.L_x_12558:
        /* <DEDUP_REMOVED lines=28> */
.L_x_12561:
[----:B------:R-:W-:-:S13]  /*24130*/  ISETP.NE.AND P0, PT, R3, 0x1, PT ;  /* 0x000000010300780c */ /* 0x000fda0003f05270 */
[----:B------:R-:W2:Y:S02]  /*24140*/  @P0 LDC.64 R4, c[0x0][0xae0] ;  /* 0x0002b800ff040b82 */ /* 0x000ea40000000a00 */
[----:B--2---:R-:W-:-:S05]  /*24150*/  @P0 IMAD.HI.U32 R4, R7, R4, RZ ;  /* 0x0000000407040227 */ /* 0x004fca00078e00ff */
[----:B------:R-:W-:-:S07]  /*24160*/  @P0 SHF.R.U32.HI R7, RZ, R5, R4 ;  /* 0x00000005ff070219 */ /* 0x000fce0000011604 */
.L_x_12562:
[----:B------:R-:W-:Y:S05]  /*24170*/  BSYNC B0 ;  /* 0x0000000000007941 */ /* 0x000fea0003800000 */
.L_x_12560:
[----:B------:R-:W-:-:S05]  /*24180*/  IMAD R7, R7, R3, R3 ;  /* 0x0000000307077224 */ /* 0x000fca00078e0203 */
[----:B------:R-:W-:-:S07]  /*24190*/  VIMNMX R2, R2, R7, PT ;  /* 0x0000000702027248 */ /* 0x000fce0003fe0100 */
.L_x_12559:
        /* <DEDUP_REMOVED lines=29> */
.L_x_12565:
[----:B------:R-:W-:-:S13]  /*24370*/  ISETP.NE.AND P0, PT, R3, 0x1, PT ;  /* 0x000000010300780c */ /* 0x000fda0003f05270 */
[----:B------:R-:W3:Y:S02]  /*24380*/  @P0 LDC.64 R4, c[0x0][0xae0] ;  /* 0x0002b800ff040b82 */ /* 0x000ee40000000a00 */
[----:B---3--:R-:W-:-:S05]  /*24390*/  @P0 IMAD.HI.U32 R4, R2, R4, RZ ;  /* 0x0000000402040227 */ /* 0x008fca00078e00ff */
[----:B------:R-:W-:-:S07]  /*243a0*/  @P0 SHF.R.U32.HI R2, RZ, R5, R4 ;  /* 0x00000005ff020219 */ /* 0x000fce0000011604 */
.L_x_12566:
[----:B------:R-:W-:Y:S05]  /*243b0*/  BSYNC B0 ;  /* 0x0000000000007941 */ /* 0x000fea0003800000 */
.L_x_12564:
[----:B------:R-:W-:-:S05]  /*243c0*/  IMAD R2, R2, R3, RZ ;  /* 0x0000000302027224 */ /* 0x000fca00078e02ff */
[----:B------:R-:W-:-:S07]  /*243d0*/  VIMNMX R0, R0, R2, !PT ;  /* 0x0000000200007248 */ /* 0x000fce0007fe0100 */
.L_x_12563:
        /* <DEDUP_REMOVED lines=25> */
.L_x_12568:
        /* <DEDUP_REMOVED lines=21> */
.L_x_12571:
[----:B------:R-:W-:Y:S05]  /*246c0*/  BSYNC B6 ;  /* 0x0000000000067941 */ /* 0x000fea0003800000 */
.L_x_12570:
        /* <DEDUP_REMOVED lines=20> */
.L_x_12574:
        /* <DEDUP_REMOVED lines=15> */
.L_x_12573:
[----:B------:R-:W-:Y:S05]  /*24900*/  BSYNC B6 ;  /* 0x0000000000067941 */ /* 0x000fea0003800000 */
.L_x_12572:
        /* <DEDUP_REMOVED lines=23> */
.L_x_12688:
        /* <DEDUP_REMOVED lines=11> */
.L_x_12691:
        /* <DEDUP_REMOVED lines=24> */
.L_x_12578:
[----:B--2---:R-:W2:Y:S04]  /*24cb0*/  LDL R7, [R1+0x470] ;  /* 0x0004700001077983 */ /* 0x004ea80000100800 */
[----:B----4-:R-:W2:Y:S04]  /*24cc0*/  LDL R0, [R1+0x474] ;  /* 0x0004740001007983 */ /* 0x010ea80000100800 */
[----:B---3--:R-:W3:Y:S01]  /*24cd0*/  LDL R2, [R1+0x480] ;  /* 0x0004800001027983 */ /* 0x008ee20000100800 */
[----:B--2---:R-:W-:Y:S01]  /*24ce0*/  IMAD R0, R0, 0x8, R7 ;  /* 0x0000000800007824 */ /* 0x004fe200078e0207 */
[----:B---3--:R-:W-:-:S04]  /*24cf0*/  SHF.L.U32 R2, R2, 0x1f, RZ ;  /* 0x0000001f02027819 */ /* 0x008fc800000006ff */
[----:B------:R-:W2:Y:S02]  /*24d00*/  SYNCS.PHASECHK.TRANS64.TRYWAIT P0, [R0+URZ+0x32440], R2 ;  /* 0x03244002000075a7 */ /* 0x000ea4000800017f */
[----:B--2---:R-:W-:Y:S05]  /*24d10*/  @!P0 BRA `(.L_x_12579) ;  /* 0x0000005400f48947 */ /* 0x004fea0003800000 */
.L_x_12692:
        /* <DEDUP_REMOVED lines=11> */
.L_x_12580:
[----:B------:R-:W3:Y:S04]  /*24dd0*/  LDL R6, [R1+0x470] ;  /* 0x0004700001067983 */ /* 0x000ee80000100800 */
[----:B------:R-:W3:Y:S04]  /*24de0*/  LDL R5, [R1+0x474] ;  /* 0x0004740001057983 */ /* 0x000ee80000100800 */
[----:B------:R-:W4:Y:S04]  /*24df0*/  LDL R4, [R1+0x4a8] ;  /* 0x0004a80001047983 */ /* 0x000f280000100800 */
[----:B------:R-:W4:Y:S04]  /*24e00*/  LDL R3, [R1+0x488] ;  /* 0x0004880001037983 */ /* 0x000f280000100800 */
[----:B--2---:R-:W2:Y:S01]  /*24e10*/  LDL.LU R2, [R1+0x48c] ;  /* 0x00048c0001027983 */ /* 0x004ea20000300800 */
        /* <DEDUP_REMOVED lines=17> */
[----:B------:R3:W-:Y:S02]  /*24f30*/  STL [R1+0x48c], R2 ;  /* 0x00048c0201007387 */ /* 0x0007e40000100800 */
[----:B------:R-:W-:-:S06]  /*24f40*/  UMOV UR4, 0x0 ;  /* 0x0000000000047882 */ /* 0x000fcc0000000000 */
[----:B------:R3:W-:Y:S01]  /*24f50*/  UTMALDG.4D [UR8], [UR6], desc[UR4] ;  /* 0x00000408060075b4 */ /* 0x0007e20008019000 */
[----:B------:R-:W-:Y:S02]  /*24f60*/  NOP ;  /* 0x0000000000007918 */ /* 0x000fe40000000000 */
.L_x_12576:
        /* <DEDUP_REMOVED lines=36> */
.L_x_12582:
[----:B------:R-:W-:Y:S05]  /*251b0*/  BSYNC B6 ;  /* 0x0000000000067941 */ /* 0x000fea0003800000 */
.L_x_12581:
        /* <DEDUP_REMOVED lines=65> */
[----:B------:R-:W0:Y:S01]  /*255d0*/  SHFL.IDX PT, R5, R3, RZ, 0x181f ;  /* 0x00181fff03057589 */ /* 0x000e2200000e0000 */
[----:B--2---:R-:W-:-:S03]  /*255e0*/  IMAD R2, R4, R7, RZ ;  /* 0x0000000704027224 */ /* 0x004fc600078e02ff */
[----:B------:R-:W1:Y:S01]  /*255f0*/  SHFL.IDX PT, R4, R0, RZ, 0x181f ;  /* 0x00181fff00047589 */ /* 0x000e6200000e0000 */
[----:B---3--:R-:W-:-:S03]  /*25600*/  IMAD.IADD R8, R8, 0x1, R6 ;  /* 0x0000000108087824 */ /* 0x008fc600078e0206 */
[----:B------:R-:W2:Y:S01]  /*25610*/  SHFL.IDX PT, R6, R3, 0x1, 0x181f ;  /* 0x00381f0003067f89 */ /* 0x000ea200000e0000 */
[C---:B------:R-:W-:Y:S01]  /*25620*/  VIADD R11, R8.reuse, 0x10 ;  /* 0x00000010080b7836 */ /* 0x040fe20000000000 */
[-C--:B------:R-:W-:Y:S02]  /*25630*/  ISETP.GE.AND P1, PT, R8, R2.reuse, PT ;  /* 0x000000020800720c */ /* 0x080fe40003f26270 */
[----:B------:R-:W3:Y:S02]  /*25640*/  SHFL.IDX PT, R7, R0, 0x1, 0x181f ;  /* 0x00381f0000077f89 */ /* 0x000ee400000e0000 */
[----:B------:R-:W-:Y:S02]  /*25650*/  ISETP.GE.AND P2, PT, R11, R2, PT ;  /* 0x000000020b00720c */ /* 0x000fe40003f46270 */
        /* <DEDUP_REMOVED lines=12> */
[----:B---3--:R-:W-:Y:S01]  /*25720*/  @!P2 IMAD.X R4, RZ, RZ, R7, P1 ;  /* 0x000000ffff04a224 */ /* 0x008fe200008e0607 */
        /* <DEDUP_REMOVED lines=58> */
.L_x_12709:
[----:B01----:R-:W2:Y:S04]  /*25ad0*/  LDL R4, [R1+0x494] ;  /* 0x0004940001047983 */ /* 0x003ea80000100800 */
[----:B------:R0:W5:Y:S01]  /*25ae0*/  LDL R8, [R1+0x470] ;  /* 0x0004700001087983 */ /* 0x0001620000100800 */
        /* <DEDUP_REMOVED lines=11> */
.L_x_12584:
[----:B0-----:R-:W2:Y:S01]  /*25ba0*/  LDL R2, [R1+0x470] ;  /* 0x0004700001027983 */ /* 0x001ea20000100800 */
        /* <DEDUP_REMOVED lines=37> */
.L_x_12586:
[----:B------:R-:W-:Y:S05]  /*25e00*/  BSYNC B6 ;  /* 0x0000000000067941 */ /* 0x000fea0003800000 */
.L_x_12585:
        /* <DEDUP_REMOVED lines=60> */
[----:B------:R-:W5:Y:S04]  /*261d0*/  LDL.LU R11, [R1+0x4bc] ;  /* 0x0004bc00010b7983 */ /* 0x000f680000300800 */
[----:B------:R-:W5:Y:S04]  /*261e0*/  LDL.LU R12, [R1+0x4cc] ;  /* 0x0004cc00010c7983 */ /* 0x000f680000300800 */
[----:B------:R-:W-:Y:S01]  /*261f0*/  SHFL.IDX PT, R6, R0, 0x1, 0x181f ;  /* 0x00381f0000067f89 */ /* 0x000fe200000e0000 */
[----:B--2---:R-:W-:-:S03]  /*26200*/  IMAD R3, R10, R7, RZ ;  /* 0x000000070a037224 */ /* 0x004fc600078e02ff */
[----:B------:R-:W2:Y:S02]  /*26210*/  LDL.LU R10, [R1+0x4c8] ;  /* 0x0004c800010a7983 */ /* 0x000ea40000300800 */
[-C--:B---3--:R-:W-:Y:S02]  /*26220*/  ISETP.GE.AND P5, PT, R5, R3.reuse, PT ;  /* 0x000000030500720c */ /* 0x088fe40003fa6270 */
[----:B------:R-:W0:Y:S01]  /*26230*/  SHFL.IDX PT, R5, R2, RZ, 0x181f ;  /* 0x00181fff02057589 */ /* 0x000e2200000e0000 */
[----:B----4-:R-:W-:-:S03]  /*26240*/  ISETP.GE.AND P4, PT, R4, R3, PT ;  /* 0x000000030400720c */ /* 0x010fc60003f86270 */
[----:B------:R-:W1:Y:S07]  /*26250*/  SHFL.IDX PT, R4, R0, RZ, 0x181f ;  /* 0x00181fff00047589 */ /* 0x000e6e00000e0000 */
        /* <DEDUP_REMOVED lines=55> */
[----:B0-----:R-:W0:Y:S04]  /*265d0*/  SHFL.IDX PT, R4, R2, 0x6, 0x181f ;  /* 0x00d81f0002047f89 */ /* 0x001e2800000e0000 */
[----:B------:R-:W1:Y:S01]  /*265e0*/  SHFL.IDX PT, R2, R2, 0x7, 0x181f ;  /* 0x00f81f0002027f89 */ /* 0x000e6200000e0000 */
[----:B--2---:R-:W-:-:S13]  /*265f0*/  ISETP.GE.AND P4, PT, R10, R3, PT ;  /* 0x000000030a00720c */ /* 0x004fda0003f86270 */
[----:B0-----:R-:W-:-:S05]  /*26600*/  @!P4 LEA R4, P5, R8, R4, 0x1 ;  /* 0x000000040804c211 */ /* 0x001fca00078a08ff */
[----:B------:R-:W-:Y:S02]  /*26610*/  @!P4 IMAD.X R5, RZ, RZ, R6, P5 ;  /* 0x000000ffff05c224 */ /* 0x000fe400028e0606 */
[----:B------:R0:W2:Y:S04]  /*26620*/  SHFL.IDX PT, R6, R0, 0x7, 0x181f ;  /* 0x00f81f0000067f89 */ /* 0x0000a800000e0000 */
[----:B------:R0:W-:Y:S04]  /*26630*/  @!P4 LDGSTS.E.BYPASS.LTC128B.128 [R9+0x25400], desc[UR40][R4.64], !P3 ;  /* 0x254000000409cfae */ /* 0x0001e8000d901d68 */
[----:B------:R0:W-:Y:S04]  /*26640*/  @!P4 LDGSTS.E.BYPASS.LTC128B.128 [R9+0x29400], desc[UR40][R4.64+0x80], !P2 ;  /* 0x294000800409cfae */ /* 0x0001e8000d101d68 */
[----:B------:R0:W-:Y:S04]  /*26650*/  @!P4 LDGSTS.E.BYPASS.LTC128B.128 [R9+0x2d400], desc[UR40][R4.64+0x100], !P1 ;  /* 0x2d4001000409cfae */ /* 0x0001e8000c901d68 */
[----:B-1----:R0:W-:Y:S02]  /*26660*/  @!P4 LDGSTS.E.BYPASS.LTC128B.128 [R9+0x31400], desc[UR40][R4.64+0x180], !P0 ;  /* 0x314001800409cfae */ /* 0x0021e4000c101d68 */
.L_x_12727:
[----:B0-----:R-:W3:Y:S01]  /*26670*/  LDL.LU R0, [R1+0x4d8] ;  /* 0x0004d80001007983 */ /* 0x001ee20000300800 */
[----:B------:R-:W-:Y:S01]  /*26680*/  BSSY B0, `(.L_x_12588) ;  /* 0x000000d000007945 */ /* 0x000fe20003800000 */
[----:B---3--:R-:W-:-:S13]  /*26690*/  ISETP.GE.AND P4, PT, R0, R3, PT ;  /* 0x000000030000720c */ /* 0x008fda0003f86270 */
[----:B------:R-:W-:Y:S05]  /*266a0*/  @P4 BRA `(.L_x_12589) ;  /* 0x0000000000284947 */ /* 0x000fea0003800000 */
[----:B------:R-:W3:Y:S01]  /*266b0*/  LDL R0, [R1+0x47c] ;  /* 0x00047c0001007983 */ /* 0x000ee20000100800 */
[----:B------:R-:W-:-:S05]  /*266c0*/  LEA R2, P4, R8, R2, 0x1 ;  /* 0x0000000208027211 */ /* 0x000fca00078808ff */
        /* <DEDUP_REMOVED lines=8> */
.L_x_12589:
[----:B------:R-:W-:Y:S05]  /*26750*/  BSYNC B0 ;  /* 0x0000000000007941 */ /* 0x000fea0003800000 */
.L_x_12588:
[----:B------:R1:W5:Y:S01]  /*26760*/  LDL R8, [R1+0x470] ;  /* 0x0004700001087983 */ /* 0x0003620000100800 */
[----:B------:R-:W-:Y:S01]  /*26770*/  PLOP3.LUT P0, PT, PT, PT, PT, 0x80, 0x0 ;  /* 0x000000000000781c */ /* 0x000fe20003f0f070 */
[----:B------:R-:W-:-:S12]  /*26780*/  NOP ;  /* 0x0000000000007918 */ /* 0x000fd80000000000 */
.L_x_12590:
        /* <DEDUP_REMOVED lines=19> */
.L_x_12728:
[----:B------:R-:W-:Y:S05]  /*268c0*/  BSYNC B0 ;  /* 0x0000000000007941 */ /* 0x000fea0003800000 */
.L_x_12591:
[----:B0-----:R-:W3:Y:S01]  /*268d0*/  LDL R2, [R1+0x48c] ;  /* 0x00048c0001027983 */ /* 0x001ee20000100800 */
[----:B------:R-:W-:Y:S01]  /*268e0*/  BSSY B0, `(.L_x_12593) ;  /* 0x000005f000007945 */ /* 0x000fe20003800000 */
[----:B---3--:R-:W-:-:S13]  /*268f0*/  LOP3.LUT P0, RZ, R2, 0x1, RZ, 0xc0, !PT ;  /* 0x0000000102ff7812 */ /* 0x008fda000780c0ff */
[----:B------:R-:W-:Y:S05]  /*26900*/  @!P0 BRA `(.L_x_12594) ;  /* 0x0000000400708947 */ /* 0x000fea0003800000 */
[----:B------:R-:W3:Y:S04]  /*26910*/  LDL R2, [R1+0x470] ;  /* 0x0004700001027983 */ /* 0x000ee80000100800 */
[----:B------:R-:W4:Y:S01]  /*26920*/  LDL R4, [R1+0x480] ;  /* 0x0004800001047983 */ /* 0x000f220000100800 */
        /* <DEDUP_REMOVED lines=10> */
.L_x_12729:
[----:B------:R-:W-:Y:S05]  /*269d0*/  BSYNC B1 ;  /* 0x0000000000017941 */ /* 0x000fea0003800000 */
.L_x_12595:
[----:B------:R-:W-:Y:S04]  /*269e0*/  BSSY B1, `(.L_x_12597) ;  /* 0x0000009000017945 */ /* 0x000fe80003800000 */
        /* <DEDUP_REMOVED lines=8> */
.L_x_12598:
[----:B------:R-:W-:Y:S05]  /*26a70*/  BSYNC B1 ;  /* 0x0000000000017941 */ /* 0x000fea0003800000 */
.L_x_12597:
        /* <DEDUP_REMOVED lines=12> */
[----:B----4-:R-:W-:Y:S02]  /*26b40*/  IMAD R3, R3, 0x60, R4 ;  /* 0x0000006003037824 */ /* 0x010fe400078e0204 */
[----:B------:R-:W-:-:S07]  /*26b50*/  VIADD R4, R0, 0x400 ;  /* 0x0000040000047836 */ /* 0x000fce0000000000 */
.L_x_12599:
        /* <DEDUP_REMOVED lines=15> */
.L_x_12600:
        /* <DEDUP_REMOVED lines=15> */
.L_x_12601:
        /* <DEDUP_REMOVED lines=15> */
.L_x_12602:
        /* <DEDUP_REMOVED lines=10> */
.L_x_12594:
[----:B------:R-:W-:Y:S05]  /*26ed0*/  BSYNC B0 ;  /* 0x0000000000007941 */ /* 0x000fea0003800000 */
.L_x_12593:
[----:B------:R-:W3:Y:S04]  /*26ee0*/  LDL R4, [R1+0x498] ;  /* 0x0004980001047983 */ /* 0x000ee80000100800 */
[----:B------:R-:W4:Y:S01]  /*26ef0*/  LDL R5, [R1+0x490] ;  /* 0x0004900001057983 */ /* 0x000f220000100800 */
[----:B------:R-:W-:Y:S01]  /*26f00*/  BSSY B0, `(.L_x_12603) ;  /* 0x00001ff000007945 */ /* 0x000fe20003800000 */
[----:B---3--:R-:W-:-:S05]  /*26f10*/  VIADD R0, R4, 0xfffffffe ;  /* 0xfffffffe04007836 */ /* 0x008fca0000000000 */
[----:B----4-:R-:W-:-:S13]  /*26f20*/  ISETP.GE.AND P0, PT, R0, R5, PT ;  /* 0x000000050000720c */ /* 0x010fda0003f06270 */
[----:B------:R-:W-:Y:S05]  /*26f30*/  @!P0 BRA `(.L_x_12604) ;  /* 0x0000001c00ec8947 */ /* 0x000fea0003800000 */
[----:B------:R-:W-:Y:S01]  /*26f40*/  IMAD.MOV R2, RZ, RZ, -R4 ;  /* 0x000000ffff027224 */ /* 0x000fe200078e0a04 */
[----:B--2---:R-:W-:Y:S01]  /*26f50*/  LOP3.LUT R6, RZ, R5, RZ, 0x33, !PT ;  /* 0x00000005ff067212 */ /* 0x004fe200078e33ff */
[----:B------:R-:W-:Y:S03]  /*26f60*/  BSSY B2, `(.L_x_12605) ;  /* 0x00000ab000027945 */ /* 0x000fe60003800000 */
[----:B------:R-:W-:-:S05]  /*26f70*/  VIADDMNMX R6, R2, 0x1, R6, !PT ;  /* 0x0000000102067846 */ /* 0x000fca0007800106 */
[----:B------:R-:W-:-:S05]  /*26f80*/  IMAD.IADD R2, R4, 0x1, R6 ;  /* 0x0000000104027824 */ /* 0x000fca00078e0206 */
[----:B------:R-:W-:-:S04]  /*26f90*/  LOP3.LUT R2, R2, 0x1, RZ, 0xc0, !PT ;  /* 0x0000000102027812 */ /* 0x000fc800078ec0ff */
[----:B------:R-:W-:-:S13]  /*26fa0*/  ISETP.NE.U32.AND P0, PT, R2, 0x1, PT ;  /* 0x000000010200780c */ /* 0x000fda0003f05070 */
[----:B------:R-:W-:Y:S05]  /*26fb0*/  @P0 BRA `(.L_x_12606) ;  /* 0x0000000800940947 */ /* 0x000fea0003800000 */
[----:B------:R-:W2:Y:S04]  /*26fc0*/  LDL.LU R4, [R1+0x474] ;  /* 0x0004740001047983 */ /* 0x000ea80000300800 */
[----:B------:R-:W3:Y:S04]  /*26fd0*/  LDL.LU R7, [R1+0x480] ;  /* 0x0004800001077983 */ /* 0x000ee80000300800 */
[----:B------:R-:W4:Y:S01]  /*26fe0*/  LDL R5, [R1+0x48c] ;  /* 0x00048c0001057983 */ /* 0x000f220000100800 */
[----:B------:R-:W-:Y:S01]  /*26ff0*/  BSSY B1, `(.L_x_12607) ;  /* 0x000009f000017945 */ /* 0x000fe20003800000 */
[----:B--2---:R-:W-:-:S05]  /*27000*/  VIADD R2, R4, 0x1 ;  /* 0x0000000104027836 */ /* 0x004fca0000000000 */
[----:B------:R-:W-:-:S04]  /*27010*/  ISETP.NE.AND P0, PT, R2, 0x2, PT ;  /* 0x000000020200780c */ /* 0x000fc80003f05270 */
[----:B------:R-:W-:Y:S02]  /*27020*/  SEL R3, RZ, 0x1, P0 ;  /* 0x00000001ff037807 */ /* 0x000fe40000000000 */
[----:B-----5:R-:W-:Y:S02]  /*27030*/  SEL R8, R2, RZ, P0 ;  /* 0x000000ff02087207 */ /* 0x020fe40000000000 */
[----:B---3--:R-:W-:-:S03]  /*27040*/  LOP3.LUT R7, R7, R3, RZ, 0x3c, !PT ;  /* 0x0000000307077212 */ /* 0x008fc600078e3cff */
[----:B------:R0:W-:Y:S04]  /*27050*/  STL [R1+0x474], R8 ;  /* 0x0004740801007387 */ /* 0x0001e80000100800 */
[----:B------:R0:W-:Y:S01]  /*27060*/  STL [R1+0x480], R7 ;  /* 0x0004800701007387 */ /* 0x0001e20000100800 */
[----:B----4-:R-:W-:-:S13]  /*27070*/  LOP3.LUT P2, RZ, R5, 0x1, RZ, 0xc0, !PT ;  /* 0x0000000105ff7812 */ /* 0x010fda000784c0ff */
[----:B0-----:R-:W-:Y:S05]  /*27080*/  @!P2 BRA `(.L_x_12608) ;  /* 0x000000080054a947 */ /* 0x001fea0003800000 */
[----:B------:R-:W-:Y:S02]  /*27090*/  ULDC.64 UR4, c[0x0][0x418] ;  /* 0x0001060000047ab9 */ /* 0x000fe40000000a00 */
        /* <DEDUP_REMOVED lines=22> */
.L_x_12609:
        /* <DEDUP_REMOVED lines=9> */
.L_x_12730:
[----:B------:R-:W-:Y:S05]  /*27290*/  BSYNC B3 ;  /* 0x0000000000037941 */ /* 0x000fea0003800000 */
.L_x_12610:
        /* <DEDUP_REMOVED lines=9> */
.L_x_12613:
[----:B------:R-:W-:Y:S05]  /*27330*/  BSYNC B3 ;  /* 0x0000000000037941 */ /* 0x000fea0003800000 */
.L_x_12612:
        /* <DEDUP_REMOVED lines=14> */
.L_x_12614:
        /* <DEDUP_REMOVED lines=13> */
.L_x_12731:
[----:B------:R-:W-:Y:S05]  /*274f0*/  BSYNC B3 ;  /* 0x0000000000037941 */ /* 0x000fea0003800000 */
.L_x_12615:
[----:B------:R-:W-:Y:S01]  /*27500*/  BSSY B3, `(.L_x_12617) ;  /* 0x000000b000037945 */ /* 0x000fe20003800000 */
[----:B------:R-:W-:Y:S02]  /*27510*/  IMAD.MOV.U32 R8, RZ, RZ, 0x0 ;  /* 0x00000000ff087424 */ /* 0x000fe400078e00ff */
[----:B------:R-:W-:Y:S01]  /*27520*/  IMAD.MOV.U32 R9, RZ, RZ, 0x14f00000 ;  /* 0x14f00000ff097424 */ /* 0x000fe200078e00ff */
[----:B------:R-:W-:Y:S06]  /*27530*/  @P1 BRA `(.L_x_12618) ;  /* 0x00000000001c1947 */ /* 0x000fec0003800000 */
[----:B------:R-:W3:Y:S01]  /*27540*/  S2R R4, SR_TID.X ;  /* 0x0000000000047919 */ /* 0x000ee20000002100 */
[----:B0-2---:R-:W-:-:S04]  /*27550*/  IMAD.MOV.U32 R2, RZ, RZ, 0xc000 ;  /* 0x0000c000ff027424 */ /* 0x005fc800078e00ff */
[----:B------:R4:W-:Y:S01]  /*27560*/  SYNCS.ARRIVE.TRANS64 RZ, [R3+URZ+0x32450], R2 ;  /* 0x0324500203ff79a7 */ /* 0x0009e2000800003f */
[----:B---3--:R-:W-:-:S04]  /*27570*/  LOP3.LUT R4, R4, 0x1f, RZ, 0xc0, !PT ;  /* 0x0000001f04047812 */ /* 0x008fc800078ec0ff */
[----:B------:R-:W-:-:S13]  /*27580*/  ISETP.NE.AND P0, PT, R4, RZ, PT ;  /* 0x000000ff0400720c */ /* 0x000fda0003f05270 */
[----:B----4-:R-:W-:Y:S05]  /*27590*/  @!P0 BRA `(.L_x_12618) ;  /* 0x0000000000048947 */ /* 0x010fea0003800000 */
[----:B------:R-:W-:Y:S01]  /*275a0*/  BPT.TRAP 0x1 ;  /* 0x000000040000795c */ /* 0x000fe20000300000 */
.L_x_12618:
[----:B------:R-:W-:Y:S05]  /*275b0*/  BSYNC B3 ;  /* 0x0000000000037941 */ /* 0x000fea0003800000 */
.L_x_12617:
        /* <DEDUP_REMOVED lines=11> */
.L_x_12619:
        /* <DEDUP_REMOVED lines=15> */
.L_x_12620:
        /* <DEDUP_REMOVED lines=15> */
.L_x_12621:
        /* <DEDUP_REMOVED lines=15> */
.L_x_12622:
        /* <DEDUP_REMOVED lines=10> */
.L_x_12608:
[----:B------:R-:W-:Y:S05]  /*279e0*/  BSYNC B1 ;  /* 0x0000000000017941 */ /* 0x000fea0003800000 */
.L_x_12607:
[----:B------:R-:W2:Y:S02]  /*279f0*/  LDL R4, [R1+0x498] ;  /* 0x0004980001047983 */ /* 0x000ea40000100800 */
[----:B--2---:R-:W-:-:S07]  /*27a00*/  VIADD R0, R4, 0xfffffffd ;  /* 0xfffffffd04007836 */ /* 0x004fce0000000000 */
.L_x_12606:
[----:B------:R-:W-:Y:S05]  /*27a10*/  BSYNC B2 ;  /* 0x0000000000027941 */ /* 0x000fea0003800000 */
.L_x_12605:
[----:B------:R-:W2:Y:S01]  /*27a20*/  LDL.LU R2, [R1+0x498] ;  /* 0x0004980001027983 */ /* 0x000ea20000300800 */
[----:B------:R-:W-:Y:S01]  /*27a30*/  VIADD R6, R6, 0xfffffffe ;  /* 0xfffffffe06067836 */ /* 0x000fe20000000000 */
[----:B--2---:R-:W-:-:S04]  /*27a40*/  LOP3.LUT R2, RZ, R2, RZ, 0x33, !PT ;  /* 0x00000002ff027212 */ /* 0x004fc800078e33ff */
[----:B------:R-:W-:-:S13]  /*27a50*/  ISETP.NE.AND P0, PT, R6, R2, PT ;  /* 0x000000020600720c */ /* 0x000fda0003f05270 */
[----:B------:R-:W-:Y:S05]  /*27a60*/  @!P0 BRA `(.L_x_12604) ;  /* 0x0000001400208947 */ /* 0x000fea0003800000 */
.L_x_12655:
        /* <DEDUP_REMOVED lines=36> */
.L_x_12625:
        /* <DEDUP_REMOVED lines=9> */
.L_x_12732:
[----:B------:R-:W-:Y:S05]  /*27d40*/  BSYNC B2 ;  /* 0x0000000000027941 */ /* 0x000fea0003800000 */
.L_x_12626:
        /* <DEDUP_REMOVED lines=9> */
.L_x_12629:
[----:B------:R-:W-:Y:S05]  /*27de0*/  BSYNC B2 ;  /* 0x0000000000027941 */ /* 0x000fea0003800000 */
.L_x_12628:
        /* <DEDUP_REMOVED lines=13> */
.L_x_12630:
        /* <DEDUP_REMOVED lines=13> */
.L_x_12733:
[----:B------:R-:W-:Y:S05]  /*27f90*/  BSYNC B2 ;  /* 0x0000000000027941 */ /* 0x000fea0003800000 */
.L_x_12631:
        /* <DEDUP_REMOVED lines=11> */
.L_x_12634:
[----:B------:R-:W-:Y:S05]  /*28050*/  BSYNC B2 ;  /* 0x0000000000027941 */ /* 0x000fea0003800000 */
.L_x_12633:
[----:B0-2---:R-:W2:Y:S01]  /*28060*/  LDL R3, [R1+0x470] ;  /* 0x0004700001037983 */ /* 0x005ea20000100800 */
        /* <DEDUP_REMOVED lines=9> */
.L_x_12635:
        /* <DEDUP_REMOVED lines=15> */
.L_x_12636:
        /* <DEDUP_REMOVED lines=15> */
.L_x_12637:
        /* <DEDUP_REMOVED lines=15> */
.L_x_12638:
        /* <DEDUP_REMOVED lines=10> */
.L_x_12624:
[----:B------:R-:W-:Y:S05]  /*28470*/  BSYNC B1 ;  /* 0x0000000000017941 */ /* 0x000fea0003800000 */
.L_x_12623:
[----:B------:R-:W2:Y:S01]  /*28480*/  LDL R5, [R1+0x48c] ;  /* 0x00048c0001057983 */ /* 0x000ea20000100800 */
[----:B------:R-:W-:Y:S01]  /*28490*/  VIADD R7, R7, 0x1 ;  /* 0x0000000107077836 */ /* 0x000fe20000000000 */
[----:B------:R-:W-:Y:S04]  /*284a0*/  BSSY B1, `(.L_x_12639) ;  /* 0x00000a0000017945 */ /* 0x000fe80003800000 */
[----:B------:R-:W-:-:S04]  /*284b0*/  ISETP.NE.AND P0, PT, R7, 0x2, PT ;  /* 0x000000020700780c */ /* 0x000fc80003f05270 */
[----:B------:R-:W-:Y:S02]  /*284c0*/  SEL R2, RZ, 0x1, P0 ;  /* 0x00000001ff027807 */ /* 0x000fe40000000000 */
[----:B------:R-:W-:Y:S02]  /*284d0*/  SEL R9, R7, RZ, P0 ;  /* 0x000000ff07097207 */ /* 0x000fe40000000000 */
[----:B-----5:R-:W-:Y:S01]  /*284e0*/  LOP3.LUT R8, R6, R2, RZ, 0x3c, !PT ;  /* 0x0000000206087212 */ /* 0x020fe200078e3cff */
[----:B------:R-:W-:Y:S02]  /*284f0*/  VIADD R6, R0, 0xffffffff ;  /* 0xffffffff00067836 */ /* 0x000fe40000000000 */
        /* <DEDUP_REMOVED lines=28> */
.L_x_12641:
        /* <DEDUP_REMOVED lines=9> */
.L_x_12734:
[----:B------:R-:W-:Y:S05]  /*28750*/  BSYNC B2 ;  /* 0x0000000000027941 */ /* 0x000fea0003800000 */
.L_x_12642:
        /* <DEDUP_REMOVED lines=9> */
.L_x_12645:
[----:B------:R-:W-:Y:S05]  /*287f0*/  BSYNC B2 ;  /* 0x0000000000027941 */ /* 0x000fea0003800000 */
.L_x_12644:
        /* <DEDUP_REMOVED lines=14> */
.L_x_12646:
        /* <DEDUP_REMOVED lines=13> */
.L_x_12735:
[----:B------:R-:W-:Y:S05]  /*289b0*/  BSYNC B2 ;  /* 0x0000000000027941 */ /* 0x000fea0003800000 */
.L_x_12647:
        /* <DEDUP_REMOVED lines=11> */
.L_x_12650:
[----:B------:R-:W-:Y:S05]  /*28a70*/  BSYNC B2 ;  /* 0x0000000000027941 */ /* 0x000fea0003800000 */
.L_x_12649:
        /* <DEDUP_REMOVED lines=11> */
.L_x_12651:
        /* <DEDUP_REMOVED lines=15> */
.L_x_12652:
        /* <DEDUP_REMOVED lines=15> */
.L_x_12653:
        /* <DEDUP_REMOVED lines=15> */
.L_x_12654:
        /* <DEDUP_REMOVED lines=10> */
.L_x_12640:
[----:B------:R-:W-:Y:S05]  /*28ea0*/  BSYNC B1 ;  /* 0x0000000000017941 */ /* 0x000fea0003800000 */
.L_x_12639:
[----:B------:R-:W2:Y:S01]  /*28eb0*/  LDL R5, [R1+0x490] ;  /* 0x0004900001057983 */ /* 0x000ea20000100800 */
[----:B------:R-:W-:Y:S01]  /*28ec0*/  VIADD R0, R0, 0xfffffffe ;  /* 0xfffffffe00007836 */ /* 0x000fe20000000000 */
[----:B--2---:R-:W-:-:S13]  /*28ed0*/  ISETP.GT.AND P0, PT, R6, R5, PT ;  /* 0x000000050600720c */ /* 0x004fda0003f04270 */
[----:B------:R-:W-:Y:S05]  /*28ee0*/  @P0 BRA `(.L_x_12655) ;  /* 0xffffffe800e00947 */ /* 0x000fea000383ffff */
.L_x_12604:
[----:B------:R-:W-:Y:S05]  /*28ef0*/  BSYNC B0 ;  /* 0x0000000000007941 */ /* 0x000fea0003800000 */
.L_x_12603:
        /* <DEDUP_REMOVED lines=13> */
[----:B------:R-:W-:Y:S02]  /*28fd0*/  VOTEU.ANY UR4, UPT, PT ;  /* 0x0000000000047886 */ /* 0x000fe400038e0100 */
[----:B------:R-:W0:Y:S08]  /*28fe0*/  FLO.U32 R4, UR4 ;  /* 0x0000000400047d00 */ /* 0x000e3000080e0000 */
[----:B------:R-:W3:Y:S01]  /*28ff0*/  POPC R5, UR4 ;  /* 0x0000000400057d09 */ /* 0x000ee20008000000 */
[----:B0-----:R-:W-:-:S02]  /*29000*/  ISETP.EQ.U32.AND P1, PT, R4, R3, PT ;  /* 0x000000030400720c */ /* 0x001fc40003f22070 */
[----:B------:R-:W3:Y:S11]  /*29010*/  LDC.64 R2, c[0x0][0xd60] ;  /* 0x00035800ff027b82 */ /* 0x000ef60000000a00 */
[----:B---3--:R-:W3:Y:S01]  /*29020*/  @P1 ATOMG.E.ADD.STRONG.GPU PT, R3, desc[UR40][R2.64], R5 ;  /* 0x00000005020319a8 */ /* 0x008ee200081ee1e8 */
[----:B--2---:R-:W0:Y:S02]  /*29030*/  S2R R6, SR_LTMASK ;  /* 0x0000000000067919 */ /* 0x004e240000003900 */
[----:B0-----:R-:W-:-:S04]  /*29040*/  LOP3.LUT R6, R6, UR4, RZ, 0xc0, !PT ;  /* 0x0000000406067c12 */ /* 0x001fc8000f8ec0ff */
[----:B------:R-:W0:Y:S01]  /*29050*/  POPC R7, R6 ;  /* 0x0000000600077309 */ /* 0x000e220000000000 */
[----:B---3--:R-:W0:Y:S02]  /*29060*/  SHFL.IDX PT, R4, R3, R4, 0x1f ;  /* 0x00001f0403047589 */ /* 0x008e2400000e0000 */
[----:B0-----:R-:W-:-:S07]  /*29070*/  IADD3 R16, R4, UR37, R7 ;  /* 0x0000002504107c10 */ /* 0x001fce000fffe007 */
.L_x_12657:
[----:B------:R-:W-:Y:S05]  /*29080*/  BSYNC B0 ;  /* 0x0000000000007941 */ /* 0x000fea0003800000 */
.L_x_12656:
[----:B------:R-:W-:-:S05]  /*29090*/  SEL R0, R0, RZ, P0 ;  /* 0x000000ff00007207 */ /* 0x000fca0000000000 */
[----:B------:R3:W-:Y:S02]  /*290a0*/  STL [R1+0x474], R0 ;  /* 0x0004740001007387 */ /* 0x0007e40000100800 */
.L_x_12569:
[----:B------:R-:W-:Y:S05]  /*290b0*/  BSYNC B7 ;  /* 0x0000000000077941 */ /* 0x000fea0003800000 */
.L_x_12567:
        /* <DEDUP_REMOVED lines=13> */
.L_x_12658:
        /* <DEDUP_REMOVED lines=8> */
[----:B0-----:R-:W0:Y:S02]  /*29210*/  @!P1 LDC.64 R2, c[0x0][0xd80] ;  /* 0x00036000ff029b82 */ /* 0x001e240000000a00 */
[----:B0-----:R-:W-:-:S06]  /*29220*/  @!P1 IMAD.WIDE R2, R5, 0x4, R2 ;  /* 0x0000000405029825 */ /* 0x001fcc00078e0202 */
[----:B------:R0:W2:Y:S01]  /*29230*/  @!P1 LDG.E R3, desc[UR40][R2.64] ;  /* 0x0000002802039981 */ /* 0x0000a2000c1e1900 */
[C---:B------:R-:W-:Y:S02]  /*29240*/  ISETP.GE.U32.AND P2, PT, R6.reuse, 0x2, PT ;  /* 0x000000020600780c */ /* 0x040fe40003f46070 */
[C---:B------:R-:W-:Y:S01]  /*29250*/  ISETP.GE.U32.AND P3, PT, R6.reuse, 0x4, PT ;  /* 0x000000040600780c */ /* 0x040fe20003f66070 */
[----:B------:R-:W-:Y:S01]  /*29260*/  SHFL.IDX PT, R0, R16, RZ, 0x1f ;  /* 0x00001fff10007589 */ /* 0x000fe200000e0000 */
[C---:B------:R-:W-:Y:S02]  /*29270*/  ISETP.GE.U32.AND P4, PT, R6.reuse, 0x8, PT ;  /* 0x000000080600780c */ /* 0x040fe40003f86070 */
[C---:B------:R-:W-:Y:S01]  /*29280*/  ISETP.GE.U32.AND P5, PT, R6.reuse, 0x10, PT ;  /* 0x000000100600780c */ /* 0x040fe20003fa6070 */
[----:B0-----:R-:W-:Y:S02]  /*29290*/  IMAD.MOV.U32 R2, RZ, RZ, RZ ;  /* 0x000000ffff027224 */ /* 0x001fe400078e00ff */
[----:B--2---:R-:W-:Y:S01]  /*292a0*/  @!P1 IMAD.MOV.U32 R2, RZ, RZ, R3 ;  /* 0x000000ffff029224 */ /* 0x004fe200078e0003 */
        /* <DEDUP_REMOVED lines=18> */
.L_x_12745:
[----:B------:R-:W-:Y:S02]  /*293d0*/  ULDC UR4, c[0x0][0xd38] ;  /* 0x00034e0000047ab9 */ /* 0x000fe40000000800 */
[----:B------:R-:W-:-:S04]  /*293e0*/  IMAD.U32 R4, RZ, RZ, UR4 ;  /* 0x00000004ff047e24 */ /* 0x000fc8000f8e00ff */
[----:B--2---:R-:W-:-:S04]  /*293f0*/  IMAD R16, R16, R4, RZ ;  /* 0x0000000410107224 */ /* 0x004fc800078e02ff */
[----:B------:R-:W-:-:S05]  /*29400*/  IMAD.IADD R5, R5, 0x1, R16 ;  /* 0x0000000105057824 */ /* 0x000fca00078e0210 */
[----:B------:R-:W-:-:S13]  /*29410*/  ISETP.GT.AND P6, PT, R5, R0, PT ;  /* 0x000000000500720c */ /* 0x000fda0003fc4270 */
[----:B------:R-:W-:Y:S05]  /*29420*/  @P6 BRA `(.L_x_12661) ;  /* 0x00000000009c6947 */ /* 0x000fea0003800000 */
.L_x_12666:
[----:B------:R-:W2:Y:S01]  /*29430*/  LDC R2, c[0x0][0xd3c] ;  /* 0x00034f00ff027b82 */ /* 0x000ea20000000800 */
[----:B------:R-:W-:-:S05]  /*29440*/  VIADD R19, R19, 0x1f ;  /* 0x0000001f13137836 */ /* 0x000fca0000000000 */
[----:B--2---:R-:W-:-:S13]  /*29450*/  ISETP.GE.AND P6, PT, R19, R2, PT ;  /* 0x000000021300720c */ /* 0x004fda0003fc6270 */
        /* <DEDUP_REMOVED lines=11> */
.L_x_12664:
[----:B------:R-:W-:Y:S05]  /*29510*/  BSYNC B0 ;  /* 0x0000000000007941 */ /* 0x000fea0003800000 */
.L_x_12663:
        /* <DEDUP_REMOVED lines=18> */
.L_x_12753:
[----:B------:R-:W-:Y:S02]  /*29640*/  ULDC UR4, c[0x0][0xd38] ;  /* 0x00034e0000047ab9 */ /* 0x000fe40000000800 */
[----:B------:R-:W-:-:S04]  /*29650*/  IMAD.U32 R4, RZ, RZ, UR4 ;  /* 0x00000004ff047e24 */ /* 0x000fc8000f8e00ff */
[----:B--2---:R-:W-:-:S04]  /*29660*/  IMAD R16, R16, R4, RZ ;  /* 0x0000000410107224 */ /* 0x004fc800078e02ff */
[----:B------:R-:W-:-:S05]  /*29670*/  IMAD.IADD R5, R16, 0x1, R5 ;  /* 0x0000000110057824 */ /* 0x000fca00078e0205 */
[----:B------:R-:W-:-:S13]  /*29680*/  ISETP.GT.AND P6, PT, R5, R0, PT ;  /* 0x000000000500720c */ /* 0x000fda0003fc4270 */
[----:B------:R-:W-:Y:S05]  /*29690*/  @!P6 BRA `(.L_x_12666) ;  /* 0xfffffffc0064e947 */ /* 0x000fea000383ffff */
.L_x_12661:
        /* <DEDUP_REMOVED lines=8> */
.L_x_12757:
[----:B------:R-:W-:Y:S01]  /*29720*/  ISETP.NE.AND P0, PT, R5, RZ, PT ;  /* 0x000000ff0500720c */ /* 0x000fe20003f05270 */
[----:B------:R-:W-:-:S12]  /*29730*/  IMAD.MOV.U32 R5, RZ, RZ, RZ ;  /* 0x000000ffff057224 */ /* 0x000fd800078e00ff */
[----:B------:R-:W-:Y:S05]  /*29740*/  @!P0 BRA `(.L_x_12668) ;  /* 0x0000000000148947 */ /* 0x000fea0003800000 */
[----:B------:R-:W-:Y:S01]  /*29750*/  UMOV UR4, 0xffffffff ;  /* 0xffffffff00047882 */ /* 0x000fe20000000000 */
[----:B------:R-:W-:Y:S02]  /*29760*/  VIADD R12, R6, 0xffffffff ;  /* 0xffffffff060c7836 */ /* 0x000fe40000000000 */
[----:B------:R-:W-:Y:S05]  /*29770*/  BRA.DIV UR4, `(.L_x_12669) ;  /* 0x0000003204807947 */ /* 0x000fea000b800000 */
[----:B0-----:R0:W4:Y:S02]  /*29780*/  SHFL.IDX PT, R3, R3, R12, 0x1f ;  /* 0x00001f0c03037589 */ /* 0x00112400000e0000 */
.L_x_12760:
[----:B----4-:R-:W-:-:S07]  /*29790*/  IMAD.MOV.U32 R5, RZ, RZ, R3 ;  /* 0x000000ffff057224 */ /* 0x010fce00078e0003 */
.L_x_12668:
[----:B0-2---:R-:W0:Y:S01]  /*297a0*/  LDC.64 R2, c[0x0][0xd90] ;  /* 0x00036400ff027b82 */ /* 0x005e220000000a00 */
[----:B------:R-:W-:-:S04]  /*297b0*/  IMAD.IADD R19, R6, 0x1, R19 ;  /* 0x0000000106137824 */ /* 0x000fc800078e0213 */
[----:B0-----:R-:W-:-:S05]  /*297c0*/  IMAD.WIDE R2, R19, 0x4, R2 ;  /* 0x0000000413027825 */ /* 0x001fca00078e0202 */
[----:B------:R-:W3:Y:S01]  /*297d0*/  LDG.E R7, desc[UR40][R2.64] ;  /* 0x0000002802077981 */ /* 0x000ee2000c1e1900 */
        /* <DEDUP_REMOVED lines=62> */
.L_x_12662:
[----:B------:R-:W-:Y:S01]  /*29bc0*/  UMOV UR4, URZ ;  /* 0x0000003f00047c82 */ /* 0x000fe20008000000 */
[----:B------:R-:W-:Y:S01]  /*29bd0*/  UMOV UR5, URZ ;  /* 0x0000003f00057c82 */ /* 0x000fe20008000000 */
[----:B------:R-:W-:Y:S01]  /*29be0*/  ULDC UR6, c[0x0][0xd3c] ;  /* 0x00034f0000067ab9 */ /* 0x000fe20000000800 */
[----:B------:R-:W-:Y:S02]  /*29bf0*/  IMAD.MOV.U32 R16, RZ, RZ, R0 ;  /* 0x000000ffff107224 */ /* 0x000fe400078e0000 */
[----:B------:R-:W-:Y:S02]  /*29c00*/  IMAD.U32 R17, RZ, RZ, UR4 ;  /* 0x00000004ff117e24 */ /* 0x000fe4000f8e00ff */
[----:B------:R-:W-:Y:S02]  /*29c10*/  IMAD.U32 R18, RZ, RZ, UR5 ;  /* 0x00000005ff127e24 */ /* 0x000fe4000f8e00ff */
[----:B------:R-:W-:-:S07]  /*29c20*/  IMAD.U32 R19, RZ, RZ, UR6 ;  /* 0x00000006ff137e24 */ /* 0x000fce000f8e00ff */
.L_x_12670:
[----:B------:R2:W3:Y:S01]  /*29c30*/  LDL R2, [R1+0x470] ;  /* 0x0004700001027983 */ /* 0x0004e20000100800 */
[----:B------:R-:W4:Y:S01]  /*29c40*/  S2R R0, SR_TID.X ;  /* 0x0000000000007919 */ /* 0x000f220000002100 */
[----:B------:R-:W-:Y:S05]  /*29c50*/  WARPSYNC.ALL ;  /* 0x0000000000007948 */ /* 0x000fea0003800000 */
[----:B----4-:R-:W-:Y:S01]  /*29c60*/  LOP3.LUT R0, R0, 0x1f, RZ, 0xc0, !PT ;  /* 0x0000001f00007812 */ /* 0x010fe200078ec0ff */
[----:B------:R-:W-:Y:S03]  /*29c70*/  BAR.SYNC.DEFER_BLOCKING 0x4, 0x180 ;  /* 0x0106000000007b1d */ /* 0x000fe60000010000 */
[----:B------:R-:W-:-:S13]  /*29c80*/  ISETP.NE.AND P0, PT, R0, RZ, PT ;  /* 0x000000ff0000720c */ /* 0x000fda0003f05270 */
[----:B0-----:R-:W3:Y:S01]  /*29c90*/  @!P0 S2R R3, SR_CgaCtaId ;  /* 0x0000000000038919 */ /* 0x001ee20000008800 */
[----:B------:R-:W-:-:S04]  /*29ca0*/  @!P0 MOV R0, 0x400 ;  /* 0x0000040000008802 */ /* 0x000fc80000000f00 */
[----:B---3--:R-:W-:-:S05]  /*29cb0*/  @!P0 LEA R2, R3, R0, 0x18 ;  /* 0x0000000003028211 */ /* 0x008fca00078ec0ff */
[----:B------:R2:W-:Y:S04]  /*29cc0*/  @!P0 STS.128 [R2+0x324d0], R16 ;  /* 0x0324d01002008388 */ /* 0x0005e80000000c00 */
[----:B------:R2:W-:Y:S01]  /*29cd0*/  @!P0 STL [R1+0x470], R2 ;  /* 0x0004700201008387 */ /* 0x0005e20000100800 */
[----:B------:R-:W-:Y:S06]  /*29ce0*/  BAR.ARV 0x5, 0x180 ;  /* 0x0146000000007b1d */ /* 0x000fec0000002000 */
.L_x_12659:
[----:B------:R-:W-:Y:S02]  /*29cf0*/  ULDC UR4, c[0x0][0xd3c] ;  /* 0x00034f0000047ab9 */ /* 0x000fe40000000800 */
[----:B----4-:R-:W-:-:S13]  /*29d00*/  ISETP.GE.AND P0, PT, R19, UR4, PT ;  /* 0x0000000413007c0c */ /* 0x010fda000bf06270 */
[----:B------:R-:W-:Y:S05]  /*29d10*/  @!P0 BRA `(.L_x_12671) ;  /* 0xffffff9c00a88947 */ /* 0x000fea000383ffff */
[----:B------:R-:W-:Y:S05]  /*29d20*/  BSYNC B8 ;  /* 0x0000000000087941 */ /* 0x000fea0003800000 */
.L_x_12555:
[----:B---3--:R-:W3:Y:S01]  /*29d30*/  LDL.LU R0, [R1+0x4dc] ;  /* 0x0004dc0001007983 */ /* 0x008ee20000300800 */
[----:B------:R-:W-:Y:S01]  /*29d40*/  BSSY B0, `(.L_x_12672) ;  /* 0x000000b000007945 */ /* 0x000fe20003800000 */
[----:B------:R-:W4:Y:S01]  /*29d50*/  S2R R5, SR_CgaCtaId ;  /* 0x0000000000057919 */ /* 0x000f220000008800 */
[----:B---3--:R-:W-:-:S05]  /*29d60*/  VIADD R0, R0, 0x1 ;  /* 0x0000000100007836 */ /* 0x008fca0000000000 */
[----:B0-2---:R-:W-:-:S04]  /*29d70*/  LEA.HI R2, R0, R0, RZ, 0x1 ;  /* 0x0000000000027211 */ /* 0x005fc800078f08ff */
[----:B------:R-:W-:-:S05]  /*29d80*/  LOP3.LUT R3, R2, 0xfffffffe, RZ, 0xc0, !PT ;  /* 0xfffffffe02037812 */ /* 0x000fca00078ec0ff */
[----:B------:R-:W-:Y:S01]  /*29d90*/  IMAD.IADD R3, R0, 0x1, -R3 ;  /* 0x0000000100037824 */ /* 0x000fe200078e0a03 */
[----:B------:R-:W-:-:S04]  /*29da0*/  MOV R0, 0x400 ;  /* 0x0000040000007802 */ /* 0x000fc80000000f00 */
[----:B----4-:R-:W-:Y:S02]  /*29db0*/  LEA R0, R5, R0, 0x18 ;  /* 0x0000000005007211 */ /* 0x010fe400078ec0ff */
[----:B------:R-:W-:-:S04]  /*29dc0*/  SHF.L.U32 R3, R3, 0x1f, RZ ;  /* 0x0000001f03037819 */ /* 0x000fc800000006ff */
[----:B------:R-:W0:Y:S02]  /*29dd0*/  SYNCS.PHASECHK.TRANS64.TRYWAIT P0, [R0+URZ+0x32420], R3 ;  /* 0x03242003000075a7 */ /* 0x000e24000800017f */
[----:B0-----:R-:W-:Y:S05]  /*29de0*/  @!P0 BRA `(.L_x_12673) ;  /* 0x0000002c000c8947 */ /* 0x001fea0003800000 */
.L_x_12761:
[----:B------:R-:W-:Y:S05]  /*29df0*/  BSYNC B0 ;  /* 0x0000000000007941 */ /* 0x000fea0003800000 */
.L_x_12672:
[----:B------:R-:W-:-:S03]  /*29e00*/  UMOV UR4, 0xffffffff ;  /* 0xffffffff00047882 */ /* 0x000fc60000000000 */
[----:B------:R-:W-:Y:S05]  /*29e10*/  BRA.DIV UR4, `(.L_x_12674) ;  /* 0x0000002e04147947 */ /* 0x000fea000b800000 */
[----:B------:R-:W2:Y:S02]  /*29e20*/  S2R R2, SR_TID.X ;  /* 0x0000000000027919 */ /* 0x000ea40000002100 */
[----:B--2---:R-:W-:-:S04]  /*29e30*/  SHF.R.U32.HI R2, RZ, 0x5, R2 ;  /* 0x00000005ff027819 */ /* 0x004fc80000011602 */
[----:B------:R-:W-:-:S05]  /*29e40*/  LOP3.LUT R2, R2, 0x3, RZ, 0xc0, !PT ;  /* 0x0000000302027812 */ /* 0x000fca00078ec0ff */
[----:B------:R2:W3:Y:S02]  /*29e50*/  SHFL.IDX PT, R14, R2, RZ, 0x1f ;  /* 0x00001fff020e7589 */ /* 0x0004e400000e0000 */
.L_x_12764:
[----:B---3--:R-:W-:Y:S01]  /*29e60*/  ISETP.NE.AND P0, PT, R14, RZ, PT ;  /* 0x000000ff0e00720c */ /* 0x008fe20003f05270 */
[----:B------:R-:W-:-:S12]  /*29e70*/  BSSY B0, `(.L_x_12675) ;  /* 0x0000027000007945 */ /* 0x000fd80003800000 */
[----:B------:R-:W-:Y:S05]  /*29e80*/  @P0 BRA `(.L_x_12676) ;  /* 0x0000000000940947 */ /* 0x000fea0003800000 */
[----:B------:R-:W-:-:S03]  /*29e90*/  UMOV UR4, 0xffffffff ;  /* 0xffffffff00047882 */ /* 0x000fc60000000000 */
[----:B------:R-:W-:Y:S05]  /*29ea0*/  BRA.DIV UR4, `(.L_x_12677) ;  /* 0x0000002e04247947 */ /* 0x000fea000b800000 */
[----:B------:R-:W-:-:S13]  /*29eb0*/  ELECT P6, URZ, PT ;  /* 0x00000000003f782f */ /* 0x000fda00038c0000 */
.L_x_12767:
[----:B------:R-:W-:Y:S05]  /*29ec0*/  @!P6 BRA `(.L_x_12676) ;  /* 0x000000000084e947 */ /* 0x000fea0003800000 */
[----:B------:R-:W-:-:S06]  /*29ed0*/  ULOP3.LUT UR4, UR36, 0x2, URZ, 0xfc, !UPT ;  /* 0x0000000224047892 */ /* 0x000fcc000f8efc3f */
[----:B--2---:R-:W-:-:S05]  /*29ee0*/  IMAD.U32 R2, RZ, RZ, UR4 ;  /* 0x00000004ff027e24 */ /* 0x004fca000f8e00ff */
[----:B------:R-:W-:-:S13]  /*29ef0*/  ISETP.NE.AND P2, PT, R2, 0x3, PT ;  /* 0x000000030200780c */ /* 0x000fda0003f45270 */
[----:B------:R-:W-:Y:S05]  /*29f00*/  @!P2 BRA `(.L_x_12678) ;  /* 0x000000000004a947 */ /* 0x000fea0003800000 */
[----:B------:R-:W-:Y:S01]  /*29f10*/  BPT.TRAP 0x1 ;  /* 0x000000040000795c */ /* 0x000fe20000300000 */
.L_x_12678:
        /* <DEDUP_REMOVED lines=14> */
.L_x_12768:
[----:B------:R-:W2:Y:S02]  /*2a000*/  SYNCS.PHASECHK.TRANS64.TRYWAIT P0, [R7+URZ], R2 ;  /* 0x00000002070075a7 */ /* 0x000ea4000800017f */
[----:B--2---:R-:W-:Y:S05]  /*2a010*/  @!P0 BRA `(.L_x_12680) ;  /* 0x0000002800fc8947 */ /* 0x004fea0003800000 */
.L_x_12769:
[----:B------:R-:W-:Y:S05]  /*2a020*/  @!P2 BRA `(.L_x_12681) ;  /* 0x000000000004a947 */ /* 0x000fea0003800000 */
[----:B------:R-:W-:Y:S01]  /*2a030*/  BPT.TRAP 0x1 ;  /* 0x000000040000795c */ /* 0x000fe20000300000 */
.L_x_12681:
[----:B------:R-:W3:Y:S01]  /*2a040*/  LDL.LU R4, [R1+0x474] ;  /* 0x0004740001047983 */ /* 0x000ee20000300800 */
[----:B------:R-:W-:-:S04]  /*2a050*/  VIADD R0, R0, 0x32460 ;  /* 0x0003246000007836 */ /* 0x000fc80000000000 */
[----:B---3--:R-:W-:-:S04]  /*2a060*/  IMAD R4, R4, 0x8, R0 ;  /* 0x0000000804047824 */ /* 0x008fc800078e0200 */
[----:B------:R-:W3:Y:S02]  /*2a070*/  SYNCS.PHASECHK.TRANS64.TRYWAIT P0, [R4+URZ], R5 ;  /* 0x00000005040075a7 */ /* 0x000ee4000800017f */
[----:B---3--:R-:W-:Y:S05]  /*2a080*/  @!P0 BRA `(.L_x_12682) ;  /* 0x0000002800f48947 */ /* 0x008fea0003800000 */
.L_x_12770:
[----:B------:R-:W-:-:S07]  /*2a090*/  IMAD R3, R3, 0x8, R0 ;  /* 0x0000000803037824 */ /* 0x000fce00078e0200 */
.L_x_12683:
[----:B----4-:R4:W0:Y:S02]  /*2a0a0*/  SYNCS.PHASECHK.TRANS64.TRYWAIT P0, [R3+URZ], R2 ;  /* 0x00000002030075a7 */ /* 0x010824000800017f */
[----:B0-----:R-:W-:Y:S05]  /*2a0b0*/  @!P0 NANOSLEEP.SYNCS 0x989680 ;  /* 0x009896800000895d */ /* 0x001fea0003900000 */
[----:B------:R-:W0:Y:S02]  /*2a0c0*/  @!P0 SYNCS.PHASECHK.TRANS64 P0, [R3+URZ], R2 ;  /* 0x00000002030085a7 */ /* 0x000e24000800007f */
[----:B0-----:R-:W-:Y:S05]  /*2a0d0*/  @!P0 BRA `(.L_x_12683) ;  /* 0xfffffffc00f08947 */ /* 0x001fea000383ffff */
.L_x_12676:
[----:B------:R-:W-:Y:S05]  /*2a0e0*/  BSYNC B0 ;  /* 0x0000000000007941 */ /* 0x000fea0003800000 */
.L_x_12675:
[----:B------:R-:W-:Y:S05]  /*2a0f0*/  EXIT ;  /* 0x000000000000794d */ /* 0x000fea0003800000 */
.L_x_12432:
[----:B0-----:R-:W-:-:S04]  /*2a100*/  IMAD.U32 R9, RZ, RZ, UR46 ;  /* 0x0000002eff097e24 */ /* 0x001fc8000f8e00ff */
[----:B------:R0:W1:Y:S03]  /*2a110*/  SYNCS.PHASECHK.TRANS64.TRYWAIT P0, [R9+URZ+0x32400], R0 ;  /* 0x03240000090075a7 */ /* 0x000066000800017f */
[----:B-1----:R-:W-:Y:S05]  /*2a120*/  @!P0 NANOSLEEP.SYNCS 0x989680 ;  /* 0x009896800000895d */ /* 0x002fea0003900000 */
[----:B------:R-:W1:Y:S02]  /*2a130*/  @!P0 SYNCS.PHASECHK.TRANS64 P0, [R9+URZ+0x32400], R0 ;  /* 0x03240000090085a7 */ /* 0x000e64000800007f */
[----:B-1----:R-:W-:Y:S05]  /*2a140*/  @!P0 BRA `(.L_x_12432) ;  /* 0xfffffffc00ec8947 */ /* 0x002fea000383ffff */
[----:B------:R-:W-:Y:S05]  /*2a150*/  BRA `(.L_x_12684) ;  /* 0xfffffd8800007947 */ /* 0x000fea000383ffff */
.L_x_12439:
[----:B-1----:R1:W2:Y:S02]  /*2a160*/  SYNCS.PHASECHK.TRANS64.TRYWAIT P0, [R20+URZ], R21 ;  /* 0x00000015140075a7 */ /* 0x0022a4000800017f */
[----:B--2---:R-:W-:Y:S05]  /*2a170*/  @!P0 NANOSLEEP.SYNCS 0x989680 ;  /* 0x009896800000895d */ /* 0x004fea0003900000 */
[----:B------:R-:W2:Y:S02]  /*2a180*/  @!P0 SYNCS.PHASECHK.TRANS64 P0, [R20+URZ], R21 ;  /* 0x00000015140085a7 */ /* 0x000ea4000800007f */
[----:B--2---:R-:W-:Y:S05]  /*2a190*/  @!P0 BRA `(.L_x_12439) ;  /* 0xfffffffc00f08947 */ /* 0x004fea000383ffff */
[----:B------:R-:W-:Y:S05]  /*2a1a0*/  BRA `(.L_x_12438) ;  /* 0xfffffd8c00107947 */ /* 0x000fea000383ffff */
.L_x_12441:
[----:B0-----:R-:W-:-:S04]  /*2a1b0*/  IMAD.U32 R9, RZ, RZ, UR46 ;  /* 0x0000002eff097e24 */ /* 0x001fc8000f8e00ff */
[----:B------:R0:W1:Y:S03]  /*2a1c0*/  SYNCS.PHASECHK.TRANS64.TRYWAIT P0, [R9+URZ+0x32410], R8 ;  /* 0x03241008090075a7 */ /* 0x000066000800017f */
[----:B-1----:R-:W-:Y:S05]  /*2a1d0*/  @!P0 NANOSLEEP.SYNCS 0x989680 ;  /* 0x009896800000895d */ /* 0x002fea0003900000 */
[----:B------:R-:W1:Y:S02]  /*2a1e0*/  @!P0 SYNCS.PHASECHK.TRANS64 P0, [R9+URZ+0x32410], R8 ;  /* 0x03241008090085a7 */ /* 0x000e64000800007f */
[----:B-1----:R-:W-:Y:S05]  /*2a1f0*/  @!P0 BRA `(.L_x_12441) ;  /* 0xfffffffc00ec8947 */ /* 0x002fea000383ffff */
[----:B------:R-:W-:Y:S05]  /*2a200*/  BRA `(.L_x_12685) ;  /* 0xfffffd8c00e47947 */ /* 0x000fea000383ffff */
.L_x_12448:
[----:B-1----:R1:W2:Y:S02]  /*2a210*/  SYNCS.PHASECHK.TRANS64.TRYWAIT P0, [R8+URZ], R9 ;  /* 0x00000009080075a7 */ /* 0x0022a4000800017f */
[----:B--2---:R-:W-:Y:S05]  /*2a220*/  @!P0 NANOSLEEP.SYNCS 0x989680 ;  /* 0x009896800000895d */ /* 0x004fea0003900000 */
[----:B------:R-:W2:Y:S02]  /*2a230*/  @!P0 SYNCS.PHASECHK.TRANS64 P0, [R8+URZ], R9 ;  /* 0x00000009080085a7 */ /* 0x000ea4000800007f */
[----:B--2---:R-:W-:Y:S05]  /*2a240*/  @!P0 BRA `(.L_x_12448) ;  /* 0xfffffffc00f08947 */ /* 0x004fea000383ffff */
[----:B------:R-:W-:Y:S05]  /*2a250*/  BRA `(.L_x_12447) ;  /* 0xfffffd9000287947 */ /* 0x000fea000383ffff */
.L_x_12483:
[----:B0-----:R0:W1:Y:S02]  /*2a260*/  SYNCS.PHASECHK.TRANS64.TRYWAIT P2, [R0+URZ], R3 ;  /* 0x00000003000075a7 */ /* 0x001064000804017f */
[----:B-1----:R-:W-:Y:S05]  /*2a270*/  @!P2 NANOSLEEP.SYNCS 0x989680 ;  /* 0x009896800000a95d */ /* 0x002fea0003900000 */
[----:B------:R-:W1:Y:S02]  /*2a280*/  @!P2 SYNCS.PHASECHK.TRANS64 P2, [R0+URZ], R3 ;  /* 0x000000030000a5a7 */ /* 0x000e64000804007f */
[----:B-1----:R-:W-:Y:S05]  /*2a290*/  @!P2 BRA `(.L_x_12483) ;  /* 0xfffffffc00f0a947 */ /* 0x002fea000383ffff */
[----:B------:R-:W-:Y:S05]  /*2a2a0*/  BRA `(.L_x_12482) ;  /* 0xfffffdfc00887947 */ /* 0x000fea000383ffff */
.L_x_12490:
[----:B-1----:R1:W2:Y:S02]  /*2a2b0*/  SYNCS.PHASECHK.TRANS64.TRYWAIT P2, [R4+URZ], R5 ;  /* 0x00000005040075a7 */ /* 0x0022a4000804017f */
[----:B--2---:R-:W-:Y:S05]  /*2a2c0*/  @!P2 NANOSLEEP.SYNCS 0x989680 ;  /* 0x009896800000a95d */ /* 0x004fea0003900000 */
[----:B------:R-:W2:Y:S02]  /*2a2d0*/  @!P2 SYNCS.PHASECHK.TRANS64 P2, [R4+URZ], R5 ;  /* 0x000000050400a5a7 */ /* 0x000ea4000804007f */
[----:B--2---:R-:W-:Y:S05]  /*2a2e0*/  @!P2 BRA `(.L_x_12490) ;  /* 0xfffffffc00f0a947 */ /* 0x004fea000383ffff */
[----:B------:R-:W-:Y:S05]  /*2a2f0*/  BRA `(.L_x_12489) ;  /* 0xfffffe0000ac7947 */ /* 0x000fea000383ffff */
.L_x_12501:
[----:B-1----:R1:W2:Y:S02]  /*2a300*/  SYNCS.PHASECHK.TRANS64.TRYWAIT P1, [R0+URZ], R7 ;  /* 0x00000007000075a7 */ /* 0x0022a4000802017f */
[----:B--2---:R-:W-:Y:S05]  /*2a310*/  @!P1 NANOSLEEP.SYNCS 0x989680 ;  /* 0x009896800000995d */ /* 0x004fea0003900000 */
[----:B------:R-:W2:Y:S02]  /*2a320*/  @!P1 SYNCS.PHASECHK.TRANS64 P1, [R0+URZ], R7 ;  /* 0x00000007000095a7 */ /* 0x000ea4000802007f */
[----:B--2---:R-:W-:Y:S05]  /*2a330*/  @!P1 BRA `(.L_x_12501) ;  /* 0xfffffffc00f09947 */ /* 0x004fea000383ffff */
[----:B------:R-:W-:Y:S05]  /*2a340*/  BRA `(.L_x_12500) ;  /* 0xfffffe9800d07947 */ /* 0x000fea000383ffff */
.L_x_12508:
[----:B-1----:R1:W2:Y:S02]  /*2a350*/  SYNCS.PHASECHK.TRANS64.TRYWAIT P1, [R4+URZ], R5 ;  /* 0x00000005040075a7 */ /* 0x0022a4000802017f */
[----:B--2---:R-:W-:Y:S05]  /*2a360*/  @!P1 NANOSLEEP.SYNCS 0x989680 ;  /* 0x009896800000995d */ /* 0x004fea0003900000 */
[----:B------:R-:W2:Y:S02]  /*2a370*/  @!P1 SYNCS.PHASECHK.TRANS64 P1, [R4+URZ], R5 ;  /* 0x00000005040095a7 */ /* 0x000ea4000802007f */
[----:B--2---:R-:W-:Y:S05]  /*2a380*/  @!P1 BRA `(.L_x_12508) ;  /* 0xfffffffc00f09947 */ /* 0x004fea000383ffff */
[----:B------:R-:W-:Y:S05]  /*2a390*/  BRA `(.L_x_12507) ;  /* 0xfffffe9c00f47947 */ /* 0x000fea000383ffff */
.L_x_12575:
        /* <DEDUP_REMOVED lines=11> */
.L_x_12687:
[----:B------:R-:W-:Y:S05]  /*2a450*/  BSYNC B0 ;  /* 0x0000000000007941 */ /* 0x000fea0003800000 */
.L_x_12686:
[----:B------:R-:W-:Y:S05]  /*2a460*/  BRA `(.L_x_12688) ;  /* 0xffffffa400847947 */ /* 0x000fea000383ffff */
.L_x_12577:
[----:B------:R-:W-:Y:S01]  /*2a470*/  BSSY B0, `(.L_x_12689) ;  /* 0x0000006000007945 */ /* 0x000fe20003800000 */
[----:B------:R-:W-:-:S07]  /*2a480*/  IMAD.MOV.U32 R15, RZ, RZ, -0x1 ;  /* 0xffffffffff0f7424 */ /* 0x000fce00078e00ff */
[----:B012-4-:R-:W-:Y:S05]  /*2a490*/  WARPSYNC.COLLECTIVE R15, `(.L_x_12690) ;  /* 0x000000000f0c7348 */ /* 0x017fea0003c00000 */
[----:B------:R-:W-:Y:S02]  /*2a4a0*/  ELECT P6, UR62, PT ;  /* 0x00000000003e782f */ /* 0x000fe400038c0000 */
[----:B------:R-:W-:Y:S01]  /*2a4b0*/  MOV R14, UR62 ;  /* 0x0000003e000e7c02 */ /* 0x000fe20008000f00 */
[----:B012-4-:R-:W-:Y:S10]  /*2a4c0*/  ENDCOLLECTIVE ;  /* 0x000000000000791b */ /* 0x017ff40003800000 */
.L_x_12690:
[----:B------:R-:W-:Y:S05]  /*2a4d0*/  BSYNC B0 ;  /* 0x0000000000007941 */ /* 0x000fea0003800000 */
.L_x_12689:
[----:B------:R-:W-:Y:S05]  /*2a4e0*/  BRA `(.L_x_12691) ;  /* 0xffffffa400907947 */ /* 0x000fea000383ffff */
.L_x_12579:
[----:B--2---:R2:W3:Y:S02]  /*2a4f0*/  SYNCS.PHASECHK.TRANS64.TRYWAIT P0, [R0+URZ+0x32440], R2 ;  /* 0x03244002000075a7 */ /* 0x0044e4000800017f */
[----:B---3--:R-:W-:Y:S05]  /*2a500*/  @!P0 NANOSLEEP.SYNCS 0x989680 ;  /* 0x009896800000895d */ /* 0x008fea0003900000 */
[----:B------:R-:W3:Y:S02]  /*2a510*/  @!P0 SYNCS.PHASECHK.TRANS64 P0, [R0+URZ+0x32440], R2 ;  /* 0x03244002000085a7 */ /* 0x000ee4000800007f */
[----:B---3--:R-:W-:Y:S05]  /*2a520*/  @!P0 BRA `(.L_x_12579) ;  /* 0xfffffffc00f08947 */ /* 0x008fea000383ffff */
[----:B------:R-:W-:Y:S05]  /*2a530*/  BRA `(.L_x_12692) ;  /* 0xffffffa400f87947 */ /* 0x000fea000383ffff */
.L_x_12583:
        /* <DEDUP_REMOVED lines=10> */
.L_x_12693:
[----:B------:R0:W-:Y:S01]  /*2a5e0*/  STL [R1+0x494], R8 ;  /* 0x0004940801007387 */ /* 0x0001e20000100800 */
[----:B------:R-:W-:Y:S02]  /*2a5f0*/  IMAD.MOV.U32 R13, RZ, RZ, R3 ;  /* 0x000000ffff0d7224 */ /* 0x000fe400078e0003 */
[----:B------:R-:W-:-:S07]  /*2a600*/  IMAD.MOV.U32 R4, RZ, RZ, R14 ;  /* 0x000000ffff047224 */ /* 0x000fce00078e000e */
[----:B0-----:R-:W-:Y:S05]  /*2a610*/  WARPSYNC.COLLECTIVE R15, `(.L_x_12694) ;  /* 0x000000000f087348 */ /* 0x001fea0003c00000 */
[----:B------:R1:W2:Y:S02]  /*2a620*/  SHFL.IDX P6, R14, R13, R12, R11 ;  /* 0x0000000c0d0e7389 */ /* 0x0002a400000c000b */
[----:B012---:R-:W-:Y:S01]  /*2a630*/  ENDCOLLECTIVE ;  /* 0x000000000000791b */ /* 0x007fe20003800000 */
.L_x_12694:
[----:B------:R-:W-:Y:S02]  /*2a640*/  IMAD.MOV.U32 R13, RZ, RZ, R0 ;  /* 0x000000ffff0d7224 */ /* 0x000fe400078e0000 */
[----:B------:R-:W-:Y:S02]  /*2a650*/  IMAD.MOV.U32 R12, RZ, RZ, 0x1 ;  /* 0x00000001ff0c7424 */ /* 0x000fe400078e00ff */
[----:B------:R-:W-:-:S07]  /*2a660*/  IMAD.MOV.U32 R5, RZ, RZ, R14 ;  /* 0x000000ffff057224 */ /* 0x000fce00078e000e */
[----:B------:R-:W-:Y:S05]  /*2a670*/  WARPSYNC.COLLECTIVE R15, `(.L_x_12695) ;  /* 0x000000000f087348 */ /* 0x000fea0003c00000 */
[----:B------:R0:W1:Y:S02]  /*2a680*/  SHFL.IDX P6, R14, R13, R12, R11 ;  /* 0x0000000c0d0e7389 */ /* 0x00006400000c000b */
[----:B01----:R-:W-:Y:S01]  /*2a690*/  ENDCOLLECTIVE ;  /* 0x000000000000791b */ /* 0x003fe20003800000 */
.L_x_12695:
[----:B------:R-:W-:Y:S02]  /*2a6a0*/  IMAD.MOV.U32 R13, RZ, RZ, R3 ;  /* 0x000000ffff0d7224 */ /* 0x000fe400078e0003 */
[----:B------:R-:W-:Y:S02]  /*2a6b0*/  IMAD R2, R2, R7, RZ ;  /* 0x0000000702027224 */ /* 0x000fe400078e02ff */
[----:B------:R-:W-:-:S07]  /*2a6c0*/  IMAD.MOV.U32 R7, RZ, RZ, R14 ;  /* 0x000000ffff077224 */ /* 0x000fce00078e000e */
[----:B------:R-:W-:Y:S05]  /*2a6d0*/  WARPSYNC.COLLECTIVE R15, `(.L_x_12696) ;  /* 0x000000000f087348 */ /* 0x000fea0003c00000 */
[----:B------:R0:W1:Y:S02]  /*2a6e0*/  SHFL.IDX P6, R14, R13, R12, R11 ;  /* 0x0000000c0d0e7389 */ /* 0x00006400000c000b */
[----:B01----:R-:W-:Y:S01]  /*2a6f0*/  ENDCOLLECTIVE ;  /* 0x000000000000791b */ /* 0x003fe20003800000 */
.L_x_12696:
[----:B------:R-:W-:-:S13]  /*2a700*/  ISETP.GE.AND P1, PT, R8, R2, PT ;  /* 0x000000020800720c */ /* 0x000fda0003f26270 */
[----:B------:R-:W-:Y:S01]  /*2a710*/  @!P1 LEA R5, P3, R10, R5, 0x1 ;  /* 0x000000050a059211 */ /* 0x000fe200078608ff */
[----:B------:R-:W-:Y:S02]  /*2a720*/  IMAD.MOV.U32 R13, RZ, RZ, R0 ;  /* 0x000000ffff0d7224 */ /* 0x000fe400078e0000 */
[----:B------:R-:W-:Y:S02]  /*2a730*/  IMAD.MOV.U32 R12, RZ, RZ, 0x2 ;  /* 0x00000002ff0c7424 */ /* 0x000fe400078e00ff */
[----:B------:R-:W-:-:S05]  /*2a740*/  @!P1 IMAD.X R4, RZ, RZ, R4, P3 ;  /* 0x000000ffff049224 */ /* 0x000fca00018e0604 */
[----:B------:R-:W-:Y:S01]  /*2a750*/  @!P1 LOP3.LUT R5, R5, R4, RZ, 0x3c, !PT ;  /* 0x0000000405059212 */ /* 0x000fe200078e3cff */
[----:B------:R-:W-:-:S07]  /*2a760*/  IMAD.MOV.U32 R6, RZ, RZ, R14 ;  /* 0x000000ffff067224 */ /* 0x000fce00078e000e */
[----:B------:R-:W-:Y:S05]  /*2a770*/  WARPSYNC.COLLECTIVE R15, `(.L_x_12697) ;  /* 0x000000000f087348 */ /* 0x000fea0003c00000 */
[----:B------:R0:W1:Y:S02]  /*2a780*/  SHFL.IDX P6, R14, R13, R12, R11 ;  /* 0x0000000c0d0e7389 */ /* 0x00006400000c000b */
[----:B01----:R-:W-:Y:S01]  /*2a790*/  ENDCOLLECTIVE ;  /* 0x000000000000791b */ /* 0x003fe20003800000 */
.L_x_12697:
[----:B------:R-:W-:-:S04]  /*2a7a0*/  @!P1 LOP3.LUT R4, R5, R4, RZ, 0x3c, !PT ;  /* 0x0000000405049212 */ /* 0x000fc800078e3cff */
[----:B------:R-:W-:-:S05]  /*2a7b0*/  @!P1 LOP3.LUT R5, R5, R4, RZ, 0x3c, !PT ;  /* 0x0000000405059212 */ /* 0x000fca00078e3cff */
[----:B------:R-:W-:Y:S01]  /*2a7c0*/  @!PT LDS RZ, [RZ] ;  /* 0x00000000fffff984 */ /* 0x000fe20000000800 */
[----:B------:R-:W-:Y:S01]  /*2a7d0*/  @!PT LDS RZ, [RZ] ;  /* 0x00000000fffff984 */ /* 0x000fe20000000800 */
[----:B------:R-:W-:Y:S01]  /*2a7e0*/  @!PT LDS RZ, [RZ] ;  /* 0x00000000fffff984 */ /* 0x000fe20000000800 */
[----:B------:R0:W-:Y:S01]  /*2a7f0*/  @!P1 LDGSTS.E.BYPASS.LTC128B.128 [R9+0x18400], desc[UR40][R4.64], !P0 ;  /* 0x1840000004099fae */ /* 0x0001e2000c101d68 */
[----:B------:R-:W-:Y:S02]  /*2a800*/  IMAD.MOV.U32 R13, RZ, RZ, R3 ;  /* 0x000000ffff0d7224 */ /* 0x000fe400078e0003 */
[----:B0-----:R-:W-:-:S05]  /*2a810*/  VIADD R5, R8, 0x10 ;  /* 0x0000001008057836 */ /* 0x001fca0000000000 */
[----:B------:R-:W-:Y:S01]  /*2a820*/  ISETP.GE.AND P2, PT, R5, R2, PT ;  /* 0x000000020500720c */ /* 0x000fe20003f46270 */
[----:B------:R0:W-:-:S12]  /*2a830*/  STL [R1+0x4b8], R5 ;  /* 0x0004b80501007387 */ /* 0x0001d80000100800 */
[----:B0-----:R-:W-:Y:S01]  /*2a840*/  @!P2 LEA R5, P1, R10, R6, 0x1 ;  /* 0x000000060a05a211 */ /* 0x001fe200078208ff */
[----:B------:R-:W-:-:S12]  /*2a850*/  IMAD.MOV.U32 R6, RZ, RZ, R14 ;  /* 0x000000ffff067224 */ /* 0x000fd800078e000e */
[----:B------:R-:W-:Y:S05]  /*2a860*/  WARPSYNC.COLLECTIVE R15, `(.L_x_12698) ;  /* 0x000000000f087348 */ /* 0x000fea0003c00000 */
[----:B------:R0:W1:Y:S02]  /*2a870*/  SHFL.IDX P6, R14, R13, R12, R11 ;  /* 0x0000000c0d0e7389 */ /* 0x00006400000c000b */
[----:B01----:R-:W-:Y:S01]  /*2a880*/  ENDCOLLECTIVE ;  /* 0x000000000000791b */ /* 0x003fe20003800000 */
.L_x_12698:
[----:B------:R-:W-:Y:S02]  /*2a890*/  @!P2 IMAD.X R4, RZ, RZ, R7, P1 ;  /* 0x000000ffff04a224 */ /* 0x000fe400008e0607 */
[----:B------:R-:W-:-:S03]  /*2a8a0*/  VIADD R7, R8, 0x20 ;  /* 0x0000002008077836 */ /* 0x000fc60000000000 */
[----:B------:R-:W-:Y:S02]  /*2a8b0*/  @!P2 LOP3.LUT R5, R5, R4, RZ, 0x3c, !PT ;  /* 0x000000040505a212 */ /* 0x000fe400078e3cff */
[----:B------:R-:W-:Y:S01]  /*2a8c0*/  ISETP.GE.AND P1, PT, R7, R2, PT ;  /* 0x000000020700720c */ /* 0x000fe20003f26270 */
[----:B------:R0:W-:Y:S01]  /*2a8d0*/  STL [R1+0x4bc], R7 ;  /* 0x0004bc0701007387 */ /* 0x0001e20000100800 */
[----:B------:R-:W-:Y:S01]  /*2a8e0*/  @!P2 LOP3.LUT R4, R5, R4, RZ, 0x3c, !PT ;  /* 0x000000040504a212 */ /* 0x000fe200078e3cff */
[----:B------:R-:W-:-:S03]  /*2a8f0*/  IMAD.MOV.U32 R13, RZ, RZ, R0 ;  /* 0x000000ffff0d7224 */ /* 0x000fc600078e0000 */
[----:B------:R-:W-:Y:S01]  /*2a900*/  @!P2 LOP3.LUT R5, R5, R4, RZ, 0x3c, !PT ;  /* 0x000000040505a212 */ /* 0x000fe200078e3cff */
[----:B------:R-:W-:-:S04]  /*2a910*/  IMAD.MOV.U32 R12, RZ, RZ, 0x3 ;  /* 0x00000003ff0c7424 */ /* 0x000fc800078e00ff */
[----:B------:R-:W-:Y:S01]  /*2a920*/  @!PT LDS RZ, [RZ] ;  /* 0x00000000fffff984 */ /* 0x000fe20000000800 */
[----:B------:R-:W-:Y:S01]  /*2a930*/  @!PT LDS RZ, [RZ] ;  /* 0x00000000fffff984 */ /* 0x000fe20000000800 */
[----:B------:R-:W-:Y:S01]  /*2a940*/  @!PT LDS RZ, [RZ] ;  /* 0x00000000fffff984 */ /* 0x000fe20000000800 */
[----:B------:R1:W-:Y:S01]  /*2a950*/  @!P2 LDGSTS.E.BYPASS.LTC128B.128 [R9+0x18c00], desc[UR40][R4.64], !P0 ;  /* 0x18c000000409afae */ /* 0x0003e2000c101d68 */
[----:B0-----:R-:W-:-:S05]  /*2a960*/  VIADD R7, R8, 0x30 ;  /* 0x0000003008077836 */ /* 0x001fca0000000000 */
[----:B------:R0:W-:Y:S01]  /*2a970*/  STL [R1+0x4c8], R7 ;  /* 0x0004c80701007387 */ /* 0x0001e20000100800 */
[----:B-1----:R-:W-:-:S07]  /*2a980*/  IMAD.MOV.U32 R4, RZ, RZ, R14 ;  /* 0x000000ffff047224 */ /* 0x002fce00078e000e */
[----:B0-----:R-:W-:Y:S05]  /*2a990*/  WARPSYNC.COLLECTIVE R15, `(.L_x_12699) ;  /* 0x000000000f087348 */ /* 0x001fea0003c00000 */
[----:B------:R1:W2:Y:S02]  /*2a9a0*/  SHFL.IDX P6, R14, R13, R12, R11 ;  /* 0x0000000c0d0e7389 */ /* 0x0002a400000c000b */
[----:B012---:R-:W-:Y:S01]  /*2a9b0*/  ENDCOLLECTIVE ;  /* 0x000000000000791b */ /* 0x007fe20003800000 */
.L_x_12699:
        /* <DEDUP_REMOVED lines=10> */
.L_x_12700:
        /* <DEDUP_REMOVED lines=13> */
.L_x_12701:
        /* <DEDUP_REMOVED lines=10> */
.L_x_12702:
        /* <DEDUP_REMOVED lines=13> */
.L_x_12703:
        /* <DEDUP_REMOVED lines=10> */
.L_x_12704:
        /* <DEDUP_REMOVED lines=13> */
.L_x_12705:
        /* <DEDUP_REMOVED lines=10> */
.L_x_12706:
        /* <DEDUP_REMOVED lines=11> */
.L_x_12707:
        /* <DEDUP_REMOVED lines=10> */
.L_x_12708:
[----:B------:R-:W-:Y:S01]  /*2b000*/  @!PT LDS RZ, [RZ] ;  /* 0x00000000fffff984 */ /* 0x000fe20000000800 */
[----:B------:R-:W-:Y:S01]  /*2b010*/  @!PT LDS RZ, [RZ] ;  /* 0x00000000fffff984 */ /* 0x000fe20000000800 */
[----:B------:R-:W-:Y:S01]  /*2b020*/  @!PT LDS RZ, [RZ] ;  /* 0x00000000fffff984 */ /* 0x000fe20000000800 */
[----:B------:R1:W-:Y:S01]  /*2b030*/  @!P1 LDGSTS.E.BYPASS.LTC128B.128 [R9+0x1b400], desc[UR40][R4.64], !P0 ;  /* 0x1b40000004099fae */ /* 0x0003e2000c101d68 */
[----:B------:R-:W-:Y:S01]  /*2b040*/  IMAD.MOV.U32 R3, RZ, RZ, R14 ;  /* 0x000000ffff037224 */ /* 0x000fe200078e000e */
[----:B------:R-:W-:Y:S06]  /*2b050*/  BRA `(.L_x_12709) ;  /* 0xffffffa8009c7947 */ /* 0x000fec000383ffff */
.L_x_12587:
[----:B------:R-:W2:Y:S04]  /*2b060*/  LDL.LU R3, [R1+0x4a4] ;  /* 0x0004a40001037983 */ /* 0x000ea80000300800 */
[----:B------:R-:W3:Y:S04]  /*2b070*/  LDL.LU R6, [R1+0x494] ;  /* 0x0004940001067983 */ /* 0x000ee80000300800 */
[----:B------:R-:W4:Y:S04]  /*2b080*/  LDL.LU R15, [R1+0x4b8] ;  /* 0x0004b800010f7983 */ /* 0x000f280000300800 */
[----:B------:R-:W5:Y:S04]  /*2b090*/  LDL.LU R9, [R1+0x48c] ;  /* 0x00048c0001097983 */ /* 0x000f680000300800 */
[----:B------:R-:W5:Y:S04]  /*2b0a0*/  LDL.LU R14, [R1+0x4bc] ;  /* 0x0004bc00010e7983 */ /* 0x000f680000300800 */
[----:B------:R-:W5:Y:S04]  /*2b0b0*/  LDL.LU R13, [R1+0x4c8] ;  /* 0x0004c800010d7983 */ /* 0x000f680000300800 */
[----:B------:R-:W5:Y:S04]  /*2b0c0*/  LDL.LU R11, [R1+0x4d0] ;  /* 0x0004d000010b7983 */ /* 0x000f680000300800 */
[----:B------:R-:W5:Y:S04]  /*2b0d0*/  LDL.LU R12, [R1+0x4cc] ;  /* 0x0004cc00010c7983 */ /* 0x000f680000300800 */
[----:B------:R-:W5:Y:S01]  /*2b0e0*/  LDL.LU R10, [R1+0x4d4] ;  /* 0x0004d400010a7983 */ /* 0x000f620000300800 */
[----:B------:R-:W-:Y:S01]  /*2b0f0*/  BSSY B0, `(.L_x_12710) ;  /* 0x000001b000007945 */ /* 0x000fe20003800000 */
[----:B--2---:R-:W-:-:S05]  /*2b100*/  IMAD R3, R3, R7, RZ ;  /* 0x0000000703037224 */ /* 0x004fca00078e02ff */
[-C--:B---3--:R-:W-:Y:S02]  /*2b110*/  ISETP.GE.AND P4, PT, R6, R3.reuse, PT ;  /* 0x000000030600720c */ /* 0x088fe40003f86270 */
[----:B----4-:R-:W-:Y:S02]  /*2b120*/  ISETP.GE.AND P5, PT, R15, R3, PT ;  /* 0x000000030f00720c */ /* 0x010fe40003fa6270 */
[----:B-----5:R-:W-:-:S09]  /*2b130*/  LOP3.LUT R9, R9, 0xffffffef, RZ, 0xc0, !PT ;  /* 0xffffffef09097812 */ /* 0x020fd200078ec0ff */
[----:B------:R-:W-:Y:S02]  /*2b140*/  @P4 LOP3.LUT R9, R9, 0x10, RZ, 0xfc, !PT ;  /* 0x0000001009094812 */ /* 0x000fe400078efcff */
[----:B------:R-:W-:Y:S02]  /*2b150*/  ISETP.GE.AND P6, PT, R14, R3, PT ;  /* 0x000000030e00720c */ /* 0x000fe40003fc6270 */
[----:B------:R-:W-:-:S04]  /*2b160*/  LOP3.LUT R9, R9, 0xfffffff7, RZ, 0xc0, !PT ;  /* 0xfffffff709097812 */ /* 0x000fc800078ec0ff */
[----:B------:R-:W-:Y:S02]  /*2b170*/  @P5 LOP3.LUT R9, R9, 0x8, RZ, 0xfc, !PT ;  /* 0x0000000809095812 */ /* 0x000fe400078efcff */
[----:B------:R-:W-:Y:S02]  /*2b180*/  ISETP.GE.AND P4, PT, R13, R3, PT ;  /* 0x000000030d00720c */ /* 0x000fe40003f86270 */
[----:B------:R-:W-:-:S04]  /*2b190*/  LOP3.LUT R9, R9, 0xfffffffb, RZ, 0xc0, !PT ;  /* 0xfffffffb09097812 */ /* 0x000fc800078ec0ff */
[----:B------:R-:W-:Y:S02]  /*2b1a0*/  @P6 LOP3.LUT R9, R9, 0x4, RZ, 0xfc, !PT ;  /* 0x0000000409096812 */ /* 0x000fe400078efcff */
[----:B------:R-:W-:Y:S02]  /*2b1b0*/  ISETP.GE.AND P6, PT, R11, R3, PT ;  /* 0x000000030b00720c */ /* 0x000fe40003fc6270 */
[----:B------:R-:W-:-:S04]  /*2b1c0*/  LOP3.LUT R9, R9, 0xfffffffd, RZ, 0xc0, !PT ;  /* 0xfffffffd09097812 */ /* 0x000fc800078ec0ff */
[----:B------:R-:W-:-:S04]  /*2b1d0*/  @P4 LOP3.LUT R9, R9, 0x2, RZ, 0xfc, !PT ;  /* 0x0000000209094812 */ /* 0x000fc800078efcff */
[----:B------:R-:W-:-:S04]  /*2b1e0*/  LOP3.LUT R9, R9, 0xffffffdf, RZ, 0xc0, !PT ;  /* 0xffffffdf09097812 */ /* 0x000fc800078ec0ff */
[----:B------:R-:W-:-:S05]  /*2b1f0*/  @P6 LOP3.LUT R9, R9, 0x20, RZ, 0xfc, !PT ;  /* 0x0000002009096812 */ /* 0x000fca00078efcff */
[----:B------:R0:W-:Y:S01]  /*2b200*/  STL [R1+0x48c], R9 ;  /* 0x00048c0901007387 */ /* 0x0001e20000100800 */
[-C--:B------:R-:W-:Y:S01]  /*2b210*/  ISETP.GE.AND P5, PT, R12, R3.reuse, PT ;  /* 0x000000030c00720c */ /* 0x080fe20003fa6270 */
[----:B------:R-:W-:Y:S01]  /*2b220*/  IMAD.MOV.U32 R13, RZ, RZ, R0 ;  /* 0x000000ffff0d7224 */ /* 0x000fe200078e0000 */
[----:B------:R-:W-:Y:S01]  /*2b230*/  ISETP.GE.AND P4, PT, R10, R3, PT ;  /* 0x000000030a00720c */ /* 0x000fe20003f86270 */
[----:B------:R-:W-:Y:S02]  /*2b240*/  IMAD.MOV.U32 R12, RZ, RZ, RZ ;  /* 0x000000ffff0c7224 */ /* 0x000fe400078e00ff */
[----:B------:R-:W-:Y:S02]  /*2b250*/  IMAD.MOV.U32 R11, RZ, RZ, 0x181f ;  /* 0x0000181fff0b7424 */ /* 0x000fe400078e00ff */
[----:B------:R-:W-:-:S08]  /*2b260*/  IMAD.MOV.U32 R15, RZ, RZ, -0x1 ;  /* 0xffffffffff0f7424 */ /* 0x000fd000078e00ff */
[----:B0-----:R-:W-:Y:S05]  /*2b270*/  WARPSYNC.COLLECTIVE R15, `(.L_x_12711) ;  /* 0x000000000f087348 */ /* 0x001fea0003c00000 */
[----:B------:R1:W2:Y:S02]  /*2b280*/  SHFL.IDX P6, R14, R13, R12, R11 ;  /* 0x0000000c0d0e7389 */ /* 0x0002a400000c000b */
[----:B012---:R-:W-:Y:S01]  /*2b290*/  ENDCOLLECTIVE ;  /* 0x000000000000791b */ /* 0x007fe20003800000 */
.L_x_12711:
[----:B------:R-:W-:Y:S05]  /*2b2a0*/  BSYNC B0 ;  /* 0x0000000000007941 */ /* 0x000fea0003800000 */
.L_x_12710:
[----:B------:R0:W5:Y:S04]  /*2b2b0*/  LDL.LU R9, [R1+0x48c] ;  /* 0x00048c0001097983 */ /* 0x0001680000300800 */
[----:B------:R0:W5:Y:S01]  /*2b2c0*/  LDL R7, [R1+0x47c] ;  /* 0x00047c0001077983 */ /* 0x0001620000100800 */
[----:B------:R-:W-:Y:S02]  /*2b2d0*/  IMAD.MOV.U32 R13, RZ, RZ, R2 ;  /* 0x000000ffff0d7224 */ /* 0x000fe400078e0002 */
[----:B------:R-:W-:Y:S02]  /*2b2e0*/  IMAD.MOV.U32 R12, RZ, RZ, RZ ;  /* 0x000000ffff0c7224 */ /* 0x000fe400078e00ff */
[----:B------:R-:W-:Y:S02]  /*2b2f0*/  IMAD.MOV.U32 R11, RZ, RZ, 0x181f ;  /* 0x0000181fff0b7424 */ /* 0x000fe400078e00ff */
[----:B------:R-:W-:-:S02]  /*2b300*/  IMAD.MOV.U32 R15, RZ, RZ, -0x1 ;  /* 0xffffffffff0f7424 */ /* 0x000fc400078e00ff */
[----:B0-----:R-:W-:-:S07]  /*2b310*/  IMAD.MOV.U32 R4, RZ, RZ, R14 ;  /* 0x000000ffff047224 */ /* 0x001fce00078e000e */
[----:B-----5:R-:W-:Y:S05]  /*2b320*/  WARPSYNC.COLLECTIVE R15, `(.L_x_12712) ;  /* 0x000000000f087348 */ /* 0x020fea0003c00000 */
[----:B------:R0:W1:Y:S02]  /*2b330*/  SHFL.IDX P6, R14, R13, R12, R11 ;  /* 0x0000000c0d0e7389 */ /* 0x00006400000c000b */
[----:B01---5:R-:W-:Y:S01]  /*2b340*/  ENDCOLLECTIVE ;  /* 0x000000000000791b */ /* 0x023fe20003800000 */
.L_x_12712:
[----:B------:R-:W-:Y:S02]  /*2b350*/  IMAD.MOV.U32 R13, RZ, RZ, R0 ;  /* 0x000000ffff0d7224 */ /* 0x000fe400078e0000 */
[----:B------:R-:W-:Y:S02]  /*2b360*/  IMAD.MOV.U32 R12, RZ, RZ, 0x1 ;  /* 0x00000001ff0c7424 */ /* 0x000fe400078e00ff */
[----:B------:R-:W-:Y:S01]  /*2b370*/  IMAD.MOV.U32 R5, RZ, RZ, R14 ;  /* 0x000000ffff057224 */ /* 0x000fe200078e000e */
[----:B------:R-:W-:-:S04]  /*2b380*/  LOP3.LUT R9, R9, 0xffbfffff, RZ, 0xc0, !PT ;  /* 0xffbfffff09097812 */ /* 0x000fc800078ec0ff */
[----:B------:R-:W-:-:S04]  /*2b390*/  @P5 LOP3.LUT R9, R9, 0x400000, RZ, 0xfc, !PT ;  /* 0x0040000009095812 */ /* 0x000fc800078efcff */
[C---:B------:R-:W-:Y:S02]  /*2b3a0*/  LOP3.LUT P5, RZ, R9.reuse, 0x10, RZ, 0xc0, !PT ;  /* 0x0000001009ff7812 */ /* 0x040fe400078ac0ff */
[----:B------:R-:W-:-:S04]  /*2b3b0*/  LOP3.LUT R9, R9, 0xffdfffff, RZ, 0xc0, !PT ;  /* 0xffdfffff09097812 */ /* 0x000fc800078ec0ff */
[----:B------:R-:W-:-:S04]  /*2b3c0*/  @P4 LOP3.LUT R9, R9, 0x200000, RZ, 0xfc, !PT ;  /* 0x0020000009094812 */ /* 0x000fc800078efcff */
[----:B------:R-:W-:Y:S01]  /*2b3d0*/  LOP3.LUT P4, RZ, R9, 0x8, RZ, 0xc0, !PT ;  /* 0x0000000809ff7812 */ /* 0x000fe2000788c0ff */
[----:B------:R0:W-:Y:S02]  /*2b3e0*/  STL [R1+0x48c], R9 ;  /* 0x00048c0901007387 */ /* 0x0001e40000100800 */
[----:B------:R-:W-:-:S05]  /*2b3f0*/  @!P5 LEA R5, P6, R8, R5, 0x1 ;  /* 0x000000050805d211 */ /* 0x000fca00078c08ff */
[----:B------:R-:W-:-:S05]  /*2b400*/  @!P5 IMAD.X R4, RZ, RZ, R4, P6 ;  /* 0x000000ffff04d224 */ /* 0x000fca00030e0604 */
[----:B0-----:R-:W-:-:S07]  /*2b410*/  @!P5 LOP3.LUT R5, R5, R4, RZ, 0x3c, !PT ;  /* 0x000000040505d212 */ /* 0x001fce00078e3cff */
[----:B------:R-:W-:Y:S05]  /*2b420*/  WARPSYNC.COLLECTIVE R15, `(.L_x_12713) ;  /* 0x000000000f087348 */ /* 0x000fea0003c00000 */
[----:B------:R0:W1:Y:S02]  /*2b430*/  SHFL.IDX P6, R14, R13, R12, R11 ;  /* 0x0000000c0d0e7389 */ /* 0x00006400000c000b */
[----:B01----:R-:W-:Y:S01]  /*2b440*/  ENDCOLLECTIVE ;  /* 0x000000000000791b */ /* 0x003fe20003800000 */
.L_x_12713:
        /* <DEDUP_REMOVED lines=15> */
.L_x_12714:
        /* <DEDUP_REMOVED lines=12> */
.L_x_12715:
        /* <DEDUP_REMOVED lines=12> */
.L_x_12716:
        /* <DEDUP_REMOVED lines=12> */
.L_x_12717:
        /* <DEDUP_REMOVED lines=12> */
.L_x_12718:
        /* <DEDUP_REMOVED lines=12> */
.L_x_12719:
        /* <DEDUP_REMOVED lines=12> */
.L_x_12720:
        /* <DEDUP_REMOVED lines=12> */
.L_x_12721:
        /* <DEDUP_REMOVED lines=11> */
.L_x_12722:
        /* <DEDUP_REMOVED lines=16> */
.L_x_12723:
[----:B------:R-:W-:Y:S02]  /*2bc30*/  IMAD.MOV.U32 R13, RZ, RZ, R2 ;  /* 0x000000ffff0d7224 */ /* 0x000fe400078e0002 */
[----:B------:R-:W-:-:S07]  /*2bc40*/  IMAD.MOV.U32 R6, RZ, RZ, R14 ;  /* 0x000000ffff067224 */ /* 0x000fce00078e000e */
[----:B------:R-:W-:Y:S05]  /*2bc50*/  WARPSYNC.COLLECTIVE R15, `(.L_x_12724) ;  /* 0x000000000f087348 */ /* 0x000fea0003c00000 */
[----:B------:R0:W1:Y:S02]  /*2bc60*/  SHFL.IDX P6, R14, R13, R12, R11 ;  /* 0x0000000c0d0e7389 */ /* 0x00006400000c000b */
[----:B01----:R-:W-:Y:S01]  /*2bc70*/  ENDCOLLECTIVE ;  /* 0x000000000000791b */ /* 0x003fe20003800000 */
.L_x_12724:
[----:B------:R-:W-:Y:S02]  /*2bc80*/  IMAD.MOV.U32 R13, RZ, RZ, R0 ;  /* 0x000000ffff0d7224 */ /* 0x000fe400078e0000 */
[----:B------:R-:W-:Y:S02]  /*2bc90*/  IMAD.MOV.U32 R12, RZ, RZ, 0x7 ;  /* 0x00000007ff0c7424 */ /* 0x000fe400078e00ff */
[----:B------:R-:W-:-:S07]  /*2bca0*/  IMAD.MOV.U32 R4, RZ, RZ, R14 ;  /* 0x000000ffff047224 */ /* 0x000fce00078e000e */
[----:B------:R-:W-:Y:S05]  /*2bcb0*/  WARPSYNC.COLLECTIVE R15, `(.L_x_12725) ;  /* 0x000000000f087348 */ /* 0x000fea0003c00000 */
[----:B------:R0:W1:Y:S02]  /*2bcc0*/  SHFL.IDX P6, R14, R13, R12, R11 ;  /* 0x0000000c0d0e7389 */ /* 0x00006400000c000b */
[----:B01----:R-:W-:Y:S01]  /*2bcd0*/  ENDCOLLECTIVE ;  /* 0x000000000000791b */ /* 0x003fe20003800000 */
.L_x_12725:
        /* <DEDUP_REMOVED lines=14> */
.L_x_12726:
[----:B------:R-:W-:Y:S01]  /*2bdc0*/  IMAD.MOV.U32 R2, RZ, RZ, R14 ;  /* 0x000000ffff027224 */ /* 0x000fe200078e000e */
[----:B------:R-:W-:Y:S06]  /*2bdd0*/  BRA `(.L_x_12727) ;  /* 0xffffffa800247947 */ /* 0x000fec000383ffff */
.L_x_12592:
[----:B0-----:R-:W3:Y:S02]  /*2bde0*/  LDL R2, [R1+0x470] ;  /* 0x0004700001027983 */ /* 0x001ee40000100800 */
[----:B---3--:R0:W3:Y:S02]  /*2bdf0*/  SYNCS.PHASECHK.TRANS64.TRYWAIT P0, [R2+URZ+0x32420], R0 ;  /* 0x03242000020075a7 */ /* 0x0080e4000800017f */
[----:B---3--:R-:W-:Y:S05]  /*2be00*/  @!P0 NANOSLEEP.SYNCS 0x989680 ;  /* 0x009896800000895d */ /* 0x008fea0003900000 */
[----:B------:R-:W3:Y:S02]  /*2be10*/  @!P0 SYNCS.PHASECHK.TRANS64 P0, [R2+URZ+0x32420], R0 ;  /* 0x03242000020085a7 */ /* 0x000ee4000800007f */
[----:B---3--:R-:W-:Y:S05]  /*2be20*/  @!P0 BRA `(.L_x_12592) ;  /* 0xfffffffc00ec8947 */ /* 0x008fea000383ffff */
[----:B------:R-:W-:Y:S05]  /*2be30*/  BRA `(.L_x_12728) ;  /* 0xffffffa800a07947 */ /* 0x000fea000383ffff */
.L_x_12596:
[----:B0-----:R0:W3:Y:S02]  /*2be40*/  SYNCS.PHASECHK.TRANS64.TRYWAIT P0, [R2+URZ+0x32460], R0 ;  /* 0x03246000020075a7 */ /* 0x0010e4000800017f */
[----:B---3--:R-:W-:Y:S05]  /*2be50*/  @!P0 NANOSLEEP.SYNCS 0x989680 ;  /* 0x009896800000895d */ /* 0x008fea0003900000 */
[----:B------:R-:W3:Y:S02]  /*2be60*/  @!P0 SYNCS.PHASECHK.TRANS64 P0, [R2+URZ+0x32460], R0 ;  /* 0x03246000020085a7 */ /* 0x000ee4000800007f */
[----:B---3--:R-:W-:Y:S05]  /*2be70*/  @!P0 BRA `(.L_x_12596) ;  /* 0xfffffffc00f08947 */ /* 0x008fea000383ffff */
[----:B------:R-:W-:Y:S05]  /*2be80*/  BRA `(.L_x_12729) ;  /* 0xffffffa800d07947 */ /* 0x000fea000383ffff */
.L_x_12611:
[----:B0-----:R0:W2:Y:S02]  /*2be90*/  SYNCS.PHASECHK.TRANS64.TRYWAIT P0, [R3+URZ+0x32440], R2 ;  /* 0x03244002030075a7 */ /* 0x0010a4000800017f */
[----:B--2---:R-:W-:Y:S05]  /*2bea0*/  @!P0 NANOSLEEP.SYNCS 0x989680 ;  /* 0x009896800000895d */ /* 0x004fea0003900000 */
[----:B------:R-:W2:Y:S02]  /*2beb0*/  @!P0 SYNCS.PHASECHK.TRANS64 P0, [R3+URZ+0x32440], R2 ;  /* 0x03244002030085a7 */ /* 0x000ea4000800007f */
[----:B--2---:R-:W-:Y:S05]  /*2bec0*/  @!P0 BRA `(.L_x_12611) ;  /* 0xfffffffc00f08947 */ /* 0x004fea000383ffff */
[----:B------:R-:W-:Y:S05]  /*2bed0*/  BRA `(.L_x_12730) ;  /* 0xffffffb000ec7947 */ /* 0x000fea000383ffff */
.L_x_12616:
[----:B--2---:R2:W3:Y:S02]  /*2bee0*/  SYNCS.PHASECHK.TRANS64.TRYWAIT P0, [R3+URZ+0x32460], R2 ;  /* 0x03246002030075a7 */ /* 0x0044e4000800017f */
[----:B---3--:R-:W-:Y:S05]  /*2bef0*/  @!P0 NANOSLEEP.SYNCS 0x989680 ;  /* 0x009896800000895d */ /* 0x008fea0003900000 */
[----:B------:R-:W3:Y:S02]  /*2bf00*/  @!P0 SYNCS.PHASECHK.TRANS64 P0, [R3+URZ+0x32460], R2 ;  /* 0x03246002030085a7 */ /* 0x000ee4000800007f */
[----:B---3--:R-:W-:Y:S05]  /*2bf10*/  @!P0 BRA `(.L_x_12616) ;  /* 0xfffffffc00f08947 */ /* 0x008fea000383ffff */
[----:B------:R-:W-:Y:S05]  /*2bf20*/  BRA `(.L_x_12731) ;  /* 0xffffffb400707947 */ /* 0x000fea000383ffff */
.L_x_12627:
[----:B0-----:R0:W2:Y:S02]  /*2bf30*/  SYNCS.PHASECHK.TRANS64.TRYWAIT P0, [R2+URZ+0x32440], R3 ;  /* 0x03244003020075a7 */ /* 0x0010a4000800017f */
[----:B--2---:R-:W-:Y:S05]  /*2bf40*/  @!P0 NANOSLEEP.SYNCS 0x989680 ;  /* 0x009896800000895d */ /* 0x004fea0003900000 */
[----:B------:R-:W2:Y:S02]  /*2bf50*/  @!P0 SYNCS.PHASECHK.TRANS64 P0, [R2+URZ+0x32440], R3 ;  /* 0x03244003020085a7 */ /* 0x000ea4000800007f */
[----:B--2---:R-:W-:Y:S05]  /*2bf60*/  @!P0 BRA `(.L_x_12627) ;  /* 0xfffffffc00f08947 */ /* 0x004fea000383ffff */
[----:B------:R-:W-:Y:S05]  /*2bf70*/  BRA `(.L_x_12732) ;  /* 0xffffffbc00707947 */ /* 0x000fea000383ffff */
.L_x_12632:
[----:B--2---:R2:W3:Y:S02]  /*2bf80*/  SYNCS.PHASECHK.TRANS64.TRYWAIT P0, [R2+URZ+0x32460], R3 ;  /* 0x03246003020075a7 */ /* 0x0044e4000800017f */
[----:B---3--:R-:W-:Y:S05]  /*2bf90*/  @!P0 NANOSLEEP.SYNCS 0x989680 ;  /* 0x009896800000895d */ /* 0x008fea0003900000 */
[----:B------:R-:W3:Y:S02]  /*2bfa0*/  @!P0 SYNCS.PHASECHK.TRANS64 P0, [R2+URZ+0x32460], R3 ;  /* 0x03246003020085a7 */ /* 0x000ee4000800007f */
[----:B---3--:R-:W-:Y:S05]  /*2bfb0*/  @!P0 BRA `(.L_x_12632) ;  /* 0xfffffffc00f08947 */ /* 0x008fea000383ffff */
[----:B------:R-:W-:Y:S05]  /*2bfc0*/  BRA `(.L_x_12733) ;  /* 0xffffffbc00f07947 */ /* 0x000fea000383ffff */
.L_x_12643:
[----:B0-----:R0:W2:Y:S02]  /*2bfd0*/  SYNCS.PHASECHK.TRANS64.TRYWAIT P0, [R3+URZ+0x32440], R2 ;  /* 0x03244002030075a7 */ /* 0x0010a4000800017f */
[----:B--2---:R-:W-:Y:S05]  /*2bfe0*/  @!P0 NANOSLEEP.SYNCS 0x989680 ;  /* 0x009896800000895d */ /* 0x004fea0003900000 */
[----:B------:R-:W2:Y:S02]  /*2bff0*/  @!P0 SYNCS.PHASECHK.TRANS64 P0, [R3+URZ+0x32440], R2 ;  /* 0x03244002030085a7 */ /* 0x000ea4000800007f */
[----:B--2---:R-:W-:Y:S05]  /*2c000*/  @!P0 BRA `(.L_x_12643) ;  /* 0xfffffffc00f08947 */ /* 0x004fea000383ffff */
[----:B------:R-:W-:Y:S05]  /*2c010*/  BRA `(.L_x_12734) ;  /* 0xffffffc400cc7947 */ /* 0x000fea000383ffff */
.L_x_12648:
[----:B--2---:R2:W3:Y:S02]  /*2c020*/  SYNCS.PHASECHK.TRANS64.TRYWAIT P0, [R3+URZ+0x32460], R2 ;  /* 0x03246002030075a7 */ /* 0x0044e4000800017f */
[----:B---3--:R-:W-:Y:S05]  /*2c030*/  @!P0 NANOSLEEP.SYNCS 0x989680 ;  /* 0x009896800000895d */ /* 0x008fea0003900000 */
[----:B------:R-:W3:Y:S02]  /*2c040*/  @!P0 SYNCS.PHASECHK.TRANS64 P0, [R3+URZ+0x32460], R2 ;  /* 0x03246002030085a7 */ /* 0x000ee4000800007f */
[----:B---3--:R-:W-:Y:S05]  /*2c050*/  @!P0 BRA `(.L_x_12648) ;  /* 0xfffffffc00f08947 */ /* 0x008fea000383ffff */
[----:B------:R-:W-:Y:S05]  /*2c060*/  BRA `(.L_x_12735) ;  /* 0xffffffc800507947 */ /* 0x000fea000383ffff */
.L_x_12660:
        /* <DEDUP_REMOVED lines=8> */
.L_x_12737:
[----:B------:R-:W-:Y:S05]  /*2c0f0*/  BSYNC B0 ;  /* 0x0000000000007941 */ /* 0x000fea0003800000 */
.L_x_12736:
        /* <DEDUP_REMOVED lines=9> */
.L_x_12738:
        /* <DEDUP_REMOVED lines=18> */
.L_x_12739:
[----:B------:R-:W-:Y:S01]  /*2c2b0*/  IMAD.MOV.U32 R12, RZ, RZ, 0x2 ;  /* 0x00000002ff0c7424 */ /* 0x000fe200078e00ff */
[----:B------:R-:W-:-:S05]  /*2c2c0*/  SEL R7, R14, RZ, P1 ;  /* 0x000000ff0e077207 */ /* 0x000fca0000800000 */
[----:B------:R-:W-:-:S04]  /*2c2d0*/  IMAD.IADD R3, R2, 0x1, R7 ;  /* 0x0000000102037824 */ /* 0x000fc800078e0207 */
[----:B------:R-:W-:-:S07]  /*2c2e0*/  IMAD.MOV.U32 R13, RZ, RZ, R3 ;  /* 0x000000ffff0d7224 */ /* 0x000fce00078e0003 */
[----:B------:R-:W-:Y:S05]  /*2c2f0*/  WARPSYNC.COLLECTIVE R15, `(.L_x_12740) ;  /* 0x000000000f087348 */ /* 0x000fea0003c00000 */
[----:B------:R0:W1:Y:S02]  /*2c300*/  SHFL.UP P6, R14, R13, R12, R11 ;  /* 0x0400000c0d0e7389 */ /* 0x00006400000c000b */
[----:B01----:R-:W-:Y:S01]  /*2c310*/  ENDCOLLECTIVE ;  /* 0x000000000000791b */ /* 0x003fe20003800000 */
.L_x_12740:
        /* <DEDUP_REMOVED lines=8> */
.L_x_12741:
        /* <DEDUP_REMOVED lines=8> */
.L_x_12742:
        /* <DEDUP_REMOVED lines=8> */
.L_x_12743:
        /* <DEDUP_REMOVED lines=9> */
.L_x_12744:
[----:B------:R-:W-:Y:S01]  /*2c530*/  IMAD.MOV.U32 R16, RZ, RZ, R14 ;  /* 0x000000ffff107224 */ /* 0x000fe200078e000e */
[----:B------:R-:W-:Y:S06]  /*2c540*/  BRA `(.L_x_12745) ;  /* 0xffffffcc00a07947 */ /* 0x000fec000383ffff */
.L_x_12665:
        /* <DEDUP_REMOVED lines=8> */
.L_x_12747:
[----:B------:R-:W-:Y:S05]  /*2c5d0*/  BSYNC B0 ;  /* 0x0000000000007941 */ /* 0x000fea0003800000 */
.L_x_12746:
        /* <DEDUP_REMOVED lines=9> */
.L_x_12748:
[----:B------:R-:W-:Y:S01]  /*2c670*/  IMAD.MOV.U32 R12, RZ, RZ, 0x4 ;  /* 0x00000004ff0c7424 */ /* 0x000fe200078e00ff */
[----:B------:R-:W-:-:S05]  /*2c680*/  SEL R14, R14, RZ, P2 ;  /* 0x000000ff0e0e7207 */ /* 0x000fca0001000000 */
[----:B------:R-:W-:-:S04]  /*2c690*/  IMAD.IADD R3, R3, 0x1, R14 ;  /* 0x0000000103037824 */ /* 0x000fc800078e020e */
[----:B------:R-:W-:-:S07]  /*2c6a0*/  IMAD.MOV.U32 R13, RZ, RZ, R3 ;  /* 0x000000ffff0d7224 */ /* 0x000fce00078e0003 */
[----:B------:R-:W-:Y:S05]  /*2c6b0*/  WARPSYNC.COLLECTIVE R15, `(.L_x_12749) ;  /* 0x000000000f087348 */ /* 0x000fea0003c00000 */
[----:B------:R0:W1:Y:S02]  /*2c6c0*/  SHFL.UP P6, R14, R13, R12, R11 ;  /* 0x0400000c0d0e7389 */ /* 0x00006400000c000b */
[----:B01----:R-:W-:Y:S01]  /*2c6d0*/  ENDCOLLECTIVE ;  /* 0x000000000000791b */ /* 0x003fe20003800000 */
.L_x_12749:
[----:B------:R-:W-:Y:S01]  /*2c6e0*/  IMAD.MOV.U32 R12, RZ, RZ, 0x8 ;  /* 0x00000008ff0c7424 */ /* 0x000fe200078e00ff */
[----:B------:R-:W-:-:S05]  /*2c6f0*/  SEL R14, R14, RZ, P3 ;  /* 0x000000ff0e0e7207 */ /* 0x000fca0001800000 */
[----:B------:R-:W-:-:S04]  /*2c700*/  IMAD.IADD R3, R3, 0x1, R14 ;  /* 0x0000000103037824 */ /* 0x000fc800078e020e */
[----:B------:R-:W-:-:S07]  /*2c710*/  IMAD.MOV.U32 R13, RZ, RZ, R3 ;  /* 0x000000ffff0d7224 */ /* 0x000fce00078e0003 */
[----:B------:R-:W-:Y:S05]  /*2c720*/  WARPSYNC.COLLECTIVE R15, `(.L_x_12750) ;  /* 0x000000000f087348 */ /* 0x000fea0003c00000 */
[----:B------:R0:W1:Y:S02]  /*2c730*/  SHFL.UP P6, R14, R13, R12, R11 ;  /* 0x0400000c0d0e7389 */ /* 0x00006400000c000b */
[----:B01----:R-:W-:Y:S01]  /*2c740*/  ENDCOLLECTIVE ;  /* 0x000000000000791b */ /* 0x003fe20003800000 */
.L_x_12750:
[----:B------:R-:W-:Y:S01]  /*2c750*/  IMAD.MOV.U32 R12, RZ, RZ, 0x10 ;  /* 0x00000010ff0c7424 */ /* 0x000fe200078e00ff */
[----:B------:R-:W-:-:S05]  /*2c760*/  SEL R14, R14, RZ, P4 ;  /* 0x000000ff0e0e7207 */ /* 0x000fca0002000000 */
[----:B------:R-:W-:-:S04]  /*2c770*/  IMAD.IADD R3, R3, 0x1, R14 ;  /* 0x0000000103037824 */ /* 0x000fc800078e020e */
[----:B------:R-:W-:-:S07]  /*2c780*/  IMAD.MOV.U32 R13, RZ, RZ, R3 ;  /* 0x000000ffff0d7224 */ /* 0x000fce00078e0003 */
[----:B------:R-:W-:Y:S05]  /*2c790*/  WARPSYNC.COLLECTIVE R15, `(.L_x_12751) ;  /* 0x000000000f087348 */ /* 0x000fea0003c00000 */
[----:B------:R0:W1:Y:S02]  /*2c7a0*/  SHFL.UP P6, R14, R13, R12, R11 ;  /* 0x0400000c0d0e7389 */ /* 0x00006400000c000b */
[----:B01----:R-:W-:Y:S01]  /*2c7b0*/  ENDCOLLECTIVE ;  /* 0x000000000000791b */ /* 0x003fe20003800000 */
.L_x_12751:
        /* <DEDUP_REMOVED lines=8> */
.L_x_12752:
[----:B------:R-:W-:Y:S01]  /*2c840*/  IMAD.MOV.U32 R16, RZ, RZ, R14 ;  /* 0x000000ffff107224 */ /* 0x000fe200078e000e */
[----:B------:R-:W-:Y:S06]  /*2c850*/  BRA `(.L_x_12753) ;  /* 0xffffffcc00787947 */ /* 0x000fec000383ffff */
.L_x_12667:
[----:B------:R-:W-:Y:S01]  /*2c860*/  BSSY B0, `(.L_x_12754) ;  /* 0x0000006000007945 */ /* 0x000fe20003800000 */
[----:B------:R-:W-:Y:S01]  /*2c870*/  PLOP3.LUT P6, PT, P6, PT, PT, 0x8, 0x0 ;  /* 0x000000000000781c */ /* 0x000fe200037ce170 */
[----:B------:R-:W-:-:S12]  /*2c880*/  IMAD.MOV.U32 R15, RZ, RZ, -0x1 ;  /* 0xffffffffff0f7424 */ /* 0x000fd800078e00ff */
[----:B01---5:R-:W-:Y:S05]  /*2c890*/  WARPSYNC.COLLECTIVE R15, `(.L_x_12755) ;  /* 0x000000000f087348 */ /* 0x023fea0003c00000 */
[----:B------:R-:W-:Y:S01]  /*2c8a0*/  VOTE.ANY R14, PT, P6 ;  /* 0x00000000000e7806 */ /* 0x000fe200030e0100 */
[----:B01---5:R-:W-:Y:S06]  /*2c8b0*/  ENDCOLLECTIVE ;  /* 0x000000000000791b */ /* 0x023fec0003800000 */
.L_x_12755:
[----:B------:R-:W-:Y:S05]  /*2c8c0*/  BSYNC B0 ;  /* 0x0000000000007941 */ /* 0x000fea0003800000 */
.L_x_12754:
        /* <DEDUP_REMOVED lines=9> */
.L_x_12756:
[----:B------:R-:W-:Y:S01]  /*2c960*/  IMAD.MOV.U32 R17, RZ, RZ, R14 ;  /* 0x000000ffff117224 */ /* 0x000fe200078e000e */
[----:B------:R-:W-:Y:S06]  /*2c970*/  BRA `(.L_x_12757) ;  /* 0xffffffcc00687947 */ /* 0x000fec000383ffff */
.L_x_12669:
[----:B------:R-:W-:Y:S01]  /*2c980*/  BSSY B0, `(.L_x_12758) ;  /* 0x0000007000007945 */ /* 0x000fe20003800000 */
[----:B------:R-:W-:Y:S02]  /*2c990*/  IMAD.MOV.U32 R13, RZ, RZ, R3 ;  /* 0x000000ffff0d7224 */ /* 0x000fe400078e0003 */
[----:B------:R-:W-:Y:S02]  /*2c9a0*/  IMAD.MOV.U32 R11, RZ, RZ, 0x1f ;  /* 0x0000001fff0b7424 */ /* 0x000fe400078e00ff */
[----:B------:R-:W-:-:S07]  /*2c9b0*/  IMAD.MOV.U32 R15, RZ, RZ, -0x1 ;  /* 0xffffffffff0f7424 */ /* 0x000fce00078e00ff */
[----:B0123-5:R-:W-:Y:S05]  /*2c9c0*/  WARPSYNC.COLLECTIVE R15, `(.L_x_12759) ;  /* 0x000000000f087348 */ /* 0x02ffea0003c00000 */
[----:B------:R4:W0:Y:S02]  /*2c9d0*/  SHFL.IDX P6, R14, R13, R12, R11 ;  /* 0x0000000c0d0e7389 */ /* 0x00082400000c000b */
[----:B012345:R-:W-:Y:S01]  /*2c9e0*/  ENDCOLLECTIVE ;  /* 0x000000000000791b */ /* 0x03ffe20003800000 */
.L_x_12759:
[----:B------:R-:W-:Y:S05]  /*2c9f0*/  BSYNC B0 ;  /* 0x0000000000007941 */ /* 0x000fea0003800000 */
.L_x_12758:
[----:B------:R-:W-:Y:S01]  /*2ca00*/  IMAD.MOV.U32 R3, RZ, RZ, R14 ;  /* 0x000000ffff037224 */ /* 0x000fe200078e000e */
[----:B------:R-:W-:Y:S06]  /*2ca10*/  BRA `(.L_x_12760) ;  /* 0xffffffcc005c7947 */ /* 0x000fec000383ffff */
.L_x_12673:
[----:B0-----:R0:W2:Y:S02]  /*2ca20*/  SYNCS.PHASECHK.TRANS64.TRYWAIT P0, [R0+URZ+0x32420], R3 ;  /* 0x03242003000075a7 */ /* 0x0010a4000800017f */
[----:B--2---:R-:W-:Y:S05]  /*2ca30*/  @!P0 NANOSLEEP.SYNCS 0x989680 ;  /* 0x009896800000895d */ /* 0x004fea0003900000 */
[----:B------:R-:W2:Y:S02]  /*2ca40*/  @!P0 SYNCS.PHASECHK.TRANS64 P0, [R0+URZ+0x32420], R3 ;  /* 0x03242003000085a7 */ /* 0x000ea4000800007f */
[----:B--2---:R-:W-:Y:S05]  /*2ca50*/  @!P0 BRA `(.L_x_12673) ;  /* 0xfffffffc00f08947 */ /* 0x004fea000383ffff */
[----:B------:R-:W-:Y:S05]  /*2ca60*/  BRA `(.L_x_12761) ;  /* 0xffffffd000e07947 */ /* 0x000fea000383ffff */
.L_x_12674:
        /* <DEDUP_REMOVED lines=11> */
.L_x_12763:
[----:B------:R-:W-:Y:S05]  /*2cb20*/  BSYNC B0 ;  /* 0x0000000000007941 */ /* 0x000fea0003800000 */
.L_x_12762:
[----:B------:R-:W-:Y:S05]  /*2cb30*/  BRA `(.L_x_12764) ;  /* 0xffffffd000c87947 */ /* 0x000fea000383ffff */
.L_x_12677:
[----:B------:R-:W-:Y:S01]  /*2cb40*/  BSSY B1, `(.L_x_12765) ;  /* 0x0000006000017945 */ /* 0x000fe20003800000 */
[----:B------:R-:W-:-:S07]  /*2cb50*/  IMAD.MOV.U32 R15, RZ, RZ, -0x1 ;  /* 0xffffffffff0f7424 */ /* 0x000fce00078e00ff */
[----:B012--5:R-:W-:Y:S05]  /*2cb60*/  WARPSYNC.COLLECTIVE R15, `(.L_x_12766) ;  /* 0x000000000f0c7348 */ /* 0x027fea0003c00000 */
[----:B------:R-:W-:Y:S02]  /*2cb70*/  ELECT P6, UR62, PT ;  /* 0x00000000003e782f */ /* 0x000fe400038c0000 */
[----:B------:R-:W-:Y:S01]  /*2cb80*/  MOV R14, UR62 ;  /* 0x0000003e000e7c02 */ /* 0x000fe20008000f00 */
[----:B012--5:R-:W-:Y:S10]  /*2cb90*/  ENDCOLLECTIVE ;  /* 0x000000000000791b */ /* 0x027ff40003800000 */
.L_x_12766:
[----:B------:R-:W-:Y:S05]  /*2cba0*/  BSYNC B1 ;  /* 0x0000000000017941 */ /* 0x000fea0003800000 */
.L_x_12765:
[----:B------:R-:W-:Y:S05]  /*2cbb0*/  BRA `(.L_x_12767) ;  /* 0xffffffd000c07947 */ /* 0x000fea000383ffff */
.L_x_12679:
[----:B0-----:R0:W2:Y:S02]  /*2cbc0*/  SYNCS.PHASECHK.TRANS64.TRYWAIT P0, [R6+URZ], R5 ;  /* 0x00000005060075a7 */ /* 0x0010a4000800017f */
[----:B--2---:R-:W-:Y:S05]  /*2cbd0*/  @!P0 NANOSLEEP.SYNCS 0x989680 ;  /* 0x009896800000895d */ /* 0x004fea0003900000 */
[----:B------:R-:W2:Y:S02]  /*2cbe0*/  @!P0 SYNCS.PHASECHK.TRANS64 P0, [R6+URZ], R5 ;  /* 0x00000005060085a7 */ /* 0x000ea4000800007f */
[----:B--2---:R-:W-:Y:S05]  /*2cbf0*/  @!P0 BRA `(.L_x_12679) ;  /* 0xfffffffc00f08947 */ /* 0x004fea000383ffff */
[----:B------:R-:W-:Y:S05]  /*2cc00*/  BRA `(.L_x_12768) ;  /* 0xffffffd000fc7947 */ /* 0x000fea000383ffff */
.L_x_12680:
[----:B--2---:R2:W3:Y:S02]  /*2cc10*/  SYNCS.PHASECHK.TRANS64.TRYWAIT P0, [R7+URZ], R2 ;  /* 0x00000002070075a7 */ /* 0x0044e4000800017f */
[----:B---3--:R-:W-:Y:S05]  /*2cc20*/  @!P0 NANOSLEEP.SYNCS 0x989680 ;  /* 0x009896800000895d */ /* 0x008fea0003900000 */
[----:B------:R-:W3:Y:S02]  /*2cc30*/  @!P0 SYNCS.PHASECHK.TRANS64 P0, [R7+URZ], R2 ;  /* 0x00000002070085a7 */ /* 0x000ee4000800007f */
[----:B---3--:R-:W-:Y:S05]  /*2cc40*/  @!P0 BRA `(.L_x_12680) ;  /* 0xfffffffc00f08947 */ /* 0x008fea000383ffff */
[----:B------:R-:W-:Y:S05]  /*2cc50*/  BRA `(.L_x_12769) ;  /* 0xffffffd000f07947 */ /* 0x000fea000383ffff */
.L_x_12682:
[----:B---3--:R3:W4:Y:S02]  /*2cc60*/  SYNCS.PHASECHK.TRANS64.TRYWAIT P0, [R4+URZ], R5 ;  /* 0x00000005040075a7 */ /* 0x008724000800017f */
[----:B----4-:R-:W-:Y:S05]  /*2cc70*/  @!P0 NANOSLEEP.SYNCS 0x989680 ;  /* 0x009896800000895d */ /* 0x010fea0003900000 */
[----:B------:R-:W4:Y:S02]  /*2cc80*/  @!P0 SYNCS.PHASECHK.TRANS64 P0, [R4+URZ], R5 ;  /* 0x00000005040085a7 */ /* 0x000f24000800007f */
[----:B----4-:R-:W-:Y:S05]  /*2cc90*/  @!P0 BRA `(.L_x_12682) ;  /* 0xfffffffc00f08947 */ /* 0x010fea000383ffff */
[----:B------:R-:W-:Y:S05]  /*2cca0*/  BRA `(.L_x_12770) ;  /* 0xffffffd000f87947 */ /* 0x000fea000383ffff */
        .type           $_ZN7cutlass13device_kernelIN5flash11enable_sm90INS1_16FlashAttnFwdSm90INS1_25CollectiveMainloopFwdSm90ILi2EN4cute5tupleIJNS5_1CILi1EEES8_S8_EEENS6_IJNS7_ILi128EEENS7_ILi96EEENS7_ILi64EEEEEELi256ENS_10bfloat16_tEfNS_4arch4Sm90ELb0ELb1ELb1ELb1ELb0ELb0ELb1ELb1ELb0ELb1ELb0ELb0EEENS1_21CollectiveEpilogueFwdINS6_IJSA_NS7_ILi256EEESB_EEES9_SE_SG_Li256ELb1ELb1ELb0ELb0EEENS1_36VarlenDynamicPersistentTileSchedulerILi128ELi96ELi256ELi128ELb0ELb1ELb1ELb1ELb0ELb1EEEEEEEEEvNT_6ParamsE$_ZZN5flash25CollectiveMainloopFwdSm90ILi2EN4cute5tupleIJNS1_1CILi1EEES4_S4_EEENS2_IJNS3_ILi128EEENS3_ILi96EEENS3_ILi64EEEEEELi256EN7cutlass10bfloat16_tEfNSA_4arch4Sm90ELb0ELb1ELb1ELb1ELb0ELb0ELb1ELb1ELb0ELb1ELb0ELb0EE3mmaINS_16FlashAttnFwdSm90ISE_NS_21CollectiveEpilogueFwdINS2_IJS6_NS3_ILi256EEES7_EEES5_SB_SD_Li256ELb1ELb1ELb0ELb0EEENS_36VarlenDynamicPersistentTileSchedulerILi128ELi96ELi256ELi128ELb0ELb1ELb1ELb1ELb0ELb1EEEE13SharedStorageENS1_6TensorINS1_11ArrayEngineIfLm128EEENS1_6LayoutINS2_IJNS2_IJNS3_ILi2EEEST_NS3_ILi32EEEEEES4_S4_EEENS2_IJNS2_IJS4_ST_NS3_ILi4EEEEEENS3_ILi0EEESZ_EEEEEEENS_7SoftmaxILi2ELi0EEEEEbRKNSE_6ParamsENSA_25PipelineTmaAsyncNoClusterILi2ENSA_16PipelineTmaAsyncILi2EEEEES1B_RNSA_13PipelineStateILj2EEERT0_RT1_iRiRKNS_16SeqlenInfoQKNewKILb1ELb0EEENS2_IJiiiiEEERT_ENKUliT_T0_T1_E_clIZSF_ISO_S12_S14_EbS17_S1B_S1B_S1E_S1G_S1I_iS1J_S1N_S1O_S1Q_EUlRS1R_iE1_NS3_ILb0EEENS3_ILb1EEEEEDaiS1R_S1S_S1T_,@function
        .size           $_ZN7cutlass13device_kernelIN5flash11enable_sm90INS1_16FlashAttnFwdSm90INS1_25CollectiveMainloopFwdSm90ILi2EN4cute5tupleIJNS5_1CILi1EEES8_S8_EEENS6_IJNS7_ILi128EEENS7_ILi96EEENS7_ILi64EEEEEELi256ENS_10bfloat16_tEfNS_4arch4Sm90ELb0ELb1ELb1ELb1ELb0ELb0ELb1ELb1ELb0ELb1ELb0ELb0EEENS1_21CollectiveEpilogueFwdINS6_IJSA_NS7_ILi256EEESB_EEES9_SE_SG_Li256ELb1ELb1ELb0ELb0EEENS1_36VarlenDynamicPersistentTileSchedulerILi128ELi96ELi256ELi128ELb0ELb1ELb1ELb1ELb0ELb1EEEEEEEEEvNT_6ParamsE$_ZZN5flash25CollectiveMainloopFwdSm90ILi2EN4cute5tupleIJNS1_1CILi1EEES4_S4_EEENS2_IJNS3_ILi128EEENS3_ILi96EEENS3_ILi64EEEEEELi256EN7cutlass10bfloat16_tEfNSA_4arch4Sm90ELb0ELb1ELb1ELb1ELb0ELb0ELb1ELb1ELb0ELb1ELb0ELb0EE3mmaINS_16FlashAttnFwdSm90ISE_NS_21CollectiveEpilogueFwdINS2_IJS6_NS3_ILi256EEES7_EEES5_SB_SD_Li256ELb1ELb1ELb0ELb0EEENS_36VarlenDynamicPersistentTileSchedulerILi128ELi96ELi256ELi128ELb0ELb1ELb1ELb1ELb0ELb1EEEE13SharedStorageENS1_6TensorINS1_11ArrayEngineIfLm128EEENS1_6LayoutINS2_IJNS2_IJNS3_ILi2EEEST_NS3_ILi32EEEEEES4_S4_EEENS2_IJNS2_IJS4_ST_NS3_ILi4EEEEEENS3_ILi0EEESZ_EEEEEEENS_7SoftmaxILi2ELi0EEEEEbRKNSE_6ParamsENSA_25PipelineTmaAsyncNoClusterILi2ENSA_16PipelineTmaAsyncILi2EEEEES1B_RNSA_13PipelineStateILj2EEERT0_RT1_iRiRKNS_16SeqlenInfoQKNewKILb1ELb0EEENS2_IJiiiiEEERT_ENKUliT_T0_T1_E_clIZSF_ISO_S12_S14_EbS17_S1B_S1B_S1E_S1G_S1I_iS1J_S1N_S1O_S1Q_EUlRS1R_iE1_NS3_ILb0EEENS3_ILb1EEEEEDaiS1R_S1S_S1T_,(.L_x_15316 - $_ZN7cutlass13device_kernelIN5flash11enable_sm90INS1_16FlashAttnFwdSm90INS1_25CollectiveMainloopFwdSm90ILi2EN4cute5tupleIJNS5_1CILi1EEES8_S8_EEENS6_IJNS7_ILi128EEENS7_ILi96EEENS7_ILi64EEEEEELi256ENS_10bfloat16_tEfNS_4arch4Sm90ELb0ELb1ELb1ELb1ELb0ELb0ELb1ELb1ELb0ELb1ELb0ELb0EEENS1_21CollectiveEpilogueFwdINS6_IJSA_NS7_ILi256EEESB_EEES9_SE_SG_Li256ELb1ELb1ELb0ELb0EEENS1_36VarlenDynamicPersistentTileSchedulerILi128ELi96ELi256ELi128ELb0ELb1ELb1ELb1ELb0ELb1EEEEEEEEEvNT_6ParamsE$_ZZN5flash25CollectiveMainloopFwdSm90ILi2EN4cute5tupleIJNS1_1CILi1EEES4_S4_EEENS2_IJNS3_ILi128EEENS3_ILi96EEENS3_ILi64EEEEEELi256EN7cutlass10bfloat16_tEfNSA_4arch4Sm90ELb0ELb1ELb1ELb1ELb0ELb0ELb1ELb1ELb0ELb1ELb0ELb0EE3mmaINS_16FlashAttnFwdSm90ISE_NS_21CollectiveEpilogueFwdINS2_IJS6_NS3_ILi256EEES7_EEES5_SB_SD_Li256ELb1ELb1ELb0ELb0EEENS_36VarlenDynamicPersistentTileSchedulerILi128ELi96ELi256ELi128ELb0ELb1ELb1ELb1ELb0ELb1EEEE13SharedStorageENS1_6TensorINS1_11ArrayEngineIfLm128EEENS1_6LayoutINS2_IJNS2_IJNS3_ILi2EEEST_NS3_ILi32EEEEEES4_S4_EEENS2_IJNS2_IJS4_ST_NS3_ILi4EEEEEENS3_ILi0EEESZ_EEEEEEENS_7SoftmaxILi2ELi0EEEEEbRKNSE_6ParamsENSA_25PipelineTmaAsyncNoClusterILi2ENSA_16PipelineTmaAsyncILi2EEEEES1B_RNSA_13PipelineStateILj2EEERT0_RT1_iRiRKNS_16SeqlenInfoQKNewKILb1ELb0EEENS2_IJiiiiEEERT_ENKUliT_T0_T1_E_clIZSF_ISO_S12_S14_EbS17_S1B_S1B_S1E_S1G_S1I_iS1J_S1N_S1O_S1Q_EUlRS1R_iE1_NS3_ILb0EEENS3_ILb1EEEEEDaiS1R_S1S_S1T_)
$_ZN7cutlass13device_kernelIN5flash11enable_sm90INS1_16FlashAttnFwdSm90INS1_25CollectiveMainloopFwdSm90ILi2EN4cute5tupleIJNS5_1CILi1EEES8_S8_EEENS6_IJNS7_ILi128EEENS7_ILi96EEENS7_ILi64EEEEEELi256ENS_10bfloat16_tEfNS_4arch4Sm90ELb0ELb1ELb1ELb1ELb0ELb0ELb1ELb1ELb0ELb1ELb0ELb0EEENS1_21CollectiveEpilogueFwdINS6_IJSA_NS7_ILi256EEESB_EEES9_SE_SG_Li256ELb1ELb1ELb0ELb0EEENS1_36VarlenDynamicPersistentTileSchedulerILi128ELi96ELi256ELi128ELb0ELb1ELb1ELb1ELb0ELb1EEEEEEEEEvNT_6ParamsE$_ZZN5flash25CollectiveMainloopFwdSm90ILi2EN4cute5tupleIJNS1_1CILi1EEES4_S4_EEENS2_IJNS3_ILi128EEENS3_ILi96EEENS3_ILi64EEEEEELi256EN7cutlass10bfloat16_tEfNSA_4arch4Sm90ELb0ELb1ELb1ELb1ELb0ELb0ELb1ELb1ELb0ELb1ELb0ELb0EE3mmaINS_16FlashAttnFwdSm90ISE_NS_21CollectiveEpilogueFwdINS2_IJS6_NS3_ILi256EEES7_EEES5_SB_SD_Li256ELb1ELb1ELb0ELb0EEENS_36VarlenDynamicPersistentTileSchedulerILi128ELi96ELi256ELi128ELb0ELb1ELb1ELb1ELb0ELb1EEEE13SharedStorageENS1_6TensorINS1_11ArrayEngineIfLm128EEENS1_6LayoutINS2_IJNS2_IJNS3_ILi2EEEST_NS3_ILi32EEEEEES4_S4_EEENS2_IJNS2_IJS4_ST_NS3_ILi4EEEEEENS3_ILi0EEESZ_EEEEEEENS_7SoftmaxILi2ELi0EEEEEbRKNSE_6ParamsENSA_25PipelineTmaAsyncNoClusterILi2ENSA_16PipelineTmaAsyncILi2EEEEES1B_RNSA_13PipelineStateILj2EEERT0_RT1_iRiRKNS_16SeqlenInfoQKNewKILb1ELb0EEENS2_IJiiiiEEERT_ENKUliT_T0_T1_E_clIZSF_ISO_S12_S14_EbS17_S1B_S1B_S1E_S1G_S1I_iS1J_S1N_S1O_S1Q_EUlRS1R_iE1_NS3_ILb0EEENS3_ILb1EEEEEDaiS1R_S1S_S1T_:
        /* <DEDUP_REMOVED lines=46> */
.L_x_12772:
[----:B------:R-:W-:Y:S05]  /*2cf90*/  BSYNC B3 ;  /* 0x0000000000037941 */ /* 0x000fea0003800000 */
.L_x_12771:
        /* <DEDUP_REMOVED lines=17> */
.L_x_12774:
[----:B------:R-:W-:Y:S05]  /*2d0b0*/  BSYNC B3 ;  /* 0x0000000000037941 */ /* 0x000fea0003800000 */
.L_x_12773:
        /* <DEDUP_REMOVED lines=10> */
.L_x_12776:
[----:B------:R-:W-:Y:S05]  /*2d160*/  BSYNC B3 ;  /* 0x0000000000037941 */ /* 0x000fea0003800000 */
.L_x_12775:
        /* <DEDUP_REMOVED lines=92> */
.L_x_12779:
[----:B------:R-:W-:Y:S05]  /*2d730*/  BSYNC B3 ;  /* 0x0000000000037941 */ /* 0x000fea0003800000 */
.L_x_12778:
        /* <DEDUP_REMOVED lines=17> */
.L_x_12781:
[----:B------:R-:W-:Y:S05]  /*2d850*/  BSYNC B3 ;  /* 0x0000000000037941 */ /* 0x000fea0003800000 */
.L_x_12780:
        /* <DEDUP_REMOVED lines=10> */
.L_x_12783:
[----:B------:R-:W-:Y:S05]  /*2d900*/  BSYNC B3 ;  /* 0x0000000000037941 */ /* 0x000fea0003800000 */
.L_x_12782:
        /* <DEDUP_REMOVED lines=324> */
[----:B------:R-:W3:Y:S02]  /*2ed50*/  LD.E R78, desc[UR4][R2.64] ;  /* 0x00000004024e7980 */ /* 0x000ee4000c101900 */
        /* <DEDUP_REMOVED lines=19> */
[----:B------:R-:W-:-:S02]  /*2ee90*/  FMUL.FTZ R34, R49, R75 ;  /* 0x0000004b31227220 */ /* 0x000fc40000410000 */
[----:B------:R0:W1:Y:S01]  /*2eea0*/  MUFU.TANH R81, R35 ;  /* 0x0000002300517308 */ /* 0x0000620000002400 */
[-C--:B------:R-:W-:Y:S01]  /*2eeb0*/  FMUL.FTZ R21, R25, R75.reuse ;  /* 0x0000004b19157220 */ /* 0x080fe20000410000 */
[-C--:B------:R-:W-:Y:S01]  /*2eec0*/  FMUL.FTZ R25, R29, R75.reuse ;  /* 0x0000004b1d197220 */ /* 0x080fe20000410000 */
[----:B------:R-:W-:-:S05]  /*2eed0*/  FMUL.FTZ R29, R37, R75 ;  /* 0x0000004b251d7220 */ /* 0x000fca0000410000 */
[----:B------:R2:W4:Y:S01]  /*2eee0*/  MUFU.TANH R79, R34 ;  /* 0x00000022004f7308 */ /* 0x0005220000002400 */
[----:B0-----:R-:W-:-:S04]  /*2eef0*/  SHF.R.S32.HI R35, RZ, 0x1f, R76 ;  /* 0x0000001fff237819 */ /* 0x001fc8000001144c */
[----:B--2---:R-:W-:Y:S01]  /*2ef00*/  LEA.HI R34, R35, R76, RZ, 0x7 ;  /* 0x0000004c23227211 */ /* 0x004fe200078f38ff */
[----:B------:R-:W-:-:S03]  /*2ef10*/  FMUL.FTZ R8, R24, R75 ;  /* 0x0000004b18087220 */ /* 0x000fc60000410000 */
[----:B------:R-:W-:Y:S01]  /*2ef20*/  LOP3.LUT R37, R34, 0xffffff80, RZ, 0xc0, !PT ;  /* 0xffffff8022257812 */ /* 0x000fe200078ec0ff */
[-C--:B------:R-:W-:Y:S01]  /*2ef30*/  FMUL.FTZ R24, R28, R75.reuse ;  /* 0x0000004b1c187220 */ /* 0x080fe20000410000 */
[-C--:B------:R-:W-:Y:S01]  /*2ef40*/  FMUL.FTZ R28, R36, R75.reuse ;  /* 0x0000004b241c7220 */ /* 0x080fe20000410000 */
[-C--:B------:R-:W-:Y:S02]  /*2ef50*/  FMUL.FTZ R36, R53, R75.reuse ;  /* 0x0000004b35247220 */ /* 0x080fe40000410000 */
[----:B------:R-:W-:Y:S02]  /*2ef60*/  IMAD.IADD R37, R76, 0x1, -R37 ;  /* 0x000000014c257824 */ /* 0x000fe400078e0a25 */
[----:B------:R0:W2:Y:S01]  /*2ef70*/  MUFU.TANH R82, R36 ;  /* 0x0000002400527308 */ /* 0x0000a20000002400 */
[----:B------:R-:W-:Y:S01]  /*2ef80*/  LEA.HI R35, R35, R76, RZ, 0x2 ;  /* 0x0000004c23237211 */ /* 0x000fe200078f10ff */
[-C--:B------:R-:W-:Y:S01]  /*2ef90*/  FMUL.FTZ R15, R38, R75.reuse ;  /* 0x0000004b260f7220 */ /* 0x080fe20000410000 */
[-C--:B------:R-:W-:Y:S01]  /*2efa0*/  FMUL.FTZ R12, R31, R75.reuse ;  /* 0x0000004b1f0c7220 */ /* 0x080fe20000410000 */
[----:B0-----:R-:W-:Y:S01]  /*2efb0*/  SHF.R.S32.HI R36, RZ, 0x1f, R37 ;  /* 0x0000001fff247819 */ /* 0x001fe20000011425 */
[----:B------:R-:W-:Y:S01]  /*2efc0*/  FMUL.FTZ R18, R39, R75 ;  /* 0x0000004b27127220 */ /* 0x000fe20000410000 */
[----:B------:R-:W-:-:S02]  /*2efd0*/  LOP3.LUT R35, R35, 0xfffffffc, RZ, 0xc0, !PT ;  /* 0xfffffffc23237812 */ /* 0x000fc400078ec0ff */
[C---:B------:R-:W-:Y:S01]  /*2efe0*/  LEA.HI R38, R36.reuse, R37, RZ, 0x2 ;  /* 0x0000002524267211 */ /* 0x040fe200078f10ff */
[----:B------:R-:W-:Y:S01]  /*2eff0*/  FMUL.FTZ R31, R41, R75 ;  /* 0x0000004b291f7220 */ /* 0x000fe20000410000 */
[----:B------:R-:W-:Y:S02]  /*2f000*/  LEA.HI R39, R36, R37, RZ, 0x5 ;  /* 0x0000002524277211 */ /* 0x000fe400078f28ff */
[--C-:B------:R-:W-:Y:S02]  /*2f010*/  SHF.R.S32.HI R36, RZ, 0x2, R38.reuse ;  /* 0x00000002ff247819 */ /* 0x100fe40000011426 */
[----:B------:R-:W-:Y:S01]  /*2f020*/  SHF.R.S32.HI R41, RZ, 0x1f, R38 ;  /* 0x0000001fff297819 */ /* 0x000fe20000011426 */
[----:B------:R-:W-:Y:S01]  /*2f030*/  IMAD.IADD R76, R76, 0x1, -R35 ;  /* 0x000000014c4c7824 */ /* 0x000fe200078e0a23 */
[----:B------:R-:W-:Y:S02]  /*2f040*/  SHF.R.S32.HI R35, RZ, 0x7, R34 ;  /* 0x00000007ff237819 */ /* 0x000fe40000011422 */
[----:B------:R-:W-:-:S02]  /*2f050*/  LEA.HI R41, R41, R36, RZ, 0x3 ;  /* 0x0000002429297211 */ /* 0x000fc400078f18ff */
[----:B------:R-:W-:Y:S02]  /*2f060*/  SHF.R.S32.HI R39, RZ, 0x5, R39 ;  /* 0x00000005ff277819 */ /* 0x000fe40000011427 */
[----:B------:R-:W-:Y:S02]  /*2f070*/  LEA.HI R34, R34, R35, RZ, 0x1 ;  /* 0x0000002322227211 */ /* 0x000fe400078f08ff */
[----:B------:R-:W-:Y:S01]  /*2f080*/  LOP3.LUT R41, R41, 0xfffffff8, RZ, 0xc0, !PT ;  /* 0xfffffff829297812 */ /* 0x000fe200078ec0ff */
[----:B---3--:R-:W-:Y:S01]  /*2f090*/  IMAD R78, R78, 0x8, R39 ;  /* 0x000000084e4e7824 */ /* 0x008fe200078e0227 */
[----:B------:R-:W-:Y:S02]  /*2f0a0*/  LOP3.LUT R34, R34, 0x3fffffe, RZ, 0xc0, !PT ;  /* 0x03fffffe22227812 */ /* 0x000fe400078ec0ff */
[----:B------:R-:W-:Y:S01]  /*2f0b0*/  LEA.HI R39, R76, R76, RZ, 0x1 ;  /* 0x0000004c4c277211 */ /* 0x000fe200078f08ff */
[----:B------:R-:W-:Y:S02]  /*2f0c0*/  IMAD.IADD R41, R36, 0x1, -R41 ;  /* 0x0000000124297824 */ /* 0x000fe400078e0a29 */
[----:B------:R-:W-:Y:S01]  /*2f0d0*/  IMAD.IADD R34, R35, 0x1, -R34 ;  /* 0x0000000123227824 */ /* 0x000fe200078e0a22 */
[----:B------:R-:W-:Y:S01]  /*2f0e0*/  LOP3.LUT R39, R39, 0x1ffffffe, RZ, 0xc0, !PT ;  /* 0x1ffffffe27277812 */ /* 0x000fe200078ec0ff */
[----:B------:R-:W-:-:S02]  /*2f0f0*/  IMAD.U32 R41, R78, 0x10, R41 ;  /* 0x000000104e297824 */ /* 0x000fc400078e0029 */
[-C--:B------:R-:W-:Y:S02]  /*2f100*/  FMUL.FTZ R53, R55, R75.reuse ;  /* 0x0000004b37357220 */ /* 0x080fe40000410000 */
[----:B------:R-:W-:Y:S02]  /*2f110*/  IMAD.IADD R39, R76, 0x1, -R39 ;  /* 0x000000014c277824 */ /* 0x000fe400078e0a27 */
[----:B------:R-:W-:Y:S02]  /*2f120*/  IMAD R34, R34, 0x40, R41 ;  /* 0x0000004022227824 */ /* 0x000fe400078e0229 */
[----:B------:R-:W-:Y:S02]  /*2f130*/  FMUL.FTZ R55, R59, R75 ;  /* 0x0000004b3b377220 */ /* 0x000fe40000410000 */
[----:B------:R-:W-:-:S04]  /*2f140*/  IMAD R59, R39, 0x8, R34 ;  /* 0x00000008273b7824 */ /* 0x000fc800078e0222 */
[----:B------:R-:W-:-:S05]  /*2f150*/  @P1 IMAD.HI.U32 R80, R59, R80, RZ ;  /* 0x000000503b501227 */ /* 0x000fca00078e00ff */
[----:B------:R-:W-:Y:S01]  /*2f160*/  @P1 SHF.R.U32.HI R59, RZ, R77, R80 ;  /* 0x0000004dff3b1219 */ /* 0x000fe20000011650 */
[-C--:B------:R-:W-:Y:S01]  /*2f170*/  FMUL.FTZ R20, R48, R75.reuse ;  /* 0x0000004b30147220 */ /* 0x080fe20000410000 */
[-C--:B------:R-:W-:Y:S01]  /*2f180*/  FMUL.FTZ R56, R56, R75.reuse ;  /* 0x0000004b38387220 */ /* 0x080fe20000410000 */
[-C--:B------:R-:W-:Y:S01]  /*2f190*/  FMUL.FTZ R57, R57, R75.reuse ;  /* 0x0000004b39397220 */ /* 0x080fe20000410000 */
[----:B------:R-:W-:Y:S01]  /*2f1a0*/  LOP3.LUT R38, R38, 0x7ffffffc, RZ, 0xc0, !PT ;  /* 0x7ffffffc26267812 */ /* 0x000fe200078ec0ff */
[----:B------:R-:W0:Y:S01]  /*2f1b0*/  SHFL.IDX PT, R39, R59, RZ, 0x1c1f ;  /* 0x001c1fff3b277589 */ /* 0x000e2200000e0000 */
[-C--:B------:R-:W-:Y:S01]  /*2f1c0*/  FMUL.FTZ R9, R27, R75.reuse ;  /* 0x0000004b1b097220 */ /* 0x080fe20000410000 */
[----:B------:R-:W-:Y:S02]  /*2f1d0*/  IMAD.MOV.U32 R35, RZ, RZ, -0x60 ;  /* 0xffffffa0ff237424 */ /* 0x000fe400078e00ff */
        /* <DEDUP_REMOVED lines=18> */
[-C--:B---3--:R-:W-:Y:S01]  /*2f300*/  FMUL.FTZ R20, R63, R75.reuse ;  /* 0x0000004b3f147220 */ /* 0x088fe20000410000 */
[-C--:B------:R-:W-:Y:S01]  /*2f310*/  FMUL.FTZ R64, R64, R75.reuse ;  /* 0x0000004b40407220 */ /* 0x080fe20000410000 */
[-C--:B------:R-:W-:Y:S01]  /*2f320*/  FMUL.FTZ R65, R65, R75.reuse ;  /* 0x0000004b41417220 */ /* 0x080fe20000410000 */
[-C--:B------:R-:W-:Y:S01]  /*2f330*/  FMUL.FTZ R50, R66, R75.reuse ;  /* 0x0000004b42327220 */ /* 0x080fe20000410000 */
[----:B------:R3:W0:Y:S01]  /*2f340*/  MUFU.TANH R84, R57 ;  /* 0x0000003900547308 */ /* 0x0006220000002400 */
[-C--:B------:R-:W-:Y:S01]  /*2f350*/  FMUL.FTZ R51, R67, R75.reuse ;  /* 0x0000004b43337220 */ /* 0x080fe20000410000 */
[-C--:B------:R-:W-:Y:S01]  /*2f360*/  FMUL.FTZ R68, R68, R75.reuse ;  /* 0x0000004b44447220 */ /* 0x080fe20000410000 */
[-C--:B------:R-:W-:Y:S01]  /*2f370*/  FMUL.FTZ R69, R69, R75.reuse ;  /* 0x0000004b45457220 */ /* 0x080fe20000410000 */
[----:B-1----:R-:W-:Y:S01]  /*2f380*/  FMUL.FTZ R56, R70, R75 ;  /* 0x0000004b46387220 */ /* 0x002fe20000410000 */
[----:B------:R-:W-:-:S02]  /*2f390*/  IMAD.IADD R38, R37, 0x1, -R38 ;  /* 0x0000000125267824 */ /* 0x000fc400078e0a26 */
[----:B------:R-:W-:Y:S02]  /*2f3a0*/  IMAD R35, R10, R35, 0x1 ;  /* 0x000000010a237424 */ /* 0x000fe400078e0223 */
[-C--:B---3--:R-:W-:Y:S01]  /*2f3b0*/  FMUL.FTZ R57, R71, R75.reuse ;  /* 0x0000004b47397220 */ /* 0x088fe20000410000 */
[----:B------:R-:W-:Y:S01]  /*2f3c0*/  FMUL.FTZ R44, R44, R75 ;  /* 0x0000004b2c2c7220 */ /* 0x000fe20000410000 */
[----:B------:R-:W-:Y:S01]  /*2f3d0*/  IMAD R35, R38, -0x2, R35 ;  /* 0xfffffffe26237824 */ /* 0x000fe200078e0223 */
[----:B------:R-:W1:Y:S04]  /*2f3e0*/  MUFU.TANH R8, R8 ;  /* 0x0000000800087308 */ /* 0x000e680000002400 */
[----:B------:R-:W-:-:S04]  /*2f3f0*/  IADD3 R37, -R6, R35, R3 ;  /* 0x0000002306257210 */ /* 0x000fc80007ffe103 */
[----:B------:R-:W3:Y:S01]  /*2f400*/  MUFU.TANH R21, R21 ;  /* 0x0000001500157308 */ /* 0x000ee20000002400 */
        /* <DEDUP_REMOVED lines=63> */
.L_x_12790:
[----:B------:R-:W-:Y:S05]  /*2f800*/  BSYNC B5 ;  /* 0x0000000000057941 */ /* 0x000fea0003800000 */
.L_x_12789:
[----:B------:R-:W-:Y:S01]  /*2f810*/  LOP3.LUT R34, RZ, R34, RZ, 0x33, !PT ;  /* 0x00000022ff227212 */ /* 0x000fe200078e33ff */
[----:B------:R-:W-:Y:S06]  /*2f820*/  BRA `(.L_x_12791) ;  /* 0x0000000000287947 */ /* 0x000fec0003800000 */
.L_x_12788:
        /* <DEDUP_REMOVED lines=10> */
.L_x_12791:
[----:B------:R-:W-:Y:S05]  /*2f8d0*/  BSYNC B4 ;  /* 0x0000000000047941 */ /* 0x000fea0003800000 */
.L_x_12787:
[----:B------:R-:W-:-:S05]  /*2f8e0*/  IMAD R35, R7, R34, R66 ;  /* 0x0000002207237224 */ /* 0x000fca00078e0242 */
[----:B------:R-:W-:Y:S02]  /*2f8f0*/  VIMNMX R62, R62, R35, !PT ;  /* 0x000000233e3e7248 */ /* 0x000fe40007fe0100 */
[----:B------:R-:W-:-:S07]  /*2f900*/  VIADDMNMX R60, R35, R7, R60, PT ;  /* 0x00000007233c7246 */ /* 0x000fce000380013c */
.L_x_12786:
[----:B------:R-:W-:Y:S05]  /*2f910*/  BSYNC B3 ;  /* 0x0000000000037941 */ /* 0x000fea0003800000 */
.L_x_12785:
        /* <DEDUP_REMOVED lines=90> */
[----:B-1----:R-:W-:Y:S02]  /*2fec0*/  FSEL R27, R85, -INF , !P3 ;  /* 0xff800000551b7808 */ /* 0x002fe40005800000 */
        /* <DEDUP_REMOVED lines=46> */
.L_x_12797:
[----:B------:R-:W-:Y:S05]  /*301b0*/  BSYNC B5 ;  /* 0x0000000000057941 */ /* 0x000fea0003800000 */
.L_x_12796:
[----:B------:R-:W-:Y:S01]  /*301c0*/  LOP3.LUT R6, RZ, R6, RZ, 0x33, !PT ;  /* 0x00000006ff067212 */ /* 0x000fe200078e33ff */
[----:B------:R-:W-:Y:S06]  /*301d0*/  BRA `(.L_x_12798) ;  /* 0x0000000000287947 */ /* 0x000fec0003800000 */
.L_x_12795:
        /* <DEDUP_REMOVED lines=10> */
.L_x_12798:
[----:B------:R-:W-:Y:S05]  /*30280*/  BSYNC B4 ;  /* 0x0000000000047941 */ /* 0x000fea0003800000 */
.L_x_12794:
[----:B------:R-:W-:-:S05]  /*30290*/  IMAD R6, R7, R6, R66 ;  /* 0x0000000607067224 */ /* 0x000fca00078e0242 */
[----:B------:R-:W-:Y:S02]  /*302a0*/  VIADDMNMX R62, R6, R7, R62, PT ;  /* 0x00000007063e7246 */ /* 0x000fe4000380013e */
[----:B------:R-:W-:-:S07]  /*302b0*/  VIMNMX R63, R63, R6, !PT ;  /* 0x000000063f3f7248 */ /* 0x000fce0007fe0100 */
.L_x_12793:
[----:B------:R-:W-:Y:S05]  /*302c0*/  BSYNC B3 ;  /* 0x0000000000037941 */ /* 0x000fea0003800000 */
.L_x_12792:
        /* <DEDUP_REMOVED lines=135> */
[----:B------:R-:W-:Y:S01]  /*30b40*/  FMNMX.FTZ R9, R58, R9, !PT ;  /* 0x000000093a097209 */ /* 0x000fe20007810000 */
[----:B------:R-:W2:Y:S01]  /*30b50*/  LD.E R66, desc[UR4][R6.64+0x20] ;  /* 0x0000200406427980 */ /* 0x000ea2000c101900 */
        /* <DEDUP_REMOVED lines=93> */
[----:B------:R-:W-:Y:S01]  /*31130*/  FFMA.FTZ R156, R20, R69, -R66 ;  /* 0x00000045149c7223 */ /* 0x000fe20000010842 */
[----:B0-----:R-:W-:-:S05]  /*31140*/  FADD.FTZ R8, R218, R63 ;  /* 0x0000003fda087221 */ /* 0x001fca0000010000 */
[----:B------:R-:W0:Y:S01]  /*31150*/  MUFU.EX2 R21, R37 ;  /* 0x0000002500157308 */ /* 0x000e220000000800 */
[----:B-1----:R-:W-:Y:S01]  /*31160*/  FADD.FTZ R24, R216, R7 ;  /* 0x00000007d8187221 */ /* 0x002fe20000010000 */
[----:B------:R-:W-:-:S06]  /*31170*/  FFMA.FTZ R12, R18, R69, -R66 ;  /* 0x00000045120c7223 */ /* 0x000fcc0000010842 */
[----:B------:R-:W1:Y:S01]  /*31180*/  MUFU.EX2 R15, R6 ;  /* 0x00000006000f7308 */ /* 0x000e620000000800 */
[----:B------:R-:W-:Y:S01]  /*31190*/  FFMA.FTZ R11, R19, R69, -R66 ;  /* 0x00000045130b7223 */ /* 0x000fe20000010842 */
[----:B--2---:R-:W-:-:S06]  /*311a0*/  FADD.FTZ R7, R217, R8 ;  /* 0x00000008d9077221 */ /* 0x004fcc0000010000 */
[----:B------:R-:W2:Y:S01]  /*311b0*/  MUFU.EX2 R20, R38 ;  /* 0x0000002600147308 */ /* 0x000ea20000000800 */
[----:B-----5:R-:W-:-:S07]  /*311c0*/  FADD.FTZ R24, R155, R24 ;  /* 0x000000189b187221 */ /* 0x020fce0000010000 */
        /* <DEDUP_REMOVED lines=487> */
[----:B--2---:R-:W2:Y:S01]  /*33040*/  LD.E R3, desc[UR6][R6.64+0x1fc] ;  /* 0x0001fc0606037980 */ /* 0x004ea2000c101900 */
[----:B------:R-:W-:Y:S01]  /*33050*/  LEA.HI R28, R203, 0x8, RZ, 0x19 ;  /* 0x00000008cb1c7811 */ /* 0x000fe200078fc8ff */
[----:B--2---:R-:W-:-:S05]  /*33060*/  FMUL.FTZ R29, R32, R3 ;  /* 0x00000003201d7220 */ /* 0x004fca0000410000 */
[----:B------:R2:W-:Y:S04]  /*33070*/  ST.E desc[UR4][R6.64+0x1fc], R29 ;  /* 0x0001fc1d06007985 */ /* 0x0005e8000c101904 */
[----:B------:R-:W3:Y:S01]  /*33080*/  LDL.64 R2, [R0+0x80] ;  /* 0x0000800000027983 */ /* 0x000ee20000100a00 */
[----:B------:R4:W-:Y:S06]  /*33090*/  BAR.SYNC.DEFER_BLOCKING R28, 0x100 ;  /* 0x0004001c0000751d */ /* 0x0009ec0000010000 */
[----:B------:R-:W5:Y:S04]  /*330a0*/  LDL.64 R26, [R0] ;  /* 0x00000000001a7983 */ /* 0x000f680000100a00 */
[----:B-1----:R-:W2:Y:S04]  /*330b0*/  LDL.64 R24, [R0+0x98] ;  /* 0x0000980000187983 */ /* 0x002ea80000100a00 */
[----:B0-----:R-:W4:Y:S04]  /*330c0*/  LDL.64 R8, [R0+0x88] ;  /* 0x0000880000087983 */ /* 0x001f280000100a00 */
[----:B---3--:R-:W3:Y:S04]  /*330d0*/  LD.E R31, desc[UR4][R2.64] ;  /* 0x00000004021f7980 */ /* 0x008ee8000c101900 */
[----:B-----5:R-:W5:Y:S04]  /*330e0*/  LD.E R221, desc[UR6][R26.64] ;  /* 0x000000061add7980 */ /* 0x020f68000c101900 */
[----:B--2---:R-:W5:Y:S04]  /*330f0*/  LD.E.64 R6, desc[UR4][R24.64] ;  /* 0x0000000418067980 */ /* 0x004f68000c101b00 */
        /* <DEDUP_REMOVED lines=13> */
[----:B-1----:R-:W4:Y:S04]  /*331d0*/  LD.E R27, desc[UR6][R2.64+0x1c] ;  /* 0x00001c06021b7980 */ /* 0x002f28000c101900 */
[----:B----4-:R1:W-:Y:S04]  /*331e0*/  ST.E desc[UR4][R2.64+0x1c], R27 ;  /* 0x00001c1b02007985 */ /* 0x0103e8000c101904 */
[----:B--2---:R-:W2:Y:S04]  /*331f0*/  LD.E R25, desc[UR6][R2.64+0x20] ;  /* 0x0000200602197980 */ /* 0x004ea8000c101900 */
[----:B--2---:R2:W-:Y:S04]  /*33200*/  ST.E desc[UR4][R2.64+0x20], R25 ;  /* 0x0000201902007985 */ /* 0x0045e8000c101904 */
[----:B0-----:R-:W4:Y:S04]  /*33210*/  LD.E R29, desc[UR6][R2.64+0x24] ;  /* 0x00002406021d7980 */ /* 0x001f28000c101900 */
[----:B----4-:R0:W-:Y:S04]  /*33220*/  ST.E desc[UR4][R2.64+0x24], R29 ;  /* 0x0000241d02007985 */ /* 0x0101e8000c101904 */
[----:B---3--:R-:W3:Y:S04]  /*33230*/  LD.E R31, desc[UR6][R2.64+0x28] ;  /* 0x00002806021f7980 */ /* 0x008ee8000c101900 */
        /* <DEDUP_REMOVED lines=230> */
[----:B----4-:R-:W-:Y:S04]  /*340a0*/  ST.E desc[UR4][R2.64+0x1f4], R29 ;  /* 0x0001f41d02007985 */ /* 0x010fe8000c101904 */
        /* <DEDUP_REMOVED lines=37> */
[----:B------:R-:W4:Y:S04]  /*34300*/  LD.E R24, desc[UR30][R2.64] ;  /* 0x0000001e02187980 */ /* 0x000f28000c101900 */
[----:B--2---:R-:W4:Y:S04]  /*34310*/  LD.E R25, desc[UR32][R2.64+0x4] ;  /* 0x0000042002197980 */ /* 0x004f28000c101900 */
[----:B------:R-:W4:Y:S04]  /*34320*/  LD.E R26, desc[UR34][R2.64+0x8] ;  /* 0x00000822021a7980 */ /* 0x000f28000c101900 */
[----:B0-----:R-:W4:Y:S04]  /*34330*/  LD.E R27, desc[UR46][R2.64+0xc] ;  /* 0x00000c2e021b7980 */ /* 0x001f28000c101900 */
        /* <DEDUP_REMOVED lines=123> */
[----:B------:R-:W4:Y:S01]  /*34af0*/  LD.E R151, desc[UR54][R2.64+0x1fc] ;  /* 0x0001fc3602977980 */ /* 0x000f22000c101900 */
[----:B-----5:R-:W-:Y:S01]  /*34b00*/  IMAD R6, R221, 0xc00, R6 ;  /* 0x00000c00dd067824 */ /* 0x020fe200078e0206 */
        /* <DEDUP_REMOVED lines=28> */
[----:B----4-:R-:W-:-:S06]  /*34cd0*/  WARPGROUP.ARRIVE ;  /* 0x00000000000079c5 */ /* 0x010fcc0000000000 */
        /* <DEDUP_REMOVED lines=23> */
[----:B------:R-:W-:Y:S02]  /*34e50*/  R2UR UR6, R4 ;  /* 0x00000000040672ca */ /* 0x000fe400000e0000 */
[----:B------:R-:W-:-:S09]  /*34e60*/  R2UR UR7, R5 ;  /* 0x00000000050772ca */ /* 0x000fd200000e0000 */
        /* <DEDUP_REMOVED lines=3857> */
[----:B------:R-:W-:-:S04]  /*43f80*/  R2UR UR7, R7 ;  /* 0x00000000070772ca */ /* 0x000fc800000e0000 */
[----:B------:R-:W-:Y:S02]  /*43f90*/  R2UR UR6, R6 ;  /* 0x00000000060672ca */ /* 0x000fe400000e0000 */
[----:B------:R-:W-:Y:S02]  /*43fa0*/  F2FP.BF16.F32.PACK_AB R152, R187, R188 ;  /* 0x000000bcbb98723e */ /* 0x000fe400000010ff */
        /* <DEDUP_REMOVED lines=1175> */
.L_x_12799:
[----:B------:R-:W-:-:S04]  /*48920*/  IMAD.MOV.U32 R215, RZ, RZ, 0x0 ;  /* 0x00000000ffd77424 */ /* 0x000fc800078e00ff */
[----:B01----:R-:W-:Y:S05]  /*48930*/  RET.REL.NODEC R214 `(_ZN7cutlass13device_kernelIN5flash11enable_sm90INS1_16FlashAttnFwdSm90INS1_25CollectiveMainloopFwdSm90ILi2EN4cute5tupleIJNS5_1CILi1EEES8_S8_EEENS6_IJNS7_ILi128EEENS7_ILi96EEENS7_ILi64EEEEEELi256ENS_10bfloat16_tEfNS_4arch4Sm90ELb0ELb1ELb1ELb1ELb0ELb0ELb1ELb1ELb0ELb1ELb0ELb0EEENS1_21CollectiveEpilogueFwdINS6_IJSA_NS7_ILi256EEESB_EEES9_SE_SG_Li256ELb1ELb1ELb0ELb0EEENS1_36VarlenDynamicPersistentTileSchedulerILi128ELi96ELi256ELi128ELb0ELb1ELb1ELb1ELb0ELb1EEEEEEEEEvNT_6ParamsE) ;  /* 0xfffffb74d6b07950 */ /* 0x003fea0003c3ffff */
.L_x_12777:
[----:B0-----:R0:W1:Y:S02]  /*48940*/  SYNCS.PHASECHK.TRANS64.TRYWAIT P1, [R2+URZ], R3 ;  /* 0x00000003020075a7 */ /* 0x001064000802017f */
[----:B-1----:R-:W-:Y:S05]  /*48950*/  @!P1 NANOSLEEP.SYNCS 0x989680 ;  /* 0x009896800000995d */ /* 0x002fea0003900000 */
[----:B------:R-:W1:Y:S02]  /*48960*/  @!P1 SYNCS.PHASECHK.TRANS64 P1, [R2+URZ], R3 ;  /* 0x00000003020095a7 */ /* 0x000e64000802007f */
[----:B-1----:R-:W-:Y:S05]  /*48970*/  @!P1 BRA `(.L_x_12777) ;  /* 0xfffffffc00f09947 */ /* 0x002fea000383ffff */
[----:B------:R-:W-:Y:S05]  /*48980*/  BRA `(.L_x_12776) ;  /* 0xfffffe4400f47947 */ /* 0x000fea000383ffff */
.L_x_12784:
[----:B0-----:R0:W1:Y:S02]  /*48990*/  SYNCS.PHASECHK.TRANS64.TRYWAIT P1, [R8+URZ], R9 ;  /* 0x00000009080075a7 */ /* 0x001064000802017f */
[----:B-1----:R-:W-:Y:S05]  /*489a0*/  @!P1 NANOSLEEP.SYNCS 0x989680 ;  /* 0x009896800000995d */ /* 0x002fea0003900000 */
[----:B------:R-:W1:Y:S02]  /*489b0*/  @!P1 SYNCS.PHASECHK.TRANS64 P1, [R8+URZ], R9 ;  /* 0x00000009080095a7 */ /* 0x000e64000802007f */
[----:B-1----:R-:W-:Y:S05]  /*489c0*/  @!P1 BRA `(.L_x_12784) ;  /* 0xfffffffc00f09947 */ /* 0x002fea000383ffff */
[----:B------:R-:W-:Y:S05]  /*489d0*/  BRA `(.L_x_12783) ;  /* 0xfffffe4c00c87947 */ /* 0x000fea000383ffff */
.L_x_12800:
        /* <DEDUP_REMOVED lines=10> */
.L_x_15316:


//--------------------- .text._ZN7cutlass13device_kernelIN5flash11enable_sm90INS1_16FlashAttnFwdSm90INS1_25CollectiveMainloopFwdSm90ILi2EN4cute5tupleIJNS5_1CILi1EEES8_S8_EEENS6_IJNS7_ILi128EEENS7_ILi96EEENS7_ILi64EEEEEELi256ENS_10bfloat16_tEfNS_4arch4Sm90ELb0ELb1ELb1ELb1ELb0ELb1ELb1ELb1ELb0ELb1ELb0ELb0EEENS1_21CollectiveEpilogueFwdINS6_IJSA_NS7_ILi256EEESB_EEES9_SE_SG_Li256ELb1ELb1ELb0ELb0EEENS1_36VarlenDynamicPersistentTileSchedulerILi128ELi96ELi256ELi128ELb0ELb1ELb1ELb1ELb0ELb1EEEEEEEEEvNT_6ParamsE --------------------------
	.section	.text._ZN7cutlass13device_kernelIN5flash11enable_sm90INS1_16FlashAttnFwdSm90INS1_25CollectiveMainloopFwdSm90ILi2EN4cute5tupleIJNS5_1CILi1EEES8_S8_EEENS6_IJNS7_ILi128EEENS7_ILi96EEENS7_ILi64EEEEEELi256ENS_10bfloat16_tEfNS_4arch4Sm90ELb0ELb1ELb1ELb1ELb0ELb1ELb1ELb1ELb0ELb1ELb0ELb0EEENS1_21CollectiveEpilogueFwdINS6_IJSA_NS7_ILi256EEESB_EEES9_SE_SG_Li256ELb1ELb1ELb0ELb0EEENS1_36VarlenDynamicPersistentTileSchedulerILi128ELi96ELi256ELi128ELb0ELb1ELb1ELb1ELb0ELb1EEEEEEEEEvNT_6ParamsE,"ax",@progbits
	.align	128
.text._ZN7cutlass13device_kernelIN5flash11enable_sm90INS1_16FlashAttnFwdSm90INS1_25CollectiveMainloopFwdSm90ILi2EN4cute5tupleIJNS5_1CILi1EEES8_S8_EEENS6_IJNS7_ILi128EEENS7_ILi96EEENS7_ILi64EEEEEELi256ENS_10bfloat16_tEfNS_4arch4Sm90ELb0ELb1ELb1ELb1ELb0ELb1ELb1ELb1ELb0ELb1ELb0ELb0EEENS1_21CollectiveEpilogueFwdINS6_IJSA_NS7_ILi256EEESB_EEES9_SE_SG_Li256ELb1ELb1ELb0ELb0EEENS1_36VarlenDynamicPersistentTileSchedulerILi128ELi96ELi256ELi128ELb0ELb1ELb1ELb1ELb0ELb1EEEEEEEEEvNT_6ParamsE:
        .type           _ZN7cutlass13device_kernelIN5flash11enable_sm90INS1_16FlashAttnFwdSm90INS1_25CollectiveMainloopFwdSm90ILi2EN4cute5tupleIJNS5_1CILi1EEES8_S8_EEENS6_IJNS7_ILi128EEENS7_ILi96EEENS7_ILi64EEEEEELi256ENS_10bfloat16_tEfNS_4arch4Sm90ELb0ELb1ELb1ELb1ELb0ELb1ELb1ELb1ELb0ELb1ELb0ELb0EEENS1_21CollectiveEpilogueFwdINS6_IJSA_NS7_ILi256EEESB_EEES9_SE_SG_Li256ELb1ELb1ELb0ELb0EEENS1_36VarlenDynamicPersistentTileSchedulerILi128ELi96ELi256ELi128ELb0ELb1ELb1ELb1ELb0ELb1EEEEEEEEEvNT_6ParamsE,@function
        .size           _ZN7cutlass13device_kernelIN5flash11enable_sm90INS1_16FlashAttnFwdSm90INS1_25CollectiveMainloopFwdSm90ILi2EN4cute5tupleIJNS5_1CILi1EEES8_S8_EEENS6_IJNS7_ILi128EEENS7_ILi96EEENS7_ILi64EEEEEELi256ENS_10bfloat16_tEfNS_4arch4Sm90ELb0ELb1ELb1ELb1ELb0ELb1ELb1ELb1ELb0ELb1ELb0ELb0EEENS1_21CollectiveEpilogueFwdINS6_IJSA_NS7_ILi256EEESB_EEES9_SE_SG_Li256ELb1ELb1ELb0ELb0EEENS1_36VarlenDynamicPersistentTileSchedulerILi128ELi96ELi256ELi128ELb0ELb1ELb1ELb1ELb0ELb1EEEEEEEEEvNT_6ParamsE,(.L_x_15318 - _ZN7cutlass13device_kernelIN5flash11enable_sm90INS1_16FlashAttnFwdSm90INS1_25CollectiveMainloopFwdSm90ILi2EN4cute5tupleIJNS5_1CILi1EEES8_S8_EEENS6_IJNS7_ILi128EEENS7_ILi96EEENS7_ILi64EEEEEELi256ENS_10bfloat16_tEfNS_4arch4Sm90ELb0ELb1ELb1ELb1ELb0ELb1ELb1ELb1ELb0ELb1ELb0ELb0EEENS1_21CollectiveEpilogueFwdINS6_IJSA_NS7_ILi256EEESB_EEES9_SE_SG_Li256ELb1ELb1ELb0ELb0EEENS1_36VarlenDynamicPersistentTileSchedulerILi128ELi96ELi256ELi128ELb0ELb1ELb1ELb1ELb0ELb1EEEEEEEEEvNT_6ParamsE)
        .other          _ZN7cutlass13device_kernelIN5flash11enable_sm90INS1_16FlashAttnFwdSm90INS1_25CollectiveMainloopFwdSm90ILi2EN4cute5tupleIJNS5_1CILi1EEES8_S8_EEENS6_IJNS7_ILi128EEENS7_ILi96EEENS7_ILi64EEEEEELi256ENS_10bfloat16_tEfNS_4arch4Sm90ELb0ELb1ELb1ELb1ELb0ELb1ELb1ELb1ELb0ELb1ELb0ELb0EEENS1_21CollectiveEpilogueFwdINS6_IJSA_NS7_ILi256EEESB_EEES9_SE_SG_Li256ELb1ELb1ELb0ELb0EEENS1_36VarlenDynamicPersistentTileSchedulerILi128ELi96ELi256ELi128ELb0ELb1ELb1ELb1ELb0ELb1EEEEEEEEEvNT_6ParamsE,@"STO_CUDA_ENTRY STV_DEFAULT"
_ZN7cutlass13device_kernelIN5flash11enable_sm90INS1_16FlashAttnFwdSm90INS1_25CollectiveMainloopFwdSm90ILi2EN4cute5tupleIJNS5_1CILi1EEES8_S8_EEENS6_IJNS7_ILi128EEENS7_ILi96EEENS7_ILi64EEEEEELi256ENS_10bfloat16_tEfNS_4arch4Sm90ELb0ELb1ELb1ELb1ELb0ELb1ELb1ELb1ELb0ELb1ELb0ELb0EEENS1_21CollectiveEpilogueFwdINS6_IJSA_NS7_ILi256EEESB_EEES9_SE_SG_Li256ELb1ELb1ELb0ELb0EEENS1_36VarlenDynamicPersistentTileSchedulerILi128ELi96ELi256ELi128ELb0ELb1ELb1ELb1ELb0ELb1EEEEEEEEEvNT_6ParamsE:
        /* <DEDUP_REMOVED lines=29> */
.L_x_12802:
[----:B------:R-:W-:Y:S05]  /*01d0*/  BSYNC B0 ;  /* 0x0000000000007941 */ /* 0x000fea0003800000 */
.L_x_12801:
        /* <DEDUP_REMOVED lines=43> */
.L_x_12803:
        /* <DEDUP_REMOVED lines=22> */
.L_x_12804:
        /* <DEDUP_REMOVED lines=18> */
.L_x_12805:
        /* <DEDUP_REMOVED lines=22> */
.L_x_12806:
        /* <DEDUP_REMOVED lines=22> */
.L_x_12807:
        /* <DEDUP_REMOVED lines=10> */
.L_x_12810:
[----:B------:R-:W-:-:S08]  /*0a70*/  NOP ;  /* 0x0000000000007918 */ /* 0x000fd00000000000 */
[----:B------:R-:W0:Y:S02]  /*0a80*/  USETMAXREG.TRY_ALLOC.CTAPOOL UP0, 0xf0 ;  /* 0x000000f0000079c8 */ /* 0x000e240008000600 */
[----:B0-----:R-:W-:-:S13]  /*0a90*/  PLOP3.LUT P0, PT, PT, PT, UP0, 0x80, 0x0 ;  /* 0x000000000000781c */ /* 0x001fda0003f0f008 */
[----:B------:R-:W-:Y:S05]  /*0aa0*/  @!P0 BRA `(.L_x_12810) ;  /* 0xfffffffc00f08947 */ /* 0x000fea000383ffff */
[----:B------:R-:W2:Y:S01]  /*0ab0*/  LDL.LU R2, [R1+0x49c] ;  /* 0x00049c0001027983 */ /* 0x000ea20000300800 */
[----:B------:R-:W0:Y:S01]  /*0ac0*/  S2UR UR5, SR_CgaCtaId ;  /* 0x00000000000579c3 */ /* 0x000e220000008800 */
[----:B------:R-:W-:Y:S01]  /*0ad0*/  UMOV UR4, 0x400 ;  /* 0x0000040000047882 */ /* 0x000fe20000000000 */
[----:B------:R-:W-:Y:S01]  /*0ae0*/  UIADD3 UR39, UP0, UR37, 0x218, URZ ;  /* 0x0000021825277890 */ /* 0x000fe2000ff1e03f */
[----:B------:R-:W1:Y:S01]  /*0af0*/  S2R R0, SR_TID.X ;  /* 0x0000000000007919 */ /* 0x000e620000002100 */
[----:B------:R-:W-:Y:S02]  /*0b00*/  UIADD3 UR46, UP1, UR37, 0x224, URZ ;  /* 0x00000224252e7890 */ /* 0x000fe4000ff3e03f */
[----:B------:R-:W-:Y:S01]  /*0b10*/  UIADD3.X UR47, URZ, UR36, URZ, UP0, !UPT ;  /* 0x000000243f2f7290 */ /* 0x000fe200087fe43f */
[----:B------:R-:W-:Y:S01]  /*0b20*/  STL.64 [R1+0x218], RZ ;  /* 0x000218ff01007387 */ /* 0x000fe20000100a00 */
[----:B------:R-:W-:-:S03]  /*0b30*/  UIADD3.X UR48, URZ, UR36, URZ, UP1, !UPT ;  /* 0x000000243f307290 */ /* 0x000fc60008ffe43f */
[----:B------:R-:W-:Y:S04]  /*0b40*/  STL [R1+0x220], RZ ;  /* 0x000220ff01007387 */ /* 0x000fe80000100800 */
[----:B------:R-:W-:Y:S01]  /*0b50*/  STL [R1+0x224], RZ ;  /* 0x000224ff01007387 */ /* 0x000fe20000100800 */
[----:B0-----:R-:W-:-:S06]  /*0b60*/  ULEA UR4, UR5, UR4, 0x18 ;  /* 0x0000000405047291 */ /* 0x001fcc000f8ec03f */
[----:B------:R-:W-:Y:S01]  /*0b70*/  IMAD.U32 R144, RZ, RZ, UR4 ;  /* 0x00000004ff907e24 */ /* 0x000fe2000f8e00ff */
[----:B------:R-:W-:Y:S06]  /*0b80*/  BAR.ARV 0x8, 0x180 ;  /* 0x0206000000007b1d */ /* 0x000fec0000002000 */
[----:B-1----:R-:W-:Y:S01]  /*0b90*/  SHF.R.U32.HI R11, RZ, 0x7, R0 ;  /* 0x00000007ff0b7819 */ /* 0x002fe20000011600 */
[----:B------:R-:W-:-:S03]  /*0ba0*/  ULDC UR4, c[0x0][0xd3c] ;  /* 0x00034f0000047ab9 */ /* 0x000fc60000000800 */
[----:B------:R-:W-:-:S13]  /*0bb0*/  ISETP.NE.AND P0, PT, R11, 0x1, PT ;  /* 0x000000010b00780c */ /* 0x000fda0003f05270 */
[----:B------:R-:W-:Y:S08]  /*0bc0*/  @!P0 BAR.ARV 0x9, 0x100 ;  /* 0x0244000000008b1d */ /* 0x000ff00000002000 */
[----:B------:R-:W-:Y:S06]  /*0bd0*/  BAR.SYNC.DEFER_BLOCKING 0x5, 0x180 ;  /* 0x0146000000007b1d */ /* 0x000fec0000010000 */
[----:B------:R-:W0:Y:S02]  /*0be0*/  LDS.128 R120, [R144+0x324d0] ;  /* 0x0324d00090787984 */ /* 0x000e240000000c00 */
[----:B------:R-:W-:Y:S06]  /*0bf0*/  BAR.ARV 0x4, 0x180 ;  /* 0x0106000000007b1d */ /* 0x000fec0000002000 */
[----:B--2---:R-:W-:-:S04]  /*0c00*/  LOP3.LUT R2, R2, 0xffefffff, RZ, 0xc0, !PT ;  /* 0xffefffff02027812 */ /* 0x004fc800078ec0ff */
[----:B------:R-:W-:Y:S02]  /*0c10*/  @P0 LOP3.LUT R2, R2, 0x100000, RZ, 0xfc, !PT ;  /* 0x0010000002020812 */ /* 0x000fe400078efcff */
[----:B0-----:R-:W-:-:S03]  /*0c20*/  ISETP.GE.AND P0, PT, R123, UR4, PT ;  /* 0x000000047b007c0c */ /* 0x001fc6000bf06270 */
[----:B------:R0:W-:Y:S10]  /*0c30*/  STL [R1+0x49c], R2 ;  /* 0x00049c0201007387 */ /* 0x0001f40000100800 */
[----:B0-----:R-:W-:Y:S05]  /*0c40*/  @P0 BRA `(.L_x_12811) ;  /* 0x0000036c00940947 */ /* 0x001fea0003800000 */
[----:B------:R-:W-:Y:S01]  /*0c50*/  VIADD R201, R0, 0xffffff80 ;  /* 0xffffff8000c97836 */ /* 0x000fe20000000000 */
[C---:B------:R-:W-:Y:S01]  /*0c60*/  IADD3 R188, -R11.reuse, 0xb, RZ ;  /* 0x0000000b0bbc7810 */ /* 0x040fe20007ffe1ff */
[----:B------:R-:W-:Y:S02]  /*0c70*/  VIADD R180, R11, 0x8 ;  /* 0x000000080bb47836 */ /* 0x000fe40000000000 */
[----:B------:R-:W-:Y:S01]  /*0c80*/  IMAD.MOV.U32 R152, RZ, RZ, RZ ;  /* 0x000000ffff987224 */ /* 0x000fe200078e00ff */
[----:B------:R-:W-:Y:S01]  /*0c90*/  SHF.R.S32.HI R0, RZ, 0x1f, R201 ;  /* 0x0000001fff007819 */ /* 0x000fe200000114c9 */
[----:B------:R-:W-:-:S03]  /*0ca0*/  IMAD.MOV.U32 R157, RZ, RZ, RZ ;  /* 0x000000ffff9d7224 */ /* 0x000fc600078e00ff */
[CC--:B------:R-:W-:Y:S02]  /*0cb0*/  LEA.HI R2, R0.reuse, R201.reuse, RZ, 0x7 ;  /* 0x000000c900027211 */ /* 0x0c0fe400078f38ff */
[-C--:B------:R-:W-:Y:S02]  /*0cc0*/  LEA.HI R7, R0, R201.reuse, RZ, 0x4 ;  /* 0x000000c900077211 */ /* 0x080fe400078f20ff */
[----:B------:R-:W-:Y:S02]  /*0cd0*/  LOP3.LUT R226, R2, 0xffffff80, RZ, 0xc0, !PT ;  /* 0xffffff8002e27812 */ /* 0x000fe400078ec0ff */
[----:B------:R-:W-:Y:S02]  /*0ce0*/  SHF.R.S32.HI R233, RZ, 0x7, R2 ;  /* 0x00000007ffe97819 */ /* 0x000fe40000011402 */
[----:B------:R-:W-:Y:S01]  /*0cf0*/  LEA.HI R9, R0, R201, RZ, 0x5 ;  /* 0x000000c900097211 */ /* 0x000fe200078f28ff */
[----:B------:R-:W-:Y:S01]  /*0d00*/  IMAD.IADD R226, R201, 0x1, -R226 ;  /* 0x00000001c9e27824 */ /* 0x000fe200078e0ae2 */
[----:B------:R-:W-:-:S02]  /*0d10*/  LEA.HI R2, R2, R233, RZ, 0x1 ;  /* 0x000000e902027211 */ /* 0x000fc400078f08ff */
[----:B------:R-:W-:Y:S02]  /*0d20*/  SHF.R.S32.HI R10, RZ, 0x4, R7 ;  /* 0x00000004ff0a7819 */ /* 0x000fe40000011407 */
        /* <DEDUP_REMOVED lines=9> */
[C---:B------:R-:W-:Y:S02]  /*0dc0*/  LOP3.LUT R8, R7.reuse, 0x3fffff0, RZ, 0xc0, !PT ;  /* 0x03fffff007087812 */ /* 0x040fe400078ec0ff */
[----:B------:R-:W-:Y:S02]  /*0dd0*/  LOP3.LUT R6, R6, 0xfffffff8, RZ, 0xc0, !PT ;  /* 0xfffffff806067812 */ /* 0x000fe400078ec0ff */
[----:B------:R-:W-:Y:S01]  /*0de0*/  LEA.HI R7, R7, R10, RZ, 0x1 ;  /* 0x0000000a07077211 */ /* 0x000fe200078f08ff */
[----:B------:R-:W-:Y:S01]  /*0df0*/  IMAD.IADD R8, R201, 0x1, -R8 ;  /* 0x00000001c9087824 */ /* 0x000fe200078e0a08 */
[----:B------:R-:W-:Y:S01]  /*0e00*/  SHF.R.S32.HI R9, RZ, 0x5, R9 ;  /* 0x00000005ff097819 */ /* 0x000fe20000011409 */
[----:B------:R-:W-:Y:S01]  /*0e10*/  IMAD.IADD R6, R5, 0x1, -R6 ;  /* 0x0000000105067824 */ /* 0x000fe200078e0a06 */
[----:B------:R-:W-:-:S03]  /*0e20*/  LOP3.LUT R7, R7, 0x1ffffffe, RZ, 0xc0, !PT ;  /* 0x1ffffffe07077812 */ /* 0x000fc600078ec0ff */
[----:B------:R-:W-:Y:S02]  /*0e30*/  IMAD R3, R3, 0x10, R6 ;  /* 0x0000001003037824 */ /* 0x000fe400078e0206 */
[----:B------:R-:W-:Y:S02]  /*0e40*/  IMAD.IADD R7, R10, 0x1, -R7 ;  /* 0x000000010a077824 */ /* 0x000fe400078e0a07 */
[----:B------:R-:W-:Y:S01]  /*0e50*/  IMAD R192, R2, 0x40, R3 ;  /* 0x0000004002c07824 */ /* 0x000fe200078e0203 */
[CC--:B------:R-:W-:Y:S01]  /*0e60*/  LEA.HI R2, R0.reuse, R201.reuse, RZ, 0x2 ;  /* 0x000000c900027211 */ /* 0x0c0fe200078f10ff */
[C---:B------:R-:W-:Y:S01]  /*0e70*/  IMAD R8, R9.reuse, 0x10, R8 ;  /* 0x0000001009087824 */ /* 0x040fe200078e0208 */
[----:B------:R-:W-:Y:S01]  /*0e80*/  LEA.HI R3, R0, R201, RZ, 0x3 ;  /* 0x000000c900037211 */ /* 0x000fe200078f18ff */
[----:B------:R-:W-:Y:S01]  /*0e90*/  IMAD.SHL.U32 R167, R9, 0x200, RZ ;  /* 0x0000020009a77824 */ /* 0x000fe200078e00ff */
[----:B------:R-:W-:Y:S01]  /*0ea0*/  LOP3.LUT R0, R2, 0xfffffffc, RZ, 0xc0, !PT ;  /* 0xfffffffc02007812 */ /* 0x000fe200078ec0ff */
[----:B------:R-:W-:Y:S01]  /*0eb0*/  IMAD R8, R8, 0x8, R7 ;  /* 0x0000000808087824 */ /* 0x000fe200078e0207 */
[----:B------:R-:W-:-:S02]  /*0ec0*/  SHF.R.S32.HI R153, RZ, 0x2, R2 ;  /* 0x00000002ff997819 */ /* 0x000fc40000011402 */
[----:B------:R-:W-:Y:S01]  /*0ed0*/  SHF.R.S32.HI R2, RZ, 0x1f, R2 ;  /* 0x0000001fff027819 */ /* 0x000fe20000011402 */
[----:B------:R-:W-:Y:S01]  /*0ee0*/  IMAD.IADD R221, R201, 0x1, -R0 ;  /* 0x00000001c9dd7824 */ /* 0x000fe200078e0a00 */
[----:B------:R-:W-:Y:S01]  /*0ef0*/  LOP3.LUT R6, R3, 0xfffffff8, RZ, 0xc0, !PT ;  /* 0xfffffff803067812 */ /* 0x000fe200078ec0ff */
[----:B------:R-:W-:Y:S01]  /*0f00*/  VIADD R156, R153, 0x40 ;  /* 0x00000040999c7836 */ /* 0x000fe20000000000 */
[----:B------:R-:W-:Y:S01]  /*0f10*/  LEA.HI R2, R2, R153, RZ, 0x3 ;  /* 0x0000009902027211 */ /* 0x000fe200078f18ff */
[----:B------:R-:W-:Y:S01]  /*0f20*/  IMAD.SHL.U32 R22, R221, 0x8, RZ ;  /* 0x00000008dd167824 */ /* 0x000fe200078e00ff */
[----:B------:R-:W-:Y:S01]  /*0f30*/  SHF.R.S32.HI R210, RZ, 0x3, R3 ;  /* 0x00000003ffd27819 */ /* 0x000fe20000011403 */
[----:B------:R-:W-:Y:S01]  /*0f40*/  IMAD.IADD R3, R201, 0x1, -R6 ;  /* 0x00000001c9037824 */ /* 0x000fe200078e0a06 */
[----:B------:R-:W-:Y:S01]  /*0f50*/  LOP3.LUT R2, R2, 0xfffffff8, RZ, 0xc0, !PT ;  /* 0xfffffff802027812 */ /* 0x000fe200078ec0ff */
[----:B------:R-:W-:Y:S01]  /*0f60*/  IMAD.SHL.U32 R172, R156, 0x40, RZ ;  /* 0x000000409cac7824 */ /* 0x000fe200078e00ff */
[----:B------:R-:W-:Y:S01]  /*0f70*/  LEA.HI R0, R221, R221, RZ, 0x1 ;  /* 0x000000dddd007211 */ /* 0x000fe200078f08ff */
[C---:B------:R-:W-:Y:S01]  /*0f80*/  IMAD.SHL.U32 R160, R3.reuse, 0x8, RZ ;  /* 0x0000000803a07824 */ /* 0x040fe200078e00ff */
[----:B------:R-:W-:Y:S01]  /*0f90*/  SHF.R.S32.HI R164, RZ, 0x1f, R153 ;  /* 0x0000001fffa47819 */ /* 0x000fe20000011499 */
[----:B------:R-:W-:Y:S01]  /*0fa0*/  IMAD R220, R3, 0x20, R210 ;  /* 0x0000002003dc7824 */ /* 0x000fe200078e02d2 */
[----:B------:R-:W-:Y:S01]  /*0fb0*/  SHF.R.S32.HI R3, RZ, 0x1f, R156 ;  /* 0x0000001fff037819 */ /* 0x000fe2000001149c */
[----:B------:R-:W-:Y:S01]  /*0fc0*/  IMAD.IADD R223, R153, 0x1, -R2 ;  /* 0x0000000199df7824 */ /* 0x000fe200078e0a02 */
[----:B------:R-:W-:Y:S01]  /*0fd0*/  LOP3.LUT R0, R0, 0x1ffffffe, RZ, 0xc0, !PT ;  /* 0x1ffffffe00007812 */ /* 0x000fe200078ec0ff */
[----:B------:R-:W-:Y:S01]  /*0fe0*/  IMAD.SHL.U32 R154, R221, 0x4, RZ ;  /* 0x00000004dd9a7824 */ /* 0x000fe200078e00ff */
[----:B------:R-:W-:Y:S01]  /*0ff0*/  LEA.HI R2, R3, R156, RZ, 0x3 ;  /* 0x0000009c03027211 */ /* 0x000fe200078f18ff */
[----:B------:R-:W-:Y:S01]  /*1000*/  IMAD.SHL.U32 R166, R223, 0x40, RZ ;  /* 0x00000040dfa67824 */ /* 0x000fe200078e00ff */
[----:B------:R-:W-:Y:S01]  /*1010*/  LOP3.LUT R172, R172, 0x1c0, RZ, 0xc0, !PT ;  /* 0x000001c0acac7812 */ /* 0x000fe200078ec0ff */
[----:B------:R-:W-:Y:S01]  /*1020*/  IMAD.IADD R5, R221, 0x1, -R0 ;  /* 0x00000001dd057824 */ /* 0x000fe200078e0a00 */
[----:B------:R-:W-:Y:S01]  /*1030*/  LOP3.LUT R3, R4, 0x7ffffffc, RZ, 0xc0, !PT ;  /* 0x7ffffffc04037812 */ /* 0x000fe200078ec0ff */
[----:B------:R-:W-:Y:S01]  /*1040*/  IMAD.SHL.U32 R2, R2, 0x40, RZ ;  /* 0x0000004002027824 */ /* 0x000fe200078e00ff */
[----:B------:R-:W-:Y:S01]  /*1050*/  LOP3.LUT R166, R166, 0x1c0, RZ, 0xc0, !PT ;  /* 0x000001c0a6a67812 */ /* 0x000fe200078ec0ff */
[----:B------:R-:W-:Y:S01]  /*1060*/  VIADD R158, R154, 0x10 ;  /* 0x000000109a9e7836 */ /* 0x000fe20000000000 */
[----:B------:R-:W-:Y:S01]  /*1070*/  SHF.R.U32.HI R174, RZ, 0x3, R172 ;  /* 0x00000003ffae7819 */ /* 0x000fe200000116ac */
[----:B------:R-:W-:Y:S01]  /*1080*/  VIADD R162, R160, 0x40 ;  /* 0x00000040a0a27836 */ /* 0x000fe20000000000 */
[--C-:B------:R-:W-:Y:S01]  /*1090*/  LOP3.LUT R4, R172, 0x38, R22.reuse, 0xf8, !PT ;  /* 0x00000038ac047812 */ /* 0x100fe200078ef816 */
[----:B------:R-:W-:Y:S01]  /*10a0*/  VIADD R161, R160, 0x80 ;  /* 0x00000080a0a17836 */ /* 0x000fe20000000000 */
[----:B------:R-:W-:Y:S01]  /*10b0*/  LOP3.LUT R175, R2, 0xfffffe00, RZ, 0xc0, !PT ;  /* 0xfffffe0002af7812 */ /* 0x000fe200078ec0ff */
[----:B------:R-:W-:Y:S01]  /*10c0*/  VIADD R163, R160, 0xc0 ;  /* 0x000000c0a0a37836 */ /* 0x000fe20000000000 */
[----:B------:R-:W-:Y:S01]  /*10d0*/  LOP3.LUT R0, R166, 0x18, R22, 0xf8, !PT ;  /* 0x00000018a6007812 */ /* 0x000fe200078ef816 */
[----:B------:R-:W-:Y:S01]  /*10e0*/  IMAD.IADD R3, R226, 0x1, -R3 ;  /* 0x00000001e2037824 */ /* 0x000fe200078e0a03 */
[----:B------:R-:W-:Y:S01]  /*10f0*/  SHF.R.U32.HI R173, RZ, 0x3, R166 ;  /* 0x00000003ffad7819 */ /* 0x000fe200000116a6 */
[----:B------:R-:W-:Y:S01]  /*1100*/  IMAD.SHL.U32 R235, R8, 0x8, RZ ;  /* 0x0000000808eb7824 */ /* 0x000fe200078e00ff */
[----:B------:R-:W-:Y:S01]  /*1110*/  LOP3.LUT R7, R175, R4, R174, 0xf6, !PT ;  /* 0x00000004af077212 */ /* 0x000fe200078ef6ae */
[----:B------:R-:W-:Y:S01]  /*1120*/  IMAD.SHL.U32 R193, R3, 0x2, RZ ;  /* 0x0000000203c17824 */ /* 0x000fe200078e00ff */
[----:B------:R-:W-:Y:S01]  /*1130*/  LOP3.LUT R227, R0, R173, RZ, 0x3c, !PT ;  /* 0x000000ad00e37212 */ /* 0x000fe200078e3cff */
[----:B------:R-:W-:Y:S01]  /*1140*/  IMAD R234, R5, 0x8, R192 ;  /* 0x0000000805ea7824 */ /* 0x000fe200078e02c0 */
[----:B------:R-:W-:Y:S01]  /*1150*/  SHF.R.S32.HI R176, RZ, 0x1f, R156 ;  /* 0x0000001fffb07819 */ /* 0x000fe2000001149c */
[----:B------:R-:W-:Y:S01]  /*1160*/  IMAD R224, R7, 0x2, R144 ;  /* 0x0000000207e07824 */ /* 0x000fe200078e0290 */
[----:B------:R-:W-:-:S02]  /*1170*/  SHF.R.S32.HI R23, RZ, 0x1f, R22 ;  /* 0x0000001fff177819 */ /* 0x000fc40000011416 */
[----:B------:R-:W-:Y:S02]  /*1180*/  SHF.R.S32.HI R184, RZ, 0x1f, R160 ;  /* 0x0000001fffb87819 */ /* 0x000fe400000114a0 */
[----:B------:R-:W-:Y:S02]  /*1190*/  SHF.R.S32.HI R222, RZ, 0x1f, R158 ;  /* 0x0000001fffde7819 */ /* 0x000fe4000001149e */
[----:B------:R-:W-:Y:S02]  /*11a0*/  SHF.R.S32.HI R183, RZ, 0x1f, R162 ;  /* 0x0000001fffb77819 */ /* 0x000fe400000114a2 */
[----:B------:R-:W-:Y:S02]  /*11b0*/  SHF.R.S32.HI R182, RZ, 0x1f, R161 ;  /* 0x0000001fffb67819 */ /* 0x000fe400000114a1 */
[----:B------:R-:W-:Y:S02]  /*11c0*/  SHF.R.S32.HI R181, RZ, 0x1f, R163 ;  /* 0x0000001fffb57819 */ /* 0x000fe400000114a3 */
[----:B------:R-:W-:-:S07]  /*11d0*/  LOP3.LUT R159, R227, R167, RZ, 0xfc, !PT ;  /* 0x000000a7e39f7212 */ /* 0x000fce00078efcff */
.L_x_13026:
        /* <DEDUP_REMOVED lines=12> */
[----:B------:R-:W1:Y:S01]  /*12a0*/  @P1 LDC.64 R2, c[0x0][0xb20] ;  /* 0x0002c800ff021b82 */ /* 0x000e620000000a00 */
[----:B------:R-:W-:Y:S01]  /*12b0*/  ISETP.NE.AND.EX P0, PT, RZ, UR5, PT, P0 ;  /* 0x00000005ff007c0c */ /* 0x000fe2000bf05300 */
[----:B0--3--:R-:W-:-:S06]  /*12c0*/  IMAD.WIDE R8, R123, 0x4, R4 ;  /* 0x000000047b087825 */ /* 0x009fcc00078e0204 */
        /* <DEDUP_REMOVED lines=28> */
.L_x_12812:
        /* <DEDUP_REMOVED lines=10> */
.L_x_12813:
[----:B------:R-:W-:Y:S05]  /*1530*/  @!P0 BRA `(.L_x_12814) ;  /* 0x00000000000c8947 */ /* 0x000fea0003800000 */
[----:B------:R-:W2:Y:S04]  /*1540*/  LDG.E R3, desc[UR42][R8.64] ;  /* 0x0000002a08037981 */ /* 0x000ea8000c1e1900 */
[----:B------:R-:W2:Y:S02]  /*1550*/  LDG.E R28, desc[UR42][R8.64+0x4] ;  /* 0x0000042a081c7981 */ /* 0x000ea4000c1e1900 */
[----:B--2---:R-:W-:-:S07]  /*1560*/  IMAD.IADD R28, R28, 0x1, -R3 ;  /* 0x000000011c1c7824 */ /* 0x004fce00078e0a03 */
.L_x_12814:
[----:B------:R-:W-:Y:S01]  /*1570*/  ULDC.64 UR4, c[0x0][0xb08] ;  /* 0x0002c20000047ab9 */ /* 0x000fe20000000a00 */
[----:B------:R-:W1:Y:S01]  /*1580*/  LDC R8, c[0x0][0x448] ;  /* 0x00011200ff087b82 */ /* 0x000e620000000800 */
[----:B------:R-:W-:-:S04]  /*1590*/  ISETP.NE.U32.AND P0, PT, RZ, UR4, PT ;  /* 0x00000004ff007c0c */ /* 0x000fc8000bf05070 */
[----:B------:R-:W-:Y:S01]  /*15a0*/  ISETP.NE.AND.EX P0, PT, RZ, UR5, PT, P0 ;  /* 0x00000005ff007c0c */ /* 0x000fe2000bf05300 */
[----:B------:R-:W-:Y:S02]  /*15b0*/  ULDC.64 UR4, c[0x0][0xb28] ;  /* 0x0002ca0000047ab9 */ /* 0x000fe40000000a00 */
[----:B------:R-:W-:Y:S01]  /*15c0*/  ISETP.NE.U32.AND P1, PT, RZ, UR4, PT ;  /* 0x00000004ff007c0c */ /* 0x000fe2000bf25070 */
[----:B0----5:R-:W-:Y:S01]  /*15d0*/  IMAD.MOV.U32 R2, RZ, RZ, R28 ;  /* 0x000000ffff027224 */ /* 0x021fe200078e001c */
[----:B------:R-:W0:Y:S02]  /*15e0*/  LDC.64 R12, c[0x0][0xad8] ;  /* 0x0002b600ff0c7b82 */ /* 0x000e240000000a00 */
[----:B------:R-:W-:-:S06]  /*15f0*/  ISETP.NE.AND.EX P1, PT, RZ, UR5, PT, P1 ;  /* 0x00000005ff007c0c */ /* 0x000fcc000bf25310 */
[----:B------:R-:W2:Y:S08]  /*1600*/  @P0 LDC.64 R4, c[0x0][0xb08] ;  /* 0x0002c200ff040b82 */ /* 0x000eb00000000a00 */
[----:B------:R-:W3:Y:S01]  /*1610*/  @P1 LDC.64 R6, c[0x0][0xb28] ;  /* 0x0002ca00ff061b82 */ /* 0x000ee20000000a00 */
[----:B--2---:R-:W-:-:S05]  /*1620*/  @P0 IMAD.WIDE R4, R123, 0x4, R4 ;  /* 0x000000047b040825 */ /* 0x004fca00078e0204 */
[----:B------:R-:W2:Y:S04]  /*1630*/  @P0 LDG.E R0, desc[UR42][R4.64] ;  /* 0x0000002a04000981 */ /* 0x000ea8000c1e1900 */
[----:B------:R-:W2:Y:S01]  /*1640*/  @P0 LDG.E R3, desc[UR42][R4.64+0x4] ;  /* 0x0000042a04030981 */ /* 0x000ea2000c1e1900 */
[----:B---3--:R-:W-:-:S05]  /*1650*/  @P1 IMAD.WIDE R6, R123, 0x4, R6 ;  /* 0x000000047b061825 */ /* 0x008fca00078e0206 */
[----:B------:R3:W5:Y:S01]  /*1660*/  @P1 LDG.E R2, desc[UR42][R6.64] ;  /* 0x0000002a06021981 */ /* 0x000762000c1e1900 */
[----:B-1----:R-:W-:Y:S01]  /*1670*/  ISETP.NE.AND P1, PT, R8, 0x1, PT ;  /* 0x000000010800780c */ /* 0x002fe20003f25270 */
[----:B------:R-:W-:Y:S01]  /*1680*/  IMAD.SHL.U32 R177, R121, 0x80, RZ ;  /* 0x0000008079b17824 */ /* 0x000fe200078e00ff */
[----:B0-----:R-:W-:Y:S01]  /*1690*/  ISETP.GE.AND P2, PT, R13, 0x1, PT ;  /* 0x000000010d00780c */ /* 0x001fe20003f46270 */
[----:B------:R-:W-:-:S10]  /*16a0*/  IMAD.IADD R11, R28, 0x1, -R11 ;  /* 0x000000011c0b7824 */ /* 0x000fd400078e0a0b */
[----:B------:R-:W0:Y:S08]  /*16b0*/  @P1 LDC R8, c[0x0][0x44c] ;  /* 0x00011300ff081b82 */ /* 0x000e300000000800 */
[----:B------:R-:W1:Y:S01]  /*16c0*/  @P1 LDC R9, c[0x0][0x450] ;  /* 0x00011400ff091b82 */ /* 0x000e620000000800 */
[----:B--2---:R-:W-:Y:S02]  /*16d0*/  @P0 IMAD.IADD R58, R3, 0x1, -R0 ;  /* 0x00000001033a0824 */ /* 0x004fe400078e0a00 */
[----:B------:R-:W-:-:S02]  /*16e0*/  VIADD R3, R177, 0x7f ;  /* 0x0000007fb1037836 */ /* 0x000fc40000000000 */
[----:B------:R-:W-:Y:S02]  /*16f0*/  IMAD.IADD R25, R11, 0x1, R58 ;  /* 0x000000010b197824 */ /* 0x000fe400078e023a */
[----:B0-----:R-:W-:-:S03]  /*1700*/  @P1 IMAD.HI.U32 R4, R3, R8, RZ ;  /* 0x0000000803041227 */ /* 0x001fc600078e00ff */
[C---:B------:R-:W-:Y:S01]  /*1710*/  IADD3 R187, R25.reuse, 0x1, -R24 ;  /* 0x0000000119bb7810 */ /* 0x040fe20007ffe818 */
[----:B------:R-:W-:Y:S01]  /*1720*/  VIADD R0, R25, 0x5f ;  /* 0x0000005f19007836 */ /* 0x000fe20000000000 */
[----:B-1----:R-:W-:-:S03]  /*1730*/  @P1 SHF.R.U32.HI R3, RZ, R9, R4 ;  /* 0x00000009ff031219 */ /* 0x002fc60000011604 */
[----:B------:R-:W-:-:S04]  /*1740*/  IMAD.HI R0, R0, 0x2aaaaaab, RZ ;  /* 0x2aaaaaab00007827 */ /* 0x000fc800078e02ff */
[----:B---3--:R-:W-:Y:S01]  /*1750*/  IMAD.IADD R7, R187, 0x1, R3 ;  /* 0x00000001bb077824 */ /* 0x008fe200078e0203 */
[----:B------:R-:W-:-:S04]  /*1760*/  SHF.R.U32.HI R185, RZ, 0x1f, R0 ;  /* 0x0000001fffb97819 */ /* 0x000fc80000011600 */
        /* <DEDUP_REMOVED lines=14> */
.L_x_12817:
[----:B------:R-:W-:-:S13]  /*1850*/  ISETP.NE.AND P0, PT, R13, 0x1, PT ;  /* 0x000000010d00780c */ /* 0x000fda0003f05270 */
[----:B------:R-:W0:Y:S02]  /*1860*/  @P0 LDC.64 R4, c[0x0][0xae0] ;  /* 0x0002b800ff040b82 */ /* 0x000e240000000a00 */
[----:B0-----:R-:W-:-:S05]  /*1870*/  @P0 IMAD.HI.U32 R4, R3, R4, RZ ;  /* 0x0000000403040227 */ /* 0x001fca00078e00ff */
[----:B------:R-:W-:-:S07]  /*1880*/  @P0 SHF.R.U32.HI R3, RZ, R5, R4 ;  /* 0x00000005ff030219 */ /* 0x000fce0000011604 */
.L_x_12818:
[----:B------:R-:W-:Y:S05]  /*1890*/  BSYNC B0 ;  /* 0x0000000000007941 */ /* 0x000fea0003800000 */
.L_x_12816:
[----:B------:R-:W-:-:S05]  /*18a0*/  IMAD R3, R3, R13, R13 ;  /* 0x0000000d03037224 */ /* 0x000fca00078e020d */
[----:B------:R-:W-:-:S07]  /*18b0*/  VIMNMX R0, R0, R3, PT ;  /* 0x0000000300007248 */ /* 0x000fce0003fe0100 */
.L_x_12815:
        /* <DEDUP_REMOVED lines=20> */
.L_x_12821:
[----:B------:R-:W-:-:S13]  /*1a00*/  ISETP.NE.AND P0, PT, R13, 0x1, PT ;  /* 0x000000010d00780c */ /* 0x000fda0003f05270 */
[----:B------:R-:W0:Y:S02]  /*1a10*/  @P0 LDC.64 R6, c[0x0][0xae0] ;  /* 0x0002b800ff060b82 */ /* 0x000e240000000a00 */
[----:B0-----:R-:W-:-:S05]  /*1a20*/  @P0 IMAD.HI.U32 R6, R3, R6, RZ ;  /* 0x0000000603060227 */ /* 0x001fca00078e00ff */
[----:B------:R-:W-:-:S07]  /*1a30*/  @P0 SHF.R.U32.HI R3, RZ, R7, R6 ;  /* 0x00000007ff030219 */ /* 0x000fce0000011606 */
.L_x_12822:
[----:B------:R-:W-:Y:S05]  /*1a40*/  BSYNC B0 ;  /* 0x0000000000007941 */ /* 0x000fea0003800000 */
.L_x_12820:
[----:B------:R-:W-:-:S05]  /*1a50*/  IMAD R3, R3, R13, RZ ;  /* 0x0000000d03037224 */ /* 0x000fca00078e02ff */
[----:B------:R-:W-:-:S07]  /*1a60*/  VIMNMX R4, R4, R3, !PT ;  /* 0x0000000304047248 */ /* 0x000fce0007fe0100 */
.L_x_12819:
        /* <DEDUP_REMOVED lines=44> */
.L_x_12825:
[----:B------:R-:W-:Y:S05]  /*1d30*/  BSYNC B6 ;  /* 0x0000000000067941 */ /* 0x000fea0003800000 */
.L_x_12824:
        /* <DEDUP_REMOVED lines=20> */
.L_x_12827:
[----:B------:R-:W-:Y:S05]  /*1e80*/  BSYNC B6 ;  /* 0x0000000000067941 */ /* 0x000fea0003800000 */
.L_x_12826:
        /* <DEDUP_REMOVED lines=8> */
[----:B------:R-:W-:Y:S01]  /*1f10*/  SHF.R.S32.HI R10, RZ, 0x1f, R122 ;  /* 0x0000001fff0a7819 */ /* 0x000fe2000001147a */
[C---:B------:R-:W-:Y:S02]  /*1f20*/  VIADD R60, R22.reuse, 0x20 ;  /* 0x00000020163c7836 */ /* 0x040fe40000000000 */
[C---:B------:R-:W-:Y:S01]  /*1f30*/  VIADD R11, R22.reuse, 0xc0 ;  /* 0x000000c0160b7836 */ /* 0x040fe20000000000 */
[----:B------:R-:W2:Y:S08]  /*1f40*/  LDC R73, c[0x0][0x3f4] ;  /* 0x0000fd00ff497b82 */ /* 0x000eb00000000800 */
[----:B------:R-:W3:Y:S01]  /*1f50*/  @P0 LDC.64 R4, c[0x0][0xaf0] ;  /* 0x0002bc00ff040b82 */ /* 0x000ee20000000a00 */
[----:B------:R-:W-:-:S02]  /*1f60*/  VIADD R61, R22, 0x40 ;  /* 0x00000040163d7836 */ /* 0x000fc40000000000 */
[C---:B------:R-:W-:Y:S02]  /*1f70*/  VIADD R62, R22.reuse, 0x60 ;  /* 0x00000060163e7836 */ /* 0x040fe40000000000 */
[----:B------:R-:W-:-:S03]  /*1f80*/  VIADD R12, R22, 0xe0 ;  /* 0x000000e0160c7836 */ /* 0x000fc60000000000 */
[----:B------:R-:W4:Y:S08]  /*1f90*/  LDC.64 R14, c[0x0][0x408] ;  /* 0x00010200ff0e7b82 */ /* 0x000f300000000a00 */
[----:B------:R-:W2:Y:S01]  /*1fa0*/  LDC.64 R54, c[0x0][0x3f8] ;  /* 0x0000fe00ff367b82 */ /* 0x000ea20000000a00 */
[----:B---3--:R-:W-:-:S05]  /*1fb0*/  @P0 IMAD.WIDE R4, R123, 0x4, R4 ;  /* 0x000000047b040825 */ /* 0x008fca00078e0204 */
[----:B------:R3:W3:Y:S01]  /*1fc0*/  @P0 LDG.E R123, desc[UR42][R4.64] ;  /* 0x0000002a047b0981 */ /* 0x0006e2000c1e1900 */
[----:B------:R-:W-:Y:S01]  /*1fd0*/  SHF.R.S32.HI R43, RZ, 0x1f, R56 ;  /* 0x0000001fff2b7819 */ /* 0x000fe20000011438 */
[-C--:B-1----:R-:W-:Y:S01]  /*1fe0*/  IMAD.WIDE.U32 R6, R56, R8.reuse, RZ ;  /* 0x0000000838067225 */ /* 0x082fe200078e00ff */
[----:B------:R-:W-:Y:S02]  /*1ff0*/  ISETP.NE.U32.AND P0, PT, RZ, UR6, PT ;  /* 0x00000006ff007c0c */ /* 0x000fe4000bf05070 */
[----:B0-----:R-:W-:Y:S01]  /*2000*/  SHF.R.U32.HI R21, RZ, 0x7, R21 ;  /* 0x00000007ff157819 */ /* 0x001fe20000011615 */
[----:B------:R-:W-:Y:S01]  /*2010*/  IMAD R0, R43, R8, RZ ;  /* 0x000000082b007224 */ /* 0x000fe200078e02ff */
[----:B------:R-:W-:Y:S01]  /*2020*/  ISETP.NE.AND.EX P0, PT, RZ, UR7, PT, P0 ;  /* 0x00000007ff007c0c */ /* 0x000fe2000bf05300 */
[----:B------:R-:W-:Y:S01]  /*2030*/  VIADD R63, R22, 0x80 ;  /* 0x00000080163f7836 */ /* 0x000fe20000000000 */
[----:B------:R-:W-:Y:S01]  /*2040*/  ISETP.NE.AND P6, PT, R21, 0x1, PT ;  /* 0x000000011500780c */ /* 0x000fe20003fc5270 */
[----:B------:R-:W-:Y:S01]  /*2050*/  IMAD R3, R56, R9, R0 ;  /* 0x0000000938037224 */ /* 0x000fe200078e0200 */
[----:B------:R-:W-:Y:S01]  /*2060*/  SHF.R.S32.HI R155, RZ, 0x1f, R154 ;  /* 0x0000001fff9b7819 */ /* 0x000fe2000001149a */
[----:B------:R-:W-:Y:S01]  /*2070*/  VIADD R64, R22, 0xa0 ;  /* 0x000000a016407836 */ /* 0x000fe20000000000 */
[----:B------:R-:W-:Y:S01]  /*2080*/  SHF.L.U64.HI R65, R8, 0x6, R9 ;  /* 0x0000000608417819 */ /* 0x000fe20000010209 */
[----:B------:R-:W-:Y:S01]  /*2090*/  IMAD.IADD R7, R7, 0x1, R3 ;  /* 0x0000000107077824 */ /* 0x000fe200078e0203 */
[----:B----4-:R-:W-:Y:S01]  /*20a0*/  SHF.L.U64.HI R67, R14, 0x6, R15 ;  /* 0x000000060e437819 */ /* 0x010fe2000001020f */
[----:B------:R-:W-:Y:S01]  /*20b0*/  IMAD R3, R10, UR4, RZ ;  /* 0x000000040a037c24 */ /* 0x000fe2000f8e02ff */
[----:B--2---:R-:W-:Y:S01]  /*20c0*/  SHF.L.U64.HI R69, R54, 0x6, R55 ;  /* 0x0000000636457819 */ /* 0x004fe20000010237 */
[----:B---3--:R-:W-:-:S04]  /*20d0*/  IMAD.WIDE.U32 R4, R122, UR4, R6 ;  /* 0x000000047a047c25 */ /* 0x008fc8000f8e0006 */
[----:B------:R-:W-:Y:S01]  /*20e0*/  IMAD R3, R122, UR5, R3 ;  /* 0x000000057a037c24 */ /* 0x000fe2000f8e0203 */
[----:B------:R-:W-:Y:S01]  /*20f0*/  ULDC.64 UR4, c[0x0][0x310] ;  /* 0x0000c40000047ab9 */ /* 0x000fe20000000a00 */
[----:B------:R-:W-:-:S04]  /*2100*/  IMAD.WIDE.U32 R6, R153, R8, R22 ;  /* 0x0000000899067225 */ /* 0x000fc800078e0016 */
[----:B------:R-:W-:Y:S02]  /*2110*/  IMAD.IADD R5, R5, 0x1, R3 ;  /* 0x0000000105057824 */ /* 0x000fe400078e0203 */
[-C--:B------:R-:W-:Y:S02]  /*2120*/  IMAD R28, R164, R54.reuse, RZ ;  /* 0x00000036a41c7224 */ /* 0x080fe400078e02ff */
[----:B------:R-:W-:Y:S02]  /*2130*/  IMAD.MOV.U32 R71, RZ, RZ, 0x20 ;  /* 0x00000020ff477424 */ /* 0x000fe400078e00ff */
[C---:B------:R-:W-:Y:S02]  /*2140*/  IMAD R35, R153.reuse, R55, R28 ;  /* 0x0000003799237224 */ /* 0x040fe400078e021c */
[----:B------:R-:W-:-:S04]  /*2150*/  IMAD.WIDE.U32 R28, R153, R54, R22 ;  /* 0x00000036991c7225 */ /* 0x000fc800078e0016 */
[----:B------:R-:W-:Y:S02]  /*2160*/  IMAD.IADD R29, R35, 0x1, R29 ;  /* 0x00000001231d7824 */ /* 0x000fe400078e021d */
[----:B------:R-:W-:Y:S02]  /*2170*/  IMAD R37, R9, 0x60, RZ ;  /* 0x0000006009257824 */ /* 0x000fe400078e02ff */
[----:B-----5:R-:W-:-:S04]  /*2180*/  IMAD.WIDE.U32 R52, R2, R54, R28 ;  /* 0x0000003602347225 */ /* 0x020fc800078e001c */
[----:B------:R-:W-:Y:S02]  /*2190*/  IMAD.SHL.U32 R66, R8, 0x40, RZ ;  /* 0x0000004008427824 */ /* 0x000fe400078e00ff */
[----:B------:R-:W-:Y:S02]  /*21a0*/  IMAD R75, R15, 0x60, RZ ;  /* 0x000000600f4b7824 */ /* 0x000fe400078e02ff */
[----:B------:R-:W-:Y:S02]  /*21b0*/  IMAD.SHL.U32 R68, R14, 0x40, RZ ;  /* 0x000000400e447824 */ /* 0x000fe400078e00ff */
[----:B------:R-:W-:Y:S02]  /*21c0*/  IMAD.U32 R72, RZ, RZ, UR38 ;  /* 0x00000026ff487e24 */ /* 0x000fe4000f8e00ff */
[----:B------:R-:W-:-:S03]  /*21d0*/  IMAD.SHL.U32 R70, R54, 0x40, RZ ;  /* 0x0000004036467824 */ /* 0x000fc600078e00ff */
[----:B------:R-:W-:Y:S02]  /*21e0*/  LOP3.LUT R72, R72, 0x1, RZ, 0xfc, !PT ;  /* 0x0000000148487812 */ /* 0x000fe400078efcff */
        /* <DEDUP_REMOVED lines=12> */
[----:B------:R-:W-:Y:S01]  /*22b0*/  ISETP.GE.AND P2, PT, R60, UR4, PT ;  /* 0x000000043c007c0c */ /* 0x000fe2000bf46270 */
[----:B------:R-:W-:Y:S01]  /*22c0*/  IMAD R0, R153, R9, R0 ;  /* 0x0000000999007224 */ /* 0x000fe200078e0200 */
[----:B------:R-:W-:Y:S01]  /*22d0*/  ISETP.GE.AND P1, PT, R22, UR4, PT ;  /* 0x0000000416007c0c */ /* 0x000fe2000bf26270 */
[----:B------:R-:W-:Y:S01]  /*22e0*/  IMAD.WIDE.U32 R8, R8, 0x60, RZ ;  /* 0x0000006008087825 */ /* 0x000fe200078e00ff */
[----:B------:R-:W-:Y:S01]  /*22f0*/  SEL R6, RZ, 0xffffffff, P2 ;  /* 0xffffffffff067807 */ /* 0x000fe20001000000 */
[----:B------:R-:W-:Y:S01]  /*2300*/  ULDC.64 UR6, c[0x0][0x330] ;  /* 0x0000cc0000067ab9 */ /* 0x000fe20000000a00 */
[----:B------:R-:W-:Y:S01]  /*2310*/  IADD3.X R0, R59, R7, R0, P0, !PT ;  /* 0x000000073b007210 */ /* 0x000fe200007fe400 */
[----:B------:R-:W-:Y:S01]  /*2320*/  IMAD R7, R10, UR6, RZ ;  /* 0x000000060a077c24 */ /* 0x000fe2000f8e02ff */
[----:B------:R-:W-:Y:S01]  /*2330*/  ISETP.GE.AND P0, PT, R11, UR4, PT ;  /* 0x000000040b007c0c */ /* 0x000fe2000bf06270 */
[----:B------:R-:W-:Y:S01]  /*2340*/  IMAD.SHL.U32 R11, R6, 0x2, RZ ;  /* 0x00000002060b7824 */ /* 0x000fe200078e00ff */
[----:B------:R-:W-:Y:S01]  /*2350*/  SEL R10, RZ, 0x1, P1 ;  /* 0x00000001ff0a7807 */ /* 0x000fe20000800000 */
[C---:B------:R-:W-:Y:S01]  /*2360*/  IMAD R13, R122.reuse, UR7, R7 ;  /* 0x000000077a0d7c24 */ /* 0x040fe2000f8e0207 */
[----:B------:R-:W-:Y:S01]  /*2370*/  ISETP.GE.AND P1, PT, R61, UR4, PT ;  /* 0x000000043d007c0c */ /* 0x000fe2000bf26270 */
[----:B------:R-:W-:Y:S01]  /*2380*/  IMAD.WIDE.U32 R6, R122, UR6, R22 ;  /* 0x000000067a067c25 */ /* 0x000fe2000f8e0016 */
[----:B------:R-:W-:-:S02]  /*2390*/  ISETP.GE.AND P2, PT, R62, UR4, PT ;  /* 0x000000043e007c0c */ /* 0x000fc4000bf46270 */
[----:B------:R-:W-:Y:S01]  /*23a0*/  ISETP.GE.AND P3, PT, R12, UR4, PT ;  /* 0x000000040c007c0c */ /* 0x000fe2000bf66270 */
[----:B------:R-:W-:Y:S01]  /*23b0*/  IMAD.IADD R7, R7, 0x1, R13 ;  /* 0x0000000107077824 */ /* 0x000fe200078e020d */
[----:B------:R-:W-:Y:S01]  /*23c0*/  LOP3.LUT R10, R11, 0x2, R10, 0xe2, !PT ;  /* 0x000000020b0a7812 */ /* 0x000fe200078ee20a */
[----:B------:R-:W-:Y:S01]  /*23d0*/  IMAD.IADD R74, R9, 0x1, R37 ;  /* 0x00000001094a7824 */ /* 0x000fe200078e0225 */
        /* <DEDUP_REMOVED lines=8> */
[----:B------:R-:W-:Y:S01]  /*2460*/  IMAD.WIDE.U32 R20, R153, R14, R22 ;  /* 0x0000000e99147225 */ /* 0x000fe200078e0016 */
[----:B------:R-:W-:-:S02]  /*2470*/  SEL R12, RZ, 0x20, P2 ;  /* 0x00000020ff0c7807 */ /* 0x000fc40001000000 */
[----:B------:R-:W-:Y:S01]  /*2480*/  IADD3 R56, P2, R153, R56, RZ ;  /* 0x0000003899387210 */ /* 0x000fe20007f5e0ff */
[----:B------:R-:W-:Y:S01]  /*2490*/  IMAD R41, R123, UR5, R13 ;  /* 0x000000057b297c24 */ /* 0x000fe2000f8e020d */
[----:B------:R-:W-:Y:S01]  /*24a0*/  LOP3.LUT R11, R12, R10, R11, 0xfe, !PT ;  /* 0x0000000a0c0b7212 */ /* 0x000fe200078efe0b */
[----:B------:R-:W-:Y:S01]  /*24b0*/  IMAD.WIDE.U32 R12, R153, R14, R154 ;  /* 0x0000000e990c7225 */ /* 0x000fe200078e009a */
[----:B------:R-:W-:Y:S02]  /*24c0*/  SEL R10, RZ, 0x40, P0 ;  /* 0x00000040ff0a7807 */ /* 0x000fe40000000000 */
[----:B------:R-:W-:Y:S01]  /*24d0*/  ISETP.GE.AND P0, PT, R22, R73, PT ;  /* 0x000000491600720c */ /* 0x000fe20003f06270 */
[----:B------:R-:W-:Y:S01]  /*24e0*/  IMAD.MOV.U32 R30, RZ, RZ, R20 ;  /* 0x000000ffff1e7224 */ /* 0x000fe200078e0014 */
[----:B------:R-:W-:Y:S01]  /*24f0*/  LOP3.LUT R88, R11, R10, RZ, 0xfc, !PT ;  /* 0x0000000a0b587212 */ /* 0x000fe200078efcff */
[----:B------:R-:W-:Y:S01]  /*2500*/  IMAD R10, R164, R14, RZ ;  /* 0x0000000ea40a7224 */ /* 0x000fe200078e02ff */
[----:B------:R-:W-:Y:S01]  /*2510*/  SEL R33, R73, RZ, P0 ;  /* 0x000000ff49217207 */ /* 0x000fe20000000000 */
[----:B------:R-:W-:Y:S01]  /*2520*/  IMAD.WIDE.U32 R6, R123, UR4, R6 ;  /* 0x000000047b067c25 */ /* 0x000fe2000f8e0006 */
[----:B------:R-:W-:Y:S01]  /*2530*/  LOP3.LUT P1, RZ, R223, 0x4, RZ, 0xc0, !PT ;  /* 0x00000004dfff7812 */ /* 0x000fe2000782c0ff */
[----:B------:R-:W-:Y:S01]  /*2540*/  ULDC UR4, c[0x0][0x2f4] ;  /* 0x0000bd0000047ab9 */ /* 0x000fe20000000800 */
[----:B------:R-:W-:Y:S01]  /*2550*/  SEL R87, RZ, 0xffffff80, P3 ;  /* 0xffffff80ff577807 */ /* 0x000fe20001800000 */
[----:B------:R-:W-:Y:S01]  /*2560*/  IMAD R31, R153, R15, R10 ;  /* 0x0000000f991f7224 */ /* 0x000fe200078e020a */
[----:B------:R-:W-:Y:S01]  /*2570*/  SEL R71, R71, 0xffffffe0, !P1 ;  /* 0xffffffe047477807 */ /* 0x000fe20004800000 */
[----:B------:R-:W-:Y:S01]  /*2580*/  IMAD.WIDE.U32 R10, R153, R54, R154 ;  /* 0x00000036990a7225 */ /* 0x000fe200078e009a */
[----:B------:R-:W-:-:S02]  /*2590*/  LOP3.LUT R87, R88, 0x80, R87, 0xc8, !PT ;  /* 0x0000008058577812 */ /* 0x000fc400078ec857 */
[C---:B------:R-:W-:Y:S01]  /*25a0*/  ISETP.GE.AND P1, PT, R22.reuse, UR4, PT ;  /* 0x0000000416007c0c */ /* 0x040fe2000bf26270 */
[----:B------:R-:W-:Y:S01]  /*25b0*/  IMAD.IADD R33, R22, 0x1, R33 ;  /* 0x0000000116217824 */ /* 0x000fe200078e0221 */
[----:B------:R-:W-:Y:S01]  /*25c0*/  LOP3.LUT R88, R88, 0x40, RZ, 0xc0, !PT ;  /* 0x0000004058587812 */ /* 0x000fe200078ec0ff */
[----:B------:R-:W-:Y:S02]  /*25d0*/  IMAD.IADD R13, R13, 0x1, R31 ;  /* 0x000000010d0d7824 */ /* 0x000fe400078e021f */
[----:B------:R-:W-:Y:S01]  /*25e0*/  IMAD.IADD R31, R31, 0x1, R21 ;  /* 0x000000011f1f7824 */ /* 0x000fe200078e0215 */
[----:B------:R-:W-:Y:S01]  /*25f0*/  SHF.R.S32.HI R32, RZ, 0x1f, R33 ;  /* 0x0000001fff207819 */ /* 0x000fe20000011421 */
[----:B------:R-:W-:Y:S01]  /*2600*/  IMAD.IADD R21, R11, 0x1, R35 ;  /* 0x000000010b157824 */ /* 0x000fe200078e0223 */
[----:B------:R-:W-:Y:S01]  /*2610*/  SHF.R.S32.HI R35, RZ, 0x1f, R2 ;  /* 0x0000001fff237819 */ /* 0x000fe20000011402 */
[----:B------:R-:W-:Y:S01]  /*2620*/  IMAD.MOV.U32 R20, RZ, RZ, R10 ;  /* 0x000000ffff147224 */ /* 0x000fe200078e000a */
[----:B------:R-:W-:Y:S01]  /*2630*/  LEA.HI R33, R32, R33, RZ, 0x3 ;  /* 0x0000002120217211 */ /* 0x000fe200078f18ff */
[----:B------:R-:W-:Y:S01]  /*2640*/  IMAD.X R57, R164, 0x1, R43, P2 ;  /* 0x00000001a4397824 */ /* 0x000fe200010e062b */
[----:B------:R-:W-:Y:S01]  /*2650*/  ISETP.GE.AND P2, PT, R60, UR4, PT ;  /* 0x000000043c007c0c */ /* 0x000fe2000bf46270 */
[C---:B------:R-:W-:Y:S01]  /*2660*/  IMAD R10, R35.reuse, R14, RZ ;  /* 0x0000000e230a7224 */ /* 0x040fe200078e02ff */
[--C-:B------:R-:W-:Y:S01]  /*2670*/  LOP3.LUT R28, R166, 0x38, R33.reuse, 0xf8, !PT ;  /* 0x00000038a61c7812 */ /* 0x100fe200078ef821 */
[----:B------:R-:W-:Y:S01]  /*2680*/  IMAD R35, R35, R54, RZ ;  /* 0x0000003623237224 */ /* 0x000fe200078e02ff */
[----:B------:R-:W-:Y:S01]  /*2690*/  LOP3.LUT R29, R172, 0x38, R33, 0xf8, !PT ;  /* 0x00000038ac1d7812 */ /* 0x000fe200078ef821 */
[----:B------:R-:W-:Y:S01]  /*26a0*/  IMAD R39, R2, R15, R10 ;  /* 0x0000000f02277224 */ /* 0x000fe200078e020a */
[----:B------:R-:W-:Y:S01]  /*26b0*/  LOP3.LUT R28, R28, R173, RZ, 0x3c, !PT ;  /* 0x000000ad1c1c7212 */ /* 0x000fe200078e3cff */
[----:B------:R-:W-:Y:S01]  /*26c0*/  IMAD.WIDE.U32 R10, R2, R14, R12 ;  /* 0x0000000e020a7225 */ /* 0x000fe200078e000c */
[----:B------:R-:W-:-:S02]  /*26d0*/  LOP3.LUT R82, R33, 0xfffffff8, RZ, 0xc0, !PT ;  /* 0xfffffff821527812 */ /* 0x000fc400078ec0ff */
[----:B------:R-:W-:Y:S01]  /*26e0*/  SHF.R.S32.HI R81, RZ, 0x3, R33 ;  /* 0x00000003ff517819 */ /* 0x000fe20000011421 */
[C---:B------:R-:W-:Y:S01]  /*26f0*/  IMAD.WIDE.U32 R12, R2.reuse, R14, R30 ;  /* 0x0000000e020c7225 */ /* 0x040fe200078e001e */
[----:B------:R-:W-:Y:S02]  /*2700*/  LOP3.LUT R30, R29, R174, RZ, 0x3c, !PT ;  /* 0x000000ae1d1e7212 */ /* 0x000fe400078e3cff */
[----:B------:R-:W-:Y:S01]  /*2710*/  SHF.R.S32.HI R83, RZ, 0x1f, R82 ;  /* 0x0000001fff537819 */ /* 0x000fe20000011452 */
[C---:B------:R-:W-:Y:S02]  /*2720*/  IMAD R35, R2.reuse, R55, R35 ;  /* 0x0000003702237224 */ /* 0x040fe400078e0223 */
[----:B------:R-:W-:Y:S02]  /*2730*/  IMAD R31, R55, 0x60, RZ ;  /* 0x00000060371f7824 */ /* 0x000fe400078e02ff */
[----:B------:R-:W-:-:S04]  /*2740*/  IMAD.WIDE.U32 R20, R2, R54, R20 ;  /* 0x0000003602147225 */ /* 0x000fc800078e0014 */
[----:B------:R-:W-:-:S04]  /*2750*/  IMAD.WIDE.U32 R14, R14, 0x60, RZ ;  /* 0x000000600e0e7825 */ /* 0x000fc800078e00ff */
[----:B------:R-:W-:-:S04]  /*2760*/  IMAD.WIDE.U32 R54, R54, 0x60, RZ ;  /* 0x0000006036367825 */ /* 0x000fc800078e00ff */
[----:B------:R-:W-:Y:S02]  /*2770*/  IMAD.SHL.U32 R73, R73, 0x2, RZ ;  /* 0x0000000249497824 */ /* 0x000fe400078e00ff */
        /* <DEDUP_REMOVED lines=8> */
[----:B------:R-:W-:-:S07]  /*2800*/  IMAD.IADD R86, R7, 0x1, R41 ;  /* 0x0000000107567824 */ /* 0x000fce00078e0229 */
.L_x_12875:
        /* <DEDUP_REMOVED lines=10> */
[----:B------:R-:W-:Y:S01]  /*28b0*/  IMAD R98, R152, 0x1800, R159 ;  /* 0x0000180098627824 */ /* 0x000fe200078e029f */
[----:B------:R-:W-:Y:S01]  /*28c0*/  IADD3 R30, P5, R3, R94, RZ ;  /* 0x0000005e031e7210 */ /* 0x000fe20007fbe0ff */
[----:B------:R-:W-:Y:S02]  /*28d0*/  IMAD.IADD R99, R95, 0x1, R29 ;  /* 0x000000015f637824 */ /* 0x000fe400078e021d */
[----:B------:R-:W-:Y:S02]  /*28e0*/  IMAD.IADD R29, R159, 0x1, R71 ;  /* 0x000000019f1d7824 */ /* 0x000fe400078e0247 */
[----:B------:R-:W-:Y:S01]  /*28f0*/  IMAD.X R31, R99, 0x1, R0, P5 ;  /* 0x00000001631f7824 */ /* 0x000fe200028e0600 */
[----:B------:R-:W-:Y:S01]  /*2900*/  IADD3.X R28, R0, R99, R65, P3, P4 ;  /* 0x00000063001c7210 */ /* 0x000fe20001fe8441 */
[----:B------:R-:W-:Y:S01]  /*2910*/  IMAD R96, R152, 0x1800, R29 ;  /* 0x0000180098607824 */ /* 0x000fe200078e021d */
[-C--:B0-----:R-:W-:Y:S01]  /*2920*/  LEA R36, P3, R26, R92.reuse, 0x1 ;  /* 0x0000005c1a247211 */ /* 0x081fe200078608ff */
[--C-:B------:R-:W-:Y:S01]  /*2930*/  IMAD R98, R98, 0x2, R19.reuse ;  /* 0x0000000262627824 */ /* 0x100fe200078e0213 */
[----:B------:R-:W-:Y:S01]  /*2940*/  LEA R38, P5, R30, R92, 0x1 ;  /* 0x0000005c1e267211 */ /* 0x000fe200078a08ff */
[----:B------:R-:W-:Y:S01]  /*2950*/  IMAD R96, R96, 0x2, R19 ;  /* 0x0000000260607824 */ /* 0x000fe200078e0213 */
[----:B------:R-:W-:Y:S01]  /*2960*/  LEA.HI.X R37, R26, R93, R28, 0x1, P3 ;  /* 0x0000005d1a257211 */ /* 0x000fe200018f0c1c */
[----:B------:R-:W-:Y:S01]  /*2970*/  IMAD.MOV.U32 R26, RZ, RZ, R41 ;  /* 0x000000ffff1a7224 */ /* 0x000fe200078e0029 */
[----:B-1----:R-:W-:-:S02]  /*2980*/  ISETP.GE.AND P3, PT, R97, 0x1, PT ;  /* 0x000000016100780c */ /* 0x002fc40003f66270 */
        /* <DEDUP_REMOVED lines=45> */
.L_x_12832:
[----:B------:R-:W-:Y:S05]  /*2c60*/  BSYNC B1 ;  /* 0x0000000000017941 */ /* 0x000fea0003800000 */
.L_x_12831:
        /* <DEDUP_REMOVED lines=28> */
.L_x_12834:
[----:B------:R-:W-:Y:S05]  /*2e30*/  BSYNC B1 ;  /* 0x0000000000017941 */ /* 0x000fea0003800000 */
.L_x_12833:
        /* <DEDUP_REMOVED lines=17> */
[--C-:B------:R-:W-:Y:S01]  /*2f50*/  PRMT R93, R93, 0x5410, R92.reuse ;  /* 0x000054105d5d7816 */ /* 0x100fe2000000005c */
        /* <DEDUP_REMOVED lines=15> */
.L_x_12835:
[----:B------:R-:W-:Y:S01]  /*3050*/  IMAD R89, R152, 0x8, R144 ;  /* 0x0000000898597824 */ /* 0x000fe200078e0290 */
[----:B------:R-:W-:Y:S01]  /*3060*/  SHF.L.U32 R100, R157, 0x1f, RZ ;  /* 0x0000001f9d647819 */ /* 0x000fe200000006ff */
[----:B------:R-:W-:Y:S03]  /*3070*/  BSSY B1, `(.L_x_12836) ;  /* 0x0000003000017945 */ /* 0x000fe60003800000 */
[----:B------:R-:W0:Y:S02]  /*3080*/  SYNCS.PHASECHK.TRANS64.TRYWAIT P6, [R89+URZ+0x32490], R100 ;  /* 0x03249064590075a7 */ /* 0x000e2400080c017f */
[----:B0-----:R-:W-:Y:S05]  /*3090*/  @!P6 BRA `(.L_x_12837) ;  /* 0x000003480088e947 */ /* 0x001fea0003800000 */
.L_x_13209:
[----:B------:R-:W-:Y:S05]  /*30a0*/  BSYNC B1 ;  /* 0x0000000000017941 */ /* 0x000fea0003800000 */
.L_x_12836:
        /* <DEDUP_REMOVED lines=54> */
.L_x_12843:
[----:B------:R-:W-:Y:S05]  /*3410*/  BSYNC B3 ;  /* 0x0000000000037941 */ /* 0x000fea0003800000 */
.L_x_12842:
[----:B--2---:R1:W-:Y:S02]  /*3420*/  STG.E.128 desc[UR42][R38.64], R28 ;  /* 0x0000001c26007986 */ /* 0x0043e4000c101d2a */
.L_x_12841:
[----:B------:R-:W-:Y:S05]  /*3430*/  BSYNC B2 ;  /* 0x0000000000027941 */ /* 0x000fea0003800000 */
.L_x_12840:
        /* <DEDUP_REMOVED lines=31> */
[----:B------:R-:W-:Y:S02]  /*3630*/  IMAD.U32 R29, R28, 0x10000, RZ ;  /* 0x000100001c1d7824 */ /* 0x000fe400078e00ff */
[----:B------:R-:W-:Y:S01]  /*3640*/  FFMA.FTZ R31, R44, R51, -R31 ;  /* 0x000000332c1f7223 */ /* 0x000fe2000001081f */
[----:B------:R-:W-:Y:S01]  /*3650*/  LOP3.LUT R28, R28, 0xffff0000, RZ, 0xc0, !PT ;  /* 0xffff00001c1c7812 */ /* 0x000fe200078ec0ff */
[----:B------:R-:W-:Y:S01]  /*3660*/  FFMA.FTZ R44, R44, R103, R45 ;  /* 0x000000672c2c7223 */ /* 0x000fe2000001002d */
[C---:B------:R-:W-:Y:S01]  /*3670*/  FMUL.FTZ R45, R47.reuse, R102 ;  /* 0x000000662f2d7220 */ /* 0x040fe20000410000 */
[-C--:B------:R-:W-:Y:S01]  /*3680*/  FMUL.FTZ R47, R47, R50.reuse ;  /* 0x000000322f2f7220 */ /* 0x080fe20000410000 */
[C---:B------:R-:W-:Y:S01]  /*3690*/  FFMA.FTZ R105, R30.reuse, R49, -R105 ;  /* 0x000000311e697223 */ /* 0x040fe20000010869 */
[----:B------:R-:W-:Y:S01]  /*36a0*/  FFMA.FTZ R104, R30, R101, R104 ;  /* 0x000000651e687223 */ /* 0x000fe20000010068 */
[----:B------:R-:W-:Y:S01]  /*36b0*/  FMUL.FTZ R30, R28, R99 ;  /* 0x000000631c1e7220 */ /* 0x000fe20000410000 */
[----:B------:R-:W-:Y:S01]  /*36c0*/  FFMA.FTZ R45, R46, R50, -R45 ;  /* 0x000000322e2d7223 */ /* 0x000fe2000001082d */
[----:B------:R-:W-:Y:S01]  /*36d0*/  FMUL.FTZ R28, R28, R48 ;  /* 0x000000301c1c7220 */ /* 0x000fe20000410000 */
[----:B------:R-:W-:Y:S01]  /*36e0*/  FFMA.FTZ R46, R46, R102, R47 ;  /* 0x000000662e2e7223 */ /* 0x000fe2000001002f */
[C---:B------:R-:W-:Y:S01]  /*36f0*/  FFMA.FTZ R30, R29.reuse, R48, -R30 ;  /* 0x000000301d1e7223 */ /* 0x040fe2000001081e */
[----:B------:R-:W-:Y:S01]  /*3700*/  F2FP.BF16.F32.PACK_AB R104, R104, R105 ;  /* 0x000000696868723e */ /* 0x000fe200000010ff */
[----:B------:R-:W-:Y:S01]  /*3710*/  FFMA.FTZ R29, R29, R99, R28 ;  /* 0x000000631d1d7223 */ /* 0x000fe2000001001c */
[----:B------:R-:W-:-:S02]  /*3720*/  F2FP.BF16.F32.PACK_AB R44, R44, R31 ;  /* 0x0000001f2c2c723e */ /* 0x000fc400000010ff */
[----:B------:R-:W-:Y:S02]  /*3730*/  F2FP.BF16.F32.PACK_AB R45, R46, R45 ;  /* 0x0000002d2e2d723e */ /* 0x000fe400000010ff */
[----:B------:R-:W-:Y:S01]  /*3740*/  F2FP.BF16.F32.PACK_AB R28, R29, R30 ;  /* 0x0000001e1d1c723e */ /* 0x000fe200000010ff */
[----:B------:R-:W-:Y:S02]  /*3750*/  IMAD.MOV.U32 R30, RZ, RZ, R44 ;  /* 0x000000ffff1e7224 */ /* 0x000fe400078e002c */
[----:B------:R-:W-:Y:S02]  /*3760*/  IMAD.MOV.U32 R31, RZ, RZ, R45 ;  /* 0x000000ffff1f7224 */ /* 0x000fe400078e002d */
[----:B------:R-:W-:-:S07]  /*3770*/  IMAD.MOV.U32 R29, RZ, RZ, R104 ;  /* 0x000000ffff1d7224 */ /* 0x000fce00078e0068 */
.L_x_12845:
[----:B------:R-:W-:Y:S05]  /*3780*/  BSYNC B2 ;  /* 0x0000000000027941 */ /* 0x000fea0003800000 */
.L_x_12844:
[----:B--2---:R2:W-:Y:S02]  /*3790*/  STG.E.128 desc[UR42][R38.64+0x40], R28 ;  /* 0x0000401c26007986 */ /* 0x0045e4000c101d2a */
.L_x_12839:
[----:B------:R-:W-:Y:S05]  /*37a0*/  BSYNC B1 ;  /* 0x0000000000017941 */ /* 0x000fea0003800000 */
.L_x_12838:
        /* <DEDUP_REMOVED lines=53> */
.L_x_12850:
[----:B------:R-:W-:Y:S05]  /*3b00*/  BSYNC B2 ;  /* 0x0000000000027941 */ /* 0x000fea0003800000 */
.L_x_12849:
[----:B--2---:R3:W-:Y:S02]  /*3b10*/  STG.E.128 desc[UR42][R36.64], R28 ;  /* 0x0000001c24007986 */ /* 0x0047e4000c101d2a */
.L_x_12848:
[----:B------:R-:W-:Y:S05]  /*3b20*/  BSYNC B1 ;  /* 0x0000000000017941 */ /* 0x000fea0003800000 */
.L_x_12847:
        /* <DEDUP_REMOVED lines=51> */
.L_x_12852:
[----:B------:R-:W-:Y:S05]  /*3e60*/  BSYNC B1 ;  /* 0x0000000000017941 */ /* 0x000fea0003800000 */
.L_x_12851:
[----:B--2---:R4:W-:Y:S01]  /*3e70*/  STG.E.128 desc[UR42][R36.64+0x40], R28 ;  /* 0x0000401c24007986 */ /* 0x0049e2000c101d2a */
[----:B------:R-:W-:Y:S05]  /*3e80*/  BRA `(.L_x_12846) ;  /* 0x0000001400b47947 */ /* 0x000fea0003800000 */
.L_x_12830:
        /* <DEDUP_REMOVED lines=30> */
[----:B-1----:R-:W-:-:S04]  /*4070*/  @!P3 LEA R44, P4, R42, R40, 0x1 ;  /* 0x000000282a2cb211 */ /* 0x002fc800078808ff */
[----:B------:R-:W-:Y:S01]  /*4080*/  @!P3 LEA.HI.X R45, R42, R41, R43, 0x1, P4 ;  /* 0x000000292a2db211 */ /* 0x000fe200020f0c2b */
[----:B------:R2:W4:Y:S01]  /*4090*/  @!P3 LDG.E.128 R36, desc[UR42][R46.64] ;  /* 0x0000002a2e24b981 */ /* 0x000522000c1e1d00 */
[----:B------:R-:W-:Y:S02]  /*40a0*/  CS2R R42, SRZ ;  /* 0x00000000002a7805 */ /* 0x000fe4000001ff00 */
        /* <DEDUP_REMOVED lines=38> */
.L_x_12853:
        /* <DEDUP_REMOVED lines=9> */
.L_x_13210:
[----:B------:R-:W-:Y:S05]  /*43a0*/  BSYNC B1 ;  /* 0x0000000000017941 */ /* 0x000fea0003800000 */
.L_x_12854:
        /* <DEDUP_REMOVED lines=11> */
[----:B------:R-:W-:Y:S01]  /*4460*/  LEA.HI R44, R45, R44, RZ, 0x4 ;  /* 0x0000002c2d2c7211 */ /* 0x000fe200078f20ff */
[----:B------:R-:W-:Y:S01]  /*4470*/  IMAD R45, R152, 0x1800, R84 ;  /* 0x00001800982d7824 */ /* 0x000fe200078e0254 */
[----:B------:R-:W-:Y:S02]  /*4480*/  IADD3.X R106, R59, R108, R83, P5, P6 ;  /* 0x0000006c3b6a7210 */ /* 0x000fe40002fec453 */
[----:B------:R-:W-:Y:S01]  /*4490*/  LEA.HI.SX32 R44, R44, R81, 0x1c ;  /* 0x000000512c2c7211 */ /* 0x000fe200078fe2ff */
[----:B------:R-:W-:-:S04]  /*44a0*/  IMAD R45, R45, 0x2, R144 ;  /* 0x000000022d2d7824 */ /* 0x000fc800078e0290 */
        /* <DEDUP_REMOVED lines=25> */
[----:B------:R-:W-:Y:S01]  /*4640*/  SHF.R.U64 R118, R30, 0x10, R31 ;  /* 0x000000101e767819 */ /* 0x000fe2000000121f */
[C---:B------:R-:W-:Y:S01]  /*4650*/  IMAD.U32 R30, R45.reuse, 0x10000, RZ ;  /* 0x000100002d1e7824 */ /* 0x040fe200078e00ff */
[----:B------:R-:W-:Y:S01]  /*4660*/  LOP3.LUT R31, R45, 0xffff0000, RZ, 0xc0, !PT ;  /* 0xffff00002d1f7812 */ /* 0x000fe200078ec0ff */
[----:B------:R-:W-:Y:S01]  /*4670*/  FMUL.FTZ R127, R35, R123 ;  /* 0x0000007b237f7220 */ /* 0x000fe20000410000 */
        /* <DEDUP_REMOVED lines=8> */
[----:B------:R-:W-:Y:S01]  /*4700*/  IMAD.U32 R49, R51, 0x10000, RZ ;  /* 0x0001000033317824 */ /* 0x000fe200078e00ff */
[----:B------:R-:W-:Y:S01]  /*4710*/  SHF.R.U64 R120, R32, 0x10, R33 ;  /* 0x0000001020787819 */ /* 0x000fe20000001221 */
[----:B------:R-:W-:-:S02]  /*4720*/  IMAD.U32 R35, R125, 0x10000, RZ ;  /* 0x000100007d237824 */ /* 0x000fc400078e00ff */
[-C--:B------:R-:W-:Y:S01]  /*4730*/  FMUL.FTZ R130, R45, R116.reuse ;  /* 0x000000742d827220 */ /* 0x080fe20000410000 */
[----:B------:R-:W-:Y:S02]  /*4740*/  IMAD.U32 R30, R119, 0x10000, RZ ;  /* 0x00010000771e7824 */ /* 0x000fe400078e00ff */
[----:B------:R-:W-:Y:S01]  /*4750*/  FFMA.FTZ R128, R31, R116, -R126 ;  /* 0x000000741f807223 */ /* 0x000fe2000001087e */
[----:B------:R-:W-:Y:S01]  /*4760*/  IMAD.U32 R32, R47, 0x10000, RZ ;  /* 0x000100002f207824 */ /* 0x000fe200078e00ff */
[----:B------:R-:W-:Y:S01]  /*4770*/  LOP3.LUT R51, R51, 0xffff0000, RZ, 0xc0, !PT ;  /* 0xffff000033337812 */ /* 0x000fe200078ec0ff */
[-C--:B------:R-:W-:Y:S01]  /*4780*/  FMUL.FTZ R45, R49, R35.reuse ;  /* 0x00000023312d7220 */ /* 0x080fe20000410000 */
[----:B------:R-:W-:Y:S01]  /*4790*/  LOP3.LUT R126, R125, 0xffff0000, RZ, 0xc0, !PT ;  /* 0xffff00007d7e7812 */ /* 0x000fe200078ec0ff */
[----:B------:R-:W-:Y:S01]  /*47a0*/  FMUL.FTZ R132, R49, R30 ;  /* 0x0000001e31847220 */ /* 0x000fe20000410000 */
[----:B------:R-:W-:Y:S01]  /*47b0*/  LOP3.LUT R116, R119, 0xffff0000, RZ, 0xc0, !PT ;  /* 0xffff000077747812 */ /* 0x000fe200078ec0ff */
[----:B------:R-:W-:Y:S01]  /*47c0*/  FFMA.FTZ R130, R31, R122, R130 ;  /* 0x0000007a1f827223 */ /* 0x000fe20000010082 */
[----:B------:R-:W-:Y:S01]  /*47d0*/  PRMT R120, R110, 0x5432, R120 ;  /* 0x000054326e787816 */ /* 0x000fe20000000078 */
[C---:B------:R-:W-:Y:S01]  /*47e0*/  FFMA.FTZ R117, R32.reuse, R30, -R45 ;  /* 0x0000001e20757223 */ /* 0x040fe2000001082d */
[----:B------:R-:W-:Y:S01]  /*47f0*/  LOP3.LUT R33, R47, 0xffff0000, RZ, 0xc0, !PT ;  /* 0xffff00002f217812 */ /* 0x000fe200078ec0ff */
[----:B------:R-:W-:Y:S01]  /*4800*/  FFMA.FTZ R132, R32, R35, R132 ;  /* 0x0000002320847223 */ /* 0x000fe20000010084 */
[----:B------:R-:W-:Y:S01]  /*4810*/  LOP3.LUT R48, R48, 0xffff0000, RZ, 0xc0, !PT ;  /* 0xffff000030307812 */ /* 0x000fe200078ec0ff */
[C---:B------:R-:W-:Y:S01]  /*4820*/  FMUL.FTZ R32, R51.reuse, R126 ;  /* 0x0000007e33207220 */ /* 0x040fe20000410000 */
[-C--:B------:R-:W-:Y:S01]  /*4830*/  FMUL.FTZ R122, R51, R116.reuse ;  /* 0x00000074337a7220 */ /* 0x080fe20000410000 */
[C---:B------:R-:W-:Y:S01]  /*4840*/  LOP3.LUT R35, R120.reuse, 0xffff0000, RZ, 0xc0, !PT ;  /* 0xffff000078237812 */ /* 0x040fe200078ec0ff */
[----:B------:R-:W-:Y:S01]  /*4850*/  IMAD.U32 R31, R120, 0x10000, RZ ;  /* 0x00010000781f7824 */ /* 0x000fe200078e00ff */
[----:B------:R-:W-:Y:S01]  /*4860*/  LOP3.LUT R44, R44, 0xffff0000, RZ, 0xc0, !PT ;  /* 0xffff00002c2c7812 */ /* 0x000fe200078ec0ff */
[C---:B------:R-:W-:Y:S01]  /*4870*/  IMAD.U32 R30, R115.reuse, 0x10000, RZ ;  /* 0x00010000731e7824 */ /* 0x040fe200078e00ff */
[----:B------:R-:W-:Y:S01]  /*4880*/  LOP3.LUT R115, R115, 0xffff0000, RZ, 0xc0, !PT ;  /* 0xffff000073737812 */ /* 0x000fe200078ec0ff */
[C---:B------:R-:W-:Y:S01]  /*4890*/  FFMA.FTZ R116, R33.reuse, R116, -R32 ;  /* 0x0000007421747223 */ /* 0x040fe20000010820 */
[----:B------:R-:W-:Y:S01]  /*48a0*/  FFMA.FTZ R51, R33, R126, R122 ;  /* 0x0000007e21337223 */ /* 0x000fe2000001007a */
[----:B------:R-:W-:Y:S01]  /*48b0*/  FMUL.FTZ R32, R34, R31 ;  /* 0x0000001f22207220 */ /* 0x000fe20000410000 */
[----:B------:R-:W-:Y:S01]  /*48c0*/  FMUL.FTZ R33, R48, R35 ;  /* 0x0000002330217220 */ /* 0x000fe20000410000 */
[----:B------:R-:W-:Y:S01]  /*48d0*/  PRMT R124, R109, 0x5432, R124 ;  /* 0x000054326d7c7816 */ /* 0x000fe2000000007c */
[----:B------:R-:W-:Y:S01]  /*48e0*/  FMUL.FTZ R34, R34, R30 ;  /* 0x0000001e22227220 */ /* 0x000fe20000410000 */
[----:B------:R-:W-:Y:S01]  /*48f0*/  PRMT R118, R105, 0x5432, R118 ;  /* 0x0000543269767816 */ /* 0x000fe20000000076 */
[----:B------:R-:W-:Y:S01]  /*4900*/  FMUL.FTZ R45, R48, R115 ;  /* 0x00000073302d7220 */ /* 0x000fe20000410000 */
[----:B------:R-:W-:-:S02]  /*4910*/  IMAD.U32 R47, R50, 0x10000, RZ ;  /* 0x00010000322f7824 */ /* 0x000fc400078e00ff */
[----:B------:R-:W-:Y:S01]  /*4920*/  FFMA.FTZ R115, R44, R115, -R33 ;  /* 0x000000732c737223 */ /* 0x000fe20000010821 */
[----:B------:R-:W-:Y:S01]  /*4930*/  LOP3.LUT R50, R50, 0xffff0000, RZ, 0xc0, !PT ;  /* 0xffff000032327812 */ /* 0x000fe200078ec0ff */
[C---:B------:R-:W-:Y:S01]  /*4940*/  FFMA.FTZ R32, R29.reuse, R30, -R32 ;  /* 0x0000001e1d207223 */ /* 0x040fe20000010820 */
[----:B------:R-:W-:Y:S01]  /*4950*/  FFMA.FTZ R34, R29, R31, R34 ;  /* 0x0000001f1d227223 */ /* 0x000fe20000010022 */
[C---:B------:R-:W-:Y:S01]  /*4960*/  LOP3.LUT R33, R124.reuse, 0xffff0000, RZ, 0xc0, !PT ;  /* 0xffff00007c217812 */ /* 0x040fe200078ec0ff */
[----:B------:R-:W-:Y:S01]  /*4970*/  IMAD.U32 R30, R124, 0x10000, RZ ;  /* 0x000100007c1e7824 */ /* 0x000fe200078e00ff */
[C---:B------:R-:W-:Y:S01]  /*4980*/  LOP3.LUT R31, R118.reuse, 0xffff0000, RZ, 0xc0, !PT ;  /* 0xffff0000761f7812 */ /* 0x040fe200078ec0ff */
[----:B------:R-:W-:Y:S02]  /*4990*/  IMAD.U32 R29, R118, 0x10000, RZ ;  /* 0x00010000761d7824 */ /* 0x000fe400078e00ff */
[----:B------:R-:W-:Y:S01]  /*49a0*/  FFMA.FTZ R45, R44, R35, R45 ;  /* 0x000000232c2d7223 */ /* 0x000fe2000001002d */
[----:B------:R-:W-:Y:S01]  /*49b0*/  LOP3.LUT R46, R46, 0xffff0000, RZ, 0xc0, !PT ;  /* 0xffff00002e2e7812 */ /* 0x000fe200078ec0ff */
[CC--:B------:R-:W-:Y:S01]  /*49c0*/  FMUL.FTZ R35, R47.reuse, R30.reuse ;  /* 0x0000001e2f237220 */ /* 0x0c0fe20000410000 */
[C---:B------:R-:W-:Y:S01]  /*49d0*/  FMUL.FTZ R49, R50.reuse, R33 ;  /* 0x0000002132317220 */ /* 0x040fe20000410000 */
[----:B------:R-:W-:Y:S01]  /*49e0*/  FMUL.FTZ R47, R47, R29 ;  /* 0x0000001d2f2f7220 */ /* 0x000fe20000410000 */
[----:B------:R-:W-:Y:S01]  /*49f0*/  FMUL.FTZ R50, R50, R31 ;  /* 0x0000001f32327220 */ /* 0x000fe20000410000 */
[----:B------:R-:W-:Y:S01]  /*4a00*/  FFMA.FTZ R35, R28, R29, -R35 ;  /* 0x0000001d1c237223 */ /* 0x000fe20000010823 */
[----:B------:R-:W-:Y:S01]  /*4a10*/  F2FP.BF16.F32.PACK_AB R127, R128, R127 ;  /* 0x0000007f807f723e */ /* 0x000fe200000010ff */
[----:B------:R-:W-:Y:S01]  /*4a20*/  FFMA.FTZ R47, R28, R30, R47 ;  /* 0x0000001e1c2f7223 */ /* 0x000fe2000001002f */
[C---:B------:R-:W-:Y:S01]  /*4a30*/  FFMA.FTZ R50, R46.reuse, R33, R50 ;  /* 0x000000212e327223 */ /* 0x040fe20000010032 */
[----:B------:R-:W-:Y:S01]  /*4a40*/  FFMA.FTZ R28, R46, R31, -R49 ;  /* 0x0000001f2e1c7223 */ /* 0x000fe20000010831 */
[----:B------:R-:W-:-:S02]  /*4a50*/  F2FP.BF16.F32.PACK_AB R116, R116, R117 ;  /* 0x000000757474723e */ /* 0x000fc400000010ff */
[----:B------:R-:W-:Y:S01]  /*4a60*/  F2FP.BF16.F32.PACK_AB R48, R45, R34 ;  /* 0x000000222d30723e */ /* 0x000fe200000010ff */
[----:B------:R-:W-:Y:S01]  /*4a70*/  IMAD.MOV.U32 R45, RZ, RZ, R127 ;  /* 0x000000ffff2d7224 */ /* 0x000fe200078e007f */
[----:B------:R-:W-:Y:S01]  /*4a80*/  F2FP.BF16.F32.PACK_AB R50, R50, R47 ;  /* 0x0000002f3232723e */ /* 0x000fe200000010ff */
[----:B------:R-:W-:Y:S01]  /*4a90*/  IMAD.MOV.U32 R47, RZ, RZ, R116 ;  /* 0x000000ffff2f7224 */ /* 0x000fe200078e0074 */
[----:B------:R-:W-:Y:S02]  /*4aa0*/  F2FP.BF16.F32.PACK_AB R49, R130, R129 ;  /* 0x000000818231723e */ /* 0x000fe400000010ff */
[----:B------:R-:W-:Y:S02]  /*4ab0*/  F2FP.BF16.F32.PACK_AB R51, R51, R132 ;  /* 0x000000843333723e */ /* 0x000fe400000010ff */
[----:B------:R-:W-:Y:S02]  /*4ac0*/  F2FP.BF16.F32.PACK_AB R44, R115, R32 ;  /* 0x00000020732c723e */ /* 0x000fe400000010ff */
[----:B------:R-:W-:-:S07]  /*4ad0*/  F2FP.BF16.F32.PACK_AB R46, R28, R35 ;  /* 0x000000231c2e723e */ /* 0x000fce00000010ff */
.L_x_12859:
[----:B------:R-:W-:Y:S05]  /*4ae0*/  BSYNC B2 ;  /* 0x0000000000027941 */ /* 0x000fea0003800000 */
.L_x_12858:
[----:B------:R-:W-:Y:S02]  /*4af0*/  ISETP.GE.AND P5, PT, R103, R102, PT ;  /* 0x000000666700720c */ /* 0x000fe40003fa6270 */
[----:B------:R-:W-:-:S11]  /*4b00*/  P2R R29, PR, RZ, 0x1 ;  /* 0x00000001ff1d7803 */ /* 0x000fd60000000000 */
[--C-:B------:R-:W-:Y:S02]  /*4b10*/  @!P5 SHF.R.S32.HI R28, RZ, 0x1f, R103.reuse ;  /* 0x0000001fff1cd819 */ /* 0x100fe40000011467 */
[----:B------:R-:W-:-:S04]  /*4b20*/  @!P5 IADD3 R98, P0, P6, R4, R98, R103 ;  /* 0x000000620462d210 */ /* 0x000fc80007e1e067 */
[----:B------:R-:W-:Y:S02]  /*4b30*/  @!P5 IADD3.X R108, R59, R108, R28, P0, P6 ;  /* 0x0000006c3b6cd210 */ /* 0x000fe400007ec41c */
[-C--:B------:R-:W-:Y:S02]  /*4b40*/  LEA R28, P6, R101, R92.reuse, 0x1 ;  /* 0x0000005c651c7211 */ /* 0x080fe400078c08ff */
[----:B------:R-:W-:Y:S02]  /*4b50*/  ISETP.NE.AND P0, PT, R29, RZ, PT ;  /* 0x000000ff1d00720c */ /* 0x000fe40003f05270 */
[----:B------:R-:W-:Y:S02]  /*4b60*/  LEA.HI.X R29, R101, R93, R106, 0x1, P6 ;  /* 0x0000005d651d7211 */ /* 0x000fe400030f0c6a */
[----:B------:R-:W-:-:S03]  /*4b70*/  @!P5 LEA R30, P6, R98, R92, 0x1 ;  /* 0x0000005c621ed211 */ /* 0x000fc600078c08ff */
[----:B-1----:R1:W-:Y:S01]  /*4b80*/  STG.E.128 desc[UR42][R28.64], R44 ;  /* 0x0000002c1c007986 */ /* 0x0023e2000c101d2a */
[----:B------:R-:W-:-:S05]  /*4b90*/  @!P5 LEA.HI.X R31, R98, R93, R108, 0x1, P6 ;  /* 0x0000005d621fd211 */ /* 0x000fca00030f0c6c */
[----:B--2---:R1:W-:Y:S04]  /*4ba0*/  @!P5 STG.E.128 desc[UR42][R30.64], R48 ;  /* 0x000000301e00d986 */ /* 0x0043e8000c101d2a */
.L_x_12857:
[----:B------:R-:W-:Y:S05]  /*4bb0*/  BSYNC B1 ;  /* 0x0000000000017941 */ /* 0x000fea0003800000 */
.L_x_12856:
        /* <DEDUP_REMOVED lines=10> */
[----:B------:R-:W-:-:S04]  /*4c60*/  LEA R44, P5, R28, R92, 0x1 ;  /* 0x0000005c1c2c7211 */ /* 0x000fc800078a08ff */
[----:B------:R-:W-:Y:S02]  /*4c70*/  LEA.HI.X R45, R28, R93, R29, 0x1, P5 ;  /* 0x0000005d1c2d7211 */ /* 0x000fe400028f0c1d */
[----:B------:R-:W-:-:S04]  /*4c80*/  SHF.R.S32.HI R29, RZ, 0x1f, R104 ;  /* 0x0000001fff1d7819 */ /* 0x000fc80000011468 */
[----:B------:R-:W-:-:S04]  /*4c90*/  LEA.HI R104, R29, R104, RZ, 0x4 ;  /* 0x000000681d687211 */ /* 0x000fc800078f20ff */
[----:B------:R-:W-:-:S05]  /*4ca0*/  LEA.HI.SX32 R47, R104, R81, 0x1c ;  /* 0x00000051682f7211 */ /* 0x000fca00078fe2ff */
[----:B------:R-:W-:-:S05]  /*4cb0*/  IMAD.SHL.U32 R47, R47, 0x8, RZ ;  /* 0x000000082f2f7824 */ /* 0x000fca00078e00ff */
[----:B------:R-:W-:-:S04]  /*4cc0*/  LOP3.LUT R29, R172, 0x38, R47, 0xf8, !PT ;  /* 0x00000038ac1d7812 */ /* 0x000fc800078ef82f */
[----:B------:R-:W-:Y:S01]  /*4cd0*/  LOP3.LUT R28, R29, R174, RZ, 0x3c, !PT ;  /* 0x000000ae1d1c7212 */ /* 0x000fe200078e3cff */
[----:B------:R-:W-:-:S04]  /*4ce0*/  IMAD R29, R152, 0x1800, R85 ;  /* 0x00001800981d7824 */ /* 0x000fc800078e0255 */
[----:B------:R-:W-:Y:S02]  /*4cf0*/  IMAD.IADD R31, R175, 0x1, R28 ;  /* 0x00000001af1f7824 */ /* 0x000fe400078e021c */
        /* <DEDUP_REMOVED lines=8> */
[----:B------:R-:W-:Y:S02]  /*4d80*/  PRMT R110, R110, 0x5410, R51 ;  /* 0x000054106e6e7816 */ /* 0x000fe40000000033 */
[----:B------:R-:W-:Y:S02]  /*4d90*/  PRMT R114, R114, 0x5410, R49 ;  /* 0x0000541072727816 */ /* 0x000fe40000000031 */
[----:B------:R-:W-:Y:S01]  /*4da0*/  SHF.R.U64 R50, R40, 0x10, R41 ;  /* 0x0000001028327819 */ /* 0x000fe20000001229 */
[----:B--2---:R-:W-:Y:S01]  /*4db0*/  IMAD.U32 R40, R33, 0x10000, RZ ;  /* 0x0001000021287824 */ /* 0x004fe200078e00ff */
[----:B------:R-:W-:Y:S01]  /*4dc0*/  SHF.R.U32.HI R99, RZ, 0x10, R43 ;  /* 0x00000010ff637819 */ /* 0x000fe2000001162b */
[----:B------:R-:W-:Y:S01]  /*4dd0*/  IMAD.U32 R51, R114, 0x10000, RZ ;  /* 0x0001000072337824 */ /* 0x000fe200078e00ff */
[----:B------:R-:W-:Y:S01]  /*4de0*/  SHF.R.U32.HI R96, RZ, 0x10, R39 ;  /* 0x00000010ff607819 */ /* 0x000fe20000011627 */
[----:B------:R-:W-:Y:S01]  /*4df0*/  IMAD.U32 R49, R110, 0x10000, RZ ;  /* 0x000100006e317824 */ /* 0x000fe200078e00ff */
[----:B------:R-:W-:Y:S01]  /*4e00*/  SHF.R.U64 R104, R36, 0x10, R37 ;  /* 0x0000001024687819 */ /* 0x000fe20000001225 */
[----:B-1----:R-:W-:Y:S01]  /*4e10*/  IMAD.U32 R36, R29, 0x10000, RZ ;  /* 0x000100001d247824 */ /* 0x002fe200078e00ff */
[----:B------:R-:W-:Y:S01]  /*4e20*/  SHF.R.U64 R48, R42, 0x10, R43 ;  /* 0x000000102a307819 */ /* 0x000fe2000000122b */
[----:B------:R-:W-:Y:S01]  /*4e30*/  FMUL.FTZ R97, R40, R51 ;  /* 0x0000003328617220 */ /* 0x000fe20000410000 */
[----:B------:R-:W-:Y:S01]  /*4e40*/  PRMT R112, R112, 0x5410, R99 ;  /* 0x0000541070707816 */ /* 0x000fe20000000063 */
[----:B------:R-:W-:Y:S01]  /*4e50*/  FMUL.FTZ R99, R40, R49 ;  /* 0x0000003128637220 */ /* 0x000fe20000410000 */
[----:B------:R-:W-:Y:S01]  /*4e60*/  LOP3.LUT R41, R33, 0xffff0000, RZ, 0xc0, !PT ;  /* 0xffff000021297812 */ /* 0x000fe200078ec0ff */
[----:B------:R-:W-:Y:S01]  /*4e70*/  IMAD.U32 R42, R35, 0x10000, RZ ;  /* 0x00010000232a7824 */ /* 0x000fe200078e00ff */
[----:B------:R-:W-:Y:S01]  /*4e80*/  LOP3.LUT R110, R110, 0xffff0000, RZ, 0xc0, !PT ;  /* 0xffff00006e6e7812 */ /* 0x000fe200078ec0ff */
[----:B------:R-:W-:Y:S01]  /*4e90*/  FFMA.FTZ R99, R36, R51, R99 ;  /* 0x0000003324637223 */ /* 0x000fe20000010063 */
[----:B------:R-:W-:-:S02]  /*4ea0*/  LOP3.LUT R114, R114, 0xffff0000, RZ, 0xc0, !PT ;  /* 0xffff000072727812 */ /* 0x000fc400078ec0ff */
[----:B------:R-:W-:Y:S02]  /*4eb0*/  PRMT R107, R107, 0x5410, R96 ;  /* 0x000054106b6b7816 */ /* 0x000fe40000000060 */
[----:B------:R-:W-:Y:S01]  /*4ec0*/  PRMT R111, R111, 0x5410, R48 ;  /* 0x000054106f6f7816 */ /* 0x000fe20000000030 */
[----:B------:R-:W-:Y:S01]  /*4ed0*/  FFMA.FTZ R48, R36, R49, -R97 ;  /* 0x0000003124307223 */ /* 0x000fe20000010861 */
[----:B------:R-:W-:Y:S01]  /*4ee0*/  LOP3.LUT R37, R29, 0xffff0000, RZ, 0xc0, !PT ;  /* 0xffff00001d257812 */ /* 0x000fe200078ec0ff */
[C---:B------:R-:W-:Y:S02]  /*4ef0*/  IMAD.U32 R97, R112.reuse, 0x10000, RZ ;  /* 0x0001000070617824 */ /* 0x040fe400078e00ff */
[----:B------:R-:W-:Y:S01]  /*4f00*/  FMUL.FTZ R36, R41, R110 ;  /* 0x0000006e29247220 */ /* 0x000fe20000410000 */
[----:B------:R-:W-:Y:S01]  /*4f10*/  LOP3.LUT R43, R35, 0xffff0000, RZ, 0xc0, !PT ;  /* 0xffff0000232b7812 */ /* 0x000fe200078ec0ff */
[-C--:B------:R-:W-:Y:S01]  /*4f20*/  FMUL.FTZ R40, R41, R114.reuse ;  /* 0x0000007229287220 */ /* 0x080fe20000410000 */
[----:B------:R-:W-:Y:S01]  /*4f30*/  LOP3.LUT R112, R112, 0xffff0000, RZ, 0xc0, !PT ;  /* 0xffff000070707812 */ /* 0x000fe200078ec0ff */
[----:B------:R-:W-:Y:S01]  /*4f40*/  IMAD.U32 R49, R107, 0x10000, RZ ;  /* 0x000100006b317824 */ /* 0x000fe200078e00ff */
[----:B------:R-:W-:Y:S01]  /*4f50*/  PRMT R113, R113, 0x5410, R50 ;  /* 0x0000541071717816 */ /* 0x000fe20000000032 */
[C---:B------:R-:W-:Y:S01]  /*4f60*/  FFMA.FTZ R114, R37.reuse, R114, R36 ;  /* 0x0000007225727223 */ /* 0x040fe20000010024 */
[----:B------:R-:W-:Y:S01]  /*4f70*/  SHF.R.U64 R98, R38, 0x10, R39 ;  /* 0x0000001026627819 */ /* 0x000fe20000001227 */
[C---:B------:R-:W-:Y:S01]  /*4f80*/  IMAD.U32 R38, R32.reuse, 0x10000, RZ ;  /* 0x0001000020267824 */ /* 0x040fe200078e00ff */
[----:B------:R-:W-:Y:S01]  /*4f90*/  LOP3.LUT R39, R32, 0xffff0000, RZ, 0xc0, !PT ;  /* 0xffff000020277812 */ /* 0x000fe200078ec0ff */
[----:B------:R-:W-:Y:S01]  /*4fa0*/  FFMA.FTZ R51, R37, R110, -R40 ;  /* 0x0000006e25337223 */ /* 0x000fe20000010828 */
[----:B------:R-:W-:Y:S01]  /*4fb0*/  LOP3.LUT R33, R31, 0xffff0000, RZ, 0xc0, !PT ;  /* 0xffff00001f217812 */ /* 0x000fe200078ec0ff */
[C---:B------:R-:W-:Y:S01]  /*4fc0*/  FMUL.FTZ R41, R42.reuse, R97 ;  /* 0x000000612a297220 */ /* 0x040fe20000410000 */
[----:B------:R-:W-:Y:S01]  /*4fd0*/  LOP3.LUT R36, R107, 0xffff0000, RZ, 0xc0, !PT ;  /* 0xffff00006b247812 */ /* 0x000fe200078ec0ff */
[----:B------:R-:W-:Y:S01]  /*4fe0*/  IMAD.U32 R32, R31, 0x10000, RZ ;  /* 0x000100001f207824 */ /* 0x000fe200078e00ff */
[----:B------:R-:W-:Y:S01]  /*4ff0*/  PRMT R109, R109, 0x5410, R104 ;  /* 0x000054106d6d7816 */ /* 0x000fe20000000068 */
[----:B------:R-:W-:Y:S01]  /*5000*/  FMUL.FTZ R42, R42, R49 ;  /* 0x000000312a2a7220 */ /* 0x000fe20000410000 */
[----:B------:R-:W-:Y:S01]  /*5010*/  FMUL.FTZ R40, R43, R112 ;  /* 0x000000702b287220 */ /* 0x000fe20000410000 */
[----:B------:R-:W-:-:S02]  /*5020*/  IMAD.U32 R37, R113, 0x10000, RZ ;  /* 0x0001000071257824 */ /* 0x000fc400078e00ff */
[C---:B------:R-:W-:Y:S01]  /*5030*/  FFMA.FTZ R49, R32.reuse, R49, -R41 ;  /* 0x0000003120317223 */ /* 0x040fe20000010829 */
[----:B------:R-:W-:Y:S01]  /*5040*/  FFMA.FTZ R42, R32, R97, R42 ;  /* 0x00000061202a7223 */ /* 0x000fe2000001002a */
[-C--:B------:R-:W-:Y:S01]  /*5050*/  FMUL.FTZ R96, R43, R36.reuse ;  /* 0x000000242b607220 */ /* 0x080fe20000410000 */
[----:B------:R-:W-:Y:S01]  /*5060*/  FFMA.FTZ R50, R33, R36, -R40 ;  /* 0x0000002421327223 */ /* 0x000fe20000010828 */
[----:B------:R-:W-:Y:S01]  /*5070*/  IMAD.U32 R29, R28, 0x10000, RZ ;  /* 0x000100001c1d7824 */ /* 0x000fe200078e00ff */
[----:B------:R-:W-:Y:S01]  /*5080*/  LOP3.LUT R113, R113, 0xffff0000, RZ, 0xc0, !PT ;  /* 0xffff000071717812 */ /* 0x000fe200078ec0ff */
[----:B------:R-:W-:Y:S02]  /*5090*/  IMAD.U32 R32, R109, 0x10000, RZ ;  /* 0x000100006d207824 */ /* 0x000fe400078e00ff */
[----:B------:R-:W-:Y:S01]  /*50a0*/  FMUL.FTZ R36, R38, R37 ;  /* 0x0000002526247220 */ /* 0x000fe20000410000 */
[----:B------:R-:W-:Y:S01]  /*50b0*/  PRMT R105, R105, 0x5410, R98 ;  /* 0x0000541069697816 */ /* 0x000fe20000000062 */
[----:B------:R-:W-:Y:S01]  /*50c0*/  FFMA.FTZ R43, R33, R112, R96 ;  /* 0x00000070212b7223 */ /* 0x000fe20000010060 */
[----:B------:R-:W-:Y:S01]  /*50d0*/  LOP3.LUT R109, R109, 0xffff0000, RZ, 0xc0, !PT ;  /* 0xffff00006d6d7812 */ /* 0x000fe200078ec0ff */
[----:B------:R-:W-:Y:S01]  /*50e0*/  FFMA.FTZ R33, R29, R32, -R36 ;  /* 0x000000201d217223 */ /* 0x000fe20000010824 */
[----:B------:R-:W-:Y:S01]  /*50f0*/  LOP3.LUT R28, R28, 0xffff0000, RZ, 0xc0, !PT ;  /* 0xffff00001c1c7812 */ /* 0x000fe200078ec0ff */
[----:B------:R-:W-:-:S02]  /*5100*/  IMAD.U32 R35, R34, 0x10000, RZ ;  /* 0x0001000022237824 */ /* 0x000fc400078e00ff */
[----:B------:R-:W-:Y:S01]  /*5110*/  FMUL.FTZ R38, R38, R32 ;  /* 0x0000002026267220 */ /* 0x000fe20000410000 */
[----:B------:R-:W-:Y:S01]  /*5120*/  FMUL.FTZ R41, R39, R113 ;  /* 0x0000007127297220 */ /* 0x000fe20000410000 */
[----:B------:R-:W-:Y:S01]  /*5130*/  IMAD.U32 R36, R111, 0x10000, RZ ;  /* 0x000100006f247824 */ /* 0x000fe200078e00ff */
[----:B------:R-:W-:Y:S01]  /*5140*/  LOP3.LUT R34, R34, 0xffff0000, RZ, 0xc0, !PT ;  /* 0xffff000022227812 */ /* 0x000fe200078ec0ff */
[----:B------:R-:W-:Y:S01]  /*5150*/  FMUL.FTZ R39, R39, R109 ;  /* 0x0000006d27277220 */ /* 0x000fe20000410000 */
[----:B------:R-:W-:Y:S01]  /*5160*/  IMAD.U32 R32, R105, 0x10000, RZ ;  /* 0x0001000069207824 */ /* 0x000fe200078e00ff */
[----:B------:R-:W-:Y:S01]  /*5170*/  LOP3.LUT R111, R111, 0xffff0000, RZ, 0xc0, !PT ;  /* 0xffff00006f6f7812 */ /* 0x000fe200078ec0ff */
[C---:B------:R-:W-:Y:S01]  /*5180*/  IMAD.U32 R31, R30.reuse, 0x10000, RZ ;  /* 0x000100001e1f7824 */ /* 0x040fe200078e00ff */
        /* <DEDUP_REMOVED lines=25> */
.L_x_12861:
[----:B------:R-:W-:Y:S05]  /*5320*/  BSYNC B1 ;  /* 0x0000000000017941 */ /* 0x000fea0003800000 */
.L_x_12860:
        /* <DEDUP_REMOVED lines=10> */
.L_x_12829:
[----:B------:R-:W-:-:S13]  /*53d0*/  ISETP.NE.AND P3, PT, R72, 0x3, PT ;  /* 0x000000034800780c */ /* 0x000fda0003f65270 */
[----:B------:R-:W-:Y:S05]  /*53e0*/  @!P3 BRA `(.L_x_12862) ;  /* 0x000000000004b947 */ /* 0x000fea0003800000 */
[----:B------:R-:W-:Y:S01]  /*53f0*/  BPT.TRAP 0x1 ;  /* 0x000000040000795c */ /* 0x000fe20000300000 */
.L_x_12862:
[----:B------:R-:W-:Y:S01]  /*5400*/  IMAD R89, R152, 0x8, R144 ;  /* 0x0000000898597824 */ /* 0x000fe200078e0290 */
[----:B------:R-:W-:Y:S01]  /*5410*/  SHF.L.U32 R100, R157, 0x1f, RZ ;  /* 0x0000001f9d647819 */ /* 0x000fe200000006ff */
[----:B------:R-:W-:Y:S01]  /*5420*/  IMAD R91, R26, -0x60, R58 ;  /* 0xffffffa01a5b7824 */ /* 0x000fe200078e023a */
[----:B------:R-:W-:Y:S02]  /*5430*/  BSSY B1, `(.L_x_12863) ;  /* 0x0000004000017945 */ /* 0x000fe40003800000 */
[----:B------:R-:W0:Y:S02]  /*5440*/  SYNCS.PHASECHK.TRANS64.TRYWAIT P4, [R89+URZ+0x32490], R100 ;  /* 0x03249064590075a7 */ /* 0x000e24000808017f */
[----:B------:R-:W-:Y:S01]  /*5450*/  VIMNMX R91, R91, 0x60, PT ;  /* 0x000000605b5b7848 */ /* 0x000fe20003fe0100 */
[----:B0-----:R-:W-:Y:S06]  /*5460*/  @!P4 BRA `(.L_x_12864) ;  /* 0x0000032400bcc947 */ /* 0x001fec0003800000 */
.L_x_13211:
[----:B------:R-:W-:Y:S05]  /*5470*/  BSYNC B1 ;  /* 0x0000000000017941 */ /* 0x000fea0003800000 */
.L_x_12863:
        /* <DEDUP_REMOVED lines=8> */
.L_x_12866:
[----:B------:R-:W-:Y:S05]  /*5500*/  BSYNC B1 ;  /* 0x0000000000017941 */ /* 0x000fea0003800000 */
.L_x_12865:
[----:B------:R-:W-:Y:S05]  /*5510*/  @P4 BRA `(.L_x_12846) ;  /* 0x0000000000104947 */ /* 0x000fea0003800000 */
[----:B-1----:R-:W1:Y:S04]  /*5520*/  @!P1 LDS.128 R28, [R98+0x2000] ;  /* 0x00200000621c9984 */ /* 0x002e680000000c00 */
[----:B------:R-:W2:Y:S04]  /*5530*/  @!P2 LDS.128 R32, [R96+0x2000] ;  /* 0x002000006020a984 */ /* 0x000ea80000000c00 */
[----:B-1----:R1:W-:Y:S04]  /*5540*/  @!P1 STG.E.128 desc[UR42][R36.64], R28 ;  /* 0x0000001c24009986 */ /* 0x0023e8000c101d2a */
[----:B--2---:R1:W-:Y:S02]  /*5550*/  @!P2 STG.E.128 desc[UR42][R36.64+0x40], R32 ;  /* 0x000040202400a986 */ /* 0x0043e4000c101d2a */
.L_x_12846:
[----:B------:R-:W-:Y:S05]  /*5560*/  BSYNC B0 ;  /* 0x0000000000007941 */ /* 0x000fea0003800000 */
.L_x_12828:
        /* <DEDUP_REMOVED lines=17> */
.L_x_12868:
[----:B------:R-:W-:Y:S05]  /*5680*/  BSYNC B0 ;  /* 0x0000000000007941 */ /* 0x000fea0003800000 */
.L_x_12867:
[----:B------:R-:W2:Y:S01]  /*5690*/  SYNCS.PHASECHK.TRANS64.TRYWAIT P3, [R89+URZ+0x324b0], R100 ;  /* 0x0324b064590075a7 */ /* 0x000ea2000806017f */
[----:B------:R-:W-:Y:S01]  /*56a0*/  ULDC UR49, c[0x0][0x320] ;  /* 0x0000c80000317ab9 */ /* 0x000fe20000000800 */
[----:B------:R-:W-:Y:S01]  /*56b0*/  ULDC.64 UR44, c[0x0][0x328] ;  /* 0x0000ca00002c7ab9 */ /* 0x000fe20000000a00 */
[----:B------:R-:W-:Y:S01]  /*56c0*/  ULDC.64 UR40, c[0x0][0x318] ;  /* 0x0000c60000287ab9 */ /* 0x000fe20000000a00 */
[----:B------:R-:W-:Y:S01]  /*56d0*/  BSSY B0, `(.L_x_12869) ;  /* 0x0000003000007945 */ /* 0x000fe20003800000 */
[----:B-1----:R-:W-:-:S03]  /*56e0*/  IMAD R28, R152, 0x6000, R159 ;  /* 0x00006000981c7824 */ /* 0x002fc600078e029f */
[----:B--2---:R-:W-:Y:S05]  /*56f0*/  @!P3 BRA `(.L_x_12870) ;  /* 0x00000324002cb947 */ /* 0x004fea0003800000 */
.L_x_13212:
[----:B------:R-:W-:Y:S05]  /*5700*/  BSYNC B0 ;  /* 0x0000000000007941 */ /* 0x000fea0003800000 */
.L_x_12869:
        /* <DEDUP_REMOVED lines=39> */
.L_x_12872:
[----:B------:R-:W-:Y:S05]  /*5980*/  BSYNC B0 ;  /* 0x0000000000007941 */ /* 0x000fea0003800000 */
.L_x_12871:
        /* <DEDUP_REMOVED lines=37> */
.L_x_12874:
[----:B------:R-:W-:Y:S05]  /*5be0*/  BSYNC B0 ;  /* 0x0000000000007941 */ /* 0x000fea0003800000 */
.L_x_12873:
        /* <DEDUP_REMOVED lines=22> */
.L_x_12823:
[----:B------:R-:W0:Y:S01]  /*5d50*/  S2R R0, SR_TID.X ;  /* 0x0000000000007919 */ /* 0x000e220000002100 */
[----:B------:R-:W1:Y:S01]  /*5d60*/  LDC R15, c[0x0][0x448] ;  /* 0x00011200ff0f7b82 */ /* 0x000e620000000800 */
[----:B------:R-:W-:Y:S01]  /*5d70*/  IMAD.MOV.U32 R12, RZ, RZ, 0x3000 ;  /* 0x00003000ff0c7424 */ /* 0x000fe200078e00ff */
[----:B------:R-:W2:Y:S01]  /*5d80*/  S2R R3, SR_SWINHI ;  /* 0x0000000000037919 */ /* 0x000ea20000002f00 */
[----:B------:R-:W-:Y:S02]  /*5d90*/  IMAD.U32 R13, RZ, RZ, UR38 ;  /* 0x00000026ff0d7e24 */ /* 0x000fe4000f8e00ff */
[----:B------:R-:W-:Y:S01]  /*5da0*/  IMAD.MOV.U32 R9, RZ, RZ, 0x100 ;  /* 0x00000100ff097424 */ /* 0x000fe200078e00ff */
[----:B------:R-:W-:Y:S02]  /*5db0*/  STL [R1+0x70], R121 ;  /* 0x0000707901007387 */ /* 0x000fe40000100800 */
[----:B------:R-:W3:Y:S01]  /*5dc0*/  LDC R14, c[0x0][0xa80] ;  /* 0x0002a000ff0e7b82 */ /* 0x000ee20000000800 */
[----:B------:R-:W-:Y:S01]  /*5dd0*/  IMAD.MOV.U32 R10, RZ, RZ, 0x1 ;  /* 0x00000001ff0a7424 */ /* 0x000fe200078e00ff */
[----:B------:R4:W-:Y:S01]  /*5de0*/  STL.64 [R1+0x18], R12 ;  /* 0x0000180c01007387 */ /* 0x0009e20000100a00 */
[----:B------:R-:W-:-:S02]  /*5df0*/  IMAD.MOV.U32 R11, RZ, RZ, RZ ;  /* 0x000000ffff0b7224 */ /* 0x000fc400078e00ff */
[----:B------:R-:W-:Y:S01]  /*5e00*/  IMAD.MOV.U32 R4, RZ, RZ, 0xc000 ;  /* 0x0000c000ff047424 */ /* 0x000fe200078e00ff */
[----:B------:R-:W-:Y:S01]  /*5e10*/  STL.128 [R1+0x440], RZ ;  /* 0x000440ff01007387 */ /* 0x000fe20000100c00 */
[----:B------:R-:W-:Y:S02]  /*5e20*/  IMAD.U32 R5, RZ, RZ, UR38 ;  /* 0x00000026ff057e24 */ /* 0x000fe4000f8e00ff */
[----:B------:R-:W-:Y:S01]  /*5e30*/  IMAD.MOV.U32 R7, RZ, RZ, 0x100 ;  /* 0x00000100ff077424 */ /* 0x000fe200078e00ff */
[----:B------:R-:W-:Y:S01]  /*5e40*/  STL.128 [R1+0x450], RZ ;  /* 0x000450ff01007387 */ /* 0x000fe20000100c00 */
[----:B------:R-:W-:Y:S02]  /*5e50*/  IMAD.MOV.U32 R18, RZ, RZ, 0x1 ;  /* 0x00000001ff127424 */ /* 0x000fe400078e00ff */
[----:B------:R-:W-:Y:S01]  /*5e60*/  IMAD.MOV.U32 R19, RZ, RZ, RZ ;  /* 0x000000ffff137224 */ /* 0x000fe200078e00ff */
[----:B------:R-:W-:Y:S01]  /*5e70*/  STL.128 [R1+0x230], RZ ;  /* 0x000230ff01007387 */ /* 0x000fe20000100c00 */
[----:B------:R-:W-:-:S02]  /*5e80*/  IMAD.U32 R36, RZ, RZ, UR37 ;  /* 0x00000025ff247e24 */ /* 0x000fc4000f8e00ff */
[----:B------:R-:W-:Y:S01]  /*5e90*/  IMAD.U32 R72, RZ, RZ, UR37 ;  /* 0x00000025ff487e24 */ /* 0x000fe2000f8e00ff */
[----:B------:R-:W-:Y:S01]  /*5ea0*/  STL.128 [R1+0x240], RZ ;  /* 0x000240ff01007387 */ /* 0x000fe20000100c00 */
[----:B0-----:R-:W-:-:S03]  /*5eb0*/  LOP3.LUT R0, R0, 0x7f, RZ, 0xc0, !PT ;  /* 0x0000007f00007812 */ /* 0x001fc600078ec0ff */
[----:B---3--:R-:W-:Y:S01]  /*5ec0*/  STL [R1+0x460], R14 ;  /* 0x0004600e01007387 */ /* 0x008fe20000100800 */
[----:B------:R-:W-:Y:S02]  /*5ed0*/  IADD3 R72, P5, R72, 0x70, RZ ;  /* 0x0000007048487810 */ /* 0x000fe40007fbe0ff */
[----:B------:R-:W-:Y:S01]  /*5ee0*/  ISETP.NE.AND P1, PT, R0, RZ, PT ;  /* 0x000000ff0000720c */ /* 0x000fe20003f25270 */
[----:B------:R-:W-:Y:S01]  /*5ef0*/  STL.128 [R1+0x250], RZ ;  /* 0x000250ff01007387 */ /* 0x000fe20000100c00 */
[----:B------:R-:W-:Y:S02]  /*5f00*/  MOV R30, R144 ;  /* 0x00000090001e7202 */ /* 0x000fe40000000f00 */
[----:B--2---:R-:W-:Y:S02]  /*5f10*/  MOV R31, R3 ;  /* 0x00000003001f7202 */ /* 0x004fe40000000f00 */
[----:B------:R-:W-:Y:S01]  /*5f20*/  SEL R8, RZ, 0x1, P1 ;  /* 0x00000001ff087807 */ /* 0x000fe20000800000 */
[----:B------:R-:W-:Y:S01]  /*5f30*/  STL.128 [R1+0x260], RZ ;  /* 0x000260ff01007387 */ /* 0x000fe20000100c00 */
[----:B----4-:R-:W-:-:S02]  /*5f40*/  IADD3 R12, P1, R30, 0x32430, RZ ;  /* 0x000324301e0c7810 */ /* 0x010fc40007f3e0ff */
[C---:B------:R-:W-:Y:S01]  /*5f50*/  IADD3 R0, P3, R30.reuse, 0x32450, RZ ;  /* 0x000324501e007810 */ /* 0x040fe20007f7e0ff */
[----:B------:R-:W-:Y:S01]  /*5f60*/  IMAD.MOV.U32 R6, RZ, RZ, R8 ;  /* 0x000000ffff067224 */ /* 0x000fe200078e0008 */
[C---:B------:R-:W-:Y:S01]  /*5f70*/  IADD3 R3, P4, R30.reuse, 0x32460, RZ ;  /* 0x000324601e037810 */ /* 0x040fe20007f9e0ff */
[--C-:B------:R-:W-:Y:S01]  /*5f80*/  IMAD.X R13, RZ, RZ, R31.reuse, P1 ;  /* 0x000000ffff0d7224 */ /* 0x100fe200008e061f */
[----:B-1----:R-:W-:Y:S01]  /*5f90*/  ISETP.NE.AND P1, PT, R15, 0x1, PT ;  /* 0x000000010f00780c */ /* 0x002fe20003f25270 */
[----:B------:R0:W-:Y:S04]  /*5fa0*/  STL.128 [R1+0x20], R8 ;  /* 0x0000200801007387 */ /* 0x0001e80000100c00 */
[----:B------:R1:W-:Y:S04]  /*5fb0*/  STL.128 [R1+0x50], R4 ;  /* 0x0000500401007387 */ /* 0x0003e80000100c00 */
[----:B------:R-:W-:Y:S04]  /*5fc0*/  STL.64 [R1+0x8], R12 ;  /* 0x0000080c01007387 */ /* 0x000fe80000100a00 */
[----:B------:R-:W-:Y:S01]  /*5fd0*/  STL.128 [R1+0x270], RZ ;  /* 0x000270ff01007387 */ /* 0x000fe20000100c00 */
[--C-:B0-----:R-:W-:Y:S01]  /*5fe0*/  IMAD.X R11, RZ, RZ, R31.reuse, P3 ;  /* 0x000000ffff0b7224 */ /* 0x101fe200018e061f */
[----:B------:R-:W-:Y:S01]  /*5ff0*/  IADD3 R8, P2, R30, 0x32440, RZ ;  /* 0x000324401e087810 */ /* 0x000fe20007f5e0ff */
[----:B------:R-:W-:Y:S01]  /*6000*/  IMAD.X R10, RZ, RZ, R31, P4 ;  /* 0x000000ffff0a7224 */ /* 0x000fe200020e061f */
[----:B------:R-:W-:Y:S01]  /*6010*/  STL.128 [R1+0x280], RZ ;  /* 0x000280ff01007387 */ /* 0x000fe20000100c00 */
[----:B-1----:R-:W-:Y:S01]  /*6020*/  IMAD.MOV.U32 R4, RZ, RZ, R0 ;  /* 0x000000ffff047224 */ /* 0x002fe200078e0000 */
[----:B------:R-:W-:Y:S01]  /*6030*/  IADD3 R36, P4, R36, 0x38, RZ ;  /* 0x0000003824247810 */ /* 0x000fe20007f9e0ff */
[----:B------:R-:W-:Y:S01]  /*6040*/  IMAD.MOV.U32 R5, RZ, RZ, R11 ;  /* 0x000000ffff057224 */ /* 0x000fe200078e000b */
[----:B------:R-:W-:Y:S01]  /*6050*/  STL.128 [R1+0x290], RZ ;  /* 0x000290ff01007387 */ /* 0x000fe20000100c00 */
[----:B------:R-:W-:-:S02]  /*6060*/  IMAD.MOV.U32 R6, RZ, RZ, R3 ;  /* 0x000000ffff067224 */ /* 0x000fc400078e0003 */
[----:B------:R-:W-:Y:S01]  /*6070*/  IMAD.MOV.U32 R7, RZ, RZ, R10 ;  /* 0x000000ffff077224 */ /* 0x000fe200078e000a */
[----:B------:R-:W0:Y:S01]  /*6080*/  @P1 LDC R3, c[0x0][0x44c] ;  /* 0x00011300ff031b82 */ /* 0x000e220000000800 */
[----:B------:R-:W-:Y:S01]  /*6090*/  IMAD.X R9, RZ, RZ, R31, P2 ;  /* 0x000000ffff097224 */ /* 0x000fe200010e061f */
[----:B------:R-:W-:Y:S01]  /*60a0*/  STL.128 [R1+0x2a0], RZ ;  /* 0x0002a0ff01007387 */ /* 0x000fe20000100c00 */
[----:B------:R-:W-:-:S03]  /*60b0*/  VIADD R0, R177, 0x7f ;  /* 0x0000007fb1007836 */ /* 0x000fc60000000000 */
[----:B------:R1:W-:Y:S04]  /*60c0*/  STL.128 [R1+0x40], R4 ;  /* 0x0000400401007387 */ /* 0x0003e80000100c00 */
[----:B------:R2:W-:Y:S04]  /*60d0*/  STL.64 [R1+0x68], R6 ;  /* 0x0000680601007387 */ /* 0x0005e80000100a00 */
[----:B------:R-:W-:Y:S04]  /*60e0*/  STL.64 [R1+0x10], R8 ;  /* 0x0000100801007387 */ /* 0x000fe80000100a00 */
[----:B------:R-:W-:Y:S01]  /*60f0*/  STL.64 [R1+0x30], R8 ;  /* 0x0000300801007387 */ /* 0x000fe20000100a00 */
[----:B-1----:R-:W1:Y:S03]  /*6100*/  @P1 LDC R4, c[0x0][0x450] ;  /* 0x00011400ff041b82 */ /* 0x002e660000000800 */
[----:B------:R-:W-:Y:S01]  /*6110*/  STL.128 [R1+0x2b0], RZ ;  /* 0x0002b0ff01007387 */ /* 0x000fe20000100c00 */
[----:B0-----:R-:W-:-:S03]  /*6120*/  @P1 IMAD.HI.U32 R3, R0, R3, RZ ;  /* 0x0000000300031227 */ /* 0x001fc600078e00ff */
[----:B------:R-:W-:Y:S01]  /*6130*/  STL.128 [R1+0x2c0], RZ ;  /* 0x0002c0ff01007387 */ /* 0x000fe20000100c00 */
[----:B--2---:R-:W0:Y:S03]  /*6140*/  LDC.64 R6, c[0x0][0xad8] ;  /* 0x0002b600ff067b82 */ /* 0x004e260000000a00 */
[----:B------:R-:W-:Y:S04]  /*6150*/  STL.128 [R1+0x2d0], RZ ;  /* 0x0002d0ff01007387 */ /* 0x000fe80000100c00 */
[----:B------:R-:W-:Y:S04]  /*6160*/  STL.128 [R1+0x2e0], RZ ;  /* 0x0002e0ff01007387 */ /* 0x000fe80000100c00 */
[----:B------:R-:W-:Y:S04]  /*6170*/  STL.128 [R1+0x2f0], RZ ;  /* 0x0002f0ff01007387 */ /* 0x000fe80000100c00 */
[----:B------:R-:W-:Y:S01]  /*6180*/  STL.128 [R1+0x300], RZ ;  /* 0x000300ff01007387 */ /* 0x000fe20000100c00 */
[----:B-1----:R-:W-:-:S03]  /*6190*/  @P1 SHF.R.U32.HI R0, RZ, R4, R3 ;  /* 0x00000004ff001219 */ /* 0x002fc60000011603 */
[----:B------:R-:W-:Y:S04]  /*61a0*/  STL.128 [R1+0x310], RZ ;  /* 0x000310ff01007387 */ /* 0x000fe80000100c00 */
[----:B------:R-:W-:Y:S01]  /*61b0*/  STL.128 [R1+0x320], RZ ;  /* 0x000320ff01007387 */ /* 0x000fe20000100c00 */
[----:B0-----:R-:W-:-:S03]  /*61c0*/  ISETP.GE.AND P6, PT, R7, 0x1, PT ;  /* 0x000000010700780c */ /* 0x001fc60003fc6270 */
[----:B------:R-:W-:Y:S04]  /*61d0*/  STL.128 [R1+0x330], RZ ;  /* 0x000330ff01007387 */ /* 0x000fe80000100c00 */
        /* <DEDUP_REMOVED lines=15> */
[----:B------:R-:W-:Y:S04]  /*62d0*/  STL.64 [R1], RZ ;  /* 0x000000ff01007387 */ /* 0x000fe80000100a00 */
[----:B------:R-:W-:Y:S04]  /*62e0*/  STL.64 [R1+0x38], RZ ;  /* 0x000038ff01007387 */ /* 0x000fe80000100a00 */
[----:B------:R0:W-:Y:S02]  /*62f0*/  STL.64 [R1+0x60], R18 ;  /* 0x0000601201007387 */ /* 0x0001e40000100a00 */
[----:B0-----:R-:W-:-:S02]  /*6300*/  IMAD.U32 R19, RZ, RZ, UR37 ;  /* 0x00000025ff137e24 */ /* 0x001fc4000f8e00ff */
[----:B------:R-:W-:-:S03]  /*6310*/  IMAD.U32 R18, RZ, RZ, UR37 ;  /* 0x00000025ff127e24 */ /* 0x000fc6000f8e00ff */
[----:B------:R-:W-:Y:S02]  /*6320*/  IADD3 R19, P2, R19, 0x440, RZ ;  /* 0x0000044013137810 */ /* 0x000fe40007f5e0ff */
[----:B------:R-:W-:Y:S01]  /*6330*/  IADD3 R18, P3, R18, 0x230, RZ ;  /* 0x0000023012127810 */ /* 0x000fe20007f7e0ff */
[----:B------:R-:W-:-:S12]  /*6340*/  @P0 BRA `(.L_x_12876) ;  /* 0x00000000000c0947 */ /* 0x000fd80003800000 */
[----:B------:R-:W0:Y:S01]  /*6350*/  FENCE.VIEW.ASYNC.G ;  /* 0x00000000000073c6 */ /* 0x000e220000000100 */
[----:B------:R-:W-:Y:S05]  /*6360*/  WARPSYNC.ALL ;  /* 0x0000000000007948 */ /* 0x000fea0003800000 */
[----:B0-----:R-:W-:Y:S06]  /*6370*/  BAR.ARV 0xc, 0x180 ;  /* 0x0306000000007b1d */ /* 0x001fec0000002000 */
.L_x_12876:
[----:B------:R-:W-:Y:S02]  /*6380*/  IMAD.IADD R3, R187, 0x1, R0 ;  /* 0x00000001bb037824 */ /* 0x000fe400078e0200 */
[----:B------:R-:W-:Y:S02]  /*6390*/  IMAD.X R44, RZ, RZ, UR36, P2 ;  /* 0x00000024ff2c7e24 */ /* 0x000fe400090e06ff */
[----:B------:R-:W-:Y:S02]  /*63a0*/  IMAD.X R47, RZ, RZ, UR36, P3 ;  /* 0x00000024ff2f7e24 */ /* 0x000fe400098e06ff */
[----:B------:R-:W-:Y:S02]  /*63b0*/  IMAD.X R45, RZ, RZ, UR36, P4 ;  /* 0x00000024ff2d7e24 */ /* 0x000fe4000a0e06ff */
[----:B------:R-:W-:Y:S02]  /*63c0*/  IMAD.X R73, RZ, RZ, UR36, P5 ;  /* 0x00000024ff497e24 */ /* 0x000fe4000a8e06ff */
        /* <DEDUP_REMOVED lines=13> */
.L_x_12879:
[----:B------:R-:W-:-:S13]  /*64a0*/  ISETP.NE.AND P0, PT, R7, 0x1, PT ;  /* 0x000000010700780c */ /* 0x000fda0003f05270 */
[----:B------:R-:W0:Y:S02]  /*64b0*/  @P0 LDC.64 R4, c[0x0][0xae0] ;  /* 0x0002b800ff040b82 */ /* 0x000e240000000a00 */
[----:B0-----:R-:W-:-:S05]  /*64c0*/  @P0 IMAD.HI.U32 R4, R0, R4, RZ ;  /* 0x0000000400040227 */ /* 0x001fca00078e00ff */
[----:B------:R-:W-:-:S07]  /*64d0*/  @P0 SHF.R.U32.HI R0, RZ, R5, R4 ;  /* 0x00000005ff000219 */ /* 0x000fce0000011604 */
.L_x_12880:
[----:B------:R-:W-:Y:S05]  /*64e0*/  BSYNC B0 ;  /* 0x0000000000007941 */ /* 0x000fea0003800000 */
.L_x_12878:
[----:B------:R-:W-:-:S05]  /*64f0*/  IMAD R3, R0, R7, R7 ;  /* 0x0000000700037224 */ /* 0x000fca00078e0207 */
[----:B------:R-:W-:-:S07]  /*6500*/  VIMNMX R6, R6, R3, PT ;  /* 0x0000000306067248 */ /* 0x000fce0003fe0100 */
.L_x_12877:
[----:B------:R-:W0:Y:S01]  /*6510*/  @P1 LDC R0, c[0x0][0x44c] ;  /* 0x00011300ff001b82 */ /* 0x000e220000000800 */
[----:B------:R-:W-:Y:S01]  /*6520*/  VIADD R6, R6, 0x5f ;  /* 0x0000005f06067836 */ /* 0x000fe20000000000 */
[----:B------:R-:W-:Y:S01]  /*6530*/  ULDC UR4, c[0x0][0xad4] ;  /* 0x0002b50000047ab9 */ /* 0x000fe20000000800 */
[----:B------:R-:W-:Y:S02]  /*6540*/  IMAD.MOV.U32 R5, RZ, RZ, R177 ;  /* 0x000000ffff057224 */ /* 0x000fe400078e00b1 */
[----:B------:R-:W-:-:S03]  /*6550*/  IMAD.HI R6, R6, 0x2aaaaaab, RZ ;  /* 0x2aaaaaab06067827 */ /* 0x000fc600078e02ff */
[----:B------:R-:W1:Y:S02]  /*6560*/  @P1 LDC R9, c[0x0][0x450] ;  /* 0x00011400ff091b82 */ /* 0x000e640000000800 */
[----:B------:R-:W-:-:S04]  /*6570*/  SHF.R.U32.HI R3, RZ, 0x1f, R6 ;  /* 0x0000001fff037819 */ /* 0x000fc80000011606 */
[----:B------:R-:W-:-:S04]  /*6580*/  LEA.HI.SX32 R6, R6, R3, 0x1c ;  /* 0x0000000306067211 */ /* 0x000fc800078fe2ff */
[----:B------:R-:W-:Y:S01]  /*6590*/  VIMNMX R185, R185, R6, PT ;  /* 0x00000006b9b97248 */ /* 0x000fe20003fe0100 */
        /* <DEDUP_REMOVED lines=15> */
.L_x_12883:
[----:B------:R-:W-:-:S13]  /*6690*/  ISETP.NE.AND P0, PT, R7, 0x1, PT ;  /* 0x000000010700780c */ /* 0x000fda0003f05270 */
[----:B------:R-:W0:Y:S02]  /*66a0*/  @P0 LDC.64 R4, c[0x0][0xae0] ;  /* 0x0002b800ff040b82 */ /* 0x000e240000000a00 */
[----:B0-----:R-:W-:-:S05]  /*66b0*/  @P0 IMAD.HI.U32 R4, R0, R4, RZ ;  /* 0x0000000400040227 */ /* 0x001fca00078e00ff */
[----:B------:R-:W-:-:S07]  /*66c0*/  @P0 SHF.R.U32.HI R0, RZ, R5, R4 ;  /* 0x00000005ff000219 */ /* 0x000fce0000011604 */
.L_x_12884:
[----:B------:R-:W-:Y:S05]  /*66d0*/  BSYNC B0 ;  /* 0x0000000000007941 */ /* 0x000fea0003800000 */
.L_x_12882:
[----:B------:R-:W-:-:S05]  /*66e0*/  IMAD R0, R0, R7, RZ ;  /* 0x0000000700007224 */ /* 0x000fca00078e02ff */
[----:B------:R-:W-:-:S07]  /*66f0*/  VIMNMX R3, R3, R0, !PT ;  /* 0x0000000003037248 */ /* 0x000fce0007fe0100 */
.L_x_12881:
[----:B------:R-:W-:Y:S01]  /*6700*/  IMAD.HI R3, R3, 0x2aaaaaab, RZ ;  /* 0x2aaaaaab03037827 */ /* 0x000fe200078e02ff */
[----:B------:R-:W-:-:S04]  /*6710*/  PLOP3.LUT P0, PT, PT, PT, PT, 0x80, 0x0 ;  /* 0x000000000000781c */ /* 0x000fc80003f0f070 */
[----:B------:R-:W-:-:S04]  /*6720*/  SHF.R.U32.HI R0, RZ, 0x1f, R3 ;  /* 0x0000001fff007819 */ /* 0x000fc80000011603 */
[----:B------:R-:W-:-:S04]  /*6730*/  LEA.HI.SX32 R0, R3, R0, 0x1c ;  /* 0x0000000003007211 */ /* 0x000fc800078fe2ff */
[----:B------:R-:W-:-:S04]  /*6740*/  VIMNMX R165, RZ, R0, !PT ;  /* 0x00000000ffa57248 */ /* 0x000fc80007fe0100 */
[----:B------:R-:W-:-:S13]  /*6750*/  ISETP.GT.AND P1, PT, R185, R165, PT ;  /* 0x000000a5b900720c */ /* 0x000fda0003f24270 */
[----:B------:R-:W-:Y:S05]  /*6760*/  @!P1 BRA `(.L_x_12885) ;  /* 0x0000025400bc9947 */ /* 0x000fea0003800000 */
[----:B------:R0:W-:Y:S01]  /*6770*/  STL.64 [R1+0x78], RZ ;  /* 0x000078ff01007387 */ /* 0x0001e20000100a00 */
[----:B------:R-:W-:Y:S01]  /*6780*/  IMAD.U32 R34, RZ, RZ, UR37 ;  /* 0x00000025ff227e24 */ /* 0x000fe2000f8e00ff */
[----:B------:R-:W-:Y:S01]  /*6790*/  UMOV UR4, 0xffffffff ;  /* 0xffffffff00047882 */ /* 0x000fe20000000000 */
[----:B------:R-:W-:Y:S02]  /*67a0*/  IMAD.U32 R35, RZ, RZ, UR37 ;  /* 0x00000025ff237e24 */ /* 0x000fe4000f8e00ff */
[----:B------:R-:W-:Y:S01]  /*67b0*/  IMAD.U32 R32, RZ, RZ, UR37 ;  /* 0x00000025ff207e24 */ /* 0x000fe2000f8e00ff */
[----:B------:R-:W-:Y:S01]  /*67c0*/  IADD3 R34, P0, R34, 0x118, RZ ;  /* 0x0000011822227810 */ /* 0x000fe20007f1e0ff */
[----:B------:R-:W-:Y:S01]  /*67d0*/  IMAD.U32 R40, RZ, RZ, UR37 ;  /* 0x00000025ff287e24 */ /* 0x000fe2000f8e00ff */
[----:B------:R-:W-:Y:S01]  /*67e0*/  IADD3 R35, P1, R35, 0x110, RZ ;  /* 0x0000011023237810 */ /* 0x000fe20007f3e0ff */
[----:B------:R-:W-:Y:S01]  /*67f0*/  IMAD.U32 R50, RZ, RZ, UR37 ;  /* 0x00000025ff327e24 */ /* 0x000fe2000f8e00ff */
[----:B------:R-:W-:Y:S01]  /*6800*/  IADD3 R32, P2, R32, 0xa8, RZ ;  /* 0x000000a820207810 */ /* 0x000fe20007f5e0ff */
[----:B------:R-:W-:Y:S01]  /*6810*/  IMAD.X R43, RZ, RZ, UR36, P0 ;  /* 0x00000024ff2b7e24 */ /* 0x000fe200080e06ff */
[----:B------:R-:W-:Y:S01]  /*6820*/  IADD3 R40, P3, R40, 0x78, RZ ;  /* 0x0000007828287810 */ /* 0x000fe20007f7e0ff */
[----:B------:R-:W-:Y:S01]  /*6830*/  IMAD.X R46, RZ, RZ, UR36, P1 ;  /* 0x00000024ff2e7e24 */ /* 0x000fe200088e06ff */
[----:B------:R-:W-:Y:S01]  /*6840*/  IADD3 R50, P4, R50, 0x80, RZ ;  /* 0x0000008032327810 */ /* 0x000fe20007f9e0ff */
[----:B------:R-:W-:-:S02]  /*6850*/  IMAD.X R33, RZ, RZ, UR36, P2 ;  /* 0x00000024ff217e24 */ /* 0x000fc400090e06ff */
[----:B------:R-:W-:Y:S02]  /*6860*/  IMAD.X R41, RZ, RZ, UR36, P3 ;  /* 0x00000024ff297e24 */ /* 0x000fe400098e06ff */
[----:B------:R-:W-:Y:S01]  /*6870*/  IMAD.X R49, RZ, RZ, UR36, P4 ;  /* 0x00000024ff317e24 */ /* 0x000fe2000a0e06ff */
[----:B0-----:R-:W-:Y:S07]  /*6880*/  BRA.DIV UR4, `(.L_x_12886) ;  /* 0x0000031204dc7947 */ /* 0x001fee000b800000 */
[----:B------:R0:W1:Y:S02]  /*6890*/  SHFL.IDX PT, R14, R233, RZ, 0x1f ;  /* 0x00001fffe90e7589 */ /* 0x00006400000e0000 */
.L_x_13215:
[----:B-1----:R-:W-:Y:S01]  /*68a0*/  LEA.HI R0, R14, R14, RZ, 0x1 ;  /* 0x0000000e0e007211 */ /* 0x002fe200078f08ff */
[C---:B------:R-:W-:Y:S01]  /*68b0*/  VIADD R61, R144.reuse, 0x18400 ;  /* 0x00018400903d7836 */ /* 0x040fe20000000000 */
[----:B------:R-:W-:Y:S01]  /*68c0*/  STL.128 [R1+0xb0], RZ ;  /* 0x0000b0ff01007387 */ /* 0x000fe20000100c00 */
[----:B------:R-:W-:Y:S01]  /*68d0*/  VIADD R8, R144, 0x400 ;  /* 0x0000040090087836 */ /* 0x000fe20000000000 */
[----:B------:R-:W-:Y:S01]  /*68e0*/  LOP3.LUT R3, R0, 0x7fffe, RZ, 0xc0, !PT ;  /* 0x0007fffe00037812 */ /* 0x000fe200078ec0ff */
[----:B------:R-:W-:Y:S01]  /*68f0*/  IMAD.MOV.U32 R4, RZ, RZ, 0x1 ;  /* 0x00000001ff047424 */ /* 0x000fe200078e00ff */
[----:B------:R-:W-:Y:S01]  /*6900*/  STL.128 [R1+0xc0], RZ ;  /* 0x0000c0ff01007387 */ /* 0x000fe20000100c00 */
[----:B------:R-:W-:Y:S01]  /*6910*/  IMAD.MOV.U32 R5, RZ, RZ, RZ ;  /* 0x000000ffff057224 */ /* 0x000fe200078e00ff */
[----:B------:R-:W-:Y:S01]  /*6920*/  SHF.R.U32.HI R8, RZ, 0x4, R8 ;  /* 0x00000004ff087819 */ /* 0x000fe20000011608 */
[----:B------:R-:W-:Y:S01]  /*6930*/  IMAD.IADD R0, R14, 0x1, -R3 ;  /* 0x000000010e007824 */ /* 0x000fe200078e0a03 */
[----:B------:R-:W-:Y:S01]  /*6940*/  STL.128 [R1+0xd0], RZ ;  /* 0x0000d0ff01007387 */ /* 0x000fe20000100c00 */
[----:B------:R-:W-:Y:S01]  /*6950*/  VIADD R3, R144, 0x1c400 ;  /* 0x0001c40090037836 */ /* 0x000fe20000000000 */
[----:B------:R-:W-:Y:S01]  /*6960*/  LOP3.LUT R8, R8, 0x3fff, RZ, 0xc0, !PT ;  /* 0x00003fff08087812 */ /* 0x000fe200078ec0ff */
[----:B------:R-:W-:Y:S01]  /*6970*/  IMAD R0, R0, 0x2000, R61 ;  /* 0x0000200000007824 */ /* 0x000fe200078e023d */
[----:B------:R-:W-:Y:S01]  /*6980*/  STL.128 [R1+0xe0], RZ ;  /* 0x0000e0ff01007387 */ /* 0x000fe20000100c00 */
[----:B------:R-:W-:Y:S01]  /*6990*/  IMAD.MOV.U32 R6, RZ, RZ, 0x1 ;  /* 0x00000001ff067424 */ /* 0x000fe200078e00ff */
[----:B------:R-:W-:Y:S01]  /*69a0*/  SHF.R.U32.HI R3, RZ, 0x4, R3 ;  /* 0x00000004ff037819 */ /* 0x000fe20000011603 */
[----:B------:R-:W-:Y:S01]  /*69b0*/  VIADD R9, R0, 0xa000 ;  /* 0x0000a00000097836 */ /* 0x000fe20000000000 */
[----:B------:R-:W-:Y:S01]  /*69c0*/  SHF.R.U32.HI R0, RZ, 0x4, R0 ;  /* 0x00000004ff007819 */ /* 0x000fe20000011600 */
[----:B------:R-:W-:Y:S01]  /*69d0*/  IMAD.MOV.U32 R7, RZ, RZ, RZ ;  /* 0x000000ffff077224 */ /* 0x000fe200078e00ff */
[----:B------:R-:W-:Y:S01]  /*69e0*/  LOP3.LUT R3, R3, 0x3fff, RZ, 0xc0, !PT ;  /* 0x00003fff03037812 */ /* 0x000fe200078ec0ff */
[----:B------:R-:W-:Y:S01]  /*69f0*/  IMAD.MOV.U32 R12, RZ, RZ, 0x1 ;  /* 0x00000001ff0c7424 */ /* 0x000fe200078e00ff */
[----:B------:R-:W-:Y:S01]  /*6a00*/  SHF.R.U32.HI R9, RZ, 0x4, R9 ;  /* 0x00000004ff097819 */ /* 0x000fe20000011609 */
[----:B------:R-:W-:Y:S01]  /*6a10*/  IMAD.MOV.U32 R13, RZ, RZ, RZ ;  /* 0x000000ffff0d7224 */ /* 0x000fe200078e00ff */
[----:B------:R-:W-:Y:S01]  /*6a20*/  LOP3.LUT R3, R3, 0x10000, RZ, 0xfc, !PT ;  /* 0x0001000003037812 */ /* 0x000fe200078efcff */
[----:B------:R1:W-:Y:S01]  /*6a30*/  STL.128 [R1+0x80], R4 ;  /* 0x0000800401007387 */ /* 0x0003e20000100c00 */
[----:B------:R-:W-:Y:S01]  /*6a40*/  LOP3.LUT R9, R9, 0x3fff, RZ, 0xc0, !PT ;  /* 0x00003fff09097812 */ /* 0x000fe200078ec0ff */
[----:B------:R-:W-:Y:S01]  /*6a50*/  IMAD.MOV.U32 R11, RZ, RZ, 0x40000040 ;  /* 0x40000040ff0b7424 */ /* 0x000fe200078e00ff */
[----:B------:R-:W-:Y:S01]  /*6a60*/  LOP3.LUT R0, R0, 0x3fff, RZ, 0xc0, !PT ;  /* 0x00003fff00007812 */ /* 0x000fe200078ec0ff */
[----:B------:R2:W-:Y:S01]  /*6a70*/  STL.64 [R1+0x90], R12 ;  /* 0x0000900c01007387 */ /* 0x0005e20000100a00 */
[----:B------:R-:W-:Y:S01]  /*6a80*/  LOP3.LUT R10, R8, 0x10000, RZ, 0xfc, !PT ;  /* 0x00010000080a7812 */ /* 0x000fe200078efcff */
[----:B------:R-:W-:Y:S01]  /*6a90*/  IMAD.U32 R38, RZ, RZ, UR37 ;  /* 0x00000025ff267e24 */ /* 0x000fe2000f8e00ff */
[----:B------:R-:W-:Y:S01]  /*6aa0*/  LOP3.LUT P0, RZ, R61, 0x1bf, RZ, 0xc0, !PT ;  /* 0x000001bf3dff7812 */ /* 0x000fe2000780c0ff */
[----:B------:R3:W-:Y:S01]  /*6ab0*/  STL.128 [R1+0xf0], RZ ;  /* 0x0000f0ff01007387 */ /* 0x0007e20000100c00 */
[----:B------:R-:W-:Y:S01]  /*6ac0*/  IMAD.U32 R39, RZ, RZ, UR37 ;  /* 0x00000025ff277e24 */ /* 0x000fe2000f8e00ff */
[----:B------:R-:W-:Y:S01]  /*6ad0*/  BSSY B6, `(.L_x_12887) ;  /* 0x000002b000067945 */ /* 0x000fe20003800000 */
[----:B------:R-:W-:Y:S01]  /*6ae0*/  IMAD.U32 R37, RZ, RZ, UR37 ;  /* 0x00000025ff257e24 */ /* 0x000fe2000f8e00ff */
[----:B------:R3:W-:Y:S01]  /*6af0*/  STL.128 [R1+0x100], RZ ;  /* 0x000100ff01007387 */ /* 0x0007e20000100c00 */
[----:B------:R-:W-:Y:S01]  /*6b00*/  IMAD.U32 R28, RZ, RZ, UR37 ;  /* 0x00000025ff1c7e24 */ /* 0x000fe2000f8e00ff */
[----:B------:R-:W-:Y:S01]  /*6b10*/  IADD3 R38, P1, R38, 0x88, RZ ;  /* 0x0000008826267810 */ /* 0x000fe20007f3e0ff */
[----:B------:R-:W-:Y:S01]  /*6b20*/  IMAD.U32 R52, RZ, RZ, UR37 ;  /* 0x00000025ff347e24 */ /* 0x000fe2000f8e00ff */
[----:B-1----:R-:W-:Y:S01]  /*6b30*/  LOP3.LUT R6, R8, 0x3000000, RZ, 0xfc, !PT ;  /* 0x0300000008067812 */ /* 0x002fe200078efcff */
[----:B------:R-:W-:Y:S01]  /*6b40*/  IMAD.MOV.U32 R4, RZ, RZ, R3 ;  /* 0x000000ffff047224 */ /* 0x000fe200078e0003 */
[----:B------:R-:W-:Y:S01]  /*6b50*/  LOP3.LUT R8, R9, 0x10000, RZ, 0xfc, !PT ;  /* 0x0001000009087812 */ /* 0x000fe200078efcff */
[----:B------:R-:W-:Y:S01]  /*6b60*/  IMAD.MOV.U32 R5, RZ, RZ, 0x40000040 ;  /* 0x40000040ff057424 */ /* 0x000fe200078e00ff */
[----:B--2---:R-:W-:Y:S01]  /*6b70*/  LOP3.LUT R12, R0, 0x10000, RZ, 0xfc, !PT ;  /* 0x00010000000c7812 */ /* 0x004fe200078efcff */
[----:B------:R-:W-:Y:S01]  /*6b80*/  IMAD.MOV.U32 R7, RZ, RZ, 0x40000040 ;  /* 0x40000040ff077424 */ /* 0x000fe200078e00ff */
[----:B------:R-:W-:Y:S01]  /*6b90*/  IADD3 R39, P2, R39, 0x90, RZ ;  /* 0x0000009027277810 */ /* 0x000fe20007f5e0ff */
[----:B------:R-:W-:Y:S01]  /*6ba0*/  IMAD.MOV.U32 R13, RZ, RZ, 0x40000040 ;  /* 0x40000040ff0d7424 */ /* 0x000fe200078e00ff */
[----:B------:R-:W-:Y:S01]  /*6bb0*/  IADD3 R37, P3, R37, 0x98, RZ ;  /* 0x0000009825257810 */ /* 0x000fe20007f7e0ff */
[----:B------:R-:W-:Y:S01]  /*6bc0*/  IMAD.MOV.U32 R9, RZ, RZ, 0x40000040 ;  /* 0x40000040ff097424 */ /* 0x000fe200078e00ff */
[----:B------:R3:W-:Y:S01]  /*6bd0*/  STL.128 [R1+0xa0], R4 ;  /* 0x0000a00401007387 */ /* 0x0007e20000100c00 */
[----:B------:R-:W-:Y:S01]  /*6be0*/  IADD3 R28, P4, R28, 0xa0, RZ ;  /* 0x000000a01c1c7810 */ /* 0x000fe20007f9e0ff */
[----:B------:R-:W-:Y:S01]  /*6bf0*/  IMAD.X R53, RZ, RZ, UR36, P1 ;  /* 0x00000024ff357e24 */ /* 0x000fe200088e06ff */
[----:B------:R-:W-:Y:S01]  /*6c00*/  IADD3 R52, P5, R52, 0xb0, RZ ;  /* 0x000000b034347810 */ /* 0x000fe20007fbe0ff */
[----:B------:R3:W-:Y:S01]  /*6c10*/  STL.64 [R1+0x98], R12 ;  /* 0x0000980c01007387 */ /* 0x0007e20000100a00 */
[----:B------:R-:W-:-:S02]  /*6c20*/  IMAD.X R54, RZ, RZ, UR36, P2 ;  /* 0x00000024ff367e24 */ /* 0x000fc400090e06ff */
[----:B------:R-:W-:Y:S01]  /*6c30*/  IMAD.X R48, RZ, RZ, UR36, P3 ;  /* 0x00000024ff307e24 */ /* 0x000fe200098e06ff */
[----:B------:R3:W-:Y:S01]  /*6c40*/  STL.128 [R1+0x110], R8 ;  /* 0x0001100801007387 */ /* 0x0007e20000100c00 */
[----:B------:R-:W-:Y:S02]  /*6c50*/  IMAD.X R57, RZ, RZ, UR36, P4 ;  /* 0x00000024ff397e24 */ /* 0x000fe4000a0e06ff */
[----:B------:R-:W-:Y:S01]  /*6c60*/  IMAD.X R51, RZ, RZ, UR36, P5 ;  /* 0x00000024ff337e24 */ /* 0x000fe2000a8e06ff */
[----:B------:R-:W-:Y:S06]  /*6c70*/  @!P0 BRA `(.L_x_12888) ;  /* 0x0000000000408947 */ /* 0x000fec0003800000 */
[----:B------:R-:W-:Y:S01]  /*6c80*/  MOV R0, 0x0 ;  /* 0x0000000000007802 */ /* 0x000fe20000000f00 */
[----:B------:R-:W-:Y:S01]  /*6c90*/  ULDC.64 UR4, c[0x4][0x118] ;  /* 0x0100460000047ab9 */ /* 0x000fe20000000a00 */
[----:B------:R-:W-:Y:S01]  /*6ca0*/  ULDC.64 UR6, c[0x4][0x120] ;  /* 0x0100480000067ab9 */ /* 0x000fe20000000a00 */
[----:B---3--:R-:W-:Y:S01]  /*6cb0*/  IMAD.U32 R4, RZ, RZ, UR4 ;  /* 0x00000004ff047e24 */ /* 0x008fe2000f8e00ff */
        /* <DEDUP_REMOVED lines=12> */
.L_x_12888:
[----:B------:R-:W-:Y:S05]  /*6d80*/  BSYNC B6 ;  /* 0x0000000000067941 */ /* 0x000fea0003800000 */
.L_x_12887:
[----:B------:R-:W1:Y:S01]  /*6d90*/  S2R R29, SR_TID.X ;  /* 0x00000000001d7919 */ /* 0x000e620000002100 */
[----:B---3--:R-:W2:Y:S01]  /*6da0*/  LDC.64 R10, c[0x0][0xad0] ;  /* 0x0002b400ff0a7b82 */ /* 0x008ea20000000a00 */
[----:B------:R-:W-:Y:S01]  /*6db0*/  UIADD3 UR5, UP0, UR37, 0x120, URZ ;  /* 0x0000012025057890 */ /* 0x000fe2000ff1e03f */
[----:B------:R-:W-:Y:S01]  /*6dc0*/  IMAD.MOV.U32 R8, RZ, RZ, RZ ;  /* 0x000000ffff087224 */ /* 0x000fe200078e00ff */
[----:B------:R-:W-:Y:S01]  /*6dd0*/  STL.64 [R1+0x120], R192 ;  /* 0x000120c001007387 */ /* 0x000fe20000100a00 */
[----:B------:R-:W-:Y:S01]  /*6de0*/  IMAD.U32 R42, RZ, RZ, UR37 ;  /* 0x00000025ff2a7e24 */ /* 0x000fe2000f8e00ff */
[----:B------:R-:W-:Y:S02]  /*6df0*/  UIADD3.X UR6, URZ, UR36, URZ, UP0, !UPT ;  /* 0x000000243f067290 */ /* 0x000fe400087fe43f */
[----:B------:R-:W-:Y:S01]  /*6e00*/  UIADD3 UR4, UP0, UR37, 0x16c, URZ ;  /* 0x0000016c25047890 */ /* 0x000fe2000ff1e03f */
[----:B------:R-:W3:Y:S01]  /*6e10*/  LDC.64 R20, c[0x0][0xad8] ;  /* 0x0002b600ff147b82 */ /* 0x000ee20000000a00 */
[----:B------:R-:W-:Y:S01]  /*6e20*/  IMAD.U32 R12, RZ, RZ, UR5 ;  /* 0x00000005ff0c7e24 */ /* 0x000fe2000f8e00ff */
[----:B------:R-:W-:Y:S01]  /*6e30*/  STL.U8 [R1+0x138], RZ ;  /* 0x000138ff01007387 */ /* 0x000fe20000100000 */
[----:B------:R-:W-:Y:S01]  /*6e40*/  UIADD3.X UR5, URZ, UR36, URZ, UP0, !UPT ;  /* 0x000000243f057290 */ /* 0x000fe200087fe43f */
[----:B------:R-:W-:Y:S01]  /*6e50*/  IMAD.U32 R13, RZ, RZ, UR6 ;  /* 0x00000006ff0d7e24 */ /* 0x000fe2000f8e00ff */
[----:B------:R-:W-:Y:S01]  /*6e60*/  IADD3 R42, P4, R42, 0x170, RZ ;  /* 0x000001702a2a7810 */ /* 0x000fe20007f9e0ff */
[----:B------:R-:W-:Y:S01]  /*6e70*/  IMAD.U32 R14, RZ, RZ, UR4 ;  /* 0x00000004ff0e7e24 */ /* 0x000fe2000f8e00ff */
[----:B------:R-:W-:Y:S01]  /*6e80*/  ULDC UR4, c[0x0][0x3f4] ;  /* 0x0000fd0000047ab9 */ /* 0x000fe20000000800 */
[----:B------:R-:W4:Y:S01]  /*6e90*/  LDC.64 R58, c[0x0][0xae0] ;  /* 0x0002b800ff3a7b82 */ /* 0x000f220000000a00 */
[----:B------:R-:W-:Y:S01]  /*6ea0*/  IMAD.U32 R15, RZ, RZ, UR5 ;  /* 0x00000005ff0f7e24 */ /* 0x000fe2000f8e00ff */
[----:B------:R-:W-:Y:S01]  /*6eb0*/  STL.64 [R1+0x128], R12 ;  /* 0x0001280c01007387 */ /* 0x000fe20000100a00 */
[----:B------:R-:W-:-:S03]  /*6ec0*/  ISETP.LT.AND P0, PT, RZ, UR4, PT ;  /* 0x00000004ff007c0c */ /* 0x000fc6000bf01270 */
[----:B------:R-:W-:Y:S02]  /*6ed0*/  STL.64 [R1+0x170], R14 ;  /* 0x0001700e01007387 */ /* 0x000fe40000100a00 */
[----:B------:R-:W0:Y:S01]  /*6ee0*/  LDC R6, c[0x0][0x450] ;  /* 0x00011400ff067b82 */ /* 0x000e220000000800 */
[----:B--2---:R-:W-:Y:S01]  /*6ef0*/  IMAD.MOV.U32 R26, RZ, RZ, R11 ;  /* 0x000000ffff1a7224 */ /* 0x004fe200078e000b */
[----:B------:R2:W-:Y:S01]  /*6f00*/  STL.64 [R1+0x130], R40 ;  /* 0x0001302801007387 */ /* 0x0005e20000100a00 */
[----:B------:R-:W-:Y:S02]  /*6f10*/  IMAD.MOV.U32 R7, RZ, RZ, R10 ;  /* 0x000000ffff077224 */ /* 0x000fe400078e000a */
[----:B-1----:R-:W-:-:S03]  /*6f20*/  VIADD R201, R29, 0xffffff80 ;  /* 0xffffff801dc97836 */ /* 0x002fc60000000000 */
[----:B------:R-:W0:Y:S01]  /*6f30*/  LDC.64 R4, c[0x0][0x448] ;  /* 0x00011200ff047b82 */ /* 0x000e220000000a00 */
[----:B---3--:R-:W-:Y:S02]  /*6f40*/  IMAD.MOV.U32 R27, RZ, RZ, R20 ;  /* 0x000000ffff1b7224 */ /* 0x008fe400078e0014 */
[----:B------:R-:W-:Y:S01]  /*6f50*/  IMAD.MOV.U32 R9, RZ, RZ, R21 ;  /* 0x000000ffff097224 */ /* 0x000fe200078e0015 */
[----:B------:R1:W-:Y:S01]  /*6f60*/  STL [R1+0x13c], R201 ;  /* 0x00013cc901007387 */ /* 0x0003e20000100800 */
[----:B------:R-:W-:Y:S02]  /*6f70*/  IMAD.U32 R29, RZ, RZ, UR37 ;  /* 0x00000025ff1d7e24 */ /* 0x000fe4000f8e00ff */
[----:B--2---:R-:W-:Y:S01]  /*6f80*/  IMAD.U32 R40, RZ, RZ, UR37 ;  /* 0x00000025ff287e24 */ /* 0x004fe2000f8e00ff */
[----:B------:R1:W-:Y:S01]  /*6f90*/  STL.128 [R1+0x140], R24 ;  /* 0x0001401801007387 */ /* 0x0003e20000100c00 */
[----:B----4-:R-:W-:Y:S01]  /*6fa0*/  IMAD.MOV.U32 R10, RZ, RZ, R58 ;  /* 0x000000ffff0a7224 */ /* 0x010fe200078e003a */
[----:B------:R-:W-:Y:S01]  /*6fb0*/  IADD3 R29, P2, R29, 0x138, RZ ;  /* 0x000001381d1d7810 */ /* 0x000fe20007f5e0ff */
[----:B------:R-:W-:Y:S01]  /*6fc0*/  IMAD.MOV.U32 R11, RZ, RZ, R59 ;  /* 0x000000ffff0b7224 */ /* 0x000fe200078e003b */
[----:B------:R-:W-:Y:S01]  /*6fd0*/  IADD3 R40, P1, R40, 0x13c, RZ ;  /* 0x0000013c28287810 */ /* 0x000fe20007f3e0ff */
[----:B------:R-:W-:-:S02]  /*6fe0*/  IMAD.U32 R41, RZ, RZ, UR37 ;  /* 0x00000025ff297e24 */ /* 0x000fc4000f8e00ff */
[----:B------:R-:W-:Y:S01]  /*6ff0*/  IMAD.X R58, RZ, RZ, UR36, P2 ;  /* 0x00000024ff3a7e24 */ /* 0x000fe200090e06ff */
[----:B------:R1:W-:Y:S01]  /*7000*/  STL.128 [R1+0x150], R8 ;  /* 0x0001500801007387 */ /* 0x0003e20000100c00 */
[----:B------:R-:W-:Y:S01]  /*7010*/  IMAD.X R55, RZ, RZ, UR36, P1 ;  /* 0x00000024ff377e24 */ /* 0x000fe200088e06ff */
[----:B------:R-:W-:Y:S01]  /*7020*/  IADD3 R41, P3, R41, 0x128, RZ ;  /* 0x0000012829297810 */ /* 0x000fe20007f7e0ff */
[----:B------:R-:W-:-:S04]  /*7030*/  IMAD.X R59, RZ, RZ, UR36, P4 ;  /* 0x00000024ff3b7e24 */ /* 0x000fc8000a0e06ff */
[----:B------:R-:W-:Y:S01]  /*7040*/  IMAD.X R56, RZ, RZ, UR36, P3 ;  /* 0x00000024ff387e24 */ /* 0x000fe200098e06ff */
[----:B0-----:R1:W-:Y:S01]  /*7050*/  STL.128 [R1+0x160], R4 ;  /* 0x0001600401007387 */ /* 0x0013e20000100c00 */
        /* <DEDUP_REMOVED lines=11> */
.L_x_12892:
[----:B--2---:R2:W3:Y:S02]  /*7110*/  SYNCS.PHASECHK.TRANS64.TRYWAIT P0, [R144+URZ+0x32400], R3 ;  /* 0x03240003900075a7 */ /* 0x0044e4000800017f */
[----:B---3--:R-:W-:Y:S05]  /*7120*/  @!P0 NANOSLEEP.SYNCS 0x989680 ;  /* 0x009896800000895d */ /* 0x008fea0003900000 */
[----:B------:R-:W3:Y:S02]  /*7130*/  @!P0 SYNCS.PHASECHK.TRANS64 P0, [R144+URZ+0x32400], R3 ;  /* 0x03240003900085a7 */ /* 0x000ee4000800007f */
[----:B---3--:R-:W-:Y:S05]  /*7140*/  @!P0 BRA `(.L_x_12892) ;  /* 0xfffffffc00f08947 */ /* 0x008fea000383ffff */
.L_x_12891:
[----:B------:R-:W-:Y:S05]  /*7150*/  BSYNC B0 ;  /* 0x0000000000007941 */ /* 0x000fea0003800000 */
.L_x_12890:
[----:B------:R-:W-:Y:S05]  /*7160*/  BRA `(.L_x_12893) ;  /* 0x0000002c00487947 */ /* 0x000fea0003800000 */
.L_x_12889:
[----:B------:R-:W-:Y:S01]  /*7170*/  LOP3.LUT P0, RZ, R61, 0x3ff, RZ, 0xc0, !PT ;  /* 0x000003ff3dff7812 */ /* 0x000fe2000780c0ff */
[----:B------:R-:W-:Y:S01]  /*7180*/  ULDC.64 UR4, c[0x0][0x3f8] ;  /* 0x0000fe0000047ab9 */ /* 0x000fe20000000a00 */
[----:B-----5:R-:W-:Y:S01]  /*7190*/  SHF.R.S32.HI R0, RZ, 0x1f, R2 ;  /* 0x0000001fff007819 */ /* 0x020fe20000011402 */
[----:B------:R-:W-:Y:S01]  /*71a0*/  ULDC.64 UR6, c[0x0][0x408] ;  /* 0x0001020000067ab9 */ /* 0x000fe20000000a00 */
[----:B------:R-:W-:Y:S01]  /*71b0*/  IMAD.WIDE.U32 R60, R2, UR4, RZ ;  /* 0x00000004023c7c25 */ /* 0x000fe2000f8e00ff */
[----:B------:R-:W-:Y:S03]  /*71c0*/  BSSY B6, `(.L_x_12894) ;  /* 0x0000019000067945 */ /* 0x000fe60003800000 */
[C---:B------:R-:W-:Y:S02]  /*71d0*/  IMAD R3, R0.reuse, UR4, RZ ;  /* 0x0000000400037c24 */ /* 0x040fe4000f8e02ff */
[----:B-1----:R-:W-:-:S02]  /*71e0*/  IMAD R5, R0, UR6, RZ ;  /* 0x0000000600057c24 */ /* 0x002fc4000f8e02ff */
        /* <DEDUP_REMOVED lines=22> */
.L_x_12895:
[----:B------:R-:W-:Y:S05]  /*7350*/  BSYNC B6 ;  /* 0x0000000000067941 */ /* 0x000fea0003800000 */
.L_x_12894:
        /* <DEDUP_REMOVED lines=23> */
[C---:B------:R-:W-:Y:S01]  /*74d0*/  IMAD R9, R5.reuse, UR5, R8 ;  /* 0x0000000505097c24 */ /* 0x040fe2000f8e0208 */
[----:B------:R-:W-:Y:S01]  /*74e0*/  ULDC.64 UR4, c[0x0][0x3e8] ;  /* 0x0000fa0000047ab9 */ /* 0x000fe20000000a00 */
[----:B------:R-:W-:-:S04]  /*74f0*/  IMAD.WIDE.U32 R2, R5, UR6, R2 ;  /* 0x0000000605027c25 */ /* 0x000fc8000f8e0002 */
        /* <DEDUP_REMOVED lines=14> */
.L_x_13221:
        /* <DEDUP_REMOVED lines=11> */
[----:B------:R-:W-:Y:S01]  /*7690*/  ISETP.GE.AND P2, PT, R154, UR4, PT ;  /* 0x000000049a007c0c */ /* 0x000fe2000bf46270 */
[----:B---3--:R-:W-:-:S10]  /*76a0*/  IMAD.MOV.U32 R15, RZ, RZ, R5 ;  /* 0x000000ffff0f7224 */ /* 0x008fd400078e0005 */
[C---:B------:R-:W-:Y:S01]  /*76b0*/  @!P3 IMAD.SHL.U32 R21, R158.reuse, 0x2, RZ ;  /* 0x000000029e15b824 */ /* 0x040fe200078e00ff */
[----:B------:R-:W-:Y:S01]  /*76c0*/  @!P3 SHF.L.U64.HI R26, R158, 0x1, R222 ;  /* 0x000000019e1ab819 */ /* 0x000fe200000102de */
[----:B-12---:R-:W-:-:S03]  /*76d0*/  @!P2 IMAD.WIDE R10, R154, 0x2, R2 ;  /* 0x000000029a0aa825 */ /* 0x006fc600078e0202 */
[-C--:B------:R-:W-:Y:S02]  /*76e0*/  @!P3 IADD3 R2, P0, R2, R21.reuse, RZ ;  /* 0x000000150202b210 */ /* 0x080fe40007f1e0ff */
[----:B----4-:R-:W-:Y:S02]  /*76f0*/  @!P3 IADD3 R20, P1, R14, R21, RZ ;  /* 0x000000150e14b210 */ /* 0x010fe40007f3e0ff */
[----:B------:R-:W-:Y:S02]  /*7700*/  CS2R R62, SRZ ;  /* 0x00000000003e7805 */ /* 0x000fe4000001ff00 */
[----:B------:R-:W-:Y:S01]  /*7710*/  CS2R R24, SRZ ;  /* 0x0000000000187805 */ /* 0x000fe2000001ff00 */
[--C-:B------:R-:W-:Y:S01]  /*7720*/  @!P3 IMAD.X R3, R3, 0x1, R26.reuse, P0 ;  /* 0x000000010303b824 */ /* 0x100fe200000e061a */
[----:B------:R1:W5:Y:S01]  /*7730*/  @!P2 LD.E.64 R60, desc[UR42][R10.64] ;  /* 0x0000002a0a3ca980 */ /* 0x000362000c101b00 */
[----:B------:R-:W-:Y:S01]  /*7740*/  @!P3 IMAD.X R21, R5, 0x1, R26, P1 ;  /* 0x000000010515b824 */ /* 0x000fe200008e061a */
[----:B------:R-:W-:Y:S01]  /*7750*/  CS2R R26, SRZ ;  /* 0x00000000001a7805 */ /* 0x000fe2000001ff00 */
[----:B------:R-:W-:Y:S01]  /*7760*/  @!P2 IMAD.WIDE R12, R154, 0x2, R14 ;  /* 0x000000029a0ca825 */ /* 0x000fe200078e020e */
[----:B------:R1:W5:Y:S04]  /*7770*/  @!P3 LD.E.64 R24, desc[UR42][R2.64] ;  /* 0x0000002a0218b980 */ /* 0x000368000c101b00 */
[----:B------:R1:W5:Y:S04]  /*7780*/  @!P2 LD.E.64 R62, desc[UR42][R12.64] ;  /* 0x0000002a0c3ea980 */ /* 0x000368000c101b00 */
[----:B------:R1:W5:Y:S02]  /*7790*/  @!P3 LD.E.64 R26, desc[UR42][R20.64] ;  /* 0x0000002a141ab980 */ /* 0x000364000c101b00 */
.L_x_12900:
[----:B------:R-:W-:Y:S05]  /*77a0*/  BSYNC B1 ;  /* 0x0000000000017941 */ /* 0x000fea0003800000 */
.L_x_12899:
[----:B-12--5:R-:W-:Y:S01]  /*77b0*/  IMAD.MOV.U32 R2, RZ, RZ, R24 ;  /* 0x000000ffff027224 */ /* 0x026fe200078e0018 */
[----:B------:R-:W-:Y:S01]  /*77c0*/  UMOV UR4, 0xffffffff ;  /* 0xffffffff00047882 */ /* 0x000fe20000000000 */
[----:B------:R-:W-:Y:S01]  /*77d0*/  IMAD.MOV.U32 R3, RZ, RZ, R25 ;  /* 0x000000ffff037224 */ /* 0x000fe200078e0019 */
[----:B------:R-:W-:Y:S01]  /*77e0*/  CS2R R20, SRZ ;  /* 0x0000000000147805 */ /* 0x000fe2000001ff00 */
[----:B---3--:R-:W-:Y:S02]  /*77f0*/  IMAD.MOV.U32 R5, RZ, RZ, R60 ;  /* 0x000000ffff057224 */ /* 0x008fe400078e003c */
        /* <DEDUP_REMOVED lines=9> */
[----:B------:R-:W-:Y:S06]  /*7890*/  BRA.DIV UR4, `(.L_x_12901) ;  /* 0x0000030604707947 */ /* 0x000fec000b800000 */
[----:B------:R1:W2:Y:S04]  /*78a0*/  SHFL.IDX PT, R5, R6, 0x1, 0x1c1f ;  /* 0x003c1f0006057f89 */ /* 0x0002a800000e0000 */
[----:B0-----:R-:W0:Y:S04]  /*78b0*/  SHFL.IDX PT, R4, R4, 0x1, 0x1c1f ;  /* 0x003c1f0004047f89 */ /* 0x001e2800000e0000 */
[----:B------:R-:W3:Y:S04]  /*78c0*/  SHFL.IDX PT, R7, R7, 0x1, 0x1c1f ;  /* 0x003c1f0007077f89 */ /* 0x000ee800000e0000 */
[----:B----4-:R1:W4:Y:S02]  /*78d0*/  SHFL.IDX PT, R14, R8, 0x1, 0x1c1f ;  /* 0x003c1f00080e7f89 */ /* 0x01032400000e0000 */
.L_x_13227:
[----:B------:R-:W5:Y:S01]  /*78e0*/  LDL R3, [R1+0x224] ;  /* 0x0002240001037983 */ /* 0x000f620000100800 */
[----:B------:R-:W-:Y:S01]  /*78f0*/  VIADD R0, R0, 0x40 ;  /* 0x0000004000007836 */ /* 0x000fe20000000000 */
[----:B------:R-:W-:Y:S01]  /*7900*/  BSSY B1, `(.L_x_12902) ;  /* 0x000001e000017945 */ /* 0x000fe20003800000 */
[----:B-1----:R-:W-:Y:S02]  /*7910*/  CS2R R8, SRZ ;  /* 0x0000000000087805 */ /* 0x002fe4000001ff00 */
[----:B------:R-:W-:Y:S02]  /*7920*/  CS2R R10, SRZ ;  /* 0x00000000000a7805 */ /* 0x000fe4000001ff00 */
[----:B------:R-:W-:Y:S02]  /*7930*/  ISETP.GE.AND P0, PT, R0, R67, PT ;  /* 0x000000430000720c */ /* 0x000fe40003f06270 */
[----:B-----5:R-:W-:-:S04]  /*7940*/  LEA.HI R2, R3, R3, RZ, 0x1 ;  /* 0x0000000303027211 */ /* 0x020fc800078f08ff */
[----:B------:R-:W-:-:S05]  /*7950*/  LOP3.LUT R2, R2, 0xfffffffe, RZ, 0xc0, !PT ;  /* 0xfffffffe02027812 */ /* 0x000fca00078ec0ff */
[----:B------:R-:W-:Y:S01]  /*7960*/  IMAD.IADD R0, R3, 0x1, -R2 ;  /* 0x0000000103007824 */ /* 0x000fe200078e0a02 */
[----:B------:R-:W-:-:S04]  /*7970*/  CS2R R2, SRZ ;  /* 0x0000000000027805 */ /* 0x000fc8000001ff00 */
[----:B------:R-:W-:Y:S01]  /*7980*/  SHF.L.U32 R13, R0, 0x1f, RZ ;  /* 0x0000001f000d7819 */ /* 0x000fe200000006ff */
[----:B------:R-:W-:Y:S06]  /*7990*/  @P0 BRA `(.L_x_12903) ;  /* 0x0000000000500947 */ /* 0x000fec0003800000 */
[----:B------:R-:W-:Y:S01]  /*79a0*/  ULDC UR4, c[0x0][0x3f4] ;  /* 0x0000fd0000047ab9 */ /* 0x000fe20000000800 */
[----:B------:R-:W-:Y:S02]  /*79b0*/  CS2R R8, SRZ ;  /* 0x0000000000087805 */ /* 0x000fe4000001ff00 */
[----:B------:R-:W-:Y:S02]  /*79c0*/  ISETP.GE.AND P3, PT, R158, UR4, PT ;  /* 0x000000049e007c0c */ /* 0x000fe4000bf66270 */
[----:B------:R-:W-:Y:S01]  /*79d0*/  ISETP.GE.AND P2, PT, R154, UR4, PT ;  /* 0x000000049a007c0c */ /* 0x000fe2000bf46270 */
[----:B---3--:R-:W-:Y:S01]  /*79e0*/  IMAD.MOV.U32 R15, RZ, RZ, R7 ;  /* 0x000000ffff0f7224 */ /* 0x008fe200078e0007 */
[----:B------:R-:W-:-:S09]  /*79f0*/  CS2R R10, SRZ ;  /* 0x00000000000a7805 */ /* 0x000fd2000001ff00 */
[C---:B------:R-:W-:Y:S01]  /*7a00*/  @!P3 IMAD.SHL.U32 R3, R158.reuse, 0x2, RZ ;  /* 0x000000029e03b824 */ /* 0x040fe200078e00ff */
[----:B------:R-:W-:Y:S01]  /*7a10*/  @!P3 SHF.L.U64.HI R0, R158, 0x1, R222 ;  /* 0x000000019e00b819 */ /* 0x000fe200000102de */
[----:B0-2---:R-:W-:-:S03]  /*7a20*/  @!P2 IMAD.WIDE R64, R154, 0x2, R4 ;  /* 0x000000029a40a825 */ /* 0x005fc600078e0204 */
[-C--:B------:R-:W-:Y:S02]  /*7a30*/  @!P3 IADD3 R4, P0, R4, R3.reuse, RZ ;  /* 0x000000030404b210 */ /* 0x080fe40007f1e0ff */
[----:B----4-:R-:W-:Y:S02]  /*7a40*/  @!P3 IADD3 R6, P1, R14, R3, RZ ;  /* 0x000000030e06b210 */ /* 0x010fe40007f3e0ff */
[----:B------:R-:W-:Y:S02]  /*7a50*/  CS2R R20, SRZ ;  /* 0x0000000000147805 */ /* 0x000fe4000001ff00 */
[----:B------:R-:W-:Y:S01]  /*7a60*/  CS2R R2, SRZ ;  /* 0x0000000000027805 */ /* 0x000fe2000001ff00 */
[----:B------:R-:W-:Y:S01]  /*7a70*/  @!P2 IMAD.WIDE R14, R154, 0x2, R14 ;  /* 0x000000029a0ea825 */ /* 0x000fe200078e020e */
[----:B------:R1:W5:Y:S03]  /*7a80*/  @!P2 LD.E.64 R8, desc[UR42][R64.64] ;  /* 0x0000002a4008a980 */ /* 0x000366000c101b00 */
[--C-:B------:R-:W-:Y:S01]  /*7a90*/  @!P3 IMAD.X R5, R5, 0x1, R0.reuse, P0 ;  /* 0x000000010505b824 */ /* 0x100fe200000e0600 */
[----:B------:R1:W5:Y:S01]  /*7aa0*/  @!P2 LD.E.64 R10, desc[UR42][R14.64] ;  /* 0x0000002a0e0aa980 */ /* 0x000362000c101b00 */
[----:B------:R-:W-:-:S03]  /*7ab0*/  @!P3 IMAD.X R7, R7, 0x1, R0, P1 ;  /* 0x000000010707b824 */ /* 0x000fc600008e0600 */
[----:B------:R1:W5:Y:S04]  /*7ac0*/  @!P3 LD.E.64 R20, desc[UR42][R4.64] ;  /* 0x0000002a0414b980 */ /* 0x000368000c101b00 */
[----:B------:R1:W5:Y:S02]  /*7ad0*/  @!P3 LD.E.64 R2, desc[UR42][R6.64] ;  /* 0x0000002a0602b980 */ /* 0x000364000c101b00 */
.L_x_12903:
[----:B------:R-:W-:Y:S05]  /*7ae0*/  BSYNC B1 ;  /* 0x0000000000017941 */ /* 0x000fea0003800000 */
.L_x_12902:
[----:B------:R-:W0:Y:S01]  /*7af0*/  SYNCS.PHASECHK.TRANS64.TRYWAIT P0, [R144+URZ+0x32400], R13 ;  /* 0x0324000d900075a7 */ /* 0x000e22000800017f */
[----:B------:R-:W-:Y:S04]  /*7b00*/  BSSY B1, `(.L_x_12904) ;  /* 0x0000002000017945 */ /* 0x000fe80003800000 */
[----:B0-----:R-:W-:Y:S05]  /*7b10*/  @!P0 BRA `(.L_x_12905) ;  /* 0x0000030400408947 */ /* 0x001fea0003800000 */
.L_x_13228:
[----:B------:R-:W-:Y:S05]  /*7b20*/  BSYNC B1 ;  /* 0x0000000000017941 */ /* 0x000fea0003800000 */
.L_x_12904:
[----:B-1----:R-:W4:Y:S01]  /*7b30*/  LDL R6, [R1+0x70] ;  /* 0x0000700001067983 */ /* 0x002f220000100800 */
[----:B------:R-:W-:Y:S01]  /*7b40*/  LOP3.LUT P0, RZ, R223, 0x4, RZ, 0xc0, !PT ;  /* 0x00000004dfff7812 */ /* 0x000fe2000780c0ff */
[----:B--2---:R-:W-:Y:S01]  /*7b50*/  IMAD.IADD R5, R167, 0x1, R227 ;  /* 0x00000001a7057824 */ /* 0x004fe200078e02e3 */
[----:B------:R-:W-:Y:S01]  /*7b60*/  BSSY B1, `(.L_x_12906) ;  /* 0x000007a000017945 */ /* 0x000fe20003800000 */
[----:B---3-5:R-:W-:Y:S02]  /*7b70*/  IMAD.MOV.U32 R7, RZ, RZ, R8 ;  /* 0x000000ffff077224 */ /* 0x028fe400078e0008 */
[----:B------:R-:W-:Y:S02]  /*7b80*/  IMAD R144, R5, 0x2, R144 ;  /* 0x0000000205907824 */ /* 0x000fe400078e0290 */
[----:B------:R-:W-:Y:S02]  /*7b90*/  IMAD.MOV.U32 R5, RZ, RZ, R20 ;  /* 0x000000ffff057224 */ /* 0x000fe400078e0014 */
[----:B------:R-:W-:-:S02]  /*7ba0*/  VIADD R4, R144, 0x18400 ;  /* 0x0001840090047836 */ /* 0x000fc40000000000 */
[----:B------:R-:W-:Y:S01]  /*7bb0*/  VIADD R0, R144, 0x18440 ;  /* 0x0001844090007836 */ /* 0x000fe20000000000 */
[----:B------:R-:W-:Y:S01]  /*7bc0*/  PRMT R12, R5, 0x5410, R7 ;  /* 0x00005410050c7816 */ /* 0x000fe20000000007 */
[----:B------:R-:W-:Y:S02]  /*7bd0*/  @P0 VIADD R0, R4, 0xffffffc0 ;  /* 0xffffffc004000836 */ /* 0x000fe40000000000 */
[----:B------:R-:W-:Y:S02]  /*7be0*/  IMAD.MOV.U32 R5, RZ, RZ, R9 ;  /* 0x000000ffff057224 */ /* 0x000fe400078e0009 */
[----:B------:R-:W-:-:S03]  /*7bf0*/  IMAD.MOV.U32 R7, RZ, RZ, R11 ;  /* 0x000000ffff077224 */ /* 0x000fc600078e000b */
[----:B------:R-:W-:Y:S01]  /*7c00*/  PRMT R78, R5, 0x7610, R78 ;  /* 0x00007610054e7816 */ /* 0x000fe2000000004e */
[----:B------:R-:W-:-:S05]  /*7c10*/  IMAD.MOV.U32 R5, RZ, RZ, R3 ;  /* 0x000000ffff057224 */ /* 0x000fca00078e0003 */
[----:B----4-:R-:W-:Y:S01]  /*7c20*/  PRMT R14, R5, 0x5410, R7 ;  /* 0x00005410050e7816 */ /* 0x010fe20000000007 */
[----:B------:R-:W-:Y:S02]  /*7c30*/  IMAD R4, R6, -0x80, R67 ;  /* 0xffffff8006047824 */ /* 0x000fe400078e0243 */
[----:B------:R-:W-:-:S03]  /*7c40*/  IMAD.MOV.U32 R6, RZ, RZ, R21 ;  /* 0x000000ffff067224 */ /* 0x000fc600078e0015 */
[----:B------:R-:W-:Y:S01]  /*7c50*/  VIMNMX R74, R4, 0x80, PT ;  /* 0x00000080044a7848 */ /* 0x000fe20003fe0100 */
[----:B------:R-:W-:Y:S01]  /*7c60*/  IMAD.MOV.U32 R4, RZ, RZ, R2 ;  /* 0x000000ffff047224 */ /* 0x000fe200078e0002 */
[----:B------:R-:W-:Y:S01]  /*7c70*/  PRMT R13, R6, 0x7610, R13 ;  /* 0x00007610060d7816 */ /* 0x000fe2000000000d */
[----:B------:R-:W-:Y:S01]  /*7c80*/  IMAD.MOV.U32 R6, RZ, RZ, R10 ;  /* 0x000000ffff067224 */ /* 0x000fe200078e000a */
[----:B------:R-:W-:Y:S02]  /*7c90*/  ISETP.GE.AND P0, PT, R153, R74, PT ;  /* 0x0000004a9900720c */ /* 0x000fe40003f06270 */
[----:B------:R-:W-:Y:S02]  /*7ca0*/  PRMT R15, R4, 0x7610, R15 ;  /* 0x00007610040f7816 */ /* 0x000fe4000000000f */
[----:B------:R-:W-:-:S09]  /*7cb0*/  PRMT R13, R13, 0x5410, R6 ;  /* 0x000054100d0d7816 */ /* 0x000fd20000000006 */
[----:B------:R-:W-:Y:S05]  /*7cc0*/  @P0 BRA `(.L_x_12907) ;  /* 0x00000004008c0947 */ /* 0x000fea0003800000 */
        /* <DEDUP_REMOVED lines=8> */
[----:B------:R-:W-:Y:S02]  /*7d50*/  SHF.R.U64 R67, R62, 0x10, R63 ;  /* 0x000000103e437819 */ /* 0x000fe4000000123f */
[----:B------:R-:W-:Y:S02]  /*7d60*/  PRMT R68, R69, 0x5432, R68 ;  /* 0x0000543245447816 */ /* 0x000fe40000000044 */
[----:B------:R-:W-:Y:S02]  /*7d70*/  SHF.R.U64 R64, R60, 0x10, R61 ;  /* 0x000000103c407819 */ /* 0x000fe4000000123d */
        /* <DEDUP_REMOVED lines=40> */
.L_x_12909:
[----:B------:R-:W-:Y:S05]  /*8000*/  BSYNC B2 ;  /* 0x0000000000027941 */ /* 0x000fea0003800000 */
.L_x_12908:
        /* <DEDUP_REMOVED lines=47> */
.L_x_12907:
[----:B------:R-:W-:Y:S05]  /*8300*/  BSYNC B1 ;  /* 0x0000000000017941 */ /* 0x000fea0003800000 */
.L_x_12906:
        /* <DEDUP_REMOVED lines=53> */
.L_x_12912:
[----:B------:R-:W-:Y:S05]  /*8660*/  BSYNC B1 ;  /* 0x0000000000017941 */ /* 0x000fea0003800000 */
.L_x_12911:
        /* <DEDUP_REMOVED lines=10> */
[C---:B------:R-:W-:Y:S01]  /*8710*/  LOP3.LUT R10, R13.reuse, 0xffff0000, RZ, 0xc0, !PT ;  /* 0xffff00000d0a7812 */ /* 0x040fe200078ec0ff */
[----:B------:R-:W-:Y:S01]  /*8720*/  IMAD.U32 R11, R13, 0x10000, RZ ;  /* 0x000100000d0b7824 */ /* 0x000fe200078e00ff */
        /* <DEDUP_REMOVED lines=36> */
.L_x_12897:
        /* <DEDUP_REMOVED lines=41> */
[----:B--2---:R-:W-:Y:S01]  /*8c00*/  @!P1 IMAD.X R7, R2, 0x1, R9, P2 ;  /* 0x0000000102079824 */ /* 0x004fe200010e0609 */
[----:B---3--:R-:W-:-:S04]  /*8c10*/  @!P1 IADD3 R14, P2, R14, R5, RZ ;  /* 0x000000050e0e9210 */ /* 0x008fc80007f5e0ff */
[----:B------:R-:W2:Y:S01]  /*8c20*/  @!P1 LD.E.128 R24, desc[UR42][R6.64] ;  /* 0x0000002a06189980 */ /* 0x000ea2000c101d00 */
[----:B----4-:R-:W-:-:S04]  /*8c30*/  @!P1 IMAD.X R3, R4, 0x1, R9, P2 ;  /* 0x0000000104039824 */ /* 0x010fc800010e0609 */
[----:B------:R-:W-:-:S05]  /*8c40*/  @!P1 IMAD.MOV.U32 R15, RZ, RZ, R3 ;  /* 0x000000ffff0f9224 */ /* 0x000fca00078e0003 */
[----:B------:R0:W3:Y:S01]  /*8c50*/  @!P1 LD.E.128 R4, desc[UR42][R14.64] ;  /* 0x0000002a0e049980 */ /* 0x0000e2000c101d00 */
[----:B------:R-:W-:Y:S02]  /*8c60*/  CS2R R60, SRZ ;  /* 0x00000000003c7805 */ /* 0x000fe4000001ff00 */
[----:B------:R-:W-:Y:S02]  /*8c70*/  CS2R R62, SRZ ;  /* 0x00000000003e7805 */ /* 0x000fe4000001ff00 */
[----:B------:R-:W-:Y:S01]  /*8c80*/  CS2R R20, SRZ ;  /* 0x0000000000147805 */ /* 0x000fe2000001ff00 */
[----:B0-----:R0:W1:Y:S01]  /*8c90*/  SHFL.IDX PT, R14, R64, 0x1, 0x1c1f ;  /* 0x003c1f00400e7f89 */ /* 0x00106200000e0000 */
[----:B--2---:R-:W-:Y:S02]  /*8ca0*/  @!P1 IMAD.MOV.U32 R60, RZ, RZ, R26 ;  /* 0x000000ffff3c9224 */ /* 0x004fe400078e001a */
[----:B------:R-:W-:Y:S01]  /*8cb0*/  @!P1 IMAD.MOV.U32 R61, RZ, RZ, R27 ;  /* 0x000000ffff3d9224 */ /* 0x000fe200078e001b */
[----:B------:R2:W4:Y:S01]  /*8cc0*/  SHFL.IDX PT, R26, R65, 0x1, 0x1c1f ;  /* 0x003c1f00411a7f89 */ /* 0x00052200000e0000 */
[----:B------:R-:W-:-:S02]  /*8cd0*/  @!P1 IMAD.MOV.U32 R62, RZ, RZ, R24 ;  /* 0x000000ffff3e9224 */ /* 0x000fc400078e0018 */
[----:B------:R-:W-:Y:S01]  /*8ce0*/  @!P1 IMAD.MOV.U32 R63, RZ, RZ, R25 ;  /* 0x000000ffff3f9224 */ /* 0x000fe200078e0019 */
[----:B------:R2:W0:Y:S01]  /*8cf0*/  SHFL.IDX PT, R24, R10, 0x1, 0x1c1f ;  /* 0x003c1f000a187f89 */ /* 0x00042200000e0000 */
[----:B------:R-:W-:Y:S02]  /*8d00*/  IMAD.MOV.U32 R2, RZ, RZ, R60 ;  /* 0x000000ffff027224 */ /* 0x000fe400078e003c */
[----:B------:R-:W-:Y:S01]  /*8d10*/  IMAD.MOV.U32 R3, RZ, RZ, R61 ;  /* 0x000000ffff037224 */ /* 0x000fe200078e003d */
[----:B------:R2:W0:Y:S01]  /*8d20*/  SHFL.IDX PT, R25, R8, 0x1, 0x1c1f ;  /* 0x003c1f0008197f89 */ /* 0x00042200000e0000 */
[----:B---3--:R-:W-:Y:S02]  /*8d30*/  @!P1 IMAD.MOV.U32 R20, RZ, RZ, R4 ;  /* 0x000000ffff149224 */ /* 0x008fe400078e0004 */
[----:B------:R-:W-:Y:S01]  /*8d40*/  @!P1 IMAD.MOV.U32 R21, RZ, RZ, R5 ;  /* 0x000000ffff159224 */ /* 0x000fe200078e0005 */
[----:B------:R-:W-:Y:S02]  /*8d50*/  PRMT R74, R2, 0x5410, R3 ;  /* 0x00005410024a7816 */ /* 0x000fe40000000003 */
[----:B------:R-:W-:Y:S01]  /*8d60*/  CS2R R2, SRZ ;  /* 0x0000000000027805 */ /* 0x000fe2000001ff00 */
[----:B------:R-:W-:-:S02]  /*8d70*/  IMAD.MOV.U32 R9, RZ, RZ, R62 ;  /* 0x000000ffff097224 */ /* 0x000fc400078e003e */
[----:B------:R-:W-:Y:S02]  /*8d80*/  @!P1 IMAD.MOV.U32 R2, RZ, RZ, R6 ;  /* 0x000000ffff029224 */ /* 0x000fe400078e0006 */
[----:B------:R-:W-:Y:S01]  /*8d90*/  @!P1 IMAD.MOV.U32 R3, RZ, RZ, R7 ;  /* 0x000000ffff039224 */ /* 0x000fe200078e0007 */
[----:B------:R-:W-:Y:S01]  /*8da0*/  PRMT R66, R9, 0x7610, R66 ;  /* 0x0000761009427816 */ /* 0x000fe20000000042 */
[----:B------:R-:W-:Y:S02]  /*8db0*/  IMAD.MOV.U32 R6, RZ, RZ, R20 ;  /* 0x000000ffff067224 */ /* 0x000fe400078e0014 */
[----:B------:R-:W-:Y:S02]  /*8dc0*/  IMAD.MOV.U32 R7, RZ, RZ, R21 ;  /* 0x000000ffff077224 */ /* 0x000fe400078e0015 */
        /* <DEDUP_REMOVED lines=8> */
[----:B012-4-:R-:W-:-:S07]  /*8e50*/  PRMT R64, R64, 0x5410, R5 ;  /* 0x0000541040407816 */ /* 0x017fce0000000005 */
.L_x_13238:
        /* <DEDUP_REMOVED lines=24> */
.L_x_12915:
[----:B------:R-:W-:Y:S05]  /*8fe0*/  BSYNC B1 ;  /* 0x0000000000017941 */ /* 0x000fea0003800000 */
.L_x_12914:
[----:B------:R-:W0:Y:S01]  /*8ff0*/  SYNCS.PHASECHK.TRANS64.TRYWAIT P1, [R144+URZ+0x32400], R13 ;  /* 0x0324000d900075a7 */ /* 0x000e22000802017f */
[----:B------:R-:W-:Y:S04]  /*9000*/  BSSY B1, `(.L_x_12916) ;  /* 0x0000002000017945 */ /* 0x000fe80003800000 */
[----:B0-----:R-:W-:Y:S05]  /*9010*/  @!P1 BRA `(.L_x_12917) ;  /* 0x000002f4007c9947 */ /* 0x001fea0003800000 */
.L_x_13239:
[----:B------:R-:W-:Y:S05]  /*9020*/  BSYNC B1 ;  /* 0x0000000000017941 */ /* 0x000fea0003800000 */
.L_x_12916:
[----:B------:R-:W2:Y:S01]  /*9030*/  LDL R0, [R1+0x70] ;  /* 0x0000700001007983 */ /* 0x000ea20000100800 */
[----:B-----5:R-:W-:Y:S01]  /*9040*/  IMAD.MOV.U32 R12, RZ, RZ, R6 ;  /* 0x000000ffff0c7224 */ /* 0x020fe200078e0006 */
[----:B------:R-:W-:Y:S01]  /*9050*/  BSSY B1, `(.L_x_12918) ;  /* 0x0000077000017945 */ /* 0x000fe20003800000 */
[----:B0-----:R-:W-:Y:S02]  /*9060*/  IMAD.MOV.U32 R13, RZ, RZ, R7 ;  /* 0x000000ffff0d7224 */ /* 0x001fe400078e0007 */
        /* <DEDUP_REMOVED lines=17> */
[----:B------:R-:W-:Y:S02]  /*9180*/  LOP3.LUT R0, R166, 0x38, R22, 0xf8, !PT ;  /* 0x00000038a6007812 */ /* 0x000fe400078ef816 */
[----:B------:R-:W-:Y:S02]  /*9190*/  SHF.R.U64 R71, R20, 0x10, R21 ;  /* 0x0000001014477819 */ /* 0x000fe40000001215 */
[----:B------:R-:W-:Y:S02]  /*91a0*/  LOP3.LUT R12, R166, 0x38, R13, 0xf8, !PT ;  /* 0x00000038a60c7812 */ /* 0x000fe400078ef80d */
[-C--:B------:R-:W-:Y:S02]  /*91b0*/  LOP3.LUT R0, R0, R173.reuse, RZ, 0x3c, !PT ;  /* 0x000000ad00007212 */ /* 0x080fe400078e3cff */
[----:B------:R-:W-:Y:S02]  /*91c0*/  LOP3.LUT R12, R12, R173, RZ, 0x3c, !PT ;  /* 0x000000ad0c0c7212 */ /* 0x000fe400078e3cff */
[----:B------:R-:W-:Y:S01]  /*91d0*/  SHF.R.U64 R79, R62, 0x10, R63 ;  /* 0x000000103e4f7819 */ /* 0x000fe2000000123f */
[C---:B------:R-:W-:Y:S01]  /*91e0*/  IMAD.IADD R13, R167.reuse, 0x1, R0 ;  /* 0x00000001a70d7824 */ /* 0x040fe200078e0200 */
[--C-:B------:R-:W-:Y:S01]  /*91f0*/  SHF.R.U64 R67, R60, 0x10, R61.reuse ;  /* 0x000000103c437819 */ /* 0x100fe2000000123d */
[----:B------:R-:W-:Y:S01]  /*9200*/  IMAD.IADD R25, R167, 0x1, R12 ;  /* 0x00000001a7197824 */ /* 0x000fe200078e020c */
[----:B------:R-:W-:Y:S01]  /*9210*/  SHF.R.U32.HI R70, RZ, 0x10, R61 ;  /* 0x00000010ff467819 */ /* 0x000fe2000001163d */
[--C-:B------:R-:W-:Y:S01]  /*9220*/  IMAD R83, R13, 0x2, R144.reuse ;  /* 0x000000020d537824 */ /* 0x100fe200078e0290 */
[----:B------:R-:W-:Y:S01]  /*9230*/  SHF.R.U32.HI R75, RZ, 0x10, R21 ;  /* 0x00000010ff4b7819 */ /* 0x000fe20000011615 */
[----:B------:R-:W-:Y:S01]  /*9240*/  IMAD R84, R25, 0x2, R144 ;  /* 0x0000000219547824 */ /* 0x000fe200078e0290 */
[----:B------:R-:W-:-:S02]  /*9250*/  PRMT R71, R80, 0x5410, R71 ;  /* 0x0000541050477816 */ /* 0x000fc40000000047 */
[----:B------:R-:W0:Y:S01]  /*9260*/  LDS.128 R12, [R83+0x18400] ;  /* 0x01840000530c7984 */ /* 0x000e220000000c00 */
[----:B------:R-:W-:Y:S02]  /*9270*/  SHF.R.U32.HI R63, RZ, 0x10, R63 ;  /* 0x00000010ff3f7819 */ /* 0x000fe4000001163f */
[----:B------:R-:W-:Y:S01]  /*9280*/  PRMT R66, R66, 0x5410, R79 ;  /* 0x0000541042427816 */ /* 0x000fe2000000004f */
[----:B------:R-:W1:Y:S01]  /*9290*/  LDS.128 R24, [R84+0x18400] ;  /* 0x0184000054187984 */ /* 0x000e620000000c00 */
[----:B------:R-:W-:Y:S02]  /*92a0*/  SHF.R.U64 R77, R2, 0x10, R3 ;  /* 0x00000010024d7819 */ /* 0x000fe40000001203 */
[C---:B------:R-:W-:Y:S02]  /*92b0*/  PRMT R67, R74.reuse, 0x5410, R67 ;  /* 0x000054104a437816 */ /* 0x040fe40000000043 */
[----:B------:R-:W-:Y:S01]  /*92c0*/  PRMT R70, R74, 0x5432, R70 ;  /* 0x000054324a467816 */ /* 0x000fe20000000046 */
[----:B------:R-:W-:Y:S01]  /*92d0*/  IMAD.U32 R74, R71, 0x10000, RZ ;  /* 0x00010000474a7824 */ /* 0x000fe200078e00ff */
[----:B------:R-:W-:-:S02]  /*92e0*/  PRMT R75, R81, 0x5410, R75 ;  /* 0x00005410514b7816 */ /* 0x000fc4000000004b */
[----:B------:R-:W-:Y:S02]  /*92f0*/  SHF.R.U32.HI R78, RZ, 0x10, R3 ;  /* 0x00000010ff4e7819 */ /* 0x000fe40000011603 */
[----:B------:R-:W-:Y:S01]  /*9300*/  PRMT R68, R68, 0x5410, R63 ;  /* 0x0000541044447816 */ /* 0x000fe2000000003f */
[----:B------:R-:W-:Y:S01]  /*9310*/  IMAD.U32 R63, R66, 0x10000, RZ ;  /* 0x00010000423f7824 */ /* 0x000fe200078e00ff */
        /* <DEDUP_REMOVED lines=16> */
[----:B------:R-:W-:Y:S01]  /*9420*/  FMUL.FTZ R82, R60, R76 ;  /* 0x0000004c3c527220 */ /* 0x000fe20000410000 */
[----:B------:R-:W-:Y:S01]  /*9430*/  FFMA.FTZ R80, R0, R63, -R79 ;  /* 0x0000003f00507223 */ /* 0x000fe2000001084f */
[----:B------:R-:W-:Y:S02]  /*9440*/  IMAD.U32 R62, R27, 0x10000, RZ ;  /* 0x000100001b3e7824 */ /* 0x000fe400078e00ff */
[-C--:B------:R-:W-:Y:S01]  /*9450*/  FMUL.FTZ R60, R60, R21.reuse ;  /* 0x000000153c3c7220 */ /* 0x080fe20000410000 */
[----:B------:R-:W-:Y:S02]  /*9460*/  IMAD.U32 R79, R78, 0x10000, RZ ;  /* 0x000100004e4f7824 */ /* 0x000fe400078e00ff */
[----:B------:R-:W-:Y:S01]  /*9470*/  FFMA.FTZ R82, R3, R21, -R82 ;  /* 0x0000001503527223 */ /* 0x000fe20000010852 */
[----:B------:R-:W-:Y:S02]  /*9480*/  IMAD.U32 R20, R15, 0x10000, RZ ;  /* 0x000100000f147824 */ /* 0x000fe400078e00ff */
[----:B------:R-:W-:Y:S01]  /*9490*/  FFMA.FTZ R81, R0, R74, R81 ;  /* 0x0000004a00517223 */ /* 0x000fe20000010051 */
[----:B------:R-:W-:-:S02]  /*94a0*/  IMAD.U32 R63, R70, 0x10000, RZ ;  /* 0x00010000463f7824 */ /* 0x000fc400078e00ff */
[----:B------:R-:W-:Y:S01]  /*94b0*/  FMUL.FTZ R21, R62, R79 ;  /* 0x0000004f3e157220 */ /* 0x000fe20000410000 */
[----:B------:R-:W-:Y:S01]  /*94c0*/  FFMA.FTZ R60, R3, R76, R60 ;  /* 0x0000004c033c7223 */ /* 0x000fe2000001003c */
[----:B------:R-:W-:Y:S01]  /*94d0*/  LOP3.LUT R3, R66, 0xffff0000, RZ, 0xc0, !PT ;  /* 0xffff000042037812 */ /* 0x000fe200078ec0ff */
[-C--:B------:R-:W-:Y:S01]  /*94e0*/  FMUL.FTZ R62, R62, R63.reuse ;  /* 0x0000003f3e3e7220 */ /* 0x080fe20000410000 */
[----:B------:R-:W-:Y:S01]  /*94f0*/  FFMA.FTZ R74, R20, R63, -R21 ;  /* 0x0000003f144a7223 */ /* 0x000fe20000010815 */
[----:B------:R-:W-:Y:S01]  /*9500*/  FMUL.FTZ R21, R24, R71 ;  /* 0x0000004718157220 */ /* 0x000fe20000410000 */
[----:B------:R-:W-:Y:S01]  /*9510*/  LOP3.LUT R68, R68, 0xffff0000, RZ, 0xc0, !PT ;  /* 0xffff000044447812 */ /* 0x000fe200078ec0ff */
[----:B------:R-:W-:Y:S01]  /*9520*/  FFMA.FTZ R79, R20, R79, R62 ;  /* 0x0000004f144f7223 */ /* 0x000fe2000001003e */
[-C--:B------:R-:W-:Y:S01]  /*9530*/  FMUL.FTZ R63, R24, R3.reuse ;  /* 0x00000003183f7220 */ /* 0x080fe20000410000 */
[----:B------:R-:W-:Y:S01]  /*9540*/  FFMA.FTZ R21, R2, R3, -R21 ;  /* 0x0000000302157223 */ /* 0x000fe20000010815 */
[C---:B------:R-:W-:Y:S01]  /*9550*/  FMUL.FTZ R3, R25.reuse, R75 ;  /* 0x0000004b19037220 */ /* 0x040fe20000410000 */
[----:B------:R-:W-:Y:S01]  /*9560*/  FMUL.FTZ R62, R25, R68 ;  /* 0x00000044193e7220 */ /* 0x000fe20000410000 */
[----:B------:R-:W-:-:S02]  /*9570*/  IMAD.U32 R61, R26, 0x10000, RZ ;  /* 0x000100001a3d7824 */ /* 0x000fc400078e00ff */
[----:B------:R-:W-:Y:S01]  /*9580*/  FFMA.FTZ R24, R2, R71, R63 ;  /* 0x0000004702187223 */ /* 0x000fe2000001003f */
[----:B------:R-:W-:Y:S02]  /*9590*/  IMAD.U32 R20, R77, 0x10000, RZ ;  /* 0x000100004d147824 */ /* 0x000fe400078e00ff */
[C---:B------:R-:W-:Y:S01]  /*95a0*/  FFMA.FTZ R3, R12.reuse, R68, -R3 ;  /* 0x000000440c037223 */ /* 0x040fe20000010803 */
        /* <DEDUP_REMOVED lines=14> */
[----:B------:R-:W-:Y:S01]  /*9690*/  FMUL.FTZ R0, R27, R78 ;  /* 0x0000004e1b007220 */ /* 0x000fe20000410000 */
[----:B------:R-:W-:Y:S01]  /*96a0*/  LOP3.LUT R14, R14, 0xffff0000, RZ, 0xc0, !PT ;  /* 0xffff00000e0e7812 */ /* 0x000fe200078ec0ff */
[-C--:B------:R-:W-:Y:S01]  /*96b0*/  FMUL.FTZ R26, R26, R67.reuse ;  /* 0x000000431a1a7220 */ /* 0x080fe20000410000 */
[----:B------:R-:W-:Y:S01]  /*96c0*/  LOP3.LUT R15, R15, 0xffff0000, RZ, 0xc0, !PT ;  /* 0xffff00000f0f7812 */ /* 0x000fe200078ec0ff */
[----:B------:R-:W-:Y:S01]  /*96d0*/  FMUL.FTZ R61, R27, R70 ;  /* 0x000000461b3d7220 */ /* 0x000fe20000410000 */
[----:B------:R-:W-:Y:S01]  /*96e0*/  F2FP.BF16.F32.PACK_AB R12, R21, R80 ;  /* 0x00000050150c723e */ /* 0x000fe200000010ff */
        /* <DEDUP_REMOVED lines=13> */
.L_x_12919:
[----:B------:R-:W-:Y:S05]  /*97c0*/  BSYNC B1 ;  /* 0x0000000000017941 */ /* 0x000fea0003800000 */
.L_x_12918:
[----:B------:R-:W-:Y:S01]  /*97d0*/  PRMT R2, R87, 0x5410, R88 ;  /* 0x0000541057027816 */ /* 0x000fe20000000058 */
[----:B------:R-:W-:Y:S06]  /*97e0*/  @P0 BRA `(.L_x_12910) ;  /* 0x0000000400840947 */ /* 0x000fec0003800000 */
[----:B------:R-:W-:Y:S01]  /*97f0*/  IMAD.IADD R3, R22, 0x1, R69 ;  /* 0x0000000116037824 */ /* 0x000fe200078e0245 */
[----:B0-----:R-:W0:Y:S01]  /*9800*/  LDS.128 R12, [R224+0x18400] ;  /* 0x01840000e00c7984 */ /* 0x001e220000000c00 */
[----:B------:R-:W-:Y:S02]  /*9810*/  SHF.R.U64 R61, R8, 0x10, R9 ;  /* 0x00000010083d7819 */ /* 0x000fe40000001209 */
[----:B------:R-:W-:Y:S02]  /*9820*/  SHF.R.U64 R20, R4, 0x10, R5 ;  /* 0x0000001004147819 */ /* 0x000fe40000001205 */
[----:B------:R-:W-:Y:S02]  /*9830*/  LOP3.LUT R3, R172, 0x38, R3, 0xf8, !PT ;  /* 0x00000038ac037812 */ /* 0x000fe400078ef803 */
[----:B------:R-:W-:Y:S02]  /*9840*/  PRMT R61, R2, 0x5410, R61 ;  /* 0x00005410023d7816 */ /* 0x000fe4000000003d */
[----:B------:R-:W-:-:S02]  /*9850*/  LOP3.LUT R0, R3, R174, RZ, 0x3c, !PT ;  /* 0x000000ae03007212 */ /* 0x000fc400078e3cff */
[----:B------:R-:W-:Y:S02]  /*9860*/  SHF.R.U32.HI R62, RZ, 0x10, R9 ;  /* 0x00000010ff3e7819 */ /* 0x000fe40000011609 */
[----:B------:R-:W-:Y:S01]  /*9870*/  PRMT R20, R65, 0x5432, R20 ;  /* 0x0000543241147816 */ /* 0x000fe20000000014 */
[----:B------:R-:W-:Y:S01]  /*9880*/  IMAD.IADD R3, R175, 0x1, R0 ;  /* 0x00000001af037824 */ /* 0x000fe200078e0200 */
[----:B------:R-:W-:Y:S02]  /*9890*/  SHF.R.U64 R63, R10, 0x10, R11 ;  /* 0x000000100a3f7819 */ /* 0x000fe4000000120b */
[----:B------:R-:W-:Y:S01]  /*98a0*/  SHF.R.U32.HI R60, RZ, 0x10, R5 ;  /* 0x00000010ff3c7819 */ /* 0x000fe20000011605 */
[----:B------:R-:W-:Y:S01]  /*98b0*/  IMAD R3, R3, 0x2, R144 ;  /* 0x0000000203037824 */ /* 0x000fe200078e0290 */
[--C-:B------:R-:W-:Y:S01]  /*98c0*/  SHF.R.U64 R5, R6, 0x10, R7.reuse ;  /* 0x0000001006057819 */ /* 0x100fe20000001207 */
[----:B------:R-:W-:Y:S01]  /*98d0*/  IMAD.U32 R21, R20, 0x10000, RZ ;  /* 0x0001000014157824 */ /* 0x000fe200078e00ff */
[----:B------:R-:W-:-:S02]  /*98e0*/  SHF.R.U32.HI R6, RZ, 0x10, R7 ;  /* 0x00000010ff067819 */ /* 0x000fc40000011607 */
[----:B------:R-:W1:Y:S01]  /*98f0*/  LDS.128 R24, [R3+0x18400] ;  /* 0x0184000003187984 */ /* 0x000e620000000c00 */
[----:B------:R-:W-:Y:S02]  /*9900*/  SHF.R.U32.HI R66, RZ, 0x10, R11 ;  /* 0x00000010ff427819 */ /* 0x000fe4000001160b */
[----:B------:R-:W-:Y:S02]  /*9910*/  PRMT R60, R85, 0x5432, R60 ;  /* 0x00005432553c7816 */ /* 0x000fe4000000003c */
[----:B------:R-:W-:Y:S02]  /*9920*/  PRMT R62, R2, 0x5432, R62 ;  /* 0x00005432023e7816 */ /* 0x000fe4000000003e */
[----:B------:R-:W-:Y:S02]  /*9930*/  PRMT R64, R64, 0x5410, R5 ;  /* 0x0000541040407816 */ /* 0x000fe40000000005 */
[----:B------:R-:W-:Y:S02]  /*9940*/  PRMT R65, R65, 0x5410, R6 ;  /* 0x0000541041417816 */ /* 0x000fe40000000006 */
[----:B------:R-:W-:-:S02]  /*9950*/  PRMT R66, R86, 0x5432, R66 ;  /* 0x0000543256427816 */ /* 0x000fc40000000042 */
        /* <DEDUP_REMOVED lines=22> */
[----:B------:R-:W-:Y:S01]  /*9ac0*/  FFMA.FTZ R67, R0, R21, -R67 ;  /* 0x0000001500437223 */ /* 0x000fe20000010843 */
[----:B------:R-:W-:Y:S02]  /*9ad0*/  IMAD.U32 R21, R60, 0x10000, RZ ;  /* 0x000100003c157824 */ /* 0x000fe400078e00ff */
[----:B------:R-:W-:Y:S01]  /*9ae0*/  FFMA.FTZ R69, R0, R25, R69 ;  /* 0x0000001900457223 */ /* 0x000fe20000010045 */
[----:B------:R-:W-:-:S02]  /*9af0*/  IMAD.U32 R8, R66, 0x10000, RZ ;  /* 0x0001000042087824 */ /* 0x000fc400078e00ff */
[C---:B------:R-:W-:Y:S01]  /*9b00*/  FMUL.FTZ R71, R10.reuse, R27 ;  /* 0x0000001b0a477220 */ /* 0x040fe20000410000 */
[----:B------:R-:W-:Y:S02]  /*9b10*/  IMAD.U32 R0, R65, 0x10000, RZ ;  /* 0x0001000041007824 */ /* 0x000fe400078e00ff */
[-C--:B------:R-:W-:Y:S01]  /*9b20*/  FMUL.FTZ R25, R10, R21.reuse ;  /* 0x000000150a197220 */ /* 0x080fe20000410000 */
[----:B------:R-:W-:Y:S01]  /*9b30*/  FMUL.FTZ R10, R15, R8 ;  /* 0x000000080f0a7220 */ /* 0x000fe20000410000 */
[----:B------:R-:W-:Y:S01]  /*9b40*/  LOP3.LUT R61, R61, 0xffff0000, RZ, 0xc0, !PT ;  /* 0xffff00003d3d7812 */ /* 0x000fe200078ec0ff */
[-C--:B------:R-:W-:Y:S01]  /*9b50*/  FMUL.FTZ R15, R15, R0.reuse ;  /* 0x000000000f0f7220 */ /* 0x080fe20000410000 */
[C---:B------:R-:W-:Y:S01]  /*9b60*/  FFMA.FTZ R71, R4.reuse, R21, -R71 ;  /* 0x0000001504477223 */ /* 0x040fe20000010847 */
[----:B------:R-:W-:Y:S01]  /*9b70*/  FFMA.FTZ R25, R4, R27, R25 ;  /* 0x0000001b04197223 */ /* 0x000fe20000010019 */
[C---:B------:R-:W-:Y:S01]  /*9b80*/  FFMA.FTZ R27, R7.reuse, R0, -R10 ;  /* 0x00000000071b7223 */ /* 0x040fe2000001080a */
[----:B------:R-:W-:Y:S01]  /*9b90*/  FFMA.FTZ R68, R7, R8, R15 ;  /* 0x0000000807447223 */ /* 0x000fe2000001000f */
[C---:B------:R-:W-:Y:S01]  /*9ba0*/  FMUL.FTZ R21, R9.reuse, R61 ;  /* 0x0000003d09157220 */ /* 0x040fe20000410000 */
[----:B------:R-:W-:Y:S01]  /*9bb0*/  LOP3.LUT R15, R62, 0xffff0000, RZ, 0xc0, !PT ;  /* 0xffff00003e0f7812 */ /* 0x000fe200078ec0ff */
[-C--:B------:R-:W-:Y:S01]  /*9bc0*/  FMUL.FTZ R9, R9, R20.reuse ;  /* 0x0000001409097220 */ /* 0x080fe20000410000 */
[----:B------:R-:W-:Y:S01]  /*9bd0*/  LOP3.LUT R7, R60, 0xffff0000, RZ, 0xc0, !PT ;  /* 0xffff00003c077812 */ /* 0x000fe200078ec0ff */
[----:B------:R-:W-:Y:S01]  /*9be0*/  FFMA.FTZ R20, R2, R20, -R21 ;  /* 0x0000001402147223 */ /* 0x000fe20000010815 */
[----:B------:R-:W-:-:S02]  /*9bf0*/  IMAD.U32 R4, R63, 0x10000, RZ ;  /* 0x000100003f047824 */ /* 0x000fc400078e00ff */
[----:B------:R-:W-:Y:S01]  /*9c00*/  FMUL.FTZ R21, R24, R15 ;  /* 0x0000000f18157220 */ /* 0x000fe20000410000 */
[----:B------:R-:W-:Y:S02]  /*9c10*/  IMAD.U32 R0, R64, 0x10000, RZ ;  /* 0x0001000040007824 */ /* 0x000fe400078e00ff */
[----:B------:R-:W-:Y:S01]  /*9c20*/  FMUL.FTZ R24, R24, R7 ;  /* 0x0000000718187220 */ /* 0x000fe20000410000 */
[----:B------:R-:W-:Y:S01]  /*9c30*/  FFMA.FTZ R8, R2, R61, R9 ;  /* 0x0000003d02087223 */ /* 0x000fe20000010009 */
[C---:B------:R-:W-:Y:S01]  /*9c40*/  FMUL.FTZ R10, R11.reuse, R4 ;  /* 0x000000040b0a7220 */ /* 0x040fe20000410000 */
[C---:B------:R-:W-:Y:S01]  /*9c50*/  FFMA.FTZ R2, R12.reuse, R7, -R21 ;  /* 0x000000070c027223 */ /* 0x040fe20000010815 */
[----:B------:R-:W-:Y:S01]  /*9c60*/  FFMA.FTZ R24, R12, R15, R24 ;  /* 0x0000000f0c187223 */ /* 0x000fe20000010018 */
[----:B------:R-:W-:Y:S01]  /*9c70*/  LOP3.LUT R64, R64, 0xffff0000, RZ, 0xc0, !PT ;  /* 0xffff000040407812 */ /* 0x000fe200078ec0ff */
[-C--:B------:R-:W-:Y:S01]  /*9c80*/  FMUL.FTZ R12, R11, R0.reuse ;  /* 0x000000000b0c7220 */ /* 0x080fe20000410000 */
[----:B------:R-:W-:Y:S01]  /*9c90*/  LOP3.LUT R63, R63, 0xffff0000, RZ, 0xc0, !PT ;  /* 0xffff00003f3f7812 */ /* 0x000fe200078ec0ff */
[C---:B------:R-:W-:Y:S01]  /*9ca0*/  FFMA.FTZ R10, R5.reuse, R0, -R10 ;  /* 0x00000000050a7223 */ /* 0x040fe2000001080a */
[----:B------:R-:W-:Y:S01]  /*9cb0*/  LOP3.LUT R7, R66, 0xffff0000, RZ, 0xc0, !PT ;  /* 0xffff000042077812 */ /* 0x000fe200078ec0ff */
[----:B------:R-:W-:Y:S01]  /*9cc0*/  FFMA.FTZ R12, R5, R4, R12 ;  /* 0x00000004050c7223 */ /* 0x000fe2000001000c */
[----:B------:R-:W-:Y:S01]  /*9cd0*/  LOP3.LUT R65, R65, 0xffff0000, RZ, 0xc0, !PT ;  /* 0xffff000041417812 */ /* 0x000fe200078ec0ff */
[CC--:B------:R-:W-:Y:S01]  /*9ce0*/  FMUL.FTZ R0, R13.reuse, R64.reuse ;  /* 0x000000400d007220 */ /* 0x0c0fe20000410000 */
[----:B------:R-:W-:Y:S01]  /*9cf0*/  FMUL.FTZ R5, R13, R63 ;  /* 0x0000003f0d057220 */ /* 0x000fe20000410000 */
[----:B------:R-:W-:Y:S01]  /*9d00*/  FMUL.FTZ R9, R26, R7 ;  /* 0x000000071a097220 */ /* 0x000fe20000410000 */
[----:B------:R-:W-:Y:S01]  /*9d10*/  F2FP.BF16.F32.PACK_AB R4, R20, R67 ;  /* 0x000000431404723e */ /* 0x000fe200000010ff */
[----:B------:R-:W-:Y:S01]  /*9d20*/  FMUL.FTZ R26, R26, R65 ;  /* 0x000000411a1a7220 */ /* 0x000fe20000410000 */
        /* <DEDUP_REMOVED lines=13> */
.L_x_12910:
[----:B------:R-:W-:Y:S05]  /*9e00*/  BSYNC B0 ;  /* 0x0000000000007941 */ /* 0x000fea0003800000 */
.L_x_12896:
[----:B------:R-:W-:Y:S01]  /*9e10*/  @!PT LDS RZ, [RZ] ;  /* 0x00000000fffff984 */ /* 0x000fe20000000800 */
[----:B------:R-:W-:Y:S01]  /*9e20*/  @!PT LDS RZ, [RZ] ;  /* 0x00000000fffff984 */ /* 0x000fe20000000800 */
[----:B------:R-:W-:Y:S01]  /*9e30*/  @!PT LDS RZ, [RZ] ;  /* 0x00000000fffff984 */ /* 0x000fe20000000800 */
[----:B------:R-:W-:Y:S01]  /*9e40*/  @!PT LDS RZ, [RZ] ;  /* 0x00000000fffff984 */ /* 0x000fe20000000800 */
[----:B------:R3:W-:Y:S06]  /*9e50*/  MEMBAR.ALL.CTA ;  /* 0x0000000000007992 */ /* 0x0007ec0000008000 */
[----:B---3--:R-:W3:Y:S01]  /*9e60*/  FENCE.VIEW.ASYNC.S ;  /* 0x00000000000073c6 */ /* 0x008ee20000000000 */
[----:B------:R-:W-:Y:S05]  /*9e70*/  WARPSYNC.ALL ;  /* 0x0000000000007948 */ /* 0x000fea0003800000 */
[----:B---3--:R-:W-:Y:S06]  /*9e80*/  BAR.SYNC.DEFER_BLOCKING 0xd, 0x100 ;  /* 0x0344000000007b1d */ /* 0x008fec0000010000 */
.L_x_12893:
[----:B012---:R-:W-:Y:S01]  /*9e90*/  IMAD.MOV.U32 R4, RZ, RZ, R50 ;  /* 0x000000ffff047224 */ /* 0x007fe200078e0032 */
[----:B------:R-:W-:Y:S05]  /*9ea0*/  WARPSYNC.ALL ;  /* 0x0000000000007948 */ /* 0x000fea0003800000 */
[----:B------:R-:W-:Y:S01]  /*9eb0*/  IMAD.MOV.U32 R5, RZ, RZ, R49 ;  /* 0x000000ffff057224 */ /* 0x000fe200078e0031 */
[----:B------:R-:W-:Y:S01]  /*9ec0*/  UIADD3 UR4, UP0, UR37, 0x430, URZ ;  /* 0x0000043025047890 */ /* 0x000fe2000ff1e03f */
[----:B------:R-:W-:Y:S01]  /*9ed0*/  IMAD.MOV.U32 R6, RZ, RZ, R29 ;  /* 0x000000ffff067224 */ /* 0x000fe200078e001d */
[----:B------:R-:W-:Y:S01]  /*9ee0*/  STL.64 [R1+0x210], R32 ;  /* 0x0002102001007387 */ /* 0x000fe20000100a00 */
[----:B------:R-:W-:Y:S01]  /*9ef0*/  IMAD.MOV.U32 R7, RZ, RZ, R58 ;  /* 0x000000ffff077224 */ /* 0x000fe200078e003a */
[----:B------:R-:W-:Y:S01]  /*9f00*/  UIADD3.X UR5, URZ, UR36, URZ, UP0, !UPT ;  /* 0x000000243f057290 */ /* 0x000fe200087fe43f */
[----:B------:R-:W-:Y:S01]  /*9f10*/  IMAD.U32 R0, RZ, RZ, UR46 ;  /* 0x0000002eff007e24 */ /* 0x000fe2000f8e00ff */
[----:B------:R-:W-:Y:S01]  /*9f20*/  BSSY B0, `(.L_x_12920) ;  /* 0x0000031000007945 */ /* 0x000fe20003800000 */
[----:B------:R-:W-:Y:S01]  /*9f30*/  IMAD.U32 R3, RZ, RZ, UR48 ;  /* 0x00000030ff037e24 */ /* 0x000fe2000f8e00ff */
[----:B------:R0:W-:Y:S01]  /*9f40*/  STL.128 [R1+0x180], R4 ;  /* 0x0001800401007387 */ /* 0x0001e20000100c00 */
[----:B------:R-:W-:Y:S01]  /*9f50*/  IMAD.MOV.U32 R8, RZ, RZ, R39 ;  /* 0x000000ffff087224 */ /* 0x000fe200078e0027 */
[----:B------:R-:W-:Y:S01]  /*9f60*/  MOV R236, 0xa230 ;  /* 0x0000a23000ec7802 */ /* 0x000fe20000000f00 */
[----:B------:R-:W-:-:S02]  /*9f70*/  IMAD.MOV.U32 R9, RZ, RZ, R54 ;  /* 0x000000ffff097224 */ /* 0x000fc400078e0036 */
[----:B------:R-:W-:Y:S02]  /*9f80*/  IMAD.MOV.U32 R10, RZ, RZ, R35 ;  /* 0x000000ffff0a7224 */ /* 0x000fe400078e0023 */
[----:B------:R-:W-:Y:S02]  /*9f90*/  IMAD.MOV.U32 R11, RZ, RZ, R46 ;  /* 0x000000ffff0b7224 */ /* 0x000fe400078e002e */
[----:B------:R-:W-:Y:S02]  /*9fa0*/  IMAD.MOV.U32 R29, RZ, RZ, R57 ;  /* 0x000000ffff1d7224 */ /* 0x000fe400078e0039 */
[----:B-----5:R-:W-:Y:S01]  /*9fb0*/  IMAD.U32 R2, RZ, RZ, UR37 ;  /* 0x00000025ff027e24 */ /* 0x020fe2000f8e00ff */
[----:B------:R1:W-:Y:S03]  /*9fc0*/  STL.128 [R1+0x1c0], R8 ;  /* 0x0001c00801007387 */ /* 0x0003e60000100c00 */
[----:B------:R-:W-:Y:S01]  /*9fd0*/  VIADD R2, R2, 0x178 ;  /* 0x0000017802027836 */ /* 0x000fe20000000000 */
[----:B------:R-:W-:Y:S01]  /*9fe0*/  STL.128 [R1+0x1a0], R28 ;  /* 0x0001a01c01007387 */ /* 0x000fe20000100c00 */
[----:B0-----:R-:W-:-:S02]  /*9ff0*/  IMAD.MOV.U32 R4, RZ, RZ, R42 ;  /* 0x000000ffff047224 */ /* 0x001fc400078e002a */
[----:B------:R-:W-:Y:S02]  /*a000*/  IMAD.MOV.U32 R5, RZ, RZ, R59 ;  /* 0x000000ffff057224 */ /* 0x000fe400078e003b */
[----:B------:R-:W-:Y:S02]  /*a010*/  IMAD.MOV.U32 R6, RZ, RZ, R19 ;  /* 0x000000ffff067224 */ /* 0x000fe400078e0013 */
[----:B------:R-:W-:Y:S02]  /*a020*/  IMAD.MOV.U32 R7, RZ, RZ, R44 ;  /* 0x000000ffff077224 */ /* 0x000fe400078e002c */
[----:B------:R-:W-:-:S03]  /*a030*/  IMAD.MOV.U32 R19, RZ, RZ, R48 ;  /* 0x000000ffff137224 */ /* 0x000fc600078e0030 */
[----:B------:R0:W-:Y:S01]  /*a040*/  STL.128 [R1+0x1e0], R4 ;  /* 0x0001e00401007387 */ /* 0x0001e20000100c00 */
[----:B-1----:R-:W-:Y:S02]  /*a050*/  IMAD.U32 R8, RZ, RZ, UR39 ;  /* 0x00000027ff087e24 */ /* 0x002fe4000f8e00ff */
[----:B------:R-:W-:-:S05]  /*a060*/  IMAD.U32 R9, RZ, RZ, UR47 ;  /* 0x0000002fff097e24 */ /* 0x000fca000f8e00ff */
[----:B------:R-:W-:Y:S01]  /*a070*/  STL.64 [R1+0x178], R8 ;  /* 0x0001780801007387 */ /* 0x000fe20000100a00 */
[----:B0-----:R-:W-:Y:S02]  /*a080*/  IMAD.MOV.U32 R4, RZ, RZ, R41 ;  /* 0x000000ffff047224 */ /* 0x001fe400078e0029 */
[----:B------:R-:W-:Y:S02]  /*a090*/  IMAD.MOV.U32 R5, RZ, RZ, R56 ;  /* 0x000000ffff057224 */ /* 0x000fe400078e0038 */
[----:B------:R-:W-:Y:S02]  /*a0a0*/  IMAD.MOV.U32 R6, RZ, RZ, R18 ;  /* 0x000000ffff067224 */ /* 0x000fe400078e0012 */
[----:B------:R-:W-:Y:S02]  /*a0b0*/  IMAD.MOV.U32 R7, RZ, RZ, R47 ;  /* 0x000000ffff077224 */ /* 0x000fe400078e002f */
[----:B------:R-:W-:-:S03]  /*a0c0*/  IMAD.MOV.U32 R18, RZ, RZ, R37 ;  /* 0x000000ffff127224 */ /* 0x000fc600078e0025 */
[----:B------:R0:W-:Y:S04]  /*a0d0*/  STL.128 [R1+0x1f0], R4 ;  /* 0x0001f00401007387 */ /* 0x0001e80000100c00 */
[----:B------:R-:W-:Y:S01]  /*a0e0*/  STL.128 [R1+0x190], R16 ;  /* 0x0001901001007387 */ /* 0x000fe20000100c00 */
[----:B0-----:R-:W-:Y:S02]  /*a0f0*/  IMAD.MOV.U32 R4, RZ, RZ, R38 ;  /* 0x000000ffff047224 */ /* 0x001fe400078e0026 */
[----:B------:R-:W-:Y:S02]  /*a100*/  IMAD.MOV.U32 R5, RZ, RZ, R53 ;  /* 0x000000ffff057224 */ /* 0x000fe400078e0035 */
[----:B------:R-:W-:Y:S02]  /*a110*/  IMAD.MOV.U32 R6, RZ, RZ, R52 ;  /* 0x000000ffff067224 */ /* 0x000fe400078e0034 */
[----:B------:R-:W-:-:S05]  /*a120*/  IMAD.MOV.U32 R7, RZ, RZ, R51 ;  /* 0x000000ffff077224 */ /* 0x000fca00078e0033 */
[----:B------:R0:W-:Y:S02]  /*a130*/  STL.128 [R1+0x200], R4 ;  /* 0x0002000401007387 */ /* 0x0001e40000100c00 */
[----:B0-----:R-:W-:Y:S02]  /*a140*/  IMAD.MOV.U32 R6, RZ, RZ, R36 ;  /* 0x000000ffff067224 */ /* 0x001fe400078e0024 */
[----:B------:R-:W-:Y:S02]  /*a150*/  IMAD.MOV.U32 R7, RZ, RZ, R45 ;  /* 0x000000ffff077224 */ /* 0x000fe400078e002d */
[----:B------:R-:W-:Y:S02]  /*a160*/  IMAD.MOV.U32 R4, RZ, RZ, R0 ;  /* 0x000000ffff047224 */ /* 0x000fe400078e0000 */
[----:B------:R-:W-:Y:S02]  /*a170*/  IMAD.MOV.U32 R5, RZ, RZ, R3 ;  /* 0x000000ffff057224 */ /* 0x000fe400078e0003 */
[----:B------:R-:W-:-:S02]  /*a180*/  IMAD.U32 R0, RZ, RZ, UR4 ;  /* 0x00000004ff007e24 */ /* 0x000fc4000f8e00ff */
[----:B------:R-:W-:Y:S01]  /*a190*/  IMAD.U32 R3, RZ, RZ, UR5 ;  /* 0x00000005ff037e24 */ /* 0x000fe2000f8e00ff */
[----:B------:R0:W-:Y:S02]  /*a1a0*/  STL.128 [R1+0x1b0], R4 ;  /* 0x0001b00401007387 */ /* 0x0001e40000100c00 */
[----:B0-----:R-:W-:Y:S02]  /*a1b0*/  IMAD.MOV.U32 R4, RZ, RZ, R34 ;  /* 0x000000ffff047224 */ /* 0x001fe400078e0022 */
[----:B------:R-:W-:Y:S02]  /*a1c0*/  IMAD.MOV.U32 R5, RZ, RZ, R43 ;  /* 0x000000ffff057224 */ /* 0x000fe400078e002b */
[----:B------:R-:W-:Y:S02]  /*a1d0*/  IMAD.MOV.U32 R6, RZ, RZ, R0 ;  /* 0x000000ffff067224 */ /* 0x000fe400078e0000 */
[----:B------:R-:W-:Y:S02]  /*a1e0*/  IMAD.MOV.U32 R7, RZ, RZ, R3 ;  /* 0x000000ffff077224 */ /* 0x000fe400078e0003 */
[----:B------:R-:W-:-:S03]  /*a1f0*/  VIADD R0, R185, 0xffffffff ;  /* 0xffffffffb9007836 */ /* 0x000fc60000000000 */
[----:B------:R0:W-:Y:S01]  /*a200*/  STL.128 [R1+0x1d0], R4 ;  /* 0x0001d00401007387 */ /* 0x0001e20000100c00 */
[----:B------:R0:W-:Y:S06]  /*a210*/  BAR.SYNC.DEFER_BLOCKING R180, 0x100 ;  /* 0x000400b40000751d */ /* 0x0001ec0000010000 */
[----:B0-----:R-:W-:Y:S05]  /*a220*/  CALL.REL.NOINC `($_ZN7cutlass13device_kernelIN5flash11enable_sm90INS1_16FlashAttnFwdSm90INS1_25CollectiveMainloopFwdSm90ILi2EN4cute5tupleIJNS5_1CILi1EEES8_S8_EEENS6_IJNS7_ILi128EEENS7_ILi96EEENS7_ILi64EEEEEELi256ENS_10bfloat16_tEfNS_4arch4Sm90ELb0ELb1ELb1ELb1ELb0ELb1ELb1ELb1ELb0ELb1ELb0ELb0EEENS1_21CollectiveEpilogueFwdINS6_IJSA_NS7_ILi256EEESB_EEES9_SE_SG_Li256ELb1ELb1ELb0ELb0EEENS1_36VarlenDynamicPersistentTileSchedulerILi128ELi96ELi256ELi128ELb0ELb1ELb1ELb1ELb0ELb1EEEEEEEEEvNT_6ParamsE$_ZZN5flash25CollectiveMainloopFwdSm90ILi2EN4cute5tupleIJNS1_1CILi1EEES4_S4_EEENS2_IJNS3_ILi128EEENS3_ILi96EEENS3_ILi64EEEEEELi256EN7cutlass10bfloat16_tEfNSA_4arch4Sm90ELb0ELb1ELb1ELb1ELb0ELb1ELb1ELb1ELb0ELb1ELb0ELb0EE3mmaINS_16FlashAttnFwdSm90ISE_NS_21CollectiveEpilogueFwdINS2_IJS6_NS3_ILi256EEES7_EEES5_SB_SD_Li256ELb1ELb1ELb0ELb0EEENS_36VarlenDynamicPersistentTileSchedulerILi128ELi96ELi256ELi128ELb0ELb1ELb1ELb1ELb0ELb1EEEE13SharedStorageENS1_6TensorINS1_11ArrayEngineIfLm128EEENS1_6LayoutINS2_IJNS2_IJNS3_ILi2EEEST_NS3_ILi32EEEEEES4_S4_EEENS2_IJNS2_IJS4_ST_NS3_ILi4EEEEEENS3_ILi0EEESZ_EEEEEEENS_7SoftmaxILi2ELi0EEEEEbRKNSE_6ParamsENSA_25PipelineTmaAsyncNoClusterILi2ENSA_16PipelineTmaAsyncILi2EEEEES1B_RNSA_13PipelineStateILj2EEERT0_RT1_iRiRKNS_16SeqlenInfoQKNewKILb1ELb1EEENS2_IJiiiiEEERT_ENKUliT_T0_T1_E_clIZSF_ISO_S12_S14_EbS17_S1B_S1B_S1E_S1G_S1I_iS1J_S1N_S1O_S1Q_EUlRS1R_iE0_NS3_ILb1EEES1Y_EEDaiS1R_S1S_S1T_) ;  /* 0x0000031400c07944 */ /* 0x001fea0003c00000 */
[----:B------:R-:W-:Y:S05]  /*a230*/  BSYNC B0 ;  /* 0x0000000000007941 */ /* 0x000fea0003800000 */
.L_x_12920:
        /* <DEDUP_REMOVED lines=9> */
[----:B---3--:R-:W-:Y:S01]  /*a2d0*/  @P0 SHF.R.U32.HI R3, RZ, R5, R0 ;  /* 0x00000005ff030219 */ /* 0x008fe20000011600 */
[----:B------:R-:W-:Y:S01]  /*a2e0*/  VIADD R0, R185, 0xfffffffe ;  /* 0xfffffffeb9007836 */ /* 0x000fe20000000000 */
[----:B-1----:R-:W-:-:S03]  /*a2f0*/  ISETP.GE.AND P0, PT, R7, 0x1, PT ;  /* 0x000000010700780c */ /* 0x002fc60003f06270 */
[----:B------:R-:W-:-:S04]  /*a300*/  IMAD.IADD R5, R186, 0x1, R3 ;  /* 0x00000001ba057824 */ /* 0x000fc800078e0203 */
        /* <DEDUP_REMOVED lines=13> */
.L_x_12923:
[----:B------:R-:W-:-:S13]  /*a3e0*/  ISETP.NE.AND P0, PT, R7, 0x1, PT ;  /* 0x000000010700780c */ /* 0x000fda0003f05270 */
[----:B------:R-:W0:Y:S02]  /*a3f0*/  @P0 LDC.64 R4, c[0x0][0xae0] ;  /* 0x0002b800ff040b82 */ /* 0x000e240000000a00 */
[----:B0-----:R-:W-:-:S05]  /*a400*/  @P0 IMAD.HI.U32 R4, R3, R4, RZ ;  /* 0x0000000403040227 */ /* 0x001fca00078e00ff */
[----:B------:R-:W-:-:S07]  /*a410*/  @P0 SHF.R.U32.HI R3, RZ, R5, R4 ;  /* 0x00000005ff030219 */ /* 0x000fce0000011604 */
.L_x_12924:
[----:B------:R-:W-:Y:S05]  /*a420*/  BSYNC B0 ;  /* 0x0000000000007941 */ /* 0x000fea0003800000 */
.L_x_12922:
[----:B------:R-:W-:-:S05]  /*a430*/  IMAD R3, R3, R7, R7 ;  /* 0x0000000703037224 */ /* 0x000fca00078e0207 */
[----:B------:R-:W-:-:S07]  /*a440*/  VIMNMX R6, R6, R3, PT ;  /* 0x0000000306067248 */ /* 0x000fce0003fe0100 */
.L_x_12921:
[----:B------:R-:W-:-:S05]  /*a450*/  IMAD.HI R6, R6, 0x2aaaaaab, RZ ;  /* 0x2aaaaaab06067827 */ /* 0x000fca00078e02ff */
[----:B------:R-:W-:-:S04]  /*a460*/  SHF.R.U32.HI R3, RZ, 0x1f, R6 ;  /* 0x0000001fff037819 */ /* 0x000fc80000011606 */
[----:B------:R-:W-:-:S04]  /*a470*/  LEA.HI.SX32 R6, R6, R3, 0x1c ;  /* 0x0000000306067211 */ /* 0x000fc800078fe2ff */
[----:B------:R-:W-:-:S04]  /*a480*/  VIMNMX R3, R165, R6, !PT ;  /* 0x00000006a5037248 */ /* 0x000fc80007fe0100 */
[----:B------:R-:W-:-:S13]  /*a490*/  ISETP.GE.AND P0, PT, R0, R3, PT ;  /* 0x000000030000720c */ /* 0x000fda0003f06270 */
[----:B------:R-:W-:Y:S05]  /*a4a0*/  @!P0 BRA `(.L_x_12925) ;  /* 0x000000b000688947 */ /* 0x000fea0003800000 */
.L_x_12952:
        /* <DEDUP_REMOVED lines=16> */
[----:B-1----:R-:W-:Y:S01]  /*a5b0*/  @!P0 IMAD.MOV.U32 R5, RZ, RZ, RZ ;  /* 0x000000ffff058224 */ /* 0x002fe200078e00ff */
[----:B--2---:R-:W-:-:S04]  /*a5c0*/  LOP3.LUT R2, R2, 0x1, RZ, 0xfc, !PT ;  /* 0x0000000102027812 */ /* 0x004fc800078efcff */
[----:B------:R-:W-:-:S13]  /*a5d0*/  ISETP.NE.AND P1, PT, R2, 0x3, PT ;  /* 0x000000030200780c */ /* 0x000fda0003f25270 */
[----:B0-----:R-:W-:Y:S05]  /*a5e0*/  @!P1 BRA `(.L_x_12927) ;  /* 0x0000000000049947 */ /* 0x001fea0003800000 */
[----:B------:R-:W-:Y:S01]  /*a5f0*/  BPT.TRAP 0x1 ;  /* 0x000000040000795c */ /* 0x000fe20000300000 */
.L_x_12927:
[----:B------:R-:W-:Y:S05]  /*a600*/  BSYNC B0 ;  /* 0x0000000000007941 */ /* 0x000fea0003800000 */
.L_x_12926:
        /* <DEDUP_REMOVED lines=13> */
.L_x_12929:
[----:B------:R-:W-:Y:S05]  /*a6e0*/  BSYNC B0 ;  /* 0x0000000000007941 */ /* 0x000fea0003800000 */
.L_x_12928:
        /* <DEDUP_REMOVED lines=8> */
.L_x_12931:
[----:B------:R-:W-:Y:S05]  /*a770*/  BSYNC B0 ;  /* 0x0000000000007941 */ /* 0x000fea0003800000 */
.L_x_12930:
[----:B------:R-:W2:Y:S04]  /*a780*/  LD.E R5, desc[UR42][R16.64+0x218] ;  /* 0x0002182a10057980 */ /* 0x000ea8000c101900 */
[----:B------:R-:W2:Y:S01]  /*a790*/  LDL.64 R8, [R1+0xa0] ;  /* 0x0000a00001087983 */ /* 0x000ea20000100a00 */
[----:B------:R-:W-:Y:S05]  /*a7a0*/  WARPSYNC.ALL ;  /* 0x0000000000007948 */ /* 0x000fea0003800000 */
[----:B------:R-:W3:Y:S04]  /*a7b0*/  LDL.64 R14, [R1+0x98] ;  /* 0x00009800010e7983 */ /* 0x000ee80000100a00 */
[----:B0----5:R-:W4:Y:S04]  /*a7c0*/  LDL.64 R6, [R1+0x98] ;  /* 0x0000980001067983 */ /* 0x021f280000100a00 */
        /* <DEDUP_REMOVED lines=15> */
[----:B------:R-:W-:Y:S02]  /*a8c0*/  R2UR UR5, R15 ;  /* 0x000000000f0572ca */ /* 0x000fe400000e0000 */
[----:B------:R-:W3:Y:S11]  /*a8d0*/  LDL R15, [R1+0x54] ;  /* 0x00005400010f7983 */ /* 0x000ef60000100800 */
[----:B------:R-:W-:Y:S01]  /*a8e0*/  HGMMA.64x96x16.F32.BF16 R24, gdesc[UR4], RZ, !UPT, gsb0 ;  /* 0x01600000041879f0 */ /* 0x000fe2000c0018ff */
[----:B----4-:R-:W-:Y:S01]  /*a8f0*/  VIADD R6, R6, 0x2 ;  /* 0x0000000206067836 */ /* 0x010fe20000000000 */
[----:B------:R-:W-:-:S02]  /*a900*/  R2UR UR6, R8 ;  /* 0x00000000080672ca */ /* 0x000fc400000e0000 */
[----:B------:R-:W-:Y:S02]  /*a910*/  R2UR UR7, R9 ;  /* 0x00000000090772ca */ /* 0x000fe400000e0000 */
[----:B------:R-:W-:Y:S02]  /*a920*/  R2UR UR4, R6 ;  /* 0x00000000060472ca */ /* 0x000fe400000e0000 */
[----:B------:R-:W-:Y:S01]  /*a930*/  R2UR UR5, R7 ;  /* 0x00000000070572ca */ /* 0x000fe200000e0000 */
[----:B------:R-:W-:Y:S02]  /*a940*/  VIADD R10, R10, 0x4 ;  /* 0x000000040a0a7836 */ /* 0x000fe40000000000 */
[----:B------:R-:W-:Y:S02]  /*a950*/  VIADD R6, R4, 0x4 ;  /* 0x0000000404067836 */ /* 0x000fe40000000000 */
[----:B------:R-:W-:Y:S01]  /*a960*/  IMAD.MOV.U32 R7, RZ, RZ, R9 ;  /* 0x000000ffff077224 */ /* 0x000fe200078e0009 */
[----:B------:R-:W-:-:S02]  /*a970*/  WARPGROUP.DEPBAR.LE gsb0, 0x0 ;  /* 0x00008000000079c5 */ /* 0x000fc40000010000 */
        /* <DEDUP_REMOVED lines=25> */
[----:B0-----:R-:W-:Y:S05]  /*ab10*/  @!P1 BRA `(.L_x_12934) ;  /* 0x0000000000049947 */ /* 0x001fea0003800000 */
[----:B------:R-:W-:Y:S01]  /*ab20*/  BPT.TRAP 0x1 ;  /* 0x000000040000795c */ /* 0x000fe20000300000 */
.L_x_12934:
[----:B------:R-:W-:Y:S05]  /*ab30*/  BSYNC B0 ;  /* 0x0000000000007941 */ /* 0x000fea0003800000 */
.L_x_12933:
        /* <DEDUP_REMOVED lines=10> */
.L_x_12936:
[----:B------:R-:W-:Y:S05]  /*abe0*/  BSYNC B0 ;  /* 0x0000000000007941 */ /* 0x000fea0003800000 */
.L_x_12935:
[----:B------:R-:W-:Y:S04]  /*abf0*/  BSSY B0, `(.L_x_12937) ;  /* 0x0000006000007945 */ /* 0x000fe80003800000 */
[----:B-1----:R-:W-:Y:S05]  /*ac00*/  @P0 BRA `(.L_x_12938) ;  /* 0x0000000000100947 */ /* 0x002fea0003800000 */
[----:B-----5:R-:W-:Y:S01]  /*ac10*/  IMAD R4, R4, 0x8, R7 ;  /* 0x0000000804047824 */ /* 0x020fe200078e0207 */
[----:B0-----:R-:W-:-:S04]  /*ac20*/  SHF.L.U32 R5, R6, 0x1f, RZ ;  /* 0x0000001f06057819 */ /* 0x001fc800000006ff */
[----:B------:R-:W0:Y:S02]  /*ac30*/  SYNCS.PHASECHK.TRANS64.TRYWAIT P0, [R4+URZ], R5 ;  /* 0x00000005040075a7 */ /* 0x000e24000800017f */
[----:B0-----:R-:W-:Y:S05]  /*ac40*/  @!P0 BRA `(.L_x_12939) ;  /* 0x000002d800988947 */ /* 0x001fea0003800000 */
.L_x_12938:
[----:B------:R-:W-:Y:S05]  /*ac50*/  BSYNC B0 ;  /* 0x0000000000007941 */ /* 0x000fea0003800000 */
.L_x_12937:
[----:B0-----:R-:W2:Y:S04]  /*ac60*/  LDL R5, [R1+0x90] ;  /* 0x0000900001057983 */ /* 0x001ea80000100800 */
[----:B------:R-:W3:Y:S04]  /*ac70*/  LD.E R15, desc[UR42][R16.64+0x218] ;  /* 0x0002182a100f7980 */ /* 0x000ee8000c101900 */
[----:B------:R-:W3:Y:S04]  /*ac80*/  LDL.64 R20, [R1+0x118] ;  /* 0x0001180001147983 */ /* 0x000ee80000100a00 */
[----:B-----5:R-:W4:Y:S04]  /*ac90*/  LDL.64 R6, [R1+0x110] ;  /* 0x0001100001067983 */ /* 0x020f280000100a00 */
[----:B------:R-:W4:Y:S04]  /*aca0*/  LDL.64 R8, [R1+0x110] ;  /* 0x0001100001087983 */ /* 0x000f280000100a00 */
[----:B------:R-:W4:Y:S04]  /*acb0*/  LDL.64 R10, [R1+0x110] ;  /* 0x00011000010a7983 */ /* 0x000f280000100a00 */
[----:B------:R-:W4:Y:S01]  /*acc0*/  LDL.64 R12, [R1+0x110] ;  /* 0x00011000010c7983 */ /* 0x000f220000100a00 */
[----:B------:R-:W-:Y:S05]  /*acd0*/  WARPSYNC.ALL ;  /* 0x0000000000007948 */ /* 0x000fea0003800000 */
[----:B------:R-:W-:Y:S01]  /*ace0*/  WARPGROUP.ARRIVE ;  /* 0x00000000000079c5 */ /* 0x000fe20000000000 */
[----:B--2---:R-:W-:Y:S01]  /*acf0*/  ISETP.NE.U32.AND P0, PT, R5, RZ, PT ;  /* 0x000000ff0500720c */ /* 0x004fe20003f05070 */
[----:B---3--:R-:W-:-:S02]  /*ad00*/  IMAD R4, R15, 0xc00, R20 ;  /* 0x00000c000f047824 */ /* 0x008fc400078e0214 */
[----:B------:R-:W-:Y:S01]  /*ad10*/  IMAD.MOV.U32 R5, RZ, RZ, R21 ;  /* 0x000000ffff057224 */ /* 0x000fe200078e0015 */
[----:B------:R-:W2:Y:S01]  /*ad20*/  LDL.64 R14, [R1+0x110] ;  /* 0x00011000010e7983 */ /* 0x000ea20000100a00 */
[----:B----4-:R-:W-:Y:S02]  /*ad30*/  R2UR UR4, R6 ;  /* 0x00000000060472ca */ /* 0x010fe400000e0000 */
[----:B------:R-:W-:Y:S02]  /*ad40*/  R2UR UR6, R4 ;  /* 0x00000000040672ca */ /* 0x000fe400000e0000 */
[----:B------:R-:W-:Y:S02]  /*ad50*/  R2UR UR7, R5 ;  /* 0x00000000050772ca */ /* 0x000fe400000e0000 */
[----:B------:R-:W-:Y:S02]  /*ad60*/  R2UR UR5, R7 ;  /* 0x00000000070572ca */ /* 0x000fe400000e0000 */
[----:B------:R-:W-:-:S11]  /*ad70*/  VOTEU.ANY UP0, P0 ;  /* 0x00000000003f7886 */ /* 0x000fd60000000100 */
        /* <DEDUP_REMOVED lines=129> */
[----:B---3--:R-:W-:Y:S01]  /*b590*/  VIADD R8, R8, 0xc02 ;  /* 0x00000c0208087836 */ /* 0x008fe20000000000 */
[----:B------:R-:W-:Y:S02]  /*b5a0*/  WARPGROUP.DEPBAR.LE gsb0, 0x0 ;  /* 0x00008000000079c5 */ /* 0x000fe40000010000 */
[----:B------:R-:W-:-:S09]  /*b5b0*/  WARPGROUP.ARRIVE ;  /* 0x00000000000079c5 */ /* 0x000fd20000000000 */
[----:B------:R-:W-:Y:S01]  /*b5c0*/  HGMMA.64x96x16.F32.BF16 R24, gdesc[UR4], R24, gsb0 ;  /* 0x01600000041879f0 */ /* 0x000fe20008001818 */
[----:B------:R-:W-:Y:S01]  /*b5d0*/  VIADD R20, R4, 0x902 ;  /* 0x0000090204147836 */ /* 0x000fe20000000000 */
        /* <DEDUP_REMOVED lines=22> */
[----:B------:R-:W0:Y:S01]  /*b740*/  S2R R72, SR_TID.X ;  /* 0x0000000000487919 */ /* 0x000e220000002100 */
[----:B------:R-:W-:Y:S04]  /*b750*/  STL [R1+0x90], R2 ;  /* 0x0000900201007387 */ /* 0x000fe80000100800 */
[----:B------:R-:W-:Y:S01]  /*b760*/  STL [R1+0x90], R2 ;  /* 0x0000900201007387 */ /* 0x000fe20000100800 */
[----:B------:R-:W-:-:S02]  /*b770*/  WARPGROUP.DEPBAR.LE gsb0, 0x0 ;  /* 0x00008000000079c5 */ /* 0x000fc40000010000 */
[----:B------:R-:W-:-:S06]  /*b780*/  WARPGROUP.ARRIVE ;  /* 0x00000000000079c5 */ /* 0x000fcc0000000000 */
[----:B------:R-:W-:Y:S01]  /*b790*/  HGMMA.64x96x16.F32.BF16 R24, gdesc[UR4], R24, gsb0 ;  /* 0x01600000041879f0 */ /* 0x000fe20008001818 */
[----:B0-----:R-:W-:Y:S01]  /*b7a0*/  LOP3.LUT R72, R72, 0x7f, RZ, 0xc0, !PT ;  /* 0x0000007f48487812 */ /* 0x001fe200078ec0ff */
[----:B------:R-:W-:Y:S03]  /*b7b0*/  STL [R1+0x90], R2 ;  /* 0x0000900201007387 */ /* 0x000fe60000100800 */
[----:B------:R-:W-:Y:S01]  /*b7c0*/  ISETP.NE.AND P0, PT, R72, RZ, PT ;  /* 0x000000ff4800720c */ /* 0x000fe20003f05270 */
        /* <DEDUP_REMOVED lines=22> */
[----:B------:R-:W3:Y:S04]  /*b930*/  LDL R72, [R1+0x13c] ;  /* 0x00013c0001487983 */ /* 0x000ee80000100800 */
[----:B------:R-:W4:Y:S04]  /*b940*/  LDL R73, [R1+0x70] ;  /* 0x0000700001497983 */ /* 0x000f280000100800 */
[----:B------:R-:W3:Y:S04]  /*b950*/  LDL.64 R12, [R1+0x160] ;  /* 0x00016000010c7983 */ /* 0x000ee80000100a00 */
[----:B------:R-:W4:Y:S04]  /*b960*/  LDL R74, [R1+0x168] ;  /* 0x00016800014a7983 */ /* 0x000f280000100800 */
[----:B------:R-:W4:Y:S04]  /*b970*/  LDL.128 R8, [R1+0x150] ;  /* 0x0001500001087983 */ /* 0x000f280000100c00 */
[----:B-1----:R-:W4:Y:S04]  /*b980*/  LDL.128 R4, [R1+0x140] ;  /* 0x0001400001047983 */ /* 0x002f280000100c00 */
[----:B--2---:R-:W2:Y:S01]  /*b990*/  LD.E R21, desc[UR42][R20.64] ;  /* 0x0000002a14157980 */ /* 0x004ea2000c101900 */
[----:B---3--:R-:W-:-:S02]  /*b9a0*/  ISETP.NE.AND P1, PT, R12, 0x1, PT ;  /* 0x000000010c00780c */ /* 0x008fc40003f25270 */
[----:B----4-:R-:W-:Y:S01]  /*b9b0*/  ISETP.GE.AND P2, PT, R9, 0x1, PT ;  /* 0x000000010900780c */ /* 0x010fe20003f46270 */
[----:B------:R-:W-:Y:S01]  /*b9c0*/  BSSY B0, `(.L_x_12940) ;  /* 0x000009e000007945 */ /* 0x000fe20003800000 */
        /* <DEDUP_REMOVED lines=10> */
[----:B------:R1:W2:Y:S01]  /*ba70*/  MUFU.TANH R82, R41 ;  /* 0x0000002900527308 */ /* 0x0002a20000002400 */
[-C--:B------:R-:W-:Y:S01]  /*ba80*/  FMUL.FTZ R19, R25, R21.reuse ;  /* 0x0000001519137220 */ /* 0x080fe20000410000 */
[----:B------:R-:W-:Y:S01]  /*ba90*/  FMUL.FTZ R25, R31, R21 ;  /* 0x000000151f197220 */ /* 0x000fe20000410000 */
[----:B-1----:R-:W-:-:S05]  /*baa0*/  SHF.R.S32.HI R41, RZ, 0x1f, R72 ;  /* 0x0000001fff297819 */ /* 0x002fca0000011448 */
[----:B------:R1:W3:Y:S01]  /*bab0*/  MUFU.TANH R81, R40 ;  /* 0x0000002800517308 */ /* 0x0002e20000002400 */
[-C--:B------:R-:W-:Y:S01]  /*bac0*/  FMUL.FTZ R31, R43, R21.reuse ;  /* 0x000000152b1f7220 */ /* 0x080fe20000410000 */
[-C--:B------:R-:W-:Y:S01]  /*bad0*/  FMUL.FTZ R14, R24, R21.reuse ;  /* 0x00000015180e7220 */ /* 0x080fe20000410000 */
[----:B-1----:R-:W-:Y:S01]  /*bae0*/  LEA.HI R40, R41, R72, RZ, 0x7 ;  /* 0x0000004829287211 */ /* 0x002fe200078f38ff */
[----:B------:R-:W-:-:S03]  /*baf0*/  FMUL.FTZ R24, R30, R21 ;  /* 0x000000151e187220 */ /* 0x000fc60000410000 */
[----:B------:R-:W-:Y:S01]  /*bb00*/  LOP3.LUT R43, R40, 0xffffff80, RZ, 0xc0, !PT ;  /* 0xffffff80282b7812 */ /* 0x000fe200078ec0ff */
[-C--:B------:R-:W-:Y:S01]  /*bb10*/  FMUL.FTZ R30, R42, R21.reuse ;  /* 0x000000152a1e7220 */ /* 0x080fe20000410000 */
[----:B------:R-:W-:-:S03]  /*bb20*/  FMUL.FTZ R42, R53, R21 ;  /* 0x00000015352a7220 */ /* 0x000fc60000410000 */
[----:B------:R-:W-:Y:S01]  /*bb30*/  IMAD.IADD R43, R72, 0x1, -R43 ;  /* 0x00000001482b7824 */ /* 0x000fe200078e0a2b */
[----:B------:R1:W4:Y:S01]  /*bb40*/  MUFU.TANH R83, R42 ;  /* 0x0000002a00537308 */ /* 0x0003220000002400 */
[-C--:B------:R-:W-:Y:S01]  /*bb50*/  FMUL.FTZ R20, R28, R21.reuse ;  /* 0x000000151c147220 */ /* 0x080fe20000410000 */
[-C--:B------:R-:W-:Y:S01]  /*bb60*/  FMUL.FTZ R28, R38, R21.reuse ;  /* 0x00000015261c7220 */ /* 0x080fe20000410000 */
[-C--:B------:R-:W-:Y:S01]  /*bb70*/  FMUL.FTZ R38, R44, R21.reuse ;  /* 0x000000152c267220 */ /* 0x080fe20000410000 */
[----:B------:R-:W-:Y:S02]  /*bb80*/  LEA.HI R41, R41, R72, RZ, 0x2 ;  /* 0x0000004829297211 */ /* 0x000fe400078f10ff */
[----:B-1----:R-:W-:Y:S01]  /*bb90*/  SHF.R.S32.HI R42, RZ, 0x1f, R43 ;  /* 0x0000001fff2a7819 */ /* 0x002fe2000001142b */
[-C--:B------:R-:W-:Y:S01]  /*bba0*/  FMUL.FTZ R76, R29, R21.reuse ;  /* 0x000000151d4c7220 */ /* 0x080fe20000410000 */
[----:B------:R-:W-:Y:S02]  /*bbb0*/  FMUL.FTZ R29, R39, R21 ;  /* 0x00000015271d7220 */ /* 0x000fe40000410000 */
[----:B------:R-:W-:Y:S01]  /*bbc0*/  LEA.HI R44, R42, R43, RZ, 0x2 ;  /* 0x0000002b2a2c7211 */ /* 0x000fe200078f10ff */
[-C--:B------:R-:W-:Y:S01]  /*bbd0*/  FMUL.FTZ R39, R45, R21.reuse ;  /* 0x000000152d277220 */ /* 0x080fe20000410000 */
[----:B------:R-:W-:Y:S01]  /*bbe0*/  FMUL.FTZ R75, R46, R21 ;  /* 0x000000152e4b7220 */ /* 0x000fe20000410000 */
[----:B------:R-:W-:-:S02]  /*bbf0*/  LOP3.LUT R41, R41, 0xfffffffc, RZ, 0xc0, !PT ;  /* 0xfffffffc29297812 */ /* 0x000fc400078ec0ff */
        /* <DEDUP_REMOVED lines=19> */
[----:B------:R-:W-:-:S04]  /*bd30*/  @P1 IMAD.HI.U32 R13, R46, R13, RZ ;  /* 0x0000000d2e0d1227 */ /* 0x000fc800078e00ff */
[-C--:B------:R-:W-:Y:S01]  /*bd40*/  FMUL.FTZ R77, R32, R21.reuse ;  /* 0x00000015204d7220 */ /* 0x080fe20000410000 */
[----:B------:R-:W-:Y:S01]  /*bd50*/  FMUL.FTZ R32, R48, R21 ;  /* 0x0000001530207220 */ /* 0x000fe20000410000 */
[----:B------:R-:W-:-:S03]  /*bd60*/  @P1 SHF.R.U32.HI R46, RZ, R74, R13 ;  /* 0x0000004aff2e1219 */ /* 0x000fc6000001160d */
[----:B------:R1:W0:Y:S01]  /*bd70*/  MUFU.TANH R79, R32 ;  /* 0x00000020004f7308 */ /* 0x0002220000002400 */
[----:B------:R-:W-:Y:S01]  /*bd80*/  LOP3.LUT R44, R44, 0x7ffffffc, RZ, 0xc0, !PT ;  /* 0x7ffffffc2c2c7812 */ /* 0x000fe200078ec0ff */
[----:B------:R-:W-:Y:S01]  /*bd90*/  IMAD.MOV.U32 R41, RZ, RZ, -0x60 ;  /* 0xffffffa0ff297424 */ /* 0x000fe200078e00ff */
[----:B------:R-:W2:Y:S01]  /*bda0*/  SHFL.IDX PT, R40, R46, RZ, 0x1c1f ;  /* 0x001c1fff2e287589 */ /* 0x000ea200000e0000 */
[-C--:B------:R-:W-:Y:S01]  /*bdb0*/  FMUL.FTZ R48, R50, R21.reuse ;  /* 0x0000001532307220 */ /* 0x080fe20000410000 */
[-C--:B-1----:R-:W-:Y:S01]  /*bdc0*/  FMUL.FTZ R32, R57, R21.reuse ;  /* 0x0000001539207220 */ /* 0x082fe20000410000 */
        /* <DEDUP_REMOVED lines=21> */
[----:B------:R-:W-:Y:S01]  /*bf20*/  FMUL.FTZ R21, R71, R21 ;  /* 0x0000001547157220 */ /* 0x000fe20000410000 */
[----:B------:R-:W-:Y:S01]  /*bf30*/  IMAD R41, R0, R41, 0x1 ;  /* 0x0000000100297424 */ /* 0x000fe200078e0229 */
[----:B------:R-:W1:Y:S03]  /*bf40*/  MUFU.TANH R14, R14 ;  /* 0x0000000e000e7308 */ /* 0x000e660000002400 */
[----:B------:R-:W-:Y:S01]  /*bf50*/  IMAD R41, R44, -0x2, R41 ;  /* 0xfffffffe2c297824 */ /* 0x000fe200078e0229 */
[----:B------:R-:W-:-:S04]  /*bf60*/  LOP3.LUT R43, RZ, R6, RZ, 0x33, !PT ;  /* 0x00000006ff2b7212 */ /* 0x000fc800078e33ff */
[----:B------:R-:W0:Y:S01]  /*bf70*/  MUFU.TANH R19, R19 ;  /* 0x0000001300137308 */ /* 0x000e220000002400 */
[----:B------:R-:W-:-:S07]  /*bf80*/  IADD3 R12, -R4, R41, R5 ;  /* 0x00000029040c7210 */ /* 0x000fce0007ffe105 */
        /* <DEDUP_REMOVED lines=40> */
[----:B------:R-:W0:Y:S01]  /*c210*/  MUFU.TANH R21, R21 ;  /* 0x0000001500157308 */ /* 0x000e220000002400 */
[----:B------:R-:W-:-:S02]  /*c220*/  IMAD.IADD R44, R12, 0x1, R7 ;  /* 0x000000010c2c7824 */ /* 0x000fc400078e0207 */
[----:B------:R-:W-:Y:S02]  /*c230*/  IMAD.IADD R43, R12, 0x1, R43 ;  /* 0x000000010c2b7824 */ /* 0x000fe400078e022b */
[----:B------:R-:W-:Y:S02]  /*c240*/  IMAD R67, R0, -0x60, R8 ;  /* 0xffffffa000437824 */ /* 0x000fe400078e0208 */
[----:B------:R-:W-:Y:S02]  /*c250*/  VIADD R71, R41, 0xffffffff ;  /* 0xffffffff29477836 */ /* 0x000fe40000000000 */
[--C-:B--2---:R-:W-:Y:S02]  /*c260*/  IMAD.IADD R6, R44, 0x1, R40.reuse ;  /* 0x000000012c067824 */ /* 0x104fe400078e0228 */
        /* <DEDUP_REMOVED lines=12> */
.L_x_12943:
[----:B------:R-:W-:-:S13]  /*c330*/  ISETP.NE.AND P1, PT, R9, 0x1, PT ;  /* 0x000000010900780c */ /* 0x000fda0003f25270 */
[----:B------:R-:W-:-:S05]  /*c340*/  @P1 IMAD.HI.U32 R12, R8, R10, RZ ;  /* 0x0000000a080c1227 */ /* 0x000fca00078e00ff */
[----:B------:R-:W-:-:S07]  /*c350*/  @P1 SHF.R.U32.HI R8, RZ, R11, R12 ;  /* 0x0000000bff081219 */ /* 0x000fce000001160c */
.L_x_12944:
[----:B------:R-:W-:Y:S05]  /*c360*/  BSYNC B1 ;  /* 0x0000000000017941 */ /* 0x000fea0003800000 */
.L_x_12942:
[----:B------:R-:W-:-:S05]  /*c370*/  IMAD R8, R8, R9, R71 ;  /* 0x0000000908087224 */ /* 0x000fca00078e0247 */
[----:B------:R-:W-:Y:S02]  /*c380*/  VIMNMX R7, R7, R8, !PT ;  /* 0x0000000807077248 */ /* 0x000fe40007fe0100 */
[----:B------:R-:W-:-:S07]  /*c390*/  VIADDMNMX R6, R8, R9, R6, PT ;  /* 0x0000000908067246 */ /* 0x000fce0003800106 */
.L_x_12941:
[----:B------:R-:W-:Y:S05]  /*c3a0*/  BSYNC B0 ;  /* 0x0000000000007941 */ /* 0x000fea0003800000 */
.L_x_12940:
        /* <DEDUP_REMOVED lines=91> */
[----:B------:R-:W-:Y:S02]  /*c960*/  P2R R19, PR, RZ, 0x8 ;  /* 0x00000008ff137803 */ /* 0x000fe40000000000 */
[----:B------:R-:W-:-:S02]  /*c970*/  FSEL R40, R85, -INF , !P1 ;  /* 0xff80000055287808 */ /* 0x000fc40004800000 */
        /* <DEDUP_REMOVED lines=38> */
.L_x_12948:
[----:B------:R-:W-:-:S13]  /*cbe0*/  ISETP.NE.AND P6, PT, R9, 0x1, PT ;  /* 0x000000010900780c */ /* 0x000fda0003fc5270 */
[----:B------:R-:W-:-:S05]  /*cbf0*/  @P6 IMAD.HI.U32 R10, R4, R10, RZ ;  /* 0x0000000a040a6227 */ /* 0x000fca00078e00ff */
[----:B------:R-:W-:-:S07]  /*cc00*/  @P6 SHF.R.U32.HI R4, RZ, R11, R10 ;  /* 0x0000000bff046219 */ /* 0x000fce000001160a */
.L_x_12949:
[----:B------:R-:W-:Y:S05]  /*cc10*/  BSYNC B1 ;  /* 0x0000000000017941 */ /* 0x000fea0003800000 */
.L_x_12947:
[----:B------:R-:W-:-:S05]  /*cc20*/  IMAD R4, R4, R9, R71 ;  /* 0x0000000904047224 */ /* 0x000fca00078e0247 */
[----:B------:R-:W-:Y:S02]  /*cc30*/  VIADDMNMX R8, R4, R9, R8, PT ;  /* 0x0000000904087246 */ /* 0x000fe40003800108 */
[----:B------:R-:W-:-:S07]  /*cc40*/  VIMNMX R7, R7, R4, !PT ;  /* 0x0000000407077248 */ /* 0x000fce0007fe0100 */
.L_x_12946:
[----:B------:R-:W-:Y:S05]  /*cc50*/  BSYNC B0 ;  /* 0x0000000000007941 */ /* 0x000fea0003800000 */
.L_x_12945:
        /* <DEDUP_REMOVED lines=60> */
[----:B------:R-:W-:Y:S01]  /*d020*/  ISETP.NE.AND P5, PT, R93, RZ, PT ;  /* 0x000000ff5d00720c */ /* 0x000fe20003fa5270 */
[----:B------:R-:W2:Y:S03]  /*d030*/  LDL R52, [R1+0x460] ;  /* 0x0004600001347983 */ /* 0x000ea60000100800 */
        /* <DEDUP_REMOVED lines=12> */
[----:B------:R-:W-:Y:S02]  /*d100*/  ISETP.NE.AND P6, PT, R14, RZ, PT ;  /* 0x000000ff0e00720c */ /* 0x000fe40003fc5270 */
[----:B------:R-:W3:Y:S01]  /*d110*/  LDL.64 R14, [R1+0x440] ;  /* 0x00044000010e7983 */ /* 0x000ee20000100a00 */
        /* <DEDUP_REMOVED lines=13> */
[----:B------:R-:W-:Y:S02]  /*d1f0*/  FSEL R49, R51, -INF , !P3 ;  /* 0xff80000033317808 */ /* 0x000fe40005800000 */
[----:B------:R-:W-:-:S02]  /*d200*/  ISETP.LT.OR P1, PT, R8, 0x5a, P1 ;  /* 0x0000005a0800780c */ /* 0x000fc40000f21670 */
[----:B------:R-:W-:Y:S02]  /*d210*/  FSEL R50, R13, -INF , !P4 ;  /* 0xff8000000d327808 */ /* 0x000fe40006000000 */
[----:B------:R-:W-:Y:S02]  /*d220*/  FSEL R51, R21, -INF , !P1 ;  /* 0xff80000015337808 */ /* 0x000fe40004800000 */
[----:B---3--:R-:W-:-:S04]  /*d230*/  FMNMX.FTZ R4, R82, R14, !PT ;  /* 0x0000000e52047209 */ /* 0x008fc80007810000 */
        /* <DEDUP_REMOVED lines=50> */
[----:B------:R-:W3:Y:S01]  /*d560*/  LDL.64 R4, [R1+0x450] ;  /* 0x0004500001047983 */ /* 0x000ee20000100a00 */
[----:B0-----:R-:W-:-:S03]  /*d570*/  FMNMX.FTZ R8, R9, R10, !PT ;  /* 0x0000000a09087209 */ /* 0x001fc60007810000 */
[----:B------:R0:W-:Y:S04]  /*d580*/  STL.64 [R1+0x440], R6 ;  /* 0x0004400601007387 */ /* 0x0001e80000100a00 */
[----:B------:R-:W4:Y:S04]  /*d590*/  LDL R10, [R1+0x444] ;  /* 0x00044400010a7983 */ /* 0x000f280000100800 */
[----:B------:R-:W-:Y:S04]  /*d5a0*/  STL [R1+0x440], R8 ;  /* 0x0004400801007387 */ /* 0x000fe80000100800 */
[----:B------:R-:W2:Y:S04]  /*d5b0*/  LDL R11, [R1+0x440] ;  /* 0x00044000010b7983 */ /* 0x000ea80000100800 */
[----:B----4-:R-:W1:Y:S01]  /*d5c0*/  SHFL.BFLY PT, R7, R10, 0x2, 0x1f ;  /* 0x0c401f000a077f89 */ /* 0x010e6200000e0000 */
[----:B--2---:R-:W-:Y:S01]  /*d5d0*/  FMUL.FTZ R9, R52, R11 ;  /* 0x0000000b34097220 */ /* 0x004fe20000410000 */
[----:B------:R-:W-:-:S04]  /*d5e0*/  FSETP.NEU.FTZ.AND P1, PT, R11, -INF , PT ;  /* 0xff8000000b00780b */ /* 0x000fc80003f3d000 */
[----:B------:R-:W-:-:S05]  /*d5f0*/  FSEL R9, R9, RZ, P1 ;  /* 0x000000ff09097208 */ /* 0x000fca0000800000 */
[----:B0-----:R-:W-:Y:S01]  /*d600*/  FFMA.FTZ R6, R80, R52, -R9 ;  /* 0x0000003450067223 */ /* 0x001fe20000010809 */
[----:B-1----:R-:W-:-:S03]  /*d610*/  FMNMX.FTZ R7, R7, R10, !PT ;  /* 0x0000000a07077209 */ /* 0x002fc60007810000 */
[----:B------:R0:W-:Y:S02]  /*d620*/  MUFU.EX2 R47, R6 ;  /* 0x00000006002f7308 */ /* 0x0001e40000000800 */
[----:B0-----:R-:W0:Y:S01]  /*d630*/  SHFL.BFLY PT, R6, R7, 0x1, 0x1f ;  /* 0x0c201f0007067f89 */ /* 0x001e2200000e0000 */
[----:B------:R-:W-:Y:S01]  /*d640*/  FSEL R11, R11, RZ, P1 ;  /* 0x000000ff0b0b7208 */ /* 0x000fe20000800000 */
[-CC-:B------:R-:W-:Y:S01]  /*d650*/  FFMA.FTZ R13, R82, R52.reuse, -R9.reuse ;  /* 0x00000034520d7223 */ /* 0x180fe20000010809 */
[----:B------:R-:W-:-:S03]  /*d660*/  FFMA.FTZ R21, R34, R52, -R9 ;  /* 0x0000003422157223 */ /* 0x000fc60000010809 */
[----:B------:R-:W-:Y:S01]  /*d670*/  FADD.FTZ R11, R14, -R11 ;  /* 0x8000000b0e0b7221 */ /* 0x000fe20000010000 */
[----:B0-----:R-:W-:-:S04]  /*d680*/  FMNMX.FTZ R6, R7, R6, !PT ;  /* 0x0000000607067209 */ /* 0x001fc80007810000 */
[C---:B------:R-:W-:Y:S01]  /*d690*/  FSETP.NEU.FTZ.AND P1, PT, R6.reuse, -INF , PT ;  /* 0xff8000000600780b */ /* 0x040fe20003f3d000 */
[----:B------:R-:W-:-:S03]  /*d6a0*/  FMUL.FTZ R7, R6, R52 ;  /* 0x0000003406077220 */ /* 0x000fc60000410000 */
[----:B------:R-:W-:Y:S02]  /*d6b0*/  FSEL R8, R6, RZ, P1 ;  /* 0x000000ff06087208 */ /* 0x000fe40000800000 */
[----:B------:R-:W-:-:S03]  /*d6c0*/  FSEL R7, R7, RZ, P1 ;  /* 0x000000ff07077208 */ /* 0x000fc60000800000 */
[----:B------:R-:W-:Y:S01]  /*d6d0*/  FADD.FTZ R15, R15, -R8 ;  /* 0x800000080f0f7221 */ /* 0x000fe20000010000 */
[-C--:B------:R-:W-:Y:S01]  /*d6e0*/  FMUL.FTZ R11, R11, R52.reuse ;  /* 0x000000340b0b7220 */ /* 0x080fe20000410000 */
[-C--:B------:R-:W-:Y:S01]  /*d6f0*/  FFMA.FTZ R34, R44, R52.reuse, -R7 ;  /* 0x000000342c227223 */ /* 0x080fe20000010807 */
[-CC-:B------:R-:W-:Y:S01]  /*d700*/  FFMA.FTZ R168, R168, R52.reuse, -R9.reuse ;  /* 0x00000034a8a87223 */ /* 0x180fe20000010809 */
[----:B------:R-:W-:Y:S01]  /*d710*/  FMUL.FTZ R15, R52, R15 ;  /* 0x0000000f340f7220 */ /* 0x000fe20000410000 */
[-C--:B------:R-:W-:Y:S01]  /*d720*/  FFMA.FTZ R185, R36, R52.reuse, -R9 ;  /* 0x0000003424b97223 */ /* 0x080fe20000010809 */
[-CC-:B------:R-:W-:Y:S01]  /*d730*/  FFMA.FTZ R169, R46, R52.reuse, -R7.reuse ;  /* 0x000000342ea97223 */ /* 0x180fe20000010807 */
[----:B------:R-:W-:Y:S01]  /*d740*/  MUFU.EX2 R13, R13 ;  /* 0x0000000d000d7308 */ /* 0x000fe20000000800 */
[-C--:B------:R-:W-:Y:S01]  /*d750*/  FFMA.FTZ R208, R30, R52.reuse, -R7 ;  /* 0x000000341ed07223 */ /* 0x080fe20000010807 */
[-C--:B------:R-:W-:Y:S01]  /*d760*/  FFMA.FTZ R170, R170, R52.reuse, -R9 ;  /* 0x00000034aaaa7223 */ /* 0x080fe20000010809 */
[----:B------:R-:W-:-:S05]  /*d770*/  FFMA.FTZ R171, R43, R52, -R7 ;  /* 0x000000342bab7223 */ /* 0x000fca0000010807 */
[----:B------:R-:W3:Y:S01]  /*d780*/  MUFU.EX2 R36, R11 ;  /* 0x0000000b00247308 */ /* 0x000ee20000000800 */
[-CC-:B------:R-:W-:Y:S01]  /*d790*/  FFMA.FTZ R186, R20, R52.reuse, -R9.reuse ;  /* 0x0000003414ba7223 */ /* 0x180fe20000010809 */
[----:B------:R-:W-:-:S06]  /*d7a0*/  FFMA.FTZ R20, R12, R52, -R9 ;  /* 0x000000340c147223 */ /* 0x000fcc0000010809 */
[----:B------:R-:W-:Y:S01]  /*d7b0*/  MUFU.EX2 R34, R34 ;  /* 0x0000002200227308 */ /* 0x000fe20000000800 */
[----:B------:R-:W-:-:S07]  /*d7c0*/  FFMA.FTZ R12, R41, R52, -R7 ;  /* 0x00000034290c7223 */ /* 0x000fce0000010807 */
[----:B------:R-:W0:Y:S01]  /*d7d0*/  MUFU.EX2 R30, R15 ;  /* 0x0000000f001e7308 */ /* 0x000e220000000800 */
[----:B------:R-:W-:-:S07]  /*d7e0*/  FFMA.FTZ R230, R78, R52, -R9 ;  /* 0x000000344ee67223 */ /* 0x000fce0000010809 */
[----:B------:R-:W1:Y:S01]  /*d7f0*/  MUFU.EX2 R168, R168 ;  /* 0x000000a800a87308 */ /* 0x000e620000000800 */
[----:B------:R-:W-:-:S07]  /*d800*/  FFMA.FTZ R219, R45, R52, -R7 ;  /* 0x000000342ddb7223 */ /* 0x000fce0000010807 */
[----:B------:R-:W2:Y:S01]  /*d810*/  MUFU.EX2 R169, R169 ;  /* 0x000000a900a97308 */ /* 0x000ea20000000800 */
[----:B------:R-:W-:-:S07]  /*d820*/  FFMA.FTZ R231, R76, R52, -R9 ;  /* 0x000000344ce77223 */ /* 0x000fce0000010809 */
[----:B------:R-:W4:Y:S01]  /*d830*/  MUFU.EX2 R170, R170 ;  /* 0x000000aa00aa7308 */ /* 0x000f220000000800 */
[----:B------:R-:W-:-:S07]  /*d840*/  FFMA.FTZ R225, R39, R52, -R7 ;  /* 0x0000003427e17223 */ /* 0x000fce0000010807 */
[----:B------:R-:W5:Y:S01]  /*d850*/  MUFU.EX2 R171, R171 ;  /* 0x000000ab00ab7308 */ /* 0x000f620000000800 */
        /* <DEDUP_REMOVED lines=15> */
[----:B------:R-:W-:Y:S01]  /*d950*/  FFMA.FTZ R196, R38, R52, -R9 ;  /* 0x0000003426c47223 */ /* 0x000fe20000010809 */
[----:B---3--:R-:W-:Y:S01]  /*d960*/  FFMA.FTZ R9, R36, R4, R13 ;  /* 0x0000000424097223 */ /* 0x008fe2000001000d */
[----:B0-----:R-:W-:Y:S01]  /*d970*/  FFMA.FTZ R4, R5, R30, R34 ;  /* 0x0000001e05047223 */ /* 0x001fe20000010022 */
[----:B------:R-:W-:-:S03]  /*d980*/  FFMA.FTZ R217, R35, R52, -R7 ;  /* 0x0000003423d97223 */ /* 0x000fc60000010807 */
[----:B------:R-:W0:Y:S01]  /*d990*/  MUFU.EX2 R219, R219 ;  /* 0x000000db00db7308 */ /* 0x000e220000000800 */
[----:B-1----:R-:W-:Y:S01]  /*d9a0*/  FADD.FTZ R9, R168, R9 ;  /* 0x00000009a8097221 */ /* 0x002fe20000010000 */
[----:B--2---:R-:W-:Y:S01]  /*d9b0*/  FADD.FTZ R4, R169, R4 ;  /* 0x00000004a9047221 */ /* 0x004fe20000010000 */
[----:B------:R-:W-:-:S05]  /*d9c0*/  FFMA.FTZ R218, R37, R52, -R7 ;  /* 0x0000003425da7223 */ /* 0x000fca0000010807 */
[----:B------:R-:W1:Y:S01]  /*d9d0*/  MUFU.EX2 R231, R231 ;  /* 0x000000e700e77308 */ /* 0x000e620000000800 */
[----:B----4-:R-:W-:Y:S01]  /*d9e0*/  FADD.FTZ R8, R170, R9 ;  /* 0x00000009aa087221 */ /* 0x010fe20000010000 */
[----:B-----5:R-:W-:-:S06]  /*d9f0*/  FADD.FTZ R5, R171, R4 ;  /* 0x00000004ab057221 */ /* 0x020fcc0000010000 */
[----:B------:R-:W2:Y:S01]  /*da00*/  MUFU.EX2 R225, R225 ;  /* 0x000000e100e17308 */ /* 0x000ea20000000800 */
[----:B------:R-:W-:Y:S01]  /*da10*/  FFMA.FTZ R211, R33, R52, -R7 ;  /* 0x0000003421d37223 */ /* 0x000fe20000010807 */
[----:B------:R-:W-:-:S06]  /*da20*/  FADD.FTZ R9, R47, R8 ;  /* 0x000000082f097221 */ /* 0x000fcc0000010000 */
[----:B------:R-:W3:Y:S01]  /*da30*/  MUFU.EX2 R228, R228 ;  /* 0x000000e400e47308 */ /* 0x000ee20000000800 */
[----:B------:R-:W-:Y:S01]  /*da40*/  FADD.FTZ R4, R12, R5 ;  /* 0x000000050c047221 */ /* 0x000fe20000010000 */
[----:B------:R-:W-:-:S06]  /*da50*/  FFMA.FTZ R212, R31, R52, -R7 ;  /* 0x000000341fd47223 */ /* 0x000fcc0000010807 */
[----:B------:R-:W4:Y:S01]  /*da60*/  MUFU.EX2 R217, R217 ;  /* 0x000000d900d97308 */ /* 0x000f220000000800 */
[----:B------:R-:W-:Y:S01]  /*da70*/  FADD.FTZ R8, R230, R9 ;  /* 0x00000009e6087221 */ /* 0x000fe20000010000 */
[----:B0-----:R-:W-:-:S06]  /*da80*/  FADD.FTZ R4, R219, R4 ;  /* 0x00000004db047221 */ /* 0x001fcc0000010000 */
[----:B------:R-:W0:Y:S08]  /*da90*/  MUFU.EX2 R229, R229 ;  /* 0x000000e500e57308 */ /* 0x000e300000000800 */
[----:B------:R-:W5:Y:S01]  /*daa0*/  MUFU.EX2 R218, R218 ;  /* 0x000000da00da7308 */ /* 0x000f620000000800 */
[----:B-1----:R-:W-:Y:S01]  /*dab0*/  FADD.FTZ R5, R231, R8 ;  /* 0x00000008e7057221 */ /* 0x002fe20000010000 */
[----:B--2---:R-:W-:-:S06]  /*dac0*/  FADD.FTZ R4, R225, R4 ;  /* 0x00000004e1047221 */ /* 0x004fcc0000010000 */
[----:B------:R-:W1:Y:S01]  /*dad0*/  MUFU.EX2 R216, R216 ;  /* 0x000000d800d87308 */ /* 0x000e620000000800 */
[----:B------:R-:W-:-:S07]  /*dae0*/  FFMA.FTZ R209, R18, R52, -R7 ;  /* 0x0000003412d17223 */ /* 0x000fce0000010807 */
[----:B------:R-:W2:Y:S01]  /*daf0*/  MUFU.EX2 R211, R211 ;  /* 0x000000d300d37308 */ /* 0x000ea20000000800 */
[----:B---3--:R-:W-:Y:S01]  /*db00*/  FADD.FTZ R8, R228, R5 ;  /* 0x00000005e4087221 */ /* 0x008fe20000010000 */
[----:B----4-:R-:W-:-:S06]  /*db10*/  FADD.FTZ R5, R217, R4 ;  /* 0x00000004d9057221 */ /* 0x010fcc0000010000 */
[----:B------:R-:W3:Y:S01]  /*db20*/  MUFU.EX2 R215, R215 ;  /* 0x000000d700d77308 */ /* 0x000ee20000000800 */
[----:B------:R-:W-:-:S07]  /*db30*/  FFMA.FTZ R202, R29, R52, -R7 ;  /* 0x000000341dca7223 */ /* 0x000fce0000010807 */
[----:B------:R-:W4:Y:S01]  /*db40*/  MUFU.EX2 R212, R212 ;  /* 0x000000d400d47308 */ /* 0x000f220000000800 */
[----:B0-----:R-:W-:Y:S01]  /*db50*/  FADD.FTZ R9, R229, R8 ;  /* 0x00000008e5097221 */ /* 0x001fe20000010000 */
[----:B-----5:R-:W-:-:S06]  /*db60*/  FADD.FTZ R4, R218, R5 ;  /* 0x00000005da047221 */ /* 0x020fcc0000010000 */
[----:B------:R-:W0:Y:S01]  /*db70*/  MUFU.EX2 R214, R214 ;  /* 0x000000d600d67308 */ /* 0x000e220000000800 */
[----:B------:R-:W-:-:S07]  /*db80*/  FFMA.FTZ R203, R28, R52, -R7 ;  /* 0x000000341ccb7223 */ /* 0x000fce0000010807 */
        /* <DEDUP_REMOVED lines=53> */
[----:B------:R-:W3:Y:S08]  /*dee0*/  MUFU.EX2 R186, R186 ;  /* 0x000000ba00ba7308 */ /* 0x000ef00000000800 */
[----:B------:R-:W4:Y:S01]  /*def0*/  MUFU.EX2 R19, R19 ;  /* 0x0000001300137308 */ /* 0x000f220000000800 */
[----:B0-----:R-:W-:Y:S01]  /*df00*/  FADD.FTZ R4, R196, R5 ;  /* 0x00000005c4047221 */ /* 0x001fe20000010000 */
[----:B-----5:R-:W-:-:S06]  /*df10*/  FADD.FTZ R7, R190, R7 ;  /* 0x00000007be077221 */ /* 0x020fcc0000010000 */
[----:B------:R-:W0:Y:S08]  /*df20*/  MUFU.EX2 R20, R20 ;  /* 0x0000001400147308 */ /* 0x000e300000000800 */
[----:B------:R-:W5:Y:S01]  /*df30*/  MUFU.EX2 R14, R14 ;  /* 0x0000000e000e7308 */ /* 0x000f620000000800 */
[----:B-1----:R-:W-:Y:S01]  /*df40*/  FADD.FTZ R5, R185, R4 ;  /* 0x00000004b9057221 */ /* 0x002fe20000010000 */
[----:B--2---:R-:W-:-:S06]  /*df50*/  FADD.FTZ R4, R18, R7 ;  /* 0x0000000712047221 */ /* 0x004fcc0000010000 */
[----:B------:R-:W1:Y:S08]  /*df60*/  MUFU.EX2 R21, R21 ;  /* 0x0000001500157308 */ /* 0x000e700000000800 */
[----:B------:R-:W2:Y:S01]  /*df70*/  MUFU.EX2 R15, R15 ;  /* 0x0000000f000f7308 */ /* 0x000ea20000000800 */
[----:B---3--:R-:W-:Y:S01]  /*df80*/  FADD.FTZ R5, R186, R5 ;  /* 0x00000005ba057221 */ /* 0x008fe20000010000 */
[----:B----4-:R-:W-:-:S03]  /*df90*/  FADD.FTZ R7, R19, R4 ;  /* 0x0000000413077221 */ /* 0x010fc60000010000 */
[----:B0-----:R-:W-:Y:S01]  /*dfa0*/  FADD.FTZ R8, R20, R5 ;  /* 0x0000000514087221 */ /* 0x001fe20000010000 */
[----:B-----5:R-:W-:-:S03]  /*dfb0*/  FADD.FTZ R4, R14, R7 ;  /* 0x000000070e047221 */ /* 0x020fc60000010000 */
[----:B-1----:R-:W-:Y:S01]  /*dfc0*/  FADD.FTZ R8, R21, R8 ;  /* 0x0000000815087221 */ /* 0x002fe20000010000 */
[----:B------:R-:W-:Y:S01]  /*dfd0*/  STL [R1+0x444], R6 ;  /* 0x0004440601007387 */ /* 0x000fe20000100800 */
[----:B--2---:R-:W-:-:S05]  /*dfe0*/  FADD.FTZ R9, R15, R4 ;  /* 0x000000040f097221 */ /* 0x004fca0000010000 */
[----:B------:R0:W-:Y:S04]  /*dff0*/  STL.64 [R1+0x450], R8 ;  /* 0x0004500801007387 */ /* 0x0001e80000100a00 */
        /* <DEDUP_REMOVED lines=73> */
[----:B------:R-:W-:-:S06]  /*e490*/  ULOP3.LUT UR5, UR4, 0x8, URZ, 0xfc, !UPT ;  /* 0x0000000804057892 */ /* 0x000fcc000f8efc3f */
[----:B------:R-:W-:Y:S02]  /*e4a0*/  IMAD.U32 R8, RZ, RZ, UR5 ;  /* 0x00000005ff087e24 */ /* 0x000fe4000f8e00ff */
[C---:B---3--:R-:W-:Y:S01]  /*e4b0*/  FMUL.FTZ R9, R36.reuse, R9 ;  /* 0x0000000924097220 */ /* 0x048fe20000410000 */
[----:B----4-:R-:W-:-:S04]  /*e4c0*/  FMUL.FTZ R143, R36, R143 ;  /* 0x0000008f248f7220 */ /* 0x010fc80000410000 */
[----:B------:R0:W-:Y:S01]  /*e4d0*/  ST.E desc[UR42][R16.64+0x240], R9 ;  /* 0x0002400910007985 */ /* 0x0001e2000c10192a */
[C---:B-----5:R-:W-:Y:S01]  /*e4e0*/  FMUL.FTZ R25, R36.reuse, R25 ;  /* 0x0000001924197220 */ /* 0x060fe20000410000 */
        /* <DEDUP_REMOVED lines=123> */
[----:B------:R-:W-:-:S05]  /*eca0*/  IMAD.U32 R7, RZ, RZ, UR6 ;  /* 0x00000006ff077e24 */ /* 0x000fca000f8e00ff */
        /* <DEDUP_REMOVED lines=191> */
[----:B------:R-:W-:Y:S01]  /*f8a0*/  ST.E desc[UR42][R16.64+0x428], R145 ;  /* 0x0004289110007985 */ /* 0x000fe2000c10192a */
[----:B------:R2:W-:Y:S06]  /*f8b0*/  BAR.SYNC.DEFER_BLOCKING R180, 0x100 ;  /* 0x000400b40000751d */ /* 0x0005ec0000010000 */
        /* <DEDUP_REMOVED lines=9> */
[----:B-----5:R5:W-:Y:S04]  /*f950*/  ST.E desc[UR42][R6.64], R33 ;  /* 0x0000002106007985 */ /* 0x020be8000c10192a */
[----:B------:R-:W2:Y:S04]  /*f960*/  LD.E R35, desc[UR42][R16.64+0x240] ;  /* 0x0002402a10237980 */ /* 0x000ea8000c101900 */
[----:B------:R-:W4:Y:S04]  /*f970*/  LD.E R37, desc[UR42][R16.64+0x244] ;  /* 0x0002442a10257980 */ /* 0x000f28000c101900 */
[----:B0-----:R-:W4:Y:S04]  /*f980*/  LD.E R27, desc[UR42][R16.64+0x248] ;  /* 0x0002482a101b7980 */ /* 0x001f28000c101900 */
[----:B------:R-:W4:Y:S04]  /*f990*/  LD.E R39, desc[UR42][R16.64+0x24c] ;  /* 0x00024c2a10277980 */ /* 0x000f28000c101900 */
[----:B------:R-:W4:Y:S04]  /*f9a0*/  LD.E R41, desc[UR42][R16.64+0x250] ;  /* 0x0002502a10297980 */ /* 0x000f28000c101900 */
[----:B------:R-:W4:Y:S04]  /*f9b0*/  LD.E R43, desc[UR42][R16.64+0x254] ;  /* 0x0002542a102b7980 */ /* 0x000f28000c101900 */
[----:B-1----:R-:W4:Y:S04]  /*f9c0*/  LD.E R29, desc[UR42][R16.64+0x258] ;  /* 0x0002582a101d7980 */ /* 0x002f28000c101900 */
[----:B------:R-:W4:Y:S04]  /*f9d0*/  LD.E R45, desc[UR42][R16.64+0x25c] ;  /* 0x00025c2a102d7980 */ /* 0x000f28000c101900 */
[----:B---3--:R-:W3:Y:S04]  /*f9e0*/  LD.E R31, desc[UR42][R16.64+0x260] ;  /* 0x0002602a101f7980 */ /* 0x008ee8000c101900 */
[----:B------:R-:W3:Y:S04]  /*f9f0*/  LD.E R49, desc[UR42][R16.64+0x264] ;  /* 0x0002642a10317980 */ /* 0x000ee8000c101900 */
        /* <DEDUP_REMOVED lines=114> */
[----:B--2---:R-:W-:Y:S04]  /*10120*/  ST.E desc[UR42][R16.64+0x240], R35 ;  /* 0x0002402310007985 */ /* 0x004fe8000c10192a */
[----:B----4-:R-:W-:Y:S04]  /*10130*/  ST.E desc[UR42][R16.64+0x244], R37 ;  /* 0x0002442510007985 */ /* 0x010fe8000c10192a */
[----:B------:R-:W-:Y:S04]  /*10140*/  ST.E desc[UR42][R16.64+0x248], R27 ;  /* 0x0002481b10007985 */ /* 0x000fe8000c10192a */
[----:B------:R-:W-:Y:S04]  /*10150*/  ST.E desc[UR42][R16.64+0x24c], R39 ;  /* 0x00024c2710007985 */ /* 0x000fe8000c10192a */
[----:B------:R-:W-:Y:S04]  /*10160*/  ST.E desc[UR42][R16.64+0x250], R41 ;  /* 0x0002502910007985 */ /* 0x000fe8000c10192a */
[----:B------:R-:W-:Y:S04]  /*10170*/  ST.E desc[UR42][R16.64+0x254], R43 ;  /* 0x0002542b10007985 */ /* 0x000fe8000c10192a */
[----:B------:R-:W-:Y:S04]  /*10180*/  ST.E desc[UR42][R16.64+0x258], R29 ;  /* 0x0002581d10007985 */ /* 0x000fe8000c10192a */
[----:B------:R-:W-:Y:S04]  /*10190*/  ST.E desc[UR42][R16.64+0x25c], R45 ;  /* 0x00025c2d10007985 */ /* 0x000fe8000c10192a */
[----:B---3--:R-:W-:Y:S04]  /*101a0*/  ST.E desc[UR42][R16.64+0x260], R31 ;  /* 0x0002601f10007985 */ /* 0x008fe8000c10192a */
[----:B------:R-:W-:Y:S04]  /*101b0*/  ST.E desc[UR42][R16.64+0x264], R49 ;  /* 0x0002643110007985 */ /* 0x000fe8000c10192a */
        /* <DEDUP_REMOVED lines=114> */
[----:B0-----:R-:W5:Y:S01]  /*108e0*/  LDL R24, [R1+0x88] ;  /* 0x0000880001187983 */ /* 0x001f620000100800 */
[----:B------:R-:W-:Y:S01]  /*108f0*/  IMAD R10, R25, 0xc00, R10 ;  /* 0x00000c00190a7824 */ /* 0x000fe200078e020a */
[----:B------:R-:W-:-:S02]  /*10900*/  F2FP.BF16.F32.PACK_AB R170, R47, R170 ;  /* 0x000000aa2faa723e */ /* 0x000fc400000010ff */
[----:B------:R-:W-:Y:S01]  /*10910*/  F2FP.BF16.F32.PACK_AB R169, R169, R34 ;  /* 0x00000022a9a9723e */ /* 0x000fe200000010ff */
[----:B-1----:R-:W5:Y:S04]  /*10920*/  LD.E R28, desc[UR42][R16.64+0x240] ;  /* 0x0002402a101c7980 */ /* 0x002f68000c101900 */
[----:B------:R-:W5:Y:S04]  /*10930*/  LD.E R29, desc[UR42][R16.64+0x244] ;  /* 0x0002442a101d7980 */ /* 0x000f68000c101900 */
[----:B--2---:R-:W2:Y:S04]  /*10940*/  LD.E R30, desc[UR42][R16.64+0x248] ;  /* 0x0002482a101e7980 */ /* 0x004ea8000c101900 */
[----:B------:R-:W2:Y:S04]  /*10950*/  LD.E R31, desc[UR42][R16.64+0x24c] ;  /* 0x00024c2a101f7980 */ /* 0x000ea8000c101900 */
[----:B---3--:R-:W2:Y:S04]  /*10960*/  LD.E R32, desc[UR42][R16.64+0x250] ;  /* 0x0002502a10207980 */ /* 0x008ea8000c101900 */
[----:B------:R-:W2:Y:S04]  /*10970*/  LD.E R33, desc[UR42][R16.64+0x254] ;  /* 0x0002542a10217980 */ /* 0x000ea8000c101900 */
[----:B------:R-:W2:Y:S04]  /*10980*/  LD.E R34, desc[UR42][R16.64+0x258] ;  /* 0x0002582a10227980 */ /* 0x000ea8000c101900 */
        /* <DEDUP_REMOVED lines=67> */
[----:B------:R-:W-:-:S03]  /*10dc0*/  ISETP.NE.U32.AND P1, PT, R24, RZ, PT ;  /* 0x000000ff1800720c */ /* 0x000fc60003f25070 */
        /* <DEDUP_REMOVED lines=54> */
[----:B------:R-:W-:-:S02]  /*11130*/  R2UR UR6, R10 ;  /* 0x000000000a0672ca */ /* 0x000fc400000e0000 */
[----:B------:R-:W-:Y:S02]  /*11140*/  R2UR UR7, R11 ;  /* 0x000000000b0772ca */ /* 0x000fe400000e0000 */
[----:B------:R-:W-:Y:S02]  /*11150*/  F2FP.BF16.F32.PACK_AB R168, R168, R13 ;  /* 0x0000000da8a8723e */ /* 0x000fe400000010ff */
[----:B------:R-:W-:Y:S01]  /*11160*/  F2FP.BF16.F32.PACK_AB R171, R12, R171 ;  /* 0x000000ab0cab723e */ /* 0x000fe200000010ff */
[----:B------:R-:W-:Y:S01]  /*11170*/  VOTEU.ANY UP0, P1 ;  /* 0x00000000003f7886 */ /* 0x000fe20000800100 */
[----:B------:R-:W-:Y:S02]  /*11180*/  VIADD R12, R10, 0x80 ;  /* 0x000000800a0c7836 */ /* 0x000fe40000000000 */
[----:B------:R-:W-:Y:S01]  /*11190*/  IMAD.MOV.U32 R13, RZ, RZ, R11 ;  /* 0x000000ffff0d7224 */ /* 0x000fe200078e000b */
[----:B--2---:R-:W-:-:S06]  /*111a0*/  WARPGROUP.ARRIVE ;  /* 0x00000000000079c5 */ /* 0x004fcc0000000000 */
[----:B------:R-:W-:Y:S01]  /*111b0*/  HGMMA.64x256x16.F32.BF16 R24, R168, gdesc[UR4].tnspB, R24, UP0, gsb0 ;  /* 0x43e00004a8187df0 */ /* 0x000fe2000b801818 */
[----:B------:R-:W-:Y:S02]  /*111c0*/  R2UR UR6, R12 ;  /* 0x000000000c0672ca */ /* 0x000fe400000e0000 */
[----:B------:R-:W-:Y:S01]  /*111d0*/  R2UR UR7, R13 ;  /* 0x000000000d0772ca */ /* 0x000fe200000e0000 */
[----:B------:R-:W-:Y:S02]  /*111e0*/  VIADD R12, R10, 0x100 ;  /* 0x000001000a0c7836 */ /* 0x000fe40000000000 */
[----:B------:R-:W-:Y:S01]  /*111f0*/  IMAD.MOV.U32 R13, RZ, RZ, R11 ;  /* 0x000000ffff0d7224 */ /* 0x000fe200078e000b */
[----:B------:R-:W-:Y:S02]  /*11200*/  WARPGROUP.DEPBAR.LE gsb0, 0x0 ;  /* 0x00008000000079c5 */ /* 0x000fe40000010000 */
[----:B------:R-:W-:Y:S01]  /*11210*/  ST.E desc[UR42][R16.64+0x230], R24 ;  /* 0x0002301810007985 */ /* 0x000fe2000c10192a */
[----:B------:R-:W-:-:S02]  /*11220*/  F2FP.BF16.F32.PACK_AB R168, R231, R230 ;  /* 0x000000e6e7a8723e */ /* 0x000fc400000010ff */
[----:B------:R-:W-:Y:S01]  /*11230*/  F2FP.BF16.F32.PACK_AB R170, R229, R228 ;  /* 0x000000e4e5aa723e */ /* 0x000fe200000010ff */
[----:B------:R-:W-:Y:S01]  /*11240*/  ST.E desc[UR42][R4.64], R25 ;  /* 0x0000001904007985 */ /* 0x000fe2000c10192a */
        /* <DEDUP_REMOVED lines=130> */
[----:B------:R-:W-:Y:S01]  /*11a70*/  R2UR UR6, R12 ;  /* 0x000000000c0672ca */ /* 0x000fe200000e0000 */
[----:B------:R-:W-:Y:S01]  /*11a80*/  STL [R1+0x88], R2 ;  /* 0x0000880201007387 */ /* 0x000fe20000100800 */
        /* <DEDUP_REMOVED lines=281> */
[----:B------:R-:W-:Y:S01]  /*12c20*/  VIADD R10, R10, 0x280 ;  /* 0x000002800a0a7836 */ /* 0x000fe20000000000 */
[----:B------:R-:W-:Y:S02]  /*12c30*/  WARPGROUP.DEPBAR.LE gsb0, 0x0 ;  /* 0x00008000000079c5 */ /* 0x000fe40000010000 */
[----:B------:R-:W-:Y:S01]  /*12c40*/  ST.E desc[UR42][R16.64+0x230], R24 ;  /* 0x0002301810007985 */ /* 0x000fe2000c10192a */
[----:B------:R-:W-:Y:S02]  /*12c50*/  F2FP.BF16.F32.PACK_AB R168, R198, R197 ;  /* 0x000000c5c6a8723e */ /* 0x000fe400000010ff */
[----:B------:R-:W-:Y:S01]  /*12c60*/  F2FP.BF16.F32.PACK_AB R170, R196, R195 ;  /* 0x000000c3c4aa723e */ /* 0x000fe200000010ff */
[----:B------:R-:W-:Y:S01]  /*12c70*/  ST.E desc[UR42][R4.64], R25 ;  /* 0x0000001904007985 */ /* 0x000fe2000c10192a */
        /* <DEDUP_REMOVED lines=398> */
[----:B------:R-:W-:Y:S04]  /*14560*/  STL [R1+0x88], R2 ;  /* 0x0000880201007387 */ /* 0x000fe80000100800 */
[----:B------:R-:W3:Y:S04]  /*14570*/  LD.E R11, desc[UR42][R16.64+0x230] ;  /* 0x0002302a100b7980 */ /* 0x000ee8000c101900 */
[----:B---3--:R3:W-:Y:S04]  /*14580*/  ST.E desc[UR42][R16.64+0x230], R11 ;  /* 0x0002300b10007985 */ /* 0x0087e8000c10192a */
[----:B------:R-:W4:Y:S04]  /*14590*/  LD.E R13, desc[UR42][R4.64] ;  /* 0x0000002a040d7980 */ /* 0x000f28000c101900 */
[----:B----4-:R4:W-:Y:S04]  /*145a0*/  ST.E desc[UR42][R4.64], R13 ;  /* 0x0000000d04007985 */ /* 0x0109e8000c10192a */
[----:B------:R-:W5:Y:S04]  /*145b0*/  LD.E R15, desc[UR42][R8.64] ;  /* 0x0000002a080f7980 */ /* 0x000f68000c101900 */
[----:B-----5:R5:W-:Y:S04]  /*145c0*/  ST.E desc[UR42][R8.64], R15 ;  /* 0x0000000f08007985 */ /* 0x020be8000c10192a */
[----:B------:R-:W2:Y:S04]  /*145d0*/  LD.E R19, desc[UR42][R6.64] ;  /* 0x0000002a06137980 */ /* 0x000ea8000c101900 */
[----:B--2---:R2:W-:Y:S04]  /*145e0*/  ST.E desc[UR42][R6.64], R19 ;  /* 0x0000001306007985 */ /* 0x0045e8000c10192a */
[----:B------:R-:W2:Y:S04]  /*145f0*/  LD.E R21, desc[UR42][R16.64+0x240] ;  /* 0x0002402a10157980 */ /* 0x000ea8000c101900 */
[----:B0-----:R-:W2:Y:S04]  /*14600*/  LD.E R25, desc[UR42][R16.64+0x244] ;  /* 0x0002442a10197980 */ /* 0x001ea8000c101900 */
[----:B-1----:R-:W2:Y:S04]  /*14610*/  LD.E R27, desc[UR42][R16.64+0x248] ;  /* 0x0002482a101b7980 */ /* 0x002ea8000c101900 */
[----:B------:R-:W2:Y:S04]  /*14620*/  LD.E R29, desc[UR42][R16.64+0x24c] ;  /* 0x00024c2a101d7980 */ /* 0x000ea8000c101900 */
[----:B---3--:R-:W3:Y:S04]  /*14630*/  LD.E R11, desc[UR42][R16.64+0x250] ;  /* 0x0002502a100b7980 */ /* 0x008ee8000c101900 */
[----:B------:R-:W3:Y:S04]  /*14640*/  LD.E R31, desc[UR42][R16.64+0x254] ;  /* 0x0002542a101f7980 */ /* 0x000ee8000c101900 */
[----:B----4-:R-:W4:Y:S04]  /*14650*/  LD.E R5, desc[UR42][R16.64+0x258] ;  /* 0x0002582a10057980 */ /* 0x010f28000c101900 */
[----:B------:R-:W4:Y:S04]  /*14660*/  LD.E R13, desc[UR42][R16.64+0x25c] ;  /* 0x00025c2a100d7980 */ /* 0x000f28000c101900 */
[----:B-----5:R-:W5:Y:S04]  /*14670*/  LD.E R9, desc[UR42][R16.64+0x260] ;  /* 0x0002602a10097980 */ /* 0x020f68000c101900 */
        /* <DEDUP_REMOVED lines=115> */
[----:B------:R0:W-:Y:S04]  /*14db0*/  ST.E desc[UR42][R16.64+0x240], R21 ;  /* 0x0002401510007985 */ /* 0x0001e8000c10192a */
[----:B------:R0:W-:Y:S04]  /*14dc0*/  ST.E desc[UR42][R16.64+0x244], R25 ;  /* 0x0002441910007985 */ /* 0x0001e8000c10192a */
[----:B------:R0:W-:Y:S04]  /*14dd0*/  ST.E desc[UR42][R16.64+0x248], R27 ;  /* 0x0002481b10007985 */ /* 0x0001e8000c10192a */
[----:B------:R0:W-:Y:S04]  /*14de0*/  ST.E desc[UR42][R16.64+0x24c], R29 ;  /* 0x00024c1d10007985 */ /* 0x0001e8000c10192a */
[----:B---3--:R0:W-:Y:S04]  /*14df0*/  ST.E desc[UR42][R16.64+0x250], R11 ;  /* 0x0002500b10007985 */ /* 0x0081e8000c10192a */
[----:B------:R0:W-:Y:S04]  /*14e00*/  ST.E desc[UR42][R16.64+0x254], R31 ;  /* 0x0002541f10007985 */ /* 0x0001e8000c10192a */
[----:B----4-:R0:W-:Y:S04]  /*14e10*/  ST.E desc[UR42][R16.64+0x258], R5 ;  /* 0x0002580510007985 */ /* 0x0101e8000c10192a */
[----:B------:R0:W-:Y:S04]  /*14e20*/  ST.E desc[UR42][R16.64+0x25c], R13 ;  /* 0x00025c0d10007985 */ /* 0x0001e8000c10192a */
[----:B-----5:R0:W-:Y:S04]  /*14e30*/  ST.E desc[UR42][R16.64+0x260], R9 ;  /* 0x0002600910007985 */ /* 0x0201e8000c10192a */
[----:B------:R0:W-:Y:S04]  /*14e40*/  ST.E desc[UR42][R16.64+0x264], R15 ;  /* 0x0002640f10007985 */ /* 0x0001e8000c10192a */
[----:B--2---:R0:W-:Y:S04]  /*14e50*/  ST.E desc[UR42][R16.64+0x268], R7 ;  /* 0x0002680710007985 */ /* 0x0041e8000c10192a */
        /* <DEDUP_REMOVED lines=121> */
.L_x_12951:
[----:B------:R-:W-:Y:S05]  /*155f0*/  BSYNC B0 ;  /* 0x0000000000007941 */ /* 0x000fea0003800000 */
.L_x_12950:
[C---:B------:R-:W-:Y:S01]  /*15600*/  ISETP.GT.AND P0, PT, R0.reuse, R3, PT ;  /* 0x000000030000720c */ /* 0x040fe20003f04270 */
[----:B------:R-:W-:-:S12]  /*15610*/  VIADD R0, R0, 0xffffffff ;  /* 0xffffffff00007836 */ /* 0x000fd80000000000 */
[----:B------:R-:W-:Y:S05]  /*15620*/  @P0 BRA `(.L_x_12952) ;  /* 0xffffff4c00a00947 */ /* 0x000fea000383ffff */
[----:B01----:R-:W2:Y:S02]  /*15630*/  LDL R2, [R1+0x70] ;  /* 0x0000700001027983 */ /* 0x003ea40000100800 */
[----:B--2---:R-:W-:-:S07]  /*15640*/  IMAD.SHL.U32 R2, R2, 0x80, RZ ;  /* 0x0000008002027824 */ /* 0x004fce00078e00ff */
.L_x_12925:
        /* <DEDUP_REMOVED lines=23> */
.L_x_12955:
[----:B------:R-:W-:-:S13]  /*157c0*/  ISETP.NE.AND P0, PT, R7, 0x1, PT ;  /* 0x000000010700780c */ /* 0x000fda0003f05270 */
[----:B------:R-:W0:Y:S02]  /*157d0*/  @P0 LDC.64 R4, c[0x0][0xae0] ;  /* 0x0002b800ff040b82 */ /* 0x000e240000000a00 */
[----:B0-----:R-:W-:-:S05]  /*157e0*/  @P0 IMAD.HI.U32 R4, R2, R4, RZ ;  /* 0x0000000402040227 */ /* 0x001fca00078e00ff */
[----:B------:R-:W-:-:S07]  /*157f0*/  @P0 SHF.R.U32.HI R2, RZ, R5, R4 ;  /* 0x00000005ff020219 */ /* 0x000fce0000011604 */
.L_x_12956:
[----:B------:R-:W-:Y:S05]  /*15800*/  BSYNC B0 ;  /* 0x0000000000007941 */ /* 0x000fea0003800000 */
.L_x_12954:
[----:B------:R-:W-:-:S05]  /*15810*/  IMAD R2, R2, R7, RZ ;  /* 0x0000000702027224 */ /* 0x000fca00078e02ff */
[----:B------:R-:W-:-:S07]  /*15820*/  VIMNMX R3, R3, R2, !PT ;  /* 0x0000000203037248 */ /* 0x000fce0007fe0100 */
.L_x_12953:
[----:B------:R-:W-:-:S04]  /*15830*/  VIADD R3, R3, 0x5f ;  /* 0x0000005f03037836 */ /* 0x000fc80000000000 */
[----:B------:R-:W-:-:S05]  /*15840*/  IMAD.HI R3, R3, 0x2aaaaaab, RZ ;  /* 0x2aaaaaab03037827 */ /* 0x000fca00078e02ff */
[----:B------:R-:W-:-:S04]  /*15850*/  SHF.R.U32.HI R2, RZ, 0x1f, R3 ;  /* 0x0000001fff027819 */ /* 0x000fc80000011603 */
[----:B------:R-:W-:-:S04]  /*15860*/  LEA.HI.SX32 R2, R3, R2, 0x1c ;  /* 0x0000000203027211 */ /* 0x000fc800078fe2ff */
[----:B------:R-:W-:-:S04]  /*15870*/  VIMNMX R4, R165, R2, !PT ;  /* 0x00000002a5047248 */ /* 0x000fc80007fe0100 */
[----:B------:R-:W-:-:S13]  /*15880*/  ISETP.GE.AND P0, PT, R0, R4, PT ;  /* 0x000000040000720c */ /* 0x000fda0003f06270 */
[----:B------:R-:W-:Y:S05]  /*15890*/  @!P0 BRA `(.L_x_12957) ;  /* 0x0000009c00c48947 */ /* 0x000fea0003800000 */
[----:B------:R0:W5:Y:S01]  /*158a0*/  LDL.64 R2, [R1+0x178] ;  /* 0x0001780001027983 */ /* 0x0001620000100a00 */
[----:B------:R-:W-:-:S07]  /*158b0*/  IMAD.MOV.U32 R5, RZ, RZ, R0 ;  /* 0x000000ffff057224 */ /* 0x000fce00078e0000 */
.L_x_12974:
        /* <DEDUP_REMOVED lines=19> */
[----:B---3--:R-:W-:Y:S01]  /*159f0*/  @!P1 IMAD.MOV.U32 R7, RZ, RZ, RZ ;  /* 0x000000ffff079224 */ /* 0x008fe200078e00ff */
[----:B--2---:R-:W-:-:S04]  /*15a00*/  LOP3.LUT R0, R0, 0x1, RZ, 0xfc, !PT ;  /* 0x0000000100007812 */ /* 0x004fc800078efcff */
[----:B------:R-:W-:-:S13]  /*15a10*/  ISETP.NE.AND P2, PT, R0, 0x3, PT ;  /* 0x000000030000780c */ /* 0x000fda0003f45270 */
[----:B-1----:R-:W-:Y:S05]  /*15a20*/  @!P2 BRA `(.L_x_12959) ;  /* 0x000000000004a947 */ /* 0x002fea0003800000 */
[----:B------:R-:W-:Y:S01]  /*15a30*/  BPT.TRAP 0x1 ;  /* 0x000000040000795c */ /* 0x000fe20000300000 */
.L_x_12959:
[----:B------:R-:W-:Y:S05]  /*15a40*/  BSYNC B0 ;  /* 0x0000000000007941 */ /* 0x000fea0003800000 */
.L_x_12958:
        /* <DEDUP_REMOVED lines=13> */
.L_x_12961:
[----:B------:R-:W-:Y:S05]  /*15b20*/  BSYNC B0 ;  /* 0x0000000000007941 */ /* 0x000fea0003800000 */
.L_x_12960:
        /* <DEDUP_REMOVED lines=8> */
.L_x_12963:
[----:B------:R-:W-:Y:S05]  /*15bb0*/  BSYNC B0 ;  /* 0x0000000000007941 */ /* 0x000fea0003800000 */
.L_x_12962:
        /* <DEDUP_REMOVED lines=59> */
.L_x_12966:
[----:B------:R-:W-:Y:S05]  /*15f70*/  BSYNC B0 ;  /* 0x0000000000007941 */ /* 0x000fea0003800000 */
.L_x_12965:
        /* <DEDUP_REMOVED lines=10> */
.L_x_12968:
[----:B------:R-:W-:Y:S05]  /*16020*/  BSYNC B0 ;  /* 0x0000000000007941 */ /* 0x000fea0003800000 */
.L_x_12967:
[----:B------:R-:W-:Y:S04]  /*16030*/  BSSY B0, `(.L_x_12969) ;  /* 0x0000006000007945 */ /* 0x000fe80003800000 */
[----:B--2---:R-:W-:Y:S05]  /*16040*/  @P1 BRA `(.L_x_12970) ;  /* 0x0000000000101947 */ /* 0x004fea0003800000 */
[----:B-----5:R-:W-:Y:S01]  /*16050*/  IMAD R6, R6, 0x8, R9 ;  /* 0x0000000806067824 */ /* 0x020fe200078e0209 */
[----:B-1----:R-:W-:-:S04]  /*16060*/  SHF.L.U32 R7, R8, 0x1f, RZ ;  /* 0x0000001f08077819 */ /* 0x002fc800000006ff */
[----:B------:R-:W1:Y:S02]  /*16070*/  SYNCS.PHASECHK.TRANS64.TRYWAIT P1, [R6+URZ], R7 ;  /* 0x00000007060075a7 */ /* 0x000e64000802017f */
[----:B-1----:R-:W-:Y:S05]  /*16080*/  @!P1 BRA `(.L_x_12971) ;  /* 0x0000022400b09947 */ /* 0x002fea0003800000 */
.L_x_12970:
[----:B------:R-:W-:Y:S05]  /*16090*/  BSYNC B0 ;  /* 0x0000000000007941 */ /* 0x000fea0003800000 */
.L_x_12969:
[----:B-1----:R-:W2:Y:S04]  /*160a0*/  LDL R7, [R1+0x90] ;  /* 0x0000900001077983 */ /* 0x002ea80000100800 */
        /* <DEDUP_REMOVED lines=173> */
[----:B------:R-:W1:Y:S01]  /*16b80*/  S2R R74, SR_TID.X ;  /* 0x00000000004a7919 */ /* 0x000e620000002100 */
[----:B------:R-:W-:Y:S04]  /*16b90*/  STL [R1+0x90], R0 ;  /* 0x0000900001007387 */ /* 0x000fe80000100800 */
[----:B------:R-:W-:Y:S01]  /*16ba0*/  STL [R1+0x90], R0 ;  /* 0x0000900001007387 */ /* 0x000fe20000100800 */
[----:B------:R-:W-:-:S02]  /*16bb0*/  WARPGROUP.DEPBAR.LE gsb0, 0x0 ;  /* 0x00008000000079c5 */ /* 0x000fc40000010000 */
[----:B------:R-:W-:-:S06]  /*16bc0*/  WARPGROUP.ARRIVE ;  /* 0x00000000000079c5 */ /* 0x000fcc0000000000 */
[----:B------:R-:W-:Y:S01]  /*16bd0*/  HGMMA.64x96x16.F32.BF16 R24, gdesc[UR4], R24, gsb0 ;  /* 0x01600000041879f0 */ /* 0x000fe20008001818 */
[----:B-1----:R-:W-:Y:S01]  /*16be0*/  LOP3.LUT R74, R74, 0x7f, RZ, 0xc0, !PT ;  /* 0x0000007f4a4a7812 */ /* 0x002fe200078ec0ff */
        /* <DEDUP_REMOVED lines=24> */
[----:B--2---:R-:W2:Y:S04]  /*16d70*/  LD.E.64 R6, desc[UR42][R16.64+0x440] ;  /* 0x0004402a10067980 */ /* 0x004ea8000c101b00 */
[----:B---3--:R-:W3:Y:S01]  /*16d80*/  LD.E R12, desc[UR42][R12.64] ;  /* 0x0000002a0c0c7980 */ /* 0x008ee2000c101900 */
[----:B------:R-:W-:-:S04]  /*16d90*/  UIADD3 UR4, UP0, UR37, 0x440, URZ ;  /* 0x0000044025047890 */ /* 0x000fc8000ff1e03f */
[----:B------:R-:W-:Y:S02]  /*16da0*/  ULOP3.LUT UR4, UR4, 0x4, URZ, 0xfc, !UPT ;  /* 0x0000000404047892 */ /* 0x000fe4000f8efc3f */
[----:B------:R-:W-:Y:S01]  /*16db0*/  UIADD3.X UR5, URZ, UR36, URZ, UP0, !UPT ;  /* 0x000000243f057290 */ /* 0x000fe200087fe43f */
[-C--:B---3--:R-:W-:Y:S01]  /*16dc0*/  FMUL.FTZ R11, R24, R12.reuse ;  /* 0x0000000c180b7220 */ /* 0x088fe20000410000 */
[-C--:B------:R-:W-:Y:S01]  /*16dd0*/  FMUL.FTZ R10, R25, R12.reuse ;  /* 0x0000000c190a7220 */ /* 0x080fe20000410000 */
[----:B------:R-:W-:-:S04]  /*16de0*/  FMUL.FTZ R20, R28, R12 ;  /* 0x0000000c1c147220 */ /* 0x000fc80000410000 */
[----:B------:R-:W2:Y:S01]  /*16df0*/  MUFU.TANH R11, R11 ;  /* 0x0000000b000b7308 */ /* 0x000ea20000002400 */
[-C--:B------:R-:W-:Y:S01]  /*16e00*/  FMUL.FTZ R21, R29, R12.reuse ;  /* 0x0000000c1d157220 */ /* 0x080fe20000410000 */
[----:B------:R-:W-:-:S06]  /*16e10*/  FMUL.FTZ R29, R32, R12 ;  /* 0x0000000c201d7220 */ /* 0x000fcc0000410000 */
[----:B------:R-:W3:Y:S01]  /*16e20*/  MUFU.TANH R10, R10 ;  /* 0x0000000a000a7308 */ /* 0x000ee20000002400 */
[-C--:B------:R-:W-:Y:S01]  /*16e30*/  FMUL.FTZ R13, R30, R12.reuse ;  /* 0x0000000c1e0d7220 */ /* 0x080fe20000410000 */
[----:B------:R-:W-:-:S06]  /*16e40*/  FMUL.FTZ R30, R33, R12 ;  /* 0x0000000c211e7220 */ /* 0x000fcc0000410000 */
[----:B------:R-:W4:Y:S01]  /*16e50*/  MUFU.TANH R20, R20 ;  /* 0x0000001400147308 */ /* 0x000f220000002400 */
[-C--:B------:R-:W-:Y:S01]  /*16e60*/  FMUL.FTZ R19, R38, R12.reuse ;  /* 0x0000000c26137220 */ /* 0x080fe20000410000 */
[----:B------:R-:W-:Y:S01]  /*16e70*/  FMUL.FTZ R38, R41, R12 ;  /* 0x0000000c29267220 */ /* 0x000fe20000410000 */
[----:B--2---:R-:W-:-:S05]  /*16e80*/  FMNMX.FTZ R41, R11, R6, !PT ;  /* 0x000000060b297209 */ /* 0x004fca0007810000 */
[----:B------:R-:W2:Y:S01]  /*16e90*/  MUFU.TANH R21, R21 ;  /* 0x0000001500157308 */ /* 0x000ea20000002400 */
[-C--:B------:R-:W-:Y:S01]  /*16ea0*/  FMUL.FTZ R33, R36, R12.reuse ;  /* 0x0000000c24217220 */ /* 0x080fe20000410000 */
[----:B------:R-:W-:Y:S01]  /*16eb0*/  FMUL.FTZ R15, R34, R12 ;  /* 0x0000000c220f7220 */ /* 0x000fe20000410000 */
[----:B---3--:R-:W-:-:S05]  /*16ec0*/  FMNMX.FTZ R41, R10, R41, !PT ;  /* 0x000000290a297209 */ /* 0x008fca0007810000 */
[----:B------:R-:W3:Y:S01]  /*16ed0*/  MUFU.TANH R29, R29 ;  /* 0x0000001d001d7308 */ /* 0x000ee20000002400 */
[-C--:B------:R-:W-:Y:S01]  /*16ee0*/  FMUL.FTZ R34, R37, R12.reuse ;  /* 0x0000000c25227220 */ /* 0x080fe20000410000 */
[-C--:B------:R-:W-:Y:S01]  /*16ef0*/  FMUL.FTZ R25, R42, R12.reuse ;  /* 0x0000000c2a197220 */ /* 0x080fe20000410000 */
[----:B------:R-:W-:-:S05]  /*16f00*/  FMUL.FTZ R42, R48, R12 ;  /* 0x0000000c302a7220 */ /* 0x000fca0000410000 */
[----:B------:R-:W0:Y:S01]  /*16f10*/  MUFU.TANH R30, R30 ;  /* 0x0000001e001e7308 */ /* 0x000e220000002400 */
[----:B----4-:R-:W-:Y:S01]  /*16f20*/  FMNMX.FTZ R48, R20, R41, !PT ;  /* 0x0000002914307209 */ /* 0x010fe20007810000 */
[----:B------:R-:W-:-:S06]  /*16f30*/  FMUL.FTZ R37, R40, R12 ;  /* 0x0000000c28257220 */ /* 0x000fcc0000410000 */
[----:B------:R-:W4:Y:S01]  /*16f40*/  MUFU.TANH R33, R33 ;  /* 0x0000002100217308 */ /* 0x000f220000002400 */
[----:B--2---:R-:W-:Y:S01]  /*16f50*/  FMNMX.FTZ R48, R21, R48, !PT ;  /* 0x0000003015307209 */ /* 0x004fe20007810000 */
[----:B------:R-:W-:-:S06]  /*16f60*/  FMUL.FTZ R24, R39, R12 ;  /* 0x0000000c27187220 */ /* 0x000fcc0000410000 */
[----:B------:R-:W2:Y:S01]  /*16f70*/  MUFU.TANH R34, R34 ;  /* 0x0000002200227308 */ /* 0x000ea20000002400 */
[----:B---3--:R-:W-:Y:S01]  /*16f80*/  FMNMX.FTZ R41, R29, R48, !PT ;  /* 0x000000301d297209 */ /* 0x008fe20007810000 */
[----:B------:R-:W-:-:S06]  /*16f90*/  FMUL.FTZ R39, R44, R12 ;  /* 0x0000000c2c277220 */ /* 0x000fcc0000410000 */
[----:B------:R-:W3:Y:S01]  /*16fa0*/  MUFU.TANH R37, R37 ;  /* 0x0000002500257308 */ /* 0x000ee20000002400 */
[----:B0-----:R-:W-:Y:S01]  /*16fb0*/  FMNMX.FTZ R48, R30, R41, !PT ;  /* 0x000000291e307209 */ /* 0x001fe20007810000 */
[-C--:B------:R-:W-:Y:S01]  /*16fc0*/  FMUL.FTZ R40, R45, R12.reuse ;  /* 0x0000000c2d287220 */ /* 0x080fe20000410000 */
[----:B------:R-:W-:-:S05]  /*16fd0*/  FMUL.FTZ R28, R47, R12 ;  /* 0x0000000c2f1c7220 */ /* 0x000fca0000410000 */
[----:B------:R-:W0:Y:S01]  /*16fe0*/  MUFU.TANH R38, R38 ;  /* 0x0000002600267308 */ /* 0x000e220000002400 */
[----:B----4-:R-:W-:Y:S01]  /*16ff0*/  FMNMX.FTZ R47, R33, R48, !PT ;  /* 0x00000030212f7209 */ /* 0x010fe20007810000 */
[-C--:B------:R-:W-:Y:S01]  /*17000*/  FMUL.FTZ R8, R26, R12.reuse ;  /* 0x0000000c1a087220 */ /* 0x080fe20000410000 */
[----:B------:R-:W-:-:S05]  /*17010*/  FMUL.FTZ R26, R43, R12 ;  /* 0x0000000c2b1a7220 */ /* 0x000fca0000410000 */
[----:B------:R-:W4:Y:S01]  /*17020*/  MUFU.TANH R39, R39 ;  /* 0x0000002700277308 */ /* 0x000f220000002400 */
[----:B--2---:R-:W-:Y:S01]  /*17030*/  FMNMX.FTZ R48, R34, R47, !PT ;  /* 0x0000002f22307209 */ /* 0x004fe20007810000 */
[----:B------:R-:W-:-:S06]  /*17040*/  FMUL.FTZ R43, R49, R12 ;  /* 0x0000000c312b7220 */ /* 0x000fcc0000410000 */
[----:B------:R-:W2:Y:S01]  /*17050*/  MUFU.TANH R40, R40 ;  /* 0x0000002800287308 */ /* 0x000ea20000002400 */
[----:B---3--:R-:W-:Y:S01]  /*17060*/  FMNMX.FTZ R47, R37, R48, !PT ;  /* 0x00000030252f7209 */ /* 0x008fe20007810000 */
[-C--:B------:R-:W-:Y:S01]  /*17070*/  FMUL.FTZ R44, R52, R12.reuse ;  /* 0x0000000c342c7220 */ /* 0x080fe20000410000 */
[----:B------:R-:W-:-:S05]  /*17080*/  FMUL.FTZ R9, R27, R12 ;  /* 0x0000000c1b097220 */ /* 0x000fca0000410000 */
[----:B------:R-:W3:Y:S01]  /*17090*/  MUFU.TANH R42, R42 ;  /* 0x0000002a002a7308 */ /* 0x000ee20000002400 */
[----:B0-----:R-:W-:Y:S01]  /*170a0*/  FMNMX.FTZ R48, R38, R47, !PT ;  /* 0x0000002f26307209 */ /* 0x001fe20007810000 */
[-C--:B------:R-:W-:Y:S01]  /*170b0*/  FMUL.FTZ R45, R53, R12.reuse ;  /* 0x0000000c352d7220 */ /* 0x080fe20000410000 */
[----:B------:R-:W-:-:S05]  /*170c0*/  FMUL.FTZ R27, R46, R12 ;  /* 0x0000000c2e1b7220 */ /* 0x000fca0000410000 */
[----:B------:R-:W0:Y:S01]  /*170d0*/  MUFU.TANH R43, R43 ;  /* 0x0000002b002b7308 */ /* 0x000e220000002400 */
[----:B----4-:R-:W-:Y:S01]  /*170e0*/  FMNMX.FTZ R47, R39, R48, !PT ;  /* 0x00000030272f7209 */ /* 0x010fe20007810000 */
[----:B------:R-:W-:-:S06]  /*170f0*/  FMUL.FTZ R46, R56, R12 ;  /* 0x0000000c382e7220 */ /* 0x000fcc0000410000 */
[----:B------:R-:W4:Y:S01]  /*17100*/  MUFU.TANH R8, R8 ;  /* 0x0000000800087308 */ /* 0x000f220000002400 */
[----:B------:R-:W-:Y:S01]  /*17110*/  FMUL.FTZ R14, R31, R12 ;  /* 0x0000000c1f0e7220 */ /* 0x000fe20000410000 */
[----:B--2---:R-:W-:-:S06]  /*17120*/  FMNMX.FTZ R47, R40, R47, !PT ;  /* 0x0000002f282f7209 */ /* 0x004fcc0007810000 */
[----:B------:R-:W2:Y:S01]  /*17130*/  MUFU.TANH R44, R44 ;  /* 0x0000002c002c7308 */ /* 0x000ea20000002400 */
[----:B------:R-:W-:Y:S01]  /*17140*/  FMUL.FTZ R52, R57, R12 ;  /* 0x0000000c39347220 */ /* 0x000fe20000410000 */
[----:B---3--:R-:W-:-:S06]  /*17150*/  FMNMX.FTZ R48, R42, R47, !PT ;  /* 0x0000002f2a307209 */ /* 0x008fcc0007810000 */
[----:B------:R-:W3:Y:S08]  /*17160*/  MUFU.TANH R9, R9 ;  /* 0x0000000900097308 */ /* 0x000ef00000002400 */
[----:B------:R-:W1:Y:S01]  /*17170*/  MUFU.TANH R45, R45 ;  /* 0x0000002d002d7308 */ /* 0x000e620000002400 */
[-C--:B------:R-:W-:Y:S01]  /*17180*/  FMUL.FTZ R60, R60, R12.reuse ;  /* 0x0000000c3c3c7220 */ /* 0x080fe20000410000 */
[----:B------:R-:W-:-:S06]  /*17190*/  FMUL.FTZ R18, R35, R12 ;  /* 0x0000000c23127220 */ /* 0x000fcc0000410000 */
[----:B------:R-:W1:Y:S01]  /*171a0*/  MUFU.TANH R13, R13 ;  /* 0x0000000d000d7308 */ /* 0x000e620000002400 */
[----:B0-----:R-:W-:Y:S01]  /*171b0*/  FMNMX.FTZ R47, R43, R48, !PT ;  /* 0x000000302b2f7209 */ /* 0x001fe20007810000 */
[----:B------:R-:W-:-:S06]  /*171c0*/  FMUL.FTZ R61, R61, R12 ;  /* 0x0000000c3d3d7220 */ /* 0x000fcc0000410000 */
[----:B------:R-:W0:Y:S01]  /*171d0*/  MUFU.TANH R46, R46 ;  /* 0x0000002e002e7308 */ /* 0x000e220000002400 */
[----:B------:R-:W-:Y:S01]  /*171e0*/  FMUL.FTZ R31, R50, R12 ;  /* 0x0000000c321f7220 */ /* 0x000fe20000410000 */
[----:B----4-:R-:W-:-:S06]  /*171f0*/  FMNMX.FTZ R48, R8, R7, !PT ;  /* 0x0000000708307209 */ /* 0x010fcc0007810000 */
[----:B------:R-:W4:Y:S01]  /*17200*/  MUFU.TANH R14, R14 ;  /* 0x0000000e000e7308 */ /* 0x000f220000002400 */
[----:B--2---:R-:W-:-:S07]  /*17210*/  FMNMX.FTZ R50, R44, R47, !PT ;  /* 0x0000002f2c327209 */ /* 0x004fce0007810000 */
[----:B------:R-:W2:Y:S01]  /*17220*/  MUFU.TANH R52, R52 ;  /* 0x0000003400347308 */ /* 0x000ea20000002400 */
[----:B------:R-:W-:Y:S01]  /*17230*/  FMUL.FTZ R64, R64, R12 ;  /* 0x0000000c40407220 */ /* 0x000fe20000410000 */
[----:B---3--:R-:W-:-:S06]  /*17240*/  FMNMX.FTZ R48, R9, R48, !PT ;  /* 0x0000003009307209 */ /* 0x008fcc0007810000 */
[----:B------:R-:W3:Y:S01]  /*17250*/  MUFU.TANH R15, R15 ;  /* 0x0000000f000f7308 */ /* 0x000ee20000002400 */
[----:B-1----:R-:W-:Y:S01]  /*17260*/  FMNMX.FTZ R49, R45, R50, !PT ;  /* 0x000000322d317209 */ /* 0x002fe20007810000 */
[----:B------:R-:W-:-:S06]  /*17270*/  FMUL.FTZ R65, R65, R12 ;  /* 0x0000000c41417220 */ /* 0x000fcc0000410000 */
[----:B------:R-:W1:Y:S01]  /*17280*/  MUFU.TANH R73, R60 ;  /* 0x0000003c00497308 */ /* 0x000e620000002400 */
[----:B------:R-:W-:-:S07]  /*17290*/  FMNMX.FTZ R47, R13, R48, !PT ;  /* 0x000000300d2f7209 */ /* 0x000fce0007810000 */
[----:B------:R-:W1:Y:S01]  /*172a0*/  MUFU.TANH R18, R18 ;  /* 0x0000001200127308 */ /* 0x000e620000002400 */
[----:B0-----:R-:W-:-:S07]  /*172b0*/  FMNMX.FTZ R49, R46, R49, !PT ;  /* 0x000000312e317209 */ /* 0x001fce0007810000 */
[----:B------:R-:W0:Y:S01]  /*172c0*/  MUFU.TANH R61, R61 ;  /* 0x0000003d003d7308 */ /* 0x000e220000002400 */
[----:B------:R-:W-:Y:S01]  /*172d0*/  FMUL.FTZ R68, R68, R12 ;  /* 0x0000000c44447220 */ /* 0x000fe20000410000 */
[----:B----4-:R-:W-:-:S06]  /*172e0*/  FMNMX.FTZ R48, R14, R47, !PT ;  /* 0x0000002f0e307209 */ /* 0x010fcc0007810000 */
[----:B------:R-:W4:Y:S01]  /*172f0*/  MUFU.TANH R19, R19 ;  /* 0x0000001300137308 */ /* 0x000f220000002400 */
[----:B--2---:R-:W-:Y:S01]  /*17300*/  FMNMX.FTZ R50, R52, R49, !PT ;  /* 0x0000003134327209 */ /* 0x004fe20007810000 */
[----:B------:R-:W-:-:S06]  /*17310*/  FMUL.FTZ R69, R69, R12 ;  /* 0x0000000c45457220 */ /* 0x000fcc0000410000 */
[----:B------:R-:W2:Y:S01]  /*17320*/  MUFU.TANH R75, R64 ;  /* 0x00000040004b7308 */ /* 0x000ea20000002400 */
[----:B---3--:R-:W-:Y:S02]  /*17330*/  FMNMX.FTZ R47, R15, R48, !PT ;  /* 0x000000300f2f7209 */ /* 0x008fe40007810000 */
[----:B-1----:R-:W-:-:S05]  /*17340*/  FMNMX.FTZ R50, R73, R50, !PT ;  /* 0x0000003249327209 */ /* 0x002fca0007810000 */
[----:B------:R-:W1:Y:S01]  /*17350*/  MUFU.TANH R65, R65 ;  /* 0x0000004100417308 */ /* 0x000e620000002400 */
[----:B------:R-:W-:-:S07]  /*17360*/  FMNMX.FTZ R48, R18, R47, !PT ;  /* 0x0000002f12307209 */ /* 0x000fce0007810000 */
[----:B------:R-:W3:Y:S01]  /*17370*/  MUFU.TANH R24, R24 ;  /* 0x0000001800187308 */ /* 0x000ee20000002400 */
[----:B0-----:R-:W-:-:S07]  /*17380*/  FMNMX.FTZ R50, R61, R50, !PT ;  /* 0x000000323d327209 */ /* 0x001fce0007810000 */
[----:B------:R-:W0:Y:S01]  /*17390*/  MUFU.TANH R77, R68 ;  /* 0x00000044004d7308 */ /* 0x000e220000002400 */
[----:B----4-:R-:W-:-:S07]  /*173a0*/  FMNMX.FTZ R49, R19, R48, !PT ;  /* 0x0000003013317209 */ /* 0x010fce0007810000 */
[----:B------:R-:W4:Y:S01]  /*173b0*/  MUFU.TANH R25, R25 ;  /* 0x0000001900197308 */ /* 0x000f220000002400 */
[----:B--2---:R-:W-:-:S07]  /*173c0*/  FMNMX.FTZ R48, R75, R50, !PT ;  /* 0x000000324b307209 */ /* 0x004fce0007810000 */
[----:B------:R-:W2:Y:S01]  /*173d0*/  MUFU.TANH R69, R69 ;  /* 0x0000004500457308 */ /* 0x000ea20000002400 */
[----:B------:R-:W-:-:S07]  /*173e0*/  FMUL.FTZ R35, R54, R12 ;  /* 0x0000000c36237220 */ /* 0x000fce0000410000 */
[----:B------:R-:W2:Y:S01]  /*173f0*/  MUFU.TANH R26, R26 ;  /* 0x0000001a001a7308 */ /* 0x000ea20000002400 */
[----:B-1----:R-:W-:Y:S01]  /*17400*/  FMNMX.FTZ R54, R65, R48, !PT ;  /* 0x0000003041367209 */ /* 0x002fe20007810000 */
[----:B------:R-:W-:Y:S01]  /*17410*/  FMUL.FTZ R32, R51, R12 ;  /* 0x0000000c33207220 */ /* 0x000fe20000410000 */
[----:B---3--:R-:W-:-:S05]  /*17420*/  FMNMX.FTZ R50, R24, R49, !PT ;  /* 0x0000003118327209 */ /* 0x008fca0007810000 */
[----:B------:R-:W1:Y:S01]  /*17430*/  MUFU.TANH R27, R27 ;  /* 0x0000001b001b7308 */ /* 0x000e620000002400 */
[----:B0-----:R-:W-:Y:S02]  /*17440*/  FMNMX.FTZ R54, R77, R54, !PT ;  /* 0x000000364d367209 */ /* 0x001fe40007810000 */
[----:B----4-:R-:W-:-:S05]  /*17450*/  FMNMX.FTZ R49, R25, R50, !PT ;  /* 0x0000003219317209 */ /* 0x010fca0007810000 */
[----:B------:R-:W0:Y:S01]  /*17460*/  MUFU.TANH R28, R28 ;  /* 0x0000001c001c7308 */ /* 0x000e220000002400 */
[----:B--2---:R-:W-:Y:S01]  /*17470*/  FMNMX.FTZ R57, R69, R54, !PT ;  /* 0x0000003645397209 */ /* 0x004fe20007810000 */
[----:B------:R-:W-:Y:S01]  /*17480*/  FMUL.FTZ R36, R55, R12 ;  /* 0x0000000c37247220 */ /* 0x000fe20000410000 */
[----:B------:R-:W-:-:S05]  /*17490*/  FMNMX.FTZ R50, R26, R49, !PT ;  /* 0x000000311a327209 */ /* 0x000fca0007810000 */
[----:B------:R-:W2:Y:S01]  /*174a0*/  MUFU.TANH R31, R31 ;  /* 0x0000001f001f7308 */ /* 0x000ea20000002400 */
[----:B-1----:R-:W-:Y:S01]  /*174b0*/  FMNMX.FTZ R51, R27, R50, !PT ;  /* 0x000000321b337209 */ /* 0x002fe20007810000 */
[----:B------:R-:W1:Y:S06]  /*174c0*/  SHFL.BFLY PT, R56, R57, 0x2, 0x1f ;  /* 0x0c401f0039387f89 */ /* 0x000e6c00000e0000 */
[----:B------:R-:W3:Y:S01]  /*174d0*/  MUFU.TANH R32, R32 ;  /* 0x0000002000207308 */ /* 0x000ee20000002400 */
[----:B------:R-:W-:Y:S01]  /*174e0*/  FMUL.FTZ R41, R58, R12 ;  /* 0x0000000c3a297220 */ /* 0x000fe20000410000 */
[----:B0-----:R-:W-:-:S06]  /*174f0*/  FMNMX.FTZ R54, R28, R51, !PT ;  /* 0x000000331c367209 */ /* 0x001fcc0007810000 */
[----:B------:R-:W0:Y:S01]  /*17500*/  MUFU.TANH R35, R35 ;  /* 0x0000002300237308 */ /* 0x000e220000002400 */
[----:B------:R-:W-:Y:S01]  /*17510*/  FMUL.FTZ R47, R59, R12 ;  /* 0x0000000c3b2f7220 */ /* 0x000fe20000410000 */
[----:B--2---:R-:W-:-:S06]  /*17520*/  FMNMX.FTZ R51, R31, R54, !PT ;  /* 0x000000361f337209 */ /* 0x004fcc0007810000 */
[----:B------:R-:W2:Y:S01]  /*17530*/  MUFU.TANH R36, R36 ;  /* 0x0000002400247308 */ /* 0x000ea20000002400 */
[----:B------:R-:W-:Y:S01]  /*17540*/  FMUL.FTZ R48, R62, R12 ;  /* 0x0000000c3e307220 */ /* 0x000fe20000410000 */
[----:B---3--:R-:W-:-:S06]  /*17550*/  FMNMX.FTZ R54, R32, R51, !PT ;  /* 0x0000003320367209 */ /* 0x008fcc0007810000 */
        /* <DEDUP_REMOVED lines=10> */
[----:B-1----:R-:W-:Y:S01]  /*17600*/  FMNMX.FTZ R56, R57, R56, !PT ;  /* 0x0000003839387209 */ /* 0x002fe20007810000 */
[----:B------:R-:W-:Y:S01]  /*17610*/  FMUL.FTZ R53, R70, R12 ;  /* 0x0000000c46357220 */ /* 0x000fe20000410000 */
[----:B0-----:R-:W-:-:S05]  /*17620*/  FMNMX.FTZ R55, R47, R54, !PT ;  /* 0x000000362f377209 */ /* 0x001fca0007810000 */
[----:B------:R-:W0:Y:S01]  /*17630*/  MUFU.TANH R50, R50 ;  /* 0x0000003200327308 */ /* 0x000e220000002400 */
[----:B------:R-:W1:Y:S01]  /*17640*/  SHFL.BFLY PT, R63, R56, 0x1, 0x1f ;  /* 0x0c201f00383f7f89 */ /* 0x000e6200000e0000 */
[----:B------:R-:W-:Y:S01]  /*17650*/  FMUL.FTZ R12, R71, R12 ;  /* 0x0000000c470c7220 */ /* 0x000fe20000410000 */
[----:B--2---:R-:W-:-:S05]  /*17660*/  FMNMX.FTZ R54, R48, R55, !PT ;  /* 0x0000003730367209 */ /* 0x004fca0007810000 */
[----:B------:R-:W2:Y:S01]  /*17670*/  MUFU.TANH R51, R51 ;  /* 0x0000003300337308 */ /* 0x000ea20000002400 */
[----:B---3--:R-:W-:-:S07]  /*17680*/  FMNMX.FTZ R55, R49, R54, !PT ;  /* 0x0000003631377209 */ /* 0x008fce0007810000 */
[----:B------:R-:W3:Y:S01]  /*17690*/  MUFU.TANH R53, R53 ;  /* 0x0000003500357308 */ /* 0x000ee20000002400 */
[----:B0-----:R-:W-:-:S07]  /*176a0*/  FMNMX.FTZ R54, R50, R55, !PT ;  /* 0x0000003732367209 */ /* 0x001fce0007810000 */
[----:B------:R-:W0:Y:S01]  /*176b0*/  MUFU.TANH R12, R12 ;  /* 0x0000000c000c7308 */ /* 0x000e220000002400 */
[----:B--2---:R-:W-:Y:S01]  /*176c0*/  FMNMX.FTZ R54, R51, R54, !PT ;  /* 0x0000003633367209 */ /* 0x004fe20007810000 */
[----:B------:R-:W-:Y:S01]  /*176d0*/  IMAD.U32 R58, RZ, RZ, UR4 ;  /* 0x00000004ff3a7e24 */ /* 0x000fe2000f8e00ff */
[----:B-1----:R-:W-:Y:S01]  /*176e0*/  FMNMX.FTZ R63, R56, R63, !PT ;  /* 0x0000003f383f7209 */ /* 0x002fe20007810000 */
        /* <DEDUP_REMOVED lines=16> */
[----:B------:R-:W4:Y:S01]  /*177f0*/  LD.E R55, desc[UR42][R16.64+0x230] ;  /* 0x0002302a10377980 */ /* 0x000f22000c101900 */
[----:B------:R-:W-:Y:S01]  /*17800*/  FADD.FTZ R7, R7, -R71 ;  /* 0x8000004707077221 */ /* 0x000fe20000010000 */
[----:B------:R-:W-:-:S04]  /*17810*/  UIADD3 UR4, UP0, UR37, 0x230, URZ ;  /* 0x0000023025047890 */ /* 0x000fc8000ff1e03f */
[----:B------:R-:W-:Y:S02]  /*17820*/  ULOP3.LUT UR6, UR4, 0x4, URZ, 0xfc, !UPT ;  /* 0x0000000404067892 */ /* 0x000fe4000f8efc3f */
[----:B------:R-:W-:Y:S01]  /*17830*/  UIADD3.X UR5, URZ, UR36, URZ, UP0, !UPT ;  /* 0x000000243f057290 */ /* 0x000fe200087fe43f */
[----:B--2---:R-:W-:Y:S01]  /*17840*/  FMUL.FTZ R54, R56, R7 ;  /* 0x0000000738367220 */ /* 0x004fe20000410000 */
[-C--:B0-----:R-:W-:Y:S01]  /*17850*/  FMUL.FTZ R71, R71, R56.reuse ;  /* 0x0000003847477220 */ /* 0x081fe20000410000 */
[----:B---3--:R-:W-:Y:S01]  /*17860*/  FADD.FTZ R7, R6, -R79 ;  /* 0x8000004f06077221 */ /* 0x008fe20000010000 */
[-C--:B------:R-:W-:Y:S02]  /*17870*/  FMUL.FTZ R79, R79, R56.reuse ;  /* 0x000000384f4f7220 */ /* 0x080fe40000410000 */
[-C--:B------:R-:W-:Y:S01]  /*17880*/  FFMA.FTZ R169, R8, R56.reuse, -R71 ;  /* 0x0000003808a97223 */ /* 0x080fe20000010847 */
[-C--:B------:R-:W-:Y:S01]  /*17890*/  FMUL.FTZ R7, R7, R56.reuse ;  /* 0x0000003807077220 */ /* 0x080fe20000410000 */
[-CC-:B------:R-:W-:Y:S01]  /*178a0*/  FFMA.FTZ R168, R11, R56.reuse, -R79.reuse ;  /* 0x000000380ba87223 */ /* 0x180fe2000001084f */
[-CC-:B------:R-:W-:Y:S01]  /*178b0*/  FFMA.FTZ R57, R10, R56.reuse, -R79.reuse ;  /* 0x000000380a397223 */ /* 0x180fe2000001084f */
[-C--:B------:R-:W-:Y:S01]  /*178c0*/  FFMA.FTZ R232, R30, R56.reuse, -R79 ;  /* 0x000000381ee87223 */ /* 0x080fe2000001084f */
[-C--:B------:R-:W-:Y:S01]  /*178d0*/  FFMA.FTZ R30, R9, R56.reuse, -R71 ;  /* 0x00000038091e7223 */ /* 0x080fe20000010847 */
[----:B------:R-:W-:Y:S01]  /*178e0*/  MUFU.EX2 R54, R54 ;  /* 0x0000003600367308 */ /* 0x000fe20000000800 */
[-C--:B------:R-:W-:Y:S01]  /*178f0*/  FFMA.FTZ R170, R20, R56.reuse, -R79 ;  /* 0x0000003814aa7223 */ /* 0x080fe2000001084f */
[----:B------:R-:W-:-:S06]  /*17900*/  FFMA.FTZ R171, R13, R56, -R71 ;  /* 0x000000380dab7223 */ /* 0x000fcc0000010847 */
[----:B------:R-:W-:Y:S01]  /*17910*/  MUFU.EX2 R7, R7 ;  /* 0x0000000700077308 */ /* 0x000fe20000000800 */
[----:B------:R-:W-:-:S07]  /*17920*/  FFMA.FTZ R59, R21, R56, -R79 ;  /* 0x00000038153b7223 */ /* 0x000fce000001084f */
[----:B------:R-:W4:Y:S01]  /*17930*/  MUFU.EX2 R168, R168 ;  /* 0x000000a800a87308 */ /* 0x000f220000000800 */
[----:B------:R-:W-:-:S07]  /*17940*/  FFMA.FTZ R14, R14, R56, -R71 ;  /* 0x000000380e0e7223 */ /* 0x000fce0000010847 */
[----:B------:R-:W0:Y:S01]  /*17950*/  MUFU.EX2 R169, R169 ;  /* 0x000000a900a97308 */ /* 0x000e220000000800 */
[----:B------:R-:W-:-:S07]  /*17960*/  FFMA.FTZ R231, R29, R56, -R79 ;  /* 0x000000381de77223 */ /* 0x000fce000001084f */
[----:B------:R-:W1:Y:S01]  /*17970*/  MUFU.EX2 R57, R57 ;  /* 0x0000003900397308 */ /* 0x000e620000000800 */
[----:B------:R-:W-:-:S07]  /*17980*/  FFMA.FTZ R229, R15, R56, -R71 ;  /* 0x000000380fe57223 */ /* 0x000fce0000010847 */
[----:B------:R-:W2:Y:S01]  /*17990*/  MUFU.EX2 R30, R30 ;  /* 0x0000001e001e7308 */ /* 0x000ea20000000800 */
[----:B------:R-:W-:-:S07]  /*179a0*/  FFMA.FTZ R230, R18, R56, -R71 ;  /* 0x0000003812e67223 */ /* 0x000fce0000010847 */
[----:B------:R-:W3:Y:S08]  /*179b0*/  MUFU.EX2 R170, R170 ;  /* 0x000000aa00aa7308 */ /* 0x000ef00000000800 */
[----:B------:R-:W3:Y:S01]  /*179c0*/  MUFU.EX2 R171, R171 ;  /* 0x000000ab00ab7308 */ /* 0x000ee20000000800 */
[----:B----4-:R-:W-:Y:S01]  /*179d0*/  FFMA.FTZ R60, R7, R60, R168 ;  /* 0x0000003c073c7223 */ /* 0x010fe200000100a8 */
[----:B------:R-:W-:-:S06]  /*179e0*/  FFMA.FTZ R225, R33, R56, -R79 ;  /* 0x0000003821e17223 */ /* 0x000fcc000001084f */
[----:B------:R-:W4:Y:S01]  /*179f0*/  MUFU.EX2 R59, R59 ;  /* 0x0000003b003b7308 */ /* 0x000f220000000800 */
[----:B0-----:R-:W-:Y:S01]  /*17a00*/  FFMA.FTZ R9, R54, R62, R169 ;  /* 0x0000003e36097223 */ /* 0x001fe200000100a9 */
[----:B------:R-:W-:-:S06]  /*17a10*/  FFMA.FTZ R218, R19, R56, -R71 ;  /* 0x0000003813da7223 */ /* 0x000fcc0000010847 */
[----:B------:R-:W0:Y:S01]  /*17a20*/  MUFU.EX2 R14, R14 ;  /* 0x0000000e000e7308 */ /* 0x000e220000000800 */
[----:B-1----:R-:W-:Y:S01]  /*17a30*/  FADD.FTZ R11, R57, R60 ;  /* 0x0000003c390b7221 */ /* 0x002fe20000010000 */
[----:B------:R-:W-:-:S06]  /*17a40*/  FFMA.FTZ R228, R34, R56, -R79 ;  /* 0x0000003822e47223 */ /* 0x000fcc000001084f */
[----:B------:R-:W1:Y:S01]  /*17a50*/  MUFU.EX2 R231, R231 ;  /* 0x000000e700e77308 */ /* 0x000e620000000800 */
[----:B--2---:R-:W-:Y:S01]  /*17a60*/  FADD.FTZ R6, R30, R9 ;  /* 0x000000091e067221 */ /* 0x004fe20000010000 */
[----:B------:R-:W-:-:S06]  /*17a70*/  FFMA.FTZ R219, R24, R56, -R71 ;  /* 0x0000003818db7223 */ /* 0x000fcc0000010847 */
[----:B------:R-:W2:Y:S01]  /*17a80*/  MUFU.EX2 R229, R229 ;  /* 0x000000e500e57308 */ /* 0x000ea20000000800 */
[----:B---3--:R-:W-:Y:S01]  /*17a90*/  FADD.FTZ R8, R170, R11 ;  /* 0x0000000baa087221 */ /* 0x008fe20000010000 */
[----:B------:R-:W-:-:S06]  /*17aa0*/  FFMA.FTZ R216, R37, R56, -R79 ;  /* 0x0000003825d87223 */ /* 0x000fcc000001084f */
[----:B------:R-:W3:Y:S01]  /*17ab0*/  MUFU.EX2 R232, R232 ;  /* 0x000000e800e87308 */ /* 0x000ee20000000800 */
[----:B------:R-:W-:Y:S01]  /*17ac0*/  FADD.FTZ R9, R171, R6 ;  /* 0x00000006ab097221 */ /* 0x000fe20000010000 */
[----:B------:R-:W-:-:S06]  /*17ad0*/  FFMA.FTZ R214, R25, R56, -R71 ;  /* 0x0000003819d67223 */ /* 0x000fcc0000010847 */
[----:B------:R-:W3:Y:S01]  /*17ae0*/  MUFU.EX2 R230, R230 ;  /* 0x000000e600e67308 */ /* 0x000ee20000000800 */
[----:B----4-:R-:W-:Y:S01]  /*17af0*/  FADD.FTZ R8, R59, R8 ;  /* 0x000000083b087221 */ /* 0x010fe20000010000 */
[----:B------:R-:W-:-:S06]  /*17b00*/  FFMA.FTZ R217, R38, R56, -R79 ;  /* 0x0000003826d97223 */ /* 0x000fcc000001084f */
[----:B------:R-:W4:Y:S01]  /*17b10*/  MUFU.EX2 R225, R225 ;  /* 0x000000e100e17308 */ /* 0x000f220000000800 */
[----:B0-----:R-:W-:Y:S01]  /*17b20*/  FADD.FTZ R6, R14, R9 ;  /* 0x000000090e067221 */ /* 0x001fe20000010000 */
        /* <DEDUP_REMOVED lines=57> */
[----:B--2---:R-:W-:-:S06]  /*17ec0*/  FADD.FTZ R9, R206, R9 ;  /* 0x00000009ce097221 */ /* 0x004fcc0000010000 */
[----:B------:R-:W1:Y:S01]  /*17ed0*/  MUFU.EX2 R198, R198 ;  /* 0x000000c600c67308 */ /* 0x000e620000000800 */
[-C--:B------:R-:W-:Y:S01]  /*17ee0*/  FFMA.FTZ R194, R61, R56.reuse, -R79 ;  /* 0x000000383dc27223 */ /* 0x080fe2000001084f */
[----:B------:R-:W-:-:S06]  /*17ef0*/  FFMA.FTZ R191, R49, R56, -R71 ;  /* 0x0000003831bf7223 */ /* 0x000fcc0000010847 */
[----:B------:R-:W2:Y:S01]  /*17f00*/  MUFU.EX2 R196, R196 ;  /* 0x000000c400c47308 */ /* 0x000ea20000000800 */
[----:B---3--:R-:W-:Y:S01]  /*17f10*/  FADD.FTZ R11, R203, R6 ;  /* 0x00000006cb0b7221 */ /* 0x008fe20000010000 */
[----:B------:R-:W-:-:S06]  /*17f20*/  FADD.FTZ R9, R200, R9 ;  /* 0x00000009c8097221 */ /* 0x000fcc0000010000 */
[----:B------:R-:W3:Y:S01]  /*17f30*/  MUFU.EX2 R199, R199 ;  /* 0x000000c700c77308 */ /* 0x000ee20000000800 */
[-C--:B------:R-:W-:Y:S01]  /*17f40*/  FFMA.FTZ R187, R75, R56.reuse, -R79 ;  /* 0x000000384bbb7223 */ /* 0x080fe2000001084f */
[----:B------:R-:W-:-:S06]  /*17f50*/  FFMA.FTZ R185, R50, R56, -R71 ;  /* 0x0000003832b97223 */ /* 0x000fcc0000010847 */
[----:B------:R-:W3:Y:S01]  /*17f60*/  MUFU.EX2 R197, R197 ;  /* 0x000000c500c57308 */ /* 0x000ee20000000800 */
[----:B----4-:R-:W-:Y:S01]  /*17f70*/  FADD.FTZ R11, R204, R11 ;  /* 0x0000000bcc0b7221 */ /* 0x010fe20000010000 */
[----:B0-----:R-:W-:-:S06]  /*17f80*/  FADD.FTZ R9, R202, R9 ;  /* 0x00000009ca097221 */ /* 0x001fcc0000010000 */
[----:B------:R-:W0:Y:S01]  /*17f90*/  MUFU.EX2 R195, R195 ;  /* 0x000000c300c37308 */ /* 0x000e220000000800 */
[-C--:B------:R-:W-:Y:S01]  /*17fa0*/  FFMA.FTZ R189, R65, R56.reuse, -R79 ;  /* 0x0000003841bd7223 */ /* 0x080fe2000001084f */
[----:B------:R-:W-:-:S06]  /*17fb0*/  FFMA.FTZ R186, R51, R56, -R71 ;  /* 0x0000003833ba7223 */ /* 0x000fcc0000010847 */
[----:B------:R-:W4:Y:S01]  /*17fc0*/  MUFU.EX2 R190, R190 ;  /* 0x000000be00be7308 */ /* 0x000f220000000800 */
        /* <DEDUP_REMOVED lines=12> */
[----:B0-----:R-:W-:Y:S01]  /*18090*/  FADD.FTZ R11, R195, R6 ;  /* 0x00000006c30b7221 */ /* 0x001fe20000010000 */
[----:B----4-:R-:W-:-:S06]  /*180a0*/  FADD.FTZ R6, R190, R9 ;  /* 0x00000009be067221 */ /* 0x010fcc0000010000 */
[----:B------:R-:W0:Y:S08]  /*180b0*/  MUFU.EX2 R189, R189 ;  /* 0x000000bd00bd7308 */ /* 0x000e300000000800 */
[----:B------:R-:W4:Y:S01]  /*180c0*/  MUFU.EX2 R186, R186 ;  /* 0x000000ba00ba7308 */ /* 0x000f220000000800 */
[----:B-1----:R-:W-:Y:S01]  /*180d0*/  FADD.FTZ R8, R194, R11 ;  /* 0x0000000bc2087221 */ /* 0x002fe20000010000 */
[----:B--2---:R-:W-:-:S06]  /*180e0*/  FADD.FTZ R6, R191, R6 ;  /* 0x00000006bf067221 */ /* 0x004fcc0000010000 */
[----:B------:R-:W1:Y:S08]  /*180f0*/  MUFU.EX2 R20, R20 ;  /* 0x0000001400147308 */ /* 0x000e700000000800 */
[----:B------:R-:W2:Y:S01]  /*18100*/  MUFU.EX2 R18, R18 ;  /* 0x0000001200127308 */ /* 0x000ea20000000800 */
[----:B---3--:R-:W-:Y:S01]  /*18110*/  FADD.FTZ R8, R187, R8 ;  /* 0x00000008bb087221 */ /* 0x008fe20000010000 */
[----:B------:R-:W-:-:S06]  /*18120*/  FADD.FTZ R9, R185, R6 ;  /* 0x00000006b9097221 */ /* 0x000fcc0000010000 */
[----:B------:R-:W3:Y:S08]  /*18130*/  MUFU.EX2 R21, R21 ;  /* 0x0000001500157308 */ /* 0x000ef00000000800 */
[----:B------:R-:W3:Y:S01]  /*18140*/  MUFU.EX2 R19, R19 ;  /* 0x0000001300137308 */ /* 0x000ee20000000800 */
[----:B0-----:R-:W-:Y:S01]  /*18150*/  FADD.FTZ R11, R189, R8 ;  /* 0x00000008bd0b7221 */ /* 0x001fe20000010000 */
[----:B----4-:R-:W-:-:S03]  /*18160*/  FADD.FTZ R9, R186, R9 ;  /* 0x00000009ba097221 */ /* 0x010fc60000010000 */
[----:B-1----:R-:W-:Y:S01]  /*18170*/  FADD.FTZ R6, R20, R11 ;  /* 0x0000000b14067221 */ /* 0x002fe20000010000 */
[----:B--2---:R-:W-:Y:S01]  /*18180*/  FADD.FTZ R8, R18, R9 ;  /* 0x0000000912087221 */ /* 0x004fe20000010000 */
[----:B------:R-:W-:Y:S01]  /*18190*/  FMUL.FTZ R55, R7, R55 ;  /* 0x0000003707377220 */ /* 0x000fe20000410000 */
[----:B------:R-:W-:Y:S02]  /*181a0*/  IMAD.U32 R10, RZ, RZ, UR6 ;  /* 0x00000006ff0a7e24 */ /* 0x000fe4000f8e00ff */
[----:B---3--:R-:W-:Y:S01]  /*181b0*/  FADD.FTZ R9, R21, R6 ;  /* 0x0000000615097221 */ /* 0x008fe20000010000 */
[----:B------:R-:W-:Y:S01]  /*181c0*/  IMAD.U32 R11, RZ, RZ, UR5 ;  /* 0x00000005ff0b7e24 */ /* 0x000fe2000f8e00ff */
[----:B------:R-:W-:Y:S01]  /*181d0*/  ST.E desc[UR42][R16.64+0x230], R55 ;  /* 0x0002303710007985 */ /* 0x000fe2000c10192a */
[----:B------:R-:W-:-:S03]  /*181e0*/  FADD.FTZ R13, R19, R8 ;  /* 0x00000008130d7221 */ /* 0x000fc60000010000 */
[----:B------:R-:W-:Y:S04]  /*181f0*/  ST.E desc[UR42][R16.64+0x450], R9 ;  /* 0x0004500910007985 */ /* 0x000fe8000c10192a */
[----:B------:R0:W-:Y:S04]  /*18200*/  ST.E desc[UR42][R16.64+0x454], R13 ;  /* 0x0004540d10007985 */ /* 0x0001e8000c10192a */
[----:B------:R-:W2:Y:S02]  /*18210*/  LD.E R6, desc[UR42][R10.64] ;  /* 0x0000002a0a067980 */ /* 0x000ea4000c101900 */
[----:B--2---:R-:W-:-:S05]  /*18220*/  FMUL.FTZ R15, R7, R6 ;  /* 0x00000006070f7220 */ /* 0x004fca0000410000 */
[----:B------:R1:W-:Y:S04]  /*18230*/  ST.E desc[UR42][R10.64], R15 ;  /* 0x0000000f0a007985 */ /* 0x0003e8000c10192a */
[----:B------:R-:W0:Y:S04]  /*18240*/  LD.E R8, desc[UR42][R16.64+0x244] ;  /* 0x0002442a10087980 */ /* 0x000e28000c101900 */
[----:B------:R-:W2:Y:S04]  /*18250*/  LD.E R6, desc[UR42][R16.64+0x240] ;  /* 0x0002402a10067980 */ /* 0x000ea8000c101900 */
[----:B------:R-:W3:Y:S04]  /*18260*/  LD.E R144, desc[UR42][R16.64+0x424] ;  /* 0x0004242a10907980 */ /* 0x000ee8000c101900 */
[----:B------:R-:W1:Y:S04]  /*18270*/  LD.E R12, desc[UR42][R16.64+0x250] ;  /* 0x0002502a100c7980 */ /* 0x000e68000c101900 */
        /* <DEDUP_REMOVED lines=58> */
[----:B------:R-:W-:Y:S01]  /*18620*/  ULOP3.LUT UR6, UR4, 0x8, URZ, 0xfc, !UPT ;  /* 0x0000000804067892 */ /* 0x000fe2000f8efc3f */
[C---:B0-----:R-:W-:Y:S01]  /*18630*/  FMUL.FTZ R13, R7.reuse, R8 ;  /* 0x00000008070d7220 */ /* 0x041fe20000410000 */
[----:B--2---:R-:W-:-:S04]  /*18640*/  FMUL.FTZ R9, R7, R6 ;  /* 0x0000000607097220 */ /* 0x004fc80000410000 */
[----:B------:R0:W-:Y:S01]  /*18650*/  ST.E desc[UR42][R16.64+0x244], R13 ;  /* 0x0002440d10007985 */ /* 0x0001e2000c10192a */
[----:B---3--:R-:W-:-:S03]  /*18660*/  FMUL.FTZ R33, R7, R144 ;  /* 0x0000009007217220 */ /* 0x008fc60000410000 */
[----:B------:R2:W-:Y:S01]  /*18670*/  ST.E desc[UR42][R16.64+0x240], R9 ;  /* 0x0002400910007985 */ /* 0x0005e2000c10192a */
[C---:B-1----:R-:W-:Y:S01]  /*18680*/  FMUL.FTZ R15, R7.reuse, R12 ;  /* 0x0000000c070f7220 */ /* 0x042fe20000410000 */
[C---:B----4-:R-:W-:Y:S01]  /*18690*/  FMUL.FTZ R25, R7.reuse, R24 ;  /* 0x0000001807197220 */ /* 0x050fe20000410000 */
[C---:B------:R-:W-:Y:S01]  /*186a0*/  FMUL.FTZ R27, R7.reuse, R26 ;  /* 0x0000001a071b7220 */ /* 0x040fe20000410000 */
[C---:B0-----:R-:W-:Y:S01]  /*186b0*/  FMUL.FTZ R13, R7.reuse, R36 ;  /* 0x00000024070d7220 */ /* 0x041fe20000410000 */
[C---:B--2---:R-:W-:Y:S01]  /*186c0*/  FMUL.FTZ R9, R7.reuse, R34 ;  /* 0x0000002207097220 */ /* 0x044fe20000410000 */
[----:B------:R0:W-:Y:S01]  /*186d0*/  ST.E desc[UR42][R16.64+0x424], R33 ;  /* 0x0004242110007985 */ /* 0x0001e2000c10192a */
[----:B------:R-:W-:-:S03]  /*186e0*/  FMUL.FTZ R29, R7, R28 ;  /* 0x0000001c071d7220 */ /* 0x000fc60000410000 */
[----:B------:R1:W-:Y:S01]  /*186f0*/  ST.E desc[UR42][R16.64+0x250], R15 ;  /* 0x0002500f10007985 */ /* 0x0003e2000c10192a */
[----:B------:R-:W-:-:S03]  /*18700*/  FMUL.FTZ R31, R7, R32 ;  /* 0x00000020071f7220 */ /* 0x000fc60000410000 */
[----:B------:R2:W-:Y:S04]  /*18710*/  ST.E desc[UR42][R16.64+0x254], R25 ;  /* 0x0002541910007985 */ /* 0x0005e8000c10192a */
[----:B------:R3:W-:Y:S01]  /*18720*/  ST.E desc[UR42][R16.64+0x260], R27 ;  /* 0x0002601b10007985 */ /* 0x0007e2000c10192a */
[C---:B0-----:R-:W-:Y:S01]  /*18730*/  FMUL.FTZ R33, R7.reuse, R38 ;  /* 0x0000002607217220 */ /* 0x041fe20000410000 */
[C---:B------:R-:W-:Y:S02]  /*18740*/  FMUL.FTZ R35, R7.reuse, R40 ;  /* 0x0000002807237220 */ /* 0x040fe40000410000 */
        /* <DEDUP_REMOVED lines=79> */
[----:B------:R0:W-:Y:S01]  /*18c40*/  ST.E desc[UR42][R16.64+0x394], R15 ;  /* 0x0003940f10007985 */ /* 0x0001e2000c10192a */
[C---:B------:R-:W-:Y:S01]  /*18c50*/  FMUL.FTZ R37, R7.reuse, R142 ;  /* 0x0000008e07257220 */ /* 0x040fe20000410000 */
[----:B------:R-:W-:Y:S02]  /*18c60*/  IMAD.U32 R8, RZ, RZ, UR6 ;  /* 0x00000006ff087e24 */ /* 0x000fe4000f8e00ff */
        /* <DEDUP_REMOVED lines=15> */
[----:B---3--:R-:W-:Y:S01]  /*18d60*/  FMUL.FTZ R13, R7, R136 ;  /* 0x00000088070d7220 */ /* 0x008fe20000410000 */
[----:B0-----:R-:W-:Y:S01]  /*18d70*/  IMAD.U32 R9, RZ, RZ, UR5 ;  /* 0x00000005ff097e24 */ /* 0x001fe2000f8e00ff */
[----:B------:R0:W-:Y:S04]  /*18d80*/  ST.E desc[UR42][R16.64+0x3e0], R15 ;  /* 0x0003e00f10007985 */ /* 0x0001e8000c10192a */
[----:B------:R1:W-:Y:S04]  /*18d90*/  ST.E desc[UR42][R16.64+0x3e4], R25 ;  /* 0x0003e41910007985 */ /* 0x0003e8000c10192a */
[----:B------:R-:W-:Y:S04]  /*18da0*/  ST.E desc[UR42][R16.64+0x3f0], R29 ;  /* 0x0003f01d10007985 */ /* 0x000fe8000c10192a */
[----:B------:R-:W-:Y:S04]  /*18db0*/  ST.E desc[UR42][R16.64+0x3f4], R31 ;  /* 0x0003f41f10007985 */ /* 0x000fe8000c10192a */
[----:B------:R-:W-:Y:S04]  /*18dc0*/  ST.E desc[UR42][R16.64+0x400], R27 ;  /* 0x0004001b10007985 */ /* 0x000fe8000c10192a */
[----:B------:R2:W-:Y:S04]  /*18dd0*/  ST.E desc[UR42][R16.64+0x404], R13 ;  /* 0x0004040d10007985 */ /* 0x0005e8000c10192a */
[----:B------:R3:W-:Y:S04]  /*18de0*/  ST.E desc[UR42][R16.64+0x410], R33 ;  /* 0x0004102110007985 */ /* 0x0007e8000c10192a */
[----:B------:R4:W-:Y:S04]  /*18df0*/  ST.E desc[UR42][R16.64+0x414], R35 ;  /* 0x0004142310007985 */ /* 0x0009e8000c10192a */
[----:B------:R-:W-:Y:S04]  /*18e00*/  ST.E desc[UR42][R16.64+0x420], R37 ;  /* 0x0004202510007985 */ /* 0x000fe8000c10192a */
[----:B0-----:R-:W2:Y:S01]  /*18e10*/  LD.E R15, desc[UR42][R8.64] ;  /* 0x0000002a080f7980 */ /* 0x001ea2000c101900 */
[----:B------:R-:W-:Y:S01]  /*18e20*/  ULOP3.LUT UR4, UR4, 0xc, URZ, 0xfc, !UPT ;  /* 0x0000000c04047892 */ /* 0x000fe2000f8efc3f */
[----:B------:R-:W-:-:S05]  /*18e30*/  IMAD.U32 R7, RZ, RZ, UR5 ;  /* 0x00000005ff077e24 */ /* 0x000fca000f8e00ff */
[----:B------:R-:W-:Y:S02]  /*18e40*/  IMAD.U32 R6, RZ, RZ, UR4 ;  /* 0x00000004ff067e24 */ /* 0x000fe4000f8e00ff */
[----:B--2---:R-:W-:-:S05]  /*18e50*/  FMUL.FTZ R15, R54, R15 ;  /* 0x0000000f360f7220 */ /* 0x004fca0000410000 */
[----:B------:R0:W-:Y:S04]  /*18e60*/  ST.E desc[UR42][R8.64], R15 ;  /* 0x0000000f08007985 */ /* 0x0001e8000c10192a */
[----:B-1----:R-:W2:Y:S02]  /*18e70*/  LD.E R25, desc[UR42][R6.64] ;  /* 0x0000002a06197980 */ /* 0x002ea4000c101900 */
[----:B--2---:R-:W-:-:S05]  /*18e80*/  FMUL.FTZ R25, R54, R25 ;  /* 0x0000001936197220 */ /* 0x004fca0000410000 */
[----:B------:R1:W-:Y:S04]  /*18e90*/  ST.E desc[UR42][R6.64], R25 ;  /* 0x0000001906007985 */ /* 0x0003e8000c10192a */
[----:B------:R-:W2:Y:S04]  /*18ea0*/  LD.E R147, desc[UR42][R16.64+0x42c] ;  /* 0x00042c2a10937980 */ /* 0x000ea8000c101900 */
[----:B------:R-:W2:Y:S04]  /*18eb0*/  LD.E R13, desc[UR42][R16.64+0x248] ;  /* 0x0002482a100d7980 */ /* 0x000ea8000c101900 */
[----:B------:R-:W2:Y:S04]  /*18ec0*/  LD.E R27, desc[UR42][R16.64+0x24c] ;  /* 0x00024c2a101b7980 */ /* 0x000ea8000c101900 */
[----:B------:R-:W2:Y:S04]  /*18ed0*/  LD.E R29, desc[UR42][R16.64+0x258] ;  /* 0x0002582a101d7980 */ /* 0x000ea8000c101900 */
[----:B------:R-:W2:Y:S04]  /*18ee0*/  LD.E R31, desc[UR42][R16.64+0x25c] ;  /* 0x00025c2a101f7980 */ /* 0x000ea8000c101900 */
[----:B---3--:R-:W3:Y:S04]  /*18ef0*/  LD.E R33, desc[UR42][R16.64+0x268] ;  /* 0x0002682a10217980 */ /* 0x008ee8000c101900 */
[----:B----4-:R-:W4:Y:S04]  /*18f00*/  LD.E R35, desc[UR42][R16.64+0x26c] ;  /* 0x00026c2a10237980 */ /* 0x010f28000c101900 */
[----:B0-----:R-:W4:Y:S04]  /*18f10*/  LD.E R15, desc[UR42][R16.64+0x278] ;  /* 0x0002782a100f7980 */ /* 0x001f28000c101900 */
[----:B------:R-:W4:Y:S04]  /*18f20*/  LD.E R37, desc[UR42][R16.64+0x27c] ;  /* 0x00027c2a10257980 */ /* 0x000f28000c101900 */
[----:B------:R-:W4:Y:S04]  /*18f30*/  LD.E R39, desc[UR42][R16.64+0x288] ;  /* 0x0002882a10277980 */ /* 0x000f28000c101900 */
[----:B-1----:R-:W4:Y:S04]  /*18f40*/  LD.E R25, desc[UR42][R16.64+0x28c] ;  /* 0x00028c2a10197980 */ /* 0x002f28000c101900 */
        /* <DEDUP_REMOVED lines=51> */
[C---:B--2---:R-:W-:Y:S01]  /*19280*/  FMUL.FTZ R147, R54.reuse, R147 ;  /* 0x0000009336937220 */ /* 0x044fe20000410000 */
[C---:B------:R-:W-:Y:S01]  /*19290*/  FMUL.FTZ R13, R54.reuse, R13 ;  /* 0x0000000d360d7220 */ /* 0x040fe20000410000 */
[C---:B------:R-:W-:Y:S01]  /*192a0*/  FMUL.FTZ R27, R54.reuse, R27 ;  /* 0x0000001b361b7220 */ /* 0x040fe20000410000 */
[C---:B------:R-:W-:Y:S01]  /*192b0*/  FMUL.FTZ R29, R54.reuse, R29 ;  /* 0x0000001d361d7220 */ /* 0x040fe20000410000 */
[C---:B------:R-:W-:Y:S01]  /*192c0*/  FMUL.FTZ R31, R54.reuse, R31 ;  /* 0x0000001f361f7220 */ /* 0x040fe20000410000 */
[C---:B---3--:R-:W-:Y:S01]  /*192d0*/  FMUL.FTZ R33, R54.reuse, R33 ;  /* 0x0000002136217220 */ /* 0x048fe20000410000 */
[C---:B----4-:R-:W-:Y:S01]  /*192e0*/  FMUL.FTZ R35, R54.reuse, R35 ;  /* 0x0000002336237220 */ /* 0x050fe20000410000 */
        /* <DEDUP_REMOVED lines=118> */
[----:B0-----:R-:W2:Y:S04]  /*19a50*/  LD.E R27, desc[UR42][R16.64+0x230] ;  /* 0x0002302a101b7980 */ /* 0x001ea8000c101900 */
[----:B-1----:R-:W4:Y:S04]  /*19a60*/  LD.E R15, desc[UR42][R2.64] ;  /* 0x0000002a020f7980 */ /* 0x002f28000c101900 */
[----:B------:R-:W4:Y:S04]  /*19a70*/  LD.E.64 R12, desc[UR42][R16.64+0xa8] ;  /* 0x0000a82a100c7980 */ /* 0x000f28000c101b00 */
[----:B--2---:R0:W-:Y:S04]  /*19a80*/  ST.E desc[UR42][R16.64+0x230], R27 ;  /* 0x0002301b10007985 */ /* 0x0041e8000c10192a */
[----:B------:R-:W2:Y:S04]  /*19a90*/  LD.E R29, desc[UR42][R10.64] ;  /* 0x0000002a0a1d7980 */ /* 0x000ea8000c101900 */
[----:B--2---:R1:W-:Y:S04]  /*19aa0*/  ST.E desc[UR42][R10.64], R29 ;  /* 0x0000001d0a007985 */ /* 0x0043e8000c10192a */
[----:B------:R-:W2:Y:S04]  /*19ab0*/  LD.E R31, desc[UR42][R8.64] ;  /* 0x0000002a081f7980 */ /* 0x000ea8000c101900 */
[----:B--2---:R2:W-:Y:S04]  /*19ac0*/  ST.E desc[UR42][R8.64], R31 ;  /* 0x0000001f08007985 */ /* 0x0045e8000c10192a */
[----:B------:R-:W3:Y:S04]  /*19ad0*/  LD.E R33, desc[UR42][R6.64] ;  /* 0x0000002a06217980 */ /* 0x000ee8000c101900 */
[----:B---3--:R3:W-:Y:S04]  /*19ae0*/  ST.E desc[UR42][R6.64], R33 ;  /* 0x0000002106007985 */ /* 0x0087e8000c10192a */
[----:B------:R-:W4:Y:S04]  /*19af0*/  LD.E R35, desc[UR42][R16.64+0x240] ;  /* 0x0002402a10237980 */ /* 0x000f28000c101900 */
[----:B------:R-:W4:Y:S04]  /*19b00*/  LD.E R37, desc[UR42][R16.64+0x244] ;  /* 0x0002442a10257980 */ /* 0x000f28000c101900 */
[----:B------:R-:W4:Y:S04]  /*19b10*/  LD.E R25, desc[UR42][R16.64+0x248] ;  /* 0x0002482a10197980 */ /* 0x000f28000c101900 */
[----:B0-----:R-:W4:Y:S04]  /*19b20*/  LD.E R27, desc[UR42][R16.64+0x24c] ;  /* 0x00024c2a101b7980 */ /* 0x001f28000c101900 */
[----:B-1----:R-:W4:Y:S04]  /*19b30*/  LD.E R29, desc[UR42][R16.64+0x250] ;  /* 0x0002502a101d7980 */ /* 0x002f28000c101900 */
[----:B------:R-:W4:Y:S04]  /*19b40*/  LD.E R39, desc[UR42][R16.64+0x254] ;  /* 0x0002542a10277980 */ /* 0x000f28000c101900 */
[----:B--2---:R-:W2:Y:S04]  /*19b50*/  LD.E R31, desc[UR42][R16.64+0x258] ;  /* 0x0002582a101f7980 */ /* 0x004ea8000c101900 */
        /* <DEDUP_REMOVED lines=69> */
[----:B------:R1:W-:Y:S04]  /*19fb0*/  ST.E desc[UR42][R16.64+0x244], R37 ;  /* 0x0002442510007985 */ /* 0x0003e8000c10192a */
[----:B------:R-:W4:Y:S04]  /*19fc0*/  LD.E R50, desc[UR42][R16.64+0x374] ;  /* 0x0003742a10327980 */ /* 0x000f28000c101900 */
[----:B0-----:R-:W4:Y:S04]  /*19fd0*/  LD.E R35, desc[UR42][R16.64+0x270] ;  /* 0x0002702a10237980 */ /* 0x001f28000c101900 */
        /* <DEDUP_REMOVED lines=169> */
[----:B0-----:R-:W4:Y:S01]  /*1aa70*/  LDL R24, [R1+0x88] ;  /* 0x0000880001187983 */ /* 0x001f220000100800 */
[----:B------:R-:W-:-:S02]  /*1aa80*/  F2FP.BF16.F32.PACK_AB R168, R57, R168 ;  /* 0x000000a839a8723e */ /* 0x000fc400000010ff */
[----:B------:R-:W-:Y:S01]  /*1aa90*/  F2FP.BF16.F32.PACK_AB R169, R30, R169 ;  /* 0x000000a91ea9723e */ /* 0x000fe200000010ff */
[----:B-1----:R-:W4:Y:S01]  /*1aaa0*/  LD.E R28, desc[UR42][R16.64+0x240] ;  /* 0x0002402a101c7980 */ /* 0x002f22000c101900 */
[----:B------:R-:W-:-:S03]  /*1aab0*/  F2FP.BF16.F32.PACK_AB R170, R59, R170 ;  /* 0x000000aa3baa723e */ /* 0x000fc600000010ff */
[----:B------:R-:W4:Y:S04]  /*1aac0*/  LD.E R29, desc[UR42][R16.64+0x244] ;  /* 0x0002442a101d7980 */ /* 0x000f28000c101900 */
[----:B------:R-:W4:Y:S04]  /*1aad0*/  LD.E R30, desc[UR42][R16.64+0x248] ;  /* 0x0002482a101e7980 */ /* 0x000f28000c101900 */
[----:B------:R-:W4:Y:S04]  /*1aae0*/  LD.E R31, desc[UR42][R16.64+0x24c] ;  /* 0x00024c2a101f7980 */ /* 0x000f28000c101900 */
        /* <DEDUP_REMOVED lines=127> */
[----:B------:R-:W-:Y:S02]  /*1b2e0*/  R2UR UR6, R12 ;  /* 0x000000000c0672ca */ /* 0x000fe400000e0000 */
        /* <DEDUP_REMOVED lines=833> */
[----:B------:R-:W4:Y:S04]  /*1e700*/  LD.E R13, desc[UR42][R16.64+0x230] ;  /* 0x0002302a100d7980 */ /* 0x000f28000c101900 */
[----:B----4-:R4:W-:Y:S04]  /*1e710*/  ST.E desc[UR42][R16.64+0x230], R13 ;  /* 0x0002300d10007985 */ /* 0x0109e8000c10192a */
[----:B------:R-:W2:Y:S04]  /*1e720*/  LD.E R15, desc[UR42][R10.64] ;  /* 0x0000002a0a0f7980 */ /* 0x000ea8000c101900 */
[----:B--2---:R2:W-:Y:S04]  /*1e730*/  ST.E desc[UR42][R10.64], R15 ;  /* 0x0000000f0a007985 */ /* 0x0045e8000c10192a */
        /* <DEDUP_REMOVED lines=8> */
[----:B------:R-:W4:Y:S04]  /*1e7c0*/  LD.E R13, desc[UR42][R16.64+0x250] ;  /* 0x0002502a100d7980 */ /* 0x000f28000c101900 */
[----:B------:R-:W4:Y:S04]  /*1e7d0*/  LD.E R33, desc[UR42][R16.64+0x254] ;  /* 0x0002542a10217980 */ /* 0x000f28000c101900 */
[----:B--2---:R-:W2:Y:S04]  /*1e7e0*/  LD.E R11, desc[UR42][R16.64+0x258] ;  /* 0x0002582a100b7980 */ /* 0x004ea8000c101900 */
[----:B------:R-:W2:Y:S04]  /*1e7f0*/  LD.E R15, desc[UR42][R16.64+0x25c] ;  /* 0x00025c2a100f7980 */ /* 0x000ea8000c101900 */
        /* <DEDUP_REMOVED lines=248> */
.L_x_12973:
[----:B------:R-:W-:Y:S05]  /*1f780*/  BSYNC B0 ;  /* 0x0000000000007941 */ /* 0x000fea0003800000 */
.L_x_12972:
[----:B------:R-:W-:Y:S05]  /*1f790*/  @P0 BRA `(.L_x_12974) ;  /* 0xffffff6000480947 */ /* 0x000fea000383ffff */
[----:B01----:R-:W-:-:S07]  /*1f7a0*/  IMAD.MOV.U32 R0, RZ, RZ, R5 ;  /* 0x000000ffff007224 */ /* 0x003fce00078e0005 */
.L_x_12957:
[----:B------:R-:W-:-:S13]  /*1f7b0*/  ISETP.GE.AND P0, PT, R0, R165, PT ;  /* 0x000000a50000720c */ /* 0x000fda0003f06270 */
[----:B------:R-:W-:Y:S05]  /*1f7c0*/  @!P0 BRA `(.L_x_12975) ;  /* 0x000000b000d08947 */ /* 0x000fea0003800000 */
[----:B------:R0:W5:Y:S02]  /*1f7d0*/  LDL.64 R2, [R1+0x178] ;  /* 0x0001780001027983 */ /* 0x0001640000100a00 */
.L_x_13002:
        /* <DEDUP_REMOVED lines=21> */
.L_x_12977:
[----:B------:R-:W-:Y:S05]  /*1f930*/  BSYNC B0 ;  /* 0x0000000000007941 */ /* 0x000fea0003800000 */
.L_x_12976:
        /* <DEDUP_REMOVED lines=13> */
.L_x_12979:
[----:B------:R-:W-:Y:S05]  /*1fa10*/  BSYNC B0 ;  /* 0x0000000000007941 */ /* 0x000fea0003800000 */
.L_x_12978:
        /* <DEDUP_REMOVED lines=8> */
.L_x_12981:
[----:B------:R-:W-:Y:S05]  /*1faa0*/  BSYNC B0 ;  /* 0x0000000000007941 */ /* 0x000fea0003800000 */
.L_x_12980:
[----:B-1---5:R-:W2:Y:S04]  /*1fab0*/  LD.E R7, desc[UR42][R2.64] ;  /* 0x0000002a02077980 */ /* 0x022ea8000c101900 */
[----:B------:R-:W2:Y:S01]  /*1fac0*/  LDL.64 R10, [R1+0xa0] ;  /* 0x0000a000010a7983 */ /* 0x000ea20000100a00 */
[----:B------:R-:W-:Y:S05]  /*1fad0*/  WARPSYNC.ALL ;  /* 0x0000000000007948 */ /* 0x000fea0003800000 */
[----:B------:R-:W3:Y:S04]  /*1fae0*/  LDL.64 R4, [R1+0x98] ;  /* 0x0000980001047983 */ /* 0x000ee80000100a00 */
[----:B------:R-:W4:Y:S04]  /*1faf0*/  LDL.64 R8, [R1+0x98] ;  /* 0x0000980001087983 */ /* 0x000f280000100a00 */
        /* <DEDUP_REMOVED lines=8> */
[----:B------:R-:W-:Y:S01]  /*1fb80*/  VIADD R10, R6, 0x2 ;  /* 0x00000002060a7836 */ /* 0x000fe20000000000 */
[----:B------:R1:W-:Y:S01]  /*1fb90*/  STL [R1+0x80], RZ ;  /* 0x000080ff01007387 */ /* 0x0003e20000100800 */
[----:B---3--:R-:W-:Y:S02]  /*1fba0*/  R2UR UR4, R4 ;  /* 0x00000000040472ca */ /* 0x008fe400000e0000 */
[----:B------:R-:W-:-:S13]  /*1fbb0*/  R2UR UR5, R5 ;  /* 0x00000000050572ca */ /* 0x000fda00000e0000 */
[----:B------:R-:W-:Y:S01]  /*1fbc0*/  HGMMA.64x96x16.F32.BF16 R24, gdesc[UR4], RZ, !UPT, gsb0 ;  /* 0x01600000041879f0 */ /* 0x000fe2000c0018ff */
[----:B----4-:R-:W-:Y:S02]  /*1fbd0*/  VIADD R8, R8, 0x2 ;  /* 0x0000000208087836 */ /* 0x010fe40000000000 */
[----:B------:R-:W-:Y:S01]  /*1fbe0*/  IMAD.MOV.U32 R4, RZ, RZ, 0x1 ;  /* 0x00000001ff047424 */ /* 0x000fe200078e00ff */
[----:B------:R-:W-:Y:S02]  /*1fbf0*/  R2UR UR6, R10 ;  /* 0x000000000a0672ca */ /* 0x000fe400000e0000 */
[----:B------:R-:W-:Y:S02]  /*1fc00*/  R2UR UR7, R11 ;  /* 0x000000000b0772ca */ /* 0x000fe400000e0000 */
[----:B------:R-:W-:Y:S02]  /*1fc10*/  R2UR UR4, R8 ;  /* 0x00000000080472ca */ /* 0x000fe400000e0000 */
[----:B------:R-:W-:Y:S01]  /*1fc20*/  R2UR UR5, R9 ;  /* 0x00000000090572ca */ /* 0x000fe200000e0000 */
[----:B------:R1:W-:Y:S04]  /*1fc30*/  STL [R1+0x80], R4 ;  /* 0x0000800401007387 */ /* 0x0003e80000100800 */
[----:B------:R1:W-:Y:S04]  /*1fc40*/  STL [R1+0x80], R4 ;  /* 0x0000800401007387 */ /* 0x0003e80000100800 */
[----:B------:R1:W-:Y:S04]  /*1fc50*/  STL [R1+0x80], R4 ;  /* 0x0000800401007387 */ /* 0x0003e80000100800 */
[----:B------:R1:W-:Y:S01]  /*1fc60*/  STL [R1+0x80], R4 ;  /* 0x0000800401007387 */ /* 0x0003e20000100800 */
[----:B------:R-:W-:-:S03]  /*1fc70*/  WARPGROUP.DEPBAR.LE gsb0, 0x0 ;  /* 0x00008000000079c5 */ /* 0x000fc60000010000 */
[----:B------:R1:W5:Y:S04]  /*1fc80*/  LD.E R5, desc[UR42][R2.64] ;  /* 0x0000002a02057980 */ /* 0x000368000c101900 */
[----:B------:R1:W5:Y:S01]  /*1fc90*/  LD.E R7, desc[UR42][R2.64+0x4] ;  /* 0x0000042a02077980 */ /* 0x000362000c101900 */
[----:B------:R-:W-:-:S06]  /*1fca0*/  WARPGROUP.ARRIVE ;  /* 0x00000000000079c5 */ /* 0x000fcc0000000000 */
        /* <DEDUP_REMOVED lines=12> */
[----:B--2---:R-:W-:Y:S02]  /*1fd70*/  VIADD R14, R14, 0x6 ;  /* 0x000000060e0e7836 */ /* 0x004fe40000000000 */
[----:B------:R-:W-:Y:S01]  /*1fd80*/  IMAD.MOV.U32 R9, RZ, RZ, R11 ;  /* 0x000000ffff097224 */ /* 0x000fe200078e000b */
[----:B------:R-:W-:Y:S02]  /*1fd90*/  R2UR UR6, R8 ;  /* 0x00000000080672ca */ /* 0x000fe400000e0000 */
[----:B------:R-:W-:Y:S02]  /*1fda0*/  R2UR UR4, R14 ;  /* 0x000000000e0472ca */ /* 0x000fe400000e0000 */
[----:B------:R-:W-:Y:S02]  /*1fdb0*/  R2UR UR7, R9 ;  /* 0x00000000090772ca */ /* 0x000fe400000e0000 */
[----:B------:R-:W-:-:S02]  /*1fdc0*/  R2UR UR5, R15 ;  /* 0x000000000f0572ca */ /* 0x000fc400000e0000 */
[----:B------:R-:W-:Y:S01]  /*1fdd0*/  LOP3.LUT R18, R18, 0x1, RZ, 0xfc, !PT ;  /* 0x0000000112127812 */ /* 0x000fe200078efcff */
[----:B------:R-:W-:Y:S02]  /*1fde0*/  WARPGROUP.DEPBAR.LE gsb0, 0x0 ;  /* 0x00008000000079c5 */ /* 0x000fe40000010000 */
[----:B------:R-:W-:-:S08]  /*1fdf0*/  WARPGROUP.ARRIVE ;  /* 0x00000000000079c5 */ /* 0x000fd00000000000 */
[----:B------:R-:W-:Y:S01]  /*1fe00*/  HGMMA.64x96x16.F32.BF16 R24, gdesc[UR4], R24, gsb0 ;  /* 0x01600000041879f0 */ /* 0x000fe20008001818 */
[----:B------:R-:W-:Y:S01]  /*1fe10*/  ISETP.NE.AND P1, PT, R18, 0x3, PT ;  /* 0x000000031200780c */ /* 0x000fe20003f25270 */
[----:B------:R-:W-:Y:S01]  /*1fe20*/  BSSY B0, `(.L_x_12983) ;  /* 0x0000004000007945 */ /* 0x000fe20003800000 */
[----:B------:R-:W-:-:S11]  /*1fe30*/  WARPGROUP.DEPBAR.LE gsb0, 0x0 ;  /* 0x00008000000079c5 */ /* 0x000fd60000010000 */
[----:B-1----:R-:W-:Y:S05]  /*1fe40*/  @!P1 BRA `(.L_x_12984) ;  /* 0x0000000000049947 */ /* 0x002fea0003800000 */
[----:B------:R-:W-:Y:S01]  /*1fe50*/  BPT.TRAP 0x1 ;  /* 0x000000040000795c */ /* 0x000fe20000300000 */
.L_x_12984:
[----:B------:R-:W-:Y:S05]  /*1fe60*/  BSYNC B0 ;  /* 0x0000000000007941 */ /* 0x000fea0003800000 */
.L_x_12983:
        /* <DEDUP_REMOVED lines=10> */
.L_x_12986:
[----:B------:R-:W-:Y:S05]  /*1ff10*/  BSYNC B0 ;  /* 0x0000000000007941 */ /* 0x000fea0003800000 */
.L_x_12985:
[----:B------:R-:W-:Y:S04]  /*1ff20*/  BSSY B0, `(.L_x_12987) ;  /* 0x0000006000007945 */ /* 0x000fe80003800000 */
[----:B--2---:R-:W-:Y:S05]  /*1ff30*/  @P0 BRA `(.L_x_12988) ;  /* 0x0000000000100947 */ /* 0x004fea0003800000 */
[----:B-----5:R-:W-:Y:S01]  /*1ff40*/  IMAD R6, R6, 0x8, R8 ;  /* 0x0000000806067824 */ /* 0x020fe200078e0208 */
[----:B------:R-:W-:-:S04]  /*1ff50*/  SHF.L.U32 R7, R7, 0x1f, RZ ;  /* 0x0000001f07077819 */ /* 0x000fc800000006ff */
[----:B------:R-:W2:Y:S02]  /*1ff60*/  SYNCS.PHASECHK.TRANS64.TRYWAIT P0, [R6+URZ], R7 ;  /* 0x00000007060075a7 */ /* 0x000ea4000800017f */
[----:B--2---:R-:W-:Y:S05]  /*1ff70*/  @!P0 BRA `(.L_x_12989) ;  /* 0x00000188001c8947 */ /* 0x004fea0003800000 */
.L_x_12988:
[----:B------:R-:W-:Y:S05]  /*1ff80*/  BSYNC B0 ;  /* 0x0000000000007941 */ /* 0x000fea0003800000 */
.L_x_12987:
[----:B------:R-:W3:Y:S04]  /*1ff90*/  LD.E R19, desc[UR42][R2.64] ;  /* 0x0000002a02137980 */ /* 0x000ee8000c101900 */
[----:B--2--5:R-:W3:Y:S04]  /*1ffa0*/  LDL.64 R6, [R1+0x118] ;  /* 0x0001180001067983 */ /* 0x024ee80000100a00 */
[----:B-1----:R-:W2:Y:S04]  /*1ffb0*/  LDL R5, [R1+0x90] ;  /* 0x0000900001057983 */ /* 0x002ea80000100800 */
[----:B------:R-:W4:Y:S04]  /*1ffc0*/  LDL.64 R8, [R1+0x110] ;  /* 0x0001100001087983 */ /* 0x000f280000100a00 */
[----:B------:R-:W4:Y:S04]  /*1ffd0*/  LDL.64 R10, [R1+0x110] ;  /* 0x00011000010a7983 */ /* 0x000f280000100a00 */
[----:B------:R-:W4:Y:S04]  /*1ffe0*/  LDL.64 R12, [R1+0x110] ;  /* 0x00011000010c7983 */ /* 0x000f280000100a00 */
[----:B------:R-:W4:Y:S01]  /*1fff0*/  LDL.64 R14, [R1+0x110] ;  /* 0x00011000010e7983 */ /* 0x000f220000100a00 */
[----:B------:R-:W-:Y:S05]  /*20000*/  WARPSYNC.ALL ;  /* 0x0000000000007948 */ /* 0x000fea0003800000 */
[----:B------:R-:W-:Y:S01]  /*20010*/  WARPGROUP.ARRIVE ;  /* 0x00000000000079c5 */ /* 0x000fe20000000000 */
[----:B---3--:R-:W-:Y:S01]  /*20020*/  IMAD R6, R19, 0xc00, R6 ;  /* 0x00000c0013067824 */ /* 0x008fe200078e0206 */
[----:B------:R-:W-:Y:S01]  /*20030*/  R2UR UR7, R7 ;  /* 0x00000000070772ca */ /* 0x000fe200000e0000 */
[----:B------:R-:W3:Y:S01]  /*20040*/  LDL.64 R18, [R1+0x110] ;  /* 0x0001100001127983 */ /* 0x000ee20000100a00 */
[----:B--2---:R-:W-:-:S02]  /*20050*/  ISETP.NE.U32.AND P0, PT, R5, RZ, PT ;  /* 0x000000ff0500720c */ /* 0x004fc40003f05070 */
        /* <DEDUP_REMOVED lines=143> */
[----:B----4-:R-:W-:-:S02]  /*20950*/  VIADD R12, R12, 0xc04 ;  /* 0x00000c040c0c7836 */ /* 0x010fc40000000000 */
        /* <DEDUP_REMOVED lines=49> */
[----:B------:R-:W4:Y:S04]  /*20c70*/  LDL R74, [R1+0x13c] ;  /* 0x00013c00014a7983 */ /* 0x000f280000100800 */
[----:B------:R-:W2:Y:S04]  /*20c80*/  LDL R75, [R1+0x70] ;  /* 0x00007000014b7983 */ /* 0x000ea80000100800 */
[----:B------:R-:W4:Y:S04]  /*20c90*/  LDL.64 R6, [R1+0x160] ;  /* 0x0001600001067983 */ /* 0x000f280000100a00 */
[----:B------:R-:W2:Y:S04]  /*20ca0*/  LDL R76, [R1+0x168] ;  /* 0x00016800014c7983 */ /* 0x000ea80000100800 */
[----:B------:R-:W2:Y:S04]  /*20cb0*/  LDL.128 R12, [R1+0x150] ;  /* 0x00015000010c7983 */ /* 0x000ea80000100c00 */
[----:B------:R-:W2:Y:S04]  /*20cc0*/  LDL.128 R8, [R1+0x140] ;  /* 0x0001400001087983 */ /* 0x000ea80000100c00 */
[----:B---3--:R-:W3:Y:S01]  /*20cd0*/  LD.E R72, desc[UR42][R72.64] ;  /* 0x0000002a48487980 */ /* 0x008ee2000c101900 */
[----:B----4-:R-:W-:-:S02]  /*20ce0*/  ISETP.NE.AND P1, PT, R6, 0x1, PT ;  /* 0x000000010600780c */ /* 0x010fc40003f25270 */
[----:B--2---:R-:W-:Y:S01]  /*20cf0*/  ISETP.GE.AND P2, PT, R13, 0x1, PT ;  /* 0x000000010d00780c */ /* 0x004fe20003f46270 */
[----:B------:R-:W-:Y:S01]  /*20d00*/  BSSY B0, `(.L_x_12990) ;  /* 0x000009e000007945 */ /* 0x000fe20003800000 */
[-C--:B---3--:R-:W-:Y:S01]  /*20d10*/  FMUL.FTZ R20, R25, R72.reuse ;  /* 0x0000004819147220 */ /* 0x088fe20000410000 */
[-C--:B------:R-:W-:Y:S01]  /*20d20*/  FMUL.FTZ R25, R31, R72.reuse ;  /* 0x000000481f197220 */ /* 0x080fe20000410000 */
[-C--:B------:R-:W-:Y:S01]  /*20d30*/  FMUL.FTZ R31, R43, R72.reuse ;  /* 0x000000482b1f7220 */ /* 0x080fe20000410000 */
[----:B------:R-:W-:Y:S01]  /*20d40*/  SHF.R.S32.HI R43, RZ, 0x1f, R74 ;  /* 0x0000001fff2b7819 */ /* 0x000fe2000001144a */
[-C--:B------:R-:W-:Y:S01]  /*20d50*/  FMUL.FTZ R21, R28, R72.reuse ;  /* 0x000000481c157220 */ /* 0x080fe20000410000 */
[-C--:B------:R-:W-:Y:S01]  /*20d60*/  FMUL.FTZ R28, R38, R72.reuse ;  /* 0x00000048261c7220 */ /* 0x080fe20000410000 */
[-C--:B------:R-:W-:Y:S01]  /*20d70*/  FMUL.FTZ R38, R44, R72.reuse ;  /* 0x000000482c267220 */ /* 0x080fe20000410000 */
[----:B------:R-:W-:Y:S01]  /*20d80*/  FMUL.FTZ R53, R53, R72 ;  /* 0x0000004835357220 */ /* 0x000fe20000410000 */
[----:B------:R-:W-:-:S03]  /*20d90*/  LEA.HI R44, R43, R74, RZ, 0x7 ;  /* 0x0000004a2b2c7211 */ /* 0x000fc600078f38ff */
[----:B------:R2:W3:Y:S01]  /*20da0*/  MUFU.TANH R83, R53 ;  /* 0x0000003500537308 */ /* 0x0004e20000002400 */
[----:B------:R-:W-:Y:S01]  /*20db0*/  FMUL.FTZ R48, R48, R72 ;  /* 0x0000004830307220 */ /* 0x000fe20000410000 */
[----:B--2---:R-:W-:-:S06]  /*20dc0*/  LOP3.LUT R53, R44, 0xffffff80, RZ, 0xc0, !PT ;  /* 0xffffff802c357812 */ /* 0x004fcc00078ec0ff */
[----:B------:R2:W4:Y:S01]  /*20dd0*/  MUFU.TANH R79, R48 ;  /* 0x00000030004f7308 */ /* 0x0005220000002400 */
[----:B------:R-:W-:Y:S02]  /*20de0*/  IMAD.IADD R53, R74, 0x1, -R53 ;  /* 0x000000014a357824 */ /* 0x000fe400078e0a35 */
[-C--:B------:R-:W-:Y:S01]  /*20df0*/  FMUL.FTZ R5, R24, R72.reuse ;  /* 0x0000004818057220 */ /* 0x080fe20000410000 */
[-C--:B------:R-:W-:Y:S01]  /*20e00*/  FMUL.FTZ R24, R30, R72.reuse ;  /* 0x000000481e187220 */ /* 0x080fe20000410000 */
[-C--:B------:R-:W-:Y:S01]  /*20e10*/  FMUL.FTZ R30, R42, R72.reuse ;  /* 0x000000482a1e7220 */ /* 0x080fe20000410000 */
[----:B--2---:R-:W-:Y:S01]  /*20e20*/  SHF.R.S32.HI R48, RZ, 0x1f, R53 ;  /* 0x0000001fff307819 */ /* 0x004fe20000011435 */
[-C--:B------:R-:W-:Y:S01]  /*20e30*/  FMUL.FTZ R73, R29, R72.reuse ;  /* 0x000000481d497220 */ /* 0x080fe20000410000 */
[-C--:B------:R-:W-:Y:S01]  /*20e40*/  FMUL.FTZ R42, R50, R72.reuse ;  /* 0x00000048322a7220 */ /* 0x080fe20000410000 */
[-C--:B------:R-:W-:Y:S01]  /*20e50*/  FMUL.FTZ R52, R52, R72.reuse ;  /* 0x0000004834347220 */ /* 0x080fe20000410000 */
[-C--:B------:R-:W-:Y:S01]  /*20e60*/  FMUL.FTZ R29, R39, R72.reuse ;  /* 0x00000048271d7220 */ /* 0x080fe20000410000 */
[----:B------:R-:W-:Y:S01]  /*20e70*/  LEA.HI R50, R48, R53, RZ, 0x2 ;  /* 0x0000003530327211 */ /* 0x000fe200078f10ff */
[-C--:B------:R-:W-:Y:S01]  /*20e80*/  FMUL.FTZ R39, R46, R72.reuse ;  /* 0x000000482e277220 */ /* 0x080fe20000410000 */
[-C--:B------:R-:W-:Y:S01]  /*20e90*/  FMUL.FTZ R46, R54, R72.reuse ;  /* 0x00000048362e7220 */ /* 0x080fe20000410000 */
[----:B------:R-:W-:Y:S01]  /*20ea0*/  FMUL.FTZ R57, R57, R72 ;  /* 0x0000004839397220 */ /* 0x000fe20000410000 */
[----:B------:R2:W0:Y:S01]  /*20eb0*/  MUFU.TANH R82, R52 ;  /* 0x0000003400527308 */ /* 0x0004220000002400 */
[----:B------:R-:W-:-:S02]  /*20ec0*/  LEA.HI R54, R43, R74, RZ, 0x2 ;  /* 0x0000004a2b367211 */ /* 0x000fc400078f10ff */
[--C-:B------:R-:W-:Y:S02]  /*20ed0*/  SHF.R.S32.HI R43, RZ, 0x1f, R50.reuse ;  /* 0x0000001fff2b7819 */ /* 0x100fe40000011432 */
[----:B--2---:R-:W-:-:S03]  /*20ee0*/  SHF.R.S32.HI R52, RZ, 0x2, R50 ;  /* 0x00000002ff347819 */ /* 0x004fc60000011432 */
[----:B------:R2:W0:Y:S01]  /*20ef0*/  MUFU.TANH R85, R57 ;  /* 0x0000003900557308 */ /* 0x0004220000002400 */
[----:B------:R-:W-:Y:S02]  /*20f00*/  LEA.HI R48, R48, R53, RZ, 0x5 ;  /* 0x0000003530307211 */ /* 0x000fe400078f28ff */
[----:B--2---:R-:W-:Y:S02]  /*20f10*/  LOP3.LUT R57, R54, 0xfffffffc, RZ, 0xc0, !PT ;  /* 0xfffffffc36397812 */ /* 0x004fe400078ec0ff */
[----:B------:R-:W-:Y:S02]  /*20f20*/  LEA.HI R54, R43, R52, RZ, 0x3 ;  /* 0x000000342b367211 */ /* 0x000fe400078f18ff */
[----:B------:R-:W-:Y:S01]  /*20f30*/  SHF.R.S32.HI R43, RZ, 0x7, R44 ;  /* 0x00000007ff2b7819 */ /* 0x000fe2000001142c */
[----:B------:R-:W-:Y:S01]  /*20f40*/  IMAD.IADD R74, R74, 0x1, -R57 ;  /* 0x000000014a4a7824 */ /* 0x000fe200078e0a39 */
[----:B------:R-:W-:Y:S02]  /*20f50*/  LOP3.LUT R57, R54, 0xfffffff8, RZ, 0xc0, !PT ;  /* 0xfffffff836397812 */ /* 0x000fe400078ec0ff */
[----:B------:R-:W-:-:S02]  /*20f60*/  LEA.HI R44, R44, R43, RZ, 0x1 ;  /* 0x0000002b2c2c7211 */ /* 0x000fc400078f08ff */
        /* <DEDUP_REMOVED lines=11> */
[----:B------:R-:W-:-:S05]  /*21020*/  @P1 IMAD.HI.U32 R7, R6, R7, RZ ;  /* 0x0000000706071227 */ /* 0x000fca00078e00ff */
[----:B------:R-:W-:Y:S01]  /*21030*/  @P1 SHF.R.U32.HI R6, RZ, R76, R7 ;  /* 0x0000004cff061219 */ /* 0x000fe20000011607 */
[-C--:B------:R-:W-:Y:S01]  /*21040*/  FMUL.FTZ R18, R26, R72.reuse ;  /* 0x000000481a127220 */ /* 0x080fe20000410000 */
[-C--:B------:R-:W-:Y:S01]  /*21050*/  FMUL.FTZ R19, R27, R72.reuse ;  /* 0x000000481b137220 */ /* 0x080fe20000410000 */
[----:B------:R-:W-:Y:S01]  /*21060*/  LOP3.LUT R50, R50, 0x7ffffffc, RZ, 0xc0, !PT ;  /* 0x7ffffffc32327812 */ /* 0x000fe200078ec0ff */
[-C--:B------:R-:W-:Y:S01]  /*21070*/  FMUL.FTZ R26, R34, R72.reuse ;  /* 0x00000048221a7220 */ /* 0x080fe20000410000 */
[----:B------:R-:W2:Y:S01]  /*21080*/  SHFL.IDX PT, R52, R6, RZ, 0x1c1f ;  /* 0x001c1fff06347589 */ /* 0x000ea200000e0000 */
        /* <DEDUP_REMOVED lines=13> */
[----:B------:R-:W-:Y:S02]  /*21160*/  IMAD.IADD R50, R53, 0x1, -R50 ;  /* 0x0000000135327824 */ /* 0x000fe400078e0a32 */
        /* <DEDUP_REMOVED lines=10> */
[----:B------:R-:W-:Y:S01]  /*21210*/  FMUL.FTZ R48, R70, R72 ;  /* 0x0000004846307220 */ /* 0x000fe20000410000 */
[----:B------:R-:W-:-:S02]  /*21220*/  IMAD R7, R0, R7, 0x1 ;  /* 0x0000000100077424 */ /* 0x000fc400078e0207 */
[-C--:B------:R-:W-:Y:S01]  /*21230*/  FMUL.FTZ R53, R71, R72.reuse ;  /* 0x0000004847357220 */ /* 0x080fe20000410000 */
[-C--:B------:R-:W-:Y:S01]  /*21240*/  FMUL.FTZ R56, R56, R72.reuse ;  /* 0x0000004838387220 */ /* 0x080fe20000410000 */
[-C--:B------:R-:W-:Y:S01]  /*21250*/  FMUL.FTZ R60, R60, R72.reuse ;  /* 0x000000483c3c7220 */ /* 0x080fe20000410000 */
[-C--:B------:R-:W-:Y:S01]  /*21260*/  FMUL.FTZ R64, R64, R72.reuse ;  /* 0x0000004840407220 */ /* 0x080fe20000410000 */
[----:B------:R-:W-:Y:S01]  /*21270*/  FMUL.FTZ R68, R68, R72 ;  /* 0x0000004844447220 */ /* 0x000fe20000410000 */
[----:B------:R-:W-:Y:S01]  /*21280*/  IMAD R7, R50, -0x2, R7 ;  /* 0xfffffffe32077824 */ /* 0x000fe200078e0207 */
[----:B------:R-:W1:Y:S01]  /*21290*/  MUFU.TANH R5, R5 ;  /* 0x0000000500057308 */ /* 0x000e620000002400 */
        /* <DEDUP_REMOVED lines=46> */
[----:B------:R-:W-:Y:S02]  /*21580*/  VIADD R86, R7, 0xffffffff ;  /* 0xffffffff07567836 */ /* 0x000fe40000000000 */
[----:B------:R-:W-:Y:S02]  /*21590*/  IMAD R75, R0, -0x60, R12 ;  /* 0xffffffa0004b7824 */ /* 0x000fe400078e020c */
        /* <DEDUP_REMOVED lines=13> */
.L_x_12993:
[----:B------:R-:W-:-:S13]  /*21670*/  ISETP.NE.AND P1, PT, R13, 0x1, PT ;  /* 0x000000010d00780c */ /* 0x000fda0003f25270 */
[----:B------:R-:W-:-:S05]  /*21680*/  @P1 IMAD.HI.U32 R12, R10, R14, RZ ;  /* 0x0000000e0a0c1227 */ /* 0x000fca00078e00ff */
[----:B------:R-:W-:-:S07]  /*21690*/  @P1 SHF.R.U32.HI R10, RZ, R15, R12 ;  /* 0x0000000fff0a1219 */ /* 0x000fce000001160c */
.L_x_12994:
[----:B------:R-:W-:Y:S05]  /*216a0*/  BSYNC B1 ;  /* 0x0000000000017941 */ /* 0x000fea0003800000 */
.L_x_12992:
[----:B------:R-:W-:-:S05]  /*216b0*/  IMAD R10, R10, R13, R86 ;  /* 0x0000000d0a0a7224 */ /* 0x000fca00078e0256 */
[----:B------:R-:W-:Y:S02]  /*216c0*/  VIMNMX R7, R7, R10, !PT ;  /* 0x0000000a07077248 */ /* 0x000fe40007fe0100 */
[----:B------:R-:W-:-:S07]  /*216d0*/  VIADDMNMX R80, R10, R13, R80, PT ;  /* 0x0000000d0a507246 */ /* 0x000fce0003800150 */
.L_x_12991:
[----:B------:R-:W-:Y:S05]  /*216e0*/  BSYNC B0 ;  /* 0x0000000000007941 */ /* 0x000fea0003800000 */
.L_x_12990:
        /* <DEDUP_REMOVED lines=131> */
.L_x_12998:
[----:B------:R-:W-:-:S13]  /*21f20*/  ISETP.NE.AND P6, PT, R13, 0x1, PT ;  /* 0x000000010d00780c */ /* 0x000fda0003fc5270 */
[----:B------:R-:W-:-:S05]  /*21f30*/  @P6 IMAD.HI.U32 R14, R8, R14, RZ ;  /* 0x0000000e080e6227 */ /* 0x000fca00078e00ff */
[----:B------:R-:W-:-:S07]  /*21f40*/  @P6 SHF.R.U32.HI R8, RZ, R15, R14 ;  /* 0x0000000fff086219 */ /* 0x000fce000001160e */
.L_x_12999:
[----:B------:R-:W-:Y:S05]  /*21f50*/  BSYNC B1 ;  /* 0x0000000000017941 */ /* 0x000fea0003800000 */
.L_x_12997:
[----:B------:R-:W-:-:S05]  /*21f60*/  IMAD R8, R8, R13, R86 ;  /* 0x0000000d08087224 */ /* 0x000fca00078e0256 */
[----:B------:R-:W-:Y:S02]  /*21f70*/  VIADDMNMX R80, R8, R13, R80, PT ;  /* 0x0000000d08507246 */ /* 0x000fe40003800150 */
[----:B------:R-:W-:-:S07]  /*21f80*/  VIMNMX R57, R57, R8, !PT ;  /* 0x0000000839397248 */ /* 0x000fce0007fe0100 */
.L_x_12996:
[----:B------:R-:W-:Y:S05]  /*21f90*/  BSYNC B0 ;  /* 0x0000000000007941 */ /* 0x000fea0003800000 */
.L_x_12995:
        /* <DEDUP_REMOVED lines=70> */
[----:B------:R-:W3:Y:S03]  /*22400*/  LD.E R49, desc[UR42][R16.64+0x450] ;  /* 0x0004502a10317980 */ /* 0x000ee6000c101900 */
[----:B------:R-:W-:-:S04]  /*22410*/  ISETP.GT.AND P5, PT, R57, 0x41, !P5 ;  /* 0x000000413900780c */ /* 0x000fc80006fa4270 */
[----:B------:R-:W-:-:S04]  /*22420*/  ISETP.LT.OR P5, PT, R80, 0x42, P5 ;  /* 0x000000425000780c */ /* 0x000fc80002fa1670 */
[----:B------:R-:W-:Y:S02]  /*22430*/  FSEL R8, R51, -INF , !P5 ;  /* 0xff80000033087808 */ /* 0x000fe40006800000 */
[C---:B------:R-:W-:Y:S01]  /*22440*/  ISETP.GT.AND P5, PT, R57.reuse, 0x48, !P6 ;  /* 0x000000483900780c */ /* 0x040fe200077a4270 */
[----:B------:R-:W4:Y:S01]  /*22450*/  LD.E R51, desc[UR42][R16.64+0x454] ;  /* 0x0004542a10337980 */ /* 0x000f22000c101900 */
[----:B------:R-:W-:Y:S02]  /*22460*/  ISETP.GT.AND P1, PT, R57, 0x49, !P1 ;  /* 0x000000493900780c */ /* 0x000fe40004f24270 */
[----:B------:R-:W-:Y:S02]  /*22470*/  ISETP.LT.OR P5, PT, R80, 0x49, P5 ;  /* 0x000000495000780c */ /* 0x000fe40002fa1670 */
[----:B--2---:R-:W-:Y:S02]  /*22480*/  FMNMX.FTZ R19, R168, R6, !PT ;  /* 0x00000006a8137209 */ /* 0x004fe40007810000 */
[----:B------:R-:W-:-:S02]  /*22490*/  FSEL R9, R55, -INF , !P5 ;  /* 0xff80000037097808 */ /* 0x000fc40006800000 */
[----:B------:R-:W-:Y:S02]  /*224a0*/  FMNMX.FTZ R19, R78, R19, !PT ;  /* 0x000000134e137209 */ /* 0x000fe40007810000 */
[C---:B------:R-:W-:Y:S02]  /*224b0*/  ISETP.GT.AND P2, PT, R57.reuse, 0x50, !P2 ;  /* 0x000000503900780c */ /* 0x040fe40005744270 */
[----:B------:R-:W-:Y:S02]  /*224c0*/  FMNMX.FTZ R19, R76, R19, !PT ;  /* 0x000000134c137209 */ /* 0x000fe40007810000 */
[----:B------:R-:W-:Y:S02]  /*224d0*/  ISETP.GT.AND P3, PT, R57, 0x51, !P3 ;  /* 0x000000513900780c */ /* 0x000fe40005f64270 */
[----:B------:R-:W-:Y:S02]  /*224e0*/  FMNMX.FTZ R19, R74, R19, !PT ;  /* 0x000000134a137209 */ /* 0x000fe40007810000 */
[----:B------:R-:W-:-:S02]  /*224f0*/  ISETP.NE.AND P6, PT, R59, RZ, PT ;  /* 0x000000ff3b00720c */ /* 0x000fc40003fc5270 */
        /* <DEDUP_REMOVED lines=31> */
[----:B------:R-:W-:Y:S01]  /*226f0*/  FMNMX.FTZ R42, R31, R42, !PT ;  /* 0x0000002a1f2a7209 */ /* 0x000fe20007810000 */
[----:B------:R-:W0:Y:S03]  /*22700*/  SHFL.BFLY PT, R46, R39, 0x1, 0x1f ;  /* 0x0c201f00272e7f89 */ /* 0x000e2600000e0000 */
[----:B------:R-:W-:-:S04]  /*22710*/  FMNMX.FTZ R19, R27, R42, !PT ;  /* 0x0000002a1b137209 */ /* 0x000fc80007810000 */
[----:B------:R-:W-:-:S04]  /*22720*/  FMNMX.FTZ R42, R26, R19, !PT ;  /* 0x000000131a2a7209 */ /* 0x000fc80007810000 */
[----:B------:R-:W-:-:S04]  /*22730*/  FMNMX.FTZ R19, R25, R42, !PT ;  /* 0x0000002a19137209 */ /* 0x000fc80007810000 */
[----:B------:R-:W-:-:S04]  /*22740*/  FMNMX.FTZ R19, R24, R19, !PT ;  /* 0x0000001318137209 */ /* 0x000fc80007810000 */
[----:B------:R-:W-:-:S04]  /*22750*/  FMNMX.FTZ R42, R18, R19, !PT ;  /* 0x00000013122a7209 */ /* 0x000fc80007810000 */
[----:B------:R-:W-:-:S04]  /*22760*/  FMNMX.FTZ R19, R15, R42, !PT ;  /* 0x0000002a0f137209 */ /* 0x000fc80007810000 */
[----:B------:R-:W-:Y:S02]  /*22770*/  FMNMX.FTZ R19, R14, R19, !PT ;  /* 0x000000130e137209 */ /* 0x000fe40007810000 */
[----:B0-----:R-:W-:Y:S02]  /*22780*/  FMNMX.FTZ R45, R39, R46, !PT ;  /* 0x0000002e272d7209 */ /* 0x001fe40007810000 */
[C---:B------:R-:W-:Y:S02]  /*22790*/  ISETP.LT.OR P1, PT, R80.reuse, 0x4a, P1 ;  /* 0x0000004a5000780c */ /* 0x040fe40000f21670 */
[C---:B------:R-:W-:Y:S02]  /*227a0*/  ISETP.LT.OR P2, PT, R80.reuse, 0x51, P2 ;  /* 0x000000515000780c */ /* 0x040fe40001741670 */
[----:B------:R-:W-:Y:S02]  /*227b0*/  ISETP.GT.AND P4, PT, R57, 0x58, !P4 ;  /* 0x000000583900780c */ /* 0x000fe40006784270 */
[----:B------:R-:W-:Y:S01]  /*227c0*/  ISETP.LT.OR P3, PT, R80, 0x52, P3 ;  /* 0x000000525000780c */ /* 0x000fe20001f61670 */
[----:B------:R-:W-:Y:S01]  /*227d0*/  ST.E desc[UR42][R16.64+0x440], R41 ;  /* 0x0004402910007985 */ /* 0x000fe2000c10192a */
[----:B------:R-:W-:-:S02]  /*227e0*/  FMNMX.FTZ R46, R8, R19, !PT ;  /* 0x00000013082e7209 */ /* 0x000fc40007810000 */
[----:B------:R-:W-:Y:S01]  /*227f0*/  FSEL R42, R32, -INF , !P1 ;  /* 0xff800000202a7808 */ /* 0x000fe20004800000 */
[----:B------:R-:W2:Y:S01]  /*22800*/  LD.E R39, desc[UR42][R16.64+0x460] ;  /* 0x0004602a10277980 */ /* 0x000ea2000c101900 */
[----:B------:R-:W-:Y:S02]  /*22810*/  FMNMX.FTZ R19, R9, R46, !PT ;  /* 0x0000002e09137209 */ /* 0x000fe40007810000 */
[----:B------:R-:W-:Y:S02]  /*22820*/  FSEL R32, R43, -INF , !P2 ;  /* 0xff8000002b207808 */ /* 0x000fe40005000000 */
[----:B------:R-:W-:Y:S02]  /*22830*/  FMNMX.FTZ R19, R42, R19, !PT ;  /* 0x000000132a137209 */ /* 0x000fe40007810000 */
[----:B------:R-:W-:Y:S02]  /*22840*/  ISETP.LT.OR P4, PT, R80, 0x59, P4 ;  /* 0x000000595000780c */ /* 0x000fe40002781670 */
[----:B------:R-:W-:Y:S01]  /*22850*/  FSEL R44, R44, -INF , !P3 ;  /* 0xff8000002c2c7808 */ /* 0x000fe20005800000 */
[----:B------:R0:W-:Y:S01]  /*22860*/  ST.E desc[UR42][R16.64+0x440], R45 ;  /* 0x0004402d10007985 */ /* 0x0001e2000c10192a */
[----:B------:R-:W-:-:S02]  /*22870*/  ISETP.GT.AND P1, PT, R57, 0x59, !P6 ;  /* 0x000000593900780c */ /* 0x000fc40007724270 */
[----:B------:R-:W-:Y:S01]  /*22880*/  FMNMX.FTZ R19, R32, R19, !PT ;  /* 0x0000001320137209 */ /* 0x000fe20007810000 */
[----:B------:R-:W2:Y:S01]  /*22890*/  LD.E R82, desc[UR42][R16.64+0x440] ;  /* 0x0004402a10527980 */ /* 0x000ea2000c101900 */
[----:B------:R-:W-:Y:S02]  /*228a0*/  ISETP.LT.OR P1, PT, R80, 0x5a, P1 ;  /* 0x0000005a5000780c */ /* 0x000fe40000f21670 */
[----:B------:R-:W-:Y:S01]  /*228b0*/  FSEL R46, R48, -INF , !P4 ;  /* 0xff800000302e7808 */ /* 0x000fe20006000000 */
[----:B------:R-:W5:Y:S01]  /*228c0*/  LD.E R43, desc[UR42][R16.64+0x230] ;  /* 0x0002302a102b7980 */ /* 0x000f62000c101900 */
[----:B------:R-:W-:Y:S02]  /*228d0*/  FMNMX.FTZ R19, R44, R19, !PT ;  /* 0x000000132c137209 */ /* 0x000fe40007810000 */
[----:B------:R-:W-:Y:S02]  /*228e0*/  FSEL R48, R53, -INF , !P1 ;  /* 0xff80000035307808 */ /* 0x000fe40004800000 */
[----:B------:R-:W-:-:S04]  /*228f0*/  FMNMX.FTZ R19, R46, R19, !PT ;  /* 0x000000132e137209 */ /* 0x000fc80007810000 */
[----:B------:R-:W-:-:S05]  /*22900*/  FMNMX.FTZ R19, R48, R19, !PT ;  /* 0x0000001330137209 */ /* 0x000fca0007810000 */
[----:B------:R-:W-:Y:S04]  /*22910*/  ST.E desc[UR42][R16.64+0x444], R19 ;  /* 0x0004441310007985 */ /* 0x000fe8000c10192a */
[----:B0-----:R-:W3:Y:S01]  /*22920*/  LD.E R45, desc[UR42][R16.64+0x444] ;  /* 0x0004442a102d7980 */ /* 0x001ee2000c101900 */
[----:B------:R-:W-:-:S04]  /*22930*/  UIADD3 UR4, UP0, UR37, 0x230, URZ ;  /* 0x0000023025047890 */ /* 0x000fc8000ff1e03f */
[----:B------:R-:W-:Y:S02]  /*22940*/  ULOP3.LUT UR5, UR4, 0x4, URZ, 0xfc, !UPT ;  /* 0x0000000404057892 */ /* 0x000fe4000f8efc3f */
[----:B------:R-:W-:Y:S01]  /*22950*/  UIADD3.X UR7, URZ, UR36, URZ, UP0, !UPT ;  /* 0x000000243f077290 */ /* 0x000fe200087fe43f */
[C---:B--2---:R-:W-:Y:S01]  /*22960*/  FMUL.FTZ R41, R82.reuse, R39 ;  /* 0x0000002752297220 */ /* 0x044fe20000410000 */
[----:B------:R-:W-:-:S04]  /*22970*/  FSETP.NEU.FTZ.AND P1, PT, R82, -INF , PT ;  /* 0xff8000005200780b */ /* 0x000fc80003f3d000 */
[----:B------:R-:W-:-:S05]  /*22980*/  FSEL R47, R41, RZ, P1 ;  /* 0x000000ff292f7208 */ /* 0x000fca0000800000 */
[-CC-:B------:R-:W-:Y:S02]  /*22990*/  FFMA.FTZ R205, R56, R39.reuse, -R47.reuse ;  /* 0x0000002738cd7223 */ /* 0x180fe4000001082f */
[----:B---3--:R-:W0:Y:S01]  /*229a0*/  SHFL.BFLY PT, R56, R45, 0x2, 0x1f ;  /* 0x0c401f002d387f89 */ /* 0x008e2200000e0000 */
[----:B------:R-:W-:Y:S01]  /*229b0*/  FFMA.FTZ R185, R11, R39, -R47 ;  /* 0x000000270bb97223 */ /* 0x000fe2000001082f */
[----:B0-----:R-:W-:-:S05]  /*229c0*/  FMNMX.FTZ R56, R45, R56, !PT ;  /* 0x000000382d387209 */ /* 0x001fca0007810000 */
[----:B------:R-:W0:Y:S01]  /*229d0*/  SHFL.BFLY PT, R19, R56, 0x1, 0x1f ;  /* 0x0c201f0038137f89 */ /* 0x000e2200000e0000 */
[----:B------:R-:W-:Y:S01]  /*229e0*/  FSEL R11, R82, RZ, P1 ;  /* 0x000000ff520b7208 */ /* 0x000fe20000800000 */
[----:B------:R-:W-:-:S04]  /*229f0*/  FFMA.FTZ R194, R20, R39, -R47 ;  /* 0x0000002714c27223 */ /* 0x000fc8000001082f */
[----:B------:R-:W-:Y:S01]  /*22a00*/  FADD.FTZ R6, R6, -R11 ;  /* 0x8000000b06067221 */ /* 0x000fe20000010000 */
[----:B------:R-:W-:-:S03]  /*22a10*/  FFMA.FTZ R20, R5, R39, -R47 ;  /* 0x0000002705147223 */ /* 0x000fc6000001082f */
[-C--:B------:R-:W-:Y:S01]  /*22a20*/  FMUL.FTZ R6, R6, R39.reuse ;  /* 0x0000002706067220 */ /* 0x080fe20000410000 */
[----:B------:R-:W-:-:S03]  /*22a30*/  FFMA.FTZ R196, R40, R39, -R47 ;  /* 0x0000002728c47223 */ /* 0x000fc6000001082f */
[----:B------:R1:W-:Y:S01]  /*22a40*/  MUFU.EX2 R11, R6 ;  /* 0x00000006000b7308 */ /* 0x0003e20000000800 */
[----:B0-----:R-:W-:-:S04]  /*22a50*/  FMNMX.FTZ R56, R56, R19, !PT ;  /* 0x0000001338387209 */ /* 0x001fc80007810000 */
[C---:B------:R-:W-:Y:S01]  /*22a60*/  FSETP.NEU.FTZ.AND P1, PT, R56.reuse, -INF , PT ;  /* 0xff8000003800780b */ /* 0x040fe20003f3d000 */
[----:B------:R-:W-:-:S03]  /*22a70*/  FMUL.FTZ R5, R56, R39 ;  /* 0x0000002738057220 */ /* 0x000fc60000410000 */
[----:B-1----:R-:W-:Y:S02]  /*22a80*/  FSEL R6, R56, RZ, P1 ;  /* 0x000000ff38067208 */ /* 0x002fe40000800000 */
[----:B------:R-:W-:Y:S01]  /*22a90*/  FSEL R40, R5, RZ, P1 ;  /* 0x000000ff05287208 */ /* 0x000fe20000800000 */
[-CC-:B------:R-:W-:Y:S02]  /*22aa0*/  FFMA.FTZ R168, R168, R39.reuse, -R47.reuse ;  /* 0x00000027a8a87223 */ /* 0x180fe4000001082f */
[----:B------:R-:W-:Y:S01]  /*22ab0*/  FADD.FTZ R6, R7, -R6 ;  /* 0x8000000607067221 */ /* 0x000fe20000010000 */
[-CC-:B------:R-:W-:Y:S01]  /*22ac0*/  FFMA.FTZ R10, R10, R39.reuse, -R47.reuse ;  /* 0x000000270a0a7223 */ /* 0x180fe2000001082f */
[-CC-:B------:R-:W-:Y:S01]  /*22ad0*/  FFMA.FTZ R169, R34, R39.reuse, -R40.reuse ;  /* 0x0000002722a97223 */ /* 0x180fe20000010828 */
[-CC-:B------:R-:W-:Y:S01]  /*22ae0*/  FFMA.FTZ R41, R78, R39.reuse, -R47.reuse ;  /* 0x000000274e297223 */ /* 0x180fe2000001082f */
[----:B------:R-:W-:Y:S01]  /*22af0*/  FMUL.FTZ R6, R39, R6 ;  /* 0x0000000627067220 */ /* 0x000fe20000410000 */
[-CC-:B------:R-:W-:Y:S01]  /*22b00*/  FFMA.FTZ R13, R13, R39.reuse, -R40.reuse ;  /* 0x000000270d0d7223 */ /* 0x180fe20000010828 */
[----:B------:R-:W0:Y:S01]  /*22b10*/  MUFU.EX2 R168, R168 ;  /* 0x000000a800a87308 */ /* 0x000e220000000800 */
[-CC-:B------:R-:W-:Y:S01]  /*22b20*/  FFMA.FTZ R170, R76, R39.reuse, -R47.reuse ;  /* 0x000000274caa7223 */ /* 0x180fe2000001082f */
[-C--:B------:R-:W-:Y:S01]  /*22b30*/  FFMA.FTZ R171, R37, R39.reuse, -R40 ;  /* 0x0000002725ab7223 */ /* 0x080fe20000010828 */
[----:B------:R-:W-:-:S05]  /*22b40*/  FFMA.FTZ R191, R21, R39, -R47 ;  /* 0x0000002715bf7223 */ /* 0x000fca000001082f */
[----:B------:R-:W-:Y:S01]  /*22b50*/  MUFU.EX2 R19, R10 ;  /* 0x0000000a00137308 */ /* 0x000fe20000000800 */
[-CC-:B------:R-:W-:Y:S01]  /*22b60*/  FFMA.FTZ R230, R74, R39.reuse, -R47.reuse ;  /* 0x000000274ae67223 */ /* 0x180fe2000001082f */
[----:B------:R-:W-:-:S06]  /*22b70*/  FFMA.FTZ R21, R12, R39, -R47 ;  /* 0x000000270c157223 */ /* 0x000fcc000001082f */
[----:B------:R-:W-:Y:S01]  /*22b80*/  MUFU.EX2 R169, R169 ;  /* 0x000000a900a97308 */ /* 0x000fe20000000800 */
[----:B------:R-:W-:-:S07]  /*22b90*/  FFMA.FTZ R12, R38, R39, -R40 ;  /* 0x00000027260c7223 */ /* 0x000fce0000010828 */
[----:B------:R-:W4:Y:S01]  /*22ba0*/  MUFU.EX2 R10, R6 ;  /* 0x00000006000a7308 */ /* 0x000f220000000800 */
[----:B------:R-:W-:-:S07]  /*22bb0*/  FFMA.FTZ R228, R72, R39, -R47 ;  /* 0x0000002748e47223 */ /* 0x000fce000001082f */
[----:B------:R-:W1:Y:S01]  /*22bc0*/  MUFU.EX2 R41, R41 ;  /* 0x0000002900297308 */ /* 0x000e620000000800 */
[----:B------:R-:W-:-:S07]  /*22bd0*/  FFMA.FTZ R217, R36, R39, -R40 ;  /* 0x0000002724d97223 */ /* 0x000fce0000010828 */
[----:B------:R-:W2:Y:S01]  /*22be0*/  MUFU.EX2 R13, R13 ;  /* 0x0000000d000d7308 */ /* 0x000ea20000000800 */
[----:B------:R-:W-:-:S07]  /*22bf0*/  FFMA.FTZ R229, R70, R39, -R47 ;  /* 0x0000002746e57223 */ /* 0x000fce000001082f */
[----:B------:R-:W3:Y:S01]  /*22c00*/  MUFU.EX2 R170, R170 ;  /* 0x000000aa00aa7308 */ /* 0x000ee20000000800 */
[----:B------:R-:W-:-:S07]  /*22c10*/  FFMA.FTZ R218, R35, R39, -R40 ;  /* 0x0000002723da7223 */ /* 0x000fce0000010828 */
[----:B------:R-:W5:Y:S01]  /*22c20*/  MUFU.EX2 R171, R171 ;  /* 0x000000ab00ab7308 */ /* 0x000f620000000800 */
[-CC-:B------:R-:W-:Y:S01]  /*22c30*/  FFMA.FTZ R197, R18, R39.reuse, -R40.reuse ;  /* 0x0000002712c57223 */ /* 0x180fe20000010828 */
[----:B------:R-:W-:Y:S01]  /*22c40*/  FFMA.FTZ R200, R24, R39, -R40 ;  /* 0x0000002718c87223 */ /* 0x000fe20000010828 */
[----:B0-----:R-:W-:-:S05]  /*22c50*/  FFMA.FTZ R18, R11, R49, R168 ;  /* 0x000000310b127223 */ /* 0x001fca00000100a8 */
[----:B------:R-:W0:Y:S01]  /*22c60*/  MUFU.EX2 R230, R230 ;  /* 0x000000e600e67308 */ /* 0x000e220000000800 */
[----:B------:R-:W-:Y:S01]  /*22c70*/  FFMA.FTZ R219, R68, R39, -R47 ;  /* 0x0000002744db7223 */ /* 0x000fe2000001082f */
[----:B----4-:R-:W-:-:S06]  /*22c80*/  FFMA.FTZ R24, R10, R51, R169 ;  /* 0x000000330a187223 */ /* 0x010fcc00000100a9 */
[----:B------:R-:W4:Y:S01]  /*22c90*/  MUFU.EX2 R12, R12 ;  /* 0x0000000c000c7308 */ /* 0x000f220000000800 */
[----:B------:R-:W-:Y:S01]  /*22ca0*/  FFMA.FTZ R215, R28, R39, -R40 ;  /* 0x000000271cd77223 */ /* 0x000fe20000010828 */
[----:B-1----:R-:W-:-:S06]  /*22cb0*/  FADD.FTZ R5, R41, R18 ;  /* 0x0000001229057221 */ /* 0x002fcc0000010000 */
[----:B------:R-:W1:Y:S01]  /*22cc0*/  MUFU.EX2 R228, R228 ;  /* 0x000000e400e47308 */ /* 0x000e620000000800 */
[----:B------:R-:W-:Y:S01]  /*22cd0*/  FFMA.FTZ R225, R66, R39, -R47 ;  /* 0x0000002742e17223 */ /* 0x000fe2000001082f */
[----:B--2---:R-:W-:-:S06]  /*22ce0*/  FADD.FTZ R24, R13, R24 ;  /* 0x000000180d187221 */ /* 0x004fcc0000010000 */
[----:B------:R-:W2:Y:S01]  /*22cf0*/  MUFU.EX2 R217, R217 ;  /* 0x000000d900d97308 */ /* 0x000ea20000000800 */
[----:B------:R-:W-:Y:S01]  /*22d00*/  FFMA.FTZ R216, R29, R39, -R40 ;  /* 0x000000271dd87223 */ /* 0x000fe20000010828 */
[----:B---3--:R-:W-:-:S06]  /*22d10*/  FADD.FTZ R5, R170, R5 ;  /* 0x00000005aa057221 */ /* 0x008fcc0000010000 */
[----:B------:R-:W3:Y:S01]  /*22d20*/  MUFU.EX2 R229, R229 ;  /* 0x000000e500e57308 */ /* 0x000ee20000000800 */
[----:B------:R-:W-:Y:S01]  /*22d30*/  FFMA.FTZ R214, R64, R39, -R47 ;  /* 0x0000002740d67223 */ /* 0x000fe2000001082f */
[----:B-----5:R-:W-:-:S06]  /*22d40*/  FADD.FTZ R7, R171, R24 ;  /* 0x00000018ab077221 */ /* 0x020fcc0000010000 */
[----:B------:R-:W5:Y:S01]  /*22d50*/  MUFU.EX2 R218, R218 ;  /* 0x000000da00da7308 */ /* 0x000f620000000800 */
[----:B------:R-:W-:Y:S01]  /*22d60*/  FFMA.FTZ R208, R30, R39, -R40 ;  /* 0x000000271ed07223 */ /* 0x000fe20000010828 */
[----:B0-----:R-:W-:-:S06]  /*22d70*/  FADD.FTZ R5, R230, R5 ;  /* 0x00000005e6057221 */ /* 0x001fcc0000010000 */
[----:B------:R-:W0:Y:S01]  /*22d80*/  MUFU.EX2 R219, R219 ;  /* 0x000000db00db7308 */ /* 0x000e220000000800 */
[----:B------:R-:W-:Y:S01]  /*22d90*/  FFMA.FTZ R213, R62, R39, -R47 ;  /* 0x000000273ed57223 */ /* 0x000fe2000001082f */
[----:B----4-:R-:W-:-:S06]  /*22da0*/  FADD.FTZ R6, R12, R7 ;  /* 0x000000070c067221 */ /* 0x010fcc0000010000 */
[----:B------:R-:W4:Y:S01]  /*22db0*/  MUFU.EX2 R215, R215 ;  /* 0x000000d700d77308 */ /* 0x000f220000000800 */
[-CC-:B------:R-:W-:Y:S01]  /*22dc0*/  FFMA.FTZ R209, R31, R39.reuse, -R40.reuse ;  /* 0x000000271fd17223 */ /* 0x180fe20000010828 */
[----:B------:R-:W-:Y:S01]  /*22dd0*/  FFMA.FTZ R189, R14, R39, -R40 ;  /* 0x000000270ebd7223 */ /* 0x000fe20000010828 */
[----:B-1----:R-:W-:-:S05]  /*22de0*/  FADD.FTZ R14, R228, R5 ;  /* 0x00000005e40e7221 */ /* 0x002fca0000010000 */
        /* <DEDUP_REMOVED lines=13> */
[----:B----4-:R-:W-:Y:S01]  /*22ec0*/  FADD.FTZ R5, R215, R6 ;  /* 0x00000006d7057221 */ /* 0x010fe20000010000 */
[----:B------:R-:W-:-:S06]  /*22ed0*/  FFMA.FTZ R199, R25, R39, -R40 ;  /* 0x0000002719c77223 */ /* 0x000fcc0000010828 */
[----:B------:R-:W4:Y:S01]  /*22ee0*/  MUFU.EX2 R209, R209 ;  /* 0x000000d100d17308 */ /* 0x000f220000000800 */
[----:B-1----:R-:W-:Y:S01]  /*22ef0*/  FADD.FTZ R7, R225, R14 ;  /* 0x0000000ee1077221 */ /* 0x002fe20000010000 */
[----:B------:R-:W-:-:S06]  /*22f00*/  FFMA.FTZ R204, R54, R39, -R47 ;  /* 0x0000002736cc7223 */ /* 0x000fcc000001082f */
[----:B------:R-:W1:Y:S01]  /*22f10*/  MUFU.EX2 R211, R211 ;  /* 0x000000d300d37308 */ /* 0x000e620000000800 */
[----:B--2---:R-:W-:-:S07]  /*22f20*/  FADD.FTZ R5, R216, R5 ;  /* 0x00000005d8057221 */ /* 0x004fce0000010000 */
[----:B------:R-:W2:Y:S01]  /*22f30*/  MUFU.EX2 R206, R206 ;  /* 0x000000ce00ce7308 */ /* 0x000ea20000000800 */
[----:B------:R-:W-:Y:S01]  /*22f40*/  FFMA.FTZ R190, R8, R39, -R40 ;  /* 0x0000002708be7223 */ /* 0x000fe20000010828 */
[----:B---3--:R-:W-:-:S06]  /*22f50*/  FADD.FTZ R6, R214, R7 ;  /* 0x00000007d6067221 */ /* 0x008fcc0000010000 */
[----:B------:R-:W3:Y:S01]  /*22f60*/  MUFU.EX2 R212, R212 ;  /* 0x000000d400d47308 */ /* 0x000ee20000000800 */
[----:B------:R-:W-:Y:S01]  /*22f70*/  FFMA.FTZ R202, R52, R39, -R47 ;  /* 0x0000002734ca7223 */ /* 0x000fe2000001082f */
[----:B-----5:R-:W-:-:S06]  /*22f80*/  FADD.FTZ R8, R208, R5 ;  /* 0x00000005d0087221 */ /* 0x020fcc0000010000 */
[----:B------:R-:W5:Y:S01]  /*22f90*/  MUFU.EX2 R207, R207 ;  /* 0x000000cf00cf7308 */ /* 0x000f620000000800 */
[----:B0-----:R-:W-:Y:S01]  /*22fa0*/  FADD.FTZ R6, R213, R6 ;  /* 0x00000006d5067221 */ /* 0x001fe20000010000 */
[----:B------:R-:W-:-:S06]  /*22fb0*/  FFMA.FTZ R203, R50, R39, -R47 ;  /* 0x0000002732cb7223 */ /* 0x000fcc000001082f */
[----:B------:R-:W0:Y:S01]  /*22fc0*/  MUFU.EX2 R205, R205 ;  /* 0x000000cd00cd7308 */ /* 0x000e220000000800 */
[----:B----4-:R-:W-:Y:S01]  /*22fd0*/  FADD.FTZ R5, R209, R8 ;  /* 0x00000008d1057221 */ /* 0x010fe20000010000 */
[----:B------:R-:W-:-:S06]  /*22fe0*/  FFMA.FTZ R198, R15, R39, -R40 ;  /* 0x000000270fc67223 */ /* 0x000fcc0000010828 */
[----:B------:R-:W4:Y:S01]  /*22ff0*/  MUFU.EX2 R199, R199 ;  /* 0x000000c700c77308 */ /* 0x000f220000000800 */
[----:B-1----:R-:W-:Y:S01]  /*23000*/  FADD.FTZ R7, R211, R6 ;  /* 0x00000006d3077221 */ /* 0x002fe20000010000 */
[----:B--2---:R-:W-:-:S06]  /*23010*/  FADD.FTZ R6, R206, R5 ;  /* 0x00000005ce067221 */ /* 0x004fcc0000010000 */
[----:B------:R-:W1:Y:S08]  /*23020*/  MUFU.EX2 R204, R204 ;  /* 0x000000cc00cc7308 */ /* 0x000e700000000800 */
[----:B------:R-:W2:Y:S01]  /*23030*/  MUFU.EX2 R200, R200 ;  /* 0x000000c800c87308 */ /* 0x000ea20000000800 */
[----:B---3--:R-:W-:Y:S01]  /*23040*/  FADD.FTZ R8, R212, R7 ;  /* 0x00000007d4087221 */ /* 0x008fe20000010000 */
[----:B-----5:R-:W-:-:S06]  /*23050*/  FADD.FTZ R6, R207, R6 ;  /* 0x00000006cf067221 */ /* 0x020fcc0000010000 */
[----:B------:R-:W3:Y:S01]  /*23060*/  MUFU.EX2 R202, R202 ;  /* 0x000000ca00ca7308 */ /* 0x000ee20000000800 */
[----:B------:R-:W-:-:S07]  /*23070*/  FFMA.FTZ R195, R33, R39, -R47 ;  /* 0x0000002721c37223 */ /* 0x000fce000001082f */
[----:B------:R-:W5:Y:S01]  /*23080*/  MUFU.EX2 R197, R197 ;  /* 0x000000c500c57308 */ /* 0x000f620000000800 */
[----:B0-----:R-:W-:Y:S01]  /*23090*/  FADD.FTZ R5, R205, R8 ;  /* 0x00000008cd057221 */ /* 0x001fe20000010000 */
[----:B----4-:R-:W-:-:S06]  /*230a0*/  FADD.FTZ R7, R199, R6 ;  /* 0x00000006c7077221 */ /* 0x010fcc0000010000 */
[----:B------:R-:W0:Y:S01]  /*230b0*/  MUFU.EX2 R203, R203 ;  /* 0x000000cb00cb7308 */ /* 0x000e220000000800 */
[----:B------:R-:W-:-:S07]  /*230c0*/  FFMA.FTZ R186, R9, R39, -R40 ;  /* 0x0000002709ba7223 */ /* 0x000fce0000010828 */
[----:B------:R-:W4:Y:S01]  /*230d0*/  MUFU.EX2 R198, R198 ;  /* 0x000000c600c67308 */ /* 0x000f220000000800 */
[----:B-1----:R-:W-:Y:S01]  /*230e0*/  FADD.FTZ R5, R204, R5 ;  /* 0x00000005cc057221 */ /* 0x002fe20000010000 */
[----:B--2---:R-:W-:-:S06]  /*230f0*/  FADD.FTZ R6, R200, R7 ;  /* 0x00000007c8067221 */ /* 0x004fcc0000010000 */
[----:B------:R-:W1:Y:S01]  /*23100*/  MUFU.EX2 R196, R196 ;  /* 0x000000c400c47308 */ /* 0x000e620000000800 */
[----:B------:R-:W-:-:S07]  /*23110*/  FFMA.FTZ R187, R42, R39, -R40 ;  /* 0x000000272abb7223 */ /* 0x000fce0000010828 */
        /* <DEDUP_REMOVED lines=23> */
[----:B------:R-:W0:Y:S08]  /*23290*/  MUFU.EX2 R185, R185 ;  /* 0x000000b900b97308 */ /* 0x000e300000000800 */
[----:B------:R-:W4:Y:S01]  /*232a0*/  MUFU.EX2 R18, R18 ;  /* 0x0000001200127308 */ /* 0x000f220000000800 */
[----:B-1----:R-:W-:Y:S01]  /*232b0*/  FADD.FTZ R8, R194, R9 ;  /* 0x00000009c2087221 */ /* 0x002fe20000010000 */
[----:B--2---:R-:W-:-:S06]  /*232c0*/  FADD.FTZ R6, R187, R6 ;  /* 0x00000006bb067221 */ /* 0x004fcc0000010000 */
[----:B------:R-:W1:Y:S01]  /*232d0*/  MUFU.EX2 R5, R5 ;  /* 0x0000000500057308 */ /* 0x000e620000000800 */
[----:B---3--:R-:W-:Y:S01]  /*232e0*/  FADD.FTZ R8, R21, R8 ;  /* 0x0000000815087221 */ /* 0x008fe20000010000 */
[----:B-----5:R-:W-:-:S06]  /*232f0*/  FADD.FTZ R7, R15, R6 ;  /* 0x000000060f077221 */ /* 0x020fcc0000010000 */
[----:B------:R-:W2:Y:S08]  /*23300*/  MUFU.EX2 R20, R20 ;  /* 0x0000001400147308 */ /* 0x000eb00000000800 */
[----:B------:R-:W3:Y:S01]  /*23310*/  MUFU.EX2 R14, R14 ;  /* 0x0000000e000e7308 */ /* 0x000ee20000000800 */
[----:B0-----:R-:W-:Y:S01]  /*23320*/  FADD.FTZ R8, R185, R8 ;  /* 0x00000008b9087221 */ /* 0x001fe20000010000 */
[----:B----4-:R-:W-:-:S03]  /*23330*/  FADD.FTZ R6, R18, R7 ;  /* 0x0000000712067221 */ /* 0x010fc60000010000 */
[----:B------:R-:W-:Y:S01]  /*23340*/  FADD.FTZ R7, R19, R8 ;  /* 0x0000000813077221 */ /* 0x000fe20000010000 */
[----:B-1----:R-:W-:Y:S01]  /*23350*/  FADD.FTZ R9, R5, R6 ;  /* 0x0000000605097221 */ /* 0x002fe20000010000 */
[C---:B------:R-:W-:Y:S01]  /*23360*/  FMUL.FTZ R43, R11.reuse, R43 ;  /* 0x0000002b0b2b7220 */ /* 0x040fe20000410000 */
[----:B------:R-:W-:Y:S02]  /*23370*/  IMAD.U32 R8, RZ, RZ, UR5 ;  /* 0x00000005ff087e24 */ /* 0x000fe4000f8e00ff */
[----:B--2---:R-:W-:Y:S01]  /*23380*/  FADD.FTZ R7, R20, R7 ;  /* 0x0000000714077221 */ /* 0x004fe20000010000 */
[----:B------:R0:W-:Y:S01]  /*23390*/  ST.E desc[UR42][R16.64+0x444], R56 ;  /* 0x0004443810007985 */ /* 0x0001e2000c10192a */
[----:B---3--:R-:W-:Y:S01]  /*233a0*/  FADD.FTZ R25, R14, R9 ;  /* 0x000000090e197221 */ /* 0x008fe20000010000 */
[----:B------:R-:W-:Y:S02]  /*233b0*/  IMAD.U32 R9, RZ, RZ, UR7 ;  /* 0x00000007ff097e24 */ /* 0x000fe4000f8e00ff */
[----:B------:R1:W-:Y:S04]  /*233c0*/  ST.E desc[UR42][R16.64+0x450], R7 ;  /* 0x0004500710007985 */ /* 0x0003e8000c10192a */
[----:B------:R2:W-:Y:S04]  /*233d0*/  ST.E desc[UR42][R16.64+0x454], R25 ;  /* 0x0004541910007985 */ /* 0x0005e8000c10192a */
[----:B------:R-:W-:Y:S04]  /*233e0*/  ST.E desc[UR42][R16.64+0x230], R43 ;  /* 0x0002302b10007985 */ /* 0x000fe8000c10192a */
[----:B------:R-:W3:Y:S02]  /*233f0*/  LD.E R6, desc[UR42][R8.64] ;  /* 0x0000002a08067980 */ /* 0x000ee4000c101900 */
[----:B---3--:R-:W-:-:S05]  /*23400*/  FMUL.FTZ R27, R11, R6 ;  /* 0x000000060b1b7220 */ /* 0x008fca0000410000 */
[----:B------:R3:W-:Y:S04]  /*23410*/  ST.E desc[UR42][R8.64], R27 ;  /* 0x0000001b08007985 */ /* 0x0007e8000c10192a */
[----:B------:R-:W1:Y:S04]  /*23420*/  LD.E R6, desc[UR42][R16.64+0x240] ;  /* 0x0002402a10067980 */ /* 0x000e68000c101900 */
[----:B------:R-:W4:Y:S04]  /*23430*/  LD.E R144, desc[UR42][R16.64+0x424] ;  /* 0x0004242a10907980 */ /* 0x000f28000c101900 */
[----:B------:R-:W2:Y:S04]  /*23440*/  LD.E R24, desc[UR42][R16.64+0x244] ;  /* 0x0002442a10187980 */ /* 0x000ea8000c101900 */
[----:B------:R-:W3:Y:S04]  /*23450*/  LD.E R26, desc[UR42][R16.64+0x250] ;  /* 0x0002502a101a7980 */ /* 0x000ee8000c101900 */
        /* <DEDUP_REMOVED lines=59> */
[C---:B-1----:R-:W-:Y:S01]  /*23810*/  FMUL.FTZ R7, R11.reuse, R6 ;  /* 0x000000060b077220 */ /* 0x042fe20000410000 */
[----:B----4-:R-:W-:-:S04]  /*23820*/  FMUL.FTZ R37, R11, R144 ;  /* 0x000000900b257220 */ /* 0x010fc80000410000 */
[----:B------:R0:W-:Y:S01]  /*23830*/  ST.E desc[UR42][R16.64+0x240], R7 ;  /* 0x0002400710007985 */ /* 0x0001e2000c10192a */
[C---:B--2---:R-:W-:Y:S01]  /*23840*/  FMUL.FTZ R25, R11.reuse, R24 ;  /* 0x000000180b197220 */ /* 0x044fe20000410000 */
[C---:B---3--:R-:W-:Y:S01]  /*23850*/  FMUL.FTZ R27, R11.reuse, R26 ;  /* 0x0000001a0b1b7220 */ /* 0x048fe20000410000 */
[C---:B-----5:R-:W-:Y:S01]  /*23860*/  FMUL.FTZ R29, R11.reuse, R28 ;  /* 0x0000001c0b1d7220 */ /* 0x060fe20000410000 */
[C---:B------:R-:W-:Y:S01]  /*23870*/  FMUL.FTZ R31, R11.reuse, R30 ;  /* 0x0000001e0b1f7220 */ /* 0x040fe20000410000 */
[----:B------:R-:W-:Y:S01]  /*23880*/  ST.E desc[UR42][R16.64+0x424], R37 ;  /* 0x0004242510007985 */ /* 0x000fe2000c10192a */
[----:B0-----:R-:W-:-:S03]  /*23890*/  FMUL.FTZ R7, R11, R36 ;  /* 0x000000240b077220 */ /* 0x001fc60000410000 */
        /* <DEDUP_REMOVED lines=9> */
[C---:B------:R-:W-:Y:S01]  /*23930*/  FMUL.FTZ R39, R11.reuse, R42 ;  /* 0x0000002a0b277220 */ /* 0x040fe20000410000 */
[C---:B-1----:R-:W-:Y:S01]  /*23940*/  FMUL.FTZ R27, R11.reuse, R44 ;  /* 0x0000002c0b1b7220 */ /* 0x042fe20000410000 */
[C---:B--2---:R-:W-:Y:S01]  /*23950*/  FMUL.FTZ R29, R11.reuse, R46 ;  /* 0x0000002e0b1d7220 */ /* 0x044fe20000410000 */
[C---:B---3--:R-:W-:Y:S01]  /*23960*/  FMUL.FTZ R31, R11.reuse, R48 ;  /* 0x000000300b1f7220 */ /* 0x048fe20000410000 */
[----:B------:R1:W-:Y:S01]  /*23970*/  ST.E desc[UR42][R16.64+0x264], R33 ;  /* 0x0002642110007985 */ /* 0x0003e2000c10192a */
[----:B0-----:R-:W-:-:S03]  /*23980*/  FMUL.FTZ R7, R11, R54 ;  /* 0x000000360b077220 */ /* 0x001fc60000410000 */
[----:B------:R0:W-:Y:S04]  /*23990*/  ST.E desc[UR42][R16.64+0x270], R35 ;  /* 0x0002702310007985 */ /* 0x0001e8000c10192a */
[----:B------:R2:W-:Y:S04]  /*239a0*/  ST.E desc[UR42][R16.64+0x280], R25 ;  /* 0x0002801910007985 */ /* 0x0005e8000c10192a */
[----:B------:R3:W-:Y:S01]  /*239b0*/  ST.E desc[UR42][R16.64+0x284], R37 ;  /* 0x0002842510007985 */ /* 0x0007e2000c10192a */
[----:B-1----:R-:W-:-:S03]  /*239c0*/  FMUL.FTZ R33, R11, R50 ;  /* 0x000000320b217220 */ /* 0x002fc60000410000 */
[----:B------:R1:W-:Y:S01]  /*239d0*/  ST.E desc[UR42][R16.64+0x290], R39 ;  /* 0x0002902710007985 */ /* 0x0003e2000c10192a */
[----:B0-----:R-:W-:-:S03]  /*239e0*/  FMUL.FTZ R35, R11, R52 ;  /* 0x000000340b237220 */ /* 0x001fc60000410000 */
[----:B------:R0:W-:Y:S01]  /*239f0*/  ST.E desc[UR42][R16.64+0x294], R27 ;  /* 0x0002941b10007985 */ /* 0x0001e2000c10192a */
[----:B--2---:R-:W-:-:S03]  /*23a00*/  FMUL.FTZ R25, R11, R56 ;  /* 0x000000380b197220 */ /* 0x004fc60000410000 */
[----:B------:R2:W-:Y:S01]  /*23a10*/  ST.E desc[UR42][R16.64+0x2a0], R29 ;  /* 0x0002a01d10007985 */ /* 0x0005e2000c10192a */
[----:B---3--:R-:W-:-:S03]  /*23a20*/  FMUL.FTZ R37, R11, R60 ;  /* 0x0000003c0b257220 */ /* 0x008fc60000410000 */
[----:B------:R3:W-:Y:S01]  /*23a30*/  ST.E desc[UR42][R16.64+0x2a4], R31 ;  /* 0x0002a41f10007985 */ /* 0x0007e2000c10192a */
[C---:B-1----:R-:W-:Y:S01]  /*23a40*/  FMUL.FTZ R39, R11.reuse, R62 ;  /* 0x0000003e0b277220 */ /* 0x042fe20000410000 */
[C---:B0-----:R-:W-:Y:S02]  /*23a50*/  FMUL.FTZ R27, R11.reuse, R58 ;  /* 0x0000003a0b1b7220 */ /* 0x041fe40000410000 */
[----:B------:R0:W-:Y:S01]  /*23a60*/  ST.E desc[UR42][R16.64+0x2c0], R7 ;  /* 0x0002c00710007985 */ /* 0x0001e2000c10192a */
[C---:B--2---:R-:W-:Y:S01]  /*23a70*/  FMUL.FTZ R29, R11.reuse, R64 ;  /* 0x000000400b1d7220 */ /* 0x044fe20000410000 */
[C---:B---3--:R-:W-:Y:S02]  /*23a80*/  FMUL.FTZ R31, R11.reuse, R66 ;  /* 0x000000420b1f7220 */ /* 0x048fe40000410000 */
[----:B------:R1:W-:Y:S01]  /*23a90*/  ST.E desc[UR42][R16.64+0x2b0], R33 ;  /* 0x0002b02110007985 */ /* 0x0003e2000c10192a */
[----:B0-----:R-:W-:-:S03]  /*23aa0*/  FMUL.FTZ R7, R11, R68 ;  /* 0x000000440b077220 */ /* 0x001fc60000410000 */
[----:B------:R0:W-:Y:S04]  /*23ab0*/  ST.E desc[UR42][R16.64+0x2b4], R35 ;  /* 0x0002b42310007985 */ /* 0x0001e8000c10192a */
[----:B------:R2:W-:Y:S01]  /*23ac0*/  ST.E desc[UR42][R16.64+0x2c4], R25 ;  /* 0x0002c41910007985 */ /* 0x0005e2000c10192a */
[----:B-1----:R-:W-:-:S03]  /*23ad0*/  FMUL.FTZ R33, R11, R70 ;  /* 0x000000460b217220 */ /* 0x002fc60000410000 */
[----:B------:R1:W-:Y:S04]  /*23ae0*/  ST.E desc[UR42][R16.64+0x2d0], R27 ;  /* 0x0002d01b10007985 */ /* 0x0003e8000c10192a */
[----:B------:R3:W-:Y:S01]  /*23af0*/  ST.E desc[UR42][R16.64+0x2d4], R37 ;  /* 0x0002d42510007985 */ /* 0x0007e2000c10192a */
[----:B0-----:R-:W-:-:S03]  /*23b00*/  FMUL.FTZ R35, R11, R72 ;  /* 0x000000480b237220 */ /* 0x001fc60000410000 */
[----:B------:R0:W-:Y:S01]  /*23b10*/  ST.E desc[UR42][R16.64+0x2e0], R39 ;  /* 0x0002e02710007985 */ /* 0x0001e2000c10192a */
[----:B--2---:R-:W-:-:S03]  /*23b20*/  FMUL.FTZ R25, R11, R74 ;  /* 0x0000004a0b197220 */ /* 0x004fc60000410000 */
[----:B------:R2:W-:Y:S01]  /*23b30*/  ST.E desc[UR42][R16.64+0x2e4], R29 ;  /* 0x0002e41d10007985 */ /* 0x0005e2000c10192a */
[----:B-1----:R-:W-:-:S03]  /*23b40*/  FMUL.FTZ R27, R11, R76 ;  /* 0x0000004c0b1b7220 */ /* 0x002fc60000410000 */
[----:B------:R1:W-:Y:S01]  /*23b50*/  ST.E desc[UR42][R16.64+0x2f0], R31 ;  /* 0x0002f01f10007985 */ /* 0x0003e2000c10192a */
[C---:B---3--:R-:W-:Y:S01]  /*23b60*/  FMUL.FTZ R37, R11.reuse, R80 ;  /* 0x000000500b257220 */ /* 0x048fe20000410000 */
[C---:B0-----:R-:W-:Y:S02]  /*23b70*/  FMUL.FTZ R39, R11.reuse, R82 ;  /* 0x000000520b277220 */ /* 0x041fe40000410000 */
[----:B------:R0:W-:Y:S01]  /*23b80*/  ST.E desc[UR42][R16.64+0x2f4], R7 ;  /* 0x0002f40710007985 */ /* 0x0001e2000c10192a */
[C---:B--2---:R-:W-:Y:S01]  /*23b90*/  FMUL.FTZ R29, R11.reuse, R78 ;  /* 0x0000004e0b1d7220 */ /* 0x044fe20000410000 */
[C---:B-1----:R-:W-:Y:S02]  /*23ba0*/  FMUL.FTZ R31, R11.reuse, R84 ;  /* 0x000000540b1f7220 */ /* 0x042fe40000410000 */
        /* <DEDUP_REMOVED lines=38> */
[----:B------:R0:W-:Y:S01]  /*23e10*/  ST.E desc[UR42][R16.64+0x394], R27 ;  /* 0x0003941b10007985 */ /* 0x0001e2000c10192a */
[----:B------:R-:W-:-:S03]  /*23e20*/  IMAD.U32 R6, RZ, RZ, UR5 ;  /* 0x00000005ff067e24 */ /* 0x000fc6000f8e00ff */
[----:B------:R2:W-:Y:S01]  /*23e30*/  ST.E desc[UR42][R16.64+0x3a0], R33 ;  /* 0x0003a02110007985 */ /* 0x0005e2000c10192a */
[----:B-1----:R-:W-:-:S03]  /*23e40*/  FMUL.FTZ R25, R11, R124 ;  /* 0x0000007c0b197220 */ /* 0x002fc60000410000 */
[----:B------:R1:W-:Y:S01]  /*23e50*/  ST.E desc[UR42][R16.64+0x3a4], R35 ;  /* 0x0003a42310007985 */ /* 0x0003e2000c10192a */
[----:B------:R-:W-:-:S03]  /*23e60*/  FMUL.FTZ R43, R11, R140 ;  /* 0x0000008c0b2b7220 */ /* 0x000fc60000410000 */
        /* <DEDUP_REMOVED lines=11> */
[C---:B-1----:R-:W-:Y:S01]  /*23f20*/  FMUL.FTZ R39, R11.reuse, R138 ;  /* 0x0000008a0b277220 */ /* 0x042fe20000410000 */
[----:B------:R-:W-:Y:S01]  /*23f30*/  FMUL.FTZ R11, R11, R142 ;  /* 0x0000008e0b0b7220 */ /* 0x000fe20000410000 */
[----:B0-----:R-:W-:Y:S01]  /*23f40*/  IMAD.U32 R7, RZ, RZ, UR7 ;  /* 0x00000007ff077e24 */ /* 0x001fe2000f8e00ff */
        /* <DEDUP_REMOVED lines=9> */
[----:B------:R3:W-:Y:S04]  /*23fe0*/  ST.E desc[UR42][R16.64+0x420], R11 ;  /* 0x0004200b10007985 */ /* 0x0007e8000c10192a */
[----:B0-----:R-:W1:Y:S01]  /*23ff0*/  LD.E R25, desc[UR42][R6.64] ;  /* 0x0000002a06197980 */ /* 0x001e62000c101900 */
[----:B------:R-:W-:-:S06]  /*24000*/  ULOP3.LUT UR6, UR4, 0xc, URZ, 0xfc, !UPT ;  /* 0x0000000c04067892 */ /* 0x000fcc000f8efc3f */
[----:B------:R-:W-:Y:S02]  /*24010*/  IMAD.U32 R24, RZ, RZ, UR6 ;  /* 0x00000006ff187e24 */ /* 0x000fe4000f8e00ff */
[----:B-1----:R-:W-:Y:S01]  /*24020*/  FMUL.FTZ R29, R10, R25 ;  /* 0x000000190a1d7220 */ /* 0x002fe20000410000 */
[----:B------:R-:W-:-:S04]  /*24030*/  IMAD.U32 R25, RZ, RZ, UR7 ;  /* 0x00000007ff197e24 */ /* 0x000fc8000f8e00ff */
[----:B------:R0:W-:Y:S04]  /*24040*/  ST.E desc[UR42][R6.64], R29 ;  /* 0x0000001d06007985 */ /* 0x0001e8000c10192a */
[----:B------:R-:W2:Y:S01]  /*24050*/  LD.E R25, desc[UR42][R24.64] ;  /* 0x0000002a18197980 */ /* 0x000ea2000c101900 */
[----:B------:R-:W-:Y:S02]  /*24060*/  IMAD.U32 R26, RZ, RZ, UR6 ;  /* 0x00000006ff1a7e24 */ /* 0x000fe4000f8e00ff */
[----:B------:R-:W-:Y:S02]  /*24070*/  IMAD.U32 R27, RZ, RZ, UR7 ;  /* 0x00000007ff1b7e24 */ /* 0x000fe4000f8e00ff */
[----:B--2---:R-:W-:-:S05]  /*24080*/  FMUL.FTZ R31, R10, R25 ;  /* 0x000000190a1f7220 */ /* 0x004fca0000410000 */
[----:B------:R1:W-:Y:S04]  /*24090*/  ST.E desc[UR42][R26.64], R31 ;  /* 0x0000001f1a007985 */ /* 0x0003e8000c10192a */
[----:B------:R-:W2:Y:S04]  /*240a0*/  LD.E R147, desc[UR42][R16.64+0x42c] ;  /* 0x00042c2a10937980 */ /* 0x000ea8000c101900 */
[----:B---3--:R-:W3:Y:S04]  /*240b0*/  LD.E R11, desc[UR42][R16.64+0x248] ;  /* 0x0002482a100b7980 */ /* 0x008ee8000c101900 */
[----:B------:R-:W4:Y:S04]  /*240c0*/  LD.E R33, desc[UR42][R16.64+0x24c] ;  /* 0x00024c2a10217980 */ /* 0x000f28000c101900 */
[----:B------:R-:W5:Y:S04]  /*240d0*/  LD.E R35, desc[UR42][R16.64+0x258] ;  /* 0x0002582a10237980 */ /* 0x000f68000c101900 */
[----:B------:R-:W5:Y:S04]  /*240e0*/  LD.E R37, desc[UR42][R16.64+0x25c] ;  /* 0x00025c2a10257980 */ /* 0x000f68000c101900 */
[----:B------:R-:W5:Y:S04]  /*240f0*/  LD.E R39, desc[UR42][R16.64+0x268] ;  /* 0x0002682a10277980 */ /* 0x000f68000c101900 */
        /* <DEDUP_REMOVED lines=182> */
[----:B------:R-:W3:Y:S04]  /*24c60*/  LD.E R25, desc[UR42][R2.64] ;  /* 0x0000002a02197980 */ /* 0x000ee8000c101900 */
[----:B------:R-:W3:Y:S04]  /*24c70*/  LD.E.64 R10, desc[UR42][R16.64+0xa8] ;  /* 0x0000a82a100a7980 */ /* 0x000ee8000c101b00 */
[----:B--2---:R0:W-:Y:S04]  /*24c80*/  ST.E desc[UR42][R16.64+0x230], R31 ;  /* 0x0002301f10007985 */ /* 0x0041e8000c10192a */
[----:B------:R-:W2:Y:S01]  /*24c90*/  LD.E R33, desc[UR42][R8.64] ;  /* 0x0000002a08217980 */ /* 0x000ea2000c101900 */
[----:B------:R-:W-:-:S03]  /*24ca0*/  IMAD.U32 R27, RZ, RZ, UR7 ;  /* 0x00000007ff1b7e24 */ /* 0x000fc6000f8e00ff */
[----:B--2---:R2:W-:Y:S04]  /*24cb0*/  ST.E desc[UR42][R8.64], R33 ;  /* 0x0000002108007985 */ /* 0x0045e8000c10192a */
[----:B------:R-:W4:Y:S01]  /*24cc0*/  LD.E R35, desc[UR42][R6.64] ;  /* 0x0000002a06237980 */ /* 0x000f22000c101900 */
[----:B------:R-:W-:Y:S02]  /*24cd0*/  IMAD.U32 R28, RZ, RZ, UR6 ;  /* 0x00000006ff1c7e24 */ /* 0x000fe4000f8e00ff */
[----:B------:R-:W-:Y:S01]  /*24ce0*/  IMAD.U32 R29, RZ, RZ, UR7 ;  /* 0x00000007ff1d7e24 */ /* 0x000fe2000f8e00ff */
[----:B----4-:R4:W-:Y:S04]  /*24cf0*/  ST.E desc[UR42][R6.64], R35 ;  /* 0x0000002306007985 */ /* 0x0109e8000c10192a */
[----:B------:R-:W5:Y:S04]  /*24d00*/  LD.E R27, desc[UR42][R26.64] ;  /* 0x0000002a1a1b7980 */ /* 0x000f68000c101900 */
[----:B-----5:R5:W-:Y:S04]  /*24d10*/  ST.E desc[UR42][R28.64], R27 ;  /* 0x0000001b1c007985 */ /* 0x020be8000c10192a */
[----:B------:R-:W3:Y:S04]  /*24d20*/  LD.E R37, desc[UR42][R16.64+0x240] ;  /* 0x0002402a10257980 */ /* 0x000ee8000c101900 */
[----:B0-----:R-:W3:Y:S04]  /*24d30*/  LD.E R31, desc[UR42][R16.64+0x244] ;  /* 0x0002442a101f7980 */ /* 0x001ee8000c101900 */
[----:B------:R-:W3:Y:S04]  /*24d40*/  LD.E R39, desc[UR42][R16.64+0x248] ;  /* 0x0002482a10277980 */ /* 0x000ee8000c101900 */
[----:B------:R-:W3:Y:S04]  /*24d50*/  LD.E R43, desc[UR42][R16.64+0x24c] ;  /* 0x00024c2a102b7980 */ /* 0x000ee8000c101900 */
[----:B--2---:R-:W2:Y:S04]  /*24d60*/  LD.E R33, desc[UR42][R16.64+0x250] ;  /* 0x0002502a10217980 */ /* 0x004ea8000c101900 */
[----:B------:R-:W2:Y:S04]  /*24d70*/  LD.E R45, desc[UR42][R16.64+0x254] ;  /* 0x0002542a102d7980 */ /* 0x000ea8000c101900 */
[----:B------:R-:W2:Y:S04]  /*24d80*/  LD.E R47, desc[UR42][R16.64+0x258] ;  /* 0x0002582a102f7980 */ /* 0x000ea8000c101900 */
[----:B----4-:R-:W4:Y:S04]  /*24d90*/  LD.E R35, desc[UR42][R16.64+0x25c] ;  /* 0x00025c2a10237980 */ /* 0x010f28000c101900 */
[----:B------:R-:W4:Y:S04]  /*24da0*/  LD.E R49, desc[UR42][R16.64+0x260] ;  /* 0x0002602a10317980 */ /* 0x000f28000c101900 */
        /* <DEDUP_REMOVED lines=115> */
[----:B---3--:R-:W-:Y:S04]  /*254e0*/  ST.E desc[UR42][R16.64+0x240], R37 ;  /* 0x0002402510007985 */ /* 0x008fe8000c10192a */
[----:B------:R-:W-:Y:S04]  /*254f0*/  ST.E desc[UR42][R16.64+0x244], R31 ;  /* 0x0002441f10007985 */ /* 0x000fe8000c10192a */
[----:B------:R-:W-:Y:S04]  /*25500*/  ST.E desc[UR42][R16.64+0x248], R39 ;  /* 0x0002482710007985 */ /* 0x000fe8000c10192a */
[----:B------:R-:W-:Y:S04]  /*25510*/  ST.E desc[UR42][R16.64+0x24c], R43 ;  /* 0x00024c2b10007985 */ /* 0x000fe8000c10192a */
[----:B--2---:R-:W-:Y:S04]  /*25520*/  ST.E desc[UR42][R16.64+0x250], R33 ;  /* 0x0002502110007985 */ /* 0x004fe8000c10192a */
[----:B------:R-:W-:Y:S04]  /*25530*/  ST.E desc[UR42][R16.64+0x254], R45 ;  /* 0x0002542d10007985 */ /* 0x000fe8000c10192a */
[----:B------:R-:W-:Y:S04]  /*25540*/  ST.E desc[UR42][R16.64+0x258], R47 ;  /* 0x0002582f10007985 */ /* 0x000fe8000c10192a */
[----:B----4-:R-:W-:Y:S04]  /*25550*/  ST.E desc[UR42][R16.64+0x25c], R35 ;  /* 0x00025c2310007985 */ /* 0x010fe8000c10192a */
[----:B------:R-:W-:Y:S04]  /*25560*/  ST.E desc[UR42][R16.64+0x260], R49 ;  /* 0x0002603110007985 */ /* 0x000fe8000c10192a */
        /* <DEDUP_REMOVED lines=116> */
[----:B------:R-:W-:-:S02]  /*25cb0*/  IMAD.U32 R27, RZ, RZ, UR7 ;  /* 0x00000007ff1b7e24 */ /* 0x000fc4000f8e00ff */
[----:B--2---:R-:W-:Y:S01]  /*25cc0*/  IMAD.U32 R26, RZ, RZ, UR6 ;  /* 0x00000006ff1a7e24 */ /* 0x004fe2000f8e00ff */
[----:B------:R-:W-:Y:S01]  /*25cd0*/  F2FP.BF16.F32.PACK_AB R168, R41, R168 ;  /* 0x000000a829a8723e */ /* 0x000fe200000010ff */
[----:B------:R-:W-:Y:S01]  /*25ce0*/  IMAD R10, R25, 0xc00, R10 ;  /* 0x00000c00190a7824 */ /* 0x000fe200078e020a */
[----:B---3--:R-:W2:Y:S04]  /*25cf0*/  LD.E R28, desc[UR42][R16.64+0x240] ;  /* 0x0002402a101c7980 */ /* 0x008ea8000c101900 */
[----:B------:R-:W2:Y:S04]  /*25d00*/  LD.E R27, desc[UR42][R26.64] ;  /* 0x0000002a1a1b7980 */ /* 0x000ea8000c101900 */
[----:B------:R-:W2:Y:S04]  /*25d10*/  LD.E R29, desc[UR42][R16.64+0x244] ;  /* 0x0002442a101d7980 */ /* 0x000ea8000c101900 */
[----:B----4-:R-:W2:Y:S04]  /*25d20*/  LD.E R30, desc[UR42][R16.64+0x248] ;  /* 0x0002482a101e7980 */ /* 0x010ea8000c101900 */
[----:B------:R-:W2:Y:S04]  /*25d30*/  LD.E R31, desc[UR42][R16.64+0x24c] ;  /* 0x00024c2a101f7980 */ /* 0x000ea8000c101900 */
[----:B-----5:R-:W2:Y:S04]  /*25d40*/  LD.E R32, desc[UR42][R16.64+0x250] ;  /* 0x0002502a10207980 */ /* 0x020ea8000c101900 */
[----:B------:R-:W2:Y:S04]  /*25d50*/  LD.E R33, desc[UR42][R16.64+0x254] ;  /* 0x0002542a10217980 */ /* 0x000ea8000c101900 */
[----:B-1----:R-:W2:Y:S04]  /*25d60*/  LD.E R34, desc[UR42][R16.64+0x258] ;  /* 0x0002582a10227980 */ /* 0x002ea8000c101900 */
        /* <DEDUP_REMOVED lines=124> */
[----:B------:R-:W-:Y:S02]  /*26530*/  F2FP.BF16.F32.PACK_AB R169, R13, R169 ;  /* 0x000000a90da9723e */ /* 0x000fe400000010ff */
[----:B------:R-:W-:Y:S01]  /*26540*/  F2FP.BF16.F32.PACK_AB R171, R12, R171 ;  /* 0x000000ab0cab723e */ /* 0x000fe200000010ff */
[----:B------:R-:W-:Y:S01]  /*26550*/  VOTEU.ANY UP0, P1 ;  /* 0x00000000003f7886 */ /* 0x000fe20000800100 */
[----:B------:R-:W-:Y:S02]  /*26560*/  VIADD R12, R10, 0x80 ;  /* 0x000000800a0c7836 */ /* 0x000fe40000000000 */
[----:B------:R-:W-:Y:S01]  /*26570*/  IMAD.MOV.U32 R13, RZ, RZ, R11 ;  /* 0x000000ffff0d7224 */ /* 0x000fe200078e000b */
[----:B--2---:R-:W-:-:S06]  /*26580*/  WARPGROUP.ARRIVE ;  /* 0x00000000000079c5 */ /* 0x004fcc0000000000 */
[----:B------:R-:W-:Y:S01]  /*26590*/  HGMMA.64x256x16.F32.BF16 R24, R168, gdesc[UR8].tnspB, R24, UP0, gsb0 ;  /* 0x43e00008a8187df0 */ /* 0x000fe2000b801818 */
[----:B------:R-:W-:Y:S01]  /*265a0*/  R2UR UR10, R12 ;  /* 0x000000000c0a72ca */ /* 0x000fe200000e0000 */
[----:B------:R-:W-:Y:S01]  /*265b0*/  IMAD.U32 R12, RZ, RZ, UR6 ;  /* 0x00000006ff0c7e24 */ /* 0x000fe2000f8e00ff */
[----:B------:R-:W-:Y:S01]  /*265c0*/  R2UR UR11, R13 ;  /* 0x000000000d0b72ca */ /* 0x000fe200000e0000 */
[----:B------:R-:W-:Y:S01]  /*265d0*/  IMAD.U32 R13, RZ, RZ, UR7 ;  /* 0x00000007ff0d7e24 */ /* 0x000fe2000f8e00ff */
        /* <DEDUP_REMOVED lines=135> */
[----:B------:R-:W-:Y:S02]  /*26e50*/  VIADD R12, R10, 0x100 ;  /* 0x000001000a0c7836 */ /* 0x000fe40000000000 */
[----:B------:R-:W-:Y:S01]  /*26e60*/  IMAD.MOV.U32 R13, RZ, RZ, R11 ;  /* 0x000000ffff0d7224 */ /* 0x000fe200078e000b */
[----:B------:R-:W-:Y:S02]  /*26e70*/  STL [R1+0x88], R4 ;  /* 0x0000880401007387 */ /* 0x000fe40000100800 */
[----:B------:R-:W-:Y:S01]  /*26e80*/  R2UR UR10, R12 ;  /* 0x000000000c0a72ca */ /* 0x000fe200000e0000 */
[----:B------:R-:W-:Y:S01]  /*26e90*/  IMAD.U32 R12, RZ, RZ, UR6 ;  /* 0x00000006ff0c7e24 */ /* 0x000fe2000f8e00ff */
[----:B------:R-:W-:Y:S01]  /*26ea0*/  R2UR UR11, R13 ;  /* 0x000000000d0b72ca */ /* 0x000fe200000e0000 */
[----:B------:R-:W-:Y:S01]  /*26eb0*/  IMAD.U32 R13, RZ, RZ, UR7 ;  /* 0x00000007ff0d7e24 */ /* 0x000fe2000f8e00ff */
[----:B------:R-:W-:-:S02]  /*26ec0*/  WARPGROUP.DEPBAR.LE gsb0, 0x0 ;  /* 0x00008000000079c5 */ /* 0x000fc40000010000 */
[----:B------:R-:W-:Y:S01]  /*26ed0*/  ST.E desc[UR42][R16.64+0x230], R24 ;  /* 0x0002301810007985 */ /* 0x000fe2000c10192a */
[----:B------:R-:W-:Y:S02]  /*26ee0*/  F2FP.BF16.F32.PACK_AB R168, R213, R214 ;  /* 0x000000d6d5a8723e */ /* 0x000fe400000010ff */
        /* <DEDUP_REMOVED lines=280> */
[----:B------:R-:W-:Y:S02]  /*28070*/  IMAD.U32 R13, RZ, RZ, UR7 ;  /* 0x00000007ff0d7e24 */ /* 0x000fe4000f8e00ff */
[----:B------:R-:W-:Y:S01]  /*28080*/  VIADD R10, R10, 0x280 ;  /* 0x000002800a0a7836 */ /* 0x000fe20000000000 */
        /* <DEDUP_REMOVED lines=136> */
[----:B------:R-:W-:Y:S01]  /*28910*/  IMAD.U32 R10, RZ, RZ, UR6 ;  /* 0x00000006ff0a7e24 */ /* 0x000fe2000f8e00ff */
[----:B------:R-:W-:Y:S01]  /*28920*/  R2UR UR11, R11 ;  /* 0x000000000b0b72ca */ /* 0x000fe200000e0000 */
[----:B------:R-:W-:Y:S01]  /*28930*/  IMAD.U32 R11, RZ, RZ, UR7 ;  /* 0x00000007ff0b7e24 */ /* 0x000fe2000f8e00ff */
[----:B------:R-:W-:Y:S01]  /*28940*/  STL [R1+0x88], R4 ;  /* 0x0000880401007387 */ /* 0x000fe20000100800 */
[----:B------:R-:W-:-:S03]  /*28950*/  WARPGROUP.DEPBAR.LE gsb0, 0x0 ;  /* 0x00008000000079c5 */ /* 0x000fc60000010000 */
        /* <DEDUP_REMOVED lines=135> */
[----:B------:R-:W-:Y:S01]  /*291d0*/  STL [R1+0x88], R4 ;  /* 0x0000880401007387 */ /* 0x000fe20000100800 */
[----:B------:R-:W-:Y:S01]  /*291e0*/  IMAD.U32 R11, RZ, RZ, UR7 ;  /* 0x00000007ff0b7e24 */ /* 0x000fe2000f8e00ff */
[----:B------:R-:W-:Y:S02]  /*291f0*/  WARPGROUP.DEPBAR.LE gsb0, 0x0 ;  /* 0x00008000000079c5 */ /* 0x000fe40000010000 */
        /* <DEDUP_REMOVED lines=129> */
[----:B------:R-:W2:Y:S04]  /*29a10*/  LD.E R5, desc[UR42][R16.64+0x230] ;  /* 0x0002302a10057980 */ /* 0x000ea8000c101900 */
[----:B--2---:R1:W-:Y:S04]  /*29a20*/  ST.E desc[UR42][R16.64+0x230], R5 ;  /* 0x0002300510007985 */ /* 0x0043e8000c10192a */
[----:B0-----:R-:W2:Y:S01]  /*29a30*/  LD.E R11, desc[UR42][R8.64] ;  /* 0x0000002a080b7980 */ /* 0x001ea2000c101900 */
[----:B------:R-:W-:-:S02]  /*29a40*/  IMAD.U32 R14, RZ, RZ, UR6 ;  /* 0x00000006ff0e7e24 */ /* 0x000fc4000f8e00ff */
        /* <DEDUP_REMOVED lines=264> */
.L_x_13001:
[----:B------:R-:W-:Y:S05]  /*2aad0*/  BSYNC B0 ;  /* 0x0000000000007941 */ /* 0x000fea0003800000 */
.L_x_13000:
[C---:B------:R-:W-:Y:S01]  /*2aae0*/  ISETP.GT.AND P0, PT, R0.reuse, R165, PT ;  /* 0x000000a50000720c */ /* 0x040fe20003f04270 */
[----:B------:R-:W-:-:S12]  /*2aaf0*/  VIADD R0, R0, 0xffffffff ;  /* 0xffffffff00007836 */ /* 0x000fd80000000000 */
[----:B------:R-:W-:Y:S05]  /*2ab00*/  @P0 BRA `(.L_x_13002) ;  /* 0xffffff4c00340947 */ /* 0x000fea000383ffff */
.L_x_12975:
[----:B0-----:R-:W2:Y:S01]  /*2ab10*/  LDL R5, [R1+0x450] ;  /* 0x0004500001057983 */ /* 0x001ea20000100800 */
[----:B------:R-:W-:Y:S05]  /*2ab20*/  WARPSYNC.ALL ;  /* 0x0000000000007948 */ /* 0x000fea0003800000 */
[----:B------:R-:W3:Y:S04]  /*2ab30*/  LDL R6, [R1+0x454] ;  /* 0x0004540001067983 */ /* 0x000ee80000100800 */
[----:B------:R-:W4:Y:S04]  /*2ab40*/  LDL R136, [R1+0x218] ;  /* 0x0002180001887983 */ /* 0x000f280000100800 */
        /* <DEDUP_REMOVED lines=62> */
[----:B--2---:R-:W0:Y:S02]  /*2af30*/  SHFL.BFLY PT, R0, R5, 0x2, 0x1f ;  /* 0x0c401f0005007f89 */ /* 0x004e2400000e0000 */
[----:B0-----:R-:W-:-:S05]  /*2af40*/  FADD.FTZ R0, R5, R0 ;  /* 0x0000000005007221 */ /* 0x001fca0000010000 */
[----:B------:R-:W0:Y:S02]  /*2af50*/  SHFL.BFLY PT, R3, R0, 0x1, 0x1f ;  /* 0x0c201f0000037f89 */ /* 0x000e2400000e0000 */
[----:B0-----:R-:W-:Y:S01]  /*2af60*/  FADD.FTZ R2, R0, R3 ;  /* 0x0000000300027221 */ /* 0x001fe20000010000 */
[----:B----4-:R-:W-:Y:S01]  /*2af70*/  VIADD R136, R136, 0x1 ;  /* 0x0000000188887836 */ /* 0x010fe20000000000 */
[----:B------:R-:W2:Y:S04]  /*2af80*/  LDL R0, [R1+0x224] ;  /* 0x0002240001007983 */ /* 0x000ea80000100800 */
[----:B------:R-:W-:Y:S04]  /*2af90*/  STL [R1+0x450], R2 ;  /* 0x0004500201007387 */ /* 0x000fe80000100800 */
[----:B------:R-:W4:Y:S04]  /*2afa0*/  LDL R147, [R1+0x450] ;  /* 0x0004500001937983 */ /* 0x000f280000100800 */
[----:B---3--:R-:W0:Y:S02]  /*2afb0*/  SHFL.BFLY PT, R3, R6, 0x2, 0x1f ;  /* 0x0c401f0006037f89 */ /* 0x008e2400000e0000 */
[----:B0-----:R-:W-:Y:S01]  /*2afc0*/  FADD.FTZ R3, R3, R6 ;  /* 0x0000000603037221 */ /* 0x001fe20000010000 */
[----:B------:R-:W-:Y:S01]  /*2afd0*/  ISETP.NE.AND P2, PT, R136, 0x2, PT ;  /* 0x000000028800780c */ /* 0x000fe20003f45270 */
[----:B------:R-:W3:Y:S04]  /*2afe0*/  LDL.64 R6, [R1+0x418] ;  /* 0x0004180001067983 */ /* 0x000ee80000100a00 */
[----:B-1----:R-:W0:Y:S08]  /*2aff0*/  SHFL.BFLY PT, R4, R3, 0x1, 0x1f ;  /* 0x0c201f0003047f89 */ /* 0x002e3000000e0000 */
[----:B------:R-:W5:Y:S01]  /*2b000*/  @!P2 LDL R134, [R1+0x21c] ;  /* 0x00021c000186a983 */ /* 0x000f620000100800 */
[----:B0-----:R-:W-:-:S03]  /*2b010*/  FADD.FTZ R140, R3, R4 ;  /* 0x00000004038c7221 */ /* 0x001fc60000010000 */
[----:B------:R-:W3:Y:S02]  /*2b020*/  LDL.64 R4, [R1+0x408] ;  /* 0x0004080001047983 */ /* 0x000ee40000100a00 */
[----:B------:R-:W-:Y:S02]  /*2b030*/  FSETP.NE.FTZ.AND P1, PT, R140, RZ, PT ;  /* 0x000000ff8c00720b */ /* 0x000fe40003f35000 */
[----:B------:R-:W3:Y:S11]  /*2b040*/  LDL.64 R2, [R1+0x428] ;  /* 0x0004280001027983 */ /* 0x000ef60000100a00 */
[----:B------:R-:W3:Y:S04]  /*2b050*/  @P1 LDL R143, [R1+0x460] ;  /* 0x00046000018f1983 */ /* 0x000ee80000100800 */
[----:B------:R-:W3:Y:S01]  /*2b060*/  @P1 LDL R145, [R1+0x444] ;  /* 0x0004440001911983 */ /* 0x000ee20000100800 */
[----:B------:R-:W-:-:S02]  /*2b070*/  IMAD.MOV.U32 R142, RZ, RZ, -0x800000 ;  /* 0xff800000ff8e7424 */ /* 0x000fc400078e00ff */
[----:B------:R-:W-:Y:S02]  /*2b080*/  IMAD.MOV.U32 R137, RZ, RZ, RZ ;  /* 0x000000ffff897224 */ /* 0x000fe400078e00ff */
[----:B------:R-:W-:Y:S01]  /*2b090*/  IMAD.MOV.U32 R144, RZ, RZ, -0x800000 ;  /* 0xff800000ff907424 */ /* 0x000fe200078e00ff */
[----:B------:R0:W-:Y:S08]  /*2b0a0*/  BAR.ARV R188, 0x100 ;  /* 0x000400bc0000751d */ /* 0x0001f00000002000 */
[----:B------:R-:W-:Y:S06]  /*2b0b0*/  BAR.ARV 0x8, 0x180 ;  /* 0x0206000000007b1d */ /* 0x000fec0000002000 */
[----:B----4-:R-:W-:-:S13]  /*2b0c0*/  FSETP.NE.FTZ.AND P0, PT, R147, RZ, PT ;  /* 0x000000ff9300720b */ /* 0x010fda0003f15000 */
[----:B------:R-:W4:Y:S04]  /*2b0d0*/  @P0 LDL R138, [R1+0x460] ;  /* 0x00046000018a0983 */ /* 0x000f280000100800 */
[----:B------:R-:W3:Y:S01]  /*2b0e0*/  @P0 LDL R139, [R1+0x440] ;  /* 0x00044000018b0983 */ /* 0x000ee20000100800 */
[----:B------:R-:W1:Y:S02]  /*2b0f0*/  @P0 MUFU.LG2 R141, R147 ;  /* 0x00000093008d0308 */ /* 0x000e640000000c00 */
[----:B-1----:R-:W-:-:S06]  /*2b100*/  @P0 FMUL.FTZ R141, R141, 0.69314718246459960938 ;  /* 0x3f3172188d8d0820 */ /* 0x002fcc0000410000 */
[----:B------:R-:W-:Y:S08]  /*2b110*/  @P1 MUFU.LG2 R146, R140 ;  /* 0x0000008c00921308 */ /* 0x000ff00000000c00 */
[----:B------:R-:W1:Y:S01]  /*2b120*/  @P0 MUFU.RCP R137, R147 ;  /* 0x0000009300890308 */ /* 0x000e620000001000 */
[----:B-----5:R-:W-:Y:S01]  /*2b130*/  @!P2 LOP3.LUT R134, R134, 0x1, RZ, 0x3c, !PT ;  /* 0x000000018686a812 */ /* 0x020fe200078e3cff */
[----:B--2---:R-:W-:Y:S01]  /*2b140*/  VIADD R0, R0, 0x1 ;  /* 0x0000000100007836 */ /* 0x004fe20000000000 */
        /* <DEDUP_REMOVED lines=101> */
[----:B----4-:R-:W-:-:S04]  /*2b7a0*/  @P0 FMUL.FTZ R138, R138, 0.69314718246459960938 ;  /* 0x3f3172188a8a0820 */ /* 0x010fc80000410000 */
[----:B---3--:R-:W-:Y:S01]  /*2b7b0*/  @P0 FFMA.FTZ R142, R138, R139, R141 ;  /* 0x0000008b8a8e0223 */ /* 0x008fe2000001008d */
        /* <DEDUP_REMOVED lines=106> */
.L_x_12885:
[----:B------:R-:W-:Y:S05]  /*2be60*/  WARPSYNC.ALL ;  /* 0x0000000000007948 */ /* 0x000fea0003800000 */
[----:B------:R-:W1:Y:S08]  /*2be70*/  S2UR UR5, SR_CgaCtaId ;  /* 0x00000000000579c3 */ /* 0x000e700000008800 */
[----:B------:R-:W-:Y:S06]  /*2be80*/  BAR.SYNC.DEFER_BLOCKING 0x5, 0x180 ;  /* 0x0146000000007b1d */ /* 0x000fec0000010000 */
[----:B------:R-:W-:Y:S01]  /*2be90*/  UMOV UR4, 0x400 ;  /* 0x0000040000047882 */ /* 0x000fe20000000000 */
[----:B------:R-:W-:Y:S01]  /*2bea0*/  BSSY B0, `(.L_x_13003) ;  /* 0x00002e3000007945 */ /* 0x000fe20003800000 */
[----:B-1----:R-:W-:-:S06]  /*2beb0*/  ULEA UR4, UR5, UR4, 0x18 ;  /* 0x0000000405047291 */ /* 0x002fcc000f8ec03f */
[----:B0-----:R-:W-:-:S05]  /*2bec0*/  IMAD.U32 R144, RZ, RZ, UR4 ;  /* 0x00000004ff907e24 */ /* 0x001fca000f8e00ff */
[----:B------:R0:W1:Y:S01]  /*2bed0*/  LDS.128 R120, [R144+0x324d0] ;  /* 0x0324d00090787984 */ /* 0x0000620000000c00 */
[----:B------:R-:W-:Y:S06]  /*2bee0*/  BAR.ARV 0x4, 0x180 ;  /* 0x0106000000007b1d */ /* 0x000fec0000002000 */
[----:B------:R-:W-:Y:S05]  /*2bef0*/  @P0 BRA `(.L_x_13004) ;  /* 0x0000002000280947 */ /* 0x000fea0003800000 */
        /* <DEDUP_REMOVED lines=32> */
[----:B------:R-:W0:Y:S01]  /*2c100*/  S2R R19, SR_SWINHI ;  /* 0x0000000000137919 */ /* 0x000e220000002f00 */
[----:B------:R-:W-:Y:S05]  /*2c110*/  WARPSYNC.ALL ;  /* 0x0000000000007948 */ /* 0x000fea0003800000 */
[----:B------:R-:W-:Y:S01]  /*2c120*/  ULDC.64 UR4, c[0x0][0xd00] ;  /* 0x0003400000047ab9 */ /* 0x000fe20000000a00 */
[----:B-----5:R-:W-:-:S02]  /*2c130*/  MOV R2, R144 ;  /* 0x0000009000027202 */ /* 0x020fc40000000f00 */
[----:B0-----:R-:W-:-:S03]  /*2c140*/  MOV R3, R19 ;  /* 0x0000001300037202 */ /* 0x001fc60000000f00 */
[----:B------:R-:W-:-:S03]  /*2c150*/  IMAD.WIDE R18, R235, 0x2, R2 ;  /* 0x00000002eb127825 */ /* 0x000fc600078e0202 */
[----:B------:R-:W-:-:S04]  /*2c160*/  IADD3 R0, P1, R18, 0x20, RZ ;  /* 0x0000002012007810 */ /* 0x000fc80007f3e0ff */
[----:B------:R-:W-:Y:S02]  /*2c170*/  LOP3.LUT R213, R0, 0x380, RZ, 0xc0, !PT ;  /* 0x0000038000d57812 */ /* 0x000fe400078ec0ff */
[C---:B------:R-:W-:Y:S02]  /*2c180*/  IADD3 R146, P3, R18.reuse, 0x60, RZ ;  /* 0x0000006012927810 */ /* 0x040fe40007f7e0ff */
[----:B------:R-:W-:Y:S02]  /*2c190*/  SHF.R.U64 R213, R213, 0x3, RZ ;  /* 0x00000003d5d57819 */ /* 0x000fe400000012ff */
[C---:B------:R-:W-:Y:S02]  /*2c1a0*/  IADD3 R148, P2, R18.reuse, 0x40, RZ ;  /* 0x0000004012947810 */ /* 0x040fe40007f5e0ff */
[C---:B------:R-:W-:Y:S01]  /*2c1b0*/  IADD3 R20, P4, R18.reuse, 0x4000, RZ ;  /* 0x0000400012147810 */ /* 0x040fe20007f9e0ff */
[----:B------:R-:W-:Y:S01]  /*2c1c0*/  IMAD.X R207, RZ, RZ, R19, P1 ;  /* 0x000000ffffcf7224 */ /* 0x000fe200008e0613 */
[----:B------:R-:W-:-:S02]  /*2c1d0*/  IADD3 R145, P0, R18, 0x4040, RZ ;  /* 0x0000404012917810 */ /* 0x000fc40007f1e0ff */
[----:B------:R-:W-:Y:S02]  /*2c1e0*/  IADD3 R170, P1, R18, 0x4060, RZ ;  /* 0x0000406012aa7810 */ /* 0x000fe40007f3e0ff */
[----:B------:R-:W-:Y:S02]  /*2c1f0*/  LOP3.LUT R190, R146, 0x380, RZ, 0xc0, !PT ;  /* 0x0000038092be7812 */ /* 0x000fe400078ec0ff */
[----:B------:R-:W-:Y:S02]  /*2c200*/  LOP3.LUT R206, R213, R0, RZ, 0x3c, !PT ;  /* 0x00000000d5ce7212 */ /* 0x000fe400078e3cff */
[----:B------:R-:W-:Y:S02]  /*2c210*/  LOP3.LUT R186, R148, 0x380, RZ, 0xc0, !PT ;  /* 0x0000038094ba7812 */ /* 0x000fe400078ec0ff */
[----:B------:R-:W-:Y:S02]  /*2c220*/  LOP3.LUT R213, R20, 0x380, RZ, 0xc0, !PT ;  /* 0x0000038014d57812 */ /* 0x000fe400078ec0ff */
[----:B------:R-:W-:Y:S01]  /*2c230*/  LOP3.LUT R0, R145, 0x380, RZ, 0xc0, !PT ;  /* 0x0000038091007812 */ /* 0x000fe200078ec0ff */
[--C-:B------:R-:W-:Y:S01]  /*2c240*/  IMAD.X R203, RZ, RZ, R19.reuse, P3 ;  /* 0x000000ffffcb7224 */ /* 0x100fe200018e0613 */
[----:B------:R-:W-:Y:S01]  /*2c250*/  SHF.R.U64 R217, R190, 0x3, RZ ;  /* 0x00000003bed97819 */ /* 0x000fe200000012ff */
[--C-:B------:R-:W-:Y:S01]  /*2c260*/  IMAD.X R191, RZ, RZ, R19.reuse, P1 ;  /* 0x000000ffffbf7224 */ /* 0x100fe200008e0613 */
[----:B------:R-:W-:Y:S01]  /*2c270*/  SHF.R.U64 R215, R186, 0x3, RZ ;  /* 0x00000003bad77819 */ /* 0x000fe200000012ff */
[----:B------:R-:W-:Y:S01]  /*2c280*/  IMAD.X R199, RZ, RZ, R19, P4 ;  /* 0x000000ffffc77224 */ /* 0x000fe200020e0613 */
[----:B------:R-:W-:-:S02]  /*2c290*/  SHF.R.U64 R213, R213, 0x3, RZ ;  /* 0x00000003d5d57819 */ /* 0x000fc400000012ff */
[C---:B-1----:R-:W-:Y:S02]  /*2c2a0*/  IADD3 R120, P5, R18.reuse, 0x4020, RZ ;  /* 0x0000402012787810 */ /* 0x042fe40007fbe0ff */
[C---:B------:R-:W-:Y:S02]  /*2c2b0*/  IADD3 R168, P3, R18.reuse, 0x8020, RZ ;  /* 0x0000802012a87810 */ /* 0x040fe40007f7e0ff */
[----:B------:R-:W-:Y:S02]  /*2c2c0*/  IADD3 R189, P1, R18, 0xc020, RZ ;  /* 0x0000c02012bd7810 */ /* 0x000fe40007f3e0ff */
[----:B------:R-:W-:Y:S01]  /*2c2d0*/  SHF.R.U64 R0, R0, 0x3, RZ ;  /* 0x0000000300007819 */ /* 0x000fe200000012ff */
[----:B------:R-:W-:Y:S01]  /*2c2e0*/  IMAD.X R205, RZ, RZ, R19, P2 ;  /* 0x000000ffffcd7224 */ /* 0x000fe200010e0613 */
[C---:B------:R-:W-:Y:S02]  /*2c2f0*/  IADD3 R211, P4, R18.reuse, 0x8040, RZ ;  /* 0x0000804012d37810 */ /* 0x040fe40007f9e0ff */
[----:B------:R-:W-:-:S02]  /*2c300*/  LOP3.LUT R21, R18, 0x380, RZ, 0xc0, !PT ;  /* 0x0000038012157812 */ /* 0x000fc400078ec0ff */
[----:B------:R-:W-:Y:S02]  /*2c310*/  LOP3.LUT R202, R217, R146, RZ, 0x3c, !PT ;  /* 0x00000092d9ca7212 */ /* 0x000fe400078e3cff */
[----:B------:R-:W-:Y:S02]  /*2c320*/  IADD3 R150, P2, R18, 0x8000, RZ ;  /* 0x0000800012967810 */ /* 0x000fe40007f5e0ff */
[----:B------:R-:W-:Y:S02]  /*2c330*/  LOP3.LUT R204, R215, R148, RZ, 0x3c, !PT ;  /* 0x00000094d7cc7212 */ /* 0x000fe400078e3cff */
[----:B------:R-:W-:Y:S02]  /*2c340*/  LOP3.LUT R217, R170, 0x380, RZ, 0xc0, !PT ;  /* 0x00000380aad97812 */ /* 0x000fe400078ec0ff */
[----:B------:R-:W-:Y:S01]  /*2c350*/  LOP3.LUT R198, R213, R20, RZ, 0x3c, !PT ;  /* 0x00000014d5c67212 */ /* 0x000fe200078e3cff */
[----:B------:R-:W-:Y:S01]  /*2c360*/  IMAD.X R147, RZ, RZ, R19, P1 ;  /* 0x000000ffff937224 */ /* 0x000fe200008e0613 */
[----:B------:R-:W-:-:S02]  /*2c370*/  LOP3.LUT R215, R120, 0x380, RZ, 0xc0, !PT ;  /* 0x0000038078d77812 */ /* 0x000fc400078ec0ff */
[----:B------:R-:W-:Y:S02]  /*2c380*/  LOP3.LUT R194, R0, R145, RZ, 0x3c, !PT ;  /* 0x0000009100c27212 */ /* 0x000fe400078e3cff */
[----:B------:R-:W-:Y:S01]  /*2c390*/  LOP3.LUT R213, R168, 0x380, RZ, 0xc0, !PT ;  /* 0x00000380a8d57812 */ /* 0x000fe200078ec0ff */
[--C-:B------:R-:W-:Y:S01]  /*2c3a0*/  IMAD.X R195, RZ, RZ, R19.reuse, P0 ;  /* 0x000000ffffc37224 */ /* 0x100fe200000e0613 */
[----:B------:R-:W-:Y:S02]  /*2c3b0*/  LOP3.LUT R0, R211, 0x380, RZ, 0xc0, !PT ;  /* 0x00000380d3007812 */ /* 0x000fe400078ec0ff */
[----:B------:R-:W-:Y:S02]  /*2c3c0*/  SHF.R.U64 R209, R21, 0x3, RZ ;  /* 0x0000000315d17819 */ /* 0x000fe400000012ff */
[----:B------:R-:W-:Y:S01]  /*2c3d0*/  ISETP.NE.U32.AND P1, PT, RZ, UR4, PT ;  /* 0x00000004ff007c0c */ /* 0x000fe2000bf25070 */
[--C-:B------:R-:W-:Y:S01]  /*2c3e0*/  IMAD.X R197, RZ, RZ, R19.reuse, P5 ;  /* 0x000000ffffc57224 */ /* 0x100fe200028e0613 */
[----:B------:R-:W-:Y:S01]  /*2c3f0*/  IADD3 R165, P0, R18, 0xc000, RZ ;  /* 0x0000c00012a57810 */ /* 0x000fe20007f1e0ff */
[--C-:B------:R-:W-:Y:S01]  /*2c400*/  IMAD.X R187, RZ, RZ, R19.reuse, P2 ;  /* 0x000000ffffbb7224 */ /* 0x100fe200010e0613 */
[----:B------:R-:W-:Y:S01]  /*2c410*/  SHF.R.U64 R217, R217, 0x3, RZ ;  /* 0x00000003d9d97819 */ /* 0x000fe200000012ff */
[----:B------:R-:W-:Y:S01]  /*2c420*/  IMAD.X R171, RZ, RZ, R19, P3 ;  /* 0x000000ffffab7224 */ /* 0x000fe200018e0613 */
[----:B------:R-:W-:-:S02]  /*2c430*/  LOP3.LUT R145, R150, 0x380, RZ, 0xc0, !PT ;  /* 0x0000038096917812 */ /* 0x000fc400078ec0ff */
[----:B------:R-:W-:Y:S02]  /*2c440*/  SHF.R.U64 R215, R215, 0x3, RZ ;  /* 0x00000003d7d77819 */ /* 0x000fe400000012ff */
[----:B------:R-:W-:Y:S02]  /*2c450*/  SHF.R.U64 R213, R213, 0x3, RZ ;  /* 0x00000003d5d57819 */ /* 0x000fe400000012ff */
[C---:B------:R-:W-:Y:S02]  /*2c460*/  IADD3 R208, P5, R18.reuse, 0x8060, RZ ;  /* 0x0000806012d07810 */ /* 0x040fe40007fbe0ff */
[C---:B------:R-:W-:Y:S02]  /*2c470*/  IADD3 R200, P2, R18.reuse, 0xc040, RZ ;  /* 0x0000c04012c87810 */ /* 0x040fe40007f5e0ff */
[----:B------:R-:W-:Y:S02]  /*2c480*/  IADD3 R185, P3, R18, 0xc060, RZ ;  /* 0x0000c06012b97810 */ /* 0x000fe40007f7e0ff */
[----:B------:R-:W-:-:S02]  /*2c490*/  SHF.R.U64 R0, R0, 0x3, RZ ;  /* 0x0000000300007819 */ /* 0x000fc400000012ff */
[----:B------:R-:W-:Y:S02]  /*2c4a0*/  LOP3.LUT R18, R209, R18, RZ, 0x3c, !PT ;  /* 0x00000012d1127212 */ /* 0x000fe400078e3cff */
[----:B------:R-:W-:Y:S01]  /*2c4b0*/  ISETP.NE.AND.EX P1, PT, RZ, UR5, PT, P1 ;  /* 0x00000005ff007c0c */ /* 0x000fe2000bf25310 */
[----:B------:R-:W-:Y:S01]  /*2c4c0*/  ULDC.64 UR4, c[0x0][0xd08] ;  /* 0x0003420000047ab9 */ /* 0x000fe20000000a00 */
[----:B------:R-:W-:Y:S01]  /*2c4d0*/  LOP3.LUT R190, R217, R170, RZ, 0x3c, !PT ;  /* 0x000000aad9be7212 */ /* 0x000fe200078e3cff */
[----:B------:R-:W-:Y:S01]  /*2c4e0*/  IMAD.X R149, RZ, RZ, R19, P0 ;  /* 0x000000ffff957224 */ /* 0x000fe200000e0613 */
[----:B------:R-:W-:Y:S02]  /*2c4f0*/  SHF.R.U64 R145, R145, 0x3, RZ ;  /* 0x0000000391917819 */ /* 0x000fe400000012ff */
[----:B------:R-:W-:Y:S02]  /*2c500*/  LOP3.LUT R196, R215, R120, RZ, 0x3c, !PT ;  /* 0x00000078d7c47212 */ /* 0x000fe400078e3cff */
[----:B------:R-:W-:-:S02]  /*2c510*/  LOP3.LUT R170, R213, R168, RZ, 0x3c, !PT ;  /* 0x000000a8d5aa7212 */ /* 0x000fc400078e3cff */
[----:B------:R-:W-:Y:S02]  /*2c520*/  LOP3.LUT R215, R208, 0x380, RZ, 0xc0, !PT ;  /* 0x00000380d0d77812 */ /* 0x000fe400078ec0ff */
[----:B------:R-:W-:Y:S02]  /*2c530*/  LOP3.LUT R168, R0, R211, RZ, 0x3c, !PT ;  /* 0x000000d300a87212 */ /* 0x000fe400078e3cff */
[----:B------:R-:W-:Y:S02]  /*2c540*/  ISETP.NE.U32.AND P0, PT, RZ, UR4, PT ;  /* 0x00000004ff007c0c */ /* 0x000fe4000bf05070 */
[----:B------:R-:W-:Y:S02]  /*2c550*/  LOP3.LUT R0, R165, 0x380, RZ, 0xc0, !PT ;  /* 0x00000380a5007812 */ /* 0x000fe400078ec0ff */
[----:B------:R-:W-:Y:S02]  /*2c560*/  MOV R18, R18 ;  /* 0x0000001200127202 */ /* 0x000fe40000000f00 */
[----:B------:R-:W-:-:S02]  /*2c570*/  LOP3.LUT R186, R145, R150, RZ, 0x3c, !PT ;  /* 0x0000009691ba7212 */ /* 0x000fc400078e3cff */
[----:B------:R-:W-:Y:S02]  /*2c580*/  LOP3.LUT R20, R189, 0x380, RZ, 0xc0, !PT ;  /* 0x00000380bd147812 */ /* 0x000fe400078ec0ff */
[----:B------:R-:W-:Y:S02]  /*2c590*/  MOV R206, R206 ;  /* 0x000000ce00ce7202 */ /* 0x000fe40000000f00 */
[----:B------:R-:W-:Y:S02]  /*2c5a0*/  LOP3.LUT R145, R200, 0x380, RZ, 0xc0, !PT ;  /* 0x00000380c8917812 */ /* 0x000fe400078ec0ff */
[----:B------:R-:W-:Y:S02]  /*2c5b0*/  MOV R204, R204 ;  /* 0x000000cc00cc7202 */ /* 0x000fe40000000f00 */
[----:B------:R-:W-:Y:S02]  /*2c5c0*/  SHF.R.U64 R215, R215, 0x3, RZ ;  /* 0x00000003d7d77819 */ /* 0x000fe400000012ff */
[----:B------:R-:W-:-:S02]  /*2c5d0*/  LOP3.LUT R120, R185, 0x380, RZ, 0xc0, !PT ;  /* 0x00000380b9787812 */ /* 0x000fc400078ec0ff */
[----:B------:R-:W-:Y:S02]  /*2c5e0*/  MOV R202, R202 ;  /* 0x000000ca00ca7202 */ /* 0x000fe40000000f00 */
[----:B------:R-:W-:Y:S02]  /*2c5f0*/  ISETP.NE.AND.EX P0, PT, RZ, UR5, PT, P0 ;  /* 0x00000005ff007c0c */ /* 0x000fe4000bf05300 */
        /* <DEDUP_REMOVED lines=20> */
[----:B------:R-:W-:Y:S01]  /*2c740*/  IMAD.X R169, RZ, RZ, R19, P4 ;  /* 0x000000ffffa97224 */ /* 0x000fe200020e0613 */
[----:B------:R-:W-:Y:S01]  /*2c750*/  SHF.R.U64 R0, R0, 0x3, RZ ;  /* 0x0000000300007819 */ /* 0x000fe200000012ff */
[----:B------:R0:W-:Y:S01]  /*2c760*/  STSM.16.M88.4 [R18], R140 ;  /* 0x0000008c12007844 */ /* 0x0001e20000000200 */
[----:B------:R-:W-:Y:S02]  /*2c770*/  MOV R198, R198 ;  /* 0x000000c600c67202 */ /* 0x000fe40000000f00 */
        /* <DEDUP_REMOVED lines=12> */
[----:B------:R1:W-:Y:S01]  /*2c840*/  STSM.16.M88.4 [R204], R124 ;  /* 0x0000007ccc007844 */ /* 0x0003e20000000200 */
[----:B------:R-:W-:Y:S02]  /*2c850*/  SHF.R.U64 R145, R145, 0x3, RZ ;  /* 0x0000000391917819 */ /* 0x000fe400000012ff */
[----:B------:R-:W-:Y:S02]  /*2c860*/  MOV R194, R194 ;  /* 0x000000c200c27202 */ /* 0x000fe40000000f00 */
[----:B------:R-:W-:-:S02]  /*2c870*/  F2FP.BF16.F32.PACK_AB R90, R85, R84 ;  /* 0x00000054555a723e */ /* 0x000fc400000010ff */
[----:B------:R-:W-:Y:S02]  /*2c880*/  F2FP.BF16.F32.PACK_AB R91, R87, R86 ;  /* 0x00000056575b723e */ /* 0x000fe400000010ff */
[----:B------:R-:W-:Y:S02]  /*2c890*/  F2FP.BF16.F32.PACK_AB R81, R83, R82 ;  /* 0x000000525351723e */ /* 0x000fe400000010ff */
[----:B------:R-:W-:Y:S01]  /*2c8a0*/  F2FP.BF16.F32.PACK_AB R72, R73, R72 ;  /* 0x000000484948723e */ /* 0x000fe200000010ff */
[----:B------:R1:W-:Y:S01]  /*2c8b0*/  STSM.16.M88.4 [R202], R112 ;  /* 0x00000070ca007844 */ /* 0x0003e20000000200 */
[----:B------:R-:W-:Y:S02]  /*2c8c0*/  LOP3.LUT R150, R215, R208, RZ, 0x3c, !PT ;  /* 0x000000d0d7967212 */ /* 0x000fe400078e3cff */
[----:B------:R-:W-:Y:S02]  /*2c8d0*/  SHF.R.U64 R120, R120, 0x3, RZ ;  /* 0x0000000378787819 */ /* 0x000fe400000012ff */
[----:B------:R-:W-:-:S02]  /*2c8e0*/  MOV R190, R190 ;  /* 0x000000be00be7202 */ /* 0x000fc40000000f00 */
[----:B------:R-:W-:Y:S02]  /*2c8f0*/  F2FP.BF16.F32.PACK_AB R82, R77, R76 ;  /* 0x0000004c4d52723e */ /* 0x000fe400000010ff */
[----:B------:R-:W-:Y:S02]  /*2c900*/  F2FP.BF16.F32.PACK_AB R83, R79, R78 ;  /* 0x0000004e4f53723e */ /* 0x000fe400000010ff */
[----:B------:R-:W-:Y:S02]  /*2c910*/  F2FP.BF16.F32.PACK_AB R73, R75, R74 ;  /* 0x0000004a4b49723e */ /* 0x000fe400000010ff */
[----:B------:R-:W-:Y:S01]  /*2c920*/  F2FP.BF16.F32.PACK_AB R64, R65, R64 ;  /* 0x000000404140723e */ /* 0x000fe200000010ff */
[----:B------:R-:W-:Y:S01]  /*2c930*/  IMAD.X R21, RZ, RZ, R19, P2 ;  /* 0x000000ffff157224 */ /* 0x000fe200010e0613 */
[----:B------:R-:W-:Y:S01]  /*2c940*/  LOP3.LUT R148, R0, R165, RZ, 0x3c, !PT ;  /* 0x000000a500947212 */ /* 0x000fe200078e3cff */
[----:B------:R1:W-:Y:S01]  /*2c950*/  STSM.16.M88.4 [R198], R104 ;  /* 0x00000068c6007844 */ /* 0x0003e20000000200 */
        /* <DEDUP_REMOVED lines=13> */
[----:B------:R1:W-:Y:S01]  /*2ca30*/  STSM.16.M88.4 [R194], R88 ;  /* 0x00000058c2007844 */ /* 0x0003e20000000200 */
[----:B------:R-:W-:Y:S02]  /*2ca40*/  LOP3.LUT R20, R145, R200, RZ, 0x3c, !PT ;  /* 0x000000c891147212 */ /* 0x000fe400078e3cff */
        /* <DEDUP_REMOVED lines=13> */
[----:B------:R-:W-:Y:S01]  /*2cb20*/  MOV R148, R148 ;  /* 0x0000009400947202 */ /* 0x000fe20000000f00 */
[----:B------:R-:W2:Y:S01]  /*2cb30*/  LDC.64 R44, c[0x0][0xd00] ;  /* 0x00034000ff2c7b82 */ /* 0x000ea20000000a00 */
[----:B------:R-:W-:-:S02]  /*2cb40*/  F2FP.BF16.F32.PACK_AB R42, R37, R36 ;  /* 0x00000024252a723e */ /* 0x000fc400000010ff */
[----:B------:R-:W-:Y:S02]  /*2cb50*/  F2FP.BF16.F32.PACK_AB R43, R39, R38 ;  /* 0x00000026272b723e */ /* 0x000fe400000010ff */
[----:B------:R-:W-:Y:S02]  /*2cb60*/  F2FP.BF16.F32.PACK_AB R33, R35, R34 ;  /* 0x000000222321723e */ /* 0x000fe400000010ff */
[----:B------:R-:W-:Y:S01]  /*2cb70*/  F2FP.BF16.F32.PACK_AB R24, R25, R24 ;  /* 0x000000181918723e */ /* 0x000fe200000010ff */
[----:B------:R1:W-:Y:S01]  /*2cb80*/  STSM.16.M88.4 [R170], R64 ;  /* 0x00000040aa007844 */ /* 0x0003e20000000200 */
[----:B------:R-:W-:Y:S02]  /*2cb90*/  MOV R146, R146 ;  /* 0x0000009200927202 */ /* 0x000fe40000000f00 */
        /* <DEDUP_REMOVED lines=8> */
[----:B------:R-:W-:Y:S01]  /*2cc20*/  F2FP.BF16.F32.PACK_AB R9, R11, R10 ;  /* 0x0000000a0b09723e */ /* 0x000fe200000010ff */
[----:B------:R1:W-:Y:S01]  /*2cc30*/  STSM.16.M88.4 [R150], R48 ;  /* 0x0000003096007844 */ /* 0x0003e20000000200 */
[----:B------:R-:W-:Y:S01]  /*2cc40*/  MOV R208, R208 ;  /* 0x000000d000d07202 */ /* 0x000fe20000000f00 */
[----:B------:R-:W-:Y:S01]  /*2cc50*/  ULDC UR4, c[0x0][0xb88] ;  /* 0x0002e20000047ab9 */ /* 0x000fe20000000800 */
[----:B------:R-:W-:Y:S01]  /*2cc60*/  F2FP.BF16.F32.PACK_AB R10, R5, R4 ;  /* 0x00000004050a723e */ /* 0x000fe200000010ff */
[----:B0-----:R-:W-:Y:S01]  /*2cc70*/  IMAD.MOV.U32 R18, RZ, RZ, RZ ;  /* 0x000000ffff127224 */ /* 0x001fe200078e00ff */
[----:B------:R-:W-:Y:S01]  /*2cc80*/  F2FP.BF16.F32.PACK_AB R11, R7, R6 ;  /* 0x00000006070b723e */ /* 0x000fe200000010ff */
[----:B------:R-:W0:Y:S01]  /*2cc90*/  @P0 LDC.64 R4, c[0x0][0xd08] ;  /* 0x00034200ff040b82 */ /* 0x000e220000000a00 */
[----:B------:R1:W-:Y:S04]  /*2cca0*/  STSM.16.M88.4 [R148], R40 ;  /* 0x0000002894007844 */ /* 0x0003e80000000200 */
[----:B------:R1:W-:Y:S01]  /*2ccb0*/  STSM.16.M88.4 [R146], R32 ;  /* 0x0000002092007844 */ /* 0x0003e20000000200 */
[----:B--2---:R-:W-:-:S02]  /*2ccc0*/  IMAD.WIDE R44, R179, 0x4, R44 ;  /* 0x00000004b32c7825 */ /* 0x004fc400078e022c */
[----:B------:R-:W2:Y:S01]  /*2ccd0*/  LDC R21, c[0x0][0xce8] ;  /* 0x00033a00ff157b82 */ /* 0x000ea20000000800 */
[----:B------:R1:W-:Y:S04]  /*2cce0*/  STSM.16.M88.4 [R20], R24 ;  /* 0x0000001814007844 */ /* 0x0003e80000000200 */
[----:B------:R1:W-:Y:S03]  /*2ccf0*/  STSM.16.M88.4 [R208], R8 ;  /* 0x00000008d0007844 */ /* 0x0003e60000000200 */
[----:B------:R-:W-:Y:S01]  /*2cd00*/  BAR.SYNC.DEFER_BLOCKING 0x1, 0x100 ;  /* 0x0044000000007b1d */ /* 0x000fe20000010000 */
[----:B------:R-:W-:Y:S02]  /*2cd10*/  IMAD.U32 R0, RZ, RZ, UR4 ;  /* 0x00000004ff007e24 */ /* 0x000fe4000f8e00ff */
[----:B0-----:R-:W-:-:S03]  /*2cd20*/  @P0 IMAD.WIDE R4, R179, 0x4, R4 ;  /* 0x00000004b3040825 */ /* 0x001fc600078e0204 */
[----:B------:R1:W5:Y:S04]  /*2cd30*/  @P1 LDG.E R18, desc[UR42][R44.64] ;  /* 0x0000002a2c121981 */ /* 0x000368000c1e1900 */
[----:B------:R1:W5:Y:S01]  /*2cd40*/  @P0 LDG.E R0, desc[UR42][R4.64] ;  /* 0x0000002a04000981 */ /* 0x000362000c1e1900 */
[----:B------:R-:W-:Y:S05]  /*2cd50*/  @P0 BRA `(.L_x_13005) ;  /* 0x0000000000100947 */ /* 0x000fea0003800000 */
[----:B------:R-:W-:Y:S05]  /*2cd60*/  @!P1 BRA `(.L_x_13005) ;  /* 0x00000000000c9947 */ /* 0x000fea0003800000 */
[----:B-1----:R-:W3:Y:S04]  /*2cd70*/  LDG.E R5, desc[UR42][R44.64] ;  /* 0x0000002a2c057981 */ /* 0x002ee8000c1e1900 */
[----:B-----5:R-:W3:Y:S02]  /*2cd80*/  LDG.E R0, desc[UR42][R44.64+0x4] ;  /* 0x0000042a2c007981 */ /* 0x020ee4000c1e1900 */
[----:B---3--:R-:W-:-:S07]  /*2cd90*/  IMAD.IADD R0, R0, 0x1, -R5 ;  /* 0x0000000100007824 */ /* 0x008fce00078e0a05 */
.L_x_13005:
[----:B-12--5:R-:W-:Y:S01]  /*2cda0*/  IMAD R20, R0, R21, RZ ;  /* 0x0000001500147224 */ /* 0x026fe200078e02ff */
[----:B------:R-:W-:Y:S01]  /*2cdb0*/  LOP3.LUT P0, RZ, R226, 0x3, RZ, 0xc0, !PT ;  /* 0x00000003e2ff7812 */ /* 0x000fe2000780c0ff */
[--C-:B------:R-:W-:Y:S01]  /*2cdc0*/  IMAD.IADD R15, R192, 0x1, R177.reuse ;  /* 0x00000001c00f7824 */ /* 0x100fe200078e02b1 */
[----:B------:R-:W-:Y:S01]  /*2cdd0*/  ISETP.NE.AND P2, PT, R21, 0x1, PT ;  /* 0x000000011500780c */ /* 0x000fe20003f45270 */
[----:B------:R-:W-:Y:S01]  /*2cde0*/  IMAD.IADD R8, R234, 0x1, R177 ;  /* 0x00000001ea087824 */ /* 0x000fe200078e02b1 */
[----:B------:R-:W-:Y:S02]  /*2cdf0*/  ULDC.64 UR4, c[0x0][0xc90] ;  /* 0x0003240000047ab9 */ /* 0x000fe40000000a00 */
[----:B------:R-:W-:-:S09]  /*2ce00*/  ISETP.GE.OR P3, PT, R15, R20, P0 ;  /* 0x000000140f00720c */ /* 0x000fd20000766670 */
[----:B------:R-:W0:Y:S04]  /*2ce10*/  @P2 LDC R5, c[0x0][0xcec] ;  /* 0x00033b00ff052b82 */ /* 0x000e280000000800 */
[----:B------:R-:W2:Y:S01]  /*2ce20*/  @!P3 LDL R11, [R1+0x450] ;  /* 0x00045000010bb983 */ /* 0x000ea20000100800 */
[----:B------:R-:W-:Y:S01]  /*2ce30*/  SHF.R.S32.HI R0, RZ, 0x1f, R178 ;  /* 0x0000001fff007819 */ /* 0x000fe200000114b2 */
[----:B------:R-:W-:Y:S01]  /*2ce40*/  IMAD.MOV.U32 R4, RZ, RZ, R8 ;  /* 0x000000ffff047224 */ /* 0x000fe200078e0008 */
[----:B------:R-:W-:Y:S01]  /*2ce50*/  SHF.R.S32.HI R19, RZ, 0x1f, R18 ;  /* 0x0000001fff137819 */ /* 0x000fe20000011412 */
[----:B------:R-:W1:Y:S01]  /*2ce60*/  @P2 LDC R6, c[0x0][0xcf0] ;  /* 0x00033c00ff062b82 */ /* 0x000e620000000800 */
[----:B------:R-:W-:Y:S01]  /*2ce70*/  SHF.R.S32.HI R76, RZ, 0x1f, R179 ;  /* 0x0000001fff4c7819 */ /* 0x000fe200000114b3 */
[----:B------:R-:W-:Y:S01]  /*2ce80*/  IMAD R7, R0, UR4, RZ ;  /* 0x0000000400077c24 */ /* 0x000fe2000f8e02ff */
[----:B------:R-:W-:-:S02]  /*2ce90*/  SEL R77, R179, RZ, !P1 ;  /* 0x000000ffb34d7207 */ /* 0x000fc40004800000 */
[----:B------:R-:W-:-:S03]  /*2cea0*/  SEL R76, R76, RZ, !P1 ;  /* 0x000000ff4c4c7207 */ /* 0x000fc60004800000 */
[----:B------:R-:W3:Y:S01]  /*2ceb0*/  @P2 LDC R79, c[0x0][0xcec] ;  /* 0x00033b00ff4f2b82 */ /* 0x000ee20000000800 */
[----:B0-----:R-:W-:-:S07]  /*2cec0*/  @P2 IMAD.HI.U32 R5, R8, R5, RZ ;  /* 0x0000000508052227 */ /* 0x001fce00078e00ff */
[----:B------:R-:W0:Y:S01]  /*2ced0*/  @P2 LDC R81, c[0x0][0xcf0] ;  /* 0x00033c00ff512b82 */ /* 0x000e220000000800 */
[----:B-1----:R-:W-:Y:S01]  /*2cee0*/  @P2 SHF.R.U32.HI R4, RZ, R6, R5 ;  /* 0x00000006ff042219 */ /* 0x002fe20000011605 */
[C---:B------:R-:W-:Y:S02]  /*2cef0*/  IMAD R5, R178.reuse, UR5, R7 ;  /* 0x00000005b2057c24 */ /* 0x040fe4000f8e0207 */
[----:B------:R-:W-:Y:S01]  /*2cf00*/  IMAD.WIDE.U32 R6, R178, UR4, R18 ;  /* 0x00000004b2067c25 */ /* 0x000fe2000f8e0012 */
[----:B------:R-:W-:Y:S01]  /*2cf10*/  ULDC.64 UR4, c[0x0][0xc98] ;  /* 0x0003260000047ab9 */ /* 0x000fe20000000a00 */
[--C-:B------:R-:W-:Y:S02]  /*2cf20*/  SHF.R.S32.HI R13, RZ, 0x1f, R4.reuse ;  /* 0x0000001fff0d7819 */ /* 0x100fe40000011404 */
[----:B------:R-:W-:Y:S02]  /*2cf30*/  IMAD.MOV R9, RZ, RZ, -R4 ;  /* 0x000000ffff097224 */ /* 0x000fe400078e0a04 */
[----:B------:R-:W-:-:S02]  /*2cf40*/  IMAD.IADD R7, R7, 0x1, R5 ;  /* 0x0000000107077824 */ /* 0x000fc400078e0205 */
[----:B------:R-:W-:Y:S02]  /*2cf50*/  IMAD R9, R21, R9, R8 ;  /* 0x0000000915097224 */ /* 0x000fe400078e0208 */
[----:B------:R-:W-:Y:S02]  /*2cf60*/  IMAD R8, R76, UR4, RZ ;  /* 0x000000044c087c24 */ /* 0x000fe4000f8e02ff */
[----:B------:R-:W-:Y:S01]  /*2cf70*/  IMAD.WIDE.U32 R6, R77, UR4, R6 ;  /* 0x000000044d067c25 */ /* 0x000fe2000f8e0006 */
[----:B------:R-:W-:-:S03]  /*2cf80*/  SHF.R.S32.HI R5, RZ, 0x1f, R9 ;  /* 0x0000001fff057819 */ /* 0x000fc60000011409 */
[----:B------:R-:W-:Y:S01]  /*2cf90*/  IMAD R8, R77, UR5, R8 ;  /* 0x000000054d087c24 */ /* 0x000fe2000f8e0208 */
[----:B------:R-:W-:Y:S01]  /*2cfa0*/  IADD3 R4, P1, R4, R6, RZ ;  /* 0x0000000604047210 */ /* 0x000fe20007f3e0ff */
[----:B------:R-:W-:Y:S02]  /*2cfb0*/  ULDC.64 UR4, c[0x0][0xc88] ;  /* 0x0003220000047ab9 */ /* 0x000fe40000000a00 */
[----:B------:R-:W-:Y:S01]  /*2cfc0*/  IMAD R6, R5, UR4, RZ ;  /* 0x0000000405067c24 */ /* 0x000fe2000f8e02ff */
[----:B------:R-:W-:-:S03]  /*2cfd0*/  IADD3.X R5, R13, R7, R8, P1, !PT ;  /* 0x000000070d057210 */ /* 0x000fc60000ffe408 */
[C---:B------:R-:W-:Y:S02]  /*2cfe0*/  IMAD R7, R9.reuse, UR5, R6 ;  /* 0x0000000509077c24 */ /* 0x040fe4000f8e0206 */
[----:B------:R-:W-:Y:S01]  /*2cff0*/  IMAD.WIDE.U32 R4, R9, UR4, R4 ;  /* 0x0000000409047c25 */ /* 0x000fe2000f8e0004 */
[----:B------:R-:W-:-:S03]  /*2d000*/  ULDC.64 UR4, c[0x0][0xc50] ;  /* 0x0003140000047ab9 */ /* 0x000fc60000000a00 */
[----:B------:R-:W-:Y:S01]  /*2d010*/  IMAD.IADD R5, R5, 0x1, R7 ;  /* 0x0000000105057824 */ /* 0x000fe200078e0207 */
[----:B------:R-:W-:-:S04]  /*2d020*/  LEA R10, P1, R4, UR4, 0x2 ;  /* 0x00000004040a7c11 */ /* 0x000fc8000f8210ff */
[----:B------:R-:W-:Y:S01]  /*2d030*/  LEA.HI.X R4, R4, UR5, R5, 0x2, P1 ;  /* 0x0000000504047c11 */ /* 0x000fe200088f1405 */
[----:B------:R-:W-:Y:S01]  /*2d040*/  SHFL.IDX PT, R6, R10, RZ, 0x1c1f ;  /* 0x001c1fff0a067589 */ /* 0x000fe200000e0000 */
[----:B------:R-:W-:Y:S01]  /*2d050*/  VIADD R5, R15, 0x8 ;  /* 0x000000080f057836 */ /* 0x000fe20000000000 */
[----:B------:R-:W-:Y:S02]  /*2d060*/  ULDC.64 UR4, c[0x0][0xba0] ;  /* 0x0002e80000047ab9 */ /* 0x000fe40000000a00 */
[----:B------:R-:W2:Y:S02]  /*2d070*/  SHFL.IDX PT, R7, R4, RZ, 0x1c1f ;  /* 0x001c1fff04077589 */ /* 0x000ea400000e0000 */
[----:B------:R-:W-:Y:S02]  /*2d080*/  ISETP.GE.OR P0, PT, R5, R20, P0 ;  /* 0x000000140500720c */ /* 0x000fe40000706670 */
[----:B--2---:R1:W-:Y:S11]  /*2d090*/  @!P3 ST.E desc[UR42][R6.64], R11 ;  /* 0x0000000b0600b985 */ /* 0x0043f6000c10192a */
[----:B------:R-:W2:Y:S01]  /*2d0a0*/  @!P0 LDL R59, [R1+0x454] ;  /* 0x00045400013b8983 */ /* 0x000ea20000100800 */
[----:B------:R-:W-:-:S03]  /*2d0b0*/  IMAD R5, R210, 0x40, R160 ;  /* 0x00000040d2057824 */ /* 0x000fc600078e02a0 */
[----:B------:R-:W-:Y:S01]  /*2d0c0*/  SHFL.IDX PT, R54, R10, 0x1, 0x1c1f ;  /* 0x003c1f000a367f89 */ /* 0x000fe200000e0000 */
[----:B------:R-:W-:-:S03]  /*2d0d0*/  IMAD.WIDE R2, R5, 0x2, R2 ;  /* 0x0000000205027825 */ /* 0x000fc600078e0202 */
[----:B------:R4:W2:Y:S01]  /*2d0e0*/  SHFL.IDX PT, R55, R4, 0x1, 0x1c1f ;  /* 0x003c1f0004377f89 */ /* 0x0008a200000e0000 */
[C---:B------:R-:W-:Y:S02]  /*2d0f0*/  IADD3 R25, P4, R2.reuse, 0x3000, RZ ;  /* 0x0000300002197810 */ /* 0x040fe40007f9e0ff */
[C---:B------:R-:W-:Y:S02]  /*2d100*/  IADD3 R9, P1, R2.reuse, 0x1000, RZ ;  /* 0x0000100002097810 */ /* 0x040fe40007f3e0ff */
[----:B------:R-:W-:Y:S02]  /*2d110*/  IADD3 R13, P5, R2, 0x2000, RZ ;  /* 0x00002000020d7810 */ /* 0x000fe40007fbe0ff */
[----:B------:R-:W-:Y:S02]  /*2d120*/  LOP3.LUT R24, R25, 0x380, RZ, 0xc0, !PT ;  /* 0x0000038019187812 */ /* 0x000fe400078ec0ff */
[----:B------:R-:W-:Y:S02]  /*2d130*/  LOP3.LUT R8, R9, 0x380, RZ, 0xc0, !PT ;  /* 0x0000038009087812 */ /* 0x000fe400078ec0ff */
[----:B------:R-:W-:-:S02]  /*2d140*/  LOP3.LUT R12, R13, 0x380, RZ, 0xc0, !PT ;  /* 0x000003800d0c7812 */ /* 0x000fc400078ec0ff */
        /* <DEDUP_REMOVED lines=53> */
[C---:B------:R-:W-:Y:S02]  /*2d4a0*/  IADD3 R69, P5, R2.reuse, 0xe000, RZ ;  /* 0x0000e00002457810 */ /* 0x040fe40007fbe0ff */
[----:B-1----:R-:W-:Y:S02]  /*2d4b0*/  LOP3.LUT R7, R2, 0x380, RZ, 0xc0, !PT ;  /* 0x0000038002077812 */ /* 0x002fe400078ec0ff */
[----:B----4-:R-:W-:Y:S02]  /*2d4c0*/  LOP3.LUT R4, R5, 0x380, RZ, 0xc0, !PT ;  /* 0x0000038005047812 */ /* 0x010fe400078ec0ff */
        /* <DEDUP_REMOVED lines=9> */
[----:B------:R-:W-:Y:S01]  /*2d560*/  LOP3.LUT R60, R60, R61, RZ, 0x3c, !PT ;  /* 0x0000003d3c3c7212 */ /* 0x000fe200078e3cff */
[--C-:B------:R-:W-:Y:S01]  /*2d570*/  IMAD.X R61, RZ, RZ, R3.reuse, P3 ;  /* 0x000000ffff3d7224 */ /* 0x100fe200018e0603 */
[----:B------:R-:W-:Y:S01]  /*2d580*/  LOP3.LUT R64, R64, R65, RZ, 0x3c, !PT ;  /* 0x0000004140407212 */ /* 0x000fe200078e3cff */
[--C-:B------:R-:W-:Y:S01]  /*2d590*/  IMAD.X R65, RZ, RZ, R3.reuse, P1 ;  /* 0x000000ffff417224 */ /* 0x100fe200008e0603 */
[----:B------:R-:W-:Y:S01]  /*2d5a0*/  LOP3.LUT R68, R68, R69, RZ, 0x3c, !PT ;  /* 0x0000004544447212 */ /* 0x000fe200078e3cff */
[----:B------:R-:W-:Y:S01]  /*2d5b0*/  IMAD.X R69, RZ, RZ, R3, P5 ;  /* 0x000000ffff457224 */ /* 0x000fe200028e0603 */
[----:B------:R-:W-:Y:S01]  /*2d5c0*/  LOP3.LUT R72, R4, R5, RZ, 0x3c, !PT ;  /* 0x0000000504487212 */ /* 0x000fe200078e3cff */
[----:B------:R-:W-:-:S02]  /*2d5d0*/  IMAD.IADD R78, R220, 0x1, R177 ;  /* 0x00000001dc4e7824 */ /* 0x000fc400078e02b1 */
[----:B------:R-:W-:Y:S01]  /*2d5e0*/  IMAD.IADD R177, R210, 0x1, R177 ;  /* 0x00000001d2b17824 */ /* 0x000fe200078e02b1 */
[----:B------:R-:W-:Y:S01]  /*2d5f0*/  BSSY B1, `(.L_x_13006) ;  /* 0x0000056000017945 */ /* 0x000fe20003800000 */
[----:B--2---:R1:W-:Y:S04]  /*2d600*/  @!P0 ST.E desc[UR42][R54.64], R59 ;  /* 0x0000003b36008985 */ /* 0x0043e8000c10192a */
[----:B------:R2:W5:Y:S04]  /*2d610*/  LD.E.128 R4, desc[UR42][R2.64] ;  /* 0x0000002a02047980 */ /* 0x000568000c101d00 */
        /* <DEDUP_REMOVED lines=11> */
[----:B------:R-:W-:-:S03]  /*2d6d0*/  IMAD.WIDE.U32 R2, R178, UR4, R2 ;  /* 0x00000004b2027c25 */ /* 0x000fc6000f8e0002 */
[----:B------:R-:W5:Y:S01]  /*2d6e0*/  LD.E.128 R36, desc[UR42][R36.64] ;  /* 0x0000002a24247980 */ /* 0x000f62000c101d00 */
[----:B------:R-:W-:Y:S01]  /*2d6f0*/  IMAD R19, R178, UR5, R19 ;  /* 0x00000005b2137c24 */ /* 0x000fe2000f8e0213 */
[----:B------:R-:W-:Y:S01]  /*2d700*/  ULDC.64 UR4, c[0x0][0xbf0] ;  /* 0x0002fc0000047ab9 */ /* 0x000fe20000000a00 */
[----:B---3--:R-:W-:Y:S01]  /*2d710*/  @P2 IMAD.HI.U32 R0, R78, R79, RZ ;  /* 0x0000004f4e002227 */ /* 0x008fe200078e00ff */
[----:B------:R-:W5:Y:S03]  /*2d720*/  LD.E.128 R40, desc[UR42][R40.64] ;  /* 0x0000002a28287980 */ /* 0x000f66000c101d00 */
[----:B------:R-:W-:Y:S01]  /*2d730*/  IMAD.IADD R3, R3, 0x1, R19 ;  /* 0x0000000103037824 */ /* 0x000fe200078e0213 */
[----:B------:R-:W5:Y:S01]  /*2d740*/  LD.E.128 R44, desc[UR42][R44.64] ;  /* 0x0000002a2c2c7980 */ /* 0x000f62000c101d00 */
[----:B------:R-:W-:Y:S01]  /*2d750*/  IMAD.MOV.U32 R19, RZ, RZ, R78 ;  /* 0x000000ffff137224 */ /* 0x000fe200078e004e */
[----:B0-----:R-:W-:Y:S01]  /*2d760*/  @P2 SHF.R.U32.HI R19, RZ, R81, R0 ;  /* 0x00000051ff132219 */ /* 0x001fe20000011600 */
[----:B------:R-:W-:Y:S01]  /*2d770*/  IMAD R76, R76, UR4, RZ ;  /* 0x000000044c4c7c24 */ /* 0x000fe2000f8e02ff */
[----:B------:R-:W5:Y:S02]  /*2d780*/  LD.E.128 R48, desc[UR42][R48.64] ;  /* 0x0000002a30307980 */ /* 0x000f64000c101d00 */
[--C-:B------:R-:W-:Y:S01]  /*2d790*/  SHF.R.S32.HI R0, RZ, 0x1f, R19.reuse ;  /* 0x0000001fff007819 */ /* 0x100fe20000011413 */
[----:B------:R-:W-:Y:S01]  /*2d7a0*/  IMAD.MOV R18, RZ, RZ, -R19 ;  /* 0x000000ffff127224 */ /* 0x000fe200078e0a13 */
[----:B-1----:R-:W5:Y:S01]  /*2d7b0*/  LD.E.128 R52, desc[UR42][R52.64] ;  /* 0x0000002a34347980 */ /* 0x002f62000c101d00 */
[----:B------:R-:W-:-:S02]  /*2d7c0*/  IMAD R79, R77, UR5, R76 ;  /* 0x000000054d4f7c24 */ /* 0x000fc4000f8e024c */
[----:B------:R-:W-:Y:S01]  /*2d7d0*/  IMAD.WIDE.U32 R2, R77, UR4, R2 ;  /* 0x000000044d027c25 */ /* 0x000fe2000f8e0002 */
[----:B------:R-:W-:Y:S01]  /*2d7e0*/  ULDC.64 UR4, c[0x0][0xbe0] ;  /* 0x0002f80000047ab9 */ /* 0x000fe20000000a00 */
[----:B------:R-:W5:Y:S02]  /*2d7f0*/  LD.E.128 R56, desc[UR42][R56.64] ;  /* 0x0000002a38387980 */ /* 0x000f64000c101d00 */
[----:B------:R-:W-:Y:S02]  /*2d800*/  IMAD R0, R0, UR4, RZ ;  /* 0x0000000400007c24 */ /* 0x000fe4000f8e02ff */
[----:B------:R-:W-:Y:S01]  /*2d810*/  IMAD R21, R21, R18, R78 ;  /* 0x0000001215157224 */ /* 0x000fe200078e024e */
[----:B------:R-:W5:Y:S01]  /*2d820*/  LD.E.128 R60, desc[UR42][R60.64] ;  /* 0x0000002a3c3c7980 */ /* 0x000f62000c101d00 */
[----:B------:R-:W-:-:S03]  /*2d830*/  IMAD.IADD R3, R3, 0x1, R79 ;  /* 0x0000000103037824 */ /* 0x000fc600078e024f */
[----:B------:R-:W5:Y:S01]  /*2d840*/  LD.E.128 R64, desc[UR42][R64.64] ;  /* 0x0000002a40407980 */ /* 0x000f62000c101d00 */
[----:B------:R-:W-:-:S03]  /*2d850*/  IMAD R77, R19, UR5, R0 ;  /* 0x00000005134d7c24 */ /* 0x000fc6000f8e0200 */
[----:B------:R-:W5:Y:S01]  /*2d860*/  LD.E.128 R68, desc[UR42][R68.64] ;  /* 0x0000002a44447980 */ /* 0x000f62000c101d00 */
[----:B------:R-:W-:-:S03]  /*2d870*/  SHF.R.S32.HI R0, RZ, 0x1f, R21 ;  /* 0x0000001fff007819 */ /* 0x000fc60000011415 */
[----:B------:R-:W5:Y:S01]  /*2d880*/  LD.E.128 R72, desc[UR42][R72.64] ;  /* 0x0000002a48487980 */ /* 0x000f62000c101d00 */
[----:B------:R-:W-:Y:S01]  /*2d890*/  IMAD.WIDE.U32 R2, R19, UR4, R2 ;  /* 0x0000000413027c25 */ /* 0x000fe2000f8e0002 */
[----:B------:R-:W-:Y:S01]  /*2d8a0*/  ULDC.64 UR4, c[0x0][0xbd8] ;  /* 0x0002f60000047ab9 */ /* 0x000fe20000000a00 */
[----:B------:R-:W-:Y:S01]  /*2d8b0*/  ISETP.GE.AND P2, PT, R177, R20, PT ;  /* 0x00000014b100720c */ /* 0x000fe20003f46270 */
        /* <DEDUP_REMOVED lines=8> */
[----:B------:R-:W-:-:S04]  /*2d940*/  IMAD.WIDE.U32 R2, R21, UR4, R2 ;  /* 0x0000000415027c25 */ /* 0x000fc8000f8e0002 */
[----:B------:R-:W-:Y:S01]  /*2d950*/  IMAD R77, R21, UR5, R0 ;  /* 0x00000005154d7c24 */ /* 0x000fe2000f8e0200 */
[----:B------:R-:W-:Y:S01]  /*2d960*/  ULDC.64 UR4, c[0x0][0xb80] ;  /* 0x0002e00000047ab9 */ /* 0x000fe20000000a00 */
[----:B------:R-:W-:Y:S01]  /*2d970*/  VIADD R0, R144, 0x32420 ;  /* 0x0003242090007836 */ /* 0x000fe20000000000 */
[C---:B------:R-:W-:Y:S01]  /*2d980*/  LEA R21, P3, R2.reuse, UR4, 0x1 ;  /* 0x0000000402157c11 */ /* 0x040fe2000f8608ff */
[----:B------:R-:W-:Y:S02]  /*2d990*/  IMAD.IADD R3, R3, 0x1, R77 ;  /* 0x0000000103037824 */ /* 0x000fe400078e024d */
[----:B------:R-:W-:Y:S01]  /*2d9a0*/  VIADD R19, R177, 0x20 ;  /* 0x00000020b1137836 */ /* 0x000fe20000000000 */
[----:B------:R-:W-:Y:S01]  /*2d9b0*/  PRMT R0, RZ, 0x654, R0 ;  /* 0x00000654ff007816 */ /* 0x000fe20000000000 */
[----:B0-----:R0:W1:Y:S01]  /*2d9c0*/  SHFL.IDX PT, R78, R21, RZ, 0x181f ;  /* 0x00181fff154e7589 */ /* 0x00106200000e0000 */
[----:B------:R-:W-:Y:S02]  /*2d9d0*/  LEA.HI.X R80, R2, UR5, R3, 0x1, P3 ;  /* 0x0000000502507c11 */ /* 0x000fe400098f0c03 */
[-C--:B------:R-:W-:Y:S01]  /*2d9e0*/  ISETP.GE.AND P1, PT, R19, R20.reuse, PT ;  /* 0x000000141300720c */ /* 0x080fe20003f26270 */
[----:B------:R-:W-:Y:S01]  /*2d9f0*/  VIADD R19, R177, 0x40 ;  /* 0x00000040b1137836 */ /* 0x000fe20000000000 */
[----:B------:R2:W-:Y:S04]  /*2da00*/  SYNCS.ARRIVE.TRANS64.RED.A1T0 RZ, [R0+URZ], RZ ;  /* 0x000000ff00ff79a7 */ /* 0x0005e8000810043f */
[----:B------:R-:W-:Y:S01]  /*2da10*/  ISETP.GE.AND P0, PT, R19, R20, PT ;  /* 0x000000141300720c */ /* 0x000fe20003f06270 */
[----:B--2---:R0:W2:Y:S01]  /*2da20*/  SHFL.IDX PT, R0, R80, RZ, 0x181f ;  /* 0x00181fff50007589 */ /* 0x0040a200000e0000 */
[----:B------:R-:W-:Y:S11]  /*2da30*/  @P2 BRA `(.L_x_13007) ;  /* 0x0000000000442947 */ /* 0x000ff60003800000 */
[----:B------:R-:W-:Y:S02]  /*2da40*/  ULDC UR4, c[0x0][0xbc8] ;  /* 0x0002f20000047ab9 */ /* 0x000fe40000000800 */
[----:B------:R-:W-:Y:S02]  /*2da50*/  ISETP.GE.AND P2, PT, R160, UR4, PT ;  /* 0x00000004a0007c0c */ /* 0x000fe4000bf46270 */
[----:B------:R-:W-:Y:S02]  /*2da60*/  ISETP.GE.AND P3, PT, R162, UR4, PT ;  /* 0x00000004a2007c0c */ /* 0x000fe4000bf66270 */
[----:B------:R-:W-:-:S09]  /*2da70*/  ISETP.GE.AND P4, PT, R161, UR4, PT ;  /* 0x00000004a1007c0c */ /* 0x000fd2000bf86270 */
[----:B-1----:R-:W-:-:S04]  /*2da80*/  @!P2 LEA R2, P5, R160, R78, 0x1 ;  /* 0x0000004ea002a211 */ /* 0x002fc800078a08ff */
[----:B--2---:R-:W-:Y:S02]  /*2da90*/  @!P2 LEA.HI.X R3, R160, R0, R184, 0x1, P5 ;  /* 0x00000000a003a211 */ /* 0x004fe400028f0cb8 */
        /* <DEDUP_REMOVED lines=11> */
.L_x_13007:
[----:B------:R-:W-:Y:S05]  /*2db50*/  BSYNC B1 ;  /* 0x0000000000017941 */ /* 0x000fea0003800000 */
.L_x_13006:
        /* <DEDUP_REMOVED lines=11> */
[----:B-----5:R-:W-:-:S03]  /*2dc10*/  @!P3 LEA R4, P5, R162, R18, 0x1 ;  /* 0x00000012a204b211 */ /* 0x020fc600078a08ff */
        /* <DEDUP_REMOVED lines=9> */
.L_x_13009:
[----:B------:R-:W-:Y:S05]  /*2dcb0*/  BSYNC B1 ;  /* 0x0000000000017941 */ /* 0x000fea0003800000 */
.L_x_13008:
        /* <DEDUP_REMOVED lines=10> */
[----:B------:R-:W-:Y:S02]  /*2dd60*/  @!P2 LEA R4, P4, R162, R8, 0x1 ;  /* 0x00000008a204a211 */ /* 0x000fe400078808ff */
        /* <DEDUP_REMOVED lines=10> */
.L_x_13011:
[----:B------:R-:W-:Y:S05]  /*2de10*/  BSYNC B1 ;  /* 0x0000000000017941 */ /* 0x000fea0003800000 */
.L_x_13010:
[----:B0-----:R-:W-:Y:S01]  /*2de20*/  VIADD R3, R177, 0x60 ;  /* 0x00000060b1037836 */ /* 0x001fe20000000000 */
[----:B--2-4-:R-:W2:Y:S04]  /*2de30*/  SHFL.IDX PT, R80, R80, 0x3, 0x181f ;  /* 0x00781f0050507f89 */ /* 0x014ea800000e0000 */
[----:B------:R-:W-:Y:S01]  /*2de40*/  ISETP.GE.AND P0, PT, R3, R20, PT ;  /* 0x000000140300720c */ /* 0x000fe20003f06270 */
[----:B------:R-:W4:-:S12]  /*2de50*/  SHFL.IDX PT, R21, R21, 0x3, 0x181f ;  /* 0x00781f0015157f89 */ /* 0x000f1800000e0000 */
[----:B------:R-:W-:Y:S05]  /*2de60*/  @P0 BRA `(.L_x_13012) ;  /* 0x0000000c00980947 */ /* 0x000fea0003800000 */
[----:B------:R-:W-:Y:S02]  /*2de70*/  ULDC UR4, c[0x0][0xbc8] ;  /* 0x0002f20000047ab9 */ /* 0x000fe40000000800 */
[----:B------:R-:W-:Y:S02]  /*2de80*/  ISETP.GE.AND P3, PT, R160, UR4, PT ;  /* 0x00000004a0007c0c */ /* 0x000fe4000bf66270 */
[----:B------:R-:W-:Y:S02]  /*2de90*/  ISETP.GE.AND P4, PT, R162, UR4, PT ;  /* 0x00000004a2007c0c */ /* 0x000fe4000bf86270 */
[----:B------:R-:W-:-:S09]  /*2dea0*/  ISETP.GE.AND P5, PT, R161, UR4, PT ;  /* 0x00000004a1007c0c */ /* 0x000fd2000bfa6270 */
[-C--:B----4-:R-:W-:Y:S02]  /*2deb0*/  @!P3 LEA R2, P0, R160, R21.reuse, 0x1 ;  /* 0x00000015a002b211 */ /* 0x090fe400078008ff */
[-C--:B------:R-:W-:Y:S02]  /*2dec0*/  @!P4 LEA R4, P1, R162, R21.reuse, 0x1 ;  /* 0x00000015a204c211 */ /* 0x080fe400078208ff */
[C---:B------:R-:W-:Y:S02]  /*2ded0*/  @!P5 LEA R6, P2, R161.reuse, R21, 0x1 ;  /* 0x00000015a106d211 */ /* 0x040fe400078408ff */
[-C--:B--2---:R-:W-:Y:S02]  /*2dee0*/  @!P3 LEA.HI.X R3, R160, R80.reuse, R184, 0x1, P0 ;  /* 0x00000050a003b211 */ /* 0x084fe400000f0cb8 */
        /* <DEDUP_REMOVED lines=11> */
.L_x_13004:
[----:B------:R-:W-:Y:S01]  /*2dfa0*/  ULDC.64 UR4, c[0x0][0xd00] ;  /* 0x0003400000047ab9 */ /* 0x000fe20000000a00 */
[----:B-----5:R-:W2:Y:S01]  /*2dfb0*/  LDC.64 R2, c[0x0][0xd00] ;  /* 0x00034000ff027b82 */ /* 0x020ea20000000a00 */
[----:B------:R-:W-:Y:S01]  /*2dfc0*/  ISETP.NE.U32.AND P0, PT, RZ, UR4, PT ;  /* 0x00000004ff007c0c */ /* 0x000fe2000bf05070 */
[----:B------:R-:W-:-:S03]  /*2dfd0*/  IMAD.MOV.U32 R0, RZ, RZ, RZ ;  /* 0x000000ffff007224 */ /* 0x000fc600078e00ff */
[----:B------:R-:W-:Y:S01]  /*2dfe0*/  ISETP.NE.AND.EX P0, PT, RZ, UR5, PT, P0 ;  /* 0x00000005ff007c0c */ /* 0x000fe2000bf05300 */
[----:B------:R-:W-:Y:S02]  /*2dff0*/  ULDC.64 UR4, c[0x0][0xd08] ;  /* 0x0003420000047ab9 */ /* 0x000fe40000000a00 */
[----:B------:R-:W-:Y:S01]  /*2e000*/  ISETP.NE.U32.AND P1, PT, RZ, UR4, PT ;  /* 0x00000004ff007c0c */ /* 0x000fe2000bf25070 */
[----:B------:R-:W3:Y:S03]  /*2e010*/  LDC R21, c[0x0][0xce8] ;  /* 0x00033a00ff157b82 */ /* 0x000ee60000000800 */
        /* <DEDUP_REMOVED lines=8> */
[----:B---3--:R-:W-:Y:S02]  /*2e0a0*/  ISETP.NE.AND P2, PT, R21, 0x1, PT ;  /* 0x000000011500780c */ /* 0x008fe40003f45270 */
[----:B------:R-:W-:Y:S02]  /*2e0b0*/  ISETP.GE.AND P3, PT, R201, 0x80, PT ;  /* 0x00000080c900780c */ /* 0x000fe40003f66270 */
[----:B------:R-:W-:-:S09]  /*2e0c0*/  SHF.R.S32.HI R7, RZ, 0x1f, R179 ;  /* 0x0000001fff077819 */ /* 0x000fd200000114b3 */
[----:B------:R-:W2:Y:S01]  /*2e0d0*/  @P2 LDC R25, c[0x0][0xcec] ;  /* 0x00033b00ff192b82 */ /* 0x000ea20000000800 */
[----:B----4-:R-:W-:Y:S05]  /*2e0e0*/  @P1 BRA `(.L_x_13013) ;  /* 0x0000000000101947 */ /* 0x010fea0003800000 */
[----:B------:R-:W-:Y:S05]  /*2e0f0*/  @!P0 BRA `(.L_x_13013) ;  /* 0x00000000000c8947 */ /* 0x000fea0003800000 */
[----:B------:R-:W3:Y:S04]  /*2e100*/  LDG.E R5, desc[UR42][R2.64] ;  /* 0x0000002a02057981 */ /* 0x000ee8000c1e1900 */
[----:B-----5:R-:W3:Y:S02]  /*2e110*/  LDG.E R6, desc[UR42][R2.64+0x4] ;  /* 0x0000042a02067981 */ /* 0x020ee4000c1e1900 */
[----:B---3--:R-:W-:-:S07]  /*2e120*/  IMAD.IADD R6, R6, 0x1, -R5 ;  /* 0x0000000106067824 */ /* 0x008fce00078e0a05 */
.L_x_13013:
        /* <DEDUP_REMOVED lines=8> */
[----:B----4-:R-:W-:Y:S01]  /*2e1b0*/  IMAD R2, R6, R9, RZ ;  /* 0x0000000906027224 */ /* 0x010fe200078e02ff */
[----:B---3--:R-:W-:-:S04]  /*2e1c0*/  IADD3 R8, R177, -0x80, R3 ;  /* 0xffffff80b1087810 */ /* 0x008fc80007ffe003 */
        /* <DEDUP_REMOVED lines=35> */
.L_x_13015:
[----:B------:R-:W-:Y:S05]  /*2e400*/  BSYNC B1 ;  /* 0x0000000000017941 */ /* 0x000fea0003800000 */
.L_x_13014:
[----:B------:R-:W4:Y:S01]  /*2e410*/  @P2 LDC R9, c[0x0][0xcf0] ;  /* 0x00033c00ff092b82 */ /* 0x000f220000000800 */
[----:B------:R-:W-:Y:S01]  /*2e420*/  ULDC.64 UR4, c[0x0][0xba0] ;  /* 0x0002e80000047ab9 */ /* 0x000fe20000000a00 */
[----:B------:R-:W-:Y:S02]  /*2e430*/  IMAD.IADD R8, R220, 0x1, R177 ;  /* 0x00000001dc087824 */ /* 0x000fe400078e02b1 */
[----:B---3--:R-:W-:-:S04]  /*2e440*/  IMAD R3, R11, UR4, RZ ;  /* 0x000000040b037c24 */ /* 0x008fc8000f8e02ff */
[C---:B------:R-:W-:Y:S02]  /*2e450*/  IMAD R5, R0.reuse, UR5, R3 ;  /* 0x0000000500057c24 */ /* 0x040fe4000f8e0203 */
[----:B------:R-:W-:Y:S01]  /*2e460*/  IMAD.WIDE.U32 R2, R0, UR4, RZ ;  /* 0x0000000400027c25 */ /* 0x000fe2000f8e00ff */
[----:B------:R-:W-:-:S03]  /*2e470*/  ULDC.64 UR4, c[0x0][0xbe8] ;  /* 0x0002fa0000047ab9 */ /* 0x000fc60000000a00 */
[----:B------:R-:W-:Y:S02]  /*2e480*/  IMAD.IADD R3, R3, 0x1, R5 ;  /* 0x0000000103037824 */ /* 0x000fe400078e0205 */
[----:B------:R-:W-:Y:S02]  /*2e490*/  IMAD R5, R10, UR4, RZ ;  /* 0x000000040a057c24 */ /* 0x000fe4000f8e02ff */
[----:B--2---:R-:W-:-:S04]  /*2e4a0*/  @P2 IMAD.HI.U32 R0, R8, R25, RZ ;  /* 0x0000001908002227 */ /* 0x004fc800078e00ff */
[C---:B------:R-:W-:Y:S02]  /*2e4b0*/  IMAD R7, R178.reuse, UR5, R5 ;  /* 0x00000005b2077c24 */ /* 0x040fe4000f8e0205 */
        /* <DEDUP_REMOVED lines=30> */
.L_x_13242:
[----:B------:R-:W-:Y:S01]  /*2e6a0*/  IMAD R21, R6, R21, RZ ;  /* 0x0000001506157224 */ /* 0x000fe200078e02ff */
[----:B------:R-:W-:Y:S01]  /*2e6b0*/  BSSY B1, `(.L_x_13017) ;  /* 0x0000015000017945 */ /* 0x000fe20003800000 */
[----:B------:R-:W-:-:S05]  /*2e6c0*/  IMAD.IADD R6, R210, 0x1, R177 ;  /* 0x00000001d2067824 */ /* 0x000fca00078e02b1 */
[----:B------:R-:W-:-:S13]  /*2e6d0*/  ISETP.GE.AND P0, PT, R6, R21, PT ;  /* 0x000000150600720c */ /* 0x000fda0003f06270 */
[----:B------:R-:W-:Y:S05]  /*2e6e0*/  @P0 BRA `(.L_x_13018) ;  /* 0x0000000000440947 */ /* 0x000fea0003800000 */
[----:B------:R-:W-:Y:S02]  /*2e6f0*/  ULDC UR4, c[0x0][0xbc8] ;  /* 0x0002f20000047ab9 */ /* 0x000fe40000000800 */
[----:B------:R-:W-:Y:S02]  /*2e700*/  ISETP.GE.AND P3, PT, R160, UR4, PT ;  /* 0x00000004a0007c0c */ /* 0x000fe4000bf66270 */
[----:B------:R-:W-:Y:S02]  /*2e710*/  ISETP.GE.AND P2, PT, R162, UR4, PT ;  /* 0x00000004a2007c0c */ /* 0x000fe4000bf46270 */
[----:B------:R-:W-:Y:S02]  /*2e720*/  ISETP.GE.AND P1, PT, R161, UR4, PT ;  /* 0x00000004a1007c0c */ /* 0x000fe4000bf26270 */
[----:B------:R-:W-:-:S07]  /*2e730*/  ISETP.GE.AND P0, PT, R163, UR4, PT ;  /* 0x00000004a3007c0c */ /* 0x000fce000bf06270 */
[-C--:B----4-:R-:W-:Y:S02]  /*2e740*/  @!P3 LEA R4, P5, R160, R14.reuse, 0x1 ;  /* 0x0000000ea004b211 */ /* 0x090fe400078a08ff */
[----:B------:R-:W-:Y:S02]  /*2e750*/  @!P2 LEA R8, P4, R162, R14, 0x1 ;  /* 0x0000000ea208a211 */ /* 0x000fe400078808ff */
        /* <DEDUP_REMOVED lines=10> */
.L_x_13018:
[----:B------:R-:W-:Y:S05]  /*2e800*/  BSYNC B1 ;  /* 0x0000000000017941 */ /* 0x000fea0003800000 */
.L_x_13017:
[----:B------:R-:W-:-:S03]  /*2e810*/  UMOV UR4, 0xffffffff ;  /* 0xffffffff00047882 */ /* 0x000fc60000000000 */
[----:B------:R-:W-:Y:S05]  /*2e820*/  BRA.DIV UR4, `(.L_x_13019) ;  /* 0x000000a204387947 */ /* 0x000fea000b800000 */
[----:B---3--:R3:W0:Y:S04]  /*2e830*/  SHFL.IDX PT, R0, R3, 0x1, 0x181f ;  /* 0x00381f0003007f89 */ /* 0x00862800000e0000 */
[----:B----4-:R3:W4:Y:S02]  /*2e840*/  SHFL.IDX PT, R14, R2, 0x1, 0x181f ;  /* 0x00381f00020e7f89 */ /* 0x01072400000e0000 */
.L_x_13246:
[----:B------:R-:W-:Y:S01]  /*2e850*/  VIADD R4, R6, 0x20 ;  /* 0x0000002006047836 */ /* 0x000fe20000000000 */
[----:B------:R-:W-:Y:S04]  /*2e860*/  BSSY B1, `(.L_x_13020) ;  /* 0x0000014000017945 */ /* 0x000fe80003800000 */
        /* <DEDUP_REMOVED lines=9> */
[----:B0-----:R-:W-:Y:S02]  /*2e900*/  @!P3 LEA.HI.X R5, R160, R0, R184, 0x1, P5 ;  /* 0x00000000a005b211 */ /* 0x001fe400028f0cb8 */
        /* <DEDUP_REMOVED lines=9> */
.L_x_13021:
[----:B------:R-:W-:Y:S05]  /*2e9a0*/  BSYNC B1 ;  /* 0x0000000000017941 */ /* 0x000fea0003800000 */
.L_x_13020:
[----:B------:R-:W-:-:S03]  /*2e9b0*/  UMOV UR4, 0xffffffff ;  /* 0xffffffff00047882 */ /* 0x000fc60000000000 */
[----:B------:R-:W-:Y:S05]  /*2e9c0*/  BRA.DIV UR4, `(.L_x_13022) ;  /* 0x000000a204187947 */ /* 0x000fea000b800000 */
[----:B0-----:R0:W0:Y:S04]  /*2e9d0*/  SHFL.IDX PT, R0, R3, 0x2, 0x181f ;  /* 0x00581f0003007f89 */ /* 0x00102800000e0000 */
[----:B----4-:R4:W0:Y:S02]  /*2e9e0*/  SHFL.IDX PT, R14, R2, 0x2, 0x181f ;  /* 0x00581f00020e7f89 */ /* 0x01082400000e0000 */
.L_x_13250:
        /* <DEDUP_REMOVED lines=9> */
[-C--:B0-----:R-:W-:Y:S02]  /*2ea80*/  @!P3 LEA R4, P5, R160, R14.reuse, 0x1 ;  /* 0x0000000ea004b211 */ /* 0x081fe400078a08ff */
[----:B------:R-:W-:Y:S02]  /*2ea90*/  @!P2 LEA R8, P4, R162, R14, 0x1 ;  /* 0x0000000ea208a211 */ /* 0x000fe400078808ff */
[----:B------:R-:W-:Y:S02]  /*2eaa0*/  @!P3 LEA.HI.X R5, R160, R0, R184, 0x1, P5 ;  /* 0x00000000a005b211 */ /* 0x000fe400028f0cb8 */
        /* <DEDUP_REMOVED lines=9> */
.L_x_13024:
[----:B------:R-:W-:Y:S05]  /*2eb40*/  BSYNC B1 ;  /* 0x0000000000017941 */ /* 0x000fea0003800000 */
.L_x_13023:
[----:B------:R-:W-:-:S03]  /*2eb50*/  UMOV UR4, 0xffffffff ;  /* 0xffffffff00047882 */ /* 0x000fc60000000000 */
[----:B------:R-:W-:Y:S05]  /*2eb60*/  BRA.DIV UR4, `(.L_x_13025) ;  /* 0x0000009e04f87947 */ /* 0x000fea000b800000 */
[----:B0-----:R0:W0:Y:S04]  /*2eb70*/  SHFL.IDX PT, R0, R3, 0x3, 0x181f ;  /* 0x00781f0003007f89 */ /* 0x00102800000e0000 */
[----:B------:R0:W0:Y:S02]  /*2eb80*/  SHFL.IDX PT, R14, R2, 0x3, 0x181f ;  /* 0x00781f00020e7f89 */ /* 0x00002400000e0000 */
.L_x_13254:
[----:B0-234-:R-:W-:-:S05]  /*2eb90*/  VIADD R2, R6, 0x60 ;  /* 0x0000006006027836 */ /* 0x01dfca0000000000 */
[----:B------:R-:W-:-:S13]  /*2eba0*/  ISETP.GE.AND P0, PT, R2, R21, PT ;  /* 0x000000150200720c */ /* 0x000fda0003f06270 */
[----:B------:R-:W-:Y:S05]  /*2ebb0*/  @P0 BRA `(.L_x_13012) ;  /* 0x0000000000440947 */ /* 0x000fea0003800000 */
[----:B------:R-:W-:Y:S02]  /*2ebc0*/  ULDC UR4, c[0x0][0xbc8] ;  /* 0x0002f20000047ab9 */ /* 0x000fe40000000800 */
[----:B------:R-:W-:Y:S02]  /*2ebd0*/  ISETP.GE.AND P3, PT, R160, UR4, PT ;  /* 0x00000004a0007c0c */ /* 0x000fe4000bf66270 */
[----:B------:R-:W-:Y:S02]  /*2ebe0*/  ISETP.GE.AND P2, PT, R162, UR4, PT ;  /* 0x00000004a2007c0c */ /* 0x000fe4000bf46270 */
[----:B------:R-:W-:Y:S02]  /*2ebf0*/  ISETP.GE.AND P1, PT, R161, UR4, PT ;  /* 0x00000004a1007c0c */ /* 0x000fe4000bf26270 */
[----:B------:R-:W-:-:S07]  /*2ec00*/  ISETP.GE.AND P0, PT, R163, UR4, PT ;  /* 0x00000004a3007c0c */ /* 0x000fce000bf06270 */
[-C--:B------:R-:W-:Y:S02]  /*2ec10*/  @!P3 LEA R2, P5, R160, R14.reuse, 0x1 ;  /* 0x0000000ea002b211 */ /* 0x080fe400078a08ff */
        /* <DEDUP_REMOVED lines=11> */
.L_x_13012:
[----:B------:R-:W-:Y:S05]  /*2ecd0*/  BSYNC B0 ;  /* 0x0000000000007941 */ /* 0x000fea0003800000 */
.L_x_13003:
[----:B------:R-:W-:Y:S02]  /*2ece0*/  ULDC UR4, c[0x0][0xd3c] ;  /* 0x00034f0000047ab9 */ /* 0x000fe40000000800 */
[----:B-1----:R-:W-:-:S13]  /*2ecf0*/  ISETP.GE.AND P0, PT, R123, UR4, PT ;  /* 0x000000047b007c0c */ /* 0x002fda000bf06270 */
[----:B------:R-:W-:Y:S05]  /*2ed00*/  @!P0 BRA `(.L_x_13026) ;  /* 0xfffffd2400348947 */ /* 0x000fea000383ffff */
[----:B------:R-:W-:Y:S05]  /*2ed10*/  BRA `(.L_x_12811) ;  /* 0x0000008c00607947 */ /* 0x000fea0003800000 */
.L_x_12809:
        /* <DEDUP_REMOVED lines=18> */
.L_x_13027:
        /* <DEDUP_REMOVED lines=42> */
.L_x_13033:
        /* <DEDUP_REMOVED lines=12> */
.L_x_13032:
[----:B------:R-:W-:Y:S05]  /*2f1a0*/  BSYNC B0 ;  /* 0x0000000000007941 */ /* 0x000fea0003800000 */
.L_x_13031:
        /* <DEDUP_REMOVED lines=21> */
.L_x_13029:
        /* <DEDUP_REMOVED lines=20> */
.L_x_13034:
        /* <DEDUP_REMOVED lines=56> */
.L_x_13030:
[----:B------:R-:W-:Y:S02]  /*2f7c0*/  IMAD.MOV.U32 R17, RZ, RZ, RZ ;  /* 0x000000ffff117224 */ /* 0x000fe400078e00ff */
[----:B------:R-:W-:Y:S02]  /*2f7d0*/  IMAD.U32 R16, RZ, RZ, UR6 ;  /* 0x00000006ff107e24 */ /* 0x000fe4000f8e00ff */
[----:B------:R-:W-:-:S07]  /*2f7e0*/  IMAD.MOV.U32 R18, RZ, RZ, RZ ;  /* 0x000000ffff127224 */ /* 0x000fce00078e00ff */
.L_x_13035:
[----:B------:R-:W-:-:S13]  /*2f7f0*/  ISETP.NE.AND P0, PT, R0, RZ, PT ;  /* 0x000000ff0000720c */ /* 0x000fda0003f05270 */
[----:B------:R-:W1:Y:S01]  /*2f800*/  @!P0 S2R R3, SR_CgaCtaId ;  /* 0x0000000000038919 */ /* 0x000e620000008800 */
[----:B------:R-:W-:-:S04]  /*2f810*/  @!P0 MOV R0, 0x400 ;  /* 0x0000040000008802 */ /* 0x000fc80000000f00 */
[----:B-1----:R-:W-:-:S05]  /*2f820*/  @!P0 LEA R0, R3, R0, 0x18 ;  /* 0x0000000003008211 */ /* 0x002fca00078ec0ff */
[----:B------:R2:W-:Y:S01]  /*2f830*/  @!P0 STS.128 [R0+0x324d0], R16 ;  /* 0x0324d01000008388 */ /* 0x0005e20000000c00 */
[----:B------:R-:W-:Y:S06]  /*2f840*/  BAR.ARV 0x5, 0x180 ;  /* 0x0146000000007b1d */ /* 0x000fec0000002000 */
.L_x_13028:
        /* <DEDUP_REMOVED lines=33> */
[----:B0-----:R-:W-:Y:S01]  /*2fa60*/  IMAD.MOV.U32 R4, RZ, RZ, 0x1 ;  /* 0x00000001ff047424 */ /* 0x001fe200078e00ff */
[----:B-1----:R-:W-:-:S04]  /*2fa70*/  LOP3.LUT R3, R0, 0x40, RZ, 0xfc, !PT ;  /* 0x0000004000037812 */ /* 0x002fc800078efcff */
[----:B------:R0:W-:Y:S01]  /*2fa80*/  STL [R1+0x484], R4 ;  /* 0x0004840401007387 */ /* 0x0001e20000100800 */
[C---:B--2---:R-:W-:Y:S02]  /*2fa90*/  LOP3.LUT R2, R0.reuse, 0x80, RZ, 0xfc, !PT ;  /* 0x0000008000027812 */ /* 0x044fe400078efcff */
[----:B------:R-:W-:-:S07]  /*2faa0*/  LOP3.LUT R0, R0, 0xc0, RZ, 0xfc, !PT ;  /* 0x000000c000007812 */ /* 0x000fce00078efcff */
.L_x_13198:
[----:B------:R-:W-:Y:S05]  /*2fab0*/  YIELD ;  /* 0x0000000000007946 */ /* 0x000fea0003800000 */
[----:B------:R-:W-:Y:S01]  /*2fac0*/  ULDC.64 UR4, c[0x0][0xb20] ;  /* 0x0002c80000047ab9 */ /* 0x000fe20000000a00 */
[----:B------:R-:W-:Y:S02]  /*2fad0*/  CS2R R6, SRZ ;  /* 0x0000000000067805 */ /* 0x000fe4000001ff00 */
[----:B------:R-:W-:Y:S01]  /*2fae0*/  ISETP.NE.U32.AND P0, PT, RZ, UR4, PT ;  /* 0x00000004ff007c0c */ /* 0x000fe2000bf05070 */
[----:B-1----:R-:W1:Y:S01]  /*2faf0*/  LDC.64 R12, c[0x0][0xaf8] ;  /* 0x0002be00ff0c7b82 */ /* 0x002e620000000a00 */
[----:B------:R-:W-:Y:S01]  /*2fb00*/  ULDC.64 UR6, c[0x0][0xb00] ;  /* 0x0002c00000067ab9 */ /* 0x000fe20000000a00 */
[----:B------:R-:W-:Y:S01]  /*2fb10*/  ULDC.64 UR8, c[0x0][0xb08] ;  /* 0x0002c20000087ab9 */ /* 0x000fe20000000a00 */
[----:B------:R-:W-:Y:S01]  /*2fb20*/  ISETP.NE.AND.EX P0, PT, RZ, UR5, PT, P0 ;  /* 0x00000005ff007c0c */ /* 0x000fe2000bf05300 */
[----:B------:R-:W-:-:S04]  /*2fb30*/  ULDC.64 UR4, c[0x0][0xb10] ;  /* 0x0002c40000047ab9 */ /* 0x000fc80000000a00 */
[----:B0-----:R-:W0:Y:S08]  /*2fb40*/  LDC.64 R4, c[0x0][0xb00] ;  /* 0x0002c000ff047b82 */ /* 0x001e300000000a00 */
[----:B------:R-:W2:Y:S02]  /*2fb50*/  @P0 LDC.64 R2, c[0x0][0xb20] ;  /* 0x0002c800ff020b82 */ /* 0x000ea40000000a00 */
[----:B--2---:R-:W-:-:S05]  /*2fb60*/  @P0 IMAD.WIDE R2, R19, 0x4, R2 ;  /* 0x0000000413020825 */ /* 0x004fca00078e0202 */
        /* <DEDUP_REMOVED lines=9> */
[----:B--2---:R-:W1:Y:S01]  /*2fc00*/  LDC.64 R2, c[0x0][0xb08] ;  /* 0x0002c200ff027b82 */ /* 0x004e620000000a00 */
[----:B------:R-:W-:-:S02]  /*2fc10*/  IMAD.MOV.U32 R0, RZ, RZ, RZ ;  /* 0x000000ffff007224 */ /* 0x000fc400078e00ff */
[----:B------:R-:W-:Y:S01]  /*2fc20*/  ISETP.NE.AND.EX P3, PT, RZ, UR5, PT, P1 ;  /* 0x00000005ff007c0c */ /* 0x000fe2000bf65310 */
[----:B0-----:R-:W-:-:S04]  /*2fc30*/  IMAD.WIDE R4, R19, 0x4, R4 ;  /* 0x0000000413047825 */ /* 0x001fc800078e0204 */
[----:B------:R-:W0:Y:S01]  /*2fc40*/  @P0 LDC.64 R10, c[0x0][0xb10] ;  /* 0x0002c400ff0a0b82 */ /* 0x000e220000000a00 */
[----:B------:R-:W-:Y:S01]  /*2fc50*/  ULDC UR4, c[0x0][0x288] ;  /* 0x0000a20000047ab9 */ /* 0x000fe20000000800 */
[----:B------:R-:W-:Y:S02]  /*2fc60*/  ISETP.NE.AND.EX P1, PT, RZ, UR7, PT, P2 ;  /* 0x00000007ff007c0c */ /* 0x000fe4000bf25320 */
[----:B------:R-:W-:-:S04]  /*2fc70*/  ISETP.NE.AND.EX P2, PT, RZ, UR9, PT, P4 ;  /* 0x00000009ff007c0c */ /* 0x000fc8000bf45340 */
[----:B------:R-:W2:Y:S07]  /*2fc80*/  @P3 LDG.E R7, desc[UR42][R12.64] ;  /* 0x0000002a0c073981 */ /* 0x000eae000c1e1900 */
[----:B------:R-:W5:Y:S01]  /*2fc90*/  @P1 LDG.E R8, desc[UR42][R4.64] ;  /* 0x0000002a04081981 */ /* 0x000f62000c1e1900 */
[----:B-1----:R-:W-:-:S05]  /*2fca0*/  IMAD.WIDE R2, R19, 0x4, R2 ;  /* 0x0000000413027825 */ /* 0x002fca00078e0202 */
[----:B------:R-:W5:Y:S01]  /*2fcb0*/  @P2 LDG.E R0, desc[UR42][R2.64] ;  /* 0x0000002a02002981 */ /* 0x000f62000c1e1900 */
[----:B0-----:R-:W-:-:S03]  /*2fcc0*/  @P0 IMAD.WIDE R10, R19, 0x4, R10 ;  /* 0x00000004130a0825 */ /* 0x001fc600078e020a */
        /* <DEDUP_REMOVED lines=15> */
[----:B---3--:R-:W-:Y:S06]  /*2fdc0*/  @P0 BRA `(.L_x_13037) ;  /* 0x0000000000140947 */ /* 0x008fec0003800000 */
[----:B------:R-:W-:Y:S05]  /*2fdd0*/  @!P3 BRA `(.L_x_13037) ;  /* 0x000000000010b947 */ /* 0x000fea0003800000 */
[----:B------:R-:W2:Y:S04]  /*2fde0*/  LDG.E R9, desc[UR42][R12.64] ;  /* 0x0000002a0c097981 */ /* 0x000ea8000c1e1900 */
[----:B------:R-:W2:Y:S02]  /*2fdf0*/  LDG.E R12, desc[UR42][R12.64+0x4] ;  /* 0x0000042a0c0c7981 */ /* 0x000ea4000c1e1900 */
[----:B--2---:R-:W-:-:S05]  /*2fe00*/  IMAD.IADD R11, R12, 0x1, -R9 ;  /* 0x000000010c0b7824 */ /* 0x004fca00078e0a09 */
[----:B------:R0:W-:Y:S02]  /*2fe10*/  STL [R1+0x4b0], R11 ;  /* 0x0004b00b01007387 */ /* 0x0001e40000100800 */
.L_x_13037:
        /* <DEDUP_REMOVED lines=10> */
.L_x_13038:
[----:B------:R-:W-:Y:S05]  /*2fec0*/  @!P1 BRA `(.L_x_13039) ;  /* 0x00000000000c9947 */ /* 0x000fea0003800000 */
[----:B------:R-:W2:Y:S04]  /*2fed0*/  LDG.E R7, desc[UR42][R4.64] ;  /* 0x0000002a04077981 */ /* 0x000ea8000c1e1900 */
[----:B------:R-:W2:Y:S02]  /*2fee0*/  LDG.E R4, desc[UR42][R4.64+0x4] ;  /* 0x0000042a04047981 */ /* 0x000ea4000c1e1900 */
[----:B--2---:R-:W-:-:S07]  /*2fef0*/  IMAD.IADD R7, R4, 0x1, -R7 ;  /* 0x0000000104077824 */ /* 0x004fce00078e0a07 */
.L_x_13039:
        /* <DEDUP_REMOVED lines=35> */
.L_x_13042:
[----:B------:R-:W-:-:S13]  /*30130*/  ISETP.NE.AND P0, PT, R3, 0x1, PT ;  /* 0x000000010300780c */ /* 0x000fda0003f05270 */
[----:B------:R-:W1:Y:S02]  /*30140*/  @P0 LDC.64 R4, c[0x0][0xae0] ;  /* 0x0002b800ff040b82 */ /* 0x000e640000000a00 */
[----:B-1----:R-:W-:-:S05]  /*30150*/  @P0 IMAD.HI.U32 R4, R2, R4, RZ ;  /* 0x0000000402040227 */ /* 0x002fca00078e00ff */
[----:B------:R-:W-:-:S07]  /*30160*/  @P0 SHF.R.U32.HI R2, RZ, R5, R4 ;  /* 0x00000005ff020219 */ /* 0x000fce0000011604 */
.L_x_13043:
[----:B------:R-:W-:Y:S05]  /*30170*/  BSYNC B0 ;  /* 0x0000000000007941 */ /* 0x000fea0003800000 */
.L_x_13041:
[----:B------:R-:W-:-:S05]  /*30180*/  IMAD R2, R2, R3, R3 ;  /* 0x0000000302027224 */ /* 0x000fca00078e0203 */
[----:B------:R-:W-:-:S07]  /*30190*/  VIMNMX R8, R8, R2, PT ;  /* 0x0000000208087248 */ /* 0x000fce0003fe0100 */
.L_x_13040:
        /* <DEDUP_REMOVED lines=20> */
.L_x_13046:
[----:B------:R-:W-:-:S13]  /*302e0*/  ISETP.NE.AND P0, PT, R3, 0x1, PT ;  /* 0x000000010300780c */ /* 0x000fda0003f05270 */
[----:B------:R-:W1:Y:S02]  /*302f0*/  @P0 LDC.64 R4, c[0x0][0xae0] ;  /* 0x0002b800ff040b82 */ /* 0x000e640000000a00 */
[----:B-1----:R-:W-:-:S05]  /*30300*/  @P0 IMAD.HI.U32 R4, R2, R4, RZ ;  /* 0x0000000402040227 */ /* 0x002fca00078e00ff */
[----:B------:R-:W-:-:S07]  /*30310*/  @P0 SHF.R.U32.HI R2, RZ, R5, R4 ;  /* 0x00000005ff020219 */ /* 0x000fce0000011604 */
.L_x_13047:
[----:B------:R-:W-:Y:S05]  /*30320*/  BSYNC B0 ;  /* 0x0000000000007941 */ /* 0x000fea0003800000 */
.L_x_13045:
[----:B------:R-:W-:-:S05]  /*30330*/  IMAD R2, R2, R3, RZ ;  /* 0x0000000302027224 */ /* 0x000fca00078e02ff */
[----:B------:R-:W-:-:S07]  /*30340*/  VIMNMX R6, R6, R2, !PT ;  /* 0x0000000206067248 */ /* 0x000fce0007fe0100 */
.L_x_13044:
        /* <DEDUP_REMOVED lines=32> */
.L_x_13257:
[----:B--2---:R-:W-:Y:S02]  /*30550*/  ISETP.NE.AND P0, PT, R14, RZ, PT ;  /* 0x000000ff0e00720c */ /* 0x004fe40003f05270 */
[----:B------:R-:W-:-:S11]  /*30560*/  PLOP3.LUT P6, PT, PT, PT, PT, 0x8, 0x0 ;  /* 0x000000000000781c */ /* 0x000fd60003fce170 */
[----:B------:R-:W-:Y:S05]  /*30570*/  @P0 BRA `(.L_x_13051) ;  /* 0x00000000000c0947 */ /* 0x000fea0003800000 */
[----:B------:R-:W-:-:S03]  /*30580*/  UMOV UR4, 0xffffffff ;  /* 0xffffffff00047882 */ /* 0x000fc60000000000 */
[----:B------:R-:W-:Y:S05]  /*30590*/  BRA.DIV UR4, `(.L_x_13052) ;  /* 0x0000008604e87947 */ /* 0x000fea000b800000 */
[----:B------:R-:W-:-:S13]  /*305a0*/  ELECT P6, URZ, PT ;  /* 0x00000000003f782f */ /* 0x000fda00038c0000 */
.L_x_13051:
        /* <DEDUP_REMOVED lines=10> */
.L_x_13260:
[----:B------:R-:W-:Y:S05]  /*30650*/  BSYNC B1 ;  /* 0x0000000000017941 */ /* 0x000fea0003800000 */
.L_x_13053:
[----:B------:R-:W-:Y:S04]  /*30660*/  BSSY B1, `(.L_x_13055) ;  /* 0x0000083000017945 */ /* 0x000fe80003800000 */
[----:B------:R-:W-:Y:S05]  /*30670*/  @!P6 BRA `(.L_x_13056) ;  /* 0x000000080004e947 */ /* 0x000fea0003800000 */
[----:B------:R-:W2:Y:S04]  /*30680*/  LDL R6, [R1+0x470] ;  /* 0x0004700001067983 */ /* 0x000ea80000100800 */
[----:B------:R-:W3:Y:S01]  /*30690*/  LDL R7, [R1+0x478] ;  /* 0x0004780001077983 */ /* 0x000ee20000100800 */
[----:B-1----:R-:W1:Y:S01]  /*306a0*/  S2R R5, SR_TID.X ;  /* 0x0000000000057919 */ /* 0x002e620000002100 */
[----:B--2---:R-:W-:Y:S02]  /*306b0*/  IMAD.MOV.U32 R9, RZ, RZ, R6 ;  /* 0x000000ffff097224 */ /* 0x004fe400078e0006 */
[----:B------:R-:W2:Y:S02]  /*306c0*/  LDL R6, [R1+0x488] ;  /* 0x0004880001067983 */ /* 0x000ea40000100800 */
[----:B---3--:R-:W-:Y:S01]  /*306d0*/  IMAD R4, R7, 0x8, R9 ;  /* 0x0000000807047824 */ /* 0x008fe200078e0209 */
[----:B-1----:R-:W-:Y:S01]  /*306e0*/  LOP3.LUT R5, R5, 0x7f, RZ, 0xc0, !PT ;  /* 0x0000007f05057812 */ /* 0x002fe200078ec0ff */
[----:B------:R-:W-:Y:S03]  /*306f0*/  BSSY B2, `(.L_x_13057) ;  /* 0x0000005000027945 */ /* 0x000fe60003800000 */
[----:B------:R-:W-:-:S02]  /*30700*/  ISETP.NE.AND P1, PT, R5, RZ, PT ;  /* 0x000000ff0500720c */ /* 0x000fc40003f25270 */
[----:B--2---:R-:W-:-:S04]  /*30710*/  SHF.L.U32 R9, R6, 0x1f, RZ ;  /* 0x0000001f06097819 */ /* 0x004fc800000006ff */
[----:B------:R-:W1:Y:S02]  /*30720*/  SYNCS.PHASECHK.TRANS64.TRYWAIT P0, [R4+URZ+0x324a0], R9 ;  /* 0x0324a009040075a7 */ /* 0x000e64000800017f */
[----:B-1----:R-:W-:Y:S05]  /*30730*/  @!P0 BRA `(.L_x_13058) ;  /* 0x0000008400b88947 */ /* 0x002fea0003800000 */
.L_x_13261:
[----:B------:R-:W-:Y:S05]  /*30740*/  BSYNC B2 ;  /* 0x0000000000027941 */ /* 0x000fea0003800000 */
.L_x_13057:
        /* <DEDUP_REMOVED lines=9> */
.L_x_13060:
[----:B------:R-:W-:Y:S05]  /*307e0*/  BSYNC B2 ;  /* 0x0000000000027941 */ /* 0x000fea0003800000 */
.L_x_13059:
        /* <DEDUP_REMOVED lines=14> */
.L_x_13061:
        /* <DEDUP_REMOVED lines=13> */
.L_x_13262:
[----:B------:R-:W-:Y:S05]  /*309a0*/  BSYNC B2 ;  /* 0x0000000000027941 */ /* 0x000fea0003800000 */
.L_x_13062:
        /* <DEDUP_REMOVED lines=11> */
.L_x_13065:
[----:B------:R-:W-:Y:S05]  /*30a60*/  BSYNC B2 ;  /* 0x0000000000027941 */ /* 0x000fea0003800000 */
.L_x_13064:
        /* <DEDUP_REMOVED lines=11> */
.L_x_13066:
        /* <DEDUP_REMOVED lines=15> */
.L_x_13067:
        /* <DEDUP_REMOVED lines=15> */
.L_x_13068:
        /* <DEDUP_REMOVED lines=15> */
.L_x_13069:
        /* <DEDUP_REMOVED lines=10> */
.L_x_13056:
[----:B------:R-:W-:Y:S05]  /*30e90*/  BSYNC B1 ;  /* 0x0000000000017941 */ /* 0x000fea0003800000 */
.L_x_13055:
        /* <DEDUP_REMOVED lines=13> */
.L_x_13085:
        /* <DEDUP_REMOVED lines=14> */
.L_x_13263:
[----:B------:R-:W-:Y:S05]  /*31050*/  BSYNC B2 ;  /* 0x0000000000027941 */ /* 0x000fea0003800000 */
.L_x_13072:
        /* <DEDUP_REMOVED lines=9> */
.L_x_13075:
[----:B------:R-:W-:Y:S05]  /*310f0*/  BSYNC B2 ;  /* 0x0000000000027941 */ /* 0x000fea0003800000 */
.L_x_13074:
        /* <DEDUP_REMOVED lines=13> */
.L_x_13076:
        /* <DEDUP_REMOVED lines=13> */
.L_x_13264:
[----:B------:R-:W-:Y:S05]  /*312a0*/  BSYNC B2 ;  /* 0x0000000000027941 */ /* 0x000fea0003800000 */
.L_x_13077:
        /* <DEDUP_REMOVED lines=11> */
.L_x_13080:
[----:B------:R-:W-:Y:S05]  /*31360*/  BSYNC B2 ;  /* 0x0000000000027941 */ /* 0x000fea0003800000 */
.L_x_13079:
        /* <DEDUP_REMOVED lines=11> */
.L_x_13081:
        /* <DEDUP_REMOVED lines=15> */
.L_x_13082:
        /* <DEDUP_REMOVED lines=15> */
.L_x_13083:
        /* <DEDUP_REMOVED lines=15> */
.L_x_13084:
        /* <DEDUP_REMOVED lines=10> */
.L_x_13071:
[----:B------:R-:W-:Y:S05]  /*31790*/  BSYNC B1 ;  /* 0x0000000000017941 */ /* 0x000fea0003800000 */
.L_x_13070:
[----:B-1----:R-:W2:Y:S04]  /*317a0*/  LDL.LU R9, [R1+0x478] ;  /* 0x0004780001097983 */ /* 0x002ea80000300800 */
[----:B------:R-:W3:Y:S01]  /*317b0*/  LDL.LU R7, [R1+0x488] ;  /* 0x0004880001077983 */ /* 0x000ee20000300800 */
        /* <DEDUP_REMOVED lines=10> */
.L_x_13049:
[----:B------:R-:W-:Y:S05]  /*31860*/  BSYNC B0 ;  /* 0x0000000000007941 */ /* 0x000fea0003800000 */
.L_x_13048:
        /* <DEDUP_REMOVED lines=9> */
[----:B----4-:R-:W-:-:S05]  /*31900*/  @P1 SHF.R.U32.HI R2, RZ, R3, R0 ;  /* 0x00000003ff021219 */ /* 0x010fca0000011600 */
[----:B------:R-:W-:Y:S02]  /*31910*/  IMAD.IADD R0, R17, 0x1, R2 ;  /* 0x0000000111007824 */ /* 0x000fe400078e0202 */
[----:B------:R-:W2:Y:S02]  /*31920*/  LDC.64 R2, c[0x0][0xad8] ;  /* 0x0002b600ff027b82 */ /* 0x000ea40000000a00 */
[----:B--2---:R-:W-:Y:S01]  /*31930*/  ISETP.GE.AND P2, PT, R3, 0x1, PT ;  /* 0x000000010300780c */ /* 0x004fe20003f46270 */
[----:B------:R-:W-:-:S12]  /*31940*/  IMAD.IADD R2, R0, 0x1, R2 ;  /* 0x0000000100027824 */ /* 0x000fd800078e0202 */
        /* <DEDUP_REMOVED lines=12> */
.L_x_13088:
[----:B------:R-:W-:-:S13]  /*31a10*/  ISETP.NE.AND P0, PT, R3, 0x1, PT ;  /* 0x000000010300780c */ /* 0x000fda0003f05270 */
[----:B-1----:R-:W1:Y:S02]  /*31a20*/  @P0 LDC.64 R4, c[0x0][0xae0] ;  /* 0x0002b800ff040b82 */ /* 0x002e640000000a00 */
[----:B-1----:R-:W-:-:S05]  /*31a30*/  @P0 IMAD.HI.U32 R4, R6, R4, RZ ;  /* 0x0000000406040227 */ /* 0x002fca00078e00ff */
[----:B------:R-:W-:-:S07]  /*31a40*/  @P0 SHF.R.U32.HI R6, RZ, R5, R4 ;  /* 0x00000005ff060219 */ /* 0x000fce0000011604 */
.L_x_13089:
[----:B------:R-:W-:Y:S05]  /*31a50*/  BSYNC B0 ;  /* 0x0000000000007941 */ /* 0x000fea0003800000 */
.L_x_13087:
[----:B------:R-:W-:-:S05]  /*31a60*/  IMAD R6, R6, R3, R3 ;  /* 0x0000000306067224 */ /* 0x000fca00078e0203 */
[----:B------:R-:W-:-:S07]  /*31a70*/  VIMNMX R2, R2, R6, PT ;  /* 0x0000000602027248 */ /* 0x000fce0003fe0100 */
.L_x_13086:
        /* <DEDUP_REMOVED lines=25> */
.L_x_13092:
[----:B------:R-:W-:-:S13]  /*31c10*/  ISETP.NE.AND P0, PT, R3, 0x1, PT ;  /* 0x000000010300780c */ /* 0x000fda0003f05270 */
[----:B-1----:R-:W1:Y:S02]  /*31c20*/  @P0 LDC.64 R4, c[0x0][0xae0] ;  /* 0x0002b800ff040b82 */ /* 0x002e640000000a00 */
[----:B-1----:R-:W-:-:S05]  /*31c30*/  @P0 IMAD.HI.U32 R4, R0, R4, RZ ;  /* 0x0000000400040227 */ /* 0x002fca00078e00ff */
[----:B------:R-:W-:-:S07]  /*31c40*/  @P0 SHF.R.U32.HI R0, RZ, R5, R4 ;  /* 0x00000005ff000219 */ /* 0x000fce0000011604 */
.L_x_13093:
[----:B------:R-:W-:Y:S05]  /*31c50*/  BSYNC B0 ;  /* 0x0000000000007941 */ /* 0x000fea0003800000 */
.L_x_13091:
[----:B------:R-:W-:-:S05]  /*31c60*/  IMAD R0, R0, R3, RZ ;  /* 0x0000000300007224 */ /* 0x000fca00078e02ff */
[----:B------:R-:W-:-:S07]  /*31c70*/  VIMNMX R2, R2, R0, !PT ;  /* 0x0000000002027248 */ /* 0x000fce0007fe0100 */
.L_x_13090:
        /* <DEDUP_REMOVED lines=14> */
[----:B-1----:R-:W1:Y:S01]  /*31d60*/  LDC.64 R4, c[0x0][0xd60] ;  /* 0x00035800ff047b82 */ /* 0x002e620000000a00 */
[----:B------:R-:W2:Y:S08]  /*31d70*/  FLO.U32 R0, UR4 ;  /* 0x0000000400007d00 */ /* 0x000eb000080e0000 */
[----:B------:R-:W1:Y:S01]  /*31d80*/  POPC R2, UR4 ;  /* 0x0000000400027d09 */ /* 0x000e620008000000 */
[----:B--2---:R-:W-:-:S13]  /*31d90*/  ISETP.EQ.U32.AND P0, PT, R0, R3, PT ;  /* 0x000000030000720c */ /* 0x004fda0003f02070 */
[----:B-1----:R-:W2:Y:S01]  /*31da0*/  @P0 ATOMG.E.ADD.STRONG.GPU PT, R5, desc[UR42][R4.64], R2 ;  /* 0x00000002040509a8 */ /* 0x002ea200081ee1ea */
[----:B------:R-:W1:Y:S02]  /*31db0*/  S2R R3, SR_LTMASK ;  /* 0x0000000000037919 */ /* 0x000e640000003900 */
[----:B-1----:R-:W-:-:S06]  /*31dc0*/  LOP3.LUT R3, R3, UR4, RZ, 0xc0, !PT ;  /* 0x0000000403037c12 */ /* 0x002fcc000f8ec0ff */
[----:B------:R-:W1:Y:S01]  /*31dd0*/  POPC R3, R3 ;  /* 0x0000000300037309 */ /* 0x000e620000000000 */
[----:B--2---:R-:W1:Y:S02]  /*31de0*/  SHFL.IDX PT, R0, R5, R0, 0x1f ;  /* 0x00001f0005007589 */ /* 0x004e6400000e0000 */
[----:B-1----:R-:W-:Y:S01]  /*31df0*/  IADD3 R16, R0, UR39, R3 ;  /* 0x0000002700107c10 */ /* 0x002fe2000fffe003 */
[----:B------:R-:W-:Y:S06]  /*31e00*/  BRA `(.L_x_13096) ;  /* 0x0000004c001c7947 */ /* 0x000fec0003800000 */
.L_x_13095:
        /* <DEDUP_REMOVED lines=21> */
.L_x_13098:
[----:B------:R-:W-:Y:S05]  /*31f60*/  BSYNC B6 ;  /* 0x0000000000067941 */ /* 0x000fea0003800000 */
.L_x_13097:
        /* <DEDUP_REMOVED lines=20> */
.L_x_13101:
        /* <DEDUP_REMOVED lines=15> */
.L_x_13100:
[----:B------:R-:W-:Y:S05]  /*321a0*/  BSYNC B6 ;  /* 0x0000000000067941 */ /* 0x000fea0003800000 */
.L_x_13099:
        /* <DEDUP_REMOVED lines=8> */
[----:B------:R3:W4:Y:S02]  /*32230*/  @P0 LDG.E R7, desc[UR42][R2.64] ;  /* 0x0000002a02070981 */ /* 0x000724000c1e1900 */
[----:B---3--:R-:W3:Y:S02]  /*32240*/  LDC.64 R2, c[0x0][0x418] ;  /* 0x00010600ff027b82 */ /* 0x008ee40000000a00 */
[----:B---3--:R-:W-:Y:S01]  /*32250*/  LOP3.LUT P0, RZ, R2, UR4, RZ, 0xfc, !PT ;  /* 0x0000000402ff7c12 */ /* 0x008fe2000f80fcff */
[----:B------:R-:W-:-:S03]  /*32260*/  UMOV UR4, 0xffffffff ;  /* 0xffffffff00047882 */ /* 0x000fc60000000000 */
[----:B------:R-:W-:Y:S01]  /*32270*/  LOP3.LUT P0, RZ, R3, UR5, RZ, 0xfc, P0 ;  /* 0x0000000503ff7c12 */ /* 0x000fe2000800fcff */
[----:B--2---:R-:W-:Y:S01]  /*32280*/  VIADD R0, R17, 0xffffffff ;  /* 0xffffffff11007836 */ /* 0x004fe20000000000 */
        /* <DEDUP_REMOVED lines=9> */
.L_x_13267:
        /* <DEDUP_REMOVED lines=11> */
.L_x_13270:
[----:B------:R-:W-:Y:S05]  /*323d0*/  @!P6 BRA `(.L_x_13103) ;  /* 0x00000004000ce947 */ /* 0x000fea0003800000 */
[----:B------:R-:W-:-:S04]  /*323e0*/  ISETP.NE.U32.AND P0, PT, R2, RZ, PT ;  /* 0x000000ff0200720c */ /* 0x000fc80003f05070 */
[----:B------:R-:W-:-:S13]  /*323f0*/  ISETP.NE.AND.EX P0, PT, R3, RZ, PT, P0 ;  /* 0x000000ff0300720c */ /* 0x000fda0003f05300 */
[----:B------:R-:W-:Y:S05]  /*32400*/  @!P0 BRA `(.L_x_13105) ;  /* 0x0000000000508947 */ /* 0x000fea0003800000 */
[----:B------:R-:W3:Y:S01]  /*32410*/  LDC R6, c[0x0][0x43c] ;  /* 0x00010f00ff067b82 */ /* 0x000ee20000000800 */
[----:B-1----:R-:W-:Y:S01]  /*32420*/  IMAD.MOV.U32 R9, RZ, RZ, R0 ;  /* 0x000000ffff097224 */ /* 0x002fe200078e0000 */
[----:B------:R-:W-:-:S03]  /*32430*/  ULDC.64 UR4, c[0x0][0x428] ;  /* 0x00010a0000047ab9 */ /* 0x000fc60000000a00 */
[----:B----4-:R-:W-:Y:S01]  /*32440*/  IMAD.MOV.U32 R0, RZ, RZ, R9 ;  /* 0x000000ffff007224 */ /* 0x010fe200078e0009 */
[----:B---3--:R-:W-:-:S13]  /*32450*/  ISETP.NE.AND P0, PT, R6, 0x1, PT ;  /* 0x000000010600780c */ /* 0x008fda0003f05270 */
        /* <DEDUP_REMOVED lines=15> */
.L_x_13105:
[----:B--2---:R-:W2:Y:S04]  /*32550*/  LDL R7, [R1+0x470] ;  /* 0x0004700001077983 */ /* 0x004ea80000100800 */
[----:B----4-:R-:W2:Y:S04]  /*32560*/  LDL R0, [R1+0x474] ;  /* 0x0004740001007983 */ /* 0x010ea80000100800 */
[----:B---3--:R-:W3:Y:S01]  /*32570*/  LDL R2, [R1+0x484] ;  /* 0x0004840001027983 */ /* 0x008ee20000100800 */
[----:B--2---:R-:W-:Y:S01]  /*32580*/  IMAD R0, R0, 0x8, R7 ;  /* 0x0000000800007824 */ /* 0x004fe200078e0207 */
[----:B---3--:R-:W-:-:S04]  /*32590*/  SHF.L.U32 R2, R2, 0x1f, RZ ;  /* 0x0000001f02027819 */ /* 0x008fc800000006ff */
[----:B------:R-:W2:Y:S02]  /*325a0*/  SYNCS.PHASECHK.TRANS64.TRYWAIT P0, [R0+URZ+0x32440], R2 ;  /* 0x03244002000075a7 */ /* 0x000ea4000800017f */
[----:B--2---:R-:W-:Y:S05]  /*325b0*/  @!P0 BRA `(.L_x_13106) ;  /* 0x0000006800bc8947 */ /* 0x004fea0003800000 */
.L_x_13271:
        /* <DEDUP_REMOVED lines=11> */
.L_x_13107:
[----:B------:R-:W3:Y:S04]  /*32670*/  LDL R6, [R1+0x470] ;  /* 0x0004700001067983 */ /* 0x000ee80000100800 */
[----:B-1----:R-:W3:Y:S04]  /*32680*/  LDL R5, [R1+0x474] ;  /* 0x0004740001057983 */ /* 0x002ee80000100800 */
        /* <DEDUP_REMOVED lines=24> */
.L_x_13103:
        /* <DEDUP_REMOVED lines=26> */
[----:B-1----:R-:W-:Y:S02]  /*329b0*/  IMAD.U32 R5, RZ, RZ, UR5 ;  /* 0x00000005ff057e24 */ /* 0x002fe4000f8e00ff */
[----:B------:R-:W-:Y:S02]  /*329c0*/  IMAD.U32 R6, RZ, RZ, UR6 ;  /* 0x00000006ff067e24 */ /* 0x000fe4000f8e00ff */
[----:B--2---:R-:W-:-:S02]  /*329d0*/  IMAD.U32 R7, RZ, RZ, UR7 ;  /* 0x00000007ff077e24 */ /* 0x004fc4000f8e00ff */
[----:B------:R-:W-:Y:S02]  /*329e0*/  IMAD.U32 R10, RZ, RZ, UR8 ;  /* 0x00000008ff0a7e24 */ /* 0x000fe4000f8e00ff */
[----:B0-----:R-:W-:Y:S02]  /*329f0*/  IMAD.U32 R11, RZ, RZ, UR9 ;  /* 0x00000009ff0b7e24 */ /* 0x001fe4000f8e00ff */
[----:B------:R-:W-:Y:S02]  /*32a00*/  IMAD.MOV.U32 R8, RZ, RZ, 0x70 ;  /* 0x00000070ff087424 */ /* 0x000fe400078e00ff */
[----:B------:R-:W-:Y:S02]  /*32a10*/  IMAD.MOV.U32 R12, RZ, RZ, 0x1 ;  /* 0x00000001ff0c7424 */ /* 0x000fe400078e00ff */
[----:B------:R-:W-:-:S07]  /*32a20*/  IMAD.MOV.U32 R13, RZ, RZ, RZ ;  /* 0x000000ffff0d7224 */ /* 0x000fce00078e00ff */
[----:B------:R-:W-:-:S07]  /*32a30*/  LEPC R20, `(.L_x_13109) ;  /* 0x000000001014794e */ /* 0x000fce0000000000 */
[----:B---34-:R-:W-:Y:S05]  /*32a40*/  CALL.ABS.NOINC R2 ;  /* 0x0000000002007343 */ /* 0x018fea0003c00000 */
.L_x_13109:
[----:B------:R-:W-:Y:S05]  /*32a50*/  BSYNC B6 ;  /* 0x0000000000067941 */ /* 0x000fea0003800000 */
.L_x_13108:
[----:B0-----:R-:W4:Y:S01]  /*32a60*/  LDL R11, [R1+0x498] ;  /* 0x00049800010b7983 */ /* 0x001f220000100800 */
[----:B--2---:R-:W0:Y:S01]  /*32a70*/  LDC R7, c[0x0][0x448] ;  /* 0x00011200ff077b82 */ /* 0x004e220000000800 */
[----:B------:R-:W-:Y:S01]  /*32a80*/  ULDC.64 UR4, c[0x0][0x298] ;  /* 0x0000a60000047ab9 */ /* 0x000fe20000000a00 */
[----:B------:R-:W-:Y:S01]  /*32a90*/  ULDC.64 UR6, c[0x0][0x280] ;  /* 0x0000a00000067ab9 */ /* 0x000fe20000000a00 */
[----:B------:R-:W2:Y:S04]  /*32aa0*/  LDL R4, [R1+0x4b8] ;  /* 0x0004b80001047983 */ /* 0x000ea80000100800 */
[----:B------:R-:W2:Y:S04]  /*32ab0*/  LDL R10, [R1+0x4ac] ;  /* 0x0004ac00010a7983 */ /* 0x000ea80000100800 */
[----:B-1----:R-:W2:Y:S01]  /*32ac0*/  LDL R9, [R1+0x4c8] ;  /* 0x0004c80001097983 */ /* 0x002ea20000100800 */
[----:B------:R-:W1:Y:S01]  /*32ad0*/  S2R R2, SR_TID.X ;  /* 0x0000000000027919 */ /* 0x000e620000002100 */
[----:B---3--:R-:W3:Y:S02]  /*32ae0*/  S2R R0, SR_TID.X ;  /* 0x0000000000007919 */ /* 0x008ee40000002100 */
[----:B------:R-:W2:Y:S01]  /*32af0*/  LDL R8, [R1+0x4cc] ;  /* 0x0004cc0001087983 */ /* 0x000ea20000100800 */
[----:B0-----:R-:W-:-:S03]  /*32b00*/  ISETP.NE.AND P0, PT, R7, 0x1, PT ;  /* 0x000000010700780c */ /* 0x001fc60003f05270 */
[----:B------:R-:W2:Y:S10]  /*32b10*/  LDL R6, [R1+0x4b4] ;  /* 0x0004b40001067983 */ /* 0x000eb40000100800 */
[----:B------:R-:W0:Y:S01]  /*32b20*/  @P0 LDC R3, c[0x0][0x450] ;  /* 0x00011400ff030b82 */ /* 0x000e220000000800 */
[----:B-1----:R-:W-:-:S04]  /*32b30*/  LOP3.LUT R2, R2, 0x7f, RZ, 0xc0, !PT ;  /* 0x0000007f02027812 */ /* 0x002fc800078ec0ff */
[----:B------:R-:W-:Y:S01]  /*32b40*/  SHF.R.U32.HI R2, RZ, 0x3, R2 ;  /* 0x00000003ff027819 */ /* 0x000fe20000011602 */
[----:B---3--:R-:W-:-:S05]  /*32b50*/  IMAD.SHL.U32 R0, R0, 0x10, RZ ;  /* 0x0000001000007824 */ /* 0x008fca00078e00ff */
[----:B------:R-:W-:Y:S02]  /*32b60*/  LOP3.LUT R0, R2, 0x70, R0, 0xf8, !PT ;  /* 0x0000007002007812 */ /* 0x000fe400078ef800 */
[----:B------:R-:W1:Y:S03]  /*32b70*/  @P0 LDC R2, c[0x0][0x44c] ;  /* 0x00011300ff020b82 */ /* 0x000e660000000800 */
[----:B----4-:R-:W-:-:S04]  /*32b80*/  IMAD.IADD R5, R0, 0x1, R11 ;  /* 0x0000000100057824 */ /* 0x010fc800078e020b */
[----:B-1----:R-:W-:-:S04]  /*32b90*/  @P0 IMAD.HI.U32 R2, R5, R2, RZ ;  /* 0x0000000205020227 */ /* 0x002fc800078e00ff */
[----:B------:R-:W-:Y:S01]  /*32ba0*/  IMAD.MOV.U32 R0, RZ, RZ, R5 ;  /* 0x000000ffff007224 */ /* 0x000fe200078e0005 */
[----:B0-----:R-:W-:Y:S01]  /*32bb0*/  @P0 SHF.R.U32.HI R0, RZ, R3, R2 ;  /* 0x00000003ff000219 */ /* 0x001fe20000011602 */
[----:B--2---:R-:W-:-:S04]  /*32bc0*/  IMAD R2, R4, UR4, RZ ;  /* 0x0000000404027c24 */ /* 0x004fc8000f8e02ff */
        /* <DEDUP_REMOVED lines=44> */
[----:B--2---:R-:W-:-:S03]  /*32e90*/  IMAD R0, R11, R7, RZ ;  /* 0x000000070b007224 */ /* 0x004fc600078e02ff */
[----:B------:R-:W-:Y:S01]  /*32ea0*/  SHFL.IDX PT, R7, R2, 0x1, 0x181f ;  /* 0x00381f0002077f89 */ /* 0x000fe200000e0000 */
[----:B---3--:R-:W-:-:S03]  /*32eb0*/  IMAD.IADD R8, R8, 0x1, R6 ;  /* 0x0000000108087824 */ /* 0x008fc600078e0206 */
[----:B------:R-:W2:Y:S01]  /*32ec0*/  SHFL.IDX PT, R6, R3, 0x1, 0x181f ;  /* 0x00381f0003067f89 */ /* 0x000ea200000e0000 */
[C---:B------:R-:W-:Y:S01]  /*32ed0*/  VIADD R11, R8.reuse, 0x10 ;  /* 0x00000010080b7836 */ /* 0x040fe20000000000 */
[-C--:B------:R-:W-:Y:S02]  /*32ee0*/  ISETP.GE.AND P1, PT, R8, R0.reuse, PT ;  /* 0x000000000800720c */ /* 0x080fe40003f26270 */
[----:B------:R-:W-:Y:S02]  /*32ef0*/  STL [R1+0x498], R8 ;  /* 0x0004980801007387 */ /* 0x000fe40000100800 */
[----:B------:R-:W-:Y:S02]  /*32f00*/  ISETP.GE.AND P2, PT, R11, R0, PT ;  /* 0x000000000b00720c */ /* 0x000fe40003f46270 */
[----:B------:R3:W-:Y:S07]  /*32f10*/  STL [R1+0x4c0], R11 ;  /* 0x0004c00b01007387 */ /* 0x0007ee0000100800 */
[----:B0-----:R-:W-:Y:S01]  /*32f20*/  @!P1 LEA R5, P3, R10, R5, 0x1 ;  /* 0x000000050a059211 */ /* 0x001fe200078608ff */
[----:B---3--:R-:W-:-:S04]  /*32f30*/  VIADD R11, R8, 0x20 ;  /* 0x00000020080b7836 */ /* 0x008fc80000000000 */
        /* <DEDUP_REMOVED lines=8> */
[----:B------:R-:W-:Y:S01]  /*32fc0*/  @!P2 IMAD.X R4, RZ, RZ, R7, P1 ;  /* 0x000000ffff04a224 */ /* 0x000fe200008e0607 */
        /* <DEDUP_REMOVED lines=58> */
.L_x_13288:
        /* <DEDUP_REMOVED lines=13> */
.L_x_13111:
        /* <DEDUP_REMOVED lines=38> */
.L_x_13113:
[----:B------:R-:W-:Y:S05]  /*336a0*/  BSYNC B6 ;  /* 0x0000000000067941 */ /* 0x000fea0003800000 */
.L_x_13112:
        /* <DEDUP_REMOVED lines=61> */
[----:B------:R-:W-:Y:S04]  /*33a80*/  SHFL.IDX PT, R6, R0, RZ, 0x181f ;  /* 0x00181fff00067589 */ /* 0x000fe800000e0000 */
[----:B------:R-:W5:Y:S01]  /*33a90*/  LDL.LU R12, [R1+0x4d4] ;  /* 0x0004d400010c7983 */ /* 0x000f620000300800 */
[----:B--2---:R-:W-:-:S03]  /*33aa0*/  IMAD R3, R10, R7, RZ ;  /* 0x000000070a037224 */ /* 0x004fc600078e02ff */
[----:B------:R-:W2:Y:S02]  /*33ab0*/  LDL.LU R10, [R1+0x4d0] ;  /* 0x0004d000010a7983 */ /* 0x000ea40000300800 */
[-C--:B---3--:R-:W-:Y:S02]  /*33ac0*/  ISETP.GE.AND P4, PT, R4, R3.reuse, PT ;  /* 0x000000030400720c */ /* 0x088fe40003f86270 */
[----:B------:R-:W0:Y:S01]  /*33ad0*/  SHFL.IDX PT, R4, R2, RZ, 0x181f ;  /* 0x00181fff02047589 */ /* 0x000e2200000e0000 */
[----:B----4-:R-:W-:-:S13]  /*33ae0*/  ISETP.GE.AND P5, PT, R5, R3, PT ;  /* 0x000000030500720c */ /* 0x010fda0003fa6270 */
        /* <DEDUP_REMOVED lines=84> */
[----:B-1----:R0:W-:Y:S02]  /*34030*/  @!P4 LDGSTS.E.BYPASS.LTC128B.128 [R9+0x31400], desc[UR42][R4.64+0x180], !P0 ;  /* 0x314001800409cfae */ /* 0x0021e4000c101d6a */
.L_x_13306:
        /* <DEDUP_REMOVED lines=14> */
.L_x_13116:
[----:B------:R-:W-:Y:S05]  /*34120*/  BSYNC B0 ;  /* 0x0000000000007941 */ /* 0x000fea0003800000 */
.L_x_13115:
[----:B------:R3:W5:Y:S01]  /*34130*/  LDL R8, [R1+0x470] ;  /* 0x0004700001087983 */ /* 0x0007620000100800 */
[----:B------:R-:W-:Y:S01]  /*34140*/  PLOP3.LUT P0, PT, PT, PT, PT, 0x80, 0x0 ;  /* 0x000000000000781c */ /* 0x000fe20003f0f070 */
[----:B------:R-:W-:-:S12]  /*34150*/  NOP ;  /* 0x0000000000007918 */ /* 0x000fd80000000000 */
.L_x_13117:
[----:B0-----:R-:W4:Y:S01]  /*34160*/  LDL R2, [R1+0x470] ;  /* 0x0004700001027983 */ /* 0x001f220000100800 */
        /* <DEDUP_REMOVED lines=16> */
[----:B------:R-:W4:Y:S03]  /*34270*/  SYNCS.PHASECHK.TRANS64.TRYWAIT P0, [R2+URZ+0x32420], R0 ;  /* 0x03242000020075a7 */ /* 0x000f26000800017f */
[----:B0---4-:R-:W-:Y:S05]  /*34280*/  @!P0 BRA `(.L_x_13119) ;  /* 0x0000006400dc8947 */ /* 0x011fea0003800000 */
.L_x_13307:
[----:B------:R-:W-:Y:S05]  /*34290*/  BSYNC B0 ;  /* 0x0000000000007941 */ /* 0x000fea0003800000 */
.L_x_13118:
[----:B0-----:R-:W4:Y:S01]  /*342a0*/  LDL R2, [R1+0x49c] ;  /* 0x00049c0001027983 */ /* 0x001f220000100800 */
[----:B------:R-:W-:Y:S01]  /*342b0*/  BSSY B0, `(.L_x_13120) ;  /* 0x000005f000007945 */ /* 0x000fe20003800000 */
[----:B----4-:R-:W-:-:S13]  /*342c0*/  LOP3.LUT P0, RZ, R2, 0x1, RZ, 0xc0, !PT ;  /* 0x0000000102ff7812 */ /* 0x010fda000780c0ff */
[----:B------:R-:W-:Y:S05]  /*342d0*/  @!P0 BRA `(.L_x_13121) ;  /* 0x0000000400708947 */ /* 0x000fea0003800000 */
[----:B------:R-:W4:Y:S04]  /*342e0*/  LDL R2, [R1+0x470] ;  /* 0x0004700001027983 */ /* 0x000f280000100800 */
[----:B-1----:R-:W2:Y:S01]  /*342f0*/  LDL R4, [R1+0x484] ;  /* 0x0004840001047983 */ /* 0x002ea20000100800 */
        /* <DEDUP_REMOVED lines=10> */
.L_x_13308:
[----:B------:R-:W-:Y:S05]  /*343a0*/  BSYNC B1 ;  /* 0x0000000000017941 */ /* 0x000fea0003800000 */
.L_x_13122:
        /* <DEDUP_REMOVED lines=9> */
.L_x_13125:
[----:B------:R-:W-:Y:S05]  /*34440*/  BSYNC B1 ;  /* 0x0000000000017941 */ /* 0x000fea0003800000 */
.L_x_13124:
[----:B------:R-:W2:Y:S04]  /*34450*/  LDL R5, [R1+0x470] ;  /* 0x0004700001057983 */ /* 0x000ea80000100800 */
[----:B0-----:R-:W2:Y:S04]  /*34460*/  LDL R0, [R1+0x474] ;  /* 0x0004740001007983 */ /* 0x001ea80000100800 */
        /* <DEDUP_REMOVED lines=12> */
.L_x_13126:
        /* <DEDUP_REMOVED lines=15> */
.L_x_13127:
        /* <DEDUP_REMOVED lines=15> */
.L_x_13128:
        /* <DEDUP_REMOVED lines=15> */
.L_x_13129:
        /* <DEDUP_REMOVED lines=10> */
.L_x_13121:
[----:B------:R-:W-:Y:S05]  /*348a0*/  BSYNC B0 ;  /* 0x0000000000007941 */ /* 0x000fea0003800000 */
.L_x_13120:
[----:B-1----:R-:W4:Y:S04]  /*348b0*/  LDL R4, [R1+0x4a0] ;  /* 0x0004a00001047983 */ /* 0x002f280000100800 */
[----:B------:R-:W2:Y:S01]  /*348c0*/  LDL R5, [R1+0x494] ;  /* 0x0004940001057983 */ /* 0x000ea20000100800 */
[----:B------:R-:W-:Y:S01]  /*348d0*/  BSSY B0, `(.L_x_13130) ;  /* 0x00001ff000007945 */ /* 0x000fe20003800000 */
[----:B----4-:R-:W-:-:S05]  /*348e0*/  VIADD R0, R4, 0xfffffffe ;  /* 0xfffffffe04007836 */ /* 0x010fca0000000000 */
[----:B--2---:R-:W-:-:S13]  /*348f0*/  ISETP.GE.AND P0, PT, R0, R5, PT ;  /* 0x000000050000720c */ /* 0x004fda0003f06270 */
        /* <DEDUP_REMOVED lines=9> */
[----:B------:R-:W2:Y:S04]  /*34990*/  LDL.LU R4, [R1+0x474] ;  /* 0x0004740001047983 */ /* 0x000ea80000300800 */
[----:B------:R-:W4:Y:S04]  /*349a0*/  LDL.LU R7, [R1+0x484] ;  /* 0x0004840001077983 */ /* 0x000f280000300800 */
[----:B------:R-:W3:Y:S01]  /*349b0*/  LDL R5, [R1+0x49c] ;  /* 0x00049c0001057983 */ /* 0x000ee20000100800 */
[----:B------:R-:W-:Y:S01]  /*349c0*/  BSSY B1, `(.L_x_13134) ;  /* 0x000009f000017945 */ /* 0x000fe20003800000 */
[----:B--2---:R-:W-:-:S05]  /*349d0*/  VIADD R2, R4, 0x1 ;  /* 0x0000000104027836 */ /* 0x004fca0000000000 */
[----:B------:R-:W-:-:S04]  /*349e0*/  ISETP.NE.AND P0, PT, R2, 0x2, PT ;  /* 0x000000020200780c */ /* 0x000fc80003f05270 */
[----:B------:R-:W-:Y:S02]  /*349f0*/  SEL R3, RZ, 0x1, P0 ;  /* 0x00000001ff037807 */ /* 0x000fe40000000000 */
[----:B-----5:R-:W-:Y:S02]  /*34a00*/  SEL R8, R2, RZ, P0 ;  /* 0x000000ff02087207 */ /* 0x020fe40000000000 */
[----:B----4-:R-:W-:-:S03]  /*34a10*/  LOP3.LUT R7, R7, R3, RZ, 0x3c, !PT ;  /* 0x0000000307077212 */ /* 0x010fc600078e3cff */
[----:B------:R0:W-:Y:S04]  /*34a20*/  STL [R1+0x474], R8 ;  /* 0x0004740801007387 */ /* 0x0001e80000100800 */
[----:B------:R0:W-:Y:S01]  /*34a30*/  STL [R1+0x484], R7 ;  /* 0x0004840701007387 */ /* 0x0001e20000100800 */
[----:B---3--:R-:W-:-:S13]  /*34a40*/  LOP3.LUT P2, RZ, R5, 0x1, RZ, 0xc0, !PT ;  /* 0x0000000105ff7812 */ /* 0x008fda000784c0ff */
        /* <DEDUP_REMOVED lines=24> */
.L_x_13136:
[----:B------:R-:W2:Y:S01]  /*34bd0*/  LDL R2, [R1+0x470] ;  /* 0x0004700001027983 */ /* 0x000ea20000100800 */
[----:B0-----:R-:W-:Y:S01]  /*34be0*/  SHF.L.U32 R5, R7, 0x1f, RZ ;  /* 0x0000001f07057819 */ /* 0x001fe200000006ff */
[----:B------:R-:W0:Y:S01]  /*34bf0*/  S2R R3, SR_TID.X ;  /* 0x0000000000037919 */ /* 0x000e220000002100 */
[----:B------:R-:W-:Y:S01]  /*34c00*/  BSSY B3, `(.L_x_13137) ;  /* 0x0000006000037945 */ /* 0x000fe20003800000 */
[----:B0-----:R-:W-:-:S04]  /*34c10*/  LOP3.LUT R3, R3, 0x7f, RZ, 0xc0, !PT ;  /* 0x0000007f03037812 */ /* 0x001fc800078ec0ff */
[----:B------:R-:W-:Y:S01]  /*34c20*/  ISETP.NE.AND P1, PT, R3, RZ, PT ;  /* 0x000000ff0300720c */ /* 0x000fe20003f25270 */
[----:B--2---:R-:W-:-:S04]  /*34c30*/  IMAD R2, R8, 0x8, R2 ;  /* 0x0000000808027824 */ /* 0x004fc800078e0202 */
[----:B------:R-:W0:Y:S02]  /*34c40*/  SYNCS.PHASECHK.TRANS64.TRYWAIT P0, [R2+URZ+0x32440], R5 ;  /* 0x03244005020075a7 */ /* 0x000e24000800017f */
[----:B0-----:R-:W-:Y:S06]  /*34c50*/  @!P0 BRA `(.L_x_13138) ;  /* 0x0000005c00948947 */ /* 0x001fec0003800000 */
.L_x_13309:
[----:B------:R-:W-:Y:S05]  /*34c60*/  BSYNC B3 ;  /* 0x0000000000037941 */ /* 0x000fea0003800000 */
.L_x_13137:
        /* <DEDUP_REMOVED lines=9> */
.L_x_13140:
[----:B------:R-:W-:Y:S05]  /*34d00*/  BSYNC B3 ;  /* 0x0000000000037941 */ /* 0x000fea0003800000 */
.L_x_13139:
        /* <DEDUP_REMOVED lines=14> */
.L_x_13141:
        /* <DEDUP_REMOVED lines=13> */
.L_x_13310:
[----:B------:R-:W-:Y:S05]  /*34ec0*/  BSYNC B3 ;  /* 0x0000000000037941 */ /* 0x000fea0003800000 */
.L_x_13142:
        /* <DEDUP_REMOVED lines=11> */
.L_x_13145:
[----:B------:R-:W-:Y:S05]  /*34f80*/  BSYNC B3 ;  /* 0x0000000000037941 */ /* 0x000fea0003800000 */
.L_x_13144:
        /* <DEDUP_REMOVED lines=11> */
.L_x_13146:
        /* <DEDUP_REMOVED lines=15> */
.L_x_13147:
        /* <DEDUP_REMOVED lines=15> */
.L_x_13148:
        /* <DEDUP_REMOVED lines=15> */
.L_x_13149:
        /* <DEDUP_REMOVED lines=10> */
.L_x_13135:
[----:B------:R-:W-:Y:S05]  /*353b0*/  BSYNC B1 ;  /* 0x0000000000017941 */ /* 0x000fea0003800000 */
.L_x_13134:
[----:B------:R-:W2:Y:S02]  /*353c0*/  LDL R4, [R1+0x4a0] ;  /* 0x0004a00001047983 */ /* 0x000ea40000100800 */
[----:B--2---:R-:W-:-:S07]  /*353d0*/  VIADD R0, R4, 0xfffffffd ;  /* 0xfffffffd04007836 */ /* 0x004fce0000000000 */
.L_x_13133:
[----:B------:R-:W-:Y:S05]  /*353e0*/  BSYNC B2 ;  /* 0x0000000000027941 */ /* 0x000fea0003800000 */
.L_x_13132:
[----:B------:R-:W2:Y:S01]  /*353f0*/  LDL.LU R2, [R1+0x4a0] ;  /* 0x0004a00001027983 */ /* 0x000ea20000300800 */
[----:B------:R-:W-:Y:S01]  /*35400*/  VIADD R6, R6, 0xfffffffe ;  /* 0xfffffffe06067836 */ /* 0x000fe20000000000 */
[----:B--2---:R-:W-:-:S04]  /*35410*/  LOP3.LUT R2, RZ, R2, RZ, 0x33, !PT ;  /* 0x00000002ff027212 */ /* 0x004fc800078e33ff */
[----:B------:R-:W-:-:S13]  /*35420*/  ISETP.NE.AND P0, PT, R6, R2, PT ;  /* 0x000000020600720c */ /* 0x000fda0003f05270 */
[----:B------:R-:W-:Y:S05]  /*35430*/  @!P0 BRA `(.L_x_13131) ;  /* 0x0000001400208947 */ /* 0x000fea0003800000 */
.L_x_13182:
[----:B------:R-:W2:Y:S04]  /*35440*/  LDL R4, [R1+0x49c] ;  /* 0x00049c0001047983 */ /* 0x000ea80000100800 */
[----:B------:R-:W4:Y:S04]  /*35450*/  LDL.LU R3, [R1+0x474] ;  /* 0x0004740001037983 */ /* 0x000f280000300800 */
[----:B------:R-:W3:Y:S01]  /*35460*/  LDL.LU R2, [R1+0x484] ;  /* 0x0004840001027983 */ /* 0x000ee20000300800 */
        /* <DEDUP_REMOVED lines=33> */
.L_x_13152:
        /* <DEDUP_REMOVED lines=9> */
.L_x_13311:
[----:B------:R-:W-:Y:S05]  /*35710*/  BSYNC B2 ;  /* 0x0000000000027941 */ /* 0x000fea0003800000 */
.L_x_13153:
        /* <DEDUP_REMOVED lines=9> */
.L_x_13156:
[----:B------:R-:W-:Y:S05]  /*357b0*/  BSYNC B2 ;  /* 0x0000000000027941 */ /* 0x000fea0003800000 */
.L_x_13155:
        /* <DEDUP_REMOVED lines=13> */
.L_x_13157:
        /* <DEDUP_REMOVED lines=13> */
.L_x_13312:
[----:B------:R-:W-:Y:S05]  /*35960*/  BSYNC B2 ;  /* 0x0000000000027941 */ /* 0x000fea0003800000 */
.L_x_13158:
        /* <DEDUP_REMOVED lines=11> */
.L_x_13161:
[----:B------:R-:W-:Y:S05]  /*35a20*/  BSYNC B2 ;  /* 0x0000000000027941 */ /* 0x000fea0003800000 */
.L_x_13160:
        /* <DEDUP_REMOVED lines=10> */
.L_x_13162:
        /* <DEDUP_REMOVED lines=15> */
.L_x_13163:
        /* <DEDUP_REMOVED lines=15> */
.L_x_13164:
        /* <DEDUP_REMOVED lines=15> */
.L_x_13165:
        /* <DEDUP_REMOVED lines=10> */
.L_x_13151:
[----:B------:R-:W-:Y:S05]  /*35e40*/  BSYNC B1 ;  /* 0x0000000000017941 */ /* 0x000fea0003800000 */
.L_x_13150:
        /* <DEDUP_REMOVED lines=36> */
.L_x_13168:
        /* <DEDUP_REMOVED lines=9> */
.L_x_13313:
[----:B------:R-:W-:Y:S05]  /*36120*/  BSYNC B2 ;  /* 0x0000000000027941 */ /* 0x000fea0003800000 */
.L_x_13169:
        /* <DEDUP_REMOVED lines=9> */
.L_x_13172:
[----:B------:R-:W-:Y:S05]  /*361c0*/  BSYNC B2 ;  /* 0x0000000000027941 */ /* 0x000fea0003800000 */
.L_x_13171:
        /* <DEDUP_REMOVED lines=14> */
.L_x_13173:
        /* <DEDUP_REMOVED lines=13> */
.L_x_13314:
[----:B------:R-:W-:Y:S05]  /*36380*/  BSYNC B2 ;  /* 0x0000000000027941 */ /* 0x000fea0003800000 */
.L_x_13174:
        /* <DEDUP_REMOVED lines=11> */
.L_x_13177:
[----:B------:R-:W-:Y:S05]  /*36440*/  BSYNC B2 ;  /* 0x0000000000027941 */ /* 0x000fea0003800000 */
.L_x_13176:
        /* <DEDUP_REMOVED lines=11> */
.L_x_13178:
        /* <DEDUP_REMOVED lines=15> */
.L_x_13179:
        /* <DEDUP_REMOVED lines=15> */
.L_x_13180:
        /* <DEDUP_REMOVED lines=15> */
.L_x_13181:
        /* <DEDUP_REMOVED lines=10> */
.L_x_13167:
[----:B------:R-:W-:Y:S05]  /*36870*/  BSYNC B1 ;  /* 0x0000000000017941 */ /* 0x000fea0003800000 */
.L_x_13166:
[----:B------:R-:W2:Y:S01]  /*36880*/  LDL R5, [R1+0x494] ;  /* 0x0004940001057983 */ /* 0x000ea20000100800 */
[----:B------:R-:W-:Y:S01]  /*36890*/  VIADD R0, R0, 0xfffffffe ;  /* 0xfffffffe00007836 */ /* 0x000fe20000000000 */
[----:B--2---:R-:W-:-:S13]  /*368a0*/  ISETP.GT.AND P0, PT, R6, R5, PT ;  /* 0x000000050600720c */ /* 0x004fda0003f04270 */
[----:B------:R-:W-:Y:S05]  /*368b0*/  @P0 BRA `(.L_x_13182) ;  /* 0xffffffe800e00947 */ /* 0x000fea000383ffff */
.L_x_13131:
[----:B------:R-:W-:Y:S05]  /*368c0*/  BSYNC B0 ;  /* 0x0000000000007941 */ /* 0x000fea0003800000 */
.L_x_13130:
[----:B------:R-:W2:Y:S04]  /*368d0*/  LDL.LU R4, [R1+0x474] ;  /* 0x0004740001047983 */ /* 0x000ea80000300800 */
[----:B------:R-:W4:Y:S01]  /*368e0*/  LDL.LU R3, [R1+0x484] ;  /* 0x0004840001037983 */ /* 0x000f220000300800 */
[----:B------:R-:W0:Y:S01]  /*368f0*/  S2R R2, SR_TID.X ;  /* 0x0000000000027919 */ /* 0x000e220000002100 */
[----:B------:R-:W-:Y:S01]  /*36900*/  BSSY B0, `(.L_x_13183) ;  /* 0x0000015000007945 */ /* 0x000fe20003800000 */
[----:B0-----:R-:W-:-:S04]  /*36910*/  LOP3.LUT R2, R2, 0x7f, RZ, 0xc0, !PT ;  /* 0x0000007f02027812 */ /* 0x001fc800078ec0ff */
[----:B------:R-:W-:Y:S01]  /*36920*/  ISETP.NE.AND P1, PT, R2, RZ, PT ;  /* 0x000000ff0200720c */ /* 0x000fe20003f25270 */
[----:B--2---:R-:W-:-:S05]  /*36930*/  VIADD R0, R4, 0x1 ;  /* 0x0000000104007836 */ /* 0x004fca0000000000 */
        /* <DEDUP_REMOVED lines=16> */
[----:B0-----:R-:W-:-:S07]  /*36a40*/  IADD3 R16, R2, UR39, R7 ;  /* 0x0000002702107c10 */ /* 0x001fce000fffe007 */
.L_x_13184:
[----:B------:R-:W-:Y:S05]  /*36a50*/  BSYNC B0 ;  /* 0x0000000000007941 */ /* 0x000fea0003800000 */
.L_x_13183:
[----:B------:R-:W-:-:S05]  /*36a60*/  SEL R0, R0, RZ, P0 ;  /* 0x000000ff00007207 */ /* 0x000fca0000000000 */
[----:B------:R1:W-:Y:S02]  /*36a70*/  STL [R1+0x474], R0 ;  /* 0x0004740001007387 */ /* 0x0003e40000100800 */
.L_x_13096:
[----:B------:R-:W-:Y:S05]  /*36a80*/  BSYNC B7 ;  /* 0x0000000000077941 */ /* 0x000fea0003800000 */
.L_x_13094:
[----:B-1----:R-:W2:Y:S02]  /*36a90*/  LDL R0, [R1+0x49c] ;  /* 0x00049c0001007983 */ /* 0x002ea40000100800 */
[----:B--2---:R-:W-:-:S13]  /*36aa0*/  LOP3.LUT P0, RZ, R0, 0x40, RZ, 0xc0, !PT ;  /* 0x0000004000ff7812 */ /* 0x004fda000780c0ff */
[----:B------:R-:W-:Y:S05]  /*36ab0*/  @!P0 BRA `(.L_x_13185) ;  /* 0x0000000000288947 */ /* 0x000fea0003800000 */
[----:B------:R-:W-:Y:S05]  /*36ac0*/  WARPSYNC.ALL ;  /* 0x0000000000007948 */ /* 0x000fea0003800000 */
[----:B------:R-:W1:Y:S08]  /*36ad0*/  S2UR UR5, SR_CgaCtaId ;  /* 0x00000000000579c3 */ /* 0x000e700000008800 */
[----:B------:R-:W-:Y:S06]  /*36ae0*/  BAR.SYNC.DEFER_BLOCKING 0x5, 0x180 ;  /* 0x0146000000007b1d */ /* 0x000fec0000010000 */
[----:B------:R-:W-:-:S02]  /*36af0*/  UMOV UR4, 0x400 ;  /* 0x0000040000047882 */ /* 0x000fc40000000000 */
[----:B-1----:R-:W-:-:S06]  /*36b00*/  ULEA UR4, UR5, UR4, 0x18 ;  /* 0x0000000405047291 */ /* 0x002fcc000f8ec03f */
[----:B------:R-:W-:-:S05]  /*36b10*/  IMAD.U32 R0, RZ, RZ, UR4 ;  /* 0x00000004ff007e24 */ /* 0x000fca000f8e00ff */
[----:B------:R1:W2:Y:S04]  /*36b20*/  LDS.128 R16, [R0+0x324d0] ;  /* 0x0324d00000107984 */ /* 0x0002a80000000c00 */
[----:B------:R1:W-:Y:S01]  /*36b30*/  STL [R1+0x470], R0 ;  /* 0x0004700001007387 */ /* 0x0003e20000100800 */
[----:B------:R-:W-:Y:S06]  /*36b40*/  BAR.ARV 0x4, 0x180 ;  /* 0x0106000000007b1d */ /* 0x000fec0000002000 */
[----:B------:R-:W-:Y:S05]  /*36b50*/  BRA `(.L_x_13186) ;  /* 0x0000000800d87947 */ /* 0x000fea0003800000 */
.L_x_13185:
        /* <DEDUP_REMOVED lines=22> */
[----:B------:R-:W-:Y:S04]  /*36cc0*/  SHFL.IDX PT, R0, R16, RZ, 0x1f ;  /* 0x00001fff10007589 */ /* 0x000fe800000e0000 */
        /* <DEDUP_REMOVED lines=13> */
.L_x_13324:
[----:B------:R-:W-:Y:S02]  /*36da0*/  ULDC UR4, c[0x0][0xd38] ;  /* 0x00034e0000047ab9 */ /* 0x000fe40000000800 */
[----:B------:R-:W-:-:S04]  /*36db0*/  IMAD.U32 R4, RZ, RZ, UR4 ;  /* 0x00000004ff047e24 */ /* 0x000fc8000f8e00ff */
[----:B-1----:R-:W-:-:S04]  /*36dc0*/  IMAD R16, R16, R4, RZ ;  /* 0x0000000410107224 */ /* 0x002fc800078e02ff */
[----:B------:R-:W-:-:S05]  /*36dd0*/  IMAD.IADD R5, R5, 0x1, R16 ;  /* 0x0000000105057824 */ /* 0x000fca00078e0210 */
[----:B------:R-:W-:-:S13]  /*36de0*/  ISETP.GT.AND P6, PT, R5, R0, PT ;  /* 0x000000000500720c */ /* 0x000fda0003fc4270 */
[----:B------:R-:W-:Y:S05]  /*36df0*/  @P6 BRA `(.L_x_13188) ;  /* 0x00000000009c6947 */ /* 0x000fea0003800000 */
.L_x_13193:
        /* <DEDUP_REMOVED lines=14> */
.L_x_13191:
[----:B------:R-:W-:Y:S05]  /*36ee0*/  BSYNC B0 ;  /* 0x0000000000007941 */ /* 0x000fea0003800000 */
.L_x_13190:
        /* <DEDUP_REMOVED lines=18> */
.L_x_13332:
[----:B------:R-:W-:Y:S02]  /*37010*/  ULDC UR4, c[0x0][0xd38] ;  /* 0x00034e0000047ab9 */ /* 0x000fe40000000800 */
[----:B------:R-:W-:-:S04]  /*37020*/  IMAD.U32 R4, RZ, RZ, UR4 ;  /* 0x00000004ff047e24 */ /* 0x000fc8000f8e00ff */
[----:B-1----:R-:W-:-:S04]  /*37030*/  IMAD R16, R16, R4, RZ ;  /* 0x0000000410107224 */ /* 0x002fc800078e02ff */
[----:B------:R-:W-:-:S05]  /*37040*/  IMAD.IADD R5, R16, 0x1, R5 ;  /* 0x0000000110057824 */ /* 0x000fca00078e0205 */
[----:B------:R-:W-:-:S13]  /*37050*/  ISETP.GT.AND P6, PT, R5, R0, PT ;  /* 0x000000000500720c */ /* 0x000fda0003fc4270 */
[----:B------:R-:W-:Y:S05]  /*37060*/  @!P6 BRA `(.L_x_13193) ;  /* 0xfffffffc0064e947 */ /* 0x000fea000383ffff */
.L_x_13188:
        /* <DEDUP_REMOVED lines=8> */
.L_x_13336:
[----:B------:R-:W-:Y:S01]  /*370f0*/  ISETP.NE.AND P0, PT, R5, RZ, PT ;  /* 0x000000ff0500720c */ /* 0x000fe20003f05270 */
[----:B------:R-:W-:-:S12]  /*37100*/  IMAD.MOV.U32 R5, RZ, RZ, RZ ;  /* 0x000000ffff057224 */ /* 0x000fd800078e00ff */
[----:B------:R-:W-:Y:S05]  /*37110*/  @!P0 BRA `(.L_x_13195) ;  /* 0x0000000000148947 */ /* 0x000fea0003800000 */
[----:B------:R-:W-:Y:S01]  /*37120*/  UMOV UR4, 0xffffffff ;  /* 0xffffffff00047882 */ /* 0x000fe20000000000 */
[----:B------:R-:W-:Y:S02]  /*37130*/  VIADD R12, R6, 0xffffffff ;  /* 0xffffffff060c7836 */ /* 0x000fe40000000000 */
[----:B------:R-:W-:Y:S05]  /*37140*/  BRA.DIV UR4, `(.L_x_13196) ;  /* 0x00000046042c7947 */ /* 0x000fea000b800000 */
[----:B0-----:R0:W4:Y:S02]  /*37150*/  SHFL.IDX PT, R2, R2, R12, 0x1f ;  /* 0x00001f0c02027589 */ /* 0x00112400000e0000 */
.L_x_13339:
[----:B----4-:R-:W-:-:S07]  /*37160*/  IMAD.MOV.U32 R5, RZ, RZ, R2 ;  /* 0x000000ffff057224 */ /* 0x010fce00078e0002 */
.L_x_13195:
        /* <DEDUP_REMOVED lines=66> */
.L_x_13189:
[----:B------:R-:W-:Y:S01]  /*37590*/  UMOV UR4, URZ ;  /* 0x0000003f00047c82 */ /* 0x000fe20008000000 */
[----:B------:R-:W-:Y:S01]  /*375a0*/  UMOV UR5, URZ ;  /* 0x0000003f00057c82 */ /* 0x000fe20008000000 */
[----:B------:R-:W-:Y:S01]  /*375b0*/  ULDC UR6, c[0x0][0xd3c] ;  /* 0x00034f0000067ab9 */ /* 0x000fe20000000800 */
[----:B------:R-:W-:Y:S02]  /*375c0*/  IMAD.MOV.U32 R16, RZ, RZ, R0 ;  /* 0x000000ffff107224 */ /* 0x000fe400078e0000 */
[----:B------:R-:W-:Y:S02]  /*375d0*/  IMAD.U32 R17, RZ, RZ, UR4 ;  /* 0x00000004ff117e24 */ /* 0x000fe4000f8e00ff */
[----:B------:R-:W-:Y:S02]  /*375e0*/  IMAD.U32 R18, RZ, RZ, UR5 ;  /* 0x00000005ff127e24 */ /* 0x000fe4000f8e00ff */
[----:B------:R-:W-:-:S07]  /*375f0*/  IMAD.U32 R19, RZ, RZ, UR6 ;  /* 0x00000006ff137e24 */ /* 0x000fce000f8e00ff */
.L_x_13197:
        /* <DEDUP_REMOVED lines=12> */
.L_x_13186:
[----:B------:R-:W-:Y:S02]  /*376c0*/  ULDC UR4, c[0x0][0xd3c] ;  /* 0x00034f0000047ab9 */ /* 0x000fe40000000800 */
[----:B--2---:R-:W-:-:S13]  /*376d0*/  ISETP.GE.AND P0, PT, R19, UR4, PT ;  /* 0x0000000413007c0c */ /* 0x004fda000bf06270 */
[----:B------:R-:W-:Y:S05]  /*376e0*/  @!P0 BRA `(.L_x_13198) ;  /* 0xffffff8000f08947 */ /* 0x000fea000383ffff */
[----:B------:R-:W-:Y:S05]  /*376f0*/  BSYNC B8 ;  /* 0x0000000000087941 */ /* 0x000fea0003800000 */
.L_x_13036:
[----:B-1----:R-:W2:Y:S01]  /*37700*/  LDL.LU R0, [R1+0x4e4] ;  /* 0x0004e40001007983 */ /* 0x002ea20000300800 */
[----:B------:R-:W-:Y:S01]  /*37710*/  BSSY B0, `(.L_x_13199) ;  /* 0x000000b000007945 */ /* 0x000fe20003800000 */
[----:B------:R-:W1:Y:S01]  /*37720*/  S2R R5, SR_CgaCtaId ;  /* 0x0000000000057919 */ /* 0x000e620000008800 */
        /* <DEDUP_REMOVED lines=9> */
.L_x_13340:
[----:B------:R-:W-:Y:S05]  /*377c0*/  BSYNC B0 ;  /* 0x0000000000007941 */ /* 0x000fea0003800000 */
.L_x_13199:
[----:B------:R-:W-:-:S03]  /*377d0*/  UMOV UR4, 0xffffffff ;  /* 0xffffffff00047882 */ /* 0x000fc60000000000 */
[----:B------:R-:W-:Y:S05]  /*377e0*/  BRA.DIV UR4, `(.L_x_13201) ;  /* 0x0000003e04c07947 */ /* 0x000fea000b800000 */
[----:B------:R-:W1:Y:S02]  /*377f0*/  S2R R2, SR_TID.X ;  /* 0x0000000000027919 */ /* 0x000e640000002100 */
[----:B-1----:R-:W-:-:S04]  /*37800*/  SHF.R.U32.HI R2, RZ, 0x5, R2 ;  /* 0x00000005ff027819 */ /* 0x002fc80000011602 */
[----:B------:R-:W-:-:S05]  /*37810*/  LOP3.LUT R2, R2, 0x3, RZ, 0xc0, !PT ;  /* 0x0000000302027812 */ /* 0x000fca00078ec0ff */
[----:B------:R1:W2:Y:S02]  /*37820*/  SHFL.IDX PT, R14, R2, RZ, 0x1f ;  /* 0x00001fff020e7589 */ /* 0x0002a400000e0000 */
.L_x_13343:
[----:B--2---:R-:W-:-:S13]  /*37830*/  ISETP.NE.AND P0, PT, R14, RZ, PT ;  /* 0x000000ff0e00720c */ /* 0x004fda0003f05270 */
[----:B------:R-:W-:Y:S05]  /*37840*/  @P0 BRA `(.L_x_12811) ;  /* 0x0000000000940947 */ /* 0x000fea0003800000 */
[----:B------:R-:W-:-:S03]  /*37850*/  UMOV UR4, 0xffffffff ;  /* 0xffffffff00047882 */ /* 0x000fc60000000000 */
[----:B------:R-:W-:Y:S05]  /*37860*/  BRA.DIV UR4, `(.L_x_13202) ;  /* 0x0000003e04d47947 */ /* 0x000fea000b800000 */
[----:B------:R-:W-:-:S13]  /*37870*/  ELECT P6, URZ, PT ;  /* 0x00000000003f782f */ /* 0x000fda00038c0000 */
.L_x_13346:
[----:B------:R-:W-:Y:S05]  /*37880*/  @!P6 BRA `(.L_x_12811) ;  /* 0x000000000084e947 */ /* 0x000fea0003800000 */
[----:B------:R-:W-:-:S06]  /*37890*/  ULOP3.LUT UR4, UR38, 0x2, URZ, 0xfc, !UPT ;  /* 0x0000000226047892 */ /* 0x000fcc000f8efc3f */
[----:B-1----:R-:W-:-:S05]  /*378a0*/  IMAD.U32 R2, RZ, RZ, UR4 ;  /* 0x00000004ff027e24 */ /* 0x002fca000f8e00ff */
[----:B------:R-:W-:-:S13]  /*378b0*/  ISETP.NE.AND P2, PT, R2, 0x3, PT ;  /* 0x000000030200780c */ /* 0x000fda0003f45270 */
[----:B------:R-:W-:Y:S05]  /*378c0*/  @!P2 BRA `(.L_x_13203) ;  /* 0x000000000004a947 */ /* 0x000fea0003800000 */
[----:B------:R-:W-:Y:S01]  /*378d0*/  BPT.TRAP 0x1 ;  /* 0x000000040000795c */ /* 0x000fe20000300000 */
.L_x_13203:
[----:B0-----:R-:W2:Y:S04]  /*378e0*/  LDL R3, [R1+0x474] ;  /* 0x0004740001037983 */ /* 0x001ea80000100800 */
[----:B------:R-:W4:Y:S01]  /*378f0*/  LDL.LU R7, [R1+0x484] ;  /* 0x0004840001077983 */ /* 0x000f220000300800 */
[----:B------:R-:W-:-:S04]  /*37900*/  VIADD R2, R0, 0x32440 ;  /* 0x0003244000027836 */ /* 0x000fc80000000000 */
[C---:B--2---:R-:W-:Y:S02]  /*37910*/  IMAD R6, R3.reuse, 0x8, R2 ;  /* 0x0000000803067824 */ /* 0x044fe400078e0202 */
        /* <DEDUP_REMOVED lines=10> */
.L_x_13347:
[----:B------:R-:W1:Y:S02]  /*379c0*/  SYNCS.PHASECHK.TRANS64.TRYWAIT P0, [R7+URZ], R2 ;  /* 0x00000002070075a7 */ /* 0x000e64000800017f */
[----:B-1----:R-:W-:Y:S05]  /*379d0*/  @!P0 BRA `(.L_x_13205) ;  /* 0x0000003c00ac8947 */ /* 0x002fea0003800000 */
.L_x_13348:
[----:B------:R-:W-:Y:S05]  /*379e0*/  @!P2 BRA `(.L_x_13206) ;  /* 0x000000000004a947 */ /* 0x000fea0003800000 */
[----:B------:R-:W-:Y:S01]  /*379f0*/  BPT.TRAP 0x1 ;  /* 0x000000040000795c */ /* 0x000fe20000300000 */
.L_x_13206:
[----:B------:R-:W2:Y:S01]  /*37a00*/  LDL.LU R4, [R1+0x474] ;  /* 0x0004740001047983 */ /* 0x000ea20000300800 */
[----:B------:R-:W-:-:S04]  /*37a10*/  VIADD R0, R0, 0x32460 ;  /* 0x0003246000007836 */ /* 0x000fc80000000000 */
[----:B--2---:R-:W-:-:S04]  /*37a20*/  IMAD R4, R4, 0x8, R0 ;  /* 0x0000000804047824 */ /* 0x004fc800078e0200 */
[----:B------:R-:W2:Y:S02]  /*37a30*/  SYNCS.PHASECHK.TRANS64.TRYWAIT P0, [R4+URZ], R5 ;  /* 0x00000005040075a7 */ /* 0x000ea4000800017f */
[----:B--2---:R-:W-:Y:S05]  /*37a40*/  @!P0 BRA `(.L_x_13207) ;  /* 0x0000003c00a48947 */ /* 0x004fea0003800000 */
.L_x_13349:
[----:B------:R-:W-:-:S07]  /*37a50*/  IMAD R3, R3, 0x8, R0 ;  /* 0x0000000803037824 */ /* 0x000fce00078e0200 */
.L_x_13208:
[----:B----4-:R4:W0:Y:S02]  /*37a60*/  SYNCS.PHASECHK.TRANS64.TRYWAIT P0, [R3+URZ], R2 ;  /* 0x00000002030075a7 */ /* 0x010824000800017f */
[----:B0-----:R-:W-:Y:S05]  /*37a70*/  @!P0 NANOSLEEP.SYNCS 0x989680 ;  /* 0x009896800000895d */ /* 0x001fea0003900000 */
[----:B------:R-:W0:Y:S02]  /*37a80*/  @!P0 SYNCS.PHASECHK.TRANS64 P0, [R3+URZ], R2 ;  /* 0x00000002030085a7 */ /* 0x000e24000800007f */
[----:B0-----:R-:W-:Y:S05]  /*37a90*/  @!P0 BRA `(.L_x_13208) ;  /* 0xfffffffc00f08947 */ /* 0x001fea000383ffff */
.L_x_12811:
[----:B------:R-:W-:Y:S05]  /*37aa0*/  BSYNC B9 ;  /* 0x0000000000097941 */ /* 0x000fea0003800000 */
.L_x_12808:
[----:B------:R-:W-:Y:S05]  /*37ab0*/  EXIT ;  /* 0x000000000000794d */ /* 0x000fea0003800000 */
.L_x_12837:
[----:B0-----:R0:W1:Y:S02]  /*37ac0*/  SYNCS.PHASECHK.TRANS64.TRYWAIT P6, [R89+URZ+0x32490], R100 ;  /* 0x03249064590075a7 */ /* 0x00106400080c017f */
[----:B-1----:R-:W-:Y:S05]  /*37ad0*/  @!P6 NANOSLEEP.SYNCS 0x989680 ;  /* 0x009896800000e95d */ /* 0x002fea0003900000 */
[----:B------:R-:W1:Y:S02]  /*37ae0*/  @!P6 SYNCS.PHASECHK.TRANS64 P6, [R89+URZ+0x32490], R100 ;  /* 0x032490645900e5a7 */ /* 0x000e6400080c007f */
[----:B-1----:R-:W-:Y:S05]  /*37af0*/  @!P6 BRA `(.L_x_12837) ;  /* 0xfffffffc00f0e947 */ /* 0x002fea000383ffff */
[----:B------:R-:W-:Y:S05]  /*37b00*/  BRA `(.L_x_13209) ;  /* 0xfffffcb400647947 */ /* 0x000fea000383ffff */
.L_x_12855:
[----:B0-----:R0:W1:Y:S02]  /*37b10*/  SYNCS.PHASECHK.TRANS64.TRYWAIT P5, [R89+URZ+0x32490], R100 ;  /* 0x03249064590075a7 */ /* 0x00106400080a017f */
[----:B-1----:R-:W-:Y:S05]  /*37b20*/  @!P5 NANOSLEEP.SYNCS 0x989680 ;  /* 0x009896800000d95d */ /* 0x002fea0003900000 */
[----:B------:R-:W1:Y:S02]  /*37b30*/  @!P5 SYNCS.PHASECHK.TRANS64 P5, [R89+URZ+0x32490], R100 ;  /* 0x032490645900d5a7 */ /* 0x000e6400080a007f */
[----:B-1----:R-:W-:Y:S05]  /*37b40*/  @!P5 BRA `(.L_x_12855) ;  /* 0xfffffffc00f0d947 */ /* 0x002fea000383ffff */
[----:B------:R-:W-:Y:S05]  /*37b50*/  BRA `(.L_x_13210) ;  /* 0xfffffcc800107947 */ /* 0x000fea000383ffff */
.L_x_12864:
[----:B0-----:R0:W1:Y:S02]  /*37b60*/  SYNCS.PHASECHK.TRANS64.TRYWAIT P4, [R89+URZ+0x32490], R100 ;  /* 0x03249064590075a7 */ /* 0x001064000808017f */
[----:B-1----:R-:W-:Y:S05]  /*37b70*/  @!P4 NANOSLEEP.SYNCS 0x989680 ;  /* 0x009896800000c95d */ /* 0x002fea0003900000 */
[----:B------:R-:W1:Y:S02]  /*37b80*/  @!P4 SYNCS.PHASECHK.TRANS64 P4, [R89+URZ+0x32490], R100 ;  /* 0x032490645900c5a7 */ /* 0x000e64000808007f */
[----:B-1----:R-:W-:Y:S05]  /*37b90*/  @!P4 BRA `(.L_x_12864) ;  /* 0xfffffffc00f0c947 */ /* 0x002fea000383ffff */
[----:B------:R-:W-:Y:S05]  /*37ba0*/  BRA `(.L_x_13211) ;  /* 0xfffffcd800307947 */ /* 0x000fea000383ffff */
.L_x_12870:
[----:B-1----:R1:W2:Y:S02]  /*37bb0*/  SYNCS.PHASECHK.TRANS64.TRYWAIT P3, [R89+URZ+0x324b0], R100 ;  /* 0x0324b064590075a7 */ /* 0x0022a4000806017f */
[----:B--2---:R-:W-:Y:S05]  /*37bc0*/  @!P3 NANOSLEEP.SYNCS 0x989680 ;  /* 0x009896800000b95d */ /* 0x004fea0003900000 */
[----:B------:R-:W2:Y:S02]  /*37bd0*/  @!P3 SYNCS.PHASECHK.TRANS64 P3, [R89+URZ+0x324b0], R100 ;  /* 0x0324b0645900b5a7 */ /* 0x000ea4000806007f */
[----:B--2---:R-:W-:Y:S05]  /*37be0*/  @!P3 BRA `(.L_x_12870) ;  /* 0xfffffffc00f0b947 */ /* 0x004fea000383ffff */
[----:B------:R-:W-:Y:S05]  /*37bf0*/  BRA `(.L_x_13212) ;  /* 0xfffffcd800c07947 */ /* 0x000fea000383ffff */
.L_x_12886:
        /* <DEDUP_REMOVED lines=8> */
.L_x_13214:
[----:B------:R-:W-:Y:S05]  /*37c80*/  BSYNC B0 ;  /* 0x0000000000007941 */ /* 0x000fea0003800000 */
.L_x_13213:
[----:B------:R-:W-:Y:S05]  /*37c90*/  BRA `(.L_x_13215) ;  /* 0xfffffcec00007947 */ /* 0x000fea000383ffff */
.L_x_12898:
        /* <DEDUP_REMOVED lines=8> */
.L_x_13217:
[----:B------:R-:W-:Y:S05]  /*37d20*/  BSYNC B1 ;  /* 0x0000000000017941 */ /* 0x000fea0003800000 */
.L_x_13216:
        /* <DEDUP_REMOVED lines=8> */
.L_x_13218:
[----:B------:R-:W-:Y:S02]  /*37db0*/  IMAD.MOV.U32 R13, RZ, RZ, R7 ;  /* 0x000000ffff0d7224 */ /* 0x000fe400078e0007 */
[----:B------:R-:W-:-:S07]  /*37dc0*/  IMAD.MOV.U32 R2, RZ, RZ, R14 ;  /* 0x000000ffff027224 */ /* 0x000fce00078e000e */
[----:B------:R-:W-:Y:S05]  /*37dd0*/  WARPSYNC.COLLECTIVE R15, `(.L_x_13219) ;  /* 0x000000000f087348 */ /* 0x000fea0003c00000 */
[----:B------:R0:W1:Y:S02]  /*37de0*/  SHFL.IDX P6, R14, R13, R12, R11 ;  /* 0x0000000c0d0e7389 */ /* 0x00006400000c000b */
[----:B01----:R-:W-:Y:S01]  /*37df0*/  ENDCOLLECTIVE ;  /* 0x000000000000791b */ /* 0x003fe20003800000 */
.L_x_13219:
[----:B------:R-:W-:Y:S02]  /*37e00*/  IMAD.MOV.U32 R13, RZ, RZ, R8 ;  /* 0x000000ffff0d7224 */ /* 0x000fe400078e0008 */
[----:B------:R-:W-:-:S07]  /*37e10*/  IMAD.MOV.U32 R5, RZ, RZ, R14 ;  /* 0x000000ffff057224 */ /* 0x000fce00078e000e */
[----:B------:R-:W-:Y:S05]  /*37e20*/  WARPSYNC.COLLECTIVE R15, `(.L_x_13220) ;  /* 0x000000000f087348 */ /* 0x000fea0003c00000 */
[----:B------:R0:W1:Y:S02]  /*37e30*/  SHFL.IDX P6, R14, R13, R12, R11 ;  /* 0x0000000c0d0e7389 */ /* 0x00006400000c000b */
[----:B01----:R-:W-:Y:S01]  /*37e40*/  ENDCOLLECTIVE ;  /* 0x000000000000791b */ /* 0x003fe20003800000 */
.L_x_13220:
[----:B------:R-:W-:Y:S05]  /*37e50*/  BRA `(.L_x_13221) ;  /* 0xfffffcf400e07947 */ /* 0x000fea000383ffff */
.L_x_12901:
        /* <DEDUP_REMOVED lines=8> */
.L_x_13223:
[----:B------:R-:W-:Y:S05]  /*37ee0*/  BSYNC B1 ;  /* 0x0000000000017941 */ /* 0x000fea0003800000 */
.L_x_13222:
        /* <DEDUP_REMOVED lines=8> */
.L_x_13224:
[----:B------:R-:W-:Y:S02]  /*37f70*/  IMAD.MOV.U32 R13, RZ, RZ, R7 ;  /* 0x000000ffff0d7224 */ /* 0x000fe400078e0007 */
[----:B------:R-:W-:-:S07]  /*37f80*/  IMAD.MOV.U32 R4, RZ, RZ, R14 ;  /* 0x000000ffff047224 */ /* 0x000fce00078e000e */
[----:B------:R-:W-:Y:S05]  /*37f90*/  WARPSYNC.COLLECTIVE R15, `(.L_x_13225) ;  /* 0x000000000f087348 */ /* 0x000fea0003c00000 */
[----:B------:R0:W1:Y:S02]  /*37fa0*/  SHFL.IDX P6, R14, R13, R12, R11 ;  /* 0x0000000c0d0e7389 */ /* 0x00006400000c000b */
[----:B01----:R-:W-:Y:S01]  /*37fb0*/  ENDCOLLECTIVE ;  /* 0x000000000000791b */ /* 0x003fe20003800000 */
.L_x_13225:
[----:B------:R-:W-:Y:S02]  /*37fc0*/  IMAD.MOV.U32 R13, RZ, RZ, R8 ;  /* 0x000000ffff0d7224 */ /* 0x000fe400078e0008 */
[----:B------:R-:W-:-:S07]  /*37fd0*/  IMAD.MOV.U32 R7, RZ, RZ, R14 ;  /* 0x000000ffff077224 */ /* 0x000fce00078e000e */
[----:B------:R-:W-:Y:S05]  /*37fe0*/  WARPSYNC.COLLECTIVE R15, `(.L_x_13226) ;  /* 0x000000000f087348 */ /* 0x000fea0003c00000 */
[----:B------:R0:W1:Y:S02]  /*37ff0*/  SHFL.IDX P6, R14, R13, R12, R11 ;  /* 0x0000000c0d0e7389 */ /* 0x00006400000c000b */
[----:B01----:R-:W-:Y:S01]  /*38000*/  ENDCOLLECTIVE ;  /* 0x000000000000791b */ /* 0x003fe20003800000 */
.L_x_13226:
[----:B------:R-:W-:Y:S05]  /*38010*/  BRA `(.L_x_13227) ;  /* 0xfffffcf800307947 */ /* 0x000fea000383ffff */
.L_x_12905:
[----:B------:R0:W0:Y:S02]  /*38020*/  SYNCS.PHASECHK.TRANS64.TRYWAIT P0, [R144+URZ+0x32400], R13 ;  /* 0x0324000d900075a7 */ /* 0x000024000800017f */
[----:B0-----:R-:W-:Y:S05]  /*38030*/  @!P0 NANOSLEEP.SYNCS 0x989680 ;  /* 0x009896800000895d */ /* 0x001fea0003900000 */
[----:B------:R-:W0:Y:S02]  /*38040*/  @!P0 SYNCS.PHASECHK.TRANS64 P0, [R144+URZ+0x32400], R13 ;  /* 0x0324000d900085a7 */ /* 0x000e24000800007f */
[----:B0-----:R-:W-:Y:S05]  /*38050*/  @!P0 BRA `(.L_x_12905) ;  /* 0xfffffffc00f08947 */ /* 0x001fea000383ffff */
[----:B------:R-:W-:Y:S05]  /*38060*/  BRA `(.L_x_13228) ;  /* 0xfffffcf800ac7947 */ /* 0x000fea000383ffff */
.L_x_12913:
        /* <DEDUP_REMOVED lines=9> */
.L_x_13230:
[----:B------:R-:W-:Y:S05]  /*38100*/  BSYNC B1 ;  /* 0x0000000000017941 */ /* 0x000fea0003800000 */
.L_x_13229:
        /* <DEDUP_REMOVED lines=10> */
.L_x_13231:
        /* <DEDUP_REMOVED lines=8> */
.L_x_13232:
[----:B------:R-:W-:-:S05]  /*38230*/  @!P1 IADD3 R6, P2, R3, R5, RZ ;  /* 0x0000000503069210 */ /* 0x000fca0007f5e0ff */
[----:B------:R-:W-:-:S05]  /*38240*/  @!P1 IMAD.X R7, R2, 0x1, R9, P2 ;  /* 0x0000000102079824 */ /* 0x000fca00010e0609 */
[----:B------:R0:W5:Y:S01]  /*38250*/  @!P1 LD.E.128 R24, desc[UR42][R6.64] ;  /* 0x0000002a06189980 */ /* 0x000162000c101d00 */
[----:B------:R-:W-:Y:S02]  /*38260*/  IMAD.MOV.U32 R13, RZ, RZ, R64 ;  /* 0x000000ffff0d7224 */ /* 0x000fe400078e0040 */
[----:B------:R-:W-:-:S07]  /*38270*/  IMAD.MOV.U32 R4, RZ, RZ, R14 ;  /* 0x000000ffff047224 */ /* 0x000fce00078e000e */
[----:B0----5:R-:W-:Y:S05]  /*38280*/  WARPSYNC.COLLECTIVE R15, `(.L_x_13233) ;  /* 0x000000000f087348 */ /* 0x021fea0003c00000 */
[----:B------:R1:W2:Y:S02]  /*38290*/  SHFL.IDX P6, R14, R13, R12, R11 ;  /* 0x0000000c0d0e7389 */ /* 0x0002a400000c000b */
[----:B012--5:R-:W-:Y:S01]  /*382a0*/  ENDCOLLECTIVE ;  /* 0x000000000000791b */ /* 0x027fe20003800000 */
.L_x_13233:
        /* <DEDUP_REMOVED lines=10> */
.L_x_13234:
[----:B------:R-:W-:Y:S01]  /*38350*/  CS2R R62, SRZ ;  /* 0x00000000003e7805 */ /* 0x000fe2000001ff00 */
[----:B------:R-:W-:Y:S01]  /*38360*/  IMAD.MOV.U32 R13, RZ, RZ, R8 ;  /* 0x000000ffff0d7224 */ /* 0x000fe200078e0008 */
[----:B------:R-:W-:Y:S02]  /*38370*/  CS2R R60, SRZ ;  /* 0x00000000003c7805 */ /* 0x000fe4000001ff00 */
[----:B------:R-:W-:Y:S01]  /*38380*/  CS2R R20, SRZ ;  /* 0x0000000000147805 */ /* 0x000fe2000001ff00 */
[----:B------:R-:W-:Y:S02]  /*38390*/  @!P1 IMAD.MOV.U32 R62, RZ, RZ, R24 ;  /* 0x000000ffff3e9224 */ /* 0x000fe400078e0018 */
[----:B------:R-:W-:-:S07]  /*383a0*/  IMAD.MOV.U32 R24, RZ, RZ, R14 ;  /* 0x000000ffff187224 */ /* 0x000fce00078e000e */
[----:B------:R-:W-:Y:S05]  /*383b0*/  WARPSYNC.COLLECTIVE R15, `(.L_x_13235) ;  /* 0x000000000f087348 */ /* 0x000fea0003c00000 */
[----:B------:R0:W1:Y:S02]  /*383c0*/  SHFL.IDX P6, R14, R13, R12, R11 ;  /* 0x0000000c0d0e7389 */ /* 0x00006400000c000b */
[----:B01----:R-:W-:Y:S01]  /*383d0*/  ENDCOLLECTIVE ;  /* 0x000000000000791b */ /* 0x003fe20003800000 */
.L_x_13235:
[----:B------:R-:W-:Y:S02]  /*383e0*/  @!P1 IMAD.MOV.U32 R63, RZ, RZ, R25 ;  /* 0x000000ffff3f9224 */ /* 0x000fe400078e0019 */
[----:B------:R-:W-:Y:S02]  /*383f0*/  IMAD.MOV.U32 R13, RZ, RZ, R65 ;  /* 0x000000ffff0d7224 */ /* 0x000fe400078e0041 */
[----:B------:R-:W-:-:S07]  /*38400*/  IMAD.MOV.U32 R25, RZ, RZ, R14 ;  /* 0x000000ffff197224 */ /* 0x000fce00078e000e */
[----:B------:R-:W-:Y:S05]  /*38410*/  WARPSYNC.COLLECTIVE R15, `(.L_x_13236) ;  /* 0x000000000f087348 */ /* 0x000fea0003c00000 */
[----:B------:R0:W1:Y:S02]  /*38420*/  SHFL.IDX P6, R14, R13, R12, R11 ;  /* 0x0000000c0d0e7389 */ /* 0x00006400000c000b */
[----:B01----:R-:W-:Y:S01]  /*38430*/  ENDCOLLECTIVE ;  /* 0x000000000000791b */ /* 0x003fe20003800000 */
.L_x_13236:
[----:B------:R-:W-:Y:S02]  /*38440*/  @!P1 IMAD.MOV.U32 R60, RZ, RZ, R26 ;  /* 0x000000ffff3c9224 */ /* 0x000fe400078e001a */
[----:B------:R-:W-:Y:S02]  /*38450*/  @!P1 IMAD.MOV.U32 R61, RZ, RZ, R27 ;  /* 0x000000ffff3d9224 */ /* 0x000fe400078e001b */
[----:B------:R-:W-:Y:S02]  /*38460*/  IMAD.MOV.U32 R2, RZ, RZ, R60 ;  /* 0x000000ffff027224 */ /* 0x000fe400078e003c */
[----:B------:R-:W-:Y:S02]  /*38470*/  IMAD.MOV.U32 R13, RZ, RZ, R64 ;  /* 0x000000ffff0d7224 */ /* 0x000fe400078e0040 */
[----:B------:R-:W-:Y:S02]  /*38480*/  IMAD.MOV.U32 R3, RZ, RZ, R61 ;  /* 0x000000ffff037224 */ /* 0x000fe400078e003d */
[----:B------:R-:W-:-:S07]  /*38490*/  IMAD.MOV.U32 R26, RZ, RZ, R14 ;  /* 0x000000ffff1a7224 */ /* 0x000fce00078e000e */
[----:B------:R-:W-:Y:S05]  /*384a0*/  WARPSYNC.COLLECTIVE R15, `(.L_x_13237) ;  /* 0x000000000f087348 */ /* 0x000fea0003c00000 */
[----:B------:R0:W1:Y:S02]  /*384b0*/  SHFL.IDX P6, R14, R13, R12, R11 ;  /* 0x0000000c0d0e7389 */ /* 0x00006400000c000b */
[----:B01----:R-:W-:Y:S01]  /*384c0*/  ENDCOLLECTIVE ;  /* 0x000000000000791b */ /* 0x003fe20003800000 */
.L_x_13237:
[----:B------:R-:W-:Y:S02]  /*384d0*/  PRMT R74, R2, 0x5410, R3 ;  /* 0x00005410024a7816 */ /* 0x000fe40000000003 */
[----:B------:R-:W-:Y:S01]  /*384e0*/  CS2R R2, SRZ ;  /* 0x0000000000027805 */ /* 0x000fe2000001ff00 */
[----:B------:R-:W-:Y:S02]  /*384f0*/  @!P1 IMAD.MOV.U32 R20, RZ, RZ, R4 ;  /* 0x000000ffff149224 */ /* 0x000fe400078e0004 */
[----:B------:R-:W-:Y:S02]  /*38500*/  @!P1 IMAD.MOV.U32 R21, RZ, RZ, R5 ;  /* 0x000000ffff159224 */ /* 0x000fe400078e0005 */
[----:B------:R-:W-:Y:S02]  /*38510*/  @!P1 IMAD.MOV.U32 R2, RZ, RZ, R6 ;  /* 0x000000ffff029224 */ /* 0x000fe400078e0006 */
[----:B------:R-:W-:Y:S02]  /*38520*/  @!P1 IMAD.MOV.U32 R3, RZ, RZ, R7 ;  /* 0x000000ffff039224 */ /* 0x000fe400078e0007 */
[----:B------:R-:W-:-:S02]  /*38530*/  IMAD.MOV.U32 R6, RZ, RZ, R20 ;  /* 0x000000ffff067224 */ /* 0x000fc400078e0014 */
[----:B------:R-:W-:Y:S02]  /*38540*/  IMAD.MOV.U32 R7, RZ, RZ, R21 ;  /* 0x000000ffff077224 */ /* 0x000fe400078e0015 */
[----:B------:R-:W-:Y:S02]  /*38550*/  IMAD.MOV.U32 R8, RZ, RZ, R62 ;  /* 0x000000ffff087224 */ /* 0x000fe400078e003e */
[----:B------:R-:W-:Y:S02]  /*38560*/  IMAD.MOV.U32 R9, RZ, RZ, R63 ;  /* 0x000000ffff097224 */ /* 0x000fe400078e003f */
[----:B------:R-:W-:Y:S02]  /*38570*/  IMAD.MOV.U32 R4, RZ, RZ, R2 ;  /* 0x000000ffff047224 */ /* 0x000fe400078e0002 */
[----:B------:R-:W-:Y:S01]  /*38580*/  IMAD.MOV.U32 R5, RZ, RZ, R3 ;  /* 0x000000ffff057224 */ /* 0x000fe200078e0003 */
[----:B------:R-:W-:Y:S02]  /*38590*/  PRMT R80, R6, 0x7610, R80 ;  /* 0x0000761006507816 */ /* 0x000fe40000000050 */
[----:B------:R-:W-:-:S02]  /*385a0*/  PRMT R81, R7, 0x7610, R81 ;  /* 0x0000761007517816 */ /* 0x000fc40000000051 */
[----:B------:R-:W-:Y:S02]  /*385b0*/  CS2R R6, SRZ ;  /* 0x0000000000067805 */ /* 0x000fe4000001ff00 */
[----:B------:R-:W-:Y:S02]  /*385c0*/  PRMT R66, R8, 0x7610, R66 ;  /* 0x0000761008427816 */ /* 0x000fe40000000042 */
[----:B------:R-:W-:Y:S02]  /*385d0*/  PRMT R68, R9, 0x7610, R68 ;  /* 0x0000761009447816 */ /* 0x000fe40000000044 */
[----:B------:R-:W-:Y:S02]  /*385e0*/  PRMT R76, R4, 0x7610, R76 ;  /* 0x00007610044c7816 */ /* 0x000fe4000000004c */
[----:B------:R-:W-:Y:S01]  /*385f0*/  PRMT R64, R64, 0x5410, R5 ;  /* 0x0000541040407816 */ /* 0x000fe20000000005 */
[----:B------:R-:W-:Y:S06]  /*38600*/  BRA `(.L_x_13238) ;  /* 0xfffffd0800147947 */ /* 0x000fec000383ffff */
.L_x_12917:
[----:B0-----:R0:W1:Y:S02]  /*38610*/  SYNCS.PHASECHK.TRANS64.TRYWAIT P1, [R144+URZ+0x32400], R13 ;  /* 0x0324000d900075a7 */ /* 0x001064000802017f */
[----:B-1----:R-:W-:Y:S05]  /*38620*/  @!P1 NANOSLEEP.SYNCS 0x989680 ;  /* 0x009896800000995d */ /* 0x002fea0003900000 */
[----:B------:R-:W1:Y:S02]  /*38630*/  @!P1 SYNCS.PHASECHK.TRANS64 P1, [R144+URZ+0x32400], R13 ;  /* 0x0324000d900095a7 */ /* 0x000e64000802007f */
[----:B-1----:R-:W-:Y:S05]  /*38640*/  @!P1 BRA `(.L_x_12917) ;  /* 0xfffffffc00f09947 */ /* 0x002fea000383ffff */
[----:B------:R-:W-:Y:S05]  /*38650*/  BRA `(.L_x_13239) ;  /* 0xfffffd0800707947 */ /* 0x000fea000383ffff */
.L_x_12932:
[----:B0-----:R0:W1:Y:S02]  /*38660*/  SYNCS.PHASECHK.TRANS64.TRYWAIT P0, [R2+URZ], R7 ;  /* 0x00000007020075a7 */ /* 0x001064000800017f */
[----:B-1----:R-:W-:Y:S05]  /*38670*/  @!P0 NANOSLEEP.SYNCS 0x989680 ;  /* 0x009896800000895d */ /* 0x002fea0003900000 */
[----:B------:R-:W1:Y:S02]  /*38680*/  @!P0 SYNCS.PHASECHK.TRANS64 P0, [R2+URZ], R7 ;  /* 0x00000007020085a7 */ /* 0x000e64000800007f */
[----:B-1----:R-:W-:Y:S05]  /*38690*/  @!P0 BRA `(.L_x_12932) ;  /* 0xfffffffc00f08947 */ /* 0x002fea000383ffff */
[----:B------:R-:W-:Y:S05]  /*386a0*/  BRA `(.L_x_12931) ;  /* 0xfffffd2000307947 */ /* 0x000fea000383ffff */
.L_x_12939:
[----:B0-----:R0:W1:Y:S02]  /*386b0*/  SYNCS.PHASECHK.TRANS64.TRYWAIT P0, [R4+URZ], R5 ;  /* 0x00000005040075a7 */ /* 0x001064000800017f */
[----:B-1----:R-:W-:Y:S05]  /*386c0*/  @!P0 NANOSLEEP.SYNCS 0x989680 ;  /* 0x009896800000895d */ /* 0x002fea0003900000 */
[----:B------:R-:W1:Y:S02]  /*386d0*/  @!P0 SYNCS.PHASECHK.TRANS64 P0, [R4+URZ], R5 ;  /* 0x00000005040085a7 */ /* 0x000e64000800007f */
[----:B-1----:R-:W-:Y:S05]  /*386e0*/  @!P0 BRA `(.L_x_12939) ;  /* 0xfffffffc00f08947 */ /* 0x002fea000383ffff */
[----:B------:R-:W-:Y:S05]  /*386f0*/  BRA `(.L_x_12938) ;  /* 0xfffffd2400547947 */ /* 0x000fea000383ffff */
.L_x_12964:
[----:B-1----:R1:W2:Y:S02]  /*38700*/  SYNCS.PHASECHK.TRANS64.TRYWAIT P1, [R0+URZ], R9 ;  /* 0x00000009000075a7 */ /* 0x0022a4000802017f */
[----:B--2---:R-:W-:Y:S05]  /*38710*/  @!P1 NANOSLEEP.SYNCS 0x989680 ;  /* 0x009896800000995d */ /* 0x004fea0003900000 */
[----:B------:R-:W2:Y:S02]  /*38720*/  @!P1 SYNCS.PHASECHK.TRANS64 P1, [R0+URZ], R9 ;  /* 0x00000009000095a7 */ /* 0x000ea4000802007f */
[----:B--2---:R-:W-:Y:S05]  /*38730*/  @!P1 BRA `(.L_x_12964) ;  /* 0xfffffffc00f09947 */ /* 0x004fea000383ffff */
[----:B------:R-:W-:Y:S05]  /*38740*/  BRA `(.L_x_12963) ;  /* 0xfffffdd400187947 */ /* 0x000fea000383ffff */
.L_x_12971:
[----:B-1----:R1:W2:Y:S02]  /*38750*/  SYNCS.PHASECHK.TRANS64.TRYWAIT P1, [R6+URZ], R7 ;  /* 0x00000007060075a7 */ /* 0x0022a4000802017f */
[----:B--2---:R-:W-:Y:S05]  /*38760*/  @!P1 NANOSLEEP.SYNCS 0x989680 ;  /* 0x009896800000995d */ /* 0x004fea0003900000 */
[----:B------:R-:W2:Y:S02]  /*38770*/  @!P1 SYNCS.PHASECHK.TRANS64 P1, [R6+URZ], R7 ;  /* 0x00000007060095a7 */ /* 0x000ea4000802007f */
[----:B--2---:R-:W-:Y:S05]  /*38780*/  @!P1 BRA `(.L_x_12971) ;  /* 0xfffffffc00f09947 */ /* 0x004fea000383ffff */
[----:B------:R-:W-:Y:S05]  /*38790*/  BRA `(.L_x_12970) ;  /* 0xfffffdd8003c7947 */ /* 0x000fea000383ffff */
.L_x_12982:
[----:B-1----:R1:W2:Y:S02]  /*387a0*/  SYNCS.PHASECHK.TRANS64.TRYWAIT P0, [R6+URZ], R7 ;  /* 0x00000007060075a7 */ /* 0x0022a4000800017f */
[----:B--2---:R-:W-:Y:S05]  /*387b0*/  @!P0 NANOSLEEP.SYNCS 0x989680 ;  /* 0x009896800000895d */ /* 0x004fea0003900000 */
[----:B------:R-:W2:Y:S02]  /*387c0*/  @!P0 SYNCS.PHASECHK.TRANS64 P0, [R6+URZ], R7 ;  /* 0x00000007060085a7 */ /* 0x000ea4000800007f */
[----:B--2---:R-:W-:Y:S05]  /*387d0*/  @!P0 BRA `(.L_x_12982) ;  /* 0xfffffffc00f08947 */ /* 0x004fea000383ffff */
[----:B------:R-:W-:Y:S05]  /*387e0*/  BRA `(.L_x_12981) ;  /* 0xfffffe7000ac7947 */ /* 0x000fea000383ffff */
.L_x_12989:
[----:B--2---:R2:W3:Y:S02]  /*387f0*/  SYNCS.PHASECHK.TRANS64.TRYWAIT P0, [R6+URZ], R7 ;  /* 0x00000007060075a7 */ /* 0x0044e4000800017f */
[----:B---3--:R-:W-:Y:S05]  /*38800*/  @!P0 NANOSLEEP.SYNCS 0x989680 ;  /* 0x009896800000895d */ /* 0x008fea0003900000 */
[----:B------:R-:W3:Y:S02]  /*38810*/  @!P0 SYNCS.PHASECHK.TRANS64 P0, [R6+URZ], R7 ;  /* 0x00000007060085a7 */ /* 0x000ee4000800007f */
[----:B---3--:R-:W-:Y:S05]  /*38820*/  @!P0 BRA `(.L_x_12989) ;  /* 0xfffffffc00f08947 */ /* 0x008fea000383ffff */
[----:B------:R-:W-:Y:S05]  /*38830*/  BRA `(.L_x_12988) ;  /* 0xfffffe7400d07947 */ /* 0x000fea000383ffff */
.L_x_13016:
[----:B------:R-:W-:Y:S02]  /*38840*/  IMAD.MOV.U32 R13, RZ, RZ, R3 ;  /* 0x000000ffff0d7224 */ /* 0x000fe400078e0003 */
[----:B------:R-:W-:Y:S02]  /*38850*/  IMAD.MOV.U32 R12, RZ, RZ, RZ ;  /* 0x000000ffff0c7224 */ /* 0x000fe400078e00ff */
[----:B------:R-:W-:Y:S02]  /*38860*/  IMAD.MOV.U32 R11, RZ, RZ, 0x181f ;  /* 0x0000181fff0b7424 */ /* 0x000fe400078e00ff */
[----:B------:R-:W-:-:S07]  /*38870*/  IMAD.MOV.U32 R15, RZ, RZ, -0x1 ;  /* 0xffffffffff0f7424 */ /* 0x000fce00078e00ff */
[----:B01----:R-:W-:Y:S05]  /*38880*/  WARPSYNC.COLLECTIVE R15, `(.L_x_13240) ;  /* 0x000000000f087348 */ /* 0x003fea0003c00000 */
[----:B------:R2:W3:Y:S02]  /*38890*/  SHFL.IDX P6, R14, R13, R12, R11 ;  /* 0x0000000c0d0e7389 */ /* 0x0004e400000c000b */
[----:B0123--:R-:W-:Y:S01]  /*388a0*/  ENDCOLLECTIVE ;  /* 0x000000000000791b */ /* 0x00ffe20003800000 */
.L_x_13240:
[----:B------:R-:W-:Y:S02]  /*388b0*/  IMAD.MOV.U32 R13, RZ, RZ, R2 ;  /* 0x000000ffff0d7224 */ /* 0x000fe400078e0002 */
[----:B------:R-:W-:-:S07]  /*388c0*/  IMAD.MOV.U32 R0, RZ, RZ, R14 ;  /* 0x000000ffff007224 */ /* 0x000fce00078e000e */
[----:B------:R-:W-:Y:S05]  /*388d0*/  WARPSYNC.COLLECTIVE R15, `(.L_x_13241) ;  /* 0x000000000f087348 */ /* 0x000fea0003c00000 */
[----:B------:R0:W1:Y:S02]  /*388e0*/  SHFL.IDX P6, R14, R13, R12, R11 ;  /* 0x0000000c0d0e7389 */ /* 0x00006400000c000b */
[----:B01----:R-:W-:Y:S01]  /*388f0*/  ENDCOLLECTIVE ;  /* 0x000000000000791b */ /* 0x003fe20003800000 */
.L_x_13241:
[----:B------:R-:W-:Y:S05]  /*38900*/  BRA `(.L_x_13242) ;  /* 0xffffff5c00647947 */ /* 0x000fea000383ffff */
.L_x_13019:
[----:B------:R-:W-:Y:S01]  /*38910*/  BSSY B1, `(.L_x_13243) ;  /* 0x0000008000017945 */ /* 0x000fe20003800000 */
[----:B------:R-:W-:Y:S02]  /*38920*/  IMAD.MOV.U32 R13, RZ, RZ, R3 ;  /* 0x000000ffff0d7224 */ /* 0x000fe400078e0003 */
[----:B------:R-:W-:Y:S02]  /*38930*/  IMAD.MOV.U32 R12, RZ, RZ, 0x1 ;  /* 0x00000001ff0c7424 */ /* 0x000fe400078e00ff */
[----:B---3--:R-:W-:Y:S02]  /*38940*/  IMAD.MOV.U32 R11, RZ, RZ, 0x181f ;  /* 0x0000181fff0b7424 */ /* 0x008fe400078e00ff */
[----:B------:R-:W-:-:S07]  /*38950*/  IMAD.MOV.U32 R15, RZ, RZ, -0x1 ;  /* 0xffffffffff0f7424 */ /* 0x000fce00078e00ff */
[----:B012-4-:R-:W-:Y:S05]  /*38960*/  WARPSYNC.COLLECTIVE R15, `(.L_x_13244) ;  /* 0x000000000f087348 */ /* 0x017fea0003c00000 */
[----:B----4-:R3:W4:Y:S02]  /*38970*/  SHFL.IDX P6, R14, R13, R12, R11 ;  /* 0x0000000c0d0e7389 */ /* 0x01072400000c000b */
[----:B01234-:R-:W-:Y:S01]  /*38980*/  ENDCOLLECTIVE ;  /* 0x000000000000791b */ /* 0x01ffe20003800000 */
.L_x_13244:
[----:B------:R-:W-:Y:S05]  /*38990*/  BSYNC B1 ;  /* 0x0000000000017941 */ /* 0x000fea0003800000 */
.L_x_13243:
        /* <DEDUP_REMOVED lines=8> */
.L_x_13245:
[----:B------:R-:W-:Y:S05]  /*38a20*/  BRA `(.L_x_13246) ;  /* 0xffffff5c00887947 */ /* 0x000fea000383ffff */
.L_x_13022:
[----:B------:R-:W-:Y:S01]  /*38a30*/  BSSY B1, `(.L_x_13247) ;  /* 0x0000008000017945 */ /* 0x000fe20003800000 */
[----:B------:R-:W-:Y:S02]  /*38a40*/  IMAD.MOV.U32 R13, RZ, RZ, R3 ;  /* 0x000000ffff0d7224 */ /* 0x000fe400078e0003 */
[----:B------:R-:W-:Y:S02]  /*38a50*/  IMAD.MOV.U32 R12, RZ, RZ, 0x2 ;  /* 0x00000002ff0c7424 */ /* 0x000fe400078e00ff */
[----:B0-----:R-:W-:Y:S02]  /*38a60*/  IMAD.MOV.U32 R11, RZ, RZ, 0x181f ;  /* 0x0000181fff0b7424 */ /* 0x001fe400078e00ff */
[----:B------:R-:W-:-:S07]  /*38a70*/  IMAD.MOV.U32 R15, RZ, RZ, -0x1 ;  /* 0xffffffffff0f7424 */ /* 0x000fce00078e00ff */
[----:B-1234-:R-:W-:Y:S05]  /*38a80*/  WARPSYNC.COLLECTIVE R15, `(.L_x_13248) ;  /* 0x000000000f087348 */ /* 0x01efea0003c00000 */
[----:B----4-:R0:W4:Y:S02]  /*38a90*/  SHFL.IDX P6, R14, R13, R12, R11 ;  /* 0x0000000c0d0e7389 */ /* 0x01012400000c000b */
[----:B01234-:R-:W-:Y:S01]  /*38aa0*/  ENDCOLLECTIVE ;  /* 0x000000000000791b */ /* 0x01ffe20003800000 */
.L_x_13248:
[----:B------:R-:W-:Y:S05]  /*38ab0*/  BSYNC B1 ;  /* 0x0000000000017941 */ /* 0x000fea0003800000 */
.L_x_13247:
        /* <DEDUP_REMOVED lines=8> */
.L_x_13249:
[----:B------:R-:W-:Y:S05]  /*38b40*/  BRA `(.L_x_13250) ;  /* 0xffffff5c00a87947 */ /* 0x000fea000383ffff */
.L_x_13025:
[----:B------:R-:W-:Y:S01]  /*38b50*/  BSSY B1, `(.L_x_13251) ;  /* 0x0000008000017945 */ /* 0x000fe20003800000 */
[----:B------:R-:W-:Y:S02]  /*38b60*/  IMAD.MOV.U32 R13, RZ, RZ, R3 ;  /* 0x000000ffff0d7224 */ /* 0x000fe400078e0003 */
[----:B------:R-:W-:Y:S02]  /*38b70*/  IMAD.MOV.U32 R12, RZ, RZ, 0x3 ;  /* 0x00000003ff0c7424 */ /* 0x000fe400078e00ff */
[----:B0-----:R-:W-:Y:S02]  /*38b80*/  IMAD.MOV.U32 R11, RZ, RZ, 0x181f ;  /* 0x0000181fff0b7424 */ /* 0x001fe400078e00ff */
[----:B------:R-:W-:-:S07]  /*38b90*/  IMAD.MOV.U32 R15, RZ, RZ, -0x1 ;  /* 0xffffffffff0f7424 */ /* 0x000fce00078e00ff */
[----:B-1234-:R-:W-:Y:S05]  /*38ba0*/  WARPSYNC.COLLECTIVE R15, `(.L_x_13252) ;  /* 0x000000000f087348 */ /* 0x01efea0003c00000 */
[----:B------:R0:W0:Y:S02]  /*38bb0*/  SHFL.IDX P6, R14, R13, R12, R11 ;  /* 0x0000000c0d0e7389 */ /* 0x00002400000c000b */
[----:B01234-:R-:W-:Y:S01]  /*38bc0*/  ENDCOLLECTIVE ;  /* 0x000000000000791b */ /* 0x01ffe20003800000 */
.L_x_13252:
[----:B------:R-:W-:Y:S05]  /*38bd0*/  BSYNC B1 ;  /* 0x0000000000017941 */ /* 0x000fea0003800000 */
.L_x_13251:
        /* <DEDUP_REMOVED lines=8> */
.L_x_13253:
[----:B------:R-:W-:Y:S05]  /*38c60*/  BRA `(.L_x_13254) ;  /* 0xffffff5c00c87947 */ /* 0x000fea000383ffff */
.L_x_13050:
        /* <DEDUP_REMOVED lines=11> */
.L_x_13256:
[----:B------:R-:W-:Y:S05]  /*38d20*/  BSYNC B1 ;  /* 0x0000000000017941 */ /* 0x000fea0003800000 */
.L_x_13255:
[----:B------:R-:W-:Y:S05]  /*38d30*/  BRA `(.L_x_13257) ;  /* 0xffffff7800047947 */ /* 0x000fea000383ffff */
.L_x_13052:
[----:B------:R-:W-:Y:S01]  /*38d40*/  BSSY B1, `(.L_x_13258) ;  /* 0x0000006000017945 */ /* 0x000fe20003800000 */
[----:B------:R-:W-:-:S07]  /*38d50*/  IMAD.MOV.U32 R15, RZ, RZ, -0x1 ;  /* 0xffffffffff0f7424 */ /* 0x000fce00078e00ff */
[----:B01----:R-:W-:Y:S05]  /*38d60*/  WARPSYNC.COLLECTIVE R15, `(.L_x_13259) ;  /* 0x000000000f0c7348 */ /* 0x003fea0003c00000 */
[----:B------:R-:W-:Y:S02]  /*38d70*/  ELECT P6, UR62, PT ;  /* 0x00000000003e782f */ /* 0x000fe400038c0000 */
[----:B------:R-:W-:Y:S01]  /*38d80*/  MOV R14, UR62 ;  /* 0x0000003e000e7c02 */ /* 0x000fe20008000f00 */
[----:B01----:R-:W-:Y:S10]  /*38d90*/  ENDCOLLECTIVE ;  /* 0x000000000000791b */ /* 0x003ff40003800000 */
.L_x_13259:
[----:B------:R-:W-:Y:S05]  /*38da0*/  BSYNC B1 ;  /* 0x0000000000017941 */ /* 0x000fea0003800000 */
.L_x_13258:
[----:B------:R-:W-:Y:S05]  /*38db0*/  BRA `(.L_x_13051) ;  /* 0xffffff7400fc7947 */ /* 0x000fea000383ffff */
.L_x_13054:
[----:B-1----:R-:W2:Y:S02]  /*38dc0*/  LDL R5, [R1+0x470] ;  /* 0x0004700001057983 */ /* 0x002ea40000100800 */
[----:B--2---:R1:W2:Y:S02]  /*38dd0*/  SYNCS.PHASECHK.TRANS64.TRYWAIT P0, [R5+URZ+0x32420], R4 ;  /* 0x03242004050075a7 */ /* 0x0042a4000800017f */
[----:B--2---:R-:W-:Y:S05]  /*38de0*/  @!P0 NANOSLEEP.SYNCS 0x989680 ;  /* 0x009896800000895d */ /* 0x004fea0003900000 */
[----:B------:R-:W2:Y:S02]  /*38df0*/  @!P0 SYNCS.PHASECHK.TRANS64 P0, [R5+URZ+0x32420], R4 ;  /* 0x03242004050085a7 */ /* 0x000ea4000800007f */
[----:B--2---:R-:W-:Y:S05]  /*38e00*/  @!P0 BRA `(.L_x_13054) ;  /* 0xfffffffc00ec8947 */ /* 0x004fea000383ffff */
[----:B------:R-:W-:Y:S05]  /*38e10*/  BRA `(.L_x_13260) ;  /* 0xffffff78000c7947 */ /* 0x000fea000383ffff */
.L_x_13058:
[----:B-1----:R1:W2:Y:S02]  /*38e20*/  SYNCS.PHASECHK.TRANS64.TRYWAIT P0, [R4+URZ+0x324a0], R9 ;  /* 0x0324a009040075a7 */ /* 0x0022a4000800017f */
[----:B--2---:R-:W-:Y:S05]  /*38e30*/  @!P0 NANOSLEEP.SYNCS 0x989680 ;  /* 0x009896800000895d */ /* 0x004fea0003900000 */
[----:B------:R-:W2:Y:S02]  /*38e40*/  @!P0 SYNCS.PHASECHK.TRANS64 P0, [R4+URZ+0x324a0], R9 ;  /* 0x0324a009040085a7 */ /* 0x000ea4000800007f */
[----:B--2---:R-:W-:Y:S05]  /*38e50*/  @!P0 BRA `(.L_x_13058) ;  /* 0xfffffffc00f08947 */ /* 0x004fea000383ffff */
[----:B------:R-:W-:Y:S05]  /*38e60*/  BRA `(.L_x_13261) ;  /* 0xffffff7800347947 */ /* 0x000fea000383ffff */
.L_x_13063:
[----:B--2---:R2:W3:Y:S02]  /*38e70*/  SYNCS.PHASECHK.TRANS64.TRYWAIT P0, [R4+URZ+0x324c0], R9 ;  /* 0x0324c009040075a7 */ /* 0x0044e4000800017f */
[----:B---3--:R-:W-:Y:S05]  /*38e80*/  @!P0 NANOSLEEP.SYNCS 0x989680 ;  /* 0x009896800000895d */ /* 0x008fea0003900000 */
[----:B------:R-:W3:Y:S02]  /*38e90*/  @!P0 SYNCS.PHASECHK.TRANS64 P0, [R4+URZ+0x324c0], R9 ;  /* 0x0324c009040085a7 */ /* 0x000ee4000800007f */
[----:B---3--:R-:W-:Y:S05]  /*38ea0*/  @!P0 BRA `(.L_x_13063) ;  /* 0xfffffffc00f08947 */ /* 0x008fea000383ffff */
[----:B------:R-:W-:Y:S05]  /*38eb0*/  BRA `(.L_x_13262) ;  /* 0xffffff7800b87947 */ /* 0x000fea000383ffff */
.L_x_13073:
[----:B-1----:R1:W2:Y:S02]  /*38ec0*/  SYNCS.PHASECHK.TRANS64.TRYWAIT P1, [R5+URZ+0x324a0], R6 ;  /* 0x0324a006050075a7 */ /* 0x0022a4000802017f */
[----:B--2---:R-:W-:Y:S05]  /*38ed0*/  @!P1 NANOSLEEP.SYNCS 0x989680 ;  /* 0x009896800000995d */ /* 0x004fea0003900000 */
[----:B------:R-:W2:Y:S02]  /*38ee0*/  @!P1 SYNCS.PHASECHK.TRANS64 P1, [R5+URZ+0x324a0], R6 ;  /* 0x0324a006050095a7 */ /* 0x000ea4000802007f */
[----:B--2---:R-:W-:Y:S05]  /*38ef0*/  @!P1 BRA `(.L_x_13073) ;  /* 0xfffffffc00f09947 */ /* 0x004fea000383ffff */
[----:B------:R-:W-:Y:S05]  /*38f00*/  BRA `(.L_x_13263) ;  /* 0xffffff8000507947 */ /* 0x000fea000383ffff */
.L_x_13078:
[----:B--2---:R2:W3:Y:S02]  /*38f10*/  SYNCS.PHASECHK.TRANS64.TRYWAIT P1, [R5+URZ+0x324c0], R6 ;  /* 0x0324c006050075a7 */ /* 0x0044e4000802017f */
[----:B---3--:R-:W-:Y:S05]  /*38f20*/  @!P1 NANOSLEEP.SYNCS 0x989680 ;  /* 0x009896800000995d */ /* 0x008fea0003900000 */
[----:B------:R-:W3:Y:S02]  /*38f30*/  @!P1 SYNCS.PHASECHK.TRANS64 P1, [R5+URZ+0x324c0], R6 ;  /* 0x0324c006050095a7 */ /* 0x000ee4000802007f */
[----:B---3--:R-:W-:Y:S05]  /*38f40*/  @!P1 BRA `(.L_x_13078) ;  /* 0xfffffffc00f09947 */ /* 0x008fea000383ffff */
[----:B------:R-:W-:Y:S05]  /*38f50*/  BRA `(.L_x_13264) ;  /* 0xffffff8000d07947 */ /* 0x000fea000383ffff */
.L_x_13102:
[----:B------:R-:W3:Y:S01]  /*38f60*/  S2R R4, SR_TID.X ;  /* 0x0000000000047919 */ /* 0x000ee20000002100 */
[----:B------:R-:W-:Y:S01]  /*38f70*/  BSSY B0, `(.L_x_13265) ;  /* 0x000000a000007945 */ /* 0x000fe20003800000 */
[----:B------:R-:W-:Y:S02]  /*38f80*/  IMAD.MOV.U32 R12, RZ, RZ, RZ ;  /* 0x000000ffff0c7224 */ /* 0x000fe400078e00ff */
[----:B0-----:R-:W-:Y:S02]  /*38f90*/  IMAD.MOV.U32 R11, RZ, RZ, 0x1f ;  /* 0x0000001fff0b7424 */ /* 0x001fe400078e00ff */
[----:B------:R-:W-:Y:S01]  /*38fa0*/  IMAD.MOV.U32 R15, RZ, RZ, -0x1 ;  /* 0xffffffffff0f7424 */ /* 0x000fe200078e00ff */
[----:B---3--:R-:W-:-:S04]  /*38fb0*/  SHF.R.U32.HI R4, RZ, 0x5, R4 ;  /* 0x00000005ff047819 */ /* 0x008fc80000011604 */
[----:B------:R-:W-:-:S05]  /*38fc0*/  LOP3.LUT R4, R4, 0x3, RZ, 0xc0, !PT ;  /* 0x0000000304047812 */ /* 0x000fca00078ec0ff */
[----:B------:R-:W-:-:S07]  /*38fd0*/  IMAD.MOV.U32 R13, RZ, RZ, R4 ;  /* 0x000000ffff0d7224 */ /* 0x000fce00078e0004 */
[----:B-12---:R-:W-:Y:S05]  /*38fe0*/  WARPSYNC.COLLECTIVE R15, `(.L_x_13266) ;  /* 0x000000000f087348 */ /* 0x006fea0003c00000 */
[----:B------:R0:W3:Y:S02]  /*38ff0*/  SHFL.IDX P6, R14, R13, R12, R11 ;  /* 0x0000000c0d0e7389 */ /* 0x0000e400000c000b */
[----:B0123--:R-:W-:Y:S01]  /*39000*/  ENDCOLLECTIVE ;  /* 0x000000000000791b */ /* 0x00ffe20003800000 */
.L_x_13266:
[----:B------:R-:W-:Y:S05]  /*39010*/  BSYNC B0 ;  /* 0x0000000000007941 */ /* 0x000fea0003800000 */
.L_x_13265:
[----:B------:R-:W-:Y:S05]  /*39020*/  BRA `(.L_x_13267) ;  /* 0xffffff9000bc7947 */ /* 0x000fea000383ffff */
.L_x_13104:
[----:B------:R-:W-:Y:S01]  /*39030*/  BSSY B0, `(.L_x_13268) ;  /* 0x0000006000007945 */ /* 0x000fe20003800000 */
[----:B------:R-:W-:-:S07]  /*39040*/  IMAD.MOV.U32 R15, RZ, RZ, -0x1 ;  /* 0xffffffffff0f7424 */ /* 0x000fce00078e00ff */
[----:B012-4-:R-:W-:Y:S05]  /*39050*/  WARPSYNC.COLLECTIVE R15, `(.L_x_13269) ;  /* 0x000000000f0c7348 */ /* 0x017fea0003c00000 */
[----:B------:R-:W-:Y:S02]  /*39060*/  ELECT P6, UR62, PT ;  /* 0x00000000003e782f */ /* 0x000fe400038c0000 */
[----:B------:R-:W-:Y:S01]  /*39070*/  MOV R14, UR62 ;  /* 0x0000003e000e7c02 */ /* 0x000fe20008000f00 */
[----:B012-4-:R-:W-:Y:S10]  /*39080*/  ENDCOLLECTIVE ;  /* 0x000000000000791b */ /* 0x017ff40003800000 */
.L_x_13269:
[----:B------:R-:W-:Y:S05]  /*39090*/  BSYNC B0 ;  /* 0x0000000000007941 */ /* 0x000fea0003800000 */
.L_x_13268:
[----:B------:R-:W-:Y:S05]  /*390a0*/  BRA `(.L_x_13270) ;  /* 0xffffff9000c87947 */ /* 0x000fea000383ffff */
.L_x_13106:
[----:B--2---:R2:W3:Y:S02]  /*390b0*/  SYNCS.PHASECHK.TRANS64.TRYWAIT P0, [R0+URZ+0x32440], R2 ;  /* 0x03244002000075a7 */ /* 0x0044e4000800017f */
[----:B---3--:R-:W-:Y:S05]  /*390c0*/  @!P0 NANOSLEEP.SYNCS 0x989680 ;  /* 0x009896800000895d */ /* 0x008fea0003900000 */
[----:B------:R-:W3:Y:S02]  /*390d0*/  @!P0 SYNCS.PHASECHK.TRANS64 P0, [R0+URZ+0x32440], R2 ;  /* 0x03244002000085a7 */ /* 0x000ee4000800007f */
[----:B---3--:R-:W-:Y:S05]  /*390e0*/  @!P0 BRA `(.L_x_13106) ;  /* 0xfffffffc00f08947 */ /* 0x008fea000383ffff */
[----:B------:R-:W-:Y:S05]  /*390f0*/  BRA `(.L_x_13271) ;  /* 0xffffff9400307947 */ /* 0x000fea000383ffff */
.L_x_13110:
        /* <DEDUP_REMOVED lines=10> */
.L_x_13272:
[----:B------:R0:W-:Y:S01]  /*391a0*/  STL [R1+0x498], R8 ;  /* 0x0004980801007387 */ /* 0x0001e20000100800 */
[----:B------:R-:W-:Y:S02]  /*391b0*/  IMAD.MOV.U32 R13, RZ, RZ, R3 ;  /* 0x000000ffff0d7224 */ /* 0x000fe400078e0003 */
[----:B------:R-:W-:-:S07]  /*391c0*/  IMAD.MOV.U32 R4, RZ, RZ, R14 ;  /* 0x000000ffff047224 */ /* 0x000fce00078e000e */
[----:B0-----:R-:W-:Y:S05]  /*391d0*/  WARPSYNC.COLLECTIVE R15, `(.L_x_13273) ;  /* 0x000000000f087348 */ /* 0x001fea0003c00000 */
[----:B------:R1:W2:Y:S02]  /*391e0*/  SHFL.IDX P6, R14, R13, R12, R11 ;  /* 0x0000000c0d0e7389 */ /* 0x0002a400000c000b */
[----:B012---:R-:W-:Y:S01]  /*391f0*/  ENDCOLLECTIVE ;  /* 0x000000000000791b */ /* 0x007fe20003800000 */
.L_x_13273:
[----:B------:R-:W-:Y:S02]  /*39200*/  IMAD.MOV.U32 R13, RZ, RZ, R2 ;  /* 0x000000ffff0d7224 */ /* 0x000fe400078e0002 */
[----:B------:R-:W-:Y:S02]  /*39210*/  IMAD.MOV.U32 R12, RZ, RZ, 0x1 ;  /* 0x00000001ff0c7424 */ /* 0x000fe400078e00ff */
[----:B------:R-:W-:-:S07]  /*39220*/  IMAD.MOV.U32 R5, RZ, RZ, R14 ;  /* 0x000000ffff057224 */ /* 0x000fce00078e000e */
[----:B------:R-:W-:Y:S05]  /*39230*/  WARPSYNC.COLLECTIVE R15, `(.L_x_13274) ;  /* 0x000000000f087348 */ /* 0x000fea0003c00000 */
[----:B------:R0:W1:Y:S02]  /*39240*/  SHFL.IDX P6, R14, R13, R12, R11 ;  /* 0x0000000c0d0e7389 */ /* 0x00006400000c000b */
[----:B01----:R-:W-:Y:S01]  /*39250*/  ENDCOLLECTIVE ;  /* 0x000000000000791b */ /* 0x003fe20003800000 */
.L_x_13274:
[----:B------:R-:W-:Y:S02]  /*39260*/  IMAD.MOV.U32 R13, RZ, RZ, R3 ;  /* 0x000000ffff0d7224 */ /* 0x000fe400078e0003 */
[----:B------:R-:W-:Y:S02]  /*39270*/  IMAD R0, R0, R7, RZ ;  /* 0x0000000700007224 */ /* 0x000fe400078e02ff */
[----:B------:R-:W-:-:S07]  /*39280*/  IMAD.MOV.U32 R7, RZ, RZ, R14 ;  /* 0x000000ffff077224 */ /* 0x000fce00078e000e */
[----:B------:R-:W-:Y:S05]  /*39290*/  WARPSYNC.COLLECTIVE R15, `(.L_x_13275) ;  /* 0x000000000f087348 */ /* 0x000fea0003c00000 */
[----:B------:R0:W1:Y:S02]  /*392a0*/  SHFL.IDX P6, R14, R13, R12, R11 ;  /* 0x0000000c0d0e7389 */ /* 0x00006400000c000b */
[----:B01----:R-:W-:Y:S01]  /*392b0*/  ENDCOLLECTIVE ;  /* 0x000000000000791b */ /* 0x003fe20003800000 */
.L_x_13275:
        /* <DEDUP_REMOVED lines=10> */
.L_x_13276:
        /* <DEDUP_REMOVED lines=15> */
.L_x_13277:
        /* <DEDUP_REMOVED lines=19> */
.L_x_13278:
        /* <DEDUP_REMOVED lines=10> */
.L_x_13279:
        /* <DEDUP_REMOVED lines=13> */
.L_x_13280:
        /* <DEDUP_REMOVED lines=10> */
.L_x_13281:
        /* <DEDUP_REMOVED lines=13> */
.L_x_13282:
        /* <DEDUP_REMOVED lines=10> */
.L_x_13283:
        /* <DEDUP_REMOVED lines=13> */
.L_x_13284:
        /* <DEDUP_REMOVED lines=10> */
.L_x_13285:
        /* <DEDUP_REMOVED lines=11> */
.L_x_13286:
        /* <DEDUP_REMOVED lines=14> */
.L_x_13287:
[----:B------:R-:W-:Y:S01]  /*39c00*/  IMAD.MOV.U32 R3, RZ, RZ, R14 ;  /* 0x000000ffff037224 */ /* 0x000fe200078e000e */
[----:B------:R-:W-:Y:S06]  /*39c10*/  BRA `(.L_x_13288) ;  /* 0xffffff9400d47947 */ /* 0x000fec000383ffff */
.L_x_13114:
        /* <DEDUP_REMOVED lines=36> */
.L_x_13290:
[----:B------:R-:W-:Y:S05]  /*39e60*/  BSYNC B0 ;  /* 0x0000000000007941 */ /* 0x000fea0003800000 */
.L_x_13289:
        /* <DEDUP_REMOVED lines=10> */
.L_x_13291:
        /* <DEDUP_REMOVED lines=16> */
.L_x_13292:
        /* <DEDUP_REMOVED lines=15> */
.L_x_13293:
        /* <DEDUP_REMOVED lines=9> */
.L_x_13294:
        /* <DEDUP_REMOVED lines=15> */
.L_x_13295:
        /* <DEDUP_REMOVED lines=9> */
.L_x_13296:
        /* <DEDUP_REMOVED lines=15> */
.L_x_13297:
        /* <DEDUP_REMOVED lines=9> */
.L_x_13298:
        /* <DEDUP_REMOVED lines=15> */
.L_x_13299:
        /* <DEDUP_REMOVED lines=9> */
.L_x_13300:
        /* <DEDUP_REMOVED lines=14> */
.L_x_13301:
        /* <DEDUP_REMOVED lines=19> */
.L_x_13302:
[----:B------:R-:W-:Y:S02]  /*3a820*/  IMAD.MOV.U32 R13, RZ, RZ, R2 ;  /* 0x000000ffff0d7224 */ /* 0x000fe400078e0002 */
[----:B------:R-:W-:-:S07]  /*3a830*/  IMAD.MOV.U32 R6, RZ, RZ, R14 ;  /* 0x000000ffff067224 */ /* 0x000fce00078e000e */
[----:B------:R-:W-:Y:S05]  /*3a840*/  WARPSYNC.COLLECTIVE R15, `(.L_x_13303) ;  /* 0x000000000f087348 */ /* 0x000fea0003c00000 */
[----:B------:R0:W1:Y:S02]  /*3a850*/  SHFL.IDX P6, R14, R13, R12, R11 ;  /* 0x0000000c0d0e7389 */ /* 0x00006400000c000b */
[----:B01----:R-:W-:Y:S01]  /*3a860*/  ENDCOLLECTIVE ;  /* 0x000000000000791b */ /* 0x003fe20003800000 */
.L_x_13303:
[----:B------:R-:W-:Y:S02]  /*3a870*/  IMAD.MOV.U32 R13, RZ, RZ, R0 ;  /* 0x000000ffff0d7224 */ /* 0x000fe400078e0000 */
[----:B------:R-:W-:Y:S02]  /*3a880*/  IMAD.MOV.U32 R12, RZ, RZ, 0x7 ;  /* 0x00000007ff0c7424 */ /* 0x000fe400078e00ff */
[----:B------:R-:W-:-:S07]  /*3a890*/  IMAD.MOV.U32 R4, RZ, RZ, R14 ;  /* 0x000000ffff047224 */ /* 0x000fce00078e000e */
[----:B------:R-:W-:Y:S05]  /*3a8a0*/  WARPSYNC.COLLECTIVE R15, `(.L_x_13304) ;  /* 0x000000000f087348 */ /* 0x000fea0003c00000 */
[----:B------:R0:W1:Y:S02]  /*3a8b0*/  SHFL.IDX P6, R14, R13, R12, R11 ;  /* 0x0000000c0d0e7389 */ /* 0x00006400000c000b */
[----:B01----:R-:W-:Y:S01]  /*3a8c0*/  ENDCOLLECTIVE ;  /* 0x000000000000791b */ /* 0x003fe20003800000 */
.L_x_13304:
        /* <DEDUP_REMOVED lines=10> */
.L_x_13305:
        /* <DEDUP_REMOVED lines=9> */
.L_x_13119:
[----:B0-----:R-:W4:Y:S02]  /*3aa00*/  LDL R2, [R1+0x470] ;  /* 0x0004700001027983 */ /* 0x001f240000100800 */
[----:B----4-:R0:W4:Y:S02]  /*3aa10*/  SYNCS.PHASECHK.TRANS64.TRYWAIT P0, [R2+URZ+0x32420], R0 ;  /* 0x03242000020075a7 */ /* 0x010124000800017f */
[----:B----4-:R-:W-:Y:S05]  /*3aa20*/  @!P0 NANOSLEEP.SYNCS 0x989680 ;  /* 0x009896800000895d */ /* 0x010fea0003900000 */
[----:B------:R-:W4:Y:S02]  /*3aa30*/  @!P0 SYNCS.PHASECHK.TRANS64 P0, [R2+URZ+0x32420], R0 ;  /* 0x03242000020085a7 */ /* 0x000f24000800007f */
[----:B----4-:R-:W-:Y:S05]  /*3aa40*/  @!P0 BRA `(.L_x_13119) ;  /* 0xfffffffc00ec8947 */ /* 0x010fea000383ffff */
[----:B------:R-:W-:Y:S05]  /*3aa50*/  BRA `(.L_x_13307) ;  /* 0xffffff98000c7947 */ /* 0x000fea000383ffff */
.L_x_13123:
[----:B0-----:R0:W1:Y:S02]  /*3aa60*/  SYNCS.PHASECHK.TRANS64.TRYWAIT P0, [R2+URZ+0x32460], R0 ;  /* 0x03246000020075a7 */ /* 0x001064000800017f */
[----:B-1----:R-:W-:Y:S05]  /*3aa70*/  @!P0 NANOSLEEP.SYNCS 0x989680 ;  /* 0x009896800000895d */ /* 0x002fea0003900000 */
[----:B------:R-:W1:Y:S02]  /*3aa80*/  @!P0 SYNCS.PHASECHK.TRANS64 P0, [R2+URZ+0x32460], R0 ;  /* 0x03246000020085a7 */ /* 0x000e64000800007f */
[----:B-1----:R-:W-:Y:S05]  /*3aa90*/  @!P0 BRA `(.L_x_13123) ;  /* 0xfffffffc00f08947 */ /* 0x002fea000383ffff */
[----:B------:R-:W-:Y:S05]  /*3aaa0*/  BRA `(.L_x_13308) ;  /* 0xffffff98003c7947 */ /* 0x000fea000383ffff */
.L_x_13138:
[----:B0-----:R0:W1:Y:S02]  /*3aab0*/  SYNCS.PHASECHK.TRANS64.TRYWAIT P0, [R2+URZ+0x32440], R5 ;  /* 0x03244005020075a7 */ /* 0x001064000800017f */
[----:B-1----:R-:W-:Y:S05]  /*3aac0*/  @!P0 NANOSLEEP.SYNCS 0x989680 ;  /* 0x009896800000895d */ /* 0x002fea0003900000 */
[----:B------:R-:W1:Y:S02]  /*3aad0*/  @!P0 SYNCS.PHASECHK.TRANS64 P0, [R2+URZ+0x32440], R5 ;  /* 0x03244005020085a7 */ /* 0x000e64000800007f */
[----:B-1----:R-:W-:Y:S05]  /*3aae0*/  @!P0 BRA `(.L_x_13138) ;  /* 0xfffffffc00f08947 */ /* 0x002fea000383ffff */
[----:B------:R-:W-:Y:S05]  /*3aaf0*/  BRA `(.L_x_13309) ;  /* 0xffffffa000587947 */ /* 0x000fea000383ffff */
.L_x_13143:
[----:B-1----:R1:W2:Y:S02]  /*3ab00*/  SYNCS.PHASECHK.TRANS64.TRYWAIT P0, [R2+URZ+0x32460], R5 ;  /* 0x03246005020075a7 */ /* 0x0022a4000800017f */
[----:B--2---:R-:W-:Y:S05]  /*3ab10*/  @!P0 NANOSLEEP.SYNCS 0x989680 ;  /* 0x009896800000895d */ /* 0x004fea0003900000 */
[----:B------:R-:W2:Y:S02]  /*3ab20*/  @!P0 SYNCS.PHASECHK.TRANS64 P0, [R2+URZ+0x32460], R5 ;  /* 0x03246005020085a7 */ /* 0x000ea4000800007f */
[----:B--2---:R-:W-:Y:S05]  /*3ab30*/  @!P0 BRA `(.L_x_13143) ;  /* 0xfffffffc00f08947 */ /* 0x004fea000383ffff */
[----:B------:R-:W-:Y:S05]  /*3ab40*/  BRA `(.L_x_13310) ;  /* 0xffffffa000dc7947 */ /* 0x000fea000383ffff */
.L_x_13154:
[----:B0-----:R0:W1:Y:S02]  /*3ab50*/  SYNCS.PHASECHK.TRANS64.TRYWAIT P0, [R3+URZ+0x32440], R2 ;  /* 0x03244002030075a7 */ /* 0x001064000800017f */
[----:B-1----:R-:W-:Y:S05]  /*3ab60*/  @!P0 NANOSLEEP.SYNCS 0x989680 ;  /* 0x009896800000895d */ /* 0x002fea0003900000 */
[----:B------:R-:W1:Y:S02]  /*3ab70*/  @!P0 SYNCS.PHASECHK.TRANS64 P0, [R3+URZ+0x32440], R2 ;  /* 0x03244002030085a7 */ /* 0x000e64000800007f */
[----:B-1----:R-:W-:Y:S05]  /*3ab80*/  @!P0 BRA `(.L_x_13154) ;  /* 0xfffffffc00f08947 */ /* 0x002fea000383ffff */
[----:B------:R-:W-:Y:S05]  /*3ab90*/  BRA `(.L_x_13311) ;  /* 0xffffffa800dc7947 */ /* 0x000fea000383ffff */
.L_x_13159:
[----:B-1----:R1:W2:Y:S02]  /*3aba0*/  SYNCS.PHASECHK.TRANS64.TRYWAIT P0, [R3+URZ+0x32460], R2 ;  /* 0x03246002030075a7 */ /* 0x0022a4000800017f */
[----:B--2---:R-:W-:Y:S05]  /*3abb0*/  @!P0 NANOSLEEP.SYNCS 0x989680 ;  /* 0x009896800000895d */ /* 0x004fea0003900000 */
[----:B------:R-:W2:Y:S02]  /*3abc0*/  @!P0 SYNCS.PHASECHK.TRANS64 P0, [R3+URZ+0x32460], R2 ;  /* 0x03246002030085a7 */ /* 0x000ea4000800007f */
[----:B--2---:R-:W-:Y:S05]  /*3abd0*/  @!P0 BRA `(.L_x_13159) ;  /* 0xfffffffc00f08947 */ /* 0x004fea000383ffff */
[----:B------:R-:W-:Y:S05]  /*3abe0*/  BRA `(.L_x_13312) ;  /* 0xffffffac005c7947 */ /* 0x000fea000383ffff */
.L_x_13170:
[----:B0-----:R0:W1:Y:S02]  /*3abf0*/  SYNCS.PHASECHK.TRANS64.TRYWAIT P0, [R3+URZ+0x32440], R2 ;  /* 0x03244002030075a7 */ /* 0x001064000800017f */
[----:B-1----:R-:W-:Y:S05]  /*3ac00*/  @!P0 NANOSLEEP.SYNCS 0x989680 ;  /* 0x009896800000895d */ /* 0x002fea0003900000 */
[----:B------:R-:W1:Y:S02]  /*3ac10*/  @!P0 SYNCS.PHASECHK.TRANS64 P0, [R3+URZ+0x32440], R2 ;  /* 0x03244002030085a7 */ /* 0x000e64000800007f */
[----:B-1----:R-:W-:Y:S05]  /*3ac20*/  @!P0 BRA `(.L_x_13170) ;  /* 0xfffffffc00f08947 */ /* 0x002fea000383ffff */
[----:B------:R-:W-:Y:S05]  /*3ac30*/  BRA `(.L_x_13313) ;  /* 0xffffffb400387947 */ /* 0x000fea000383ffff */
.L_x_13175:
[----:B-1----:R1:W2:Y:S02]  /*3ac40*/  SYNCS.PHASECHK.TRANS64.TRYWAIT P0, [R3+URZ+0x32460], R2 ;  /* 0x03246002030075a7 */ /* 0x0022a4000800017f */
[----:B--2---:R-:W-:Y:S05]  /*3ac50*/  @!P0 NANOSLEEP.SYNCS 0x989680 ;  /* 0x009896800000895d */ /* 0x004fea0003900000 */
[----:B------:R-:W2:Y:S02]  /*3ac60*/  @!P0 SYNCS.PHASECHK.TRANS64 P0, [R3+URZ+0x32460], R2 ;  /* 0x03246002030085a7 */ /* 0x000ea4000800007f */
[----:B--2---:R-:W-:Y:S05]  /*3ac70*/  @!P0 BRA `(.L_x_13175) ;  /* 0xfffffffc00f08947 */ /* 0x004fea000383ffff */
[----:B------:R-:W-:Y:S05]  /*3ac80*/  BRA `(.L_x_13314) ;  /* 0xffffffb400bc7947 */ /* 0x000fea000383ffff */
.L_x_13187:
[----:B------:R-:W-:Y:S01]  /*3ac90*/  BSSY B0, `(.L_x_13315) ;  /* 0x0000008000007945 */ /* 0x000fe20003800000 */
[----:B------:R-:W-:Y:S02]  /*3aca0*/  IMAD.MOV.U32 R13, RZ, RZ, R16 ;  /* 0x000000ffff0d7224 */ /* 0x000fe400078e0010 */
[----:B------:R-:W-:Y:S02]  /*3acb0*/  IMAD.MOV.U32 R12, RZ, RZ, RZ ;  /* 0x000000ffff0c7224 */ /* 0x000fe400078e00ff */
[----:B0-----:R-:W-:Y:S02]  /*3acc0*/  IMAD.MOV.U32 R11, RZ, RZ, 0x1f ;  /* 0x0000001fff0b7424 */ /* 0x001fe400078e00ff */
[----:B------:R-:W-:-:S07]  /*3acd0*/  IMAD.MOV.U32 R15, RZ, RZ, -0x1 ;  /* 0xffffffffff0f7424 */ /* 0x000fce00078e00ff */
[----:B---3-5:R-:W-:Y:S05]  /*3ace0*/  WARPSYNC.COLLECTIVE R15, `(.L_x_13316) ;  /* 0x000000000f087348 */ /* 0x028fea0003c00000 */
[----:B------:R0:W1:Y:S02]  /*3acf0*/  SHFL.IDX P6, R14, R13, R12, R11 ;  /* 0x0000000c0d0e7389 */ /* 0x00006400000c000b */
[----:B01-3-5:R-:W-:Y:S01]  /*3ad00*/  ENDCOLLECTIVE ;  /* 0x000000000000791b */ /* 0x02bfe20003800000 */
.L_x_13316:
[----:B------:R-:W-:Y:S05]  /*3ad10*/  BSYNC B0 ;  /* 0x0000000000007941 */ /* 0x000fea0003800000 */
.L_x_13315:
        /* <DEDUP_REMOVED lines=9> */
.L_x_13317:
        /* <DEDUP_REMOVED lines=18> */
.L_x_13318:
        /* <DEDUP_REMOVED lines=8> */
.L_x_13319:
        /* <DEDUP_REMOVED lines=8> */
.L_x_13320:
        /* <DEDUP_REMOVED lines=8> */
.L_x_13321:
        /* <DEDUP_REMOVED lines=8> */
.L_x_13322:
        /* <DEDUP_REMOVED lines=9> */
.L_x_13323:
[----:B------:R-:W-:Y:S01]  /*3b160*/  IMAD.MOV.U32 R16, RZ, RZ, R14 ;  /* 0x000000ffff107224 */ /* 0x000fe200078e000e */
[----:B------:R-:W-:Y:S06]  /*3b170*/  BRA `(.L_x_13324) ;  /* 0xffffffbc00087947 */ /* 0x000fec000383ffff */
.L_x_13192:
[----:B------:R-:W-:Y:S01]  /*3b180*/  BSSY B0, `(.L_x_13325) ;  /* 0x0000008000007945 */ /* 0x000fe20003800000 */
[----:B-----5:R-:W-:Y:S02]  /*3b190*/  IMAD.MOV.U32 R13, RZ, RZ, R3 ;  /* 0x000000ffff0d7224 */ /* 0x020fe400078e0003 */
[----:B------:R-:W-:Y:S02]  /*3b1a0*/  IMAD.MOV.U32 R12, RZ, RZ, 0x1 ;  /* 0x00000001ff0c7424 */ /* 0x000fe400078e00ff */
[----:B------:R-:W-:Y:S02]  /*3b1b0*/  IMAD.MOV.U32 R11, RZ, RZ, RZ ;  /* 0x000000ffff0b7224 */ /* 0x000fe400078e00ff */
[----:B------:R-:W-:-:S07]  /*3b1c0*/  IMAD.MOV.U32 R15, RZ, RZ, -0x1 ;  /* 0xffffffffff0f7424 */ /* 0x000fce00078e00ff */
[----:B0--3--:R-:W-:Y:S05]  /*3b1d0*/  WARPSYNC.COLLECTIVE R15, `(.L_x_13326) ;  /* 0x000000000f087348 */ /* 0x009fea0003c00000 */
[----:B------:R1:W2:Y:S02]  /*3b1e0*/  SHFL.UP P6, R14, R13, R12, R11 ;  /* 0x0400000c0d0e7389 */ /* 0x0002a400000c000b */
[----:B0123--:R-:W-:Y:S01]  /*3b1f0*/  ENDCOLLECTIVE ;  /* 0x000000000000791b */ /* 0x00ffe20003800000 */
.L_x_13326:
[----:B------:R-:W-:Y:S05]  /*3b200*/  BSYNC B0 ;  /* 0x0000000000007941 */ /* 0x000fea0003800000 */
.L_x_13325:
        /* <DEDUP_REMOVED lines=10> */
.L_x_13327:
        /* <DEDUP_REMOVED lines=8> */
.L_x_13328:
        /* <DEDUP_REMOVED lines=8> */
.L_x_13329:
        /* <DEDUP_REMOVED lines=8> */
.L_x_13330:
        /* <DEDUP_REMOVED lines=9> */
.L_x_13331:
[----:B------:R-:W-:Y:S01]  /*3b4c0*/  IMAD.MOV.U32 R16, RZ, RZ, R14 ;  /* 0x000000ffff107224 */ /* 0x000fe200078e000e */
[----:B------:R-:W-:Y:S06]  /*3b4d0*/  BRA `(.L_x_13332) ;  /* 0xffffffb800cc7947 */ /* 0x000fec000383ffff */
.L_x_13194:
[----:B------:R-:W-:Y:S01]  /*3b4e0*/  BSSY B0, `(.L_x_13333) ;  /* 0x0000006000007945 */ /* 0x000fe20003800000 */
[----:B------:R-:W-:Y:S01]  /*3b4f0*/  PLOP3.LUT P6, PT, P6, PT, PT, 0x8, 0x0 ;  /* 0x000000000000781c */ /* 0x000fe200037ce170 */
[----:B------:R-:W-:-:S12]  /*3b500*/  IMAD.MOV.U32 R15, RZ, RZ, -0x1 ;  /* 0xffffffffff0f7424 */ /* 0x000fd800078e00ff */
[----:B0--3-5:R-:W-:Y:S05]  /*3b510*/  WARPSYNC.COLLECTIVE R15, `(.L_x_13334) ;  /* 0x000000000f087348 */ /* 0x029fea0003c00000 */
[----:B------:R-:W-:Y:S01]  /*3b520*/  VOTE.ANY R14, PT, P6 ;  /* 0x00000000000e7806 */ /* 0x000fe200030e0100 */
[----:B0--3-5:R-:W-:Y:S06]  /*3b530*/  ENDCOLLECTIVE ;  /* 0x000000000000791b */ /* 0x029fec0003800000 */
.L_x_13334:
[----:B------:R-:W-:Y:S05]  /*3b540*/  BSYNC B0 ;  /* 0x0000000000007941 */ /* 0x000fea0003800000 */
.L_x_13333:
        /* <DEDUP_REMOVED lines=9> */
.L_x_13335:
[----:B------:R-:W-:Y:S01]  /*3b5e0*/  IMAD.MOV.U32 R17, RZ, RZ, R14 ;  /* 0x000000ffff117224 */ /* 0x000fe200078e000e */
[----:B------:R-:W-:Y:S06]  /*3b5f0*/  BRA `(.L_x_13336) ;  /* 0xffffffb800bc7947 */ /* 0x000fec000383ffff */
.L_x_13196:
[----:B------:R-:W-:Y:S01]  /*3b600*/  BSSY B0, `(.L_x_13337) ;  /* 0x0000007000007945 */ /* 0x000fe20003800000 */
[----:B------:R-:W-:Y:S02]  /*3b610*/  IMAD.MOV.U32 R13, RZ, RZ, R2 ;  /* 0x000000ffff0d7224 */ /* 0x000fe400078e0002 */
[----:B------:R-:W-:Y:S02]  /*3b620*/  IMAD.MOV.U32 R11, RZ, RZ, 0x1f ;  /* 0x0000001fff0b7424 */ /* 0x000fe400078e00ff */
[----:B------:R-:W-:-:S07]  /*3b630*/  IMAD.MOV.U32 R15, RZ, RZ, -0x1 ;  /* 0xffffffffff0f7424 */ /* 0x000fce00078e00ff */
[----:B0123-5:R-:W-:Y:S05]  /*3b640*/  WARPSYNC.COLLECTIVE R15, `(.L_x_13338) ;  /* 0x000000000f087348 */ /* 0x02ffea0003c00000 */
[----:B------:R4:W0:Y:S02]  /*3b650*/  SHFL.IDX P6, R14, R13, R12, R11 ;  /* 0x0000000c0d0e7389 */ /* 0x00082400000c000b */
[----:B012345:R-:W-:Y:S01]  /*3b660*/  ENDCOLLECTIVE ;  /* 0x000000000000791b */ /* 0x03ffe20003800000 */
.L_x_13338:
[----:B------:R-:W-:Y:S05]  /*3b670*/  BSYNC B0 ;  /* 0x0000000000007941 */ /* 0x000fea0003800000 */
.L_x_13337:
[----:B------:R-:W-:Y:S01]  /*3b680*/  IMAD.MOV.U32 R2, RZ, RZ, R14 ;  /* 0x000000ffff027224 */ /* 0x000fe200078e000e */
[----:B------:R-:W-:Y:S06]  /*3b690*/  BRA `(.L_x_13339) ;  /* 0xffffffb800b07947 */ /* 0x000fec000383ffff */
.L_x_13200:
[----:B0-----:R0:W1:Y:S02]  /*3b6a0*/  SYNCS.PHASECHK.TRANS64.TRYWAIT P0, [R0+URZ+0x32420], R3 ;  /* 0x03242003000075a7 */ /* 0x001064000800017f */
[----:B-1----:R-:W-:Y:S05]  /*3b6b0*/  @!P0 NANOSLEEP.SYNCS 0x989680 ;  /* 0x009896800000895d */ /* 0x002fea0003900000 */
[----:B------:R-:W1:Y:S02]  /*3b6c0*/  @!P0 SYNCS.PHASECHK.TRANS64 P0, [R0+URZ+0x32420], R3 ;  /* 0x03242003000085a7 */ /* 0x000e64000800007f */
[----:B-1----:R-:W-:Y:S05]  /*3b6d0*/  @!P0 BRA `(.L_x_13200) ;  /* 0xfffffffc00f08947 */ /* 0x002fea000383ffff */
[----:B------:R-:W-:Y:S05]  /*3b6e0*/  BRA `(.L_x_13340) ;  /* 0xffffffc000347947 */ /* 0x000fea000383ffff */
.L_x_13201:
        /* <DEDUP_REMOVED lines=8> */
[----:B0--3-5:R-:W-:Y:S05]  /*3b770*/  WARPSYNC.COLLECTIVE R15, `(.L_x_13342) ;  /* 0x000000000f087348 */ /* 0x029fea0003c00000 */
[----:B------:R1:W2:Y:S02]  /*3b780*/  SHFL.IDX P6, R14, R13, R12, R11 ;  /* 0x0000000c0d0e7389 */ /* 0x0002a400000c000b */
[----:B0123-5:R-:W-:Y:S01]  /*3b790*/  ENDCOLLECTIVE ;  /* 0x000000000000791b */ /* 0x02ffe20003800000 */
.L_x_13342:
[----:B------:R-:W-:Y:S05]  /*3b7a0*/  BSYNC B0 ;  /* 0x0000000000007941 */ /* 0x000fea0003800000 */
.L_x_13341:
[----:B------:R-:W-:Y:S05]  /*3b7b0*/  BRA `(.L_x_13343) ;  /* 0xffffffc0001c7947 */ /* 0x000fea000383ffff */
.L_x_13202:
[----:B------:R-:W-:Y:S01]  /*3b7c0*/  BSSY B0, `(.L_x_13344) ;  /* 0x0000006000007945 */ /* 0x000fe20003800000 */
[----:B------:R-:W-:-:S07]  /*3b7d0*/  IMAD.MOV.U32 R15, RZ, RZ, -0x1 ;  /* 0xffffffffff0f7424 */ /* 0x000fce00078e00ff */
[----:B01-3-5:R-:W-:Y:S05]  /*3b7e0*/  WARPSYNC.COLLECTIVE R15, `(.L_x_13345) ;  /* 0x000000000f0c7348 */ /* 0x02bfea0003c00000 */
[----:B------:R-:W-:Y:S02]  /*3b7f0*/  ELECT P6, UR62, PT ;  /* 0x00000000003e782f */ /* 0x000fe400038c0000 */
[----:B------:R-:W-:Y:S01]  /*3b800*/  MOV R14, UR62 ;  /* 0x0000003e000e7c02 */ /* 0x000fe20008000f00 */
[----:B01-3-5:R-:W-:Y:S10]  /*3b810*/  ENDCOLLECTIVE ;  /* 0x000000000000791b */ /* 0x02bff40003800000 */
.L_x_13345:
[----:B------:R-:W-:Y:S05]  /*3b820*/  BSYNC B0 ;  /* 0x0000000000007941 */ /* 0x000fea0003800000 */
.L_x_13344:
[----:B------:R-:W-:Y:S05]  /*3b830*/  BRA `(.L_x_13346) ;  /* 0xffffffc000107947 */ /* 0x000fea000383ffff */
.L_x_13204:
[----:B0-----:R0:W1:Y:S02]  /*3b840*/  SYNCS.PHASECHK.TRANS64.TRYWAIT P0, [R6+URZ], R5 ;  /* 0x00000005060075a7 */ /* 0x001064000800017f */
[----:B-1----:R-:W-:Y:S05]  /*3b850*/  @!P0 NANOSLEEP.SYNCS 0x989680 ;  /* 0x009896800000895d */ /* 0x002fea0003900000 */
[----:B------:R-:W1:Y:S02]  /*3b860*/  @!P0 SYNCS.PHASECHK.TRANS64 P0, [R6+URZ], R5 ;  /* 0x00000005060085a7 */ /* 0x000e64000800007f */
[----:B-1----:R-:W-:Y:S05]  /*3b870*/  @!P0 BRA `(.L_x_13204) ;  /* 0xfffffffc00f08947 */ /* 0x002fea000383ffff */
[----:B------:R-:W-:Y:S05]  /*3b880*/  BRA `(.L_x_13347) ;  /* 0xffffffc0004c7947 */ /* 0x000fea000383ffff */
.L_x_13205:
[----:B-1----:R1:W2:Y:S02]  /*3b890*/  SYNCS.PHASECHK.TRANS64.TRYWAIT P0, [R7+URZ], R2 ;  /* 0x00000002070075a7 */ /* 0x0022a4000800017f */
[----:B--2---:R-:W-:Y:S05]  /*3b8a0*/  @!P0 NANOSLEEP.SYNCS 0x989680 ;  /* 0x009896800000895d */ /* 0x004fea0003900000 */
[----:B------:R-:W2:Y:S02]  /*3b8b0*/  @!P0 SYNCS.PHASECHK.TRANS64 P0, [R7+URZ], R2 ;  /* 0x00000002070085a7 */ /* 0x000ea4000800007f */
[----:B--2---:R-:W-:Y:S05]  /*3b8c0*/  @!P0 BRA `(.L_x_13205) ;  /* 0xfffffffc00f08947 */ /* 0x004fea000383ffff */
[----:B------:R-:W-:Y:S05]  /*3b8d0*/  BRA `(.L_x_13348) ;  /* 0xffffffc000407947 */ /* 0x000fea000383ffff */
.L_x_13207:
[----:B--2---:R2:W4:Y:S02]  /*3b8e0*/  SYNCS.PHASECHK.TRANS64.TRYWAIT P0, [R4+URZ], R5 ;  /* 0x00000005040075a7 */ /* 0x004524000800017f */
[----:B----4-:R-:W-:Y:S05]  /*3b8f0*/  @!P0 NANOSLEEP.SYNCS 0x989680 ;  /* 0x009896800000895d */ /* 0x010fea0003900000 */
[----:B------:R-:W4:Y:S02]  /*3b900*/  @!P0 SYNCS.PHASECHK.TRANS64 P0, [R4+URZ], R5 ;  /* 0x00000005040085a7 */ /* 0x000f24000800007f */
[----:B----4-:R-:W-:Y:S05]  /*3b910*/  @!P0 BRA `(.L_x_13207) ;  /* 0xfffffffc00f08947 */ /* 0x010fea000383ffff */
[----:B------:R-:W-:Y:S05]  /*3b920*/  BRA `(.L_x_13349) ;  /* 0xffffffc000487947 */ /* 0x000fea000383ffff */
        .type           $_ZN7cutlass13device_kernelIN5flash11enable_sm90INS1_16FlashAttnFwdSm90INS1_25CollectiveMainloopFwdSm90ILi2EN4cute5tupleIJNS5_1CILi1EEES8_S8_EEENS6_IJNS7_ILi128EEENS7_ILi96EEENS7_ILi64EEEEEELi256ENS_10bfloat16_tEfNS_4arch4Sm90ELb0ELb1ELb1ELb1ELb0ELb1ELb1ELb1ELb0ELb1ELb0ELb0EEENS1_21CollectiveEpilogueFwdINS6_IJSA_NS7_ILi256EEESB_EEES9_SE_SG_Li256ELb1ELb1ELb0ELb0EEENS1_36VarlenDynamicPersistentTileSchedulerILi128ELi96ELi256ELi128ELb0ELb1ELb1ELb1ELb0ELb1EEEEEEEEEvNT_6ParamsE$_ZZN5flash25CollectiveMainloopFwdSm90ILi2EN4cute5tupleIJNS1_1CILi1EEES4_S4_EEENS2_IJNS3_ILi128EEENS3_ILi96EEENS3_ILi64EEEEEELi256EN7cutlass10bfloat16_tEfNSA_4arch4Sm90ELb0ELb1ELb1ELb1ELb0ELb1ELb1ELb1ELb0ELb1ELb0ELb0EE3mmaINS_16FlashAttnFwdSm90ISE_NS_21CollectiveEpilogueFwdINS2_IJS6_NS3_ILi256EEES7_EEES5_SB_SD_Li256ELb1ELb1ELb0ELb0EEENS_36VarlenDynamicPersistentTileSchedulerILi128ELi96ELi256ELi128ELb0ELb1ELb1ELb1ELb0ELb1EEEE13SharedStorageENS1_6TensorINS1_11ArrayEngineIfLm128EEENS1_6LayoutINS2_IJNS2_IJNS3_ILi2EEEST_NS3_ILi32EEEEEES4_S4_EEENS2_IJNS2_IJS4_ST_NS3_ILi4EEEEEENS3_ILi0EEESZ_EEEEEEENS_7SoftmaxILi2ELi0EEEEEbRKNSE_6ParamsENSA_25PipelineTmaAsyncNoClusterILi2ENSA_16PipelineTmaAsyncILi2EEEEES1B_RNSA_13PipelineStateILj2EEERT0_RT1_iRiRKNS_16SeqlenInfoQKNewKILb1ELb1EEENS2_IJiiiiEEERT_ENKUliT_T0_T1_E_clIZSF_ISO_S12_S14_EbS17_S1B_S1B_S1E_S1G_S1I_iS1J_S1N_S1O_S1Q_EUlRS1R_iE0_NS3_ILb1EEES1Y_EEDaiS1R_S1S_S1T_,@function
        .size           $_ZN7cutlass13device_kernelIN5flash11enable_sm90INS1_16FlashAttnFwdSm90INS1_25CollectiveMainloopFwdSm90ILi2EN4cute5tupleIJNS5_1CILi1EEES8_S8_EEENS6_IJNS7_ILi128EEENS7_ILi96EEENS7_ILi64EEEEEELi256ENS_10bfloat16_tEfNS_4arch4Sm90ELb0ELb1ELb1ELb1ELb0ELb1ELb1ELb1ELb0ELb1ELb0ELb0EEENS1_21CollectiveEpilogueFwdINS6_IJSA_NS7_ILi256EEESB_EEES9_SE_SG_Li256ELb1ELb1ELb0ELb0EEENS1_36VarlenDynamicPersistentTileSchedulerILi128ELi96ELi256ELi128ELb0ELb1ELb1ELb1ELb0ELb1EEEEEEEEEvNT_6ParamsE$_ZZN5flash25CollectiveMainloopFwdSm90ILi2EN4cute5tupleIJNS1_1CILi1EEES4_S4_EEENS2_IJNS3_ILi128EEENS3_ILi96EEENS3_ILi64EEEEEELi256EN7cutlass10bfloat16_tEfNSA_4arch4Sm90ELb0ELb1ELb1ELb1ELb0ELb1ELb1ELb1ELb0ELb1ELb0ELb0EE3mmaINS_16FlashAttnFwdSm90ISE_NS_21CollectiveEpilogueFwdINS2_IJS6_NS3_ILi256EEES7_EEES5_SB_SD_Li256ELb1ELb1ELb0ELb0EEENS_36VarlenDynamicPersistentTileSchedulerILi128ELi96ELi256ELi128ELb0ELb1ELb1ELb1ELb0ELb1EEEE13SharedStorageENS1_6TensorINS1_11ArrayEngineIfLm128EEENS1_6LayoutINS2_IJNS2_IJNS3_ILi2EEEST_NS3_ILi32EEEEEES4_S4_EEENS2_IJNS2_IJS4_ST_NS3_ILi4EEEEEENS3_ILi0EEESZ_EEEEEEENS_7SoftmaxILi2ELi0EEEEEbRKNSE_6ParamsENSA_25PipelineTmaAsyncNoClusterILi2ENSA_16PipelineTmaAsyncILi2EEEEES1B_RNSA_13PipelineStateILj2EEERT0_RT1_iRiRKNS_16SeqlenInfoQKNewKILb1ELb1EEENS2_IJiiiiEEERT_ENKUliT_T0_T1_E_clIZSF_ISO_S12_S14_EbS17_S1B_S1B_S1E_S1G_S1I_iS1J_S1N_S1O_S1Q_EUlRS1R_iE0_NS3_ILb1EEES1Y_EEDaiS1R_S1S_S1T_,(.L_x_15318 - $_ZN7cutlass13device_kernelIN5flash11enable_sm90INS1_16FlashAttnFwdSm90INS1_25CollectiveMainloopFwdSm90ILi2EN4cute5tupleIJNS5_1CILi1EEES8_S8_EEENS6_IJNS7_ILi128EEENS7_ILi96EEENS7_ILi64EEEEEELi256ENS_10bfloat16_tEfNS_4arch4Sm90ELb0ELb1ELb1ELb1ELb0ELb1ELb1ELb1ELb0ELb1ELb0ELb0EEENS1_21CollectiveEpilogueFwdINS6_IJSA_NS7_ILi256EEESB_EEES9_SE_SG_Li256ELb1ELb1ELb0ELb0EEENS1_36VarlenDynamicPersistentTileSchedulerILi128ELi96ELi256ELi128ELb0ELb1ELb1ELb1ELb0ELb1EEEEEEEEEvNT_6ParamsE$_ZZN5flash25CollectiveMainloopFwdSm90ILi2EN4cute5tupleIJNS1_1CILi1EEES4_S4_EEENS2_IJNS3_ILi128EEENS3_ILi96EEENS3_ILi64EEEEEELi256EN7cutlass10bfloat16_tEfNSA_4arch4Sm90ELb0ELb1ELb1ELb1ELb0ELb1ELb1ELb1ELb0ELb1ELb0ELb0EE3mmaINS_16FlashAttnFwdSm90ISE_NS_21CollectiveEpilogueFwdINS2_IJS6_NS3_ILi256EEES7_EEES5_SB_SD_Li256ELb1ELb1ELb0ELb0EEENS_36VarlenDynamicPersistentTileSchedulerILi128ELi96ELi256ELi128ELb0ELb1ELb1ELb1ELb0ELb1EEEE13SharedStorageENS1_6TensorINS1_11ArrayEngineIfLm128EEENS1_6LayoutINS2_IJNS2_IJNS3_ILi2EEEST_NS3_ILi32EEEEEES4_S4_EEENS2_IJNS2_IJS4_ST_NS3_ILi4EEEEEENS3_ILi0EEESZ_EEEEEEENS_7SoftmaxILi2ELi0EEEEEbRKNSE_6ParamsENSA_25PipelineTmaAsyncNoClusterILi2ENSA_16PipelineTmaAsyncILi2EEEEES1B_RNSA_13PipelineStateILj2EEERT0_RT1_iRiRKNS_16SeqlenInfoQKNewKILb1ELb1EEENS2_IJiiiiEEERT_ENKUliT_T0_T1_E_clIZSF_ISO_S12_S14_EbS17_S1B_S1B_S1E_S1G_S1I_iS1J_S1N_S1O_S1Q_EUlRS1R_iE0_NS3_ILb1EEES1Y_EEDaiS1R_S1S_S1T_)
$_ZN7cutlass13device_kernelIN5flash11enable_sm90INS1_16FlashAttnFwdSm90INS1_25CollectiveMainloopFwdSm90ILi2EN4cute5tupleIJNS5_1CILi1EEES8_S8_EEENS6_IJNS7_ILi128EEENS7_ILi96EEENS7_ILi64EEEEEELi256ENS_10bfloat16_tEfNS_4arch4Sm90ELb0ELb1ELb1ELb1ELb0ELb1ELb1ELb1ELb0ELb1ELb0ELb0EEENS1_21CollectiveEpilogueFwdINS6_IJSA_NS7_ILi256EEESB_EEES9_SE_SG_Li256ELb1ELb1ELb0ELb0EEENS1_36VarlenDynamicPersistentTileSchedulerILi128ELi96ELi256ELi128ELb0ELb1ELb1ELb1ELb0ELb1EEEEEEEEEvNT_6ParamsE$_ZZN5flash25CollectiveMainloopFwdSm90ILi2EN4cute5tupleIJNS1_1CILi1EEES4_S4_EEENS2_IJNS3_ILi128EEENS3_ILi96EEENS3_ILi64EEEEEELi256EN7cutlass10bfloat16_tEfNSA_4arch4Sm90ELb0ELb1ELb1ELb1ELb0ELb1ELb1ELb1ELb0ELb1ELb0ELb0EE3mmaINS_16FlashAttnFwdSm90ISE_NS_21CollectiveEpilogueFwdINS2_IJS6_NS3_ILi256EEES7_EEES5_SB_SD_Li256ELb1ELb1ELb0ELb0EEENS_36VarlenDynamicPersistentTileSchedulerILi128ELi96ELi256ELi128ELb0ELb1ELb1ELb1ELb0ELb1EEEE13SharedStorageENS1_6TensorINS1_11ArrayEngineIfLm128EEENS1_6LayoutINS2_IJNS2_IJNS3_ILi2EEEST_NS3_ILi32EEEEEES4_S4_EEENS2_IJNS2_IJS4_ST_NS3_ILi4EEEEEENS3_ILi0EEESZ_EEEEEEENS_7SoftmaxILi2ELi0EEEEEbRKNSE_6ParamsENSA_25PipelineTmaAsyncNoClusterILi2ENSA_16PipelineTmaAsyncILi2EEEEES1B_RNSA_13PipelineStateILj2EEERT0_RT1_iRiRKNS_16SeqlenInfoQKNewKILb1ELb1EEENS2_IJiiiiEEERT_ENKUliT_T0_T1_E_clIZSF_ISO_S12_S14_EbS17_S1B_S1B_S1E_S1G_S1I_iS1J_S1N_S1O_S1Q_EUlRS1R_iE0_NS3_ILb1EEES1Y_EEDaiS1R_S1S_S1T_:
[----:B------:R-:W-:Y:S01]  /*3b930*/  R2UR UR5, R2 ;  /* 0x00000000020572ca */ /* 0x000fe200000e0000 */
[----:B------:R-:W-:-:S12]  /*3b940*/  ULDC UR4, c[0x0][0x20] ;  /* 0x0000080000047ab9 */ /* 0x000fd80000000800 */
[----:B------:R-:W-:-:S09]  /*3b950*/  UIADD3 UR4, -UR4, UR5, URZ ;  /* 0x0000000504047290 */ /* 0x000fd2000fffe13f */
[----:B------:R-:W2:Y:S04]  /*3b960*/  LDL.64 R6, [UR4+0x18] ;  /* 0x00001804ff067983 */ /* 0x000ea80008100a00 */
[----:B------:R-:W3:Y:S01]  /*3b970*/  LDL.64 R4, [UR4] ;  /* 0x00000004ff047983 */ /* 0x000ee20008100a00 */
[----:B------:R-:W-:-:S03]  /*3b980*/  ULDC.64 UR6, c[0x0][0x208] ;  /* 0x0000820000067ab9 */ /* 0x000fc60000000a00 */
[----:B--2---:R-:W2:Y:S04]  /*3b990*/  LD.E R2, desc[UR6][R6.64+0x1c] ;  /* 0x00001c0606027980 */ /* 0x004ea8000c101900 */
[----:B---3--:R0:W5:Y:S04]  /*3b9a0*/  LD.E R10, desc[UR6][R4.64] ;  /* 0x00000006040a7980 */ /* 0x008168000c101900 */
[----:B------:R0:W5:Y:S01]  /*3b9b0*/  LD.E R11, desc[UR6][R4.64+0x4] ;  /* 0x00000406040b7980 */ /* 0x000162000c101900 */
[----:B------:R-:W-:Y:S01]  /*3b9c0*/  BSSY B1, `(.L_x_13350) ;  /* 0x0000007000017945 */ /* 0x000fe20003800000 */
[----:B------:R-:W-:Y:S01]  /*3b9d0*/  IMAD.MOV.U32 R3, RZ, RZ, R55 ;  /* 0x000000ffff037224 */ /* 0x000fe200078e0037 */
[----:B--2---:R-:W-:-:S04]  /*3b9e0*/  LOP3.LUT R2, R2, 0x1, RZ, 0xfc, !PT ;  /* 0x0000000102027812 */ /* 0x004fc800078efcff */
[----:B------:R-:W-:Y:S01]  /*3b9f0*/  ISETP.NE.AND P0, PT, R2, 0x3, PT ;  /* 0x000000030200780c */ /* 0x000fe20003f05270 */
[----:B------:R-:W-:-:S12]  /*3ba00*/  IMAD.MOV.U32 R2, RZ, RZ, R40 ;  /* 0x000000ffff027224 */ /* 0x000fd800078e0028 */
[----:B0-----:R-:W-:Y:S05]  /*3ba10*/  @!P0 BRA `(.L_x_13351) ;  /* 0x0000000000048947 */ /* 0x001fea0003800000 */
[----:B------:R-:W-:Y:S01]  /*3ba20*/  BPT.TRAP 0x1 ;  /* 0x000000040000795c */ /* 0x000fe20000300000 */
.L_x_13351:
[----:B------:R-:W-:Y:S05]  /*3ba30*/  BSYNC B1 ;  /* 0x0000000000017941 */ /* 0x000fea0003800000 */
.L_x_13350:
        /* <DEDUP_REMOVED lines=13> */
.L_x_13353:
[----:B------:R-:W-:Y:S05]  /*3bb10*/  BSYNC B1 ;  /* 0x0000000000017941 */ /* 0x000fea0003800000 */
.L_x_13352:
        /* <DEDUP_REMOVED lines=8> */
.L_x_13355:
[----:B------:R-:W-:Y:S05]  /*3bba0*/  BSYNC B1 ;  /* 0x0000000000017941 */ /* 0x000fea0003800000 */
.L_x_13354:
[----:B0----5:R-:W2:Y:S04]  /*3bbb0*/  LDL.64 R8, [UR4] ;  /* 0x00000004ff087983 */ /* 0x021ea80008100a00 */
[----:B------:R-:W3:Y:S04]  /*3bbc0*/  LDL.64 R6, [UR4+0x28] ;  /* 0x00002804ff067983 */ /* 0x000ee80008100a00 */
[----:B------:R-:W4:Y:S04]  /*3bbd0*/  LDL.64 R4, [UR4+0x20] ;  /* 0x00002004ff047983 */ /* 0x000f280008100a00 */
[----:B------:R-:W4:Y:S04]  /*3bbe0*/  LDL.64 R10, [UR4+0x8] ;  /* 0x00000804ff0a7983 */ /* 0x000f280008100a00 */
[----:B--2---:R-:W2:Y:S04]  /*3bbf0*/  LD.E R9, desc[UR6][R8.64] ;  /* 0x0000000608097980 */ /* 0x004ea8000c101900 */
[----:B---3--:R-:W2:Y:S01]  /*3bc00*/  LD.E.64 R12, desc[UR6][R6.64] ;  /* 0x00000006060c7980 */ /* 0x008ea2000c101b00 */
[----:B------:R-:W-:Y:S05]  /*3bc10*/  WARPSYNC.ALL ;  /* 0x0000000000007948 */ /* 0x000fea0003800000 */
[----:B----4-:R0:W-:Y:S04]  /*3bc20*/  ST.E desc[UR6][R10.64], RZ ;  /* 0x000000ff0a007985 */ /* 0x0101e8000c101906 */
[----:B------:R-:W3:Y:S01]  /*3bc30*/  LD.E.64 R6, desc[UR6][R4.64] ;  /* 0x0000000604067980 */ /* 0x000ee2000c101b00 */
[----:B--2---:R-:W-:Y:S01]  /*3bc40*/  IMAD R8, R9, 0x300, R12 ;  /* 0x0000030009087824 */ /* 0x004fe200078e020c */
[----:B------:R-:W-:Y:S01]  /*3bc50*/  WARPGROUP.ARRIVE ;  /* 0x00000000000079c5 */ /* 0x000fe20000000000 */
[----:B------:R-:W-:-:S02]  /*3bc60*/  IMAD.MOV.U32 R9, RZ, RZ, R13 ;  /* 0x000000ffff097224 */ /* 0x000fc400078e000d */
[----:B------:R-:W-:Y:S01]  /*3bc70*/  IMAD.MOV.U32 R225, RZ, RZ, 0x1 ;  /* 0x00000001ffe17424 */ /* 0x000fe200078e00ff */
        /* <DEDUP_REMOVED lines=10> */
[----:B------:R-:W-:-:S03]  /*3bd20*/  WARPGROUP.ARRIVE ;  /* 0x00000000000079c5 */ /* 0x000fc60000000000 */
        /* <DEDUP_REMOVED lines=21> */
[----:B------:R-:W-:-:S03]  /*3be80*/  IMAD.MOV.U32 R9, RZ, RZ, R13 ;  /* 0x000000ffff097224 */ /* 0x000fc600078e000d */
        /* <DEDUP_REMOVED lines=8> */
[----:B------:R-:W2:Y:S04]  /*3bf10*/  LDL.64 R6, [UR4+0x38] ;  /* 0x00003804ff067983 */ /* 0x000ea80008100a00 */
[----:B------:R-:W3:Y:S04]  /*3bf20*/  LDL.64 R4, [UR4+0x30] ;  /* 0x00003004ff047983 */ /* 0x000ee80008100a00 */
        /* <DEDUP_REMOVED lines=9> */
.L_x_13381:
[----:B------:R-:W-:Y:S05]  /*3bfc0*/  BSYNC B1 ;  /* 0x0000000000017941 */ /* 0x000fea0003800000 */
.L_x_13357:
[----:B------:R-:W2:Y:S04]  /*3bfd0*/  LDL.64 R6, [UR4+0x40] ;  /* 0x00004004ff067983 */ /* 0x000ea80008100a00 */
[----:B0-----:R-:W3:Y:S04]  /*3bfe0*/  LDL.64 R4, [UR4] ;  /* 0x00000004ff047983 */ /* 0x001ee80008100a00 */
[----:B--2---:R-:W2:Y:S04]  /*3bff0*/  LD.E R8, desc[UR6][R6.64+0x1c] ;  /* 0x00001c0606087980 */ /* 0x004ea8000c101900 */
[----:B---3--:R0:W5:Y:S04]  /*3c000*/  LD.E R10, desc[UR6][R4.64] ;  /* 0x00000006040a7980 */ /* 0x008168000c101900 */
[----:B------:R0:W5:Y:S01]  /*3c010*/  LD.E R11, desc[UR6][R4.64+0x4] ;  /* 0x00000406040b7980 */ /* 0x000162000c101900 */
[----:B------:R-:W-:Y:S01]  /*3c020*/  BSSY B1, `(.L_x_13359) ;  /* 0x0000005000017945 */ /* 0x000fe20003800000 */
[----:B--2---:R-:W-:-:S04]  /*3c030*/  LOP3.LUT R8, R8, 0x1, RZ, 0xfc, !PT ;  /* 0x0000000108087812 */ /* 0x004fc800078efcff */
[----:B------:R-:W-:-:S13]  /*3c040*/  ISETP.NE.AND P0, PT, R8, 0x3, PT ;  /* 0x000000030800780c */ /* 0x000fda0003f05270 */
[----:B0-----:R-:W-:Y:S05]  /*3c050*/  @!P0 BRA `(.L_x_13360) ;  /* 0x0000000000048947 */ /* 0x001fea0003800000 */
[----:B------:R-:W-:Y:S01]  /*3c060*/  BPT.TRAP 0x1 ;  /* 0x000000040000795c */ /* 0x000fe20000300000 */
.L_x_13360:
[----:B------:R-:W-:Y:S05]  /*3c070*/  BSYNC B1 ;  /* 0x0000000000017941 */ /* 0x000fea0003800000 */
.L_x_13359:
        /* <DEDUP_REMOVED lines=13> */
.L_x_13362:
[----:B------:R-:W-:Y:S05]  /*3c150*/  BSYNC B1 ;  /* 0x0000000000017941 */ /* 0x000fea0003800000 */
.L_x_13361:
        /* <DEDUP_REMOVED lines=8> */
.L_x_13364:
[----:B------:R-:W-:Y:S05]  /*3c1e0*/  BSYNC B1 ;  /* 0x0000000000017941 */ /* 0x000fea0003800000 */
.L_x_13363:
[----:B------:R-:W2:Y:S04]  /*3c1f0*/  LDL.64 R12, [UR4] ;  /* 0x00000004ff0c7983 */ /* 0x000ea80008100a00 */
[----:B------:R-:W3:Y:S04]  /*3c200*/  LDL.64 R10, [UR4+0x58] ;  /* 0x00005804ff0a7983 */ /* 0x000ee80008100a00 */
[----:B------:R-:W4:Y:S04]  /*3c210*/  LDL.64 R4, [UR4+0x48] ;  /* 0x00004804ff047983 */ /* 0x000f280008100a00 */
[----:B0----5:R-:W4:Y:S04]  /*3c220*/  LDL.64 R8, [UR4+0x50] ;  /* 0x00005004ff087983 */ /* 0x021f280008100a00 */
[----:B------:R-:W4:Y:S04]  /*3c230*/  LDL.LU R19, [R1+0x49c] ;  /* 0x00049c0001137983 */ /* 0x000f280000300800 */
[----:B--2---:R-:W2:Y:S04]  /*3c240*/  LD.E R13, desc[UR6][R12.64] ;  /* 0x000000060c0d7980 */ /* 0x004ea8000c101900 */
[----:B---3--:R-:W2:Y:S04]  /*3c250*/  LD.E.64 R6, desc[UR6][R10.64] ;  /* 0x000000060a067980 */ /* 0x008ea8000c101b00 */
[----:B----4-:R-:W3:Y:S04]  /*3c260*/  LD.E R18, desc[UR6][R4.64] ;  /* 0x0000000604127980 */ /* 0x010ee8000c101900 */
[----:B------:R-:W4:Y:S01]  /*3c270*/  LD.E.64 R14, desc[UR6][R8.64] ;  /* 0x00000006080e7980 */ /* 0x000f22000c101b00 */
[----:B------:R-:W-:Y:S05]  /*3c280*/  WARPSYNC.ALL ;  /* 0x0000000000007948 */ /* 0x000fea0003800000 */
[----:B------:R-:W-:Y:S01]  /*3c290*/  WARPGROUP.ARRIVE ;  /* 0x00000000000079c5 */ /* 0x000fe20000000000 */
[----:B--2---:R-:W-:Y:S01]  /*3c2a0*/  IMAD R6, R13, 0xc00, R6 ;  /* 0x00000c000d067824 */ /* 0x004fe200078e0206 */
[----:B---3--:R-:W-:-:S04]  /*3c2b0*/  ISETP.NE.U32.AND P0, PT, R18, RZ, PT ;  /* 0x000000ff1200720c */ /* 0x008fc80003f05070 */
[----:B------:R-:W-:Y:S02]  /*3c2c0*/  R2UR UR10, R6 ;  /* 0x00000000060a72ca */ /* 0x000fe400000e0000 */
[----:B----4-:R-:W-:Y:S02]  /*3c2d0*/  R2UR UR8, R14 ;  /* 0x000000000e0872ca */ /* 0x010fe400000e0000 */
[----:B------:R-:W-:Y:S02]  /*3c2e0*/  R2UR UR9, R15 ;  /* 0x000000000f0972ca */ /* 0x000fe400000e0000 */
[----:B------:R-:W-:-:S03]  /*3c2f0*/  R2UR UR11, R7 ;  /* 0x00000000070b72ca */ /* 0x000fc600000e0000 */
[----:B------:R-:W-:-:S10]  /*3c300*/  VOTEU.ANY UP0, P0 ;  /* 0x00000000003f7886 */ /* 0x000fd40000000100 */
        /* <DEDUP_REMOVED lines=177> */
[----:B------:R-:W0:Y:S02]  /*3ce20*/  S2R R232, SR_TID.X ;  /* 0x0000000000e87919 */ /* 0x000e240000002100 */
        /* <DEDUP_REMOVED lines=8> */
[----:B------:R-:W2:Y:S04]  /*3ceb0*/  @!P1 LDL.64 R6, [UR4+0x18] ;  /* 0x00001804ff069983 */ /* 0x000ea80008100a00 */
[----:B------:R-:W3:Y:S01]  /*3cec0*/  @!P1 LDL.64 R8, [UR4] ;  /* 0x00000004ff089983 */ /* 0x000ee20008100a00 */
[----:B------:R-:W-:-:S04]  /*3ced0*/  SHF.R.U32.HI R10, RZ, 0x7, R232 ;  /* 0x00000007ff0a7819 */ /* 0x000fc800000116e8 */
[----:B------:R-:W-:-:S05]  /*3cee0*/  IADD3 R12, -R10, 0xb, RZ ;  /* 0x0000000b0a0c7810 */ /* 0x000fca0007ffe1ff */
[----:B------:R1:W-:Y:S06]  /*3cef0*/  BAR.ARV R12, 0x100 ;  /* 0x0004000c0000751d */ /* 0x0003ec0000002000 */
[----:B--2---:R-:W2:Y:S04]  /*3cf00*/  @!P1 LD.E.64 R6, desc[UR6][R6.64+0x30] ;  /* 0x0000300606069980 */ /* 0x004ea8000c101b00 */
[----:B---3--:R-:W3:Y:S01]  /*3cf10*/  @!P1 LD.E R8, desc[UR6][R8.64] ;  /* 0x0000000608089980 */ /* 0x008ee2000c101900 */
[----:B--2---:R-:W-:-:S05]  /*3cf20*/  @!P1 MOV R11, R6 ;  /* 0x00000006000b9202 */ /* 0x004fca0000000f00 */
[----:B---3--:R-:W-:-:S05]  /*3cf30*/  @!P1 IMAD R10, R8, 0x8, R11 ;  /* 0x00000008080a9824 */ /* 0x008fca00078e020b */
[----:B------:R-:W-:-:S04]  /*3cf40*/  @!P1 PRMT R10, RZ, 0x654, R10 ;  /* 0x00000654ff0a9816 */ /* 0x000fc8000000000a */
[----:B------:R2:W-:Y:S01]  /*3cf50*/  @!P1 SYNCS.ARRIVE.TRANS64.RED.A1T0 RZ, [R10+URZ], RZ ;  /* 0x000000ff0aff99a7 */ /* 0x0005e2000810043f */
[----:B0-----:R-:W3:Y:S04]  /*3cf60*/  LD.E R4, desc[UR6][R2.64+0x24] ;  /* 0x0000240602047980 */ /* 0x001ee8000c101900 */
[----:B------:R-:W4:Y:S04]  /*3cf70*/  LD.E R74, desc[UR6][R2.64] ;  /* 0x00000006024a7980 */ /* 0x000f28000c101900 */
[----:B--2---:R-:W2:Y:S04]  /*3cf80*/  LDL.64 R10, [UR4+0x68] ;  /* 0x00006804ff0a7983 */ /* 0x004ea80008100a00 */
[----:B------:R0:W4:Y:S04]  /*3cf90*/  LD.E R76, desc[UR6][R72.64] ;  /* 0x00000006484c7980 */ /* 0x000128000c101900 */
[----:B------:R-:W4:Y:S04]  /*3cfa0*/  LD.E R5, desc[UR6][R2.64+0x8] ;  /* 0x0000080602057980 */ /* 0x000f28000c101900 */
[----:B------:R-:W4:Y:S01]  /*3cfb0*/  LD.E R7, desc[UR6][R2.64+0x18] ;  /* 0x0000180602077980 */ /* 0x000f22000c101900 */
[----:B------:R-:W-:-:S03]  /*3cfc0*/  LOP3.LUT R19, R19, 0xfff7ffff, RZ, 0xc0, !PT ;  /* 0xfff7ffff13137812 */ /* 0x000fc600078ec0ff */
[----:B------:R-:W4:Y:S04]  /*3cfd0*/  LD.E R72, desc[UR6][R2.64+0xc] ;  /* 0x00000c0602487980 */ /* 0x000f28000c101900 */
[----:B------:R-:W4:Y:S04]  /*3cfe0*/  LD.E R6, desc[UR6][R2.64+0x4] ;  /* 0x0000040602067980 */ /* 0x000f28000c101900 */
[----:B------:R-:W4:Y:S04]  /*3cff0*/  LD.E R15, desc[UR6][R2.64+0x10] ;  /* 0x00001006020f7980 */ /* 0x000f28000c101900 */
[----:B--2---:R-:W2:Y:S01]  /*3d000*/  LD.E.64 R10, desc[UR6][R10.64] ;  /* 0x000000060a0a7980 */ /* 0x004ea2000c101b00 */
[----:B---3--:R-:W-:-:S13]  /*3d010*/  ISETP.NE.AND P0, PT, R4, 0x1, PT ;  /* 0x000000010400780c */ /* 0x008fda0003f05270 */
[----:B------:R-:W3:Y:S04]  /*3d020*/  @P0 LD.E R75, desc[UR6][R2.64+0x28] ;  /* 0x00002806024b0980 */ /* 0x000ee8000c101900 */
[----:B------:R-:W3:Y:S01]  /*3d030*/  @P0 LD.E R78, desc[UR6][R2.64+0x2c] ;  /* 0x00002c06024e0980 */ /* 0x000ee2000c101900 */
[----:B------:R-:W-:-:S05]  /*3d040*/  @P1 LOP3.LUT R19, R19, 0x80000, RZ, 0xfc, !PT ;  /* 0x0008000013131812 */ /* 0x000fca00078efcff */
[----:B------:R1:W-:Y:S04]  /*3d050*/  STL [R1+0x49c], R19 ;  /* 0x00049c1301007387 */ /* 0x0003e80000100800 */
[----:B-1----:R-:W3:Y:S04]  /*3d060*/  LD.E R19, desc[UR6][R2.64+0x14] ;  /* 0x0000140602137980 */ /* 0x002ee8000c101900 */
[----:B--2---:R-:W2:Y:S01]  /*3d070*/  LD.E R14, desc[UR6][R10.64] ;  /* 0x000000060a0e7980 */ /* 0x004ea2000c101900 */
[----:B----4-:R-:W-:Y:S01]  /*3d080*/  ISETP.GE.AND P1, PT, R7, 0x1, PT ;  /* 0x000000010700780c */ /* 0x010fe20003f26270 */
[----:B------:R-:W-:Y:S01]  /*3d090*/  BSSY B1, `(.L_x_13366) ;  /* 0x00000a8000017945 */ /* 0x000fe20003800000 */
[-C--:B--2---:R-:W-:Y:S01]  /*3d0a0*/  FMUL.FTZ R20, R39, R14.reuse ;  /* 0x0000000e27147220 */ /* 0x084fe20000410000 */
[-C--:B------:R-:W-:Y:S01]  /*3d0b0*/  FMUL.FTZ R39, R41, R14.reuse ;  /* 0x0000000e29277220 */ /* 0x080fe20000410000 */
[-C--:B------:R-:W-:Y:S01]  /*3d0c0*/  FMUL.FTZ R41, R45, R14.reuse ;  /* 0x0000000e2d297220 */ /* 0x080fe20000410000 */
[----:B------:R-:W-:Y:S01]  /*3d0d0*/  SHF.R.S32.HI R45, RZ, 0x1f, R74 ;  /* 0x0000001fff2d7819 */ /* 0x000fe2000001144a */
[-C--:B------:R-:W-:Y:S01]  /*3d0e0*/  FMUL.FTZ R18, R38, R14.reuse ;  /* 0x0000000e26127220 */ /* 0x080fe20000410000 */
[-C--:B------:R-:W-:Y:S01]  /*3d0f0*/  FMUL.FTZ R38, R40, R14.reuse ;  /* 0x0000000e28267220 */ /* 0x080fe20000410000 */
[----:B------:R-:W-:Y:S01]  /*3d100*/  FMUL.FTZ R40, R44, R14 ;  /* 0x0000000e2c287220 */ /* 0x000fe20000410000 */
[----:B------:R-:W-:Y:S01]  /*3d110*/  LEA.HI R44, R45, R74, RZ, 0x7 ;  /* 0x0000004a2d2c7211 */ /* 0x000fe200078f38ff */
[-C--:B------:R-:W-:Y:S01]  /*3d120*/  FMUL.FTZ R9, R27, R14.reuse ;  /* 0x0000000e1b097220 */ /* 0x080fe20000410000 */
[-C--:B------:R-:W-:Y:S01]  /*3d130*/  FMUL.FTZ R27, R29, R14.reuse ;  /* 0x0000000e1d1b7220 */ /* 0x080fe20000410000 */
[-C--:B------:R-:W-:Y:S01]  /*3d140*/  FMUL.FTZ R29, R47, R14.reuse ;  /* 0x0000000e2f1d7220 */ /* 0x080fe20000410000 */
[----:B------:R-:W-:Y:S01]  /*3d150*/  LOP3.LUT R47, R44, 0xffffff80, RZ, 0xc0, !PT ;  /* 0xffffff802c2f7812 */ /* 0x000fe200078ec0ff */
[-C--:B------:R-:W-:Y:S01]  /*3d160*/  FMUL.FTZ R4, R26, R14.reuse ;  /* 0x0000000e1a047220 */ /* 0x080fe20000410000 */
[-C--:B------:R-:W-:Y:S01]  /*3d170*/  FMUL.FTZ R26, R28, R14.reuse ;  /* 0x0000000e1c1a7220 */ /* 0x080fe20000410000 */
[----:B------:R-:W-:-:S02]  /*3d180*/  FMUL.FTZ R28, R46, R14 ;  /* 0x0000000e2e1c7220 */ /* 0x000fc40000410000 */
[----:B------:R-:W-:Y:S01]  /*3d190*/  IMAD.IADD R46, R74, 0x1, -R47 ;  /* 0x000000014a2e7824 */ /* 0x000fe200078e0a2f */
[----:B------:R-:W-:Y:S01]  /*3d1a0*/  LEA.HI R47, R45, R74, RZ, 0x2 ;  /* 0x0000004a2d2f7211 */ /* 0x000fe200078f10ff */
[-C--:B------:R-:W-:Y:S01]  /*3d1b0*/  FMUL.FTZ R52, R52, R14.reuse ;  /* 0x0000000e34347220 */ /* 0x080fe20000410000 */
[-C--:B------:R-:W-:Y:S01]  /*3d1c0*/  FMUL.FTZ R13, R35, R14.reuse ;  /* 0x0000000e230d7220 */ /* 0x080fe20000410000 */
[-C--:B------:R-:W-:Y:S01]  /*3d1d0*/  FMUL.FTZ R35, R51, R14.reuse ;  /* 0x0000000e33237220 */ /* 0x080fe20000410000 */
[----:B------:R-:W-:Y:S01]  /*3d1e0*/  SHF.R.S32.HI R45, RZ, 0x1f, R46 ;  /* 0x0000001fff2d7819 */ /* 0x000fe2000001142e */
[----:B0-----:R0:W1:Y:S01]  /*3d1f0*/  MUFU.TANH R73, R52 ;  /* 0x0000003400497308 */ /* 0x0010620000002400 */
[----:B------:R-:W-:Y:S01]  /*3d200*/  LOP3.LUT R51, R47, 0xfffffffc, RZ, 0xc0, !PT ;  /* 0xfffffffc2f337812 */ /* 0x000fe200078ec0ff */
[-C--:B------:R-:W-:Y:S01]  /*3d210*/  FMUL.FTZ R53, R53, R14.reuse ;  /* 0x0000000e35357220 */ /* 0x080fe20000410000 */
[-C--:B------:R-:W-:Y:S01]  /*3d220*/  FMUL.FTZ R12, R34, R14.reuse ;  /* 0x0000000e220c7220 */ /* 0x080fe20000410000 */
[----:B------:R-:W-:-:S02]  /*3d230*/  FMUL.FTZ R34, R54, R14 ;  /* 0x0000000e36227220 */ /* 0x000fc40000410000 */
[----:B------:R-:W-:Y:S01]  /*3d240*/  IMAD.IADD R74, R74, 0x1, -R51 ;  /* 0x000000014a4a7824 */ /* 0x000fe200078e0a33 */
[CC--:B0-----:R-:W-:Y:S01]  /*3d250*/  LEA.HI R52, R45.reuse, R46.reuse, RZ, 0x2 ;  /* 0x0000002e2d347211 */ /* 0x0c1fe200078f10ff */
[----:B------:R0:W2:Y:S03]  /*3d260*/  MUFU.TANH R77, R53 ;  /* 0x00000035004d7308 */ /* 0x0000a60000002400 */
[--C-:B------:R-:W-:Y:S02]  /*3d270*/  SHF.R.S32.HI R51, RZ, 0x2, R52.reuse ;  /* 0x00000002ff337819 */ /* 0x100fe40000011434 */
[----:B------:R-:W-:Y:S02]  /*3d280*/  SHF.R.S32.HI R54, RZ, 0x1f, R52 ;  /* 0x0000001fff367819 */ /* 0x000fe40000011434 */
[----:B0-----:R-:W-:Y:S02]  /*3d290*/  LEA.HI R53, R45, R46, RZ, 0x5 ;  /* 0x0000002e2d357211 */ /* 0x001fe400078f28ff */
[----:B------:R-:W-:-:S02]  /*3d2a0*/  SHF.R.S32.HI R45, RZ, 0x7, R44 ;  /* 0x00000007ff2d7819 */ /* 0x000fc4000001142c */
[----:B------:R-:W-:Y:S02]  /*3d2b0*/  LEA.HI R54, R54, R51, RZ, 0x3 ;  /* 0x0000003336367211 */ /* 0x000fe400078f18ff */
[----:B------:R-:W-:Y:S01]  /*3d2c0*/  SHF.R.S32.HI R53, RZ, 0x5, R53 ;  /* 0x00000005ff357819 */ /* 0x000fe20000011435 */
[-C--:B------:R-:W-:Y:S01]  /*3d2d0*/  FMUL.FTZ R11, R31, R14.reuse ;  /* 0x0000000e1f0b7220 */ /* 0x080fe20000410000 */
[----:B------:R-:W-:Y:S01]  /*3d2e0*/  LEA.HI R44, R44, R45, RZ, 0x1 ;  /* 0x0000002d2c2c7211 */ /* 0x000fe200078f08ff */
[-C--:B------:R-:W-:Y:S01]  /*3d2f0*/  FMUL.FTZ R31, R33, R14.reuse ;  /* 0x0000000e211f7220 */ /* 0x080fe20000410000 */
[----:B------:R-:W-:Y:S01]  /*3d300*/  LOP3.LUT R54, R54, 0xfffffff8, RZ, 0xc0, !PT ;  /* 0xfffffff836367812 */ /* 0x000fe200078ec0ff */
[----:B------:R-:W-:Y:S01]  /*3d310*/  FMUL.FTZ R33, R55, R14 ;  /* 0x0000000e37217220 */ /* 0x000fe20000410000 */
[----:B------:R-:W-:Y:S01]  /*3d320*/  IMAD R55, R76, 0x8, R53 ;  /* 0x000000084c377824 */ /* 0x000fe200078e0235 */
[----:B------:R-:W-:Y:S02]  /*3d330*/  LOP3.LUT R44, R44, 0x3fffffe, RZ, 0xc0, !PT ;  /* 0x03fffffe2c2c7812 */ /* 0x000fe400078ec0ff */
[----:B------:R-:W-:Y:S01]  /*3d340*/  LEA.HI R53, R74, R74, RZ, 0x1 ;  /* 0x0000004a4a357211 */ /* 0x000fe200078f08ff */
[----:B------:R-:W-:-:S02]  /*3d350*/  IMAD.IADD R54, R51, 0x1, -R54 ;  /* 0x0000000133367824 */ /* 0x000fc400078e0a36 */
[----:B------:R-:W-:Y:S01]  /*3d360*/  IMAD.IADD R44, R45, 0x1, -R44 ;  /* 0x000000012d2c7824 */ /* 0x000fe200078e0a2c */
[----:B------:R-:W-:Y:S01]  /*3d370*/  LOP3.LUT R53, R53, 0x1ffffffe, RZ, 0xc0, !PT ;  /* 0x1ffffffe35357812 */ /* 0x000fe200078ec0ff */
[----:B------:R-:W-:-:S04]  /*3d380*/  IMAD.U32 R45, R55, 0x10, R54 ;  /* 0x00000010372d7824 */ /* 0x000fc800078e0036 */
[----:B------:R-:W-:Y:S02]  /*3d390*/  IMAD.IADD R53, R74, 0x1, -R53 ;  /* 0x000000014a357824 */ /* 0x000fe400078e0a35 */
[----:B------:R-:W-:-:S04]  /*3d3a0*/  IMAD R44, R44, 0x40, R45 ;  /* 0x000000402c2c7824 */ /* 0x000fc800078e022d */
[----:B------:R-:W-:-:S04]  /*3d3b0*/  IMAD R44, R53, 0x8, R44 ;  /* 0x00000008352c7824 */ /* 0x000fc800078e022c */
[----:B---3--:R-:W-:-:S05]  /*3d3c0*/  @P0 IMAD.HI.U32 R75, R44, R75, RZ ;  /* 0x0000004b2c4b0227 */ /* 0x008fca00078e00ff */
[----:B------:R-:W-:Y:S01]  /*3d3d0*/  @P0 SHF.R.U32.HI R44, RZ, R78, R75 ;  /* 0x0000004eff2c0219 */ /* 0x000fe2000001164b */
[-C--:B------:R-:W-:Y:S01]  /*3d3e0*/  FMUL.FTZ R57, R57, R14.reuse ;  /* 0x0000000e39397220 */ /* 0x080fe20000410000 */
[----:B------:R-:W-:Y:S01]  /*3d3f0*/  LOP3.LUT R45, R52, 0x7ffffffc, RZ, 0xc0, !PT ;  /* 0x7ffffffc342d7812 */ /* 0x000fe200078ec0ff */
[-C--:B------:R-:W-:Y:S02]  /*3d400*/  FMUL.FTZ R10, R30, R14.reuse ;  /* 0x0000000e1e0a7220 */ /* 0x080fe40000410000 */
[----:B------:R-:W0:Y:S01]  /*3d410*/  SHFL.IDX PT, R54, R44, RZ, 0x1c1f ;  /* 0x001c1fff2c367589 */ /* 0x000e2200000e0000 */
[-C--:B------:R-:W-:Y:S01]  /*3d420*/  FMUL.FTZ R8, R24, R14.reuse ;  /* 0x0000000e18087220 */ /* 0x080fe20000410000 */
[-C--:B------:R-:W-:Y:S01]  /*3d430*/  FMUL.FTZ R21, R25, R14.reuse ;  /* 0x0000000e19157220 */ /* 0x080fe20000410000 */
[-C--:B------:R-:W-:Y:S01]  /*3d440*/  FMUL.FTZ R30, R32, R14.reuse ;  /* 0x0000000e201e7220 */ /* 0x080fe20000410000 */
[----:B------:R-:W-:Y:S02]  /*3d450*/  IMAD R52, R0, -0x60, R5 ;  /* 0xffffffa000347824 */ /* 0x000fe400078e0205 */
[-C--:B------:R-:W-:Y:S01]  /*3d460*/  FMUL.FTZ R32, R36, R14.reuse ;  /* 0x0000000e24207220 */ /* 0x080fe20000410000 */
[-C--:B------:R-:W-:Y:S01]  /*3d470*/  FMUL.FTZ R24, R42, R14.reuse ;  /* 0x0000000e2a187220 */ /* 0x080fe20000410000 */
[-C--:B------:R-:W-:Y:S01]  /*3d480*/  FMUL.FTZ R25, R43, R14.reuse ;  /* 0x0000000e2b197220 */ /* 0x080fe20000410000 */
[-C--:B------:R-:W-:Y:S01]  /*3d490*/  FMUL.FTZ R42, R48, R14.reuse ;  /* 0x0000000e302a7220 */ /* 0x080fe20000410000 */
[-C--:B------:R-:W-:Y:S01]  /*3d4a0*/  FMUL.FTZ R43, R49, R14.reuse ;  /* 0x0000000e312b7220 */ /* 0x080fe20000410000 */
[-C--:B------:R-:W-:Y:S01]  /*3d4b0*/  FMUL.FTZ R36, R50, R14.reuse ;  /* 0x0000000e32247220 */ /* 0x080fe20000410000 */
[----:B------:R3:W4:Y:S01]  /*3d4c0*/  MUFU.TANH R80, R57 ;  /* 0x0000003900507308 */ /* 0x0007220000002400 */
        /* <DEDUP_REMOVED lines=11> */
[-C--:B---3--:R-:W-:Y:S01]  /*3d580*/  FMUL.FTZ R57, R71, R14.reuse ;  /* 0x0000000e47397220 */ /* 0x088fe20000410000 */
[----:B------:R-:W-:Y:S02]  /*3d590*/  VIADD R46, R52, 0x1 ;  /* 0x00000001342e7836 */ /* 0x000fe40000000000 */
[-C--:B------:R-:W-:Y:S01]  /*3d5a0*/  FMUL.FTZ R56, R56, R14.reuse ;  /* 0x0000000e38387220 */ /* 0x080fe20000410000 */
[-C--:B------:R-:W-:Y:S01]  /*3d5b0*/  FMUL.FTZ R60, R60, R14.reuse ;  /* 0x0000000e3c3c7220 */ /* 0x080fe20000410000 */
[-C--:B------:R-:W-:Y:S01]  /*3d5c0*/  FMUL.FTZ R64, R64, R14.reuse ;  /* 0x0000000e40407220 */ /* 0x080fe20000410000 */
[-C--:B------:R-:W-:Y:S01]  /*3d5d0*/  FMUL.FTZ R68, R68, R14.reuse ;  /* 0x0000000e44447220 */ /* 0x080fe20000410000 */
[----:B------:R-:W-:Y:S01]  /*3d5e0*/  FMUL.FTZ R61, R61, R14 ;  /* 0x0000000e3d3d7220 */ /* 0x000fe20000410000 */
[----:B------:R-:W-:Y:S01]  /*3d5f0*/  IMAD R59, R45, -0x2, R46 ;  /* 0xfffffffe2d3b7824 */ /* 0x000fe200078e022e */
[----:B------:R-:W3:Y:S03]  /*3d600*/  MUFU.TANH R8, R8 ;  /* 0x0000000800087308 */ /* 0x000ee60000002400 */
[----:B------:R-:W-:-:S05]  /*3d610*/  IMAD.IADD R14, R59, 0x1, -R6 ;  /* 0x000000013b0e7824 */ /* 0x000fca00078e0a06 */
[----:B------:R-:W0:Y:S01]  /*3d620*/  MUFU.TANH R21, R21 ;  /* 0x0000001500157308 */ /* 0x000e220000002400 */
[----:B------:R-:W-:-:S07]  /*3d630*/  IMAD.SHL.U32 R59, R45, 0x2, RZ ;  /* 0x000000022d3b7824 */ /* 0x000fce00078e00ff */
        /* <DEDUP_REMOVED lines=44> */
[----:B------:R1:W2:Y:S01]  /*3d900*/  MUFU.TANH R82, R61 ;  /* 0x0000003d00527308 */ /* 0x0002a20000002400 */
[C---:B------:R-:W-:Y:S01]  /*3d910*/  IMAD R75, R0.reuse, -0x60, -R59 ;  /* 0xffffffa0004b7824 */ /* 0x040fe200078e0a3b */
[----:B-1----:R-:W-:Y:S01]  /*3d920*/  LOP3.LUT R61, RZ, R72, RZ, 0x33, !PT ;  /* 0x00000048ff3d7212 */ /* 0x002fe200078e33ff */
[----:B------:R-:W-:-:S04]  /*3d930*/  IMAD R59, R0, -0x60, R19 ;  /* 0xffffffa0003b7824 */ /* 0x000fc800078e0213 */
[----:B------:R-:W-:Y:S01]  /*3d940*/  IMAD.IADD R61, R14, 0x1, R61 ;  /* 0x000000010e3d7824 */ /* 0x000fe200078e023d */
[----:B0-----:R-:W-:-:S03]  /*3d950*/  VIADDMNMX R76, R54, R78, R71, PT ;  /* 0x0000004e364c7246 */ /* 0x001fc60003800147 */
        /* <DEDUP_REMOVED lines=10> */
[----:B------:R-:W2:Y:S04]  /*3da00*/  LD.E R15, desc[UR6][R2.64+0x1c] ;  /* 0x00001c06020f7980 */ /* 0x000ea8000c101900 */
[----:B------:R-:W3:Y:S01]  /*3da10*/  LD.E R45, desc[UR6][R2.64+0x20] ;  /* 0x00002006022d7980 */ /* 0x000ee2000c101900 */
[----:B--2---:R-:W-:-:S05]  /*3da20*/  IMAD.HI.U32 R0, R0, R15, RZ ;  /* 0x0000000f00007227 */ /* 0x004fca00078e00ff */
[----:B---3--:R-:W-:-:S07]  /*3da30*/  SHF.R.U32.HI R0, RZ, R45, R0 ;  /* 0x0000002dff007219 */ /* 0x008fce0000011600 */
.L_x_13371:
[----:B------:R-:W-:Y:S05]  /*3da40*/  BSYNC B3 ;  /* 0x0000000000037941 */ /* 0x000fea0003800000 */
.L_x_13370:
[----:B------:R-:W-:Y:S01]  /*3da50*/  LOP3.LUT R0, RZ, R0, RZ, 0x33, !PT ;  /* 0x00000000ff007212 */ /* 0x000fe200078e33ff */
[----:B------:R-:W-:Y:S06]  /*3da60*/  BRA `(.L_x_13372) ;  /* 0x0000000000187947 */ /* 0x000fec0003800000 */
.L_x_13369:
[----:B------:R-:W-:-:S13]  /*3da70*/  ISETP.NE.AND P0, PT, R7, 0x1, PT ;  /* 0x000000010700780c */ /* 0x000fda0003f05270 */
[----:B------:R-:W-:Y:S05]  /*3da80*/  @!P0 BRA `(.L_x_13372) ;  /* 0x0000000000108947 */ /* 0x000fea0003800000 */
[----:B------:R-:W2:Y:S04]  /*3da90*/  LD.E R15, desc[UR6][R2.64+0x1c] ;  /* 0x00001c06020f7980 */ /* 0x000ea8000c101900 */
[----:B------:R-:W3:Y:S01]  /*3daa0*/  LD.E R45, desc[UR6][R2.64+0x20] ;  /* 0x00002006022d7980 */ /* 0x000ee2000c101900 */
[----:B--2---:R-:W-:-:S05]  /*3dab0*/  IMAD.HI.U32 R0, R0, R15, RZ ;  /* 0x0000000f00007227 */ /* 0x004fca00078e00ff */
[----:B---3--:R-:W-:-:S07]  /*3dac0*/  SHF.R.U32.HI R0, RZ, R45, R0 ;  /* 0x0000002dff007219 */ /* 0x008fce0000011600 */
.L_x_13372:
[----:B------:R-:W-:Y:S05]  /*3dad0*/  BSYNC B2 ;  /* 0x0000000000027941 */ /* 0x000fea0003800000 */
.L_x_13368:
[----:B------:R-:W-:-:S05]  /*3dae0*/  IMAD R0, R7, R0, R75 ;  /* 0x0000000007007224 */ /* 0x000fca00078e024b */
[----:B------:R-:W-:Y:S02]  /*3daf0*/  VIMNMX R19, R19, R0, !PT ;  /* 0x0000000013137248 */ /* 0x000fe40007fe0100 */
[----:B------:R-:W-:-:S07]  /*3db00*/  VIADDMNMX R76, R0, R7, R76, PT ;  /* 0x00000007004c7246 */ /* 0x000fce000380014c */
.L_x_13367:
[----:B------:R-:W-:Y:S05]  /*3db10*/  BSYNC B1 ;  /* 0x0000000000017941 */ /* 0x000fea0003800000 */
.L_x_13366:
        /* <DEDUP_REMOVED lines=112> */
[----:B0-----:R-:W-:-:S03]  /*3e220*/  IMAD.IADD R59, R61, 0x1, R44 ;  /* 0x000000013d3b7824 */ /* 0x001fc600078e022c */
        /* <DEDUP_REMOVED lines=19> */
.L_x_13378:
[----:B------:R-:W-:Y:S05]  /*3e360*/  BSYNC B3 ;  /* 0x0000000000037941 */ /* 0x000fea0003800000 */
.L_x_13377:
[----:B------:R-:W-:Y:S01]  /*3e370*/  LOP3.LUT R6, RZ, R6, RZ, 0x33, !PT ;  /* 0x00000006ff067212 */ /* 0x000fe200078e33ff */
[----:B------:R-:W-:Y:S06]  /*3e380*/  BRA `(.L_x_13379) ;  /* 0x0000000000187947 */ /* 0x000fec0003800000 */
.L_x_13376:
[----:B------:R-:W-:-:S13]  /*3e390*/  ISETP.NE.AND P6, PT, R7, 0x1, PT ;  /* 0x000000010700780c */ /* 0x000fda0003fc5270 */
[----:B------:R-:W-:Y:S05]  /*3e3a0*/  @!P6 BRA `(.L_x_13379) ;  /* 0x000000000010e947 */ /* 0x000fea0003800000 */
[----:B------:R-:W2:Y:S04]  /*3e3b0*/  LD.E R5, desc[UR6][R2.64+0x1c] ;  /* 0x00001c0602057980 */ /* 0x000ea8000c101900 */
[----:B------:R-:W3:Y:S01]  /*3e3c0*/  LD.E R37, desc[UR6][R2.64+0x20] ;  /* 0x0000200602257980 */ /* 0x000ee2000c101900 */
[----:B--2---:R-:W-:-:S05]  /*3e3d0*/  IMAD.HI.U32 R6, R6, R5, RZ ;  /* 0x0000000506067227 */ /* 0x004fca00078e00ff */
[----:B---3--:R-:W-:-:S07]  /*3e3e0*/  SHF.R.U32.HI R6, RZ, R37, R6 ;  /* 0x00000025ff067219 */ /* 0x008fce0000011606 */
.L_x_13379:
[----:B------:R-:W-:Y:S05]  /*3e3f0*/  BSYNC B2 ;  /* 0x0000000000027941 */ /* 0x000fea0003800000 */
.L_x_13375:
[----:B------:R-:W-:-:S05]  /*3e400*/  IMAD R6, R7, R6, R75 ;  /* 0x0000000607067224 */ /* 0x000fca00078e024b */
[----:B------:R-:W-:Y:S02]  /*3e410*/  VIADDMNMX R76, R6, R7, R76, PT ;  /* 0x00000007064c7246 */ /* 0x000fe4000380014c */
[----:B------:R-:W-:-:S07]  /*3e420*/  VIMNMX R59, R59, R6, !PT ;  /* 0x000000063b3b7248 */ /* 0x000fce0007fe0100 */
.L_x_13374:
[----:B------:R-:W-:Y:S05]  /*3e430*/  BSYNC B1 ;  /* 0x0000000000017941 */ /* 0x000fea0003800000 */
.L_x_13373:
[C---:B------:R-:W-:Y:S01]  /*3e440*/  ISETP.GT.AND P0, PT, R59.reuse, 0x1, !P0 ;  /* 0x000000013b00780c */ /* 0x040fe20004704270 */
[----:B------:R-:W2:Y:S01]  /*3e450*/  LDL.64 R2, [UR4+0x70] ;  /* 0x00007004ff027983 */ /* 0x000ea20008100a00 */
        /* <DEDUP_REMOVED lines=70> */
[C---:B------:R-:W-:Y:S02]  /*3e8c0*/  ISETP.GT.AND P0, PT, R59.reuse, RZ, !P6 ;  /* 0x000000ff3b00720c */ /* 0x040fe40007704270 */
[C---:B------:R-:W-:Y:S02]  /*3e8d0*/  ISETP.GT.AND P2, PT, R59.reuse, 0x49, !P2 ;  /* 0x000000493b00780c */ /* 0x040fe40005744270 */
[----:B------:R-:W-:Y:S02]  /*3e8e0*/  ISETP.LT.OR P0, PT, R76, 0x1, P0 ;  /* 0x000000014c00780c */ /* 0x000fe40000701670 */
[----:B------:R-:W-:Y:S02]  /*3e8f0*/  ISETP.GT.AND P3, PT, R59, 0x50, !P3 ;  /* 0x000000503b00780c */ /* 0x000fe40005f64270 */
[----:B------:R-:W-:-:S02]  /*3e900*/  FSEL R24, R4, -INF , !P0 ;  /* 0xff80000004187808 */ /* 0x000fc40004000000 */
[----:B------:R-:W-:Y:S02]  /*3e910*/  ISETP.GT.AND P4, PT, R59, 0x51, !P4 ;  /* 0x000000513b00780c */ /* 0x000fe40006784270 */
[----:B------:R-:W-:Y:S02]  /*3e920*/  FMNMX.FTZ R7, R24, R5, !PT ;  /* 0x0000000518077209 */ /* 0x000fe40007810000 */
[----:B------:R-:W-:Y:S02]  /*3e930*/  ISETP.NE.AND P6, PT, R63, RZ, PT ;  /* 0x000000ff3f00720c */ /* 0x000fe40003fc5270 */
        /* <DEDUP_REMOVED lines=15> */
[----:B------:R-:W-:Y:S02]  /*3ea30*/  ISETP.LT.OR P2, PT, R76, 0x4a, P2 ;  /* 0x0000004a4c00780c */ /* 0x000fe40001741670 */
[----:B------:R-:W-:Y:S02]  /*3ea40*/  FMNMX.FTZ R6, R18, R7, !PT ;  /* 0x0000000712067209 */ /* 0x000fe40007810000 */
[----:B------:R-:W-:Y:S02]  /*3ea50*/  ISETP.LT.OR P3, PT, R76, 0x51, P3 ;  /* 0x000000514c00780c */ /* 0x000fe40001f61670 */
[----:B------:R-:W-:Y:S02]  /*3ea60*/  FSEL R4, R47, -INF , !P2 ;  /* 0xff8000002f047808 */ /* 0x000fe40005000000 */
[----:B------:R-:W-:-:S02]  /*3ea70*/  FMNMX.FTZ R7, R29, R6, !PT ;  /* 0x000000061d077209 */ /* 0x000fc40007810000 */
[----:B------:R-:W-:Y:S02]  /*3ea80*/  ISETP.GT.AND P5, PT, R59, 0x58, !P5 ;  /* 0x000000583b00780c */ /* 0x000fe40006fa4270 */
[----:B------:R-:W-:Y:S02]  /*3ea90*/  ISETP.LT.OR P4, PT, R76, 0x52, P4 ;  /* 0x000000524c00780c */ /* 0x000fe40002781670 */
[----:B------:R-:W-:Y:S02]  /*3eaa0*/  FSEL R47, R51, -INF , !P3 ;  /* 0xff800000332f7808 */ /* 0x000fe40005800000 */
[----:B------:R-:W-:Y:S02]  /*3eab0*/  FMNMX.FTZ R6, R4, R7, !PT ;  /* 0x0000000704067209 */ /* 0x000fe40007810000 */
[----:B------:R-:W-:Y:S02]  /*3eac0*/  ISETP.GT.AND P0, PT, R59, 0x59, !P6 ;  /* 0x000000593b00780c */ /* 0x000fe40007704270 */
[----:B------:R-:W-:-:S02]  /*3ead0*/  ISETP.LT.OR P5, PT, R76, 0x59, P5 ;  /* 0x000000594c00780c */ /* 0x000fc40002fa1670 */
[----:B------:R-:W-:Y:S02]  /*3eae0*/  FSEL R48, R53, -INF , !P4 ;  /* 0xff80000035307808 */ /* 0x000fe40006000000 */
[----:B------:R-:W-:Y:S02]  /*3eaf0*/  FMNMX.FTZ R7, R47, R6, !PT ;  /* 0x000000062f077209 */ /* 0x000fe40007810000 */
[----:B------:R-:W-:Y:S02]  /*3eb00*/  ISETP.LT.OR P0, PT, R76, 0x5a, P0 ;  /* 0x0000005a4c00780c */ /* 0x000fe40000701670 */
[----:B------:R-:W-:Y:S02]  /*3eb10*/  FSEL R49, R55, -INF , !P5 ;  /* 0xff80000037317808 */ /* 0x000fe40006800000 */
[----:B------:R-:W-:Y:S02]  /*3eb20*/  FMNMX.FTZ R6, R48, R7, !PT ;  /* 0x0000000730067209 */ /* 0x000fe40007810000 */
[----:B------:R-:W-:-:S02]  /*3eb30*/  FSEL R50, R57, -INF , !P0 ;  /* 0xff80000039327808 */ /* 0x000fc40004000000 */
[----:B------:R-:W-:-:S04]  /*3eb40*/  FMNMX.FTZ R7, R49, R6, !PT ;  /* 0x0000000631077209 */ /* 0x000fc80007810000 */
[----:B------:R-:W-:-:S05]  /*3eb50*/  FMNMX.FTZ R9, R50, R7, !PT ;  /* 0x0000000732097209 */ /* 0x000fca0007810000 */
[----:B--2---:R0:W-:Y:S04]  /*3eb60*/  ST.E desc[UR6][R2.64+0x4], R9 ;  /* 0x0000040902007985 */ /* 0x0041e8000c101906 */
        /* <DEDUP_REMOVED lines=23> */
[----:B0-----:R-:W-:-:S05]  /*3ece0*/  FMNMX.FTZ R9, R19, R6, !PT ;  /* 0x0000000613097209 */ /* 0x001fca0007810000 */
[----:B------:R-:W0:Y:S02]  /*3ecf0*/  SHFL.BFLY PT, R6, R9, 0x2, 0x1f ;  /* 0x0c401f0009067f89 */ /* 0x000e2400000e0000 */
[----:B0-----:R-:W-:-:S05]  /*3ed00*/  FMNMX.FTZ R10, R9, R6, !PT ;  /* 0x00000006090a7209 */ /* 0x001fca0007810000 */
[----:B------:R-:W0:Y:S04]  /*3ed10*/  SHFL.BFLY PT, R7, R10, 0x1, 0x1f ;  /* 0x0c201f000a077f89 */ /* 0x000e2800000e0000 */
[----:B------:R-:W-:Y:S01]  /*3ed20*/  ST.E desc[UR6][R2.64], R9 ;  /* 0x0000000902007985 */ /* 0x000fe2000c101906 */
[----:B0-----:R-:W-:-:S05]  /*3ed30*/  FMNMX.FTZ R11, R10, R7, !PT ;  /* 0x000000070a0b7209 */ /* 0x001fca0007810000 */
[----:B------:R-:W-:Y:S04]  /*3ed40*/  ST.E desc[UR6][R2.64], R11 ;  /* 0x0000000b02007985 */ /* 0x000fe8000c101906 */
[----:B--2---:R-:W0:Y:S02]  /*3ed50*/  SHFL.BFLY PT, R28, R13, 0x2, 0x1f ;  /* 0x0c401f000d1c7f89 */ /* 0x004e2400000e0000 */
[----:B0-----:R-:W-:-:S05]  /*3ed60*/  FMNMX.FTZ R28, R13, R28, !PT ;  /* 0x0000001c0d1c7209 */ /* 0x001fca0007810000 */
[----:B------:R-:W0:Y:S02]  /*3ed70*/  SHFL.BFLY PT, R25, R28, 0x1, 0x1f ;  /* 0x0c201f001c197f89 */ /* 0x000e2400000e0000 */
[----:B0-----:R-:W-:-:S05]  /*3ed80*/  FMNMX.FTZ R25, R28, R25, !PT ;  /* 0x000000191c197209 */ /* 0x001fca0007810000 */
[----:B------:R0:W-:Y:S04]  /*3ed90*/  ST.E desc[UR6][R2.64+0x4], R25 ;  /* 0x0000041902007985 */ /* 0x0001e8000c101906 */
[----:B------:R-:W2:Y:S04]  /*3eda0*/  LDL.64 R6, [UR4+0x70] ;  /* 0x00007004ff067983 */ /* 0x000ea80008100a00 */
        /* <DEDUP_REMOVED lines=8> */
[----:B------:R-:W-:Y:S01]  /*3ee30*/  FMUL.FTZ R0, R51, R78 ;  /* 0x0000004e33007220 */ /* 0x000fe20000410000 */
[----:B------:R-:W-:-:S04]  /*3ee40*/  FFMA.FTZ R168, R8, R51, -R13 ;  /* 0x0000003308a87223 */ /* 0x000fc8000001080d */
[----:B0-----:R-:W-:Y:S01]  /*3ee50*/  FSEL R2, R0, RZ, P0 ;  /* 0x000000ff00027208 */ /* 0x001fe20000000000 */
[-CC-:B------:R-:W-:Y:S01]  /*3ee60*/  FFMA.FTZ R28, R74, R51.reuse, -R13.reuse ;  /* 0x000000334a1c7223 */ /* 0x180fe2000001080d */
[----:B------:R-:W-:-:S03]  /*3ee70*/  FFMA.FTZ R26, R26, R51, -R13 ;  /* 0x000000331a1a7223 */ /* 0x000fc6000001080d */
[-CC-:B------:R-:W-:Y:S01]  /*3ee80*/  FFMA.FTZ R25, R24, R51.reuse, -R2.reuse ;  /* 0x0000003318197223 */ /* 0x180fe20000010802 */
[-CC-:B------:R-:W-:Y:S01]  /*3ee90*/  FFMA.FTZ R169, R5, R51.reuse, -R2.reuse ;  /* 0x0000003305a97223 */ /* 0x180fe20000010802 */
[-CC-:B------:R-:W-:Y:S01]  /*3eea0*/  FFMA.FTZ R24, R44, R51.reuse, -R2.reuse ;  /* 0x000000332c187223 */ /* 0x180fe20000010802 */
[----:B------:R-:W-:Y:S01]  /*3eeb0*/  MUFU.EX2 R168, R168 ;  /* 0x000000a800a87308 */ /* 0x000fe20000000800 */
[-C--:B------:R-:W-:Y:S01]  /*3eec0*/  FFMA.FTZ R170, R72, R51.reuse, -R13 ;  /* 0x0000003348aa7223 */ /* 0x080fe2000001080d */
[----:B------:R-:W-:-:S06]  /*3eed0*/  FFMA.FTZ R171, R45, R51, -R2 ;  /* 0x000000332dab7223 */ /* 0x000fcc0000010802 */
[----:B------:R-:W0:Y:S01]  /*3eee0*/  MUFU.EX2 R28, R28 ;  /* 0x0000001c001c7308 */ /* 0x000e220000000800 */
[-CC-:B------:R-:W-:Y:S01]  /*3eef0*/  FFMA.FTZ R9, R70, R51.reuse, -R13.reuse ;  /* 0x0000003346097223 */ /* 0x180fe2000001080d */
[-CC-:B------:R-:W-:Y:S01]  /*3ef00*/  FFMA.FTZ R8, R68, R51.reuse, -R13.reuse ;  /* 0x0000003344087223 */ /* 0x180fe2000001080d */
[----:B------:R-:W-:-:S05]  /*3ef10*/  FFMA.FTZ R11, R66, R51, -R13 ;  /* 0x00000033420b7223 */ /* 0x000fca000001080d */
[----:B------:R-:W-:Y:S01]  /*3ef20*/  MUFU.EX2 R25, R25 ;  /* 0x0000001900197308 */ /* 0x000fe20000000800 */
[-CC-:B------:R-:W-:Y:S01]  /*3ef30*/  FFMA.FTZ R10, R64, R51.reuse, -R13.reuse ;  /* 0x00000033400a7223 */ /* 0x180fe2000001080d */
[-CC-:B------:R-:W-:Y:S01]  /*3ef40*/  FFMA.FTZ R195, R62, R51.reuse, -R13.reuse ;  /* 0x000000333ec37223 */ /* 0x180fe2000001080d */
[----:B------:R-:W-:-:S05]  /*3ef50*/  FFMA.FTZ R194, R60, R51, -R13 ;  /* 0x000000333cc27223 */ /* 0x000fca000001080d */
[----:B------:R-:W1:Y:S01]  /*3ef60*/  MUFU.EX2 R169, R169 ;  /* 0x000000a900a97308 */ /* 0x000e620000000800 */
[-CC-:B------:R-:W-:Y:S01]  /*3ef70*/  FFMA.FTZ R197, R58, R51.reuse, -R13.reuse ;  /* 0x000000333ac57223 */ /* 0x180fe2000001080d */
[-CC-:B------:R-:W-:Y:S01]  /*3ef80*/  FFMA.FTZ R196, R56, R51.reuse, -R13.reuse ;  /* 0x0000003338c47223 */ /* 0x180fe2000001080d */
[-CC-:B------:R-:W-:Y:S01]  /*3ef90*/  FFMA.FTZ R203, R54, R51.reuse, -R13.reuse ;  /* 0x0000003336cb7223 */ /* 0x180fe2000001080d */
[-CC-:B------:R-:W-:Y:S01]  /*3efa0*/  FFMA.FTZ R202, R52, R51.reuse, -R13.reuse ;  /* 0x0000003334ca7223 */ /* 0x180fe2000001080d */
[-CC-:B------:R-:W-:Y:S01]  /*3efb0*/  FFMA.FTZ R205, R46, R51.reuse, -R13.reuse ;  /* 0x000000332ecd7223 */ /* 0x180fe2000001080d */
[-CC-:B------:R-:W-:Y:S02]  /*3efc0*/  FFMA.FTZ R204, R32, R51.reuse, -R13.reuse ;  /* 0x0000003320cc7223 */ /* 0x180fe4000001080d */
[----:B------:R-:W2:Y:S01]  /*3efd0*/  MUFU.EX2 R26, R26 ;  /* 0x0000001a001a7308 */ /* 0x000ea20000000800 */
        /* <DEDUP_REMOVED lines=8> */
[-CC-:B------:R-:W-:Y:S01]  /*3f060*/  FFMA.FTZ R13, R43, R51.reuse, -R2.reuse ;  /* 0x000000332b0d7223 */ /* 0x180fe20000010802 */
[----:B------:R-:W-:-:S06]  /*3f070*/  FFMA.FTZ R12, R12, R51, -R2 ;  /* 0x000000330c0c7223 */ /* 0x000fcc0000010802 */
[----:B------:R-:W4:Y:S01]  /*3f080*/  MUFU.EX2 R170, R170 ;  /* 0x000000aa00aa7308 */ /* 0x000f220000000800 */
        /* <DEDUP_REMOVED lines=8> */
[----:B---3--:R-:W-:-:S06]  /*3f110*/  FADD.FTZ R30, R24, R5 ;  /* 0x00000005181e7221 */ /* 0x008fcc0000010000 */
[----:B------:R-:W2:Y:S01]  /*3f120*/  MUFU.EX2 R8, R8 ;  /* 0x0000000800087308 */ /* 0x000ea20000000800 */
[----:B------:R-:W-:-:S07]  /*3f130*/  FFMA.FTZ R0, R40, R51, -R2 ;  /* 0x0000003328007223 */ /* 0x000fce0000010802 */
[----:B------:R-:W3:Y:S01]  /*3f140*/  MUFU.EX2 R12, R12 ;  /* 0x0000000c000c7308 */ /* 0x000ee20000000800 */
[----:B----4-:R-:W-:Y:S01]  /*3f150*/  FADD.FTZ R32, R170, R3 ;  /* 0x00000003aa207221 */ /* 0x010fe20000010000 */
[----:B-----5:R-:W-:-:S06]  /*3f160*/  FADD.FTZ R30, R171, R30 ;  /* 0x0000001eab1e7221 */ /* 0x020fcc0000010000 */
        /* <DEDUP_REMOVED lines=8> */
[----:B------:R-:W-:Y:S01]  /*3f1f0*/  FFMA.FTZ R215, R20, R51, -R2 ;  /* 0x0000003314d77223 */ /* 0x000fe20000010802 */
[----:B--2---:R-:W-:-:S06]  /*3f200*/  FADD.FTZ R20, R8, R3 ;  /* 0x0000000308147221 */ /* 0x004fcc0000010000 */
[----:B------:R-:W2:Y:S01]  /*3f210*/  MUFU.EX2 R195, R195 ;  /* 0x000000c300c37308 */ /* 0x000ea20000000800 */
[----:B---3--:R-:W-:Y:S01]  /*3f220*/  FADD.FTZ R30, R12, R5 ;  /* 0x000000050c1e7221 */ /* 0x008fe20000010000 */
[----:B------:R-:W-:-:S06]  /*3f230*/  FFMA.FTZ R199, R39, R51, -R2 ;  /* 0x0000003327c77223 */ /* 0x000fcc0000010802 */
        /* <DEDUP_REMOVED lines=21> */
[----:B------:R-:W-:Y:S01]  /*3f390*/  FFMA.FTZ R19, R4, R51, -R2 ;  /* 0x0000003304137223 */ /* 0x000fe20000010802 */
[----:B0-----:R-:W-:-:S06]  /*3f3a0*/  FADD.FTZ R3, R197, R30 ;  /* 0x0000001ec5037221 */ /* 0x001fcc0000010000 */
[----:B------:R-:W0:Y:S01]  /*3f3b0*/  MUFU.EX2 R202, R202 ;  /* 0x000000ca00ca7308 */ /* 0x000e220000000800 */
[----:B-1----:R-:W-:-:S07]  /*3f3c0*/  FADD.FTZ R4, R200, R5 ;  /* 0x00000005c8047221 */ /* 0x002fce0000010000 */
        /* <DEDUP_REMOVED lines=13> */
[----:B------:R-:W0:Y:S08]  /*3f4a0*/  MUFU.EX2 R212, R212 ;  /* 0x000000d400d47308 */ /* 0x000e300000000800 */
        /* <DEDUP_REMOVED lines=23> */
[----:B------:R-:W4:Y:S08]  /*3f620*/  MUFU.EX2 R216, R216 ;  /* 0x000000d800d87308 */ /* 0x000f300000000800 */
[----:B------:R-:W5:Y:S01]  /*3f630*/  MUFU.EX2 R21, R21 ;  /* 0x0000001500157308 */ /* 0x000f620000000800 */
[----:B0-----:R-:W-:Y:S01]  /*3f640*/  FADD.FTZ R2, R213, R2 ;  /* 0x00000002d5027221 */ /* 0x001fe20000010000 */
[----:B-1----:R-:W-:-:S06]  /*3f650*/  FADD.FTZ R4, R19, R4 ;  /* 0x0000000413047221 */ /* 0x002fcc0000010000 */
[----:B------:R-:W0:Y:S08]  /*3f660*/  MUFU.EX2 R219, R219 ;  /* 0x000000db00db7308 */ /* 0x000e300000000800 */
[----:B------:R-:W1:Y:S01]  /*3f670*/  MUFU.EX2 R191, R191 ;  /* 0x000000bf00bf7308 */ /* 0x000e620000000800 */
[----:B--2---:R-:W-:Y:S01]  /*3f680*/  FADD.FTZ R3, R217, R2 ;  /* 0x00000002d9037221 */ /* 0x004fe20000010000 */
[----:B---3--:R-:W-:-:S06]  /*3f690*/  FADD.FTZ R4, R189, R4 ;  /* 0x00000004bd047221 */ /* 0x008fcc0000010000 */
[----:B------:R-:W2:Y:S08]  /*3f6a0*/  MUFU.EX2 R218, R218 ;  /* 0x000000da00da7308 */ /* 0x000eb00000000800 */
[----:B------:R-:W3:Y:S01]  /*3f6b0*/  MUFU.EX2 R190, R190 ;  /* 0x000000be00be7308 */ /* 0x000ee20000000800 */
[----:B----4-:R-:W-:Y:S01]  /*3f6c0*/  FADD.FTZ R2, R216, R3 ;  /* 0x00000003d8027221 */ /* 0x010fe20000010000 */
[----:B-----5:R-:W-:-:S03]  /*3f6d0*/  FADD.FTZ R4, R21, R4 ;  /* 0x0000000415047221 */ /* 0x020fc60000010000 */
[----:B0-----:R-:W-:Y:S01]  /*3f6e0*/  FADD.FTZ R3, R219, R2 ;  /* 0x00000002db037221 */ /* 0x001fe20000010000 */
[----:B-1----:R-:W-:-:S03]  /*3f6f0*/  FADD.FTZ R5, R191, R4 ;  /* 0x00000004bf057221 */ /* 0x002fc60000010000 */
[----:B--2---:R-:W-:Y:S01]  /*3f700*/  FADD.FTZ R31, R218, R3 ;  /* 0x00000003da1f7221 */ /* 0x004fe20000010000 */
[----:B---3--:R-:W-:-:S04]  /*3f710*/  FADD.FTZ R33, R190, R5 ;  /* 0x00000005be217221 */ /* 0x008fc80000010000 */
[----:B------:R-:W-:Y:S04]  /*3f720*/  ST.E desc[UR6][R6.64+0x10], R31 ;  /* 0x0000101f06007985 */ /* 0x000fe8000c101906 */
[----:B------:R0:W-:Y:S04]  /*3f730*/  ST.E desc[UR6][R6.64+0x14], R33 ;  /* 0x0000142106007985 */ /* 0x0001e8000c101906 */
[----:B------:R-:W2:Y:S04]  /*3f740*/  LDL.64 R36, [UR4] ;  /* 0x00000004ff247983 */ /* 0x000ea80008100a00 */
[----:B------:R-:W3:Y:S01]  /*3f750*/  LDL.64 R38, [UR4+0x98] ;  /* 0x00009804ff267983 */ /* 0x000ee20008100a00 */
[----:B------:R-:W-:-:S03]  /*3f760*/  LEA.HI R34, R232, 0x8, RZ, 0x19 ;  /* 0x00000008e8227811 */ /* 0x000fc600078fc8ff */
[----:B------:R-:W4:Y:S02]  /*3f770*/  LDL.64 R2, [UR4+0x80] ;  /* 0x00008004ff027983 */ /* 0x000f240008100a00 */
[----:B------:R1:W-:Y:S06]  /*3f780*/  BAR.SYNC.DEFER_BLOCKING R34, 0x100 ;  /* 0x000400220000751d */ /* 0x0003ec0000010000 */
[----:B0-----:R-:W5:Y:S04]  /*3f790*/  LDL.64 R6, [UR4+0x88] ;  /* 0x00008804ff067983 */ /* 0x001f680008100a00 */
[----:B--2---:R-:W2:Y:S04]  /*3f7a0*/  LD.E R37, desc[UR6][R36.64] ;  /* 0x0000000624257980 */ /* 0x004ea8000c101900 */
[----:B---3--:R-:W2:Y:S04]  /*3f7b0*/  LD.E.64 R4, desc[UR6][R38.64] ;  /* 0x0000000626047980 */ /* 0x008ea8000c101b00 */
[----:B----4-:R-:W3:Y:S04]  /*3f7c0*/  LD.E R27, desc[UR6][R2.64] ;  /* 0x00000006021b7980 */ /* 0x010ee8000c101900 */
[----:B------:R-:W4:Y:S04]  /*3f7d0*/  LD.E R29, desc[UR6][R2.64+0x4] ;  /* 0x00000406021d7980 */ /* 0x000f28000c101900 */
        /* <DEDUP_REMOVED lines=72> */
[----:B--2---:R-:W-:-:S03]  /*3fc60*/  IMAD R4, R37, 0xc00, R4 ;  /* 0x00000c0025047824 */ /* 0x004fc600078e0204 */
        /* <DEDUP_REMOVED lines=58> */
[----:B------:R-:W-:Y:S02]  /*40010*/  F2FP.BF16.F32.PACK_AB R169, R169, R25 ;  /* 0x00000019a9a9723e */ /* 0x000fe400000010ff */
[----:B------:R-:W-:Y:S01]  /*40020*/  F2FP.BF16.F32.PACK_AB R171, R171, R24 ;  /* 0x00000018abab723e */ /* 0x000fe200000010ff */
        /* <DEDUP_REMOVED lines=128> */
[----:B------:R-:W-:Y:S01]  /*40830*/  ST.E desc[UR6][R6.64], RZ ;  /* 0x000000ff06007985 */ /* 0x000fe2000c101906 */
[----:B0-----:R-:W-:-:S06]  /*40840*/  WARPGROUP.ARRIVE ;  /* 0x00000000000079c5 */ /* 0x001fcc0000000000 */
[----:B------:R-:W-:Y:S03]  /*40850*/  HGMMA.64x256x16.F32.BF16 R24, R168, gdesc[UR8].tnspB, RZ, !UPT, gsb0 ;  /* 0x43e00008a8187df0 */ /* 0x000fe6000c0018ff */
[----:B------:R-:W-:Y:S02]  /*40860*/  WARPGROUP.DEPBAR.LE gsb0, 0x0 ;  /* 0x00008000000079c5 */ /* 0x000fe40000010000 */
        /* <DEDUP_REMOVED lines=129> */
[----:B0-----:R-:W5:Y:S04]  /*41080*/  LD.E R24, desc[UR6][R2.64] ;  /* 0x0000000602187980 */ /* 0x001f68000c101900 */
[----:B-1----:R-:W5:Y:S04]  /*41090*/  LD.E R25, desc[UR6][R2.64+0x4] ;  /* 0x0000040602197980 */ /* 0x002f68000c101900 */
[----:B--2---:R-:W2:Y:S04]  /*410a0*/  LD.E R26, desc[UR6][R2.64+0x8] ;  /* 0x00000806021a7980 */ /* 0x004ea8000c101900 */
[----:B---3--:R-:W2:Y:S04]  /*410b0*/  LD.E R27, desc[UR6][R2.64+0xc] ;  /* 0x00000c06021b7980 */ /* 0x008ea8000c101900 */
[----:B----4-:R-:W2:Y:S04]  /*410c0*/  LD.E R28, desc[UR6][R2.64+0x10] ;  /* 0x00001006021c7980 */ /* 0x010ea8000c101900 */
        /* <DEDUP_REMOVED lines=130> */
[----:B------:R-:W-:-:S04]  /*418f0*/  F2FP.BF16.F32.PACK_AB R171, R14, R15 ;  /* 0x0000000f0eab723e */ /* 0x000fc800000010ff */
[----:B--2---:R-:W-:-:S06]  /*41900*/  WARPGROUP.ARRIVE ;  /* 0x00000000000079c5 */ /* 0x004fcc0000000000 */
[----:B------:R-:W-:Y:S03]  /*41910*/  HGMMA.64x256x16.F32.BF16 R24, R168, gdesc[UR8].tnspB, R24, gsb0 ;  /* 0x43e00008a8187df0 */ /* 0x000fe60008001818 */
        /* <DEDUP_REMOVED lines=1457> */
[----:B------:R-:W-:-:S13]  /*47430*/  LOP3.LUT P6, RZ, R232, 0x7f, RZ, 0xc0, !PT ;  /* 0x0000007fe8ff7812 */ /* 0x000fda00078cc0ff */
[----:B0-----:R-:W-:Y:S05]  /*47440*/  @P6 BRA `(.L_x_13380) ;  /* 0x0000000000206947 */ /* 0x001fea0003800000 */
[----:B------:R-:W2:Y:S04]  /*47450*/  LDL.64 R2, [UR4+0x40] ;  /* 0x00004004ff027983 */ /* 0x000ea80008100a00 */
[----:B------:R-:W3:Y:S04]  /*47460*/  LDL.64 R4, [UR4] ;  /* 0x00000004ff047983 */ /* 0x000ee80008100a00 */
[----:B--2---:R-:W2:Y:S04]  /*47470*/  LD.E.64 R2, desc[UR6][R2.64+0x30] ;  /* 0x0000300602027980 */ /* 0x004ea8000c101b00 */
[----:B---3--:R-:W3:Y:S01]  /*47480*/  LD.E R4, desc[UR6][R4.64] ;  /* 0x0000000604047980 */ /* 0x008ee2000c101900 */
[----:B--2---:R-:W-:-:S05]  /*47490*/  MOV R7, R2 ;  /* 0x0000000200077202 */ /* 0x004fca0000000f00 */
[----:B---3--:R-:W-:-:S05]  /*474a0*/  IMAD R0, R4, 0x8, R7 ;  /* 0x0000000804007824 */ /* 0x008fca00078e0207 */
[----:B------:R-:W-:-:S04]  /*474b0*/  PRMT R0, RZ, 0x654, R0 ;  /* 0x00000654ff007816 */ /* 0x000fc80000000000 */
[----:B------:R0:W-:Y:S03]  /*474c0*/  SYNCS.ARRIVE.TRANS64.RED.A1T0 RZ, [R0+URZ], RZ ;  /* 0x000000ff00ff79a7 */ /* 0x0001e6000810043f */
.L_x_13380:
[----:B------:R-:W-:-:S04]  /*474d0*/  IMAD.MOV.U32 R237, RZ, RZ, 0x0 ;  /* 0x00000000ffed7424 */ /* 0x000fc800078e00ff */
[----:B0-----:R-:W-:Y:S05]  /*474e0*/  RET.REL.NODEC R236 `(_ZN7cutlass13device_kernelIN5flash11enable_sm90INS1_16FlashAttnFwdSm90INS1_25CollectiveMainloopFwdSm90ILi2EN4cute5tupleIJNS5_1CILi1EEES8_S8_EEENS6_IJNS7_ILi128EEENS7_ILi96EEENS7_ILi64EEEEEELi256ENS_10bfloat16_tEfNS_4arch4Sm90ELb0ELb1ELb1ELb1ELb0ELb1ELb1ELb1ELb0ELb1ELb0ELb0EEENS1_21CollectiveEpilogueFwdINS6_IJSA_NS7_ILi256EEESB_EEES9_SE_SG_Li256ELb1ELb1ELb0ELb0EEENS1_36VarlenDynamicPersistentTileSchedulerILi128ELi96ELi256ELi128ELb0ELb1ELb1ELb1ELb0ELb1EEEEEEEEEvNT_6ParamsE) ;  /* 0xfffffb88ecc47950 */ /* 0x001fea0003c3ffff */
.L_x_13356:
[----:B0-----:R0:W1:Y:S02]  /*474f0*/  SYNCS.PHASECHK.TRANS64.TRYWAIT P0, [R8+URZ], R9 ;  /* 0x00000009080075a7 */ /* 0x001064000800017f */
[----:B-1----:R-:W-:Y:S05]  /*47500*/  @!P0 NANOSLEEP.SYNCS 0x989680 ;  /* 0x009896800000895d */ /* 0x002fea0003900000 */
[----:B------:R-:W1:Y:S02]  /*47510*/  @!P0 SYNCS.PHASECHK.TRANS64 P0, [R8+URZ], R9 ;  /* 0x00000009080085a7 */ /* 0x000e64000800007f */
[----:B-1----:R-:W-:Y:S05]  /*47520*/  @!P0 BRA `(.L_x_13356) ;  /* 0xfffffffc00f08947 */ /* 0x002fea000383ffff */
[----:B------:R-:W-:Y:S05]  /*47530*/  BRA `(.L_x_13355) ;  /* 0xffffff4400987947 */ /* 0x000fea000383ffff */
.L_x_13358:
[----:B0-----:R0:W1:Y:S02]  /*47540*/  SYNCS.PHASECHK.TRANS64.TRYWAIT P0, [R4+URZ+0x32410], R9 ;  /* 0x03241009040075a7 */ /* 0x001064000800017f */
[----:B-1----:R-:W-:Y:S05]  /*47550*/  @!P0 NANOSLEEP.SYNCS 0x989680 ;  /* 0x009896800000895d */ /* 0x002fea0003900000 */
[----:B------:R-:W1:Y:S02]  /*47560*/  @!P0 SYNCS.PHASECHK.TRANS64 P0, [R4+URZ+0x32410], R9 ;  /* 0x03241009040085a7 */ /* 0x000e64000800007f */
[----:B-1----:R-:W-:Y:S05]  /*47570*/  @!P0 BRA `(.L_x_13358) ;  /* 0xfffffffc00f08947 */ /* 0x002fea000383ffff */
[----:B------:R-:W-:Y:S05]  /*47580*/  BRA `(.L_x_13381) ;  /* 0xffffff48008c7947 */ /* 0x000fea000383ffff */
.L_x_13365:
[----:B0-----:R0:W1:Y:S02]  /*47590*/  SYNCS.PHASECHK.TRANS64.TRYWAIT P0, [R8+URZ], R9 ;  /* 0x00000009080075a7 */ /* 0x001064000800017f */
[----:B-1----:R-:W-:Y:S05]  /*475a0*/  @!P0 NANOSLEEP.SYNCS 0x989680 ;  /* 0x009896800000895d */ /* 0x002fea0003900000 */
[----:B------:R-:W1:Y:S02]  /*475b0*/  @!P0 SYNCS.PHASECHK.TRANS64 P0, [R8+URZ], R9 ;  /* 0x00000009080085a7 */ /* 0x000e64000800007f */
[----:B-1----:R-:W-:Y:S05]  /*475c0*/  @!P0 BRA `(.L_x_13365) ;  /* 0xfffffffc00f08947 */ /* 0x002fea000383ffff */
[----:B------:R-:W-:Y:S05]  /*475d0*/  BRA `(.L_x_13364) ;  /* 0xffffff4c00007947 */ /* 0x000fea000383ffff */
.L_x_13382:
        /* <DEDUP_REMOVED lines=10> */
.L_x_15318:


//--------------------- .text._ZN7cutlass13device_kernelIN5flash11enable_sm90INS1_16FlashAttnFwdSm90INS1_25CollectiveMainloopFwdSm90ILi2EN4cute5tupleIJNS5_1CILi1EEES8_S8_EEENS6_IJNS7_ILi128EEENS7_ILi96EEENS7_ILi64EEEEEELi256ENS_10bfloat16_tEfNS_4arch4Sm90ELb1ELb0ELb1ELb0ELb0ELb0ELb0ELb1ELb0ELb1ELb0ELb0EEENS1_21CollectiveEpilogueFwdINS6_IJSA_NS7_ILi256EEESB_EEES9_SE_SG_Li256ELb0ELb1ELb0ELb0EEENS1_30DynamicPersistentTileSchedulerILi256ELi128ELb0ELb1ELb1EEEEEEEEEvNT_6ParamsE --------------------------
	.section	.text._ZN7cutlass13device_kernelIN5flash11enable_sm90INS1_16FlashAttnFwdSm90INS1_25CollectiveMainloopFwdSm90ILi2EN4cute5tupleIJNS5_1CILi1EEES8_S8_EEENS6_IJNS7_ILi128EEENS7_ILi96EEENS7_ILi64EEEEEELi256ENS_10bfloat16_tEfNS_4arch4Sm90ELb1ELb0ELb1ELb0ELb0ELb0ELb0ELb1ELb0ELb1ELb0ELb0EEENS1_21CollectiveEpilogueFwdINS6_IJSA_NS7_ILi256EEESB_EEES9_SE_SG_Li256ELb0ELb1ELb0ELb0EEENS1_30DynamicPersistentTileSchedulerILi256ELi128ELb0ELb1ELb1EEEEEEEEEvNT_6ParamsE,"ax",@progbits
	.align	128
.text._ZN7cutlass13device_kernelIN5flash11enable_sm90INS1_16FlashAttnFwdSm90INS1_25CollectiveMainloopFwdSm90ILi2EN4cute5tupleIJNS5_1CILi1EEES8_S8_EEENS6_IJNS7_ILi128EEENS7_ILi96EEENS7_ILi64EEEEEELi256ENS_10bfloat16_tEfNS_4arch4Sm90ELb1ELb0ELb1ELb0ELb0ELb0ELb0ELb1ELb0ELb1ELb0ELb0EEENS1_21CollectiveEpilogueFwdINS6_IJSA_NS7_ILi256EEESB_EEES9_SE_SG_Li256ELb0ELb1ELb0ELb0EEENS1_30DynamicPersistentTileSchedulerILi256ELi128ELb0ELb1ELb1EEEEEEEEEvNT_6ParamsE:
        .type           _ZN7cutlass13device_kernelIN5flash11enable_sm90INS1_16FlashAttnFwdSm90INS1_25CollectiveMainloopFwdSm90ILi2EN4cute5tupleIJNS5_1CILi1EEES8_S8_EEENS6_IJNS7_ILi128EEENS7_ILi96EEENS7_ILi64EEEEEELi256ENS_10bfloat16_tEfNS_4arch4Sm90ELb1ELb0ELb1ELb0ELb0ELb0ELb0ELb1ELb0ELb1ELb0ELb0EEENS1_21CollectiveEpilogueFwdINS6_IJSA_NS7_ILi256EEESB_EEES9_SE_SG_Li256ELb0ELb1ELb0ELb0EEENS1_30DynamicPersistentTileSchedulerILi256ELi128ELb0ELb1ELb1EEEEEEEEEvNT_6ParamsE,@function
        .size           _ZN7cutlass13device_kernelIN5flash11enable_sm90INS1_16FlashAttnFwdSm90INS1_25CollectiveMainloopFwdSm90ILi2EN4cute5tupleIJNS5_1CILi1EEES8_S8_EEENS6_IJNS7_ILi128EEENS7_ILi96EEENS7_ILi64EEEEEELi256ENS_10bfloat16_tEfNS_4arch4Sm90ELb1ELb0ELb1ELb0ELb0ELb0ELb0ELb1ELb0ELb1ELb0ELb0EEENS1_21CollectiveEpilogueFwdINS6_IJSA_NS7_ILi256EEESB_EEES9_SE_SG_Li256ELb0ELb1ELb0ELb0EEENS1_30DynamicPersistentTileSchedulerILi256ELi128ELb0ELb1ELb1EEEEEEEEEvNT_6ParamsE,(.L_x_15320 - _ZN7cutlass13device_kernelIN5flash11enable_sm90INS1_16FlashAttnFwdSm90INS1_25CollectiveMainloopFwdSm90ILi2EN4cute5tupleIJNS5_1CILi1EEES8_S8_EEENS6_IJNS7_ILi128EEENS7_ILi96EEENS7_ILi64EEEEEELi256ENS_10bfloat16_tEfNS_4arch4Sm90ELb1ELb0ELb1ELb0ELb0ELb0ELb0ELb1ELb0ELb1ELb0ELb0EEENS1_21CollectiveEpilogueFwdINS6_IJSA_NS7_ILi256EEESB_EEES9_SE_SG_Li256ELb0ELb1ELb0ELb0EEENS1_30DynamicPersistentTileSchedulerILi256ELi128ELb0ELb1ELb1EEEEEEEEEvNT_6ParamsE)
        .other          _ZN7cutlass13device_kernelIN5flash11enable_sm90INS1_16FlashAttnFwdSm90INS1_25CollectiveMainloopFwdSm90ILi2EN4cute5tupleIJNS5_1CILi1EEES8_S8_EEENS6_IJNS7_ILi128EEENS7_ILi96EEENS7_ILi64EEEEEELi256ENS_10bfloat16_tEfNS_4arch4Sm90ELb1ELb0ELb1ELb0ELb0ELb0ELb0ELb1ELb0ELb1ELb0ELb0EEENS1_21CollectiveEpilogueFwdINS6_IJSA_NS7_ILi256EEESB_EEES9_SE_SG_Li256ELb0ELb1ELb0ELb0EEENS1_30DynamicPersistentTileSchedulerILi256ELi128ELb0ELb1ELb1EEEEEEEEEvNT_6ParamsE,@"STO_CUDA_ENTRY STV_DEFAULT"
_ZN7cutlass13device_kernelIN5flash11enable_sm90INS1_16FlashAttnFwdSm90INS1_25CollectiveMainloopFwdSm90ILi2EN4cute5tupleIJNS5_1CILi1EEES8_S8_EEENS6_IJNS7_ILi128EEENS7_ILi96EEENS7_ILi64EEEEEELi256ENS_10bfloat16_tEfNS_4arch4Sm90ELb1ELb0ELb1ELb0ELb0ELb0ELb0ELb1ELb0ELb1ELb0ELb0EEENS1_21CollectiveEpilogueFwdINS6_IJSA_NS7_ILi256EEESB_EEES9_SE_SG_Li256ELb0ELb1ELb0ELb0EEENS1_30DynamicPersistentTileSchedulerILi256ELi128ELb0ELb1ELb1EEEEEEEEEvNT_6ParamsE:
        /* <DEDUP_REMOVED lines=18> */
.L_x_13384:
[----:B------:R-:W-:Y:S05]  /*0120*/  BSYNC B0 ;  /* 0x0000000000007941 */ /* 0x000fea0003800000 */
.L_x_13383:
        /* <DEDUP_REMOVED lines=41> */
.L_x_13385:
        /* <DEDUP_REMOVED lines=22> */
.L_x_13386:
        /* <DEDUP_REMOVED lines=18> */
.L_x_13387:
        /* <DEDUP_REMOVED lines=22> */
.L_x_13388:
        /* <DEDUP_REMOVED lines=22> */
.L_x_13389:
[----:B------:R-:W-:Y:S01]  /*0900*/  PLOP3.LUT P0, PT, PT, PT, UP0, 0x80, 0x0 ;  /* 0x000000000000781c */ /* 0x000fe20003f0f008 */
[----:B------:R-:W-:Y:S01]  /*0910*/  UMOV UR40, 0x1 ;  /* 0x0000000100287882 */ /* 0x000fe20000000000 */
[----:B------:R-:W-:Y:S01]  /*0920*/  NOP ;  /* 0x0000000000007918 */ /* 0x000fe20000000000 */
[----:B------:R-:W-:Y:S01]  /*0930*/  USEL UR40, UR40, 0x2, !UP0 ;  /* 0x0000000228287887 */ /* 0x000fe2000c000000 */
[----:B------:R-:W-:Y:S01]  /*0940*/  ULDC.64 UR46, c[0x0][0x208] ;  /* 0x00008200002e7ab9 */ /* 0x000fe20000000a00 */
[----:B012-4-:R-:W-:Y:S08]  /*0950*/  BAR.SYNC.DEFER_BLOCKING 0x0 ;  /* 0x0000000000007b1d */ /* 0x017ff00000010000 */
[----:B------:R-:W-:Y:S05]  /*0960*/  @!P0 BRA `(.L_x_13390) ;  /* 0x000000b400488947 */ /* 0x000fea0003800000 */
.L_x_13391:
        /* <DEDUP_REMOVED lines=39> */
[----:B------:R-:W-:Y:S02]  /*0be0*/  LEA.HI R3, R3, R212, RZ, 0x3 ;  /* 0x000000d403037211 */ /* 0x000fe400078f18ff */
[----:B------:R-:W-:Y:S01]  /*0bf0*/  LEA.HI R11, R11, R8, RZ, 0x3 ;  /* 0x000000080b0b7211 */ /* 0x000fe200078f18ff */
[----:B------:R-:W-:Y:S01]  /*0c00*/  IMAD.IADD R7, R212, 0x1, -R7 ;  /* 0x00000001d4077824 */ /* 0x000fe200078e0a07 */
[----:B------:R-:W-:Y:S02]  /*0c10*/  SHF.R.S32.HI R205, RZ, 0x7, R0 ;  /* 0x00000007ffcd7819 */ /* 0x000fe40000011400 */
[----:B------:R-:W-:-:S02]  /*0c20*/  LOP3.LUT R4, R4, 0xfffffc00, RZ, 0xc0, !PT ;  /* 0xfffffc0004047812 */ /* 0x000fc400078ec0ff */
[----:B------:R-:W-:Y:S02]  /*0c30*/  LOP3.LUT R23, R3, 0xfffffff8, RZ, 0xc0, !PT ;  /* 0xfffffff803177812 */ /* 0x000fe400078ec0ff */
[----:B------:R-:W-:Y:S01]  /*0c40*/  LOP3.LUT R11, R11, 0xfffffff8, RZ, 0xc0, !PT ;  /* 0xfffffff80b0b7812 */ /* 0x000fe200078ec0ff */
[----:B------:R-:W-:Y:S01]  /*0c50*/  IMAD R5, R5, 0x40, R4 ;  /* 0x0000004005057824 */ /* 0x000fe200078e0204 */
        /* <DEDUP_REMOVED lines=25> */
.L_x_13442:
        /* <DEDUP_REMOVED lines=21> */
.L_x_13392:
[----:B------:R-:W-:Y:S01]  /*0f40*/  ULDC UR8, c[0x0][0xc54] ;  /* 0x0003150000087ab9 */ /* 0x000fe20000000800 */
[----:B------:R-:W-:Y:S01]  /*0f50*/  UMOV UR4, UR9 ;  /* 0x0000000900047c82 */ /* 0x000fe20008000000 */
[----:B------:R-:W-:-:S11]  /*0f60*/  UISETP.NE.AND UP0, UPT, UR8, 0x1, UPT ;  /* 0x000000010800788c */ /* 0x000fd6000bf05270 */
[----:B------:R-:W-:Y:S02]  /*0f70*/  @UP0 ULDC.64 UR10, c[0x0][0xc58] ;  /* 0x00031600000a0ab9 */ /* 0x000fe40000000a00 */
[----:B------:R-:W-:-:S04]  /*0f80*/  UIMAD.WIDE.U32 UR6, UR9, UR10, URZ ;  /* 0x0000000a090672a5 */ /* 0x000fc8000f8e003f */
[----:B------:R-:W-:-:S04]  /*0f90*/  @UP0 USHF.R.U32.HI UR4, URZ, UR11, UR7 ;  /* 0x0000000b3f040299 */ /* 0x000fc80008011607 */
[----:B------:R-:W-:-:S12]  /*0fa0*/  UIMAD UR6, UR4, UR8, URZ ;  /* 0x00000008040672a4 */ /* 0x000fd8000f8e023f */
.L_x_13393:
[----:B------:R-:W-:Y:S01]  /*0fb0*/  ULOP3.LUT UR4, URZ, UR4, URZ, 0x33, !UPT ;  /* 0x000000043f047292 */ /* 0x000fe2000f8e333f */
[----:B------:R-:W-:Y:S01]  /*0fc0*/  PLOP3.LUT P0, PT, PT, PT, PT, 0x80, 0x0 ;  /* 0x000000000000781c */ /* 0x000fe20003f0f070 */
[----:B------:R-:W-:Y:S01]  /*0fd0*/  UIADD3 UR10, UR9, -UR6, URZ ;  /* 0x80000006090a7290 */ /* 0x000fe2000fffe03f */
[----:B------:R-:W-:Y:S01]  /*0fe0*/  CS2R R4, SRZ ;  /* 0x0000000000047805 */ /* 0x000fe2000001ff00 */
[----:B------:R-:W-:Y:S01]  /*0ff0*/  ULDC UR7, c[0x0][0x448] ;  /* 0x0001120000077ab9 */ /* 0x000fe20000000800 */
[----:B------:R-:W-:Y:S01]  /*1000*/  ULDC UR6, c[0x0][0xc3c] ;  /* 0x00030f0000067ab9 */ /* 0x000fe20000000800 */
[----:B------:R-:W-:Y:S01]  /*1010*/  UISETP.NE.AND UP2, UPT, UR7, 0x1, UPT ;  /* 0x000000010700788c */ /* 0x000fe2000bf45270 */
[----:B------:R-:W-:Y:S01]  /*1020*/  CS2R R6, SRZ ;  /* 0x0000000000067805 */ /* 0x000fe2000001ff00 */
[----:B------:R-:W-:Y:S01]  /*1030*/  UIADD3 UR4, UR4, UR6, URZ ;  /* 0x0000000604047290 */ /* 0x000fe2000fffe03f */
[----:B------:R-:W-:Y:S01]  /*1040*/  CS2R R180, SRZ ;  /* 0x0000000000b47805 */ /* 0x000fe2000001ff00 */
[----:B------:R-:W-:Y:S01]  /*1050*/  ULDC.64 UR12, c[0x0][0x418] ;  /* 0x00010600000c7ab9 */ /* 0x000fe20000000a00 */
[----:B------:R-:W-:Y:S01]  /*1060*/  ULDC UR43, c[0x0][0x424] ;  /* 0x00010900002b7ab9 */ /* 0x000fe20000000800 */
[----:B------:R-:W-:Y:S01]  /*1070*/  UISETP.NE.U32.AND UP0, UPT, UR12, URZ, UPT ;  /* 0x0000003f0c00728c */ /* 0x000fe2000bf05070 */
[----:B------:R-:W-:Y:S01]  /*1080*/  CS2R R148, SRZ ;  /* 0x0000000000947805 */ /* 0x000fe2000001ff00 */
[----:B------:R-:W-:Y:S01]  /*1090*/  USHF.L.U32 UR44, UR4, 0x7, URZ ;  /* 0x00000007042c7899 */ /* 0x000fe2000800063f */
[----:B------:R-:W-:Y:S01]  /*10a0*/  CS2R R178, SRZ ;  /* 0x0000000000b27805 */ /* 0x000fe2000001ff00 */
[----:B------:R-:W-:Y:S01]  /*10b0*/  UISETP.NE.AND.EX UP0, UPT, UR13, URZ, UPT, UP0 ;  /* 0x0000003f0d00728c */ /* 0x000fe2000bf05300 */
[----:B------:R-:W-:Y:S01]  /*10c0*/  CS2R R144, SRZ ;  /* 0x0000000000907805 */ /* 0x000fe2000001ff00 */
[----:B------:R-:W-:Y:S01]  /*10d0*/  UIADD3 UR4, UR44, 0x7f, URZ ;  /* 0x0000007f2c047890 */ /* 0x000fe2000fffe03f */
[----:B------:R-:W-:Y:S01]  /*10e0*/  CS2R R176, SRZ ;  /* 0x0000000000b07805 */ /* 0x000fe2000001ff00 */
        /* <DEDUP_REMOVED lines=18> */
[----:B------:R-:W-:Y:S01]  /*1210*/  UIMAD.WIDE UR6, UR6, 0x2aaaaaab, URZ ;  /* 0x2aaaaaab060678a5 */ /* 0x000fe2000f8e023f */
[----:B------:R-:W-:Y:S01]  /*1220*/  CS2R R128, SRZ ;  /* 0x0000000000807805 */ /* 0x000fe2000001ff00 */
[----:B------:R-:W-:Y:S01]  /*1230*/  UIMAD.WIDE UR8, UR8, 0x2aaaaaab, URZ ;  /* 0x2aaaaaab080878a5 */ /* 0x000fe2000f8e023f */
[----:B------:R-:W-:Y:S01]  /*1240*/  CS2R R108, SRZ ;  /* 0x00000000006c7805 */ /* 0x000fe2000001ff00 */
[----:B------:R-:W-:Y:S01]  /*1250*/  ULDC UR11, c[0x0][0xc54] ;  /* 0x00031500000b7ab9 */ /* 0x000fe20000000800 */
[----:B------:R-:W-:Y:S01]  /*1260*/  USHF.R.U32.HI UR4, URZ, 0x1f, UR7 ;  /* 0x0000001f3f047899 */ /* 0x000fe20008011607 */
[----:B------:R-:W-:Y:S01]  /*1270*/  CS2R R104, SRZ ;  /* 0x0000000000687805 */ /* 0x000fe2000001ff00 */
[----:B------:R-:W-:Y:S01]  /*1280*/  UIMAD UR11, UR5, UR11, UR10 ;  /* 0x0000000b050b72a4 */ /* 0x000fe2000f8e020a */
[----:B------:R-:W-:Y:S01]  /*1290*/  CS2R R124, SRZ ;  /* 0x00000000007c7805 */ /* 0x000fe2000001ff00 */
[----:B------:R-:W-:Y:S01]  /*12a0*/  USHF.R.U32.HI UR5, URZ, 0x1f, UR9 ;  /* 0x0000001f3f057899 */ /* 0x000fe20008011609 */
[----:B------:R-:W-:Y:S01]  /*12b0*/  CS2R R100, SRZ ;  /* 0x0000000000647805 */ /* 0x000fe2000001ff00 */
[----:B------:R-:W-:Y:S01]  /*12c0*/  ULEA.HI.SX32 UR7, UR7, UR4, 0x1c ;  /* 0x0000000407077291 */ /* 0x000fe2000f8fe23f */
[----:B------:R-:W-:Y:S01]  /*12d0*/  CS2R R96, SRZ ;  /* 0x0000000000607805 */ /* 0x000fe2000001ff00 */
[----:B------:R-:W-:Y:S01]  /*12e0*/  ULEA.HI.SX32 UR9, UR9, UR5, 0x1c ;  /* 0x0000000509097291 */ /* 0x000fe2000f8fe23f */
[----:B------:R-:W-:Y:S01]  /*12f0*/  IMAD.MOV.U32 R202, RZ, RZ, RZ ;  /* 0x000000ffffca7224 */ /* 0x000fe200078e00ff */
[----:B------:R-:W-:Y:S01]  /*1300*/  ULDC UR39, c[0x0][0xc48] ;  /* 0x0003120000277ab9 */ /* 0x000fe20000000800 */
[----:B------:R-:W-:Y:S01]  /*1310*/  UMOV UR42, UR11 ;  /* 0x0000000b002a7c82 */ /* 0x000fe20008000000 */
[----:B------:R-:W-:Y:S01]  /*1320*/  UISETP.LT.AND UP0, UPT, UR7, UR9, UPT ;  /* 0x000000090700728c */ /* 0x000fe2000bf01270 */
[----:B------:R-:W-:Y:S01]  /*1330*/  CS2R R92, SRZ ;  /* 0x00000000005c7805 */ /* 0x000fe2000001ff00 */
[----:B------:R-:W-:Y:S01]  /*1340*/  UISETP.NE.AND UP1, UPT, UR39, 0x1, UPT ;  /* 0x000000012700788c */ /* 0x000fe2000bf25270 */
[----:B------:R-:W-:Y:S01]  /*1350*/  CS2R R88, SRZ ;  /* 0x0000000000587805 */ /* 0x000fe2000001ff00 */
[----:B------:R-:W-:Y:S01]  /*1360*/  USEL UR41, UR7, UR9, UP0 ;  /* 0x0000000907297287 */ /* 0x000fe20008000000 */
[----:B------:R-:W-:Y:S01]  /*1370*/  IMAD.MOV.U32 R201, RZ, RZ, RZ ;  /* 0x000000ffffc97224 */ /* 0x000fe200078e00ff */
[----:B------:R-:W-:-:S02]  /*1380*/  CS2R R84, SRZ ;  /* 0x0000000000547805 */ /* 0x000fc4000001ff00 */
[----:B------:R-:W-:Y:S01]  /*1390*/  CS2R R80, SRZ ;  /* 0x0000000000507805 */ /* 0x000fe2000001ff00 */
[----:B------:R-:W-:Y:S01]  /*13a0*/  UISETP.GE.AND UP0, UPT, UR41, 0x1, UPT ;  /* 0x000000012900788c */ /* 0x000fe2000bf06270 */
[----:B------:R-:W-:Y:S02]  /*13b0*/  CS2R R198, SRZ ;  /* 0x0000000000c67805 */ /* 0x000fe4000001ff00 */
[----:B------:R-:W-:Y:S02]  /*13c0*/  CS2R R76, SRZ ;  /* 0x00000000004c7805 */ /* 0x000fe4000001ff00 */
[----:B------:R-:W-:Y:S02]  /*13d0*/  CS2R R72, SRZ ;  /* 0x0000000000487805 */ /* 0x000fe4000001ff00 */
[----:B------:R-:W-:Y:S01]  /*13e0*/  CS2R R68, SRZ ;  /* 0x0000000000447805 */ /* 0x000fe2000001ff00 */
[----:B------:R-:W-:Y:S01]  /*13f0*/  @UP1 ULDC UR10, c[0x0][0xc4c] ;  /* 0x00031300000a1ab9 */ /* 0x000fe20000000800 */
[----:B------:R-:W-:Y:S01]  /*1400*/  PLOP3.LUT P1, PT, PT, PT, UP0, 0x80, 0x0 ;  /* 0x000000000000781c */ /* 0x000fe20003f2f008 */
[----:B------:R-:W-:Y:S01]  /*1410*/  UIMAD.WIDE.U32 UR4, UR11, UR10, URZ ;  /* 0x0000000a0b0472a5 */ /* 0x000fe2000f8e003f */
[----:B------:R-:W-:Y:S01]  /*1420*/  CS2R R64, SRZ ;  /* 0x0000000000407805 */ /* 0x000fe2000001ff00 */
[----:B------:R-:W-:Y:S01]  /*1430*/  @UP1 ULDC UR6, c[0x0][0xc50] ;  /* 0x0003140000061ab9 */ /* 0x000fe20000000800 */
[----:B------:R-:W-:Y:S01]  /*1440*/  CS2R R196, SRZ ;  /* 0x0000000000c47805 */ /* 0x000fe2000001ff00 */
[----:B------:R-:W-:Y:S01]  /*1450*/  @UP1 USHF.R.U32.HI UR42, URZ, UR6, UR5 ;  /* 0x000000063f2a1299 */ /* 0x000fe20008011605 */
[----:B------:R-:W-:-:S02]  /*1460*/  CS2R R60, SRZ ;  /* 0x00000000003c7805 */ /* 0x000fc4000001ff00 */
[----:B------:R-:W-:Y:S02]  /*1470*/  CS2R R56, SRZ ;  /* 0x0000000000387805 */ /* 0x000fe4000001ff00 */
[----:B------:R-:W-:Y:S01]  /*1480*/  CS2R R52, SRZ ;  /* 0x0000000000347805 */ /* 0x000fe2000001ff00 */
[----:B------:R-:W-:Y:S01]  /*1490*/  UIADD3 UR4, -UR42, URZ, URZ ;  /* 0x0000003f2a047290 */ /* 0x000fe2000fffe13f */
        /* <DEDUP_REMOVED lines=64> */
.L_x_13395:
        /* <DEDUP_REMOVED lines=13> */
.L_x_13546:
[----:B0-----:R-:W-:Y:S01]  /*1970*/  IMAD.U32 R0, RZ, RZ, UR45 ;  /* 0x0000002dff007e24 */ /* 0x001fe2000f8e00ff */
[----:B------:R-:W-:Y:S05]  /*1980*/  WARPSYNC.ALL ;  /* 0x0000000000007948 */ /* 0x000fea0003800000 */
[----:B------:R0:W-:Y:S01]  /*1990*/  BAR.SYNC.DEFER_BLOCKING R8, 0x100 ;  /* 0x000400080000751d */ /* 0x0001e20000010000 */
[----:B------:R-:W-:-:S13]  /*19a0*/  ISETP.NE.AND P0, PT, R0, 0x3, PT ;  /* 0x000000030000780c */ /* 0x000fda0003f05270 */
[----:B0-----:R-:W-:Y:S05]  /*19b0*/  @!P0 BRA `(.L_x_13397) ;  /* 0x0000000000048947 */ /* 0x001fea0003800000 */
[----:B------:R-:W-:Y:S01]  /*19c0*/  BPT.TRAP 0x1 ;  /* 0x000000040000795c */ /* 0x000fe20000300000 */
.L_x_13397:
[----:B------:R-:W-:Y:S02]  /*19d0*/  IMAD.U32 R11, RZ, RZ, UR37 ;  /* 0x00000025ff0b7e24 */ /* 0x000fe4000f8e00ff */
[----:B------:R-:W-:-:S03]  /*19e0*/  IMAD.U32 R6, RZ, RZ, UR36 ;  /* 0x00000024ff067e24 */ /* 0x000fc6000f8e00ff */
[----:B------:R-:W-:Y:S01]  /*19f0*/  SHF.L.U32 R11, R11, 0x1f, RZ ;  /* 0x0000001f0b0b7819 */ /* 0x000fe200000006ff */
[----:B------:R-:W-:-:S04]  /*1a00*/  IMAD R6, R6, 0x8, R7 ;  /* 0x0000000806067824 */ /* 0x000fc800078e0207 */
[----:B------:R0:W1:Y:S01]  /*1a10*/  SYNCS.PHASECHK.TRANS64.TRYWAIT P1, [R6+URZ+0x22830], R11 ;  /* 0x0228300b060075a7 */ /* 0x000062000802017f */
[----:B------:R-:W-:Y:S05]  /*1a20*/  @!P0 BRA `(.L_x_13398) ;  /* 0x0000000000048947 */ /* 0x000fea0003800000 */
[----:B------:R-:W-:Y:S01]  /*1a30*/  BPT.TRAP 0x1 ;  /* 0x000000040000795c */ /* 0x000fe20000300000 */
.L_x_13398:
[----:B-1----:R-:W-:Y:S05]  /*1a40*/  @P1 BRA `(.L_x_13399) ;  /* 0x0000000000081947 */ /* 0x002fea0003800000 */
[----:B------:R-:W1:Y:S02]  /*1a50*/  SYNCS.PHASECHK.TRANS64.TRYWAIT P1, [R6+URZ+0x22830], R11 ;  /* 0x0228300b060075a7 */ /* 0x000e64000802017f */
[----:B-1----:R-:W-:Y:S05]  /*1a60*/  @!P1 BRA `(.L_x_13400) ;  /* 0x000000ec000c9947 */ /* 0x002fea0003800000 */
.L_x_13399:
        /* <DEDUP_REMOVED lines=10> */
[----:B------:R-:W-:Y:S01]  /*1b10*/  VIADD R0, R16, UR44 ;  /* 0x0000002c10007c36 */ /* 0x000fe20008000000 */
        /* <DEDUP_REMOVED lines=14> */
[----:B------:R-:W-:Y:S02]  /*1c00*/  ULDC UR7, c[0x0][0x9d8] ;  /* 0x0002760000077ab9 */ /* 0x000fe40000000800 */
        /* <DEDUP_REMOVED lines=9> */
[----:B------:R-:W3:Y:S04]  /*1ca0*/  SHFL.IDX PT, R5, R0, 0x1, 0x1c1f ;  /* 0x003c1f0000057f89 */ /* 0x000ee800000e0000 */
[----:B------:R-:W4:Y:S01]  /*1cb0*/  SHFL.IDX PT, R0, R0, RZ, 0x1c1f ;  /* 0x001c1fff00007589 */ /* 0x000f2200000e0000 */
[----:B------:R-:W-:-:S02]  /*1cc0*/  WARPGROUP.DEPBAR.LE gsb0, 0x0 ;  /* 0x00008000000079c5 */ /* 0x000fc40000010000 */
[----:B------:R-:W-:-:S06]  /*1cd0*/  WARPGROUP.ARRIVE ;  /* 0x00000000000079c5 */ /* 0x000fcc0000000000 */
[----:B------:R-:W-:Y:S01]  /*1ce0*/  HGMMA.64x96x16.F32.BF16 R24, gdesc[UR8], R24, gsb0 ;  /* 0x01600000081879f0 */ /* 0x000fe20008001818 */
[----:B------:R-:W-:Y:S02]  /*1cf0*/  ULDC UR10, c[0x0][0x988] ;  /* 0x00026200000a7ab9 */ /* 0x000fe40000000800 */
[----:B------:R-:W-:Y:S02]  /*1d00*/  WARPGROUP.DEPBAR.LE gsb0, 0x0 ;  /* 0x00008000000079c5 */ /* 0x000fe40000010000 */
[----:B------:R-:W-:-:S06]  /*1d10*/  WARPGROUP.ARRIVE ;  /* 0x00000000000079c5 */ /* 0x000fcc0000000000 */
[----:B------:R-:W-:Y:S01]  /*1d20*/  HGMMA.64x96x16.F32.BF16 R24, gdesc[UR12], R24, gsb0 ;  /* 0x016000000c1879f0 */ /* 0x000fe20008001818 */
[----:B------:R-:W-:Y:S01]  /*1d30*/  ULDC UR14, c[0x0][0x2f0] ;  /* 0x0000bc00000e7ab9 */ /* 0x000fe20000000800 */
[----:B------:R-:W-:Y:S01]  /*1d40*/  ULDC UR15, c[0x0][0x288] ;  /* 0x0000a200000f7ab9 */ /* 0x000fe20000000800 */
[----:B------:R-:W-:-:S06]  /*1d50*/  UIMAD UR6, UR43, UR14, UR6 ;  /* 0x0000000e2b0672a4 */ /* 0x000fcc000f8e0206 */
[----:B------:R-:W-:-:S04]  /*1d60*/  IMAD.U32 R4, RZ, RZ, UR6 ;  /* 0x00000006ff047e24 */ /* 0x000fc8000f8e00ff */
[----:B------:R-:W-:Y:S02]  /*1d70*/  IMAD R3, R17, -0x2, R4 ;  /* 0xfffffffe11037824 */ /* 0x000fe400078e0204 */
[----:B------:R-:W-:-:S05]  /*1d80*/  IMAD.U32 R4, RZ, RZ, UR15 ;  /* 0x0000000fff047e24 */ /* 0x000fca000f8e00ff */
[----:B------:R-:W-:-:S04]  /*1d90*/  IADD3 R4, R3, 0x1, -R4 ;  /* 0x0000000103047810 */ /* 0x000fc80007ffe804 */
[-CC-:B---3--:R-:W-:Y:S02]  /*1da0*/  VIADDMNMX R5, R5, R4.reuse, R3.reuse, PT ;  /* 0x0000000405057246 */ /* 0x188fe40003800103 */
[----:B----4-:R-:W-:Y:S02]  /*1db0*/  VIADDMNMX R3, R0, R4, R3, PT ;  /* 0x0000000400037246 */ /* 0x010fe40003800103 */
[C---:B------:R-:W-:Y:S02]  /*1dc0*/  ISETP.GT.AND P2, PT, R5.reuse, RZ, PT ;  /* 0x000000ff0500720c */ /* 0x040fe40003f44270 */
[C---:B------:R-:W-:Y:S02]  /*1dd0*/  ISETP.GT.AND P3, PT, R5.reuse, 0x1, PT ;  /* 0x000000010500780c */ /* 0x040fe40003f64270 */
[----:B------:R-:W-:Y:S02]  /*1de0*/  ISETP.GT.AND P4, PT, R5, 0x8, PT ;  /* 0x000000080500780c */ /* 0x000fe40003f84270 */
[----:B------:R-:W-:-:S02]  /*1df0*/  ISETP.GT.AND P5, PT, R3, RZ, PT ;  /* 0x000000ff0300720c */ /* 0x000fc40003fa4270 */
[----:B------:R-:W-:Y:S01]  /*1e00*/  ISETP.GT.AND P6, PT, R3, 0x1, PT ;  /* 0x000000010300780c */ /* 0x000fe20003fc4270 */
        /* <DEDUP_REMOVED lines=32> */
[----:B------:R-:W-:Y:S01]  /*2010*/  MUFU.TANH R12, R25 ;  /* 0x00000019000c7308 */ /* 0x000fe20000002400 */
[----:B----4-:R-:W-:Y:S01]  /*2020*/  FSEL R20, R20, -INF , P3 ;  /* 0xff80000014147808 */ /* 0x010fe20001800000 */
[----:B------:R-:W-:Y:S01]  /*2030*/  FMUL.FTZ R59, R59, UR7 ;  /* 0x000000073b3b7c20 */ /* 0x000fe20008410000 */
[----:B------:R-:W-:Y:S01]  /*2040*/  ISETP.GT.AND P3, PT, R5, 0x10, PT ;  /* 0x000000100500780c */ /* 0x000fe20003f64270 */
[----:B------:R-:W-:Y:S01]  /*2050*/  FMUL.FTZ R62, R62, UR7 ;  /* 0x000000073e3e7c20 */ /* 0x000fe20008410000 */
[----:B------:R-:W-:Y:S01]  /*2060*/  FMNMX.FTZ R10, R13, R20, !PT ;  /* 0x000000140d0a7209 */ /* 0x000fe20007810000 */
[----:B------:R-:W-:Y:S01]  /*2070*/  FMUL.FTZ R63, R63, UR7 ;  /* 0x000000073f3f7c20 */ /* 0x000fe20008410000 */
[----:B------:R-:W-:Y:S01]  /*2080*/  FMUL.FTZ R66, R66, UR7 ;  /* 0x0000000742427c20 */ /* 0x000fe20008410000 */
[----:B------:R-:W3:Y:S01]  /*2090*/  MUFU.TANH R25, R31 ;  /* 0x0000001f00197308 */ /* 0x000ee20000002400 */
[----:B-----5:R-:W-:Y:S01]  /*20a0*/  FSEL R21, R21, -INF , P4 ;  /* 0xff80000015157808 */ /* 0x020fe20002000000 */
[----:B------:R-:W-:Y:S01]  /*20b0*/  FMUL.FTZ R67, R67, UR7 ;  /* 0x0000000743437c20 */ /* 0x000fe20008410000 */
[----:B------:R-:W-:Y:S01]  /*20c0*/  FMUL.FTZ R70, R70, UR7 ;  /* 0x0000000746467c20 */ /* 0x000fe20008410000 */
[----:B------:R-:W-:Y:S01]  /*20d0*/  FMUL.FTZ R71, R71, UR7 ;  /* 0x0000000747477c20 */ /* 0x000fe20008410000 */
[----:B------:R-:W-:Y:S01]  /*20e0*/  FMNMX.FTZ R10, R21, R10, !PT ;  /* 0x0000000a150a7209 */ /* 0x000fe20007810000 */
[----:B------:R-:W-:Y:S01]  /*20f0*/  FMUL.FTZ R24, R24, UR7 ;  /* 0x0000000718187c20 */ /* 0x000fe20008410000 */
[----:B------:R-:W-:Y:S01]  /*2100*/  FMUL.FTZ R28, R28, UR7 ;  /* 0x000000071c1c7c20 */ /* 0x000fe20008410000 */
[----:B------:R-:W4:Y:S01]  /*2110*/  MUFU.TANH R34, R34 ;  /* 0x0000002200227308 */ /* 0x000f220000002400 */
[----:B------:R-:W-:Y:S01]  /*2120*/  FMUL.FTZ R32, R32, UR7 ;  /* 0x0000000720207c20 */ /* 0x000fe20008410000 */
[----:B------:R-:W-:Y:S01]  /*2130*/  FMUL.FTZ R36, R36, UR7 ;  /* 0x0000000724247c20 */ /* 0x000fe20008410000 */
[----:B------:R-:W-:Y:S01]  /*2140*/  ISETP.GT.AND P4, PT, R3, 0x8, PT ;  /* 0x000000080300780c */ /* 0x000fe20003f84270 */
[----:B------:R-:W-:Y:S01]  /*2150*/  FMUL.FTZ R48, R48, UR7 ;  /* 0x0000000730307c20 */ /* 0x000fe20008410000 */
[----:B------:R-:W-:Y:S01]  /*2160*/  FMUL.FTZ R44, R44, UR7 ;  /* 0x000000072c2c7c20 */ /* 0x000fe20008410000 */
[----:B------:R-:W-:Y:S01]  /*2170*/  FMUL.FTZ R45, R45, UR7 ;  /* 0x000000072d2d7c20 */ /* 0x000fe20008410000 */
[----:B------:R-:W-:Y:S01]  /*2180*/  FMUL.FTZ R49, R49, UR7 ;  /* 0x0000000731317c20 */ /* 0x000fe20008410000 */
[----:B------:R-:W-:Y:S01]  /*2190*/  MUFU.TANH R14, R29 ;  /* 0x0000001d000e7308 */ /* 0x000fe20000002400 */
[----:B---3--:R-:W-:Y:S01]  /*21a0*/  FSEL R25, R25, -INF , P2 ;  /* 0xff80000019197808 */ /* 0x008fe20001000000 */
[----:B------:R-:W-:Y:S01]  /*21b0*/  FMUL.FTZ R52, R52, UR7 ;  /* 0x0000000734347c20 */ /* 0x000fe20008410000 */
[----:B------:R-:W-:Y:S01]  /*21c0*/  ISETP.GT.AND P2, PT, R5, 0x11, PT ;  /* 0x000000110500780c */ /* 0x000fe20003f44270 */
[----:B------:R-:W-:Y:S01]  /*21d0*/  FMUL.FTZ R53, R53, UR7 ;  /* 0x0000000735357c20 */ /* 0x000fe20008410000 */
[----:B------:R-:W-:Y:S01]  /*21e0*/  FMNMX.FTZ R10, R25, R10, !PT ;  /* 0x0000000a190a7209 */ /* 0x000fe20007810000 */
[----:B------:R-:W-:Y:S01]  /*21f0*/  FMUL.FTZ R56, R56, UR7 ;  /* 0x0000000738387c20 */ /* 0x000fe20008410000 */
[----:B------:R-:W-:Y:S01]  /*2200*/  FMUL.FTZ R57, R57, UR7 ;  /* 0x0000000739397c20 */ /* 0x000fe20008410000 */
[----:B------:R-:W3:Y:S01]  /*2210*/  MUFU.TANH R29, R35 ;  /* 0x00000023001d7308 */ /* 0x000ee20000002400 */
[----:B----4-:R-:W-:Y:S01]  /*2220*/  FSEL R27, R34, -INF , P3 ;  /* 0xff800000221b7808 */ /* 0x010fe20001800000 */
[----:B------:R-:W-:Y:S01]  /*2230*/  FMUL.FTZ R60, R60, UR7 ;  /* 0x000000073c3c7c20 */ /* 0x000fe20008410000 */
[----:B------:R-:W-:Y:S01]  /*2240*/  ISETP.GT.AND P3, PT, R5, 0x18, PT ;  /* 0x000000180500780c */ /* 0x000fe20003f64270 */
[----:B------:R-:W-:Y:S01]  /*2250*/  FMUL.FTZ R61, R61, UR7 ;  /* 0x000000073d3d7c20 */ /* 0x000fe20008410000 */
[----:B------:R-:W-:Y:S01]  /*2260*/  FMNMX.FTZ R10, R27, R10, !PT ;  /* 0x0000000a1b0a7209 */ /* 0x000fe20007810000 */
[----:B------:R-:W-:Y:S01]  /*2270*/  FMUL.FTZ R64, R64, UR7 ;  /* 0x0000000740407c20 */ /* 0x000fe20008410000 */
[----:B------:R-:W-:Y:S01]  /*2280*/  FMUL.FTZ R65, R65, UR7 ;  /* 0x0000000741417c20 */ /* 0x000fe20008410000 */
[----:B------:R-:W4:Y:S01]  /*2290*/  MUFU.TANH R38, R38 ;  /* 0x0000002600267308 */ /* 0x000f220000002400 */
[----:B------:R-:W-:Y:S01]  /*22a0*/  FMUL.FTZ R68, R68, UR7 ;  /* 0x0000000744447c20 */ /* 0x000fe20008410000 */
[----:B------:R-:W-:-:S06]  /*22b0*/  FMUL.FTZ R69, R69, UR7 ;  /* 0x0000000745457c20 */ /* 0x000fcc0008410000 */
[----:B------:R-:W-:Y:S01]  /*22c0*/  MUFU.TANH R72, R33 ;  /* 0x0000002100487308 */ /* 0x000fe20000002400 */
[----:B---3--:R-:W-:Y:S02]  /*22d0*/  FSEL R29, R29, -INF , P2 ;  /* 0xff8000001d1d7808 */ /* 0x008fe40001000000 */
[----:B------:R-:W-:Y:S02]  /*22e0*/  ISETP.GT.AND P2, PT, R5, 0x19, PT ;  /* 0x000000190500780c */ /* 0x000fe40003f44270 */
[----:B------:R-:W-:-:S03]  /*22f0*/  FMNMX.FTZ R10, R29, R10, !PT ;  /* 0x0000000a1d0a7209 */ /* 0x000fc60007810000 */
[----:B------:R-:W3:Y:S01]  /*2300*/  MUFU.TANH R33, R39 ;  /* 0x0000002700217308 */ /* 0x000ee20000002400 */
[----:B----4-:R-:W-:Y:S02]  /*2310*/  FSEL R31, R38, -INF , P3 ;  /* 0xff800000261f7808 */ /* 0x010fe40001800000 */
[----:B------:R-:W-:Y:S02]  /*2320*/  ISETP.GT.AND P3, PT, R5, 0x20, PT ;  /* 0x000000200500780c */ /* 0x000fe40003f64270 */
[----:B------:R-:W-:-:S03]  /*2330*/  FMNMX.FTZ R10, R31, R10, !PT ;  /* 0x0000000a1f0a7209 */ /* 0x000fc60007810000 */
[----:B------:R-:W4:Y:S08]  /*2340*/  MUFU.TANH R42, R42 ;  /* 0x0000002a002a7308 */ /* 0x000f300000002400 */
[----:B------:R-:W-:Y:S01]  /*2350*/  MUFU.TANH R73, R37 ;  /* 0x0000002500497308 */ /* 0x000fe20000002400 */
[----:B---3--:R-:W-:Y:S02]  /*2360*/  FSEL R33, R33, -INF , P2 ;  /* 0xff80000021217808 */ /* 0x008fe40001000000 */
[----:B------:R-:W-:-:S02]  /*2370*/  ISETP.GT.AND P2, PT, R5, 0x21, PT ;  /* 0x000000210500780c */ /* 0x000fc40003f44270 */
[----:B------:R-:W-:-:S03]  /*2380*/  FMNMX.FTZ R10, R33, R10, !PT ;  /* 0x0000000a210a7209 */ /* 0x000fc60007810000 */
[----:B------:R-:W3:Y:S01]  /*2390*/  MUFU.TANH R37, R43 ;  /* 0x0000002b00257308 */ /* 0x000ee20000002400 */
[----:B----4-:R-:W-:Y:S02]  /*23a0*/  FSEL R35, R42, -INF , P3 ;  /* 0xff8000002a237808 */ /* 0x010fe40001800000 */
[----:B------:R-:W-:Y:S02]  /*23b0*/  ISETP.GT.AND P3, PT, R5, 0x28, PT ;  /* 0x000000280500780c */ /* 0x000fe40003f64270 */
[----:B------:R-:W-:-:S03]  /*23c0*/  FMNMX.FTZ R10, R35, R10, !PT ;  /* 0x0000000a230a7209 */ /* 0x000fc60007810000 */
[----:B------:R-:W4:Y:S08]  /*23d0*/  MUFU.TANH R46, R46 ;  /* 0x0000002e002e7308 */ /* 0x000f300000002400 */
[----:B------:R-:W5:Y:S01]  /*23e0*/  MUFU.TANH R39, R47 ;  /* 0x0000002f00277308 */ /* 0x000f620000002400 */
[----:B---3--:R-:W-:Y:S02]  /*23f0*/  FSEL R37, R37, -INF , P2 ;  /* 0xff80000025257808 */ /* 0x008fe40001000000 */
[----:B------:R-:W-:-:S02]  /*2400*/  ISETP.GT.AND P2, PT, R5, 0x29, PT ;  /* 0x000000290500780c */ /* 0x000fc40003f44270 */
[----:B------:R-:W-:-:S03]  /*2410*/  FMNMX.FTZ R9, R37, R10, !PT ;  /* 0x0000000a25097209 */ /* 0x000fc60007810000 */
[----:B------:R-:W-:Y:S01]  /*2420*/  MUFU.TANH R74, R40 ;  /* 0x00000028004a7308 */ /* 0x000fe20000002400 */
[----:B----4-:R-:W-:Y:S02]  /*2430*/  FSEL R38, R46, -INF , P3 ;  /* 0xff8000002e267808 */ /* 0x010fe40001800000 */
[----:B------:R-:W-:Y:S02]  /*2440*/  ISETP.GT.AND P3, PT, R5, 0x30, PT ;  /* 0x000000300500780c */ /* 0x000fe40003f64270 */
[----:B------:R-:W-:-:S03]  /*2450*/  FMNMX.FTZ R10, R38, R9, !PT ;  /* 0x00000009260a7209 */ /* 0x000fc60007810000 */
[----:B------:R-:W3:Y:S01]  /*2460*/  MUFU.TANH R40, R50 ;  /* 0x0000003200287308 */ /* 0x000ee20000002400 */
[----:B-----5:R-:W-:Y:S02]  /*2470*/  FSEL R39, R39, -INF , P2 ;  /* 0xff80000027277808 */ /* 0x020fe40001000000 */
[----:B------:R-:W-:Y:S02]  /*2480*/  ISETP.GT.AND P2, PT, R5, 0x31, PT ;  /* 0x000000310500780c */ /* 0x000fe40003f44270 */
[----:B------:R-:W-:-:S03]  /*2490*/  FMNMX.FTZ R9, R39, R10, !PT ;  /* 0x0000000a27097209 */ /* 0x000fc60007810000 */
[----:B------:R-:W-:Y:S08]  /*24a0*/  MUFU.TANH R75, R41 ;  /* 0x00000029004b7308 */ /* 0x000ff00000002400 */
[----:B------:R-:W4:Y:S01]  /*24b0*/  MUFU.TANH R41, R51 ;  /* 0x0000003300297308 */ /* 0x000f220000002400 */
[----:B---3--:R-:W-:Y:S02]  /*24c0*/  FSEL R40, R40, -INF , P3 ;  /* 0xff80000028287808 */ /* 0x008fe40001800000 */
[----:B------:R-:W-:-:S02]  /*24d0*/  ISETP.GT.AND P3, PT, R5, 0x38, PT ;  /* 0x000000380500780c */ /* 0x000fc40003f64270 */
[----:B------:R-:W-:-:S03]  /*24e0*/  FMNMX.FTZ R10, R40, R9, !PT ;  /* 0x00000009280a7209 */ /* 0x000fc60007810000 */
[----:B------:R-:W3:Y:S08]  /*24f0*/  MUFU.TANH R54, R54 ;  /* 0x0000003600367308 */ /* 0x000ef00000002400 */
[----:B------:R-:W5:Y:S01]  /*2500*/  MUFU.TANH R43, R55 ;  /* 0x00000037002b7308 */ /* 0x000f620000002400 */
[----:B----4-:R-:W-:Y:S02]  /*2510*/  FSEL R41, R41, -INF , P2 ;  /* 0xff80000029297808 */ /* 0x010fe40001000000 */
[----:B------:R-:W-:-:S02]  /*2520*/  ISETP.GT.AND P2, PT, R5, 0x39, PT ;  /* 0x000000390500780c */ /* 0x000fc40003f44270 */
[----:B------:R-:W-:-:S03]  /*2530*/  FMNMX.FTZ R9, R41, R10, !PT ;  /* 0x0000000a29097209 */ /* 0x000fc60007810000 */
[----:B------:R-:W4:Y:S01]  /*2540*/  MUFU.TANH R58, R58 ;  /* 0x0000003a003a7308 */ /* 0x000f220000002400 */
[----:B---3--:R-:W-:Y:S02]  /*2550*/  FSEL R42, R54, -INF , P3 ;  /* 0xff800000362a7808 */ /* 0x008fe40001800000 */
[----:B------:R-:W-:Y:S02]  /*2560*/  ISETP.GT.AND P3, PT, R5, 0x40, PT ;  /* 0x000000400500780c */ /* 0x000fe40003f64270 */
[----:B------:R-:W-:-:S03]  /*2570*/  FMNMX.FTZ R10, R42, R9, !PT ;  /* 0x000000092a0a7209 */ /* 0x000fc60007810000 */
[----:B------:R-:W3:Y:S01]  /*2580*/  MUFU.TANH R47, R59 ;  /* 0x0000003b002f7308 */ /* 0x000ee20000002400 */
[----:B-----5:R-:W-:Y:S02]  /*2590*/  FSEL R43, R43, -INF , P2 ;  /* 0xff8000002b2b7808 */ /* 0x020fe40001000000 */
[----:B------:R-:W-:Y:S02]  /*25a0*/  ISETP.GT.AND P2, PT, R5, 0x41, PT ;  /* 0x000000410500780c */ /* 0x000fe40003f44270 */
[----:B------:R-:W-:-:S03]  /*25b0*/  FMNMX.FTZ R9, R43, R10, !PT ;  /* 0x0000000a2b097209 */ /* 0x000fc60007810000 */
[----:B------:R-:W5:Y:S01]  /*25c0*/  MUFU.TANH R50, R62 ;  /* 0x0000003e00327308 */ /* 0x000f620000002400 */
[----:B----4-:R-:W-:Y:S02]  /*25d0*/  FSEL R46, R58, -INF , P3 ;  /* 0xff8000003a2e7808 */ /* 0x010fe40001800000 */
[----:B------:R-:W-:Y:S02]  /*25e0*/  ISETP.GT.AND P3, PT, R5, 0x48, PT ;  /* 0x000000480500780c */ /* 0x000fe40003f64270 */
        /* <DEDUP_REMOVED lines=30> */
[----:B-----5:R-:W-:Y:S01]  /*27d0*/  FSEL R4, R24, -INF , P5 ;  /* 0xff80000018047808 */ /* 0x020fe20002800000 */
[----:B------:R-:W5:Y:S06]  /*27e0*/  SHFL.BFLY PT, R5, R10, 0x2, 0x1f ;  /* 0x0c401f000a057f89 */ /* 0x000f6c00000e0000 */
[----:B------:R-:W0:Y:S01]  /*27f0*/  MUFU.TANH R36, R36 ;  /* 0x0000002400247308 */ /* 0x000e220000002400 */
[----:B----4-:R-:W-:-:S07]  /*2800*/  FSEL R9, R28, -INF , P4 ;  /* 0xff8000001c097808 */ /* 0x010fce0002000000 */
[----:B------:R4:W-:Y:S08]  /*2810*/  MUFU.TANH R62, R48 ;  /* 0x00000030003e7308 */ /* 0x0009f00000002400 */
[----:B------:R-:W1:Y:S01]  /*2820*/  MUFU.TANH R44, R44 ;  /* 0x0000002c002c7308 */ /* 0x000e620000002400 */
[----:B-----5:R-:W-:-:S05]  /*2830*/  FMNMX.FTZ R5, R10, R5, !PT ;  /* 0x000000050a057209 */ /* 0x020fca0007810000 */
[----:B------:R-:W5:Y:S02]  /*2840*/  SHFL.BFLY PT, R10, R5, 0x1, 0x1f ;  /* 0x0c201f00050a7f89 */ /* 0x000f6400000e0000 */
[----:B------:R2:W1:Y:S08]  /*2850*/  MUFU.TANH R34, R45 ;  /* 0x0000002d00227308 */ /* 0x0004700000002400 */
[----:B------:R-:W1:Y:S08]  /*2860*/  MUFU.TANH R49, R49 ;  /* 0x0000003100317308 */ /* 0x000e700000002400 */
[----:B------:R-:W1:Y:S01]  /*2870*/  MUFU.TANH R63, R52 ;  /* 0x00000034003f7308 */ /* 0x000e620000002400 */
[----:B-----5:R-:W-:-:S07]  /*2880*/  FMNMX.FTZ R0, R5, R10, !PT ;  /* 0x0000000a05007209 */ /* 0x020fce0007810000 */
[----:B------:R-:W5:Y:S01]  /*2890*/  MUFU.TANH R53, R53 ;  /* 0x0000003500357308 */ /* 0x000f620000002400 */
[----:B------:R-:W-:Y:S02]  /*28a0*/  FSEL R5, R12, -INF , P6 ;  /* 0xff8000000c057808 */ /* 0x000fe40003000000 */
[C---:B------:R-:W-:Y:S01]  /*28b0*/  FSETP.NEU.FTZ.AND P5, PT, R0.reuse, -INF , PT ;  /* 0xff8000000000780b */ /* 0x040fe20003fbd000 */
[----:B------:R-:W-:Y:S01]  /*28c0*/  FMUL.FTZ R10, R0, UR10 ;  /* 0x0000000a000a7c20 */ /* 0x000fe20008410000 */
[----:B------:R-:W-:-:S03]  /*28d0*/  FMNMX.FTZ R12, R4, R5, !PT ;  /* 0x00000005040c7209 */ /* 0x000fc60007810000 */
[----:B------:R-:W5:Y:S01]  /*28e0*/  MUFU.TANH R66, R56 ;  /* 0x0000003800427308 */ /* 0x000f620000002400 */
[----:B----4-:R-:W-:Y:S02]  /*28f0*/  FSEL R48, R10, RZ, P5 ;  /* 0x000000ff0a307208 */ /* 0x010fe40002800000 */
[----:B------:R-:W-:Y:S02]  /*2900*/  FSEL R10, R14, -INF , P3 ;  /* 0xff8000000e0a7808 */ /* 0x000fe40001800000 */
[----:B------:R-:W-:Y:S01]  /*2910*/  FMNMX.FTZ R15, R9, R12, !PT ;  /* 0x0000000c090f7209 */ /* 0x000fe20007810000 */
[--C-:B------:R-:W-:Y:S01]  /*2920*/  FFMA.FTZ R153, R13, UR10, -R48.reuse ;  /* 0x0000000a0d997c23 */ /* 0x100fe20008010830 */
[----:B------:R-:W-:Y:S01]  /*2930*/  ISETP.GT.AND P3, PT, R3, 0x11, PT ;  /* 0x000000110300780c */ /* 0x000fe20003f64270 */
[--C-:B------:R-:W-:Y:S01]  /*2940*/  FFMA.FTZ R28, R20, UR10, -R48.reuse ;  /* 0x0000000a141c7c23 */ /* 0x100fe20008010830 */
[----:B---3--:R-:W-:Y:S01]  /*2950*/  FSEL R12, R32, -INF , P2 ;  /* 0xff800000200c7808 */ /* 0x008fe20001000000 */
[--C-:B------:R-:W-:Y:S01]  /*2960*/  FFMA.FTZ R30, R21, UR10, -R48.reuse ;  /* 0x0000000a151e7c23 */ /* 0x100fe20008010830 */
[----:B------:R-:W-:Y:S01]  /*2970*/  FMNMX.FTZ R15, R10, R15, !PT ;  /* 0x0000000f0a0f7209 */ /* 0x000fe20007810000 */
[----:B------:R3:W-:Y:S01]  /*2980*/  MUFU.EX2 R52, R28 ;  /* 0x0000001c00347308 */ /* 0x0007e20000000800 */
[----:B------:R-:W-:Y:S01]  /*2990*/  ISETP.GT.AND P2, PT, R3, 0x18, PT ;  /* 0x000000180300780c */ /* 0x000fe20003f44270 */
[--C-:B------:R-:W-:Y:S01]  /*29a0*/  FFMA.FTZ R32, R25, UR10, -R48.reuse ;  /* 0x0000000a19207c23 */ /* 0x100fe20008010830 */
[----:B------:R-:W-:Y:S01]  /*29b0*/  FSEL R13, R72, -INF , P3 ;  /* 0xff800000480d7808 */ /* 0x000fe20001800000 */
[--C-:B------:R-:W-:Y:S01]  /*29c0*/  FFMA.FTZ R38, R38, UR10, -R48.reuse ;  /* 0x0000000a26267c23 */ /* 0x100fe20008010830 */
[----:B------:R-:W-:Y:S01]  /*29d0*/  FMNMX.FTZ R24, R12, R15, !PT ;  /* 0x0000000f0c187209 */ /* 0x000fe20007810000 */
[--C-:B------:R-:W-:Y:S01]  /*29e0*/  FFMA.FTZ R39, R39, UR10, -R48.reuse ;  /* 0x0000000a27277c23 */ /* 0x100fe20008010830 */
[----:B------:R-:W-:Y:S01]  /*29f0*/  ISETP.GT.AND P3, PT, R3, 0x19, PT ;  /* 0x000000190300780c */ /* 0x000fe20003f64270 */
[----:B------:R-:W4:Y:S01]  /*2a00*/  MUFU.TANH R57, R57 ;  /* 0x0000003900397308 */ /* 0x000f220000002400 */
[----:B0-----:R-:W-:Y:S01]  /*2a10*/  FSEL R14, R36, -INF , P2 ;  /* 0xff800000240e7808 */ /* 0x001fe20001000000 */
[--C-:B------:R-:W-:Y:S01]  /*2a20*/  FFMA.FTZ R36, R29, UR10, -R48.reuse ;  /* 0x0000000a1d247c23 */ /* 0x100fe20008010830 */
[----:B--2---:R-:W-:Y:S01]  /*2a30*/  FMNMX.FTZ R45, R13, R24, !PT ;  /* 0x000000180d2d7209 */ /* 0x004fe20007810000 */
[--C-:B------:R-:W-:Y:S01]  /*2a40*/  FFMA.FTZ R40, R40, UR10, -R48.reuse ;  /* 0x0000000a28287c23 */ /* 0x100fe20008010830 */
[----:B------:R-:W-:Y:S01]  /*2a50*/  ISETP.GT.AND P2, PT, R3, 0x20, PT ;  /* 0x000000200300780c */ /* 0x000fe20003f44270 */
[--C-:B------:R-:W-:Y:S01]  /*2a60*/  FFMA.FTZ R41, R41, UR10, -R48.reuse ;  /* 0x0000000a29297c23 */ /* 0x100fe20008010830 */
[----:B------:R-:W-:Y:S01]  /*2a70*/  FSEL R15, R73, -INF , P3 ;  /* 0xff800000490f7808 */ /* 0x000fe20001800000 */
[----:B------:R0:W-:Y:S01]  /*2a80*/  MUFU.EX2 R155, R30 ;  /* 0x0000001e009b7308 */ /* 0x0001e20000000800 */
[----:B------:R-:W-:Y:S01]  /*2a90*/  FMNMX.FTZ R24, R14, R45, !PT ;  /* 0x0000002d0e187209 */ /* 0x000fe20007810000 */
[--C-:B------:R-:W-:Y:S01]  /*2aa0*/  FFMA.FTZ R42, R42, UR10, -R48.reuse ;  /* 0x0000000a2a2a7c23 */ /* 0x100fe20008010830 */
[----:B------:R-:W-:Y:S01]  /*2ab0*/  ISETP.GT.AND P3, PT, R3, 0x21, PT ;  /* 0x000000210300780c */ /* 0x000fe20003f64270 */
[--C-:B------:R-:W-:Y:S01]  /*2ac0*/  FFMA.FTZ R43, R43, UR10, -R48.reuse ;  /* 0x0000000a2b2b7c23 */ /* 0x100fe20008010830 */
[----:B------:R-:W-:Y:S01]  /*2ad0*/  FSEL R20, R74, -INF , P2 ;  /* 0xff8000004a147808 */ /* 0x000fe20001000000 */
[--C-:B------:R-:W-:Y:S01]  /*2ae0*/  FFMA.FTZ R46, R46, UR10, -R48.reuse ;  /* 0x0000000a2e2e7c23 */ /* 0x100fe20008010830 */
[----:B------:R-:W-:Y:S01]  /*2af0*/  FMNMX.FTZ R45, R15, R24, !PT ;  /* 0x000000180f2d7209 */ /* 0x000fe20007810000 */
[----:B------:R-:W2:Y:S01]  /*2b00*/  MUFU.TANH R67, R60 ;  /* 0x0000003c00437308 */ /* 0x000ea20000002400 */
[----:B------:R-:W-:Y:S01]  /*2b10*/  ISETP.GT.AND P2, PT, R3, 0x28, PT ;  /* 0x000000280300780c */ /* 0x000fe20003f44270 */
[--C-:B------:R-:W-:Y:S01]  /*2b20*/  FFMA.FTZ R47, R47, UR10, -R48.reuse ;  /* 0x0000000a2f2f7c23 */ /* 0x100fe20008010830 */
[----:B------:R-:W-:Y:S01]  /*2b30*/  FSEL R21, R75, -INF , P3 ;  /* 0xff8000004b157808 */ /* 0x000fe20001800000 */
[--C-:B------:R-:W-:Y:S01]  /*2b40*/  FFMA.FTZ R50, R50, UR10, -R48.reuse ;  /* 0x0000000a32327c23 */ /* 0x100fe20008010830 */
[----:B------:R-:W-:Y:S01]  /*2b50*/  FMNMX.FTZ R26, R20, R45, !PT ;  /* 0x0000002d141a7209 */ /* 0x000fe20007810000 */
[--C-:B------:R-:W-:Y:S01]  /*2b60*/  FFMA.FTZ R51, R51, UR10, -R48.reuse ;  /* 0x0000000a33337c23 */ /* 0x100fe20008010830 */
[----:B------:R-:W-:Y:S01]  /*2b70*/  ISETP.GT.AND P3, PT, R3, 0x29, PT ;  /* 0x000000290300780c */ /* 0x000fe20003f64270 */
[----:B------:R-:W2:Y:S01]  /*2b80*/  MUFU.TANH R61, R61 ;  /* 0x0000003d003d7308 */ /* 0x000ea20000002400 */
[----:B-1----:R-:W-:Y:S01]  /*2b90*/  FSEL R24, R44, -INF , P2 ;  /* 0xff8000002c187808 */ /* 0x002fe20001000000 */
[--C-:B------:R-:W-:Y:S01]  /*2ba0*/  FFMA.FTZ R44, R31, UR10, -R48.reuse ;  /* 0x0000000a1f2c7c23 */ /* 0x100fe20008010830 */
[----:B------:R-:W-:Y:S01]  /*2bb0*/  FMNMX.FTZ R45, R21, R26, !PT ;  /* 0x0000001a152d7209 */ /* 0x000fe20007810000 */
[--C-:B------:R-:W-:Y:S01]  /*2bc0*/  FFMA.FTZ R54, R54, UR10, -R48.reuse ;  /* 0x0000000a36367c23 */ /* 0x100fe20008010830 */
[----:B------:R-:W-:Y:S01]  /*2bd0*/  ISETP.GT.AND P2, PT, R3, 0x30, PT ;  /* 0x000000300300780c */ /* 0x000fe20003f44270 */
[--C-:B------:R-:W-:Y:S01]  /*2be0*/  FFMA.FTZ R55, R55, UR10, -R48.reuse ;  /* 0x0000000a37377c23 */ /* 0x100fe20008010830 */
[----:B------:R-:W-:Y:S01]  /*2bf0*/  FSEL R25, R34, -INF , P3 ;  /* 0xff80000022197808 */ /* 0x000fe20001800000 */
[--C-:B------:R-:W-:Y:S01]  /*2c00*/  FFMA.FTZ R34, R27, UR10, -R48.reuse ;  /* 0x0000000a1b227c23 */ /* 0x100fe20008010830 */
[----:B---3--:R-:W-:Y:S01]  /*2c10*/  FMNMX.FTZ R28, R24, R45, !PT ;  /* 0x0000002d181c7209 */ /* 0x008fe20007810000 */
[----:B------:R1:W-:Y:S01]  /*2c20*/  MUFU.EX2 R56, R32 ;  /* 0x0000002000387308 */ /* 0x0003e20000000800 */
[----:B------:R-:W-:Y:S01]  /*2c30*/  ISETP.GT.AND P3, PT, R3, 0x31, PT ;  /* 0x000000310300780c */ /* 0x000fe20003f64270 */
[----:B------:R-:W-:Y:S01]  /*2c40*/  FFMA.FTZ R58, R58, UR10, -R48 ;  /* 0x0000000a3a3a7c23 */ /* 0x000fe20008010830 */
[----:B------:R-:W-:-:S02]  /*2c50*/  FSEL R26, R62, -INF , P2 ;  /* 0xff8000003e1a7808 */ /* 0x000fc40001000000 */
[----:B------:R-:W-:Y:S02]  /*2c60*/  FMNMX.FTZ R45, R25, R28, !PT ;  /* 0x0000001c192d7209 */ /* 0x000fe40007810000 */
[----:B------:R-:W-:Y:S01]  /*2c70*/  ISETP.GT.AND P2, PT, R3, 0x38, PT ;  /* 0x000000380300780c */ /* 0x000fe20003f44270 */
[----:B------:R-:W3:Y:S01]  /*2c80*/  MUFU.TANH R64, R64 ;  /* 0x0000004000407308 */ /* 0x000ee20000002400 */
[----:B------:R-:W-:Y:S01]  /*2c90*/  FSEL R27, R49, -INF , P3 ;  /* 0xff800000311b7808 */ /* 0x000fe20001800000 */
[----:B------:R-:W-:Y:S01]  /*2ca0*/  FFMA.FTZ R49, R33, UR10, -R48 ;  /* 0x0000000a21317c23 */ /* 0x000fe20008010830 */
[----:B0-----:R-:W-:Y:S02]  /*2cb0*/  FMNMX.FTZ R30, R26, R45, !PT ;  /* 0x0000002d1a1e7209 */ /* 0x001fe40007810000 */
[----:B------:R-:W-:Y:S02]  /*2cc0*/  ISETP.GT.AND P3, PT, R3, 0x39, PT ;  /* 0x000000390300780c */ /* 0x000fe40003f64270 */
[----:B------:R-:W-:Y:S01]  /*2cd0*/  FSEL R28, R63, -INF , P2 ;  /* 0xff8000003f1c7808 */ /* 0x000fe20001000000 */
[----:B------:R-:W0:Y:S01]  /*2ce0*/  MUFU.TANH R65, R65 ;  /* 0x0000004100417308 */ /* 0x000e220000002400 */
[----:B------:R-:W-:-:S02]  /*2cf0*/  FMNMX.FTZ R45, R27, R30, !PT ;  /* 0x0000001e1b2d7209 */ /* 0x000fc40007810000 */
[----:B------:R-:W-:Y:S02]  /*2d00*/  ISETP.GT.AND P2, PT, R3, 0x40, PT ;  /* 0x000000400300780c */ /* 0x000fe40003f44270 */
[----:B-----5:R-:W-:Y:S01]  /*2d10*/  FSEL R29, R53, -INF , P3 ;  /* 0xff800000351d7808 */ /* 0x020fe20001800000 */
[----:B------:R-:W-:Y:S01]  /*2d20*/  FFMA.FTZ R53, R35, UR10, -R48 ;  /* 0x0000000a23357c23 */ /* 0x000fe20008010830 */
[----:B-1----:R-:W-:Y:S01]  /*2d30*/  FMNMX.FTZ R32, R28, R45, !PT ;  /* 0x0000002d1c207209 */ /* 0x002fe20007810000 */
[----:B------:R1:W-:Y:S01]  /*2d40*/  MUFU.EX2 R157, R34 ;  /* 0x00000022009d7308 */ /* 0x0003e20000000800 */
[----:B------:R-:W-:Y:S02]  /*2d50*/  ISETP.GT.AND P3, PT, R3, 0x41, PT ;  /* 0x000000410300780c */ /* 0x000fe40003f64270 */
[----:B------:R-:W-:Y:S02]  /*2d60*/  FSEL R30, R66, -INF , P2 ;  /* 0xff800000421e7808 */ /* 0x000fe40001000000 */
[----:B------:R-:W-:-:S02]  /*2d70*/  FMNMX.FTZ R45, R29, R32, !PT ;  /* 0x000000201d2d7209 */ /* 0x000fc40007810000 */
[----:B------:R-:W-:Y:S01]  /*2d80*/  ISETP.GT.AND P2, PT, R3, 0x48, PT ;  /* 0x000000480300780c */ /* 0x000fe20003f44270 */
[----:B------:R-:W5:Y:S01]  /*2d90*/  MUFU.TANH R68, R68 ;  /* 0x0000004400447308 */ /* 0x000f620000002400 */
[----:B----4-:R-:W-:Y:S02]  /*2da0*/  FSEL R31, R57, -INF , P3 ;  /* 0xff800000391f7808 */ /* 0x010fe40001800000 */
[----:B-1----:R-:W-:Y:S02]  /*2db0*/  FMNMX.FTZ R34, R30, R45, !PT ;  /* 0x0000002d1e227209 */ /* 0x002fe40007810000 */
[----:B------:R-:W-:Y:S02]  /*2dc0*/  ISETP.GT.AND P3, PT, R3, 0x49, PT ;  /* 0x000000490300780c */ /* 0x000fe40003f64270 */
[----:B--2---:R-:W-:Y:S01]  /*2dd0*/  FSEL R32, R67, -INF , P2 ;  /* 0xff80000043207808 */ /* 0x004fe20001000000 */
[----:B------:R-:W1:Y:S01]  /*2de0*/  MUFU.TANH R69, R69 ;  /* 0x0000004500457308 */ /* 0x000e620000002400 */
[----:B------:R-:W-:-:S02]  /*2df0*/  FMNMX.FTZ R45, R31, R34, !PT ;  /* 0x000000221f2d7209 */ /* 0x000fc40007810000 */
[----:B------:R-:W-:Y:S02]  /*2e00*/  ISETP.GT.AND P2, PT, R3, 0x50, PT ;  /* 0x000000500300780c */ /* 0x000fe40003f44270 */
[----:B------:R-:W-:Y:S02]  /*2e10*/  FSEL R33, R61, -INF , P3 ;  /* 0xff8000003d217808 */ /* 0x000fe40001800000 */
[C---:B------:R-:W-:Y:S01]  /*2e20*/  ISETP.GT.AND P3, PT, R3.reuse, 0x51, PT ;  /* 0x000000510300780c */ /* 0x040fe20003f64270 */
[----:B------:R2:W-:Y:S01]  /*2e30*/  MUFU.EX2 R60, R36 ;  /* 0x00000024003c7308 */ /* 0x0005e20000000800 */
[----:B---3--:R-:W-:Y:S02]  /*2e40*/  FSEL R34, R64, -INF , P2 ;  /* 0xff80000040227808 */ /* 0x008fe40001000000 */
[----:B------:R-:W-:Y:S02]  /*2e50*/  ISETP.GT.AND P2, PT, R3, 0x58, PT ;  /* 0x000000580300780c */ /* 0x000fe40003f44270 */
[----:B0-----:R-:W-:-:S02]  /*2e60*/  FSEL R35, R65, -INF , P3 ;  /* 0xff80000041237808 */ /* 0x001fc40001800000 */
[----:B------:R-:W-:Y:S01]  /*2e70*/  ISETP.GT.AND P3, PT, R3, 0x59, PT ;  /* 0x000000590300780c */ /* 0x000fe20003f64270 */
[----:B------:R0:W-:Y:S01]  /*2e80*/  MUFU.EX2 R159, R44 ;  /* 0x0000002c009f7308 */ /* 0x0001e20000000800 */
[----:B--2---:R-:W-:-:S04]  /*2e90*/  FMNMX.FTZ R36, R32, R45, !PT ;  /* 0x0000002d20247209 */ /* 0x004fc80007810000 */
[----:B------:R-:W-:Y:S02]  /*2ea0*/  FMNMX.FTZ R45, R33, R36, !PT ;  /* 0x00000024212d7209 */ /* 0x000fe40007810000 */
[----:B-----5:R-:W-:Y:S01]  /*2eb0*/  FSEL R36, R68, -INF , P2 ;  /* 0xff80000044247808 */ /* 0x020fe20001000000 */
[----:B------:R2:W-:Y:S01]  /*2ec0*/  MUFU.EX2 R163, R38 ;  /* 0x0000002600a37308 */ /* 0x0005e20000000800 */
[----:B0-----:R-:W-:Y:S01]  /*2ed0*/  FMNMX.FTZ R44, R34, R45, !PT ;  /* 0x0000002d222c7209 */ /* 0x001fe20007810000 */
[--C-:B------:R-:W-:Y:S01]  /*2ee0*/  FFMA.FTZ R45, R37, UR10, -R48.reuse ;  /* 0x0000000a252d7c23 */ /* 0x100fe20008010830 */
[----:B-1----:R-:W-:Y:S01]  /*2ef0*/  FSEL R37, R69, -INF , P3 ;  /* 0xff80000045257808 */ /* 0x002fe20001800000 */
[----:B------:R-:W-:Y:S01]  /*2f00*/  FFMA.FTZ R48, R59, UR10, -R48 ;  /* 0x0000000a3b307c23 */ /* 0x000fe20008010830 */
[----:B------:R-:W-:-:S03]  /*2f10*/  FMNMX.FTZ R3, R35, R44, !PT ;  /* 0x0000002c23037209 */ /* 0x000fc60007810000 */
[----:B------:R-:W-:Y:S01]  /*2f20*/  MUFU.EX2 R153, R153 ;  /* 0x0000009900997308 */ /* 0x000fe20000000800 */
[----:B------:R-:W-:-:S04]  /*2f30*/  FMNMX.FTZ R44, R36, R3, !PT ;  /* 0x00000003242c7209 */ /* 0x000fc80007810000 */
[----:B------:R-:W-:-:S03]  /*2f40*/  FMNMX.FTZ R44, R37, R44, !PT ;  /* 0x0000002c252c7209 */ /* 0x000fc60007810000 */
[----:B------:R-:W-:Y:S02]  /*2f50*/  MUFU.EX2 R66, R39 ;  /* 0x0000002700427308 */ /* 0x000fe40000000800 */
[----:B------:R-:W2:Y:S06]  /*2f60*/  SHFL.BFLY PT, R3, R44, 0x2, 0x1f ;  /* 0x0c401f002c037f89 */ /* 0x000eac00000e0000 */
[----:B------:R-:W-:Y:S08]  /*2f70*/  MUFU.EX2 R62, R49 ;  /* 0x00000031003e7308 */ /* 0x000ff00000000800 */
[----:B------:R-:W-:Y:S08]  /*2f80*/  MUFU.EX2 R53, R53 ;  /* 0x0000003500357308 */ /* 0x000ff00000000800 */
[----:B------:R-:W0:Y:S01]  /*2f90*/  MUFU.EX2 R64, R45 ;  /* 0x0000002d00407308 */ /* 0x000e220000000800 */
[----:B--2---:R-:W-:-:S05]  /*2fa0*/  FMNMX.FTZ R38, R44, R3, !PT ;  /* 0x000000032c267209 */ /* 0x004fca0007810000 */
        /* <DEDUP_REMOVED lines=9> */
[----:B------:R-:W-:-:S04]  /*3040*/  FMUL.FTZ R38, R3, UR10 ;  /* 0x0000000a03267c20 */ /* 0x000fc80008410000 */
[----:B------:R-:W-:Y:S01]  /*3050*/  MUFU.EX2 R46, R46 ;  /* 0x0000002e002e7308 */ /* 0x000fe20000000800 */
[----:B------:R-:W-:Y:S02]  /*3060*/  FSEL R38, R38, RZ, P2 ;  /* 0x000000ff26267208 */ /* 0x000fe40001000000 */
[----:B------:R-:W-:Y:S02]  /*3070*/  LOP3.LUT P2, RZ, R76, 0x7f, RZ, 0xc0, !PT ;  /* 0x0000007f4cff7812 */ /* 0x000fe4000784c0ff */
[----:B------:R-:W-:Y:S01]  /*3080*/  SHF.R.U32.HI R76, RZ, 0x7, R76 ;  /* 0x00000007ff4c7819 */ /* 0x000fe2000001164c */
[--C-:B------:R-:W-:Y:S01]  /*3090*/  FFMA.FTZ R5, R5, UR10, -R38.reuse ;  /* 0x0000000a05057c23 */ /* 0x100fe20008010826 */
        /* <DEDUP_REMOVED lines=12> */
[----:B------:R-:W2:Y:S01]  /*3160*/  MUFU.EX2 R5, R5 ;  /* 0x0000000500057308 */ /* 0x000ea20000000800 */
[----:B-1----:R-:W-:Y:S01]  /*3170*/  FADD.FTZ R4, R153, R52 ;  /* 0x0000003499047221 */ /* 0x002fe20000010000 */
[--C-:B------:R-:W-:Y:S01]  /*3180*/  FFMA.FTZ R26, R26, UR10, -R38.reuse ;  /* 0x0000000a1a1a7c23 */ /* 0x100fe20008010826 */
[--C-:B------:R-:W-:Y:S01]  /*3190*/  FFMA.FTZ R27, R27, UR10, -R38.reuse ;  /* 0x0000000a1b1b7c23 */ /* 0x100fe20008010826 */
[--C-:B------:R-:W-:Y:S01]  /*31a0*/  FFMA.FTZ R28, R28, UR10, -R38.reuse ;  /* 0x0000000a1c1c7c23 */ /* 0x100fe20008010826 */
[--C-:B------:R-:W-:Y:S01]  /*31b0*/  FFMA.FTZ R29, R29, UR10, -R38.reuse ;  /* 0x0000000a1d1d7c23 */ /* 0x100fe20008010826 */
[--C-:B------:R-:W-:Y:S01]  /*31c0*/  FFMA.FTZ R30, R30, UR10, -R38.reuse ;  /* 0x0000000a1e1e7c23 */ /* 0x100fe20008010826 */
[--C-:B------:R-:W-:Y:S01]  /*31d0*/  FFMA.FTZ R31, R31, UR10, -R38.reuse ;  /* 0x0000000a1f1f7c23 */ /* 0x100fe20008010826 */
[----:B------:R1:W3:Y:S01]  /*31e0*/  MUFU.EX2 R154, R9 ;  /* 0x00000009009a7308 */ /* 0x0002e20000000800 */
[--C-:B------:R-:W-:Y:S01]  /*31f0*/  FFMA.FTZ R32, R32, UR10, -R38.reuse ;  /* 0x0000000a20207c23 */ /* 0x100fe20008010826 */
[--C-:B------:R-:W-:Y:S01]  /*3200*/  FFMA.FTZ R33, R33, UR10, -R38.reuse ;  /* 0x0000000a21217c23 */ /* 0x100fe20008010826 */
[--C-:B------:R-:W-:Y:S01]  /*3210*/  FFMA.FTZ R34, R34, UR10, -R38.reuse ;  /* 0x0000000a22227c23 */ /* 0x100fe20008010826 */
[--C-:B------:R-:W-:Y:S01]  /*3220*/  FFMA.FTZ R35, R35, UR10, -R38.reuse ;  /* 0x0000000a23237c23 */ /* 0x100fe20008010826 */
[--C-:B------:R-:W-:Y:S01]  /*3230*/  FFMA.FTZ R36, R36, UR10, -R38.reuse ;  /* 0x0000000a24247c23 */ /* 0x100fe20008010826 */
[----:B------:R-:W-:Y:S01]  /*3240*/  FFMA.FTZ R37, R37, UR10, -R38 ;  /* 0x0000000a25257c23 */ /* 0x000fe20008010826 */
[----:B0-----:R-:W-:Y:S01]  /*3250*/  F2FP.BF16.F32.PACK_AB R167, R43, R42 ;  /* 0x0000002a2ba7723e */ /* 0x001fe200000010ff */
[----:B------:R0:W4:Y:S01]  /*3260*/  MUFU.EX2 R39, R10 ;  /* 0x0000000a00277308 */ /* 0x0001220000000800 */
[----:B-1----:R-:W-:Y:S01]  /*3270*/  FADD.FTZ R9, R155, R4 ;  /* 0x000000049b097221 */ /* 0x002fe20000010000 */
[----:B------:R-:W-:-:S02]  /*3280*/  F2FP.BF16.F32.PACK_AB R153, R52, R153 ;  /* 0x000000993499723e */ /* 0x000fc400000010ff */
[C---:B------:R-:W-:Y:S01]  /*3290*/  F2FP.BF16.F32.PACK_AB R155, R56.reuse, R155 ;  /* 0x0000009b389b723e */ /* 0x040fe200000010ff */
[----:B------:R-:W-:Y:S01]  /*32a0*/  FADD.FTZ R4, R56, R9 ;  /* 0x0000000938047221 */ /* 0x000fe20000010000 */
[----:B--2---:R-:W-:Y:S01]  /*32b0*/  FADD.FTZ R9, R152, R5 ;  /* 0x0000000598097221 */ /* 0x004fe20000010000 */
[----:B------:R-:W-:Y:S01]  /*32c0*/  F2FP.BF16.F32.PACK_AB R152, R5, R152 ;  /* 0x000000980598723e */ /* 0x000fe200000010ff */
[----:B------:R-:W1:Y:S01]  /*32d0*/  MUFU.EX2 R12, R12 ;  /* 0x0000000c000c7308 */ /* 0x000e620000000800 */
[----:B------:R-:W-:Y:S01]  /*32e0*/  FADD.FTZ R45, R157, R4 ;  /* 0x000000049d2d7221 */ /* 0x000fe20000010000 */
[----:B---3--:R-:W-:Y:S01]  /*32f0*/  FADD.FTZ R4, R154, R9 ;  /* 0x000000099a047221 */ /* 0x008fe20000010000 */
[----:B------:R-:W-:Y:S02]  /*3300*/  IADD3 R9, -R76, 0xb, RZ ;  /* 0x0000000b4c097810 */ /* 0x000fe40007ffe1ff */
[C---:B0-----:R-:W-:Y:S01]  /*3310*/  FADD.FTZ R10, R60.reuse, R45 ;  /* 0x0000002d3c0a7221 */ /* 0x041fe20000010000 */
[----:B------:R-:W-:-:S02]  /*3320*/  F2FP.BF16.F32.PACK_AB R157, R60, R157 ;  /* 0x0000009d3c9d723e */ /* 0x000fc400000010ff */
[----:B------:R-:W0:Y:S01]  /*3330*/  MUFU.EX2 R13, R13 ;  /* 0x0000000d000d7308 */ /* 0x000e220000000800 */
[----:B------:R-:W-:Y:S01]  /*3340*/  FADD.FTZ R49, R159, R10 ;  /* 0x0000000a9f317221 */ /* 0x000fe20000010000 */
[C---:B----4-:R-:W-:Y:S01]  /*3350*/  FADD.FTZ R45, R39.reuse, R4 ;  /* 0x00000004272d7221 */ /* 0x050fe20000010000 */
[----:B------:R-:W-:Y:S01]  /*3360*/  @!P2 VIADD R4, R6, 0x22840 ;  /* 0x000228400604a836 */ /* 0x000fe20000000000 */
[C---:B------:R-:W-:Y:S01]  /*3370*/  F2FP.BF16.F32.PACK_AB R159, R62.reuse, R159 ;  /* 0x0000009f3e9f723e */ /* 0x040fe200000010ff */
[----:B------:R-:W-:Y:S01]  /*3380*/  FADD.FTZ R44, R62, R49 ;  /* 0x000000313e2c7221 */ /* 0x000fe20000010000 */
[----:B------:R-:W-:Y:S02]  /*3390*/  F2FP.BF16.F32.PACK_AB R154, R39, R154 ;  /* 0x0000009a279a723e */ /* 0x000fe400000010ff */
[----:B------:R-:W2:Y:S01]  /*33a0*/  MUFU.EX2 R14, R14 ;  /* 0x0000000e000e7308 */ /* 0x000ea20000000800 */
[----:B-1----:R-:W-:Y:S01]  /*33b0*/  FADD.FTZ R10, R12, R45 ;  /* 0x0000002d0c0a7221 */ /* 0x002fe20000010000 */
[----:B------:R-:W-:Y:S01]  /*33c0*/  FADD.FTZ R49, R53, R44 ;  /* 0x0000002c35317221 */ /* 0x000fe20000010000 */
[----:B------:R-:W-:Y:S01]  /*33d0*/  @!P2 PRMT R4, RZ, 0x654, R4 ;  /* 0x00000654ff04a816 */ /* 0x000fe20000000004 */
[----:B------:R1:W-:Y:S06]  /*33e0*/  BAR.ARV R9, 0x100 ;  /* 0x000400090000751d */ /* 0x0003ec0000002000 */
[----:B------:R-:W3:Y:S01]  /*33f0*/  MUFU.EX2 R15, R15 ;  /* 0x0000000f000f7308 */ /* 0x000ee20000000800 */
[C---:B0-----:R-:W-:Y:S01]  /*3400*/  FADD.FTZ R45, R13.reuse, R10 ;  /* 0x0000000a0d2d7221 */ /* 0x041fe20000010000 */
[----:B------:R-:W-:Y:S01]  /*3410*/  FADD.FTZ R44, R64, R49 ;  /* 0x00000031402c7221 */ /* 0x000fe20000010000 */
[----:B------:R0:W-:Y:S01]  /*3420*/  @!P2 SYNCS.ARRIVE.TRANS64.RED.A1T0 RZ, [R4+URZ], RZ ;  /* 0x000000ff04ffa9a7 */ /* 0x0001e2000810043f */
[----:B------:R-:W-:-:S02]  /*3430*/  F2FP.BF16.F32.PACK_AB R156, R13, R12 ;  /* 0x0000000c0d9c723e */ /* 0x000fc400000010ff */
[----:B------:R-:W-:Y:S01]  /*3440*/  FADD.FTZ R49, R163, R44 ;  /* 0x0000002ca3317221 */ /* 0x000fe20000010000 */
[----:B--2---:R-:W-:Y:S01]  /*3450*/  FADD.FTZ R10, R14, R45 ;  /* 0x0000002d0e0a7221 */ /* 0x004fe20000010000 */
[----:B------:R-:W0:Y:S01]  /*3460*/  MUFU.EX2 R20, R20 ;  /* 0x0000001400147308 */ /* 0x000e220000000800 */
[C---:B------:R-:W-:Y:S01]  /*3470*/  F2FP.BF16.F32.PACK_AB R163, R66.reuse, R163 ;  /* 0x000000a342a3723e */ /* 0x040fe200000010ff */
[----:B------:R-:W-:-:S06]  /*3480*/  FADD.FTZ R49, R66, R49 ;  /* 0x0000003142317221 */ /* 0x000fcc0000010000 */
[----:B------:R-:W2:Y:S01]  /*3490*/  MUFU.EX2 R21, R21 ;  /* 0x0000001500157308 */ /* 0x000ea20000000800 */
[C---:B---3--:R-:W-:Y:S01]  /*34a0*/  FADD.FTZ R45, R15.reuse, R10 ;  /* 0x0000000a0f2d7221 */ /* 0x048fe20000010000 */
[----:B------:R-:W-:Y:S01]  /*34b0*/  FADD.FTZ R10, R40, R49 ;  /* 0x00000031280a7221 */ /* 0x000fe20000010000 */
[----:B------:R-:W-:-:S03]  /*34c0*/  F2FP.BF16.F32.PACK_AB R158, R15, R14 ;  /* 0x0000000e0f9e723e */ /* 0x000fc600000010ff */
[----:B------:R-:W-:Y:S02]  /*34d0*/  FADD.FTZ R49, R41, R10 ;  /* 0x0000000a29317221 */ /* 0x000fe40000010000 */
[----:B------:R-:W3:Y:S01]  /*34e0*/  MUFU.EX2 R24, R24 ;  /* 0x0000001800187308 */ /* 0x000ee20000000800 */
[----:B0-----:R-:W-:Y:S01]  /*34f0*/  FADD.FTZ R4, R20, R45 ;  /* 0x0000002d14047221 */ /* 0x001fe20000010000 */
[----:B------:R-:W-:-:S04]  /*3500*/  FADD.FTZ R10, R42, R49 ;  /* 0x000000312a0a7221 */ /* 0x000fc80000010000 */
[----:B------:R-:W-:Y:S02]  /*3510*/  FADD.FTZ R49, R43, R10 ;  /* 0x0000000a2b317221 */ /* 0x000fe40000010000 */
[----:B------:R-:W0:Y:S01]  /*3520*/  MUFU.EX2 R25, R25 ;  /* 0x0000001900197308 */ /* 0x000e220000000800 */
[C---:B--2---:R-:W-:Y:S01]  /*3530*/  FADD.FTZ R45, R21.reuse, R4 ;  /* 0x00000004152d7221 */ /* 0x044fe20000010000 */
[----:B------:R-:W-:Y:S01]  /*3540*/  FADD.FTZ R10, R46, R49 ;  /* 0x000000312e0a7221 */ /* 0x000fe20000010000 */
[----:B------:R-:W-:-:S05]  /*3550*/  F2FP.BF16.F32.PACK_AB R160, R21, R20 ;  /* 0x0000001415a0723e */ /* 0x000fca00000010ff */
[----:B------:R-:W2:Y:S01]  /*3560*/  MUFU.EX2 R26, R26 ;  /* 0x0000001a001a7308 */ /* 0x000ea20000000800 */
[----:B---3--:R-:W-:-:S07]  /*3570*/  FADD.FTZ R4, R24, R45 ;  /* 0x0000002d18047221 */ /* 0x008fce0000010000 */
[----:B------:R-:W3:Y:S01]  /*3580*/  MUFU.EX2 R27, R27 ;  /* 0x0000001b001b7308 */ /* 0x000ee20000000800 */
[C---:B0-----:R-:W-:Y:S01]  /*3590*/  FADD.FTZ R45, R25.reuse, R4 ;  /* 0x00000004192d7221 */ /* 0x041fe20000010000 */
[----:B------:R-:W-:-:S06]  /*35a0*/  F2FP.BF16.F32.PACK_AB R162, R25, R24 ;  /* 0x0000001819a2723e */ /* 0x000fcc00000010ff */
[----:B------:R-:W0:Y:S01]  /*35b0*/  MUFU.EX2 R47, R47 ;  /* 0x0000002f002f7308 */ /* 0x000e220000000800 */
[----:B--2---:R-:W-:-:S07]  /*35c0*/  FADD.FTZ R4, R26, R45 ;  /* 0x0000002d1a047221 */ /* 0x004fce0000010000 */
[----:B------:R-:W2:Y:S01]  /*35d0*/  MUFU.EX2 R28, R28 ;  /* 0x0000001c001c7308 */ /* 0x000ea20000000800 */
[C---:B---3--:R-:W-:Y:S01]  /*35e0*/  FADD.FTZ R45, R27.reuse, R4 ;  /* 0x000000041b2d7221 */ /* 0x048fe20000010000 */
[----:B------:R-:W-:-:S06]  /*35f0*/  F2FP.BF16.F32.PACK_AB R164, R27, R26 ;  /* 0x0000001a1ba4723e */ /* 0x000fcc00000010ff */
[----:B------:R-:W3:Y:S01]  /*3600*/  MUFU.EX2 R50, R50 ;  /* 0x0000003200327308 */ /* 0x000ee20000000800 */
[C---:B0-----:R-:W-:Y:S01]  /*3610*/  FADD.FTZ R49, R47.reuse, R10 ;  /* 0x0000000a2f317221 */ /* 0x041fe20000010000 */
[----:B------:R-:W-:-:S06]  /*3620*/  F2FP.BF16.F32.PACK_AB R169, R47, R46 ;  /* 0x0000002e2fa9723e */ /* 0x000fcc00000010ff */
[----:B------:R-:W0:Y:S01]  /*3630*/  MUFU.EX2 R29, R29 ;  /* 0x0000001d001d7308 */ /* 0x000e220000000800 */
[----:B--2---:R-:W-:-:S07]  /*3640*/  FADD.FTZ R4, R28, R45 ;  /* 0x0000002d1c047221 */ /* 0x004fce0000010000 */
[----:B------:R-:W2:Y:S01]  /*3650*/  MUFU.EX2 R51, R51 ;  /* 0x0000003300337308 */ /* 0x000ea20000000800 */
[----:B---3--:R-:W-:-:S07]  /*3660*/  FADD.FTZ R10, R50, R49 ;  /* 0x00000031320a7221 */ /* 0x008fce0000010000 */
[----:B------:R-:W3:Y:S01]  /*3670*/  MUFU.EX2 R30, R30 ;  /* 0x0000001e001e7308 */ /* 0x000ee20000000800 */
[C---:B0-----:R-:W-:Y:S01]  /*3680*/  FADD.FTZ R45, R29.reuse, R4 ;  /* 0x000000041d2d7221 */ /* 0x041fe20000010000 */
[----:B------:R-:W-:-:S06]  /*3690*/  F2FP.BF16.F32.PACK_AB R166, R29, R28 ;  /* 0x0000001c1da6723e */ /* 0x000fcc00000010ff */
[----:B------:R-:W0:Y:S01]  /*36a0*/  MUFU.EX2 R54, R54 ;  /* 0x0000003600367308 */ /* 0x000e220000000800 */
[C---:B--2---:R-:W-:Y:S01]  /*36b0*/  FADD.FTZ R49, R51.reuse, R10 ;  /* 0x0000000a33317221 */ /* 0x044fe20000010000 */
[----:B------:R-:W-:-:S06]  /*36c0*/  F2FP.BF16.F32.PACK_AB R171, R51, R50 ;  /* 0x0000003233ab723e */ /* 0x000fcc00000010ff */
[----:B------:R-:W2:Y:S01]  /*36d0*/  MUFU.EX2 R31, R31 ;  /* 0x0000001f001f7308 */ /* 0x000ea20000000800 */
[----:B---3--:R-:W-:-:S07]  /*36e0*/  FADD.FTZ R4, R30, R45 ;  /* 0x0000002d1e047221 */ /* 0x008fce0000010000 */
[----:B------:R-:W3:Y:S01]  /*36f0*/  MUFU.EX2 R55, R55 ;  /* 0x0000003700377308 */ /* 0x000ee20000000800 */
[----:B0-----:R-:W-:-:S07]  /*3700*/  FADD.FTZ R10, R54, R49 ;  /* 0x00000031360a7221 */ /* 0x001fce0000010000 */
[----:B------:R-:W0:Y:S01]  /*3710*/  MUFU.EX2 R32, R32 ;  /* 0x0000002000207308 */ /* 0x000e220000000800 */
[C---:B--2---:R-:W-:Y:S01]  /*3720*/  FADD.FTZ R41, R31.reuse, R4 ;  /* 0x000000041f297221 */ /* 0x044fe20000010000 */
[----:B------:R-:W-:-:S06]  /*3730*/  F2FP.BF16.F32.PACK_AB R168, R31, R30 ;  /* 0x0000001e1fa8723e */ /* 0x000fcc00000010ff */
[----:B------:R-:W2:Y:S01]  /*3740*/  MUFU.EX2 R58, R58 ;  /* 0x0000003a003a7308 */ /* 0x000ea20000000800 */
[C---:B---3--:R-:W-:Y:S01]  /*3750*/  FADD.FTZ R43, R55.reuse, R10 ;  /* 0x0000000a372b7221 */ /* 0x048fe20000010000 */
[----:B------:R-:W-:-:S06]  /*3760*/  F2FP.BF16.F32.PACK_AB R173, R55, R54 ;  /* 0x0000003637ad723e */ /* 0x000fcc00000010ff */
[----:B------:R-:W3:Y:S01]  /*3770*/  MUFU.EX2 R33, R33 ;  /* 0x0000002100217308 */ /* 0x000ee20000000800 */
[----:B0-----:R-:W-:-:S07]  /*3780*/  FADD.FTZ R4, R32, R41 ;  /* 0x0000002920047221 */ /* 0x001fce0000010000 */
        /* <DEDUP_REMOVED lines=11> */
[C---:B---3--:R-:W-:Y:S01]  /*3840*/  FADD.FTZ R5, R35.reuse, R10 ;  /* 0x0000000a23057221 */ /* 0x048fe20000010000 */
[----:B------:R-:W-:-:S03]  /*3850*/  F2FP.BF16.F32.PACK_AB R172, R35, R34 ;  /* 0x0000002223ac723e */ /* 0x000fc600000010ff */
[----:B0-----:R-:W-:-:S04]  /*3860*/  FADD.FTZ R10, R36, R5 ;  /* 0x00000005240a7221 */ /* 0x001fc80000010000 */
[C---:B--2---:R-:W-:Y:S01]  /*3870*/  FADD.FTZ R5, R37.reuse, R10 ;  /* 0x0000000a25057221 */ /* 0x044fe20000010000 */
[----:B------:R-:W-:Y:S01]  /*3880*/  F2FP.BF16.F32.PACK_AB R174, R37, R36 ;  /* 0x0000002425ae723e */ /* 0x000fe200000010ff */
[----:B-1----:R-:W-:Y:S06]  /*3890*/  @!P0 BRA `(.L_x_13401) ;  /* 0x0000000000048947 */ /* 0x002fec0003800000 */
[----:B------:R-:W-:Y:S01]  /*38a0*/  BPT.TRAP 0x1 ;  /* 0x000000040000795c */ /* 0x000fe20000300000 */
.L_x_13401:
[----:B------:R0:W1:Y:S01]  /*38b0*/  SYNCS.PHASECHK.TRANS64.TRYWAIT P3, [R6+URZ+0x22850], R11 ;  /* 0x0228500b060075a7 */ /* 0x000062000806017f */
[----:B------:R-:W-:Y:S05]  /*38c0*/  @!P0 BRA `(.L_x_13402) ;  /* 0x0000000000048947 */ /* 0x000fea0003800000 */
[----:B------:R-:W-:Y:S01]  /*38d0*/  BPT.TRAP 0x1 ;  /* 0x000000040000795c */ /* 0x000fe20000300000 */
.L_x_13402:
[----:B-1----:R-:W-:Y:S05]  /*38e0*/  @P3 BRA `(.L_x_13403) ;  /* 0x0000000000083947 */ /* 0x002fea0003800000 */
[----:B------:R-:W1:Y:S02]  /*38f0*/  SYNCS.PHASECHK.TRANS64.TRYWAIT P3, [R6+URZ+0x22850], R11 ;  /* 0x0228500b060075a7 */ /* 0x000e64000806017f */
[----:B-1----:R-:W-:Y:S05]  /*3900*/  @!P3 BRA `(.L_x_13404) ;  /* 0x000000cc0078b947 */ /* 0x002fea0003800000 */
.L_x_13403:
[----:B------:R-:W-:Y:S01]  /*3910*/  R2UR UR6, R7 ;  /* 0x00000000070672ca */ /* 0x000fe200000e0000 */
[----:B------:R2:W-:Y:S01]  /*3920*/  BAR.SYNC.DEFER_BLOCKING R8, 0x100 ;  /* 0x000400080000751d */ /* 0x0005e20000010000 */
[----:B------:R-:W-:Y:S01]  /*3930*/  UIMAD UR14, UR43, UR14, -UR15 ;  /* 0x0000000e2b0e72a4 */ /* 0x000fe2000f8e0a0f */
[----:B01----:R-:W-:Y:S01]  /*3940*/  @!P2 VIADD R6, R6, 0x22860 ;  /* 0x000228600606a836 */ /* 0x003fe20000000000 */
[----:B------:R-:W-:-:S03]  /*3950*/  UIADD3 UR23, UR41, -0x2, URZ ;  /* 0xfffffffe29177890 */ /* 0x000fc6000fffe03f */
[----:B------:R-:W-:Y:S01]  /*3960*/  UMOV UR7, 0x40000040 ;  /* 0x4000004000077882 */ /* 0x000fe20000000000 */
[----:B------:R-:W-:Y:S01]  /*3970*/  @UP0 ULDC UR18, c[0x0][0x450] ;  /* 0x0001140000120ab9 */ /* 0x000fe20000000800 */
[----:B------:R-:W-:-:S04]  /*3980*/  @!P2 PRMT R6, RZ, 0x654, R6 ;  /* 0x00000654ff06a816 */ /* 0x000fc80000000006 */
        /* <DEDUP_REMOVED lines=43> */
[----:B------:R-:W-:-:S04]  /*3c40*/  UIMAD.WIDE UR6, UR6, 0x2aaaaaab, URZ ;  /* 0x2aaaaaab060678a5 */ /* 0x000fc8000f8e023f */
[----:B------:R-:W-:-:S04]  /*3c50*/  USHF.R.U32.HI UR6, URZ, 0x1f, UR7 ;  /* 0x0000001f3f067899 */ /* 0x000fc80008011607 */
[----:B------:R-:W-:-:S04]  /*3c60*/  ULEA.HI.SX32 UR6, UR7, UR6, 0x1c ;  /* 0x0000000607067291 */ /* 0x000fc8000f8fe23f */
[----:B------:R-:W-:-:S04]  /*3c70*/  UISETP.LT.AND UP1, UPT, URZ, UR6, UPT ;  /* 0x000000063f00728c */ /* 0x000fc8000bf21270 */
[----:B------:R-:W-:-:S04]  /*3c80*/  USEL UR22, URZ, UR6, !UP1 ;  /* 0x000000063f167287 */ /* 0x000fc8000c800000 */
[----:B------:R-:W-:-:S06]  /*3c90*/  UISETP.GE.AND UP1, UPT, UR23, UR22, UPT ;  /* 0x000000161700728c */ /* 0x000fcc000bf26270 */
[----:B------:R-:W-:Y:S01]  /*3ca0*/  PLOP3.LUT P3, PT, PT, PT, UP1, 0x80, 0x0 ;  /* 0x000000000000781c */ /* 0x000fe20003f6f018 */
[----:B------:R-:W-:Y:S02]  /*3cb0*/  WARPGROUP.DEPBAR.LE gsb0, 0x0 ;  /* 0x00008000000079c5 */ /* 0x000fe40000010000 */
[----:B------:R2:W-:Y:S10]  /*3cc0*/  @!P2 SYNCS.ARRIVE.TRANS64.RED.A1T0 RZ, [R6+URZ], RZ ;  /* 0x000000ff06ffa9a7 */ /* 0x0005f4000810043f */
[----:B--2---:R-:W-:Y:S05]  /*3cd0*/  @!P3 BRA `(.L_x_13405) ;  /* 0x0000002800acb947 */ /* 0x004fea0003800000 */
[----:B------:R-:W-:Y:S01]  /*3ce0*/  IMAD.MOV.U32 R7, RZ, RZ, R0 ;  /* 0x000000ffff077224 */ /* 0x000fe200078e0000 */
[----:B------:R-:W-:Y:S01]  /*3cf0*/  ULDC UR25, c[0x0][0x288] ;  /* 0x0000a20000197ab9 */ /* 0x000fe20000000800 */
[----:B------:R-:W-:Y:S01]  /*3d00*/  IMAD.MOV.U32 R8, RZ, RZ, R3 ;  /* 0x000000ffff087224 */ /* 0x000fe200078e0003 */
[----:B------:R-:W-:Y:S01]  /*3d10*/  ULDC UR26, c[0x0][0x9d8] ;  /* 0x00027600001a7ab9 */ /* 0x000fe20000000800 */
[----:B------:R-:W-:-:S05]  /*3d20*/  ULDC UR24, c[0x0][0x988] ;  /* 0x0002620000187ab9 */ /* 0x000fca0000000800 */
.L_x_13414:
[----:B------:R-:W-:-:S04]  /*3d30*/  UIADD3 UR36, UR36, 0x1, URZ ;  /* 0x0000000124247890 */ /* 0x000fc8000fffe03f */
[----:B------:R-:W-:-:S04]  /*3d40*/  UISETP.NE.AND UP1, UPT, UR36, 0x2, UPT ;  /* 0x000000022400788c */ /* 0x000fc8000bf25270 */
[----:B------:R-:W-:Y:S02]  /*3d50*/  USEL UR6, URZ, 0x1, UP1 ;  /* 0x000000013f067887 */ /* 0x000fe40008800000 */
[----:B------:R-:W-:Y:S02]  /*3d60*/  USEL UR36, UR36, URZ, UP1 ;  /* 0x0000003f24247287 */ /* 0x000fe40008800000 */
[----:B------:R-:W-:Y:S01]  /*3d70*/  ULOP3.LUT UR37, UR37, UR6, URZ, 0x3c, !UPT ;  /* 0x0000000625257292 */ /* 0x000fe2000f8e3c3f */
[----:B0-----:R-:W-:Y:S11]  /*3d80*/  @!P0 BRA `(.L_x_13406) ;  /* 0x0000000000048947 */ /* 0x001ff60003800000 */
[----:B------:R-:W-:Y:S01]  /*3d90*/  BPT.TRAP 0x1 ;  /* 0x000000040000795c */ /* 0x000fe20000300000 */
.L_x_13406:
        /* <DEDUP_REMOVED lines=9> */
.L_x_13407:
[----:B-1----:R-:W-:Y:S05]  /*3e30*/  @P3 BRA `(.L_x_13408) ;  /* 0x0000000000083947 */ /* 0x002fea0003800000 */
[----:B------:R-:W1:Y:S02]  /*3e40*/  SYNCS.PHASECHK.TRANS64.TRYWAIT P3, [UR27+0x22830], R6 ;  /* 0x02283006ff0075a7 */ /* 0x000e64000806015b */
[----:B-1----:R-:W-:Y:S05]  /*3e50*/  @!P3 BRA `(.L_x_13409) ;  /* 0x000000c80038b947 */ /* 0x002fea0003800000 */
.L_x_13408:
[----:B------:R-:W-:Y:S01]  /*3e60*/  UIMAD UR6, UR36, 0x300, UR20 ;  /* 0x00000300240678a4 */ /* 0x000fe2000f8e0214 */
[----:B------:R-:W-:Y:S01]  /*3e70*/  WARPGROUP.ARRIVE ;  /* 0x00000000000079c5 */ /* 0x000fe20000000000 */
[----:B------:R-:W-:Y:S01]  /*3e80*/  UMOV UR7, 0x40000040 ;  /* 0x4000004000077882 */ /* 0x000fe20000000000 */
[----:B------:R-:W-:Y:S01]  /*3e90*/  UMOV UR11, 0x40000040 ;  /* 0x40000040000b7882 */ /* 0x000fe20000000000 */
[----:B------:R-:W-:Y:S01]  /*3ea0*/  UIADD3 UR10, UR6, 0x2, URZ ;  /* 0x00000002060a7890 */ /* 0x000fe2000fffe03f */
[----:B------:R-:W-:Y:S01]  /*3eb0*/  VIADD R0, R16, UR44 ;  /* 0x0000002c10007c36 */ /* 0x000fe20008000000 */
[----:B------:R-:W-:Y:S01]  /*3ec0*/  UIADD3 UR14, UR6, 0x4, URZ ;  /* 0x00000004060e7890 */ /* 0x000fe2000fffe03f */
[----:B------:R-:W2:Y:S01]  /*3ed0*/  S2R R216, SR_TID.X ;  /* 0x0000000000d87919 */ /* 0x000ea20000002100 */
[----:B------:R-:W-:Y:S01]  /*3ee0*/  UMOV UR15, 0x40000040 ;  /* 0x40000040000f7882 */ /* 0x000fe20000000000 */
[----:B------:R-:W-:Y:S01]  /*3ef0*/  HGMMA.64x96x16.F32.BF16 R152, gdesc[UR4], RZ, !UPT, gsb0 ;  /* 0x01600000049879f0 */ /* 0x000fe2000c0018ff */
[----:B------:R-:W-:Y:S01]  /*3f00*/  UIADD3 UR18, UR6, 0x6, URZ ;  /* 0x0000000606127890 */ /* 0x000fe2000fffe03f */
[----:B------:R-:W-:-:S02]  /*3f10*/  UMOV UR19, 0x40000040 ;  /* 0x4000004000137882 */ /* 0x000fc40000000000 */
[----:B------:R-:W-:Y:S02]  /*3f20*/  @UP0 ULDC UR6, c[0x0][0x44c] ;  /* 0x0001130000060ab9 */ /* 0x000fe40000000800 */
[----:B-1----:R-:W-:Y:S01]  /*3f30*/  @P1 IMAD.HI.U32 R3, R0, UR6, RZ ;  /* 0x0000000600031c27 */ /* 0x002fe2000f8e00ff */
[----:B------:R-:W-:-:S04]  /*3f40*/  @UP0 ULDC UR6, c[0x0][0x450] ;  /* 0x0001140000060ab9 */ /* 0x000fc80000000800 */
[----:B------:R-:W-:Y:S01]  /*3f50*/  @P1 SHF.R.U32.HI R0, RZ, UR6, R3 ;  /* 0x00000006ff001c19 */ /* 0x000fe20008011603 */
[----:B------:R-:W-:Y:S01]  /*3f60*/  UMOV UR6, 0x1 ;  /* 0x0000000100067882 */ /* 0x000fe20000000000 */
[----:B------:R-:W1:Y:S01]  /*3f70*/  LDC R3, c[0x0][0x2f0] ;  /* 0x0000bc00ff037b82 */ /* 0x000e620000000800 */
[----:B------:R-:W-:Y:S02]  /*3f80*/  UIMAD UR6, UR23, -0x60, UR6 ;  /* 0xffffffa0170678a4 */ /* 0x000fe4000f8e0206 */
[----:B------:R-:W3:Y:S01]  /*3f90*/  SHFL.IDX PT, R9, R0, 0x1, 0x1c1f ;  /* 0x003c1f0000097f89 */ /* 0x000ee200000e0000 */
        /* <DEDUP_REMOVED lines=14> */
[----:B------:R-:W-:Y:S02]  /*4080*/  IMAD.MOV.U32 R162, RZ, RZ, -0x2 ;  /* 0xfffffffeffa27424 */ /* 0x000fe400078e00ff */
[----:B------:R-:W-:Y:S01]  /*4090*/  FMUL.FTZ R155, R155, UR26 ;  /* 0x0000001a9b9b7c20 */ /* 0x000fe20008410000 */
[----:B------:R-:W-:Y:S01]  /*40a0*/  FMUL.FTZ R158, R158, UR26 ;  /* 0x0000001a9e9e7c20 */ /* 0x000fe20008410000 */
[----:B------:R-:W-:Y:S01]  /*40b0*/  FMUL.FTZ R14, R159, UR26 ;  /* 0x0000001a9f0e7c20 */ /* 0x000fe20008410000 */
[----:B------:R-:W2:Y:S01]  /*40c0*/  MUFU.TANH R154, R154 ;  /* 0x0000009a009a7308 */ /* 0x000ea20000002400 */
[----:B------:R-:W-:-:S02]  /*40d0*/  IMAD R162, R17, R162, UR6 ;  /* 0x0000000611a27e24 */ /* 0x000fc4000f8e02a2 */
[----:B------:R-:W-:Y:S01]  /*40e0*/  FMUL.FTZ R213, R152, UR26 ;  /* 0x0000001a98d57c20 */ /* 0x000fe20008410000 */
[----:B------:R-:W-:Y:S01]  /*40f0*/  FMUL.FTZ R202, R160, UR26 ;  /* 0x0000001aa0ca7c20 */ /* 0x000fe20008410000 */
[----:B------:R-:W-:Y:S01]  /*4100*/  FMUL.FTZ R160, R169, UR26 ;  /* 0x0000001aa9a07c20 */ /* 0x000fe20008410000 */
[----:B-1----:R-:W-:Y:S02]  /*4110*/  IMAD R162, R3, UR43, R162 ;  /* 0x0000002b03a27c24 */ /* 0x002fe4000f8e02a2 */
[----:B------:R-:W-:Y:S01]  /*4120*/  FMUL.FTZ R169, R163, UR26 ;  /* 0x0000001aa3a97c20 */ /* 0x000fe20008410000 */
[----:B------:R-:W-:Y:S01]  /*4130*/  FMUL.FTZ R201, R161, UR26 ;  /* 0x0000001aa1c97c20 */ /* 0x000fe20008410000 */
[----:B------:R1:W4:Y:S01]  /*4140*/  MUFU.TANH R11, R155 ;  /* 0x0000009b000b7308 */ /* 0x0003220000002400 */
[----:B------:R-:W-:Y:S01]  /*4150*/  FMUL.FTZ R161, R165, UR26 ;  /* 0x0000001aa5a17c20 */ /* 0x000fe20008410000 */
[----:B---3--:R-:W-:Y:S01]  /*4160*/  IADD3 R152, R9, -UR25, R162 ;  /* 0x8000001909987c10 */ /* 0x008fe2000fffe0a2 */
[----:B------:R-:W-:Y:S01]  /*4170*/  FMUL.FTZ R165, R166, UR26 ;  /* 0x0000001aa6a57c20 */ /* 0x000fe20008410000 */
[----:B------:R-:W-:Y:S01]  /*4180*/  FMUL.FTZ R163, R167, UR26 ;  /* 0x0000001aa7a37c20 */ /* 0x000fe20008410000 */
[----:B------:R-:W-:Y:S01]  /*4190*/  FMUL.FTZ R3, R179, UR26 ;  /* 0x0000001ab3037c20 */ /* 0x000fe20008410000 */
[----:B------:R-:W-:Y:S01]  /*41a0*/  ISETP.GT.AND P3, PT, R152, RZ, PT ;  /* 0x000000ff9800720c */ /* 0x000fe20003f64270 */
[----:B------:R-:W-:Y:S01]  /*41b0*/  FMUL.FTZ R214, R156, UR26 ;  /* 0x0000001a9cd67c20 */ /* 0x000fe20008410000 */
[----:B------:R3:W5:Y:S01]  /*41c0*/  MUFU.TANH R15, R158 ;  /* 0x0000009e000f7308 */ /* 0x0007620000002400 */
[----:B------:R-:W-:Y:S01]  /*41d0*/  ISETP.GT.AND P4, PT, R152, 0x1, PT ;  /* 0x000000019800780c */ /* 0x000fe20003f84270 */
[----:B------:R-:W-:Y:S01]  /*41e0*/  FMUL.FTZ R156, R171, UR26 ;  /* 0x0000001aab9c7c20 */ /* 0x000fe20008410000 */
[----:B--2---:R-:W-:Y:S01]  /*41f0*/  FSEL R159, R154, -INF , P3 ;  /* 0xff8000009a9f7808 */ /* 0x004fe20001800000 */
[----:B------:R-:W-:Y:S01]  /*4200*/  FMUL.FTZ R12, R175, UR26 ;  /* 0x0000001aaf0c7c20 */ /* 0x000fe20008410000 */
[----:B------:R-:W-:Y:S01]  /*4210*/  ISETP.GT.AND P3, PT, R152, 0x8, PT ;  /* 0x000000089800780c */ /* 0x000fe20003f64270 */
[----:B-1----:R-:W-:Y:S01]  /*4220*/  FMUL.FTZ R155, R174, UR26 ;  /* 0x0000001aae9b7c20 */ /* 0x002fe20008410000 */
[----:B------:R-:W-:Y:S01]  /*4230*/  FMNMX.FTZ R20, R159, R7, !PT ;  /* 0x000000079f147209 */ /* 0x000fe20007810000 */
[----:B------:R-:W1:Y:S01]  /*4240*/  MUFU.TANH R14, R14 ;  /* 0x0000000e000e7308 */ /* 0x000e620000002400 */
[----:B----4-:R-:W-:Y:S01]  /*4250*/  FSEL R167, R11, -INF , P4 ;  /* 0xff8000000ba77808 */ /* 0x010fe20002000000 */
[----:B---3--:R-:W-:Y:S01]  /*4260*/  FMUL.FTZ R158, R170, UR26 ;  /* 0x0000001aaa9e7c20 */ /* 0x008fe20008410000 */
[----:B------:R-:W-:Y:S01]  /*4270*/  ISETP.GT.AND P4, PT, R152, 0x9, PT ;  /* 0x000000099800780c */ /* 0x000fe20003f84270 */
[----:B------:R-:W-:Y:S01]  /*4280*/  FMUL.FTZ R10, R178, UR26 ;  /* 0x0000001ab20a7c20 */ /* 0x000fe20008410000 */
[----:B------:R-:W-:Y:S01]  /*4290*/  FMNMX.FTZ R20, R167, R20, !PT ;  /* 0x00000014a7147209 */ /* 0x000fe20007810000 */
[----:B------:R-:W-:Y:S01]  /*42a0*/  FMUL.FTZ R9, R182, UR26 ;  /* 0x0000001ab6097c20 */ /* 0x000fe20008410000 */
[----:B------:R-:W-:Y:S01]  /*42b0*/  FMUL.FTZ R11, R183, UR26 ;  /* 0x0000001ab70b7c20 */ /* 0x000fe20008410000 */
[----:B------:R-:W2:Y:S01]  /*42c0*/  MUFU.TANH R13, R13 ;  /* 0x0000000d000d7308 */ /* 0x000ea20000002400 */
[----:B-----5:R-:W-:Y:S01]  /*42d0*/  FSEL R179, R15, -INF , P3 ;  /* 0xff8000000fb37808 */ /* 0x020fe20001800000 */
[----:B------:R-:W-:Y:S01]  /*42e0*/  FMUL.FTZ R186, R186, UR26 ;  /* 0x0000001ababa7c20 */ /* 0x000fe20008410000 */
[----:B------:R-:W-:Y:S01]  /*42f0*/  ISETP.GT.AND P3, PT, R152, 0x10, PT ;  /* 0x000000109800780c */ /* 0x000fe20003f64270 */
        /* <DEDUP_REMOVED lines=37> */
[----:B--2---:R-:W-:-:S02]  /*4550*/  FSEL R163, R163, -INF , P4 ;  /* 0xff800000a3a37808 */ /* 0x004fc40002000000 */
        /* <DEDUP_REMOVED lines=35> */
[----:B--2---:R-:W-:Y:S01]  /*4790*/  FSEL R14, R186, -INF , P3 ;  /* 0xff800000ba0e7808 */ /* 0x004fe20001800000 */
[----:B------:R-:W-:Y:S01]  /*47a0*/  FMUL.FTZ R186, R196, UR26 ;  /* 0x0000001ac4ba7c20 */ /* 0x000fe20008410000 */
[----:B------:R-:W-:Y:S02]  /*47b0*/  ISETP.GT.AND P3, PT, R152, 0x48, PT ;  /* 0x000000489800780c */ /* 0x000fe40003f64270 */
[----:B------:R-:W-:-:S03]  /*47c0*/  FMNMX.FTZ R20, R14, R15, !PT ;  /* 0x0000000f0e147209 */ /* 0x000fc60007810000 */
[----:B------:R-:W2:Y:S01]  /*47d0*/  MUFU.TANH R191, R191 ;  /* 0x000000bf00bf7308 */ /* 0x000ea20000002400 */
[----:B---3--:R-:W-:Y:S01]  /*47e0*/  FSEL R13, R187, -INF , P4 ;  /* 0xff800000bb0d7808 */ /* 0x008fe20002000000 */
[----:B------:R-:W-:Y:S01]  /*47f0*/  FMUL.FTZ R187, R197, UR26 ;  /* 0x0000001ac5bb7c20 */ /* 0x000fe20008410000 */
        /* <DEDUP_REMOVED lines=9> */
[----:B------:R-:W2:Y:S01]  /*4890*/  SHFL.IDX PT, R191, R0, RZ, 0x1c1f ;  /* 0x001c1fff00bf7589 */ /* 0x000ea200000e0000 */
[----:B------:R-:W-:-:S03]  /*48a0*/  FMNMX.FTZ R166, R20, R153, !PT ;  /* 0x0000009914a67209 */ /* 0x000fc60007810000 */
[----:B------:R-:W4:Y:S01]  /*48b0*/  MUFU.TANH R198, R198 ;  /* 0x000000c600c67308 */ /* 0x000f220000002400 */
        /* <DEDUP_REMOVED lines=8> */
[----:B----4-:R-:W-:Y:S02]  /*4940*/  FSEL R152, R198, -INF , P3 ;  /* 0xff800000c6987808 */ /* 0x010fe40001800000 */
[----:B--2---:R-:W-:Y:S02]  /*4950*/  IADD3 R184, R191, -UR25, R162 ;  /* 0x80000019bfb87c10 */ /* 0x004fe4000fffe0a2 */
[----:B------:R-:W-:Y:S01]  /*4960*/  FMNMX.FTZ R166, R152, R173, !PT ;  /* 0x000000ad98a67209 */ /* 0x000fe20007810000 */
[----:B------:R-:W-:Y:S02]  /*4970*/  FMUL.FTZ R173, R176, UR26 ;  /* 0x0000001ab0ad7c20 */ /* 0x000fe40008410000 */
[----:B------:R-:W2:Y:S01]  /*4980*/  MUFU.TANH R215, R215 ;  /* 0x000000d700d77308 */ /* 0x000ea20000002400 */
[----:B---3--:R-:W-:Y:S01]  /*4990*/  FSEL R153, R199, -INF , P4 ;  /* 0xff800000c7997808 */ /* 0x008fe20002000000 */
[----:B------:R-:W-:Y:S01]  /*49a0*/  FMUL.FTZ R176, R180, UR26 ;  /* 0x0000001ab4b07c20 */ /* 0x000fe20008410000 */
[----:B------:R-:W-:Y:S01]  /*49b0*/  ISETP.GT.AND P3, PT, R184, RZ, PT ;  /* 0x000000ffb800720c */ /* 0x000fe20003f64270 */
[----:B------:R-:W-:Y:S01]  /*49c0*/  FMUL.FTZ R180, R188, UR26 ;  /* 0x0000001abcb47c20 */ /* 0x000fe20008410000 */
[----:B------:R-:W-:Y:S01]  /*49d0*/  FMNMX.FTZ R166, R153, R166, !PT ;  /* 0x000000a699a67209 */ /* 0x000fe20007810000 */
[----:B------:R-:W-:Y:S01]  /*49e0*/  IMAD.U32 R199, RZ, RZ, UR27 ;  /* 0x0000001bffc77e24 */ /* 0x000fe2000f8e00ff */
[C---:B------:R-:W-:Y:S01]  /*49f0*/  ISETP.GT.AND P6, PT, R184.reuse, 0x1, PT ;  /* 0x00000001b800780c */ /* 0x040fe20003fc4270 */
[----:B------:R-:W3:Y:S01]  /*4a00*/  MUFU.TANH R214, R214 ;  /* 0x000000d600d67308 */ /* 0x000ee20000002400 */
[----:B-1----:R-:W-:Y:S01]  /*4a10*/  FSEL R213, R213, -INF , P3 ;  /* 0xff800000d5d57808 */ /* 0x002fe20001800000 */
[----:B------:R-:W1:Y:S01]  /*4a20*/  SHFL.BFLY PT, R183, R166, 0x2, 0x1f ;  /* 0x0c401f00a6b77f89 */ /* 0x000e6200000e0000 */
[----:B------:R-:W-:-:S02]  /*4a30*/  ISETP.GT.AND P5, PT, R184, 0x8, PT ;  /* 0x00000008b800780c */ /* 0x000fc40003fa4270 */
[----:B------:R-:W-:Y:S02]  /*4a40*/  FMNMX.FTZ R162, R213, R8, !PT ;  /* 0x00000008d5a27209 */ /* 0x000fe40007810000 */
[C---:B------:R-:W-:Y:S01]  /*4a50*/  ISETP.GT.AND P4, PT, R184.reuse, 0x9, PT ;  /* 0x00000009b800780c */ /* 0x040fe20003f84270 */
[----:B------:R-:W4:Y:S01]  /*4a60*/  MUFU.TANH R203, R203 ;  /* 0x000000cb00cb7308 */ /* 0x000f220000002400 */
[----:B--2---:R-:W-:Y:S02]  /*4a70*/  FSEL R215, R215, -INF , P6 ;  /* 0xff800000d7d77808 */ /* 0x004fe40003000000 */
[----:B------:R-:W-:-:S05]  /*4a80*/  ISETP.GT.AND P3, PT, R184, 0x10, PT ;  /* 0x00000010b800780c */ /* 0x000fca0003f64270 */
[----:B------:R-:W2:Y:S01]  /*4a90*/  MUFU.TANH R202, R202 ;  /* 0x000000ca00ca7308 */ /* 0x000ea20000002400 */
[----:B---3--:R-:W-:-:S07]  /*4aa0*/  FSEL R214, R214, -INF , P5 ;  /* 0xff800000d6d67808 */ /* 0x008fce0002800000 */
[----:B------:R-:W3:Y:S01]  /*4ab0*/  MUFU.TANH R201, R201 ;  /* 0x000000c900c97308 */ /* 0x000ee20000002400 */
[----:B----4-:R-:W-:Y:S02]  /*4ac0*/  FSEL R203, R203, -INF , P4 ;  /* 0xff800000cbcb7808 */ /* 0x010fe40002000000 */
[----:B-1----:R-:W-:Y:S01]  /*4ad0*/  FMNMX.FTZ R168, R166, R183, !PT ;  /* 0x000000b7a6a87209 */ /* 0x002fe20007810000 */
[----:B------:R-:W-:Y:S01]  /*4ae0*/  FMUL.FTZ R183, R189, UR26 ;  /* 0x0000001abdb77c20 */ /* 0x000fe20008410000 */
[----:B------:R-:W-:Y:S02]  /*4af0*/  FMNMX.FTZ R189, R215, R162, !PT ;  /* 0x000000a2d7bd7209 */ /* 0x000fe40007810000 */
[----:B------:R-:W-:Y:S01]  /*4b00*/  ISETP.GT.AND P4, PT, R184, 0x11, PT ;  /* 0x00000011b800780c */ /* 0x000fe20003f84270 */
[----:B------:R-:W1:Y:S01]  /*4b10*/  SHFL.BFLY PT, R195, R168, 0x1, 0x1f ;  /* 0x0c201f00a8c37f89 */ /* 0x000e6200000e0000 */
[----:B------:R-:W4:Y:S01]  /*4b20*/  MUFU.TANH R164, R164 ;  /* 0x000000a400a47308 */ /* 0x000f220000002400 */
[----:B------:R-:W-:-:S02]  /*4b30*/  FMNMX.FTZ R162, R214, R189, !PT ;  /* 0x000000bdd6a27209 */ /* 0x000fc40007810000 */
[----:B--2---:R-:W-:Y:S02]  /*4b40*/  FSEL R202, R202, -INF , P3 ;  /* 0xff800000caca7808 */ /* 0x004fe40001800000 */
[----:B------:R-:W-:Y:S02]  /*4b50*/  FMNMX.FTZ R189, R203, R162, !PT ;  /* 0x000000a2cbbd7209 */ /* 0x000fe40007810000 */
[----:B------:R-:W-:Y:S01]  /*4b60*/  ISETP.GT.AND P3, PT, R184, 0x18, PT ;  /* 0x00000018b800780c */ /* 0x000fe20003f64270 */
[----:B------:R-:W2:Y:S01]  /*4b70*/  MUFU.TANH R161, R161 ;  /* 0x000000a100a17308 */ /* 0x000ea20000002400 */
[----:B---3--:R-:W-:Y:S02]  /*4b80*/  FSEL R201, R201, -INF , P4 ;  /* 0xff800000c9c97808 */ /* 0x008fe40002000000 */
[----:B------:R-:W-:Y:S02]  /*4b90*/  FMNMX.FTZ R162, R202, R189, !PT ;  /* 0x000000bdcaa27209 */ /* 0x000fe40007810000 */
[----:B------:R-:W-:-:S03]  /*4ba0*/  ISETP.GT.AND P4, PT, R184, 0x19, PT ;  /* 0x00000019b800780c */ /* 0x000fc60003f84270 */
[----:B------:R-:W3:Y:S01]  /*4bb0*/  MUFU.TANH R157, R157 ;  /* 0x0000009d009d7308 */ /* 0x000ee20000002400 */
[----:B----4-:R-:W-:Y:S02]  /*4bc0*/  FSEL R164, R164, -INF , P3 ;  /* 0xff800000a4a47808 */ /* 0x010fe40001800000 */
[----:B------:R-:W-:Y:S02]  /*4bd0*/  ISETP.GT.AND P3, PT, R184, 0x20, PT ;  /* 0x00000020b800780c */ /* 0x000fe40003f64270 */
[----:B-1----:R-:W-:-:S03]  /*4be0*/  FMNMX.FTZ R0, R168, R195, !PT ;  /* 0x000000c3a8007209 */ /* 0x002fc60007810000 */
[----:B------:R-:W1:Y:S01]  /*4bf0*/  MUFU.TANH R160, R160 ;  /* 0x000000a000a07308 */ /* 0x000e620000002400 */
[----:B--2---:R-:W-:Y:S02]  /*4c00*/  FSEL R161, R161, -INF , P4 ;  /* 0xff800000a1a17808 */ /* 0x004fe40002000000 */
[C---:B------:R-:W-:Y:S01]  /*4c10*/  FSETP.NEU.FTZ.AND P6, PT, R0.reuse, -INF , PT ;  /* 0xff8000000000780b */ /* 0x040fe20003fdd000 */
[----:B------:R-:W-:Y:S01]  /*4c20*/  FMUL.FTZ R166, R0, UR10 ;  /* 0x0000000a00a67c20 */ /* 0x000fe20008410000 */
[----:B------:R-:W-:-:S03]  /*4c30*/  ISETP.GT.AND P4, PT, R184, 0x21, PT ;  /* 0x00000021b800780c */ /* 0x000fc60003f84270 */
[----:B------:R-:W2:Y:S01]  /*4c40*/  MUFU.TANH R170, R170 ;  /* 0x000000aa00aa7308 */ /* 0x000ea20000002400 */
[----:B------:R-:W-:-:S05]  /*4c50*/  FSEL R166, R166, RZ, P6 ;  /* 0x000000ffa6a67208 */ /* 0x000fca0003000000 */
[--C-:B------:R-:W-:Y:S01]  /*4c60*/  FFMA.FTZ R189, R167, UR10, -R166.reuse ;  /* 0x0000000aa7bd7c23 */ /* 0x100fe200080108a6 */
[----:B------:R-:W-:Y:S01]  /*4c70*/  FMNMX.FTZ R167, R201, R162, !PT ;  /* 0x000000a2c9a77209 */ /* 0x000fe20007810000 */
[----:B------:R-:W4:Y:S01]  /*4c80*/  MUFU.TANH R172, R172 ;  /* 0x000000ac00ac7308 */ /* 0x000f220000002400 */
[--C-:B------:R-:W-:Y:S01]  /*4c90*/  FFMA.FTZ R159, R159, UR10, -R166.reuse ;  /* 0x0000000a9f9f7c23 */ /* 0x100fe200080108a6 */
[--C-:B------:R-:W-:Y:S01]  /*4ca0*/  FFMA.FTZ R169, R169, UR10, -R166.reuse ;  /* 0x0000000aa9a97c23 */ /* 0x100fe200080108a6 */
[----:B------:R-:W-:Y:S01]  /*4cb0*/  FMNMX.FTZ R168, R164, R167, !PT ;  /* 0x000000a7a4a87209 */ /* 0x000fe20007810000 */
[--C-:B------:R-:W-:Y:S01]  /*4cc0*/  FFMA.FTZ R165, R165, UR10, -R166.reuse ;  /* 0x0000000aa5a57c23 */ /* 0x100fe200080108a6 */
[----:B---3--:R-:W-:Y:S01]  /*4cd0*/  FSEL R167, R157, -INF , P3 ;  /* 0xff8000009da77808 */ /* 0x008fe20001800000 */
[--C-:B------:R-:W-:Y:S01]  /*4ce0*/  FFMA.FTZ R157, R179, UR10, -R166.reuse ;  /* 0x0000000ab39d7c23 */ /* 0x100fe200080108a6 */
[----:B------:R-:W-:Y:S01]  /*4cf0*/  FMNMX.FTZ R188, R161, R168, !PT ;  /* 0x000000a8a1bc7209 */ /* 0x000fe20007810000 */
[----:B------:R-:W3:Y:S01]  /*4d00*/  MUFU.TANH R173, R173 ;  /* 0x000000ad00ad7308 */ /* 0x000ee20000002400 */
[----:B------:R-:W-:Y:S01]  /*4d10*/  ISETP.GT.AND P3, PT, R184, 0x28, PT ;  /* 0x00000028b800780c */ /* 0x000fe20003f64270 */
[--C-:B------:R-:W-:Y:S01]  /*4d20*/  FFMA.FTZ R158, R158, UR10, -R166.reuse ;  /* 0x0000000a9e9e7c23 */ /* 0x100fe200080108a6 */
[----:B-1----:R-:W-:Y:S01]  /*4d30*/  FSEL R168, R160, -INF , P4 ;  /* 0xff800000a0a87808 */ /* 0x002fe20002000000 */
[--C-:B------:R-:W-:Y:S01]  /*4d40*/  FFMA.FTZ R160, R171, UR10, -R166.reuse ;  /* 0x0000000aaba07c23 */ /* 0x100fe200080108a6 */
[----:B------:R-:W-:Y:S01]  /*4d50*/  FMNMX.FTZ R179, R167, R188, !PT ;  /* 0x000000bca7b37209 */ /* 0x000fe20007810000 */
[--C-:B------:R-:W-:Y:S01]  /*4d60*/  FFMA.FTZ R10, R10, UR10, -R166.reuse ;  /* 0x0000000a0a0a7c23 */ /* 0x100fe200080108a6 */
[----:B------:R-:W-:Y:S01]  /*4d70*/  ISETP.GT.AND P4, PT, R184, 0x29, PT ;  /* 0x00000029b800780c */ /* 0x000fe20003f84270 */
[----:B------:R-:W1:Y:S01]  /*4d80*/  MUFU.TANH R174, R174 ;  /* 0x000000ae00ae7308 */ /* 0x000e620000002400 */
[----:B--2---:R-:W-:Y:S01]  /*4d90*/  FSEL R170, R170, -INF , P3 ;  /* 0xff800000aaaa7808 */ /* 0x004fe20001800000 */
[--C-:B------:R-:W-:Y:S01]  /*4da0*/  FFMA.FTZ R11, R11, UR10, -R166.reuse ;  /* 0x0000000a0b0b7c23 */ /* 0x100fe200080108a6 */
[----:B------:R-:W-:Y:S01]  /*4db0*/  FMNMX.FTZ R179, R168, R179, !PT ;  /* 0x000000b3a8b37209 */ /* 0x000fe20007810000 */
[--C-:B------:R-:W-:Y:S01]  /*4dc0*/  FFMA.FTZ R14, R14, UR10, -R166.reuse ;  /* 0x0000000a0e0e7c23 */ /* 0x100fe200080108a6 */
[----:B----4-:R-:W-:Y:S01]  /*4dd0*/  FSEL R171, R172, -INF , P4 ;  /* 0xff800000acab7808 */ /* 0x010fe20002000000 */
[--C-:B------:R-:W-:Y:S01]  /*4de0*/  FFMA.FTZ R13, R13, UR10, -R166.reuse ;  /* 0x0000000a0d0d7c23 */ /* 0x100fe200080108a6 */
[----:B------:R-:W-:Y:S01]  /*4df0*/  ISETP.GT.AND P3, PT, R184, 0x30, PT ;  /* 0x00000030b800780c */ /* 0x000fe20003f64270 */
[----:B------:R-:W2:Y:S01]  /*4e00*/  MUFU.TANH R176, R176 ;  /* 0x000000b000b07308 */ /* 0x000ea20000002400 */
[----:B------:R-:W-:Y:S01]  /*4e10*/  FMNMX.FTZ R172, R170, R179, !PT ;  /* 0x000000b3aaac7209 */ /* 0x000fe20007810000 */
[--C-:B------:R-:W-:Y:S01]  /*4e20*/  FFMA.FTZ R15, R15, UR10, -R166.reuse ;  /* 0x0000000a0f0f7c23 */ /* 0x100fe200080108a6 */
[----:B------:R-:W-:Y:S01]  /*4e30*/  ISETP.GT.AND P4, PT, R184, 0x31, PT ;  /* 0x00000031b800780c */ /* 0x000fe20003f84270 */
        /* <DEDUP_REMOVED lines=8> */
[----:B------:R-:W-:Y:S01]  /*4ec0*/  FFMA.FTZ R152, R152, UR10, -R166 ;  /* 0x0000000a98987c23 */ /* 0x000fe200080108a6 */
[----:B------:R-:W-:-:S02]  /*4ed0*/  FMNMX.FTZ R179, R173, R188, !PT ;  /* 0x000000bcadb37209 */ /* 0x000fc40007810000 */
[----:B------:R-:W-:Y:S01]  /*4ee0*/  ISETP.GT.AND P4, PT, R184, 0x39, PT ;  /* 0x00000039b800780c */ /* 0x000fe20003f84270 */
[----:B------:R-:W1:Y:S01]  /*4ef0*/  MUFU.TANH R178, R178 ;  /* 0x000000b200b27308 */ /* 0x000e620000002400 */
[----:B------:R-:W-:-:S07]  /*4f00*/  FMNMX.FTZ R188, R174, R179, !PT ;  /* 0x000000b3aebc7209 */ /* 0x000fce0007810000 */
[----:B------:R-:W4:Y:S08]  /*4f10*/  MUFU.TANH R181, R181 ;  /* 0x000000b500b57308 */ /* 0x000f300000002400 */
[----:B------:R5:W-:Y:S08]  /*4f20*/  MUFU.EX2 R162, R189 ;  /* 0x000000bd00a27308 */ /* 0x000bf00000000800 */
[----:B------:R-:W0:Y:S01]  /*4f30*/  MUFU.TANH R180, R180 ;  /* 0x000000b400b47308 */ /* 0x000e220000002400 */
[----:B-----5:R-:W-:Y:S01]  /*4f40*/  FFMA.FTZ R189, R175, UR10, -R166 ;  /* 0x0000000aafbd7c23 */ /* 0x020fe200080108a6 */
[----:B--2---:R-:W-:-:S02]  /*4f50*/  FSEL R175, R176, -INF , P3 ;  /* 0xff800000b0af7808 */ /* 0x004fc40001800000 */
[----:B------:R-:W-:Y:S02]  /*4f60*/  ISETP.GT.AND P3, PT, R184, 0x40, PT ;  /* 0x00000040b800780c */ /* 0x000fe40003f64270 */
[----:B---3--:R-:W-:Y:S02]  /*4f70*/  FSEL R176, R177, -INF , P4 ;  /* 0xff800000b1b07808 */ /* 0x008fe40002000000 */
[----:B------:R-:W-:Y:S01]  /*4f80*/  MUFU.TANH R183, R183 ;  /* 0x000000b700b77308 */ /* 0x000fe20000002400 */
[----:B------:R-:W-:Y:S02]  /*4f90*/  FMNMX.FTZ R179, R175, R188, !PT ;  /* 0x000000bcafb37209 */ /* 0x000fe40007810000 */
[----:B-1----:R-:W-:Y:S02]  /*4fa0*/  FSEL R177, R178, -INF , P3 ;  /* 0xff800000b2b17808 */ /* 0x002fe40001800000 */
[----:B------:R-:W-:Y:S02]  /*4fb0*/  ISETP.GT.AND P4, PT, R184, 0x41, PT ;  /* 0x00000041b800780c */ /* 0x000fe40003f84270 */
[----:B------:R-:W-:Y:S01]  /*4fc0*/  FMNMX.FTZ R178, R176, R179, !PT ;  /* 0x000000b3b0b27209 */ /* 0x000fe20007810000 */
[----:B------:R-:W1:Y:S01]  /*4fd0*/  MUFU.TANH R182, R182 ;  /* 0x000000b600b67308 */ /* 0x000e620000002400 */
[----:B------:R-:W-:-:S02]  /*4fe0*/  ISETP.GT.AND P3, PT, R184, 0x48, PT ;  /* 0x00000048b800780c */ /* 0x000fc40003f64270 */
[----:B----4-:R-:W-:Y:S02]  /*4ff0*/  FSEL R179, R181, -INF , P4 ;  /* 0xff800000b5b37808 */ /* 0x010fe40002000000 */
[----:B------:R-:W-:Y:S02]  /*5000*/  FMNMX.FTZ R178, R177, R178, !PT ;  /* 0x000000b2b1b27209 */ /* 0x000fe40007810000 */
[----:B------:R-:W-:Y:S01]  /*5010*/  ISETP.GT.AND P4, PT, R184, 0x49, PT ;  /* 0x00000049b800780c */ /* 0x000fe20003f84270 */
[----:B------:R-:W2:Y:S01]  /*5020*/  MUFU.TANH R185, R185 ;  /* 0x000000b900b97308 */ /* 0x000ea20000002400 */
[----:B0-----:R-:W-:Y:S02]  /*5030*/  FSEL R180, R180, -INF , P3 ;  /* 0xff800000b4b47808 */ /* 0x001fe40001800000 */
[----:B------:R-:W-:Y:S02]  /*5040*/  FMNMX.FTZ R181, R179, R178, !PT ;  /* 0x000000b2b3b57209 */ /* 0x000fe40007810000 */
[----:B------:R-:W-:-:S02]  /*5050*/  ISETP.GT.AND P3, PT, R184, 0x50, PT ;  /* 0x00000050b800780c */ /* 0x000fc40003f64270 */
[----:B------:R-:W-:Y:S01]  /*5060*/  FMNMX.FTZ R188, R180, R181, !PT ;  /* 0x000000b5b4bc7209 */ /* 0x000fe20007810000 */
[----:B------:R-:W0:Y:S01]  /*5070*/  MUFU.TANH R186, R186 ;  /* 0x000000ba00ba7308 */ /* 0x000e220000002400 */
[----:B-1----:R-:W-:Y:S02]  /*5080*/  FSEL R181, R182, -INF , P3 ;  /* 0xff800000b6b57808 */ /* 0x002fe40001800000 */
[----:B------:R-:W-:-:S05]  /*5090*/  ISETP.GT.AND P3, PT, R184, 0x58, PT ;  /* 0x00000058b800780c */ /* 0x000fca0003f64270 */
[----:B------:R1:W-:Y:S08]  /*50a0*/  MUFU.EX2 R172, R189 ;  /* 0x000000bd00ac7308 */ /* 0x0003f00000000800 */
[----:B------:R-:W3:Y:S01]  /*50b0*/  MUFU.TANH R187, R187 ;  /* 0x000000bb00bb7308 */ /* 0x000ee20000002400 */
[----:B-1----:R-:W-:Y:S01]  /*50c0*/  FFMA.FTZ R189, R163, UR10, -R166 ;  /* 0x0000000aa3bd7c23 */ /* 0x002fe200080108a6 */
[----:B------:R-:W-:-:S02]  /*50d0*/  FSEL R163, R183, -INF , P4 ;  /* 0xff800000b7a37808 */ /* 0x000fc40002000000 */
[C---:B------:R-:W-:Y:S02]  /*50e0*/  ISETP.GT.AND P4, PT, R184.reuse, 0x51, PT ;  /* 0x00000051b800780c */ /* 0x040fe40003f84270 */
[----:B------:R-:W-:Y:S02]  /*50f0*/  FMNMX.FTZ R188, R163, R188, !PT ;  /* 0x000000bca3bc7209 */ /* 0x000fe40007810000 */
[----:B--2---:R-:W-:Y:S01]  /*5100*/  FSEL R182, R185, -INF , P4 ;  /* 0xff800000b9b67808 */ /* 0x004fe20002000000 */
[----:B------:R1:W-:Y:S01]  /*5110*/  MUFU.EX2 R178, R189 ;  /* 0x000000bd00b27308 */ /* 0x0003e20000000800 */
[----:B------:R-:W-:Y:S02]  /*5120*/  FMNMX.FTZ R183, R181, R188, !PT ;  /* 0x000000bcb5b77209 */ /* 0x000fe40007810000 */
[----:B------:R-:W-:Y:S02]  /*5130*/  ISETP.GT.AND P4, PT, R184, 0x59, PT ;  /* 0x00000059b800780c */ /* 0x000fe40003f84270 */
[----:B0-----:R-:W-:-:S02]  /*5140*/  FSEL R184, R186, -INF , P3 ;  /* 0xff800000bab87808 */ /* 0x001fc40001800000 */
[----:B------:R-:W-:Y:S01]  /*5150*/  FMNMX.FTZ R185, R182, R183, !PT ;  /* 0x000000b7b6b97209 */ /* 0x000fe20007810000 */
[----:B------:R-:W-:Y:S01]  /*5160*/  MUFU.EX2 R159, R159 ;  /* 0x0000009f009f7308 */ /* 0x000fe20000000800 */
[----:B---3--:R-:W-:Y:S01]  /*5170*/  FSEL R186, R187, -INF , P4 ;  /* 0xff800000bbba7808 */ /* 0x008fe20002000000 */
[--C-:B-1----:R-:W-:Y:S01]  /*5180*/  FFMA.FTZ R189, R156, UR10, -R166.reuse ;  /* 0x0000000a9cbd7c23 */ /* 0x102fe200080108a6 */
[----:B------:R-:W-:Y:S01]  /*5190*/  FMNMX.FTZ R185, R184, R185, !PT ;  /* 0x000000b9b8b97209 */ /* 0x000fe20007810000 */
[--C-:B------:R-:W-:Y:S01]  /*51a0*/  FFMA.FTZ R156, R155, UR10, -R166.reuse ;  /* 0x0000000a9b9c7c23 */ /* 0x100fe200080108a6 */
[--C-:B------:R-:W-:Y:S02]  /*51b0*/  FFMA.FTZ R187, R3, UR10, -R166.reuse ;  /* 0x0000000a03bb7c23 */ /* 0x100fe400080108a6 */
[----:B------:R-:W-:Y:S01]  /*51c0*/  FMNMX.FTZ R155, R186, R185, !PT ;  /* 0x000000b9ba9b7209 */ /* 0x000fe20007810000 */
[--C-:B------:R-:W-:Y:S01]  /*51d0*/  FFMA.FTZ R185, R12, UR10, -R166.reuse ;  /* 0x0000000a0cb97c23 */ /* 0x100fe200080108a6 */
[--C-:B------:R-:W-:Y:S01]  /*51e0*/  FFMA.FTZ R12, R9, UR10, -R166.reuse ;  /* 0x0000000a090c7c23 */ /* 0x100fe200080108a6 */
[----:B------:R-:W-:Y:S02]  /*51f0*/  MUFU.EX2 R157, R157 ;  /* 0x0000009d009d7308 */ /* 0x000fe40000000800 */
[----:B------:R-:W0:Y:S06]  /*5200*/  SHFL.BFLY PT, R188, R155, 0x2, 0x1f ;  /* 0x0c401f009bbc7f89 */ /* 0x000e2c00000e0000 */
[----:B------:R1:W-:Y:S08]  /*5210*/  MUFU.EX2 R183, R189 ;  /* 0x000000bd00b77308 */ /* 0x0003f00000000800 */
[----:B------:R-:W-:Y:S01]  /*5220*/  MUFU.EX2 R160, R160 ;  /* 0x000000a000a07308 */ /* 0x000fe20000000800 */
[----:B-1----:R-:W-:-:S07]  /*5230*/  FFMA.FTZ R189, R153, UR10, -R166 ;  /* 0x0000000a99bd7c23 */ /* 0x002fce00080108a6 */
        /* <DEDUP_REMOVED lines=8> */
[----:B------:R-:W-:Y:S02]  /*52c0*/  FSEL R188, R0, RZ, P6 ;  /* 0x000000ff00bc7208 */ /* 0x000fe40003000000 */
[C---:B------:R-:W-:Y:S01]  /*52d0*/  FSETP.NEU.FTZ.AND P3, PT, R3.reuse, -INF , PT ;  /* 0xff8000000300780b */ /* 0x040fe20003f7d000 */
[C---:B------:R-:W-:Y:S02]  /*52e0*/  FMUL.FTZ R196, R3.reuse, UR10 ;  /* 0x0000000a03c47c20 */ /* 0x040fe40008410000 */
[----:B------:R-:W-:Y:S01]  /*52f0*/  FADD.FTZ R188, -R188, R7 ;  /* 0x00000007bcbc7221 */ /* 0x000fe20000010100 */
[----:B------:R-:W-:Y:S01]  /*5300*/  FSEL R9, R3, RZ, P3 ;  /* 0x000000ff03097208 */ /* 0x000fe20001800000 */
[----:B------:R-:W-:Y:S01]  /*5310*/  MUFU.EX2 R10, R10 ;  /* 0x0000000a000a7308 */ /* 0x000fe20000000800 */
[----:B------:R-:W-:Y:S01]  /*5320*/  FSEL R196, R196, RZ, P3 ;  /* 0x000000ffc4c47208 */ /* 0x000fe20001800000 */
[----:B------:R-:W-:-:S02]  /*5330*/  FMUL.FTZ R188, R188, UR10 ;  /* 0x0000000abcbc7c20 */ /* 0x000fc40008410000 */
[----:B------:R-:W-:Y:S02]  /*5340*/  FADD.FTZ R9, -R9, R8 ;  /* 0x0000000809097221 */ /* 0x000fe40000010100 */
[--C-:B------:R-:W-:Y:S01]  /*5350*/  FFMA.FTZ R191, R213, UR10, -R196.reuse ;  /* 0x0000000ad5bf7c23 */ /* 0x100fe200080108c4 */
[--C-:B------:R-:W-:Y:S01]  /*5360*/  FFMA.FTZ R166, R215, UR10, -R196.reuse ;  /* 0x0000000ad7a67c23 */ /* 0x100fe200080108c4 */
[----:B------:R-:W0:Y:S01]  /*5370*/  MUFU.EX2 R188, R188 ;  /* 0x000000bc00bc7308 */ /* 0x000e220000000800 */
[----:B------:R-:W-:Y:S01]  /*5380*/  FMUL.FTZ R8, R9, UR10 ;  /* 0x0000000a09087c20 */ /* 0x000fe20008410000 */
        /* <DEDUP_REMOVED lines=14> */
[----:B------:R-:W1:Y:S01]  /*5470*/  MUFU.EX2 R8, R8 ;  /* 0x0000000800087308 */ /* 0x000e620000000800 */
[----:B0-----:R-:W-:Y:S01]  /*5480*/  FFMA.FTZ R9, R188, R4, R159 ;  /* 0x00000004bc097223 */ /* 0x001fe2000001009f */
[--C-:B------:R-:W-:Y:S01]  /*5490*/  FFMA.FTZ R182, R182, UR10, -R196.reuse ;  /* 0x0000000ab6b67c23 */ /* 0x100fe200080108c4 */
[--C-:B------:R-:W-:Y:S01]  /*54a0*/  FFMA.FTZ R184, R184, UR10, -R196.reuse ;  /* 0x0000000ab8b87c23 */ /* 0x100fe200080108c4 */
[----:B------:R-:W-:Y:S01]  /*54b0*/  FFMA.FTZ R186, R186, UR10, -R196 ;  /* 0x0000000ababa7c23 */ /* 0x000fe200080108c4 */
        /* <DEDUP_REMOVED lines=36> */
[----:B----4-:R-:W-:Y:S01]  /*5700*/  FADD.FTZ R153, R160, R9 ;  /* 0x00000009a0997221 */ /* 0x010fe20000010000 */
[----:B-1----:R-:W-:Y:S01]  /*5710*/  FFMA.FTZ R9, R8, R5, R191 ;  /* 0x0000000508097223 */ /* 0x002fe200000100bf */
[----:B------:R-:W-:Y:S01]  /*5720*/  FFMA.FTZ R5, R175, UR10, -R196 ;  /* 0x0000000aaf057c23 */ /* 0x000fe200080108c4 */
[-C--:B------:R-:W-:Y:S01]  /*5730*/  FMUL.FTZ R83, R83, R188.reuse ;  /* 0x000000bc53537220 */ /* 0x080fe20000410000 */
[----:B------:R-:W-:Y:S01]  /*5740*/  FADD.FTZ R4, R172, R153 ;  /* 0x00000099ac047221 */ /* 0x000fe20000010000 */
[----:B0-----:R-:W-:Y:S01]  /*5750*/  FADD.FTZ R153, R166, R9 ;  /* 0x00000009a6997221 */ /* 0x001fe20000010000 */
[----:B------:R-:W-:Y:S01]  /*5760*/  IADD3 R9, -R216, 0xb, RZ ;  /* 0x0000000bd8097810 */ /* 0x000fe20007ffe1ff */
[----:B------:R-:W0:Y:S01]  /*5770*/  MUFU.EX2 R195, R195 ;  /* 0x000000c300c37308 */ /* 0x000e220000000800 */
[----:B------:R-:W-:Y:S01]  /*5780*/  FADD.FTZ R174, R169, R4 ;  /* 0x00000004a9ae7221 */ /* 0x000fe20000010000 */
[----:B--2---:R-:W-:Y:S01]  /*5790*/  FADD.FTZ R4, R190, R153 ;  /* 0x00000099be047221 */ /* 0x004fe20000010000 */
[-C--:B------:R-:W-:Y:S01]  /*57a0*/  FMUL.FTZ R86, R86, R188.reuse ;  /* 0x000000bc56567220 */ /* 0x080fe20000410000 */
[-C--:B------:R-:W-:Y:S01]  /*57b0*/  FMUL.FTZ R87, R87, R188.reuse ;  /* 0x000000bc57577220 */ /* 0x080fe20000410000 */
[----:B------:R-:W-:Y:S01]  /*57c0*/  FADD.FTZ R155, R165, R174 ;  /* 0x000000aea59b7221 */ /* 0x000fe20000010000 */
[----:B---3--:R-:W-:Y:S01]  /*57d0*/  FADD.FTZ R153, R193, R4 ;  /* 0x00000004c1997221 */ /* 0x008fe20000010000 */
[----:B------:R-:W-:Y:S01]  /*57e0*/  @!P2 VIADD R4, R199, 0x22840 ;  /* 0x00022840c704a836 */ /* 0x000fe20000000000 */
[----:B------:R-:W1:Y:S01]  /*57f0*/  MUFU.EX2 R164, R164 ;  /* 0x000000a400a47308 */ /* 0x000e620000000800 */
[----:B------:R-:W-:Y:S01]  /*5800*/  FADD.FTZ R155, R178, R155 ;  /* 0x0000009bb29b7221 */ /* 0x000fe20000010000 */
[----:B-----5:R-:W-:Y:S01]  /*5810*/  FADD.FTZ R198, R192, R153 ;  /* 0x00000099c0c67221 */ /* 0x020fe20000010000 */
[----:B------:R-:W-:Y:S01]  /*5820*/  FFMA.FTZ R174, R176, UR10, -R196 ;  /* 0x0000000ab0ae7c23 */ /* 0x000fe200080108c4 */
[----:B------:R-:W-:Y:S01]  /*5830*/  @!P2 PRMT R4, RZ, 0x654, R4 ;  /* 0x00000654ff04a816 */ /* 0x000fe20000000004 */
[----:B------:R-:W-:Y:S01]  /*5840*/  FADD.FTZ R202, R158, R155 ;  /* 0x0000009b9eca7221 */ /* 0x000fe20000010000 */
[----:B------:R2:W-:Y:S06]  /*5850*/  BAR.ARV R9, 0x100 ;  /* 0x000400090000751d */ /* 0x0005ec0000002000 */
[----:B------:R-:W3:Y:S01]  /*5860*/  MUFU.EX2 R197, R197 ;  /* 0x000000c500c57308 */ /* 0x000ee20000000800 */
[----:B0-----:R-:W-:Y:S01]  /*5870*/  FADD.FTZ R153, R195, R198 ;  /* 0x000000c6c3997221 */ /* 0x001fe20000010000 */
[----:B------:R-:W-:Y:S01]  /*5880*/  FADD.FTZ R155, R183, R202 ;  /* 0x000000cab79b7221 */ /* 0x000fe20000010000 */
[----:B------:R0:W-:Y:S01]  /*5890*/  @!P2 SYNCS.ARRIVE.TRANS64.RED.A1T0 RZ, [R4+URZ], RZ ;  /* 0x000000ff04ffa9a7 */ /* 0x0001e2000810043f */
[--C-:B------:R-:W-:Y:S01]  /*58a0*/  FFMA.FTZ R176, R177, UR10, -R196.reuse ;  /* 0x0000000ab1b07c23 */ /* 0x100fe200080108c4 */
[----:B-1----:R-:W-:Y:S01]  /*58b0*/  FADD.FTZ R198, R164, R153 ;  /* 0x00000099a4c67221 */ /* 0x002fe20000010000 */
[----:B------:R-:W-:Y:S01]  /*58c0*/  FADD.FTZ R202, R156, R155 ;  /* 0x0000009b9cca7221 */ /* 0x000fe20000010000 */
[--C-:B------:R-:W-:Y:S01]  /*58d0*/  FFMA.FTZ R177, R179, UR10, -R196.reuse ;  /* 0x0000000ab3b17c23 */ /* 0x100fe200080108c4 */
[----:B------:R-:W0:Y:S01]  /*58e0*/  MUFU.EX2 R194, R194 ;  /* 0x000000c200c27308 */ /* 0x000e220000000800 */
[----:B------:R-:W-:Y:S01]  /*58f0*/  FFMA.FTZ R179, R180, UR10, -R196 ;  /* 0x0000000ab4b37c23 */ /* 0x000fe200080108c4 */
[----:B------:R-:W-:Y:S01]  /*5900*/  FADD.FTZ R155, R185, R202 ;  /* 0x000000cab99b7221 */ /* 0x000fe20000010000 */
[----:B------:R-:W-:Y:S01]  /*5910*/  FFMA.FTZ R180, R163, UR10, -R196 ;  /* 0x0000000aa3b47c23 */ /* 0x000fe200080108c4 */
[-C--:B------:R-:W-:Y:S01]  /*5920*/  FMUL.FTZ R90, R90, R188.reuse ;  /* 0x000000bc5a5a7220 */ /* 0x080fe20000410000 */
[-C--:B------:R-:W-:Y:S01]  /*5930*/  FMUL.FTZ R91, R91, R188.reuse ;  /* 0x000000bc5b5b7220 */ /* 0x080fe20000410000 */
[-C--:B------:R-:W-:Y:S01]  /*5940*/  FMUL.FTZ R94, R94, R188.reuse ;  /* 0x000000bc5e5e7220 */ /* 0x080fe20000410000 */
[-C--:B------:R-:W-:Y:S01]  /*5950*/  FMUL.FTZ R95, R95, R188.reuse ;  /* 0x000000bc5f5f7220 */ /* 0x080fe20000410000 */
[----:B------:R-:W1:Y:S01]  /*5960*/  MUFU.EX2 R187, R187 ;  /* 0x000000bb00bb7308 */ /* 0x000e620000000800 */
[----:B---3--:R-:W-:Y:S01]  /*5970*/  FADD.FTZ R153, R197, R198 ;  /* 0x000000c6c5997221 */ /* 0x008fe20000010000 */
[----:B------:R-:W-:Y:S01]  /*5980*/  FADD.FTZ R198, R10, R155 ;  /* 0x0000009b0ac67221 */ /* 0x000fe20000010000 */
        /* <DEDUP_REMOVED lines=40> */
[----:B------:R-:W-:Y:S01]  /*5c10*/  FMUL.FTZ R151, R151, R188 ;  /* 0x000000bc97977220 */ /* 0x000fe20000410000 */
        /* <DEDUP_REMOVED lines=14> */
[----:B------:R-:W-:Y:S01]  /*5d00*/  F2FP.BF16.F32.PACK_AB R155, R160, R157 ;  /* 0x0000009da09b723e */ /* 0x000fe200000010ff */
[----:B------:R-:W-:Y:S01]  /*5d10*/  FMUL.FTZ R44, R44, R8 ;  /* 0x000000082c2c7220 */ /* 0x000fe20000410000 */
[----:B------:R-:W-:Y:S01]  /*5d20*/  F2FP.BF16.F32.PACK_AB R157, R169, R172 ;  /* 0x000000aca99d723e */ /* 0x000fe200000010ff */
[----:B------:R-:W-:Y:S01]  /*5d30*/  FMUL.FTZ R45, R45, R8 ;  /* 0x000000082d2d7220 */ /* 0x000fe20000410000 */
[----:B------:R-:W-:Y:S01]  /*5d40*/  F2FP.BF16.F32.PACK_AB R160, R7, R194 ;  /* 0x000000c207a0723e */ /* 0x000fe200000010ff */
[----:B------:R-:W-:Y:S01]  /*5d50*/  FMUL.FTZ R48, R48, R8 ;  /* 0x0000000830307220 */ /* 0x000fe20000410000 */
[----:B------:R-:W0:Y:S01]  /*5d60*/  MUFU.EX2 R13, R13 ;  /* 0x0000000d000d7308 */ /* 0x000e220000000800 */
[----:B-1----:R-:W-:Y:S01]  /*5d70*/  FADD.FTZ R162, R14, R161 ;  /* 0x000000a10ea27221 */ /* 0x002fe20000010000 */
[----:B------:R-:W-:Y:S01]  /*5d80*/  F2FP.BF16.F32.PACK_AB R161, R183, R158 ;  /* 0x0000009eb7a1723e */ /* 0x000fe200000010ff */
        /* <DEDUP_REMOVED lines=36> */
[----:B------:R-:W-:Y:S01]  /*5fd0*/  FMUL.FTZ R104, R104, R8 ;  /* 0x0000000868687220 */ /* 0x000fe20000410000 */
[----:B------:R-:W3:Y:S01]  /*5fe0*/  MUFU.EX2 R176, R176 ;  /* 0x000000b000b07308 */ /* 0x000ee20000000800 */
[----:B0-----:R-:W-:Y:S01]  /*5ff0*/  FADD.FTZ R167, R174, R163 ;  /* 0x000000a3aea77221 */ /* 0x001fe20000010000 */
[----:B------:R-:W-:Y:S01]  /*6000*/  F2FP.BF16.F32.PACK_AB R163, R185, R156 ;  /* 0x0000009cb9a3723e */ /* 0x000fe200000010ff */
[----:B------:R-:W-:Y:S01]  /*6010*/  FMUL.FTZ R105, R105, R8 ;  /* 0x0000000869697220 */ /* 0x000fe20000410000 */
[----:B------:R-:W-:Y:S01]  /*6020*/  F2FP.BF16.F32.PACK_AB R156, R195, R192 ;  /* 0x000000c0c39c723e */ /* 0x000fe200000010ff */
[-C--:B------:R-:W-:Y:S01]  /*6030*/  FMUL.FTZ R108, R108, R8.reuse ;  /* 0x000000086c6c7220 */ /* 0x080fe20000410000 */
[-C--:B------:R-:W-:Y:S01]  /*6040*/  FMUL.FTZ R109, R109, R8.reuse ;  /* 0x000000086d6d7220 */ /* 0x080fe20000410000 */
[----:B------:R-:W-:Y:S01]  /*6050*/  FMUL.FTZ R112, R112, R8 ;  /* 0x0000000870707220 */ /* 0x000fe20000410000 */
[----:B------:R-:W0:Y:S01]  /*6060*/  MUFU.EX2 R21, R21 ;  /* 0x0000001500157308 */ /* 0x000e220000000800 */
[C---:B-1----:R-:W-:Y:S01]  /*6070*/  FADD.FTZ R158, R20.reuse, R165 ;  /* 0x000000a5149e7221 */ /* 0x042fe20000010000 */
[----:B------:R-:W-:Y:S01]  /*6080*/  F2FP.BF16.F32.PACK_AB R165, R187, R10 ;  /* 0x0000000abba5723e */ /* 0x000fe200000010ff */
[-C--:B------:R-:W-:Y:S01]  /*6090*/  FMUL.FTZ R113, R113, R8.reuse ;  /* 0x0000000871717220 */ /* 0x080fe20000410000 */
[----:B------:R-:W-:Y:S01]  /*60a0*/  F2FP.BF16.F32.PACK_AB R171, R20, R15 ;  /* 0x0000000f14ab723e */ /* 0x000fe200000010ff */
        /* <DEDUP_REMOVED lines=28> */
[C---:B---3--:R-:W-:Y:S01]  /*6270*/  FADD.FTZ R11, R154.reuse, R169 ;  /* 0x000000a99a0b7221 */ /* 0x048fe20000010000 */
[----:B------:R-:W-:Y:S01]  /*6280*/  F2FP.BF16.F32.PACK_AB R169, R13, R14 ;  /* 0x0000000e0da9723e */ /* 0x000fe200000010ff */
[----:B------:R-:W-:Y:S01]  /*6290*/  FMUL.FTZ R149, R149, R8 ;  /* 0x0000000895957220 */ /* 0x000fe20000410000 */
[----:B------:R-:W-:-:S02]  /*62a0*/  F2FP.BF16.F32.PACK_AB R173, R154, R21 ;  /* 0x000000159aad723e */ /* 0x000fc400000010ff */
[----:B------:R-:W-:Y:S02]  /*62b0*/  F2FP.BF16.F32.PACK_AB R154, R193, R190 ;  /* 0x000000bec19a723e */ /* 0x000fe400000010ff */
        /* <DEDUP_REMOVED lines=13> */
[----:B---3--:R-:W-:Y:S01]  /*6390*/  FADD.FTZ R10, R184, R13 ;  /* 0x0000000db80a7221 */ /* 0x008fe20000010000 */
[C---:B0-----:R-:W-:Y:S01]  /*63a0*/  F2FP.BF16.F32.PACK_AB R175, R189.reuse, R152 ;  /* 0x00000098bdaf723e */ /* 0x041fe200000010ff */
[----:B------:R-:W-:Y:S01]  /*63b0*/  FADD.FTZ R4, R189, R4 ;  /* 0x00000004bd047221 */ /* 0x000fe20000010000 */
[----:B------:R-:W-:Y:S02]  /*63c0*/  F2FP.BF16.F32.PACK_AB R152, R166, R191 ;  /* 0x000000bfa698723e */ /* 0x000fe400000010ff */
[----:B------:R-:W-:Y:S01]  /*63d0*/  F2FP.BF16.F32.PACK_AB R166, R174, R5 ;  /* 0x00000005aea6723e */ /* 0x000fe200000010ff */
[C---:B-1----:R-:W-:Y:S01]  /*63e0*/  FADD.FTZ R5, R11.reuse, R10 ;  /* 0x0000000a0b057221 */ /* 0x042fe20000010000 */
[----:B------:R-:W-:Y:S01]  /*63f0*/  F2FP.BF16.F32.PACK_AB R174, R11, R184 ;  /* 0x000000b80bae723e */ /* 0x000fe200000010ff */
[----:B--2---:R-:W-:Y:S06]  /*6400*/  @!P0 BRA `(.L_x_13410) ;  /* 0x0000000000048947 */ /* 0x004fec0003800000 */
[----:B------:R-:W-:Y:S01]  /*6410*/  BPT.TRAP 0x1 ;  /* 0x000000040000795c */ /* 0x000fe20000300000 */
.L_x_13410:
[----:B------:R0:W1:Y:S01]  /*6420*/  SYNCS.PHASECHK.TRANS64.TRYWAIT P3, [UR27+0x22850], R6 ;  /* 0x02285006ff0075a7 */ /* 0x000062000806015b */
[----:B------:R-:W-:Y:S05]  /*6430*/  @!P0 BRA `(.L_x_13411) ;  /* 0x0000000000048947 */ /* 0x000fea0003800000 */
[----:B------:R-:W-:Y:S01]  /*6440*/  BPT.TRAP 0x1 ;  /* 0x000000040000795c */ /* 0x000fe20000300000 */
.L_x_13411:
[----:B-1----:R-:W-:Y:S05]  /*6450*/  @P3 BRA `(.L_x_13412) ;  /* 0x0000000000083947 */ /* 0x002fea0003800000 */
[----:B------:R-:W1:Y:S02]  /*6460*/  SYNCS.PHASECHK.TRANS64.TRYWAIT P3, [UR27+0x22850], R6 ;  /* 0x02285006ff0075a7 */ /* 0x000e64000806015b */
[----:B-1----:R-:W-:Y:S05]  /*6470*/  @!P3 BRA `(.L_x_13413) ;  /* 0x000000a000c8b947 */ /* 0x002fea0003800000 */
.L_x_13412:
[----:B------:R-:W2:Y:S01]  /*6480*/  S2R R7, SR_TID.X ;  /* 0x0000000000077919 */ /* 0x000ea20000002100 */
[----:B------:R-:W-:Y:S01]  /*6490*/  UIMAD UR11, UR36, 0xc00, UR21 ;  /* 0x00000c00240b78a4 */ /* 0x000fe2000f8e0215 */
[----:B-1----:R-:W-:Y:S01]  /*64a0*/  @!P2 VIADD R199, R199, 0x22860 ;  /* 0x00022860c7c7a836 */ /* 0x002fe20000000000 */
[----:B------:R-:W-:Y:S01]  /*64b0*/  UMOV UR7, 0x40000040 ;  /* 0x4000004000077882 */ /* 0x000fe20000000000 */
[----:B------:R-:W-:Y:S01]  /*64c0*/  UISETP.GT.AND UP1, UPT, UR23, UR22, UPT ;  /* 0x000000161700728c */ /* 0x000fe2000bf24270 */
[----:B------:R-:W-:Y:S01]  /*64d0*/  IMAD.MOV.U32 R8, RZ, RZ, R3 ;  /* 0x000000ffff087224 */ /* 0x000fe200078e0003 */
[----:B------:R-:W-:Y:S01]  /*64e0*/  UIADD3 UR23, UR23, -0x1, URZ ;  /* 0xffffffff17177890 */ /* 0x000fe2000fffe03f */
[----:B------:R-:W-:Y:S01]  /*64f0*/  @!P2 PRMT R199, RZ, 0x654, R199 ;  /* 0x00000654ffc7a816 */ /* 0x000fe200000000c7 */
[----:B------:R-:W-:Y:S02]  /*6500*/  UMOV UR6, UR11 ;  /* 0x0000000b00067c82 */ /* 0x000fe40008000000 */
[----:B------:R-:W-:-:S02]  /*6510*/  PLOP3.LUT P3, PT, PT, PT, UP1, 0x80, 0x0 ;  /* 0x000000000000781c */ /* 0x000fc40003f6f018 */
        /* <DEDUP_REMOVED lines=39> */
.L_x_13405:
[----:B------:R-:W-:-:S13]  /*6790*/  ISETP.LE.AND P1, PT, RZ, UR23, PT ;  /* 0x00000017ff007c0c */ /* 0x000fda000bf23270 */
[----:B------:R-:W-:Y:S05]  /*67a0*/  @!P1 BRA `(.L_x_13415) ;  /* 0x0000002000d09947 */ /* 0x000fea0003800000 */
[----:B------:R-:W-:Y:S01]  /*67b0*/  IMAD.MOV.U32 R7, RZ, RZ, R0 ;  /* 0x000000ffff077224 */ /* 0x000fe200078e0000 */
[----:B------:R-:W-:Y:S01]  /*67c0*/  ULDC UR25, c[0x0][0x9d8] ;  /* 0x0002760000197ab9 */ /* 0x000fe20000000800 */
[----:B------:R-:W-:Y:S01]  /*67d0*/  IMAD.MOV.U32 R8, RZ, RZ, R3 ;  /* 0x000000ffff087224 */ /* 0x000fe200078e0003 */
[----:B------:R-:W-:-:S06]  /*67e0*/  ULDC UR22, c[0x0][0x988] ;  /* 0x0002620000167ab9 */ /* 0x000fcc0000000800 */
.L_x_13424:
[----:B------:R-:W-:-:S04]  /*67f0*/  UIADD3 UR36, UR36, 0x1, URZ ;  /* 0x0000000124247890 */ /* 0x000fc8000fffe03f */
[----:B------:R-:W-:-:S04]  /*6800*/  UISETP.NE.AND UP0, UPT, UR36, 0x2, UPT ;  /* 0x000000022400788c */ /* 0x000fc8000bf05270 */
[----:B------:R-:W-:Y:S02]  /*6810*/  USEL UR6, URZ, 0x1, UP0 ;  /* 0x000000013f067887 */ /* 0x000fe40008000000 */
[----:B------:R-:W-:Y:S02]  /*6820*/  USEL UR36, UR36, URZ, UP0 ;  /* 0x0000003f24247287 */ /* 0x000fe40008000000 */
[----:B------:R-:W-:Y:S01]  /*6830*/  ULOP3.LUT UR37, UR37, UR6, URZ, 0x3c, !UPT ;  /* 0x0000000625257292 */ /* 0x000fe2000f8e3c3f */
[----:B-1----:R-:W-:Y:S11]  /*6840*/  @!P0 BRA `(.L_x_13416) ;  /* 0x0000000000048947 */ /* 0x002ff60003800000 */
[----:B------:R-:W-:Y:S01]  /*6850*/  BPT.TRAP 0x1 ;  /* 0x000000040000795c */ /* 0x000fe20000300000 */
.L_x_13416:
[----:B------:R-:W1:Y:S01]  /*6860*/  S2UR UR7, SR_CgaCtaId ;  /* 0x00000000000779c3 */ /* 0x000e620000008800 */
[----:B------:R-:W-:Y:S01]  /*6870*/  UMOV UR6, 0x400 ;  /* 0x0000040000067882 */ /* 0x000fe20000000000 */
[----:B0-----:R-:W-:-:S05]  /*6880*/  IMAD.U32 R6, RZ, RZ, UR37 ;  /* 0x00000025ff067e24 */ /* 0x001fca000f8e00ff */
[----:B------:R-:W-:Y:S01]  /*6890*/  SHF.L.U32 R6, R6, 0x1f, RZ ;  /* 0x0000001f06067819 */ /* 0x000fe200000006ff */
[----:B-1----:R-:W-:-:S04]  /*68a0*/  ULEA UR6, UR7, UR6, 0x18 ;  /* 0x0000000607067291 */ /* 0x002fc8000f8ec03f */
[----:B------:R-:W-:-:S09]  /*68b0*/  ULEA UR24, UR36, UR6, 0x3 ;  /* 0x0000000624187291 */ /* 0x000fd2000f8e183f */
[----:B------:R0:W1:Y:S01]  /*68c0*/  SYNCS.PHASECHK.TRANS64.TRYWAIT P1, [UR24+0x22830], R6 ;  /* 0x02283006ff0075a7 */ /* 0x0000620008020158 */
[----:B------:R-:W-:Y:S05]  /*68d0*/  @!P0 BRA `(.L_x_13417) ;  /* 0x0000000000048947 */ /* 0x000fea0003800000 */
[----:B------:R-:W-:Y:S01]  /*68e0*/  BPT.TRAP 0x1 ;  /* 0x000000040000795c */ /* 0x000fe20000300000 */
.L_x_13417:
[----:B-1----:R-:W-:Y:S05]  /*68f0*/  @P1 BRA `(.L_x_13418) ;  /* 0x0000000000081947 */ /* 0x002fea0003800000 */
[----:B------:R-:W1:Y:S02]  /*6900*/  SYNCS.PHASECHK.TRANS64.TRYWAIT P1, [UR24+0x22830], R6 ;  /* 0x02283006ff0075a7 */ /* 0x000e640008020158 */
[----:B-1----:R-:W-:Y:S05]  /*6910*/  @!P1 BRA `(.L_x_13419) ;  /* 0x0000009c00b49947 */ /* 0x002fea0003800000 */
.L_x_13418:
        /* <DEDUP_REMOVED lines=121> */
[----:B------:R-:W4:Y:S08]  /*70b0*/  MUFU.TANH R14, R14 ;  /* 0x0000000e000e7308 */ /* 0x000f300000002400 */
[----:B------:R-:W5:Y:S08]  /*70c0*/  MUFU.TANH R15, R15 ;  /* 0x0000000f000f7308 */ /* 0x000f700000002400 */
[----:B------:R-:W0:Y:S01]  /*70d0*/  MUFU.TANH R21, R21 ;  /* 0x0000001500157308 */ /* 0x000e220000002400 */
[----:B---3--:R-:W-:Y:S01]  /*70e0*/  FMNMX.FTZ R192, R3, R184, !PT ;  /* 0x000000b803c07209 */ /* 0x008fe20007810000 */
[----:B------:R-:W-:Y:S01]  /*70f0*/  FMUL.FTZ R184, R190, UR25 ;  /* 0x00000019beb87c20 */ /* 0x000fe20008410000 */
[----:B-1----:R-:W-:-:S05]  /*7100*/  FMNMX.FTZ R190, R10, R7, !PT ;  /* 0x000000070abe7209 */ /* 0x002fca0007810000 */
[----:B------:R-:W1:Y:S01]  /*7110*/  MUFU.TANH R153, R153 ;  /* 0x0000009900997308 */ /* 0x000e620000002400 */
[----:B------:R-:W3:Y:S07]  /*7120*/  SHFL.BFLY PT, R3, R192, 0x1, 0x1f ;  /* 0x0c201f00c0037f89 */ /* 0x000eee00000e0000 */
[----:B------:R-:W1:Y:S08]  /*7130*/  MUFU.TANH R155, R155 ;  /* 0x0000009b009b7308 */ /* 0x000e700000002400 */
[----:B------:R-:W1:Y:S08]  /*7140*/  MUFU.TANH R157, R157 ;  /* 0x0000009d009d7308 */ /* 0x000e700000002400 */
[----:B------:R-:W1:Y:S01]  /*7150*/  MUFU.TANH R159, R159 ;  /* 0x0000009f009f7308 */ /* 0x000e620000002400 */
[----:B---3--:R-:W-:-:S05]  /*7160*/  FMNMX.FTZ R3, R192, R3, !PT ;  /* 0x00000003c0037209 */ /* 0x008fca0007810000 */
[C---:B------:R-:W-:Y:S02]  /*7170*/  FMUL.FTZ R201, R3.reuse, UR10 ;  /* 0x0000000a03c97c20 */ /* 0x040fe40008410000 */
[----:B------:R-:W3:Y:S01]  /*7180*/  MUFU.TANH R161, R161 ;  /* 0x000000a100a17308 */ /* 0x000ee20000002400 */
[----:B------:R-:W-:Y:S01]  /*7190*/  FADD.FTZ R8, -R3, R8 ;  /* 0x0000000803087221 */ /* 0x000fe20000010100 */
[--C-:B------:R-:W-:Y:S01]  /*71a0*/  FFMA.FTZ R191, R9, UR10, -R201.reuse ;  /* 0x0000000a09bf7c23 */ /* 0x100fe200080108c9 */
[----:B--2---:R-:W-:Y:S02]  /*71b0*/  FMNMX.FTZ R9, R11, R190, !PT ;  /* 0x000000be0b097209 */ /* 0x004fe40007810000 */
[----:B------:R-:W-:Y:S01]  /*71c0*/  FMUL.FTZ R8, R8, UR10 ;  /* 0x0000000a08087c20 */ /* 0x000fe20008410000 */
[--C-:B------:R-:W-:Y:S01]  /*71d0*/  FFMA.FTZ R12, R12, UR10, -R201.reuse ;  /* 0x0000000a0c0c7c23 */ /* 0x100fe200080108c9 */
[--C-:B------:R-:W-:Y:S01]  /*71e0*/  FFMA.FTZ R193, R152, UR10, -R201.reuse ;  /* 0x0000000a98c17c23 */ /* 0x100fe200080108c9 */
[----:B----4-:R-:W-:Y:S01]  /*71f0*/  FMNMX.FTZ R190, R14, R9, !PT ;  /* 0x000000090ebe7209 */ /* 0x010fe20007810000 */
[--C-:B------:R-:W-:Y:S01]  /*7200*/  FFMA.FTZ R9, R0, UR10, -R201.reuse ;  /* 0x0000000a00097c23 */ /* 0x100fe200080108c9 */
[----:B------:R-:W2:Y:S01]  /*7210*/  MUFU.TANH R163, R163 ;  /* 0x000000a300a37308 */ /* 0x000ea20000002400 */
[--C-:B------:R-:W-:Y:S01]  /*7220*/  FFMA.FTZ R13, R13, UR10, -R201.reuse ;  /* 0x0000000a0d0d7c23 */ /* 0x100fe200080108c9 */
[----:B-----5:R-:W-:Y:S01]  /*7230*/  FMNMX.FTZ R0, R15, R190, !PT ;  /* 0x000000be0f007209 */ /* 0x020fe20007810000 */
[--C-:B------:R-:W-:Y:S01]  /*7240*/  FFMA.FTZ R20, R20, UR10, -R201.reuse ;  /* 0x0000000a14147c23 */ /* 0x100fe200080108c9 */
[--C-:B------:R-:W-:Y:S01]  /*7250*/  FFMA.FTZ R199, R164, UR10, -R201.reuse ;  /* 0x0000000aa4c77c23 */ /* 0x100fe200080108c9 */
[--C-:B------:R-:W-:Y:S01]  /*7260*/  FFMA.FTZ R164, R165, UR10, -R201.reuse ;  /* 0x0000000aa5a47c23 */ /* 0x100fe200080108c9 */
[----:B0-----:R-:W-:Y:S01]  /*7270*/  FMNMX.FTZ R0, R21, R0, !PT ;  /* 0x0000000015007209 */ /* 0x001fe20007810000 */
[--C-:B------:R-:W-:Y:S01]  /*7280*/  FFMA.FTZ R165, R166, UR10, -R201.reuse ;  /* 0x0000000aa6a57c23 */ /* 0x100fe200080108c9 */
[----:B------:R-:W0:Y:S01]  /*7290*/  MUFU.TANH R175, R175 ;  /* 0x000000af00af7308 */ /* 0x000e220000002400 */
[--C-:B------:R-:W-:Y:S01]  /*72a0*/  FFMA.FTZ R166, R167, UR10, -R201.reuse ;  /* 0x0000000aa7a67c23 */ /* 0x100fe200080108c9 */
[----:B-1----:R-:W-:Y:S01]  /*72b0*/  FMNMX.FTZ R0, R153, R0, !PT ;  /* 0x0000000099007209 */ /* 0x002fe20007810000 */
[--C-:B------:R-:W-:Y:S01]  /*72c0*/  FFMA.FTZ R167, R168, UR10, -R201.reuse ;  /* 0x0000000aa8a77c23 */ /* 0x100fe200080108c9 */
[--C-:B------:R-:W-:Y:S01]  /*72d0*/  FFMA.FTZ R168, R169, UR10, -R201.reuse ;  /* 0x0000000aa9a87c23 */ /* 0x100fe200080108c9 */
[--C-:B------:R-:W-:Y:S01]  /*72e0*/  FFMA.FTZ R169, R170, UR10, -R201.reuse ;  /* 0x0000000aaaa97c23 */ /* 0x100fe200080108c9 */
[----:B------:R-:W-:Y:S01]  /*72f0*/  FMNMX.FTZ R0, R155, R0, !PT ;  /* 0x000000009b007209 */ /* 0x000fe20007810000 */
[--C-:B------:R-:W-:Y:S01]  /*7300*/  FFMA.FTZ R192, R154, UR10, -R201.reuse ;  /* 0x0000000a9ac07c23 */ /* 0x100fe200080108c9 */
[----:B------:R-:W1:Y:S01]  /*7310*/  MUFU.TANH R178, R178 ;  /* 0x000000b200b27308 */ /* 0x000e620000002400 */
[--C-:B------:R-:W-:Y:S01]  /*7320*/  FFMA.FTZ R170, R171, UR10, -R201.reuse ;  /* 0x0000000aabaa7c23 */ /* 0x100fe200080108c9 */
[----:B------:R-:W-:Y:S01]  /*7330*/  FMNMX.FTZ R0, R157, R0, !PT ;  /* 0x000000009d007209 */ /* 0x000fe20007810000 */
[--C-:B------:R-:W-:Y:S01]  /*7340*/  FFMA.FTZ R171, R172, UR10, -R201.reuse ;  /* 0x0000000aacab7c23 */ /* 0x100fe200080108c9 */
[--C-:B------:R-:W-:Y:S01]  /*7350*/  FFMA.FTZ R172, R173, UR10, -R201.reuse ;  /* 0x0000000aadac7c23 */ /* 0x100fe200080108c9 */
[--C-:B------:R-:W-:Y:S01]  /*7360*/  FFMA.FTZ R173, R174, UR10, -R201.reuse ;  /* 0x0000000aaead7c23 */ /* 0x100fe200080108c9 */
[----:B------:R-:W-:Y:S01]  /*7370*/  FMNMX.FTZ R0, R159, R0, !PT ;  /* 0x000000009f007209 */ /* 0x000fe20007810000 */
[--C-:B------:R-:W-:Y:S01]  /*7380*/  FFMA.FTZ R195, R156, UR10, -R201.reuse ;  /* 0x0000000a9cc37c23 */ /* 0x100fe200080108c9 */
[----:B------:R-:W4:Y:S01]  /*7390*/  MUFU.TANH R179, R179 ;  /* 0x000000b300b37308 */ /* 0x000f220000002400 */
[--C-:B------:R-:W-:Y:S01]  /*73a0*/  FFMA.FTZ R174, R177, UR10, -R201.reuse ;  /* 0x0000000ab1ae7c23 */ /* 0x100fe200080108c9 */
[----:B---3--:R-:W-:Y:S01]  /*73b0*/  FMNMX.FTZ R0, R161, R0, !PT ;  /* 0x00000000a1007209 */ /* 0x008fe20007810000 */
[--C-:B------:R-:W-:Y:S01]  /*73c0*/  FFMA.FTZ R194, R158, UR10, -R201.reuse ;  /* 0x0000000a9ec27c23 */ /* 0x100fe200080108c9 */
[--C-:B------:R-:W-:Y:S01]  /*73d0*/  FFMA.FTZ R197, R160, UR10, -R201.reuse ;  /* 0x0000000aa0c57c23 */ /* 0x100fe200080108c9 */
[--C-:B------:R-:W-:Y:S01]  /*73e0*/  FFMA.FTZ R162, R162, UR10, -R201.reuse ;  /* 0x0000000aa2a27c23 */ /* 0x100fe200080108c9 */
[----:B--2---:R-:W-:Y:S01]  /*73f0*/  FMNMX.FTZ R0, R163, R0, !PT ;  /* 0x00000000a3007209 */ /* 0x004fe20007810000 */
[----:B------:R-:W-:Y:S01]  /*7400*/  FFMA.FTZ R177, R176, UR10, -R201 ;  /* 0x0000000ab0b17c23 */ /* 0x000fe200080108c9 */
[----:B------:R-:W2:Y:S08]  /*7410*/  MUFU.TANH R180, R180 ;  /* 0x000000b400b47308 */ /* 0x000eb00000002400 */
[----:B------:R-:W3:Y:S08]  /*7420*/  MUFU.TANH R181, R181 ;  /* 0x000000b500b57308 */ /* 0x000ef00000002400 */
[----:B------:R0:W-:Y:S08]  /*7430*/  MUFU.EX2 R190, R9 ;  /* 0x0000000900be7308 */ /* 0x0001f00000000800 */
[----:B------:R-:W5:Y:S01]  /*7440*/  MUFU.TANH R182, R182 ;  /* 0x000000b600b67308 */ /* 0x000f620000002400 */
[----:B0-----:R-:W-:-:S04]  /*7450*/  FMNMX.FTZ R9, R175, R0, !PT ;  /* 0x00000000af097209 */ /* 0x001fc80007810000 */
[----:B-1----:R-:W-:-:S03]  /*7460*/  FMNMX.FTZ R0, R178, R9, !PT ;  /* 0x00000009b2007209 */ /* 0x002fc60007810000 */
[----:B------:R-:W0:Y:S01]  /*7470*/  MUFU.TANH R183, R183 ;  /* 0x000000b700b77308 */ /* 0x000e220000002400 */
[----:B----4-:R-:W-:-:S04]  /*7480*/  FMNMX.FTZ R9, R179, R0, !PT ;  /* 0x00000000b3097209 */ /* 0x010fc80007810000 */
[----:B--2---:R-:W-:-:S03]  /*7490*/  FMNMX.FTZ R0, R180, R9, !PT ;  /* 0x00000009b4007209 */ /* 0x004fc60007810000 */
[----:B------:R-:W1:Y:S01]  /*74a0*/  MUFU.TANH R184, R184 ;  /* 0x000000b800b87308 */ /* 0x000e620000002400 */
[----:B---3--:R-:W-:-:S04]  /*74b0*/  FMNMX.FTZ R9, R181, R0, !PT ;  /* 0x00000000b5097209 */ /* 0x008fc80007810000 */
[----:B-----5:R-:W-:-:S03]  /*74c0*/  FMNMX.FTZ R0, R182, R9, !PT ;  /* 0x00000009b6007209 */ /* 0x020fc60007810000 */
        /* <DEDUP_REMOVED lines=10> */
[----:B------:R-:W1:Y:S01]  /*7570*/  MUFU.EX2 R8, R8 ;  /* 0x0000000800087308 */ /* 0x000e620000000800 */
[----:B--2---:R-:W-:-:S07]  /*7580*/  FMNMX.FTZ R0, R188, R9, !PT ;  /* 0x00000009bc007209 */ /* 0x004fce0007810000 */
[----:B------:R-:W2:Y:S01]  /*7590*/  MUFU.EX2 R191, R191 ;  /* 0x000000bf00bf7308 */ /* 0x000ea20000000800 */
[----:B0-----:R-:W-:-:S05]  /*75a0*/  FMNMX.FTZ R0, R189, R0, !PT ;  /* 0x00000000bd007209 */ /* 0x001fca0007810000 */
[----:B------:R-:W0:Y:S02]  /*75b0*/  SHFL.BFLY PT, R9, R0, 0x2, 0x1f ;  /* 0x0c401f0000097f89 */ /* 0x000e2400000e0000 */
        /* <DEDUP_REMOVED lines=9> */
[----:B--2---:R-:W-:Y:S01]  /*7650*/  FFMA.FTZ R5, R8, R5, R191 ;  /* 0x0000000508057223 */ /* 0x004fe200000100bf */
[-C--:B------:R-:W-:Y:S01]  /*7660*/  FMUL.FTZ R37, R37, R8.reuse ;  /* 0x0000000825257220 */ /* 0x080fe20000410000 */
[-C--:B------:R-:W-:Y:S01]  /*7670*/  FMUL.FTZ R40, R40, R8.reuse ;  /* 0x0000000828287220 */ /* 0x080fe20000410000 */
[-C--:B------:R-:W-:Y:S01]  /*7680*/  FMUL.FTZ R41, R41, R8.reuse ;  /* 0x0000000829297220 */ /* 0x080fe20000410000 */
[----:B------:R-:W-:Y:S01]  /*7690*/  FADD.FTZ R5, R190, R5 ;  /* 0x00000005be057221 */ /* 0x000fe20000010000 */
        /* <DEDUP_REMOVED lines=39> */
[----:B------:R-:W-:Y:S01]  /*7910*/  IADD3 R9, -R203, 0xb, RZ ;  /* 0x0000000bcb097810 */ /* 0x000fe20007ffe1ff */
        /* <DEDUP_REMOVED lines=16> */
[----:B------:R-:W-:Y:S01]  /*7a20*/  FFMA.FTZ R180, R181, UR10, -R152 ;  /* 0x0000000ab5b47c23 */ /* 0x000fe20008010898 */
[----:B------:R-:W-:-:S02]  /*7a30*/  IMAD.U32 R181, RZ, RZ, UR24 ;  /* 0x00000018ffb57e24 */ /* 0x000fc4000f8e00ff */
[--C-:B------:R-:W-:Y:S01]  /*7a40*/  FFMA.FTZ R21, R21, UR10, -R152.reuse ;  /* 0x0000000a15157c23 */ /* 0x100fe20008010898 */
[--C-:B------:R-:W-:Y:S01]  /*7a50*/  FFMA.FTZ R176, R153, UR10, -R152.reuse ;  /* 0x0000000a99b07c23 */ /* 0x100fe20008010898 */
        /* <DEDUP_REMOVED lines=16> */
[----:B------:R-:W2:Y:S01]  /*7b60*/  MUFU.EX2 R14, R14 ;  /* 0x0000000e000e7308 */ /* 0x000ea20000000800 */
[----:B------:R-:W-:-:S02]  /*7b70*/  @!P2 VIADD R153, R181, 0x22840 ;  /* 0x00022840b599a836 */ /* 0x000fc40000000000 */
[----:B0-----:R-:W-:Y:S01]  /*7b80*/  FFMA.FTZ R4, R7, R4, R10 ;  /* 0x0000000407047223 */ /* 0x001fe2000001000a */
[----:B------:R-:W-:Y:S01]  /*7b90*/  FADD.FTZ R5, R13, R152 ;  /* 0x000000980d057221 */ /* 0x000fe20000010000 */
[-C--:B------:R-:W-:Y:S01]  /*7ba0*/  FMUL.FTZ R112, R112, R8.reuse ;  /* 0x0000000870707220 */ /* 0x080fe20000410000 */
[-C--:B------:R-:W-:Y:S01]  /*7bb0*/  FMUL.FTZ R113, R113, R8.reuse ;  /* 0x0000000871717220 */ /* 0x080fe20000410000 */
[----:B------:R-:W-:Y:S01]  /*7bc0*/  @!P2 PRMT R153, RZ, 0x654, R153 ;  /* 0x00000654ff99a816 */ /* 0x000fe20000000099 */
[----:B------:R-:W-:Y:S01]  /*7bd0*/  FADD.FTZ R152, R20, R5 ;  /* 0x0000000514987221 */ /* 0x000fe20000010000 */
[----:B------:R-:W0:Y:S01]  /*7be0*/  MUFU.EX2 R15, R15 ;  /* 0x0000000f000f7308 */ /* 0x000e220000000800 */
[----:B------:R3:W-:Y:S06]  /*7bf0*/  BAR.ARV R9, 0x100 ;  /* 0x000400090000751d */ /* 0x0007ec0000002000 */
[----:B------:R1:W-:Y:S01]  /*7c00*/  @!P2 SYNCS.ARRIVE.TRANS64.RED.A1T0 RZ, [R153+URZ], RZ ;  /* 0x000000ff99ffa9a7 */ /* 0x0003e2000810043f */
[----:B------:R-:W4:Y:S01]  /*7c10*/  MUFU.EX2 R21, R21 ;  /* 0x0000001500157308 */ /* 0x000f220000000800 */
[----:B------:R-:W-:Y:S01]  /*7c20*/  FADD.FTZ R5, R193, R152 ;  /* 0x00000098c1057221 */ /* 0x000fe20000010000 */
[-C--:B------:R-:W-:Y:S01]  /*7c30*/  FMUL.FTZ R116, R116, R8.reuse ;  /* 0x0000000874747220 */ /* 0x080fe20000410000 */
[-C--:B------:R-:W-:Y:S01]  /*7c40*/  FMUL.FTZ R117, R117, R8.reuse ;  /* 0x0000000875757220 */ /* 0x080fe20000410000 */
[-C--:B------:R-:W-:Y:S01]  /*7c50*/  FMUL.FTZ R120, R120, R8.reuse ;  /* 0x0000000878787220 */ /* 0x080fe20000410000 */
[----:B------:R-:W-:Y:S01]  /*7c60*/  FADD.FTZ R152, R192, R5 ;  /* 0x00000005c0987221 */ /* 0x000fe20000010000 */
[-C--:B------:R-:W-:Y:S01]  /*7c70*/  FMUL.FTZ R121, R121, R8.reuse ;  /* 0x0000000879797220 */ /* 0x080fe20000410000 */
[----:B-1----:R-:W-:Y:S01]  /*7c80*/  FADD.FTZ R153, R11, R4 ;  /* 0x000000040b997221 */ /* 0x002fe20000010000 */
[----:B------:R-:W1:Y:S01]  /*7c90*/  MUFU.EX2 R176, R176 ;  /* 0x000000b000b07308 */ /* 0x000e620000000800 */
[----:B------:R-:W-:Y:S01]  /*7ca0*/  FADD.FTZ R5, R195, R152 ;  /* 0x00000098c3057221 */ /* 0x000fe20000010000 */
[-C--:B------:R-:W-:Y:S01]  /*7cb0*/  FMUL.FTZ R124, R124, R8.reuse ;  /* 0x000000087c7c7220 */ /* 0x080fe20000410000 */
[----:B--2---:R-:W-:Y:S01]  /*7cc0*/  FADD.FTZ R4, R14, R153 ;  /* 0x000000990e047221 */ /* 0x004fe20000010000 */
[-C--:B------:R-:W-:Y:S01]  /*7cd0*/  FMUL.FTZ R125, R125, R8.reuse ;  /* 0x000000087d7d7220 */ /* 0x080fe20000410000 */
[----:B------:R-:W-:Y:S01]  /*7ce0*/  FADD.FTZ R152, R194, R5 ;  /* 0x00000005c2987221 */ /* 0x000fe20000010000 */
[-C--:B------:R-:W-:Y:S01]  /*7cf0*/  FMUL.FTZ R128, R128, R8.reuse ;  /* 0x0000000880807220 */ /* 0x080fe20000410000 */
[----:B0-----:R-:W-:Y:S01]  /*7d00*/  FADD.FTZ R4, R15, R4 ;  /* 0x000000040f047221 */ /* 0x001fe20000010000 */
[----:B------:R-:W0:Y:S01]  /*7d10*/  MUFU.EX2 R196, R196 ;  /* 0x000000c400c47308 */ /* 0x000e220000000800 */
[----:B------:R-:W-:Y:S01]  /*7d20*/  FADD.FTZ R5, R197, R152 ;  /* 0x00000098c5057221 */ /* 0x000fe20000010000 */
[-C--:B------:R-:W-:Y:S01]  /*7d30*/  FMUL.FTZ R129, R129, R8.reuse ;  /* 0x0000000881817220 */ /* 0x080fe20000410000 */
[----:B----4-:R-:W-:Y:S01]  /*7d40*/  FADD.FTZ R153, R21, R4 ;  /* 0x0000000415997221 */ /* 0x010fe20000010000 */
        /* <DEDUP_REMOVED lines=100> */
[C---:B-1----:R-:W-:Y:S01]  /*8390*/  FADD.FTZ R5, R167.reuse, R152 ;  /* 0x00000098a7057221 */ /* 0x042fe20000010000 */
        /* <DEDUP_REMOVED lines=9> */
[----:B--2---:R-:W-:Y:S01]  /*8430*/  FADD.FTZ R152, R168, R5 ;  /* 0x00000005a8987221 */ /* 0x004fe20000010000 */
[----:B------:R-:W-:Y:S02]  /*8440*/  F2FP.BF16.F32.PACK_AB R159, R201, R196 ;  /* 0x000000c4c99f723e */ /* 0x000fe400000010ff */
[----:B------:R-:W-:Y:S02]  /*8450*/  F2FP.BF16.F32.PACK_AB R161, R161, R198 ;  /* 0x000000c6a1a1723e */ /* 0x000fe400000010ff */
[----:B------:R-:W-:-:S02]  /*8460*/  F2FP.BF16.F32.PACK_AB R163, R202, R163 ;  /* 0x000000a3caa3723e */ /* 0x000fc400000010ff */
[----:B------:R-:W2:Y:S01]  /*8470*/  MUFU.EX2 R179, R179 ;  /* 0x000000b300b37308 */ /* 0x000ea20000000800 */
[C---:B-1----:R-:W-:Y:S01]  /*8480*/  FADD.FTZ R4, R178.reuse, R153 ;  /* 0x00000099b2047221 */ /* 0x042fe20000010000 */
[----:B------:R-:W-:-:S06]  /*8490*/  F2FP.BF16.F32.PACK_AB R165, R178, R175 ;  /* 0x000000afb2a5723e */ /* 0x000fcc00000010ff */
[----:B------:R-:W1:Y:S01]  /*84a0*/  MUFU.EX2 R170, R170 ;  /* 0x000000aa00aa7308 */ /* 0x000e620000000800 */
[C---:B0-----:R-:W-:Y:S01]  /*84b0*/  FADD.FTZ R5, R169.reuse, R152 ;  /* 0x00000098a9057221 */ /* 0x041fe20000010000 */
[----:B------:R-:W-:Y:S02]  /*84c0*/  F2FP.BF16.F32.PACK_AB R168, R169, R168 ;  /* 0x000000a8a9a8723e */ /* 0x000fe400000010ff */
[----:B------:R-:W-:-:S04]  /*84d0*/  F2FP.BF16.F32.PACK_AB R152, R190, R191 ;  /* 0x000000bfbe98723e */ /* 0x000fc800000010ff */
        /* <DEDUP_REMOVED lines=8> */
[----:B--2---:R-:W-:Y:S01]  /*8560*/  FADD.FTZ R5, R171, R154 ;  /* 0x0000009aab057221 */ /* 0x004fe20000010000 */
[----:B------:R-:W-:Y:S02]  /*8570*/  F2FP.BF16.F32.PACK_AB R154, R13, R12 ;  /* 0x0000000c0d9a723e */ /* 0x000fe400000010ff */
[----:B------:R-:W-:-:S04]  /*8580*/  F2FP.BF16.F32.PACK_AB R170, R171, R170 ;  /* 0x000000aaabaa723e */ /* 0x000fc800000010ff */
        /* <DEDUP_REMOVED lines=11> */
[----:B0-----:R-:W-:Y:S01]  /*8640*/  FADD.FTZ R4, R184, R153 ;  /* 0x00000099b8047221 */ /* 0x001fe20000010000 */
[----:B------:R-:W-:-:S06]  /*8650*/  F2FP.BF16.F32.PACK_AB R153, R11, R10 ;  /* 0x0000000a0b99723e */ /* 0x000fcc00000010ff */
[----:B------:R-:W0:Y:S01]  /*8660*/  MUFU.EX2 R13, R187 ;  /* 0x000000bb000d7308 */ /* 0x000e220000000800 */
[C---:B--2---:R-:W-:Y:S01]  /*8670*/  FADD.FTZ R157, R185.reuse, R4 ;  /* 0x00000004b99d7221 */ /* 0x044fe20000010000 */
[----:B------:R-:W-:-:S06]  /*8680*/  F2FP.BF16.F32.PACK_AB R171, R185, R184 ;  /* 0x000000b8b9ab723e */ /* 0x000fcc00000010ff */
[----:B------:R-:W2:Y:S01]  /*8690*/  MUFU.EX2 R174, R174 ;  /* 0x000000ae00ae7308 */ /* 0x000ea20000000800 */
[----:B-1----:R-:W-:Y:S01]  /*86a0*/  FADD.FTZ R4, R186, R157 ;  /* 0x0000009dba047221 */ /* 0x002fe20000010000 */
        /* <DEDUP_REMOVED lines=9> */
[----:B------:R-:W-:Y:S02]  /*8740*/  F2FP.BF16.F32.PACK_AB R174, R177, R174 ;  /* 0x000000aeb1ae723e */ /* 0x000fe400000010ff */
[C---:B--2---:R-:W-:Y:S01]  /*8750*/  FADD.FTZ R4, R189.reuse, R4 ;  /* 0x00000004bd047221 */ /* 0x044fe20000010000 */
[----:B------:R-:W-:Y:S01]  /*8760*/  F2FP.BF16.F32.PACK_AB R175, R189, R8 ;  /* 0x00000008bdaf723e */ /* 0x000fe200000010ff */
[----:B---3--:R-:W-:Y:S06]  /*8770*/  @!P0 BRA `(.L_x_13420) ;  /* 0x0000000000048947 */ /* 0x008fec0003800000 */
[----:B------:R-:W-:Y:S01]  /*8780*/  BPT.TRAP 0x1 ;  /* 0x000000040000795c */ /* 0x000fe20000300000 */
.L_x_13420:
[----:B------:R0:W1:Y:S01]  /*8790*/  SYNCS.PHASECHK.TRANS64.TRYWAIT P1, [UR24+0x22850], R6 ;  /* 0x02285006ff0075a7 */ /* 0x0000620008020158 */
[----:B------:R-:W-:Y:S05]  /*87a0*/  @!P0 BRA `(.L_x_13421) ;  /* 0x0000000000048947 */ /* 0x000fea0003800000 */
[----:B------:R-:W-:Y:S01]  /*87b0*/  BPT.TRAP 0x1 ;  /* 0x000000040000795c */ /* 0x000fe20000300000 */
.L_x_13421:
[----:B-1----:R-:W-:Y:S05]  /*87c0*/  @P1 BRA `(.L_x_13422) ;  /* 0x0000000000081947 */ /* 0x002fea0003800000 */
[----:B------:R-:W1:Y:S02]  /*87d0*/  SYNCS.PHASECHK.TRANS64.TRYWAIT P1, [UR24+0x22850], R6 ;  /* 0x02285006ff0075a7 */ /* 0x000e640008020158 */
[----:B-1----:R-:W-:Y:S05]  /*87e0*/  @!P1 BRA `(.L_x_13423) ;  /* 0x0000008000189947 */ /* 0x002fea0003800000 */
.L_x_13422:
[----:B------:R-:W2:Y:S01]  /*87f0*/  S2R R7, SR_TID.X ;  /* 0x0000000000077919 */ /* 0x000ea20000002100 */
[----:B------:R-:W-:Y:S01]  /*8800*/  UIMAD UR11, UR36, 0xc00, UR21 ;  /* 0x00000c00240b78a4 */ /* 0x000fe2000f8e0215 */
[----:B------:R-:W-:Y:S01]  /*8810*/  ISETP.LT.AND P1, PT, RZ, UR23, PT ;  /* 0x00000017ff007c0c */ /* 0x000fe2000bf21270 */
[----:B------:R-:W-:Y:S01]  /*8820*/  UMOV UR7, 0x40000040 ;  /* 0x4000004000077882 */ /* 0x000fe20000000000 */
[----:B-1----:R-:W-:Y:S01]  /*8830*/  @!P2 VIADD R181, R181, 0x22860 ;  /* 0x00022860b5b5a836 */ /* 0x002fe20000000000 */
[----:B------:R-:W-:Y:S01]  /*8840*/  UIADD3 UR23, UR23, -0x1, URZ ;  /* 0xffffffff17177890 */ /* 0x000fe2000fffe03f */
[----:B------:R-:W-:Y:S02]  /*8850*/  IMAD.MOV.U32 R8, RZ, RZ, R3 ;  /* 0x000000ffff087224 */ /* 0x000fe400078e0003 */
[----:B------:R-:W-:Y:S01]  /*8860*/  UMOV UR6, UR11 ;  /* 0x0000000b00067c82 */ /* 0x000fe20008000000 */
[----:B------:R-:W-:Y:S02]  /*8870*/  @!P2 PRMT R181, RZ, 0x654, R181 ;  /* 0x00000654ffb5a816 */ /* 0x000fe400000000b5 */
        /* <DEDUP_REMOVED lines=39> */
.L_x_13415:
[----:B------:R-:W2:Y:S01]  /*8af0*/  SHFL.BFLY PT, R11, R4, 0x2, 0x1f ;  /* 0x0c401f00040b7f89 */ /* 0x000ea200000e0000 */
[----:B------:R-:W-:Y:S01]  /*8b00*/  UIADD3 UR36, UR36, 0x1, URZ ;  /* 0x0000000124247890 */ /* 0x000fe2000fffe03f */
[----:B------:R-:W-:Y:S01]  /*8b10*/  IMAD.U32 R14, RZ, RZ, UR10 ;  /* 0x0000000aff0e7e24 */ /* 0x000fe2000f8e00ff */
[----:B------:R3:W-:Y:S06]  /*8b20*/  BAR.ARV R9, 0x100 ;  /* 0x000400090000751d */ /* 0x0007ec0000002000 */
[----:B------:R-:W-:Y:S02]  /*8b30*/  UISETP.NE.AND UP0, UPT, UR36, 0x2, UPT ;  /* 0x000000022400788c */ /* 0x000fe4000bf05270 */
[----:B------:R-:W-:Y:S06]  /*8b40*/  BAR.ARV 0x8, 0x180 ;  /* 0x0206000000007b1d */ /* 0x000fec0000002000 */
[----:B------:R-:W-:Y:S01]  /*8b50*/  USEL UR4, URZ, 0x1, UP0 ;  /* 0x000000013f047887 */ /* 0x000fe20008000000 */
[----:B------:R-:W-:Y:S01]  /*8b60*/  PLOP3.LUT P0, PT, PT, PT, PT, 0x8, 0x0 ;  /* 0x000000000000781c */ /* 0x000fe20003f0e170 */
[----:B01----:R-:W0:Y:S01]  /*8b70*/  SHFL.BFLY PT, R6, R5, 0x2, 0x1f ;  /* 0x0c401f0005067f89 */ /* 0x003e2200000e0000 */
[----:B------:R-:W-:-:S02]  /*8b80*/  UIADD3 UR38, UR38, 0x1, URZ ;  /* 0x0000000126267890 */ /* 0x000fc4000fffe03f */
[----:B------:R-:W-:Y:S01]  /*8b90*/  USEL UR36, UR36, URZ, UP0 ;  /* 0x0000003f24247287 */ /* 0x000fe20008000000 */
[----:B--2---:R-:W-:Y:S01]  /*8ba0*/  FADD.FTZ R11, R11, R4 ;  /* 0x000000040b0b7221 */ /* 0x004fe20000010000 */
[----:B------:R-:W-:Y:S01]  /*8bb0*/  IMAD.MOV.U32 R4, RZ, RZ, RZ ;  /* 0x000000ffff047224 */ /* 0x000fe200078e00ff */
[----:B------:R-:W-:-:S03]  /*8bc0*/  ULOP3.LUT UR37, UR37, UR4, URZ, 0x3c, !UPT ;  /* 0x0000000425257292 */ /* 0x000fc6000f8e3c3f */
[----:B------:R-:W1:Y:S01]  /*8bd0*/  SHFL.BFLY PT, R8, R11, 0x1, 0x1f ;  /* 0x0c201f000b087f89 */ /* 0x000e6200000e0000 */
[----:B0-----:R-:W-:Y:S01]  /*8be0*/  FADD.FTZ R6, R6, R5 ;  /* 0x0000000506067221 */ /* 0x001fe20000010000 */
[----:B------:R-:W-:-:S04]  /*8bf0*/  IMAD.MOV.U32 R5, RZ, RZ, -0x800000 ;  /* 0xff800000ff057424 */ /* 0x000fc800078e00ff */
[----:B------:R-:W0:Y:S01]  /*8c00*/  SHFL.BFLY PT, R7, R6, 0x1, 0x1f ;  /* 0x0c201f0006077f89 */ /* 0x000e2200000e0000 */
[----:B-1----:R-:W-:Y:S01]  /*8c10*/  FADD.FTZ R10, R11, R8 ;  /* 0x000000080b0a7221 */ /* 0x002fe20000010000 */
[----:B------:R-:W-:-:S04]  /*8c20*/  IMAD.U32 R8, RZ, RZ, UR10 ;  /* 0x0000000aff087e24 */ /* 0x000fc8000f8e00ff */
[----:B------:R-:W-:-:S13]  /*8c30*/  FSETP.NE.FTZ.AND P2, PT, R10, RZ, PT ;  /* 0x000000ff0a00720b */ /* 0x000fda0003f55000 */
[----:B------:R-:W1:Y:S01]  /*8c40*/  @P2 MUFU.RCP R4, R10 ;  /* 0x0000000a00042308 */ /* 0x000e620000001000 */
[----:B------:R-:W-:Y:S01]  /*8c50*/  @P2 FMUL.FTZ R14, R14, 0.69314718246459960938 ;  /* 0x3f3172180e0e2820 */ /* 0x000fe20000410000 */
[----:B0-----:R-:W-:Y:S01]  /*8c60*/  FADD.FTZ R12, R6, R7 ;  /* 0x00000007060c7221 */ /* 0x001fe20000010000 */
[----:B------:R-:W-:Y:S02]  /*8c70*/  IMAD.MOV.U32 R7, RZ, RZ, RZ ;  /* 0x000000ffff077224 */ /* 0x000fe400078e00ff */
[----:B------:R-:W-:Y:S02]  /*8c80*/  IMAD.MOV.U32 R6, RZ, RZ, -0x800000 ;  /* 0xff800000ff067424 */ /* 0x000fe400078e00ff */
[----:B------:R-:W-:Y:S01]  /*8c90*/  FSETP.NE.FTZ.AND P1, PT, R12, RZ, PT ;  /* 0x000000ff0c00720b */ /* 0x000fe20003f35000 */
[----:B------:R-:W0:Y:S01]  /*8ca0*/  @P2 MUFU.LG2 R10, R10 ;  /* 0x0000000a000a2308 */ /* 0x000e220000000c00 */
[-C--:B-1----:R-:W-:Y:S01]  /*8cb0*/  FMUL.FTZ R26, R26, R4.reuse ;  /* 0x000000041a1a7220 */ /* 0x082fe20000410000 */
[-C--:B------:R-:W-:Y:S01]  /*8cc0*/  FMUL.FTZ R34, R34, R4.reuse ;  /* 0x0000000422227220 */ /* 0x080fe20000410000 */
[----:B------:R-:W-:-:S09]  /*8cd0*/  FMUL.FTZ R35, R35, R4 ;  /* 0x0000000423237220 */ /* 0x000fd20000410000 */
[----:B---3--:R-:W1:Y:S01]  /*8ce0*/  @P1 MUFU.LG2 R9, R12 ;  /* 0x0000000c00091308 */ /* 0x008e620000000c00 */
[----:B------:R-:W-:Y:S01]  /*8cf0*/  @P1 FMUL.FTZ R8, R8, 0.69314718246459960938 ;  /* 0x3f31721808081820 */ /* 0x000fe20000410000 */
[-C--:B------:R-:W-:Y:S01]  /*8d00*/  FMUL.FTZ R38, R38, R4.reuse ;  /* 0x0000000426267220 */ /* 0x080fe20000410000 */
[-C--:B------:R-:W-:Y:S01]  /*8d10*/  FMUL.FTZ R39, R39, R4.reuse ;  /* 0x0000000427277220 */ /* 0x080fe20000410000 */
[-C--:B------:R-:W-:Y:S01]  /*8d20*/  FMUL.FTZ R42, R42, R4.reuse ;  /* 0x000000042a2a7220 */ /* 0x080fe20000410000 */
[----:B0-----:R-:W-:Y:S01]  /*8d30*/  @P2 FMUL.FTZ R11, R10, 0.69314718246459960938 ;  /* 0x3f3172180a0b2820 */ /* 0x001fe20000410000 */
        /* <DEDUP_REMOVED lines=126> */
.L_x_13394:
        /* <DEDUP_REMOVED lines=13> */
[----:B------:R-:W-:Y:S01]  /*95f0*/  F2FP.BF16.F32.PACK_AB R25, R48, R26 ;  /* 0x0000001a3019723e */ /* 0x000fe200000010ff */
[----:B------:R-:W-:Y:S01]  /*9600*/  BAR.SYNC.DEFER_BLOCKING 0x1, 0x100 ;  /* 0x0044000000007b1d */ /* 0x000fe20000010000 */
[----:B------:R-:W-:Y:S01]  /*9610*/  F2FP.BF16.F32.PACK_AB R26, R29, R28 ;  /* 0x0000001c1d1a723e */ /* 0x000fe200000010ff */
[----:B------:R-:W-:Y:S01]  /*9620*/  USHF.R.S32.HI UR12, URZ, 0x1f, UR42 ;  /* 0x0000001f3f0c7899 */ /* 0x000fe2000801142a */
[----:B------:R-:W-:Y:S02]  /*9630*/  F2FP.BF16.F32.PACK_AB R27, R44, R27 ;  /* 0x0000001b2c1b723e */ /* 0x000fe400000010ff */
[----:B------:R-:W-:-:S03]  /*9640*/  F2FP.BF16.F32.PACK_AB R32, R33, R32 ;  /* 0x000000202120723e */ /* 0x000fc600000010ff */
[----:B------:R-:W1:Y:S01]  /*9650*/  LDC R48, c[0x0][0xbe8] ;  /* 0x0002fa00ff307b82 */ /* 0x000e620000000800 */
[----:B------:R-:W-:Y:S01]  /*9660*/  F2FP.BF16.F32.PACK_AB R33, R35, R34 ;  /* 0x000000222321723e */ /* 0x000fe200000010ff */
[----:B------:R-:W-:Y:S01]  /*9670*/  ULDC.64 UR8, c[0x0][0xb90] ;  /* 0x0002e40000087ab9 */ /* 0x000fe20000000a00 */
[----:B------:R-:W-:Y:S01]  /*9680*/  F2FP.BF16.F32.PACK_AB R35, R39, R38 ;  /* 0x000000262723723e */ /* 0x000fe200000010ff */
[----:B------:R-:W-:Y:S01]  /*9690*/  VIADD R39, R16, UR44 ;  /* 0x0000002c10277c36 */ /* 0x000fe20008000000 */
[----:B------:R-:W-:Y:S01]  /*96a0*/  UIMAD UR5, UR10, UR8, URZ ;  /* 0x000000080a0572a4 */ /* 0x000fe2000f8e023f */
[----:B------:R-:W-:Y:S01]  /*96b0*/  F2FP.BF16.F32.PACK_AB R40, R41, R40 ;  /* 0x000000282928723e */ /* 0x000fe200000010ff */
[----:B------:R-:W-:Y:S01]  /*96c0*/  UIMAD.WIDE.U32 UR6, UR39, UR8, URZ ;  /* 0x00000008270672a5 */ /* 0x000fe2000f8e003f */
[----:B------:R-:W-:Y:S01]  /*96d0*/  F2FP.BF16.F32.PACK_AB R34, R37, R36 ;  /* 0x000000242522723e */ /* 0x000fe200000010ff */
[----:B------:R-:W-:Y:S01]  /*96e0*/  UIMAD UR5, UR39, UR9, UR5 ;  /* 0x00000009270572a4 */ /* 0x000fe2000f8e0205 */
[----:B------:R-:W-:Y:S01]  /*96f0*/  F2FP.BF16.F32.PACK_AB R41, R43, R42 ;  /* 0x0000002a2b29723e */ /* 0x000fe200000010ff */
[----:B------:R-:W-:Y:S01]  /*9700*/  IMAD.MOV.U32 R36, RZ, RZ, R39 ;  /* 0x000000ffff247224 */ /* 0x000fe200078e0027 */
[----:B------:R-:W-:Y:S01]  /*9710*/  F2FP.BF16.F32.PACK_AB R42, R45, R182 ;  /* 0x000000b62d2a723e */ /* 0x000fe200000010ff */
[----:B------:R-:W-:Y:S01]  /*9720*/  ULDC.64 UR8, c[0x0][0xb98] ;  /* 0x0002e60000087ab9 */ /* 0x000fe20000000a00 */
[----:B------:R-:W-:Y:S01]  /*9730*/  F2FP.BF16.F32.PACK_AB R43, R47, R46 ;  /* 0x0000002e2f2b723e */ /* 0x000fe200000010ff */
[----:B------:R-:W-:-:S02]  /*9740*/  UIADD3 UR7, UR7, UR5, URZ ;  /* 0x0000000507077290 */ /* 0x000fc4000fffe03f */
[----:B------:R-:W-:Y:S02]  /*9750*/  UIMAD UR5, UR12, UR8, URZ ;  /* 0x000000080c0572a4 */ /* 0x000fe4000f8e023f */
[----:B------:R-:W-:Y:S01]  /*9760*/  UIMAD.WIDE.U32 UR6, UR42, UR8, UR6 ;  /* 0x000000082a0672a5 */ /* 0x000fe2000f8e0006 */
[----:B------:R-:W-:Y:S02]  /*9770*/  MOV R172, R203 ;  /* 0x000000cb00ac7202 */ /* 0x000fe40000000f00 */
[----:B0-----:R-:W-:Y:S01]  /*9780*/  MOV R173, R0 ;  /* 0x0000000000ad7202 */ /* 0x001fe20000000f00 */
[----:B------:R-:W-:-:S03]  /*9790*/  UIMAD UR5, UR42, UR9, UR5 ;  /* 0x000000092a0572a4 */ /* 0x000fc6000f8e0205 */
[----:B------:R-:W-:Y:S01]  /*97a0*/  ULDC.64 UR8, c[0x0][0xae8] ;  /* 0x0002ba0000087ab9 */ /* 0x000fe20000000a00 */
[----:B------:R-:W-:-:S04]  /*97b0*/  IMAD.WIDE R20, R207, 0x2, R172 ;  /* 0x00000002cf147825 */ /* 0x000fc800078e02ac */
[----:B------:R-:W-:Y:S01]  /*97c0*/  IMAD.WIDE R172, R3, 0x2, R172 ;  /* 0x0000000203ac7825 */ /* 0x000fe200078e02ac */
[C---:B------:R-:W-:Y:S02]  /*97d0*/  IADD3 R9, P3, R20.reuse, 0xc060, RZ ;  /* 0x0000c06014097810 */ /* 0x040fe40007f7e0ff */
[C---:B------:R-:W-:Y:S02]  /*97e0*/  IADD3 R115, P0, R20.reuse, 0x8060, RZ ;  /* 0x0000806014737810 */ /* 0x040fe40007f1e0ff */
[----:B------:R-:W-:Y:S02]  /*97f0*/  LOP3.LUT R8, R9, 0x380, RZ, 0xc0, !PT ;  /* 0x0000038009087812 */ /* 0x000fe400078ec0ff */
[----:B------:R-:W-:Y:S01]  /*9800*/  IADD3 R111, P2, R20, 0x8040, RZ ;  /* 0x00008040146f7810 */ /* 0x000fe20007f5e0ff */
[--C-:B------:R-:W-:Y:S01]  /*9810*/  IMAD.X R153, RZ, RZ, R21.reuse, P0 ;  /* 0x000000ffff997224 */ /* 0x100fe200000e0615 */
[----:B------:R-:W-:Y:S02]  /*9820*/  SHF.R.U64 R8, R8, 0x3, RZ ;  /* 0x0000000308087819 */ /* 0x000fe400000012ff */
[----:B------:R-:W-:Y:S01]  /*9830*/  LOP3.LUT R0, R115, 0x380, RZ, 0xc0, !PT ;  /* 0x0000038073007812 */ /* 0x000fe200078ec0ff */
[----:B------:R-:W-:Y:S01]  /*9840*/  IMAD.X R157, RZ, RZ, R21, P2 ;  /* 0x000000ffff9d7224 */ /* 0x000fe200010e0615 */
[----:B------:R-:W-:-:S02]  /*9850*/  LOP3.LUT R147, R20, 0x380, RZ, 0xc0, !PT ;  /* 0x0000038014937812 */ /* 0x000fc400078ec0ff */
[----:B------:R-:W-:Y:S01]  /*9860*/  LOP3.LUT R8, R8, R9, RZ, 0x3c, !PT ;  /* 0x0000000908087212 */ /* 0x000fe200078e3cff */
[--C-:B------:R-:W-:Y:S01]  /*9870*/  IMAD.X R9, RZ, RZ, R21.reuse, P3 ;  /* 0x000000ffff097224 */ /* 0x100fe200018e0615 */
[----:B------:R-:W-:Y:S02]  /*9880*/  IADD3 R12, P2, R20, 0x4000, RZ ;  /* 0x00004000140c7810 */ /* 0x000fe40007f5e0ff */
[----:B------:R-:W-:Y:S02]  /*9890*/  SHF.R.U64 R0, R0, 0x3, RZ ;  /* 0x0000000300007819 */ /* 0x000fe400000012ff */
        /* <DEDUP_REMOVED lines=13> */
[----:B------:R-:W-:-:S02]  /*9970*/  IADD3 R115, P2, R172, 0x7000, RZ ;  /* 0x00007000ac737810 */ /* 0x000fc40007f5e0ff */
        /* <DEDUP_REMOVED lines=13> */
[--C-:B------:R-:W-:Y:S01]  /*9a50*/  IMAD.X R171, RZ, RZ, R21.reuse, P3 ;  /* 0x000000ffffab7224 */ /* 0x100fe200018e0615 */
[----:B------:R-:W-:Y:S01]  /*9a60*/  LOP3.LUT R114, R115, 0x380, RZ, 0xc0, !PT ;  /* 0x0000038073727812 */ /* 0x000fe200078ec0ff */
[----:B------:R-:W-:Y:S01]  /*9a70*/  IMAD.MOV.U32 R147, RZ, RZ, R21 ;  /* 0x000000ffff937224 */ /* 0x000fe200078e0015 */
[----:B------:R-:W-:-:S02]  /*9a80*/  SHF.R.U64 R20, R20, 0x3, RZ ;  /* 0x0000000314147819 */ /* 0x000fc400000012ff */
[----:B------:R-:W-:Y:S02]  /*9a90*/  LOP3.LUT R21, R102, 0x380, RZ, 0xc0, !PT ;  /* 0x0000038066157812 */ /* 0x000fe400078ec0ff */
[----:B------:R-:W-:Y:S02]  /*9aa0*/  SHF.R.U64 R114, R114, 0x3, RZ ;  /* 0x0000000372727819 */ /* 0x000fe400000012ff */
[----:B------:R-:W-:Y:S02]  /*9ab0*/  LOP3.LUT R150, R20, R119, RZ, 0x3c, !PT ;  /* 0x0000007714967212 */ /* 0x000fe400078e3cff */
[----:B------:R-:W-:Y:S02]  /*9ac0*/  LOP3.LUT R20, R107, 0x380, RZ, 0xc0, !PT ;  /* 0x000003806b147812 */ /* 0x000fe400078ec0ff */
[----:B------:R-:W-:Y:S02]  /*9ad0*/  SHF.R.U64 R21, R21, 0x3, RZ ;  /* 0x0000000315157819 */ /* 0x000fe400000012ff */
[----:B------:R-:W-:Y:S01]  /*9ae0*/  LOP3.LUT R114, R114, R115, RZ, 0x3c, !PT ;  /* 0x0000007372727212 */ /* 0x000fe200078e3cff */
[----:B------:R-:W-:Y:S01]  /*9af0*/  IMAD.X R115, RZ, RZ, R173, P2 ;  /* 0x000000ffff737224 */ /* 0x000fe200010e06ad */
[----:B------:R-:W-:-:S02]  /*9b00*/  IADD3 R143, P2, R172, 0xe000, RZ ;  /* 0x0000e000ac8f7810 */ /* 0x000fc40007f5e0ff */
[----:B------:R-:W-:Y:S02]  /*9b10*/  SHF.R.U64 R20, R20, 0x3, RZ ;  /* 0x0000000314147819 */ /* 0x000fe400000012ff */
[----:B------:R-:W-:Y:S02]  /*9b20*/  LOP3.LUT R158, R21, R102, RZ, 0x3c, !PT ;  /* 0x00000066159e7212 */ /* 0x000fe400078e3cff */
[----:B------:R-:W-:Y:S02]  /*9b30*/  LOP3.LUT R21, R98, 0x380, RZ, 0xc0, !PT ;  /* 0x0000038062157812 */ /* 0x000fe400078ec0ff */
[----:B------:R-:W-:Y:S02]  /*9b40*/  LOP3.LUT R142, R143, 0x380, RZ, 0xc0, !PT ;  /* 0x000003808f8e7812 */ /* 0x000fe400078ec0ff */
[----:B------:R-:W-:Y:S02]  /*9b50*/  LOP3.LUT R160, R20, R107, RZ, 0x3c, !PT ;  /* 0x0000006b14a07212 */ /* 0x000fe400078e3cff */
[----:B------:R-:W-:-:S02]  /*9b60*/  LOP3.LUT R20, R103, 0x380, RZ, 0xc0, !PT ;  /* 0x0000038067147812 */ /* 0x000fc400078ec0ff */
[----:B------:R-:W-:Y:S02]  /*9b70*/  SHF.R.U64 R21, R21, 0x3, RZ ;  /* 0x0000000315157819 */ /* 0x000fe400000012ff */
[----:B------:R-:W-:Y:S02]  /*9b80*/  SHF.R.U64 R142, R142, 0x3, RZ ;  /* 0x000000038e8e7819 */ /* 0x000fe400000012ff */
[----:B------:R-:W-:Y:S02]  /*9b90*/  SHF.R.U64 R20, R20, 0x3, RZ ;  /* 0x0000000314147819 */ /* 0x000fe400000012ff */
[----:B------:R-:W-:Y:S02]  /*9ba0*/  LOP3.LUT R162, R21, R98, RZ, 0x3c, !PT ;  /* 0x0000006215a27212 */ /* 0x000fe400078e3cff */
[----:B------:R-:W-:Y:S02]  /*9bb0*/  IADD3 R21, P3, R172, 0x1000, RZ ;  /* 0x00001000ac157810 */ /* 0x000fe40007f7e0ff */
[----:B------:R-:W-:Y:S01]  /*9bc0*/  LOP3.LUT R142, R142, R143, RZ, 0x3c, !PT ;  /* 0x0000008f8e8e7212 */ /* 0x000fe200078e3cff */
[----:B------:R-:W-:Y:S01]  /*9bd0*/  IMAD.X R143, RZ, RZ, R173, P2 ;  /* 0x000000ffff8f7224 */ /* 0x000fe200010e06ad */
[----:B------:R-:W-:-:S02]  /*9be0*/  LOP3.LUT R0, R3, 0x380, RZ, 0xc0, !PT ;  /* 0x0000038003007812 */ /* 0x000fc400078ec0ff */
[----:B-1----:R-:W-:Y:S02]  /*9bf0*/  ISETP.NE.AND P2, PT, R48, 0x1, PT ;  /* 0x000000013000780c */ /* 0x002fe40003f45270 */
[----:B------:R-:W-:Y:S02]  /*9c00*/  LOP3.LUT R166, R20, R103, RZ, 0x3c, !PT ;  /* 0x0000006714a67212 */ /* 0x000fe400078e3cff */
[----:B------:R-:W-:Y:S02]  /*9c10*/  LOP3.LUT R20, R21, 0x380, RZ, 0xc0, !PT ;  /* 0x0000038015147812 */ /* 0x000fe400078ec0ff */
[----:B------:R-:W-:Y:S02]  /*9c20*/  SHF.R.U64 R0, R0, 0x3, RZ ;  /* 0x0000000300007819 */ /* 0x000fe400000012ff */
[----:B------:R-:W-:Y:S02]  /*9c30*/  SHF.R.U64 R20, R20, 0x3, RZ ;  /* 0x0000000314147819 */ /* 0x000fe400000012ff */
[----:B------:R-:W-:-:S02]  /*9c40*/  LOP3.LUT R154, R0, R3, RZ, 0x3c, !PT ;  /* 0x00000003009a7212 */ /* 0x000fc400078e3cff */
[----:B------:R-:W-:Y:S02]  /*9c50*/  MOV R213, R146 ;  /* 0x0000009200d57202 */ /* 0x000fe40000000f00 */
[----:B------:R-:W-:Y:S02]  /*9c60*/  LOP3.LUT R3, R30, 0x380, RZ, 0xc0, !PT ;  /* 0x000003801e037812 */ /* 0x000fe400078ec0ff */
[----:B------:R-:W-:Y:S01]  /*9c70*/  LOP3.LUT R20, R20, R21, RZ, 0x3c, !PT ;  /* 0x0000001514147212 */ /* 0x000fe200078e3cff */
[----:B------:R-:W-:Y:S01]  /*9c80*/  IMAD.X R21, RZ, RZ, R173, P3 ;  /* 0x000000ffff157224 */ /* 0x000fe200018e06ad */
[----:B------:R-:W-:Y:S01]  /*9c90*/  LOP3.LUT R0, R31, 0x380, RZ, 0xc0, !PT ;  /* 0x000003801f007812 */ /* 0x000fe200078ec0ff */
[----:B------:R0:W-:Y:S01]  /*9ca0*/  STSM.16.M88.4 [R213], R24 ;  /* 0x00000018d5007844 */ /* 0x0001e20000000200 */
[----:B------:R-:W-:Y:S02]  /*9cb0*/  SHF.R.U64 R3, R3, 0x3, RZ ;  /* 0x0000000303037819 */ /* 0x000fe400000012ff */
[----:B------:R-:W-:-:S02]  /*9cc0*/  IADD3 R119, P3, R172, 0x8000, RZ ;  /* 0x00008000ac777810 */ /* 0x000fc40007f7e0ff */
[----:B------:R-:W-:Y:S02]  /*9cd0*/  SHF.R.U64 R0, R0, 0x3, RZ ;  /* 0x0000000300007819 */ /* 0x000fe400000012ff */
[----:B------:R-:W-:Y:S02]  /*9ce0*/  LOP3.LUT R168, R3, R30, RZ, 0x3c, !PT ;  /* 0x0000001e03a87212 */ /* 0x000fe400078e3cff */
[----:B------:R-:W-:Y:S02]  /*9cf0*/  LOP3.LUT R118, R119, 0x380, RZ, 0xc0, !PT ;  /* 0x0000038077767812 */ /* 0x000fe400078ec0ff */
[----:B------:R-:W-:Y:S02]  /*9d00*/  LOP3.LUT R3, R12, 0x380, RZ, 0xc0, !PT ;  /* 0x000003800c037812 */ /* 0x000fe400078ec0ff */
[----:B------:R-:W-:Y:S02]  /*9d10*/  LOP3.LUT R164, R0, R31, RZ, 0x3c, !PT ;  /* 0x0000001f00a47212 */ /* 0x000fe400078e3cff */
[----:B------:R-:W-:Y:S01]  /*9d20*/  SHF.R.U64 R118, R118, 0x3, RZ ;  /* 0x0000000376767819 */ /* 0x000fe200000012ff */
[----:B0-----:R-:W0:Y:S01]  /*9d30*/  @P2 LDC R24, c[0x0][0xbec] ;  /* 0x0002fb00ff182b82 */ /* 0x001e220000000800 */
[----:B------:R-:W-:-:S02]  /*9d40*/  LOP3.LUT R106, R111, 0x380, RZ, 0xc0, !PT ;  /* 0x000003806f6a7812 */ /* 0x000fc400078ec0ff */
[----:B------:R-:W-:Y:S02]  /*9d50*/  LOP3.LUT R0, R99, 0x380, RZ, 0xc0, !PT ;  /* 0x0000038063007812 */ /* 0x000fe400078ec0ff */
[----:B------:R-:W-:Y:S02]  /*9d60*/  SHF.R.U64 R3, R3, 0x3, RZ ;  /* 0x0000000303037819 */ /* 0x000fe400000012ff */
[----:B------:R-:W-:Y:S01]  /*9d70*/  LOP3.LUT R118, R118, R119, RZ, 0x3c, !PT ;  /* 0x0000007776767212 */ /* 0x000fe200078e3cff */
[----:B------:R-:W1:Y:S01]  /*9d80*/  @P2 LDC R27, c[0x0][0xbf0] ;  /* 0x0002fc00ff1b2b82 */ /* 0x000e620000000800 */
[----:B------:R-:W-:Y:S01]  /*9d90*/  SHF.R.U64 R106, R106, 0x3, RZ ;  /* 0x000000036a6a7819 */ /* 0x000fe200000012ff */
[----:B------:R-:W-:Y:S01]  /*9da0*/  IMAD.X R119, RZ, RZ, R173, P3 ;  /* 0x000000ffff777224 */ /* 0x000fe200018e06ad */
[----:B------:R-:W-:Y:S02]  /*9db0*/  SHF.R.U64 R0, R0, 0x3, RZ ;  /* 0x0000000300007819 */ /* 0x000fe400000012ff */
[----:B------:R-:W-:-:S02]  /*9dc0*/  LOP3.LUT R12, R3, R12, RZ, 0x3c, !PT ;  /* 0x0000000c030c7212 */ /* 0x000fc400078e3cff */
[C---:B------:R-:W-:Y:S02]  /*9dd0*/  IADD3 R107, P0, R172.reuse, 0x5000, RZ ;  /* 0x00005000ac6b7810 */ /* 0x040fe40007f1e0ff */
[----:B------:R-:W-:Y:S02]  /*9de0*/  IADD3 R3, P3, R172, 0xf000, RZ ;  /* 0x0000f000ac037810 */ /* 0x000fe40007f7e0ff */
[----:B------:R-:W-:Y:S02]  /*9df0*/  LOP3.LUT R10, R127, 0x380, RZ, 0xc0, !PT ;  /* 0x000003807f0a7812 */ /* 0x000fe400078ec0ff */
[----:B------:R-:W-:Y:S01]  /*9e00*/  LOP3.LUT R14, R123, 0x380, RZ, 0xc0, !PT ;  /* 0x000003807b0e7812 */ /* 0x000fe200078ec0ff */
[----:B------:R-:W-:Y:S01]  /*9e10*/  IMAD.X R147, RZ, RZ, R173, P3 ;  /* 0x000000ffff937224 */ /* 0x000fe200018e06ad */
[----:B------:R-:W-:Y:S01]  /*9e20*/  LOP3.LUT R156, R106, R111, RZ, 0x3c, !PT ;  /* 0x0000006f6a9c7212 */ /* 0x000fe200078e3cff */
[----:B0-----:R-:W-:Y:S01]  /*9e30*/  @P2 IMAD.HI.U32 R24, R39, R24, RZ ;  /* 0x0000001827182227 */ /* 0x001fe200078e00ff */
[----:B------:R-:W-:-:S02]  /*9e40*/  LOP3.LUT R170, R0, R99, RZ, 0x3c, !PT ;  /* 0x0000006300aa7212 */ /* 0x000fc400078e3cff */
[----:B------:R-:W-:Y:S02]  /*9e50*/  LOP3.LUT R106, R107, 0x380, RZ, 0xc0, !PT ;  /* 0x000003806b6a7812 */ /* 0x000fe400078ec0ff */
[----:B------:R-:W-:Y:S02]  /*9e60*/  LOP3.LUT R0, R3, 0x380, RZ, 0xc0, !PT ;  /* 0x0000038003007812 */ /* 0x000fe400078ec0ff */
[----:B------:R-:W-:Y:S02]  /*9e70*/  SHF.R.U64 R10, R10, 0x3, RZ ;  /* 0x000000030a0a7819 */ /* 0x000fe400000012ff */
[----:B------:R-:W-:Y:S02]  /*9e80*/  SHF.R.U64 R14, R14, 0x3, RZ ;  /* 0x000000030e0e7819 */ /* 0x000fe400000012ff */
[----:B------:R-:W-:Y:S02]  /*9e90*/  SHF.R.U64 R106, R106, 0x3, RZ ;  /* 0x000000036a6a7819 */ /* 0x000fe400000012ff */
[----:B------:R-:W-:-:S02]  /*9ea0*/  SHF.R.U64 R0, R0, 0x3, RZ ;  /* 0x0000000300007819 */ /* 0x000fc400000012ff */
[----:B------:R-:W-:Y:S02]  /*9eb0*/  LOP3.LUT R10, R10, R127, RZ, 0x3c, !PT ;  /* 0x0000007f0a0a7212 */ /* 0x000fe400078e3cff */
[----:B------:R-:W-:Y:S02]  /*9ec0*/  LOP3.LUT R14, R14, R123, RZ, 0x3c, !PT ;  /* 0x0000007b0e0e7212 */ /* 0x000fe400078e3cff */
[----:B------:R-:W-:Y:S01]  /*9ed0*/  LOP3.LUT R106, R106, R107, RZ, 0x3c, !PT ;  /* 0x0000006b6a6a7212 */ /* 0x000fe200078e3cff */
[----:B------:R-:W-:Y:S01]  /*9ee0*/  IMAD.X R107, RZ, RZ, R173, P0 ;  /* 0x000000ffff6b7224 */ /* 0x000fe200000e06ad */
[----:B------:R-:W-:Y:S02]  /*9ef0*/  LOP3.LUT R146, R0, R3, RZ, 0x3c, !PT ;  /* 0x0000000300927212 */ /* 0x000fe400078e3cff */
[----:B------:R-:W-:Y:S02]  /*9f00*/  MOV R154, R154 ;  /* 0x0000009a009a7202 */ /* 0x000fe40000000f00 */
[----:B------:R-:W-:-:S02]  /*9f10*/  MOV R3, R8 ;  /* 0x0000000800037202 */ /* 0x000fc40000000f00 */
[----:B------:R-:W-:Y:S01]  /*9f20*/  MOV R0, R10 ;  /* 0x0000000a00007202 */ /* 0x000fe20000000f00 */
[----:B------:R-:W-:Y:S01]  /*9f30*/  STSM.16.M88.4 [R154], R32 ;  /* 0x000000209a007844 */ /* 0x000fe20000000200 */
[----:B------:R-:W-:Y:S02]  /*9f40*/  MOV R164, R164 ;  /* 0x000000a400a47202 */ /* 0x000fe40000000f00 */
[----:B------:R-:W-:Y:S02]  /*9f50*/  IADD3 R135, P0, R172, 0xc000, RZ ;  /* 0x0000c000ac877810 */ /* 0x000fe40007f1e0ff */
[----:B------:R-:W-:Y:S01]  /*9f60*/  MOV R44, R14 ;  /* 0x0000000e002c7202 */ /* 0x000fe20000000f00 */
[----:B------:R-:W-:Y:S01]  /*9f70*/  STSM.16.M88.4 [R164], R40 ;  /* 0x00000028a4007844 */ /* 0x000fe20000000200 */
[----:B------:R-:W-:Y:S02]  /*9f80*/  MOV R170, R170 ;  /* 0x000000aa00aa7202 */ /* 0x000fe40000000f00 */
[----:B------:R-:W-:-:S02]  /*9f90*/  F2FP.BF16.F32.PACK_AB R8, R49, R183 ;  /* 0x000000b73108723e */ /* 0x000fc400000010ff */
        /* <DEDUP_REMOVED lines=9> */
[----:B-1----:R-:W-:Y:S02]  /*a030*/  @P2 SHF.R.U32.HI R36, RZ, R27, R24 ;  /* 0x0000001bff242219 */ /* 0x002fe40000011618 */
[----:B------:R-:W-:Y:S01]  /*a040*/  LOP3.LUT R134, R135, 0x380, RZ, 0xc0, !PT ;  /* 0x0000038087867812 */ /* 0x000fe200078ec0ff */
[----:B------:R1:W-:Y:S01]  /*a050*/  STSM.16.M88.4 [R25], R12 ;  /* 0x0000000c19007844 */ /* 0x0003e20000000200 */
[----:B------:R-:W-:Y:S01]  /*a060*/  MOV R168, R168 ;  /* 0x000000a800a87202 */ /* 0x000fe20000000f00 */
[----:B------:R-:W-:Y:S01]  /*a070*/  IMAD.MOV R37, RZ, RZ, -R36 ;  /* 0x000000ffff257224 */ /* 0x000fe200078e0a24 */
[----:B------:R-:W-:-:S02]  /*a080*/  IADD3 R111, P1, R172, 0x6000, RZ ;  /* 0x00006000ac6f7810 */ /* 0x000fc40007f3e0ff */
[----:B------:R-:W-:Y:S01]  /*a090*/  MOV R166, R166 ;  /* 0x000000a600a67202 */ /* 0x000fe20000000f00 */
[----:B------:R-:W-:Y:S01]  /*a0a0*/  IMAD R37, R48, R37, R39 ;  /* 0x0000002530257224 */ /* 0x000fe200078e0227 */
[----:B0-----:R-:W-:Y:S02]  /*a0b0*/  F2FP.BF16.F32.PACK_AB R8, R65, R187 ;  /* 0x000000bb4108723e */ /* 0x001fe400000010ff */
[----:B------:R-:W-:Y:S02]  /*a0c0*/  F2FP.BF16.F32.PACK_AB R9, R67, R66 ;  /* 0x000000424309723e */ /* 0x000fe400000010ff */
[----:B------:R-:W-:Y:S02]  /*a0d0*/  F2FP.BF16.F32.PACK_AB R10, R69, R188 ;  /* 0x000000bc450a723e */ /* 0x000fe400000010ff */
[----:B------:R-:W-:Y:S02]  /*a0e0*/  F2FP.BF16.F32.PACK_AB R11, R71, R70 ;  /* 0x00000046470b723e */ /* 0x000fe400000010ff */
[----:B------:R-:W-:-:S02]  /*a0f0*/  SHF.R.U64 R134, R134, 0x3, RZ ;  /* 0x0000000386867819 */ /* 0x000fc400000012ff */
        /* <DEDUP_REMOVED lines=11> */
[----:B------:R-:W-:Y:S02]  /*a1b0*/  LOP3.LUT R110, R111, 0x380, RZ, 0xc0, !PT ;  /* 0x000003806f6e7812 */ /* 0x000fe400078ec0ff */
[----:B------:R-:W-:Y:S01]  /*a1c0*/  LOP3.LUT R134, R134, R135, RZ, 0x3c, !PT ;  /* 0x0000008786867212 */ /* 0x000fe200078e3cff */
[----:B------:R-:W-:Y:S01]  /*a1d0*/  IMAD.X R135, RZ, RZ, R173, P0 ;  /* 0x000000ffff877224 */ /* 0x000fe200000e06ad */
[----:B------:R2:W-:Y:S01]  /*a1e0*/  STSM.16.M88.4 [R162], R24 ;  /* 0x00000018a2007844 */ /* 0x0005e20000000200 */
[----:B------:R-:W-:Y:S02]  /*a1f0*/  SHF.R.U64 R110, R110, 0x3, RZ ;  /* 0x000000036e6e7819 */ /* 0x000fe400000012ff */
[----:B0-----:R-:W-:Y:S01]  /*a200*/  F2FP.BF16.F32.PACK_AB R9, R52, R7 ;  /* 0x000000073409723e */ /* 0x001fe200000010ff */
[----:B-1----:R-:W-:Y:S01]  /*a210*/  IMAD.U32 R13, RZ, RZ, UR5 ;  /* 0x00000005ff0d7e24 */ /* 0x002fe2000f8e00ff */
[----:B------:R-:W-:Y:S01]  /*a220*/  SHF.R.S32.HI R12, RZ, 0x1f, R36 ;  /* 0x0000001fff0c7819 */ /* 0x000fe20000011424 */
[----:B------:R-:W-:Y:S01]  /*a230*/  ULDC UR5, c[0x0][0xa88] ;  /* 0x0002a20000057ab9 */ /* 0x000fe20000000800 */
[----:B------:R-:W-:-:S02]  /*a240*/  SHF.R.S32.HI R7, RZ, 0x1f, R37 ;  /* 0x0000001fff077819 */ /* 0x000fc40000011425 */
[----:B------:R-:W-:Y:S01]  /*a250*/  LOP3.LUT R110, R110, R111, RZ, 0x3c, !PT ;  /* 0x0000006f6e6e7212 */ /* 0x000fe200078e3cff */
[----:B------:R-:W-:Y:S01]  /*a260*/  IMAD.X R111, RZ, RZ, R173, P1 ;  /* 0x000000ffff6f7224 */ /* 0x000fe200008e06ad */
[----:B------:R-:W-:Y:S02]  /*a270*/  IADD3 R139, P1, R172, 0xd000, RZ ;  /* 0x0000d000ac8b7810 */ /* 0x000fe40007f3e0ff */
[----:B------:R-:W-:Y:S02]  /*a280*/  MOV R160, R160 ;  /* 0x000000a000a07202 */ /* 0x000fe40000000f00 */
[----:B--2---:R-:W-:Y:S01]  /*a290*/  IADD3 R24, P0, R36, UR6, RZ ;  /* 0x0000000624187c10 */ /* 0x004fe2000ff1e0ff */
[----:B------:R-:W-:Y:S01]  /*a2a0*/  VIADD R26, R206, UR44 ;  /* 0x0000002cce1a7c36 */ /* 0x000fe20008000000 */
[----:B------:R-:W-:Y:S02]  /*a2b0*/  F2FP.BF16.F32.PACK_AB R32, R89, R193 ;  /* 0x000000c15920723e */ /* 0x000fe400000010ff */
[----:B------:R-:W-:Y:S01]  /*a2c0*/  IADD3.X R25, R12, UR7, R13, P0, !PT ;  /* 0x000000070c197c10 */ /* 0x000fe200087fe40d */
[----:B------:R-:W-:Y:S01]  /*a2d0*/  ULDC.64 UR6, c[0x0][0xb88] ;  /* 0x0002e20000067ab9 */ /* 0x000fe20000000a00 */
[----:B------:R-:W-:Y:S01]  /*a2e0*/  F2FP.BF16.F32.PACK_AB R33, R91, R90 ;  /* 0x0000005a5b21723e */ /* 0x000fe200000010ff */
[----:B------:R-:W-:Y:S01]  /*a2f0*/  IMAD R12, R7, UR6, RZ ;  /* 0x00000006070c7c24 */ /* 0x000fe2000f8e02ff */
[----:B------:R-:W-:Y:S01]  /*a300*/  F2FP.BF16.F32.PACK_AB R34, R93, R194 ;  /* 0x000000c25d22723e */ /* 0x000fe200000010ff */
[----:B------:R-:W-:Y:S01]  /*a310*/  IMAD.WIDE.U32 R24, R37, UR6, R24 ;  /* 0x0000000625187c25 */ /* 0x000fe2000f8e0018 */
[----:B------:R-:W-:-:S02]  /*a320*/  F2FP.BF16.F32.PACK_AB R35, R95, R94 ;  /* 0x0000005e5f23723e */ /* 0x000fc400000010ff */
[----:B------:R-:W-:Y:S01]  /*a330*/  MOV R158, R158 ;  /* 0x0000009e009e7202 */ /* 0x000fe20000000f00 */
[----:B------:R-:W-:Y:S01]  /*a340*/  IMAD R37, R37, UR7, R12 ;  /* 0x0000000725257c24 */ /* 0x000fe2000f8e020c */
[----:B------:R-:W-:Y:S01]  /*a350*/  F2FP.BF16.F32.PACK_AB R8, R97, R195 ;  /* 0x000000c36108723e */ /* 0x000fe200000010ff */
[----:B------:R0:W-:Y:S01]  /*a360*/  STSM.16.M88.4 [R160], R32 ;  /* 0x00000020a0007844 */ /* 0x0001e20000000200 */
[----:B------:R-:W-:Y:S01]  /*a370*/  F2FP.BF16.F32.PACK_AB R10, R101, R196 ;  /* 0x000000c4650a723e */ /* 0x000fe200000010ff */
[----:B------:R-:W-:Y:S01]  /*a380*/  ULDC.64 UR6, c[0x0][0xb50] ;  /* 0x0002d40000067ab9 */ /* 0x000fe20000000a00 */
[----:B------:R-:W-:Y:S01]  /*a390*/  F2FP.BF16.F32.PACK_AB R11, R60, R56 ;  /* 0x000000383c0b723e */ /* 0x000fe200000010ff */
[----:B------:R-:W-:Y:S01]  /*a3a0*/  IMAD R7, R48, UR5, RZ ;  /* 0x0000000530077c24 */ /* 0x000fe2000f8e02ff */
[----:B------:R-:W-:Y:S02]  /*a3b0*/  LOP3.LUT R138, R139, 0x380, RZ, 0xc0, !PT ;  /* 0x000003808b8a7812 */ /* 0x000fe400078ec0ff */
[----:B------:R-:W-:Y:S01]  /*a3c0*/  LOP3.LUT P0, RZ, R204, 0x3, RZ, 0xc0, !PT ;  /* 0x00000003ccff7812 */ /* 0x000fe2000780c0ff */
[----:B------:R1:W-:Y:S01]  /*a3d0*/  STSM.16.M88.4 [R158], R8 ;  /* 0x000000089e007844 */ /* 0x0003e20000000200 */
[----:B------:R-:W-:-:S02]  /*a3e0*/  SHF.R.U64 R138, R138, 0x3, RZ ;  /* 0x000000038a8a7819 */ /* 0x000fc400000012ff */
[----:B------:R-:W-:Y:S02]  /*a3f0*/  MOV R156, R156 ;  /* 0x0000009c009c7202 */ /* 0x000fe40000000f00 */
[----:B------:R-:W-:Y:S02]  /*a400*/  F2FP.BF16.F32.PACK_AB R12, R105, R197 ;  /* 0x000000c5690c723e */ /* 0x000fe400000010ff */
[----:B------:R-:W-:Y:S02]  /*a410*/  F2FP.BF16.F32.PACK_AB R13, R68, R64 ;  /* 0x00000040440d723e */ /* 0x000fe400000010ff */
[----:B0-----:R-:W-:Y:S02]  /*a420*/  LEA R34, P3, R24, UR6, 0x2 ;  /* 0x0000000618227c11 */ /* 0x001fe4000f8610ff */
[----:B------:R-:W-:Y:S02]  /*a430*/  F2FP.BF16.F32.PACK_AB R14, R109, R198 ;  /* 0x000000c66d0e723e */ /* 0x000fe400000010ff */
[----:B------:R-:W-:Y:S01]  /*a440*/  F2FP.BF16.F32.PACK_AB R15, R76, R72 ;  /* 0x000000484c0f723e */ /* 0x000fe200000010ff */
[----:B------:R-:W-:Y:S01]  /*a450*/  SHFL.IDX PT, R46, R34, RZ, 0x1c1f ;  /* 0x001c1fff222e7589 */ /* 0x000fe200000e0000 */
[----:B------:R-:W-:Y:S01]  /*a460*/  LOP3.LUT R138, R138, R139, RZ, 0x3c, !PT ;  /* 0x0000008b8a8a7212 */ /* 0x000fe200078e3cff */
[----:B-1----:R-:W-:Y:S01]  /*a470*/  IMAD.IADD R9, R25, 0x1, R37 ;  /* 0x0000000119097824 */ /* 0x002fe200078e0225 */
[----:B------:R-:W-:Y:S01]  /*a480*/  MOV R152, R152 ;  /* 0x0000009800987202 */ /* 0x000fe20000000f00 */
[----:B------:R-:W-:Y:S01]  /*a490*/  VIADD R8, R26, 0x8 ;  /* 0x000000081a087836 */ /* 0x000fe20000000000 */
[----:B------:R0:W-:Y:S01]  /*a4a0*/  STSM.16.M88.4 [R156], R12 ;  /* 0x0000000c9c007844 */ /* 0x0001e20000000200 */
[----:B------:R-:W-:Y:S01]  /*a4b0*/  IMAD.X R139, RZ, RZ, R173, P1 ;  /* 0x000000ffff8b7224 */ /* 0x000fe200008e06ad */
[----:B------:R-:W-:-:S02]  /*a4c0*/  LEA.HI.X R35, R24, UR7, R9, 0x2, P3 ;  /* 0x0000000718237c11 */ /* 0x000fc400098f1409 */
[-C--:B------:R-:W-:Y:S01]  /*a4d0*/  ISETP.GE.OR P1, PT, R26, R7.reuse, P0 ;  /* 0x000000071a00720c */ /* 0x080fe20000726670 */
[----:B------:R-:W-:Y:S01]  /*a4e0*/  SHFL.IDX PT, R50, R34, 0x1, 0x1c1f ;  /* 0x003c1f0022327f89 */ /* 0x000fe200000e0000 */
[----:B------:R-:W-:Y:S02]  /*a4f0*/  ISETP.GE.OR P0, PT, R8, R7, P0 ;  /* 0x000000070800720c */ /* 0x000fe40000706670 */
[----:B------:R-:W-:Y:S01]  /*a500*/  F2FP.BF16.F32.PACK_AB R8, R113, R199 ;  /* 0x000000c77108723e */ /* 0x000fe200000010ff */
[----:B------:R-:W1:Y:S01]  /*a510*/  SHFL.IDX PT, R47, R35, RZ, 0x1c1f ;  /* 0x001c1fff232f7589 */ /* 0x000e6200000e0000 */
[----:B------:R-:W-:Y:S02]  /*a520*/  F2FP.BF16.F32.PACK_AB R9, R84, R80 ;  /* 0x000000505409723e */ /* 0x000fe400000010ff */
[----:B------:R-:W-:Y:S01]  /*a530*/  F2FP.BF16.F32.PACK_AB R10, R117, R201 ;  /* 0x000000c9750a723e */ /* 0x000fe200000010ff */
[----:B------:R-:W2:Y:S01]  /*a540*/  SHFL.IDX PT, R51, R35, 0x1, 0x1c1f ;  /* 0x003c1f0023337f89 */ /* 0x000ea200000e0000 */
[----:B------:R-:W-:-:S02]  /*a550*/  F2FP.BF16.F32.PACK_AB R11, R92, R88 ;  /* 0x000000585c0b723e */ /* 0x000fc400000010ff */
[----:B------:R-:W-:Y:S02]  /*a560*/  MOV R150, R150 ;  /* 0x0000009600967202 */ /* 0x000fe40000000f00 */
[----:B0-----:R-:W-:Y:S01]  /*a570*/  F2FP.BF16.F32.PACK_AB R12, R121, R202 ;  /* 0x000000ca790c723e */ /* 0x001fe200000010ff */
[----:B------:R0:W-:Y:S01]  /*a580*/  STSM.16.M88.4 [R152], R8 ;  /* 0x0000000898007844 */ /* 0x0001e20000000200 */
[----:B------:R-:W-:Y:S02]  /*a590*/  F2FP.BF16.F32.PACK_AB R13, R100, R96 ;  /* 0x00000060640d723e */ /* 0x000fe400000010ff */
[----:B------:R-:W-:Y:S02]  /*a5a0*/  F2FP.BF16.F32.PACK_AB R14, R125, R124 ;  /* 0x0000007c7d0e723e */ /* 0x000fe400000010ff */
[----:B------:R-:W-:Y:S02]  /*a5b0*/  F2FP.BF16.F32.PACK_AB R15, R108, R104 ;  /* 0x000000686c0f723e */ /* 0x000fe400000010ff */
[----:B------:R-:W-:-:S02]  /*a5c0*/  F2FP.BF16.F32.PACK_AB R24, R129, R128 ;  /* 0x000000808118723e */ /* 0x000fc400000010ff */
[----:B------:R-:W-:Y:S01]  /*a5d0*/  F2FP.BF16.F32.PACK_AB R25, R116, R112 ;  /* 0x000000707419723e */ /* 0x000fe200000010ff */
[----:B------:R-:W-:Y:S01]  /*a5e0*/  STSM.16.M88.4 [R150], R12 ;  /* 0x0000000c96007844 */ /* 0x000fe20000000200 */
[----:B------:R-:W-:Y:S02]  /*a5f0*/  F2FP.BF16.F32.PACK_AB R26, R133, R132 ;  /* 0x00000084851a723e */ /* 0x000fe400000010ff */
[----:B------:R-:W-:Y:S02]  /*a600*/  F2FP.BF16.F32.PACK_AB R27, R174, R120 ;  /* 0x00000078ae1b723e */ /* 0x000fe400000010ff */
[----:B------:R-:W-:Y:S01]  /*a610*/  F2FP.BF16.F32.PACK_AB R32, R137, R136 ;  /* 0x000000888920723e */ /* 0x000fe200000010ff */
[----:B0-----:R-:W0:Y:S01]  /*a620*/  @P2 LDC R9, c[0x0][0xbf0] ;  /* 0x0002fc00ff092b82 */ /* 0x001e220000000800 */
        /* <DEDUP_REMOVED lines=9> */
[----:B------:R-:W-:-:S02]  /*a6c0*/  IADD3 R31, P4, R172, 0x2000, RZ ;  /* 0x00002000ac1f7810 */ /* 0x000fc40007f9e0ff */
[C---:B------:R-:W-:Y:S01]  /*a6d0*/  IADD3 R99, P5, R172.reuse, 0x3000, RZ ;  /* 0x00003000ac637810 */ /* 0x040fe20007fbe0ff */
[----:B------:R-:W-:Y:S01]  /*a6e0*/  STSM.16.M88.4 [R3], R56 ;  /* 0x0000003803007844 */ /* 0x000fe20000000200 */
[----:B------:R-:W-:Y:S02]  /*a6f0*/  IADD3 R103, P6, R172, 0x4000, RZ ;  /* 0x00004000ac677810 */ /* 0x000fe40007fde0ff */
[----:B------:R-:W-:Y:S01]  /*a700*/  LOP3.LUT R30, R31, 0x380, RZ, 0xc0, !PT ;  /* 0x000003801f1e7812 */ /* 0x000fe200078ec0ff */
[----:B------:R-:W-:Y:S01]  /*a710*/  BAR.SYNC.DEFER_BLOCKING 0x1, 0x100 ;  /* 0x0044000000007b1d */ /* 0x000fe20000010000 */
[----:B------:R-:W-:Y:S02]  /*a720*/  LOP3.LUT R98, R99, 0x380, RZ, 0xc0, !PT ;  /* 0x0000038063627812 */ /* 0x000fe400078ec0ff */
[----:B------:R-:W-:Y:S01]  /*a730*/  LOP3.LUT R102, R103, 0x380, RZ, 0xc0, !PT ;  /* 0x0000038067667812 */ /* 0x000fe200078ec0ff */
[----:B---3--:R-:W-:Y:S01]  /*a740*/  IMAD R0, R23, 0x20, R200 ;  /* 0x0000002017007824 */ /* 0x008fe200078e02c8 */
[----:B------:R-:W-:-:S02]  /*a750*/  SHF.R.U64 R30, R30, 0x3, RZ ;  /* 0x000000031e1e7819 */ /* 0x000fc400000012ff */
[----:B------:R-:W-:Y:S02]  /*a760*/  SHF.R.U64 R98, R98, 0x3, RZ ;  /* 0x0000000362627819 */ /* 0x000fe400000012ff */
[----:B------:R-:W-:Y:S01]  /*a770*/  SHF.R.U64 R102, R102, 0x3, RZ ;  /* 0x0000000366667819 */ /* 0x000fe200000012ff */
[----:B------:R-:W-:Y:S01]  /*a780*/  UIMAD UR5, UR10, UR8, URZ ;  /* 0x000000080a0572a4 */ /* 0x000fe2000f8e023f */
[----:B------:R-:W-:Y:S01]  /*a790*/  LOP3.LUT R30, R30, R31, RZ, 0x3c, !PT ;  /* 0x0000001f1e1e7212 */ /* 0x000fe200078e3cff */
[--C-:B------:R-:W-:Y:S01]  /*a7a0*/  IMAD.X R31, RZ, RZ, R173.reuse, P4 ;  /* 0x000000ffff1f7224 */ /* 0x100fe200020e06ad */
[----:B------:R-:W-:Y:S01]  /*a7b0*/  LOP3.LUT R98, R98, R99, RZ, 0x3c, !PT ;  /* 0x0000006362627212 */ /* 0x000fe200078e3cff */
[--C-:B------:R-:W-:Y:S01]  /*a7c0*/  IMAD.X R99, RZ, RZ, R173.reuse, P5 ;  /* 0x000000ffff637224 */ /* 0x100fe200028e06ad */
[----:B------:R-:W-:Y:S01]  /*a7d0*/  LOP3.LUT R102, R102, R103, RZ, 0x3c, !PT ;  /* 0x0000006766667212 */ /* 0x000fe200078e3cff */
[----:B------:R-:W-:Y:S01]  /*a7e0*/  IMAD.X R103, RZ, RZ, R173, P6 ;  /* 0x000000ffff677224 */ /* 0x000fe200030e06ad */
[----:B------:R-:W-:-:S02]  /*a7f0*/  IADD3 R123, P4, R172, 0x9000, RZ ;  /* 0x00009000ac7b7810 */ /* 0x000fc40007f9e0ff */
[C---:B------:R-:W-:Y:S01]  /*a800*/  LOP3.LUT R29, R172.reuse, 0x380, RZ, 0xc0, !PT ;  /* 0x00000380ac1d7812 */ /* 0x040fe200078ec0ff */
[----:B-1----:R-:W-:Y:S01]  /*a810*/  @!P1 ST.E desc[UR46][R46.64], R6 ;  /* 0x000000062e009985 */ /* 0x002fe2000c10192e */
[C---:B------:R-:W-:Y:S01]  /*a820*/  IADD3 R127, P5, R172.reuse, 0xa000, RZ ;  /* 0x0000a000ac7f7810 */ /* 0x040fe20007fbe0ff */
[----:B------:R-:W-:Y:S01]  /*a830*/  UIMAD.WIDE.U32 UR6, UR39, UR8, URZ ;  /* 0x00000008270672a5 */ /* 0x000fe2000f8e003f */
[----:B------:R-:W-:Y:S01]  /*a840*/  IADD3 R131, P6, R172, 0xb000, RZ ;  /* 0x0000b000ac837810 */ /* 0x000fe20007fde0ff */
[----:B--2---:R1:W-:Y:S01]  /*a850*/  @!P0 ST.E desc[UR46][R50.64], R5 ;  /* 0x0000000532008985 */ /* 0x0043e2000c10192e */
[----:B------:R-:W-:Y:S01]  /*a860*/  UIMAD UR5, UR39, UR9, UR5 ;  /* 0x00000009270572a4 */ /* 0x000fe2000f8e0205 */
[----:B------:R-:W-:Y:S01]  /*a870*/  LOP3.LUT R122, R123, 0x380, RZ, 0xc0, !PT ;  /* 0x000003807b7a7812 */ /* 0x000fe200078ec0ff */
[----:B------:R-:W-:Y:S01]  /*a880*/  ULDC.64 UR10, c[0x0][0xaf0] ;  /* 0x0002bc00000a7ab9 */ /* 0x000fe20000000a00 */
[----:B------:R-:W-:Y:S02]  /*a890*/  LOP3.LUT R126, R127, 0x380, RZ, 0xc0, !PT ;  /* 0x000003807f7e7812 */ /* 0x000fe400078ec0ff */
[----:B------:R-:W-:-:S02]  /*a8a0*/  LOP3.LUT R130, R131, 0x380, RZ, 0xc0, !PT ;  /* 0x0000038083827812 */ /* 0x000fc400078ec0ff */
[----:B------:R-:W-:Y:S01]  /*a8b0*/  SHF.R.U64 R29, R29, 0x3, RZ ;  /* 0x000000031d1d7819 */ /* 0x000fe200000012ff */
[----:B-1----:R-:W1:Y:S01]  /*a8c0*/  @P2 LDC R5, c[0x0][0xbec] ;  /* 0x0002fb00ff052b82 */ /* 0x002e620000000800 */
[----:B------:R-:W-:Y:S01]  /*a8d0*/  VIADD R6, R0, UR44 ;  /* 0x0000002c00067c36 */ /* 0x000fe20008000000 */
[----:B------:R-:W-:Y:S01]  /*a8e0*/  UIMAD UR8, UR12, UR10, URZ ;  /* 0x0000000a0c0872a4 */ /* 0x000fe2000f8e023f */
[----:B------:R-:W-:Y:S01]  /*a8f0*/  SHF.R.U64 R122, R122, 0x3, RZ ;  /* 0x000000037a7a7819 */ /* 0x000fe200000012ff */
[----:B------:R-:W-:Y:S01]  /*a900*/  UIADD3 UR7, UR7, UR5, URZ ;  /* 0x0000000507077290 */ /* 0x000fe2000fffe03f */
[----:B------:R-:W-:Y:S01]  /*a910*/  IMAD.MOV.U32 R3, RZ, RZ, R6 ;  /* 0x000000ffff037224 */ /* 0x000fe200078e0006 */
[----:B------:R-:W-:Y:S01]  /*a920*/  UIMAD UR5, UR42, UR11, UR8 ;  /* 0x0000000b2a0572a4 */ /* 0x000fe2000f8e0208 */
[----:B------:R-:W-:Y:S01]  /*a930*/  SHF.R.U64 R126, R126, 0x3, RZ ;  /* 0x000000037e7e7819 */ /* 0x000fe200000012ff */
[----:B------:R-:W-:Y:S01]  /*a940*/  UIMAD.WIDE.U32 UR42, UR42, UR10, UR6 ;  /* 0x0000000a2a2a72a5 */ /* 0x000fe2000f8e0006 */
[----:B------:R-:W-:Y:S01]  /*a950*/  SHF.R.U64 R130, R130, 0x3, RZ ;  /* 0x0000000382827819 */ /* 0x000fe200000012ff */
[----:B------:R2:W5:Y:S01]  /*a960*/  LD.E.128 R40, desc[UR46][R20.64] ;  /* 0x0000002e14287980 */ /* 0x000562000c101d00 */
[----:B------:R-:W-:Y:S01]  /*a970*/  LOP3.LUT R122, R122, R123, RZ, 0x3c, !PT ;  /* 0x0000007b7a7a7212 */ /* 0x000fe200078e3cff */
[----:B------:R-:W-:Y:S01]  /*a980*/  UIADD3 UR5, UR43, UR5, URZ ;  /* 0x000000052b057290 */ /* 0x000fe2000fffe03f */
[----:B------:R-:W-:Y:S01]  /*a990*/  LOP3.LUT R126, R126, R127, RZ, 0x3c, !PT ;  /* 0x0000007f7e7e7212 */ /* 0x000fe200078e3cff */
[--C-:B------:R-:W-:Y:S01]  /*a9a0*/  IMAD.X R123, RZ, RZ, R173.reuse, P4 ;  /* 0x000000ffff7b7224 */ /* 0x100fe200020e06ad */
[----:B------:R-:W-:Y:S01]  /*a9b0*/  LOP3.LUT R130, R130, R131, RZ, 0x3c, !PT ;  /* 0x0000008382827212 */ /* 0x000fe200078e3cff */
[--C-:B------:R-:W-:Y:S01]  /*a9c0*/  IMAD.X R127, RZ, RZ, R173.reuse, P5 ;  /* 0x000000ffff7f7224 */ /* 0x100fe200028e06ad */
[----:B------:R-:W-:Y:S01]  /*a9d0*/  LOP3.LUT R28, R29, R172, RZ, 0x3c, !PT ;  /* 0x000000ac1d1c7212 */ /* 0x000fe200078e3cff */
[--C-:B------:R-:W-:Y:S01]  /*a9e0*/  IMAD.X R131, RZ, RZ, R173.reuse, P6 ;  /* 0x000000ffff837224 */ /* 0x100fe200030e06ad */
[----:B------:R-:W-:Y:S01]  /*a9f0*/  ULDC.64 UR6, c[0x0][0xae0] ;  /* 0x0002b80000067ab9 */ /* 0x000fe20000000a00 */
[----:B------:R-:W-:Y:S01]  /*aa00*/  IMAD.MOV.U32 R29, RZ, RZ, R173 ;  /* 0x000000ffff1d7224 */ /* 0x000fe200078e00ad */
[----:B------:R2:W5:Y:S01]  /*aa10*/  LD.E.128 R52, desc[UR46][R30.64] ;  /* 0x0000002e1e347980 */ /* 0x000562000c101d00 */
[----:B-1----:R-:W-:-:S03]  /*aa20*/  @P2 IMAD.HI.U32 R0, R6, R5, RZ ;  /* 0x0000000506002227 */ /* 0x002fc600078e00ff */
[----:B------:R2:W5:Y:S02]  /*aa30*/  LD.E.128 R36, desc[UR46][R28.64] ;  /* 0x0000002e1c247980 */ /* 0x000564000c101d00 */
[----:B0-----:R-:W-:Y:S01]  /*aa40*/  @P2 SHF.R.U32.HI R3, RZ, R9, R0 ;  /* 0x00000009ff032219 */ /* 0x001fe20000011600 */
[----:B------:R-:W-:Y:S01]  /*aa50*/  IMAD.U32 R4, RZ, RZ, UR42 ;  /* 0x0000002aff047e24 */ /* 0x000fe2000f8e00ff */
        /* <DEDUP_REMOVED lines=67> */
.L_x_13428:
[----:B------:R-:W-:Y:S05]  /*ae90*/  BSYNC B1 ;  /* 0x0000000000017941 */ /* 0x000fea0003800000 */
.L_x_13427:
[----:B-1-3--:R1:W3:Y:S01]  /*aea0*/  SHFL.IDX PT, R13, R3, 0x1, 0x181f ;  /* 0x00381f00030d7f89 */ /* 0x00a2e200000e0000 */
[----:B------:R-:W-:Y:S03]  /*aeb0*/  BSSY B1, `(.L_x_13429) ;  /* 0x0000014000017945 */ /* 0x000fe60003800000 */
[----:B------:R1:W4:Y:S01]  /*aec0*/  SHFL.IDX PT, R11, R6, 0x1, 0x181f ;  /* 0x00381f00060b7f89 */ /* 0x00032200000e0000 */
[----:B------:R-:W-:Y:S05]  /*aed0*/  @P1 BRA `(.L_x_13430) ;  /* 0x0000000000441947 */ /* 0x000fea0003800000 */
[----:B------:R-:W-:Y:S02]  /*aee0*/  ULDC UR5, c[0x0][0xac8] ;  /* 0x0002b20000057ab9 */ /* 0x000fe40000000800 */
[----:B------:R-:W-:Y:S02]  /*aef0*/  ISETP.GE.AND P4, PT, R2, UR5, PT ;  /* 0x0000000502007c0c */ /* 0x000fe4000bf86270 */
[----:B------:R-:W-:Y:S02]  /*af00*/  ISETP.GE.AND P3, PT, R19, UR5, PT ;  /* 0x0000000513007c0c */ /* 0x000fe4000bf66270 */
[----:B------:R-:W-:Y:S02]  /*af10*/  ISETP.GE.AND P2, PT, R18, UR5, PT ;  /* 0x0000000512007c0c */ /* 0x000fe4000bf46270 */
[----:B------:R-:W-:-:S07]  /*af20*/  ISETP.GE.AND P1, PT, R22, UR5, PT ;  /* 0x0000000516007c0c */ /* 0x000fce000bf26270 */
[CC--:B----4-:R-:W-:Y:S02]  /*af30*/  @!P4 LEA R4, P6, R2.reuse, R11.reuse, 0x1 ;  /* 0x0000000b0204c211 */ /* 0x0d0fe400078c08ff */
[C---:B------:R-:W-:Y:S02]  /*af40*/  @!P3 LEA R8, P5, R19.reuse, R11, 0x1 ;  /* 0x0000000b1308b211 */ /* 0x040fe400078a08ff */
[----:B---3--:R-:W-:Y:S02]  /*af50*/  @!P4 LEA.HI.X R5, R2, R13, R211, 0x1, P6 ;  /* 0x0000000d0205c211 */ /* 0x008fe400030f0cd3 */
        /* <DEDUP_REMOVED lines=9> */
.L_x_13430:
[----:B------:R-:W-:Y:S05]  /*aff0*/  BSYNC B1 ;  /* 0x0000000000017941 */ /* 0x000fea0003800000 */
.L_x_13429:
[----:B---3--:R3:W0:Y:S01]  /*b000*/  SHFL.IDX PT, R13, R3, 0x2, 0x181f ;  /* 0x00581f00030d7f89 */ /* 0x00862200000e0000 */
        /* <DEDUP_REMOVED lines=14> */
[----:B-----5:R0:W-:Y:S01]  /*b0f0*/  @!P3 ST.E.128 desc[UR46][R4.64], R52 ;  /* 0x000000340400b985 */ /* 0x0201e2000c101d2e */
[----:B----4-:R-:W-:-:S02]  /*b100*/  @!P1 LEA.HI.X R11, R18, R13, R209, 0x1, P4 ;  /* 0x0000000d120b9211 */ /* 0x010fc400020f0cd1 */
[----:B------:R-:W-:Y:S01]  /*b110*/  @!P0 LEA.HI.X R13, R22, R13, R208, 0x1, P6 ;  /* 0x0000000d160d8211 */ /* 0x000fe200030f0cd0 */
[----:B------:R0:W-:Y:S04]  /*b120*/  @!P2 ST.E.128 desc[UR46][R8.64], R108 ;  /* 0x0000006c0800a985 */ /* 0x0001e8000c101d2e */
[----:B------:R0:W-:Y:S04]  /*b130*/  @!P1 ST.E.128 desc[UR46][R10.64], R124 ;  /* 0x0000007c0a009985 */ /* 0x0001e8000c101d2e */
[----:B------:R0:W-:Y:S02]  /*b140*/  @!P0 ST.E.128 desc[UR46][R12.64], R140 ;  /* 0x0000008c0c008985 */ /* 0x0001e4000c101d2e */
.L_x_13432:
[----:B------:R-:W-:Y:S05]  /*b150*/  BSYNC B1 ;  /* 0x0000000000017941 */ /* 0x000fea0003800000 */
.L_x_13431:
[----:B------:R-:W-:Y:S01]  /*b160*/  VIADD R0, R14, 0x60 ;  /* 0x000000600e007836 */ /* 0x000fe20000000000 */
[----:B-123--:R-:W1:Y:S04]  /*b170*/  SHFL.IDX PT, R3, R3, 0x3, 0x181f ;  /* 0x00781f0003037f89 */ /* 0x00ee6800000e0000 */
[----:B------:R-:W-:Y:S01]  /*b180*/  ISETP.GE.AND P0, PT, R0, R7, PT ;  /* 0x000000070000720c */ /* 0x000fe20003f06270 */
[----:B0---4-:R0:W2:-:S12]  /*b190*/  SHFL.IDX PT, R11, R6, 0x3, 0x181f ;  /* 0x00781f00060b7f89 */ /* 0x01109800000e0000 */
        /* <DEDUP_REMOVED lines=20> */
.L_x_13426:
        /* <DEDUP_REMOVED lines=50> */
.L_x_13435:
[----:B------:R-:W-:Y:S05]  /*b600*/  BSYNC B1 ;  /* 0x0000000000017941 */ /* 0x000fea0003800000 */
.L_x_13434:
        /* <DEDUP_REMOVED lines=11> */
[----:B-1----:R-:W-:-:S03]  /*b6c0*/  @P1 SHF.R.U32.HI R3, RZ, R11, R0 ;  /* 0x0000000bff031219 */ /* 0x002fc60000011600 */
[----:B------:R-:W-:Y:S01]  /*b6d0*/  UIMAD UR5, UR42, UR11, UR5 ;  /* 0x0000000b2a0572a4 */ /* 0x000fe2000f8e0205 */
[--C-:B------:R-:W-:Y:S01]  /*b6e0*/  SHF.R.S32.HI R0, RZ, 0x1f, R3.reuse ;  /* 0x0000001fff007819 */ /* 0x100fe20000011403 */
[----:B------:R-:W-:Y:S01]  /*b6f0*/  UIMAD.WIDE.U32 UR42, UR42, UR10, UR6 ;  /* 0x0000000a2a2a72a5 */ /* 0x000fe2000f8e0006 */
[----:B------:R-:W-:Y:S02]  /*b700*/  IMAD.MOV R7, RZ, RZ, -R3 ;  /* 0x000000ffff077224 */ /* 0x000fe400078e0a03 */
[----:B------:R-:W-:Y:S01]  /*b710*/  ULDC.64 UR6, c[0x0][0xae0] ;  /* 0x0002b80000067ab9 */ /* 0x000fe20000000a00 */
[----:B------:R-:W-:Y:S01]  /*b720*/  UIADD3 UR5, UR43, UR5, URZ ;  /* 0x000000052b057290 */ /* 0x000fe2000fffe03f */
[----:B------:R-:W-:Y:S02]  /*b730*/  IMAD R0, R0, UR6, RZ ;  /* 0x0000000600007c24 */ /* 0x000fe4000f8e02ff */
[----:B------:R-:W-:Y:S02]  /*b740*/  IMAD R7, R10, R7, R8 ;  /* 0x000000070a077224 */ /* 0x000fe400078e0208 */
[----:B------:R-:W-:-:S02]  /*b750*/  IMAD.U32 R5, RZ, RZ, UR43 ;  /* 0x0000002bff057e24 */ /* 0x000fc4000f8e00ff */
[----:B------:R-:W-:Y:S02]  /*b760*/  IMAD.U32 R4, RZ, RZ, UR42 ;  /* 0x0000002aff047e24 */ /* 0x000fe4000f8e00ff */
[----:B------:R-:W-:Y:S01]  /*b770*/  IMAD.U32 R5, RZ, RZ, UR5 ;  /* 0x00000005ff057e24 */ /* 0x000fe2000f8e00ff */
[----:B------:R-:W-:Y:S01]  /*b780*/  ULDC UR5, c[0x0][0xa88] ;  /* 0x0002a20000057ab9 */ /* 0x000fe20000000800 */
[C---:B------:R-:W-:Y:S01]  /*b790*/  IMAD R9, R3.reuse, UR7, R0 ;  /* 0x0000000703097c24 */ /* 0x040fe2000f8e0200 */
[----:B------:R-:W-:Y:S01]  /*b7a0*/  SHF.R.S32.HI R0, RZ, 0x1f, R7 ;  /* 0x0000001fff007819 */ /* 0x000fe20000011407 */
[----:B------:R-:W-:Y:S01]  /*b7b0*/  IMAD.WIDE.U32 R4, R3, UR6, R4 ;  /* 0x0000000603047c25 */ /* 0x000fe2000f8e0004 */
[----:B------:R-:W-:-:S03]  /*b7c0*/  ULDC.64 UR6, c[0x0][0xad8] ;  /* 0x0002b60000067ab9 */ /* 0x000fc60000000a00 */
        /* <DEDUP_REMOVED lines=35> */
.L_x_13437:
[----:B------:R-:W-:Y:S05]  /*ba00*/  BSYNC B1 ;  /* 0x0000000000017941 */ /* 0x000fea0003800000 */
.L_x_13436:
        /* <DEDUP_REMOVED lines=21> */
.L_x_13439:
[----:B------:R-:W-:Y:S05]  /*bb60*/  BSYNC B1 ;  /* 0x0000000000017941 */ /* 0x000fea0003800000 */
.L_x_13438:
        /* <DEDUP_REMOVED lines=21> */
.L_x_13441:
[----:B------:R-:W-:Y:S05]  /*bcc0*/  BSYNC B1 ;  /* 0x0000000000017941 */ /* 0x000fea0003800000 */
.L_x_13440:
[----:B------:R-:W-:Y:S01]  /*bcd0*/  VIADD R0, R8, 0x60 ;  /* 0x0000006008007836 */ /* 0x000fe20000000000 */
[----:B0-----:R0:W0:Y:S04]  /*bce0*/  SHFL.IDX PT, R3, R7, 0x3, 0x181f ;  /* 0x00781f0007037f89 */ /* 0x00102800000e0000 */
[----:B------:R-:W-:Y:S01]  /*bcf0*/  ISETP.GE.AND P0, PT, R0, R9, PT ;  /* 0x000000090000720c */ /* 0x000fe20003f06270 */
[----:B-1-3--:R1:W3:-:S12]  /*bd00*/  SHFL.IDX PT, R5, R6, 0x3, 0x181f ;  /* 0x00781f0006057f89 */ /* 0x00a2d800000e0000 */
[----:B-1----:R-:W-:Y:S05]  /*bd10*/  @P0 BRA `(.L_x_13433) ;  /* 0x0000000000440947 */ /* 0x002fea0003800000 */
[----:B------:R-:W-:Y:S02]  /*bd20*/  ULDC UR5, c[0x0][0xac8] ;  /* 0x0002b20000057ab9 */ /* 0x000fe40000000800 */
[----:B------:R-:W-:Y:S02]  /*bd30*/  ISETP.GE.AND P3, PT, R2, UR5, PT ;  /* 0x0000000502007c0c */ /* 0x000fe4000bf66270 */
[----:B------:R-:W-:Y:S02]  /*bd40*/  ISETP.GE.AND P2, PT, R19, UR5, PT ;  /* 0x0000000513007c0c */ /* 0x000fe4000bf46270 */
[----:B------:R-:W-:Y:S02]  /*bd50*/  ISETP.GE.AND P1, PT, R18, UR5, PT ;  /* 0x0000000512007c0c */ /* 0x000fe4000bf26270 */
[----:B------:R-:W-:-:S07]  /*bd60*/  ISETP.GE.AND P0, PT, R22, UR5, PT ;  /* 0x0000000516007c0c */ /* 0x000fce000bf06270 */
[-C--:B--234-:R-:W-:Y:S02]  /*bd70*/  @!P3 LEA R6, P6, R2, R5.reuse, 0x1 ;  /* 0x000000050206b211 */ /* 0x09cfe400078c08ff */
        /* <DEDUP_REMOVED lines=11> */
.L_x_13433:
[----:B------:R-:W-:Y:S05]  /*be30*/  BSYNC B0 ;  /* 0x0000000000007941 */ /* 0x000fea0003800000 */
.L_x_13425:
[----:B------:R-:W-:Y:S02]  /*be40*/  ULDC UR5, c[0x0][0xc38] ;  /* 0x00030e0000057ab9 */ /* 0x000fe40000000800 */
[----:B------:R-:W-:-:S06]  /*be50*/  UISETP.GE.AND UP0, UPT, UR4, UR5, UPT ;  /* 0x000000050400728c */ /* 0x000fcc000bf06270 */
[----:B------:R-:W-:-:S13]  /*be60*/  PLOP3.LUT P0, PT, PT, PT, UP0, 0x80, 0x0 ;  /* 0x000000000000781c */ /* 0x000fda0003f0f008 */
[----:B------:R-:W-:Y:S05]  /*be70*/  @!P0 BRA `(.L_x_13442) ;  /* 0xffffff4c00dc8947 */ /* 0x000fea000383ffff */
[----:B------:R-:W-:Y:S05]  /*be80*/  EXIT ;  /* 0x000000000000794d */ /* 0x000fea0003800000 */
.L_x_13390:
        /* <DEDUP_REMOVED lines=40> */
.L_x_13533:
        /* <DEDUP_REMOVED lines=23> */
.L_x_13444:
[----:B------:R-:W-:Y:S01]  /*c280*/  ULDC UR9, c[0x0][0xc54] ;  /* 0x0003150000097ab9 */ /* 0x000fe20000000800 */
[----:B------:R-:W-:Y:S01]  /*c290*/  UMOV UR5, UR8 ;  /* 0x0000000800057c82 */ /* 0x000fe20008000000 */
[----:B------:R-:W-:-:S11]  /*c2a0*/  UISETP.NE.AND UP0, UPT, UR9, 0x1, UPT ;  /* 0x000000010900788c */ /* 0x000fd6000bf05270 */
[----:B------:R-:W-:Y:S02]  /*c2b0*/  @UP0 ULDC.64 UR10, c[0x0][0xc58] ;  /* 0x00031600000a0ab9 */ /* 0x000fe40000000a00 */
[----:B------:R-:W-:-:S04]  /*c2c0*/  UIMAD.WIDE.U32 UR6, UR8, UR10, URZ ;  /* 0x0000000a080672a5 */ /* 0x000fc8000f8e003f */
[----:B------:R-:W-:-:S04]  /*c2d0*/  @UP0 USHF.R.U32.HI UR5, URZ, UR11, UR7 ;  /* 0x0000000b3f050299 */ /* 0x000fc80008011607 */
[----:B------:R-:W-:-:S12]  /*c2e0*/  UIMAD UR6, UR5, UR9, URZ ;  /* 0x00000009050672a4 */ /* 0x000fd8000f8e023f */
.L_x_13445:
[----:B------:R-:W-:Y:S01]  /*c2f0*/  ULOP3.LUT UR39, URZ, UR5, URZ, 0x33, !UPT ;  /* 0x000000053f277292 */ /* 0x000fe2000f8e333f */
[----:B------:R-:W-:Y:S01]  /*c300*/  BSSY B7, `(.L_x_13446) ;  /* 0x00003dc000077945 */ /* 0x000fe20003800000 */
[----:B------:R-:W-:Y:S01]  /*c310*/  ULDC UR7, c[0x0][0x448] ;  /* 0x0001120000077ab9 */ /* 0x000fe20000000800 */
[----:B------:R-:W-:Y:S01]  /*c320*/  ULDC UR5, c[0x0][0xc3c] ;  /* 0x00030f0000057ab9 */ /* 0x000fe20000000800 */
[----:B------:R-:W-:Y:S02]  /*c330*/  UISETP.NE.AND UP1, UPT, UR7, 0x1, UPT ;  /* 0x000000010700788c */ /* 0x000fe4000bf25270 */
[----:B------:R-:W-:Y:S01]  /*c340*/  UIADD3 UR39, UR39, UR5, URZ ;  /* 0x0000000527277290 */ /* 0x000fe2000fffe03f */
[----:B------:R-:W-:Y:S01]  /*c350*/  ULDC.64 UR10, c[0x0][0x418] ;  /* 0x00010600000a7ab9 */ /* 0x000fe20000000a00 */
[----:B------:R-:W-:Y:S02]  /*c360*/  UIADD3 UR5, UR8, -UR6, URZ ;  /* 0x8000000608057290 */ /* 0x000fe4000fffe03f */
[----:B------:R-:W-:-:S02]  /*c370*/  UISETP.NE.U32.AND UP0, UPT, UR10, URZ, UPT ;  /* 0x0000003f0a00728c */ /* 0x000fc4000bf05070 */
[----:B------:R-:W-:Y:S02]  /*c380*/  USHF.L.U32 UR8, UR39, 0x7, URZ ;  /* 0x0000000727087899 */ /* 0x000fe4000800063f */
[----:B------:R-:W-:Y:S01]  /*c390*/  UISETP.NE.AND.EX UP0, UPT, UR11, URZ, UPT, UP0 ;  /* 0x0000003f0b00728c */ /* 0x000fe2000bf05300 */
[----:B------:R-:W-:Y:S01]  /*c3a0*/  ULDC UR7, c[0x0][0x288] ;  /* 0x0000a20000077ab9 */ /* 0x000fe20000000800 */
        /* <DEDUP_REMOVED lines=12> */
[----:B------:R-:W-:Y:S02]  /*c470*/  UIMAD.WIDE UR6, UR6, 0x2aaaaaab, URZ ;  /* 0x2aaaaaab060678a5 */ /* 0x000fe4000f8e023f */
[----:B------:R-:W-:Y:S02]  /*c480*/  UIMAD.WIDE UR8, UR8, 0x2aaaaaab, URZ ;  /* 0x2aaaaaab080878a5 */ /* 0x000fe4000f8e023f */
[----:B------:R-:W-:-:S02]  /*c490*/  USHF.R.U32.HI UR12, URZ, 0x1f, UR7 ;  /* 0x0000001f3f0c7899 */ /* 0x000fc40008011607 */
[----:B------:R-:W-:Y:S01]  /*c4a0*/  USHF.R.U32.HI UR6, URZ, 0x1f, UR9 ;  /* 0x0000001f3f067899 */ /* 0x000fe20008011609 */
[----:B------:R-:W-:Y:S01]  /*c4b0*/  ULDC UR11, c[0x0][0xc48] ;  /* 0x00031200000b7ab9 */ /* 0x000fe20000000800 */
[----:B------:R-:W-:Y:S02]  /*c4c0*/  ULEA.HI.SX32 UR12, UR7, UR12, 0x1c ;  /* 0x0000000c070c7291 */ /* 0x000fe4000f8fe23f */
[----:B------:R-:W-:Y:S02]  /*c4d0*/  ULEA.HI.SX32 UR6, UR9, UR6, 0x1c ;  /* 0x0000000609067291 */ /* 0x000fe4000f8fe23f */
        /* <DEDUP_REMOVED lines=32> */
.L_x_13447:
        /* <DEDUP_REMOVED lines=20> */
.L_x_13450:
[----:B------:R-:W-:Y:S05]  /*c820*/  BSYNC B6 ;  /* 0x0000000000067941 */ /* 0x000fea0003800000 */
.L_x_13449:
        /* <DEDUP_REMOVED lines=20> */
.L_x_13453:
        /* <DEDUP_REMOVED lines=15> */
.L_x_13452:
[----:B------:R-:W-:Y:S05]  /*ca60*/  BSYNC B6 ;  /* 0x0000000000067941 */ /* 0x000fea0003800000 */
.L_x_13451:
        /* <DEDUP_REMOVED lines=26> */
.L_x_13548:
        /* <DEDUP_REMOVED lines=9> */
.L_x_13551:
        /* <DEDUP_REMOVED lines=22> */
.L_x_13457:
        /* <DEDUP_REMOVED lines=8> */
.L_x_13552:
        /* <DEDUP_REMOVED lines=8> */
.L_x_13459:
        /* <DEDUP_REMOVED lines=16> */
[----:B------:R-:W-:-:S09]  /*d000*/  UIMAD UR35, UR35, 0x60, URZ ;  /* 0x00000060232378a4 */ /* 0x000fd2000f8e023f */
[----:B------:R1:W-:Y:S02]  /*d010*/  UTMALDG.4D [UR32], [UR4], desc[UR6] ;  /* 0x00000620040075b4 */ /* 0x0003e40008019000 */
[----:B-1----:R-:W-:Y:S01]  /*d020*/  NOP ;  /* 0x0000000000007918 */ /* 0x002fe20000000000 */
.L_x_13455:
        /* <DEDUP_REMOVED lines=22> */
.L_x_13461:
[----:B------:R-:W-:Y:S05]  /*d190*/  BSYNC B6 ;  /* 0x0000000000067941 */ /* 0x000fea0003800000 */
.L_x_13460:
        /* <DEDUP_REMOVED lines=57> */
[----:B------:R-:W-:Y:S01]  /*d530*/  IMAD.U32 R4, RZ, RZ, UR39 ;  /* 0x00000027ff047e24 */ /* 0x000fe2000f8e00ff */
[----:B------:R-:W-:Y:S01]  /*d540*/  ULDC UR4, c[0x0][0x288] ;  /* 0x0000a20000047ab9 */ /* 0x000fe20000000800 */
[----:B------:R-:W1:Y:S01]  /*d550*/  S2R R8, SR_TID.X ;  /* 0x0000000000087919 */ /* 0x000e620000002100 */
[----:B------:R-:W-:Y:S01]  /*d560*/  IMAD R3, R7, UR4, RZ ;  /* 0x0000000407037c24 */ /* 0x000fe2000f8e02ff */
[----:B------:R-:W-:Y:S01]  /*d570*/  SHFL.IDX PT, R9, R2, 0x1, 0x181f ;  /* 0x00381f0002097f89 */ /* 0x000fe200000e0000 */
[----:B0-----:R-:W-:-:S04]  /*d580*/  LOP3.LUT R6, R6, 0x7f, RZ, 0xc0, !PT ;  /* 0x0000007f06067812 */ /* 0x001fc800078ec0ff */
[----:B------:R-:W-:Y:S01]  /*d590*/  SHF.R.U32.HI R6, RZ, 0x3, R6 ;  /* 0x00000003ff067819 */ /* 0x000fe20000011606 */
[----:B-1----:R-:W-:Y:S02]  /*d5a0*/  IMAD.SHL.U32 R11, R8, 0x8, RZ ;  /* 0x00000008080b7824 */ /* 0x002fe400078e00ff */
[----:B------:R-:W-:Y:S02]  /*d5b0*/  SHFL.IDX PT, R8, R0, 0x1, 0x181f ;  /* 0x00381f0000087f89 */ /* 0x000fe400000e0000 */
[----:B------:R-:W-:Y:S01]  /*d5c0*/  IMAD R4, R4, 0x80, R6 ;  /* 0x0000008004047824 */ /* 0x000fe200078e0206 */
[----:B------:R-:W-:Y:S01]  /*d5d0*/  LOP3.LUT R11, R11, 0x38, RZ, 0xc0, !PT ;  /* 0x000000380b0b7812 */ /* 0x000fe200078ec0ff */
[----:B------:R-:W0:Y:S02]  /*d5e0*/  SHFL.IDX PT, R6, R0, RZ, 0x181f ;  /* 0x00181fff00067589 */ /* 0x000e2400000e0000 */
[C---:B------:R-:W-:Y:S01]  /*d5f0*/  VIADD R5, R4.reuse, 0x10 ;  /* 0x0000001004057836 */ /* 0x040fe20000000000 */
[----:B------:R-:W-:-:S04]  /*d600*/  ISETP.GE.AND P3, PT, R4, R3, PT ;  /* 0x000000030400720c */ /* 0x000fc80003f66270 */
[----:B------:R-:W-:Y:S02]  /*d610*/  ISETP.GE.AND P1, PT, R5, R3, PT ;  /* 0x000000030500720c */ /* 0x000fe40003f26270 */
[----:B------:R-:W1:Y:S07]  /*d620*/  SHFL.IDX PT, R5, R2, RZ, 0x181f ;  /* 0x00181fff02057589 */ /* 0x000e6e00000e0000 */
[----:B0-----:R-:W-:-:S05]  /*d630*/  @!P3 LEA R6, P2, R11, R6, 0x1 ;  /* 0x000000060b06b211 */ /* 0x001fca00078408ff */
[----:B-1----:R-:W-:-:S04]  /*d640*/  @!P3 IMAD.X R5, RZ, RZ, R5, P2 ;  /* 0x000000ffff05b224 */ /* 0x002fc800010e0605 */
        /* <DEDUP_REMOVED lines=47> */
.L_x_13569:
[----:B0-----:R-:W0:Y:S01]  /*d940*/  S2R R2, SR_TID.X ;  /* 0x0000000000027919 */ /* 0x001e220000002100 */
[----:B------:R-:W-:-:S05]  /*d950*/  VIADD R4, R4, 0x70 ;  /* 0x0000007004047836 */ /* 0x000fca0000000000 */
[----:B------:R-:W-:Y:S01]  /*d960*/  ISETP.GE.AND P1, PT, R4, R3, PT ;  /* 0x000000030400720c */ /* 0x000fe20003f26270 */
[----:B0-----:R-:W-:-:S05]  /*d970*/  IMAD.SHL.U32 R2, R2, 0x8, RZ ;  /* 0x0000000802027824 */ /* 0x001fca00078e00ff */
[----:B------:R-:W-:-:S07]  /*d980*/  LOP3.LUT R2, R2, 0x38, RZ, 0xc0, !PT ;  /* 0x0000003802027812 */ /* 0x000fce00078ec0ff */
[----:B------:R-:W-:-:S05]  /*d990*/  @!P1 LEA R2, P2, R2, R0, 0x1 ;  /* 0x0000000002029211 */ /* 0x000fca00078408ff */
[----:B--2---:R-:W-:-:S05]  /*d9a0*/  @!P1 IMAD.X R3, RZ, RZ, R5, P2 ;  /* 0x000000ffff039224 */ /* 0x004fca00010e0605 */
[----:B------:R-:W-:Y:S01]  /*d9b0*/  @!PT LDS RZ, [RZ] ;  /* 0x00000000fffff984 */ /* 0x000fe20000000800 */
[----:B------:R-:W-:Y:S01]  /*d9c0*/  @!PT LDS RZ, [RZ] ;  /* 0x00000000fffff984 */ /* 0x000fe20000000800 */
[----:B------:R-:W-:Y:S01]  /*d9d0*/  @!PT LDS RZ, [RZ] ;  /* 0x00000000fffff984 */ /* 0x000fe20000000800 */
[----:B------:R0:W-:Y:S01]  /*d9e0*/  @!P1 LDGSTS.E.BYPASS.LTC128B.128 [R10+0x1bc00], desc[UR46][R2.64], !P0 ;  /* 0x1bc00000020a9fae */ /* 0x0001e2000c101d6e */
[----:B------:R-:W-:Y:S01]  /*d9f0*/  PLOP3.LUT P0, PT, PT, PT, PT, 0x80, 0x0 ;  /* 0x000000000000781c */ /* 0x000fe20003f0f070 */
[----:B------:R-:W-:-:S12]  /*da00*/  NOP ;  /* 0x0000000000007918 */ /* 0x000fd80000000000 */
.L_x_13463:
        /* <DEDUP_REMOVED lines=18> */
.L_x_13570:
[----:B------:R-:W-:Y:S05]  /*db30*/  BSYNC B0 ;  /* 0x0000000000007941 */ /* 0x000fea0003800000 */
.L_x_13464:
[----:B------:R-:W2:Y:S01]  /*db40*/  LDL R2, [R1+0x8] ;  /* 0x0000080001027983 */ /* 0x000ea20000100800 */
[----:B------:R-:W-:Y:S01]  /*db50*/  BSSY B0, `(.L_x_13466) ;  /* 0x0000059000007945 */ /* 0x000fe20003800000 */
[----:B--2---:R-:W-:-:S13]  /*db60*/  ISETP.NE.AND P0, PT, R2, RZ, PT ;  /* 0x000000ff0200720c */ /* 0x004fda0003f05270 */
[----:B------:R-:W-:Y:S05]  /*db70*/  @!P0 BRA `(.L_x_13467) ;  /* 0x0000000400588947 */ /* 0x000fea0003800000 */
[----:B------:R-:W2:Y:S01]  /*db80*/  LDL R3, [R1] ;  /* 0x0000000001037983 */ /* 0x000ea20000100800 */
[----:B------:R-:W1:Y:S02]  /*db90*/  S2R R2, SR_TID.X ;  /* 0x0000000000027919 */ /* 0x000e640000002100 */
[----:B-1----:R-:W-:Y:S01]  /*dba0*/  LOP3.LUT R4, R2, 0x7f, RZ, 0xc0, !PT ;  /* 0x0000007f02047812 */ /* 0x002fe200078ec0ff */
[----:B------:R-:W-:Y:S01]  /*dbb0*/  IMAD R2, R18, 0x8, R17 ;  /* 0x0000000812027824 */ /* 0x000fe200078e0211 */
[----:B------:R-:W-:Y:S02]  /*dbc0*/  BSSY B1, `(.L_x_13468) ;  /* 0x0000005000017945 */ /* 0x000fe40003800000 */
[----:B------:R-:W-:Y:S02]  /*dbd0*/  ISETP.NE.AND P1, PT, R4, RZ, PT ;  /* 0x000000ff0400720c */ /* 0x000fe40003f25270 */
[----:B--2---:R-:W-:-:S04]  /*dbe0*/  SHF.L.U32 R3, R3, 0x1f, RZ ;  /* 0x0000001f03037819 */ /* 0x004fc800000006ff */
[----:B------:R-:W1:Y:S02]  /*dbf0*/  SYNCS.PHASECHK.TRANS64.TRYWAIT P0, [R2+URZ+0x22860], R3 ;  /* 0x02286003020075a7 */ /* 0x000e64000800017f */
[----:B-1----:R-:W-:Y:S05]  /*dc00*/  @!P0 BRA `(.L_x_13469) ;  /* 0x00000038001c8947 */ /* 0x002fea0003800000 */
.L_x_13571:
[----:B------:R-:W-:Y:S05]  /*dc10*/  BSYNC B1 ;  /* 0x0000000000017941 */ /* 0x000fea0003800000 */
.L_x_13468:
[----:B------:R-:W-:Y:S04]  /*dc20*/  BSSY B1, `(.L_x_13470) ;  /* 0x0000009000017945 */ /* 0x000fe80003800000 */
[----:B------:R-:W-:Y:S05]  /*dc30*/  @P1 BRA `(.L_x_13471) ;  /* 0x00000000001c1947 */ /* 0x000fea0003800000 */
[----:B0-----:R-:W0:Y:S01]  /*dc40*/  S2R R0, SR_TID.X ;  /* 0x0000000000007919 */ /* 0x001e220000002100 */
[----:B-1----:R-:W-:-:S04]  /*dc50*/  IMAD.MOV.U32 R3, RZ, RZ, 0xc000 ;  /* 0x0000c000ff037424 */ /* 0x002fc800078e00ff */
[----:B------:R2:W-:Y:S01]  /*dc60*/  SYNCS.ARRIVE.TRANS64 RZ, [R2+URZ+0x22850], R3 ;  /* 0x0228500302ff79a7 */ /* 0x0005e2000800003f */
[----:B0-----:R-:W-:-:S04]  /*dc70*/  LOP3.LUT R0, R0, 0x1f, RZ, 0xc0, !PT ;  /* 0x0000001f00007812 */ /* 0x001fc800078ec0ff */
[----:B------:R-:W-:-:S13]  /*dc80*/  ISETP.NE.AND P0, PT, R0, RZ, PT ;  /* 0x000000ff0000720c */ /* 0x000fda0003f05270 */
[----:B--2---:R-:W-:Y:S05]  /*dc90*/  @!P0 BRA `(.L_x_13471) ;  /* 0x0000000000048947 */ /* 0x004fea0003800000 */
[----:B------:R-:W-:Y:S01]  /*dca0*/  BPT.TRAP 0x1 ;  /* 0x000000040000795c */ /* 0x000fe20000300000 */
.L_x_13471:
[----:B------:R-:W-:Y:S05]  /*dcb0*/  BSYNC B1 ;  /* 0x0000000000017941 */ /* 0x000fea0003800000 */
.L_x_13470:
[----:B-1----:R-:W2:Y:S01]  /*dcc0*/  LDL.LU R3, [R1+0x18] ;  /* 0x0000180001037983 */ /* 0x002ea20000300800 */
        /* <DEDUP_REMOVED lines=10> */
.L_x_13472:
        /* <DEDUP_REMOVED lines=15> */
.L_x_13473:
        /* <DEDUP_REMOVED lines=15> */
.L_x_13474:
        /* <DEDUP_REMOVED lines=15> */
.L_x_13475:
        /* <DEDUP_REMOVED lines=10> */
.L_x_13467:
[----:B------:R-:W-:Y:S05]  /*e0e0*/  BSYNC B0 ;  /* 0x0000000000007941 */ /* 0x000fea0003800000 */
.L_x_13466:
        /* <DEDUP_REMOVED lines=34> */
[----:B------:R-:W-:Y:S02]  /*e310*/  IMAD R0, R0, R3, R6 ;  /* 0x0000000300007224 */ /* 0x000fe400078e0206 */
[----:B------:R-:W1:Y:S01]  /*e320*/  LDC.64 R2, c[0x0][0x418] ;  /* 0x00010600ff027b82 */ /* 0x000e620000000a00 */
[----:B--2---:R-:W-:Y:S01]  /*e330*/  IMAD R7, R5, UR4, RZ ;  /* 0x0000000405077c24 */ /* 0x004fe2000f8e02ff */
[----:B------:R-:W-:-:S03]  /*e340*/  SHF.R.S32.HI R5, RZ, 0x1f, R4 ;  /* 0x0000001fff057819 */ /* 0x000fc60000011404 */
[C---:B------:R-:W-:Y:S02]  /*e350*/  IMAD R7, R19.reuse, UR5, R7 ;  /* 0x0000000513077c24 */ /* 0x040fe4000f8e0207 */
[----:B------:R-:W-:-:S04]  /*e360*/  IMAD.WIDE.U32 R4, R19, UR4, R4 ;  /* 0x0000000413047c25 */ /* 0x000fc8000f8e0004 */
[----:B------:R-:W-:Y:S01]  /*e370*/  IMAD.IADD R7, R7, 0x1, R5 ;  /* 0x0000000107077824 */ /* 0x000fe200078e0205 */
[----:B-1----:R-:W-:-:S04]  /*e380*/  LEA R2, P0, R4, R2, 0x2 ;  /* 0x0000000204027211 */ /* 0x002fc800078010ff */
[----:B------:R-:W-:-:S05]  /*e390*/  LEA.HI.X R3, R4, R3, R7, 0x2, P0 ;  /* 0x0000000304037211 */ /* 0x000fca00000f1407 */
[----:B------:R1:W5:Y:S04]  /*e3a0*/  LDG.E R16, desc[UR46][R2.64] ;  /* 0x0000002e02107981 */ /* 0x000368000c1e1900 */
.L_x_13480:
        /* <DEDUP_REMOVED lines=8> */
.L_x_13572:
[----:B------:R-:W-:Y:S05]  /*e430*/  BSYNC B1 ;  /* 0x0000000000017941 */ /* 0x000fea0003800000 */
.L_x_13481:
        /* <DEDUP_REMOVED lines=9> */
.L_x_13484:
[----:B------:R-:W-:Y:S05]  /*e4d0*/  BSYNC B1 ;  /* 0x0000000000017941 */ /* 0x000fea0003800000 */
.L_x_13483:
[----:B------:R-:W-:Y:S01]  /*e4e0*/  IMAD R0, R0, 0x60, RZ ;  /* 0x0000006000007824 */ /* 0x000fe200078e02ff */
        /* <DEDUP_REMOVED lines=11> */
.L_x_13485:
        /* <DEDUP_REMOVED lines=12> */
.L_x_13573:
[----:B------:R-:W-:Y:S05]  /*e660*/  BSYNC B1 ;  /* 0x0000000000017941 */ /* 0x000fea0003800000 */
.L_x_13486:
        /* <DEDUP_REMOVED lines=11> */
.L_x_13489:
[----:B------:R-:W-:Y:S05]  /*e720*/  BSYNC B1 ;  /* 0x0000000000017941 */ /* 0x000fea0003800000 */
.L_x_13488:
        /* <DEDUP_REMOVED lines=10> */
.L_x_13490:
        /* <DEDUP_REMOVED lines=15> */
.L_x_13491:
        /* <DEDUP_REMOVED lines=15> */
.L_x_13492:
        /* <DEDUP_REMOVED lines=15> */
.L_x_13493:
        /* <DEDUP_REMOVED lines=9> */
.L_x_13479:
[----:B------:R-:W-:Y:S05]  /*eb30*/  BSYNC B0 ;  /* 0x0000000000007941 */ /* 0x000fea0003800000 */
.L_x_13478:
[----:B------:R-:W-:-:S06]  /*eb40*/  UIADD3 UR4, UR38, -0x3, URZ ;  /* 0xfffffffd26047890 */ /* 0x000fcc000fffe03f */
[----:B------:R-:W-:-:S07]  /*eb50*/  IMAD.U32 R0, RZ, RZ, UR4 ;  /* 0x00000004ff007e24 */ /* 0x000fce000f8e00ff */
.L_x_13477:
[----:B------:R-:W-:Y:S01]  /*eb60*/  ISETP.NE.AND P0, PT, R6, RZ, PT ;  /* 0x000000ff0600720c */ /* 0x000fe20003f05270 */
[----:B------:R-:W-:-:S12]  /*eb70*/  BSSY B0, `(.L_x_13476) ;  /* 0x000013a000007945 */ /* 0x000fd80003800000 */
[----:B------:R-:W-:Y:S05]  /*eb80*/  @!P0 BRA `(.L_x_13494) ;  /* 0x0000001000e08947 */ /* 0x000fea0003800000 */
.L_x_13527:
[----:B------:R-:W2:Y:S04]  /*eb90*/  LDL R3, [R1+0x8] ;  /* 0x0000080001037983 */ /* 0x000ea80000100800 */
[----:B------:R-:W3:Y:S01]  /*eba0*/  LDL.LU R2, [R1] ;  /* 0x0000000001027983 */ /* 0x000ee20000300800 */
[----:B------:R-:W-:Y:S01]  /*ebb0*/  VIADD R6, R18, 0x1 ;  /* 0x0000000112067836 */ /* 0x000fe20000000000 */
[----:B------:R-:W-:Y:S05]  /*ebc0*/  YIELD ;  /* 0x0000000000007946 */ /* 0x000fea0003800000 */
[----:B------:R-:W-:Y:S01]  /*ebd0*/  ISETP.NE.AND P0, PT, R6, 0x2, PT ;  /* 0x000000020600780c */ /* 0x000fe20003f05270 */
[----:B------:R-:W-:Y:S03]  /*ebe0*/  BSSY B1, `(.L_x_13495) ;  /* 0x0000095000017945 */ /* 0x000fe60003800000 */
[----:B-1----:R-:W-:-:S02]  /*ebf0*/  SEL R7, RZ, 0x1, P0 ;  /* 0x00000001ff077807 */ /* 0x002fc40000000000 */
        /* <DEDUP_REMOVED lines=27> */
.L_x_13497:
        /* <DEDUP_REMOVED lines=8> */
.L_x_13574:
[----:B------:R-:W-:Y:S05]  /*ee30*/  BSYNC B2 ;  /* 0x0000000000027941 */ /* 0x000fea0003800000 */
.L_x_13498:
        /* <DEDUP_REMOVED lines=9> */
.L_x_13501:
[----:B------:R-:W-:Y:S05]  /*eed0*/  BSYNC B2 ;  /* 0x0000000000027941 */ /* 0x000fea0003800000 */
.L_x_13500:
        /* <DEDUP_REMOVED lines=11> */
.L_x_13502:
        /* <DEDUP_REMOVED lines=13> */
.L_x_13575:
[----:B------:R-:W-:Y:S05]  /*f060*/  BSYNC B2 ;  /* 0x0000000000027941 */ /* 0x000fea0003800000 */
.L_x_13503:
        /* <DEDUP_REMOVED lines=11> */
.L_x_13506:
[----:B------:R-:W-:Y:S05]  /*f120*/  BSYNC B2 ;  /* 0x0000000000027941 */ /* 0x000fea0003800000 */
.L_x_13505:
        /* <DEDUP_REMOVED lines=9> */
.L_x_13507:
        /* <DEDUP_REMOVED lines=15> */
.L_x_13508:
        /* <DEDUP_REMOVED lines=15> */
.L_x_13509:
        /* <DEDUP_REMOVED lines=15> */
.L_x_13510:
        /* <DEDUP_REMOVED lines=10> */
.L_x_13496:
[----:B------:R-:W-:Y:S05]  /*f530*/  BSYNC B1 ;  /* 0x0000000000017941 */ /* 0x000fea0003800000 */
.L_x_13495:
        /* <DEDUP_REMOVED lines=11> */
[----:B------:R-:W-:Y:S01]  /*f5f0*/  VIADD R6, R0, 0xffffffff ;  /* 0xffffffff00067836 */ /* 0x000fe20000000000 */
[----:B--2---:R-:W-:-:S13]  /*f600*/  ISETP.NE.AND P2, PT, R3, RZ, PT ;  /* 0x000000ff0300720c */ /* 0x004fda0003f45270 */
[----:B------:R-:W-:Y:S05]  /*f610*/  @!P2 BRA `(.L_x_13513) ;  /* 0x00000000004ca947 */ /* 0x000fea0003800000 */
[----:B------:R-:W2:Y:S01]  /*f620*/  LDL R9, [R1+0x4] ;  /* 0x0000040001097983 */ /* 0x000ea20000100800 */
[----:B------:R-:W3:Y:S01]  /*f630*/  LDC R4, c[0x0][0x43c] ;  /* 0x00010f00ff047b82 */ /* 0x000ee20000000800 */
[----:B------:R-:W-:Y:S01]  /*f640*/  ULDC.64 UR4, c[0x0][0x428] ;  /* 0x00010a0000047ab9 */ /* 0x000fe20000000a00 */
[----:B---3--:R-:W-:-:S13]  /*f650*/  ISETP.NE.AND P0, PT, R4, 0x1, PT ;  /* 0x000000010400780c */ /* 0x008fda0003f05270 */
        /* <DEDUP_REMOVED lines=15> */
.L_x_13513:
[----:B------:R-:W3:Y:S01]  /*f750*/  S2R R2, SR_TID.X ;  /* 0x0000000000027919 */ /* 0x000ee20000002100 */
[----:B--2---:R-:W-:Y:S01]  /*f760*/  IMAD R4, R18, 0x8, R17 ;  /* 0x0000000812047824 */ /* 0x004fe200078e0211 */
[----:B------:R-:W-:Y:S01]  /*f770*/  BSSY B2, `(.L_x_13514) ;  /* 0x0000006000027945 */ /* 0x000fe20003800000 */
[----:B---3--:R-:W-:Y:S02]  /*f780*/  LOP3.LUT R3, R2, 0x7f, RZ, 0xc0, !PT ;  /* 0x0000007f02037812 */ /* 0x008fe400078ec0ff */
[----:B------:R-:W-:Y:S02]  /*f790*/  SHF.L.U32 R2, R7, 0x1f, RZ ;  /* 0x0000001f07027819 */ /* 0x000fe400000006ff */
[----:B------:R-:W-:Y:S02]  /*f7a0*/  ISETP.NE.AND P1, PT, R3, RZ, PT ;  /* 0x000000ff0300720c */ /* 0x000fe40003f25270 */
[----:B------:R-:W2:Y:S02]  /*f7b0*/  SYNCS.PHASECHK.TRANS64.TRYWAIT P0, [R4+URZ+0x22840], R2 ;  /* 0x02284002040075a7 */ /* 0x000ea4000800017f */
[----:B--2---:R-:W-:Y:S09]  /*f7c0*/  @!P0 BRA `(.L_x_13515) ;  /* 0x0000001c00908947 */ /* 0x004ff20003800000 */
.L_x_13576:
[----:B------:R-:W-:Y:S05]  /*f7d0*/  BSYNC B2 ;  /* 0x0000000000027941 */ /* 0x000fea0003800000 */
.L_x_13514:
        /* <DEDUP_REMOVED lines=9> */
.L_x_13517:
[----:B------:R-:W-:Y:S05]  /*f870*/  BSYNC B2 ;  /* 0x0000000000027941 */ /* 0x000fea0003800000 */
.L_x_13516:
[----:B------:R-:W-:Y:S01]  /*f880*/  IMAD.MOV.U32 R5, RZ, RZ, RZ ;  /* 0x000000ffff057224 */ /* 0x000fe200078e00ff */
[----:B------:R-:W-:Y:S01]  /*f890*/  UIADD3 UR4, UP0, UR44, 0x370, URZ ;  /* 0x000003702c047890 */ /* 0x000fe2000ff1e03f */
[----:B-1----:R-:W-:Y:S01]  /*f8a0*/  IMAD R7, R18, 0x3000, R17 ;  /* 0x0000300012077824 */ /* 0x002fe200078e0211 */
        /* <DEDUP_REMOVED lines=8> */
.L_x_13518:
        /* <DEDUP_REMOVED lines=13> */
.L_x_13577:
[----:B------:R-:W-:Y:S05]  /*fa00*/  BSYNC B2 ;  /* 0x0000000000027941 */ /* 0x000fea0003800000 */
.L_x_13519:
        /* <DEDUP_REMOVED lines=11> */
.L_x_13522:
[----:B------:R-:W-:Y:S05]  /*fac0*/  BSYNC B2 ;  /* 0x0000000000027941 */ /* 0x000fea0003800000 */
.L_x_13521:
        /* <DEDUP_REMOVED lines=9> */
.L_x_13523:
        /* <DEDUP_REMOVED lines=15> */
.L_x_13524:
        /* <DEDUP_REMOVED lines=15> */
.L_x_13525:
        /* <DEDUP_REMOVED lines=15> */
.L_x_13526:
        /* <DEDUP_REMOVED lines=10> */
.L_x_13512:
[----:B------:R-:W-:Y:S05]  /*fed0*/  BSYNC B1 ;  /* 0x0000000000017941 */ /* 0x000fea0003800000 */
.L_x_13511:
[C---:B------:R-:W-:Y:S01]  /*fee0*/  ISETP.GT.AND P0, PT, R0.reuse, 0x1, PT ;  /* 0x000000010000780c */ /* 0x040fe20003f04270 */
[----:B------:R-:W-:-:S12]  /*fef0*/  VIADD R0, R0, 0xfffffffe ;  /* 0xfffffffe00007836 */ /* 0x000fd80000000000 */
[----:B------:R-:W-:Y:S05]  /*ff00*/  @P0 BRA `(.L_x_13527) ;  /* 0xffffffec00200947 */ /* 0x000fea000383ffff */
.L_x_13494:
[----:B------:R-:W-:Y:S05]  /*ff10*/  BSYNC B0 ;  /* 0x0000000000007941 */ /* 0x000fea0003800000 */
.L_x_13476:
        /* <DEDUP_REMOVED lines=11> */
[----:B------:R-:W2:Y:S01]  /*ffd0*/  S2R R5, SR_LANEID ;  /* 0x0000000000057919 */ /* 0x000ea20000000000 */
[----:B------:R-:W-:Y:S01]  /*ffe0*/  VOTEU.ANY UR4, UPT, PT ;  /* 0x0000000000047886 */ /* 0x000fe200038e0100 */
[----:B0-----:R-:W0:Y:S01]  /*fff0*/  LDC.64 R2, c[0x0][0xc80] ;  /* 0x00032000ff027b82 */ /* 0x001e220000000a00 */
[----:B------:R-:W2:Y:S02]  /*10000*/  FLO.U32 R0, UR4 ;  /* 0x0000000400007d00 */ /* 0x000ea400080e0000 */
[----:B--2---:R-:W-:-:S06]  /*10010*/  ISETP.EQ.U32.AND P2, PT, R0, R5, PT ;  /* 0x000000050000720c */ /* 0x004fcc0003f42070 */
[----:B------:R-:W0:Y:S07]  /*10020*/  POPC R5, UR4 ;  /* 0x0000000400057d09 */ /* 0x000e2e0008000000 */
[----:B0-----:R-:W2:Y:S01]  /*10030*/  @P2 ATOMG.E.ADD.STRONG.GPU PT, R3, desc[UR46][R2.64], R5 ;  /* 0x00000005020329a8 */ /* 0x001ea200081ee1ee */
[----:B------:R-:W0:Y:S02]  /*10040*/  S2R R4, SR_LTMASK ;  /* 0x0000000000047919 */ /* 0x000e240000003900 */
[----:B0-----:R-:W-:-:S04]  /*10050*/  LOP3.LUT R4, R4, UR4, RZ, 0xc0, !PT ;  /* 0x0000000404047c12 */ /* 0x001fc8000f8ec0ff */
[----:B-1----:R-:W0:Y:S01]  /*10060*/  POPC R7, R4 ;  /* 0x0000000400077309 */ /* 0x002e220000000000 */
[----:B--2---:R-:W0:Y:S02]  /*10070*/  SHFL.IDX PT, R0, R3, R0, 0x1f ;  /* 0x00001f0003007589 */ /* 0x004e2400000e0000 */
[----:B0-----:R-:W-:-:S05]  /*10080*/  IADD3 R0, R0, UR41, R7 ;  /* 0x0000002900007c10 */ /* 0x001fca000fffe007 */
[----:B------:R2:W-:Y:S02]  /*10090*/  STL [R1+0x10], R0 ;  /* 0x0000100001007387 */ /* 0x0005e40000100800 */
.L_x_13529:
[----:B------:R-:W-:Y:S05]  /*100a0*/  BSYNC B0 ;  /* 0x0000000000007941 */ /* 0x000fea0003800000 */
.L_x_13528:
[----:B------:R-:W-:-:S07]  /*100b0*/  SEL R18, R18, RZ, P1 ;  /* 0x000000ff12127207 */ /* 0x000fce0000800000 */
.L_x_13448:
[----:B------:R-:W-:Y:S05]  /*100c0*/  BSYNC B7 ;  /* 0x0000000000077941 */ /* 0x000fea0003800000 */
.L_x_13446:
[----:B0-2---:R-:W2:Y:S04]  /*100d0*/  LDL R0, [R1+0x20] ;  /* 0x0000200001007983 */ /* 0x005ea80000100800 */
        /* <DEDUP_REMOVED lines=13> */
.L_x_13530:
[----:B------:R-:W-:-:S03]  /*101b0*/  UMOV UR4, 0xffffffff ;  /* 0xffffffff00047882 */ /* 0x000fc60000000000 */
[----:B------:R-:W-:Y:S05]  /*101c0*/  BRA.DIV UR4, `(.L_x_13532) ;  /* 0x0000001604387947 */ /* 0x000fea000b800000 */
[----:B-----5:R0:W2:Y:S02]  /*101d0*/  SHFL.IDX PT, R14, R2, RZ, 0x1f ;  /* 0x00001fff020e7589 */ /* 0x0200a400000e0000 */
.L_x_13580:
[----:B------:R-:W3:Y:S01]  /*101e0*/  @!P0 S2R R3, SR_CgaCtaId ;  /* 0x0000000000038919 */ /* 0x000ee20000008800 */
[----:B------:R-:W-:Y:S05]  /*101f0*/  WARPSYNC.ALL ;  /* 0x0000000000007948 */ /* 0x000fea0003800000 */
[----:B------:R-:W-:Y:S01]  /*10200*/  BAR.SYNC.DEFER_BLOCKING 0x4, 0x180 ;  /* 0x0106000000007b1d */ /* 0x000fe20000010000 */
[----:B------:R-:W-:-:S05]  /*10210*/  @!P0 MOV R0, 0x400 ;  /* 0x0000040000008802 */ /* 0x000fca0000000f00 */
[----:B--2---:R2:W-:Y:S01]  /*10220*/  STL [R1+0x10], R14 ;  /* 0x0000100e01007387 */ /* 0x0045e20000100800 */
[----:B---3--:R-:W-:-:S05]  /*10230*/  @!P0 LEA R17, R3, R0, 0x18 ;  /* 0x0000000003118211 */ /* 0x008fca00078ec0ff */
[----:B------:R2:W-:Y:S01]  /*10240*/  @!P0 STS [R17+0x228d0], R2 ;  /* 0x0228d00211008388 */ /* 0x0005e20000000800 */
[----:B------:R-:W-:Y:S06]  /*10250*/  BAR.ARV 0x5, 0x180 ;  /* 0x0146000000007b1d */ /* 0x000fec0000002000 */
.L_x_13531:
[----:B------:R-:W3:Y:S01]  /*10260*/  LDL R0, [R1+0x10] ;  /* 0x0000100001007983 */ /* 0x000ee20000100800 */
[----:B------:R-:W-:Y:S02]  /*10270*/  ULDC UR4, c[0x0][0xc38] ;  /* 0x00030e0000047ab9 */ /* 0x000fe40000000800 */
[----:B---3--:R-:W-:-:S13]  /*10280*/  ISETP.GE.AND P0, PT, R0, UR4, PT ;  /* 0x0000000400007c0c */ /* 0x008fda000bf06270 */
[----:B------:R-:W-:Y:S05]  /*10290*/  @!P0 BRA `(.L_x_13533) ;  /* 0xffffffbc009c8947 */ /* 0x000fea000383ffff */
.L_x_13443:
        /* <DEDUP_REMOVED lines=12> */
.L_x_13581:
[----:B------:R-:W-:Y:S05]  /*10360*/  BSYNC B0 ;  /* 0x0000000000007941 */ /* 0x000fea0003800000 */
.L_x_13534:
[----:B------:R-:W-:-:S03]  /*10370*/  UMOV UR4, 0xffffffff ;  /* 0xffffffff00047882 */ /* 0x000fc60000000000 */
[----:B------:R-:W-:Y:S05]  /*10380*/  BRA.DIV UR4, `(.L_x_13536) ;  /* 0x0000001604047947 */ /* 0x000fea000b800000 */
[----:B------:R-:W1:Y:S02]  /*10390*/  S2R R2, SR_TID.X ;  /* 0x0000000000027919 */ /* 0x000e640000002100 */
[----:B-1----:R-:W-:-:S04]  /*103a0*/  SHF.R.U32.HI R2, RZ, 0x5, R2 ;  /* 0x00000005ff027819 */ /* 0x002fc80000011602 */
[----:B------:R-:W-:-:S05]  /*103b0*/  LOP3.LUT R2, R2, 0x3, RZ, 0xc0, !PT ;  /* 0x0000000302027812 */ /* 0x000fca00078ec0ff */
[----:B------:R1:W2:Y:S02]  /*103c0*/  SHFL.IDX PT, R14, R2, RZ, 0x1f ;  /* 0x00001fff020e7589 */ /* 0x0002a400000e0000 */
.L_x_13584:
[----:B--2---:R-:W-:Y:S01]  /*103d0*/  ISETP.NE.AND P0, PT, R14, RZ, PT ;  /* 0x000000ff0e00720c */ /* 0x004fe20003f05270 */
[----:B------:R-:W-:-:S12]  /*103e0*/  BSSY B0, `(.L_x_13537) ;  /* 0x0000025000007945 */ /* 0x000fd80003800000 */
[----:B------:R-:W-:Y:S05]  /*103f0*/  @P0 BRA `(.L_x_13538) ;  /* 0x00000000008c0947 */ /* 0x000fea0003800000 */
[----:B------:R-:W-:-:S03]  /*10400*/  UMOV UR4, 0xffffffff ;  /* 0xffffffff00047882 */ /* 0x000fc60000000000 */
[----:B------:R-:W-:Y:S05]  /*10410*/  BRA.DIV UR4, `(.L_x_13539) ;  /* 0x0000001604147947 */ /* 0x000fea000b800000 */
[----:B------:R-:W-:-:S13]  /*10420*/  ELECT P6, URZ, PT ;  /* 0x00000000003f782f */ /* 0x000fda00038c0000 */
.L_x_13587:
[----:B------:R-:W-:Y:S05]  /*10430*/  @!P6 BRA `(.L_x_13538) ;  /* 0x00000000007ce947 */ /* 0x000fea0003800000 */
[----:B------:R-:W-:-:S06]  /*10440*/  ULOP3.LUT UR4, UR40, 0x2, URZ, 0xfc, !UPT ;  /* 0x0000000228047892 */ /* 0x000fcc000f8efc3f */
[----:B-1----:R-:W-:-:S05]  /*10450*/  IMAD.U32 R2, RZ, RZ, UR4 ;  /* 0x00000004ff027e24 */ /* 0x002fca000f8e00ff */
[----:B------:R-:W-:-:S13]  /*10460*/  ISETP.NE.AND P2, PT, R2, 0x3, PT ;  /* 0x000000030200780c */ /* 0x000fda0003f45270 */
[----:B------:R-:W-:Y:S05]  /*10470*/  @!P2 BRA `(.L_x_13540) ;  /* 0x000000000004a947 */ /* 0x000fea0003800000 */
[----:B------:R-:W-:Y:S01]  /*10480*/  BPT.TRAP 0x1 ;  /* 0x000000040000795c */ /* 0x000fe20000300000 */
.L_x_13540:
        /* <DEDUP_REMOVED lines=13> */
.L_x_13588:
[----:B------:R-:W1:Y:S02]  /*10560*/  SYNCS.PHASECHK.TRANS64.TRYWAIT P0, [R3+URZ], R2 ;  /* 0x00000002030075a7 */ /* 0x000e64000800017f */
[----:B-1----:R-:W-:Y:S05]  /*10570*/  @!P0 BRA `(.L_x_13542) ;  /* 0x0000001000f08947 */ /* 0x002fea0003800000 */
.L_x_13589:
[----:B------:R-:W-:Y:S05]  /*10580*/  @!P2 BRA `(.L_x_13543) ;  /* 0x000000000004a947 */ /* 0x000fea0003800000 */
[----:B------:R-:W-:Y:S01]  /*10590*/  BPT.TRAP 0x1 ;  /* 0x000000040000795c */ /* 0x000fe20000300000 */
.L_x_13543:
[----:B-1----:R-:W-:-:S04]  /*105a0*/  VIADD R3, R0, 0x22860 ;  /* 0x0002286000037836 */ /* 0x002fc80000000000 */
[----:B------:R-:W-:-:S04]  /*105b0*/  IMAD R18, R18, 0x8, R3 ;  /* 0x0000000812127824 */ /* 0x000fc800078e0203 */
[----:B------:R-:W1:Y:S02]  /*105c0*/  SYNCS.PHASECHK.TRANS64.TRYWAIT P0, [R18+URZ], R5 ;  /* 0x00000005120075a7 */ /* 0x000e64000800017f */
[----:B-1----:R-:W-:Y:S05]  /*105d0*/  @!P0 BRA `(.L_x_13544) ;  /* 0x0000001000ec8947 */ /* 0x002fea0003800000 */
.L_x_13590:
[----:B------:R-:W-:-:S07]  /*105e0*/  IMAD R3, R4, 0x8, R3 ;  /* 0x0000000804037824 */ /* 0x000fce00078e0203 */
.L_x_13545:
[----:B--2---:R2:W3:Y:S02]  /*105f0*/  SYNCS.PHASECHK.TRANS64.TRYWAIT P0, [R3+URZ], R2 ;  /* 0x00000002030075a7 */ /* 0x0044e4000800017f */
[----:B---3--:R-:W-:Y:S05]  /*10600*/  @!P0 NANOSLEEP.SYNCS 0x989680 ;  /* 0x009896800000895d */ /* 0x008fea0003900000 */
[----:B------:R-:W3:Y:S02]  /*10610*/  @!P0 SYNCS.PHASECHK.TRANS64 P0, [R3+URZ], R2 ;  /* 0x00000002030085a7 */ /* 0x000ee4000800007f */
[----:B---3--:R-:W-:Y:S05]  /*10620*/  @!P0 BRA `(.L_x_13545) ;  /* 0xfffffffc00f08947 */ /* 0x008fea000383ffff */
.L_x_13538:
[----:B------:R-:W-:Y:S05]  /*10630*/  BSYNC B0 ;  /* 0x0000000000007941 */ /* 0x000fea0003800000 */
.L_x_13537:
[----:B------:R-:W-:Y:S05]  /*10640*/  EXIT ;  /* 0x000000000000794d */ /* 0x000fea0003800000 */
.L_x_13396:
[----:B0-----:R0:W1:Y:S02]  /*10650*/  SYNCS.PHASECHK.TRANS64.TRYWAIT P0, [R7+URZ+0x22800], R0 ;  /* 0x02280000070075a7 */ /* 0x001064000800017f */
[----:B-1----:R-:W-:Y:S05]  /*10660*/  @!P0 NANOSLEEP.SYNCS 0x989680 ;  /* 0x009896800000895d */ /* 0x002fea0003900000 */
[----:B------:R-:W1:Y:S02]  /*10670*/  @!P0 SYNCS.PHASECHK.TRANS64 P0, [R7+URZ+0x22800], R0 ;  /* 0x02280000070085a7 */ /* 0x000e64000800007f */
[----:B-1----:R-:W-:Y:S05]  /*10680*/  @!P0 BRA `(.L_x_13396) ;  /* 0xfffffffc00f08947 */ /* 0x002fea000383ffff */
[----:B------:R-:W-:Y:S05]  /*10690*/  BRA `(.L_x_13546) ;  /* 0xffffff1000b47947 */ /* 0x000fea000383ffff */
.L_x_13400:
[----:B-1----:R1:W2:Y:S02]  /*106a0*/  SYNCS.PHASECHK.TRANS64.TRYWAIT P1, [R6+URZ+0x22830], R11 ;  /* 0x0228300b060075a7 */ /* 0x0022a4000802017f */
[----:B--2---:R-:W-:Y:S05]  /*106b0*/  @!P1 NANOSLEEP.SYNCS 0x989680 ;  /* 0x009896800000995d */ /* 0x004fea0003900000 */
[----:B------:R-:W2:Y:S02]  /*106c0*/  @!P1 SYNCS.PHASECHK.TRANS64 P1, [R6+URZ+0x22830], R11 ;  /* 0x0228300b060095a7 */ /* 0x000ea4000802007f */
[----:B--2---:R-:W-:Y:S05]  /*106d0*/  @!P1 BRA `(.L_x_13400) ;  /* 0xfffffffc00f09947 */ /* 0x004fea000383ffff */
[----:B------:R-:W-:Y:S05]  /*106e0*/  BRA `(.L_x_13399) ;  /* 0xffffff1000e07947 */ /* 0x000fea000383ffff */
.L_x_13404:
[----:B-1----:R1:W2:Y:S02]  /*106f0*/  SYNCS.PHASECHK.TRANS64.TRYWAIT P3, [R6+URZ+0x22850], R11 ;  /* 0x0228500b060075a7 */ /* 0x0022a4000806017f */
[----:B--2---:R-:W-:Y:S05]  /*10700*/  @!P3 NANOSLEEP.SYNCS 0x989680 ;  /* 0x009896800000b95d */ /* 0x004fea0003900000 */
[----:B------:R-:W2:Y:S02]  /*10710*/  @!P3 SYNCS.PHASECHK.TRANS64 P3, [R6+URZ+0x22850], R11 ;  /* 0x0228500b0600b5a7 */ /* 0x000ea4000806007f */
[----:B--2---:R-:W-:Y:S05]  /*10720*/  @!P3 BRA `(.L_x_13404) ;  /* 0xfffffffc00f0b947 */ /* 0x004fea000383ffff */
[----:B------:R-:W-:Y:S05]  /*10730*/  BRA `(.L_x_13403) ;  /* 0xffffff3000747947 */ /* 0x000fea000383ffff */
.L_x_13409:
[----:B-1----:R-:W-:-:S04]  /*10740*/  IMAD.U32 R3, RZ, RZ, UR27 ;  /* 0x0000001bff037e24 */ /* 0x002fc8000f8e00ff */
[----:B------:R1:W2:Y:S03]  /*10750*/  SYNCS.PHASECHK.TRANS64.TRYWAIT P3, [R3+URZ+0x22830], R6 ;  /* 0x02283006030075a7 */ /* 0x0002a6000806017f */
[----:B--2---:R-:W-:Y:S05]  /*10760*/  @!P3 NANOSLEEP.SYNCS 0x989680 ;  /* 0x009896800000b95d */ /* 0x004fea0003900000 */
[----:B------:R-:W2:Y:S02]  /*10770*/  @!P3 SYNCS.PHASECHK.TRANS64 P3, [R3+URZ+0x22830], R6 ;  /* 0x022830060300b5a7 */ /* 0x000ea4000806007f */
[----:B--2---:R-:W-:Y:S05]  /*10780*/  @!P3 BRA `(.L_x_13409) ;  /* 0xfffffffc00ecb947 */ /* 0x004fea000383ffff */
[----:B------:R-:W-:Y:S05]  /*10790*/  BRA `(.L_x_13408) ;  /* 0xffffff3400b07947 */ /* 0x000fea000383ffff */
.L_x_13413:
[----:B-1----:R1:W2:Y:S02]  /*107a0*/  SYNCS.PHASECHK.TRANS64.TRYWAIT P3, [R199+URZ+0x22850], R6 ;  /* 0x02285006c70075a7 */ /* 0x0022a4000806017f */
[----:B--2---:R-:W-:Y:S05]  /*107b0*/  @!P3 NANOSLEEP.SYNCS 0x989680 ;  /* 0x009896800000b95d */ /* 0x004fea0003900000 */
[----:B------:R-:W2:Y:S02]  /*107c0*/  @!P3 SYNCS.PHASECHK.TRANS64 P3, [R199+URZ+0x22850], R6 ;  /* 0x02285006c700b5a7 */ /* 0x000ea4000806007f */
[----:B--2---:R-:W-:Y:S05]  /*107d0*/  @!P3 BRA `(.L_x_13413) ;  /* 0xfffffffc00f0b947 */ /* 0x004fea000383ffff */
[----:B------:R-:W-:Y:S05]  /*107e0*/  BRA `(.L_x_13412) ;  /* 0xffffff5c00247947 */ /* 0x000fea000383ffff */
.L_x_13419:
[----:B-1----:R-:W-:-:S04]  /*107f0*/  IMAD.U32 R3, RZ, RZ, UR24 ;  /* 0x00000018ff037e24 */ /* 0x002fc8000f8e00ff */
[----:B------:R1:W2:Y:S03]  /*10800*/  SYNCS.PHASECHK.TRANS64.TRYWAIT P1, [R3+URZ+0x22830], R6 ;  /* 0x02283006030075a7 */ /* 0x0002a6000802017f */
[----:B--2---:R-:W-:Y:S05]  /*10810*/  @!P1 NANOSLEEP.SYNCS 0x989680 ;  /* 0x009896800000995d */ /* 0x004fea0003900000 */
[----:B------:R-:W2:Y:S02]  /*10820*/  @!P1 SYNCS.PHASECHK.TRANS64 P1, [R3+URZ+0x22830], R6 ;  /* 0x02283006030095a7 */ /* 0x000ea4000802007f */
[----:B--2---:R-:W-:Y:S05]  /*10830*/  @!P1 BRA `(.L_x_13419) ;  /* 0xfffffffc00ec9947 */ /* 0x004fea000383ffff */
[----:B------:R-:W-:Y:S05]  /*10840*/  BRA `(.L_x_13418) ;  /* 0xffffff6000347947 */ /* 0x000fea000383ffff */
.L_x_13423:
[----:B-1----:R1:W2:Y:S02]  /*10850*/  SYNCS.PHASECHK.TRANS64.TRYWAIT P1, [R181+URZ+0x22850], R6 ;  /* 0x02285006b50075a7 */ /* 0x0022a4000802017f */
[----:B--2---:R-:W-:Y:S05]  /*10860*/  @!P1 NANOSLEEP.SYNCS 0x989680 ;  /* 0x009896800000995d */ /* 0x004fea0003900000 */
[----:B------:R-:W2:Y:S02]  /*10870*/  @!P1 SYNCS.PHASECHK.TRANS64 P1, [R181+URZ+0x22850], R6 ;  /* 0x02285006b50095a7 */ /* 0x000ea4000802007f */
[----:B--2---:R-:W-:Y:S05]  /*10880*/  @!P1 BRA `(.L_x_13423) ;  /* 0xfffffffc00f09947 */ /* 0x004fea000383ffff */
[----:B------:R-:W-:Y:S05]  /*10890*/  BRA `(.L_x_13422) ;  /* 0xffffff7c00d47947 */ /* 0x000fea000383ffff */
.L_x_13454:
[----:B------:R-:W-:Y:S02]  /*108a0*/  IMAD.MOV.U32 R13, RZ, RZ, R4 ;  /* 0x000000ffff0d7224 */ /* 0x000fe400078e0004 */
[----:B------:R-:W-:Y:S02]  /*108b0*/  IMAD.MOV.U32 R12, RZ, RZ, RZ ;  /* 0x000000ffff0c7224 */ /* 0x000fe400078e00ff */
[----:B------:R-:W-:Y:S02]  /*108c0*/  IMAD.MOV.U32 R11, RZ, RZ, 0x1f ;  /* 0x0000001fff0b7424 */ /* 0x000fe400078e00ff */
[----:B------:R-:W-:-:S07]  /*108d0*/  IMAD.MOV.U32 R15, RZ, RZ, -0x1 ;  /* 0xffffffffff0f7424 */ /* 0x000fce00078e00ff */
[----:B0-----:R-:W-:Y:S05]  /*108e0*/  WARPSYNC.COLLECTIVE R15, `(.L_x_13547) ;  /* 0x000000000f087348 */ /* 0x001fea0003c00000 */
[----:B------:R1:W2:Y:S02]  /*108f0*/  SHFL.IDX P6, R14, R13, R12, R11 ;  /* 0x0000000c0d0e7389 */ /* 0x0002a400000c000b */
[----:B012---:R-:W-:Y:S01]  /*10900*/  ENDCOLLECTIVE ;  /* 0x000000000000791b */ /* 0x007fe20003800000 */
.L_x_13547:
[----:B------:R-:W-:Y:S05]  /*10910*/  BRA `(.L_x_13548) ;  /* 0xffffffc000bc7947 */ /* 0x000fea000383ffff */
.L_x_13456:
[----:B------:R-:W-:Y:S01]  /*10920*/  BSSY B0, `(.L_x_13549) ;  /* 0x0000006000007945 */ /* 0x000fe20003800000 */
[----:B------:R-:W-:-:S07]  /*10930*/  IMAD.MOV.U32 R15, RZ, RZ, -0x1 ;  /* 0xffffffffff0f7424 */ /* 0x000fce00078e00ff */
[----:B0--3--:R-:W-:Y:S05]  /*10940*/  WARPSYNC.COLLECTIVE R15, `(.L_x_13550) ;  /* 0x000000000f0c7348 */ /* 0x009fea0003c00000 */
[----:B------:R-:W-:Y:S02]  /*10950*/  ELECT P6, UR62, PT ;  /* 0x00000000003e782f */ /* 0x000fe400038c0000 */
[----:B------:R-:W-:Y:S01]  /*10960*/  MOV R14, UR62 ;  /* 0x0000003e000e7c02 */ /* 0x000fe20008000f00 */
[----:B0--3--:R-:W-:Y:S10]  /*10970*/  ENDCOLLECTIVE ;  /* 0x000000000000791b */ /* 0x009ff40003800000 */
.L_x_13550:
[----:B------:R-:W-:Y:S05]  /*10980*/  BSYNC B0 ;  /* 0x0000000000007941 */ /* 0x000fea0003800000 */
.L_x_13549:
[----:B------:R-:W-:Y:S05]  /*10990*/  BRA `(.L_x_13551) ;  /* 0xffffffc000c07947 */ /* 0x000fea000383ffff */
.L_x_13458:
[----:B0-----:R0:W1:Y:S02]  /*109a0*/  SYNCS.PHASECHK.TRANS64.TRYWAIT P0, [R3+URZ+0x22840], R0 ;  /* 0x02284000030075a7 */ /* 0x001064000800017f */
[----:B-1----:R-:W-:Y:S05]  /*109b0*/  @!P0 NANOSLEEP.SYNCS 0x989680 ;  /* 0x009896800000895d */ /* 0x002fea0003900000 */
[----:B------:R-:W1:Y:S02]  /*109c0*/  @!P0 SYNCS.PHASECHK.TRANS64 P0, [R3+URZ+0x22840], R0 ;  /* 0x02284000030085a7 */ /* 0x000e64000800007f */
[----:B-1----:R-:W-:Y:S05]  /*109d0*/  @!P0 BRA `(.L_x_13458) ;  /* 0xfffffffc00f08947 */ /* 0x002fea000383ffff */
[----:B------:R-:W-:Y:S05]  /*109e0*/  BRA `(.L_x_13552) ;  /* 0xffffffc400247947 */ /* 0x000fea000383ffff */
.L_x_13462:
[----:B------:R-:W-:Y:S01]  /*109f0*/  IMAD.MOV.U32 R13, RZ, RZ, R2 ;  /* 0x000000ffff0d7224 */ /* 0x000fe200078e0002 */
[----:B------:R-:W-:Y:S01]  /*10a00*/  LOP3.LUT R9, R9, 0x7f, RZ, 0xc0, !PT ;  /* 0x0000007f09097812 */ /* 0x000fe200078ec0ff */
[----:B------:R-:W-:Y:S02]  /*10a10*/  IMAD.MOV.U32 R12, RZ, RZ, RZ ;  /* 0x000000ffff0c7224 */ /* 0x000fe400078e00ff */
[----:B------:R-:W-:Y:S01]  /*10a20*/  IMAD.MOV.U32 R11, RZ, RZ, 0x181f ;  /* 0x0000181fff0b7424 */ /* 0x000fe200078e00ff */
[----:B------:R-:W-:Y:S01]  /*10a30*/  SHF.R.U32.HI R9, RZ, 0x3, R9 ;  /* 0x00000003ff097819 */ /* 0x000fe20000011609 */
[----:B------:R-:W-:Y:S02]  /*10a40*/  IMAD.MOV.U32 R15, RZ, RZ, -0x1 ;  /* 0xffffffffff0f7424 */ /* 0x000fe400078e00ff */
[----:B------:R-:W-:-:S07]  /*10a50*/  IMAD.U32 R4, RZ, RZ, UR39 ;  /* 0x00000027ff047e24 */ /* 0x000fce000f8e00ff */
[----:B-----5:R-:W-:Y:S05]  /*10a60*/  WARPSYNC.COLLECTIVE R15, `(.L_x_13553) ;  /* 0x000000000f087348 */ /* 0x020fea0003c00000 */
[----:B------:R0:W1:Y:S02]  /*10a70*/  SHFL.IDX P6, R14, R13, R12, R11 ;  /* 0x0000000c0d0e7389 */ /* 0x00006400000c000b */
[----:B01---5:R-:W-:Y:S01]  /*10a80*/  ENDCOLLECTIVE ;  /* 0x000000000000791b */ /* 0x023fe20003800000 */
.L_x_13553:
[----:B------:R-:W-:Y:S02]  /*10a90*/  IMAD R4, R4, 0x80, R9 ;  /* 0x0000008004047824 */ /* 0x000fe400078e0209 */
[----:B------:R-:W-:Y:S02]  /*10aa0*/  IMAD.MOV.U32 R13, RZ, RZ, R0 ;  /* 0x000000ffff0d7224 */ /* 0x000fe400078e0000 */
[----:B------:R-:W-:-:S07]  /*10ab0*/  IMAD.MOV.U32 R5, RZ, RZ, R14 ;  /* 0x000000ffff057224 */ /* 0x000fce00078e000e */
[----:B------:R-:W-:Y:S05]  /*10ac0*/  WARPSYNC.COLLECTIVE R15, `(.L_x_13554) ;  /* 0x000000000f087348 */ /* 0x000fea0003c00000 */
[----:B------:R0:W1:Y:S02]  /*10ad0*/  SHFL.IDX P6, R14, R13, R12, R11 ;  /* 0x0000000c0d0e7389 */ /* 0x00006400000c000b */
[----:B01----:R-:W-:Y:S01]  /*10ae0*/  ENDCOLLECTIVE ;  /* 0x000000000000791b */ /* 0x003fe20003800000 */
.L_x_13554:
        /* <DEDUP_REMOVED lines=9> */
.L_x_13555:
[----:B------:R-:W-:Y:S02]  /*10b80*/  @!P1 LEA R6, P2, R8, R6, 0x1 ;  /* 0x0000000608069211 */ /* 0x000fe400078408ff */
[----:B------:R-:W0:Y:S03]  /*10b90*/  S2R R8, SR_TID.X ;  /* 0x0000000000087919 */ /* 0x000e260000002100 */
        /* <DEDUP_REMOVED lines=11> */
[----:B01----:R-:W-:Y:S05]  /*10c50*/  WARPSYNC.COLLECTIVE R15, `(.L_x_13556) ;  /* 0x000000000f087348 */ /* 0x003fea0003c00000 */
[----:B------:R2:W3:Y:S02]  /*10c60*/  SHFL.IDX P6, R14, R13, R12, R11 ;  /* 0x0000000c0d0e7389 */ /* 0x0004e400000c000b */
[----:B0123--:R-:W-:Y:S01]  /*10c70*/  ENDCOLLECTIVE ;  /* 0x000000000000791b */ /* 0x00ffe20003800000 */
.L_x_13556:
        /* <DEDUP_REMOVED lines=8> */
.L_x_13557:
[----:B------:R-:W-:Y:S02]  /*10d00*/  @!P1 LEA R6, P2, R7, R8, 0x1 ;  /* 0x0000000807069211 */ /* 0x000fe400078408ff */
[----:B------:R-:W0:Y:S03]  /*10d10*/  S2R R8, SR_TID.X ;  /* 0x0000000000087919 */ /* 0x000e260000002100 */
[----:B------:R-:W-:-:S05]  /*10d20*/  @!P1 IMAD.X R7, RZ, RZ, R9, P2 ;  /* 0x000000ffff079224 */ /* 0x000fca00010e0609 */
        /* <DEDUP_REMOVED lines=10> */
.L_x_13558:
[----:B------:R-:W-:Y:S02]  /*10dd0*/  IMAD.SHL.U32 R9, R8, 0x8, RZ ;  /* 0x0000000808097824 */ /* 0x000fe400078e00ff */
[----:B------:R-:W-:Y:S02]  /*10de0*/  VIADD R8, R4, 0x60 ;  /* 0x0000006004087836 */ /* 0x000fe40000000000 */
[----:B------:R-:W-:Y:S01]  /*10df0*/  IMAD.MOV.U32 R13, RZ, RZ, R2 ;  /* 0x000000ffff0d7224 */ /* 0x000fe200078e0002 */
[----:B------:R-:W-:Y:S01]  /*10e00*/  LOP3.LUT R9, R9, 0x38, RZ, 0xc0, !PT ;  /* 0x0000003809097812 */ /* 0x000fe200078ec0ff */
[----:B------:R-:W-:Y:S02]  /*10e10*/  IMAD.MOV.U32 R12, RZ, RZ, 0x3 ;  /* 0x00000003ff0c7424 */ /* 0x000fe400078e00ff */
[----:B------:R-:W-:-:S07]  /*10e20*/  IMAD.MOV.U32 R6, RZ, RZ, R14 ;  /* 0x000000ffff067224 */ /* 0x000fce00078e000e */
[----:B------:R-:W-:Y:S05]  /*10e30*/  WARPSYNC.COLLECTIVE R15, `(.L_x_13559) ;  /* 0x000000000f087348 */ /* 0x000fea0003c00000 */
[----:B------:R0:W1:Y:S02]  /*10e40*/  SHFL.IDX P6, R14, R13, R12, R11 ;  /* 0x0000000c0d0e7389 */ /* 0x00006400000c000b */
[----:B01----:R-:W-:Y:S01]  /*10e50*/  ENDCOLLECTIVE ;  /* 0x000000000000791b */ /* 0x003fe20003800000 */
.L_x_13559:
        /* <DEDUP_REMOVED lines=14> */
.L_x_13560:
[----:B------:R-:W-:Y:S02]  /*10f40*/  IMAD.MOV.U32 R13, RZ, RZ, R2 ;  /* 0x000000ffff0d7224 */ /* 0x000fe400078e0002 */
[----:B------:R-:W-:Y:S02]  /*10f50*/  IMAD.MOV.U32 R12, RZ, RZ, 0x4 ;  /* 0x00000004ff0c7424 */ /* 0x000fe400078e00ff */
[----:B------:R-:W-:-:S07]  /*10f60*/  IMAD.MOV.U32 R6, RZ, RZ, R14 ;  /* 0x000000ffff067224 */ /* 0x000fce00078e000e */
[----:B------:R-:W-:Y:S05]  /*10f70*/  WARPSYNC.COLLECTIVE R15, `(.L_x_13561) ;  /* 0x000000000f087348 */ /* 0x000fea0003c00000 */
[----:B------:R0:W1:Y:S02]  /*10f80*/  SHFL.IDX P6, R14, R13, R12, R11 ;  /* 0x0000000c0d0e7389 */ /* 0x00006400000c000b */
[----:B01----:R-:W-:Y:S01]  /*10f90*/  ENDCOLLECTIVE ;  /* 0x000000000000791b */ /* 0x003fe20003800000 */
.L_x_13561:
        /* <DEDUP_REMOVED lines=14> */
.L_x_13562:
[----:B------:R-:W-:Y:S02]  /*11080*/  IMAD.MOV.U32 R13, RZ, RZ, R2 ;  /* 0x000000ffff0d7224 */ /* 0x000fe400078e0002 */
[----:B------:R-:W-:Y:S02]  /*11090*/  IMAD.MOV.U32 R12, RZ, RZ, 0x5 ;  /* 0x00000005ff0c7424 */ /* 0x000fe400078e00ff */
[----:B------:R-:W-:-:S07]  /*110a0*/  IMAD.MOV.U32 R6, RZ, RZ, R14 ;  /* 0x000000ffff067224 */ /* 0x000fce00078e000e */
[----:B------:R-:W-:Y:S05]  /*110b0*/  WARPSYNC.COLLECTIVE R15, `(.L_x_13563) ;  /* 0x000000000f087348 */ /* 0x000fea0003c00000 */
[----:B------:R0:W1:Y:S02]  /*110c0*/  SHFL.IDX P6, R14, R13, R12, R11 ;  /* 0x0000000c0d0e7389 */ /* 0x00006400000c000b */
[----:B01----:R-:W-:Y:S01]  /*110d0*/  ENDCOLLECTIVE ;  /* 0x000000000000791b */ /* 0x003fe20003800000 */
.L_x_13563:
        /* <DEDUP_REMOVED lines=14> */
.L_x_13564:
[----:B------:R-:W-:Y:S02]  /*111c0*/  IMAD.MOV.U32 R13, RZ, RZ, R2 ;  /* 0x000000ffff0d7224 */ /* 0x000fe400078e0002 */
[----:B------:R-:W-:Y:S02]  /*111d0*/  IMAD.MOV.U32 R12, RZ, RZ, 0x6 ;  /* 0x00000006ff0c7424 */ /* 0x000fe400078e00ff */
[----:B------:R-:W-:-:S07]  /*111e0*/  IMAD.MOV.U32 R6, RZ, RZ, R14 ;  /* 0x000000ffff067224 */ /* 0x000fce00078e000e */
[----:B------:R-:W-:Y:S05]  /*111f0*/  WARPSYNC.COLLECTIVE R15, `(.L_x_13565) ;  /* 0x000000000f087348 */ /* 0x000fea0003c00000 */
[----:B------:R0:W1:Y:S02]  /*11200*/  SHFL.IDX P6, R14, R13, R12, R11 ;  /* 0x0000000c0d0e7389 */ /* 0x00006400000c000b */
[----:B01----:R-:W-:Y:S01]  /*11210*/  ENDCOLLECTIVE ;  /* 0x000000000000791b */ /* 0x003fe20003800000 */
.L_x_13565:
        /* <DEDUP_REMOVED lines=13> */
.L_x_13566:
[----:B------:R-:W-:Y:S02]  /*112f0*/  IMAD.MOV.U32 R13, RZ, RZ, R2 ;  /* 0x000000ffff0d7224 */ /* 0x000fe400078e0002 */
[----:B------:R-:W-:Y:S02]  /*11300*/  IMAD.MOV.U32 R12, RZ, RZ, 0x7 ;  /* 0x00000007ff0c7424 */ /* 0x000fe400078e00ff */
[----:B------:R-:W-:-:S07]  /*11310*/  IMAD.MOV.U32 R6, RZ, RZ, R14 ;  /* 0x000000ffff067224 */ /* 0x000fce00078e000e */
[----:B------:R-:W-:Y:S05]  /*11320*/  WARPSYNC.COLLECTIVE R15, `(.L_x_13567) ;  /* 0x000000000f087348 */ /* 0x000fea0003c00000 */
[----:B------:R0:W1:Y:S02]  /*11330*/  SHFL.IDX P6, R14, R13, R12, R11 ;  /* 0x0000000c0d0e7389 */ /* 0x00006400000c000b */
[----:B01----:R-:W-:Y:S01]  /*11340*/  ENDCOLLECTIVE ;  /* 0x000000000000791b */ /* 0x003fe20003800000 */
.L_x_13567:
        /* <DEDUP_REMOVED lines=12> */
.L_x_13568:
[----:B------:R-:W-:Y:S01]  /*11410*/  IMAD.MOV.U32 R0, RZ, RZ, R14 ;  /* 0x000000ffff007224 */ /* 0x000fe200078e000e */
[----:B------:R-:W-:Y:S06]  /*11420*/  BRA `(.L_x_13569) ;  /* 0xffffffc400447947 */ /* 0x000fec000383ffff */
.L_x_13465:
[----:B0-----:R0:W1:Y:S02]  /*11430*/  SYNCS.PHASECHK.TRANS64.TRYWAIT P0, [R17+URZ+0x22820], R0 ;  /* 0x02282000110075a7 */ /* 0x001064000800017f */
[----:B-1----:R-:W-:Y:S05]  /*11440*/  @!P0 NANOSLEEP.SYNCS 0x989680 ;  /* 0x009896800000895d */ /* 0x002fea0003900000 */
[----:B------:R-:W1:Y:S02]  /*11450*/  @!P0 SYNCS.PHASECHK.TRANS64 P0, [R17+URZ+0x22820], R0 ;  /* 0x02282000110085a7 */ /* 0x000e64000800007f */
[----:B-1----:R-:W-:Y:S05]  /*11460*/  @!P0 BRA `(.L_x_13465) ;  /* 0xfffffffc00f08947 */ /* 0x002fea000383ffff */
[----:B------:R-:W-:Y:S05]  /*11470*/  BRA `(.L_x_13570) ;  /* 0xffffffc400ac7947 */ /* 0x000fea000383ffff */
.L_x_13469:
[----:B-1----:R1:W2:Y:S02]  /*11480*/  SYNCS.PHASECHK.TRANS64.TRYWAIT P0, [R2+URZ+0x22860], R3 ;  /* 0x02286003020075a7 */ /* 0x0022a4000800017f */
[----:B--2---:R-:W-:Y:S05]  /*11490*/  @!P0 NANOSLEEP.SYNCS 0x989680 ;  /* 0x009896800000895d */ /* 0x004fea0003900000 */
[----:B------:R-:W2:Y:S02]  /*114a0*/  @!P0 SYNCS.PHASECHK.TRANS64 P0, [R2+URZ+0x22860], R3 ;  /* 0x02286003020085a7 */ /* 0x000ea4000800007f */
[----:B--2---:R-:W-:Y:S05]  /*114b0*/  @!P0 BRA `(.L_x_13469) ;  /* 0xfffffffc00f08947 */ /* 0x004fea000383ffff */
[----:B------:R-:W-:Y:S05]  /*114c0*/  BRA `(.L_x_13571) ;  /* 0xffffffc400d07947 */ /* 0x000fea000383ffff */
.L_x_13482:
[----:B-1----:R1:W2:Y:S02]  /*114d0*/  SYNCS.PHASECHK.TRANS64.TRYWAIT P0, [R3+URZ+0x22840], R2 ;  /* 0x02284002030075a7 */ /* 0x0022a4000800017f */
[----:B--2---:R-:W-:Y:S05]  /*114e0*/  @!P0 NANOSLEEP.SYNCS 0x989680 ;  /* 0x009896800000895d */ /* 0x004fea0003900000 */
[----:B------:R-:W2:Y:S02]  /*114f0*/  @!P0 SYNCS.PHASECHK.TRANS64 P0, [R3+URZ+0x22840], R2 ;  /* 0x02284002030085a7 */ /* 0x000ea4000800007f */
[----:B--2---:R-:W-:Y:S05]  /*11500*/  @!P0 BRA `(.L_x_13482) ;  /* 0xfffffffc00f08947 */ /* 0x004fea000383ffff */
[----:B------:R-:W-:Y:S05]  /*11510*/  BRA `(.L_x_13572) ;  /* 0xffffffcc00c47947 */ /* 0x000fea000383ffff */
.L_x_13487:
[----:B--2---:R2:W3:Y:S02]  /*11520*/  SYNCS.PHASECHK.TRANS64.TRYWAIT P0, [R3+URZ+0x22860], R2 ;  /* 0x02286002030075a7 */ /* 0x0044e4000800017f */
[----:B---3--:R-:W-:Y:S05]  /*11530*/  @!P0 NANOSLEEP.SYNCS 0x989680 ;  /* 0x009896800000895d */ /* 0x008fea0003900000 */
[----:B------:R-:W3:Y:S02]  /*11540*/  @!P0 SYNCS.PHASECHK.TRANS64 P0, [R3+URZ+0x22860], R2 ;  /* 0x02286002030085a7 */ /* 0x000ee4000800007f */
[----:B---3--:R-:W-:Y:S05]  /*11550*/  @!P0 BRA `(.L_x_13487) ;  /* 0xfffffffc00f08947 */ /* 0x008fea000383ffff */
[----:B------:R-:W-:Y:S05]  /*11560*/  BRA `(.L_x_13573) ;  /* 0xffffffd0003c7947 */ /* 0x000fea000383ffff */
.L_x_13499:
[----:B0-----:R0:W1:Y:S02]  /*11570*/  SYNCS.PHASECHK.TRANS64.TRYWAIT P0, [R4+URZ+0x22840], R2 ;  /* 0x02284002040075a7 */ /* 0x001064000800017f */
[----:B-1----:R-:W-:Y:S05]  /*11580*/  @!P0 NANOSLEEP.SYNCS 0x989680 ;  /* 0x009896800000895d */ /* 0x002fea0003900000 */
[----:B------:R-:W1:Y:S02]  /*11590*/  @!P0 SYNCS.PHASECHK.TRANS64 P0, [R4+URZ+0x22840], R2 ;  /* 0x02284002040085a7 */ /* 0x000e64000800007f */
[----:B-1----:R-:W-:Y:S05]  /*115a0*/  @!P0 BRA `(.L_x_13499) ;  /* 0xfffffffc00f08947 */ /* 0x002fea000383ffff */
[----:B------:R-:W-:Y:S05]  /*115b0*/  BRA `(.L_x_13574) ;  /* 0xffffffd8001c7947 */ /* 0x000fea000383ffff */
.L_x_13504:
[----:B-1----:R1:W2:Y:S02]  /*115c0*/  SYNCS.PHASECHK.TRANS64.TRYWAIT P0, [R4+URZ+0x22860], R2 ;  /* 0x02286002040075a7 */ /* 0x0022a4000800017f */
[----:B--2---:R-:W-:Y:S05]  /*115d0*/  @!P0 NANOSLEEP.SYNCS 0x989680 ;  /* 0x009896800000895d */ /* 0x004fea0003900000 */
[----:B------:R-:W2:Y:S02]  /*115e0*/  @!P0 SYNCS.PHASECHK.TRANS64 P0, [R4+URZ+0x22860], R2 ;  /* 0x02286002040085a7 */ /* 0x000ea4000800007f */
[----:B--2---:R-:W-:Y:S05]  /*115f0*/  @!P0 BRA `(.L_x_13504) ;  /* 0xfffffffc00f08947 */ /* 0x004fea000383ffff */
[----:B------:R-:W-:Y:S05]  /*11600*/  BRA `(.L_x_13575) ;  /* 0xffffffd800947947 */ /* 0x000fea000383ffff */
.L_x_13515:
[----:B--2---:R2:W3:Y:S02]  /*11610*/  SYNCS.PHASECHK.TRANS64.TRYWAIT P0, [R4+URZ+0x22840], R2 ;  /* 0x02284002040075a7 */ /* 0x0044e4000800017f */
[----:B---3--:R-:W-:Y:S05]  /*11620*/  @!P0 NANOSLEEP.SYNCS 0x989680 ;  /* 0x009896800000895d */ /* 0x008fea0003900000 */
[----:B------:R-:W3:Y:S02]  /*11630*/  @!P0 SYNCS.PHASECHK.TRANS64 P0, [R4+URZ+0x22840], R2 ;  /* 0x02284002040085a7 */ /* 0x000ee4000800007f */
[----:B---3--:R-:W-:Y:S05]  /*11640*/  @!P0 BRA `(.L_x_13515) ;  /* 0xfffffffc00f08947 */ /* 0x008fea000383ffff */
[----:B------:R-:W-:Y:S05]  /*11650*/  BRA `(.L_x_13576) ;  /* 0xffffffe0005c7947 */ /* 0x000fea000383ffff */
.L_x_13520:
[----:B-1----:R1:W3:Y:S02]  /*11660*/  SYNCS.PHASECHK.TRANS64.TRYWAIT P0, [R4+URZ+0x22860], R2 ;  /* 0x02286002040075a7 */ /* 0x0022e4000800017f */
[----:B---3--:R-:W-:Y:S05]  /*11670*/  @!P0 NANOSLEEP.SYNCS 0x989680 ;  /* 0x009896800000895d */ /* 0x008fea0003900000 */
[----:B------:R-:W3:Y:S02]  /*11680*/  @!P0 SYNCS.PHASECHK.TRANS64 P0, [R4+URZ+0x22860], R2 ;  /* 0x02286002040085a7 */ /* 0x000ee4000800007f */
[----:B---3--:R-:W-:Y:S05]  /*11690*/  @!P0 BRA `(.L_x_13520) ;  /* 0xfffffffc00f08947 */ /* 0x008fea000383ffff */
[----:B------:R-:W-:Y:S05]  /*116a0*/  BRA `(.L_x_13577) ;  /* 0xffffffe000d47947 */ /* 0x000fea000383ffff */
.L_x_13532:
[----:B------:R-:W-:Y:S01]  /*116b0*/  BSSY B0, `(.L_x_13578) ;  /* 0x0000008000007945 */ /* 0x000fe20003800000 */
[----:B-----5:R-:W-:Y:S02]  /*116c0*/  IMAD.MOV.U32 R13, RZ, RZ, R2 ;  /* 0x000000ffff0d7224 */ /* 0x020fe400078e0002 */
[----:B------:R-:W-:Y:S02]  /*116d0*/  IMAD.MOV.U32 R12, RZ, RZ, RZ ;  /* 0x000000ffff0c7224 */ /* 0x000fe400078e00ff */
[----:B------:R-:W-:Y:S02]  /*116e0*/  IMAD.MOV.U32 R11, RZ, RZ, 0x1f ;  /* 0x0000001fff0b7424 */ /* 0x000fe400078e00ff */
[----:B------:R-:W-:-:S07]  /*116f0*/  IMAD.MOV.U32 R15, RZ, RZ, -0x1 ;  /* 0xffffffffff0f7424 */ /* 0x000fce00078e00ff */
[----:B-1----:R-:W-:Y:S05]  /*11700*/  WARPSYNC.COLLECTIVE R15, `(.L_x_13579) ;  /* 0x000000000f087348 */ /* 0x002fea0003c00000 */
[----:B------:R0:W2:Y:S02]  /*11710*/  SHFL.IDX P6, R14, R13, R12, R11 ;  /* 0x0000000c0d0e7389 */ /* 0x0000a400000c000b */
[----:B012---:R-:W-:Y:S01]  /*11720*/  ENDCOLLECTIVE ;  /* 0x000000000000791b */ /* 0x007fe20003800000 */
.L_x_13579:
[----:B------:R-:W-:Y:S05]  /*11730*/  BSYNC B0 ;  /* 0x0000000000007941 */ /* 0x000fea0003800000 */
.L_x_13578:
[----:B------:R-:W-:Y:S05]  /*11740*/  BRA `(.L_x_13580) ;  /* 0xffffffe800a47947 */ /* 0x000fea000383ffff */
.L_x_13535:
[----:B0-----:R0:W1:Y:S02]  /*11750*/  SYNCS.PHASECHK.TRANS64.TRYWAIT P0, [R0+URZ+0x22820], R3 ;  /* 0x02282003000075a7 */ /* 0x001064000800017f */
[----:B-1----:R-:W-:Y:S05]  /*11760*/  @!P0 NANOSLEEP.SYNCS 0x989680 ;  /* 0x009896800000895d */ /* 0x002fea0003900000 */
[----:B------:R-:W1:Y:S02]  /*11770*/  @!P0 SYNCS.PHASECHK.TRANS64 P0, [R0+URZ+0x22820], R3 ;  /* 0x02282003000085a7 */ /* 0x000e64000800007f */
[----:B-1----:R-:W-:Y:S05]  /*11780*/  @!P0 BRA `(.L_x_13535) ;  /* 0xfffffffc00f08947 */ /* 0x002fea000383ffff */
[----:B------:R-:W-:Y:S05]  /*11790*/  BRA `(.L_x_13581) ;  /* 0xffffffe800f07947 */ /* 0x000fea000383ffff */
.L_x_13536:
        /* <DEDUP_REMOVED lines=11> */
.L_x_13583:
[----:B------:R-:W-:Y:S05]  /*11850*/  BSYNC B0 ;  /* 0x0000000000007941 */ /* 0x000fea0003800000 */
.L_x_13582:
[----:B------:R-:W-:Y:S05]  /*11860*/  BRA `(.L_x_13584) ;  /* 0xffffffe800d87947 */ /* 0x000fea000383ffff */
.L_x_13539:
[----:B------:R-:W-:Y:S01]  /*11870*/  BSSY B1, `(.L_x_13585) ;  /* 0x0000006000017945 */ /* 0x000fe20003800000 */
[----:B------:R-:W-:-:S07]  /*11880*/  IMAD.MOV.U32 R15, RZ, RZ, -0x1 ;  /* 0xffffffffff0f7424 */ /* 0x000fce00078e00ff */
[----:B01----:R-:W-:Y:S05]  /*11890*/  WARPSYNC.COLLECTIVE R15, `(.L_x_13586) ;  /* 0x000000000f0c7348 */ /* 0x003fea0003c00000 */
[----:B------:R-:W-:Y:S02]  /*118a0*/  ELECT P6, UR62, PT ;  /* 0x00000000003e782f */ /* 0x000fe400038c0000 */
[----:B------:R-:W-:Y:S01]  /*118b0*/  MOV R14, UR62 ;  /* 0x0000003e000e7c02 */ /* 0x000fe20008000f00 */
[----:B01----:R-:W-:Y:S10]  /*118c0*/  ENDCOLLECTIVE ;  /* 0x000000000000791b */ /* 0x003ff40003800000 */
.L_x_13586:
[----:B------:R-:W-:Y:S05]  /*118d0*/  BSYNC B1 ;  /* 0x0000000000017941 */ /* 0x000fea0003800000 */
.L_x_13585:
[----:B------:R-:W-:Y:S05]  /*118e0*/  BRA `(.L_x_13587) ;  /* 0xffffffe800d07947 */ /* 0x000fea000383ffff */
.L_x_13541:
[----:B0-----:R0:W1:Y:S02]  /*118f0*/  SYNCS.PHASECHK.TRANS64.TRYWAIT P0, [R6+URZ], R5 ;  /* 0x00000005060075a7 */ /* 0x001064000800017f */
[----:B-1----:R-:W-:Y:S05]  /*11900*/  @!P0 NANOSLEEP.SYNCS 0x989680 ;  /* 0x009896800000895d */ /* 0x002fea0003900000 */
[----:B------:R-:W1:Y:S02]  /*11910*/  @!P0 SYNCS.PHASECHK.TRANS64 P0, [R6+URZ], R5 ;  /* 0x00000005060085a7 */ /* 0x000e64000800007f */
[----:B-1----:R-:W-:Y:S05]  /*11920*/  @!P0 BRA `(.L_x_13541) ;  /* 0xfffffffc00f08947 */ /* 0x002fea000383ffff */
[----:B------:R-:W-:Y:S05]  /*11930*/  BRA `(.L_x_13588) ;  /* 0xffffffec00087947 */ /* 0x000fea000383ffff */
.L_x_13542:
[----:B-1----:R1:W2:Y:S02]  /*11940*/  SYNCS.PHASECHK.TRANS64.TRYWAIT P0, [R3+URZ], R2 ;  /* 0x00000002030075a7 */ /* 0x0022a4000800017f */
[----:B--2---:R-:W-:Y:S05]  /*11950*/  @!P0 NANOSLEEP.SYNCS 0x989680 ;  /* 0x009896800000895d */ /* 0x004fea0003900000 */
[----:B------:R-:W2:Y:S02]  /*11960*/  @!P0 SYNCS.PHASECHK.TRANS64 P0, [R3+URZ], R2 ;  /* 0x00000002030085a7 */ /* 0x000ea4000800007f */
[----:B--2---:R-:W-:Y:S05]  /*11970*/  @!P0 BRA `(.L_x_13542) ;  /* 0xfffffffc00f08947 */ /* 0x004fea000383ffff */
[----:B------:R-:W-:Y:S05]  /*11980*/  BRA `(.L_x_13589) ;  /* 0xffffffe800fc7947 */ /* 0x000fea000383ffff */
.L_x_13544:
[----:B-1----:R1:W2:Y:S02]  /*11990*/  SYNCS.PHASECHK.TRANS64.TRYWAIT P0, [R18+URZ], R5 ;  /* 0x00000005120075a7 */ /* 0x0022a4000800017f */
[----:B--2---:R-:W-:Y:S05]  /*119a0*/  @!P0 NANOSLEEP.SYNCS 0x989680 ;  /* 0x009896800000895d */ /* 0x004fea0003900000 */
[----:B------:R-:W2:Y:S02]  /*119b0*/  @!P0 SYNCS.PHASECHK.TRANS64 P0, [R18+URZ], R5 ;  /* 0x00000005120085a7 */ /* 0x000ea4000800007f */
[----:B--2---:R-:W-:Y:S05]  /*119c0*/  @!P0 BRA `(.L_x_13544) ;  /* 0xfffffffc00f08947 */ /* 0x004fea000383ffff */
[----:B------:R-:W-:Y:S05]  /*119d0*/  BRA `(.L_x_13590) ;  /* 0xffffffec00007947 */ /* 0x000fea000383ffff */
.L_x_13591:
        /* <DEDUP_REMOVED lines=10> */
.L_x_15320:


//--------------------- .text._ZN7cutlass13device_kernelIN5flash11enable_sm90INS1_16FlashAttnFwdSm90INS1_25CollectiveMainloopFwdSm90ILi2EN4cute5tupleIJNS5_1CILi1EEES8_S8_EEENS6_IJNS7_ILi128EEENS7_ILi96EEENS7_ILi64EEEEEELi256ENS_10bfloat16_tEfNS_4arch4Sm90ELb1ELb0ELb1ELb0ELb0ELb0ELb1ELb1ELb0ELb1ELb0ELb0EEENS1_21CollectiveEpilogueFwdINS6_IJSA_NS7_ILi256EEESB_EEES9_SE_SG_Li256ELb0ELb1ELb0ELb0EEENS1_30DynamicPersistentTileSchedulerILi256ELi128ELb0ELb1ELb1EEEEEEEEEvNT_6ParamsE --------------------------
	.section	.text._ZN7cutlass13device_kernelIN5flash11enable_sm90INS1_16FlashAttnFwdSm90INS1_25CollectiveMainloopFwdSm90ILi2EN4cute5tupleIJNS5_1CILi1EEES8_S8_EEENS6_IJNS7_ILi128EEENS7_ILi96EEENS7_ILi64EEEEEELi256ENS_10bfloat16_tEfNS_4arch4Sm90ELb1ELb0ELb1ELb0ELb0ELb0ELb1ELb1ELb0ELb1ELb0ELb0EEENS1_21CollectiveEpilogueFwdINS6_IJSA_NS7_ILi256EEESB_EEES9_SE_SG_Li256ELb0ELb1ELb0ELb0EEENS1_30DynamicPersistentTileSchedulerILi256ELi128ELb0ELb1ELb1EEEEEEEEEvNT_6ParamsE,"ax",@progbits
	.align	128
.text._ZN7cutlass13device_kernelIN5flash11enable_sm90INS1_16FlashAttnFwdSm90INS1_25CollectiveMainloopFwdSm90ILi2EN4cute5tupleIJNS5_1CILi1EEES8_S8_EEENS6_IJNS7_ILi128EEENS7_ILi96EEENS7_ILi64EEEEEELi256ENS_10bfloat16_tEfNS_4arch4Sm90ELb1ELb0ELb1ELb0ELb0ELb0ELb1ELb1ELb0ELb1ELb0ELb0EEENS1_21CollectiveEpilogueFwdINS6_IJSA_NS7_ILi256EEESB_EEES9_SE_SG_Li256ELb0ELb1ELb0ELb0EEENS1_30DynamicPersistentTileSchedulerILi256ELi128ELb0ELb1ELb1EEEEEEEEEvNT_6ParamsE:
        .type           _ZN7cutlass13device_kernelIN5flash11enable_sm90INS1_16FlashAttnFwdSm90INS1_25CollectiveMainloopFwdSm90ILi2EN4cute5tupleIJNS5_1CILi1EEES8_S8_EEENS6_IJNS7_ILi128EEENS7_ILi96EEENS7_ILi64EEEEEELi256ENS_10bfloat16_tEfNS_4arch4Sm90ELb1ELb0ELb1ELb0ELb0ELb0ELb1ELb1ELb0ELb1ELb0ELb0EEENS1_21CollectiveEpilogueFwdINS6_IJSA_NS7_ILi256EEESB_EEES9_SE_SG_Li256ELb0ELb1ELb0ELb0EEENS1_30DynamicPersistentTileSchedulerILi256ELi128ELb0ELb1ELb1EEEEEEEEEvNT_6ParamsE,@function
        .size           _ZN7cutlass13device_kernelIN5flash11enable_sm90INS1_16FlashAttnFwdSm90INS1_25CollectiveMainloopFwdSm90ILi2EN4cute5tupleIJNS5_1CILi1EEES8_S8_EEENS6_IJNS7_ILi128EEENS7_ILi96EEENS7_ILi64EEEEEELi256ENS_10bfloat16_tEfNS_4arch4Sm90ELb1ELb0ELb1ELb0ELb0ELb0ELb1ELb1ELb0ELb1ELb0ELb0EEENS1_21CollectiveEpilogueFwdINS6_IJSA_NS7_ILi256EEESB_EEES9_SE_SG_Li256ELb0ELb1ELb0ELb0EEENS1_30DynamicPersistentTileSchedulerILi256ELi128ELb0ELb1ELb1EEEEEEEEEvNT_6ParamsE,(.L_x_15321 - _ZN7cutlass13device_kernelIN5flash11enable_sm90INS1_16FlashAttnFwdSm90INS1_25CollectiveMainloopFwdSm90ILi2EN4cute5tupleIJNS5_1CILi1EEES8_S8_EEENS6_IJNS7_ILi128EEENS7_ILi96EEENS7_ILi64EEEEEELi256ENS_10bfloat16_tEfNS_4arch4Sm90ELb1ELb0ELb1ELb0ELb0ELb0ELb1ELb1ELb0ELb1ELb0ELb0EEENS1_21CollectiveEpilogueFwdINS6_IJSA_NS7_ILi256EEESB_EEES9_SE_SG_Li256ELb0ELb1ELb0ELb0EEENS1_30DynamicPersistentTileSchedulerILi256ELi128ELb0ELb1ELb1EEEEEEEEEvNT_6ParamsE)
        .other          _ZN7cutlass13device_kernelIN5flash11enable_sm90INS1_16FlashAttnFwdSm90INS1_25CollectiveMainloopFwdSm90ILi2EN4cute5tupleIJNS5_1CILi1EEES8_S8_EEENS6_IJNS7_ILi128EEENS7_ILi96EEENS7_ILi64EEEEEELi256ENS_10bfloat16_tEfNS_4arch4Sm90ELb1ELb0ELb1ELb0ELb0ELb0ELb1ELb1ELb0ELb1ELb0ELb0EEENS1_21CollectiveEpilogueFwdINS6_IJSA_NS7_ILi256EEESB_EEES9_SE_SG_Li256ELb0ELb1ELb0ELb0EEENS1_30DynamicPersistentTileSchedulerILi256ELi128ELb0ELb1ELb1EEEEEEEEEvNT_6ParamsE,@"STO_CUDA_ENTRY STV_DEFAULT"
_ZN7cutlass13device_kernelIN5flash11enable_sm90INS1_16FlashAttnFwdSm90INS1_25CollectiveMainloopFwdSm90ILi2EN4cute5tupleIJNS5_1CILi1EEES8_S8_EEENS6_IJNS7_ILi128EEENS7_ILi96EEENS7_ILi64EEEEEELi256ENS_10bfloat16_tEfNS_4arch4Sm90ELb1ELb0ELb1ELb0ELb0ELb0ELb1ELb1ELb0ELb1ELb0ELb0EEENS1_21CollectiveEpilogueFwdINS6_IJSA_NS7_ILi256EEESB_EEES9_SE_SG_Li256ELb0ELb1ELb0ELb0EEENS1_30DynamicPersistentTileSchedulerILi256ELi128ELb0ELb1ELb1EEEEEEEEEvNT_6ParamsE:
        /* <DEDUP_REMOVED lines=18> */
.L_x_13593:
[----:B------:R-:W-:Y:S05]  /*0120*/  BSYNC B0 ;  /* 0x0000000000007941 */ /* 0x000fea0003800000 */
.L_x_13592:
        /* <DEDUP_REMOVED lines=43> */
.L_x_13594:
        /* <DEDUP_REMOVED lines=22> */
.L_x_13595:
        /* <DEDUP_REMOVED lines=18> */
.L_x_13596:
        /* <DEDUP_REMOVED lines=22> */
.L_x_13597:
        /* <DEDUP_REMOVED lines=22> */
.L_x_13598:
[----:B0-----:R-:W-:Y:S01]  /*0920*/  UMOV UR4, 0x1 ;  /* 0x0000000100047882 */ /* 0x001fe20000000000 */
[----:B------:R-:W-:Y:S01]  /*0930*/  PLOP3.LUT P0, PT, PT, PT, UP0, 0x80, 0x0 ;  /* 0x000000000000781c */ /* 0x000fe20003f0f008 */
[----:B------:R-:W-:Y:S01]  /*0940*/  USEL UR4, UR4, 0x2, !UP0 ;  /* 0x0000000204047887 */ /* 0x000fe2000c000000 */
[----:B------:R-:W-:-:S05]  /*0950*/  NOP ;  /* 0x0000000000007918 */ /* 0x000fca0000000000 */
[----:B------:R-:W-:-:S05]  /*0960*/  IMAD.U32 R2, RZ, RZ, UR4 ;  /* 0x00000004ff027e24 */ /* 0x000fca000f8e00ff */
[----:B------:R0:W-:Y:S01]  /*0970*/  STL [R1+0x4c], R2 ;  /* 0x00004c0201007387 */ /* 0x0001e20000100800 */
[----:B-123--:R-:W-:Y:S06]  /*0980*/  BAR.SYNC.DEFER_BLOCKING 0x0 ;  /* 0x0000000000007b1d */ /* 0x00efec0000010000 */
[----:B------:R-:W-:Y:S05]  /*0990*/  @!P0 BRA `(.L_x_13599) ;  /* 0x000000c800ec8947 */ /* 0x000fea0003800000 */
.L_x_13600:
[----:B------:R-:W-:-:S08]  /*09a0*/  NOP ;  /* 0x0000000000007918 */ /* 0x000fd00000000000 */
[----:B------:R-:W1:Y:S02]  /*09b0*/  USETMAXREG.TRY_ALLOC.CTAPOOL UP0, 0xf0 ;  /* 0x000000f0000079c8 */ /* 0x000e640008000600 */
[----:B-1----:R-:W-:-:S13]  /*09c0*/  PLOP3.LUT P0, PT, PT, PT, UP0, 0x80, 0x0 ;  /* 0x000000000000781c */ /* 0x002fda0003f0f008 */
[----:B------:R-:W-:Y:S05]  /*09d0*/  @!P0 BRA `(.L_x_13600) ;  /* 0xfffffffc00f08947 */ /* 0x000fea000383ffff */
[----:B------:R-:W1:Y:S01]  /*09e0*/  S2R R0, SR_TID.X ;  /* 0x0000000000007919 */ /* 0x000e620000002100 */
[----:B------:R-:W2:Y:S08]  /*09f0*/  S2UR UR4, SR_CTAID.X ;  /* 0x00000000000479c3 */ /* 0x000eb00000002500 */
[----:B------:R-:W-:Y:S08]  /*0a00*/  BAR.ARV 0x4, 0x180 ;  /* 0x0106000000007b1d */ /* 0x000ff00000002000 */
[----:B------:R-:W-:Y:S06]  /*0a10*/  BAR.ARV 0x8, 0x180 ;  /* 0x0206000000007b1d */ /* 0x000fec0000002000 */
[----:B-1----:R-:W-:-:S04]  /*0a20*/  SHF.R.U32.HI R0, RZ, 0x7, R0 ;  /* 0x00000007ff007819 */ /* 0x002fc80000011600 */
[----:B------:R-:W-:Y:S02]  /*0a30*/  ISETP.NE.AND P0, PT, R0, 0x1, PT ;  /* 0x000000010000780c */ /* 0x000fe40003f05270 */
[----:B------:R-:W2:Y:S11]  /*0a40*/  LDC R0, c[0x0][0xd38] ;  /* 0x00034e00ff007b82 */ /* 0x000eb60000000800 */
[----:B------:R-:W-:Y:S06]  /*0a50*/  @!P0 BAR.ARV 0x9, 0x100 ;  /* 0x0244000000008b1d */ /* 0x000fec0000002000 */
[----:B--2---:R-:W-:-:S13]  /*0a60*/  ISETP.LE.AND P0, PT, R0, UR4, PT ;  /* 0x0000000400007c0c */ /* 0x004fda000bf03270 */
[----:B------:R-:W-:Y:S05]  /*0a70*/  @P0 EXIT ;  /* 0x000000000000094d */ /* 0x000fea0003800000 */
[----:B------:R-:W2:Y:S01]  /*0a80*/  LDL R3, [R1+0x4c] ;  /* 0x00004c0001037983 */ /* 0x000ea20000100800 */
[----:B------:R-:W-:Y:S01]  /*0a90*/  UMOV UR37, URZ ;  /* 0x0000003f00257c82 */ /* 0x000fe20008000000 */
[----:B------:R-:W-:Y:S01]  /*0aa0*/  UMOV UR36, URZ ;  /* 0x0000003f00247c82 */ /* 0x000fe20008000000 */
[----:B0-----:R-:W0:Y:S02]  /*0ab0*/  S2R R2, SR_TID.X ;  /* 0x0000000000027919 */ /* 0x001e240000002100 */
[----:B0-----:R-:W-:Y:S01]  /*0ac0*/  VIADD R234, R2, 0xffffff80 ;  /* 0xffffff8002ea7836 */ /* 0x001fe20000000000 */
[----:B--2---:R-:W-:-:S04]  /*0ad0*/  R2UR UR5, R3 ;  /* 0x00000000030572ca */ /* 0x004fc800000e0000 */
[----:B------:R-:W-:-:S04]  /*0ae0*/  SHF.R.S32.HI R3, RZ, 0x1f, R234 ;  /* 0x0000001fff037819 */ /* 0x000fc800000114ea */
[CC--:B------:R-:W-:Y:S02]  /*0af0*/  LEA.HI R5, R3.reuse, R234.reuse, RZ, 0x7 ;  /* 0x000000ea03057211 */ /* 0x0c0fe400078f38ff */
[-C--:B------:R-:W-:Y:S02]  /*0b00*/  LEA.HI R0, R3, R234.reuse, RZ, 0x4 ;  /* 0x000000ea03007211 */ /* 0x080fe400078f20ff */
        /* <DEDUP_REMOVED lines=10> */
[----:B------:R-:W-:Y:S01]  /*0bb0*/  LOP3.LUT R0, R0, 0x1ffffffe, RZ, 0xc0, !PT ;  /* 0x1ffffffe00007812 */ /* 0x000fe200078ec0ff */
[----:B------:R-:W-:Y:S01]  /*0bc0*/  IMAD.U32 R229, RZ, RZ, UR5 ;  /* 0x00000005ffe57e24 */ /* 0x000fe2000f8e00ff */
[----:B------:R-:W-:Y:S01]  /*0bd0*/  LEA.HI R6, R4, R225, RZ, 0x2 ;  /* 0x000000e104067211 */ /* 0x000fe200078f10ff */
[----:B------:R-:W-:Y:S01]  /*0be0*/  UMOV UR5, URZ ;  /* 0x0000003f00057c82 */ /* 0x000fe20008000000 */
[----:B------:R-:W-:Y:S01]  /*0bf0*/  LEA.HI R10, R3, R234, RZ, 0x2 ;  /* 0x000000ea030a7211 */ /* 0x000fe200078f10ff */
[----:B------:R-:W-:Y:S01]  /*0c00*/  IMAD.IADD R0, R9, 0x1, -R0 ;  /* 0x0000000109007824 */ /* 0x000fe200078e0a00 */
[--C-:B------:R-:W-:Y:S01]  /*0c10*/  SHF.R.S32.HI R8, RZ, 0x2, R6.reuse ;  /* 0x00000002ff087819 */ /* 0x100fe20000011406 */
[----:B------:R-:W-:Y:S01]  /*0c20*/  IMAD.U32 R224, RZ, RZ, UR5 ;  /* 0x00000005ffe07e24 */ /* 0x000fe2000f8e00ff */
        /* <DEDUP_REMOVED lines=8> */
[----:B------:R-:W-:Y:S01]  /*0cb0*/  LEA.HI R3, R3, R234, RZ, 0x3 ;  /* 0x000000ea03037211 */ /* 0x000fe200078f18ff */
[----:B------:R-:W-:Y:S01]  /*0cc0*/  IMAD R228, R0, 0x8, R7 ;  /* 0x0000000800e47824 */ /* 0x000fe200078e0207 */
[----:B------:R-:W-:-:S02]  /*0cd0*/  LOP3.LUT R11, R11, 0xfffffff8, RZ, 0xc0, !PT ;  /* 0xfffffff80b0b7812 */ /* 0x000fc400078ec0ff */
[----:B------:R-:W-:Y:S02]  /*0ce0*/  LEA.HI R4, R4, R225, RZ, 0x5 ;  /* 0x000000e104047211 */ /* 0x000fe400078f28ff */
[----:B------:R-:W-:Y:S01]  /*0cf0*/  LOP3.LUT R9, R5, 0x3fffffe, RZ, 0xc0, !PT ;  /* 0x03fffffe05097812 */ /* 0x000fe200078ec0ff */
[----:B------:R-:W-:Y:S01]  /*0d00*/  IMAD.IADD R11, R8, 0x1, -R11 ;  /* 0x00000001080b7824 */ /* 0x000fe200078e0a0b */
[----:B------:R-:W-:Y:S02]  /*0d10*/  LOP3.LUT R5, R3, 0xfffffff8, RZ, 0xc0, !PT ;  /* 0xfffffff803057812 */ /* 0x000fe400078ec0ff */
[----:B------:R-:W-:Y:S01]  /*0d20*/  SHF.R.S32.HI R4, RZ, 0x5, R4 ;  /* 0x00000005ff047819 */ /* 0x000fe20000011404 */
[----:B------:R-:W-:Y:S01]  /*0d30*/  IMAD.IADD R9, R226, 0x1, -R9 ;  /* 0x00000001e2097824 */ /* 0x000fe200078e0a09 */
[----:B------:R-:W-:Y:S01]  /*0d40*/  LEA.HI R8, R2, R2, RZ, 0x1 ;  /* 0x0000000202087211 */ /* 0x000fe200078f08ff */
[----:B------:R-:W-:Y:S01]  /*0d50*/  IMAD.IADD R206, R234, 0x1, -R5 ;  /* 0x00000001eace7824 */ /* 0x000fe200078e0a05 */
[----:B------:R-:W-:Y:S01]  /*0d60*/  LOP3.LUT R202, R6, 0x7ffffffc, RZ, 0xc0, !PT ;  /* 0x7ffffffc06ca7812 */ /* 0x000fe200078ec0ff */
[----:B------:R-:W-:Y:S01]  /*0d70*/  IMAD R4, R4, 0x10, R11 ;  /* 0x0000001004047824 */ /* 0x000fe200078e020b */
[----:B------:R-:W-:Y:S01]  /*0d80*/  LOP3.LUT R11, R8, 0x1ffffffe, RZ, 0xc0, !PT ;  /* 0x1ffffffe080b7812 */ /* 0x000fe200078ec0ff */
[----:B------:R-:W-:Y:S01]  /*0d90*/  IMAD.SHL.U32 R200, R206, 0x8, RZ ;  /* 0x00000008cec87824 */ /* 0x000fe200078e00ff */
[----:B------:R-:W-:Y:S01]  /*0da0*/  SHF.R.S32.HI R219, RZ, 0x3, R3 ;  /* 0x00000003ffdb7819 */ /* 0x000fe20000011403 */
[----:B------:R-:W-:-:S02]  /*0db0*/  IMAD R227, R9, 0x40, R4 ;  /* 0x0000004009e37824 */ /* 0x000fc400078e0204 */
[C---:B------:R-:W-:Y:S01]  /*0dc0*/  VIADD R204, R200.reuse, 0x40 ;  /* 0x00000040c8cc7836 */ /* 0x040fe20000000000 */
[----:B------:R-:W-:Y:S01]  /*0dd0*/  SHF.R.S32.HI R233, RZ, 0x1f, R200 ;  /* 0x0000001fffe97819 */ /* 0x000fe200000114c8 */
[C---:B------:R-:W-:Y:S02]  /*0de0*/  VIADD R203, R200.reuse, 0x80 ;  /* 0x00000080c8cb7836 */ /* 0x040fe40000000000 */
[----:B------:R-:W-:Y:S01]  /*0df0*/  VIADD R205, R200, 0xc0 ;  /* 0x000000c0c8cd7836 */ /* 0x000fe20000000000 */
[----:B------:R-:W-:Y:S01]  /*0e00*/  SHF.R.S32.HI R232, RZ, 0x1f, R204 ;  /* 0x0000001fffe87819 */ /* 0x000fe200000114cc */
[----:B------:R-:W-:Y:S01]  /*0e10*/  IMAD.IADD R2, R2, 0x1, -R11 ;  /* 0x0000000102027824 */ /* 0x000fe200078e0a0b */
[----:B------:R-:W-:Y:S01]  /*0e20*/  SHF.R.S32.HI R231, RZ, 0x1f, R203 ;  /* 0x0000001fffe77819 */ /* 0x000fe200000114cb */
[----:B------:R-:W-:Y:S01]  /*0e30*/  IMAD.IADD R202, R225, 0x1, -R202 ;  /* 0x00000001e1ca7824 */ /* 0x000fe200078e0aca */
[----:B------:R-:W-:Y:S01]  /*0e40*/  SHF.R.S32.HI R230, RZ, 0x1f, R205 ;  /* 0x0000001fffe67819 */ /* 0x000fe200000114cd */
[----:B------:R-:W-:-:S07]  /*0e50*/  IMAD R201, R2, 0x8, R227 ;  /* 0x0000000802c97824 */ /* 0x000fce00078e02e3 */
.L_x_13652:
        /* <DEDUP_REMOVED lines=21> */
.L_x_13601:
[----:B------:R-:W-:Y:S01]  /*0fb0*/  ULDC UR7, c[0x0][0xd54] ;  /* 0x0003550000077ab9 */ /* 0x000fe20000000800 */
[----:B------:R-:W-:Y:S01]  /*0fc0*/  UMOV UR6, UR9 ;  /* 0x0000000900067c82 */ /* 0x000fe20008000000 */
[----:B------:R-:W-:-:S11]  /*0fd0*/  UISETP.NE.AND UP0, UPT, UR7, 0x1, UPT ;  /* 0x000000010700788c */ /* 0x000fd6000bf05270 */
[----:B------:R-:W-:Y:S02]  /*0fe0*/  @UP0 ULDC.64 UR10, c[0x0][0xd58] ;  /* 0x00035600000a0ab9 */ /* 0x000fe40000000a00 */
[----:B------:R-:W-:-:S04]  /*0ff0*/  UIMAD.WIDE.U32 UR4, UR9, UR10, URZ ;  /* 0x0000000a090472a5 */ /* 0x000fc8000f8e003f */
[----:B------:R-:W-:-:S04]  /*1000*/  @UP0 USHF.R.U32.HI UR6, URZ, UR11, UR5 ;  /* 0x0000000b3f060299 */ /* 0x000fc80008011605 */
[----:B------:R-:W-:-:S12]  /*1010*/  UIMAD UR4, UR6, UR7, URZ ;  /* 0x00000007060472a4 */ /* 0x000fd8000f8e023f */
.L_x_13602:
[----:B------:R-:W0:Y:S01]  /*1020*/  LDC R0, c[0x0][0x448] ;  /* 0x00011200ff007b82 */ /* 0x000e220000000800 */
[----:B------:R-:W-:Y:S01]  /*1030*/  ULOP3.LUT UR5, URZ, UR6, URZ, 0x33, !UPT ;  /* 0x000000063f057292 */ /* 0x000fe2000f8e333f */
[----:B------:R-:W-:Y:S01]  /*1040*/  CS2R R170, SRZ ;  /* 0x0000000000aa7805 */ /* 0x000fe2000001ff00 */
[----:B------:R-:W-:Y:S01]  /*1050*/  ULDC.64 UR10, c[0x0][0x418] ;  /* 0x00010600000a7ab9 */ /* 0x000fe20000000a00 */
[----:B------:R-:W-:Y:S01]  /*1060*/  ULDC UR6, c[0x0][0xd3c] ;  /* 0x00034f0000067ab9 */ /* 0x000fe20000000800 */
[----:B------:R-:W-:Y:S01]  /*1070*/  UISETP.NE.U32.AND UP0, UPT, UR10, URZ, UPT ;  /* 0x0000003f0a00728c */ /* 0x000fe2000bf05070 */
[----:B------:R-:W-:Y:S01]  /*1080*/  CS2R R148, SRZ ;  /* 0x0000000000947805 */ /* 0x000fe2000001ff00 */
[----:B------:R-:W-:Y:S01]  /*1090*/  UIADD3 UR5, UR5, UR6, URZ ;  /* 0x0000000605057290 */ /* 0x000fe2000fffe03f */
[----:B------:R-:W-:Y:S01]  /*10a0*/  CS2R R168, SRZ ;  /* 0x0000000000a87805 */ /* 0x000fe2000001ff00 */
[----:B------:R-:W-:Y:S01]  /*10b0*/  UISETP.NE.AND.EX UP0, UPT, UR11, URZ, UPT, UP0 ;  /* 0x0000003f0b00728c */ /* 0x000fe2000bf05300 */
[----:B------:R-:W-:Y:S01]  /*10c0*/  CS2R R144, SRZ ;  /* 0x0000000000907805 */ /* 0x000fe2000001ff00 */
[----:B------:R-:W-:Y:S01]  /*10d0*/  USHF.L.U32 UR38, UR5, 0x7, URZ ;  /* 0x0000000705267899 */ /* 0x000fe2000800063f */
[----:B------:R-:W-:Y:S01]  /*10e0*/  CS2R R166, SRZ ;  /* 0x0000000000a67805 */ /* 0x000fe2000001ff00 */
[----:B------:R-:W-:Y:S01]  /*10f0*/  ULDC UR61, c[0x0][0x424] ;  /* 0x00010900003d7ab9 */ /* 0x000fe20000000800 */
[----:B------:R-:W-:Y:S01]  /*1100*/  ULDC UR5, c[0x0][0x288] ;  /* 0x0000a20000057ab9 */ /* 0x000fe20000000800 */
[----:B------:R-:W-:Y:S01]  /*1110*/  UIADD3 UR7, UR38, 0x7f, URZ ;  /* 0x0000007f26077890 */ /* 0x000fe2000fffe03f */
[----:B------:R-:W-:Y:S01]  /*1120*/  CS2R R140, SRZ ;  /* 0x00000000008c7805 */ /* 0x000fe2000001ff00 */
[----:B------:R-:W-:Y:S01]  /*1130*/  UIADD3 UR5, -UR5, 0x60, URZ ;  /* 0x0000006005057890 */ /* 0x000fe2000fffe13f */
[----:B------:R-:W-:Y:S01]  /*1140*/  CS2R R120, SRZ ;  /* 0x0000000000787805 */ /* 0x000fe2000001ff00 */
[----:B------:R-:W-:Y:S01]  /*1150*/  USEL UR61, UR61, 0x1, UP0 ;  /* 0x000000013d3d7887 */ /* 0x000fe20008000000 */
[----:B------:R-:W-:Y:S01]  /*1160*/  CS2R R136, SRZ ;  /* 0x0000000000887805 */ /* 0x000fe2000001ff00 */
[----:B------:R-:W-:Y:S01]  /*1170*/  ULDC UR6, c[0x0][0x2f0] ;  /* 0x0000bc0000067ab9 */ /* 0x000fe20000000800 */
[----:B------:R-:W-:Y:S01]  /*1180*/  UIADD3 UR4, UR9, -UR4, URZ ;  /* 0x8000000409047290 */ /* 0x000fe2000fffe03f */
[----:B------:R-:W-:-:S02]  /*1190*/  CS2R R116, SRZ ;  /* 0x0000000000747805 */ /* 0x000fc4000001ff00 */
[----:B0-----:R-:W-:Y:S01]  /*11a0*/  ISETP.NE.AND P0, PT, R0, 0x1, PT ;  /* 0x000000010000780c */ /* 0x001fe20003f05270 */
[----:B------:R-:W-:Y:S01]  /*11b0*/  IMAD.U32 R0, RZ, RZ, UR7 ;  /* 0x00000007ff007e24 */ /* 0x000fe2000f8e00ff */
[----:B------:R-:W-:Y:S01]  /*11c0*/  UIMAD UR5, UR61, UR6, UR5 ;  /* 0x000000063d0572a4 */ /* 0x000fe2000f8e0205 */
[----:B------:R-:W-:Y:S01]  /*11d0*/  CS2R R112, SRZ ;  /* 0x0000000000707805 */ /* 0x000fe2000001ff00 */
[----:B------:R-:W-:Y:S01]  /*11e0*/  UIMAD UR6, UR61, UR6, 0x5f ;  /* 0x0000005f3d0674a4 */ /* 0x000fe2000f8e0206 */
[----:B------:R-:W-:Y:S01]  /*11f0*/  CS2R R132, SRZ ;  /* 0x0000000000847805 */ /* 0x000fe2000001ff00 */
[----:B------:R-:W-:Y:S01]  /*1200*/  ULDC UR9, c[0x0][0xd48] ;  /* 0x0003520000097ab9 */ /* 0x000fe20000000800 */
[----:B------:R-:W-:Y:S01]  /*1210*/  CS2R R108, SRZ ;  /* 0x00000000006c7805 */ /* 0x000fe2000001ff00 */
[----:B------:R-:W-:Y:S01]  /*1220*/  UISETP.NE.AND UP0, UPT, UR9, 0x1, UPT ;  /* 0x000000010900788c */ /* 0x000fe2000bf05270 */
[----:B------:R-:W-:Y:S02]  /*1230*/  CS2R R104, SRZ ;  /* 0x0000000000687805 */ /* 0x000fe4000001ff00 */
[----:B------:R-:W-:-:S02]  /*1240*/  CS2R R128, SRZ ;  /* 0x0000000000807805 */ /* 0x000fc4000001ff00 */
[----:B------:R-:W-:Y:S02]  /*1250*/  CS2R R100, SRZ ;  /* 0x0000000000647805 */ /* 0x000fe4000001ff00 */
[----:B------:R-:W-:Y:S01]  /*1260*/  CS2R R96, SRZ ;  /* 0x0000000000607805 */ /* 0x000fe2000001ff00 */
[----:B------:R-:W0:Y:S01]  /*1270*/  @P0 LDC R2, c[0x0][0x44c] ;  /* 0x00011300ff020b82 */ /* 0x000e220000000800 */
[----:B------:R-:W-:Y:S02]  /*1280*/  CS2R R124, SRZ ;  /* 0x00000000007c7805 */ /* 0x000fe4000001ff00 */
[----:B------:R-:W-:Y:S02]  /*1290*/  CS2R R92, SRZ ;  /* 0x00000000005c7805 */ /* 0x000fe4000001ff00 */
[----:B------:R-:W-:Y:S02]  /*12a0*/  CS2R R88, SRZ ;  /* 0x0000000000587805 */ /* 0x000fe4000001ff00 */
        /* <DEDUP_REMOVED lines=21> */
[----:B------:R-:W-:Y:S01]  /*1400*/  UIMAD.WIDE UR6, UR6, 0x2aaaaaab, URZ ;  /* 0x2aaaaaab060678a5 */ /* 0x000fe2000f8e023f */
[----:B------:R-:W-:-:S02]  /*1410*/  CS2R R86, SRZ ;  /* 0x0000000000567805 */ /* 0x000fc4000001ff00 */
[----:B------:R-:W-:Y:S02]  /*1420*/  CS2R R82, SRZ ;  /* 0x0000000000527805 */ /* 0x000fe4000001ff00 */
[----:B------:R-:W-:Y:S01]  /*1430*/  CS2R R182, SRZ ;  /* 0x0000000000b67805 */ /* 0x000fe2000001ff00 */
[----:B------:R-:W-:Y:S01]  /*1440*/  USHF.R.U32.HI UR6, URZ, 0x1f, UR7 ;  /* 0x0000001f3f067899 */ /* 0x000fe20008011607 */
[----:B------:R-:W-:Y:S02]  /*1450*/  CS2R R78, SRZ ;  /* 0x00000000004e7805 */ /* 0x000fe4000001ff00 */
[----:B------:R-:W-:Y:S02]  /*1460*/  CS2R R74, SRZ ;  /* 0x00000000004a7805 */ /* 0x000fe4000001ff00 */
[----:B-1----:R-:W-:Y:S01]  /*1470*/  @P0 SHF.R.U32.HI R0, RZ, R3, R2 ;  /* 0x00000003ff000219 */ /* 0x002fe20000011602 */
[----:B------:R-:W-:Y:S01]  /*1480*/  ULEA.HI.SX32 UR6, UR7, UR6, 0x1c ;  /* 0x0000000607067291 */ /* 0x000fe2000f8fe23f */
[----:B------:R-:W-:-:S02]  /*1490*/  PLOP3.LUT P0, PT, PT, PT, PT, 0x80, 0x0 ;  /* 0x000000000000781c */ /* 0x000fc40003f0f070 */
[----:B------:R-:W-:Y:S01]  /*14a0*/  CS2R R180, SRZ ;  /* 0x0000000000b47805 */ /* 0x000fe2000001ff00 */
[----:B------:R-:W-:Y:S01]  /*14b0*/  @UP0 ULDC UR7, c[0x0][0xd50] ;  /* 0x0003540000070ab9 */ /* 0x000fe20000000800 */
[----:B------:R-:W-:Y:S01]  /*14c0*/  VIADD R0, R0, UR5 ;  /* 0x0000000500007c36 */ /* 0x000fe20008000000 */
[----:B------:R-:W-:Y:S01]  /*14d0*/  ULDC UR5, c[0x0][0xd54] ;  /* 0x0003550000057ab9 */ /* 0x000fe20000000800 */
[----:B------:R-:W-:Y:S01]  /*14e0*/  CS2R R70, SRZ ;  /* 0x0000000000467805 */ /* 0x000fe2000001ff00 */
[----:B------:R-:W-:Y:S01]  /*14f0*/  UIMAD UR8, UR8, UR5, UR4 ;  /* 0x00000005080872a4 */ /* 0x000fe2000f8e0204 */
[----:B------:R-:W-:Y:S01]  /*1500*/  IMAD.HI R0, R0, 0x2aaaaaab, RZ ;  /* 0x2aaaaaab00007827 */ /* 0x000fe200078e02ff */
[----:B------:R-:W-:Y:S01]  /*1510*/  CS2R R66, SRZ ;  /* 0x0000000000427805 */ /* 0x000fe2000001ff00 */
[----:B------:R-:W-:Y:S01]  /*1520*/  @UP0 ULDC UR4, c[0x0][0xd4c] ;  /* 0x0003530000040ab9 */ /* 0x000fe20000000800 */
[----:B------:R-:W-:Y:S01]  /*1530*/  CS2R R178, SRZ ;  /* 0x0000000000b27805 */ /* 0x000fe2000001ff00 */
[----:B------:R-:W-:Y:S01]  /*1540*/  UIMAD.WIDE.U32 UR4, UR8, UR4, URZ ;  /* 0x00000004080472a5 */ /* 0x000fe2000f8e003f */
[----:B------:R-:W-:Y:S01]  /*1550*/  SHF.R.U32.HI R3, RZ, 0x1f, R0 ;  /* 0x0000001fff037819 */ /* 0x000fe20000011600 */
[----:B------:R-:W-:Y:S01]  /*1560*/  UMOV UR12, UR8 ;  /* 0x00000008000c7c82 */ /* 0x000fe20008000000 */
[----:B------:R-:W-:Y:S01]  /*1570*/  CS2R R62, SRZ ;  /* 0x00000000003e7805 */ /* 0x000fe2000001ff00 */
[----:B------:R-:W-:Y:S01]  /*1580*/  @UP0 USHF.R.U32.HI UR12, URZ, UR7, UR5 ;  /* 0x000000073f0c0299 */ /* 0x000fe20008011605 */
[----:B------:R-:W-:-:S02]  /*1590*/  LEA.HI.SX32 R156, R0, R3, 0x1c ;  /* 0x00000003009c7211 */ /* 0x000fc400078fe2ff */
[----:B------:R-:W-:Y:S01]  /*15a0*/  CS2R R2, SRZ ;  /* 0x0000000000027805 */ /* 0x000fe2000001ff00 */
[----:B------:R-:W-:Y:S01]  /*15b0*/  IMAD.MOV.U32 R0, RZ, RZ, RZ ;  /* 0x000000ffff007224 */ /* 0x000fe200078e00ff */
[----:B------:R-:W-:Y:S01]  /*15c0*/  UIADD3 UR4, -UR12, URZ, URZ ;  /* 0x0000003f0c047290 */ /* 0x000fe2000fffe13f */
[----:B------:R-:W-:Y:S01]  /*15d0*/  VIMNMX R156, R156, UR6, PT ;  /* 0x000000069c9c7c48 */ /* 0x000fe2000bfe0100 */
[----:B------:R-:W-:Y:S01]  /*15e0*/  IMAD.U32 R218, RZ, RZ, UR12 ;  /* 0x0000000cffda7e24 */ /* 0x000fe2000f8e00ff */
[----:B------:R-:W-:Y:S01]  /*15f0*/  CS2R R58, SRZ ;  /* 0x00000000003a7805 */ /* 0x000fe2000001ff00 */
[----:B------:R-:W-:Y:S01]  /*1600*/  UIMAD UR4, UR9, UR4, UR8 ;  /* 0x00000004090472a4 */ /* 0x000fe2000f8e0208 */
[----:B------:R-:W-:Y:S02]  /*1610*/  ISETP.GE.AND P1, PT, R156, 0x1, PT ;  /* 0x000000019c00780c */ /* 0x000fe40003f26270 */
[----:B------:R-:W-:Y:S02]  /*1620*/  CS2R R176, SRZ ;  /* 0x0000000000b07805 */ /* 0x000fe4000001ff00 */
[----:B------:R-:W-:-:S02]  /*1630*/  CS2R R54, SRZ ;  /* 0x0000000000367805 */ /* 0x000fc4000001ff00 */
[----:B------:R-:W-:Y:S02]  /*1640*/  CS2R R50, SRZ ;  /* 0x0000000000327805 */ /* 0x000fe4000001ff00 */
[----:B------:R-:W-:Y:S01]  /*1650*/  CS2R R174, SRZ ;  /* 0x0000000000ae7805 */ /* 0x000fe2000001ff00 */
        /* <DEDUP_REMOVED lines=25> */
[----:B------:R-:W-:Y:S02]  /*17f0*/  USHF.R.U32.HI UR4, URZ, 0x4, UR5 ;  /* 0x000000043f047899 */ /* 0x000fe40008011605 */
[----:B------:R-:W-:Y:S02]  /*1800*/  UIADD3 UR5, UR5, 0xa000, URZ ;  /* 0x0000a00005057890 */ /* 0x000fe4000fffe03f */
[----:B------:R-:W-:Y:S02]  /*1810*/  ULOP3.LUT UR4, UR4, 0x3fff, URZ, 0xc0, !UPT ;  /* 0x00003fff04047892 */ /* 0x000fe4000f8ec03f */
[----:B------:R-:W-:Y:S02]  /*1820*/  USHF.R.U32.HI UR5, URZ, 0x4, UR5 ;  /* 0x000000043f057899 */ /* 0x000fe40008011605 */
[----:B------:R-:W-:Y:S02]  /*1830*/  ULOP3.LUT UR39, UR4, 0x10000, URZ, 0xfc, !UPT ;  /* 0x0001000004277892 */ /* 0x000fe4000f8efc3f */
[----:B------:R-:W-:-:S03]  /*1840*/  ULOP3.LUT UR40, UR5, 0x3fff, URZ, 0xc0, !UPT ;  /* 0x00003fff05287892 */ /* 0x000fc6000f8ec03f */
[----:B------:R-:W-:Y:S02]  /*1850*/  UMOV UR5, 0x40000040 ;  /* 0x4000004000057882 */ /* 0x000fe40000000000 */
[----:B------:R-:W-:Y:S01]  /*1860*/  UMOV UR4, UR39 ;  /* 0x0000002700047c82 */ /* 0x000fe20008000000 */
[----:B------:R-:W-:Y:S02]  /*1870*/  IMAD.U32 R23, RZ, RZ, UR5 ;  /* 0x00000005ff177e24 */ /* 0x000fe4000f8e00ff */
[----:B------:R-:W-:Y:S01]  /*1880*/  IMAD.U32 R22, RZ, RZ, UR4 ;  /* 0x00000004ff167e24 */ /* 0x000fe2000f8e00ff */
        /* <DEDUP_REMOVED lines=17> */
.L_x_13604:
[----:B------:R-:W-:Y:S01]  /*19a0*/  R2UR UR5, R224 ;  /* 0x00000000e00572ca */ /* 0x000fe200000e0000 */
[----:B------:R-:W0:Y:S01]  /*19b0*/  S2R R3, SR_CgaCtaId ;  /* 0x0000000000037919 */ /* 0x000e220000008800 */
[----:B------:R-:W-:Y:S01]  /*19c0*/  MOV R0, 0x400 ;  /* 0x0000040000007802 */ /* 0x000fe20000000f00 */
[----:B------:R-:W1:Y:S10]  /*19d0*/  S2R R16, SR_TID.X ;  /* 0x0000000000107919 */ /* 0x000e740000002100 */
[----:B------:R-:W-:-:S04]  /*19e0*/  ULEA.HI UR4, UR5, UR5, URZ, 0x1 ;  /* 0x0000000505047291 */ /* 0x000fc8000f8f083f */
[----:B------:R-:W-:-:S04]  /*19f0*/  ULOP3.LUT UR4, UR4, 0xfffffffe, URZ, 0xc0, !UPT ;  /* 0xfffffffe04047892 */ /* 0x000fc8000f8ec03f */
[----:B------:R-:W-:-:S06]  /*1a00*/  UIADD3 UR4, UR5, -UR4, URZ ;  /* 0x8000000405047290 */ /* 0x000fcc000fffe03f */
[----:B------:R-:W-:-:S05]  /*1a10*/  IMAD.U32 R2, RZ, RZ, UR4 ;  /* 0x00000004ff027e24 */ /* 0x000fca000f8e00ff */
[----:B------:R-:W-:Y:S02]  /*1a20*/  SHF.L.U32 R2, R2, 0x1f, RZ ;  /* 0x0000001f02027819 */ /* 0x000fe400000006ff */
[----:B0-----:R-:W-:Y:S02]  /*1a30*/  LEA R5, R3, R0, 0x18 ;  /* 0x0000000003057211 */ /* 0x001fe400078ec0ff */
[----:B-1----:R-:W-:Y:S02]  /*1a40*/  SHF.R.U32.HI R16, RZ, 0x7, R16 ;  /* 0x00000007ff107819 */ /* 0x002fe40000011610 */
[----:B------:R-:W0:Y:S03]  /*1a50*/  SYNCS.PHASECHK.TRANS64.TRYWAIT P0, [R5+URZ+0x32400], R2 ;  /* 0x03240002050075a7 */ /* 0x000e26000800017f */
[----:B------:R-:W-:Y:S01]  /*1a60*/  VIADD R178, R16, 0x8 ;  /* 0x0000000810b27836 */ /* 0x000fe20000000000 */
[----:B0-----:R-:W-:Y:S06]  /*1a70*/  @!P0 BRA `(.L_x_13605) ;  /* 0x0000010c00f88947 */ /* 0x001fec0003800000 */
.L_x_13762:
[----:B------:R-:W-:Y:S05]  /*1a80*/  WARPSYNC.ALL ;  /* 0x0000000000007948 */ /* 0x000fea0003800000 */
[----:B------:R-:W-:Y:S01]  /*1a90*/  R2UR UR4, R229 ;  /* 0x00000000e50472ca */ /* 0x000fe200000e0000 */
[----:B------:R1:W-:-:S12]  /*1aa0*/  BAR.SYNC.DEFER_BLOCKING R178, 0x100 ;  /* 0x000400b20000751d */ /* 0x0003d80000010000 */
[----:B------:R-:W-:-:S05]  /*1ab0*/  IMAD.U32 R0, RZ, RZ, UR4 ;  /* 0x00000004ff007e24 */ /* 0x000fca000f8e00ff */
[----:B------:R-:W-:-:S13]  /*1ac0*/  ISETP.NE.AND P0, PT, R0, 0x3, PT ;  /* 0x000000030000780c */ /* 0x000fda0003f05270 */
[----:B-1----:R-:W-:Y:S05]  /*1ad0*/  @!P0 BRA `(.L_x_13606) ;  /* 0x0000000000048947 */ /* 0x002fea0003800000 */
[----:B------:R-:W-:Y:S01]  /*1ae0*/  BPT.TRAP 0x1 ;  /* 0x000000040000795c */ /* 0x000fe20000300000 */
.L_x_13606:
[----:B------:R-:W-:Y:S02]  /*1af0*/  IMAD.U32 R3, RZ, RZ, UR37 ;  /* 0x00000025ff037e24 */ /* 0x000fe4000f8e00ff */
[----:B------:R-:W-:-:S03]  /*1b00*/  IMAD.U32 R0, RZ, RZ, UR36 ;  /* 0x00000024ff007e24 */ /* 0x000fc6000f8e00ff */
[----:B------:R-:W-:Y:S01]  /*1b10*/  SHF.L.U32 R3, R3, 0x1f, RZ ;  /* 0x0000001f03037819 */ /* 0x000fe200000006ff */
[----:B------:R-:W-:-:S04]  /*1b20*/  IMAD R0, R0, 0x8, R5 ;  /* 0x0000000800007824 */ /* 0x000fc800078e0205 */
[----:B------:R1:W2:Y:S01]  /*1b30*/  SYNCS.PHASECHK.TRANS64.TRYWAIT P1, [R0+URZ+0x32430], R3 ;  /* 0x03243003000075a7 */ /* 0x0002a2000802017f */
[----:B------:R-:W-:Y:S05]  /*1b40*/  @!P0 BRA `(.L_x_13607) ;  /* 0x0000000000048947 */ /* 0x000fea0003800000 */
[----:B------:R-:W-:Y:S01]  /*1b50*/  BPT.TRAP 0x1 ;  /* 0x000000040000795c */ /* 0x000fe20000300000 */
.L_x_13607:
[----:B--2---:R-:W-:Y:S05]  /*1b60*/  @P1 BRA `(.L_x_13608) ;  /* 0x0000000000081947 */ /* 0x004fea0003800000 */
[----:B------:R-:W2:Y:S02]  /*1b70*/  SYNCS.PHASECHK.TRANS64.TRYWAIT P1, [R0+URZ+0x32430], R3 ;  /* 0x03243003000075a7 */ /* 0x000ea4000802017f */
[----:B--2---:R-:W-:Y:S05]  /*1b80*/  @!P1 BRA `(.L_x_13609) ;  /* 0x0000010c00c89947 */ /* 0x004fea0003800000 */
.L_x_13608:
[----:B------:R-:W-:Y:S01]  /*1b90*/  R2UR UR4, R5 ;  /* 0x00000000050472ca */ /* 0x000fe200000e0000 */
[----:B------:R-:W-:Y:S01]  /*1ba0*/  WARPGROUP.ARRIVE ;  /* 0x00000000000079c5 */ /* 0x000fe20000000000 */
[----:B------:R-:W-:Y:S01]  /*1bb0*/  UMOV UR8, UR39 ;  /* 0x0000002700087c82 */ /* 0x000fe20008000000 */
[----:B------:R-:W-:Y:S01]  /*1bc0*/  UMOV UR9, 0x40000040 ;  /* 0x4000004000097882 */ /* 0x000fe20000000000 */
[----:B------:R-:W-:Y:S01]  /*1bd0*/  UMOV UR11, 0x40000040 ;  /* 0x40000040000b7882 */ /* 0x000fe20000000000 */
[----:B------:R-:W-:-:S08]  /*1be0*/  UIADD3 UR5, UR39, 0x2, URZ ;  /* 0x0000000227057890 */ /* 0x000fd0000fffe03f */
[----:B------:R-:W-:-:S04]  /*1bf0*/  UIADD3 UR4, UR4, 0x1c400, URZ ;  /* 0x0001c40004047890 */ /* 0x000fc8000fffe03f */
[----:B------:R-:W-:-:S04]  /*1c00*/  USHF.R.U32.HI UR4, URZ, 0x4, UR4 ;  /* 0x000000043f047899 */ /* 0x000fc80008011604 */
[----:B------:R-:W-:-:S04]  /*1c10*/  ULOP3.LUT UR4, UR4, 0x3fff, URZ, 0xc0, !UPT ;  /* 0x00003fff04047892 */ /* 0x000fc8000f8ec03f */
[----:B------:R-:W-:-:S04]  /*1c20*/  ULOP3.LUT UR60, UR4, 0x10000, URZ, 0xfc, !UPT ;  /* 0x00010000043c7892 */ /* 0x000fc8000f8efc3f */
[----:B------:R-:W-:-:S04]  /*1c30*/  UIMAD UR4, UR36, 0x300, UR60 ;  /* 0x00000300240478a4 */ /* 0x000fc8000f8e023c */
[----:B------:R-:W-:-:S03]  /*1c40*/  UIADD3 UR6, UR4, 0x2, URZ ;  /* 0x0000000204067890 */ /* 0x000fc6000fffe03f */
[----:B------:R-:W-:Y:S02]  /*1c50*/  UMOV UR10, UR4 ;  /* 0x00000004000a7c82 */ /* 0x000fe40008000000 */
        /* <DEDUP_REMOVED lines=35> */
.L_x_13763:
[----:B------:R-:W-:Y:S05]  /*1e90*/  @!P0 BRA `(.L_x_13611) ;  /* 0x0000000000048947 */ /* 0x000fea0003800000 */
[----:B------:R-:W-:Y:S01]  /*1ea0*/  BPT.TRAP 0x1 ;  /* 0x000000040000795c */ /* 0x000fe20000300000 */
.L_x_13611:
[----:B------:R4:W0:Y:S01]  /*1eb0*/  SYNCS.PHASECHK.TRANS64.TRYWAIT P1, [R0+URZ+0x32450], R3 ;  /* 0x03245003000075a7 */ /* 0x000822000802017f */
[----:B------:R-:W-:Y:S05]  /*1ec0*/  @!P0 BRA `(.L_x_13612) ;  /* 0x0000000000048947 */ /* 0x000fea0003800000 */
[----:B------:R-:W-:Y:S01]  /*1ed0*/  BPT.TRAP 0x1 ;  /* 0x000000040000795c */ /* 0x000fe20000300000 */
.L_x_13612:
[----:B0-----:R-:W-:Y:S05]  /*1ee0*/  @P1 BRA `(.L_x_13613) ;  /* 0x0000000000081947 */ /* 0x001fea0003800000 */
[----:B------:R-:W0:Y:S02]  /*1ef0*/  SYNCS.PHASECHK.TRANS64.TRYWAIT P1, [R0+URZ+0x32450], R3 ;  /* 0x03245003000075a7 */ /* 0x000e24000802017f */
[----:B0-----:R-:W-:Y:S05]  /*1f00*/  @!P1 BRA `(.L_x_13614) ;  /* 0x0000010c00109947 */ /* 0x001fea0003800000 */
.L_x_13613:
[----:B------:R-:W-:Y:S01]  /*1f10*/  R2UR UR4, R5 ;  /* 0x00000000050472ca */ /* 0x000fe200000e0000 */
[----:B------:R-:W-:Y:S01]  /*1f20*/  WARPGROUP.ARRIVE ;  /* 0x00000000000079c5 */ /* 0x000fe20000000000 */
[----:B------:R-:W-:Y:S01]  /*1f30*/  UMOV UR9, 0x40000040 ;  /* 0x4000004000097882 */ /* 0x000fe20000000000 */
[----:B------:R-:W-:Y:S01]  /*1f40*/  UMOV UR11, 0x40000040 ;  /* 0x40000040000b7882 */ /* 0x000fe20000000000 */
[----:B------:R-:W-:Y:S01]  /*1f50*/  UMOV UR13, 0x40000040 ;  /* 0x40000040000d7882 */ /* 0x000fe20000000000 */
[----:B------:R-:W-:Y:S01]  /*1f60*/  UMOV UR15, 0x40000040 ;  /* 0x40000040000f7882 */ /* 0x000fe20000000000 */
[----:B------:R-:W-:Y:S01]  /*1f70*/  IMAD.U32 R9, RZ, RZ, UR13 ;  /* 0x0000000dff097e24 */ /* 0x000fe2000f8e00ff */
[----:B------:R-:W-:Y:S01]  /*1f80*/  UMOV UR57, 0x40000040 ;  /* 0x4000004000397882 */ /* 0x000fe20000000000 */
[----:B------:R-:W-:Y:S01]  /*1f90*/  UMOV UR59, 0x40000040 ;  /* 0x40000040003b7882 */ /* 0x000fe20000000000 */
[----:B------:R-:W-:Y:S01]  /*1fa0*/  IMAD.U32 R11, RZ, RZ, UR9 ;  /* 0x00000009ff0b7e24 */ /* 0x000fe2000f8e00ff */
[----:B------:R-:W-:Y:S01]  /*1fb0*/  UMOV UR17, 0x40000040 ;  /* 0x4000004000117882 */ /* 0x000fe20000000000 */
[----:B------:R-:W-:Y:S01]  /*1fc0*/  UMOV UR19, 0x40000040 ;  /* 0x4000004000137882 */ /* 0x000fe20000000000 */
[----:B------:R-:W-:Y:S01]  /*1fd0*/  UMOV UR21, 0x40000040 ;  /* 0x4000004000157882 */ /* 0x000fe20000000000 */
[----:B------:R-:W-:Y:S01]  /*1fe0*/  UIADD3 UR4, UR4, 0x400, URZ ;  /* 0x0000040004047890 */ /* 0x000fe2000fffe03f */
[----:B------:R-:W0:Y:S01]  /*1ff0*/  LDC R12, c[0x0][0x448] ;  /* 0x00011200ff0c7b82 */ /* 0x000e220000000800 */
[----:B------:R-:W-:Y:S01]  /*2000*/  UMOV UR23, 0x40000040 ;  /* 0x4000004000177882 */ /* 0x000fe20000000000 */
[----:B------:R-:W-:Y:S01]  /*2010*/  UMOV UR25, 0x40000040 ;  /* 0x4000004000197882 */ /* 0x000fe20000000000 */
[----:B------:R-:W-:Y:S01]  /*2020*/  USHF.R.U32.HI UR4, URZ, 0x4, UR4 ;  /* 0x000000043f047899 */ /* 0x000fe20008011604 */
[----:B------:R-:W-:Y:S01]  /*2030*/  VIADD R13, R201, UR38 ;  /* 0x00000026c90d7c36 */ /* 0x000fe20008000000 */
[----:B------:R-:W-:Y:S01]  /*2040*/  UMOV UR27, 0x40000040 ;  /* 0x40000040001b7882 */ /* 0x000fe20000000000 */
[----:B------:R-:W-:Y:S01]  /*2050*/  UMOV UR29, 0x40000040 ;  /* 0x40000040001d7882 */ /* 0x000fe20000000000 */
[----:B------:R-:W-:Y:S01]  /*2060*/  ULOP3.LUT UR7, UR4, 0x3fff, URZ, 0xc0, !UPT ;  /* 0x00003fff04077892 */ /* 0x000fe2000f8ec03f */
[----:B------:R-:W5:Y:S01]  /*2070*/  S2R R78, SR_TID.X ;  /* 0x00000000004e7919 */ /* 0x000f620000002100 */
[----:B------:R-:W-:-:S02]  /*2080*/  ULOP3.LUT UR4, UR40, 0x10000, URZ, 0xfc, !UPT ;  /* 0x0001000028047892 */ /* 0x000fc4000f8efc3f */
[----:B------:R-:W-:Y:S02]  /*2090*/  ULOP3.LUT UR39, UR7, 0x10000, URZ, 0xfc, !UPT ;  /* 0x0001000007277892 */ /* 0x000fe4000f8efc3f */
[----:B------:R-:W-:Y:S02]  /*20a0*/  UIADD3 UR6, UR4, 0x2, URZ ;  /* 0x0000000204067890 */ /* 0x000fe4000fffe03f */
[----:B------:R-:W-:Y:S01]  /*20b0*/  UIMAD UR5, UR36, 0xc00, UR39 ;  /* 0x00000c00240578a4 */ /* 0x000fe2000f8e0227 */
[----:B------:R-:W-:Y:S01]  /*20c0*/  UMOV UR8, UR4 ;  /* 0x0000000400087c82 */ /* 0x000fe20008000000 */
[----:B------:R-:W-:Y:S01]  /*20d0*/  UIADD3 UR56, UR4, 0x400, URZ ;  /* 0x0000040004387890 */ /* 0x000fe2000fffe03f */
[----:B------:R-:W-:Y:S02]  /*20e0*/  IMAD.U32 R10, RZ, RZ, UR8 ;  /* 0x00000008ff0a7e24 */ /* 0x000fe4000f8e00ff */
[----:B------:R-:W-:Y:S01]  /*20f0*/  UMOV UR12, UR6 ;  /* 0x00000006000c7c82 */ /* 0x000fe20008000000 */
[----:B------:R-:W-:Y:S01]  /*2100*/  UIADD3 UR6, UR4, 0x4, URZ ;  /* 0x0000000404067890 */ /* 0x000fe2000fffe03f */
[----:B------:R-:W-:Y:S01]  /*2110*/  IMAD.U32 R8, RZ, RZ, UR12 ;  /* 0x0000000cff087e24 */ /* 0x000fe2000f8e00ff */
[----:B------:R-:W-:Y:S01]  /*2120*/  UMOV UR10, UR5 ;  /* 0x00000005000a7c82 */ /* 0x000fe20008000000 */
[----:B------:R-:W-:Y:S01]  /*2130*/  UIADD3 UR58, UR5, 0x300, URZ ;  /* 0x00000300053a7890 */ /* 0x000fe2000fffe03f */
[----:B------:R-:W-:Y:S01]  /*2140*/  HGMMA.64x96x16.F32.BF16 R24, gdesc[UR8], R24, gsb0 ;  /* 0x01600000081879f0 */ /* 0x000fe20008001818 */
[----:B------:R-:W-:Y:S01]  /*2150*/  UIADD3 UR8, UR5, 0x2, URZ ;  /* 0x0000000205087890 */ /* 0x000fe2000fffe03f */
[----:B0-----:R-:W-:Y:S01]  /*2160*/  ISETP.NE.AND P1, PT, R12, 0x1, PT ;  /* 0x000000010c00780c */ /* 0x001fe20003f25270 */
[----:B------:R-:W-:Y:S01]  /*2170*/  UIADD3 UR10, UR5, 0x302, URZ ;  /* 0x00000302050a7890 */ /* 0x000fe2000fffe03f */
[----:B------:R-:W0:Y:S01]  /*2180*/  LDC R12, c[0x0][0x2f0] ;  /* 0x0000bc00ff0c7b82 */ /* 0x000e220000000800 */
[----:B------:R-:W-:Y:S01]  /*2190*/  UMOV UR9, 0x40000040 ;  /* 0x4000004000097882 */ /* 0x000fe20000000000 */
[----:B------:R-:W-:Y:S01]  /*21a0*/  UMOV UR11, 0x40000040 ;  /* 0x40000040000b7882 */ /* 0x000fe20000000000 */
[----:B------:R-:W-:Y:S01]  /*21b0*/  UIADD3 UR16, UR4, 0x406, URZ ;  /* 0x0000040604107890 */ /* 0x000fe2000fffe03f */
[----:B------:R-:W-:Y:S01]  /*21c0*/  UMOV UR14, UR8 ;  /* 0x00000008000e7c82 */ /* 0x000fe20008000000 */
[----:B------:R-:W-:-:S02]  /*21d0*/  UIADD3 UR8, UR5, 0x4, URZ ;  /* 0x0000000405087890 */ /* 0x000fc4000fffe03f */
[----:B------:R-:W-:Y:S02]  /*21e0*/  UIADD3 UR18, UR5, 0x306, URZ ;  /* 0x0000030605127890 */ /* 0x000fe4000fffe03f */
[----:B------:R-:W-:Y:S02]  /*21f0*/  UIADD3 UR20, UR4, 0x800, URZ ;  /* 0x0000080004147890 */ /* 0x000fe4000fffe03f */
[----:B------:R-:W1:Y:S01]  /*2200*/  @P1 LDC R20, c[0x0][0x44c] ;  /* 0x00011300ff141b82 */ /* 0x000e620000000800 */
[----:B------:R-:W-:Y:S02]  /*2210*/  UIADD3 UR22, UR5, 0x600, URZ ;  /* 0x0000060005167890 */ /* 0x000fe4000fffe03f */
[----:B------:R-:W-:Y:S02]  /*2220*/  UIADD3 UR24, UR4, 0x802, URZ ;  /* 0x0000080204187890 */ /* 0x000fe4000fffe03f */
[----:B------:R-:W-:Y:S02]  /*2230*/  UIADD3 UR26, UR5, 0x602, URZ ;  /* 0x00000602051a7890 */ /* 0x000fe4000fffe03f */
[----:B------:R-:W-:-:S02]  /*2240*/  UIADD3 UR28, UR4, 0x804, URZ ;  /* 0x00000804041c7890 */ /* 0x000fc4000fffe03f */
[----:B------:R-:W-:Y:S01]  /*2250*/  UIADD3 UR30, UR5, 0x604, URZ ;  /* 0x00000604051e7890 */ /* 0x000fe2000fffe03f */
        /* <DEDUP_REMOVED lines=10> */
[----:B-1----:R-:W-:Y:S01]  /*2300*/  @P1 IMAD.HI.U32 R21, R13, R20, RZ ;  /* 0x000000140d151227 */ /* 0x002fe200078e00ff */
[----:B------:R-:W-:Y:S01]  /*2310*/  UIADD3 UR46, UR5, 0x902, URZ ;  /* 0x00000902052e7890 */ /* 0x000fe2000fffe03f */
[----:B------:R-:W-:Y:S01]  /*2320*/  UMOV UR45, 0x40000040 ;  /* 0x40000040002d7882 */ /* 0x000fe20000000000 */
[----:B------:R-:W-:Y:S01]  /*2330*/  UMOV UR47, 0x40000040 ;  /* 0x40000040002f7882 */ /* 0x000fe20000000000 */
[----:B------:R-:W-:Y:S01]  /*2340*/  UIADD3 UR48, UR4, 0xc04, URZ ;  /* 0x00000c0404307890 */ /* 0x000fe2000fffe03f */
[----:B------:R-:W-:Y:S01]  /*2350*/  IMAD.MOV.U32 R20, RZ, RZ, R13 ;  /* 0x000000ffff147224 */ /* 0x000fe200078e000d */
[----:B------:R-:W-:Y:S01]  /*2360*/  UIADD3 UR50, UR5, 0x904, URZ ;  /* 0x0000090405327890 */ /* 0x000fe2000fffe03f */
[----:B------:R-:W1:Y:S01]  /*2370*/  LDC R13, c[0x0][0x288] ;  /* 0x0000a200ff0d7b82 */ /* 0x000e620000000800 */
[----:B------:R-:W-:Y:S01]  /*2380*/  UMOV UR49, 0x40000040 ;  /* 0x4000004000317882 */ /* 0x000fe20000000000 */
[----:B------:R-:W-:Y:S01]  /*2390*/  UMOV UR51, 0x40000040 ;  /* 0x4000004000337882 */ /* 0x000fe20000000000 */
[----:B------:R-:W-:Y:S01]  /*23a0*/  UMOV UR53, 0x40000040 ;  /* 0x4000004000357882 */ /* 0x000fe20000000000 */
[----:B------:R-:W-:Y:S01]  /*23b0*/  UMOV UR55, 0x40000040 ;  /* 0x4000004000377882 */ /* 0x000fe20000000000 */
[----:B------:R-:W-:Y:S01]  /*23c0*/  ULOP3.LUT UR7, UR7, 0x3000000, URZ, 0xfc, !UPT ;  /* 0x0300000007077892 */ /* 0x000fe2000f8efc3f */
[----:B--2-4-:R-:W-:Y:S01]  /*23d0*/  IMAD.U32 R3, RZ, RZ, UR53 ;  /* 0x00000035ff037e24 */ /* 0x014fe2000f8e00ff */
        /* <DEDUP_REMOVED lines=20> */
[----:B------:R-:W-:Y:S01]  /*2520*/  ULDC UR6, c[0x0][0xa80] ;  /* 0x0002a00000067ab9 */ /* 0x000fe20000000800 */
[----:B---3--:R-:W-:Y:S01]  /*2530*/  IMAD.U32 R5, RZ, RZ, UR13 ;  /* 0x0000000dff057e24 */ /* 0x008fe2000f8e00ff */
        /* <DEDUP_REMOVED lines=12> */
[----:B------:R-:W-:Y:S01]  /*2600*/  IMAD.U32 R2, RZ, RZ, UR52 ;  /* 0x00000034ff027e24 */ /* 0x000fe2000f8e00ff */
[----:B------:R-:W-:Y:S02]  /*2610*/  WARPGROUP.DEPBAR.LE gsb0, 0x0 ;  /* 0x00008000000079c5 */ /* 0x000fe40000010000 */
[----:B------:R-:W-:-:S06]  /*2620*/  WARPGROUP.ARRIVE ;  /* 0x00000000000079c5 */ /* 0x000fcc0000000000 */
[----:B------:R-:W-:Y:S03]  /*2630*/  HGMMA.64x96x16.F32.BF16 R24, gdesc[UR56], R24, gsb0 ;  /* 0x01600000381879f0 */ /* 0x000fe60008001818 */
        /* <DEDUP_REMOVED lines=39> */
[----:B------:R2:W3:Y:S01]  /*28b0*/  MUFU.TANH R72, R24 ;  /* 0x0000001800487308 */ /* 0x0004e20000002400 */
        /* <DEDUP_REMOVED lines=8> */
[----:B--2---:R-:W2:Y:S01]  /*2940*/  @P1 LDC R24, c[0x0][0x450] ;  /* 0x00011400ff181b82 */ /* 0x004ea20000000800 */
        /* <DEDUP_REMOVED lines=23> */
[----:B--2---:R-:W-:Y:S01]  /*2ac0*/  @P1 SHF.R.U32.HI R20, RZ, R24, R21 ;  /* 0x00000018ff141219 */ /* 0x004fe20000011615 */
[----:B------:R-:W-:-:S02]  /*2ad0*/  IMAD.MOV.U32 R21, RZ, RZ, -0x60 ;  /* 0xffffffa0ff157424 */ /* 0x000fc400078e00ff */
[----:B------:R-:W-:Y:S01]  /*2ae0*/  FMUL.FTZ R42, R42, UR4 ;  /* 0x000000042a2a7c20 */ /* 0x000fe20008410000 */
[----:B------:R-:W-:Y:S01]  /*2af0*/  FMUL.FTZ R43, R43, UR4 ;  /* 0x000000042b2b7c20 */ /* 0x000fe20008410000 */
[----:B------:R-:W-:Y:S01]  /*2b00*/  FMUL.FTZ R46, R46, UR4 ;  /* 0x000000042e2e7c20 */ /* 0x000fe20008410000 */
[----:B----4-:R-:W2:Y:S01]  /*2b10*/  SHFL.IDX PT, R25, R20, RZ, 0x1c1f ;  /* 0x001c1fff14197589 */ /* 0x010ea200000e0000 */
[----:B------:R-:W-:Y:S01]  /*2b20*/  IMAD R21, R156, R21, 0x60 ;  /* 0x000000609c157424 */ /* 0x000fe200078e0215 */
[----:B------:R-:W-:Y:S01]  /*2b30*/  MUFU.TANH R36, R36 ;  /* 0x0000002400247308 */ /* 0x000fe20000002400 */
[----:B------:R-:W-:Y:S01]  /*2b40*/  FMUL.FTZ R47, R47, UR4 ;  /* 0x000000042f2f7c20 */ /* 0x000fe20008410000 */
[----:B------:R-:W4:Y:S01]  /*2b50*/  SHFL.IDX PT, R20, R20, 0x1, 0x1c1f ;  /* 0x003c1f0014147f89 */ /* 0x000f2200000e0000 */
[----:B0-----:R-:W-:Y:S02]  /*2b60*/  IMAD R21, R12, UR61, R21 ;  /* 0x0000003d0c157c24 */ /* 0x001fe4000f8e0215 */
[----:B------:R-:W-:Y:S01]  /*2b70*/  FMUL.FTZ R50, R50, UR4 ;  /* 0x0000000432327c20 */ /* 0x000fe20008410000 */
[----:B------:R-:W-:Y:S01]  /*2b80*/  FMUL.FTZ R51, R51, UR4 ;  /* 0x0000000433337c20 */ /* 0x000fe20008410000 */
[----:B------:R-:W-:Y:S01]  /*2b90*/  FMUL.FTZ R54, R54, UR4 ;  /* 0x0000000436367c20 */ /* 0x000fe20008410000 */
[----:B------:R-:W-:Y:S01]  /*2ba0*/  IMAD R24, R202, -0x2, R21 ;  /* 0xfffffffeca187824 */ /* 0x000fe200078e0215 */
[----:B------:R-:W0:Y:S01]  /*2bb0*/  MUFU.TANH R41, R41 ;  /* 0x0000002900297308 */ /* 0x000e220000002400 */
[----:B------:R-:W-:Y:S01]  /*2bc0*/  FMUL.FTZ R55, R55, UR4 ;  /* 0x0000000437377c20 */ /* 0x000fe20008410000 */
[----:B------:R-:W-:Y:S01]  /*2bd0*/  FMUL.FTZ R58, R58, UR4 ;  /* 0x000000043a3a7c20 */ /* 0x000fe20008410000 */
[----:B------:R-:W-:Y:S01]  /*2be0*/  FMUL.FTZ R59, R59, UR4 ;  /* 0x000000043b3b7c20 */ /* 0x000fe20008410000 */
[--C-:B-1----:R-:W-:Y:S01]  /*2bf0*/  IADD3 R21, R24, 0x1, -R13.reuse ;  /* 0x0000000118157810 */ /* 0x102fe20007ffe80d */
        /* <DEDUP_REMOVED lines=8> */
[----:B------:R-:W-:Y:S01]  /*2c80*/  UIMAD UR4, UR36, 0xc00, UR7 ;  /* 0x00000c00240478a4 */ /* 0x000fe2000f8e0207 */
[----:B--2---:R-:W-:Y:S01]  /*2c90*/  VIADDMNMX R25, R25, R21, R24, PT ;  /* 0x0000001519197246 */ /* 0x004fe20003800118 */
[----:B------:R-:W-:Y:S01]  /*2ca0*/  IMAD R13, R12, UR61, -R13 ;  /* 0x0000003d0c0d7c24 */ /* 0x000fe2000f8e0a0d */
[----:B------:R2:W-:Y:S02]  /*2cb0*/  MUFU.TANH R76, R29 ;  /* 0x0000001d004c7308 */ /* 0x0005e40000002400 */
[----:B------:R-:W-:-:S02]  /*2cc0*/  ISETP.GT.AND P6, PT, R25, RZ, PT ;  /* 0x000000ff1900720c */ /* 0x000fc40003fc4270 */
[----:B----4-:R-:W-:Y:S01]  /*2cd0*/  VIADDMNMX R20, R20, R21, R24, PT ;  /* 0x0000001514147246 */ /* 0x010fe20003800118 */
[----:B------:R-:W-:Y:S01]  /*2ce0*/  UMOV UR10, UR4 ;  /* 0x00000004000a7c82 */ /* 0x000fe20008000000 */
[C---:B------:R-:W-:Y:S02]  /*2cf0*/  ISETP.GT.AND P5, PT, R25.reuse, 0x1, PT ;  /* 0x000000011900780c */ /* 0x040fe40003fa4270 */
[----:B------:R-:W4:Y:S01]  /*2d00*/  MUFU.TANH R37, R37 ;  /* 0x0000002500257308 */ /* 0x000f220000002400 */
[----:B---3--:R-:W-:Y:S02]  /*2d10*/  FSEL R21, R72, -INF , P6 ;  /* 0xff80000048157808 */ /* 0x008fe40003000000 */
[C---:B------:R-:W-:Y:S02]  /*2d20*/  ISETP.GT.AND P3, PT, R25.reuse, 0x10, PT ;  /* 0x000000101900780c */ /* 0x040fe40003f64270 */
[C---:B------:R-:W-:Y:S02]  /*2d30*/  ISETP.GT.AND P6, PT, R25.reuse, 0x11, PT ;  /* 0x000000111900780c */ /* 0x040fe40003fc4270 */
[----:B------:R-:W-:Y:S01]  /*2d40*/  ISETP.GT.AND P2, PT, R25, 0x8, PT ;  /* 0x000000081900780c */ /* 0x000fe20003f44270 */
[----:B------:R-:W-:Y:S01]  /*2d50*/  MUFU.TANH R45, R45 ;  /* 0x0000002d002d7308 */ /* 0x000fe20000002400 */
[----:B-----5:R-:W-:-:S02]  /*2d60*/  FSEL R183, R32, -INF , P3 ;  /* 0xff80000020b77808 */ /* 0x020fc40001800000 */
[----:B------:R-:W-:Y:S02]  /*2d70*/  FSEL R177, R33, -INF , P6 ;  /* 0xff80000021b17808 */ /* 0x000fe40003000000 */
[C---:B------:R-:W-:Y:S02]  /*2d80*/  ISETP.GT.AND P3, PT, R25.reuse, 0x21, PT ;  /* 0x000000211900780c */ /* 0x040fe40003f64270 */
[C---:B------:R-:W-:Y:S01]  /*2d90*/  ISETP.GT.AND P6, PT, R25.reuse, 0x28, PT ;  /* 0x000000281900780c */ /* 0x040fe20003fc4270 */
[----:B------:R-:W3:Y:S01]  /*2da0*/  MUFU.TANH R52, R52 ;  /* 0x0000003400347308 */ /* 0x000ee20000002400 */
[C---:B------:R-:W-:Y:S02]  /*2db0*/  ISETP.GT.AND P4, PT, R25.reuse, 0x9, PT ;  /* 0x000000091900780c */ /* 0x040fe40003f84270 */
[----:B--2---:R-:W-:Y:S02]  /*2dc0*/  FSEL R29, R28, -INF , P2 ;  /* 0xff8000001c1d7808 */ /* 0x004fe40001000000 */
[----:B------:R-:W-:-:S02]  /*2dd0*/  ISETP.GT.AND P2, PT, R25, 0x19, PT ;  /* 0x000000191900780c */ /* 0x000fc40003f44270 */
[----:B0-----:R-:W-:Y:S01]  /*2de0*/  FSEL R189, R41, -INF , P3 ;  /* 0xff80000029bd7808 */ /* 0x001fe20001800000 */
[----:B------:R-:W0:Y:S01]  /*2df0*/  MUFU.TANH R53, R53 ;  /* 0x0000003500357308 */ /* 0x000e220000002400 */
[----:B-1----:R-:W-:Y:S02]  /*2e00*/  FSEL R187, R44, -INF , P6 ;  /* 0xff8000002cbb7808 */ /* 0x002fe40003000000 */
[C---:B------:R-:W-:Y:S02]  /*2e10*/  ISETP.GT.AND P3, PT, R25.reuse, 0x38, PT ;  /* 0x000000381900780c */ /* 0x040fe40003f64270 */
[----:B------:R-:W-:Y:S02]  /*2e20*/  ISETP.GT.AND P6, PT, R25, 0x39, PT ;  /* 0x000000391900780c */ /* 0x000fe40003fc4270 */
[----:B----4-:R-:W-:Y:S01]  /*2e30*/  FSEL R179, R37, -INF , P2 ;  /* 0xff80000025b37808 */ /* 0x010fe20001000000 */
[----:B------:R-:W-:Y:S01]  /*2e40*/  MUFU.TANH R40, R40 ;  /* 0x0000002800287308 */ /* 0x000fe20000002400 */
[----:B------:R-:W-:-:S02]  /*2e50*/  ISETP.GT.AND P2, PT, R25, 0x30, PT ;  /* 0x000000301900780c */ /* 0x000fc40003f44270 */
[----:B---3--:R-:W-:Y:S02]  /*2e60*/  FSEL R214, R52, -INF , P3 ;  /* 0xff80000034d67808 */ /* 0x008fe40001800000 */
[----:B------:R-:W-:-:S03]  /*2e70*/  ISETP.GT.AND P3, PT, R25, 0x49, PT ;  /* 0x000000491900780c */ /* 0x000fc60003f64270 */
[----:B------:R-:W1:Y:S01]  /*2e80*/  MUFU.TANH R48, R48 ;  /* 0x0000003000307308 */ /* 0x000e620000002400 */
[----:B0-----:R-:W-:Y:S02]  /*2e90*/  FSEL R215, R53, -INF , P6 ;  /* 0xff80000035d77808 */ /* 0x001fe40003000000 */
[----:B------:R-:W-:-:S05]  /*2ea0*/  ISETP.GT.AND P6, PT, R25, 0x50, PT ;  /* 0x000000501900780c */ /* 0x000fca0003fc4270 */
[----:B------:R-:W-:Y:S08]  /*2eb0*/  MUFU.TANH R56, R56 ;  /* 0x0000003800387308 */ /* 0x000ff00000002400 */
[----:B------:R0:W-:Y:S01]  /*2ec0*/  MUFU.TANH R75, R27 ;  /* 0x0000001b004b7308 */ /* 0x0001e20000002400 */
[----:B-1----:R-:W-:Y:S02]  /*2ed0*/  FSEL R212, R48, -INF , P2 ;  /* 0xff80000030d47808 */ /* 0x002fe40001000000 */
[----:B------:R-:W-:-:S05]  /*2ee0*/  ISETP.GT.AND P2, PT, R25, 0x41, PT ;  /* 0x000000411900780c */ /* 0x000fca0003f44270 */
[----:B------:R-:W1:Y:S01]  /*2ef0*/  MUFU.TANH R61, R61 ;  /* 0x0000003d003d7308 */ /* 0x000e620000002400 */
[----:B0-----:R-:W-:Y:S02]  /*2f00*/  FSEL R27, R73, -INF , P5 ;  /* 0xff800000491b7808 */ /* 0x001fe40002800000 */
[----:B------:R-:W-:-:S04]  /*2f10*/  ISETP.GT.AND P5, PT, R25, 0x18, PT ;  /* 0x000000181900780c */ /* 0x000fc80003fa4270 */
[----:B------:R-:W-:Y:S01]  /*2f20*/  FSEL R181, R36, -INF , P5 ;  /* 0xff80000024b57808 */ /* 0x000fe20002800000 */
[----:B------:R-:W0:Y:S01]  /*2f30*/  MUFU.TANH R64, R64 ;  /* 0x0000004000407308 */ /* 0x000e220000002400 */
[----:B------:R-:W-:-:S04]  /*2f40*/  ISETP.GT.AND P5, PT, R25, 0x29, PT ;  /* 0x000000291900780c */ /* 0x000fc80003fa4270 */
[----:B------:R-:W-:Y:S02]  /*2f50*/  FSEL R185, R45, -INF , P5 ;  /* 0xff8000002db97808 */ /* 0x000fe40002800000 */
[----:B------:R-:W-:Y:S01]  /*2f60*/  ISETP.GT.AND P5, PT, R25, 0x40, PT ;  /* 0x000000401900780c */ /* 0x000fe20003fa4270 */
[----:B------:R-:W-:Y:S01]  /*2f70*/  MUFU.TANH R49, R49 ;  /* 0x0000003100317308 */ /* 0x000fe20000002400 */
[----:B-1----:R-:W-:Y:S02]  /*2f80*/  FSEL R195, R61, -INF , P3 ;  /* 0xff8000003dc37808 */ /* 0x002fe40001800000 */
[----:B------:R-:W-:Y:S02]  /*2f90*/  FSEL R198, R56, -INF , P5 ;  /* 0xff80000038c67808 */ /* 0x000fe40002800000 */
[----:B------:R-:W-:Y:S02]  /*2fa0*/  ISETP.GT.AND P5, PT, R25, 0x51, PT ;  /* 0x000000511900780c */ /* 0x000fe40003fa4270 */
[----:B------:R-:W-:Y:S01]  /*2fb0*/  ISETP.GT.AND P3, PT, R20, RZ, PT ;  /* 0x000000ff1400720c */ /* 0x000fe20003f64270 */
[----:B------:R-:W1:Y:S01]  /*2fc0*/  MUFU.TANH R57, R57 ;  /* 0x0000003900397308 */ /* 0x000e620000002400 */
[----:B0-----:R-:W-:-:S02]  /*2fd0*/  FSEL R166, R64, -INF , P6 ;  /* 0xff80000040a67808 */ /* 0x001fc40003000000 */
[----:B------:R-:W-:-:S05]  /*2fe0*/  ISETP.GT.AND P6, PT, R20, 0x1, PT ;  /* 0x000000011400780c */ /* 0x000fca0003fc4270 */
[----:B------:R-:W0:Y:S08]  /*2ff0*/  MUFU.TANH R65, R65 ;  /* 0x0000004100417308 */ /* 0x000e300000002400 */
[----:B------:R2:W3:Y:S01]  /*3000*/  MUFU.TANH R74, R26 ;  /* 0x0000001a004a7308 */ /* 0x0004e20000002400 */
[----:B-1----:R-:W-:Y:S02]  /*3010*/  FSEL R190, R57, -INF , P2 ;  /* 0xff80000039be7808 */ /* 0x002fe40001000000 */
[----:B------:R-:W-:-:S05]  /*3020*/  ISETP.GT.AND P2, PT, R25, 0x58, PT ;  /* 0x000000581900780c */ /* 0x000fca0003f44270 */
[----:B------:R-:W-:Y:S01]  /*3030*/  MUFU.TANH R60, R60 ;  /* 0x0000003c003c7308 */ /* 0x000fe20000002400 */
[----:B--2---:R-:W-:Y:S02]  /*3040*/  FMNMX.FTZ R26, R21, R27, !PT ;  /* 0x0000001b151a7209 */ /* 0x004fe40007810000 */
[----:B0-----:R-:W-:Y:S02]  /*3050*/  FSEL R167, R65, -INF , P5 ;  /* 0xff80000041a77808 */ /* 0x001fe40002800000 */
[----:B------:R-:W-:Y:S02]  /*3060*/  FMNMX.FTZ R28, R29, R26, !PT ;  /* 0x0000001a1d1c7209 */ /* 0x000fe40007810000 */
[----:B------:R-:W-:Y:S01]  /*3070*/  ISETP.GT.AND P5, PT, R20, 0x8, PT ;  /* 0x000000081400780c */ /* 0x000fe20003fa4270 */
[----:B------:R0:W-:Y:S01]  /*3080*/  MUFU.TANH R77, R31 ;  /* 0x0000001f004d7308 */ /* 0x0001e20000002400 */
[----:B---3--:R-:W-:Y:S02]  /*3090*/  FSEL R24, R74, -INF , P3 ;  /* 0xff8000004a187808 */ /* 0x008fe40001800000 */
[----:B------:R-:W-:-:S02]  /*30a0*/  FSEL R26, R75, -INF , P6 ;  /* 0xff8000004b1a7808 */ /* 0x000fc40003000000 */
[C---:B------:R-:W-:Y:S02]  /*30b0*/  ISETP.GT.AND P3, PT, R20.reuse, 0x10, PT ;  /* 0x000000101400780c */ /* 0x040fe40003f64270 */
[----:B------:R-:W-:Y:S01]  /*30c0*/  ISETP.GT.AND P6, PT, R20, 0x11, PT ;  /* 0x000000111400780c */ /* 0x000fe20003fc4270 */
[----:B------:R-:W1:Y:S01]  /*30d0*/  MUFU.TANH R68, R68 ;  /* 0x0000004400447308 */ /* 0x000e620000002400 */
[----:B0-----:R-:W-:Y:S02]  /*30e0*/  FSEL R31, R76, -INF , P4 ;  /* 0xff8000004c1f7808 */ /* 0x001fe40002000000 */
[----:B------:R-:W-:Y:S02]  /*30f0*/  ISETP.GT.AND P4, PT, R25, 0x20, PT ;  /* 0x000000201900780c */ /* 0x000fe40003f84270 */
[----:B------:R-:W-:Y:S02]  /*3100*/  FMNMX.FTZ R32, R31, R28, !PT ;  /* 0x0000001c1f207209 */ /* 0x000fe40007810000 */
[----:B------:R-:W-:Y:S01]  /*3110*/  FSEL R199, R40, -INF , P4 ;  /* 0xff80000028c77808 */ /* 0x000fe20002000000 */
[----:B------:R-:W0:Y:S01]  /*3120*/  MUFU.TANH R30, R30 ;  /* 0x0000001e001e7308 */ /* 0x000e220000002400 */
[----:B------:R-:W-:-:S02]  /*3130*/  ISETP.GT.AND P4, PT, R25, 0x31, PT ;  /* 0x000000311900780c */ /* 0x000fc40003f84270 */
[----:B------:R-:W-:Y:S02]  /*3140*/  FMNMX.FTZ R32, R183, R32, !PT ;  /* 0x00000020b7207209 */ /* 0x000fe40007810000 */
[----:B------:R-:W-:Y:S02]  /*3150*/  FSEL R213, R49, -INF , P4 ;  /* 0xff80000031d57808 */ /* 0x000fe40002000000 */
[C---:B------:R-:W-:Y:S01]  /*3160*/  ISETP.GT.AND P4, PT, R25.reuse, 0x48, PT ;  /* 0x000000481900780c */ /* 0x040fe20003f84270 */
[----:B------:R-:W2:Y:S01]  /*3170*/  MUFU.TANH R34, R34 ;  /* 0x0000002200227308 */ /* 0x000ea20000002400 */
[----:B-1----:R-:W-:Y:S02]  /*3180*/  FSEL R168, R68, -INF , P2 ;  /* 0xff80000044a87808 */ /* 0x002fe40001000000 */
[----:B------:R-:W-:Y:S02]  /*3190*/  FSEL R193, R60, -INF , P4 ;  /* 0xff8000003cc17808 */ /* 0x000fe40002000000 */
[----:B------:R-:W-:-:S02]  /*31a0*/  ISETP.GT.AND P4, PT, R25, 0x59, PT ;  /* 0x000000591900780c */ /* 0x000fc40003f84270 */
[----:B------:R-:W-:Y:S01]  /*31b0*/  ISETP.GT.AND P2, PT, R20, 0x9, PT ;  /* 0x000000091400780c */ /* 0x000fe20003f44270 */
[----:B------:R-:W1:Y:S01]  /*31c0*/  MUFU.TANH R35, R35 ;  /* 0x0000002300237308 */ /* 0x000e620000002400 */
[----:B0-----:R-:W-:Y:S02]  /*31d0*/  FSEL R28, R30, -INF , P5 ;  /* 0xff8000001e1c7808 */ /* 0x001fe40002800000 */
[----:B------:R-:W-:Y:S02]  /*31e0*/  FMNMX.FTZ R32, R177, R32, !PT ;  /* 0x00000020b1207209 */ /* 0x000fe40007810000 */
[----:B------:R-:W-:Y:S02]  /*31f0*/  FMNMX.FTZ R25, R24, R26, !PT ;  /* 0x0000001a18197209 */ /* 0x000fe40007810000 */
[----:B------:R-:W-:Y:S01]  /*3200*/  FSEL R30, R77, -INF , P2 ;  /* 0xff8000004d1e7808 */ /* 0x000fe20001000000 */
[----:B------:R-:W0:Y:S01]  /*3210*/  MUFU.TANH R38, R38 ;  /* 0x0000002600267308 */ /* 0x000e220000002400 */
[----:B------:R-:W-:-:S02]  /*3220*/  FMNMX.FTZ R32, R181, R32, !PT ;  /* 0x00000020b5207209 */ /* 0x000fc40007810000 */
[----:B------:R-:W-:Y:S02]  /*3230*/  FMNMX.FTZ R25, R28, R25, !PT ;  /* 0x000000191c197209 */ /* 0x000fe40007810000 */
[----:B--2---:R-:W-:Y:S02]  /*3240*/  FSEL R180, R34, -INF , P3 ;  /* 0xff80000022b47808 */ /* 0x004fe40001800000 */
[----:B------:R-:W-:Y:S01]  /*3250*/  FMNMX.FTZ R32, R179, R32, !PT ;  /* 0x00000020b3207209 */ /* 0x000fe20007810000 */
[----:B------:R-:W2:Y:S01]  /*3260*/  MUFU.TANH R39, R39 ;  /* 0x0000002700277308 */ /* 0x000ea20000002400 */
[----:B------:R-:W-:Y:S02]  /*3270*/  FMNMX.FTZ R25, R30, R25, !PT ;  /* 0x000000191e197209 */ /* 0x000fe40007810000 */
[----:B------:R-:W-:Y:S02]  /*3280*/  ISETP.GT.AND P5, PT, R20, 0x18, PT ;  /* 0x000000181400780c */ /* 0x000fe40003fa4270 */
[----:B-1----:R-:W-:-:S02]  /*3290*/  FSEL R188, R35, -INF , P6 ;  /* 0xff80000023bc7808 */ /* 0x002fc40003000000 */
[----:B------:R-:W-:Y:S01]  /*32a0*/  FMNMX.FTZ R32, R199, R32, !PT ;  /* 0x00000020c7207209 */ /* 0x000fe20007810000 */
[----:B------:R-:W1:Y:S01]  /*32b0*/  MUFU.TANH R42, R42 ;  /* 0x0000002a002a7308 */ /* 0x000e620000002400 */
[----:B------:R-:W-:Y:S02]  /*32c0*/  FMNMX.FTZ R25, R180, R25, !PT ;  /* 0x00000019b4197209 */ /* 0x000fe40007810000 */
[----:B------:R-:W-:Y:S02]  /*32d0*/  ISETP.GT.AND P2, PT, R20, 0x19, PT ;  /* 0x000000191400780c */ /* 0x000fe40003f44270 */
[----:B0-----:R-:W-:Y:S02]  /*32e0*/  FSEL R182, R38, -INF , P5 ;  /* 0xff80000026b67808 */ /* 0x001fe40002800000 */
[----:B------:R-:W-:Y:S01]  /*32f0*/  FMNMX.FTZ R32, R189, R32, !PT ;  /* 0x00000020bd207209 */ /* 0x000fe20007810000 */
[----:B------:R-:W0:Y:S01]  /*3300*/  MUFU.TANH R43, R43 ;  /* 0x0000002b002b7308 */ /* 0x000e220000002400 */
[----:B------:R-:W-:-:S02]  /*3310*/  FMNMX.FTZ R25, R188, R25, !PT ;  /* 0x00000019bc197209 */ /* 0x000fc40007810000 */
[----:B------:R-:W-:Y:S02]  /*3320*/  ISETP.GT.AND P3, PT, R20, 0x20, PT ;  /* 0x000000201400780c */ /* 0x000fe40003f64270 */
        /* <DEDUP_REMOVED lines=40> */
[----:B------:R-:W-:Y:S02]  /*35b0*/  FMNMX.FTZ R34, R193, R34, !PT ;  /* 0x00000022c1227209 */ /* 0x000fe40007810000 */
[----:B0-----:R-:W-:Y:S01]  /*35c0*/  FSEL R211, R55, -INF , P2 ;  /* 0xff80000037d37808 */ /* 0x001fe20001000000 */
[----:B------:R-:W0:Y:S01]  /*35d0*/  MUFU.TANH R62, R62 ;  /* 0x0000003e003e7308 */ /* 0x000e220000002400 */
[----:B------:R-:W-:-:S02]  /*35e0*/  FMNMX.FTZ R32, R210, R25, !PT ;  /* 0x00000019d2207209 */ /* 0x000fc40007810000 */
[----:B------:R-:W-:Y:S02]  /*35f0*/  ISETP.GT.AND P6, PT, R20, 0x41, PT ;  /* 0x000000411400780c */ /* 0x000fe40003fc4270 */
[----:B------:R-:W-:Y:S02]  /*3600*/  FMNMX.FTZ R25, R195, R34, !PT ;  /* 0x00000022c3197209 */ /* 0x000fe40007810000 */
[----:B--2---:R-:W-:Y:S01]  /*3610*/  FSEL R197, R58, -INF , P3 ;  /* 0xff8000003ac57808 */ /* 0x004fe20001800000 */
[----:B------:R-:W2:Y:S01]  /*3620*/  MUFU.TANH R63, R63 ;  /* 0x0000003f003f7308 */ /* 0x000ea20000002400 */
[----:B------:R-:W-:Y:S02]  /*3630*/  FMNMX.FTZ R32, R211, R32, !PT ;  /* 0x00000020d3207209 */ /* 0x000fe40007810000 */
[----:B------:R-:W-:Y:S02]  /*3640*/  ISETP.GT.AND P5, PT, R20, 0x48, PT ;  /* 0x000000481400780c */ /* 0x000fe40003fa4270 */
[----:B------:R-:W-:-:S02]  /*3650*/  FMNMX.FTZ R34, R166, R25, !PT ;  /* 0x00000019a6227209 */ /* 0x000fc40007810000 */
[----:B-1----:R-:W-:Y:S01]  /*3660*/  FSEL R191, R59, -INF , P6 ;  /* 0xff8000003bbf7808 */ /* 0x002fe20003000000 */
        /* <DEDUP_REMOVED lines=11> */
[----:B-1----:R-:W-:Y:S02]  /*3720*/  FSEL R169, R69, -INF , P4 ;  /* 0xff80000045a97808 */ /* 0x002fe40002000000 */
[----:B------:R-:W-:Y:S02]  /*3730*/  FMNMX.FTZ R25, R194, R25, !PT ;  /* 0x00000019c2197209 */ /* 0x000fe40007810000 */
[----:B------:R-:W-:-:S02]  /*3740*/  FMNMX.FTZ R33, R169, R32, !PT ;  /* 0x00000020a9217209 */ /* 0x000fc40007810000 */
[----:B------:R-:W-:Y:S01]  /*3750*/  ISETP.GT.AND P2, PT, R20, 0x51, PT ;  /* 0x000000511400780c */ /* 0x000fe20003f44270 */
[----:B------:R-:W1:Y:S01]  /*3760*/  MUFU.TANH R70, R70 ;  /* 0x0000004600467308 */ /* 0x000e620000002400 */
[----:B0-----:R-:W-:Y:S01]  /*3770*/  FSEL R170, R66, -INF , P3 ;  /* 0xff80000042aa7808 */ /* 0x001fe20001800000 */
[----:B------:R-:W0:Y:S01]  /*3780*/  SHFL.BFLY PT, R34, R33, 0x2, 0x1f ;  /* 0x0c401f0021227f89 */ /* 0x000e2200000e0000 */
[----:B------:R-:W-:Y:S02]  /*3790*/  FMNMX.FTZ R25, R196, R25, !PT ;  /* 0x00000019c4197209 */ /* 0x000fe40007810000 */
[----:B------:R-:W-:Y:S02]  /*37a0*/  ISETP.GT.AND P3, PT, R20, 0x58, PT ;  /* 0x000000581400780c */ /* 0x000fe40003f64270 */
[----:B------:R-:W-:Y:S01]  /*37b0*/  FMNMX.FTZ R32, R170, R25, !PT ;  /* 0x00000019aa207209 */ /* 0x000fe20007810000 */
[----:B------:R-:W3:Y:S01]  /*37c0*/  MUFU.TANH R71, R71 ;  /* 0x0000004700477308 */ /* 0x000ee20000002400 */
[----:B--2---:R-:W-:-:S02]  /*37d0*/  FSEL R171, R67, -INF , P2 ;  /* 0xff80000043ab7808 */ /* 0x004fc40001000000 */
[----:B------:R-:W-:Y:S02]  /*37e0*/  ISETP.GT.AND P2, PT, R20, 0x59, PT ;  /* 0x000000591400780c */ /* 0x000fe40003f44270 */
[----:B------:R-:W-:Y:S02]  /*37f0*/  FMNMX.FTZ R25, R171, R32, !PT ;  /* 0x00000020ab197209 */ /* 0x000fe40007810000 */
[----:B-1----:R-:W-:-:S04]  /*3800*/  FSEL R172, R70, -INF , P3 ;  /* 0xff80000046ac7808 */ /* 0x002fc80001800000 */
[----:B------:R-:W-:Y:S02]  /*3810*/  FMNMX.FTZ R20, R172, R25, !PT ;  /* 0x00000019ac147209 */ /* 0x000fe40007810000 */
[----:B---3--:R-:W-:Y:S02]  /*3820*/  FSEL R173, R71, -INF , P2 ;  /* 0xff80000047ad7808 */ /* 0x008fe40001000000 */
[----:B0-----:R-:W-:Y:S02]  /*3830*/  FMNMX.FTZ R34, R33, R34, !PT ;  /* 0x0000002221227209 */ /* 0x001fe40007810000 */
[----:B------:R-:W-:-:S03]  /*3840*/  FMNMX.FTZ R25, R173, R20, !PT ;  /* 0x00000014ad197209 */ /* 0x000fc60007810000 */
[----:B------:R-:W-:Y:S04]  /*3850*/  SHFL.BFLY PT, R33, R34, 0x1, 0x1f ;  /* 0x0c201f0022217f89 */ /* 0x000fe800000e0000 */
[----:B------:R-:W0:Y:S02]  /*3860*/  SHFL.BFLY PT, R20, R25, 0x2, 0x1f ;  /* 0x0c401f0019147f89 */ /* 0x000e2400000e0000 */
[----:B0-----:R-:W-:Y:S02]  /*3870*/  FMNMX.FTZ R32, R25, R20, !PT ;  /* 0x0000001419207209 */ /* 0x001fe40007810000 */
[----:B------:R-:W-:-:S03]  /*3880*/  FMNMX.FTZ R20, R34, R33, !PT ;  /* 0x0000002122147209 */ /* 0x000fc60007810000 */
[----:B------:R-:W0:Y:S01]  /*3890*/  SHFL.BFLY PT, R35, R32, 0x1, 0x1f ;  /* 0x0c201f0020237f89 */ /* 0x000e2200000e0000 */
[C---:B------:R-:W-:Y:S01]  /*38a0*/  FSETP.NEU.FTZ.AND P2, PT, R20.reuse, -INF , PT ;  /* 0xff8000001400780b */ /* 0x040fe20003f5d000 */
[----:B------:R-:W-:-:S05]  /*38b0*/  FMUL.FTZ R174, R20, UR6 ;  /* 0x0000000614ae7c20 */ /* 0x000fca0008410000 */
        /* <DEDUP_REMOVED lines=13> */
[----:B0-----:R-:W-:Y:S01]  /*3990*/  FMNMX.FTZ R21, R32, R35, !PT ;  /* 0x0000002320157209 */ /* 0x001fe20007810000 */
[--C-:B------:R-:W-:Y:S01]  /*39a0*/  FFMA.FTZ R215, R215, UR6, -R174.reuse ;  /* 0x00000006d7d77c23 */ /* 0x100fe200080108ae */
[----:B------:R-:W0:Y:S01]  /*39b0*/  MUFU.EX2 R159, R159 ;  /* 0x0000009f009f7308 */ /* 0x000e220000000800 */
[--C-:B------:R-:W-:Y:S01]  /*39c0*/  FFMA.FTZ R217, R190, UR6, -R174.reuse ;  /* 0x00000006bed97c23 */ /* 0x100fe200080108ae */
[C---:B------:R-:W-:Y:S01]  /*39d0*/  FSETP.NEU.FTZ.AND P2, PT, R21.reuse, -INF , PT ;  /* 0xff8000001500780b */ /* 0x040fe20003f5d000 */
[----:B------:R-:W-:Y:S01]  /*39e0*/  FMUL.FTZ R175, R21, UR6 ;  /* 0x0000000615af7c20 */ /* 0x000fe20008410000 */
[--C-:B------:R-:W-:Y:S01]  /*39f0*/  FFMA.FTZ R190, R193, UR6, -R174.reuse ;  /* 0x00000006c1be7c23 */ /* 0x100fe200080108ae */
[--C-:B------:R-:W-:Y:S01]  /*3a00*/  FFMA.FTZ R193, R195, UR6, -R174.reuse ;  /* 0x00000006c3c17c23 */ /* 0x100fe200080108ae */
[----:B------:R-:W-:-:S02]  /*3a10*/  FFMA.FTZ R198, R198, UR6, -R174 ;  /* 0x00000006c6c67c23 */ /* 0x000fc400080108ae */
[----:B------:R-:W-:Y:S01]  /*3a20*/  FSEL R175, R175, RZ, P2 ;  /* 0x000000ffafaf7208 */ /* 0x000fe20001000000 */
[----:B------:R-:W-:Y:S01]  /*3a30*/  MUFU.EX2 R160, R160 ;  /* 0x000000a000a07308 */ /* 0x000fe20000000800 */
[----:B------:R-:W-:Y:S02]  /*3a40*/  LOP3.LUT P2, RZ, R78, 0x7f, RZ, 0xc0, !PT ;  /* 0x0000007f4eff7812 */ /* 0x000fe4000784c0ff */
[----:B------:R-:W-:Y:S01]  /*3a50*/  SHF.R.U32.HI R78, RZ, 0x7, R78 ;  /* 0x00000007ff4e7819 */ /* 0x000fe2000001164e */
[--C-:B------:R-:W-:Y:S01]  /*3a60*/  FFMA.FTZ R162, R24, UR6, -R175.reuse ;  /* 0x0000000618a27c23 */ /* 0x100fe200080108af */
[--C-:B------:R-:W-:Y:S01]  /*3a70*/  FFMA.FTZ R163, R26, UR6, -R175.reuse ;  /* 0x000000061aa37c23 */ /* 0x100fe200080108af */
[--C-:B------:R-:W-:Y:S01]  /*3a80*/  FFMA.FTZ R164, R28, UR6, -R175.reuse ;  /* 0x000000061ca47c23 */ /* 0x100fe200080108af */
[----:B------:R-:W-:Y:S01]  /*3a90*/  IADD3 R157, -R78, 0xb, RZ ;  /* 0x0000000b4e9d7810 */ /* 0x000fe20007ffe1ff */
[--C-:B------:R-:W-:Y:S01]  /*3aa0*/  FFMA.FTZ R165, R30, UR6, -R175.reuse ;  /* 0x000000061ea57c23 */ /* 0x100fe200080108af */
[----:B------:R-:W1:Y:S01]  /*3ab0*/  MUFU.EX2 R161, R161 ;  /* 0x000000a100a17308 */ /* 0x000e620000000800 */
[----:B0-----:R-:W-:Y:S01]  /*3ac0*/  F2FP.BF16.F32.PACK_AB R152, R159, R158 ;  /* 0x0000009e9f98723e */ /* 0x001fe200000010ff */
[--C-:B------:R-:W-:Y:S01]  /*3ad0*/  FFMA.FTZ R180, R180, UR6, -R175.reuse ;  /* 0x00000006b4b47c23 */ /* 0x100fe200080108af */
[--C-:B------:R-:W-:Y:S01]  /*3ae0*/  FFMA.FTZ R182, R182, UR6, -R175.reuse ;  /* 0x00000006b6b67c23 */ /* 0x100fe200080108af */
[----:B------:R-:W-:Y:S01]  /*3af0*/  FFMA.FTZ R183, R184, UR6, -R175 ;  /* 0x00000006b8b77c23 */ /* 0x000fe200080108af */
[----:B------:R-:W-:-:S02]  /*3b00*/  @!P2 VIADD R24, R0, 0x32440 ;  /* 0x000324400018a836 */ /* 0x000fc40000000000 */
[--C-:B------:R-:W-:Y:S01]  /*3b10*/  FFMA.FTZ R184, R199, UR6, -R174.reuse ;  /* 0x00000006c7b87c23 */ /* 0x100fe200080108ae */
[----:B------:R-:W-:Y:S01]  /*3b20*/  FFMA.FTZ R199, R189, UR6, -R174 ;  /* 0x00000006bdc77c23 */ /* 0x000fe200080108ae */
[----:B------:R-:W-:Y:S01]  /*3b30*/  MUFU.EX2 R162, R162 ;  /* 0x000000a200a27308 */ /* 0x000fe20000000800 */
[--C-:B------:R-:W-:Y:S01]  /*3b40*/  FFMA.FTZ R186, R186, UR6, -R175.reuse ;  /* 0x00000006baba7c23 */ /* 0x100fe200080108af */
[----:B------:R-:W-:Y:S01]  /*3b50*/  @!P2 PRMT R24, RZ, 0x654, R24 ;  /* 0x00000654ff18a816 */ /* 0x000fe20000000018 */
[----:B------:R0:W-:Y:S06]  /*3b60*/  BAR.ARV R157, 0x100 ;  /* 0x0004009d0000751d */ /* 0x0001ec0000002000 */
[----:B------:R2:W-:Y:S01]  /*3b70*/  @!P2 SYNCS.ARRIVE.TRANS64.RED.A1T0 RZ, [R24+URZ], RZ ;  /* 0x000000ff18ffa9a7 */ /* 0x0005e2000810043f */
[----:B------:R-:W3:Y:S01]  /*3b80*/  MUFU.EX2 R163, R163 ;  /* 0x000000a300a37308 */ /* 0x000ee20000000800 */
[----:B------:R4:W-:Y:S01]  /*3b90*/  BAR.SYNC.DEFER_BLOCKING R178, 0x100 ;  /* 0x000400b20000751d */ /* 0x0009e20000010000 */
[----:B-1----:R-:W-:Y:S01]  /*3ba0*/  F2FP.BF16.F32.PACK_AB R154, R161, R160 ;  /* 0x000000a0a19a723e */ /* 0x002fe200000010ff */
[--C-:B------:R-:W-:Y:S01]  /*3bb0*/  FFMA.FTZ R187, R220, UR6, -R175.reuse ;  /* 0x00000006dcbb7c23 */ /* 0x100fe200080108af */
[--C-:B------:R-:W-:Y:S01]  /*3bc0*/  FFMA.FTZ R189, R216, UR6, -R175.reuse ;  /* 0x00000006d8bd7c23 */ /* 0x100fe200080108af */
[--C-:B------:R-:W-:Y:S01]  /*3bd0*/  FFMA.FTZ R208, R208, UR6, -R175.reuse ;  /* 0x00000006d0d07c23 */ /* 0x100fe200080108af */
[--C-:B------:R-:W-:Y:S01]  /*3be0*/  FFMA.FTZ R209, R209, UR6, -R175.reuse ;  /* 0x00000006d1d17c23 */ /* 0x100fe200080108af */
[--C-:B------:R-:W-:Y:S01]  /*3bf0*/  FFMA.FTZ R210, R210, UR6, -R175.reuse ;  /* 0x00000006d2d27c23 */ /* 0x100fe200080108af */
[----:B------:R-:W-:Y:S01]  /*3c00*/  MUFU.EX2 R164, R164 ;  /* 0x000000a400a47308 */ /* 0x000fe20000000800 */
[--C-:B----4-:R-:W-:Y:S01]  /*3c10*/  FFMA.FTZ R178, R181, UR6, -R174.reuse ;  /* 0x00000006b5b27c23 */ /* 0x110fe200080108ae */
[--C-:B------:R-:W-:Y:S01]  /*3c20*/  FFMA.FTZ R181, R188, UR6, -R175.reuse ;  /* 0x00000006bcb57c23 */ /* 0x100fe200080108af */
[--C-:B------:R-:W-:Y:S01]  /*3c30*/  FFMA.FTZ R188, R185, UR6, -R174.reuse ;  /* 0x00000006b9bc7c23 */ /* 0x100fe200080108ae */
[--C-:B------:R-:W-:Y:S01]  /*3c40*/  FFMA.FTZ R185, R222, UR6, -R175.reuse ;  /* 0x00000006deb97c23 */ /* 0x100fe200080108af */
[--C-:B------:R-:W-:Y:S01]  /*3c50*/  FFMA.FTZ R211, R211, UR6, -R175.reuse ;  /* 0x00000006d3d37c23 */ /* 0x100fe200080108af */
[--C-:B------:R-:W-:Y:S01]  /*3c60*/  FFMA.FTZ R216, R191, UR6, -R175.reuse ;  /* 0x00000006bfd87c23 */ /* 0x100fe200080108af */
[--C-:B------:R-:W-:Y:S01]  /*3c70*/  FFMA.FTZ R191, R194, UR6, -R175.reuse ;  /* 0x00000006c2bf7c23 */ /* 0x100fe200080108af */
[----:B------:R-:W1:Y:S01]  /*3c80*/  MUFU.EX2 R165, R165 ;  /* 0x000000a500a57308 */ /* 0x000e620000000800 */
[----:B---3--:R-:W-:Y:S01]  /*3c90*/  F2FP.BF16.F32.PACK_AB R153, R163, R162 ;  /* 0x000000a2a399723e */ /* 0x008fe200000010ff */
[--C-:B------:R-:W-:Y:S01]  /*3ca0*/  FFMA.FTZ R195, R197, UR6, -R175.reuse ;  /* 0x00000006c5c37c23 */ /* 0x100fe200080108af */
[--C-:B------:R-:W-:Y:S01]  /*3cb0*/  FFMA.FTZ R194, R196, UR6, -R175.reuse ;  /* 0x00000006c4c27c23 */ /* 0x100fe200080108af */
[--C-:B------:R-:W-:Y:S01]  /*3cc0*/  FFMA.FTZ R197, R166, UR6, -R174.reuse ;  /* 0x00000006a6c57c23 */ /* 0x100fe200080108ae */
[--C-:B------:R-:W-:Y:S01]  /*3cd0*/  FFMA.FTZ R166, R167, UR6, -R174.reuse ;  /* 0x00000006a7a67c23 */ /* 0x100fe200080108ae */
[--C-:B------:R-:W-:Y:S01]  /*3ce0*/  FFMA.FTZ R167, R168, UR6, -R174.reuse ;  /* 0x00000006a8a77c23 */ /* 0x100fe200080108ae */
[----:B------:R-:W-:Y:S01]  /*3cf0*/  FFMA.FTZ R168, R169, UR6, -R174 ;  /* 0x00000006a9a87c23 */ /* 0x000fe200080108ae */
[----:B------:R-:W-:Y:S01]  /*3d00*/  MUFU.EX2 R176, R176 ;  /* 0x000000b000b07308 */ /* 0x000fe20000000800 */
[--C-:B------:R-:W-:Y:S01]  /*3d10*/  FFMA.FTZ R169, R171, UR6, -R175.reuse ;  /* 0x00000006aba97c23 */ /* 0x100fe200080108af */
[--C-:B------:R-:W-:Y:S01]  /*3d20*/  FFMA.FTZ R171, R172, UR6, -R175.reuse ;  /* 0x00000006acab7c23 */ /* 0x100fe200080108af */
[--C-:B------:R-:W-:Y:S01]  /*3d30*/  FFMA.FTZ R170, R170, UR6, -R175.reuse ;  /* 0x00000006aaaa7c23 */ /* 0x100fe200080108af */
[----:B------:R-:W-:Y:S01]  /*3d40*/  FFMA.FTZ R172, R173, UR6, -R175 ;  /* 0x00000006adac7c23 */ /* 0x000fe200080108af */
[----:B------:R-:W-:Y:S01]  /*3d50*/  FADD.FTZ R159, R158, R159 ;  /* 0x0000009f9e9f7221 */ /* 0x000fe20000010000 */
[----:B------:R-:W-:Y:S01]  /*3d60*/  FADD.FTZ R163, R162, R163 ;  /* 0x000000a3a2a37221 */ /* 0x000fe20000010000 */
[----:B------:R-:W-:Y:S01]  /*3d70*/  @!P2 VIADD R0, R0, 0x32460 ;  /* 0x000324600000a836 */ /* 0x000fe20000000000 */
[----:B------:R-:W3:Y:S01]  /*3d80*/  MUFU.EX2 R177, R177 ;  /* 0x000000b100b17308 */ /* 0x000ee20000000800 */
[----:B-1----:R-:W-:Y:S01]  /*3d90*/  F2FP.BF16.F32.PACK_AB R155, R165, R164 ;  /* 0x000000a4a59b723e */ /* 0x002fe200000010ff */
[----:B------:R-:W-:Y:S01]  /*3da0*/  FADD.FTZ R160, R160, R159 ;  /* 0x0000009fa0a07221 */ /* 0x000fe20000010000 */
[----:B------:R-:W-:Y:S01]  /*3db0*/  FADD.FTZ R164, R164, R163 ;  /* 0x000000a3a4a47221 */ /* 0x000fe20000010000 */
[----:B------:R-:W-:Y:S01]  /*3dc0*/  @!P2 PRMT R0, RZ, 0x654, R0 ;  /* 0x00000654ff00a816 */ /* 0x000fe20000000000 */
[----:B--2---:R-:W-:Y:S01]  /*3dd0*/  WARPGROUP.ARRIVE ;  /* 0x00000000000079c5 */ /* 0x004fe20000000000 */
[----:B------:R-:W-:Y:S01]  /*3de0*/  FADD.FTZ R161, R161, R160 ;  /* 0x000000a0a1a17221 */ /* 0x000fe20000010000 */
[----:B------:R-:W-:Y:S01]  /*3df0*/  FADD.FTZ R165, R165, R164 ;  /* 0x000000a4a5a57221 */ /* 0x000fe20000010000 */
[----:B------:R-:W-:Y:S03]  /*3e00*/  MUFU.EX2 R178, R178 ;  /* 0x000000b200b27308 */ /* 0x000fe60000000800 */
[----:B------:R-:W-:Y:S01]  /*3e10*/  HGMMA.64x256x16.F32.BF16 R24, R152, gdesc[UR8].tnspB, RZ, !UPT, gsb0 ;  /* 0x43e0000898187df0 */ /* 0x000fe2000c0018ff */
[----:B------:R-:W-:Y:S01]  /*3e20*/  UIADD3 UR10, UR4, 0x80, URZ ;  /* 0x00000080040a7890 */ /* 0x000fe2000fffe03f */
[----:B------:R-:W-:-:S03]  /*3e30*/  UMOV UR11, 0x40000040 ;  /* 0x40000040000b7882 */ /* 0x000fc60000000000 */
[----:B------:R-:W-:Y:S08]  /*3e40*/  MUFU.EX2 R179, R179 ;  /* 0x000000b300b37308 */ /* 0x000ff00000000800 */
[----:B------:R-:W-:Y:S08]  /*3e50*/  MUFU.EX2 R180, R180 ;  /* 0x000000b400b47308 */ /* 0x000ff00000000800 */
[----:B------:R-:W1:Y:S08]  /*3e60*/  MUFU.EX2 R181, R181 ;  /* 0x000000b500b57308 */ /* 0x000e700000000800 */
[----:B------:R-:W-:Y:S08]  /*3e70*/  MUFU.EX2 R182, R182 ;  /* 0x000000b600b67308 */ /* 0x000ff00000000800 */
[----:B------:R-:W2:Y:S08]  /*3e80*/  MUFU.EX2 R183, R183 ;  /* 0x000000b700b77308 */ /* 0x000eb00000000800 */
[----:B------:R-:W-:Y:S08]  /*3e90*/  MUFU.EX2 R184, R184 ;  /* 0x000000b800b87308 */ /* 0x000ff00000000800 */
[----:B------:R-:W4:Y:S08]  /*3ea0*/  MUFU.EX2 R199, R199 ;  /* 0x000000c700c77308 */ /* 0x000f300000000800 */
[----:B------:R-:W-:Y:S08]  /*3eb0*/  MUFU.EX2 R192, R192 ;  /* 0x000000c000c07308 */ /* 0x000ff00000000800 */
[----:B------:R-:W-:Y:S08]  /*3ec0*/  MUFU.EX2 R188, R188 ;  /* 0x000000bc00bc7308 */ /* 0x000ff00000000800 */
[----:B------:R-:W-:Y:S08]  /*3ed0*/  MUFU.EX2 R185, R185 ;  /* 0x000000b900b97308 */ /* 0x000ff00000000800 */
[----:B------:R-:W5:Y:S08]  /*3ee0*/  MUFU.EX2 R186, R186 ;  /* 0x000000ba00ba7308 */ /* 0x000f700000000800 */
[----:B------:R-:W-:Y:S08]  /*3ef0*/  MUFU.EX2 R187, R187 ;  /* 0x000000bb00bb7308 */ /* 0x000ff00000000800 */
[----:B------:R-:W0:Y:S08]  /*3f00*/  MUFU.EX2 R189, R189 ;  /* 0x000000bd00bd7308 */ /* 0x000e300000000800 */
[----:B------:R-:W-:Y:S08]  /*3f10*/  MUFU.EX2 R212, R212 ;  /* 0x000000d400d47308 */ /* 0x000ff00000000800 */
[----:B------:R-:W0:Y:S08]  /*3f20*/  MUFU.EX2 R213, R213 ;  /* 0x000000d500d57308 */ /* 0x000e300000000800 */
[----:B------:R-:W-:Y:S08]  /*3f30*/  MUFU.EX2 R214, R214 ;  /* 0x000000d600d67308 */ /* 0x000ff00000000800 */
[----:B------:R-:W-:Y:S08]  /*3f40*/  MUFU.EX2 R215, R215 ;  /* 0x000000d700d77308 */ /* 0x000ff00000000800 */
[----:B------:R-:W-:Y:S08]  /*3f50*/  MUFU.EX2 R208, R208 ;  /* 0x000000d000d07308 */ /* 0x000ff00000000800 */
[----:B------:R-:W0:Y:S08]  /*3f60*/  MUFU.EX2 R209, R209 ;  /* 0x000000d100d17308 */ /* 0x000e300000000800 */
        /* <DEDUP_REMOVED lines=14> */
[----:B------:R-:W-:Y:S01]  /*4050*/  MUFU.EX2 R170, R170 ;  /* 0x000000aa00aa7308 */ /* 0x000fe20000000800 */
[----:B------:R-:W-:-:S02]  /*4060*/  WARPGROUP.DEPBAR.LE gsb0, 0x0 ;  /* 0x00008000000079c5 */ /* 0x000fc40000010000 */
[----:B---3--:R-:W-:Y:S01]  /*4070*/  F2FP.BF16.F32.PACK_AB R152, R177, R176 ;  /* 0x000000b0b198723e */ /* 0x008fe200000010ff */
[----:B------:R-:W-:Y:S01]  /*4080*/  FADD.FTZ R176, R176, R161 ;  /* 0x000000a1b0b07221 */ /* 0x000fe20000010000 */
[----:B-1----:R-:W-:Y:S01]  /*4090*/  F2FP.BF16.F32.PACK_AB R153, R181, R180 ;  /* 0x000000b4b599723e */ /* 0x002fe200000010ff */
[----:B------:R-:W-:Y:S01]  /*40a0*/  FADD.FTZ R180, R180, R165 ;  /* 0x000000a5b4b47221 */ /* 0x000fe20000010000 */
[----:B------:R-:W-:Y:S01]  /*40b0*/  F2FP.BF16.F32.PACK_AB R154, R179, R178 ;  /* 0x000000b2b39a723e */ /* 0x000fe200000010ff */
[----:B------:R-:W1:Y:S01]  /*40c0*/  MUFU.EX2 R169, R169 ;  /* 0x000000a900a97308 */ /* 0x000e620000000800 */
[----:B--2---:R-:W-:Y:S01]  /*40d0*/  F2FP.BF16.F32.PACK_AB R155, R183, R182 ;  /* 0x000000b6b79b723e */ /* 0x004fe200000010ff */
        /* <DEDUP_REMOVED lines=19> */
[----:B0-----:R-:W-:Y:S01]  /*4210*/  F2FP.BF16.F32.PACK_AB R155, R189, R187 ;  /* 0x000000bbbd9b723e */ /* 0x001fe200000010ff */
        /* <DEDUP_REMOVED lines=46> */
[C---:B-1----:R-:W-:Y:S01]  /*4500*/  F2FP.BF16.F32.PACK_AB R153, R169.reuse, R170 ;  /* 0x000000aaa999723e */ /* 0x042fe200000010ff */
[----:B------:R-:W-:Y:S01]  /*4510*/  FADD.FTZ R170, R170, R191 ;  /* 0x000000bfaaaa7221 */ /* 0x000fe20000010000 */
[----:B------:R-:W-:Y:S01]  /*4520*/  F2FP.BF16.F32.PACK_AB R154, R168, R167 ;  /* 0x000000a7a89a723e */ /* 0x000fe200000010ff */
[----:B------:R-:W-:Y:S01]  /*4530*/  FADD.FTZ R166, R166, R197 ;  /* 0x000000c5a6a67221 */ /* 0x000fe20000010000 */
[----:B--2---:R-:W-:Y:S01]  /*4540*/  F2FP.BF16.F32.PACK_AB R155, R172, R171 ;  /* 0x000000abac9b723e */ /* 0x004fe200000010ff */
[----:B------:R-:W-:-:S02]  /*4550*/  FADD.FTZ R170, R169, R170 ;  /* 0x000000aaa9aa7221 */ /* 0x000fc40000010000 */
[----:B------:R-:W-:Y:S01]  /*4560*/  FADD.FTZ R167, R167, R166 ;  /* 0x000000a6a7a77221 */ /* 0x000fe20000010000 */
[----:B------:R-:W-:Y:S01]  /*4570*/  WARPGROUP.ARRIVE ;  /* 0x00000000000079c5 */ /* 0x000fe20000000000 */
[----:B------:R-:W-:-:S04]  /*4580*/  FADD.FTZ R171, R171, R170 ;  /* 0x000000aaabab7221 */ /* 0x000fc80000010000 */
[----:B------:R-:W-:-:S08]  /*4590*/  FADD.FTZ R12, R172, R171 ;  /* 0x000000abac0c7221 */ /* 0x000fd00000010000 */
[----:B------:R-:W-:Y:S03]  /*45a0*/  HGMMA.64x256x16.F32.BF16 R24, R152, gdesc[UR8].tnspB, R24, gsb0 ;  /* 0x43e0000898187df0 */ /* 0x000fe60008001818 */
[----:B------:R-:W-:Y:S02]  /*45b0*/  WARPGROUP.DEPBAR.LE gsb0, 0x0 ;  /* 0x00008000000079c5 */ /* 0x000fe40000010000 */
[----:B------:R-:W0:Y:S01]  /*45c0*/  @P1 LDC R153, c[0x0][0x44c] ;  /* 0x00011300ff991b82 */ /* 0x000e220000000800 */
[----:B------:R-:W-:-:S07]  /*45d0*/  IMAD.U32 R152, RZ, RZ, UR38 ;  /* 0x00000026ff987e24 */ /* 0x000fce000f8e00ff */
[----:B------:R-:W1:Y:S01]  /*45e0*/  @P1 LDC R154, c[0x0][0x450] ;  /* 0x00011400ff9a1b82 */ /* 0x000e620000000800 */
[----:B------:R2:W-:Y:S01]  /*45f0*/  @!P2 SYNCS.ARRIVE.TRANS64.RED.A1T0 RZ, [R0+URZ], RZ ;  /* 0x000000ff00ffa9a7 */ /* 0x0005e2000810043f */
[----:B0-----:R-:W-:-:S05]  /*4600*/  @P1 IMAD.HI.U32 R153, R153, UR38, RZ ;  /* 0x0000002699991c27 */ /* 0x001fca000f8e00ff */
[----:B-1----:R-:W-:-:S05]  /*4610*/  @P1 SHF.R.U32.HI R152, RZ, R154, R153 ;  /* 0x0000009aff981219 */ /* 0x002fca0000011699 */
[----:B------:R-:W-:-:S04]  /*4620*/  IMAD.IADD R13, R13, 0x1, R152 ;  /* 0x000000010d0d7824 */ /* 0x000fc800078e0298 */
[----:B------:R-:W-:-:S05]  /*4630*/  IMAD.HI R13, R13, 0x2aaaaaab, RZ ;  /* 0x2aaaaaab0d0d7827 */ /* 0x000fca00078e02ff */
[----:B--2---:R-:W-:-:S04]  /*4640*/  SHF.R.U32.HI R0, RZ, 0x1f, R13 ;  /* 0x0000001fff007819 */ /* 0x004fc8000001160d */
[----:B------:R-:W-:Y:S01]  /*4650*/  LEA.HI.SX32 R0, R13, R0, 0x1c ;  /* 0x000000000d007211 */ /* 0x000fe200078fe2ff */
[----:B------:R-:W-:-:S03]  /*4660*/  VIADD R13, R156, 0xfffffffe ;  /* 0xfffffffe9c0d7836 */ /* 0x000fc60000000000 */
[----:B------:R-:W-:Y:S01]  /*4670*/  VIMNMX R208, RZ, R0, !PT ;  /* 0x00000000ffd07248 */ /* 0x000fe20007fe0100 */
[----:B------:R-:W-:-:S03]  /*4680*/  FADD.FTZ R0, R168, R167 ;  /* 0x000000a7a8007221 */ /* 0x000fc60000010000 */
[----:B------:R-:W-:-:S13]  /*4690*/  ISETP.GE.AND P3, PT, R13, R208, PT ;  /* 0x000000d00d00720c */ /* 0x000fda0003f66270 */
[----:B------:R-:W-:Y:S05]  /*46a0*/  @!P3 BRA `(.L_x_13615) ;  /* 0x00000030001cb947 */ /* 0x000fea0003800000 */
[----:B------:R-:W-:Y:S02]  /*46b0*/  IMAD.MOV.U32 R210, RZ, RZ, R21 ;  /* 0x000000ffffd27224 */ /* 0x000fe400078e0015 */
[----:B------:R-:W-:-:S07]  /*46c0*/  IMAD.MOV.U32 R209, RZ, RZ, R20 ;  /* 0x000000ffffd17224 */ /* 0x000fce00078e0014 */
.L_x_13624:
[----:B------:R-:W-:-:S04]  /*46d0*/  UIADD3 UR36, UR36, 0x1, URZ ;  /* 0x0000000124247890 */ /* 0x000fc8000fffe03f */
[----:B------:R-:W-:-:S04]  /*46e0*/  UISETP.NE.AND UP0, UPT, UR36, 0x2, UPT ;  /* 0x000000022400788c */ /* 0x000fc8000bf05270 */
[----:B------:R-:W-:Y:S02]  /*46f0*/  USEL UR4, URZ, 0x1, UP0 ;  /* 0x000000013f047887 */ /* 0x000fe40008000000 */
[----:B------:R-:W-:Y:S02]  /*4700*/  USEL UR36, UR36, URZ, UP0 ;  /* 0x0000003f24247287 */ /* 0x000fe40008000000 */
[----:B------:R-:W-:Y:S01]  /*4710*/  ULOP3.LUT UR37, UR37, UR4, URZ, 0x3c, !UPT ;  /* 0x0000000425257292 */ /* 0x000fe2000f8e3c3f */
[----:B0-----:R-:W-:Y:S11]  /*4720*/  @!P0 BRA `(.L_x_13616) ;  /* 0x0000000000048947 */ /* 0x001ff60003800000 */
[----:B------:R-:W-:Y:S01]  /*4730*/  BPT.TRAP 0x1 ;  /* 0x000000040000795c */ /* 0x000fe20000300000 */
.L_x_13616:
        /* <DEDUP_REMOVED lines=9> */
.L_x_13617:
[----:B-1----:R-:W-:Y:S05]  /*47d0*/  @P3 BRA `(.L_x_13618) ;  /* 0x0000000000083947 */ /* 0x002fea0003800000 */
[----:B------:R-:W1:Y:S02]  /*47e0*/  SYNCS.PHASECHK.TRANS64.TRYWAIT P3, [UR4+0x32430], R20 ;  /* 0x03243014ff0075a7 */ /* 0x000e640008060144 */
[----:B-1----:R-:W-:Y:S05]  /*47f0*/  @!P3 BRA `(.L_x_13619) ;  /* 0x000000e000e8b947 */ /* 0x002fea0003800000 */
.L_x_13618:
[----:B------:R-:W-:Y:S01]  /*4800*/  R2UR UR52, R22 ;  /* 0x00000000163472ca */ /* 0x000fe200000e0000 */
[----:B------:R-:W-:Y:S01]  /*4810*/  UIMAD UR5, UR36, 0x300, UR60 ;  /* 0x00000300240578a4 */ /* 0x000fe2000f8e023c */
[----:B------:R-:W-:Y:S01]  /*4820*/  R2UR UR53, R23 ;  /* 0x00000000173572ca */ /* 0x000fe200000e0000 */
[----:B------:R-:W-:Y:S01]  /*4830*/  WARPGROUP.ARRIVE ;  /* 0x00000000000079c5 */ /* 0x000fe20000000000 */
        /* <DEDUP_REMOVED lines=27> */
.L_x_13620:
[----:B------:R2:W3:Y:S01]  /*49f0*/  SYNCS.PHASECHK.TRANS64.TRYWAIT P3, [UR4+0x32450], R20 ;  /* 0x03245014ff0075a7 */ /* 0x0004e20008060144 */
[----:B------:R-:W-:Y:S05]  /*4a00*/  @!P0 BRA `(.L_x_13621) ;  /* 0x0000000000048947 */ /* 0x000fea0003800000 */
[----:B------:R-:W-:Y:S01]  /*4a10*/  BPT.TRAP 0x1 ;  /* 0x000000040000795c */ /* 0x000fe20000300000 */
.L_x_13621:
[----:B---3--:R-:W-:Y:S05]  /*4a20*/  @P3 BRA `(.L_x_13622) ;  /* 0x0000000000083947 */ /* 0x008fea0003800000 */
[----:B------:R-:W3:Y:S02]  /*4a30*/  SYNCS.PHASECHK.TRANS64.TRYWAIT P3, [UR4+0x32450], R20 ;  /* 0x03245014ff0075a7 */ /* 0x000ee40008060144 */
[----:B---3--:R-:W-:Y:S05]  /*4a40*/  @!P3 BRA `(.L_x_13623) ;  /* 0x000000e0006cb947 */ /* 0x008fea0003800000 */
.L_x_13622:
[----:B------:R-:W-:Y:S01]  /*4a50*/  R2UR UR52, R10 ;  /* 0x000000000a3472ca */ /* 0x000fe200000e0000 */
[----:B------:R-:W-:Y:S01]  /*4a60*/  UIMAD UR5, UR36, 0xc00, UR39 ;  /* 0x00000c00240578a4 */ /* 0x000fe2000f8e0227 */
[----:B------:R-:W-:Y:S01]  /*4a70*/  R2UR UR53, R11 ;  /* 0x000000000b3572ca */ /* 0x000fe200000e0000 */
[----:B------:R-:W-:Y:S01]  /*4a80*/  WARPGROUP.ARRIVE ;  /* 0x00000000000079c5 */ /* 0x000fe20000000000 */
[----:B------:R-:W-:Y:S01]  /*4a90*/  UMOV UR55, 0x40000040 ;  /* 0x4000004000377882 */ /* 0x000fe20000000000 */
[----:B------:R-:W-:Y:S01]  /*4aa0*/  UIADD3 UR10, UR5, 0x302, URZ ;  /* 0x00000302050a7890 */ /* 0x000fe2000fffe03f */
[----:B------:R-:W3:Y:S01]  /*4ab0*/  @P1 LDC R211, c[0x0][0x44c] ;  /* 0x00011300ffd31b82 */ /* 0x000ee20000000800 */
[----:B------:R-:W-:Y:S01]  /*4ac0*/  UMOV UR11, 0x40000040 ;  /* 0x40000040000b7882 */ /* 0x000fe20000000000 */
[----:B------:R-:W-:Y:S01]  /*4ad0*/  UMOV UR54, UR5 ;  /* 0x0000000500367c82 */ /* 0x000fe20008000000 */
[----:B------:R-:W-:Y:S01]  /*4ae0*/  UIADD3 UR14, UR5, 0x304, URZ ;  /* 0x00000304050e7890 */ /* 0x000fe2000fffe03f */
[----:B------:R-:W-:Y:S01]  /*4af0*/  VIADD R212, R201, UR38 ;  /* 0x00000026c9d47c36 */ /* 0x000fe20008000000 */
[----:B------:R-:W-:Y:S01]  /*4b00*/  UMOV UR15, 0x40000040 ;  /* 0x40000040000f7882 */ /* 0x000fe20000000000 */
[----:B------:R-:W-:Y:S01]  /*4b10*/  UIADD3 UR18, UR5, 0x306, URZ ;  /* 0x0000030605127890 */ /* 0x000fe2000fffe03f */
[----:B------:R-:W4:Y:S01]  /*4b20*/  S2R R235, SR_TID.X ;  /* 0x0000000000eb7919 */ /* 0x000f220000002100 */
[----:B------:R-:W-:Y:S01]  /*4b30*/  UMOV UR19, 0x40000040 ;  /* 0x4000004000137882 */ /* 0x000fe20000000000 */
[----:B------:R-:W-:Y:S01]  /*4b40*/  HGMMA.64x96x16.F32.BF16 R152, gdesc[UR52], R152, gsb0 ;  /* 0x01600000349879f0 */ /* 0x000fe20008001898 */
[----:B------:R-:W-:Y:S01]  /*4b50*/  R2UR UR52, R8 ;  /* 0x00000000083472ca */ /* 0x000fe200000e0000 */
[----:B------:R-:W-:Y:S01]  /*4b60*/  UIADD3 UR54, UR5, 0x2, URZ ;  /* 0x0000000205367890 */ /* 0x000fe2000fffe03f */
[----:B------:R-:W-:Y:S01]  /*4b70*/  R2UR UR53, R9 ;  /* 0x00000000093572ca */ /* 0x000fe200000e0000 */
[----:B------:R-:W-:Y:S01]  /*4b80*/  UMOV UR55, 0x40000040 ;  /* 0x4000004000377882 */ /* 0x000fe20000000000 */
[----:B------:R-:W-:Y:S01]  /*4b90*/  UIADD3 UR22, UR5, 0x600, URZ ;  /* 0x0000060005167890 */ /* 0x000fe2000fffe03f */
[----:B------:R-:W5:Y:S01]  /*4ba0*/  @P1 LDC R214, c[0x0][0x450] ;  /* 0x00011400ffd61b82 */ /* 0x000f620000000800 */
[----:B------:R-:W-:Y:S01]  /*4bb0*/  UMOV UR23, 0x40000040 ;  /* 0x4000004000177882 */ /* 0x000fe20000000000 */
[----:B------:R-:W-:Y:S01]  /*4bc0*/  UIADD3 UR26, UR5, 0x602, URZ ;  /* 0x00000602051a7890 */ /* 0x000fe2000fffe03f */
[----:B------:R-:W-:Y:S01]  /*4bd0*/  UMOV UR27, 0x40000040 ;  /* 0x40000040001b7882 */ /* 0x000fe20000000000 */
[----:B------:R-:W-:Y:S01]  /*4be0*/  UIADD3 UR30, UR5, 0x604, URZ ;  /* 0x00000604051e7890 */ /* 0x000fe2000fffe03f */
[----:B------:R-:W-:Y:S01]  /*4bf0*/  UMOV UR31, 0x40000040 ;  /* 0x40000040001f7882 */ /* 0x000fe20000000000 */
[----:B------:R-:W-:Y:S01]  /*4c00*/  UIADD3 UR34, UR5, 0x606, URZ ;  /* 0x0000060605227890 */ /* 0x000fe2000fffe03f */
[----:B---3--:R-:W-:Y:S01]  /*4c10*/  @P1 IMAD.HI.U32 R211, R212, R211, RZ ;  /* 0x000000d3d4d31227 */ /* 0x008fe200078e00ff */
[----:B------:R-:W-:Y:S01]  /*4c20*/  UMOV UR35, 0x40000040 ;  /* 0x4000004000237882 */ /* 0x000fe20000000000 */
[----:B------:R-:W-:Y:S01]  /*4c30*/  UIADD3 UR42, UR5, 0x900, URZ ;  /* 0x00000900052a7890 */ /* 0x000fe2000fffe03f */
[----:B------:R-:W-:Y:S01]  /*4c40*/  UMOV UR43, 0x40000040 ;  /* 0x40000040002b7882 */ /* 0x000fe20000000000 */
[----:B------:R-:W-:Y:S01]  /*4c50*/  UIADD3 UR46, UR5, 0x902, URZ ;  /* 0x00000902052e7890 */ /* 0x000fe2000fffe03f */
[----:B------:R-:W-:Y:S01]  /*4c60*/  UMOV UR47, 0x40000040 ;  /* 0x40000040002f7882 */ /* 0x000fe20000000000 */
[----:B------:R-:W-:Y:S01]  /*4c70*/  UIADD3 UR50, UR5, 0x904, URZ ;  /* 0x0000090405327890 */ /* 0x000fe2000fffe03f */
[----:B------:R-:W-:Y:S01]  /*4c80*/  UMOV UR51, 0x40000040 ;  /* 0x4000004000337882 */ /* 0x000fe20000000000 */
[----:B------:R-:W-:Y:S01]  /*4c90*/  ULDC UR6, c[0x0][0x288] ;  /* 0x0000a20000067ab9 */ /* 0x000fe20000000800 */
[----:B-----5:R-:W-:Y:S01]  /*4ca0*/  @P1 SHF.R.U32.HI R212, RZ, R214, R211 ;  /* 0x000000d6ffd41219 */ /* 0x020fe200000116d3 */
[----:B------:R-:W-:Y:S01]  /*4cb0*/  IMAD.MOV.U32 R214, RZ, RZ, -0x60 ;  /* 0xffffffa0ffd67424 */ /* 0x000fe200078e00ff */
[----:B------:R-:W3:Y:S01]  /*4cc0*/  LDC R211, c[0x0][0x2f0] ;  /* 0x0000bc00ffd37b82 */ /* 0x000ee20000000800 */
[----:B----4-:R-:W-:Y:S01]  /*4cd0*/  SHF.R.U32.HI R235, RZ, 0x7, R235 ;  /* 0x00000007ffeb7819 */ /* 0x010fe200000116eb */
        /* <DEDUP_REMOVED lines=17> */
[----:B------:R-:W-:Y:S01]  /*4df0*/  UIADD3 UR54, UR5, 0x300, URZ ;  /* 0x0000030005367890 */ /* 0x000fe2000fffe03f */
[----:B------:R-:W-:Y:S01]  /*4e00*/  UMOV UR55, 0x40000040 ;  /* 0x4000004000377882 */ /* 0x000fe20000000000 */
[----:B------:R-:W-:Y:S01]  /*4e10*/  UMOV UR52, UR56 ;  /* 0x0000003800347c82 */ /* 0x000fe20008000000 */
[----:B------:R-:W-:Y:S01]  /*4e20*/  UMOV UR53, UR57 ;  /* 0x0000003900357c82 */ /* 0x000fe20008000000 */
[----:B------:R-:W-:Y:S02]  /*4e30*/  WARPGROUP.DEPBAR.LE gsb0, 0x0 ;  /* 0x00008000000079c5 */ /* 0x000fe40000010000 */
[----:B------:R-:W-:-:S06]  /*4e40*/  WARPGROUP.ARRIVE ;  /* 0x00000000000079c5 */ /* 0x000fcc0000000000 */
        /* <DEDUP_REMOVED lines=41> */
[----:B012---:R-:W-:Y:S01]  /*50e0*/  FMUL.FTZ R20, R152, UR5 ;  /* 0x0000000598147c20 */ /* 0x007fe20008410000 */
        /* <DEDUP_REMOVED lines=24> */
[----:B------:R-:W-:Y:S01]  /*5270*/  IMAD R197, R13, R214, 0x1 ;  /* 0x000000010dc57424 */ /* 0x000fe200078e02d6 */
[----:B------:R-:W1:Y:S01]  /*5280*/  MUFU.TANH R20, R20 ;  /* 0x0000001400147308 */ /* 0x000e620000002400 */
[----:B------:R-:W-:Y:S01]  /*5290*/  FMUL.FTZ R170, R170, UR5 ;  /* 0x00000005aaaa7c20 */ /* 0x000fe20008410000 */
[----:B------:R-:W2:Y:S01]  /*52a0*/  SHFL.IDX PT, R212, R212, 0x1, 0x1c1f ;  /* 0x003c1f00d4d47f89 */ /* 0x000ea200000e0000 */
[----:B------:R-:W-:-:S02]  /*52b0*/  IMAD R214, R202, -0x2, R197 ;  /* 0xfffffffecad67824 */ /* 0x000fc400078e02c5 */
[----:B------:R-:W-:Y:S01]  /*52c0*/  FMUL.FTZ R217, R171, UR5 ;  /* 0x00000005abd97c20 */ /* 0x000fe20008410000 */
[----:B------:R-:W-:Y:S01]  /*52d0*/  FMUL.FTZ R167, R167, UR5 ;  /* 0x00000005a7a77c20 */ /* 0x000fe20008410000 */
[----:B------:R-:W-:Y:S01]  /*52e0*/  FMUL.FTZ R197, R175, UR5 ;  /* 0x00000005afc57c20 */ /* 0x000fe20008410000 */
[----:B---3--:R-:W-:Y:S01]  /*52f0*/  IMAD R211, R211, UR61, R214 ;  /* 0x0000003dd3d37c24 */ /* 0x008fe2000f8e02d6 */
[----:B------:R-:W-:Y:S01]  /*5300*/  MUFU.TANH R21, R21 ;  /* 0x0000001500157308 */ /* 0x000fe20000002400 */
[----:B------:R-:W-:Y:S01]  /*5310*/  FMUL.FTZ R154, R154, UR5 ;  /* 0x000000059a9a7c20 */ /* 0x000fe20008410000 */
[----:B------:R-:W-:Y:S01]  /*5320*/  FMUL.FTZ R158, R158, UR5 ;  /* 0x000000059e9e7c20 */ /* 0x000fe20008410000 */
[----:B------:R-:W-:Y:S01]  /*5330*/  FMUL.FTZ R155, R155, UR5 ;  /* 0x000000059b9b7c20 */ /* 0x000fe20008410000 */
[--C-:B0-----:R-:W-:Y:S01]  /*5340*/  IADD3 R196, R196, -UR6, R211.reuse ;  /* 0x80000006c4c47c10 */ /* 0x101fe2000fffe0d3 */
[----:B------:R-:W-:Y:S01]  /*5350*/  FMUL.FTZ R159, R159, UR5 ;  /* 0x000000059f9f7c20 */ /* 0x000fe20008410000 */
[----:B------:R-:W-:Y:S01]  /*5360*/  FMUL.FTZ R162, R162, UR5 ;  /* 0x00000005a2a27c20 */ /* 0x000fe20008410000 */
[----:B------:R-:W-:Y:S01]  /*5370*/  FMUL.FTZ R220, R174, UR5 ;  /* 0x00000005aedc7c20 */ /* 0x000fe20008410000 */
[----:B------:R-:W0:Y:S01]  /*5380*/  MUFU.TANH R152, R152 ;  /* 0x0000009800987308 */ /* 0x000e220000002400 */
[C---:B------:R-:W-:Y:S01]  /*5390*/  ISETP.GT.AND P6, PT, R196.reuse, RZ, PT ;  /* 0x000000ffc400720c */ /* 0x040fe20003fc4270 */
[----:B------:R-:W-:Y:S01]  /*53a0*/  FMUL.FTZ R163, R163, UR5 ;  /* 0x00000005a3a37c20 */ /* 0x000fe20008410000 */
[----:B------:R-:W-:Y:S01]  /*53b0*/  ISETP.GT.AND P5, PT, R196, 0x1, PT ;  /* 0x00000001c400780c */ /* 0x000fe20003fa4270 */
[----:B------:R-:W-:Y:S01]  /*53c0*/  FMUL.FTZ R166, R166, UR5 ;  /* 0x00000005a6a67c20 */ /* 0x000fe20008410000 */
[----:B------:R-:W-:Y:S01]  /*53d0*/  ISETP.GT.AND P3, PT, R196, 0x8, PT ;  /* 0x00000008c400780c */ /* 0x000fe20003f64270 */
[----:B------:R-:W-:Y:S01]  /*53e0*/  FMUL.FTZ R178, R178, UR5 ;  /* 0x00000005b2b27c20 */ /* 0x000fe20008410000 */
[----:B------:R-:W-:Y:S01]  /*53f0*/  ISETP.GT.AND P4, PT, R196, 0x9, PT ;  /* 0x00000009c400780c */ /* 0x000fe20003f84270 */
[----:B------:R-:W3:Y:S01]  /*5400*/  MUFU.TANH R153, R153 ;  /* 0x0000009900997308 */ /* 0x000ee20000002400 */
[----:B-1----:R-:W-:Y:S01]  /*5410*/  FSEL R171, R20, -INF , P6 ;  /* 0xff80000014ab7808 */ /* 0x002fe20003000000 */
[----:B------:R-:W-:Y:S01]  /*5420*/  FMUL.FTZ R179, R179, UR5 ;  /* 0x00000005b3b37c20 */ /* 0x000fe20008410000 */
[----:B------:R-:W-:Y:S01]  /*5430*/  ISETP.GT.AND P6, PT, R196, 0x10, PT ;  /* 0x00000010c400780c */ /* 0x000fe20003fc4270 */
[----:B------:R-:W-:Y:S01]  /*5440*/  FMUL.FTZ R182, R182, UR5 ;  /* 0x00000005b6b67c20 */ /* 0x000fe20008410000 */
[----:B--2---:R-:W-:Y:S01]  /*5450*/  IADD3 R174, R212, -UR6, R211 ;  /* 0x80000006d4ae7c10 */ /* 0x004fe2000fffe0d3 */
        /* <DEDUP_REMOVED lines=15> */
[----:B------:R-:W-:-:S03]  /*5550*/  ULDC UR6, c[0x0][0xa80] ;  /* 0x0002a00000067ab9 */ /* 0x000fc60000000800 */
[----:B------:R-:W0:Y:S01]  /*5560*/  MUFU.TANH R160, R160 ;  /* 0x000000a000a07308 */ /* 0x000e220000002400 */
[----:B-1----:R-:W-:Y:S02]  /*5570*/  FSEL R156, R156, -INF , P6 ;  /* 0xff8000009c9c7808 */ /* 0x002fe40003000000 */
[----:B------:R-:W-:-:S05]  /*5580*/  ISETP.GT.AND P6, PT, R196, 0x20, PT ;  /* 0x00000020c400780c */ /* 0x000fca0003fc4270 */
[----:B------:R-:W1:Y:S08]  /*5590*/  MUFU.TANH R161, R161 ;  /* 0x000000a100a17308 */ /* 0x000e700000002400 */
[----:B------:R-:W2:Y:S01]  /*55a0*/  MUFU.TANH R164, R164 ;  /* 0x000000a400a47308 */ /* 0x000ea20000002400 */
[----:B0-----:R-:W-:Y:S02]  /*55b0*/  FSEL R160, R160, -INF , P3 ;  /* 0xff800000a0a07808 */ /* 0x001fe40001800000 */
[----:B------:R-:W-:-:S05]  /*55c0*/  ISETP.GT.AND P3, PT, R196, 0x28, PT ;  /* 0x00000028c400780c */ /* 0x000fca0003f64270 */
[----:B------:R-:W-:Y:S01]  /*55d0*/  MUFU.TANH R165, R165 ;  /* 0x000000a500a57308 */ /* 0x000fe20000002400 */
[----:B-1----:R-:W-:Y:S02]  /*55e0*/  FSEL R161, R161, -INF , P4 ;  /* 0xff800000a1a17808 */ /* 0x002fe40002000000 */
[----:B------:R-:W-:-:S05]  /*55f0*/  ISETP.GT.AND P4, PT, R196, 0x29, PT ;  /* 0x00000029c400780c */ /* 0x000fca0003f84270 */
[----:B------:R-:W0:Y:S01]  /*5600*/  MUFU.TANH R168, R168 ;  /* 0x000000a800a87308 */ /* 0x000e220000002400 */
[----:B--2---:R-:W-:Y:S02]  /*5610*/  FSEL R164, R164, -INF , P6 ;  /* 0xff800000a4a47808 */ /* 0x004fe40003000000 */
        /* <DEDUP_REMOVED lines=12> */
[----:B------:R2:W-:Y:S01]  /*56e0*/  MUFU.TANH R20, R170 ;  /* 0x000000aa00147308 */ /* 0x0005e20000002400 */
[----:B0-----:R-:W-:Y:S02]  /*56f0*/  FSEL R176, R176, -INF , P3 ;  /* 0xff800000b0b07808 */ /* 0x001fe40001800000 */
[----:B------:R-:W-:-:S05]  /*5700*/  ISETP.GT.AND P3, PT, R196, 0x48, PT ;  /* 0x00000048c400780c */ /* 0x000fca0003f64270 */
[----:B------:R-:W0:Y:S01]  /*5710*/  MUFU.TANH R180, R180 ;  /* 0x000000b400b47308 */ /* 0x000e220000002400 */
[----:B--2---:R-:W-:Y:S02]  /*5720*/  FSEL R170, R21, -INF , P5 ;  /* 0xff80000015aa7808 */ /* 0x004fe40002800000 */
[C---:B------:R-:W-:Y:S02]  /*5730*/  ISETP.GT.AND P5, PT, R196.reuse, 0x11, PT ;  /* 0x00000011c400780c */ /* 0x040fe40003fa4270 */
[----:B------:R-:W-:Y:S02]  /*5740*/  FMNMX.FTZ R21, R171, R209, !PT ;  /* 0x000000d1ab157209 */ /* 0x000fe40007810000 */
[----:B-1----:R-:W-:Y:S01]  /*5750*/  FSEL R177, R177, -INF , P4 ;  /* 0xff800000b1b17808 */ /* 0x002fe20002000000 */
[----:B------:R-:W-:Y:S01]  /*5760*/  MUFU.TANH R181, R181 ;  /* 0x000000b500b57308 */ /* 0x000fe20000002400 */
[----:B------:R-:W-:Y:S02]  /*5770*/  ISETP.GT.AND P4, PT, R196, 0x49, PT ;  /* 0x00000049c400780c */ /* 0x000fe40003f84270 */
[----:B------:R-:W-:-:S05]  /*5780*/  FMNMX.FTZ R21, R170, R21, !PT ;  /* 0x00000015aa157209 */ /* 0x000fca0007810000 */
[----:B------:R-:W1:Y:S01]  /*5790*/  MUFU.TANH R184, R184 ;  /* 0x000000b800b87308 */ /* 0x000e620000002400 */
[----:B0-----:R-:W-:Y:S02]  /*57a0*/  FSEL R180, R180, -INF , P6 ;  /* 0xff800000b4b47808 */ /* 0x001fe40003000000 */
[----:B------:R-:W-:-:S05]  /*57b0*/  ISETP.GT.AND P6, PT, R196, 0x50, PT ;  /* 0x00000050c400780c */ /* 0x000fca0003fc4270 */
[----:B------:R-:W0:Y:S08]  /*57c0*/  MUFU.TANH R185, R185 ;  /* 0x000000b900b97308 */ /* 0x000e300000002400 */
[----:B------:R2:W-:Y:S01]  /*57d0*/  MUFU.TANH R175, R167 ;  /* 0x000000a700af7308 */ /* 0x0005e20000002400 */
[----:B-1----:R-:W-:Y:S02]  /*57e0*/  FSEL R184, R184, -INF , P3 ;  /* 0xff800000b8b87808 */ /* 0x002fe40001800000 */
[----:B------:R-:W-:-:S05]  /*57f0*/  ISETP.GT.AND P3, PT, R196, 0x58, PT ;  /* 0x00000058c400780c */ /* 0x000fca0003f64270 */
[----:B------:R-:W1:Y:S01]  /*5800*/  MUFU.TANH R188, R188 ;  /* 0x000000bc00bc7308 */ /* 0x000e620000002400 */
[----:B--2---:R-:W-:Y:S02]  /*5810*/  FSEL R167, R157, -INF , P5 ;  /* 0xff8000009da77808 */ /* 0x004fe40002800000 */
[C---:B------:R-:W-:Y:S02]  /*5820*/  ISETP.GT.AND P5, PT, R196.reuse, 0x21, PT ;  /* 0x00000021c400780c */ /* 0x040fe40003fa4270 */
[----:B0-----:R-:W-:Y:S02]  /*5830*/  FSEL R185, R185, -INF , P4 ;  /* 0xff800000b9b97808 */ /* 0x001fe40002000000 */
[----:B------:R-:W-:Y:S01]  /*5840*/  FSEL R165, R165, -INF , P5 ;  /* 0xff800000a5a57808 */ /* 0x000fe20002800000 */
[----:B------:R-:W0:Y:S01]  /*5850*/  MUFU.TANH R192, R192 ;  /* 0x000000c000c07308 */ /* 0x000e220000002400 */
[C---:B------:R-:W-:Y:S02]  /*5860*/  ISETP.GT.AND P5, PT, R196.reuse, 0x31, PT ;  /* 0x00000031c400780c */ /* 0x040fe40003fa4270 */
[----:B------:R-:W-:-:S02]  /*5870*/  ISETP.GT.AND P4, PT, R196, 0x59, PT ;  /* 0x00000059c400780c */ /* 0x000fc40003f84270 */
[----:B------:R-:W-:Y:S02]  /*5880*/  FSEL R173, R173, -INF , P5 ;  /* 0xff800000adad7808 */ /* 0x000fe40002800000 */
[----:B------:R-:W-:Y:S01]  /*5890*/  ISETP.GT.AND P5, PT, R196, 0x41, PT ;  /* 0x00000041c400780c */ /* 0x000fe20003fa4270 */
[----:B------:R-:W2:Y:S01]  /*58a0*/  MUFU.TANH R189, R189 ;  /* 0x000000bd00bd7308 */ /* 0x000ea20000002400 */
[----:B-1----:R-:W-:Y:S02]  /*58b0*/  FSEL R188, R188, -INF , P6 ;  /* 0xff800000bcbc7808 */ /* 0x002fe40003000000 */
[----:B------:R-:W-:Y:S02]  /*58c0*/  FSEL R181, R181, -INF , P5 ;  /* 0xff800000b5b57808 */ /* 0x000fe40002800000 */
[----:B------:R-:W-:Y:S02]  /*58d0*/  ISETP.GT.AND P5, PT, R196, 0x51, PT ;  /* 0x00000051c400780c */ /* 0x000fe40003fa4270 */
[----:B------:R-:W-:Y:S01]  /*58e0*/  FMNMX.FTZ R196, R152, R21, !PT ;  /* 0x0000001598c47209 */ /* 0x000fe20007810000 */
[----:B------:R-:W1:Y:S01]  /*58f0*/  MUFU.TANH R193, R193 ;  /* 0x000000c100c17308 */ /* 0x000e620000002400 */
[----:B------:R-:W-:-:S02]  /*5900*/  ISETP.GT.AND P6, PT, R174, RZ, PT ;  /* 0x000000ffae00720c */ /* 0x000fc40003fc4270 */
[----:B------:R-:W-:Y:S02]  /*5910*/  FMNMX.FTZ R21, R153, R196, !PT ;  /* 0x000000c499157209 */ /* 0x000fe40007810000 */
[----:B0-----:R-:W-:Y:S02]  /*5920*/  FSEL R192, R192, -INF , P3 ;  /* 0xff800000c0c07808 */ /* 0x001fe40001800000 */
[C---:B------:R-:W-:Y:S01]  /*5930*/  ISETP.GT.AND P3, PT, R174.reuse, 0x8, PT ;  /* 0x00000008ae00780c */ /* 0x040fe20003f64270 */
[----:B------:R-:W0:Y:S01]  /*5940*/  MUFU.TANH R154, R154 ;  /* 0x0000009a009a7308 */ /* 0x000e220000002400 */
[----:B--2---:R-:W-:Y:S02]  /*5950*/  FSEL R189, R189, -INF , P5 ;  /* 0xff800000bdbd7808 */ /* 0x004fe40002800000 */
[----:B------:R-:W-:Y:S02]  /*5960*/  ISETP.GT.AND P5, PT, R174, 0x1, PT ;  /* 0x00000001ae00780c */ /* 0x000fe40003fa4270 */
[----:B------:R-:W-:-:S03]  /*5970*/  FMNMX.FTZ R212, R156, R21, !PT ;  /* 0x000000159cd47209 */ /* 0x000fc60007810000 */
[----:B------:R-:W2:Y:S01]  /*5980*/  MUFU.TANH R158, R158 ;  /* 0x0000009e009e7308 */ /* 0x000ea20000002400 */
[----:B-1----:R-:W-:Y:S02]  /*5990*/  FSEL R193, R193, -INF , P4 ;  /* 0xff800000c1c17808 */ /* 0x002fe40002000000 */
[----:B------:R-:W-:-:S05]  /*59a0*/  ISETP.GT.AND P4, PT, R174, 0x9, PT ;  /* 0x00000009ae00780c */ /* 0x000fca0003f84270 */
[----:B------:R-:W1:Y:S01]  /*59b0*/  MUFU.TANH R155, R155 ;  /* 0x0000009b009b7308 */ /* 0x000e620000002400 */
[----:B0-----:R-:W-:Y:S02]  /*59c0*/  FSEL R157, R154, -INF , P6 ;  /* 0xff8000009a9d7808 */ /* 0x001fe40003000000 */
[----:B------:R-:W-:-:S05]  /*59d0*/  ISETP.GT.AND P6, PT, R174, 0x10, PT ;  /* 0x00000010ae00780c */ /* 0x000fca0003fc4270 */
[----:B------:R-:W0:Y:S01]  /*59e0*/  MUFU.TANH R159, R159 ;  /* 0x0000009f009f7308 */ /* 0x000e220000002400 */
[----:B--2---:R-:W-:Y:S02]  /*59f0*/  FSEL R154, R158, -INF , P3 ;  /* 0xff8000009e9a7808 */ /* 0x004fe40001800000 */
[----:B------:R-:W-:Y:S02]  /*5a00*/  FMNMX.FTZ R158, R157, R210, !PT ;  /* 0x000000d29d9e7209 */ /* 0x000fe40007810000 */
[----:B------:R-:W-:-:S03]  /*5a10*/  ISETP.GT.AND P3, PT, R174, 0x18, PT ;  /* 0x00000018ae00780c */ /* 0x000fc60003f64270 */
[----:B------:R-:W2:Y:S01]  /*5a20*/  MUFU.TANH R162, R162 ;  /* 0x000000a200a27308 */ /* 0x000ea20000002400 */
[----:B-1----:R-:W-:Y:S02]  /*5a30*/  FSEL R155, R155, -INF , P5 ;  /* 0xff8000009b9b7808 */ /* 0x002fe40002800000 */
[----:B------:R-:W-:Y:S02]  /*5a40*/  ISETP.GT.AND P5, PT, R174, 0x11, PT ;  /* 0x00000011ae00780c */ /* 0x000fe40003fa4270 */
[----:B------:R-:W-:-:S03]  /*5a50*/  FMNMX.FTZ R21, R155, R158, !PT ;  /* 0x0000009e9b157209 */ /* 0x000fc60007810000 */
[----:B------:R-:W1:Y:S01]  /*5a60*/  MUFU.TANH R163, R163 ;  /* 0x000000a300a37308 */ /* 0x000e620000002400 */
[----:B0-----:R-:W-:Y:S02]  /*5a70*/  FSEL R223, R159, -INF , P4 ;  /* 0xff8000009fdf7808 */ /* 0x001fe40002000000 */
[----:B------:R-:W-:Y:S02]  /*5a80*/  FMNMX.FTZ R159, R167, R212, !PT ;  /* 0x000000d4a79f7209 */ /* 0x000fe40007810000 */
[----:B------:R-:W-:Y:S02]  /*5a90*/  FMNMX.FTZ R158, R154, R21, !PT ;  /* 0x000000159a9e7209 */ /* 0x000fe40007810000 */
[----:B------:R-:W-:Y:S01]  /*5aa0*/  ISETP.GT.AND P4, PT, R174, 0x19, PT ;  /* 0x00000019ae00780c */ /* 0x000fe20003f84270 */
[----:B------:R-:W0:Y:S01]  /*5ab0*/  MUFU.TANH R166, R166 ;  /* 0x000000a600a67308 */ /* 0x000e220000002400 */
[----:B--2---:R-:W-:Y:S02]  /*5ac0*/  FSEL R196, R162, -INF , P6 ;  /* 0xff800000a2c47808 */ /* 0x004fe40003000000 */
[----:B------:R-:W-:-:S02]  /*5ad0*/  FMNMX.FTZ R162, R160, R159, !PT ;  /* 0x0000009fa0a27209 */ /* 0x000fc40007810000 */
[----:B------:R-:W-:Y:S02]  /*5ae0*/  FMNMX.FTZ R21, R223, R158, !PT ;  /* 0x0000009edf157209 */ /* 0x000fe40007810000 */
[----:B------:R-:W-:Y:S01]  /*5af0*/  FMNMX.FTZ R159, R161, R162, !PT ;  /* 0x000000a2a19f7209 */ /* 0x000fe20007810000 */
[----:B------:R-:W2:Y:S01]  /*5b00*/  MUFU.TANH R217, R217 ;  /* 0x000000d900d97308 */ /* 0x000ea20000002400 */
[----:B-1----:R-:W-:Y:S02]  /*5b10*/  FSEL R213, R163, -INF , P5 ;  /* 0xff800000a3d57808 */ /* 0x002fe40002800000 */
[----:B------:R-:W-:Y:S02]  /*5b20*/  FMNMX.FTZ R162, R164, R159, !PT ;  /* 0x0000009fa4a27209 */ /* 0x000fe40007810000 */
[----:B------:R-:W-:Y:S02]  /*5b30*/  FMNMX.FTZ R158, R196, R21, !PT ;  /* 0x00000015c49e7209 */ /* 0x000fe40007810000 */
[----:B------:R-:W-:Y:S01]  /*5b40*/  FMNMX.FTZ R159, R165, R162, !PT ;  /* 0x000000a2a59f7209 */ /* 0x000fe20007810000 */
[----:B------:R-:W1:Y:S01]  /*5b50*/  MUFU.TANH R220, R220 ;  /* 0x000000dc00dc7308 */ /* 0x000e620000002400 */
[----:B0-----:R-:W-:-:S02]  /*5b60*/  FSEL R216, R166, -INF , P3 ;  /* 0xff800000a6d87808 */ /* 0x001fc40001800000 */
[----:B------:R-:W-:Y:S02]  /*5b70*/  FMNMX.FTZ R21, R213, R158, !PT ;  /* 0x0000009ed5157209 */ /* 0x000fe40007810000 */
[----:B------:R-:W-:Y:S02]  /*5b80*/  FMNMX.FTZ R158, R168, R159, !PT ;  /* 0x0000009fa89e7209 */ /* 0x000fe40007810000 */
[----:B------:R-:W-:Y:S01]  /*5b90*/  ISETP.GT.AND P6, PT, R174, 0x20, PT ;  /* 0x00000020ae00780c */ /* 0x000fe20003fc4270 */
[----:B------:R-:W0:Y:S01]  /*5ba0*/  MUFU.TANH R197, R197 ;  /* 0x000000c500c57308 */ /* 0x000e220000002400 */
[----:B------:R-:W-:Y:S02]  /*5bb0*/  FSEL R222, R175, -INF , P4 ;  /* 0xff800000afde7808 */ /* 0x000fe40002000000 */
[----:B------:R-:W-:Y:S02]  /*5bc0*/  FMNMX.FTZ R21, R216, R21, !PT ;  /* 0x00000015d8157209 */ /* 0x000fe40007810000 */
[----:B------:R-:W-:-:S02]  /*5bd0*/  FMNMX.FTZ R159, R169, R158, !PT ;  /* 0x0000009ea99f7209 */ /* 0x000fc40007810000 */
[----:B------:R-:W-:Y:S01]  /*5be0*/  ISETP.GT.AND P5, PT, R174, 0x21, PT ;  /* 0x00000021ae00780c */ /* 0x000fe20003fa4270 */
[----:B------:R-:W3:Y:S01]  /*5bf0*/  MUFU.TANH R178, R178 ;  /* 0x000000b200b27308 */ /* 0x000ee20000002400 */
[----:B------:R-:W-:Y:S02]  /*5c00*/  FSEL R214, R20, -INF , P6 ;  /* 0xff80000014d67808 */ /* 0x000fe40003000000 */
[----:B------:R-:W-:Y:S02]  /*5c10*/  FMNMX.FTZ R21, R222, R21, !PT ;  /* 0x00000015de157209 */ /* 0x000fe40007810000 */
[----:B------:R-:W-:Y:S02]  /*5c20*/  FMNMX.FTZ R162, R172, R159, !PT ;  /* 0x0000009faca27209 */ /* 0x000fe40007810000 */
[----:B------:R-:W-:Y:S01]  /*5c30*/  ISETP.GT.AND P3, PT, R174, 0x28, PT ;  /* 0x00000028ae00780c */ /* 0x000fe20003f64270 */
[----:B------:R-:W4:Y:S01]  /*5c40*/  MUFU.TANH R179, R179 ;  /* 0x000000b300b37308 */ /* 0x000f220000002400 */
[----:B--2---:R-:W-:-:S02]  /*5c50*/  FSEL R217, R217, -INF , P5 ;  /* 0xff800000d9d97808 */ /* 0x004fc40002800000 */
[----:B------:R-:W-:Y:S02]  /*5c60*/  FMNMX.FTZ R158, R214, R21, !PT ;  /* 0x00000015d69e7209 */ /* 0x000fe40007810000 */
[----:B------:R-:W-:Y:S02]  /*5c70*/  FMNMX.FTZ R163, R173, R162, !PT ;  /* 0x000000a2ada37209 */ /* 0x000fe40007810000 */
[----:B------:R-:W-:Y:S01]  /*5c80*/  ISETP.GT.AND P4, PT, R174, 0x29, PT ;  /* 0x00000029ae00780c */ /* 0x000fe20003f84270 */
[----:B------:R-:W2:Y:S01]  /*5c90*/  MUFU.TANH R182, R182 ;  /* 0x000000b600b67308 */ /* 0x000ea20000002400 */
[----:B-1----:R-:W-:Y:S02]  /*5ca0*/  FSEL R220, R220, -INF , P3 ;  /* 0xff800000dcdc7808 */ /* 0x002fe40001800000 */
[----:B------:R-:W-:Y:S02]  /*5cb0*/  FMNMX.FTZ R159, R217, R158, !PT ;  /* 0x0000009ed99f7209 */ /* 0x000fe40007810000 */
[----:B------:R-:W-:-:S02]  /*5cc0*/  FMNMX.FTZ R162, R176, R163, !PT ;  /* 0x000000a3b0a27209 */ /* 0x000fc40007810000 */
[----:B------:R-:W-:Y:S01]  /*5cd0*/  ISETP.GT.AND P6, PT, R174, 0x30, PT ;  /* 0x00000030ae00780c */ /* 0x000fe20003fc4270 */
[----:B------:R-:W1:Y:S01]  /*5ce0*/  MUFU.TANH R183, R183 ;  /* 0x000000b700b77308 */ /* 0x000e620000002400 */
[----:B0-----:R-:W-:Y:S02]  /*5cf0*/  FSEL R221, R197, -INF , P4 ;  /* 0xff800000c5dd7808 */ /* 0x001fe40002000000 */
[----:B------:R-:W-:Y:S02]  /*5d00*/  FMNMX.FTZ R158, R220, R159, !PT ;  /* 0x0000009fdc9e7209 */ /* 0x000fe40007810000 */
[----:B------:R-:W-:Y:S02]  /*5d10*/  FMNMX.FTZ R159, R177, R162, !PT ;  /* 0x000000a2b19f7209 */ /* 0x000fe40007810000 */
[----:B------:R-:W-:Y:S01]  /*5d20*/  ISETP.GT.AND P5, PT, R174, 0x31, PT ;  /* 0x00000031ae00780c */ /* 0x000fe20003fa4270 */
[----:B------:R-:W0:Y:S01]  /*5d30*/  MUFU.TANH R186, R186 ;  /* 0x000000ba00ba7308 */ /* 0x000e220000002400 */
[----:B---3--:R-:W-:-:S02]  /*5d40*/  FSEL R197, R178, -INF , P6 ;  /* 0xff800000b2c57808 */ /* 0x008fc40003000000 */
[----:B------:R-:W-:Y:S02]  /*5d50*/  FMNMX.FTZ R158, R221, R158, !PT ;  /* 0x0000009edd9e7209 */ /* 0x000fe40007810000 */
[----:B------:R-:W-:Y:S02]  /*5d60*/  FMNMX.FTZ R166, R180, R159, !PT ;  /* 0x0000009fb4a67209 */ /* 0x000fe40007810000 */
[----:B------:R-:W-:Y:S01]  /*5d70*/  ISETP.GT.AND P3, PT, R174, 0x38, PT ;  /* 0x00000038ae00780c */ /* 0x000fe20003f64270 */
[----:B------:R-:W3:Y:S01]  /*5d80*/  MUFU.TANH R187, R187 ;  /* 0x000000bb00bb7308 */ /* 0x000ee20000002400 */
[----:B----4-:R-:W-:Y:S02]  /*5d90*/  FSEL R211, R179, -INF , P5 ;  /* 0xff800000b3d37808 */ /* 0x010fe40002800000 */
[----:B------:R-:W-:Y:S02]  /*5da0*/  FMNMX.FTZ R158, R197, R158, !PT ;  /* 0x0000009ec59e7209 */ /* 0x000fe40007810000 */
[----:B------:R-:W-:-:S02]  /*5db0*/  FMNMX.FTZ R163, R181, R166, !PT ;  /* 0x000000a6b5a37209 */ /* 0x000fc40007810000 */
[----:B------:R-:W-:Y:S01]  /*5dc0*/  ISETP.GT.AND P4, PT, R174, 0x39, PT ;  /* 0x00000039ae00780c */ /* 0x000fe20003f84270 */
[----:B------:R3:W4:Y:S01]  /*5dd0*/  MUFU.TANH R20, R190 ;  /* 0x000000be00147308 */ /* 0x0007220000002400 */
[----:B--2---:R-:W-:Y:S02]  /*5de0*/  FSEL R212, R182, -INF , P3 ;  /* 0xff800000b6d47808 */ /* 0x004fe40001800000 */
[----:B------:R-:W-:Y:S02]  /*5df0*/  FMNMX.FTZ R159, R211, R158, !PT ;  /* 0x0000009ed39f7209 */ /* 0x000fe40007810000 */
[----:B------:R-:W-:Y:S02]  /*5e00*/  FMNMX.FTZ R166, R184, R163, !PT ;  /* 0x000000a3b8a67209 */ /* 0x000fe40007810000 */
[----:B------:R-:W-:Y:S01]  /*5e10*/  ISETP.GT.AND P6, PT, R174, 0x40, PT ;  /* 0x00000040ae00780c */ /* 0x000fe20003fc4270 */
[----:B------:R4:W2:Y:S01]  /*5e20*/  MUFU.TANH R21, R191 ;  /* 0x000000bf00157308 */ /* 0x0008a20000002400 */
[----:B-1----:R-:W-:-:S02]  /*5e30*/  FSEL R215, R183, -INF , P4 ;  /* 0xff800000b7d77808 */ /* 0x002fc40002000000 */
[----:B------:R-:W-:Y:S02]  /*5e40*/  FMNMX.FTZ R158, R212, R159, !PT ;  /* 0x0000009fd49e7209 */ /* 0x000fe40007810000 */
[----:B------:R-:W-:Y:S02]  /*5e50*/  FMNMX.FTZ R159, R185, R166, !PT ;  /* 0x000000a6b99f7209 */ /* 0x000fe40007810000 */
[----:B------:R-:W-:Y:S01]  /*5e60*/  ISETP.GT.AND P5, PT, R174, 0x41, PT ;  /* 0x00000041ae00780c */ /* 0x000fe20003fa4270 */
[----:B------:R-:W1:Y:S01]  /*5e70*/  MUFU.TANH R162, R194 ;  /* 0x000000c200a27308 */ /* 0x000e620000002400 */
[----:B0-----:R-:W-:Y:S02]  /*5e80*/  FSEL R183, R186, -INF , P6 ;  /* 0xff800000bab77808 */ /* 0x001fe40003000000 */
[----:B------:R-:W-:Y:S02]  /*5e90*/  FMNMX.FTZ R166, R215, R158, !PT ;  /* 0x0000009ed7a67209 */ /* 0x000fe40007810000 */
[----:B------:R-:W-:-:S02]  /*5ea0*/  FMNMX.FTZ R178, R188, R159, !PT ;  /* 0x0000009fbcb27209 */ /* 0x000fc40007810000 */
[C---:B------:R-:W-:Y:S01]  /*5eb0*/  ISETP.GT.AND P3, PT, R174.reuse, 0x48, PT ;  /* 0x00000048ae00780c */ /* 0x040fe20003f64270 */
[----:B------:R-:W0:Y:S01]  /*5ec0*/  MUFU.TANH R163, R195 ;  /* 0x000000c300a37308 */ /* 0x000e220000002400 */
[----:B---3--:R-:W-:Y:S01]  /*5ed0*/  FSEL R190, R187, -INF , P5 ;  /* 0xff800000bbbe7808 */ /* 0x008fe20002800000 */
[----:B------:R-:W-:Y:S01]  /*5ee0*/  IMAD.U32 R187, RZ, RZ, UR4 ;  /* 0x00000004ffbb7e24 */ /* 0x000fe2000f8e00ff */
[----:B------:R-:W-:Y:S01]  /*5ef0*/  FMNMX.FTZ R159, R183, R166, !PT ;  /* 0x000000a6b79f7209 */ /* 0x000fe20007810000 */
[----:B------:R-:W-:Y:S01]  /*5f00*/  UIMAD UR4, UR36, 0xc00, UR7 ;  /* 0x00000c00240478a4 */ /* 0x000fe2000f8e0207 */
[----:B------:R-:W-:Y:S02]  /*5f10*/  FMNMX.FTZ R175, R189, R178, !PT ;  /* 0x000000b2bdaf7209 */ /* 0x000fe40007810000 */
[----:B------:R-:W-:Y:S01]  /*5f20*/  ISETP.GT.AND P4, PT, R174, 0x49, PT ;  /* 0x00000049ae00780c */ /* 0x000fe20003f84270 */
[----:B------:R2:W3:Y:S01]  /*5f30*/  MUFU.TANH R158, R198 ;  /* 0x000000c6009e7308 */ /* 0x0004e20000002400 */
[----:B----4-:R-:W-:-:S02]  /*5f40*/  FSEL R191, R20, -INF , P3 ;  /* 0xff80000014bf7808 */ /* 0x010fc40001800000 */
[----:B------:R-:W-:Y:S01]  /*5f50*/  FMNMX.FTZ R20, R190, R159, !PT ;  /* 0x0000009fbe147209 */ /* 0x000fe20007810000 */
[----:B------:R-:W-:Y:S01]  /*5f60*/  UMOV UR10, UR4 ;  /* 0x00000004000a7c82 */ /* 0x000fe20008000000 */
[----:B------:R-:W-:Y:S02]  /*5f70*/  FMNMX.FTZ R166, R192, R175, !PT ;  /* 0x000000afc0a67209 */ /* 0x000fe40007810000 */
[C---:B------:R-:W-:Y:S01]  /*5f80*/  ISETP.GT.AND P5, PT, R174.reuse, 0x50, PT ;  /* 0x00000050ae00780c */ /* 0x040fe20003fa4270 */
[----:B------:R-:W4:Y:S01]  /*5f90*/  MUFU.TANH R175, R199 ;  /* 0x000000c700af7308 */ /* 0x000f220000002400 */
[----:B--2---:R-:W-:Y:S02]  /*5fa0*/  FSEL R198, R21, -INF , P4 ;  /* 0xff80000015c67808 */ /* 0x004fe40002000000 */
[----:B------:R-:W-:Y:S02]  /*5fb0*/  FMNMX.FTZ R21, R191, R20, !PT ;  /* 0x00000014bf157209 */ /* 0x000fe40007810000 */
[----:B------:R-:W-:-:S02]  /*5fc0*/  ISETP.GT.AND P3, PT, R174, 0x51, PT ;  /* 0x00000051ae00780c */ /* 0x000fc40003f64270 */
[----:B-1----:R-:W-:Y:S02]  /*5fd0*/  FSEL R162, R162, -INF , P5 ;  /* 0xff800000a2a27808 */ /* 0x002fe40002800000 */
[----:B------:R-:W-:Y:S02]  /*5fe0*/  FMNMX.FTZ R21, R198, R21, !PT ;  /* 0x00000015c6157209 */ /* 0x000fe40007810000 */
[----:B------:R-:W-:Y:S02]  /*5ff0*/  FMNMX.FTZ R20, R193, R166, !PT ;  /* 0x000000a6c1147209 */ /* 0x000fe40007810000 */
[----:B------:R-:W-:Y:S02]  /*6000*/  ISETP.GT.AND P4, PT, R174, 0x58, PT ;  /* 0x00000058ae00780c */ /* 0x000fe40003f84270 */
[----:B0-----:R-:W-:Y:S01]  /*6010*/  FSEL R163, R163, -INF , P3 ;  /* 0xff800000a3a37808 */ /* 0x001fe20001800000 */
[----:B------:R-:W0:Y:S01]  /*6020*/  SHFL.BFLY PT, R159, R20, 0x2, 0x1f ;  /* 0x0c401f00149f7f89 */ /* 0x000e2200000e0000 */
[----:B------:R-:W-:-:S02]  /*6030*/  FMNMX.FTZ R166, R162, R21, !PT ;  /* 0x00000015a2a67209 */ /* 0x000fc40007810000 */
[----:B------:R-:W-:Y:S02]  /*6040*/  ISETP.GT.AND P3, PT, R174, 0x59, PT ;  /* 0x00000059ae00780c */ /* 0x000fe40003f64270 */
[----:B---3--:R-:W-:Y:S02]  /*6050*/  FSEL R174, R158, -INF , P4 ;  /* 0xff8000009eae7808 */ /* 0x008fe40002000000 */
[----:B------:R-:W-:Y:S02]  /*6060*/  FMNMX.FTZ R21, R163, R166, !PT ;  /* 0x000000a6a3157209 */ /* 0x000fe40007810000 */
[----:B----4-:R-:W-:Y:S02]  /*6070*/  FSEL R175, R175, -INF , P3 ;  /* 0xff800000afaf7808 */ /* 0x010fe40001800000 */
[----:B------:R-:W-:-:S04]  /*6080*/  FMNMX.FTZ R158, R174, R21, !PT ;  /* 0x00000015ae9e7209 */ /* 0x000fc80007810000 */
[----:B------:R-:W-:-:S05]  /*6090*/  FMNMX.FTZ R158, R175, R158, !PT ;  /* 0x0000009eaf9e7209 */ /* 0x000fca0007810000 */
[----:B------:R-:W1:Y:S01]  /*60a0*/  SHFL.BFLY PT, R21, R158, 0x2, 0x1f ;  /* 0x0c401f009e157f89 */ /* 0x000e6200000e0000 */
[----:B0-----:R-:W-:-:S05]  /*60b0*/  FMNMX.FTZ R159, R20, R159, !PT ;  /* 0x0000009f149f7209 */ /* 0x001fca0007810000 */
[----:B------:R-:W0:Y:S01]  /*60c0*/  SHFL.BFLY PT, R20, R159, 0x1, 0x1f ;  /* 0x0c201f009f147f89 */ /* 0x000e2200000e0000 */
[----:B-1----:R-:W-:-:S05]  /*60d0*/  FMNMX.FTZ R166, R158, R21, !PT ;  /* 0x000000159ea67209 */ /* 0x002fca0007810000 */
[----:B------:R-:W1:Y:S01]  /*60e0*/  SHFL.BFLY PT, R21, R166, 0x1, 0x1f ;  /* 0x0c201f00a6157f89 */ /* 0x000e6200000e0000 */
[----:B0-----:R-:W-:-:S04]  /*60f0*/  FMNMX.FTZ R20, R159, R20, !PT ;  /* 0x000000149f147209 */ /* 0x001fc80007810000 */
        /* <DEDUP_REMOVED lines=8> */
[----:B-1----:R-:W-:Y:S01]  /*6180*/  FMNMX.FTZ R21, R166, R21, !PT ;  /* 0x00000015a6157209 */ /* 0x002fe20007810000 */
[--C-:B------:R-:W-:Y:S01]  /*6190*/  FFMA.FTZ R166, R152, UR6, -R178.reuse ;  /* 0x0000000698a67c23 */ /* 0x100fe200080108b2 */
[----:B------:R-:W-:Y:S01]  /*61a0*/  FSEL R152, R20, RZ, P3 ;  /* 0x000000ff14987208 */ /* 0x000fe20001800000 */
[----:B------:R0:W-:Y:S01]  /*61b0*/  MUFU.EX2 R158, R171 ;  /* 0x000000ab009e7308 */ /* 0x0001e20000000800 */
[C---:B------:R-:W-:Y:S01]  /*61c0*/  FSETP.NEU.FTZ.AND P4, PT, R21.reuse, -INF , PT ;  /* 0xff8000001500780b */ /* 0x040fe20003f9d000 */
[C---:B------:R-:W-:Y:S01]  /*61d0*/  FMUL.FTZ R199, R21.reuse, UR6 ;  /* 0x0000000615c77c20 */ /* 0x040fe20008410000 */
[----:B------:R-:W-:Y:S01]  /*61e0*/  FFMA.FTZ R160, R160, UR6, -R178 ;  /* 0x00000006a0a07c23 */ /* 0x000fe200080108b2 */
[----:B------:R-:W-:Y:S01]  /*61f0*/  FADD.FTZ R152, -R152, R209 ;  /* 0x000000d198987221 */ /* 0x000fe20000010100 */
[----:B------:R-:W-:Y:S01]  /*6200*/  FSEL R153, R21, RZ, P4 ;  /* 0x000000ff15997208 */ /* 0x000fe20002000000 */
[----:B------:R-:W-:Y:S01]  /*6210*/  VIADD R209, R235, 0x8 ;  /* 0x00000008ebd17836 */ /* 0x000fe20000000000 */
[----:B------:R-:W-:Y:S01]  /*6220*/  FSEL R199, R199, RZ, P4 ;  /* 0x000000ffc7c77208 */ /* 0x000fe20002000000 */
[----:B------:R-:W-:Y:S01]  /*6230*/  FMUL.FTZ R194, R152, UR6 ;  /* 0x0000000698c27c20 */ /* 0x000fe20008410000 */
[----:B------:R-:W-:-:S02]  /*6240*/  @!P2 VIADD R152, R187, 0x32440 ;  /* 0x00032440bb98a836 */ /* 0x000fc40000000000 */
[----:B------:R-:W-:Y:S01]  /*6250*/  FADD.FTZ R153, -R153, R210 ;  /* 0x000000d299997221 */ /* 0x000fe20000010100 */
[----:B------:R-:W1:Y:S01]  /*6260*/  MUFU.EX2 R159, R159 ;  /* 0x0000009f009f7308 */ /* 0x000e620000000800 */
[--C-:B0-----:R-:W-:Y:S01]  /*6270*/  FFMA.FTZ R171, R157, UR6, -R199.reuse ;  /* 0x000000069dab7c23 */ /* 0x101fe200080108c7 */
[----:B------:R-:W-:Y:S01]  /*6280*/  IADD3 R157, -R235, 0xb, RZ ;  /* 0x0000000beb9d7810 */ /* 0x000fe20007ffe1ff */
[----:B------:R-:W-:Y:S01]  /*6290*/  FMUL.FTZ R195, R153, UR6 ;  /* 0x0000000699c37c20 */ /* 0x000fe20008410000 */
[----:B------:R-:W-:Y:S01]  /*62a0*/  @!P2 PRMT R152, RZ, 0x654, R152 ;  /* 0x00000654ff98a816 */ /* 0x000fe20000000098 */
[--C-:B------:R-:W-:Y:S01]  /*62b0*/  FFMA.FTZ R179, R155, UR6, -R199.reuse ;  /* 0x000000069bb37c23 */ /* 0x100fe200080108c7 */
[--C-:B------:R-:W-:Y:S01]  /*62c0*/  FFMA.FTZ R182, R154, UR6, -R199.reuse ;  /* 0x000000069ab67c23 */ /* 0x100fe200080108c7 */
[--C-:B------:R-:W-:Y:S01]  /*62d0*/  FFMA.FTZ R186, R223, UR6, -R199.reuse ;  /* 0x00000006dfba7c23 */ /* 0x100fe200080108c7 */
[----:B------:R0:W-:Y:S06]  /*62e0*/  BAR.ARV R157, 0x100 ;  /* 0x0004009d0000751d */ /* 0x0001ec0000002000 */
[----:B------:R1:W-:Y:S01]  /*62f0*/  @!P2 SYNCS.ARRIVE.TRANS64.RED.A1T0 RZ, [R152+URZ], RZ ;  /* 0x000000ff98ffa9a7 */ /* 0x0003e2000810043f */
[----:B------:R-:W2:Y:S01]  /*6300*/  MUFU.EX2 R194, R194 ;  /* 0x000000c200c27308 */ /* 0x000ea20000000800 */
[----:B------:R3:W-:Y:S01]  /*6310*/  BAR.SYNC.DEFER_BLOCKING R209, 0x100 ;  /* 0x000400d10000751d */ /* 0x0007e20000010000 */
[--C-:B------:R-:W-:Y:S01]  /*6320*/  FFMA.FTZ R161, R161, UR6, -R178.reuse ;  /* 0x00000006a1a17c23 */ /* 0x100fe200080108b2 */
[--C-:B------:R-:W-:Y:S01]  /*6330*/  FFMA.FTZ R196, R196, UR6, -R199.reuse ;  /* 0x00000006c4c47c23 */ /* 0x100fe200080108c7 */
[--C-:B------:R-:W-:Y:S01]  /*6340*/  FFMA.FTZ R210, R216, UR6, -R199.reuse ;  /* 0x00000006d8d27c23 */ /* 0x100fe200080108c7 */
[--C-:B------:R-:W-:Y:S01]  /*6350*/  FFMA.FTZ R216, R217, UR6, -R199.reuse ;  /* 0x00000006d9d87c23 */ /* 0x100fe200080108c7 */
[--C-:B------:R-:W-:Y:S01]  /*6360*/  FFMA.FTZ R217, R220, UR6, -R199.reuse ;  /* 0x00000006dcd97c23 */ /* 0x100fe200080108c7 */
[----:B-1----:R-:W-:Y:S01]  /*6370*/  F2FP.BF16.F32.PACK_AB R152, R159, R158 ;  /* 0x0000009e9f98723e */ /* 0x002fe200000010ff */
[----:B------:R-:W1:Y:S01]  /*6380*/  MUFU.EX2 R195, R195 ;  /* 0x000000c300c37308 */ /* 0x000e620000000800 */
[--C-:B---3--:R-:W-:Y:S01]  /*6390*/  FFMA.FTZ R209, R213, UR6, -R199.reuse ;  /* 0x00000006d5d17c23 */ /* 0x108fe200080108c7 */
[--C-:B------:R-:W-:Y:S01]  /*63a0*/  FFMA.FTZ R213, R222, UR6, -R199.reuse ;  /* 0x00000006ded57c23 */ /* 0x100fe200080108c7 */
[--C-:B------:R-:W-:Y:S01]  /*63b0*/  FFMA.FTZ R164, R164, UR6, -R178.reuse ;  /* 0x00000006a4a47c23 */ /* 0x100fe200080108b2 */
[--C-:B------:R-:W-:Y:S01]  /*63c0*/  FFMA.FTZ R165, R165, UR6, -R178.reuse ;  /* 0x00000006a5a57c23 */ /* 0x100fe200080108b2 */
[--C-:B------:R-:W-:Y:S01]  /*63d0*/  FFMA.FTZ R168, R168, UR6, -R178.reuse ;  /* 0x00000006a8a87c23 */ /* 0x100fe200080108b2 */
[--C-:B------:R-:W-:Y:S01]  /*63e0*/  FFMA.FTZ R169, R169, UR6, -R178.reuse ;  /* 0x00000006a9a97c23 */ /* 0x100fe200080108b2 */
[--C-:B------:R-:W-:Y:S01]  /*63f0*/  FFMA.FTZ R214, R214, UR6, -R199.reuse ;  /* 0x00000006d6d67c23 */ /* 0x100fe200080108c7 */
        /* <DEDUP_REMOVED lines=135> */
[----:B------:R-:W-:Y:S01]  /*6c70*/  MUFU.EX2 R156, R156 ;  /* 0x0000009c009c7308 */ /* 0x000fe20000000800 */
[----:B---3--:R-:W-:Y:S01]  /*6c80*/  F2FP.BF16.F32.PACK_AB R153, R179, R171 ;  /* 0x000000abb399723e */ /* 0x008fe200000010ff */
[--C-:B------:R-:W-:Y:S01]  /*6c90*/  FFMA.FTZ R220, R221, UR6, -R199.reuse ;  /* 0x00000006dddc7c23 */ /* 0x100fe200080108c7 */
[----:B----4-:R-:W-:Y:S01]  /*6ca0*/  F2FP.BF16.F32.PACK_AB R155, R186, R182 ;  /* 0x000000b6ba9b723e */ /* 0x010fe200000010ff */
[--C-:B------:R-:W-:Y:S01]  /*6cb0*/  FFMA.FTZ R172, R172, UR6, -R178.reuse ;  /* 0x00000006acac7c23 */ /* 0x100fe200080108b2 */
[--C-:B------:R-:W-:Y:S01]  /*6cc0*/  FFMA.FTZ R173, R173, UR6, -R178.reuse ;  /* 0x00000006adad7c23 */ /* 0x100fe200080108b2 */
[--C-:B------:R-:W-:Y:S01]  /*6cd0*/  FFMA.FTZ R176, R176, UR6, -R178.reuse ;  /* 0x00000006b0b07c23 */ /* 0x100fe200080108b2 */
[----:B------:R-:W-:Y:S01]  /*6ce0*/  WARPGROUP.ARRIVE ;  /* 0x00000000000079c5 */ /* 0x000fe20000000000 */
[----:B------:R-:W1:Y:S01]  /*6cf0*/  MUFU.EX2 R167, R167 ;  /* 0x000000a700a77308 */ /* 0x000e620000000800 */
[--C-:B------:R-:W-:Y:S01]  /*6d00*/  FFMA.FTZ R177, R177, UR6, -R178.reuse ;  /* 0x00000006b1b17c23 */ /* 0x100fe200080108b2 */
[--C-:B------:R-:W-:Y:S01]  /*6d10*/  FFMA.FTZ R197, R197, UR6, -R199.reuse ;  /* 0x00000006c5c57c23 */ /* 0x100fe200080108c7 */
[--C-:B------:R-:W-:Y:S01]  /*6d20*/  FFMA.FTZ R211, R211, UR6, -R199.reuse ;  /* 0x00000006d3d37c23 */ /* 0x100fe200080108c7 */
[--C-:B------:R-:W-:Y:S01]  /*6d30*/  FFMA.FTZ R212, R212, UR6, -R199.reuse ;  /* 0x00000006d4d47c23 */ /* 0x100fe200080108c7 */
[----:B------:R-:W-:Y:S01]  /*6d40*/  HGMMA.64x256x16.F32.BF16 R24, R152, gdesc[UR8].tnspB, R24, gsb0 ;  /* 0x43e0000898187df0 */ /* 0x000fe20008001818 */
[----:B------:R-:W-:Y:S01]  /*6d50*/  UIADD3 UR10, UR4, 0x80, URZ ;  /* 0x00000080040a7890 */ /* 0x000fe2000fffe03f */
[--C-:B------:R-:W-:Y:S01]  /*6d60*/  FFMA.FTZ R215, R215, UR6, -R199.reuse ;  /* 0x00000006d7d77c23 */ /* 0x100fe200080108c7 */
[----:B------:R-:W-:Y:S01]  /*6d70*/  MUFU.EX2 R160, R160 ;  /* 0x000000a000a07308 */ /* 0x000fe20000000800 */
[----:B------:R-:W-:Y:S01]  /*6d80*/  UMOV UR11, 0x40000040 ;  /* 0x40000040000b7882 */ /* 0x000fe20000000000 */
        /* <DEDUP_REMOVED lines=20> */
[----:B------:R-:W-:Y:S01]  /*6ed0*/  ISETP.GT.AND P3, PT, R13, R208, PT ;  /* 0x000000d00d00720c */ /* 0x000fe20003f64270 */
[----:B------:R-:W-:Y:S01]  /*6ee0*/  @!P2 VIADD R187, R187, 0x32460 ;  /* 0x00032460bbbba836 */ /* 0x000fe20000000000 */
[----:B------:R-:W2:Y:S01]  /*6ef0*/  MUFU.EX2 R209, R209 ;  /* 0x000000d100d17308 */ /* 0x000ea20000000800 */
[----:B------:R-:W-:Y:S01]  /*6f00*/  FADD.FTZ R159, R159, R0 ;  /* 0x000000009f9f7221 */ /* 0x000fe20000010000 */
[----:B------:R-:W-:Y:S01]  /*6f10*/  FADD.FTZ R179, R179, R12 ;  /* 0x0000000cb3b37221 */ /* 0x000fe20000010000 */
[----:B------:R-:W-:Y:S01]  /*6f20*/  VIADD R13, R13, 0xffffffff ;  /* 0xffffffff0d0d7836 */ /* 0x000fe20000000000 */
[----:B------:R-:W-:Y:S01]  /*6f30*/  @!P2 PRMT R187, RZ, 0x654, R187 ;  /* 0x00000654ffbba816 */ /* 0x000fe200000000bb */
[----:B------:R-:W-:Y:S01]  /*6f40*/  FADD.FTZ R159, R166, R159 ;  /* 0x0000009fa69f7221 */ /* 0x000fe20000010000 */
[----:B------:R-:W-:-:S02]  /*6f50*/  FADD.FTZ R179, R182, R179 ;  /* 0x000000b3b6b37221 */ /* 0x000fc40000010000 */
[----:B------:R-:W-:Y:S01]  /*6f60*/  MUFU.EX2 R210, R210 ;  /* 0x000000d200d27308 */ /* 0x000fe20000000800 */
[----:B------:R-:W-:Y:S01]  /*6f70*/  FADD.FTZ R159, R170, R159 ;  /* 0x0000009faa9f7221 */ /* 0x000fe20000010000 */
[----:B------:R-:W-:-:S06]  /*6f80*/  FADD.FTZ R179, R186, R179 ;  /* 0x000000b3bab37221 */ /* 0x000fcc0000010000 */
[----:B------:R-:W3:Y:S08]  /*6f90*/  MUFU.EX2 R213, R213 ;  /* 0x000000d500d57308 */ /* 0x000ef00000000800 */
[----:B------:R-:W-:Y:S08]  /*6fa0*/  MUFU.EX2 R164, R164 ;  /* 0x000000a400a47308 */ /* 0x000ff00000000800 */
[----:B------:R-:W-:Y:S08]  /*6fb0*/  MUFU.EX2 R165, R165 ;  /* 0x000000a500a57308 */ /* 0x000ff00000000800 */
[----:B------:R-:W-:Y:S08]  /*6fc0*/  MUFU.EX2 R168, R168 ;  /* 0x000000a800a87308 */ /* 0x000ff00000000800 */
[----:B------:R-:W-:Y:S08]  /*6fd0*/  MUFU.EX2 R169, R169 ;  /* 0x000000a900a97308 */ /* 0x000ff00000000800 */
[----:B------:R-:W4:Y:S08]  /*6fe0*/  MUFU.EX2 R214, R214 ;  /* 0x000000d600d67308 */ /* 0x000f300000000800 */
[----:B------:R-:W5:Y:S08]  /*6ff0*/  MUFU.EX2 R216, R216 ;  /* 0x000000d800d87308 */ /* 0x000f700000000800 */
[----:B------:R-:W-:Y:S08]  /*7000*/  MUFU.EX2 R217, R217 ;  /* 0x000000d900d97308 */ /* 0x000ff00000000800 */
[----:B------:R-:W0:Y:S08]  /*7010*/  MUFU.EX2 R220, R220 ;  /* 0x000000dc00dc7308 */ /* 0x000e300000000800 */
[----:B------:R-:W-:Y:S08]  /*7020*/  MUFU.EX2 R172, R172 ;  /* 0x000000ac00ac7308 */ /* 0x000ff00000000800 */
[----:B------:R-:W-:Y:S08]  /*7030*/  MUFU.EX2 R173, R173 ;  /* 0x000000ad00ad7308 */ /* 0x000ff00000000800 */
[----:B------:R-:W-:Y:S08]  /*7040*/  MUFU.EX2 R176, R176 ;  /* 0x000000b000b07308 */ /* 0x000ff00000000800 */
[----:B------:R-:W-:Y:S08]  /*7050*/  MUFU.EX2 R177, R177 ;  /* 0x000000b100b17308 */ /* 0x000ff00000000800 */
[----:B------:R-:W0:Y:S08]  /*7060*/  MUFU.EX2 R197, R197 ;  /* 0x000000c500c57308 */ /* 0x000e300000000800 */
        /* <DEDUP_REMOVED lines=14> */
[----:B------:R-:W-:Y:S01]  /*7150*/  MUFU.EX2 R193, R193 ;  /* 0x000000c100c17308 */ /* 0x000fe20000000800 */
[----:B------:R-:W-:-:S02]  /*7160*/  WARPGROUP.DEPBAR.LE gsb0, 0x0 ;  /* 0x00008000000079c5 */ /* 0x000fc40000010000 */
[----:B-1----:R-:W-:Y:S01]  /*7170*/  F2FP.BF16.F32.PACK_AB R152, R167, R156 ;  /* 0x0000009ca798723e */ /* 0x002fe200000010ff */
        /* <DEDUP_REMOVED lines=9> */
[----:B------:R-:W1:Y:S01]  /*7210*/  MUFU.EX2 R163, R163 ;  /* 0x000000a300a37308 */ /* 0x000e620000000800 */
[----:B------:R-:W-:Y:S01]  /*7220*/  FADD.FTZ R160, R160, R167 ;  /* 0x000000a7a0a07221 */ /* 0x000fe20000010000 */
[----:B------:R-:W-:Y:S01]  /*7230*/  FADD.FTZ R210, R210, R209 ;  /* 0x000000d1d2d27221 */ /* 0x000fe20000010000 */
[----:B------:R-:W-:-:S02]  /*7240*/  IMAD.MOV.U32 R209, RZ, RZ, R20 ;  /* 0x000000ffffd17224 */ /* 0x000fc400078e0014 */
[----:B------:R-:W-:Y:S01]  /*7250*/  HGMMA.64x256x16.F32.BF16 R24, R152, gdesc[UR8].tnspB, R24, gsb0 ;  /* 0x43e0000898187df0 */ /* 0x000fe20008001818 */
[----:B------:R-:W-:Y:S01]  /*7260*/  UIADD3 UR10, UR4, 0x100, URZ ;  /* 0x00000100040a7890 */ /* 0x000fe2000fffe03f */
[----:B------:R-:W-:Y:S01]  /*7270*/  FADD.FTZ R161, R161, R160 ;  /* 0x000000a0a1a17221 */ /* 0x000fe20000010000 */
[----:B------:R-:W-:Y:S01]  /*7280*/  UMOV UR11, 0x40000040 ;  /* 0x40000040000b7882 */ /* 0x000fe20000000000 */
[----:B------:R-:W-:Y:S01]  /*7290*/  MUFU.EX2 R174, R174 ;  /* 0x000000ae00ae7308 */ /* 0x000fe20000000800 */
[----:B------:R-:W-:Y:S01]  /*72a0*/  FADD.FTZ R213, R213, R210 ;  /* 0x000000d2d5d57221 */ /* 0x000fe20000010000 */
[----:B------:R-:W-:-:S03]  /*72b0*/  IMAD.MOV.U32 R210, RZ, RZ, R21 ;  /* 0x000000ffffd27224 */ /* 0x000fc600078e0015 */
[----:B----4-:R-:W-:-:S03]  /*72c0*/  FADD.FTZ R213, R214, R213 ;  /* 0x000000d5d6d57221 */ /* 0x010fc60000010000 */
[----:B------:R-:W2:Y:S01]  /*72d0*/  MUFU.EX2 R175, R175 ;  /* 0x000000af00af7308 */ /* 0x000ea20000000800 */
[----:B------:R-:W-:Y:S02]  /*72e0*/  WARPGROUP.DEPBAR.LE gsb0, 0x0 ;  /* 0x00008000000079c5 */ /* 0x000fe40000010000 */
[----:B------:R-:W-:Y:S01]  /*72f0*/  F2FP.BF16.F32.PACK_AB R152, R165, R164 ;  /* 0x000000a4a598723e */ /* 0x000fe200000010ff */
[----:B------:R-:W-:Y:S01]  /*7300*/  FADD.FTZ R164, R164, R161 ;  /* 0x000000a1a4a47221 */ /* 0x000fe20000010000 */
[C---:B-----5:R-:W-:Y:S01]  /*7310*/  F2FP.BF16.F32.PACK_AB R153, R216.reuse, R214 ;  /* 0x000000d6d899723e */ /* 0x060fe200000010ff */
        /* <DEDUP_REMOVED lines=16> */
[C---:B------:R-:W-:Y:S01]  /*7420*/  F2FP.BF16.F32.PACK_AB R153, R211.reuse, R197 ;  /* 0x000000c5d399723e */ /* 0x040fe200000010ff */
[----:B------:R-:W-:Y:S01]  /*7430*/  FADD.FTZ R211, R211, R220 ;  /* 0x000000dcd3d37221 */ /* 0x000fe20000010000 */
[----:B------:R-:W-:Y:S01]  /*7440*/  F2FP.BF16.F32.PACK_AB R154, R177, R176 ;  /* 0x000000b0b19a723e */ /* 0x000fe200000010ff */
[----:B------:R-:W-:Y:S01]  /*7450*/  FADD.FTZ R173, R173, R172 ;  /* 0x000000acadad7221 */ /* 0x000fe20000010000 */
[C---:B------:R-:W-:Y:S01]  /*7460*/  F2FP.BF16.F32.PACK_AB R155, R215.reuse, R212 ;  /* 0x000000d4d79b723e */ /* 0x040fe200000010ff */
[----:B------:R-:W-:Y:S02]  /*7470*/  FADD.FTZ R212, R212, R211 ;  /* 0x000000d3d4d47221 */ /* 0x000fe40000010000 */
[----:B------:R-:W-:Y:S01]  /*7480*/  FADD.FTZ R176, R176, R173 ;  /* 0x000000adb0b07221 */ /* 0x000fe20000010000 */
[----:B------:R-:W-:Y:S01]  /*7490*/  WARPGROUP.ARRIVE ;  /* 0x00000000000079c5 */ /* 0x000fe20000000000 */
[----:B------:R-:W-:-:S02]  /*74a0*/  FADD.FTZ R212, R215, R212 ;  /* 0x000000d4d7d47221 */ /* 0x000fc40000010000 */
        /* <DEDUP_REMOVED lines=24> */
[----:B-1----:R-:W-:Y:S01]  /*7630*/  F2FP.BF16.F32.PACK_AB R153, R163, R162 ;  /* 0x000000a2a399723e */ /* 0x002fe200000010ff */
        /* <DEDUP_REMOVED lines=14> */
.L_x_13615:
[----:B------:R-:W-:-:S13]  /*7720*/  ISETP.GE.AND P1, PT, R13, RZ, PT ;  /* 0x000000ff0d00720c */ /* 0x000fda0003f26270 */
[----:B------:R-:W-:Y:S05]  /*7730*/  @!P1 BRA `(.L_x_13625) ;  /* 0x0000002800489947 */ /* 0x000fea0003800000 */
[----:B------:R-:W-:Y:S01]  /*7740*/  IMAD.MOV.U32 R209, RZ, RZ, R21 ;  /* 0x000000ffffd17224 */ /* 0x000fe200078e0015 */
[----:B------:R-:W-:Y:S01]  /*7750*/  ULDC UR4, c[0x0][0xad0] ;  /* 0x0002b40000047ab9 */ /* 0x000fe20000000800 */
[----:B------:R-:W-:-:S07]  /*7760*/  IMAD.MOV.U32 R208, RZ, RZ, R20 ;  /* 0x000000ffffd07224 */ /* 0x000fce00078e0014 */
.L_x_13634:
[----:B------:R-:W-:-:S04]  /*7770*/  UIADD3 UR36, UR36, 0x1, URZ ;  /* 0x0000000124247890 */ /* 0x000fc8000fffe03f */
[----:B------:R-:W-:-:S04]  /*7780*/  UISETP.NE.AND UP0, UPT, UR36, 0x2, UPT ;  /* 0x000000022400788c */ /* 0x000fc8000bf05270 */
[----:B------:R-:W-:Y:S02]  /*7790*/  USEL UR5, URZ, 0x1, UP0 ;  /* 0x000000013f057887 */ /* 0x000fe40008000000 */
[----:B------:R-:W-:Y:S02]  /*77a0*/  USEL UR36, UR36, URZ, UP0 ;  /* 0x0000003f24247287 */ /* 0x000fe40008000000 */
[----:B------:R-:W-:Y:S01]  /*77b0*/  ULOP3.LUT UR37, UR37, UR5, URZ, 0x3c, !UPT ;  /* 0x0000000525257292 */ /* 0x000fe2000f8e3c3f */
[----:B-1----:R-:W-:Y:S11]  /*77c0*/  @!P0 BRA `(.L_x_13626) ;  /* 0x0000000000048947 */ /* 0x002ff60003800000 */
[----:B------:R-:W-:Y:S01]  /*77d0*/  BPT.TRAP 0x1 ;  /* 0x000000040000795c */ /* 0x000fe20000300000 */
.L_x_13626:
        /* <DEDUP_REMOVED lines=9> */
.L_x_13627:
[----:B--2---:R-:W-:Y:S05]  /*7870*/  @P1 BRA `(.L_x_13628) ;  /* 0x0000000000081947 */ /* 0x004fea0003800000 */
[----:B------:R-:W2:Y:S02]  /*7880*/  SYNCS.PHASECHK.TRANS64.TRYWAIT P1, [UR5+0x32430], R20 ;  /* 0x03243014ff0075a7 */ /* 0x000ea40008020145 */
[----:B--2---:R-:W-:Y:S05]  /*7890*/  @!P1 BRA `(.L_x_13629) ;  /* 0x000000b000f09947 */ /* 0x004fea0003800000 */
.L_x_13628:
[----:B------:R-:W-:Y:S01]  /*78a0*/  R2UR UR52, R22 ;  /* 0x00000000163472ca */ /* 0x000fe200000e0000 */
[----:B------:R-:W-:Y:S01]  /*78b0*/  UIMAD UR6, UR36, 0x300, UR60 ;  /* 0x00000300240678a4 */ /* 0x000fe2000f8e023c */
[----:B------:R-:W-:Y:S01]  /*78c0*/  R2UR UR53, R23 ;  /* 0x00000000173572ca */ /* 0x000fe200000e0000 */
[----:B0-----:R-:W-:Y:S01]  /*78d0*/  WARPGROUP.ARRIVE ;  /* 0x00000000000079c5 */ /* 0x001fe20000000000 */
        /* <DEDUP_REMOVED lines=27> */
.L_x_13630:
[----:B------:R0:W3:Y:S01]  /*7a90*/  SYNCS.PHASECHK.TRANS64.TRYWAIT P1, [UR5+0x32450], R20 ;  /* 0x03245014ff0075a7 */ /* 0x0000e20008020145 */
[----:B------:R-:W-:Y:S05]  /*7aa0*/  @!P0 BRA `(.L_x_13631) ;  /* 0x0000000000048947 */ /* 0x000fea0003800000 */
[----:B------:R-:W-:Y:S01]  /*7ab0*/  BPT.TRAP 0x1 ;  /* 0x000000040000795c */ /* 0x000fe20000300000 */
.L_x_13631:
[----:B---3--:R-:W-:Y:S05]  /*7ac0*/  @P1 BRA `(.L_x_13632) ;  /* 0x0000000000081947 */ /* 0x008fea0003800000 */
[----:B------:R-:W3:Y:S02]  /*7ad0*/  SYNCS.PHASECHK.TRANS64.TRYWAIT P1, [UR5+0x32450], R20 ;  /* 0x03245014ff0075a7 */ /* 0x000ee40008020145 */
[----:B---3--:R-:W-:Y:S05]  /*7ae0*/  @!P1 BRA `(.L_x_13633) ;  /* 0x000000b000749947 */ /* 0x008fea0003800000 */
.L_x_13632:
        /* <DEDUP_REMOVED lines=10> */
[C---:B------:R-:W-:Y:S01]  /*7b90*/  ISETP.GT.AND P1, PT, R13.reuse, RZ, PT ;  /* 0x000000ff0d00720c */ /* 0x040fe20003f24270 */
[----:B------:R-:W-:Y:S01]  /*7ba0*/  UMOV UR15, 0x40000040 ;  /* 0x40000040000f7882 */ /* 0x000fe20000000000 */
[----:B------:R-:W-:Y:S01]  /*7bb0*/  UIADD3 UR18, UR6, 0x306, URZ ;  /* 0x0000030606127890 */ /* 0x000fe2000fffe03f */
[----:B------:R-:W-:Y:S01]  /*7bc0*/  VIADD R13, R13, 0xffffffff ;  /* 0xffffffff0d0d7836 */ /* 0x000fe20000000000 */
        /* <DEDUP_REMOVED lines=85> */
[----:B--2---:R-:W-:Y:S01]  /*8120*/  FMUL.FTZ R21, R152, UR4 ;  /* 0x0000000498157c20 */ /* 0x004fe20008410000 */
        /* <DEDUP_REMOVED lines=99> */
[----:B------:R-:W-:-:S05]  /*8760*/  FMUL.FTZ R196, R195, UR4 ;  /* 0x00000004c3c47c20 */ /* 0x000fca0008410000 */
        /* <DEDUP_REMOVED lines=38> */
[----:B-1----:R-:W-:-:S05]  /*89d0*/  FMNMX.FTZ R194, R193, R194, !PT ;  /* 0x000000c2c1c27209 */ /* 0x002fca0007810000 */
[----:B------:R-:W1:Y:S02]  /*89e0*/  SHFL.BFLY PT, R197, R194, 0x2, 0x1f ;  /* 0x0c401f00c2c57f89 */ /* 0x000e6400000e0000 */
[----:B------:R-:W3:Y:S01]  /*89f0*/  MUFU.TANH R212, R212 ;  /* 0x000000d400d47308 */ /* 0x000ee20000002400 */
[----:B--2---:R-:W-:-:S04]  /*8a00*/  FMNMX.FTZ R195, R196, R195, !PT ;  /* 0x000000c3c4c37209 */ /* 0x004fc80007810000 */
[----:B0-----:R-:W-:-:S04]  /*8a10*/  FMNMX.FTZ R195, R198, R195, !PT ;  /* 0x000000c3c6c37209 */ /* 0x001fc80007810000 */
[----:B---3--:R-:W-:-:S05]  /*8a20*/  FMNMX.FTZ R195, R212, R195, !PT ;  /* 0x000000c3d4c37209 */ /* 0x008fca0007810000 */
[----:B------:R-:W0:Y:S01]  /*8a30*/  SHFL.BFLY PT, R214, R195, 0x2, 0x1f ;  /* 0x0c401f00c3d67f89 */ /* 0x000e2200000e0000 */
[----:B-1----:R-:W-:-:S05]  /*8a40*/  FMNMX.FTZ R197, R194, R197, !PT ;  /* 0x000000c5c2c57209 */ /* 0x002fca0007810000 */
[----:B------:R-:W1:Y:S01]  /*8a50*/  SHFL.BFLY PT, R20, R197, 0x1, 0x1f ;  /* 0x0c201f00c5147f89 */ /* 0x000e6200000e0000 */
[----:B0-----:R-:W-:-:S05]  /*8a60*/  FMNMX.FTZ R214, R195, R214, !PT ;  /* 0x000000d6c3d67209 */ /* 0x001fca0007810000 */
[----:B------:R-:W0:Y:S01]  /*8a70*/  SHFL.BFLY PT, R199, R214, 0x1, 0x1f ;  /* 0x0c201f00d6c77f89 */ /* 0x000e2200000e0000 */
[----:B-1----:R-:W-:-:S05]  /*8a80*/  FMNMX.FTZ R20, R197, R20, !PT ;  /* 0x00000014c5147209 */ /* 0x002fca0007810000 */
[C---:B------:R-:W-:Y:S01]  /*8a90*/  FADD.FTZ R194, -R20.reuse, R208 ;  /* 0x000000d014c27221 */ /* 0x040fe20000010100 */
[----:B------:R-:W-:-:S03]  /*8aa0*/  FMUL.FTZ R208, R20, UR6 ;  /* 0x0000000614d07c20 */ /* 0x000fc60008410000 */
[----:B------:R-:W-:Y:S01]  /*8ab0*/  FMUL.FTZ R194, R194, UR6 ;  /* 0x00000006c2c27c20 */ /* 0x000fe20008410000 */
[--C-:B------:R-:W-:Y:S01]  /*8ac0*/  FFMA.FTZ R215, R21, UR6, -R208.reuse ;  /* 0x0000000615d77c23 */ /* 0x100fe200080108d0 */
[--C-:B------:R-:W-:Y:S01]  /*8ad0*/  FFMA.FTZ R197, R152, UR6, -R208.reuse ;  /* 0x0000000698c57c23 */ /* 0x100fe200080108d0 */
[--C-:B------:R-:W-:Y:S01]  /*8ae0*/  FFMA.FTZ R213, R157, UR6, -R208.reuse ;  /* 0x000000069dd57c23 */ /* 0x100fe200080108d0 */
[----:B------:R-:W-:Y:S01]  /*8af0*/  IADD3 R157, -R220, 0xb, RZ ;  /* 0x0000000bdc9d7810 */ /* 0x000fe20007ffe1ff */
        /* <DEDUP_REMOVED lines=9> */
[----:B0-----:R-:W-:Y:S01]  /*8b90*/  FMNMX.FTZ R21, R214, R199, !PT ;  /* 0x000000c7d6157209 */ /* 0x001fe20007810000 */
[----:B-1----:R-:W-:Y:S01]  /*8ba0*/  IMAD.U32 R215, RZ, RZ, UR5 ;  /* 0x00000005ffd77e24 */ /* 0x002fe2000f8e00ff */
[----:B------:R-:W-:Y:S01]  /*8bb0*/  UIMAD UR5, UR36, 0xc00, UR7 ;  /* 0x00000c00240578a4 */ /* 0x000fe2000f8e0207 */
[--C-:B------:R-:W-:Y:S01]  /*8bc0*/  FFMA.FTZ R169, R169, UR6, -R208.reuse ;  /* 0x00000006a9a97c23 */ /* 0x100fe200080108d0 */
[--C-:B------:R-:W-:Y:S01]  /*8bd0*/  FFMA.FTZ R171, R171, UR6, -R208.reuse ;  /* 0x00000006abab7c23 */ /* 0x100fe200080108d0 */
[C---:B------:R-:W-:Y:S01]  /*8be0*/  FADD.FTZ R152, -R21.reuse, R209 ;  /* 0x000000d115987221 */ /* 0x040fe20000010100 */
[----:B------:R-:W-:Y:S01]  /*8bf0*/  FMUL.FTZ R217, R21, UR6 ;  /* 0x0000000615d97c20 */ /* 0x000fe20008410000 */
[----:B------:R-:W-:Y:S01]  /*8c00*/  MUFU.EX2 R197, R197 ;  /* 0x000000c500c57308 */ /* 0x000fe20000000800 */
[----:B------:R-:W-:Y:S01]  /*8c10*/  FFMA.FTZ R170, R170, UR6, -R208 ;  /* 0x00000006aaaa7c23 */ /* 0x000fe200080108d0 */
[----:B------:R-:W-:Y:S01]  /*8c20*/  FMUL.FTZ R209, R152, UR6 ;  /* 0x0000000698d17c20 */ /* 0x000fe20008410000 */
[----:B------:R-:W-:-:S02]  /*8c30*/  @!P2 VIADD R152, R215, 0x32440 ;  /* 0x00032440d798a836 */ /* 0x000fc40000000000 */
[--C-:B------:R-:W-:Y:S01]  /*8c40*/  FFMA.FTZ R214, R153, UR6, -R217.reuse ;  /* 0x0000000699d67c23 */ /* 0x100fe200080108d9 */
[----:B------:R-:W-:Y:S02]  /*8c50*/  VIADD R153, R220, 0x8 ;  /* 0x00000008dc997836 */ /* 0x000fe40000000000 */
[--C-:B------:R-:W-:Y:S01]  /*8c60*/  FFMA.FTZ R216, R154, UR6, -R217.reuse ;  /* 0x000000069ad87c23 */ /* 0x100fe200080108d9 */
[--C-:B------:R-:W-:Y:S01]  /*8c70*/  FFMA.FTZ R210, R210, UR6, -R217.reuse ;  /* 0x00000006d2d27c23 */ /* 0x100fe200080108d9 */
[----:B------:R-:W-:Y:S01]  /*8c80*/  @!P2 PRMT R152, RZ, 0x654, R152 ;  /* 0x00000654ff98a816 */ /* 0x000fe20000000098 */
[--C-:B------:R-:W-:Y:S01]  /*8c90*/  FFMA.FTZ R211, R211, UR6, -R217.reuse ;  /* 0x00000006d3d37c23 */ /* 0x100fe200080108d9 */
[----:B------:R1:W-:Y:S06]  /*8ca0*/  BAR.ARV R157, 0x100 ;  /* 0x0004009d0000751d */ /* 0x0003ec0000002000 */
[----:B------:R0:W-:Y:S01]  /*8cb0*/  @!P2 SYNCS.ARRIVE.TRANS64.RED.A1T0 RZ, [R152+URZ], RZ ;  /* 0x000000ff98ffa9a7 */ /* 0x0001e2000810043f */
        /* <DEDUP_REMOVED lines=136> */
[----:B0-----:R-:W-:Y:S01]  /*9540*/  F2FP.BF16.F32.PACK_AB R152, R197, R195 ;  /* 0x000000c3c598723e */ /* 0x001fe200000010ff */
[----:B------:R-:W-:Y:S01]  /*9550*/  UMOV UR10, UR5 ;  /* 0x00000005000a7c82 */ /* 0x000fe20008000000 */
[----:B--2---:R-:W-:Y:S01]  /*9560*/  F2FP.BF16.F32.PACK_AB R154, R213, R199 ;  /* 0x000000c7d59a723e */ /* 0x004fe200000010ff */
[--C-:B------:R-:W-:Y:S01]  /*9570*/  FFMA.FTZ R159, R159, UR6, -R217.reuse ;  /* 0x000000069f9f7c23 */ /* 0x100fe200080108d9 */
[----:B----4-:R-:W-:Y:S01]  /*9580*/  F2FP.BF16.F32.PACK_AB R153, R216, R214 ;  /* 0x000000d6d899723e */ /* 0x010fe200000010ff */
[--C-:B------:R-:W-:Y:S01]  /*9590*/  FFMA.FTZ R160, R160, UR6, -R217.reuse ;  /* 0x00000006a0a07c23 */ /* 0x100fe200080108d9 */
[----:B-----5:R-:W-:Y:S01]  /*95a0*/  F2FP.BF16.F32.PACK_AB R155, R211, R210 ;  /* 0x000000d2d39b723e */ /* 0x020fe200000010ff */
[--C-:B------:R-:W-:Y:S01]  /*95b0*/  FFMA.FTZ R165, R165, UR6, -R217.reuse ;  /* 0x00000006a5a57c23 */ /* 0x100fe200080108d9 */
[--C-:B------:R-:W-:Y:S01]  /*95c0*/  FFMA.FTZ R167, R167, UR6, -R217.reuse ;  /* 0x00000006a7a77c23 */ /* 0x100fe200080108d9 */
[----:B------:R-:W0:Y:S01]  /*95d0*/  MUFU.EX2 R156, R156 ;  /* 0x0000009c009c7308 */ /* 0x000e220000000800 */
[----:B------:R-:W-:Y:S01]  /*95e0*/  WARPGROUP.ARRIVE ;  /* 0x00000000000079c5 */ /* 0x000fe20000000000 */
[--C-:B------:R-:W-:Y:S01]  /*95f0*/  FFMA.FTZ R166, R166, UR6, -R217.reuse ;  /* 0x00000006a6a67c23 */ /* 0x100fe200080108d9 */
[--C-:B------:R-:W-:Y:S01]  /*9600*/  FFMA.FTZ R168, R168, UR6, -R217.reuse ;  /* 0x00000006a8a87c23 */ /* 0x100fe200080108d9 */
[--C-:B------:R-:W-:Y:S01]  /*9610*/  FFMA.FTZ R173, R173, UR6, -R217.reuse ;  /* 0x00000006adad7c23 */ /* 0x100fe200080108d9 */
[--C-:B------:R-:W-:Y:S01]  /*9620*/  FFMA.FTZ R175, R175, UR6, -R217.reuse ;  /* 0x00000006afaf7c23 */ /* 0x100fe200080108d9 */
[--C-:B------:R-:W-:Y:S01]  /*9630*/  FFMA.FTZ R172, R172, UR6, -R208.reuse ;  /* 0x00000006acac7c23 */ /* 0x100fe200080108d0 */
[----:B------:R-:W-:Y:S01]  /*9640*/  HGMMA.64x256x16.F32.BF16 R24, R152, gdesc[UR8].tnspB, R24, gsb0 ;  /* 0x43e0000898187df0 */ /* 0x000fe20008001818 */
[----:B------:R-:W2:Y:S01]  /*9650*/  MUFU.EX2 R158, R158 ;  /* 0x0000009e009e7308 */ /* 0x000ea20000000800 */
[----:B------:R-:W-:Y:S01]  /*9660*/  UIADD3 UR10, UR5, 0x80, URZ ;  /* 0x00000080050a7890 */ /* 0x000fe2000fffe03f */
[--C-:B------:R-:W-:Y:S01]  /*9670*/  FFMA.FTZ R177, R177, UR6, -R208.reuse ;  /* 0x00000006b1b17c23 */ /* 0x100fe200080108d0 */
[----:B------:R-:W-:Y:S01]  /*9680*/  UMOV UR11, 0x40000040 ;  /* 0x40000040000b7882 */ /* 0x000fe20000000000 */
        /* <DEDUP_REMOVED lines=12> */
[----:B------:R-:W3:Y:S01]  /*9750*/  MUFU.EX2 R163, R163 ;  /* 0x000000a300a37308 */ /* 0x000ee20000000800 */
        /* <DEDUP_REMOVED lines=11> */
[----:B------:R-:W-:Y:S01]  /*9810*/  FFMA.FTZ R0, R194, R0, R195 ;  /* 0x00000000c2007223 */ /* 0x000fe200000100c3 */
[----:B------:R-:W-:Y:S01]  /*9820*/  FFMA.FTZ R209, R209, R12, R214 ;  /* 0x0000000cd1d17223 */ /* 0x000fe200000100d6 */
[----:B------:R-:W-:-:S02]  /*9830*/  @!P2 VIADD R215, R215, 0x32460 ;  /* 0x00032460d7d7a836 */ /* 0x000fc40000000000 */
[----:B------:R-:W4:Y:S01]  /*9840*/  MUFU.EX2 R160, R160 ;  /* 0x000000a000a07308 */ /* 0x000f220000000800 */
[----:B------:R-:W-:Y:S01]  /*9850*/  FADD.FTZ R0, R197, R0 ;  /* 0x00000000c5007221 */ /* 0x000fe20000010000 */
[----:B------:R-:W-:Y:S01]  /*9860*/  FADD.FTZ R209, R216, R209 ;  /* 0x000000d1d8d17221 */ /* 0x000fe20000010000 */
[----:B------:R-:W-:Y:S01]  /*9870*/  @!P2 PRMT R215, RZ, 0x654, R215 ;  /* 0x00000654ffd7a816 */ /* 0x000fe200000000d7 */
[----:B------:R-:W-:Y:S02]  /*9880*/  IMAD.MOV.U32 R208, RZ, RZ, R20 ;  /* 0x000000ffffd07224 */ /* 0x000fe400078e0014 */
[----:B------:R-:W-:Y:S01]  /*9890*/  FADD.FTZ R0, R199, R0 ;  /* 0x00000000c7007221 */ /* 0x000fe20000010000 */
[----:B------:R-:W-:Y:S01]  /*98a0*/  FADD.FTZ R210, R210, R209 ;  /* 0x000000d1d2d27221 */ /* 0x000fe20000010000 */
[----:B------:R-:W-:Y:S01]  /*98b0*/  IMAD.MOV.U32 R209, RZ, RZ, R21 ;  /* 0x000000ffffd17224 */ /* 0x000fe200078e0015 */
[----:B------:R-:W-:Y:S01]  /*98c0*/  MUFU.EX2 R165, R165 ;  /* 0x000000a500a57308 */ /* 0x000fe20000000800 */
[----:B------:R-:W-:Y:S01]  /*98d0*/  FADD.FTZ R213, R213, R0 ;  /* 0x00000000d5d57221 */ /* 0x000fe20000010000 */
[----:B------:R-:W-:-:S03]  /*98e0*/  FADD.FTZ R210, R211, R210 ;  /* 0x000000d2d3d27221 */ /* 0x000fc60000010000 */
[----:B0-----:R-:W-:-:S03]  /*98f0*/  FADD.FTZ R213, R156, R213 ;  /* 0x000000d59cd57221 */ /* 0x001fc60000010000 */
[----:B------:R-:W0:Y:S08]  /*9900*/  MUFU.EX2 R167, R167 ;  /* 0x000000a700a77308 */ /* 0x000e300000000800 */
[----:B------:R-:W5:Y:S08]  /*9910*/  MUFU.EX2 R162, R162 ;  /* 0x000000a200a27308 */ /* 0x000f700000000800 */
[----:B------:R-:W-:Y:S08]  /*9920*/  MUFU.EX2 R164, R164 ;  /* 0x000000a400a47308 */ /* 0x000ff00000000800 */
[----:B------:R-:W-:Y:S08]  /*9930*/  MUFU.EX2 R169, R169 ;  /* 0x000000a900a97308 */ /* 0x000ff00000000800 */
[----:B------:R-:W-:Y:S08]  /*9940*/  MUFU.EX2 R171, R171 ;  /* 0x000000ab00ab7308 */ /* 0x000ff00000000800 */
[----:B------:R-:W1:Y:S08]  /*9950*/  MUFU.EX2 R166, R166 ;  /* 0x000000a600a67308 */ /* 0x000e700000000800 */
[----:B------:R-:W1:Y:S08]  /*9960*/  MUFU.EX2 R168, R168 ;  /* 0x000000a800a87308 */ /* 0x000e700000000800 */
[----:B------:R-:W-:Y:S08]  /*9970*/  MUFU.EX2 R173, R173 ;  /* 0x000000ad00ad7308 */ /* 0x000ff00000000800 */
[----:B------:R-:W1:Y:S08]  /*9980*/  MUFU.EX2 R175, R175 ;  /* 0x000000af00af7308 */ /* 0x000e700000000800 */
        /* <DEDUP_REMOVED lines=20> */
[----:B--2---:R-:W-:-:S05]  /*9ad0*/  F2FP.BF16.F32.PACK_AB R152, R158, R156 ;  /* 0x0000009c9e98723e */ /* 0x004fca00000010ff */
[----:B------:R-:W2:Y:S01]  /*9ae0*/  MUFU.EX2 R193, R193 ;  /* 0x000000c100c17308 */ /* 0x000ea20000000800 */
[----:B---3--:R-:W-:Y:S01]  /*9af0*/  F2FP.BF16.F32.PACK_AB R154, R163, R161 ;  /* 0x000000a1a39a723e */ /* 0x008fe200000010ff */
[----:B------:R-:W-:Y:S01]  /*9b00*/  FADD.FTZ R158, R158, R213 ;  /* 0x000000d59e9e7221 */ /* 0x000fe20000010000 */
[C---:B----4-:R-:W-:Y:S01]  /*9b10*/  F2FP.BF16.F32.PACK_AB R153, R160.reuse, R159 ;  /* 0x0000009fa099723e */ /* 0x050fe200000010ff */
[----:B------:R-:W-:Y:S01]  /*9b20*/  FADD.FTZ R159, R159, R210 ;  /* 0x000000d29f9f7221 */ /* 0x000fe20000010000 */
[----:B0-----:R-:W-:Y:S01]  /*9b30*/  F2FP.BF16.F32.PACK_AB R155, R167, R165 ;  /* 0x000000a5a79b723e */ /* 0x001fe200000010ff */
[----:B------:R-:W-:Y:S02]  /*9b40*/  FADD.FTZ R158, R161, R158 ;  /* 0x0000009ea19e7221 */ /* 0x000fe40000010000 */
[----:B------:R-:W-:Y:S01]  /*9b50*/  MUFU.EX2 R190, R190 ;  /* 0x000000be00be7308 */ /* 0x000fe20000000800 */
[----:B------:R-:W-:Y:S01]  /*9b60*/  WARPGROUP.ARRIVE ;  /* 0x00000000000079c5 */ /* 0x000fe20000000000 */
[----:B------:R-:W-:Y:S01]  /*9b70*/  FADD.FTZ R160, R160, R159 ;  /* 0x0000009fa0a07221 */ /* 0x000fe20000010000 */
[----:B------:R-:W-:-:S03]  /*9b80*/  FADD.FTZ R163, R163, R158 ;  /* 0x0000009ea3a37221 */ /* 0x000fc60000010000 */
[----:B------:R-:W-:Y:S01]  /*9b90*/  FADD.FTZ R160, R165, R160 ;  /* 0x000000a0a5a07221 */ /* 0x000fe20000010000 */
[----:B------:R-:W-:Y:S01]  /*9ba0*/  HGMMA.64x256x16.F32.BF16 R24, R152, gdesc[UR8].tnspB, R24, gsb0 ;  /* 0x43e0000898187df0 */ /* 0x000fe20008001818 */
[----:B------:R-:W-:Y:S01]  /*9bb0*/  UIADD3 UR10, UR5, 0x100, URZ ;  /* 0x00000100050a7890 */ /* 0x000fe2000fffe03f */
[----:B------:R-:W0:Y:S01]  /*9bc0*/  MUFU.EX2 R223, R223 ;  /* 0x000000df00df7308 */ /* 0x000e220000000800 */
[----:B------:R-:W-:Y:S01]  /*9bd0*/  UMOV UR11, 0x40000040 ;  /* 0x40000040000b7882 */ /* 0x000fe20000000000 */
[----:B------:R-:W-:Y:S01]  /*9be0*/  FADD.FTZ R167, R167, R160 ;  /* 0x000000a0a7a77221 */ /* 0x000fe20000010000 */
[----:B-----5:R-:W-:-:S03]  /*9bf0*/  FADD.FTZ R163, R162, R163 ;  /* 0x000000a3a2a37221 */ /* 0x020fc60000010000 */
[----:B-1----:R-:W-:Y:S02]  /*9c00*/  FADD.FTZ R167, R166, R167 ;  /* 0x000000a7a6a77221 */ /* 0x002fe40000010000 */
[----:B------:R-:W-:Y:S08]  /*9c10*/  MUFU.EX2 R192, R192 ;  /* 0x000000c000c07308 */ /* 0x000ff00000000800 */
[----:B------:R-:W1:Y:S01]  /*9c20*/  MUFU.EX2 R217, R217 ;  /* 0x000000d900d97308 */ /* 0x000e620000000800 */
[----:B------:R-:W-:-:S02]  /*9c30*/  WARPGROUP.DEPBAR.LE gsb0, 0x0 ;  /* 0x00008000000079c5 */ /* 0x000fc40000010000 */
[C---:B------:R-:W-:Y:S01]  /*9c40*/  F2FP.BF16.F32.PACK_AB R152, R164.reuse, R162 ;  /* 0x000000a2a498723e */ /* 0x040fe200000010ff */
[----:B------:R-:W-:Y:S01]  /*9c50*/  FADD.FTZ R164, R164, R163 ;  /* 0x000000a3a4a47221 */ /* 0x000fe20000010000 */
[----:B------:R-:W-:Y:S02]  /*9c60*/  F2FP.BF16.F32.PACK_AB R154, R171, R169 ;  /* 0x000000a9ab9a723e */ /* 0x000fe400000010ff */
[C---:B------:R-:W-:Y:S01]  /*9c70*/  F2FP.BF16.F32.PACK_AB R153, R168.reuse, R166 ;  /* 0x000000a6a899723e */ /* 0x040fe200000010ff */
[----:B------:R-:W-:Y:S01]  /*9c80*/  FADD.FTZ R168, R168, R167 ;  /* 0x000000a7a8a87221 */ /* 0x000fe20000010000 */
[----:B------:R-:W-:Y:S01]  /*9c90*/  F2FP.BF16.F32.PACK_AB R155, R175, R173 ;  /* 0x000000adaf9b723e */ /* 0x000fe200000010ff */
[----:B------:R-:W-:Y:S02]  /*9ca0*/  FADD.FTZ R164, R169, R164 ;  /* 0x000000a4a9a47221 */ /* 0x000fe40000010000 */
[----:B------:R-:W-:Y:S01]  /*9cb0*/  FADD.FTZ R168, R173, R168 ;  /* 0x000000a8ada87221 */ /* 0x000fe20000010000 */
[----:B------:R-:W-:Y:S01]  /*9cc0*/  WARPGROUP.ARRIVE ;  /* 0x00000000000079c5 */ /* 0x000fe20000000000 */
[----:B------:R-:W-:-:S02]  /*9cd0*/  FADD.FTZ R171, R171, R164 ;  /* 0x000000a4abab7221 */ /* 0x000fc40000010000 */
[----:B------:R-:W-:Y:S02]  /*9ce0*/  FADD.FTZ R175, R175, R168 ;  /* 0x000000a8afaf7221 */ /* 0x000fe40000010000 */
[----:B------:R-:W-:Y:S01]  /*9cf0*/  FADD.FTZ R171, R170, R171 ;  /* 0x000000abaaab7221 */ /* 0x000fe20000010000 */
[----:B------:R-:W-:Y:S01]  /*9d00*/  HGMMA.64x256x16.F32.BF16 R24, R152, gdesc[UR8].tnspB, R24, gsb0 ;  /* 0x43e0000898187df0 */ /* 0x000fe20008001818 */
[----:B------:R-:W-:Y:S01]  /*9d10*/  UIADD3 UR10, UR5, 0x180, URZ ;  /* 0x00000180050a7890 */ /* 0x000fe2000fffe03f */
[----:B------:R-:W-:Y:S01]  /*9d20*/  FADD.FTZ R175, R174, R175 ;  /* 0x000000afaeaf7221 */ /* 0x000fe20000010000 */
[----:B------:R-:W-:Y:S01]  /*9d30*/  UMOV UR11, 0x40000040 ;  /* 0x40000040000b7882 */ /* 0x000fe20000000000 */
[----:B------:R-:W-:Y:S02]  /*9d40*/  WARPGROUP.DEPBAR.LE gsb0, 0x0 ;  /* 0x00008000000079c5 */ /* 0x000fe40000010000 */
[C---:B------:R-:W-:Y:S01]  /*9d50*/  F2FP.BF16.F32.PACK_AB R152, R172.reuse, R170 ;  /* 0x000000aaac98723e */ /* 0x040fe200000010ff */
[----:B------:R-:W-:Y:S01]  /*9d60*/  FADD.FTZ R172, R172, R171 ;  /* 0x000000abacac7221 */ /* 0x000fe20000010000 */
[----:B------:R-:W-:-:S02]  /*9d70*/  F2FP.BF16.F32.PACK_AB R154, R179, R177 ;  /* 0x000000b1b39a723e */ /* 0x000fc400000010ff */
[C---:B------:R-:W-:Y:S01]  /*9d80*/  F2FP.BF16.F32.PACK_AB R153, R176.reuse, R174 ;  /* 0x000000aeb099723e */ /* 0x040fe200000010ff */
[----:B------:R-:W-:Y:S01]  /*9d90*/  FADD.FTZ R176, R176, R175 ;  /* 0x000000afb0b07221 */ /* 0x000fe20000010000 */
[----:B------:R-:W-:Y:S01]  /*9da0*/  F2FP.BF16.F32.PACK_AB R155, R183, R181 ;  /* 0x000000b5b79b723e */ /* 0x000fe200000010ff */
[----:B------:R-:W-:Y:S02]  /*9db0*/  FADD.FTZ R172, R177, R172 ;  /* 0x000000acb1ac7221 */ /* 0x000fe40000010000 */
[----:B------:R-:W-:Y:S01]  /*9dc0*/  FADD.FTZ R176, R181, R176 ;  /* 0x000000b0b5b07221 */ /* 0x000fe20000010000 */
[----:B------:R-:W-:Y:S01]  /*9dd0*/  WARPGROUP.ARRIVE ;  /* 0x00000000000079c5 */ /* 0x000fe20000000000 */
[----:B------:R-:W-:Y:S02]  /*9de0*/  FADD.FTZ R179, R179, R172 ;  /* 0x000000acb3b37221 */ /* 0x000fe40000010000 */
[----:B------:R-:W-:-:S09]  /*9df0*/  FADD.FTZ R183, R183, R176 ;  /* 0x000000b0b7b77221 */ /* 0x000fd20000010000 */
[----:B------:R-:W-:Y:S01]  /*9e00*/  HGMMA.64x256x16.F32.BF16 R24, R152, gdesc[UR8].tnspB, R24, gsb0 ;  /* 0x43e0000898187df0 */ /* 0x000fe20008001818 */
[----:B------:R-:W-:Y:S01]  /*9e10*/  UIADD3 UR10, UR5, 0x200, URZ ;  /* 0x00000200050a7890 */ /* 0x000fe2000fffe03f */
[----:B------:R-:W-:Y:S01]  /*9e20*/  UMOV UR11, 0x40000040 ;  /* 0x40000040000b7882 */ /* 0x000fe20000000000 */
[----:B------:R-:W-:Y:S02]  /*9e30*/  WARPGROUP.DEPBAR.LE gsb0, 0x0 ;  /* 0x00008000000079c5 */ /* 0x000fe40000010000 */
[----:B------:R-:W-:Y:S01]  /*9e40*/  F2FP.BF16.F32.PACK_AB R152, R221, R178 ;  /* 0x000000b2dd98723e */ /* 0x000fe200000010ff */
[----:B------:R-:W-:Y:S01]  /*9e50*/  FADD.FTZ R178, R178, R179 ;  /* 0x000000b3b2b27221 */ /* 0x000fe20000010000 */
[----:B------:R-:W-:Y:S02]  /*9e60*/  F2FP.BF16.F32.PACK_AB R154, R185, R180 ;  /* 0x000000b4b99a723e */ /* 0x000fe400000010ff */
        /* <DEDUP_REMOVED lines=11> */
[----:B------:R-:W-:Y:S01]  /*9f20*/  FADD.FTZ R189, R189, R184 ;  /* 0x000000b8bdbd7221 */ /* 0x000fe20000010000 */
[----:B------:R-:W-:Y:S01]  /*9f30*/  UMOV UR11, 0x40000040 ;  /* 0x40000040000b7882 */ /* 0x000fe20000000000 */
[----:B------:R-:W-:Y:S02]  /*9f40*/  WARPGROUP.DEPBAR.LE gsb0, 0x0 ;  /* 0x00008000000079c5 */ /* 0x000fe40000010000 */
[----:B------:R-:W-:Y:S01]  /*9f50*/  F2FP.BF16.F32.PACK_AB R152, R191, R186 ;  /* 0x000000babf98723e */ /* 0x000fe200000010ff */
[----:B------:R-:W-:Y:S01]  /*9f60*/  FADD.FTZ R186, R186, R185 ;  /* 0x000000b9baba7221 */ /* 0x000fe20000010000 */
[----:B--2---:R-:W-:Y:S02]  /*9f70*/  F2FP.BF16.F32.PACK_AB R154, R193, R188 ;  /* 0x000000bcc19a723e */ /* 0x004fe400000010ff */
[----:B0-----:R-:W-:Y:S01]  /*9f80*/  F2FP.BF16.F32.PACK_AB R153, R223, R190 ;  /* 0x000000bedf99723e */ /* 0x001fe200000010ff */
[----:B------:R-:W-:Y:S01]  /*9f90*/  FADD.FTZ R190, R190, R189 ;  /* 0x000000bdbebe7221 */ /* 0x000fe20000010000 */
[----:B-1----:R-:W-:Y:S01]  /*9fa0*/  F2FP.BF16.F32.PACK_AB R155, R217, R192 ;  /* 0x000000c0d99b723e */ /* 0x002fe200000010ff */
[----:B------:R-:W-:-:S02]  /*9fb0*/  FADD.FTZ R191, R191, R186 ;  /* 0x000000babfbf7221 */ /* 0x000fc40000010000 */
[----:B------:R-:W-:Y:S01]  /*9fc0*/  FADD.FTZ R223, R223, R190 ;  /* 0x000000bedfdf7221 */ /* 0x000fe20000010000 */
[----:B------:R-:W-:Y:S01]  /*9fd0*/  WARPGROUP.ARRIVE ;  /* 0x00000000000079c5 */ /* 0x000fe20000000000 */
[----:B------:R-:W-:Y:S02]  /*9fe0*/  FADD.FTZ R0, R188, R191 ;  /* 0x000000bfbc007221 */ /* 0x000fe40000010000 */
[----:B------:R-:W-:Y:S02]  /*9ff0*/  FADD.FTZ R12, R192, R223 ;  /* 0x000000dfc00c7221 */ /* 0x000fe40000010000 */
[----:B------:R-:W-:-:S07]  /*a000*/  FADD.FTZ R0, R193, R0 ;  /* 0x00000000c1007221 */ /* 0x000fce0000010000 */
[----:B------:R-:W-:Y:S01]  /*a010*/  HGMMA.64x256x16.F32.BF16 R24, R152, gdesc[UR8].tnspB, R24, gsb0 ;  /* 0x43e0000898187df0 */ /* 0x000fe20008001818 */
[----:B------:R-:W-:Y:S02]  /*a020*/  FADD.FTZ R12, R217, R12 ;  /* 0x0000000cd90c7221 */ /* 0x000fe40000010000 */
[----:B------:R-:W-:Y:S02]  /*a030*/  WARPGROUP.DEPBAR.LE gsb0, 0x0 ;  /* 0x00008000000079c5 */ /* 0x000fe40000010000 */
[----:B------:R1:W-:Y:S01]  /*a040*/  @!P2 SYNCS.ARRIVE.TRANS64.RED.A1T0 RZ, [R215+URZ], RZ ;  /* 0x000000ffd7ffa9a7 */ /* 0x0003e2000810043f */
[----:B------:R-:W-:Y:S05]  /*a050*/  @P1 BRA `(.L_x_13634) ;  /* 0xffffffd400c41947 */ /* 0x000fea000383ffff */
.L_x_13625:
[----:B------:R-:W2:Y:S01]  /*a060*/  SHFL.BFLY PT, R3, R0, 0x2, 0x1f ;  /* 0x0c401f0000037f89 */ /* 0x000ea200000e0000 */
[----:B------:R-:W-:Y:S01]  /*a070*/  IMAD.MOV.U32 R4, RZ, RZ, RZ ;  /* 0x000000ffff047224 */ /* 0x000fe200078e00ff */
[----:B------:R-:W-:Y:S01]  /*a080*/  R2UR UR4, R224 ;  /* 0x00000000e00472ca */ /* 0x000fe200000e0000 */
[----:B------:R-:W-:Y:S01]  /*a090*/  UIADD3 UR36, UR36, 0x1, URZ ;  /* 0x0000000124247890 */ /* 0x000fe2000fffe03f */
[----:B------:R-:W3:Y:S01]  /*a0a0*/  SHFL.BFLY PT, R5, R12, 0x2, 0x1f ;  /* 0x0c401f000c057f89 */ /* 0x000ee200000e0000 */
[----:B------:R-:W-:Y:S01]  /*a0b0*/  IMAD.U32 R9, RZ, RZ, UR6 ;  /* 0x00000006ff097e24 */ /* 0x000fe2000f8e00ff */
[----:B------:R4:W-:Y:S06]  /*a0c0*/  BAR.ARV R157, 0x100 ;  /* 0x0004009d0000751d */ /* 0x0009ec0000002000 */
[----:B------:R-:W-:-:S02]  /*a0d0*/  UISETP.NE.AND UP0, UPT, UR36, 0x2, UPT ;  /* 0x000000022400788c */ /* 0x000fc4000bf05270 */
[----:B------:R-:W-:Y:S06]  /*a0e0*/  BAR.ARV 0x8, 0x180 ;  /* 0x0206000000007b1d */ /* 0x000fec0000002000 */
[----:B------:R-:W-:Y:S01]  /*a0f0*/  UIADD3 UR4, UR4, 0x1, URZ ;  /* 0x0000000104047890 */ /* 0x000fe2000fffe03f */
[----:B------:R-:W-:Y:S01]  /*a100*/  PLOP3.LUT P0, PT, PT, PT, PT, 0x8, 0x0 ;  /* 0x000000000000781c */ /* 0x000fe20003f0e170 */
[----:B--2---:R-:W-:Y:S01]  /*a110*/  FADD.FTZ R3, R3, R0 ;  /* 0x0000000003037221 */ /* 0x004fe20000010000 */
[----:B------:R-:W-:Y:S01]  /*a120*/  IMAD.MOV.U32 R0, RZ, RZ, RZ ;  /* 0x000000ffff007224 */ /* 0x000fe200078e00ff */
[----:B------:R-:W-:Y:S01]  /*a130*/  USEL UR36, UR36, URZ, UP0 ;  /* 0x0000003f24247287 */ /* 0x000fe20008000000 */
[----:B---3--:R-:W-:-:S02]  /*a140*/  FADD.FTZ R5, R5, R12 ;  /* 0x0000000c05057221 */ /* 0x008fc40000010000 */
[----:B------:R-:W2:Y:S01]  /*a150*/  SHFL.BFLY PT, R2, R3, 0x1, 0x1f ;  /* 0x0c201f0003027f89 */ /* 0x000ea200000e0000 */
[----:B------:R-:W-:Y:S01]  /*a160*/  IMAD.U32 R224, RZ, RZ, UR4 ;  /* 0x00000004ffe07e24 */ /* 0x000fe2000f8e00ff */
[----:B------:R-:W-:-:S04]  /*a170*/  USEL UR4, URZ, 0x1, UP0 ;  /* 0x000000013f047887 */ /* 0x000fc80008000000 */
[----:B------:R-:W-:Y:S01]  /*a180*/  ULOP3.LUT UR37, UR37, UR4, URZ, 0x3c, !UPT ;  /* 0x0000000425257292 */ /* 0x000fe2000f8e3c3f */
[----:B--2---:R-:W-:Y:S01]  /*a190*/  FADD.FTZ R7, R3, R2 ;  /* 0x0000000203077221 */ /* 0x004fe20000010000 */
[----:B------:R-:W-:Y:S01]  /*a1a0*/  IMAD.MOV.U32 R3, RZ, RZ, -0x800000 ;  /* 0xff800000ff037424 */ /* 0x000fe200078e00ff */
[----:B------:R-:W2:Y:S03]  /*a1b0*/  SHFL.BFLY PT, R2, R5, 0x1, 0x1f ;  /* 0x0c201f0005027f89 */ /* 0x000ea600000e0000 */
[----:B------:R-:W-:-:S13]  /*a1c0*/  FSETP.NE.FTZ.AND P1, PT, R7, RZ, PT ;  /* 0x000000ff0700720b */ /* 0x000fda0003f35000 */
[----:B------:R-:W3:Y:S01]  /*a1d0*/  @P1 MUFU.RCP R4, R7 ;  /* 0x0000000700041308 */ /* 0x000ee20000001000 */
[----:B--2---:R-:W-:Y:S01]  /*a1e0*/  FADD.FTZ R6, R5, R2 ;  /* 0x0000000205067221 */ /* 0x004fe20000010000 */
[----:B------:R-:W-:Y:S02]  /*a1f0*/  IMAD.U32 R5, RZ, RZ, UR6 ;  /* 0x00000006ff057e24 */ /* 0x000fe4000f8e00ff */
[----:B------:R-:W-:Y:S02]  /*a200*/  IMAD.MOV.U32 R2, RZ, RZ, -0x800000 ;  /* 0xff800000ff027424 */ /* 0x000fe400078e00ff */
[----:B------:R-:W-:Y:S01]  /*a210*/  FSETP.NE.FTZ.AND P2, PT, R6, RZ, PT ;  /* 0x000000ff0600720b */ /* 0x000fe20003f55000 */
[----:B------:R-:W-:Y:S01]  /*a220*/  @P1 FMUL.FTZ R5, R5, 0.69314718246459960938 ;  /* 0x3f31721805051820 */ /* 0x000fe20000410000 */
        /* <DEDUP_REMOVED lines=64> */
[----:B------:R-:W0:Y:S01]  /*a630*/  @P2 MUFU.RCP R0, R6 ;  /* 0x0000000600002308 */ /* 0x000e220000001000 */
[----:B------:R-:W-:-:S07]  /*a640*/  @P2 FMUL.FTZ R9, R9, 0.69314718246459960938 ;  /* 0x3f31721809092820 */ /* 0x000fce0000410000 */
[----:B------:R-:W2:Y:S08]  /*a650*/  @P1 MUFU.LG2 R4, R7 ;  /* 0x0000000700041308 */ /* 0x000eb00000000c00 */
        /* <DEDUP_REMOVED lines=68> */
[----:B----4-:R-:W-:-:S07]  /*aaa0*/  @P2 FFMA.FTZ R2, R9, R21, R6 ;  /* 0x0000001509022223 */ /* 0x010fce0000010006 */
.L_x_13603:
        /* <DEDUP_REMOVED lines=10> */
[----:B------:R-:W2:Y:S01]  /*ab50*/  LDC R195, c[0x0][0xce8] ;  /* 0x00033a00ffc37b82 */ /* 0x000ea20000000800 */
[----:B------:R-:W-:Y:S01]  /*ab60*/  F2FP.BF16.F32.PACK_AB R24, R25, R24 ;  /* 0x000000181918723e */ /* 0x000fe200000010ff */
[----:B------:R-:W-:Y:S01]  /*ab70*/  ULDC.64 UR8, c[0x0][0xc90] ;  /* 0x0003240000087ab9 */ /* 0x000fe20000000a00 */
[----:B------:R-:W-:Y:S01]  /*ab80*/  F2FP.BF16.F32.PACK_AB R25, R40, R26 ;  /* 0x0000001a2819723e */ /* 0x000fe200000010ff */
[----:B------:R-:W-:Y:S01]  /*ab90*/  ULDC.64 UR14, c[0x0][0x208] ;  /* 0x00008200000e7ab9 */ /* 0x000fe20000000a00 */
[----:B------:R-:W-:Y:S02]  /*aba0*/  F2FP.BF16.F32.PACK_AB R26, R29, R28 ;  /* 0x0000001c1d1a723e */ /* 0x000fe400000010ff */
[----:B------:R-:W-:Y:S02]  /*abb0*/  F2FP.BF16.F32.PACK_AB R27, R27, R30 ;  /* 0x0000001e1b1b723e */ /* 0x000fe400000010ff */
[----:B------:R-:W-:-:S02]  /*abc0*/  R2UR UR11, R207 ;  /* 0x00000000cf0b72ca */ /* 0x000fc400000e0000 */
[----:B------:R-:W-:Y:S02]  /*abd0*/  R2UR UR13, R218 ;  /* 0x00000000da0d72ca */ /* 0x000fe400000e0000 */
[----:B------:R-:W-:Y:S02]  /*abe0*/  F2FP.BF16.F32.PACK_AB R32, R33, R32 ;  /* 0x000000202120723e */ /* 0x000fe400000010ff */
[----:B------:R-:W-:Y:S02]  /*abf0*/  F2FP.BF16.F32.PACK_AB R33, R35, R34 ;  /* 0x000000222321723e */ /* 0x000fe400000010ff */
[----:B------:R-:W-:Y:S01]  /*ac00*/  F2FP.BF16.F32.PACK_AB R34, R37, R172 ;  /* 0x000000ac2522723e */ /* 0x000fe200000010ff */
[----:B------:R-:W-:Y:S01]  /*ac10*/  VIADD R37, R201, UR38 ;  /* 0x00000026c9257c36 */ /* 0x000fe20008000000 */
[----:B------:R-:W-:Y:S02]  /*ac20*/  F2FP.BF16.F32.PACK_AB R35, R39, R38 ;  /* 0x000000262723723e */ /* 0x000fe400000010ff */
[----:B------:R-:W-:Y:S01]  /*ac30*/  F2FP.BF16.F32.PACK_AB R136, R137, R136 ;  /* 0x000000888988723e */ /* 0x000fe200000010ff */
[----:B------:R-:W-:Y:S01]  /*ac40*/  USHF.R.S32.HI UR10, URZ, 0x1f, UR11 ;  /* 0x0000001f3f0a7899 */ /* 0x000fe2000801140b */
[----:B------:R-:W-:Y:S01]  /*ac50*/  F2FP.BF16.F32.PACK_AB R137, R166, R120 ;  /* 0x00000078a689723e */ /* 0x000fe200000010ff */
[----:B------:R-:W-:Y:S01]  /*ac60*/  UIMAD.WIDE.U32 UR6, UR11, UR8, URZ ;  /* 0x000000080b0672a5 */ /* 0x000fe2000f8e003f */
[----:B------:R-:W-:Y:S01]  /*ac70*/  F2FP.BF16.F32.PACK_AB R169, R170, R169 ;  /* 0x000000a9aaa9723e */ /* 0x000fe200000010ff */
[----:B------:R-:W-:Y:S01]  /*ac80*/  UIMAD UR5, UR10, UR8, URZ ;  /* 0x000000080a0572a4 */ /* 0x000fe2000f8e023f */
[----:B------:R-:W-:Y:S01]  /*ac90*/  F2FP.BF16.F32.PACK_AB R170, R149, R148 ;  /* 0x0000009495aa723e */ /* 0x000fe200000010ff */
[----:B------:R-:W-:Y:S01]  /*aca0*/  USHF.R.S32.HI UR12, URZ, 0x1f, UR13 ;  /* 0x0000001f3f0c7899 */ /* 0x000fe2000801140d */
[----:B------:R-:W-:Y:S01]  /*acb0*/  F2FP.BF16.F32.PACK_AB R171, R0, R171 ;  /* 0x000000ab00ab723e */ /* 0x000fe200000010ff */
[----:B------:R-:W-:Y:S01]  /*acc0*/  UIMAD UR5, UR11, UR9, UR5 ;  /* 0x000000090b0572a4 */ /* 0x000fe2000f8e0205 */
[----:B------:R-:W-:-:S02]  /*acd0*/  MOV R162, R194 ;  /* 0x000000c200a27202 */ /* 0x000fc40000000f00 */
[----:B0-----:R-:W-:Y:S01]  /*ace0*/  MOV R163, R5 ;  /* 0x0000000500a37202 */ /* 0x001fe20000000f00 */
[----:B------:R-:W-:Y:S01]  /*acf0*/  IMAD R5, R219, 0x40, R200 ;  /* 0x00000040db057824 */ /* 0x000fe200078e02c8 */
[----:B------:R-:W-:Y:S01]  /*ad00*/  ULDC.64 UR8, c[0x0][0xc98] ;  /* 0x0003260000087ab9 */ /* 0x000fe20000000a00 */
[----:B------:R-:W-:Y:S01]  /*ad10*/  UIADD3 UR7, UR7, UR5, URZ ;  /* 0x0000000507077290 */ /* 0x000fe2000fffe03f */
[--C-:B------:R-:W-:Y:S01]  /*ad20*/  IMAD.WIDE R16, R228, 0x2, R162.reuse ;  /* 0x00000002e4107825 */ /* 0x100fe200078e02a2 */
[----:B------:R-:W-:Y:S02]  /*ad30*/  UIMAD UR5, UR12, UR8, URZ ;  /* 0x000000080c0572a4 */ /* 0x000fe4000f8e023f */
[----:B------:R-:W-:Y:S01]  /*ad40*/  UIMAD.WIDE.U32 UR6, UR13, UR8, UR6 ;  /* 0x000000080d0672a5 */ /* 0x000fe2000f8e0006 */
[----:B------:R-:W-:Y:S01]  /*ad50*/  IMAD.WIDE R162, R5, 0x2, R162 ;  /* 0x0000000205a27825 */ /* 0x000fe200078e02a2 */
[C---:B------:R-:W-:Y:S01]  /*ad60*/  IADD3 R23, P0, R16.reuse, 0x8060, RZ ;  /* 0x0000806010177810 */ /* 0x040fe20007f1e0ff */
[----:B------:R-:W-:Y:S01]  /*ad70*/  UIMAD UR5, UR13, UR9, UR5 ;  /* 0x000000090d0572a4 */ /* 0x000fe2000f8e0205 */
[----:B------:R-:W-:-:S02]  /*ad80*/  IADD3 R7, P3, R16, 0xc060, RZ ;  /* 0x0000c06010077810 */ /* 0x000fc40007f7e0ff */
        /* <DEDUP_REMOVED lines=8> */
[----:B------:R-:W-:Y:S02]  /*ae10*/  LOP3.LUT R4, R7, 0x380, RZ, 0xc0, !PT ;  /* 0x0000038007047812 */ /* 0x000fe400078ec0ff */
[----:B------:R-:W-:Y:S01]  /*ae20*/  IADD3 R12, P2, R16, 0x4000, RZ ;  /* 0x00004000100c7810 */ /* 0x000fe20007f5e0ff */
[----:B------:R-:W-:Y:S01]  /*ae30*/  IMAD.X R147, RZ, RZ, R17, P3 ;  /* 0x000000ffff937224 */ /* 0x000fe200018e0611 */
[----:B------:R-:W-:-:S02]  /*ae40*/  LOP3.LUT R14, R14, R23, RZ, 0x3c, !PT ;  /* 0x000000170e0e7212 */ /* 0x000fc400078e3cff */
[----:B------:R-:W-:Y:S01]  /*ae50*/  LOP3.LUT R23, R106, 0x380, RZ, 0xc0, !PT ;  /* 0x000003806a177812 */ /* 0x000fe200078ec0ff */
[--C-:B------:R-:W-:Y:S01]  /*ae60*/  IMAD.X R13, RZ, RZ, R17.reuse, P2 ;  /* 0x000000ffff0d7224 */ /* 0x100fe200010e0611 */
[----:B------:R-:W-:Y:S02]  /*ae70*/  SHF.R.U64 R4, R4, 0x3, RZ ;  /* 0x0000000304047819 */ /* 0x000fe400000012ff */
[C---:B------:R-:W-:Y:S02]  /*ae80*/  IADD3 R103, P4, R16.reuse, 0xc040, RZ ;  /* 0x0000c04010677810 */ /* 0x040fe40007f9e0ff */
[C---:B------:R-:W-:Y:S02]  /*ae90*/  IADD3 R99, P5, R16.reuse, 0xc020, RZ ;  /* 0x0000c02010637810 */ /* 0x040fe40007fbe0ff */
[C---:B------:R-:W-:Y:S02]  /*aea0*/  IADD3 R31, P6, R16.reuse, 0xc000, RZ ;  /* 0x0000c000101f7810 */ /* 0x040fe40007fde0ff */
[C---:B------:R-:W-:Y:S01]  /*aeb0*/  IADD3 R19, P1, R16.reuse, 0x20, RZ ;  /* 0x0000002010137810 */ /* 0x040fe20007f3e0ff */
[--C-:B------:R-:W-:Y:S01]  /*aec0*/  IMAD.X R9, RZ, RZ, R17.reuse, P5 ;  /* 0x000000ffff097224 */ /* 0x100fe200028e0611 */
[----:B------:R-:W-:Y:S01]  /*aed0*/  SHF.R.U64 R23, R23, 0x3, RZ ;  /* 0x0000000317177819 */ /* 0x000fe200000012ff */
[--C-:B------:R-:W-:Y:S01]  /*aee0*/  IMAD.X R11, RZ, RZ, R17.reuse, P6 ;  /* 0x000000ffff0b7224 */ /* 0x100fe200030e0611 */
[----:B------:R-:W-:Y:S01]  /*aef0*/  LOP3.LUT R165, R16, 0x380, RZ, 0xc0, !PT ;  /* 0x0000038010a57812 */ /* 0x000fe200078ec0ff */
[----:B------:R-:W-:Y:S01]  /*af00*/  IMAD.X R139, RZ, RZ, R17, P1 ;  /* 0x000000ffff8b7224 */ /* 0x000fe200008e0611 */
[----:B------:R-:W-:-:S02]  /*af10*/  IADD3 R107, P2, R162, 0x7000, RZ ;  /* 0x00007000a26b7810 */ /* 0x000fc40007f5e0ff */
[----:B------:R-:W-:Y:S01]  /*af20*/  LOP3.LUT R4, R4, R7, RZ, 0x3c, !PT ;  /* 0x0000000704047212 */ /* 0x000fe200078e3cff */
[--C-:B------:R-:W-:Y:S01]  /*af30*/  IMAD.X R7, RZ, RZ, R17.reuse, P4 ;  /* 0x000000ffff077224 */ /* 0x100fe200020e0611 */
[----:B------:R-:W-:Y:S02]  /*af40*/  LOP3.LUT R146, R23, R106, RZ, 0x3c, !PT ;  /* 0x0000006a17927212 */ /* 0x000fe400078e3cff */
        /* <DEDUP_REMOVED lines=13> */
[--C-:B------:R-:W-:Y:S01]  /*b020*/  IMAD.X R161, RZ, RZ, R17.reuse, P3 ;  /* 0x000000ffffa17224 */ /* 0x100fe200018e0611 */
[----:B------:R-:W-:Y:S01]  /*b030*/  LOP3.LUT R164, R165, R16, RZ, 0x3c, !PT ;  /* 0x00000010a5a47212 */ /* 0x000fe200078e3cff */
[----:B------:R-:W-:Y:S01]  /*b040*/  IMAD.MOV.U32 R165, RZ, RZ, R17 ;  /* 0x000000ffffa57224 */ /* 0x000fe200078e0011 */
[----:B------:R-:W-:-:S02]  /*b050*/  SHF.R.U64 R106, R106, 0x3, RZ ;  /* 0x000000036a6a7819 */ /* 0x000fc400000012ff */
[----:B------:R-:W-:Y:S02]  /*b060*/  LOP3.LUT R17, R102, 0x380, RZ, 0xc0, !PT ;  /* 0x0000038066117812 */ /* 0x000fe400078ec0ff */
[----:B------:R-:W-:Y:S01]  /*b070*/  LOP3.LUT R106, R106, R107, RZ, 0x3c, !PT ;  /* 0x0000006b6a6a7212 */ /* 0x000fe200078e3cff */
[----:B------:R-:W-:Y:S01]  /*b080*/  IMAD.X R107, RZ, RZ, R163, P2 ;  /* 0x000000ffff6b7224 */ /* 0x000fe200010e06a3 */
[----:B------:R-:W-:Y:S02]  /*b090*/  LOP3.LUT R16, R19, 0x380, RZ, 0xc0, !PT ;  /* 0x0000038013107812 */ /* 0x000fe400078ec0ff */
[----:B------:R-:W-:Y:S02]  /*b0a0*/  SHF.R.U64 R17, R17, 0x3, RZ ;  /* 0x0000000311117819 */ /* 0x000fe400000012ff */
[----:B------:R-:W-:Y:S02]  /*b0b0*/  IADD3 R135, P2, R162, 0xe000, RZ ;  /* 0x0000e000a2877810 */ /* 0x000fe40007f5e0ff */
[----:B------:R-:W-:-:S02]  /*b0c0*/  SHF.R.U64 R16, R16, 0x3, RZ ;  /* 0x0000000310107819 */ /* 0x000fc400000012ff */
[----:B------:R-:W-:Y:S02]  /*b0d0*/  LOP3.LUT R150, R17, R102, RZ, 0x3c, !PT ;  /* 0x0000006611967212 */ /* 0x000fe400078e3cff */
[----:B------:R-:W-:Y:S02]  /*b0e0*/  LOP3.LUT R134, R135, 0x380, RZ, 0xc0, !PT ;  /* 0x0000038087867812 */ /* 0x000fe400078ec0ff */
[----:B------:R-:W-:Y:S02]  /*b0f0*/  LOP3.LUT R17, R20, 0x380, RZ, 0xc0, !PT ;  /* 0x0000038014117812 */ /* 0x000fe400078ec0ff */
[----:B------:R-:W-:Y:S02]  /*b100*/  LOP3.LUT R138, R16, R19, RZ, 0x3c, !PT ;  /* 0x00000013108a7212 */ /* 0x000fe400078e3cff */
[----:B------:R-:W-:Y:S02]  /*b110*/  LOP3.LUT R23, R98, 0x380, RZ, 0xc0, !PT ;  /* 0x0000038062177812 */ /* 0x000fe400078ec0ff */
[----:B------:R-:W-:-:S02]  /*b120*/  LOP3.LUT R16, R21, 0x380, RZ, 0xc0, !PT ;  /* 0x0000038015107812 */ /* 0x000fc400078ec0ff */
[----:B------:R-:W-:Y:S02]  /*b130*/  SHF.R.U64 R134, R134, 0x3, RZ ;  /* 0x0000000386867819 */ /* 0x000fe400000012ff */
[----:B------:R-:W-:Y:S02]  /*b140*/  SHF.R.U64 R17, R17, 0x3, RZ ;  /* 0x0000000311117819 */ /* 0x000fe400000012ff */
[----:B------:R-:W-:Y:S02]  /*b150*/  LOP3.LUT R19, R22, 0x380, RZ, 0xc0, !PT ;  /* 0x0000038016137812 */ /* 0x000fe400078ec0ff */
[----:B------:R-:W-:Y:S02]  /*b160*/  SHF.R.U64 R23, R23, 0x3, RZ ;  /* 0x0000000317177819 */ /* 0x000fe400000012ff */
[----:B------:R-:W-:Y:S02]  /*b170*/  SHF.R.U64 R16, R16, 0x3, RZ ;  /* 0x0000000310107819 */ /* 0x000fe400000012ff */
[----:B------:R-:W-:Y:S01]  /*b180*/  LOP3.LUT R134, R134, R135, RZ, 0x3c, !PT ;  /* 0x0000008786867212 */ /* 0x000fe200078e3cff */
[----:B------:R-:W-:Y:S01]  /*b190*/  IMAD.X R135, RZ, RZ, R163, P2 ;  /* 0x000000ffff877224 */ /* 0x000fe200010e06a3 */
[----:B------:R-:W-:-:S02]  /*b1a0*/  LOP3.LUT R158, R17, R20, RZ, 0x3c, !PT ;  /* 0x00000014119e7212 */ /* 0x000fc400078e3cff */
[----:B------:R-:W-:Y:S02]  /*b1b0*/  LOP3.LUT R10, R31, 0x380, RZ, 0xc0, !PT ;  /* 0x000003801f0a7812 */ /* 0x000fe400078ec0ff */
[----:B------:R-:W-:Y:S02]  /*b1c0*/  IADD3 R17, P3, R162, 0x1000, RZ ;  /* 0x00001000a2117810 */ /* 0x000fe40007f7e0ff */
[----:B--2---:R-:W-:Y:S02]  /*b1d0*/  ISETP.NE.AND P2, PT, R195, 0x1, PT ;  /* 0x00000001c300780c */ /* 0x004fe40003f45270 */
[----:B------:R-:W-:Y:S02]  /*b1e0*/  SHF.R.U64 R19, R19, 0x3, RZ ;  /* 0x0000000313137819 */ /* 0x000fe400000012ff */
[----:B------:R-:W-:Y:S02]  /*b1f0*/  LOP3.LUT R152, R23, R98, RZ, 0x3c, !PT ;  /* 0x0000006217987212 */ /* 0x000fe400078e3cff */
[----:B------:R-:W-:-:S02]  /*b200*/  LOP3.LUT R154, R16, R21, RZ, 0x3c, !PT ;  /* 0x00000015109a7212 */ /* 0x000fc400078e3cff */
[----:B------:R-:W-:Y:S02]  /*b210*/  LOP3.LUT R6, R103, 0x380, RZ, 0xc0, !PT ;  /* 0x0000038067067812 */ /* 0x000fe400078ec0ff */
[----:B------:R-:W-:Y:S02]  /*b220*/  LOP3.LUT R8, R99, 0x380, RZ, 0xc0, !PT ;  /* 0x0000038063087812 */ /* 0x000fe400078ec0ff */
[----:B------:R-:W-:Y:S02]  /*b230*/  IADD3 R20, P4, R162, 0x2000, RZ ;  /* 0x00002000a2147810 */ /* 0x000fe40007f9e0ff */
[----:B------:R-:W-:Y:S02]  /*b240*/  LOP3.LUT R23, R12, 0x380, RZ, 0xc0, !PT ;  /* 0x000003800c177812 */ /* 0x000fe400078ec0ff */
[----:B------:R-:W-:Y:S02]  /*b250*/  LOP3.LUT R21, R18, 0x380, RZ, 0xc0, !PT ;  /* 0x0000038012157812 */ /* 0x000fe400078ec0ff */
[----:B------:R-:W-:-:S02]  /*b260*/  SHF.R.U64 R10, R10, 0x3, RZ ;  /* 0x000000030a0a7819 */ /* 0x000fc400000012ff */
[----:B------:R-:W-:Y:S02]  /*b270*/  LOP3.LUT R16, R17, 0x380, RZ, 0xc0, !PT ;  /* 0x0000038011107812 */ /* 0x000fe400078ec0ff */
[----:B------:R-:W-:Y:S02]  /*b280*/  LOP3.LUT R156, R19, R22, RZ, 0x3c, !PT ;  /* 0x00000016139c7212 */ /* 0x000fe400078e3cff */
[----:B------:R-:W-:Y:S02]  /*b290*/  SHF.R.U64 R6, R6, 0x3, RZ ;  /* 0x0000000306067819 */ /* 0x000fe400000012ff */
[----:B------:R-:W-:Y:S02]  /*b2a0*/  SHF.R.U64 R8, R8, 0x3, RZ ;  /* 0x0000000308087819 */ /* 0x000fe400000012ff */
[----:B------:R-:W-:Y:S02]  /*b2b0*/  LOP3.LUT R19, R20, 0x380, RZ, 0xc0, !PT ;  /* 0x0000038014137812 */ /* 0x000fe400078ec0ff */
[----:B------:R-:W-:-:S02]  /*b2c0*/  SHF.R.U64 R23, R23, 0x3, RZ ;  /* 0x0000000317177819 */ /* 0x000fc400000012ff */
[----:B------:R-:W-:Y:S02]  /*b2d0*/  SHF.R.U64 R21, R21, 0x3, RZ ;  /* 0x0000000315157819 */ /* 0x000fe400000012ff */
[----:B------:R-:W-:Y:S01]  /*b2e0*/  MOV R196, R164 ;  /* 0x000000a400c47202 */ /* 0x000fe20000000f00 */
[----:B------:R-:W-:Y:S01]  /*b2f0*/  BAR.SYNC.DEFER_BLOCKING 0x1, 0x100 ;  /* 0x0044000000007b1d */ /* 0x000fe20000010000 */
[----:B------:R-:W-:Y:S02]  /*b300*/  LOP3.LUT R10, R10, R31, RZ, 0x3c, !PT ;  /* 0x0000001f0a0a7212 */ /* 0x000fe400078e3cff */
[----:B------:R-:W-:Y:S02]  /*b310*/  SHF.R.U64 R16, R16, 0x3, RZ ;  /* 0x0000000310107819 */ /* 0x000fe400000012ff */
[----:B------:R-:W-:Y:S02]  /*b320*/  LOP3.LUT R31, R110, 0x380, RZ, 0xc0, !PT ;  /* 0x000003806e1f7812 */ /* 0x000fe400078ec0ff */
[----:B------:R-:W-:-:S02]  /*b330*/  LOP3.LUT R6, R6, R103, RZ, 0x3c, !PT ;  /* 0x0000006706067212 */ /* 0x000fc400078e3cff */
[----:B------:R-:W-:Y:S02]  /*b340*/  LOP3.LUT R8, R8, R99, RZ, 0x3c, !PT ;  /* 0x0000006308087212 */ /* 0x000fe400078e3cff */
[----:B------:R-:W-:Y:S02]  /*b350*/  SHF.R.U64 R19, R19, 0x3, RZ ;  /* 0x0000000313137819 */ /* 0x000fe400000012ff */
[----:B------:R-:W-:Y:S02]  /*b360*/  LOP3.LUT R12, R23, R12, RZ, 0x3c, !PT ;  /* 0x0000000c170c7212 */ /* 0x000fe400078e3cff */
[----:B------:R-:W-:Y:S02]  /*b370*/  LOP3.LUT R160, R21, R18, RZ, 0x3c, !PT ;  /* 0x0000001215a07212 */ /* 0x000fe400078e3cff */
[----:B------:R-:W-:Y:S01]  /*b380*/  LOP3.LUT R16, R16, R17, RZ, 0x3c, !PT ;  /* 0x0000001110107212 */ /* 0x000fe200078e3cff */
[----:B------:R-:W-:Y:S01]  /*b390*/  IMAD.X R17, RZ, RZ, R163, P3 ;  /* 0x000000ffff117224 */ /* 0x000fe200018e06a3 */
[----:B------:R-:W-:-:S02]  /*b3a0*/  IADD3 R21, P5, R162, 0x3000, RZ ;  /* 0x00003000a2157810 */ /* 0x000fc40007fbe0ff */
[C---:B------:R-:W-:Y:S02]  /*b3b0*/  IADD3 R23, P6, R162.reuse, 0x4000, RZ ;  /* 0x00004000a2177810 */ /* 0x040fe40007fde0ff */
[C---:B------:R-:W-:Y:S01]  /*b3c0*/  IADD3 R99, P0, R162.reuse, 0x5000, RZ ;  /* 0x00005000a2637810 */ /* 0x040fe20007f1e0ff */
[----:B------:R0:W-:Y:S01]  /*b3d0*/  STSM.16.M88.4 [R196], R24 ;  /* 0x00000018c4007844 */ /* 0x0001e20000000200 */
[C---:B------:R-:W-:Y:S02]  /*b3e0*/  IADD3 R103, P1, R162.reuse, 0x6000, RZ ;  /* 0x00006000a2677810 */ /* 0x040fe40007f3e0ff */
[----:B------:R-:W-:Y:S02]  /*b3f0*/  SHF.R.U64 R31, R31, 0x3, RZ ;  /* 0x000000031f1f7819 */ /* 0x000fe400000012ff */
[----:B------:R-:W-:Y:S02]  /*b400*/  IADD3 R111, P3, R162, 0x8000, RZ ;  /* 0x00008000a26f7810 */ /* 0x000fe40007f7e0ff */
[----:B------:R-:W-:Y:S01]  /*b410*/  LOP3.LUT R18, R19, R20, RZ, 0x3c, !PT ;  /* 0x0000001413127212 */ /* 0x000fe200078e3cff */
[----:B------:R-:W-:Y:S01]  /*b420*/  IMAD.X R19, RZ, RZ, R163, P4 ;  /* 0x000000ffff137224 */ /* 0x000fe200020e06a3 */
[----:B------:R-:W-:-:S02]  /*b430*/  LOP3.LUT R20, R21, 0x380, RZ, 0xc0, !PT ;  /* 0x0000038015147812 */ /* 0x000fc400078ec0ff */
[----:B------:R-:W-:Y:S02]  /*b440*/  LOP3.LUT R22, R23, 0x380, RZ, 0xc0, !PT ;  /* 0x0000038017167812 */ /* 0x000fe400078ec0ff */
[----:B------:R-:W-:Y:S02]  /*b450*/  LOP3.LUT R98, R99, 0x380, RZ, 0xc0, !PT ;  /* 0x0000038063627812 */ /* 0x000fe400078ec0ff */
[----:B------:R-:W-:Y:S01]  /*b460*/  LOP3.LUT R102, R103, 0x380, RZ, 0xc0, !PT ;  /* 0x0000038067667812 */ /* 0x000fe200078ec0ff */
[----:B0-----:R-:W0:Y:S01]  /*b470*/  @P2 LDC R24, c[0x0][0xcec] ;  /* 0x00033b00ff182b82 */ /* 0x001e220000000800 */
[----:B------:R-:W-:Y:S02]  /*b480*/  LOP3.LUT R142, R31, R110, RZ, 0x3c, !PT ;  /* 0x0000006e1f8e7212 */ /* 0x000fe400078e3cff */
[----:B------:R-:W-:Y:S02]  /*b490*/  LOP3.LUT R110, R111, 0x380, RZ, 0xc0, !PT ;  /* 0x000003806f6e7812 */ /* 0x000fe400078ec0ff */
[----:B------:R-:W-:-:S02]  /*b4a0*/  SHF.R.U64 R20, R20, 0x3, RZ ;  /* 0x0000000314147819 */ /* 0x000fc400000012ff */
[----:B------:R-:W-:Y:S01]  /*b4b0*/  SHF.R.U64 R22, R22, 0x3, RZ ;  /* 0x0000000316167819 */ /* 0x000fe200000012ff */
[----:B------:R-:W2:Y:S01]  /*b4c0*/  @P2 LDC R27, c[0x0][0xcf0] ;  /* 0x00033c00ff1b2b82 */ /* 0x000ea20000000800 */
        /* <DEDUP_REMOVED lines=11> */
[C---:B------:R-:W-:Y:S01]  /*b580*/  IADD3 R115, P4, R162.reuse, 0x9000, RZ ;  /* 0x00009000a2737810 */ /* 0x040fe20007f9e0ff */
[----:B0-----:R-:W-:Y:S01]  /*b590*/  @P2 IMAD.HI.U32 R24, R37, R24, RZ ;  /* 0x0000001825182227 */ /* 0x001fe200078e00ff */
[----:B------:R-:W-:-:S02]  /*b5a0*/  IADD3 R119, P5, R162, 0xa000, RZ ;  /* 0x0000a000a2777810 */ /* 0x000fc40007fbe0ff */
[----:B------:R-:W-:Y:S01]  /*b5b0*/  LOP3.LUT R110, R110, R111, RZ, 0x3c, !PT ;  /* 0x0000006f6e6e7212 */ /* 0x000fe200078e3cff */
[----:B------:R-:W-:Y:S01]  /*b5c0*/  IMAD.X R111, RZ, RZ, R163, P3 ;  /* 0x000000ffff6f7224 */ /* 0x000fe200018e06a3 */
        /* <DEDUP_REMOVED lines=18> */
[----:B------:R-:W-:Y:S02]  /*b6f0*/  MOV R138, R138 ;  /* 0x0000008a008a7202 */ /* 0x000fe40000000f00 */
        /* <DEDUP_REMOVED lines=13> */
[----:B------:R-:W-:Y:S01]  /*b7d0*/  MOV R40, R4 ;  /* 0x0000000400287202 */ /* 0x000fe20000000f00 */
[----:B------:R0:W-:Y:S01]  /*b7e0*/  STSM.16.M88.4 [R138], R32 ;  /* 0x000000208a007844 */ /* 0x0001e20000000200 */
[----:B------:R-:W-:-:S02]  /*b7f0*/  MOV R162, R6 ;  /* 0x0000000600a27202 */ /* 0x000fc40000000f00 */
[----:B------:R-:W-:Y:S02]  /*b800*/  LOP3.LUT R30, R30, R165, RZ, 0x3c, !PT ;  /* 0x000000a51e1e7212 */ /* 0x000fe400078e3cff */
        /* <DEDUP_REMOVED lines=21> */
[----:B--2---:R-:W-:Y:S02]  /*b960*/  @P2 SHF.R.U32.HI R32, RZ, R27, R24 ;  /* 0x0000001bff202219 */ /* 0x004fe40000011618 */
        /* <DEDUP_REMOVED lines=9> */
[----:B---3--:R-:W-:Y:S01]  /*ba00*/  F2FP.BF16.F32.PACK_AB R8, R73, R181 ;  /* 0x000000b54908723e */ /* 0x008fe200000010ff */
[----:B------:R-:W-:Y:S01]  /*ba10*/  STSM.16.M88.4 [R158], R4 ;  /* 0x000000049e007844 */ /* 0x000fe20000000200 */
[----:B------:R-:W-:Y:S02]  /*ba20*/  F2FP.BF16.F32.PACK_AB R9, R75, R74 ;  /* 0x0000004a4b09723e */ /* 0x000fe400000010ff */
[----:B------:R-:W-:Y:S02]  /*ba30*/  F2FP.BF16.F32.PACK_AB R10, R77, R182 ;  /* 0x000000b64d0a723e */ /* 0x000fe400000010ff */
[----:B------:R-:W-:Y:S02]  /*ba40*/  F2FP.BF16.F32.PACK_AB R11, R79, R78 ;  /* 0x0000004e4f0b723e */ /* 0x000fe400000010ff */
[----:B------:R-:W-:-:S02]  /*ba50*/  MOV R152, R152 ;  /* 0x0000009800987202 */ /* 0x000fc40000000f00 */
[----:B--2---:R-:W-:Y:S01]  /*ba60*/  F2FP.BF16.F32.PACK_AB R12, R81, R183 ;  /* 0x000000b7510c723e */ /* 0x004fe200000010ff */
        /* <DEDUP_REMOVED lines=19> */
[----:B--2---:R-:W-:Y:S01]  /*bba0*/  VIADD R14, R227, UR38 ;  /* 0x00000026e30e7c36 */ /* 0x004fe20008000000 */
        /* <DEDUP_REMOVED lines=14> */
[----:B------:R-:W-:Y:S02]  /*bc90*/  F2FP.BF16.F32.PACK_AB R10, R109, R190 ;  /* 0x000000be6d0a723e */ /* 0x000fe400000010ff */
[----:B------:R-:W-:Y:S02]  /*bca0*/  F2FP.BF16.F32.PACK_AB R11, R68, R64 ;  /* 0x00000040440b723e */ /* 0x000fe400000010ff */
[----:B0-----:R-:W-:Y:S02]  /*bcb0*/  LEA R24, P3, R12, UR6, 0x2 ;  /* 0x000000060c187c11 */ /* 0x001fe4000f8610ff */
[-C--:B------:R-:W-:Y:S01]  /*bcc0*/  ISETP.GE.OR P1, PT, R14, R41.reuse, P0 ;  /* 0x000000290e00720c */ /* 0x080fe20000726670 */
[----:B------:R0:W-:Y:S01]  /*bcd0*/  STSM.16.M88.4 [R142], R8 ;  /* 0x000000088e007844 */ /* 0x0001e20000000200 */
[----:B------:R-:W-:Y:S01]  /*bce0*/  F2FP.BF16.F32.PACK_AB R15, R116, R112 ;  /* 0x00000070740f723e */ /* 0x000fe200000010ff */
[----:B--2---:R-:W-:Y:S01]  /*bcf0*/  VIADD R4, R14, 0x8 ;  /* 0x000000080e047836 */ /* 0x004fe20000000000 */
        /* <DEDUP_REMOVED lines=9> */
[----:B------:R-:W2:Y:S01]  /*bd90*/  SHFL.IDX PT, R43, R25, RZ, 0x1c1f ;  /* 0x001c1fff192b7589 */ /* 0x000ea200000e0000 */
[----:B0-----:R-:W-:Y:S02]  /*bda0*/  F2FP.BF16.F32.PACK_AB R8, R121, R193 ;  /* 0x000000c17908723e */ /* 0x001fe400000010ff */
[----:B------:R-:W-:Y:S01]  /*bdb0*/  F2FP.BF16.F32.PACK_AB R9, R92, R88 ;  /* 0x000000585c09723e */ /* 0x000fe200000010ff */
[----:B------:R-:W-:Y:S01]  /*bdc0*/  STSM.16.M88.4 [R165], R4 ;  /* 0x00000004a5007844 */ /* 0x000fe20000000200 */
[----:B------:R-:W-:-:S02]  /*bdd0*/  F2FP.BF16.F32.PACK_AB R10, R125, R124 ;  /* 0x0000007c7d0a723e */ /* 0x000fc400000010ff */
[----:B------:R-:W-:Y:S01]  /*bde0*/  F2FP.BF16.F32.PACK_AB R11, R100, R96 ;  /* 0x00000060640b723e */ /* 0x000fe200000010ff */
[----:B------:R-:W0:Y:S01]  /*bdf0*/  SHFL.IDX PT, R45, R25, 0x1, 0x1c1f ;  /* 0x003c1f00192d7f89 */ /* 0x000e2200000e0000 */
[----:B------:R-:W-:Y:S02]  /*be00*/  F2FP.BF16.F32.PACK_AB R12, R129, R128 ;  /* 0x00000080810c723e */ /* 0x000fe400000010ff */
[----:B------:R-:W-:Y:S01]  /*be10*/  F2FP.BF16.F32.PACK_AB R13, R108, R104 ;  /* 0x000000686c0d723e */ /* 0x000fe200000010ff */
[----:B------:R-:W-:Y:S01]  /*be20*/  STSM.16.M88.4 [R164], R8 ;  /* 0x00000008a4007844 */ /* 0x000fe20000000200 */
[----:B------:R-:W-:Y:S02]  /*be30*/  F2FP.BF16.F32.PACK_AB R14, R133, R132 ;  /* 0x00000084850e723e */ /* 0x000fe400000010ff */
[----:B------:R-:W-:Y:S02]  /*be40*/  F2FP.BF16.F32.PACK_AB R138, R141, R140 ;  /* 0x0000008c8d8a723e */ /* 0x000fe400000010ff */
[----:B------:R-:W-:Y:S01]  /*be50*/  F2FP.BF16.F32.PACK_AB R139, R168, R167 ;  /* 0x000000a7a88b723e */ /* 0x000fe200000010ff */
[----:B------:R3:W-:Y:S01]  /*be60*/  STSM.16.M88.4 [R163], R12 ;  /* 0x0000000ca3007844 */ /* 0x0007e20000000200 */
[----:B------:R-:W-:-:S03]  /*be70*/  F2FP.BF16.F32.PACK_AB R168, R145, R144 ;  /* 0x0000009091a8723e */ /* 0x000fc600000010ff */
[----:B------:R-:W-:Y:S04]  /*be80*/  STSM.16.M88.4 [R162], R136 ;  /* 0x00000088a2007844 */ /* 0x000fe80000000200 */
[----:B------:R-:W-:Y:S01]  /*be90*/  STSM.16.M88.4 [R40], R168 ;  /* 0x000000a828007844 */ /* 0x000fe20000000200 */
[----:B------:R-:W-:Y:S08]  /*bea0*/  BAR.SYNC.DEFER_BLOCKING 0x1, 0x100 ;  /* 0x0044000000007b1d */ /* 0x000ff00000010000 */
[----:B---3--:R-:W3:Y:S01]  /*beb0*/  @P2 LDC R15, c[0x0][0xcf0] ;  /* 0x00033c00ff0f2b82 */ /* 0x008ee20000000800 */
[----:B------:R-:W-:Y:S01]  /*bec0*/  IMAD R0, R206, 0x20, R219 ;  /* 0x00000020ce007824 */ /* 0x000fe200078e02db */
[----:B--2---:R2:W-:Y:S01]  /*bed0*/  @!P1 ST.E desc[UR14][R42.64], R3 ;  /* 0x000000032a009985 */ /* 0x0045e2000c10190e */
[----:B------:R-:W-:-:S02]  /*bee0*/  UIMAD UR5, UR10, UR8, URZ ;  /* 0x000000080a0572a4 */ /* 0x000fc4000f8e023f */
[----:B------:R-:W-:Y:S01]  /*bef0*/  VIADD R14, R0, UR38 ;  /* 0x00000026000e7c36 */ /* 0x000fe20008000000 */
[----:B------:R-:W-:Y:S01]  /*bf00*/  UIMAD.WIDE.U32 UR6, UR11, UR8, URZ ;  /* 0x000000080b0672a5 */ /* 0x000fe2000f8e003f */
[----:B0-----:R0:W-:Y:S01]  /*bf10*/  @!P0 ST.E desc[UR14][R44.64], R2 ;  /* 0x000000022c008985 */ /* 0x0011e2000c10190e */
[----:B--2---:R-:W2:Y:S01]  /*bf20*/  @P2 LDC R3, c[0x0][0xcec] ;  /* 0x00033b00ff032b82 */ /* 0x004ea20000000800 */
[----:B------:R-:W-:Y:S01]  /*bf30*/  UIMAD UR5, UR11, UR9, UR5 ;  /* 0x000000090b0572a4 */ /* 0x000fe2000f8e0205 */
[----:B------:R-:W-:Y:S01]  /*bf40*/  IMAD.MOV.U32 R13, RZ, RZ, R14 ;  /* 0x000000ffff0d7224 */ /* 0x000fe200078e000e */
[----:B------:R-:W5:Y:S01]  /*bf50*/  LD.E.128 R24, desc[UR14][R28.64] ;  /* 0x0000000e1c187980 */ /* 0x000f62000c101d00 */
[----:B------:R-:W-:Y:S01]  /*bf60*/  ULDC.64 UR10, c[0x0][0xbf0] ;  /* 0x0002fc00000a7ab9 */ /* 0x000fe20000000a00 */
[----:B------:R-:W-:Y:S02]  /*bf70*/  UIADD3 UR7, UR7, UR5, URZ ;  /* 0x0000000507077290 */ /* 0x000fe4000fffe03f */
[----:B------:R-:W-:Y:S01]  /*bf80*/  UIMAD UR8, UR12, UR10, URZ ;  /* 0x0000000a0c0872a4 */ /* 0x000fe2000f8e023f */
[----:B------:R-:W5:Y:S01]  /*bf90*/  LD.E.128 R32, desc[UR14][R16.64] ;  /* 0x0000000e10207980 */ /* 0x000f62000c101d00 */
[----:B------:R-:W-:-:S02]  /*bfa0*/  UIMAD.WIDE.U32 UR6, UR13, UR10, UR6 ;  /* 0x0000000a0d0672a5 */ /* 0x000fc4000f8e0006 */
[----:B------:R-:W-:Y:S01]  /*bfb0*/  UIMAD UR5, UR13, UR11, UR8 ;  /* 0x0000000b0d0572a4 */ /* 0x000fe2000f8e0208 */
[----:B------:R-:W5:Y:S02]  /*bfc0*/  LD.E.128 R36, desc[UR14][R18.64] ;  /* 0x0000000e12247980 */ /* 0x000f64000c101d00 */
[----:B------:R-:W-:Y:S02]  /*bfd0*/  ULDC.64 UR8, c[0x0][0xbe0] ;  /* 0x0002f80000087ab9 */ /* 0x000fe40000000a00 */
[----:B------:R4:W5:Y:S04]  /*bfe0*/  LD.E.128 R4, desc[UR14][R20.64] ;  /* 0x0000000e14047980 */ /* 0x000968000c101d00 */
[----:B------:R0:W5:Y:S01]  /*bff0*/  LD.E.128 R8, desc[UR14][R22.64] ;  /* 0x0000000e16087980 */ /* 0x000162000c101d00 */
[----:B--2---:R-:W-:-:S03]  /*c000*/  @P2 IMAD.HI.U32 R0, R14, R3, RZ ;  /* 0x000000030e002227 */ /* 0x004fc600078e00ff */
[----:B------:R-:W5:Y:S02]  /*c010*/  LD.E.128 R96, desc[UR14][R98.64] ;  /* 0x0000000e62607980 */ /* 0x000f64000c101d00 */
[----:B---3--:R-:W-:Y:S01]  /*c020*/  @P2 SHF.R.U32.HI R13, RZ, R15, R0 ;  /* 0x0000000fff0d2219 */ /* 0x008fe20000011600 */
[----:B------:R-:W-:Y:S01]  /*c030*/  UIADD3 UR5, UR7, UR5, URZ ;  /* 0x0000000507057290 */ /* 0x000fe2000fffe03f */
        /* <DEDUP_REMOVED lines=8> */
[----:B0-----:R-:W-:Y:S01]  /*c0c0*/  IMAD.U32 R2, RZ, RZ, UR6 ;  /* 0x00000006ff027e24 */ /* 0x001fe2000f8e00ff */
        /* <DEDUP_REMOVED lines=21> */
[----:B----4-:R-:W-:-:S02]  /*c220*/  VIADD R20, R219, UR38 ;  /* 0x00000026db147c36 */ /* 0x010fc40008000000 */
        /* <DEDUP_REMOVED lines=11> */
[----:B0-----:R0:W2:Y:S01]  /*c2e0*/  SHFL.IDX PT, R16, R18, RZ, 0x181f ;  /* 0x00181fff12107589 */ /* 0x0010a200000e0000 */
[----:B------:R-:W-:-:S02]  /*c2f0*/  PRMT R194, RZ, 0x654, R194 ;  /* 0x00000654ffc27816 */ /* 0x000fc400000000c2 */
[----:B------:R-:W-:Y:S02]  /*c300*/  ISETP.GE.AND P0, PT, R0, R41, PT ;  /* 0x000000290000720c */ /* 0x000fe40003f06270 */
[----:B------:R0:W3:Y:S01]  /*c310*/  SHFL.IDX PT, R0, R19, RZ, 0x181f ;  /* 0x00181fff13007589 */ /* 0x0000e200000e0000 */
[----:B------:R0:W-:Y:S01]  /*c320*/  SYNCS.ARRIVE.TRANS64.RED.A1T0 RZ, [R194+URZ], RZ ;  /* 0x000000ffc2ff79a7 */ /* 0x0001e2000810043f */
[----:B------:R-:W-:Y:S09]  /*c330*/  @P2 BRA `(.L_x_13638) ;  /* 0x0000000000482947 */ /* 0x000ff20003800000 */
[----:B------:R-:W-:Y:S01]  /*c340*/  ULDC UR5, c[0x0][0xbc8] ;  /* 0x0002f20000057ab9 */ /* 0x000fe20000000800 */
[----:B------:R-:W-:Y:S01]  /*c350*/  ULDC.64 UR6, c[0x0][0x208] ;  /* 0x0000820000067ab9 */ /* 0x000fe20000000a00 */
[----:B------:R-:W-:Y:S02]  /*c360*/  ISETP.GE.AND P5, PT, R200, UR5, PT ;  /* 0x00000005c8007c0c */ /* 0x000fe4000bfa6270 */
[----:B------:R-:W-:Y:S02]  /*c370*/  ISETP.GE.AND P4, PT, R204, UR5, PT ;  /* 0x00000005cc007c0c */ /* 0x000fe4000bf86270 */
[----:B------:R-:W-:Y:S02]  /*c380*/  ISETP.GE.AND P3, PT, R203, UR5, PT ;  /* 0x00000005cb007c0c */ /* 0x000fe4000bf66270 */
[----:B------:R-:W-:-:S07]  /*c390*/  ISETP.GE.AND P2, PT, R205, UR5, PT ;  /* 0x00000005cd007c0c */ /* 0x000fce000bf46270 */
[----:B--2---:R-:W-:-:S04]  /*c3a0*/  @!P5 LEA R2, P6, R200, R16, 0x1 ;  /* 0x00000010c802d211 */ /* 0x004fc800078c08ff */
[----:B---3--:R-:W-:Y:S02]  /*c3b0*/  @!P5 LEA.HI.X R3, R200, R0, R233, 0x1, P6 ;  /* 0x00000000c803d211 */ /* 0x008fe400030f0ce9 */
        /* <DEDUP_REMOVED lines=10> */
.L_x_13638:
[----:B------:R-:W-:Y:S05]  /*c460*/  BSYNC B1 ;  /* 0x0000000000017941 */ /* 0x000fea0003800000 */
.L_x_13637:
[----:B---3--:R3:W0:Y:S01]  /*c470*/  SHFL.IDX PT, R0, R19, 0x1, 0x181f ;  /* 0x00381f0013007f89 */ /* 0x00862200000e0000 */
[----:B------:R-:W-:Y:S03]  /*c480*/  BSSY B1, `(.L_x_13639) ;  /* 0x0000015000017945 */ /* 0x000fe60003800000 */
[----:B----4-:R3:W4:Y:S01]  /*c490*/  SHFL.IDX PT, R12, R18, 0x1, 0x181f ;  /* 0x00381f00120c7f89 */ /* 0x01072200000e0000 */
[----:B------:R-:W-:Y:S05]  /*c4a0*/  @P1 BRA `(.L_x_13640) ;  /* 0x0000000000481947 */ /* 0x000fea0003800000 */
[----:B------:R-:W-:Y:S01]  /*c4b0*/  ULDC UR5, c[0x0][0xbc8] ;  /* 0x0002f20000057ab9 */ /* 0x000fe20000000800 */
[----:B------:R-:W-:Y:S01]  /*c4c0*/  ULDC.64 UR6, c[0x0][0x208] ;  /* 0x0000820000067ab9 */ /* 0x000fe20000000a00 */
[----:B------:R-:W-:Y:S02]  /*c4d0*/  ISETP.GE.AND P4, PT, R200, UR5, PT ;  /* 0x00000005c8007c0c */ /* 0x000fe4000bf86270 */
[----:B------:R-:W-:Y:S02]  /*c4e0*/  ISETP.GE.AND P3, PT, R204, UR5, PT ;  /* 0x00000005cc007c0c */ /* 0x000fe4000bf66270 */
[----:B------:R-:W-:Y:S02]  /*c4f0*/  ISETP.GE.AND P2, PT, R203, UR5, PT ;  /* 0x00000005cb007c0c */ /* 0x000fe4000bf46270 */
[----:B------:R-:W-:-:S07]  /*c500*/  ISETP.GE.AND P1, PT, R205, UR5, PT ;  /* 0x00000005cd007c0c */ /* 0x000fce000bf26270 */
[-C--:B----4-:R-:W-:Y:S02]  /*c510*/  @!P4 LEA R2, P6, R200, R12.reuse, 0x1 ;  /* 0x0000000cc802c211 */ /* 0x090fe400078c08ff */
[----:B-----5:R-:W-:Y:S02]  /*c520*/  @!P3 LEA R8, P5, R204, R12, 0x1 ;  /* 0x0000000ccc08b211 */ /* 0x020fe400078a08ff */
        /* <DEDUP_REMOVED lines=10> */
.L_x_13640:
[----:B------:R-:W-:Y:S05]  /*c5d0*/  BSYNC B1 ;  /* 0x0000000000017941 */ /* 0x000fea0003800000 */
.L_x_13639:
[----:B0-----:R0:W0:Y:S01]  /*c5e0*/  SHFL.IDX PT, R0, R19, 0x2, 0x181f ;  /* 0x00581f0013007f89 */ /* 0x00102200000e0000 */
[----:B------:R-:W-:Y:S03]  /*c5f0*/  BSSY B1, `(.L_x_13641) ;  /* 0x0000015000017945 */ /* 0x000fe60003800000 */
[----:B----4-:R4:W0:Y:S01]  /*c600*/  SHFL.IDX PT, R12, R18, 0x2, 0x181f ;  /* 0x00581f00120c7f89 */ /* 0x01082200000e0000 */
[----:B------:R-:W-:Y:S05]  /*c610*/  @P0 BRA `(.L_x_13642) ;  /* 0x0000000000480947 */ /* 0x000fea0003800000 */
[----:B------:R-:W-:Y:S01]  /*c620*/  ULDC UR5, c[0x0][0xbc8] ;  /* 0x0002f20000057ab9 */ /* 0x000fe20000000800 */
[----:B------:R-:W-:Y:S01]  /*c630*/  ULDC.64 UR6, c[0x0][0x208] ;  /* 0x0000820000067ab9 */ /* 0x000fe20000000a00 */
[----:B------:R-:W-:Y:S02]  /*c640*/  ISETP.GE.AND P3, PT, R200, UR5, PT ;  /* 0x00000005c8007c0c */ /* 0x000fe4000bf66270 */
[----:B------:R-:W-:Y:S02]  /*c650*/  ISETP.GE.AND P2, PT, R204, UR5, PT ;  /* 0x00000005cc007c0c */ /* 0x000fe4000bf46270 */
[----:B------:R-:W-:Y:S02]  /*c660*/  ISETP.GE.AND P1, PT, R203, UR5, PT ;  /* 0x00000005cb007c0c */ /* 0x000fe4000bf26270 */
[----:B------:R-:W-:-:S07]  /*c670*/  ISETP.GE.AND P0, PT, R205, UR5, PT ;  /* 0x00000005cd007c0c */ /* 0x000fce000bf06270 */
[-C--:B0-----:R-:W-:Y:S02]  /*c680*/  @!P3 LEA R2, P6, R200, R12.reuse, 0x1 ;  /* 0x0000000cc802b211 */ /* 0x081fe400078c08ff */
[-C--:B-----5:R-:W-:Y:S02]  /*c690*/  @!P2 LEA R8, P5, R204, R12.reuse, 0x1 ;  /* 0x0000000ccc08a211 */ /* 0x0a0fe400078a08ff */
        /* <DEDUP_REMOVED lines=10> */
.L_x_13642:
[----:B------:R-:W-:Y:S05]  /*c740*/  BSYNC B1 ;  /* 0x0000000000017941 */ /* 0x000fea0003800000 */
.L_x_13641:
[----:B0-----:R-:W-:Y:S01]  /*c750*/  VIADD R0, R20, 0x60 ;  /* 0x0000006014007836 */ /* 0x001fe20000000000 */
[----:B---3--:R-:W0:Y:S04]  /*c760*/  SHFL.IDX PT, R19, R19, 0x3, 0x181f ;  /* 0x00781f0013137f89 */ /* 0x008e2800000e0000 */
[----:B------:R-:W-:Y:S01]  /*c770*/  ISETP.GE.AND P0, PT, R0, R41, PT ;  /* 0x000000290000720c */ /* 0x000fe20003f06270 */
[----:B----4-:R-:W3:-:S12]  /*c780*/  SHFL.IDX PT, R18, R18, 0x3, 0x181f ;  /* 0x00781f0012127f89 */ /* 0x010ed800000e0000 */
[----:B------:R-:W-:Y:S05]  /*c790*/  @P0 BRA `(.L_x_13643) ;  /* 0x0000000c00540947 */ /* 0x000fea0003800000 */
[----:B------:R-:W-:Y:S01]  /*c7a0*/  ULDC UR5, c[0x0][0xbc8] ;  /* 0x0002f20000057ab9 */ /* 0x000fe20000000800 */
[----:B------:R-:W-:Y:S01]  /*c7b0*/  ULDC.64 UR6, c[0x0][0x208] ;  /* 0x0000820000067ab9 */ /* 0x000fe20000000a00 */
[----:B------:R-:W-:Y:S02]  /*c7c0*/  ISETP.GE.AND P3, PT, R200, UR5, PT ;  /* 0x00000005c8007c0c */ /* 0x000fe4000bf66270 */
[----:B------:R-:W-:Y:S02]  /*c7d0*/  ISETP.GE.AND P4, PT, R204, UR5, PT ;  /* 0x00000005cc007c0c */ /* 0x000fe4000bf86270 */
[----:B------:R-:W-:-:S09]  /*c7e0*/  ISETP.GE.AND P5, PT, R203, UR5, PT ;  /* 0x00000005cb007c0c */ /* 0x000fd2000bfa6270 */
[-C--:B---3--:R-:W-:Y:S02]  /*c7f0*/  @!P3 LEA R2, P0, R200, R18.reuse, 0x1 ;  /* 0x00000012c802b211 */ /* 0x088fe400078008ff */
[-C--:B-----5:R-:W-:Y:S02]  /*c800*/  @!P4 LEA R8, P1, R204, R18.reuse, 0x1 ;  /* 0x00000012cc08c211 */ /* 0x0a0fe400078208ff */
[-C--:B0-----:R-:W-:Y:S02]  /*c810*/  @!P3 LEA.HI.X R3, R200, R19.reuse, R233, 0x1, P0 ;  /* 0x00000013c803b211 */ /* 0x081fe400000f0ce9 */
[----:B------:R-:W-:Y:S02]  /*c820*/  ISETP.GE.AND P0, PT, R205, UR5, PT ;  /* 0x00000005cd007c0c */ /* 0x000fe4000bf06270 */
[----:B------:R-:W-:Y:S01]  /*c830*/  @!P5 LEA R10, P2, R203, R18, 0x1 ;  /* 0x00000012cb0ad211 */ /* 0x000fe200078408ff */
[----:B------:R0:W-:Y:S01]  /*c840*/  @!P3 ST.E.128 desc[UR6][R2.64], R4 ;  /* 0x000000040200b985 */ /* 0x0001e2000c101d06 */
[----:B------:R-:W-:-:S02]  /*c850*/  @!P4 LEA.HI.X R9, R204, R19, R232, 0x1, P1 ;  /* 0x00000013cc09c211 */ /* 0x000fc400008f0ce8 */
[----:B------:R-:W-:-:S03]  /*c860*/  @!P5 LEA.HI.X R11, R203, R19, R231, 0x1, P2 ;  /* 0x00000013cb0bd211 */ /* 0x000fc600010f0ce7 */
[----:B------:R0:W-:Y:S04]  /*c870*/  @!P4 ST.E.128 desc[UR6][R8.64], R104 ;  /* 0x000000680800c985 */ /* 0x0001e8000c101d06 */
[----:B------:R0:W-:Y:S01]  /*c880*/  @!P5 ST.E.128 desc[UR6][R10.64], R120 ;  /* 0x000000780a00d985 */ /* 0x0001e2000c101d06 */
[----:B------:R-:W-:Y:S05]  /*c890*/  @P0 BRA `(.L_x_13643) ;  /* 0x0000000c00140947 */ /* 0x000fea0003800000 */
[----:B0-----:R-:W-:Y:S01]  /*c8a0*/  LEA R2, P0, R205, R18, 0x1 ;  /* 0x00000012cd027211 */ /* 0x001fe200078008ff */
[----:B------:R-:W-:-:S03]  /*c8b0*/  ULDC.64 UR6, c[0x0][0x208] ;  /* 0x0000820000067ab9 */ /* 0x000fc60000000a00 */
[----:B------:R-:W-:-:S05]  /*c8c0*/  LEA.HI.X R3, R205, R19, R230, 0x1, P0 ;  /* 0x00000013cd037211 */ /* 0x000fca00000f0ce6 */
[----:B------:R0:W-:Y:S01]  /*c8d0*/  ST.E.128 desc[UR6][R2.64], R28 ;  /* 0x0000001c02007985 */ /* 0x0001e2000c101d06 */
[----:B------:R-:W-:Y:S05]  /*c8e0*/  BRA `(.L_x_13643) ;  /* 0x0000000c00007947 */ /* 0x000fea0003800000 */
.L_x_13636:
[----:B------:R-:W0:Y:S01]  /*c8f0*/  LDC R8, c[0x0][0xce8] ;  /* 0x00033a00ff087b82 */ /* 0x000e220000000800 */
[----:B------:R-:W-:Y:S01]  /*c900*/  R2UR UR6, R207 ;  /* 0x00000000cf0672ca */ /* 0x000fe200000e0000 */
[----:B------:R-:W-:Y:S01]  /*c910*/  BSSY B1, `(.L_x_13644) ;  /* 0x0000035000017945 */ /* 0x000fe20003800000 */
[----:B------:R-:W-:Y:S01]  /*c920*/  R2UR UR5, R218 ;  /* 0x00000000da0572ca */ /* 0x000fe200000e0000 */
[----:B------:R-:W-:Y:S01]  /*c930*/  IMAD R6, R206, 0x20, R219 ;  /* 0x00000020ce067824 */ /* 0x000fe200078e02db */
[----:B------:R-:W-:-:S09]  /*c940*/  ISETP.GE.AND P0, PT, R234, 0x80, PT ;  /* 0x00000080ea00780c */ /* 0x000fd20003f06270 */
[----:B------:R-:W-:Y:S02]  /*c950*/  USHF.R.S32.HI UR8, URZ, 0x1f, UR6 ;  /* 0x0000001f3f087899 */ /* 0x000fe40008011406 */
[----:B------:R-:W-:Y:S01]  /*c960*/  USHF.R.S32.HI UR9, URZ, 0x1f, UR5 ;  /* 0x0000001f3f097899 */ /* 0x000fe20008011405 */
[----:B0-----:R-:W-:-:S13]  /*c970*/  ISETP.NE.AND P1, PT, R8, 0x1, PT ;  /* 0x000000010800780c */ /* 0x001fda0003f25270 */
[----:B------:R-:W0:Y:S08]  /*c980*/  @P1 LDC R9, c[0x0][0xcec] ;  /* 0x00033b00ff091b82 */ /* 0x000e300000000800 */
[----:B------:R-:W2:Y:S01]  /*c990*/  @P1 LDC R11, c[0x0][0xcf0] ;  /* 0x00033c00ff0b1b82 */ /* 0x000ea20000000800 */
[----:B------:R-:W-:Y:S05]  /*c9a0*/  @P0 BRA `(.L_x_13645) ;  /* 0x0000000000ac0947 */ /* 0x000fea0003800000 */
[----:B------:R-:W3:Y:S01]  /*c9b0*/  S2R R0, SR_TID.X ;  /* 0x0000000000007919 */ /* 0x000ee20000002100 */
[----:B------:R-:W4:Y:S01]  /*c9c0*/  LDC R3, c[0x0][0xce8] ;  /* 0x00033a00ff037b82 */ /* 0x000f220000000800 */
[----:B------:R-:W-:Y:S01]  /*c9d0*/  IMAD.U32 R4, RZ, RZ, UR38 ;  /* 0x00000026ff047e24 */ /* 0x000fe2000f8e00ff */
[----:B------:R-:W-:Y:S02]  /*c9e0*/  ULDC UR5, c[0x0][0xb88] ;  /* 0x0002e20000057ab9 */ /* 0x000fe40000000800 */
[----:B----4-:R-:W-:Y:S02]  /*c9f0*/  IMAD R5, R3, UR5, RZ ;  /* 0x0000000503057c24 */ /* 0x010fe4000f8e02ff */
[----:B---3--:R-:W-:-:S04]  /*ca00*/  IADD3 R4, R4, -0x80, R0 ;  /* 0xffffff8004047810 */ /* 0x008fc80007ffe000 */
[----:B------:R-:W-:-:S13]  /*ca10*/  ISETP.GE.AND P0, PT, R4, R5, PT ;  /* 0x000000050400720c */ /* 0x000fda0003f06270 */
[----:B------:R-:W-:Y:S05]  /*ca20*/  @P0 BRA `(.L_x_13645) ;  /* 0x00000000008c0947 */ /* 0x000fea0003800000 */
[----:B------:R-:W-:Y:S01]  /*ca30*/  ISETP.NE.AND P0, PT, R3, 0x1, PT ;  /* 0x000000010300780c */ /* 0x000fe20003f05270 */
[----:B------:R-:W-:Y:S01]  /*ca40*/  ULDC.64 UR10, c[0x0][0xc90] ;  /* 0x00032400000a7ab9 */ /* 0x000fe20000000a00 */
[----:B------:R-:W-:Y:S01]  /*ca50*/  R2UR UR13, R207 ;  /* 0x00000000cf0d72ca */ /* 0x000fe200000e0000 */
[----:B------:R-:W-:Y:S01]  /*ca60*/  UIMAD UR5, UR8, UR10, URZ ;  /* 0x0000000a080572a4 */ /* 0x000fe2000f8e023f */
[----:B------:R-:W-:Y:S01]  /*ca70*/  R2UR UR12, R218 ;  /* 0x00000000da0c72ca */ /* 0x000fe200000e0000 */
[----:B------:R-:W-:-:S08]  /*ca80*/  IMAD.MOV.U32 R2, RZ, RZ, R4 ;  /* 0x000000ffff027224 */ /* 0x000fd000078e0004 */
[----:B------:R-:W3:Y:S02]  /*ca90*/  @P0 LDC R5, c[0x0][0xcec] ;  /* 0x00033b00ff050b82 */ /* 0x000ee40000000800 */
[----:B------:R-:W-:Y:S02]  /*caa0*/  UIMAD.WIDE.U32 UR6, UR13, UR10, URZ ;  /* 0x0000000a0d0672a5 */ /* 0x000fe4000f8e003f */
[----:B------:R-:W-:-:S03]  /*cab0*/  UIMAD UR5, UR13, UR11, UR5 ;  /* 0x0000000b0d0572a4 */ /* 0x000fc6000f8e0205 */
[----:B------:R-:W-:Y:S01]  /*cac0*/  ULDC.64 UR10, c[0x0][0xc98] ;  /* 0x00032600000a7ab9 */ /* 0x000fe20000000a00 */
[----:B------:R-:W4:Y:S01]  /*cad0*/  @P0 LDC R7, c[0x0][0xcf0] ;  /* 0x00033c00ff070b82 */ /* 0x000f220000000800 */
[----:B------:R-:W-:Y:S02]  /*cae0*/  UIADD3 UR7, UR7, UR5, URZ ;  /* 0x0000000507077290 */ /* 0x000fe4000fffe03f */
[----:B------:R-:W-:Y:S02]  /*caf0*/  UIMAD UR5, UR9, UR10, URZ ;  /* 0x0000000a090572a4 */ /* 0x000fe4000f8e023f */
[----:B------:R-:W-:Y:S02]  /*cb00*/  UIMAD.WIDE.U32 UR6, UR12, UR10, UR6 ;  /* 0x0000000a0c0672a5 */ /* 0x000fe4000f8e0006 */
[----:B------:R-:W-:-:S03]  /*cb10*/  UIMAD UR5, UR12, UR11, UR5 ;  /* 0x0000000b0c0572a4 */ /* 0x000fc6000f8e0205 */
[----:B------:R-:W-:Y:S01]  /*cb20*/  ULDC.64 UR10, c[0x0][0xc88] ;  /* 0x00032200000a7ab9 */ /* 0x000fe20000000a00 */
[----:B------:R-:W-:Y:S01]  /*cb30*/  ULDC.64 UR12, c[0x0][0x208] ;  /* 0x00008200000c7ab9 */ /* 0x000fe20000000a00 */
[----:B---3--:R-:W-:-:S05]  /*cb40*/  @P0 IMAD.HI.U32 R0, R4, R5, RZ ;  /* 0x0000000504000227 */ /* 0x008fca00078e00ff */
[----:B----4-:R-:W-:-:S05]  /*cb50*/  @P0 SHF.R.U32.HI R2, RZ, R7, R0 ;  /* 0x00000007ff020219 */ /* 0x010fca0000011600 */
        /* <DEDUP_REMOVED lines=16> */
.L_x_13645:
[----:B------:R-:W-:Y:S05]  /*cc60*/  BSYNC B1 ;  /* 0x0000000000017941 */ /* 0x000fea0003800000 */
.L_x_13644:
[----:B------:R-:W-:Y:S01]  /*cc70*/  R2UR UR13, R207 ;  /* 0x00000000cf0d72ca */ /* 0x000fe200000e0000 */
[----:B------:R-:W-:Y:S01]  /*cc80*/  ULDC.64 UR10, c[0x0][0xbe8] ;  /* 0x0002fa00000a7ab9 */ /* 0x000fe20000000a00 */
[----:B------:R-:W-:Y:S01]  /*cc90*/  R2UR UR12, R218 ;  /* 0x00000000da0c72ca */ /* 0x000fe200000e0000 */
[----:B------:R-:W-:Y:S01]  /*cca0*/  UIMAD UR5, UR8, UR10, URZ ;  /* 0x0000000a080572a4 */ /* 0x000fe2000f8e023f */
[----:B------:R-:W-:Y:S01]  /*ccb0*/  VIADD R6, R6, UR38 ;  /* 0x0000002606067c36 */ /* 0x000fe20008000000 */
[----:B------:R-:W-:Y:S03]  /*ccc0*/  BSSY B1, `(.L_x_13646) ;  /* 0x000003d000017945 */ /* 0x000fe60003800000 */
[----:B0-----:R-:W-:-:S04]  /*ccd0*/  @P1 IMAD.HI.U32 R0, R6, R9, RZ ;  /* 0x0000000906001227 */ /* 0x001fc800078e00ff */
[----:B---3--:R-:W-:Y:S01]  /*cce0*/  IMAD.MOV.U32 R5, RZ, RZ, R6 ;  /* 0x000000ffff057224 */ /* 0x008fe200078e0006 */
[----:B------:R-:W-:Y:S01]  /*ccf0*/  UIMAD.WIDE.U32 UR6, UR13, UR10, URZ ;  /* 0x0000000a0d0672a5 */ /* 0x000fe2000f8e003f */
[----:B--2---:R-:W-:Y:S01]  /*cd00*/  @P1 SHF.R.U32.HI R5, RZ, R11, R0 ;  /* 0x0000000bff051219 */ /* 0x004fe20000011600 */
[----:B------:R-:W-:-:S03]  /*cd10*/  UIMAD UR5, UR13, UR11, UR5 ;  /* 0x0000000b0d0572a4 */ /* 0x000fc6000f8e0205 */
[----:B------:R-:W-:Y:S01]  /*cd20*/  ULDC.64 UR10, c[0x0][0xbf0] ;  /* 0x0002fc00000a7ab9 */ /* 0x000fe20000000a00 */
[----:B------:R-:W-:Y:S01]  /*cd30*/  UIADD3 UR7, UR7, UR5, URZ ;  /* 0x0000000507077290 */ /* 0x000fe2000fffe03f */
[--C-:B------:R-:W-:Y:S01]  /*cd40*/  SHF.R.S32.HI R0, RZ, 0x1f, R5.reuse ;  /* 0x0000001fff007819 */ /* 0x100fe20000011405 */
[----:B------:R-:W-:Y:S01]  /*cd50*/  UIMAD UR5, UR9, UR10, URZ ;  /* 0x0000000a090572a4 */ /* 0x000fe2000f8e023f */
[----:B------:R-:W-:Y:S01]  /*cd60*/  IMAD.MOV R7, RZ, RZ, -R5 ;  /* 0x000000ffff077224 */ /* 0x000fe200078e0a05 */
[----:B------:R-:W-:Y:S02]  /*cd70*/  UIMAD.WIDE.U32 UR6, UR12, UR10, UR6 ;  /* 0x0000000a0c0672a5 */ /* 0x000fe4000f8e0006 */
[----:B------:R-:W-:Y:S01]  /*cd80*/  UIMAD UR5, UR12, UR11, UR5 ;  /* 0x0000000b0c0572a4 */ /* 0x000fe2000f8e0205 */
[----:B------:R-:W-:Y:S01]  /*cd90*/  IMAD R7, R8, R7, R6 ;  /* 0x0000000708077224 */ /* 0x000fe200078e0206 */
[----:B------:R-:W-:Y:S01]  /*cda0*/  ULDC.64 UR8, c[0x0][0xbe0] ;  /* 0x0002f80000087ab9 */ /* 0x000fe20000000a00 */
[----:B------:R-:W-:Y:S01]  /*cdb0*/  VIADD R6, R219, UR38 ;  /* 0x00000026db067c36 */ /* 0x000fe20008000000 */
[----:B------:R-:W-:Y:S01]  /*cdc0*/  UIADD3 UR5, UR7, UR5, URZ ;  /* 0x0000000507057290 */ /* 0x000fe2000fffe03f */
[----:B------:R-:W-:-:S02]  /*cdd0*/  IMAD R0, R0, UR8, RZ ;  /* 0x0000000800007c24 */ /* 0x000fc4000f8e02ff */
[----:B------:R-:W-:Y:S02]  /*cde0*/  IMAD.U32 R3, RZ, RZ, UR7 ;  /* 0x00000007ff037e24 */ /* 0x000fe4000f8e00ff */
        /* <DEDUP_REMOVED lines=42> */
.L_x_13647:
[----:B------:R-:W-:Y:S05]  /*d090*/  BSYNC B1 ;  /* 0x0000000000017941 */ /* 0x000fea0003800000 */
.L_x_13646:
[----:B---3--:R3:W0:Y:S01]  /*d0a0*/  SHFL.IDX PT, R0, R5, 0x1, 0x181f ;  /* 0x00381f0005007f89 */ /* 0x00862200000e0000 */
[----:B------:R-:W-:Y:S03]  /*d0b0*/  BSSY B1, `(.L_x_13648) ;  /* 0x0000015000017945 */ /* 0x000fe60003800000 */
[----:B--2-4-:R3:W2:Y:S01]  /*d0c0*/  SHFL.IDX PT, R2, R4, 0x1, 0x181f ;  /* 0x00381f0004027f89 */ /* 0x0146a200000e0000 */
[----:B------:R-:W-:Y:S05]  /*d0d0*/  @P1 BRA `(.L_x_13649) ;  /* 0x0000000000481947 */ /* 0x000fea0003800000 */
[----:B------:R-:W-:Y:S01]  /*d0e0*/  ULDC UR5, c[0x0][0xbc8] ;  /* 0x0002f20000057ab9 */ /* 0x000fe20000000800 */
[----:B------:R-:W-:Y:S01]  /*d0f0*/  ULDC.64 UR6, c[0x0][0x208] ;  /* 0x0000820000067ab9 */ /* 0x000fe20000000a00 */
[----:B------:R-:W-:Y:S02]  /*d100*/  ISETP.GE.AND P4, PT, R200, UR5, PT ;  /* 0x00000005c8007c0c */ /* 0x000fe4000bf86270 */
[----:B------:R-:W-:Y:S02]  /*d110*/  ISETP.GE.AND P3, PT, R204, UR5, PT ;  /* 0x00000005cc007c0c */ /* 0x000fe4000bf66270 */
[----:B------:R-:W-:Y:S02]  /*d120*/  ISETP.GE.AND P2, PT, R203, UR5, PT ;  /* 0x00000005cb007c0c */ /* 0x000fe4000bf46270 */
[----:B------:R-:W-:-:S07]  /*d130*/  ISETP.GE.AND P1, PT, R205, UR5, PT ;  /* 0x00000005cd007c0c */ /* 0x000fce000bf26270 */
[-C--:B--2---:R-:W-:Y:S02]  /*d140*/  @!P4 LEA R10, P6, R200, R2.reuse, 0x1 ;  /* 0x00000002c80ac211 */ /* 0x084fe400078c08ff */
        /* <DEDUP_REMOVED lines=11> */
.L_x_13649:
[----:B------:R-:W-:Y:S05]  /*d200*/  BSYNC B1 ;  /* 0x0000000000017941 */ /* 0x000fea0003800000 */
.L_x_13648:
[----:B0-----:R0:W0:Y:S01]  /*d210*/  SHFL.IDX PT, R0, R5, 0x2, 0x181f ;  /* 0x00581f0005007f89 */ /* 0x00102200000e0000 */
[----:B------:R-:W-:Y:S03]  /*d220*/  BSSY B1, `(.L_x_13650) ;  /* 0x0000015000017945 */ /* 0x000fe60003800000 */
[----:B--2-4-:R2:W4:Y:S01]  /*d230*/  SHFL.IDX PT, R2, R4, 0x2, 0x181f ;  /* 0x00581f0004027f89 */ /* 0x01452200000e0000 */
        /* <DEDUP_REMOVED lines=19> */
.L_x_13651:
[----:B------:R-:W-:Y:S05]  /*d370*/  BSYNC B1 ;  /* 0x0000000000017941 */ /* 0x000fea0003800000 */
.L_x_13650:
[----:B0-----:R-:W-:Y:S01]  /*d380*/  VIADD R3, R6, 0x60 ;  /* 0x0000006006037836 */ /* 0x001fe20000000000 */
[----:B------:R0:W0:Y:S04]  /*d390*/  SHFL.IDX PT, R0, R5, 0x3, 0x181f ;  /* 0x00781f0005007f89 */ /* 0x00002800000e0000 */
[----:B------:R-:W-:Y:S01]  /*d3a0*/  ISETP.GE.AND P0, PT, R3, R9, PT ;  /* 0x000000090300720c */ /* 0x000fe20003f06270 */
[----:B----4-:R4:W0:-:S12]  /*d3b0*/  SHFL.IDX PT, R2, R4, 0x3, 0x181f ;  /* 0x00781f0004027f89 */ /* 0x01081800000e0000 */
[----:B----4-:R-:W-:Y:S05]  /*d3c0*/  @P0 BRA `(.L_x_13643) ;  /* 0x0000000000480947 */ /* 0x010fea0003800000 */
[----:B------:R-:W-:Y:S01]  /*d3d0*/  ULDC UR5, c[0x0][0xbc8] ;  /* 0x0002f20000057ab9 */ /* 0x000fe20000000800 */
[----:B------:R-:W-:Y:S01]  /*d3e0*/  ULDC.64 UR6, c[0x0][0x208] ;  /* 0x0000820000067ab9 */ /* 0x000fe20000000a00 */
[----:B------:R-:W-:Y:S02]  /*d3f0*/  ISETP.GE.AND P3, PT, R200, UR5, PT ;  /* 0x00000005c8007c0c */ /* 0x000fe4000bf66270 */
[----:B------:R-:W-:Y:S02]  /*d400*/  ISETP.GE.AND P2, PT, R204, UR5, PT ;  /* 0x00000005cc007c0c */ /* 0x000fe4000bf46270 */
[----:B------:R-:W-:Y:S02]  /*d410*/  ISETP.GE.AND P1, PT, R203, UR5, PT ;  /* 0x00000005cb007c0c */ /* 0x000fe4000bf26270 */
[----:B------:R-:W-:-:S07]  /*d420*/  ISETP.GE.AND P0, PT, R205, UR5, PT ;  /* 0x00000005cd007c0c */ /* 0x000fce000bf06270 */
[-C--:B0-23--:R-:W-:Y:S02]  /*d430*/  @!P3 LEA R4, P6, R200, R2.reuse, 0x1 ;  /* 0x00000002c804b211 */ /* 0x08dfe400078c08ff */
[-C--:B------:R-:W-:Y:S02]  /*d440*/  @!P2 LEA R6, P5, R204, R2.reuse, 0x1 ;  /* 0x00000002cc06a211 */ /* 0x080fe400078a08ff */
[----:B------:R-:W-:Y:S02]  /*d450*/  @!P1 LEA R8, P4, R203, R2, 0x1 ;  /* 0x00000002cb089211 */ /* 0x000fe400078808ff */
[----:B------:R-:W-:Y:S02]  /*d460*/  @!P3 LEA.HI.X R5, R200, R0, R233, 0x1, P6 ;  /* 0x00000000c805b211 */ /* 0x000fe400030f0ce9 */
        /* <DEDUP_REMOVED lines=8> */
.L_x_13643:
[----:B------:R-:W-:Y:S05]  /*d4f0*/  BSYNC B0 ;  /* 0x0000000000007941 */ /* 0x000fea0003800000 */
.L_x_13635:
[----:B------:R-:W-:Y:S02]  /*d500*/  ULDC UR5, c[0x0][0xd38] ;  /* 0x00034e0000057ab9 */ /* 0x000fe40000000800 */
[----:B------:R-:W-:-:S06]  /*d510*/  UISETP.GE.AND UP0, UPT, UR4, UR5, UPT ;  /* 0x000000050400728c */ /* 0x000fcc000bf06270 */
[----:B------:R-:W-:-:S13]  /*d520*/  PLOP3.LUT P0, PT, PT, PT, UP0, 0x80, 0x0 ;  /* 0x000000000000781c */ /* 0x000fda0003f0f008 */
[----:B------:R-:W-:Y:S05]  /*d530*/  @!P0 BRA `(.L_x_13652) ;  /* 0xffffff3800488947 */ /* 0x000fea000383ffff */
[----:B------:R-:W-:Y:S05]  /*d540*/  EXIT ;  /* 0x000000000000794d */ /* 0x000fea0003800000 */
.L_x_13599:
[----:B------:R-:W-:-:S08]  /*d550*/  NOP ;  /* 0x0000000000007918 */ /* 0x000fd00000000000 */
[----:B0-----:R-:W0:-:S00]  /*d560*/  USETMAXREG.DEALLOC.CTAPOOL 0x18 ;  /* 0x00000018000079c8 */ /* 0x001e0000080e0500 */
        /* <DEDUP_REMOVED lines=37> */
[----:B------:R-:W-:Y:S04]  /*d7c0*/  STL [R1+0x38], RZ ;  /* 0x000038ff01007387 */ /* 0x000fe80000100800 */
[----:B------:R1:W-:Y:S01]  /*d7d0*/  STL [R1+0x8], R2 ;  /* 0x0000080201007387 */ /* 0x0003e20000100800 */
[----:B0-----:R-:W-:-:S02]  /*d7e0*/  LOP3.LUT R3, R0, 0x40, RZ, 0xfc, !PT ;  /* 0x0000004000037812 */ /* 0x001fc400078efcff */
[C---:B-1----:R-:W-:Y:S02]  /*d7f0*/  LOP3.LUT R2, R0.reuse, 0x80, RZ, 0xfc, !PT ;  /* 0x0000008000027812 */ /* 0x042fe400078efcff */
[----:B------:R-:W-:-:S07]  /*d800*/  LOP3.LUT R0, R0, 0xc0, RZ, 0xfc, !PT ;  /* 0x000000c000007812 */ /* 0x000fce00078efcff */
.L_x_13749:
        /* <DEDUP_REMOVED lines=23> */
.L_x_13654:
[----:B------:R-:W-:Y:S01]  /*d980*/  ULDC UR9, c[0x0][0xd54] ;  /* 0x0003550000097ab9 */ /* 0x000fe20000000800 */
[----:B------:R-:W-:Y:S01]  /*d990*/  UMOV UR5, UR8 ;  /* 0x0000000800057c82 */ /* 0x000fe20008000000 */
[----:B------:R-:W-:-:S11]  /*d9a0*/  UISETP.NE.AND UP0, UPT, UR9, 0x1, UPT ;  /* 0x000000010900788c */ /* 0x000fd6000bf05270 */
[----:B------:R-:W-:Y:S02]  /*d9b0*/  @UP0 ULDC.64 UR10, c[0x0][0xd58] ;  /* 0x00035600000a0ab9 */ /* 0x000fe40000000a00 */
[----:B------:R-:W-:-:S04]  /*d9c0*/  UIMAD.WIDE.U32 UR6, UR8, UR10, URZ ;  /* 0x0000000a080672a5 */ /* 0x000fc8000f8e003f */
[----:B------:R-:W-:-:S04]  /*d9d0*/  @UP0 USHF.R.U32.HI UR5, URZ, UR11, UR7 ;  /* 0x0000000b3f050299 */ /* 0x000fc80008011607 */
[----:B------:R-:W-:-:S12]  /*d9e0*/  UIMAD UR6, UR5, UR9, URZ ;  /* 0x00000009050672a4 */ /* 0x000fd8000f8e023f */
.L_x_13655:
        /* <DEDUP_REMOVED lines=64> */
.L_x_13657:
        /* <DEDUP_REMOVED lines=20> */
.L_x_13660:
[----:B------:R-:W-:Y:S05]  /*df30*/  BSYNC B6 ;  /* 0x0000000000067941 */ /* 0x000fea0003800000 */
.L_x_13659:
        /* <DEDUP_REMOVED lines=20> */
.L_x_13663:
        /* <DEDUP_REMOVED lines=15> */
.L_x_13662:
[----:B------:R-:W-:Y:S05]  /*e170*/  BSYNC B6 ;  /* 0x0000000000067941 */ /* 0x000fea0003800000 */
.L_x_13661:
        /* <DEDUP_REMOVED lines=28> */
.L_x_13765:
        /* <DEDUP_REMOVED lines=9> */
.L_x_13768:
[----:B------:R-:W-:Y:S05]  /*e3d0*/  @!P6 BRA `(.L_x_13665) ;  /* 0x0000000000e4e947 */ /* 0x000fea0003800000 */
[----:B------:R-:W-:Y:S01]  /*e3e0*/  IMAD.MOV.U32 R16, RZ, RZ, R7 ;  /* 0x000000ffff107224 */ /* 0x000fe200078e0007 */
[----:B------:R-:W-:Y:S06]  /*e3f0*/  @!P1 BRA `(.L_x_13667) ;  /* 0x0000000000509947 */ /* 0x000fec0003800000 */
[----:B------:R-:W2:Y:S01]  /*e400*/  LDC R6, c[0x0][0x43c] ;  /* 0x00010f00ff067b82 */ /* 0x000ea20000000800 */
[----:B------:R-:W-:Y:S01]  /*e410*/  IMAD.MOV.U32 R9, RZ, RZ, R0 ;  /* 0x000000ffff097224 */ /* 0x000fe200078e0000 */
[----:B------:R-:W-:Y:S01]  /*e420*/  ULDC.64 UR4, c[0x0][0x428] ;  /* 0x00010a0000047ab9 */ /* 0x000fe20000000a00 */
        /* <DEDUP_REMOVED lines=17> */
.L_x_13667:
[----:B--2---:R-:W2:Y:S01]  /*e540*/  LDL R2, [R1+0x8] ;  /* 0x0000080001027983 */ /* 0x004ea20000100800 */
[----:B------:R-:W-:Y:S01]  /*e550*/  IMAD R0, R19, 0x8, R17 ;  /* 0x0000000813007824 */ /* 0x000fe200078e0211 */
[----:B--2---:R-:W-:-:S04]  /*e560*/  SHF.L.U32 R2, R2, 0x1f, RZ ;  /* 0x0000001f02027819 */ /* 0x004fc800000006ff */
[----:B------:R-:W2:Y:S02]  /*e570*/  SYNCS.PHASECHK.TRANS64.TRYWAIT P0, [R0+URZ+0x32440], R2 ;  /* 0x03244002000075a7 */ /* 0x000ea4000800017f */
[----:B--2---:R-:W-:Y:S05]  /*e580*/  @!P0 BRA `(.L_x_13668) ;  /* 0x0000004800248947 */ /* 0x004fea0003800000 */
.L_x_13769:
        /* <DEDUP_REMOVED lines=11> */
.L_x_13669:
        /* <DEDUP_REMOVED lines=16> */
[----:B------:R-:W-:-:S09]  /*e740*/  UIMAD UR35, UR35, 0x60, URZ ;  /* 0x00000060232378a4 */ /* 0x000fd2000f8e023f */
[----:B------:R2:W-:Y:S02]  /*e750*/  UTMALDG.4D [UR32], [UR4], desc[UR6] ;  /* 0x00000620040075b4 */ /* 0x0005e40008019000 */
[----:B--2---:R-:W-:Y:S01]  /*e760*/  NOP ;  /* 0x0000000000007918 */ /* 0x004fe20000000000 */
.L_x_13665:
        /* <DEDUP_REMOVED lines=24> */
.L_x_13671:
[----:B------:R-:W-:Y:S05]  /*e8f0*/  BSYNC B6 ;  /* 0x0000000000067941 */ /* 0x000fea0003800000 */
.L_x_13670:
[----:B------:R-:W2:Y:S01]  /*e900*/  S2R R2, SR_TID.X ;  /* 0x0000000000027919 */ /* 0x000ea20000002100 */
[----:B------:R-:W3:Y:S01]  /*e910*/  LDC R6, c[0x0][0x448] ;  /* 0x00011200ff067b82 */ /* 0x000ee20000000800 */
        /* <DEDUP_REMOVED lines=11> */
[----:B---3--:R-:W-:Y:S01]  /*e9d0*/  ISETP.NE.AND P0, PT, R6, 0x1, PT ;  /* 0x000000010600780c */ /* 0x008fe20003f05270 */
[----:B------:R-:W-:Y:S01]  /*e9e0*/  IMAD.U32 R5, RZ, RZ, UR5 ;  /* 0x00000005ff057e24 */ /* 0x000fe2000f8e00ff */
[----:B--2---:R-:W-:Y:S01]  /*e9f0*/  LOP3.LUT R0, R2, 0x7f, RZ, 0xc0, !PT ;  /* 0x0000007f02007812 */ /* 0x004fe200078ec0ff */
[----:B-1----:R-:W-:-:S03]  /*ea00*/  IMAD.SHL.U32 R4, R4, 0x10, RZ ;  /* 0x0000001004047824 */ /* 0x002fc600078e00ff */
[----:B------:R-:W-:-:S07]  /*ea10*/  SHF.R.U32.HI R0, RZ, 0x3, R0 ;  /* 0x00000003ff007819 */ /* 0x000fce0000011600 */
[----:B------:R-:W1:Y:S01]  /*ea20*/  @P0 LDC R3, c[0x0][0x44c] ;  /* 0x00011300ff030b82 */ /* 0x000e620000000800 */
[----:B------:R-:W-:Y:S01]  /*ea30*/  LOP3.LUT R4, R0, 0x70, R4, 0xf8, !PT ;  /* 0x0000007000047812 */ /* 0x000fe200078ef804 */
[----:B------:R-:W-:-:S04]  /*ea40*/  IMAD.U32 R0, RZ, RZ, UR42 ;  /* 0x0000002aff007e24 */ /* 0x000fc8000f8e00ff */
[----:B0-----:R-:W-:Y:S02]  /*ea50*/  IMAD R7, R0, 0x80, R4 ;  /* 0x0000008000077824 */ /* 0x001fe400078e0204 */
[----:B------:R-:W0:Y:S01]  /*ea60*/  @P0 LDC R2, c[0x0][0x450] ;  /* 0x00011400ff020b82 */ /* 0x000e220000000800 */
[----:B------:R-:W-:Y:S01]  /*ea70*/  IMAD.U32 R4, RZ, RZ, UR4 ;  /* 0x00000004ff047e24 */ /* 0x000fe2000f8e00ff */
[----:B------:R-:W-:Y:S01]  /*ea80*/  ULDC.64 UR4, c[0x0][0x2d0] ;  /* 0x0000b40000047ab9 */ /* 0x000fe20000000a00 */
[----:B------:R-:W-:Y:S01]  /*ea90*/  IMAD.MOV.U32 R0, RZ, RZ, R7 ;  /* 0x000000ffff007224 */ /* 0x000fe200078e0007 */
[----:B------:R2:W-:Y:S04]  /*eaa0*/  STL [R1+0x18], R7 ;  /* 0x0000180701007387 */ /* 0x0005e80000100800 */
[----:B------:R3:W5:Y:S01]  /*eab0*/  LDL R8, [R1+0x4] ;  /* 0x0000040001087983 */ /* 0x0007620000100800 */
[----:B-1----:R-:W-:-:S05]  /*eac0*/  @P0 IMAD.HI.U32 R3, R7, R3, RZ ;  /* 0x0000000307030227 */ /* 0x002fca00078e00ff */
[----:B0-----:R-:W-:Y:S01]  /*ead0*/  @P0 SHF.R.U32.HI R0, RZ, R2, R3 ;  /* 0x00000002ff000219 */ /* 0x001fe20000011603 */
        /* <DEDUP_REMOVED lines=27> */
[----:B------:R-:W-:Y:S01]  /*ec90*/  ULDC UR4, c[0x0][0x288] ;  /* 0x0000a20000047ab9 */ /* 0x000fe20000000800 */
[----:B------:R-:W0:Y:S01]  /*eca0*/  SHFL.IDX PT, R5, R0, RZ, 0x181f ;  /* 0x00181fff00057589 */ /* 0x000e2200000e0000 */
[----:B------:R-:W-:Y:S01]  /*ecb0*/  IMAD R2, R6, UR4, RZ ;  /* 0x0000000406027c24 */ /* 0x000fe2000f8e02ff */
[----:B------:R-:W-:Y:S01]  /*ecc0*/  ULDC.64 UR6, c[0x0][0x208] ;  /* 0x0000820000067ab9 */ /* 0x000fe20000000a00 */
[----:B------:R-:W-:Y:S01]  /*ecd0*/  IMAD.U32 R6, RZ, RZ, UR42 ;  /* 0x0000002aff067e24 */ /* 0x000fe2000f8e00ff */
[----:B------:R-:W1:Y:S03]  /*ece0*/  SHFL.IDX PT, R4, R3, RZ, 0x181f ;  /* 0x00181fff03047589 */ /* 0x000e6600000e0000 */
[----:B------:R-:W-:Y:S01]  /*ecf0*/  IMAD R10, R6, 0x80, R10 ;  /* 0x00000080060a7824 */ /* 0x000fe200078e020a */
[----:B------:R-:W-:Y:S03]  /*ed00*/  SHFL.IDX PT, R7, R3, 0x1, 0x181f ;  /* 0x00381f0003077f89 */ /* 0x000fe600000e0000 */
[C---:B------:R-:W-:Y:S01]  /*ed10*/  VIADD R11, R10.reuse, 0x10 ;  /* 0x000000100a0b7836 */ /* 0x040fe20000000000 */
[-C--:B------:R-:W-:Y:S01]  /*ed20*/  ISETP.GE.AND P3, PT, R10, R2.reuse, PT ;  /* 0x000000020a00720c */ /* 0x080fe20003f66270 */
[----:B------:R-:W2:Y:S03]  /*ed30*/  SHFL.IDX PT, R6, R0, 0x1, 0x181f ;  /* 0x00381f0000067f89 */ /* 0x000ea600000e0000 */
[----:B------:R-:W-:Y:S01]  /*ed40*/  ISETP.GE.AND P1, PT, R11, R2, PT ;  /* 0x000000020b00720c */ /* 0x000fe20003f26270 */
[----:B------:R-:W-:Y:S04]  /*ed50*/  STL [R1+0x10], R10 ;  /* 0x0000100a01007387 */ /* 0x000fe80000100800 */
[----:B------:R3:W-:Y:S04]  /*ed60*/  STL [R1+0x20], R11 ;  /* 0x0000200b01007387 */ /* 0x0007e80000100800 */
[----:B0-----:R-:W-:-:S05]  /*ed70*/  @!P3 LEA R5, P2, R9, R5, 0x1 ;  /* 0x000000050905b211 */ /* 0x001fca00078408ff */
[----:B-1----:R-:W-:Y:S02]  /*ed80*/  @!P3 IMAD.X R4, RZ, RZ, R4, P2 ;  /* 0x000000ffff04b224 */ /* 0x002fe400010e0604 */
[----:B---3--:R-:W-:-:S03]  /*ed90*/  VIADD R11, R10, 0x20 ;  /* 0x000000200a0b7836 */ /* 0x008fc60000000000 */
[-C--:B------:R-:W-:Y:S02]  /*eda0*/  @!P3 LOP3.LUT R5, R5, R4.reuse, RZ, 0x3c, !PT ;  /* 0x000000040505b212 */ /* 0x080fe400078e3cff */
[----:B------:R-:W-:Y:S02]  /*edb0*/  STL [R1+0x24], R11 ;  /* 0x0000240b01007387 */ /* 0x000fe40000100800 */
[----:B------:R-:W-:-:S04]  /*edc0*/  @!P3 LOP3.LUT R4, R5, R4, RZ, 0x3c, !PT ;  /* 0x000000040504b212 */ /* 0x000fc800078e3cff */
[----:B------:R-:W-:-:S05]  /*edd0*/  @!P3 LOP3.LUT R5, R5, R4, RZ, 0x3c, !PT ;  /* 0x000000040505b212 */ /* 0x000fca00078e3cff */
[----:B-----5:R2:W-:Y:S02]  /*ede0*/  @!P3 LDGSTS.E.BYPASS.LTC128B.128 [R8+0x18400], desc[UR6][R4.64], !P0 ;  /* 0x184000000408bfae */ /* 0x0205e4000c101d46 */
[----:B--2---:R-:W-:Y:S02]  /*edf0*/  @!P1 LEA R4, P2, R9, R6, 0x1 ;  /* 0x0000000609049211 */ /* 0x004fe400078408ff */
[----:B------:R-:W-:Y:S03]  /*ee00*/  SHFL.IDX PT, R6, R3, 0x3, 0x181f ;  /* 0x00781f0003067f89 */ /* 0x000fe600000e0000 */
[----:B------:R-:W-:Y:S02]  /*ee10*/  @!P1 IMAD.X R5, RZ, RZ, R7, P2 ;  /* 0x000000ffff059224 */ /* 0x000fe400010e0607 */
        /* <DEDUP_REMOVED lines=55> */
.L_x_13786:
[----:B0-----:R-:W2:Y:S01]  /*f190*/  LDL R4, [R1+0x10] ;  /* 0x0000100001047983 */ /* 0x001ea20000100800 */
[----:B------:R-:W-:Y:S01]  /*f1a0*/  ULDC.64 UR4, c[0x0][0x208] ;  /* 0x0000820000047ab9 */ /* 0x000fe20000000a00 */
        /* <DEDUP_REMOVED lines=11> */
.L_x_13673:
        /* <DEDUP_REMOVED lines=35> */
.L_x_13675:
[----:B------:R-:W-:Y:S05]  /*f490*/  BSYNC B6 ;  /* 0x0000000000067941 */ /* 0x000fea0003800000 */
.L_x_13674:
        /* <DEDUP_REMOVED lines=60> */
[----:B------:R-:W-:Y:S01]  /*f860*/  SHFL.IDX PT, R2, R4, RZ, 0x181f ;  /* 0x00181fff04027589 */ /* 0x000fe200000e0000 */
[----:B------:R-:W-:-:S03]  /*f870*/  ULDC.64 UR6, c[0x0][0x208] ;  /* 0x0000820000067ab9 */ /* 0x000fc60000000a00 */
[----:B------:R-:W-:Y:S01]  /*f880*/  SHFL.IDX PT, R6, R4, 0x1, 0x181f ;  /* 0x00381f0004067f89 */ /* 0x000fe200000e0000 */
[----:B--2---:R-:W-:-:S03]  /*f890*/  ISETP.GE.AND P5, PT, R10, R0, PT ;  /* 0x000000000a00720c */ /* 0x004fc60003fa6270 */
[----:B------:R-:W2:Y:S01]  /*f8a0*/  LDL.LU R10, [R1+0x28] ;  /* 0x00002800010a7983 */ /* 0x000ea20000300800 */
[----:B---3--:R-:W-:-:S03]  /*f8b0*/  ISETP.GE.AND P4, PT, R3, R0, PT ;  /* 0x000000000300720c */ /* 0x008fc60003f86270 */
[----:B------:R-:W0:Y:S04]  /*f8c0*/  SHFL.IDX PT, R3, R5, RZ, 0x181f ;  /* 0x00181fff05037589 */ /* 0x000e2800000e0000 */
[----:B------:R-:W3:Y:S02]  /*f8d0*/  LDL.LU R12, [R1+0x2c] ;  /* 0x00002c00010c7983 */ /* 0x000ee40000300800 */
        /* <DEDUP_REMOVED lines=65> */
.L_x_13804:
[----:B------:R-:W3:Y:S01]  /*fcf0*/  LDL.LU R3, [R1+0x3c] ;  /* 0x00003c0001037983 */ /* 0x000ee20000300800 */
[----:B------:R-:W-:Y:S01]  /*fd00*/  BSSY B0, `(.L_x_13677) ;  /* 0x000000e000007945 */ /* 0x000fe20003800000 */
[----:B---3--:R-:W-:-:S13]  /*fd10*/  ISETP.GE.AND P4, PT, R3, R0, PT ;  /* 0x000000000300720c */ /* 0x008fda0003f86270 */
[----:B------:R-:W-:Y:S05]  /*fd20*/  @P4 BRA `(.L_x_13678) ;  /* 0x00000000002c4947 */ /* 0x000fea0003800000 */
[----:B-1----:R-:W3:Y:S01]  /*fd30*/  LDL R4, [R1+0x4] ;  /* 0x0000040001047983 */ /* 0x002ee20000100800 */
[----:B0-----:R-:W-:Y:S01]  /*fd40*/  LEA R2, P4, R9, R2, 0x1 ;  /* 0x0000000209027211 */ /* 0x001fe200078808ff */
[----:B------:R-:W-:-:S04]  /*fd50*/  ULDC.64 UR4, c[0x0][0x208] ;  /* 0x0000820000047ab9 */ /* 0x000fc80000000a00 */
        /* <DEDUP_REMOVED lines=8> */
.L_x_13678:
[----:B------:R-:W-:Y:S05]  /*fde0*/  BSYNC B0 ;  /* 0x0000000000007941 */ /* 0x000fea0003800000 */
.L_x_13677:
[----:B------:R-:W-:Y:S01]  /*fdf0*/  NOP ;  /* 0x0000000000007918 */ /* 0x000fe20000000000 */
[----:B------:R-:W-:-:S13]  /*fe00*/  PLOP3.LUT P0, PT, PT, PT, PT, 0x80, 0x0 ;  /* 0x000000000000781c */ /* 0x000fda0003f0f070 */
.L_x_13679:
        /* <DEDUP_REMOVED lines=18> */
.L_x_13805:
[----:B------:R-:W-:Y:S05]  /*ff30*/  BSYNC B0 ;  /* 0x0000000000007941 */ /* 0x000fea0003800000 */
.L_x_13680:
[----:B------:R-:W-:Y:S01]  /*ff40*/  LOP3.LUT P0, RZ, R18, 0x2, RZ, 0xc0, !PT ;  /* 0x0000000212ff7812 */ /* 0x000fe2000780c0ff */
[----:B------:R-:W-:-:S12]  /*ff50*/  BSSY B0, `(.L_x_13682) ;  /* 0x0000058000007945 */ /* 0x000fd80003800000 */
        /* <DEDUP_REMOVED lines=10> */
.L_x_13806:
[----:B------:R-:W-:Y:S05]  /*10000*/  BSYNC B1 ;  /* 0x0000000000017941 */ /* 0x000fea0003800000 */
.L_x_13684:
        /* <DEDUP_REMOVED lines=9> */
.L_x_13687:
[----:B------:R-:W-:Y:S05]  /*100a0*/  BSYNC B1 ;  /* 0x0000000000017941 */ /* 0x000fea0003800000 */
.L_x_13686:
        /* <DEDUP_REMOVED lines=11> */
.L_x_13688:
        /* <DEDUP_REMOVED lines=15> */
.L_x_13689:
        /* <DEDUP_REMOVED lines=15> */
.L_x_13690:
        /* <DEDUP_REMOVED lines=15> */
.L_x_13691:
        /* <DEDUP_REMOVED lines=10> */
.L_x_13683:
[----:B------:R-:W-:Y:S05]  /*104d0*/  BSYNC B0 ;  /* 0x0000000000007941 */ /* 0x000fea0003800000 */
.L_x_13682:
[----:B------:R-:W-:-:S06]  /*104e0*/  UISETP.GE.AND UP0, UPT, UR41, 0x2, UPT ;  /* 0x000000022900788c */ /* 0x000fcc000bf06270 */
[----:B------:R-:W-:-:S13]  /*104f0*/  PLOP3.LUT P0, PT, PT, PT, UP0, 0x80, 0x0 ;  /* 0x000000000000781c */ /* 0x000fda0003f0f008 */
[----:B------:R-:W-:Y:S05]  /*10500*/  @!P0 BRA `(.L_x_13692) ;  /* 0x0000001c00808947 */ /* 0x000fea0003800000 */
[----:B------:R-:W-:Y:S02]  /*10510*/  ULOP3.LUT UR4, UR41, 0x1, URZ, 0xc0, !UPT ;  /* 0x0000000129047892 */ /* 0x000fe4000f8ec03f */
[----:B--2---:R-:W-:Y:S02]  /*10520*/  IMAD.U32 R6, RZ, RZ, UR41 ;  /* 0x00000029ff067e24 */ /* 0x004fe4000f8e00ff */
        /* <DEDUP_REMOVED lines=18> */
[----:B-1----:R-:W2:Y:S01]  /*10650*/  LDL R5, [R1+0xc] ;  /* 0x00000c0001057983 */ /* 0x002ea20000100800 */
[----:B------:R-:W1:Y:S03]  /*10660*/  LDC R0, c[0x0][0x43c] ;  /* 0x00010f00ff007b82 */ /* 0x000e660000000800 */
[----:B------:R-:W3:Y:S01]  /*10670*/  LDL R9, [R1] ;  /* 0x0000000001097983 */ /* 0x000ee20000100800 */
[----:B------:R-:W-:Y:S01]  /*10680*/  IMAD.MOV.U32 R4, RZ, RZ, R6 ;  /* 0x000000ffff047224 */ /* 0x000fe200078e0006 */
[----:B------:R-:W-:Y:S01]  /*10690*/  ULDC.64 UR4, c[0x0][0x428] ;  /* 0x00010a0000047ab9 */ /* 0x000fe20000000a00 */
        /* <DEDUP_REMOVED lines=10> */
[C---:B---3--:R-:W-:Y:S02]  /*10740*/  IMAD R7, R9.reuse, UR5, R7 ;  /* 0x0000000509077c24 */ /* 0x048fe4000f8e0207 */
[----:B------:R-:W-:-:S04]  /*10750*/  IMAD.WIDE.U32 R4, R9, UR4, R4 ;  /* 0x0000000409047c25 */ /* 0x000fc8000f8e0004 */
[----:B------:R-:W-:Y:S01]  /*10760*/  IMAD.IADD R7, R7, 0x1, R5 ;  /* 0x0000000107077824 */ /* 0x000fe200078e0205 */
[----:B-1----:R-:W-:-:S04]  /*10770*/  LEA R2, P0, R4, R2, 0x2 ;  /* 0x0000000204027211 */ /* 0x002fc800078010ff */
[----:B------:R-:W-:-:S05]  /*10780*/  LEA.HI.X R3, R4, R3, R7, 0x2, P0 ;  /* 0x0000000304037211 */ /* 0x000fca00000f1407 */
[----:B------:R2:W5:Y:S04]  /*10790*/  LDG.E R16, desc[UR6][R2.64] ;  /* 0x0000000602107981 */ /* 0x000568000c1e1900 */
.L_x_13696:
[----:B--2---:R-:W1:Y:S01]  /*107a0*/  S2R R2, SR_TID.X ;  /* 0x0000000000027919 */ /* 0x004e620000002100 */
[----:B------:R-:W-:Y:S01]  /*107b0*/  IMAD R3, R19, 0x8, R17 ;  /* 0x0000000813037824 */ /* 0x000fe200078e0211 */
[----:B------:R-:W-:Y:S01]  /*107c0*/  BSSY B1, `(.L_x_13697) ;  /* 0x0000006000017945 */ /* 0x000fe20003800000 */
[----:B-1----:R-:W-:Y:S02]  /*107d0*/  LOP3.LUT R4, R2, 0x7f, RZ, 0xc0, !PT ;  /* 0x0000007f02047812 */ /* 0x002fe400078ec0ff */
[----:B------:R-:W-:Y:S02]  /*107e0*/  SHF.L.U32 R2, R8, 0x1f, RZ ;  /* 0x0000001f08027819 */ /* 0x000fe400000006ff */
[----:B------:R-:W-:Y:S02]  /*107f0*/  ISETP.NE.AND P1, PT, R4, RZ, PT ;  /* 0x000000ff0400720c */ /* 0x000fe40003f25270 */
[----:B------:R-:W1:Y:S02]  /*10800*/  SYNCS.PHASECHK.TRANS64.TRYWAIT P0, [R3+URZ+0x32440], R2 ;  /* 0x03244002030075a7 */ /* 0x000e64000800017f */
[----:B-1----:R-:W-:Y:S09]  /*10810*/  @!P0 BRA `(.L_x_13698) ;  /* 0x0000003c00d08947 */ /* 0x002ff20003800000 */
.L_x_13807:
[----:B------:R-:W-:Y:S05]  /*10820*/  BSYNC B1 ;  /* 0x0000000000017941 */ /* 0x000fea0003800000 */
.L_x_13697:
        /* <DEDUP_REMOVED lines=9> */
.L_x_13700:
[----:B------:R-:W-:Y:S05]  /*108c0*/  BSYNC B1 ;  /* 0x0000000000017941 */ /* 0x000fea0003800000 */
.L_x_13699:
        /* <DEDUP_REMOVED lines=12> */
.L_x_13701:
        /* <DEDUP_REMOVED lines=12> */
.L_x_13808:
[----:B------:R-:W-:Y:S05]  /*10a50*/  BSYNC B1 ;  /* 0x0000000000017941 */ /* 0x000fea0003800000 */
.L_x_13702:
        /* <DEDUP_REMOVED lines=11> */
.L_x_13705:
[----:B------:R-:W-:Y:S05]  /*10b10*/  BSYNC B1 ;  /* 0x0000000000017941 */ /* 0x000fea0003800000 */
.L_x_13704:
        /* <DEDUP_REMOVED lines=10> */
.L_x_13706:
        /* <DEDUP_REMOVED lines=15> */
.L_x_13707:
        /* <DEDUP_REMOVED lines=15> */
.L_x_13708:
        /* <DEDUP_REMOVED lines=15> */
.L_x_13709:
        /* <DEDUP_REMOVED lines=8> */
[----:B--2---:R-:W-:Y:S05]  /*10f10*/  @P0 BRA.U.ANY `(.L_x_13709) ;  /* 0xfffffffd00dc0947 */ /* 0x004fea000393ffff */
.L_x_13695:
[----:B------:R-:W-:Y:S05]  /*10f20*/  BSYNC B0 ;  /* 0x0000000000007941 */ /* 0x000fea0003800000 */
.L_x_13694:
[----:B------:R-:W-:-:S06]  /*10f30*/  UIADD3 UR4, UR41, -0x3, URZ ;  /* 0xfffffffd29047890 */ /* 0x000fcc000fffe03f */
[----:B------:R-:W-:-:S07]  /*10f40*/  IMAD.U32 R0, RZ, RZ, UR4 ;  /* 0x00000004ff007e24 */ /* 0x000fce000f8e00ff */
.L_x_13693:
[----:B------:R-:W-:Y:S01]  /*10f50*/  ISETP.NE.AND P0, PT, R6, RZ, PT ;  /* 0x000000ff0600720c */ /* 0x000fe20003f05270 */
[----:B------:R-:W-:-:S12]  /*10f60*/  BSSY B0, `(.L_x_13692) ;  /* 0x000013a000007945 */ /* 0x000fd80003800000 */
[----:B------:R-:W-:Y:S05]  /*10f70*/  @!P0 BRA `(.L_x_13710) ;  /* 0x0000001000e08947 */ /* 0x000fea0003800000 */
.L_x_13743:
[----:B--2---:R-:W2:Y:S01]  /*10f80*/  LDL.LU R2, [R1+0x8] ;  /* 0x0000080001027983 */ /* 0x004ea20000300800 */
        /* <DEDUP_REMOVED lines=15> */
[----:B-1----:R-:W3:Y:S01]  /*11080*/  LDL R5, [R1] ;  /* 0x0000000001057983 */ /* 0x002ee20000100800 */
        /* <DEDUP_REMOVED lines=17> */
.L_x_13713:
        /* <DEDUP_REMOVED lines=8> */
.L_x_13809:
[----:B------:R-:W-:Y:S05]  /*11220*/  BSYNC B2 ;  /* 0x0000000000027941 */ /* 0x000fea0003800000 */
.L_x_13714:
        /* <DEDUP_REMOVED lines=9> */
.L_x_13717:
[----:B------:R-:W-:Y:S05]  /*112c0*/  BSYNC B2 ;  /* 0x0000000000027941 */ /* 0x000fea0003800000 */
.L_x_13716:
        /* <DEDUP_REMOVED lines=11> */
.L_x_13718:
        /* <DEDUP_REMOVED lines=13> */
.L_x_13810:
[----:B------:R-:W-:Y:S05]  /*11450*/  BSYNC B2 ;  /* 0x0000000000027941 */ /* 0x000fea0003800000 */
.L_x_13719:
        /* <DEDUP_REMOVED lines=11> */
.L_x_13722:
[----:B------:R-:W-:Y:S05]  /*11510*/  BSYNC B2 ;  /* 0x0000000000027941 */ /* 0x000fea0003800000 */
.L_x_13721:
        /* <DEDUP_REMOVED lines=9> */
.L_x_13723:
        /* <DEDUP_REMOVED lines=15> */
.L_x_13724:
        /* <DEDUP_REMOVED lines=15> */
.L_x_13725:
        /* <DEDUP_REMOVED lines=15> */
.L_x_13726:
        /* <DEDUP_REMOVED lines=10> */
.L_x_13712:
[----:B------:R-:W-:Y:S05]  /*11920*/  BSYNC B1 ;  /* 0x0000000000017941 */ /* 0x000fea0003800000 */
.L_x_13711:
[----:B------:R-:W-:Y:S01]  /*11930*/  VIADD R6, R6, 0x1 ;  /* 0x0000000106067836 */ /* 0x000fe20000000000 */
[----:B------:R-:W-:Y:S01]  /*11940*/  LOP3.LUT P2, RZ, R18, 0x2, RZ, 0xc0, !PT ;  /* 0x0000000212ff7812 */ /* 0x000fe2000784c0ff */
[----:B------:R-:W-:Y:S03]  /*11950*/  BSSY B1, `(.L_x_13727) ;  /* 0x0000097000017945 */ /* 0x000fe60003800000 */
[----:B------:R-:W-:-:S04]  /*11960*/  ISETP.NE.AND P0, PT, R6, 0x2, PT ;  /* 0x000000020600780c */ /* 0x000fc80003f05270 */
[----:B------:R-:W-:Y:S02]  /*11970*/  SEL R2, RZ, 0x1, P0 ;  /* 0x00000001ff027807 */ /* 0x000fe40000000000 */
[----:B------:R-:W-:Y:S02]  /*11980*/  SEL R19, R6, RZ, P0 ;  /* 0x000000ff06137207 */ /* 0x000fe40000000000 */
[----:B------:R-:W-:-:S05]  /*11990*/  LOP3.LUT R7, R7, R2, RZ, 0x3c, !PT ;  /* 0x0000000207077212 */ /* 0x000fca00078e3cff */
[----:B------:R2:W-:Y:S01]  /*119a0*/  STL [R1+0x8], R7 ;  /* 0x0000080701007387 */ /* 0x0005e20000100800 */
[----:B------:R-:W-:Y:S05]  /*119b0*/  @!P2 BRA `(.L_x_13728) ;  /* 0x000000080040a947 */ /* 0x000fea0003800000 */
[----:B------:R-:W-:Y:S01]  /*119c0*/  LOP3.LUT P2, RZ, R18, 0x1, RZ, 0xc0, !PT ;  /* 0x0000000112ff7812 */ /* 0x000fe2000784c0ff */
[----:B------:R-:W-:-:S12]  /*119d0*/  VIADD R6, R0, 0xffffffff ;  /* 0xffffffff00067836 */ /* 0x000fd80000000000 */
[----:B------:R-:W-:Y:S05]  /*119e0*/  @!P2 BRA `(.L_x_13729) ;  /* 0x000000000054a947 */ /* 0x000fea0003800000 */
[----:B------:R-:W3:Y:S01]  /*119f0*/  LDL R10, [R1+0xc] ;  /* 0x00000c00010a7983 */ /* 0x000ee20000100800 */
[----:B-1----:R-:W1:Y:S01]  /*11a00*/  LDC R4, c[0x0][0x43c] ;  /* 0x00010f00ff047b82 */ /* 0x002e620000000800 */
[----:B------:R-:W-:Y:S02]  /*11a10*/  ULDC.64 UR4, c[0x0][0x428] ;  /* 0x00010a0000047ab9 */ /* 0x000fe40000000a00 */
[----:B------:R-:W4:Y:S01]  /*11a20*/  LDL R9, [R1] ;  /* 0x0000000001097983 */ /* 0x000f220000100800 */
        /* <DEDUP_REMOVED lines=11> */
[----:B------:R-:W-:Y:S01]  /*11ae0*/  IMAD.WIDE.U32 R2, R9, UR4, R2 ;  /* 0x0000000409027c25 */ /* 0x000fe2000f8e0002 */
[----:B------:R-:W-:-:S03]  /*11af0*/  ULDC.64 UR4, c[0x0][0x418] ;  /* 0x0001060000047ab9 */ /* 0x000fc60000000a00 */
[----:B------:R-:W-:Y:S01]  /*11b00*/  IMAD.IADD R3, R4, 0x1, R3 ;  /* 0x0000000104037824 */ /* 0x000fe200078e0203 */
[----:B------:R-:W-:-:S04]  /*11b10*/  LEA R4, P0, R2, UR4, 0x2 ;  /* 0x0000000402047c11 */ /* 0x000fc8000f8010ff */
[----:B------:R-:W-:-:S05]  /*11b20*/  LEA.HI.X R5, R2, UR5, R3, 0x2, P0 ;  /* 0x0000000502057c11 */ /* 0x000fca00080f1403 */
[----:B------:R3:W5:Y:S04]  /*11b30*/  LDG.E R16, desc[UR6][R4.64] ;  /* 0x0000000604107981 */ /* 0x000768000c1e1900 */
.L_x_13729:
[----:B------:R-:W4:Y:S01]  /*11b40*/  S2R R2, SR_TID.X ;  /* 0x0000000000027919 */ /* 0x000f220000002100 */
[----:B-1-3--:R-:W-:Y:S01]  /*11b50*/  IMAD R4, R19, 0x8, R17 ;  /* 0x0000000813047824 */ /* 0x00afe200078e0211 */
[----:B------:R-:W-:Y:S01]  /*11b60*/  BSSY B2, `(.L_x_13730) ;  /* 0x0000006000027945 */ /* 0x000fe20003800000 */
[----:B----4-:R-:W-:Y:S02]  /*11b70*/  LOP3.LUT R3, R2, 0x7f, RZ, 0xc0, !PT ;  /* 0x0000007f02037812 */ /* 0x010fe400078ec0ff */
[----:B------:R-:W-:Y:S02]  /*11b80*/  SHF.L.U32 R2, R7, 0x1f, RZ ;  /* 0x0000001f07027819 */ /* 0x000fe400000006ff */
[----:B------:R-:W-:Y:S02]  /*11b90*/  ISETP.NE.AND P1, PT, R3, RZ, PT ;  /* 0x000000ff0300720c */ /* 0x000fe40003f25270 */
[----:B------:R-:W1:Y:S02]  /*11ba0*/  SYNCS.PHASECHK.TRANS64.TRYWAIT P0, [R4+URZ+0x32440], R2 ;  /* 0x03244002040075a7 */ /* 0x000e64000800017f */
[----:B-1----:R-:W-:Y:S09]  /*11bb0*/  @!P0 BRA `(.L_x_13731) ;  /* 0x0000002c00388947 */ /* 0x002ff20003800000 */
.L_x_13811:
[----:B------:R-:W-:Y:S05]  /*11bc0*/  BSYNC B2 ;  /* 0x0000000000027941 */ /* 0x000fea0003800000 */
.L_x_13730:
        /* <DEDUP_REMOVED lines=9> */
.L_x_13733:
[----:B------:R-:W-:Y:S05]  /*11c60*/  BSYNC B2 ;  /* 0x0000000000027941 */ /* 0x000fea0003800000 */
.L_x_13732:
[----:B--2---:R-:W-:Y:S01]  /*11c70*/  IMAD.MOV.U32 R7, RZ, RZ, RZ ;  /* 0x000000ffff077224 */ /* 0x004fe200078e00ff */
        /* <DEDUP_REMOVED lines=10> */
.L_x_13734:
        /* <DEDUP_REMOVED lines=13> */
.L_x_13812:
[----:B------:R-:W-:Y:S05]  /*11df0*/  BSYNC B2 ;  /* 0x0000000000027941 */ /* 0x000fea0003800000 */
.L_x_13735:
        /* <DEDUP_REMOVED lines=11> */
.L_x_13738:
[----:B------:R-:W-:Y:S05]  /*11eb0*/  BSYNC B2 ;  /* 0x0000000000027941 */ /* 0x000fea0003800000 */
.L_x_13737:
        /* <DEDUP_REMOVED lines=9> */
.L_x_13739:
        /* <DEDUP_REMOVED lines=15> */
.L_x_13740:
        /* <DEDUP_REMOVED lines=15> */
.L_x_13741:
        /* <DEDUP_REMOVED lines=15> */
.L_x_13742:
        /* <DEDUP_REMOVED lines=10> */
.L_x_13728:
[----:B------:R-:W-:Y:S05]  /*122c0*/  BSYNC B1 ;  /* 0x0000000000017941 */ /* 0x000fea0003800000 */
.L_x_13727:
[C---:B------:R-:W-:Y:S01]  /*122d0*/  ISETP.GT.AND P0, PT, R0.reuse, 0x1, PT ;  /* 0x000000010000780c */ /* 0x040fe20003f04270 */
[----:B------:R-:W-:-:S12]  /*122e0*/  VIADD R0, R0, 0xfffffffe ;  /* 0xfffffffe00007836 */ /* 0x000fd80000000000 */
[----:B------:R-:W-:Y:S05]  /*122f0*/  @P0 BRA `(.L_x_13743) ;  /* 0xffffffec00200947 */ /* 0x000fea000383ffff */
.L_x_13710:
[----:B------:R-:W-:Y:S05]  /*12300*/  BSYNC B0 ;  /* 0x0000000000007941 */ /* 0x000fea0003800000 */
.L_x_13692:
        /* <DEDUP_REMOVED lines=14> */
[----:B------:R-:W1:Y:S01]  /*123f0*/  FLO.U32 R0, UR4 ;  /* 0x0000000400007d00 */ /* 0x000e6200080e0000 */
[----:B------:R-:W-:Y:S01]  /*12400*/  ULDC.64 UR6, c[0x0][0x208] ;  /* 0x0000820000067ab9 */ /* 0x000fe20000000a00 */
[----:B-1----:R-:W-:-:S06]  /*12410*/  ISETP.EQ.U32.AND P2, PT, R0, R5, PT ;  /* 0x000000050000720c */ /* 0x002fcc0003f42070 */
[----:B------:R-:W0:Y:S07]  /*12420*/  POPC R5, UR4 ;  /* 0x0000000400057d09 */ /* 0x000e2e0008000000 */
[----:B0-----:R-:W3:Y:S01]  /*12430*/  @P2 ATOMG.E.ADD.STRONG.GPU PT, R3, desc[UR6][R2.64], R5 ;  /* 0x00000005020329a8 */ /* 0x001ee200081ee1c6 */
[----:B------:R-:W0:Y:S02]  /*12440*/  S2R R4, SR_LTMASK ;  /* 0x0000000000047919 */ /* 0x000e240000003900 */
[----:B0-----:R-:W-:-:S04]  /*12450*/  LOP3.LUT R4, R4, UR4, RZ, 0xc0, !PT ;  /* 0x0000000404047c12 */ /* 0x001fc8000f8ec0ff */
[----:B--2---:R-:W0:Y:S01]  /*12460*/  POPC R7, R4 ;  /* 0x0000000400077309 */ /* 0x004e220000000000 */
[----:B---3--:R-:W0:Y:S02]  /*12470*/  SHFL.IDX PT, R0, R3, R0, 0x1f ;  /* 0x00001f0003007589 */ /* 0x008e2400000e0000 */
[----:B0-----:R-:W-:-:S05]  /*12480*/  IADD3 R0, R0, UR44, R7 ;  /* 0x0000002c00007c10 */ /* 0x001fca000fffe007 */
[----:B------:R3:W-:Y:S02]  /*12490*/  STL [R1+0x14], R0 ;  /* 0x0000140001007387 */ /* 0x0007e40000100800 */
.L_x_13745:
[----:B------:R-:W-:Y:S05]  /*124a0*/  BSYNC B0 ;  /* 0x0000000000007941 */ /* 0x000fea0003800000 */
.L_x_13744:
[----:B------:R-:W-:-:S07]  /*124b0*/  SEL R19, R19, RZ, P1 ;  /* 0x000000ff13137207 */ /* 0x000fce0000800000 */
.L_x_13658:
[----:B------:R-:W-:Y:S05]  /*124c0*/  BSYNC B7 ;  /* 0x0000000000077941 */ /* 0x000fea0003800000 */
.L_x_13656:
[----:B0-----:R0:W5:Y:S01]  /*124d0*/  LDL R2, [R1+0x14] ;  /* 0x0000140001027983 */ /* 0x0011620000100800 */
[----:B------:R-:W-:-:S13]  /*124e0*/  LOP3.LUT P1, RZ, R18, 0x80, RZ, 0xc0, !PT ;  /* 0x0000008012ff7812 */ /* 0x000fda000782c0ff */
        /* <DEDUP_REMOVED lines=11> */
.L_x_13746:
[----:B------:R-:W-:-:S03]  /*125a0*/  UMOV UR4, 0xffffffff ;  /* 0xffffffff00047882 */ /* 0x000fc60000000000 */
[----:B------:R-:W-:Y:S05]  /*125b0*/  BRA.DIV UR4, `(.L_x_13748) ;  /* 0x0000002204e07947 */ /* 0x000fea000b800000 */
[----:B-----5:R0:W4:Y:S02]  /*125c0*/  SHFL.IDX PT, R14, R2, RZ, 0x1f ;  /* 0x00001fff020e7589 */ /* 0x02012400000e0000 */
.L_x_13815:
[----:B------:R-:W5:Y:S01]  /*125d0*/  @!P0 S2R R3, SR_CgaCtaId ;  /* 0x0000000000038919 */ /* 0x000f620000008800 */
[----:B------:R-:W-:Y:S05]  /*125e0*/  WARPSYNC.ALL ;  /* 0x0000000000007948 */ /* 0x000fea0003800000 */
[----:B------:R-:W-:Y:S01]  /*125f0*/  BAR.SYNC.DEFER_BLOCKING 0x4, 0x180 ;  /* 0x0106000000007b1d */ /* 0x000fe20000010000 */
[----:B---3--:R-:W-:-:S05]  /*12600*/  @!P0 MOV R0, 0x400 ;  /* 0x0000040000008802 */ /* 0x008fca0000000f00 */
[----:B----4-:R3:W-:Y:S01]  /*12610*/  STL [R1+0x14], R14 ;  /* 0x0000140e01007387 */ /* 0x0107e20000100800 */
[----:B-----5:R-:W-:-:S05]  /*12620*/  @!P0 LEA R17, R3, R0, 0x18 ;  /* 0x0000000003118211 */ /* 0x020fca00078ec0ff */
[----:B------:R3:W-:Y:S01]  /*12630*/  @!P0 STS [R17+0x324d0], R2 ;  /* 0x0324d00211008388 */ /* 0x0007e20000000800 */
[----:B------:R-:W-:Y:S06]  /*12640*/  BAR.ARV 0x5, 0x180 ;  /* 0x0146000000007b1d */ /* 0x000fec0000002000 */
.L_x_13747:
[----:B---3--:R-:W3:Y:S01]  /*12650*/  LDL R0, [R1+0x14] ;  /* 0x0000140001007983 */ /* 0x008ee20000100800 */
[----:B------:R-:W-:Y:S02]  /*12660*/  ULDC UR4, c[0x0][0xd38] ;  /* 0x00034e0000047ab9 */ /* 0x000fe40000000800 */
[----:B---3--:R-:W-:-:S13]  /*12670*/  ISETP.GE.AND P0, PT, R0, UR4, PT ;  /* 0x0000000400007c0c */ /* 0x008fda000bf06270 */
[----:B------:R-:W-:Y:S05]  /*12680*/  @!P0 BRA `(.L_x_13749) ;  /* 0xffffffb000608947 */ /* 0x000fea000383ffff */
.L_x_13653:
[----:B0-----:R-:W3:Y:S01]  /*12690*/  LDL.LU R0, [R1+0x38] ;  /* 0x0000380001007983 */ /* 0x001ee20000300800 */
[----:B------:R-:W-:Y:S01]  /*126a0*/  BSSY B0, `(.L_x_13750) ;  /* 0x000000b000007945 */ /* 0x000fe20003800000 */
[----:B-1----:R-:W0:Y:S01]  /*126b0*/  S2R R5, SR_CgaCtaId ;  /* 0x0000000000057919 */ /* 0x002e220000008800 */
[----:B---3--:R-:W-:-:S05]  /*126c0*/  VIADD R0, R0, 0x1 ;  /* 0x0000000100007836 */ /* 0x008fca0000000000 */
[----:B----4-:R-:W-:-:S04]  /*126d0*/  LEA.HI R2, R0, R0, RZ, 0x1 ;  /* 0x0000000000027211 */ /* 0x010fc800078f08ff */
[----:B------:R-:W-:-:S05]  /*126e0*/  LOP3.LUT R3, R2, 0xfffffffe, RZ, 0xc0, !PT ;  /* 0xfffffffe02037812 */ /* 0x000fca00078ec0ff */
[----:B------:R-:W-:Y:S01]  /*126f0*/  IMAD.IADD R3, R0, 0x1, -R3 ;  /* 0x0000000100037824 */ /* 0x000fe200078e0a03 */
[----:B------:R-:W-:-:S04]  /*12700*/  MOV R0, 0x400 ;  /* 0x0000040000007802 */ /* 0x000fc80000000f00 */
[----:B0-----:R-:W-:Y:S02]  /*12710*/  LEA R0, R5, R0, 0x18 ;  /* 0x0000000005007211 */ /* 0x001fe400078ec0ff */
[----:B------:R-:W-:-:S04]  /*12720*/  SHF.L.U32 R3, R3, 0x1f, RZ ;  /* 0x0000001f03037819 */ /* 0x000fc800000006ff */
[----:B------:R-:W0:Y:S02]  /*12730*/  SYNCS.PHASECHK.TRANS64.TRYWAIT P0, [R0+URZ+0x32420], R3 ;  /* 0x03242003000075a7 */ /* 0x000e24000800017f */
[----:B0-----:R-:W-:Y:S05]  /*12740*/  @!P0 BRA `(.L_x_13751) ;  /* 0x0000002000a48947 */ /* 0x001fea0003800000 */
.L_x_13816:
[----:B------:R-:W-:Y:S05]  /*12750*/  BSYNC B0 ;  /* 0x0000000000007941 */ /* 0x000fea0003800000 */
.L_x_13750:
[----:B------:R-:W-:-:S03]  /*12760*/  UMOV UR4, 0xffffffff ;  /* 0xffffffff00047882 */ /* 0x000fc60000000000 */
[----:B------:R-:W-:Y:S05]  /*12770*/  BRA.DIV UR4, `(.L_x_13752) ;  /* 0x0000002204ac7947 */ /* 0x000fea000b800000 */
[----:B------:R-:W1:Y:S02]  /*12780*/  S2R R2, SR_TID.X ;  /* 0x0000000000027919 */ /* 0x000e640000002100 */
[----:B-1----:R-:W-:-:S04]  /*12790*/  SHF.R.U32.HI R2, RZ, 0x5, R2 ;  /* 0x00000005ff027819 */ /* 0x002fc80000011602 */
[----:B------:R-:W-:-:S05]  /*127a0*/  LOP3.LUT R2, R2, 0x3, RZ, 0xc0, !PT ;  /* 0x0000000302027812 */ /* 0x000fca00078ec0ff */
[----:B------:R1:W3:Y:S02]  /*127b0*/  SHFL.IDX PT, R14, R2, RZ, 0x1f ;  /* 0x00001fff020e7589 */ /* 0x0002e400000e0000 */
.L_x_13819:
[----:B---3--:R-:W-:Y:S01]  /*127c0*/  ISETP.NE.AND P0, PT, R14, RZ, PT ;  /* 0x000000ff0e00720c */ /* 0x008fe20003f05270 */
[----:B------:R-:W-:-:S12]  /*127d0*/  BSSY B0, `(.L_x_13753) ;  /* 0x0000027000007945 */ /* 0x000fd80003800000 */
[----:B------:R-:W-:Y:S05]  /*127e0*/  @P0 BRA `(.L_x_13754) ;  /* 0x0000000000940947 */ /* 0x000fea0003800000 */
[----:B------:R-:W-:-:S03]  /*127f0*/  UMOV UR4, 0xffffffff ;  /* 0xffffffff00047882 */ /* 0x000fc60000000000 */
[----:B------:R-:W-:Y:S05]  /*12800*/  BRA.DIV UR4, `(.L_x_13755) ;  /* 0x0000002204bc7947 */ /* 0x000fea000b800000 */
[----:B------:R-:W-:-:S13]  /*12810*/  ELECT P6, URZ, PT ;  /* 0x00000000003f782f */ /* 0x000fda00038c0000 */
.L_x_13822:
[----:B------:R-:W-:Y:S05]  /*12820*/  @!P6 BRA `(.L_x_13754) ;  /* 0x000000000084e947 */ /* 0x000fea0003800000 */
[----:B-1----:R-:W3:Y:S02]  /*12830*/  LDL R2, [R1+0x4c] ;  /* 0x00004c0001027983 */ /* 0x002ee40000100800 */
[----:B---3--:R-:W-:-:S13]  /*12840*/  R2UR UR4, R2 ;  /* 0x00000000020472ca */ /* 0x008fda00000e0000 */
[----:B------:R-:W-:-:S06]  /*12850*/  ULOP3.LUT UR4, UR4, 0x2, URZ, 0xfc, !UPT ;  /* 0x0000000204047892 */ /* 0x000fcc000f8efc3f */
[----:B------:R-:W-:-:S05]  /*12860*/  IMAD.U32 R2, RZ, RZ, UR4 ;  /* 0x00000004ff027e24 */ /* 0x000fca000f8e00ff */
[----:B------:R-:W-:-:S13]  /*12870*/  ISETP.NE.AND P2, PT, R2, 0x3, PT ;  /* 0x000000030200780c */ /* 0x000fda0003f45270 */
[----:B------:R-:W-:Y:S05]  /*12880*/  @!P2 BRA `(.L_x_13756) ;  /* 0x000000000004a947 */ /* 0x000fea0003800000 */
[----:B------:R-:W-:Y:S01]  /*12890*/  BPT.TRAP 0x1 ;  /* 0x000000040000795c */ /* 0x000fe20000300000 */
.L_x_13756:
[----:B--2---:R-:W2:Y:S01]  /*128a0*/  LDL.LU R7, [R1+0x8] ;  /* 0x0000080001077983 */ /* 0x004ea20000300800 */
        /* <DEDUP_REMOVED lines=12> */
.L_x_13823:
[----:B------:R-:W1:Y:S02]  /*12970*/  SYNCS.PHASECHK.TRANS64.TRYWAIT P0, [R7+URZ], R2 ;  /* 0x00000002070075a7 */ /* 0x000e64000800017f */
[----:B-1----:R-:W-:Y:S05]  /*12980*/  @!P0 BRA `(.L_x_13758) ;  /* 0x0000002000908947 */ /* 0x002fea0003800000 */
.L_x_13824:
[----:B------:R-:W-:Y:S05]  /*12990*/  @!P2 BRA `(.L_x_13759) ;  /* 0x000000000004a947 */ /* 0x000fea0003800000 */
[----:B------:R-:W-:Y:S01]  /*129a0*/  BPT.TRAP 0x1 ;  /* 0x000000040000795c */ /* 0x000fe20000300000 */
.L_x_13759:
[----:B------:R-:W-:-:S04]  /*129b0*/  VIADD R0, R0, 0x32460 ;  /* 0x0003246000007836 */ /* 0x000fc80000000000 */
[----:B------:R-:W-:-:S04]  /*129c0*/  IMAD R4, R19, 0x8, R0 ;  /* 0x0000000813047824 */ /* 0x000fc800078e0200 */
[----:B------:R-:W2:Y:S02]  /*129d0*/  SYNCS.PHASECHK.TRANS64.TRYWAIT P0, [R4+URZ], R5 ;  /* 0x00000005040075a7 */ /* 0x000ea4000800017f */
[----:B--2---:R-:W-:Y:S05]  /*129e0*/  @!P0 BRA `(.L_x_13760) ;  /* 0x00000020008c8947 */ /* 0x004fea0003800000 */
.L_x_13825:
[----:B------:R-:W-:-:S07]  /*129f0*/  IMAD R3, R3, 0x8, R0 ;  /* 0x0000000803037824 */ /* 0x000fce00078e0200 */
.L_x_13761:
[----:B---3--:R3:W4:Y:S02]  /*12a00*/  SYNCS.PHASECHK.TRANS64.TRYWAIT P0, [R3+URZ], R2 ;  /* 0x00000002030075a7 */ /* 0x008724000800017f */
[----:B----4-:R-:W-:Y:S05]  /*12a10*/  @!P0 NANOSLEEP.SYNCS 0x989680 ;  /* 0x009896800000895d */ /* 0x010fea0003900000 */
[----:B------:R-:W4:Y:S02]  /*12a20*/  @!P0 SYNCS.PHASECHK.TRANS64 P0, [R3+URZ], R2 ;  /* 0x00000002030085a7 */ /* 0x000f24000800007f */
[----:B----4-:R-:W-:Y:S05]  /*12a30*/  @!P0 BRA `(.L_x_13761) ;  /* 0xfffffffc00f08947 */ /* 0x010fea000383ffff */
.L_x_13754:
[----:B------:R-:W-:Y:S05]  /*12a40*/  BSYNC B0 ;  /* 0x0000000000007941 */ /* 0x000fea0003800000 */
.L_x_13753:
[----:B------:R-:W-:Y:S05]  /*12a50*/  EXIT ;  /* 0x000000000000794d */ /* 0x000fea0003800000 */
.L_x_13605:
[----:B0-----:R0:W1:Y:S02]  /*12a60*/  SYNCS.PHASECHK.TRANS64.TRYWAIT P0, [R5+URZ+0x32400], R2 ;  /* 0x03240002050075a7 */ /* 0x001064000800017f */
[----:B-1----:R-:W-:Y:S05]  /*12a70*/  @!P0 NANOSLEEP.SYNCS 0x989680 ;  /* 0x009896800000895d */ /* 0x002fea0003900000 */
[----:B------:R-:W1:Y:S02]  /*12a80*/  @!P0 SYNCS.PHASECHK.TRANS64 P0, [R5+URZ+0x32400], R2 ;  /* 0x03240002050085a7 */ /* 0x000e64000800007f */
[----:B-1----:R-:W-:Y:S05]  /*12a90*/  @!P0 BRA `(.L_x_13605) ;  /* 0xfffffffc00f08947 */ /* 0x002fea000383ffff */
[----:B------:R-:W-:Y:S05]  /*12aa0*/  BRA `(.L_x_13762) ;  /* 0xfffffeec00f47947 */ /* 0x000fea000383ffff */
.L_x_13609:
[----:B--2---:R2:W3:Y:S02]  /*12ab0*/  SYNCS.PHASECHK.TRANS64.TRYWAIT P1, [R0+URZ+0x32430], R3 ;  /* 0x03243003000075a7 */ /* 0x0044e4000802017f */
[----:B---3--:R-:W-:Y:S05]  /*12ac0*/  @!P1 NANOSLEEP.SYNCS 0x989680 ;  /* 0x009896800000995d */ /* 0x008fea0003900000 */
[----:B------:R-:W3:Y:S02]  /*12ad0*/  @!P1 SYNCS.PHASECHK.TRANS64 P1, [R0+URZ+0x32430], R3 ;  /* 0x03243003000095a7 */ /* 0x000ee4000802007f */
[----:B---3--:R-:W-:Y:S05]  /*12ae0*/  @!P1 BRA `(.L_x_13609) ;  /* 0xfffffffc00f09947 */ /* 0x008fea000383ffff */
[----:B------:R-:W-:Y:S05]  /*12af0*/  BRA `(.L_x_13608) ;  /* 0xfffffef000247947 */ /* 0x000fea000383ffff */
.L_x_13610:
[----:B---3--:R3:W4:Y:S02]  /*12b00*/  SYNCS.PHASECHK.TRANS64.TRYWAIT P1, [R5+URZ+0x32410], R2 ;  /* 0x03241002050075a7 */ /* 0x008724000802017f */
[----:B----4-:R-:W-:Y:S05]  /*12b10*/  @!P1 NANOSLEEP.SYNCS 0x989680 ;  /* 0x009896800000995d */ /* 0x010fea0003900000 */
[----:B------:R-:W4:Y:S02]  /*12b20*/  @!P1 SYNCS.PHASECHK.TRANS64 P1, [R5+URZ+0x32410], R2 ;  /* 0x03241002050095a7 */ /* 0x000f24000802007f */
[----:B----4-:R-:W-:Y:S05]  /*12b30*/  @!P1 BRA `(.L_x_13610) ;  /* 0xfffffffc00f09947 */ /* 0x010fea000383ffff */
[----:B------:R-:W-:Y:S05]  /*12b40*/  BRA `(.L_x_13763) ;  /* 0xfffffef000d07947 */ /* 0x000fea000383ffff */
.L_x_13614:
[----:B------:R0:W0:Y:S02]  /*12b50*/  SYNCS.PHASECHK.TRANS64.TRYWAIT P1, [R0+URZ+0x32450], R3 ;  /* 0x03245003000075a7 */ /* 0x000024000802017f */
[----:B0-----:R-:W-:Y:S05]  /*12b60*/  @!P1 NANOSLEEP.SYNCS 0x989680 ;  /* 0x009896800000995d */ /* 0x001fea0003900000 */
[----:B------:R-:W0:Y:S02]  /*12b70*/  @!P1 SYNCS.PHASECHK.TRANS64 P1, [R0+URZ+0x32450], R3 ;  /* 0x03245003000095a7 */ /* 0x000e24000802007f */
[----:B0-----:R-:W-:Y:S05]  /*12b80*/  @!P1 BRA `(.L_x_13614) ;  /* 0xfffffffc00f09947 */ /* 0x001fea000383ffff */
[----:B------:R-:W-:Y:S05]  /*12b90*/  BRA `(.L_x_13613) ;  /* 0xfffffef000dc7947 */ /* 0x000fea000383ffff */
.L_x_13619:
[----:B-1----:R-:W-:-:S04]  /*12ba0*/  IMAD.U32 R21, RZ, RZ, UR4 ;  /* 0x00000004ff157e24 */ /* 0x002fc8000f8e00ff */
[----:B------:R1:W2:Y:S03]  /*12bb0*/  SYNCS.PHASECHK.TRANS64.TRYWAIT P3, [R21+URZ+0x32430], R20 ;  /* 0x03243014150075a7 */ /* 0x0002a6000806017f */
[----:B--2---:R-:W-:Y:S05]  /*12bc0*/  @!P3 NANOSLEEP.SYNCS 0x989680 ;  /* 0x009896800000b95d */ /* 0x004fea0003900000 */
[----:B------:R-:W2:Y:S02]  /*12bd0*/  @!P3 SYNCS.PHASECHK.TRANS64 P3, [R21+URZ+0x32430], R20 ;  /* 0x032430141500b5a7 */ /* 0x000ea4000806007f */
[----:B--2---:R-:W-:Y:S05]  /*12be0*/  @!P3 BRA `(.L_x_13619) ;  /* 0xfffffffc00ecb947 */ /* 0x004fea000383ffff */
[----:B------:R-:W-:Y:S05]  /*12bf0*/  BRA `(.L_x_13618) ;  /* 0xffffff1c00007947 */ /* 0x000fea000383ffff */
.L_x_13623:
[----:B-1----:R-:W-:-:S04]  /*12c00*/  IMAD.U32 R21, RZ, RZ, UR4 ;  /* 0x00000004ff157e24 */ /* 0x002fc8000f8e00ff */
[----:B------:R1:W3:Y:S03]  /*12c10*/  SYNCS.PHASECHK.TRANS64.TRYWAIT P3, [R21+URZ+0x32450], R20 ;  /* 0x03245014150075a7 */ /* 0x0002e6000806017f */
[----:B---3--:R-:W-:Y:S05]  /*12c20*/  @!P3 NANOSLEEP.SYNCS 0x989680 ;  /* 0x009896800000b95d */ /* 0x008fea0003900000 */
[----:B------:R-:W3:Y:S02]  /*12c30*/  @!P3 SYNCS.PHASECHK.TRANS64 P3, [R21+URZ+0x32450], R20 ;  /* 0x032450141500b5a7 */ /* 0x000ee4000806007f */
[----:B---3--:R-:W-:Y:S05]  /*12c40*/  @!P3 BRA `(.L_x_13623) ;  /* 0xfffffffc00ecb947 */ /* 0x008fea000383ffff */
[----:B------:R-:W-:Y:S05]  /*12c50*/  BRA `(.L_x_13622) ;  /* 0xffffff1c007c7947 */ /* 0x000fea000383ffff */
.L_x_13629:
[----:B--2---:R-:W-:-:S04]  /*12c60*/  IMAD.U32 R21, RZ, RZ, UR5 ;  /* 0x00000005ff157e24 */ /* 0x004fc8000f8e00ff */
[----:B------:R2:W3:Y:S03]  /*12c70*/  SYNCS.PHASECHK.TRANS64.TRYWAIT P1, [R21+URZ+0x32430], R20 ;  /* 0x03243014150075a7 */ /* 0x0004e6000802017f */
[----:B---3--:R-:W-:Y:S05]  /*12c80*/  @!P1 NANOSLEEP.SYNCS 0x989680 ;  /* 0x009896800000995d */ /* 0x008fea0003900000 */
[----:B------:R-:W3:Y:S02]  /*12c90*/  @!P1 SYNCS.PHASECHK.TRANS64 P1, [R21+URZ+0x32430], R20 ;  /* 0x03243014150095a7 */ /* 0x000ee4000802007f */
[----:B---3--:R-:W-:Y:S05]  /*12ca0*/  @!P1 BRA `(.L_x_13629) ;  /* 0xfffffffc00ec9947 */ /* 0x008fea000383ffff */
[----:B------:R-:W-:Y:S05]  /*12cb0*/  BRA `(.L_x_13628) ;  /* 0xffffff4800f87947 */ /* 0x000fea000383ffff */
.L_x_13633:
[----:B--2---:R-:W-:-:S04]  /*12cc0*/  IMAD.U32 R21, RZ, RZ, UR5 ;  /* 0x00000005ff157e24 */ /* 0x004fc8000f8e00ff */
[----:B------:R2:W3:Y:S03]  /*12cd0*/  SYNCS.PHASECHK.TRANS64.TRYWAIT P1, [R21+URZ+0x32450], R20 ;  /* 0x03245014150075a7 */ /* 0x0004e6000802017f */
[----:B---3--:R-:W-:Y:S05]  /*12ce0*/  @!P1 NANOSLEEP.SYNCS 0x989680 ;  /* 0x009896800000995d */ /* 0x008fea0003900000 */
[----:B------:R-:W3:Y:S02]  /*12cf0*/  @!P1 SYNCS.PHASECHK.TRANS64 P1, [R21+URZ+0x32450], R20 ;  /* 0x03245014150095a7 */ /* 0x000ee4000802007f */
[----:B---3--:R-:W-:Y:S05]  /*12d00*/  @!P1 BRA `(.L_x_13633) ;  /* 0xfffffffc00ec9947 */ /* 0x008fea000383ffff */
[----:B------:R-:W-:Y:S05]  /*12d10*/  BRA `(.L_x_13632) ;  /* 0xffffff4c00747947 */ /* 0x000fea000383ffff */
.L_x_13664:
[----:B------:R-:W-:Y:S02]  /*12d20*/  IMAD.MOV.U32 R13, RZ, RZ, R4 ;  /* 0x000000ffff0d7224 */ /* 0x000fe400078e0004 */
[----:B------:R-:W-:Y:S02]  /*12d30*/  IMAD.MOV.U32 R12, RZ, RZ, RZ ;  /* 0x000000ffff0c7224 */ /* 0x000fe400078e00ff */
[----:B------:R-:W-:Y:S02]  /*12d40*/  IMAD.MOV.U32 R11, RZ, RZ, 0x1f ;  /* 0x0000001fff0b7424 */ /* 0x000fe400078e00ff */
[----:B------:R-:W-:-:S07]  /*12d50*/  IMAD.MOV.U32 R15, RZ, RZ, -0x1 ;  /* 0xffffffffff0f7424 */ /* 0x000fce00078e00ff */
[----:B0-----:R-:W-:Y:S05]  /*12d60*/  WARPSYNC.COLLECTIVE R15, `(.L_x_13764) ;  /* 0x000000000f087348 */ /* 0x001fea0003c00000 */
[----:B------:R1:W2:Y:S02]  /*12d70*/  SHFL.IDX P6, R14, R13, R12, R11 ;  /* 0x0000000c0d0e7389 */ /* 0x0002a400000c000b */
[----:B012---:R-:W-:Y:S01]  /*12d80*/  ENDCOLLECTIVE ;  /* 0x000000000000791b */ /* 0x007fe20003800000 */
.L_x_13764:
[----:B------:R-:W-:Y:S05]  /*12d90*/  BRA `(.L_x_13765) ;  /* 0xffffffb400687947 */ /* 0x000fea000383ffff */
.L_x_13666:
[----:B------:R-:W-:Y:S01]  /*12da0*/  BSSY B0, `(.L_x_13766) ;  /* 0x0000006000007945 */ /* 0x000fe20003800000 */
[----:B------:R-:W-:-:S07]  /*12db0*/  IMAD.MOV.U32 R15, RZ, RZ, -0x1 ;  /* 0xffffffffff0f7424 */ /* 0x000fce00078e00ff */
[----:B01----:R-:W-:Y:S05]  /*12dc0*/  WARPSYNC.COLLECTIVE R15, `(.L_x_13767) ;  /* 0x000000000f0c7348 */ /* 0x003fea0003c00000 */
[----:B------:R-:W-:Y:S02]  /*12dd0*/  ELECT P6, UR62, PT ;  /* 0x00000000003e782f */ /* 0x000fe400038c0000 */
[----:B------:R-:W-:Y:S01]  /*12de0*/  MOV R14, UR62 ;  /* 0x0000003e000e7c02 */ /* 0x000fe20008000f00 */
[----:B01----:R-:W-:Y:S10]  /*12df0*/  ENDCOLLECTIVE ;  /* 0x000000000000791b */ /* 0x003ff40003800000 */
.L_x_13767:
[----:B------:R-:W-:Y:S05]  /*12e00*/  BSYNC B0 ;  /* 0x0000000000007941 */ /* 0x000fea0003800000 */
.L_x_13766:
[----:B------:R-:W-:Y:S05]  /*12e10*/  BRA `(.L_x_13768) ;  /* 0xffffffb4006c7947 */ /* 0x000fea000383ffff */
.L_x_13668:
[----:B--2---:R2:W3:Y:S02]  /*12e20*/  SYNCS.PHASECHK.TRANS64.TRYWAIT P0, [R0+URZ+0x32440], R2 ;  /* 0x03244002000075a7 */ /* 0x0044e4000800017f */
[----:B---3--:R-:W-:Y:S05]  /*12e30*/  @!P0 NANOSLEEP.SYNCS 0x989680 ;  /* 0x009896800000895d */ /* 0x008fea0003900000 */
[----:B------:R-:W3:Y:S02]  /*12e40*/  @!P0 SYNCS.PHASECHK.TRANS64 P0, [R0+URZ+0x32440], R2 ;  /* 0x03244002000085a7 */ /* 0x000ee4000800007f */
[----:B---3--:R-:W-:Y:S05]  /*12e50*/  @!P0 BRA `(.L_x_13668) ;  /* 0xfffffffc00f08947 */ /* 0x008fea000383ffff */
[----:B------:R-:W-:Y:S05]  /*12e60*/  BRA `(.L_x_13769) ;  /* 0xffffffb400c87947 */ /* 0x000fea000383ffff */
.L_x_13672:
        /* <DEDUP_REMOVED lines=8> */
.L_x_13770:
[----:B------:R-:W-:-:S05]  /*12ef0*/  IMAD R10, R7, 0x80, R10 ;  /* 0x00000080070a7824 */ /* 0x000fca00078e020a */
[----:B------:R0:W-:Y:S01]  /*12f00*/  STL [R1+0x10], R10 ;  /* 0x0000100a01007387 */ /* 0x0001e20000100800 */
[----:B------:R-:W-:Y:S02]  /*12f10*/  IMAD.MOV.U32 R13, RZ, RZ, R0 ;  /* 0x000000ffff0d7224 */ /* 0x000fe400078e0000 */
[----:B------:R-:W-:-:S07]  /*12f20*/  IMAD.MOV.U32 R4, RZ, RZ, R14 ;  /* 0x000000ffff047224 */ /* 0x000fce00078e000e */
[----:B0-----:R-:W-:Y:S05]  /*12f30*/  WARPSYNC.COLLECTIVE R15, `(.L_x_13771) ;  /* 0x000000000f087348 */ /* 0x001fea0003c00000 */
[----:B------:R1:W2:Y:S02]  /*12f40*/  SHFL.IDX P6, R14, R13, R12, R11 ;  /* 0x0000000c0d0e7389 */ /* 0x0002a400000c000b */
[----:B012---:R-:W-:Y:S01]  /*12f50*/  ENDCOLLECTIVE ;  /* 0x000000000000791b */ /* 0x007fe20003800000 */
.L_x_13771:
        /* <DEDUP_REMOVED lines=15> */
[----:B------:R0:W-:Y:S02]  /*13050*/  @!P1 LDGSTS.E.BYPASS.LTC128B.128 [R8+0x18400], desc[UR6][R4.64], !P0 ;  /* 0x1840000004089fae */ /* 0x0001e4000c101d46 */
[----:B0-----:R-:W-:Y:S05]  /*13060*/  WARPSYNC.COLLECTIVE R15, `(.L_x_13772) ;  /* 0x000000000f087348 */ /* 0x001fea0003c00000 */
[----:B------:R1:W2:Y:S02]  /*13070*/  SHFL.IDX P6, R14, R13, R12, R11 ;  /* 0x0000000c0d0e7389 */ /* 0x0002a400000c000b */
[----:B012---:R-:W-:Y:S01]  /*13080*/  ENDCOLLECTIVE ;  /* 0x000000000000791b */ /* 0x007fe20003800000 */
.L_x_13772:
[----:B------:R-:W-:-:S05]  /*13090*/  VIADD R5, R10, 0x10 ;  /* 0x000000100a057836 */ /* 0x000fca0000000000 */
[----:B------:R-:W-:Y:S01]  /*130a0*/  ISETP.GE.AND P1, PT, R5, R2, PT ;  /* 0x000000020500720c */ /* 0x000fe20003f26270 */
[----:B------:R-:W-:Y:S01]  /*130b0*/  IMAD.MOV.U32 R13, RZ, RZ, R0 ;  /* 0x000000ffff0d7224 */ /* 0x000fe200078e0000 */
[----:B------:R0:W-:Y:S01]  /*130c0*/  STL [R1+0x20], R5 ;  /* 0x0000200501007387 */ /* 0x0001e20000100800 */
[----:B------:R-:W-:-:S10]  /*130d0*/  IMAD.MOV.U32 R7, RZ, RZ, R14 ;  /* 0x000000ffff077224 */ /* 0x000fd400078e000e */
[----:B0-----:R-:W-:Y:S05]  /*130e0*/  WARPSYNC.COLLECTIVE R15, `(.L_x_13773) ;  /* 0x000000000f087348 */ /* 0x001fea0003c00000 */
[----:B------:R1:W2:Y:S02]  /*130f0*/  SHFL.IDX P6, R14, R13, R12, R11 ;  /* 0x0000000c0d0e7389 */ /* 0x0002a400000c000b */
[----:B012---:R-:W-:Y:S01]  /*13100*/  ENDCOLLECTIVE ;  /* 0x000000000000791b */ /* 0x007fe20003800000 */
.L_x_13773:
[----:B------:R-:W-:Y:S01]  /*13110*/  ULDC.64 UR4, c[0x0][0x208] ;  /* 0x0000820000047ab9 */ /* 0x000fe20000000a00 */
[----:B------:R-:W-:Y:S02]  /*13120*/  IMAD.MOV.U32 R13, RZ, RZ, R3 ;  /* 0x000000ffff0d7224 */ /* 0x000fe400078e0003 */
[----:B------:R-:W-:Y:S02]  /*13130*/  IMAD.MOV.U32 R12, RZ, RZ, 0x2 ;  /* 0x00000002ff0c7424 */ /* 0x000fe400078e00ff */
[----:B------:R-:W-:-:S05]  /*13140*/  IMAD.MOV.U32 R6, RZ, RZ, R14 ;  /* 0x000000ffff067224 */ /* 0x000fca00078e000e */
[----:B------:R-:W-:Y:S01]  /*13150*/  @!P1 LEA R4, P2, R9, R6, 0x1 ;  /* 0x0000000609049211 */ /* 0x000fe200078408ff */
[----:B------:R-:W-:-:S04]  /*13160*/  VIADD R6, R10, 0x20 ;  /* 0x000000200a067836 */ /* 0x000fc80000000000 */
[----:B------:R-:W-:Y:S01]  /*13170*/  @!P1 IMAD.X R5, RZ, RZ, R7, P2 ;  /* 0x000000ffff059224 */ /* 0x000fe200010e0607 */
[----:B------:R0:W-:Y:S01]  /*13180*/  STL [R1+0x24], R6 ;  /* 0x0000240601007387 */ /* 0x0001e20000100800 */
[----:B------:R-:W-:-:S03]  /*13190*/  VIADD R7, R10, 0x30 ;  /* 0x000000300a077836 */ /* 0x000fc60000000000 */
[----:B------:R-:W-:Y:S01]  /*131a0*/  @!PT LDS RZ, [RZ] ;  /* 0x00000000fffff984 */ /* 0x000fe20000000800 */
[----:B------:R-:W-:Y:S01]  /*131b0*/  @!PT LDS RZ, [RZ] ;  /* 0x00000000fffff984 */ /* 0x000fe20000000800 */
[----:B------:R-:W-:Y:S01]  /*131c0*/  @!PT LDS RZ, [RZ] ;  /* 0x00000000fffff984 */ /* 0x000fe20000000800 */
[----:B------:R0:W-:Y:S01]  /*131d0*/  @!P1 LDGSTS.E.BYPASS.LTC128B.128 [R8+0x18c00], desc[UR4][R4.64], !P0 ;  /* 0x18c0000004089fae */ /* 0x0001e2000c101d44 */
[----:B------:R-:W-:-:S13]  /*131e0*/  ISETP.GE.AND P1, PT, R6, R2, PT ;  /* 0x000000020600720c */ /* 0x000fda0003f26270 */
[----:B0-----:R-:W-:Y:S05]  /*131f0*/  WARPSYNC.COLLECTIVE R15, `(.L_x_13774) ;  /* 0x000000000f087348 */ /* 0x001fea0003c00000 */
[----:B------:R1:W2:Y:S02]  /*13200*/  SHFL.IDX P6, R14, R13, R12, R11 ;  /* 0x0000000c0d0e7389 */ /* 0x0002a400000c000b */
[----:B012---:R-:W-:Y:S01]  /*13210*/  ENDCOLLECTIVE ;  /* 0x000000000000791b */ /* 0x007fe20003800000 */
.L_x_13774:
[----:B------:R0:W-:Y:S01]  /*13220*/  STL [R1+0x28], R7 ;  /* 0x0000280701007387 */ /* 0x0001e20000100800 */
[----:B------:R-:W-:Y:S02]  /*13230*/  IMAD.MOV.U32 R13, RZ, RZ, R0 ;  /* 0x000000ffff0d7224 */ /* 0x000fe400078e0000 */
[----:B------:R-:W-:-:S07]  /*13240*/  IMAD.MOV.U32 R4, RZ, RZ, R14 ;  /* 0x000000ffff047224 */ /* 0x000fce00078e000e */
[----:B0-----:R-:W-:Y:S05]  /*13250*/  WARPSYNC.COLLECTIVE R15, `(.L_x_13775) ;  /* 0x000000000f087348 */ /* 0x001fea0003c00000 */
[----:B------:R1:W2:Y:S02]  /*13260*/  SHFL.IDX P6, R14, R13, R12, R11 ;  /* 0x0000000c0d0e7389 */ /* 0x0002a400000c000b */
[----:B012---:R-:W-:Y:S01]  /*13270*/  ENDCOLLECTIVE ;  /* 0x000000000000791b */ /* 0x007fe20003800000 */
.L_x_13775:
        /* <DEDUP_REMOVED lines=18> */
.L_x_13776:
[----:B------:R0:W-:Y:S01]  /*133a0*/  STL [R1+0x2c], R7 ;  /* 0x00002c0701007387 */ /* 0x0001e20000100800 */
[----:B------:R-:W-:Y:S02]  /*133b0*/  IMAD.MOV.U32 R13, RZ, RZ, R0 ;  /* 0x000000ffff0d7224 */ /* 0x000fe400078e0000 */
[----:B------:R-:W-:-:S07]  /*133c0*/  IMAD.MOV.U32 R6, RZ, RZ, R14 ;  /* 0x000000ffff067224 */ /* 0x000fce00078e000e */
[----:B0-----:R-:W-:Y:S05]  /*133d0*/  WARPSYNC.COLLECTIVE R15, `(.L_x_13777) ;  /* 0x000000000f087348 */ /* 0x001fea0003c00000 */
[----:B------:R1:W2:Y:S02]  /*133e0*/  SHFL.IDX P6, R14, R13, R12, R11 ;  /* 0x0000000c0d0e7389 */ /* 0x0002a400000c000b */
[----:B012---:R-:W-:Y:S01]  /*133f0*/  ENDCOLLECTIVE ;  /* 0x000000000000791b */ /* 0x007fe20003800000 */
.L_x_13777:
        /* <DEDUP_REMOVED lines=18> */
.L_x_13778:
[----:B------:R0:W-:Y:S01]  /*13520*/  STL [R1+0x30], R7 ;  /* 0x0000300701007387 */ /* 0x0001e20000100800 */
[----:B------:R-:W-:Y:S02]  /*13530*/  IMAD.MOV.U32 R13, RZ, RZ, R0 ;  /* 0x000000ffff0d7224 */ /* 0x000fe400078e0000 */
[----:B------:R-:W-:-:S07]  /*13540*/  IMAD.MOV.U32 R6, RZ, RZ, R14 ;  /* 0x000000ffff067224 */ /* 0x000fce00078e000e */
[----:B0-----:R-:W-:Y:S05]  /*13550*/  WARPSYNC.COLLECTIVE R15, `(.L_x_13779) ;  /* 0x000000000f087348 */ /* 0x001fea0003c00000 */
[----:B------:R1:W2:Y:S02]  /*13560*/  SHFL.IDX P6, R14, R13, R12, R11 ;  /* 0x0000000c0d0e7389 */ /* 0x0002a400000c000b */
[----:B012---:R-:W-:Y:S01]  /*13570*/  ENDCOLLECTIVE ;  /* 0x000000000000791b */ /* 0x007fe20003800000 */
.L_x_13779:
        /* <DEDUP_REMOVED lines=18> */
.L_x_13780:
[----:B------:R0:W-:Y:S01]  /*136a0*/  STL [R1+0x34], R7 ;  /* 0x0000340701007387 */ /* 0x0001e20000100800 */
[----:B------:R-:W-:Y:S02]  /*136b0*/  IMAD.MOV.U32 R13, RZ, RZ, R0 ;  /* 0x000000ffff0d7224 */ /* 0x000fe400078e0000 */
[----:B------:R-:W-:-:S07]  /*136c0*/  IMAD.MOV.U32 R6, RZ, RZ, R14 ;  /* 0x000000ffff067224 */ /* 0x000fce00078e000e */
[----:B0-----:R-:W-:Y:S05]  /*136d0*/  WARPSYNC.COLLECTIVE R15, `(.L_x_13781) ;  /* 0x000000000f087348 */ /* 0x001fea0003c00000 */
[----:B------:R1:W2:Y:S02]  /*136e0*/  SHFL.IDX P6, R14, R13, R12, R11 ;  /* 0x0000000c0d0e7389 */ /* 0x0002a400000c000b */
[----:B012---:R-:W-:Y:S01]  /*136f0*/  ENDCOLLECTIVE ;  /* 0x000000000000791b */ /* 0x007fe20003800000 */
.L_x_13781:
        /* <DEDUP_REMOVED lines=17> */
.L_x_13782:
[----:B------:R-:W-:Y:S02]  /*13810*/  IMAD.MOV.U32 R13, RZ, RZ, R0 ;  /* 0x000000ffff0d7224 */ /* 0x000fe400078e0000 */
[----:B------:R-:W-:-:S07]  /*13820*/  IMAD.MOV.U32 R6, RZ, RZ, R14 ;  /* 0x000000ffff067224 */ /* 0x000fce00078e000e */
[----:B------:R-:W-:Y:S05]  /*13830*/  WARPSYNC.COLLECTIVE R15, `(.L_x_13783) ;  /* 0x000000000f087348 */ /* 0x000fea0003c00000 */
[----:B------:R0:W1:Y:S02]  /*13840*/  SHFL.IDX P6, R14, R13, R12, R11 ;  /* 0x0000000c0d0e7389 */ /* 0x00006400000c000b */
[----:B01----:R-:W-:Y:S01]  /*13850*/  ENDCOLLECTIVE ;  /* 0x000000000000791b */ /* 0x003fe20003800000 */
.L_x_13783:
        /* <DEDUP_REMOVED lines=16> */
.L_x_13784:
[----:B------:R-:W-:Y:S02]  /*13960*/  IMAD.MOV.U32 R13, RZ, RZ, R0 ;  /* 0x000000ffff0d7224 */ /* 0x000fe400078e0000 */
[----:B------:R-:W-:-:S07]  /*13970*/  IMAD.MOV.U32 R3, RZ, RZ, R14 ;  /* 0x000000ffff037224 */ /* 0x000fce00078e000e */
[----:B------:R-:W-:Y:S05]  /*13980*/  WARPSYNC.COLLECTIVE R15, `(.L_x_13785) ;  /* 0x000000000f087348 */ /* 0x000fea0003c00000 */
[----:B------:R0:W1:Y:S02]  /*13990*/  SHFL.IDX P6, R14, R13, R12, R11 ;  /* 0x0000000c0d0e7389 */ /* 0x00006400000c000b */
[----:B01----:R-:W-:Y:S01]  /*139a0*/  ENDCOLLECTIVE ;  /* 0x000000000000791b */ /* 0x003fe20003800000 */
.L_x_13785:
[----:B------:R-:W-:Y:S01]  /*139b0*/  IMAD.MOV.U32 R0, RZ, RZ, R14 ;  /* 0x000000ffff007224 */ /* 0x000fe200078e000e */
[----:B------:R-:W-:Y:S06]  /*139c0*/  BRA `(.L_x_13786) ;  /* 0xffffffb400f07947 */ /* 0x000fec000383ffff */
.L_x_13676:
        /* <DEDUP_REMOVED lines=8> */
.L_x_13788:
[----:B------:R-:W-:Y:S05]  /*13a50*/  BSYNC B0 ;  /* 0x0000000000007941 */ /* 0x000fea0003800000 */
.L_x_13787:
        /* <DEDUP_REMOVED lines=11> */
.L_x_13789:
[----:B------:R-:W-:Y:S01]  /*13b10*/  ULDC UR4, c[0x0][0x288] ;  /* 0x0000a20000047ab9 */ /* 0x000fe20000000800 */
[----:B------:R-:W2:Y:S04]  /*13b20*/  LDL.LU R13, [R1+0x10] ;  /* 0x00001000010d7983 */ /* 0x000ea80000300800 */
[----:B------:R-:W3:Y:S04]  /*13b30*/  LDL.LU R12, [R1+0x20] ;  /* 0x00002000010c7983 */ /* 0x000ee80000300800 */
[----:B------:R-:W4:Y:S04]  /*13b40*/  LDL.LU R11, [R1+0x24] ;  /* 0x00002400010b7983 */ /* 0x000f280000300800 */
[----:B------:R-:W5:Y:S01]  /*13b50*/  LDL.LU R15, [R1+0x28] ;  /* 0x00002800010f7983 */ /* 0x000f620000300800 */
[----:B------:R-:W-:Y:S01]  /*13b60*/  IMAD R0, R8, UR4, RZ ;  /* 0x0000000408007c24 */ /* 0x000fe2000f8e02ff */
[----:B------:R-:W-:Y:S01]  /*13b70*/  LOP3.LUT R18, R18, 0xffffffbf, RZ, 0xc0, !PT ;  /* 0xffffffbf12127812 */ /* 0x000fe200078ec0ff */
[----:B------:R-:W-:Y:S01]  /*13b80*/  IMAD.MOV.U32 R3, RZ, RZ, R14 ;  /* 0x000000ffff037224 */ /* 0x000fe200078e000e */
[----:B------:R-:W-:-:S02]  /*13b90*/  ULDC.64 UR6, c[0x0][0x208] ;  /* 0x0000820000067ab9 */ /* 0x000fc40000000a00 */
[-C--:B--2---:R-:W-:Y:S02]  /*13ba0*/  ISETP.GE.AND P4, PT, R13, R0.reuse, PT ;  /* 0x000000000d00720c */ /* 0x084fe40003f86270 */
[-C--:B---3--:R-:W-:Y:S02]  /*13bb0*/  ISETP.GE.AND P6, PT, R12, R0.reuse, PT ;  /* 0x000000000c00720c */ /* 0x088fe40003fc6270 */
[----:B----4-:R-:W-:-:S11]  /*13bc0*/  ISETP.GE.AND P5, PT, R11, R0, PT ;  /* 0x000000000b00720c */ /* 0x010fd60003fa6270 */
[----:B------:R-:W-:Y:S02]  /*13bd0*/  @P6 LOP3.LUT R18, R18, 0x40, RZ, 0xfc, !PT ;  /* 0x0000004012126812 */ /* 0x000fe400078efcff */
[----:B-----5:R-:W-:Y:S02]  /*13be0*/  ISETP.GE.AND P6, PT, R15, R0, PT ;  /* 0x000000000f00720c */ /* 0x020fe40003fc6270 */
[----:B------:R-:W-:-:S04]  /*13bf0*/  LOP3.LUT R18, R18, 0xffffffdf, RZ, 0xc0, !PT ;  /* 0xffffffdf12127812 */ /* 0x000fc800078ec0ff */
[----:B------:R-:W-:Y:S02]  /*13c00*/  @P5 LOP3.LUT R18, R18, 0x20, RZ, 0xfc, !PT ;  /* 0x0000002012125812 */ /* 0x000fe400078efcff */
[-C--:B------:R-:W-:Y:S02]  /*13c10*/  ISETP.GE.AND P5, PT, R7, R0.reuse, PT ;  /* 0x000000000700720c */ /* 0x080fe40003fa6270 */
[----:B------:R-:W2:Y:S01]  /*13c20*/  LDL R7, [R1+0x4] ;  /* 0x0000040001077983 */ /* 0x000ea20000100800 */
[----:B------:R-:W-:Y:S01]  /*13c30*/  LOP3.LUT R18, R18, 0xffffffef, RZ, 0xc0, !PT ;  /* 0xffffffef12127812 */ /* 0x000fe200078ec0ff */
[----:B------:R-:W-:Y:S02]  /*13c40*/  IMAD.MOV.U32 R13, RZ, RZ, R4 ;  /* 0x000000ffff0d7224 */ /* 0x000fe400078e0004 */
[----:B------:R-:W-:Y:S01]  /*13c50*/  IMAD.MOV.U32 R12, RZ, RZ, 0x1 ;  /* 0x00000001ff0c7424 */ /* 0x000fe200078e00ff */
[----:B------:R-:W-:Y:S01]  /*13c60*/  @P6 LOP3.LUT R18, R18, 0x10, RZ, 0xfc, !PT ;  /* 0x0000001012126812 */ /* 0x000fe200078efcff */
[----:B------:R-:W-:Y:S01]  /*13c70*/  IMAD.MOV.U32 R11, RZ, RZ, 0x181f ;  /* 0x0000181fff0b7424 */ /* 0x000fe200078e00ff */
[----:B------:R-:W-:Y:S01]  /*13c80*/  ISETP.GE.AND P6, PT, R10, R0, PT ;  /* 0x000000000a00720c */ /* 0x000fe20003fc6270 */
[----:B------:R-:W-:Y:S01]  /*13c90*/  IMAD.MOV.U32 R15, RZ, RZ, -0x1 ;  /* 0xffffffffff0f7424 */ /* 0x000fe200078e00ff */
        /* <DEDUP_REMOVED lines=18> */
[----:B------:R0:W-:Y:S04]  /*13dc0*/  @!P4 LDGSTS.E.BYPASS.LTC128B.128 [R7+0x2a400], desc[UR6][R2.64+0x100], !P2 ;  /* 0x2a4001000207cfae */ /* 0x0001e8000d101d46 */
[----:B------:R0:W-:Y:S01]  /*13dd0*/  @!P4 LDGSTS.E.BYPASS.LTC128B.128 [R7+0x2e400], desc[UR6][R2.64+0x180], !P3 ;  /* 0x2e4001800207cfae */ /* 0x0001e2000d901d46 */
[----:B------:R-:W-:-:S13]  /*13de0*/  LOP3.LUT P4, RZ, R18, 0x40, RZ, 0xc0, !PT ;  /* 0x0000004012ff7812 */ /* 0x000fda000788c0ff */
[----:B0-----:R-:W-:Y:S05]  /*13df0*/  WARPSYNC.COLLECTIVE R15, `(.L_x_13790) ;  /* 0x000000000f087348 */ /* 0x001fea0003c00000 */
[----:B------:R1:W2:Y:S02]  /*13e00*/  SHFL.IDX P6, R14, R13, R12, R11 ;  /* 0x0000000c0d0e7389 */ /* 0x0002a400000c000b */
[----:B012---:R-:W-:Y:S01]  /*13e10*/  ENDCOLLECTIVE ;  /* 0x000000000000791b */ /* 0x007fe20003800000 */
.L_x_13790:
[----:B------:R-:W-:Y:S02]  /*13e20*/  IMAD.MOV.U32 R13, RZ, RZ, R5 ;  /* 0x000000ffff0d7224 */ /* 0x000fe400078e0005 */
[----:B------:R-:W-:-:S07]  /*13e30*/  IMAD.MOV.U32 R6, RZ, RZ, R14 ;  /* 0x000000ffff067224 */ /* 0x000fce00078e000e */
[----:B------:R-:W-:Y:S05]  /*13e40*/  WARPSYNC.COLLECTIVE R15, `(.L_x_13791) ;  /* 0x000000000f087348 */ /* 0x000fea0003c00000 */
[----:B------:R0:W1:Y:S02]  /*13e50*/  SHFL.IDX P6, R14, R13, R12, R11 ;  /* 0x0000000c0d0e7389 */ /* 0x00006400000c000b */
[----:B01----:R-:W-:Y:S01]  /*13e60*/  ENDCOLLECTIVE ;  /* 0x000000000000791b */ /* 0x003fe20003800000 */
.L_x_13791:
[----:B------:R-:W-:Y:S01]  /*13e70*/  ULDC.64 UR4, c[0x0][0x208] ;  /* 0x0000820000047ab9 */ /* 0x000fe20000000a00 */
        /* <DEDUP_REMOVED lines=11> */
[----:B------:R0:W-:Y:S01]  /*13f30*/  @!P4 LDGSTS.E.BYPASS.LTC128B.128 [R7+0x2ec00], desc[UR4][R2.64+0x180], !P3 ;  /* 0x2ec001800207cfae */ /* 0x0001e2000d901d44 */
[----:B------:R-:W-:-:S13]  /*13f40*/  LOP3.LUT P4, RZ, R18, 0x10, RZ, 0xc0, !PT ;  /* 0x0000001012ff7812 */ /* 0x000fda000788c0ff */
[----:B0-----:R-:W-:Y:S05]  /*13f50*/  WARPSYNC.COLLECTIVE R15, `(.L_x_13792) ;  /* 0x000000000f087348 */ /* 0x001fea0003c00000 */
[----:B------:R1:W2:Y:S02]  /*13f60*/  SHFL.IDX P6, R14, R13, R12, R11 ;  /* 0x0000000c0d0e7389 */ /* 0x0002a400000c000b */
[----:B012---:R-:W-:Y:S01]  /*13f70*/  ENDCOLLECTIVE ;  /* 0x000000000000791b */ /* 0x007fe20003800000 */
.L_x_13792:
[----:B------:R-:W-:Y:S02]  /*13f80*/  IMAD.MOV.U32 R13, RZ, RZ, R5 ;  /* 0x000000ffff0d7224 */ /* 0x000fe400078e0005 */
[----:B------:R-:W-:-:S07]  /*13f90*/  IMAD.MOV.U32 R6, RZ, RZ, R14 ;  /* 0x000000ffff067224 */ /* 0x000fce00078e000e */
[----:B------:R-:W-:Y:S05]  /*13fa0*/  WARPSYNC.COLLECTIVE R15, `(.L_x_13793) ;  /* 0x000000000f087348 */ /* 0x000fea0003c00000 */
[----:B------:R0:W1:Y:S02]  /*13fb0*/  SHFL.IDX P6, R14, R13, R12, R11 ;  /* 0x0000000c0d0e7389 */ /* 0x00006400000c000b */
[----:B01----:R-:W-:Y:S01]  /*13fc0*/  ENDCOLLECTIVE ;  /* 0x000000000000791b */ /* 0x003fe20003800000 */
.L_x_13793:
        /* <DEDUP_REMOVED lines=17> */
.L_x_13794:
[----:B------:R-:W-:Y:S02]  /*140e0*/  IMAD.MOV.U32 R13, RZ, RZ, R5 ;  /* 0x000000ffff0d7224 */ /* 0x000fe400078e0005 */
[----:B------:R-:W-:-:S07]  /*140f0*/  IMAD.MOV.U32 R6, RZ, RZ, R14 ;  /* 0x000000ffff067224 */ /* 0x000fce00078e000e */
[----:B------:R-:W-:Y:S05]  /*14100*/  WARPSYNC.COLLECTIVE R15, `(.L_x_13795) ;  /* 0x000000000f087348 */ /* 0x000fea0003c00000 */
[----:B------:R0:W1:Y:S02]  /*14110*/  SHFL.IDX P6, R14, R13, R12, R11 ;  /* 0x0000000c0d0e7389 */ /* 0x00006400000c000b */
[----:B01----:R-:W-:Y:S01]  /*14120*/  ENDCOLLECTIVE ;  /* 0x000000000000791b */ /* 0x003fe20003800000 */
.L_x_13795:
        /* <DEDUP_REMOVED lines=17> */
.L_x_13796:
[----:B------:R-:W-:Y:S02]  /*14240*/  IMAD.MOV.U32 R13, RZ, RZ, R5 ;  /* 0x000000ffff0d7224 */ /* 0x000fe400078e0005 */
[----:B------:R-:W-:-:S07]  /*14250*/  IMAD.MOV.U32 R6, RZ, RZ, R14 ;  /* 0x000000ffff067224 */ /* 0x000fce00078e000e */
[----:B------:R-:W-:Y:S05]  /*14260*/  WARPSYNC.COLLECTIVE R15, `(.L_x_13797) ;  /* 0x000000000f087348 */ /* 0x000fea0003c00000 */
[----:B------:R0:W1:Y:S02]  /*14270*/  SHFL.IDX P6, R14, R13, R12, R11 ;  /* 0x0000000c0d0e7389 */ /* 0x00006400000c000b */
[----:B01----:R-:W-:Y:S01]  /*14280*/  ENDCOLLECTIVE ;  /* 0x000000000000791b */ /* 0x003fe20003800000 */
.L_x_13797:
[----:B------:R-:W-:Y:S01]  /*14290*/  ULDC.64 UR4, c[0x0][0x208] ;  /* 0x0000820000047ab9 */ /* 0x000fe20000000a00 */
        /* <DEDUP_REMOVED lines=17> */
.L_x_13798:
[----:B------:R-:W-:Y:S02]  /*143b0*/  IMAD.MOV.U32 R13, RZ, RZ, R5 ;  /* 0x000000ffff0d7224 */ /* 0x000fe400078e0005 */
[----:B------:R-:W-:-:S07]  /*143c0*/  IMAD.MOV.U32 R6, RZ, RZ, R14 ;  /* 0x000000ffff067224 */ /* 0x000fce00078e000e */
[----:B------:R-:W-:Y:S05]  /*143d0*/  WARPSYNC.COLLECTIVE R15, `(.L_x_13799) ;  /* 0x000000000f087348 */ /* 0x000fea0003c00000 */
[----:B------:R0:W1:Y:S02]  /*143e0*/  SHFL.IDX P6, R14, R13, R12, R11 ;  /* 0x0000000c0d0e7389 */ /* 0x00006400000c000b */
[----:B01----:R-:W-:Y:S01]  /*143f0*/  ENDCOLLECTIVE ;  /* 0x000000000000791b */ /* 0x003fe20003800000 */
.L_x_13799:
        /* <DEDUP_REMOVED lines=16> */
.L_x_13800:
[----:B------:R-:W-:Y:S02]  /*14500*/  IMAD.MOV.U32 R13, RZ, RZ, R5 ;  /* 0x000000ffff0d7224 */ /* 0x000fe400078e0005 */
[----:B------:R-:W-:-:S07]  /*14510*/  IMAD.MOV.U32 R6, RZ, RZ, R14 ;  /* 0x000000ffff067224 */ /* 0x000fce00078e000e */
[----:B------:R-:W-:Y:S05]  /*14520*/  WARPSYNC.COLLECTIVE R15, `(.L_x_13801) ;  /* 0x000000000f087348 */ /* 0x000fea0003c00000 */
[----:B------:R0:W1:Y:S02]  /*14530*/  SHFL.IDX P6, R14, R13, R12, R11 ;  /* 0x0000000c0d0e7389 */ /* 0x00006400000c000b */
[----:B01----:R-:W-:Y:S01]  /*14540*/  ENDCOLLECTIVE ;  /* 0x000000000000791b */ /* 0x003fe20003800000 */
.L_x_13801:
        /* <DEDUP_REMOVED lines=16> */
.L_x_13802:
[----:B------:R-:W-:Y:S02]  /*14650*/  IMAD.MOV.U32 R13, RZ, RZ, R5 ;  /* 0x000000ffff0d7224 */ /* 0x000fe400078e0005 */
[----:B------:R-:W-:-:S07]  /*14660*/  IMAD.MOV.U32 R6, RZ, RZ, R14 ;  /* 0x000000ffff067224 */ /* 0x000fce00078e000e */
[----:B------:R-:W-:Y:S05]  /*14670*/  WARPSYNC.COLLECTIVE R15, `(.L_x_13803) ;  /* 0x000000000f087348 */ /* 0x000fea0003c00000 */
[----:B------:R0:W1:Y:S02]  /*14680*/  SHFL.IDX P6, R14, R13, R12, R11 ;  /* 0x0000000c0d0e7389 */ /* 0x00006400000c000b */
[----:B01----:R-:W-:Y:S01]  /*14690*/  ENDCOLLECTIVE ;  /* 0x000000000000791b */ /* 0x003fe20003800000 */
.L_x_13803:
[----:B------:R-:W-:Y:S01]  /*146a0*/  IMAD.MOV.U32 R2, RZ, RZ, R14 ;  /* 0x000000ffff027224 */ /* 0x000fe200078e000e */
[----:B------:R-:W-:Y:S06]  /*146b0*/  BRA `(.L_x_13804) ;  /* 0xffffffb4008c7947 */ /* 0x000fec000383ffff */
.L_x_13681:
[----:B0-----:R0:W3:Y:S02]  /*146c0*/  SYNCS.PHASECHK.TRANS64.TRYWAIT P0, [R17+URZ+0x32420], R0 ;  /* 0x03242000110075a7 */ /* 0x0010e4000800017f */
[----:B---3--:R-:W-:Y:S05]  /*146d0*/  @!P0 NANOSLEEP.SYNCS 0x989680 ;  /* 0x009896800000895d */ /* 0x008fea0003900000 */
[----:B------:R-:W3:Y:S02]  /*146e0*/  @!P0 SYNCS.PHASECHK.TRANS64 P0, [R17+URZ+0x32420], R0 ;  /* 0x03242000110085a7 */ /* 0x000ee4000800007f */
[----:B---3--:R-:W-:Y:S05]  /*146f0*/  @!P0 BRA `(.L_x_13681) ;  /* 0xfffffffc00f08947 */ /* 0x008fea000383ffff */
[----:B------:R-:W-:Y:S05]  /*14700*/  BRA `(.L_x_13805) ;  /* 0xffffffb800087947 */ /* 0x000fea000383ffff */
.L_x_13685:
[----:B0-----:R0:W1:Y:S02]  /*14710*/  SYNCS.PHASECHK.TRANS64.TRYWAIT P0, [R2+URZ+0x32460], R0 ;  /* 0x03246000020075a7 */ /* 0x001064000800017f */
[----:B-1----:R-:W-:Y:S05]  /*14720*/  @!P0 NANOSLEEP.SYNCS 0x989680 ;  /* 0x009896800000895d */ /* 0x002fea0003900000 */
[----:B------:R-:W1:Y:S02]  /*14730*/  @!P0 SYNCS.PHASECHK.TRANS64 P0, [R2+URZ+0x32460], R0 ;  /* 0x03246000020085a7 */ /* 0x000e64000800007f */
[----:B-1----:R-:W-:Y:S05]  /*14740*/  @!P0 BRA `(.L_x_13685) ;  /* 0xfffffffc00f08947 */ /* 0x002fea000383ffff */
[----:B------:R-:W-:Y:S05]  /*14750*/  BRA `(.L_x_13806) ;  /* 0xffffffb800287947 */ /* 0x000fea000383ffff */
.L_x_13698:
[----:B-1----:R1:W2:Y:S02]  /*14760*/  SYNCS.PHASECHK.TRANS64.TRYWAIT P0, [R3+URZ+0x32440], R2 ;  /* 0x03244002030075a7 */ /* 0x0022a4000800017f */
[----:B--2---:R-:W-:Y:S05]  /*14770*/  @!P0 NANOSLEEP.SYNCS 0x989680 ;  /* 0x009896800000895d */ /* 0x004fea0003900000 */
[----:B------:R-:W2:Y:S02]  /*14780*/  @!P0 SYNCS.PHASECHK.TRANS64 P0, [R3+URZ+0x32440], R2 ;  /* 0x03244002030085a7 */ /* 0x000ea4000800007f */
[----:B--2---:R-:W-:Y:S05]  /*14790*/  @!P0 BRA `(.L_x_13698) ;  /* 0xfffffffc00f08947 */ /* 0x004fea000383ffff */
[----:B------:R-:W-:Y:S05]  /*147a0*/  BRA `(.L_x_13807) ;  /* 0xffffffc0001c7947 */ /* 0x000fea000383ffff */
.L_x_13703:
[----:B--2---:R2:W3:Y:S02]  /*147b0*/  SYNCS.PHASECHK.TRANS64.TRYWAIT P0, [R3+URZ+0x32460], R2 ;  /* 0x03246002030075a7 */ /* 0x0044e4000800017f */
[----:B---3--:R-:W-:Y:S05]  /*147c0*/  @!P0 NANOSLEEP.SYNCS 0x989680 ;  /* 0x009896800000895d */ /* 0x008fea0003900000 */
[----:B------:R-:W3:Y:S02]  /*147d0*/  @!P0 SYNCS.PHASECHK.TRANS64 P0, [R3+URZ+0x32460], R2 ;  /* 0x03246002030085a7 */ /* 0x000ee4000800007f */
[----:B---3--:R-:W-:Y:S05]  /*147e0*/  @!P0 BRA `(.L_x_13703) ;  /* 0xfffffffc00f08947 */ /* 0x008fea000383ffff */
[----:B------:R-:W-:Y:S05]  /*147f0*/  BRA `(.L_x_13808) ;  /* 0xffffffc000947947 */ /* 0x000fea000383ffff */
.L_x_13715:
[----:B0-----:R0:W1:Y:S02]  /*14800*/  SYNCS.PHASECHK.TRANS64.TRYWAIT P0, [R4+URZ+0x32440], R2 ;  /* 0x03244002040075a7 */ /* 0x001064000800017f */
[----:B-1----:R-:W-:Y:S05]  /*14810*/  @!P0 NANOSLEEP.SYNCS 0x989680 ;  /* 0x009896800000895d */ /* 0x002fea0003900000 */
[----:B------:R-:W1:Y:S02]  /*14820*/  @!P0 SYNCS.PHASECHK.TRANS64 P0, [R4+URZ+0x32440], R2 ;  /* 0x03244002040085a7 */ /* 0x000e64000800007f */
[----:B-1----:R-:W-:Y:S05]  /*14830*/  @!P0 BRA `(.L_x_13715) ;  /* 0xfffffffc00f08947 */ /* 0x002fea000383ffff */
[----:B------:R-:W-:Y:S05]  /*14840*/  BRA `(.L_x_13809) ;  /* 0xffffffc800747947 */ /* 0x000fea000383ffff */
.L_x_13720:
[----:B-1----:R1:W2:Y:S02]  /*14850*/  SYNCS.PHASECHK.TRANS64.TRYWAIT P0, [R4+URZ+0x32460], R2 ;  /* 0x03246002040075a7 */ /* 0x0022a4000800017f */
[----:B--2---:R-:W-:Y:S05]  /*14860*/  @!P0 NANOSLEEP.SYNCS 0x989680 ;  /* 0x009896800000895d */ /* 0x004fea0003900000 */
[----:B------:R-:W2:Y:S02]  /*14870*/  @!P0 SYNCS.PHASECHK.TRANS64 P0, [R4+URZ+0x32460], R2 ;  /* 0x03246002040085a7 */ /* 0x000ea4000800007f */
[----:B--2---:R-:W-:Y:S05]  /*14880*/  @!P0 BRA `(.L_x_13720) ;  /* 0xfffffffc00f08947 */ /* 0x004fea000383ffff */
[----:B------:R-:W-:Y:S05]  /*14890*/  BRA `(.L_x_13810) ;  /* 0xffffffc800ec7947 */ /* 0x000fea000383ffff */
.L_x_13731:
[----:B-1----:R1:W3:Y:S02]  /*148a0*/  SYNCS.PHASECHK.TRANS64.TRYWAIT P0, [R4+URZ+0x32440], R2 ;  /* 0x03244002040075a7 */ /* 0x0022e4000800017f */
[----:B---3--:R-:W-:Y:S05]  /*148b0*/  @!P0 NANOSLEEP.SYNCS 0x989680 ;  /* 0x009896800000895d */ /* 0x008fea0003900000 */
[----:B------:R-:W3:Y:S02]  /*148c0*/  @!P0 SYNCS.PHASECHK.TRANS64 P0, [R4+URZ+0x32440], R2 ;  /* 0x03244002040085a7 */ /* 0x000ee4000800007f */
[----:B---3--:R-:W-:Y:S05]  /*148d0*/  @!P0 BRA `(.L_x_13731) ;  /* 0xfffffffc00f08947 */ /* 0x008fea000383ffff */
[----:B------:R-:W-:Y:S05]  /*148e0*/  BRA `(.L_x_13811) ;  /* 0xffffffd000b47947 */ /* 0x000fea000383ffff */
.L_x_13736:
[----:B--2---:R2:W3:Y:S02]  /*148f0*/  SYNCS.PHASECHK.TRANS64.TRYWAIT P0, [R4+URZ+0x32460], R2 ;  /* 0x03246002040075a7 */ /* 0x0044e4000800017f */
[----:B---3--:R-:W-:Y:S05]  /*14900*/  @!P0 NANOSLEEP.SYNCS 0x989680 ;  /* 0x009896800000895d */ /* 0x008fea0003900000 */
[----:B------:R-:W3:Y:S02]  /*14910*/  @!P0 SYNCS.PHASECHK.TRANS64 P0, [R4+URZ+0x32460], R2 ;  /* 0x03246002040085a7 */ /* 0x000ee4000800007f */
[----:B---3--:R-:W-:Y:S05]  /*14920*/  @!P0 BRA `(.L_x_13736) ;  /* 0xfffffffc00f08947 */ /* 0x008fea000383ffff */
[----:B------:R-:W-:Y:S05]  /*14930*/  BRA `(.L_x_13812) ;  /* 0xffffffd4002c7947 */ /* 0x000fea000383ffff */
.L_x_13748:
[----:B------:R-:W-:Y:S01]  /*14940*/  BSSY B0, `(.L_x_13813) ;  /* 0x0000008000007945 */ /* 0x000fe20003800000 */
[----:B-----5:R-:W-:Y:S02]  /*14950*/  IMAD.MOV.U32 R13, RZ, RZ, R2 ;  /* 0x000000ffff0d7224 */ /* 0x020fe400078e0002 */
[----:B------:R-:W-:Y:S02]  /*14960*/  IMAD.MOV.U32 R12, RZ, RZ, RZ ;  /* 0x000000ffff0c7224 */ /* 0x000fe400078e00ff */
[----:B------:R-:W-:Y:S02]  /*14970*/  IMAD.MOV.U32 R11, RZ, RZ, 0x1f ;  /* 0x0000001fff0b7424 */ /* 0x000fe400078e00ff */
[----:B------:R-:W-:-:S07]  /*14980*/  IMAD.MOV.U32 R15, RZ, RZ, -0x1 ;  /* 0xffffffffff0f7424 */ /* 0x000fce00078e00ff */
[----:B-123--:R-:W-:Y:S05]  /*14990*/  WARPSYNC.COLLECTIVE R15, `(.L_x_13814) ;  /* 0x000000000f087348 */ /* 0x00efea0003c00000 */
[----:B------:R0:W4:Y:S02]  /*149a0*/  SHFL.IDX P6, R14, R13, R12, R11 ;  /* 0x0000000c0d0e7389 */ /* 0x00012400000c000b */
[----:B01234-:R-:W-:Y:S01]  /*149b0*/  ENDCOLLECTIVE ;  /* 0x000000000000791b */ /* 0x01ffe20003800000 */
.L_x_13814:
[----:B------:R-:W-:Y:S05]  /*149c0*/  BSYNC B0 ;  /* 0x0000000000007941 */ /* 0x000fea0003800000 */
.L_x_13813:
[----:B------:R-:W-:Y:S05]  /*149d0*/  BRA `(.L_x_13815) ;  /* 0xffffffd800fc7947 */ /* 0x000fea000383ffff */
.L_x_13751:
[----:B0-----:R0:W1:Y:S02]  /*149e0*/  SYNCS.PHASECHK.TRANS64.TRYWAIT P0, [R0+URZ+0x32420], R3 ;  /* 0x03242003000075a7 */ /* 0x001064000800017f */
[----:B-1----:R-:W-:Y:S05]  /*149f0*/  @!P0 NANOSLEEP.SYNCS 0x989680 ;  /* 0x009896800000895d */ /* 0x002fea0003900000 */
[----:B------:R-:W1:Y:S02]  /*14a00*/  @!P0 SYNCS.PHASECHK.TRANS64 P0, [R0+URZ+0x32420], R3 ;  /* 0x03242003000085a7 */ /* 0x000e64000800007f */
[----:B-1----:R-:W-:Y:S05]  /*14a10*/  @!P0 BRA `(.L_x_13751) ;  /* 0xfffffffc00f08947 */ /* 0x002fea000383ffff */
[----:B------:R-:W-:Y:S05]  /*14a20*/  BRA `(.L_x_13816) ;  /* 0xffffffdc00487947 */ /* 0x000fea000383ffff */
.L_x_13752:
        /* <DEDUP_REMOVED lines=11> */
.L_x_13818:
[----:B------:R-:W-:Y:S05]  /*14ae0*/  BSYNC B0 ;  /* 0x0000000000007941 */ /* 0x000fea0003800000 */
.L_x_13817:
[----:B------:R-:W-:Y:S05]  /*14af0*/  BRA `(.L_x_13819) ;  /* 0xffffffdc00307947 */ /* 0x000fea000383ffff */
.L_x_13755:
[----:B------:R-:W-:Y:S01]  /*14b00*/  BSSY B1, `(.L_x_13820) ;  /* 0x0000006000017945 */ /* 0x000fe20003800000 */
[----:B------:R-:W-:-:S07]  /*14b10*/  IMAD.MOV.U32 R15, RZ, RZ, -0x1 ;  /* 0xffffffffff0f7424 */ /* 0x000fce00078e00ff */
[----:B012---:R-:W-:Y:S05]  /*14b20*/  WARPSYNC.COLLECTIVE R15, `(.L_x_13821) ;  /* 0x000000000f0c7348 */ /* 0x007fea0003c00000 */
[----:B------:R-:W-:Y:S02]  /*14b30*/  ELECT P6, UR62, PT ;  /* 0x00000000003e782f */ /* 0x000fe400038c0000 */
[----:B------:R-:W-:Y:S01]  /*14b40*/  MOV R14, UR62 ;  /* 0x0000003e000e7c02 */ /* 0x000fe20008000f00 */
[----:B012---:R-:W-:Y:S10]  /*14b50*/  ENDCOLLECTIVE ;  /* 0x000000000000791b */ /* 0x007ff40003800000 */
.L_x_13821:
[----:B------:R-:W-:Y:S05]  /*14b60*/  BSYNC B1 ;  /* 0x0000000000017941 */ /* 0x000fea0003800000 */
.L_x_13820:
[----:B------:R-:W-:Y:S05]  /*14b70*/  BRA `(.L_x_13822) ;  /* 0xffffffdc00287947 */ /* 0x000fea000383ffff */
.L_x_13757:
[----:B0-----:R0:W1:Y:S02]  /*14b80*/  SYNCS.PHASECHK.TRANS64.TRYWAIT P0, [R6+URZ], R5 ;  /* 0x00000005060075a7 */ /* 0x001064000800017f */
[----:B-1----:R-:W-:Y:S05]  /*14b90*/  @!P0 NANOSLEEP.SYNCS 0x989680 ;  /* 0x009896800000895d */ /* 0x002fea0003900000 */
[----:B------:R-:W1:Y:S02]  /*14ba0*/  @!P0 SYNCS.PHASECHK.TRANS64 P0, [R6+URZ], R5 ;  /* 0x00000005060085a7 */ /* 0x000e64000800007f */
[----:B-1----:R-:W-:Y:S05]  /*14bb0*/  @!P0 BRA `(.L_x_13757) ;  /* 0xfffffffc00f08947 */ /* 0x002fea000383ffff */
[----:B------:R-:W-:Y:S05]  /*14bc0*/  BRA `(.L_x_13823) ;  /* 0xffffffdc00687947 */ /* 0x000fea000383ffff */
.L_x_13758:
[----:B-1----:R1:W2:Y:S02]  /*14bd0*/  SYNCS.PHASECHK.TRANS64.TRYWAIT P0, [R7+URZ], R2 ;  /* 0x00000002070075a7 */ /* 0x0022a4000800017f */
[----:B--2---:R-:W-:Y:S05]  /*14be0*/  @!P0 NANOSLEEP.SYNCS 0x989680 ;  /* 0x009896800000895d */ /* 0x004fea0003900000 */
[----:B------:R-:W2:Y:S02]  /*14bf0*/  @!P0 SYNCS.PHASECHK.TRANS64 P0, [R7+URZ], R2 ;  /* 0x00000002070085a7 */ /* 0x000ea4000800007f */
[----:B--2---:R-:W-:Y:S05]  /*14c00*/  @!P0 BRA `(.L_x_13758) ;  /* 0xfffffffc00f08947 */ /* 0x004fea000383ffff */
[----:B------:R-:W-:Y:S05]  /*14c10*/  BRA `(.L_x_13824) ;  /* 0xffffffdc005c7947 */ /* 0x000fea000383ffff */
.L_x_13760:
[----:B--2---:R2:W3:Y:S02]  /*14c20*/  SYNCS.PHASECHK.TRANS64.TRYWAIT P0, [R4+URZ], R5 ;  /* 0x00000005040075a7 */ /* 0x0044e4000800017f */
[----:B---3--:R-:W-:Y:S05]  /*14c30*/  @!P0 NANOSLEEP.SYNCS 0x989680 ;  /* 0x009896800000895d */ /* 0x008fea0003900000 */
[----:B------:R-:W3:Y:S02]  /*14c40*/  @!P0 SYNCS.PHASECHK.TRANS64 P0, [R4+URZ], R5 ;  /* 0x00000005040085a7 */ /* 0x000ee4000800007f */
[----:B---3--:R-:W-:Y:S05]  /*14c50*/  @!P0 BRA `(.L_x_13760) ;  /* 0xfffffffc00f08947 */ /* 0x008fea000383ffff */
[----:B------:R-:W-:Y:S05]  /*14c60*/  BRA `(.L_x_13825) ;  /* 0xffffffdc00607947 */ /* 0x000fea000383ffff */
.L_x_13826:
        /* <DEDUP_REMOVED lines=9> */
.L_x_15321:


//--------------------- .text._ZN7cutlass13device_kernelIN5flash11enable_sm90INS1_16FlashAttnFwdSm90INS1_25CollectiveMainloopFwdSm90ILi2EN4cute5tupleIJNS5_1CILi1EEES8_S8_EEENS6_IJNS7_ILi128EEENS7_ILi96EEENS7_ILi64EEEEEELi256ENS_10bfloat16_tEfNS_4arch4Sm90ELb1ELb0ELb1ELb1ELb0ELb0ELb0ELb1ELb0ELb1ELb0ELb0EEENS1_21CollectiveEpilogueFwdINS6_IJSA_NS7_ILi256EEESB_EEES9_SE_SG_Li256ELb1ELb1ELb0ELb0EEENS1_36VarlenDynamicPersistentTileSchedulerILi128ELi96ELi256ELi128ELb0ELb1ELb1ELb1ELb1ELb1EEEEEEEEEvNT_6ParamsE --------------------------
	.section	.text._ZN7cutlass13device_kernelIN5flash11enable_sm90INS1_16FlashAttnFwdSm90INS1_25CollectiveMainloopFwdSm90ILi2EN4cute5tupleIJNS5_1CILi1EEES8_S8_EEENS6_IJNS7_ILi128EEENS7_ILi96EEENS7_ILi64EEEEEELi256ENS_10bfloat16_tEfNS_4arch4Sm90ELb1ELb0ELb1ELb1ELb0ELb0ELb0ELb1ELb0ELb1ELb0ELb0EEENS1_21CollectiveEpilogueFwdINS6_IJSA_NS7_ILi256EEESB_EEES9_SE_SG_Li256ELb1ELb1ELb0ELb0EEENS1_36VarlenDynamicPersistentTileSchedulerILi128ELi96ELi256ELi128ELb0ELb1ELb1ELb1ELb1ELb1EEEEEEEEEvNT_6ParamsE,"ax",@progbits
	.align	128
.text._ZN7cutlass13device_kernelIN5flash11enable_sm90INS1_16FlashAttnFwdSm90INS1_25CollectiveMainloopFwdSm90ILi2EN4cute5tupleIJNS5_1CILi1EEES8_S8_EEENS6_IJNS7_ILi128EEENS7_ILi96EEENS7_ILi64EEEEEELi256ENS_10bfloat16_tEfNS_4arch4Sm90ELb1ELb0ELb1ELb1ELb0ELb0ELb0ELb1ELb0ELb1ELb0ELb0EEENS1_21CollectiveEpilogueFwdINS6_IJSA_NS7_ILi256EEESB_EEES9_SE_SG_Li256ELb1ELb1ELb0ELb0EEENS1_36VarlenDynamicPersistentTileSchedulerILi128ELi96ELi256ELi128ELb0ELb1ELb1ELb1ELb1ELb1EEEEEEEEEvNT_6ParamsE:
        .type           _ZN7cutlass13device_kernelIN5flash11enable_sm90INS1_16FlashAttnFwdSm90INS1_25CollectiveMainloopFwdSm90ILi2EN4cute5tupleIJNS5_1CILi1EEES8_S8_EEENS6_IJNS7_ILi128EEENS7_ILi96EEENS7_ILi64EEEEEELi256ENS_10bfloat16_tEfNS_4arch4Sm90ELb1ELb0ELb1ELb1ELb0ELb0ELb0ELb1ELb0ELb1ELb0ELb0EEENS1_21CollectiveEpilogueFwdINS6_IJSA_NS7_ILi256EEESB_EEES9_SE_SG_Li256ELb1ELb1ELb0ELb0EEENS1_36VarlenDynamicPersistentTileSchedulerILi128ELi96ELi256ELi128ELb0ELb1ELb1ELb1ELb1ELb1EEEEEEEEEvNT_6ParamsE,@function
        .size           _ZN7cutlass13device_kernelIN5flash11enable_sm90INS1_16FlashAttnFwdSm90INS1_25CollectiveMainloopFwdSm90ILi2EN4cute5tupleIJNS5_1CILi1EEES8_S8_EEENS6_IJNS7_ILi128EEENS7_ILi96EEENS7_ILi64EEEEEELi256ENS_10bfloat16_tEfNS_4arch4Sm90ELb1ELb0ELb1ELb1ELb0ELb0ELb0ELb1ELb0ELb1ELb0ELb0EEENS1_21CollectiveEpilogueFwdINS6_IJSA_NS7_ILi256EEESB_EEES9_SE_SG_Li256ELb1ELb1ELb0ELb0EEENS1_36VarlenDynamicPersistentTileSchedulerILi128ELi96ELi256ELi128ELb0ELb1ELb1ELb1ELb1ELb1EEEEEEEEEvNT_6ParamsE,(.L_x_15322 - _ZN7cutlass13device_kernelIN5flash11enable_sm90INS1_16FlashAttnFwdSm90INS1_25CollectiveMainloopFwdSm90ILi2EN4cute5tupleIJNS5_1CILi1EEES8_S8_EEENS6_IJNS7_ILi128EEENS7_ILi96EEENS7_ILi64EEEEEELi256ENS_10bfloat16_tEfNS_4arch4Sm90ELb1ELb0ELb1ELb1ELb0ELb0ELb0ELb1ELb0ELb1ELb0ELb0EEENS1_21CollectiveEpilogueFwdINS6_IJSA_NS7_ILi256EEESB_EEES9_SE_SG_Li256ELb1ELb1ELb0ELb0EEENS1_36VarlenDynamicPersistentTileSchedulerILi128ELi96ELi256ELi128ELb0ELb1ELb1ELb1ELb1ELb1EEEEEEEEEvNT_6ParamsE)
        .other          _ZN7cutlass13device_kernelIN5flash11enable_sm90INS1_16FlashAttnFwdSm90INS1_25CollectiveMainloopFwdSm90ILi2EN4cute5tupleIJNS5_1CILi1EEES8_S8_EEENS6_IJNS7_ILi128EEENS7_ILi96EEENS7_ILi64EEEEEELi256ENS_10bfloat16_tEfNS_4arch4Sm90ELb1ELb0ELb1ELb1ELb0ELb0ELb0ELb1ELb0ELb1ELb0ELb0EEENS1_21CollectiveEpilogueFwdINS6_IJSA_NS7_ILi256EEESB_EEES9_SE_SG_Li256ELb1ELb1ELb0ELb0EEENS1_36VarlenDynamicPersistentTileSchedulerILi128ELi96ELi256ELi128ELb0ELb1ELb1ELb1ELb1ELb1EEEEEEEEEvNT_6ParamsE,@"STO_CUDA_ENTRY STV_DEFAULT"
_ZN7cutlass13device_kernelIN5flash11enable_sm90INS1_16FlashAttnFwdSm90INS1_25CollectiveMainloopFwdSm90ILi2EN4cute5tupleIJNS5_1CILi1EEES8_S8_EEENS6_IJNS7_ILi128EEENS7_ILi96EEENS7_ILi64EEEEEELi256ENS_10bfloat16_tEfNS_4arch4Sm90ELb1ELb0ELb1ELb1ELb0ELb0ELb0ELb1ELb0ELb1ELb0ELb0EEENS1_21CollectiveEpilogueFwdINS6_IJSA_NS7_ILi256EEESB_EEES9_SE_SG_Li256ELb1ELb1ELb0ELb0EEENS1_36VarlenDynamicPersistentTileSchedulerILi128ELi96ELi256ELi128ELb0ELb1ELb1ELb1ELb1ELb1EEEEEEEEEvNT_6ParamsE:
        /* <DEDUP_REMOVED lines=18> */
.L_x_13828:
[----:B------:R-:W-:Y:S05]  /*0120*/  BSYNC B0 ;  /* 0x0000000000007941 */ /* 0x000fea0003800000 */
.L_x_13827:
        /* <DEDUP_REMOVED lines=41> */
.L_x_13829:
        /* <DEDUP_REMOVED lines=22> */
.L_x_13830:
        /* <DEDUP_REMOVED lines=18> */
.L_x_13831:
        /* <DEDUP_REMOVED lines=22> */
.L_x_13832:
        /* <DEDUP_REMOVED lines=22> */
.L_x_13833:
[----:B------:R-:W-:Y:S01]  /*0900*/  PLOP3.LUT P0, PT, PT, PT, UP0, 0x80, 0x0 ;  /* 0x000000000000781c */ /* 0x000fe20003f0f008 */
[----:B------:R-:W-:Y:S01]  /*0910*/  UMOV UR36, 0x1 ;  /* 0x0000000100247882 */ /* 0x000fe20000000000 */
[----:B------:R-:W-:Y:S01]  /*0920*/  NOP ;  /* 0x0000000000007918 */ /* 0x000fe20000000000 */
[----:B------:R-:W-:Y:S01]  /*0930*/  USEL UR36, UR36, 0x2, !UP0 ;  /* 0x0000000224247887 */ /* 0x000fe2000c000000 */
[----:B------:R-:W-:Y:S01]  /*0940*/  ULDC.64 UR40, c[0x0][0x208] ;  /* 0x0000820000287ab9 */ /* 0x000fe20000000a00 */
[----:B012-4-:R-:W-:Y:S08]  /*0950*/  BAR.SYNC.DEFER_BLOCKING 0x0 ;  /* 0x0000000000007b1d */ /* 0x017ff00000010000 */
[----:B------:R-:W-:Y:S05]  /*0960*/  @!P0 BRA `(.L_x_13834) ;  /* 0x000000b800c48947 */ /* 0x000fea0003800000 */
.L_x_13835:
        /* <DEDUP_REMOVED lines=79> */
.L_x_13889:
[----:B0-23--:R-:W0:Y:S01]  /*0e60*/  LDC.64 R4, c[0x0][0xc88] ;  /* 0x00032200ff047b82 */ /* 0x00de220000000a00 */
[----:B------:R-:W-:Y:S01]  /*0e70*/  ULDC.64 UR8, c[0x0][0xa28] ;  /* 0x00028a0000087ab9 */ /* 0x000fe20000000a00 */
[----:B------:R-:W-:Y:S01]  /*0e80*/  ULDC.64 UR10, c[0x0][0xa18] ;  /* 0x00028600000a7ab9 */ /* 0x000fe20000000a00 */
[----:B------:R-:W-:Y:S01]  /*0e90*/  ULDC UR4, c[0x0][0x424] ;  /* 0x0001090000047ab9 */ /* 0x000fe20000000800 */
        /* <DEDUP_REMOVED lines=21> */
[----:B------:R-:W3:Y:S01]  /*0ff0*/  @P2 LDG.E R6, desc[UR40][R6.64] ;  /* 0x0000002806062981 */ /* 0x000ee2000c1e1900 */
        /* <DEDUP_REMOVED lines=12> */
[----:B-1--4-:R-:W-:-:S14]  /*10c0*/  @P2 BRA `(.L_x_13836) ;  /* 0x0000000000342947 */ /* 0x012fdc0003800000 */
        /* <DEDUP_REMOVED lines=13> */
.L_x_13836:
        /* <DEDUP_REMOVED lines=8> */
.L_x_13837:
        /* <DEDUP_REMOVED lines=13> */
.L_x_13838:
[----:B------:R-:W-:Y:S01]  /*12f0*/  UIADD3 UR42, -UR42, UR4, URZ ;  /* 0x000000042a2a7290 */ /* 0x000fe2000fffe13f */
[----:B------:R-:W-:Y:S01]  /*1300*/  PLOP3.LUT P0, PT, PT, PT, PT, 0x80, 0x0 ;  /* 0x000000000000781c */ /* 0x000fe20003f0f070 */
[----:B------:R-:W-:Y:S01]  /*1310*/  USHF.L.U32 UR39, UR5, 0x7, URZ ;  /* 0x0000000705277899 */ /* 0x000fe2000800063f */
[----:B------:R-:W-:Y:S01]  /*1320*/  IMAD.MOV.U32 R3, RZ, RZ, RZ ;  /* 0x000000ffff037224 */ /* 0x000fe200078e00ff */
[----:B------:R-:W-:Y:S01]  /*1330*/  ULDC UR4, c[0x0][0x448] ;  /* 0x0001120000047ab9 */ /* 0x000fe20000000800 */
[----:B------:R-:W-:Y:S01]  /*1340*/  UIADD3 UR7, UR42, 0x60, -UR44 ;  /* 0x000000602a077890 */ /* 0x000fe2000fffe82c */
[----:B------:R-:W-:Y:S01]  /*1350*/  CS2R R8, SRZ ;  /* 0x0000000000087805 */ /* 0x000fe2000001ff00 */
[----:B------:R-:W-:Y:S01]  /*1360*/  UISETP.NE.AND UP0, UPT, UR4, 0x1, UPT ;  /* 0x000000010400788c */ /* 0x000fe2000bf05270 */
[----:B------:R-:W-:Y:S01]  /*1370*/  IMAD.MOV.U32 R0, RZ, RZ, RZ ;  /* 0x000000ffff007224 */ /* 0x000fe200078e00ff */
[----:B------:R-:W-:Y:S01]  /*1380*/  UIADD3 UR6, UR39, 0x7f, URZ ;  /* 0x0000007f27067890 */ /* 0x000fe2000fffe03f */
[----:B------:R-:W-:Y:S01]  /*1390*/  IMAD.MOV.U32 R150, RZ, RZ, RZ ;  /* 0x000000ffff967224 */ /* 0x000fe200078e00ff */
[----:B------:R-:W-:-:S02]  /*13a0*/  CS2R R148, SRZ ;  /* 0x0000000000947805 */ /* 0x000fc4000001ff00 */
[----:B------:R-:W-:Y:S02]  /*13b0*/  CS2R R146, SRZ ;  /* 0x0000000000927805 */ /* 0x000fe4000001ff00 */
[----:B------:R-:W-:Y:S02]  /*13c0*/  CS2R R144, SRZ ;  /* 0x0000000000907805 */ /* 0x000fe4000001ff00 */
[----:B------:R-:W-:Y:S02]  /*13d0*/  CS2R R142, SRZ ;  /* 0x00000000008e7805 */ /* 0x000fe4000001ff00 */
[----:B------:R-:W-:Y:S02]  /*13e0*/  CS2R R140, SRZ ;  /* 0x00000000008c7805 */ /* 0x000fe4000001ff00 */
[----:B------:R-:W-:Y:S02]  /*13f0*/  CS2R R138, SRZ ;  /* 0x00000000008a7805 */ /* 0x000fe4000001ff00 */
[----:B------:R-:W-:Y:S01]  /*1400*/  CS2R R136, SRZ ;  /* 0x0000000000887805 */ /* 0x000fe2000001ff00 */
[----:B------:R-:W-:Y:S01]  /*1410*/  @UP0 ULDC UR4, c[0x0][0x44c] ;  /* 0x0001130000040ab9 */ /* 0x000fe20000000800 */
[----:B------:R-:W-:Y:S01]  /*1420*/  @UP0 ULDC UR8, c[0x0][0x450] ;  /* 0x0001140000080ab9 */ /* 0x000fe20000000800 */
[----:B------:R-:W-:Y:S01]  /*1430*/  UIMAD.WIDE.U32 UR4, UR6, UR4, URZ ;  /* 0x00000004060472a5 */ /* 0x000fe2000f8e003f */
[----:B------:R-:W-:Y:S01]  /*1440*/  CS2R R134, SRZ ;  /* 0x0000000000867805 */ /* 0x000fe2000001ff00 */
[----:B------:R-:W-:Y:S01]  /*1450*/  UIADD3 UR4, UR42, 0x5f, URZ ;  /* 0x0000005f2a047890 */ /* 0x000fe2000fffe03f */
[----:B------:R-:W-:Y:S01]  /*1460*/  CS2R R132, SRZ ;  /* 0x0000000000847805 */ /* 0x000fe2000001ff00 */
[----:B------:R-:W-:Y:S01]  /*1470*/  @UP0 USHF.R.U32.HI UR6, URZ, UR8, UR5 ;  /* 0x000000083f060299 */ /* 0x000fe20008011605 */
[----:B------:R-:W-:Y:S01]  /*1480*/  CS2R R130, SRZ ;  /* 0x0000000000827805 */ /* 0x000fe2000001ff00 */
[----:B------:R-:W-:Y:S01]  /*1490*/  UIMAD.WIDE UR4, UR4, 0x2aaaaaab, URZ ;  /* 0x2aaaaaab040478a5 */ /* 0x000fe2000f8e023f */
[----:B------:R-:W-:Y:S01]  /*14a0*/  CS2R R128, SRZ ;  /* 0x0000000000807805 */ /* 0x000fe2000001ff00 */
[----:B------:R-:W-:Y:S01]  /*14b0*/  UIADD3 UR6, UR7, UR6, URZ ;  /* 0x0000000607067290 */ /* 0x000fe2000fffe03f */
[----:B------:R-:W-:Y:S01]  /*14c0*/  CS2R R126, SRZ ;  /* 0x00000000007e7805 */ /* 0x000fe2000001ff00 */
[----:B------:R-:W-:Y:S01]  /*14d0*/  USHF.R.U32.HI UR4, URZ, 0x1f, UR5 ;  /* 0x0000001f3f047899 */ /* 0x000fe20008011605 */
[----:B------:R-:W-:Y:S01]  /*14e0*/  CS2R R124, SRZ ;  /* 0x00000000007c7805 */ /* 0x000fe2000001ff00 */
[----:B------:R-:W-:Y:S01]  /*14f0*/  UIMAD.WIDE UR6, UR6, 0x2aaaaaab, URZ ;  /* 0x2aaaaaab060678a5 */ /* 0x000fe2000f8e023f */
[----:B------:R-:W-:Y:S01]  /*1500*/  CS2R R122, SRZ ;  /* 0x00000000007a7805 */ /* 0x000fe2000001ff00 */
[----:B------:R-:W-:Y:S01]  /*1510*/  ULEA.HI.SX32 UR4, UR5, UR4, 0x1c ;  /* 0x0000000405047291 */ /* 0x000fe2000f8fe23f */
[----:B------:R-:W-:Y:S01]  /*1520*/  CS2R R120, SRZ ;  /* 0x0000000000787805 */ /* 0x000fe2000001ff00 */
[----:B------:R-:W-:Y:S01]  /*1530*/  USHF.R.U32.HI UR6, URZ, 0x1f, UR7 ;  /* 0x0000001f3f067899 */ /* 0x000fe20008011607 */
[----:B------:R-:W-:-:S02]  /*1540*/  CS2R R118, SRZ ;  /* 0x0000000000767805 */ /* 0x000fc4000001ff00 */
[----:B------:R-:W-:Y:S02]  /*1550*/  CS2R R116, SRZ ;  /* 0x0000000000747805 */ /* 0x000fe4000001ff00 */
[----:B------:R-:W-:Y:S01]  /*1560*/  CS2R R114, SRZ ;  /* 0x0000000000727805 */ /* 0x000fe2000001ff00 */
[----:B------:R-:W-:Y:S01]  /*1570*/  ULEA.HI.SX32 UR6, UR7, UR6, 0x1c ;  /* 0x0000000607067291 */ /* 0x000fe2000f8fe23f */
[----:B------:R-:W-:Y:S02]  /*1580*/  CS2R R112, SRZ ;  /* 0x0000000000707805 */ /* 0x000fe4000001ff00 */
[----:B------:R-:W-:Y:S02]  /*1590*/  CS2R R110, SRZ ;  /* 0x00000000006e7805 */ /* 0x000fe4000001ff00 */
[----:B------:R-:W-:Y:S01]  /*15a0*/  CS2R R108, SRZ ;  /* 0x00000000006c7805 */ /* 0x000fe2000001ff00 */
[----:B------:R-:W-:Y:S01]  /*15b0*/  UISETP.LT.AND UP0, UPT, UR4, UR6, UPT ;  /* 0x000000060400728c */ /* 0x000fe2000bf01270 */
[----:B------:R-:W-:Y:S01]  /*15c0*/  IMAD.MOV.U32 R172, RZ, RZ, RZ ;  /* 0x000000ffffac7224 */ /* 0x000fe200078e00ff */
        /* <DEDUP_REMOVED lines=43> */
[----:B------:R-:W-:Y:S01]  /*1880*/  IMAD.MOV.U32 R12, RZ, RZ, RZ ;  /* 0x000000ffff0c7224 */ /* 0x000fe200078e00ff */
        /* <DEDUP_REMOVED lines=33> */
.L_x_13840:
        /* <DEDUP_REMOVED lines=13> */
.L_x_14014:
[----:B0-----:R-:W-:Y:S01]  /*1b70*/  IMAD.U32 R0, RZ, RZ, UR48 ;  /* 0x00000030ff007e24 */ /* 0x001fe2000f8e00ff */
[----:B------:R-:W-:Y:S05]  /*1b80*/  WARPSYNC.ALL ;  /* 0x0000000000007948 */ /* 0x000fea0003800000 */
[----:B------:R0:W-:Y:S01]  /*1b90*/  BAR.SYNC.DEFER_BLOCKING R8, 0x100 ;  /* 0x000400080000751d */ /* 0x0001e20000010000 */
[----:B------:R-:W-:-:S13]  /*1ba0*/  ISETP.NE.AND P0, PT, R0, 0x3, PT ;  /* 0x000000030000780c */ /* 0x000fda0003f05270 */
[----:B0-----:R-:W-:Y:S05]  /*1bb0*/  @!P0 BRA `(.L_x_13842) ;  /* 0x0000000000048947 */ /* 0x001fea0003800000 */
[----:B------:R-:W-:Y:S01]  /*1bc0*/  BPT.TRAP 0x1 ;  /* 0x000000040000795c */ /* 0x000fe20000300000 */
.L_x_13842:
[----:B------:R-:W-:Y:S02]  /*1bd0*/  IMAD.U32 R11, RZ, RZ, UR38 ;  /* 0x00000026ff0b7e24 */ /* 0x000fe4000f8e00ff */
[----:B------:R-:W-:-:S03]  /*1be0*/  IMAD.U32 R6, RZ, RZ, UR37 ;  /* 0x00000025ff067e24 */ /* 0x000fc6000f8e00ff */
[----:B------:R-:W-:Y:S01]  /*1bf0*/  SHF.L.U32 R11, R11, 0x1f, RZ ;  /* 0x0000001f0b0b7819 */ /* 0x000fe200000006ff */
[----:B------:R-:W-:-:S04]  /*1c00*/  IMAD R6, R6, 0x8, R7 ;  /* 0x0000000806067824 */ /* 0x000fc800078e0207 */
[----:B------:R0:W1:Y:S01]  /*1c10*/  SYNCS.PHASECHK.TRANS64.TRYWAIT P1, [R6+URZ+0x22830], R11 ;  /* 0x0228300b060075a7 */ /* 0x000062000802017f */
[----:B------:R-:W-:Y:S05]  /*1c20*/  @!P0 BRA `(.L_x_13843) ;  /* 0x0000000000048947 */ /* 0x000fea0003800000 */
[----:B------:R-:W-:Y:S01]  /*1c30*/  BPT.TRAP 0x1 ;  /* 0x000000040000795c */ /* 0x000fe20000300000 */
.L_x_13843:
[----:B-1----:R-:W-:Y:S05]  /*1c40*/  @P1 BRA `(.L_x_13844) ;  /* 0x0000000000081947 */ /* 0x002fea0003800000 */
[----:B------:R-:W1:Y:S02]  /*1c50*/  SYNCS.PHASECHK.TRANS64.TRYWAIT P1, [R6+URZ+0x22830], R11 ;  /* 0x0228300b060075a7 */ /* 0x000e64000802017f */
[----:B-1----:R-:W-:Y:S05]  /*1c60*/  @!P1 BRA `(.L_x_13845) ;  /* 0x0000010c00209947 */ /* 0x002fea0003800000 */
.L_x_13844:
        /* <DEDUP_REMOVED lines=8> */
[----:B------:R-:W-:Y:S01]  /*1cf0*/  VIADD R0, R16, UR39 ;  /* 0x0000002710007c36 */ /* 0x000fe20008000000 */
[----:B------:R-:W-:Y:S01]  /*1d00*/  UMOV UR9, 0x40000040 ;  /* 0x4000004000097882 */ /* 0x000fe20000000000 */
[----:B------:R-:W-:Y:S01]  /*1d10*/  UMOV UR11, 0x40000040 ;  /* 0x40000040000b7882 */ /* 0x000fe20000000000 */
[----:B------:R-:W-:Y:S01]  /*1d20*/  UIADD3 UR12, UR16, 0x6, URZ ;  /* 0x00000006100c7890 */ /* 0x000fe2000fffe03f */
[----:B------:R-:W2:Y:S01]  /*1d30*/  S2R R76, SR_TID.X ;  /* 0x00000000004c7919 */ /* 0x000ea20000002100 */
[----:B------:R-:W-:Y:S01]  /*1d40*/  UIADD3 UR4, UR4, 0x1c400, URZ ;  /* 0x0001c40004047890 */ /* 0x000fe2000fffe03f */
[----:B------:R-:W-:Y:S01]  /*1d50*/  UMOV UR13, 0x40000040 ;  /* 0x40000040000d7882 */ /* 0x000fe20000000000 */
[----:B------:R-:W-:-:S02]  /*1d60*/  UMOV UR15, 0x40000040 ;  /* 0x40000040000f7882 */ /* 0x000fc40000000000 */
[----:B------:R-:W-:-:S04]  /*1d70*/  USHF.R.U32.HI UR4, URZ, 0x4, UR4 ;  /* 0x000000043f047899 */ /* 0x000fc80008011604 */
[----:B------:R-:W-:-:S04]  /*1d80*/  ULOP3.LUT UR4, UR4, 0x3fff, URZ, 0xc0, !UPT ;  /* 0x00003fff04047892 */ /* 0x000fc8000f8ec03f */
[----:B------:R-:W-:Y:S02]  /*1d90*/  ULOP3.LUT UR20, UR4, 0x10000, URZ, 0xfc, !UPT ;  /* 0x0001000004147892 */ /* 0x000fe4000f8efc3f */
[----:B------:R-:W-:Y:S02]  /*1da0*/  UIADD3 UR4, UR16, 0x2, URZ ;  /* 0x0000000210047890 */ /* 0x000fe4000fffe03f */
[----:B------:R-:W-:-:S04]  /*1db0*/  UIMAD UR18, UR37, 0x300, UR20 ;  /* 0x00000300251278a4 */ /* 0x000fc8000f8e0214 */
[----:B------:R-:W-:Y:S02]  /*1dc0*/  UIADD3 UR6, UR18, 0x2, URZ ;  /* 0x0000000212067890 */ /* 0x000fe4000fffe03f */
[----:B------:R-:W-:Y:S02]  /*1dd0*/  UIADD3 UR10, UR18, 0x4, URZ ;  /* 0x00000004120a7890 */ /* 0x000fe4000fffe03f */
[----:B------:R-:W-:Y:S02]  /*1de0*/  UIADD3 UR14, UR18, 0x6, URZ ;  /* 0x00000006120e7890 */ /* 0x000fe4000fffe03f */
[----:B------:R-:W-:Y:S03]  /*1df0*/  HGMMA.64x96x16.F32.BF16 R24, gdesc[UR16], RZ, !UPT, gsb0 ;  /* 0x01600000101879f0 */ /* 0x000fe6000c0018ff */
[----:B------:R-:W-:Y:S02]  /*1e00*/  WARPGROUP.DEPBAR.LE gsb0, 0x0 ;  /* 0x00008000000079c5 */ /* 0x000fe40000010000 */
[----:B------:R-:W-:-:S06]  /*1e10*/  WARPGROUP.ARRIVE ;  /* 0x00000000000079c5 */ /* 0x000fcc0000000000 */
[----:B------:R-:W-:Y:S01]  /*1e20*/  HGMMA.64x96x16.F32.BF16 R24, gdesc[UR4], R24, gsb0 ;  /* 0x01600000041879f0 */ /* 0x000fe20008001818 */
[----:B------:R-:W-:Y:S01]  /*1e30*/  ULDC UR6, c[0x0][0x448] ;  /* 0x0001120000067ab9 */ /* 0x000fe20000000800 */
[----:B------:R-:W-:Y:S01]  /*1e40*/  ULDC UR7, c[0x0][0x9d8] ;  /* 0x0002760000077ab9 */ /* 0x000fe20000000800 */
[----:B------:R-:W-:-:S06]  /*1e50*/  UISETP.NE.AND UP0, UPT, UR6, 0x1, UPT ;  /* 0x000000010600788c */ /* 0x000fcc000bf05270 */
[----:B------:R-:W-:-:S05]  /*1e60*/  PLOP3.LUT P1, PT, PT, PT, UP0, 0x80, 0x0 ;  /* 0x000000000000781c */ /* 0x000fca0003f2f008 */
[----:B------:R-:W-:-:S08]  /*1e70*/  @UP0 ULDC UR6, c[0x0][0x44c] ;  /* 0x0001130000060ab9 */ /* 0x000fd00000000800 */
[----:B------:R-:W-:Y:S01]  /*1e80*/  @P1 IMAD.HI.U32 R3, R0, UR6, RZ ;  /* 0x0000000600031c27 */ /* 0x000fe2000f8e00ff */
[----:B------:R-:W-:-:S04]  /*1e90*/  @UP0 ULDC UR6, c[0x0][0x450] ;  /* 0x0001140000060ab9 */ /* 0x000fc80000000800 */
[----:B------:R-:W-:Y:S01]  /*1ea0*/  @P1 SHF.R.U32.HI R0, RZ, UR6, R3 ;  /* 0x00000006ff001c19 */ /* 0x000fe20008011603 */
[----:B------:R-:W-:-:S04]  /*1eb0*/  UIMAD UR6, UR49, -0x60, UR42 ;  /* 0xffffffa0310678a4 */ /* 0x000fc8000f8e022a */
[----:B------:R-:W3:Y:S01]  /*1ec0*/  SHFL.IDX PT, R5, R0, 0x1, 0x1c1f ;  /* 0x003c1f0000057f89 */ /* 0x000ee200000e0000 */
[----:B------:R-:W-:-:S03]  /*1ed0*/  UIADD3 UR6, UR6, 0x60, URZ ;  /* 0x0000006006067890 */ /* 0x000fc6000fffe03f */
[----:B------:R-:W4:Y:S03]  /*1ee0*/  SHFL.IDX PT, R0, R0, RZ, 0x1c1f ;  /* 0x001c1fff00007589 */ /* 0x000f2600000e0000 */
[----:B------:R-:W-:-:S04]  /*1ef0*/  IMAD.U32 R4, RZ, RZ, UR6 ;  /* 0x00000006ff047e24 */ /* 0x000fc8000f8e00ff */
[----:B------:R-:W-:Y:S02]  /*1f00*/  IMAD R3, R17, -0x2, R4 ;  /* 0xfffffffe11037824 */ /* 0x000fe400078e0204 */
[----:B------:R-:W-:-:S05]  /*1f10*/  IMAD.U32 R4, RZ, RZ, UR44 ;  /* 0x0000002cff047e24 */ /* 0x000fca000f8e00ff */
[----:B------:R-:W-:-:S04]  /*1f20*/  IADD3 R4, -R4, 0x1, R3 ;  /* 0x0000000104047810 */ /* 0x000fc80007ffe103 */
[----:B---3--:R-:W-:-:S04]  /*1f30*/  VIADDMNMX R5, R5, R4, R3, PT ;  /* 0x0000000405057246 */ /* 0x008fc80003800103 */
[C---:B------:R-:W-:Y:S02]  /*1f40*/  ISETP.GT.AND P2, PT, R5.reuse, RZ, PT ;  /* 0x000000ff0500720c */ /* 0x040fe40003f44270 */
[C---:B------:R-:W-:Y:S02]  /*1f50*/  ISETP.GT.AND P3, PT, R5.reuse, 0x1, PT ;  /* 0x000000010500780c */ /* 0x040fe40003f64270 */
[----:B------:R-:W-:Y:S02]  /*1f60*/  ISETP.GT.AND P4, PT, R5, 0x8, PT ;  /* 0x000000080500780c */ /* 0x000fe40003f84270 */
[----:B----4-:R-:W-:-:S04]  /*1f70*/  VIADDMNMX R3, R0, R4, R3, PT ;  /* 0x0000000400037246 */ /* 0x010fc80003800103 */
[C---:B------:R-:W-:Y:S02]  /*1f80*/  ISETP.GT.AND P5, PT, R3.reuse, RZ, PT ;  /* 0x000000ff0300720c */ /* 0x040fe40003fa4270 */
[----:B------:R-:W-:Y:S01]  /*1f90*/  ISETP.GT.AND P6, PT, R3, 0x1, PT ;  /* 0x000000010300780c */ /* 0x000fe20003fc4270 */
        /* <DEDUP_REMOVED lines=59> */
[----:B------:R-:W-:Y:S01]  /*2350*/  FSEL R0, R12, -INF , P5 ;  /* 0xff8000000c007808 */ /* 0x000fe20002800000 */
        /* <DEDUP_REMOVED lines=17> */
[----:B---3--:R-:W-:-:S02]  /*2470*/  FSEL R28, R28, -INF , P3 ;  /* 0xff8000001c1c7808 */ /* 0x008fc40001800000 */
        /* <DEDUP_REMOVED lines=25> */
[----:B------:R-:W-:Y:S01]  /*2610*/  MUFU.TANH R74, R40 ;  /* 0x00000028004a7308 */ /* 0x000fe20000002400 */
[----:B---3--:R-:W-:Y:S02]  /*2620*/  FSEL R38, R38, -INF , P3 ;  /* 0xff80000026267808 */ /* 0x008fe40001800000 */
        /* <DEDUP_REMOVED lines=59> */
[----:B------:R0:W-:Y:S08]  /*29e0*/  MUFU.TANH R35, R45 ;  /* 0x0000002d00237308 */ /* 0x0001f00000002400 */
[----:B------:R1:W2:Y:S08]  /*29f0*/  MUFU.TANH R31, R44 ;  /* 0x0000002c001f7308 */ /* 0x0002b00000002400 */
[----:B------:R-:W2:Y:S01]  /*2a00*/  MUFU.TANH R62, R48 ;  /* 0x00000030003e7308 */ /* 0x000ea20000002400 */
[----:B-----5:R-:W-:-:S05]  /*2a10*/  FMNMX.FTZ R5, R10, R5, !PT ;  /* 0x000000050a057209 */ /* 0x020fca0007810000 */
[----:B------:R-:W5:Y:S02]  /*2a20*/  SHFL.BFLY PT, R10, R5, 0x1, 0x1f ;  /* 0x0c201f00050a7f89 */ /* 0x000f6400000e0000 */
[----:B------:R-:W2:Y:S08]  /*2a30*/  MUFU.TANH R49, R49 ;  /* 0x0000003100317308 */ /* 0x000eb00000002400 */
[----:B------:R-:W2:Y:S08]  /*2a40*/  MUFU.TANH R63, R52 ;  /* 0x00000034003f7308 */ /* 0x000eb00000002400 */
[----:B------:R-:W2:Y:S01]  /*2a50*/  MUFU.TANH R53, R53 ;  /* 0x0000003500357308 */ /* 0x000ea20000002400 */
[----:B-----5:R-:W-:-:S07]  /*2a60*/  FMNMX.FTZ R4, R5, R10, !PT ;  /* 0x0000000a05047209 */ /* 0x020fce0007810000 */
[----:B------:R-:W5:Y:S01]  /*2a70*/  MUFU.TANH R66, R56 ;  /* 0x0000003800427308 */ /* 0x000f620000002400 */
[----:B------:R-:W-:Y:S02]  /*2a80*/  FSEL R10, R13, -INF , P4 ;  /* 0xff8000000d0a7808 */ /* 0x000fe40002000000 */
[C---:B------:R-:W-:Y:S01]  /*2a90*/  FSETP.NEU.FTZ.AND P5, PT, R4.reuse, -INF , PT ;  /* 0xff8000000400780b */ /* 0x040fe20003fbd000 */
[----:B------:R-:W-:Y:S01]  /*2aa0*/  FMUL.FTZ R12, R4, UR10 ;  /* 0x0000000a040c7c20 */ /* 0x000fe20008410000 */
[----:B------:R-:W-:Y:S02]  /*2ab0*/  FMNMX.FTZ R5, R0, R9, !PT ;  /* 0x0000000900057209 */ /* 0x000fe40007810000 */
[----:B------:R-:W-:Y:S01]  /*2ac0*/  FSEL R13, R15, -INF , P2 ;  /* 0xff8000000f0d7808 */ /* 0x000fe20001000000 */
[----:B------:R-:W5:Y:S01]  /*2ad0*/  MUFU.TANH R57, R57 ;  /* 0x0000003900397308 */ /* 0x000f620000002400 */
[----:B0-----:R-:W-:Y:S02]  /*2ae0*/  FSEL R45, R12, RZ, P5 ;  /* 0x000000ff0c2d7208 */ /* 0x001fe40002800000 */
[----:B----4-:R-:W-:-:S02]  /*2af0*/  FSEL R12, R29, -INF , P3 ;  /* 0xff8000001d0c7808 */ /* 0x010fc40001800000 */
[----:B------:R-:W-:Y:S01]  /*2b00*/  FMNMX.FTZ R5, R10, R5, !PT ;  /* 0x000000050a057209 */ /* 0x000fe20007810000 */
[--C-:B------:R-:W-:Y:S01]  /*2b10*/  FFMA.FTZ R153, R14, UR10, -R45.reuse ;  /* 0x0000000a0e997c23 */ /* 0x100fe2000801082d */
[----:B------:R-:W-:Y:S01]  /*2b20*/  ISETP.GT.AND P3, PT, R3, 0x11, PT ;  /* 0x000000110300780c */ /* 0x000fe20003f64270 */
[--C-:B------:R-:W-:Y:S01]  /*2b30*/  FFMA.FTZ R25, R21, UR10, -R45.reuse ;  /* 0x0000000a15197c23 */ /* 0x100fe2000801082d */
[----:B------:R-:W-:Y:S01]  /*2b40*/  FMNMX.FTZ R20, R12, R5, !PT ;  /* 0x000000050c147209 */ /* 0x000fe20007810000 */
[--C-:B------:R-:W-:Y:S01]  /*2b50*/  FFMA.FTZ R27, R24, UR10, -R45.reuse ;  /* 0x0000000a181b7c23 */ /* 0x100fe2000801082d */
[----:B------:R-:W-:Y:S01]  /*2b60*/  ISETP.GT.AND P2, PT, R3, 0x18, PT ;  /* 0x000000180300780c */ /* 0x000fe20003f44270 */
[----:B------:R2:W-:Y:S01]  /*2b70*/  MUFU.EX2 R48, R25 ;  /* 0x0000001900307308 */ /* 0x0005e20000000800 */
[----:B---3--:R-:W-:Y:S01]  /*2b80*/  FSEL R14, R33, -INF , P3 ;  /* 0xff800000210e7808 */ /* 0x008fe20001800000 */
[--C-:B------:R-:W-:Y:S01]  /*2b90*/  FFMA.FTZ R29, R26, UR10, -R45.reuse ;  /* 0x0000000a1a1d7c23 */ /* 0x100fe2000801082d */
[----:B------:R-:W-:Y:S01]  /*2ba0*/  FMNMX.FTZ R5, R13, R20, !PT ;  /* 0x000000140d057209 */ /* 0x000fe20007810000 */
[--C-:B------:R-:W-:Y:S01]  /*2bb0*/  FFMA.FTZ R33, R30, UR10, -R45.reuse ;  /* 0x0000000a1e217c23 */ /* 0x100fe2000801082d */
[----:B------:R-:W-:Y:S01]  /*2bc0*/  ISETP.GT.AND P3, PT, R3, 0x19, PT ;  /* 0x000000190300780c */ /* 0x000fe20003f64270 */
[--C-:B------:R-:W-:Y:S01]  /*2bd0*/  FFMA.FTZ R38, R38, UR10, -R45.reuse ;  /* 0x0000000a26267c23 */ /* 0x100fe2000801082d */
[----:B------:R-:W-:Y:S01]  /*2be0*/  FSEL R15, R72, -INF , P2 ;  /* 0xff800000480f7808 */ /* 0x000fe20001000000 */
[----:B------:R0:W-:Y:S01]  /*2bf0*/  MUFU.EX2 R155, R27 ;  /* 0x0000001b009b7308 */ /* 0x0001e20000000800 */
[----:B-1----:R-:W-:Y:S01]  /*2c00*/  FMNMX.FTZ R44, R14, R5, !PT ;  /* 0x000000050e2c7209 */ /* 0x002fe20007810000 */
[--C-:B------:R-:W-:Y:S01]  /*2c10*/  FFMA.FTZ R39, R39, UR10, -R45.reuse ;  /* 0x0000000a27277c23 */ /* 0x100fe2000801082d */
[----:B------:R-:W-:Y:S01]  /*2c20*/  ISETP.GT.AND P2, PT, R3, 0x20, PT ;  /* 0x000000200300780c */ /* 0x000fe20003f44270 */
[--C-:B------:R-:W-:Y:S01]  /*2c30*/  FFMA.FTZ R41, R41, UR10, -R45.reuse ;  /* 0x0000000a29297c23 */ /* 0x100fe2000801082d */
[----:B------:R-:W-:Y:S01]  /*2c40*/  FSEL R20, R73, -INF , P3 ;  /* 0xff80000049147808 */ /* 0x000fe20001800000 */
[--C-:B------:R-:W-:Y:S01]  /*2c50*/  FFMA.FTZ R40, R40, UR10, -R45.reuse ;  /* 0x0000000a28287c23 */ /* 0x100fe2000801082d */
[----:B------:R-:W-:Y:S01]  /*2c60*/  FMNMX.FTZ R5, R15, R44, !PT ;  /* 0x0000002c0f057209 */ /* 0x000fe20007810000 */
[----:B------:R-:W-:Y:S01]  /*2c70*/  MUFU.TANH R60, R60 ;  /* 0x0000003c003c7308 */ /* 0x000fe20000002400 */
[----:B------:R-:W-:Y:S01]  /*2c80*/  ISETP.GT.AND P3, PT, R3, 0x21, PT ;  /* 0x000000210300780c */ /* 0x000fe20003f64270 */
[--C-:B------:R-:W-:Y:S01]  /*2c90*/  FFMA.FTZ R42, R42, UR10, -R45.reuse ;  /* 0x0000000a2a2a7c23 */ /* 0x100fe2000801082d */
[----:B------:R-:W-:Y:S01]  /*2ca0*/  FSEL R21, R74, -INF , P2 ;  /* 0xff8000004a157808 */ /* 0x000fe20001000000 */
[--C-:B------:R-:W-:Y:S01]  /*2cb0*/  FFMA.FTZ R43, R43, UR10, -R45.reuse ;  /* 0x0000000a2b2b7c23 */ /* 0x100fe2000801082d */
[----:B------:R-:W-:Y:S01]  /*2cc0*/  FMNMX.FTZ R44, R20, R5, !PT ;  /* 0x00000005142c7209 */ /* 0x000fe20007810000 */
[--C-:B------:R-:W-:Y:S01]  /*2cd0*/  FFMA.FTZ R46, R46, UR10, -R45.reuse ;  /* 0x0000000a2e2e7c23 */ /* 0x100fe2000801082d */
[----:B------:R-:W-:Y:S01]  /*2ce0*/  ISETP.GT.AND P2, PT, R3, 0x28, PT ;  /* 0x000000280300780c */ /* 0x000fe20003f44270 */
[----:B------:R1:W-:Y:S01]  /*2cf0*/  MUFU.EX2 R52, R29 ;  /* 0x0000001d00347308 */ /* 0x0003e20000000800 */
[----:B------:R-:W-:Y:S01]  /*2d00*/  FSEL R24, R75, -INF , P3 ;  /* 0xff8000004b187808 */ /* 0x000fe20001800000 */
[--C-:B------:R-:W-:Y:S01]  /*2d10*/  FFMA.FTZ R47, R47, UR10, -R45.reuse ;  /* 0x0000000a2f2f7c23 */ /* 0x100fe2000801082d */
[----:B------:R-:W-:Y:S01]  /*2d20*/  FMNMX.FTZ R5, R21, R44, !PT ;  /* 0x0000002c15057209 */ /* 0x000fe20007810000 */
[--C-:B------:R-:W-:Y:S01]  /*2d30*/  FFMA.FTZ R50, R50, UR10, -R45.reuse ;  /* 0x0000000a32327c23 */ /* 0x100fe2000801082d */
[----:B------:R-:W-:Y:S01]  /*2d40*/  ISETP.GT.AND P3, PT, R3, 0x29, PT ;  /* 0x000000290300780c */ /* 0x000fe20003f64270 */
[--C-:B------:R-:W-:Y:S01]  /*2d50*/  FFMA.FTZ R51, R51, UR10, -R45.reuse ;  /* 0x0000000a33337c23 */ /* 0x100fe2000801082d */
[----:B--2---:R-:W-:Y:S01]  /*2d60*/  FSEL R25, R31, -INF , P2 ;  /* 0xff8000001f197808 */ /* 0x004fe20001000000 */
        /* <DEDUP_REMOVED lines=10> */
[----:B------:R-:W-:Y:S01]  /*2e10*/  MUFU.TANH R64, R64 ;  /* 0x0000004000407308 */ /* 0x000fe20000002400 */
[----:B0-----:R-:W-:Y:S01]  /*2e20*/  FSEL R27, R62, -INF , P2 ;  /* 0xff8000003e1b7808 */ /* 0x001fe20001000000 */
[----:B------:R-:W-:Y:S01]  /*2e30*/  FFMA.FTZ R58, R58, UR10, -R45 ;  /* 0x0000000a3a3a7c23 */ /* 0x000fe2000801082d */
[----:B------:R-:W-:-:S02]  /*2e40*/  FMNMX.FTZ R44, R26, R5, !PT ;  /* 0x000000051a2c7209 */ /* 0x000fc40007810000 */
[----:B------:R-:W-:Y:S02]  /*2e50*/  ISETP.GT.AND P2, PT, R3, 0x38, PT ;  /* 0x000000380300780c */ /* 0x000fe40003f44270 */
[----:B------:R-:W-:Y:S01]  /*2e60*/  FSEL R28, R49, -INF , P3 ;  /* 0xff800000311c7808 */ /* 0x000fe20001800000 */
[----:B------:R5:W-:Y:S01]  /*2e70*/  MUFU.EX2 R157, R31 ;  /* 0x0000001f009d7308 */ /* 0x000be20000000800 */
[----:B------:R-:W-:Y:S01]  /*2e80*/  FMNMX.FTZ R5, R27, R44, !PT ;  /* 0x0000002c1b057209 */ /* 0x000fe20007810000 */
[----:B------:R-:W-:Y:S01]  /*2e90*/  FFMA.FTZ R49, R34, UR10, -R45 ;  /* 0x0000000a22317c23 */ /* 0x000fe2000801082d */
[----:B------:R-:W-:Y:S02]  /*2ea0*/  ISETP.GT.AND P3, PT, R3, 0x39, PT ;  /* 0x000000390300780c */ /* 0x000fe40003f64270 */
[----:B-1----:R-:W-:Y:S02]  /*2eb0*/  FSEL R29, R63, -INF , P2 ;  /* 0xff8000003f1d7808 */ /* 0x002fe40001000000 */
[----:B------:R-:W-:Y:S01]  /*2ec0*/  FMNMX.FTZ R44, R28, R5, !PT ;  /* 0x000000051c2c7209 */ /* 0x000fe20007810000 */
[----:B------:R-:W0:Y:S01]  /*2ed0*/  MUFU.TANH R65, R65 ;  /* 0x0000004100417308 */ /* 0x000e220000002400 */
[----:B------:R-:W-:-:S02]  /*2ee0*/  ISETP.GT.AND P2, PT, R3, 0x40, PT ;  /* 0x000000400300780c */ /* 0x000fc40003f44270 */
[----:B------:R-:W-:Y:S01]  /*2ef0*/  FSEL R30, R53, -INF , P3 ;  /* 0xff800000351e7808 */ /* 0x000fe20001800000 */
[----:B------:R-:W-:Y:S01]  /*2f00*/  FFMA.FTZ R53, R36, UR10, -R45 ;  /* 0x0000000a24357c23 */ /* 0x000fe2000801082d */
[----:B------:R-:W-:Y:S02]  /*2f10*/  FMNMX.FTZ R5, R29, R44, !PT ;  /* 0x0000002c1d057209 */ /* 0x000fe40007810000 */
[C---:B------:R-:W-:Y:S01]  /*2f20*/  ISETP.GT.AND P3, PT, R3.reuse, 0x41, PT ;  /* 0x000000410300780c */ /* 0x040fe20003f64270 */
[----:B------:R-:W1:Y:S01]  /*2f30*/  MUFU.TANH R68, R68 ;  /* 0x0000004400447308 */ /* 0x000e620000002400 */
[----:B-----5:R-:W-:Y:S02]  /*2f40*/  FSEL R31, R66, -INF , P2 ;  /* 0xff800000421f7808 */ /* 0x020fe40001000000 */
[----:B------:R-:W-:Y:S02]  /*2f50*/  FMNMX.FTZ R44, R30, R5, !PT ;  /* 0x000000051e2c7209 */ /* 0x000fe40007810000 */
[----:B------:R-:W-:-:S02]  /*2f60*/  ISETP.GT.AND P2, PT, R3, 0x48, PT ;  /* 0x000000480300780c */ /* 0x000fc40003f44270 */
[----:B------:R-:W-:Y:S01]  /*2f70*/  FSEL R32, R57, -INF , P3 ;  /* 0xff80000039207808 */ /* 0x000fe20001800000 */
[----:B------:R3:W-:Y:S01]  /*2f80*/  MUFU.EX2 R56, R33 ;  /* 0x0000002100387308 */ /* 0x0007e20000000800 */
[----:B------:R-:W-:Y:S02]  /*2f90*/  FMNMX.FTZ R5, R31, R44, !PT ;  /* 0x0000002c1f057209 */ /* 0x000fe40007810000 */
[----:B------:R-:W-:Y:S02]  /*2fa0*/  ISETP.GT.AND P3, PT, R3, 0x49, PT ;  /* 0x000000490300780c */ /* 0x000fe40003f64270 */
[----:B------:R-:W-:Y:S02]  /*2fb0*/  FMNMX.FTZ R44, R32, R5, !PT ;  /* 0x00000005202c7209 */ /* 0x000fe40007810000 */
[----:B--2---:R-:W-:Y:S01]  /*2fc0*/  FSEL R34, R61, -INF , P3 ;  /* 0xff8000003d227808 */ /* 0x004fe20001800000 */
[----:B------:R-:W2:Y:S01]  /*2fd0*/  MUFU.TANH R69, R69 ;  /* 0x0000004500457308 */ /* 0x000ea20000002400 */
[----:B---3--:R-:W-:-:S02]  /*2fe0*/  FSEL R33, R60, -INF , P2 ;  /* 0xff8000003c217808 */ /* 0x008fc40001000000 */
[----:B------:R-:W-:Y:S02]  /*2ff0*/  ISETP.GT.AND P2, PT, R3, 0x50, PT ;  /* 0x000000500300780c */ /* 0x000fe40003f44270 */
[----:B------:R-:W-:Y:S02]  /*3000*/  FMNMX.FTZ R5, R33, R44, !PT ;  /* 0x0000002c21057209 */ /* 0x000fe40007810000 */
[----:B------:R-:W-:Y:S01]  /*3010*/  ISETP.GT.AND P3, PT, R3, 0x51, PT ;  /* 0x000000510300780c */ /* 0x000fe20003f64270 */
[----:B------:R3:W-:Y:S01]  /*3020*/  MUFU.EX2 R159, R35 ;  /* 0x00000023009f7308 */ /* 0x0007e20000000800 */
[----:B------:R-:W-:Y:S02]  /*3030*/  FMNMX.FTZ R44, R34, R5, !PT ;  /* 0x00000005222c7209 */ /* 0x000fe40007810000 */
[----:B0-----:R-:W-:Y:S02]  /*3040*/  FSEL R36, R65, -INF , P3 ;  /* 0xff80000041247808 */ /* 0x001fe40001800000 */
[----:B------:R-:W-:-:S03]  /*3050*/  ISETP.GT.AND P3, PT, R3, 0x59, PT ;  /* 0x000000590300780c */ /* 0x000fc60003f64270 */
[----:B------:R0:W-:Y:S01]  /*3060*/  MUFU.EX2 R60, R49 ;  /* 0x00000031003c7308 */ /* 0x0001e20000000800 */
[----:B---3--:R-:W-:Y:S02]  /*3070*/  FSEL R35, R64, -INF , P2 ;  /* 0xff80000040237808 */ /* 0x008fe40001000000 */
[----:B------:R-:W-:Y:S02]  /*3080*/  ISETP.GT.AND P2, PT, R3, 0x58, PT ;  /* 0x000000580300780c */ /* 0x000fe40003f44270 */
[----:B------:R-:W-:Y:S02]  /*3090*/  FMNMX.FTZ R5, R35, R44, !PT ;  /* 0x0000002c23057209 */ /* 0x000fe40007810000 */
[----:B-1----:R-:W-:Y:S01]  /*30a0*/  FSEL R3, R68, -INF , P2 ;  /* 0xff80000044037808 */ /* 0x002fe20001000000 */
[----:B------:R1:W-:Y:S01]  /*30b0*/  MUFU.EX2 R163, R38 ;  /* 0x0000002600a37308 */ /* 0x0003e20000000800 */
[----:B------:R-:W-:Y:S01]  /*30c0*/  FMNMX.FTZ R44, R36, R5, !PT ;  /* 0x00000005242c7209 */ /* 0x000fe20007810000 */
[--C-:B0-----:R-:W-:Y:S01]  /*30d0*/  FFMA.FTZ R49, R37, UR10, -R45.reuse ;  /* 0x0000000a25317c23 */ /* 0x101fe2000801082d */
[----:B--2---:R-:W-:Y:S01]  /*30e0*/  FSEL R37, R69, -INF , P3 ;  /* 0xff80000045257808 */ /* 0x004fe20001800000 */
[----:B------:R-:W-:Y:S01]  /*30f0*/  FFMA.FTZ R45, R59, UR10, -R45 ;  /* 0x0000000a3b2d7c23 */ /* 0x000fe2000801082d */
[----:B------:R-:W-:-:S03]  /*3100*/  FMNMX.FTZ R44, R3, R44, !PT ;  /* 0x0000002c032c7209 */ /* 0x000fc60007810000 */
[----:B------:R-:W-:Y:S01]  /*3110*/  MUFU.EX2 R153, R153 ;  /* 0x0000009900997308 */ /* 0x000fe20000000800 */
[----:B------:R-:W-:-:S05]  /*3120*/  FMNMX.FTZ R44, R37, R44, !PT ;  /* 0x0000002c252c7209 */ /* 0x000fca0007810000 */
[----:B------:R-:W1:Y:S02]  /*3130*/  SHFL.BFLY PT, R5, R44, 0x2, 0x1f ;  /* 0x0c401f002c057f89 */ /* 0x000e6400000e0000 */
[----:B------:R-:W-:Y:S08]  /*3140*/  MUFU.EX2 R64, R39 ;  /* 0x0000002700407308 */ /* 0x000ff00000000800 */
[----:B------:R-:W-:Y:S08]  /*3150*/  MUFU.EX2 R165, R41 ;  /* 0x0000002900a57308 */ /* 0x000ff00000000800 */
[----:B------:R-:W-:Y:S01]  /*3160*/  MUFU.EX2 R62, R49 ;  /* 0x00000031003e7308 */ /* 0x000fe20000000800 */
[----:B-1----:R-:W-:-:S07]  /*3170*/  FMNMX.FTZ R38, R44, R5, !PT ;  /* 0x000000052c267209 */ /* 0x002fce0007810000 */
[----:B------:R-:W0:Y:S01]  /*3180*/  MUFU.EX2 R53, R53 ;  /* 0x0000003500357308 */ /* 0x000e220000000800 */
[----:B------:R-:W1:Y:S07]  /*3190*/  SHFL.BFLY PT, R5, R38, 0x1, 0x1f ;  /* 0x0c201f0026057f89 */ /* 0x000e6e00000e0000 */
[----:B------:R-:W-:Y:S08]  /*31a0*/  MUFU.EX2 R40, R40 ;  /* 0x0000002800287308 */ /* 0x000ff00000000800 */
[----:B------:R-:W-:Y:S01]  /*31b0*/  MUFU.EX2 R42, R42 ;  /* 0x0000002a002a7308 */ /* 0x000fe20000000800 */
[----:B0-----:R-:W-:-:S07]  /*31c0*/  F2FP.BF16.F32.PACK_AB R161, R62, R53 ;  /* 0x000000353ea1723e */ /* 0x001fce00000010ff */
[----:B------:R-:W-:Y:S01]  /*31d0*/  MUFU.EX2 R43, R43 ;  /* 0x0000002b002b7308 */ /* 0x000fe20000000800 */
[----:B-1----:R-:W-:-:S04]  /*31e0*/  FMNMX.FTZ R5, R38, R5, !PT ;  /* 0x0000000526057209 */ /* 0x002fc80007810000 */
[C---:B------:R-:W-:Y:S01]  /*31f0*/  FSETP.NEU.FTZ.AND P2, PT, R5.reuse, -INF , PT ;  /* 0xff8000000500780b */ /* 0x040fe20003f5d000 */
[----:B------:R-:W-:Y:S02]  /*3200*/  FMUL.FTZ R38, R5, UR10 ;  /* 0x0000000a05267c20 */ /* 0x000fe40008410000 */
[----:B------:R-:W-:Y:S03]  /*3210*/  MUFU.EX2 R46, R46 ;  /* 0x0000002e002e7308 */ /* 0x000fe60000000800 */
[----:B------:R-:W-:Y:S02]  /*3220*/  FSEL R38, R38, RZ, P2 ;  /* 0x000000ff26267208 */ /* 0x000fe40001000000 */
[----:B------:R-:W-:Y:S02]  /*3230*/  LOP3.LUT P2, RZ, R76, 0x7f, RZ, 0xc0, !PT ;  /* 0x0000007f4cff7812 */ /* 0x000fe4000784c0ff */
[----:B------:R-:W-:Y:S01]  /*3240*/  SHF.R.U32.HI R76, RZ, 0x7, R76 ;  /* 0x00000007ff4c7819 */ /* 0x000fe2000001164c */
        /* <DEDUP_REMOVED lines=12> */
[----:B------:R1:W2:Y:S01]  /*3310*/  MUFU.EX2 R39, R9 ;  /* 0x0000000900277308 */ /* 0x0002a20000000800 */
[----:B0-----:R-:W-:Y:S01]  /*3320*/  FADD.FTZ R0, R153, R48 ;  /* 0x0000003099007221 */ /* 0x001fe20000010000 */
[--C-:B------:R-:W-:Y:S01]  /*3330*/  FFMA.FTZ R26, R26, UR10, -R38.reuse ;  /* 0x0000000a1a1a7c23 */ /* 0x100fe20008010826 */
[--C-:B------:R-:W-:Y:S01]  /*3340*/  FFMA.FTZ R27, R27, UR10, -R38.reuse ;  /* 0x0000000a1b1b7c23 */ /* 0x100fe20008010826 */
[--C-:B------:R-:W-:Y:S01]  /*3350*/  FFMA.FTZ R28, R28, UR10, -R38.reuse ;  /* 0x0000000a1c1c7c23 */ /* 0x100fe20008010826 */
[--C-:B------:R-:W-:Y:S01]  /*3360*/  FFMA.FTZ R29, R29, UR10, -R38.reuse ;  /* 0x0000000a1d1d7c23 */ /* 0x100fe20008010826 */
[--C-:B------:R-:W-:Y:S01]  /*3370*/  FFMA.FTZ R30, R30, UR10, -R38.reuse ;  /* 0x0000000a1e1e7c23 */ /* 0x100fe20008010826 */
[----:B------:R-:W-:Y:S01]  /*3380*/  FFMA.FTZ R31, R31, UR10, -R38 ;  /* 0x0000000a1f1f7c23 */ /* 0x000fe20008010826 */
[----:B------:R-:W0:Y:S01]  /*3390*/  MUFU.EX2 R10, R10 ;  /* 0x0000000a000a7308 */ /* 0x000e220000000800 */
[----:B-1----:R-:W-:Y:S01]  /*33a0*/  FADD.FTZ R9, R155, R0 ;  /* 0x000000009b097221 */ /* 0x002fe20000010000 */
[--C-:B------:R-:W-:Y:S01]  /*33b0*/  FFMA.FTZ R32, R32, UR10, -R38.reuse ;  /* 0x0000000a20207c23 */ /* 0x100fe20008010826 */
[--C-:B------:R-:W-:Y:S01]  /*33c0*/  FFMA.FTZ R33, R33, UR10, -R38.reuse ;  /* 0x0000000a21217c23 */ /* 0x100fe20008010826 */
[--C-:B------:R-:W-:Y:S01]  /*33d0*/  FFMA.FTZ R34, R34, UR10, -R38.reuse ;  /* 0x0000000a22227c23 */ /* 0x100fe20008010826 */
[----:B------:R-:W-:Y:S01]  /*33e0*/  FADD.FTZ R0, R52, R9 ;  /* 0x0000000934007221 */ /* 0x000fe20000010000 */
[--C-:B------:R-:W-:Y:S01]  /*33f0*/  FFMA.FTZ R35, R35, UR10, -R38.reuse ;  /* 0x0000000a23237c23 */ /* 0x100fe20008010826 */
[----:B------:R-:W-:Y:S01]  /*3400*/  FFMA.FTZ R36, R36, UR10, -R38 ;  /* 0x0000000a24247c23 */ /* 0x000fe20008010826 */
[----:B------:R1:W3:Y:S01]  /*3410*/  MUFU.EX2 R41, R12 ;  /* 0x0000000c00297308 */ /* 0x0002e20000000800 */
[----:B------:R-:W-:Y:S01]  /*3420*/  FADD.FTZ R49, R157, R0 ;  /* 0x000000009d317221 */ /* 0x000fe20000010000 */
[----:B--2---:R-:W-:Y:S01]  /*3430*/  FADD.FTZ R9, R152, R39 ;  /* 0x0000002798097221 */ /* 0x004fe20000010000 */
[--C-:B------:R-:W-:Y:S01]  /*3440*/  FFMA.FTZ R3, R3, UR10, -R38.reuse ;  /* 0x0000000a03037c23 */ /* 0x100fe20008010826 */
[----:B------:R-:W-:Y:S01]  /*3450*/  FFMA.FTZ R37, R37, UR10, -R38 ;  /* 0x0000000a25257c23 */ /* 0x000fe20008010826 */
[----:B------:R-:W-:-:S02]  /*3460*/  F2FP.BF16.F32.PACK_AB R167, R43, R42 ;  /* 0x0000002a2ba7723e */ /* 0x000fc400000010ff */
[----:B------:R-:W-:Y:S01]  /*3470*/  F2FP.BF16.F32.PACK_AB R153, R48, R153 ;  /* 0x000000993099723e */ /* 0x000fe200000010ff */
[----:B------:R-:W2:Y:S01]  /*3480*/  MUFU.EX2 R13, R13 ;  /* 0x0000000d000d7308 */ /* 0x000ea20000000800 */
[----:B-1----:R-:W-:Y:S01]  /*3490*/  FADD.FTZ R12, R56, R49 ;  /* 0x00000031380c7221 */ /* 0x002fe20000010000 */
[----:B0-----:R-:W-:Y:S01]  /*34a0*/  FADD.FTZ R0, R10, R9 ;  /* 0x000000090a007221 */ /* 0x001fe20000010000 */
[----:B------:R-:W-:Y:S02]  /*34b0*/  IADD3 R9, -R76, 0xb, RZ ;  /* 0x0000000b4c097810 */ /* 0x000fe40007ffe1ff */
[----:B------:R-:W-:Y:S01]  /*34c0*/  FADD.FTZ R49, R159, R12 ;  /* 0x0000000c9f317221 */ /* 0x000fe20000010000 */
[----:B------:R-:W-:Y:S02]  /*34d0*/  F2FP.BF16.F32.PACK_AB R155, R52, R155 ;  /* 0x0000009b349b723e */ /* 0x000fe400000010ff */
[----:B------:R-:W0:Y:S01]  /*34e0*/  MUFU.EX2 R14, R14 ;  /* 0x0000000e000e7308 */ /* 0x000e220000000800 */
[C---:B---3--:R-:W-:Y:S01]  /*34f0*/  FADD.FTZ R12, R41.reuse, R0 ;  /* 0x00000000290c7221 */ /* 0x048fe20000010000 */
[----:B------:R-:W-:Y:S01]  /*3500*/  FADD.FTZ R44, R60, R49 ;  /* 0x000000313c2c7221 */ /* 0x000fe20000010000 */
[----:B------:R-:W-:Y:S01]  /*3510*/  @!P2 VIADD R0, R6, 0x22840 ;  /* 0x000228400600a836 */ /* 0x000fe20000000000 */
[----:B------:R-:W-:-:S02]  /*3520*/  F2FP.BF16.F32.PACK_AB R154, R41, R10 ;  /* 0x0000000a299a723e */ /* 0x000fc400000010ff */
[----:B------:R-:W-:Y:S01]  /*3530*/  FADD.FTZ R57, R53, R44 ;  /* 0x0000002c35397221 */ /* 0x000fe20000010000 */
[----:B------:R-:W-:Y:S01]  /*3540*/  F2FP.BF16.F32.PACK_AB R157, R56, R157 ;  /* 0x0000009d389d723e */ /* 0x000fe200000010ff */
[----:B------:R-:W1:Y:S01]  /*3550*/  MUFU.EX2 R15, R15 ;  /* 0x0000000f000f7308 */ /* 0x000e620000000800 */
[----:B--2---:R-:W-:Y:S01]  /*3560*/  FADD.FTZ R49, R13, R12 ;  /* 0x0000000c0d317221 */ /* 0x004fe20000010000 */
[----:B------:R-:W-:Y:S01]  /*3570*/  FADD.FTZ R44, R62, R57 ;  /* 0x000000393e2c7221 */ /* 0x000fe20000010000 */
[----:B------:R-:W-:Y:S01]  /*3580*/  @!P2 PRMT R0, RZ, 0x654, R0 ;  /* 0x00000654ff00a816 */ /* 0x000fe20000000000 */
[----:B------:R2:W-:Y:S06]  /*3590*/  BAR.ARV R9, 0x100 ;  /* 0x000400090000751d */ /* 0x0005ec0000002000 */
[----:B------:R-:W3:Y:S01]  /*35a0*/  MUFU.EX2 R20, R20 ;  /* 0x0000001400147308 */ /* 0x000ee20000000800 */
[----:B0-----:R-:W-:Y:S01]  /*35b0*/  FADD.FTZ R12, R14, R49 ;  /* 0x000000310e0c7221 */ /* 0x001fe20000010000 */
[----:B------:R-:W-:Y:S01]  /*35c0*/  FADD.FTZ R57, R163, R44 ;  /* 0x0000002ca3397221 */ /* 0x000fe20000010000 */
[----:B------:R0:W-:Y:S01]  /*35d0*/  @!P2 SYNCS.ARRIVE.TRANS64.RED.A1T0 RZ, [R0+URZ], RZ ;  /* 0x000000ff00ffa9a7 */ /* 0x0001e2000810043f */
[----:B------:R-:W-:-:S02]  /*35e0*/  F2FP.BF16.F32.PACK_AB R159, R60, R159 ;  /* 0x0000009f3c9f723e */ /* 0x000fc400000010ff */
[C---:B------:R-:W-:Y:S01]  /*35f0*/  FADD.FTZ R57, R64.reuse, R57 ;  /* 0x0000003940397221 */ /* 0x040fe20000010000 */
[----:B-1----:R-:W-:Y:S01]  /*3600*/  FADD.FTZ R49, R15, R12 ;  /* 0x0000000c0f317221 */ /* 0x002fe20000010000 */
[----:B------:R-:W1:Y:S01]  /*3610*/  MUFU.EX2 R21, R21 ;  /* 0x0000001500157308 */ /* 0x000e620000000800 */
[----:B------:R-:W-:Y:S02]  /*3620*/  F2FP.BF16.F32.PACK_AB R163, R64, R163 ;  /* 0x000000a340a3723e */ /* 0x000fe400000010ff */
[----:B------:R-:W-:Y:S02]  /*3630*/  F2FP.BF16.F32.PACK_AB R152, R39, R152 ;  /* 0x000000982798723e */ /* 0x000fe400000010ff */
[----:B------:R-:W-:-:S03]  /*3640*/  F2FP.BF16.F32.PACK_AB R156, R14, R13 ;  /* 0x0000000d0e9c723e */ /* 0x000fc600000010ff */
[----:B------:R-:W0:Y:S01]  /*3650*/  MUFU.EX2 R24, R24 ;  /* 0x0000001800187308 */ /* 0x000e220000000800 */
[C---:B---3--:R-:W-:Y:S01]  /*3660*/  FADD.FTZ R12, R20.reuse, R49 ;  /* 0x00000031140c7221 */ /* 0x048fe20000010000 */
[----:B------:R-:W-:-:S06]  /*3670*/  F2FP.BF16.F32.PACK_AB R158, R20, R15 ;  /* 0x0000000f149e723e */ /* 0x000fcc00000010ff */
[----:B------:R-:W3:Y:S01]  /*3680*/  MUFU.EX2 R25, R25 ;  /* 0x0000001900197308 */ /* 0x000ee20000000800 */
[----:B-1----:R-:W-:Y:S01]  /*3690*/  FADD.FTZ R49, R21, R12 ;  /* 0x0000000c15317221 */ /* 0x002fe20000010000 */
[----:B------:R-:W-:-:S04]  /*36a0*/  FADD.FTZ R12, R40, R57 ;  /* 0x00000039280c7221 */ /* 0x000fc80000010000 */
[C---:B------:R-:W-:Y:S01]  /*36b0*/  FADD.FTZ R57, R165.reuse, R12 ;  /* 0x0000000ca5397221 */ /* 0x040fe20000010000 */
[----:B------:R-:W-:Y:S01]  /*36c0*/  F2FP.BF16.F32.PACK_AB R165, R165, R40 ;  /* 0x00000028a5a5723e */ /* 0x000fe200000010ff */
[----:B------:R-:W1:Y:S01]  /*36d0*/  MUFU.EX2 R26, R26 ;  /* 0x0000001a001a7308 */ /* 0x000e620000000800 */
        /* <DEDUP_REMOVED lines=8> */
[C---:B-1----:R-:W-:Y:S01]  /*3760*/  FADD.FTZ R0, R26.reuse, R49 ;  /* 0x000000311a007221 */ /* 0x042fe20000010000 */
[----:B------:R-:W-:-:S06]  /*3770*/  F2FP.BF16.F32.PACK_AB R162, R26, R25 ;  /* 0x000000191aa2723e */ /* 0x000fcc00000010ff */
[----:B------:R-:W1:Y:S01]  /*3780*/  MUFU.EX2 R29, R29 ;  /* 0x0000001d001d7308 */ /* 0x000e620000000800 */
[----:B0-----:R-:W-:-:S07]  /*3790*/  FADD.FTZ R49, R27, R0 ;  /* 0x000000001b317221 */ /* 0x001fce0000010000 */
[----:B------:R-:W0:Y:S01]  /*37a0*/  MUFU.EX2 R47, R47 ;  /* 0x0000002f002f7308 */ /* 0x000e220000000800 */
[C---:B---3--:R-:W-:Y:S01]  /*37b0*/  FADD.FTZ R0, R28.reuse, R49 ;  /* 0x000000311c007221 */ /* 0x048fe20000010000 */
[----:B------:R-:W-:-:S06]  /*37c0*/  F2FP.BF16.F32.PACK_AB R164, R28, R27 ;  /* 0x0000001b1ca4723e */ /* 0x000fcc00000010ff */
[----:B------:R-:W3:Y:S01]  /*37d0*/  MUFU.EX2 R30, R30 ;  /* 0x0000001e001e7308 */ /* 0x000ee20000000800 */
[----:B-1----:R-:W-:-:S07]  /*37e0*/  FADD.FTZ R49, R29, R0 ;  /* 0x000000001d317221 */ /* 0x002fce0000010000 */
[----:B------:R-:W1:Y:S01]  /*37f0*/  MUFU.EX2 R50, R50 ;  /* 0x0000003200327308 */ /* 0x000e620000000800 */
[C---:B0-----:R-:W-:Y:S01]  /*3800*/  FADD.FTZ R57, R47.reuse, R12 ;  /* 0x0000000c2f397221 */ /* 0x041fe20000010000 */
[----:B------:R-:W-:-:S06]  /*3810*/  F2FP.BF16.F32.PACK_AB R169, R47, R46 ;  /* 0x0000002e2fa9723e */ /* 0x000fcc00000010ff */
[----:B------:R-:W0:Y:S01]  /*3820*/  MUFU.EX2 R31, R31 ;  /* 0x0000001f001f7308 */ /* 0x000e220000000800 */
[C---:B---3--:R-:W-:Y:S01]  /*3830*/  FADD.FTZ R0, R30.reuse, R49 ;  /* 0x000000311e007221 */ /* 0x048fe20000010000 */
[----:B------:R-:W-:-:S06]  /*3840*/  F2FP.BF16.F32.PACK_AB R166, R30, R29 ;  /* 0x0000001d1ea6723e */ /* 0x000fcc00000010ff */
[----:B------:R-:W3:Y:S01]  /*3850*/  MUFU.EX2 R51, R51 ;  /* 0x0000003300337308 */ /* 0x000ee20000000800 */
[----:B-1----:R-:W-:-:S07]  /*3860*/  FADD.FTZ R12, R50, R57 ;  /* 0x00000039320c7221 */ /* 0x002fce0000010000 */
[----:B------:R-:W1:Y:S01]  /*3870*/  MUFU.EX2 R32, R32 ;  /* 0x0000002000207308 */ /* 0x000e620000000800 */
[----:B0-----:R-:W-:-:S07]  /*3880*/  FADD.FTZ R49, R31, R0 ;  /* 0x000000001f317221 */ /* 0x001fce0000010000 */
[----:B------:R-:W0:Y:S01]  /*3890*/  MUFU.EX2 R54, R54 ;  /* 0x0000003600367308 */ /* 0x000e220000000800 */
[C---:B---3--:R-:W-:Y:S01]  /*38a0*/  FADD.FTZ R53, R51.reuse, R12 ;  /* 0x0000000c33357221 */ /* 0x048fe20000010000 */
[----:B------:R-:W-:-:S06]  /*38b0*/  F2FP.BF16.F32.PACK_AB R171, R51, R50 ;  /* 0x0000003233ab723e */ /* 0x000fcc00000010ff */
[----:B------:R-:W3:Y:S01]  /*38c0*/  MUFU.EX2 R33, R33 ;  /* 0x0000002100217308 */ /* 0x000ee20000000800 */
[C---:B-1----:R-:W-:Y:S01]  /*38d0*/  FADD.FTZ R0, R32.reuse, R49 ;  /* 0x0000003120007221 */ /* 0x042fe20000010000 */
[----:B------:R-:W-:-:S06]  /*38e0*/  F2FP.BF16.F32.PACK_AB R168, R32, R31 ;  /* 0x0000001f20a8723e */ /* 0x000fcc00000010ff */
[----:B------:R-:W1:Y:S01]  /*38f0*/  MUFU.EX2 R55, R55 ;  /* 0x0000003700377308 */ /* 0x000e620000000800 */
[----:B0-----:R-:W-:-:S07]  /*3900*/  FADD.FTZ R12, R54, R53 ;  /* 0x00000035360c7221 */ /* 0x001fce0000010000 */
[----:B------:R-:W0:Y:S01]  /*3910*/  MUFU.EX2 R34, R34 ;  /* 0x0000002200227308 */ /* 0x000e220000000800 */
[----:B---3--:R-:W-:-:S07]  /*3920*/  FADD.FTZ R43, R33, R0 ;  /* 0x00000000212b7221 */ /* 0x008fce0000010000 */
[----:B------:R-:W-:Y:S01]  /*3930*/  MUFU.EX2 R35, R35 ;  /* 0x0000002300237308 */ /* 0x000fe20000000800 */
[C---:B-1----:R-:W-:Y:S01]  /*3940*/  FADD.FTZ R49, R55.reuse, R12 ;  /* 0x0000000c37317221 */ /* 0x042fe20000010000 */
[----:B------:R-:W-:-:S06]  /*3950*/  F2FP.BF16.F32.PACK_AB R173, R55, R54 ;  /* 0x0000003637ad723e */ /* 0x000fcc00000010ff */
[----:B------:R-:W1:Y:S01]  /*3960*/  MUFU.EX2 R36, R36 ;  /* 0x0000002400247308 */ /* 0x000e620000000800 */
[C---:B0-----:R-:W-:Y:S01]  /*3970*/  FADD.FTZ R12, R34.reuse, R43 ;  /* 0x0000002b220c7221 */ /* 0x041fe20000010000 */
[----:B------:R-:W-:-:S06]  /*3980*/  F2FP.BF16.F32.PACK_AB R170, R34, R33 ;  /* 0x0000002122aa723e */ /* 0x000fcc00000010ff */
[----:B------:R-:W0:Y:S08]  /*3990*/  MUFU.EX2 R58, R58 ;  /* 0x0000003a003a7308 */ /* 0x000e300000000800 */
[----:B------:R3:W4:Y:S01]  /*39a0*/  MUFU.EX2 R174, R3 ;  /* 0x0000000300ae7308 */ /* 0x0007220000000800 */
[----:B-1----:R-:W-:-:S07]  /*39b0*/  F2FP.BF16.F32.PACK_AB R172, R36, R35 ;  /* 0x0000002324ac723e */ /* 0x002fce00000010ff */
[----:B------:R-:W1:Y:S01]  /*39c0*/  MUFU.EX2 R45, R45 ;  /* 0x0000002d002d7308 */ /* 0x000e620000000800 */
[----:B---3--:R-:W-:Y:S01]  /*39d0*/  FADD.FTZ R3, R35, R12 ;  /* 0x0000000c23037221 */ /* 0x008fe20000010000 */
[----:B0-----:R-:W-:-:S03]  /*39e0*/  FADD.FTZ R0, R58, R49 ;  /* 0x000000313a007221 */ /* 0x001fc60000010000 */
[----:B------:R-:W-:-:S03]  /*39f0*/  FADD.FTZ R3, R36, R3 ;  /* 0x0000000324037221 */ /* 0x000fc60000010000 */
[----:B------:R-:W0:Y:S01]  /*3a00*/  MUFU.EX2 R37, R37 ;  /* 0x0000002500257308 */ /* 0x000e220000000800 */
[----:B----4-:R-:W-:Y:S01]  /*3a10*/  FADD.FTZ R10, R174, R3 ;  /* 0x00000003ae0a7221 */ /* 0x010fe20000010000 */
[C---:B-1----:R-:W-:Y:S01]  /*3a20*/  FADD.FTZ R0, R45.reuse, R0 ;  /* 0x000000002d007221 */ /* 0x042fe20000010000 */
[----:B------:R-:W-:Y:S02]  /*3a30*/  F2FP.BF16.F32.PACK_AB R175, R45, R58 ;  /* 0x0000003a2daf723e */ /* 0x000fe400000010ff */
[C---:B0-----:R-:W-:Y:S01]  /*3a40*/  FADD.FTZ R3, R37.reuse, R10 ;  /* 0x0000000a25037221 */ /* 0x041fe20000010000 */
[----:B------:R-:W-:Y:S01]  /*3a50*/  F2FP.BF16.F32.PACK_AB R174, R37, R174 ;  /* 0x000000ae25ae723e */ /* 0x000fe200000010ff */
[----:B--2---:R-:W-:Y:S06]  /*3a60*/  @!P0 BRA `(.L_x_13846) ;  /* 0x0000000000048947 */ /* 0x004fec0003800000 */
[----:B------:R-:W-:Y:S01]  /*3a70*/  BPT.TRAP 0x1 ;  /* 0x000000040000795c */ /* 0x000fe20000300000 */
.L_x_13846:
[----:B------:R0:W1:Y:S01]  /*3a80*/  SYNCS.PHASECHK.TRANS64.TRYWAIT P3, [R6+URZ+0x22850], R11 ;  /* 0x0228500b060075a7 */ /* 0x000062000806017f */
[----:B------:R-:W-:Y:S05]  /*3a90*/  @!P0 BRA `(.L_x_13847) ;  /* 0x0000000000048947 */ /* 0x000fea0003800000 */
[----:B------:R-:W-:Y:S01]  /*3aa0*/  BPT.TRAP 0x1 ;  /* 0x000000040000795c */ /* 0x000fe20000300000 */
.L_x_13847:
[----:B-1----:R-:W-:Y:S05]  /*3ab0*/  @P3 BRA `(.L_x_13848) ;  /* 0x0000000000083947 */ /* 0x002fea0003800000 */
[----:B------:R-:W1:Y:S02]  /*3ac0*/  SYNCS.PHASECHK.TRANS64.TRYWAIT P3, [R6+URZ+0x22850], R11 ;  /* 0x0228500b060075a7 */ /* 0x000e64000806017f */
[----:B-1----:R-:W-:Y:S05]  /*3ad0*/  @!P3 BRA `(.L_x_13849) ;  /* 0x000000ec0098b947 */ /* 0x002fea0003800000 */
.L_x_13848:
[----:B------:R-:W-:Y:S01]  /*3ae0*/  R2UR UR6, R7 ;  /* 0x00000000070672ca */ /* 0x000fe200000e0000 */
[----:B------:R2:W-:Y:S01]  /*3af0*/  BAR.SYNC.DEFER_BLOCKING R8, 0x100 ;  /* 0x000400080000751d */ /* 0x0005e20000010000 */
[----:B------:R-:W-:Y:S01]  /*3b00*/  UIADD3 UR23, UR49, -0x2, URZ ;  /* 0xfffffffe31177890 */ /* 0x000fe2000fffe03f */
[----:B01----:R-:W-:-:S04]  /*3b10*/  @!P2 VIADD R6, R6, 0x22860 ;  /* 0x000228600606a836 */ /* 0x003fc80000000000 */
        /* <DEDUP_REMOVED lines=59> */
[----:B------:R-:W-:-:S06]  /*3ed0*/  ULDC UR24, c[0x0][0x988] ;  /* 0x0002620000187ab9 */ /* 0x000fcc0000000800 */
.L_x_13859:
[----:B------:R-:W-:-:S04]  /*3ee0*/  UIADD3 UR37, UR37, 0x1, URZ ;  /* 0x0000000125257890 */ /* 0x000fc8000fffe03f */
[----:B------:R-:W-:-:S04]  /*3ef0*/  UISETP.NE.AND UP1, UPT, UR37, 0x2, UPT ;  /* 0x000000022500788c */ /* 0x000fc8000bf25270 */
[----:B------:R-:W-:Y:S02]  /*3f00*/  USEL UR6, URZ, 0x1, UP1 ;  /* 0x000000013f067887 */ /* 0x000fe40008800000 */
[----:B------:R-:W-:Y:S02]  /*3f10*/  USEL UR37, UR37, URZ, UP1 ;  /* 0x0000003f25257287 */ /* 0x000fe40008800000 */
[----:B------:R-:W-:Y:S01]  /*3f20*/  ULOP3.LUT UR38, UR38, UR6, URZ, 0x3c, !UPT ;  /* 0x0000000626267292 */ /* 0x000fe2000f8e3c3f */
[----:B0-----:R-:W-:Y:S11]  /*3f30*/  @!P0 BRA `(.L_x_13851) ;  /* 0x0000000000048947 */ /* 0x001ff60003800000 */
[----:B------:R-:W-:Y:S01]  /*3f40*/  BPT.TRAP 0x1 ;  /* 0x000000040000795c */ /* 0x000fe20000300000 */
.L_x_13851:
        /* <DEDUP_REMOVED lines=9> */
.L_x_13852:
[----:B-1----:R-:W-:Y:S05]  /*3fe0*/  @P3 BRA `(.L_x_13853) ;  /* 0x0000000000083947 */ /* 0x002fea0003800000 */
[----:B------:R-:W1:Y:S02]  /*3ff0*/  SYNCS.PHASECHK.TRANS64.TRYWAIT P3, [UR26+0x22830], R6 ;  /* 0x02283006ff0075a7 */ /* 0x000e64000806015a */
[----:B-1----:R-:W-:Y:S05]  /*4000*/  @!P3 BRA `(.L_x_13854) ;  /* 0x000000e80060b947 */ /* 0x002fea0003800000 */
.L_x_13853:
        /* <DEDUP_REMOVED lines=11> */
[----:B------:R-:W-:Y:S01]  /*40c0*/  UMOV UR15, 0x40000040 ;  /* 0x40000040000f7882 */ /* 0x000fe20000000000 */
[----:B--2---:R-:W-:Y:S01]  /*40d0*/  SHF.R.U32.HI R216, RZ, 0x7, R216 ;  /* 0x00000007ffd87819 */ /* 0x004fe200000116d8 */
[----:B------:R-:W-:-:S02]  /*40e0*/  WARPGROUP.DEPBAR.LE gsb0, 0x0 ;  /* 0x00008000000079c5 */ /* 0x000fc40000010000 */
[----:B------:R-:W-:-:S06]  /*40f0*/  WARPGROUP.ARRIVE ;  /* 0x00000000000079c5 */ /* 0x000fcc0000000000 */
[----:B------:R-:W-:Y:S01]  /*4100*/  HGMMA.64x96x16.F32.BF16 R152, gdesc[UR4], R152, gsb0 ;  /* 0x01600000049879f0 */ /* 0x000fe20008001898 */
[----:B------:R-:W-:Y:S02]  /*4110*/  @UP0 ULDC UR6, c[0x0][0x44c] ;  /* 0x0001130000060ab9 */ /* 0x000fe40000000800 */
[----:B-1----:R-:W-:Y:S01]  /*4120*/  @P1 IMAD.HI.U32 R5, R4, UR6, RZ ;  /* 0x0000000604051c27 */ /* 0x002fe2000f8e00ff */
[----:B------:R-:W-:-:S04]  /*4130*/  @UP0 ULDC UR6, c[0x0][0x450] ;  /* 0x0001140000060ab9 */ /* 0x000fc80000000800 */
[----:B------:R-:W-:Y:S01]  /*4140*/  @P1 SHF.R.U32.HI R4, RZ, UR6, R5 ;  /* 0x00000006ff041c19 */ /* 0x000fe20008011605 */
[----:B------:R-:W-:Y:S01]  /*4150*/  UMOV UR6, 0x1 ;  /* 0x0000000100067882 */ /* 0x000fe20000000000 */
[----:B------:R-:W-:Y:S01]  /*4160*/  IMAD.U32 R5, RZ, RZ, UR44 ;  /* 0x0000002cff057e24 */ /* 0x000fe2000f8e00ff */
[----:B------:R-:W-:Y:S02]  /*4170*/  UIMAD UR6, UR23, -0x60, UR6 ;  /* 0xffffffa0170678a4 */ /* 0x000fe4000f8e0206 */
[----:B------:R-:W1:Y:S01]  /*4180*/  SHFL.IDX PT, R9, R4, 0x1, 0x1c1f ;  /* 0x003c1f0004097f89 */ /* 0x000e6200000e0000 */
        /* <DEDUP_REMOVED lines=14> */
[----:B------:R-:W-:Y:S01]  /*4270*/  IMAD R162, R17, R162, UR6 ;  /* 0x0000000611a27e24 */ /* 0x000fe2000f8e02a2 */
[----:B------:R-:W2:Y:S01]  /*4280*/  MUFU.TANH R154, R154 ;  /* 0x0000009a009a7308 */ /* 0x000ea20000002400 */
[----:B------:R-:W-:Y:S01]  /*4290*/  FMUL.FTZ R213, R152, UR25 ;  /* 0x0000001998d57c20 */ /* 0x000fe20008410000 */
[----:B------:R-:W-:Y:S01]  /*42a0*/  FMUL.FTZ R211, R160, UR25 ;  /* 0x00000019a0d37c20 */ /* 0x000fe20008410000 */
[----:B------:R-:W-:Y:S01]  /*42b0*/  FMUL.FTZ R160, R169, UR25 ;  /* 0x00000019a9a07c20 */ /* 0x000fe20008410000 */
[----:B------:R-:W-:Y:S01]  /*42c0*/  IADD3 R162, -R5, UR42, R162 ;  /* 0x0000002a05a27c10 */ /* 0x000fe2000fffe1a2 */
[----:B------:R-:W-:Y:S01]  /*42d0*/  FMUL.FTZ R169, R163, UR25 ;  /* 0x00000019a3a97c20 */ /* 0x000fe20008410000 */
[----:B------:R-:W-:Y:S01]  /*42e0*/  FMUL.FTZ R210, R161, UR25 ;  /* 0x00000019a1d27c20 */ /* 0x000fe20008410000 */
[----:B------:R-:W-:Y:S01]  /*42f0*/  FMUL.FTZ R161, R165, UR25 ;  /* 0x00000019a5a17c20 */ /* 0x000fe20008410000 */
[----:B------:R3:W4:Y:S01]  /*4300*/  MUFU.TANH R11, R155 ;  /* 0x0000009b000b7308 */ /* 0x0007220000002400 */
[----:B-1----:R-:W-:-:S02]  /*4310*/  IMAD.IADD R152, R162, 0x1, R9 ;  /* 0x00000001a2987824 */ /* 0x002fc400078e0209 */
[----:B------:R-:W-:Y:S01]  /*4320*/  FMUL.FTZ R165, R166, UR25 ;  /* 0x00000019a6a57c20 */ /* 0x000fe20008410000 */
[----:B------:R-:W-:Y:S01]  /*4330*/  FMUL.FTZ R163, R167, UR25 ;  /* 0x00000019a7a37c20 */ /* 0x000fe20008410000 */
[----:B------:R-:W-:Y:S01]  /*4340*/  FMUL.FTZ R5, R179, UR25 ;  /* 0x00000019b3057c20 */ /* 0x000fe20008410000 */
[----:B------:R-:W-:Y:S01]  /*4350*/  FMUL.FTZ R214, R156, UR25 ;  /* 0x000000199cd67c20 */ /* 0x000fe20008410000 */
[C---:B------:R-:W-:Y:S01]  /*4360*/  ISETP.GT.AND P3, PT, R152.reuse, RZ, PT ;  /* 0x000000ff9800720c */ /* 0x040fe20003f64270 */
[----:B------:R-:W-:Y:S01]  /*4370*/  FMUL.FTZ R156, R171, UR25 ;  /* 0x00000019ab9c7c20 */ /* 0x000fe20008410000 */
[----:B------:R1:W5:Y:S01]  /*4380*/  MUFU.TANH R15, R158 ;  /* 0x0000009e000f7308 */ /* 0x0003620000002400 */
[----:B------:R-:W-:Y:S01]  /*4390*/  ISETP.GT.AND P4, PT, R152, 0x1, PT ;  /* 0x000000019800780c */ /* 0x000fe20003f84270 */
[----:B------:R-:W-:Y:S01]  /*43a0*/  FMUL.FTZ R12, R175, UR25 ;  /* 0x00000019af0c7c20 */ /* 0x000fe20008410000 */
[----:B--2---:R-:W-:Y:S01]  /*43b0*/  FSEL R159, R154, -INF , P3 ;  /* 0xff8000009a9f7808 */ /* 0x004fe20001800000 */
[----:B---3--:R-:W-:Y:S01]  /*43c0*/  FMUL.FTZ R155, R174, UR25 ;  /* 0x00000019ae9b7c20 */ /* 0x008fe20008410000 */
[----:B------:R-:W-:Y:S01]  /*43d0*/  ISETP.GT.AND P3, PT, R152, 0x8, PT ;  /* 0x000000089800780c */ /* 0x000fe20003f64270 */
[----:B------:R-:W-:Y:S01]  /*43e0*/  FMUL.FTZ R10, R178, UR25 ;  /* 0x00000019b20a7c20 */ /* 0x000fe20008410000 */
[----:B------:R-:W-:Y:S01]  /*43f0*/  FMNMX.FTZ R20, R159, R7, !PT ;  /* 0x000000079f147209 */ /* 0x000fe20007810000 */
[----:B------:R-:W2:Y:S01]  /*4400*/  MUFU.TANH R14, R14 ;  /* 0x0000000e000e7308 */ /* 0x000ea20000002400 */
[----:B----4-:R-:W-:Y:S01]  /*4410*/  FSEL R167, R11, -INF , P4 ;  /* 0xff8000000ba77808 */ /* 0x010fe20002000000 */
[----:B-1----:R-:W-:Y:S01]  /*4420*/  FMUL.FTZ R158, R170, UR25 ;  /* 0x00000019aa9e7c20 */ /* 0x002fe20008410000 */
[----:B------:R-:W-:Y:S01]  /*4430*/  ISETP.GT.AND P4, PT, R152, 0x9, PT ;  /* 0x000000099800780c */ /* 0x000fe20003f84270 */
[----:B------:R-:W-:Y:S01]  /*4440*/  FMUL.FTZ R9, R182, UR25 ;  /* 0x00000019b6097c20 */ /* 0x000fe20008410000 */
[----:B------:R-:W-:Y:S01]  /*4450*/  FMNMX.FTZ R20, R167, R20, !PT ;  /* 0x00000014a7147209 */ /* 0x000fe20007810000 */
[----:B------:R-:W-:Y:S01]  /*4460*/  FMUL.FTZ R11, R183, UR25 ;  /* 0x00000019b70b7c20 */ /* 0x000fe20008410000 */
[----:B------:R-:W-:Y:S01]  /*4470*/  FMUL.FTZ R186, R186, UR25 ;  /* 0x00000019baba7c20 */ /* 0x000fe20008410000 */
[----:B------:R-:W1:Y:S01]  /*4480*/  MUFU.TANH R13, R13 ;  /* 0x0000000d000d7308 */ /* 0x000e620000002400 */
        /* <DEDUP_REMOVED lines=40> */
[----:B-1----:R-:W-:-:S02]  /*4710*/  FSEL R163, R163, -INF , P4 ;  /* 0xff800000a3a37808 */ /* 0x002fc40002000000 */
[----:B------:R-:W-:Y:S02]  /*4720*/  ISETP.GT.AND P4, PT, R152, 0x21, PT ;  /* 0x000000219800780c */ /* 0x000fe40003f84270 */
[----:B------:R-:W-:-:S03]  /*4730*/  FMNMX.FTZ R13, R163, R20, !PT ;  /* 0x00000014a30d7209 */ /* 0x000fc60007810000 */
[----:B------:R-:W1:Y:S01]  /*4740*/  MUFU.TANH R155, R155 ;  /* 0x0000009b009b7308 */ /* 0x000e620000002400 */
[----:B---3--:R-:W-:Y:S02]  /*4750*/  FSEL R158, R158, -INF , P3 ;  /* 0xff8000009e9e7808 */ /* 0x008fe40001800000 */
[----:B------:R-:W-:Y:S02]  /*4760*/  ISETP.GT.AND P3, PT, R152, 0x28, PT ;  /* 0x000000289800780c */ /* 0x000fe40003f64270 */
[----:B------:R-:W-:-:S03]  /*4770*/  FMNMX.FTZ R13, R158, R13, !PT ;  /* 0x0000000d9e0d7209 */ /* 0x000fc60007810000 */
[----:B------:R-:W3:Y:S01]  /*4780*/  MUFU.TANH R12, R12 ;  /* 0x0000000c000c7308 */ /* 0x000ee20000002400 */
[----:B--2---:R-:W-:Y:S02]  /*4790*/  FSEL R156, R156, -INF , P4 ;  /* 0xff8000009c9c7808 */ /* 0x004fe40002000000 */
[----:B------:R-:W-:Y:S02]  /*47a0*/  ISETP.GT.AND P4, PT, R152, 0x29, PT ;  /* 0x000000299800780c */ /* 0x000fe40003f84270 */
[----:B------:R-:W-:-:S03]  /*47b0*/  FMNMX.FTZ R14, R156, R13, !PT ;  /* 0x0000000d9c0e7209 */ /* 0x000fc60007810000 */
[----:B------:R-:W2:Y:S01]  /*47c0*/  MUFU.TANH R10, R10 ;  /* 0x0000000a000a7308 */ /* 0x000ea20000002400 */
[----:B-1----:R-:W-:Y:S02]  /*47d0*/  FSEL R155, R155, -INF , P3 ;  /* 0xff8000009b9b7808 */ /* 0x002fe40001800000 */
        /* <DEDUP_REMOVED lines=23> */
[----:B-1----:R-:W-:Y:S01]  /*4950*/  FSEL R14, R186, -INF , P3 ;  /* 0xff800000ba0e7808 */ /* 0x002fe20001800000 */
[----:B------:R-:W-:Y:S01]  /*4960*/  FMUL.FTZ R186, R196, UR25 ;  /* 0x00000019c4ba7c20 */ /* 0x000fe20008410000 */
[----:B------:R-:W-:Y:S02]  /*4970*/  ISETP.GT.AND P3, PT, R152, 0x48, PT ;  /* 0x000000489800780c */ /* 0x000fe40003f64270 */
[----:B------:R-:W-:-:S03]  /*4980*/  FMNMX.FTZ R20, R14, R15, !PT ;  /* 0x0000000f0e147209 */ /* 0x000fc60007810000 */
[----:B------:R-:W1:Y:S01]  /*4990*/  MUFU.TANH R191, R191 ;  /* 0x000000bf00bf7308 */ /* 0x000e620000002400 */
[----:B---3--:R-:W-:Y:S01]  /*49a0*/  FSEL R13, R187, -INF , P4 ;  /* 0xff800000bb0d7808 */ /* 0x008fe20002000000 */
[----:B------:R-:W-:Y:S01]  /*49b0*/  FMUL.FTZ R187, R197, UR25 ;  /* 0x00000019c5bb7c20 */ /* 0x000fe20008410000 */
        /* <DEDUP_REMOVED lines=19> */
[----:B-1----:R-:W-:-:S04]  /*4af0*/  FSEL R152, R198, -INF , P3 ;  /* 0xff800000c6987808 */ /* 0x002fc80001800000 */
[----:B------:R-:W-:Y:S01]  /*4b00*/  FMNMX.FTZ R166, R152, R173, !PT ;  /* 0x000000ad98a67209 */ /* 0x000fe20007810000 */
[----:B------:R-:W-:Y:S01]  /*4b10*/  FMUL.FTZ R173, R176, UR25 ;  /* 0x00000019b0ad7c20 */ /* 0x000fe20008410000 */
[----:B------:R-:W-:Y:S01]  /*4b20*/  FMUL.FTZ R176, R180, UR25 ;  /* 0x00000019b4b07c20 */ /* 0x000fe20008410000 */
[----:B------:R-:W1:Y:S01]  /*4b30*/  MUFU.TANH R215, R215 ;  /* 0x000000d700d77308 */ /* 0x000e620000002400 */
[----:B---3--:R-:W-:Y:S01]  /*4b40*/  FSEL R153, R199, -INF , P4 ;  /* 0xff800000c7997808 */ /* 0x008fe20002000000 */
[----:B------:R-:W-:Y:S01]  /*4b50*/  FMUL.FTZ R180, R188, UR25 ;  /* 0x00000019bcb47c20 */ /* 0x000fe20008410000 */
[----:B------:R-:W-:Y:S02]  /*4b60*/  IMAD.U32 R199, RZ, RZ, UR26 ;  /* 0x0000001affc77e24 */ /* 0x000fe4000f8e00ff */
[----:B------:R-:W-:-:S03]  /*4b70*/  FMNMX.FTZ R166, R153, R166, !PT ;  /* 0x000000a699a67209 */ /* 0x000fc60007810000 */
[----:B------:R-:W3:Y:S02]  /*4b80*/  MUFU.TANH R214, R214 ;  /* 0x000000d600d67308 */ /* 0x000ee40000002400 */
[----:B------:R-:W4:Y:S06]  /*4b90*/  SHFL.BFLY PT, R183, R166, 0x2, 0x1f ;  /* 0x0c401f00a6b77f89 */ /* 0x000f2c00000e0000 */
[----:B------:R-:W5:Y:S08]  /*4ba0*/  MUFU.TANH R212, R212 ;  /* 0x000000d400d47308 */ /* 0x000f700000002400 */
[----:B------:R-:W0:Y:S08]  /*4bb0*/  MUFU.TANH R211, R211 ;  /* 0x000000d300d37308 */ /* 0x000e300000002400 */
[----:B------:R-:W0:Y:S01]  /*4bc0*/  MUFU.TANH R210, R210 ;  /* 0x000000d200d27308 */ /* 0x000e220000002400 */
[----:B----4-:R-:W-:-:S02]  /*4bd0*/  FMNMX.FTZ R168, R166, R183, !PT ;  /* 0x000000b7a6a87209 */ /* 0x010fc40007810000 */
[----:B------:R-:W4:Y:S04]  /*4be0*/  SHFL.IDX PT, R183, R4, RZ, 0x1c1f ;  /* 0x001c1fff04b77589 */ /* 0x000f2800000e0000 */
[----:B------:R-:W2:Y:S01]  /*4bf0*/  SHFL.BFLY PT, R191, R168, 0x1, 0x1f ;  /* 0x0c201f00a8bf7f89 */ /* 0x000ea200000e0000 */
[----:B------:R-:W0:Y:S08]  /*4c00*/  MUFU.TANH R164, R164 ;  /* 0x000000a400a47308 */ /* 0x000e300000002400 */
[----:B------:R-:W0:Y:S08]  /*4c10*/  MUFU.TANH R161, R161 ;  /* 0x000000a100a17308 */ /* 0x000e300000002400 */
[----:B------:R-:W0:Y:S01]  /*4c20*/  MUFU.TANH R157, R157 ;  /* 0x0000009d009d7308 */ /* 0x000e220000002400 */
[----:B----4-:R-:W-:Y:S01]  /*4c30*/  IMAD.IADD R183, R162, 0x1, R183 ;  /* 0x00000001a2b77824 */ /* 0x010fe200078e02b7 */
[----:B--2---:R-:W-:-:S06]  /*4c40*/  FMNMX.FTZ R4, R168, R191, !PT ;  /* 0x000000bfa8047209 */ /* 0x004fcc0007810000 */
[----:B------:R-:W2:Y:S01]  /*4c50*/  MUFU.TANH R160, R160 ;  /* 0x000000a000a07308 */ /* 0x000ea20000002400 */
[C---:B------:R-:W-:Y:S02]  /*4c60*/  ISETP.GT.AND P3, PT, R183.reuse, RZ, PT ;  /* 0x000000ffb700720c */ /* 0x040fe40003f64270 */
[----:B------:R-:W-:Y:S01]  /*4c70*/  ISETP.GT.AND P6, PT, R183, 0x1, PT ;  /* 0x00000001b700780c */ /* 0x000fe20003fc4270 */
[----:B------:R-:W-:Y:S01]  /*4c80*/  FMUL.FTZ R166, R4, UR10 ;  /* 0x0000000a04a67c20 */ /* 0x000fe20008410000 */
[----:B------:R-:W-:Y:S02]  /*4c90*/  FSEL R213, R213, -INF , P3 ;  /* 0xff800000d5d57808 */ /* 0x000fe40001800000 */
[----:B------:R-:W-:Y:S01]  /*4ca0*/  ISETP.GT.AND P5, PT, R183, 0x8, PT ;  /* 0x00000008b700780c */ /* 0x000fe20003fa4270 */
[----:B------:R-:W4:Y:S01]  /*4cb0*/  MUFU.TANH R170, R170 ;  /* 0x000000aa00aa7308 */ /* 0x000f220000002400 */
[----:B-1----:R-:W-:Y:S02]  /*4cc0*/  FSEL R215, R215, -INF , P6 ;  /* 0xff800000d7d77808 */ /* 0x002fe40003000000 */
[----:B------:R-:W-:-:S02]  /*4cd0*/  FMNMX.FTZ R162, R213, R8, !PT ;  /* 0x00000008d5a27209 */ /* 0x000fc40007810000 */
[----:B------:R-:W-:Y:S02]  /*4ce0*/  ISETP.GT.AND P4, PT, R183, 0x9, PT ;  /* 0x00000009b700780c */ /* 0x000fe40003f84270 */
[----:B---3--:R-:W-:Y:S01]  /*4cf0*/  FSEL R214, R214, -INF , P5 ;  /* 0xff800000d6d67808 */ /* 0x008fe20002800000 */
[----:B------:R-:W1:Y:S01]  /*4d00*/  MUFU.TANH R172, R172 ;  /* 0x000000ac00ac7308 */ /* 0x000e620000002400 */
[----:B------:R-:W-:Y:S02]  /*4d10*/  FMNMX.FTZ R189, R215, R162, !PT ;  /* 0x000000a2d7bd7209 */ /* 0x000fe40007810000 */
[C---:B------:R-:W-:Y:S02]  /*4d20*/  ISETP.GT.AND P3, PT, R183.reuse, 0x10, PT ;  /* 0x00000010b700780c */ /* 0x040fe40003f64270 */
[----:B-----5:R-:W-:Y:S02]  /*4d30*/  FSEL R212, R212, -INF , P4 ;  /* 0xff800000d4d47808 */ /* 0x020fe40002000000 */
[----:B------:R-:W-:Y:S01]  /*4d40*/  FMNMX.FTZ R189, R214, R189, !PT ;  /* 0x000000bdd6bd7209 */ /* 0x000fe20007810000 */
[----:B------:R-:W3:Y:S01]  /*4d50*/  MUFU.TANH R173, R173 ;  /* 0x000000ad00ad7308 */ /* 0x000ee20000002400 */
[----:B------:R-:W-:-:S02]  /*4d60*/  ISETP.GT.AND P4, PT, R183, 0x11, PT ;  /* 0x00000011b700780c */ /* 0x000fc40003f84270 */
[----:B0-----:R-:W-:Y:S02]  /*4d70*/  FSEL R211, R211, -INF , P3 ;  /* 0xff800000d3d37808 */ /* 0x001fe40001800000 */
[----:B------:R-:W-:Y:S02]  /*4d80*/  FMNMX.FTZ R162, R212, R189, !PT ;  /* 0x000000bdd4a27209 */ /* 0x000fe40007810000 */
[----:B------:R-:W-:Y:S01]  /*4d90*/  ISETP.GT.AND P3, PT, R183, 0x18, PT ;  /* 0x00000018b700780c */ /* 0x000fe20003f64270 */
[----:B------:R-:W0:Y:S01]  /*4da0*/  MUFU.TANH R174, R174 ;  /* 0x000000ae00ae7308 */ /* 0x000e220000002400 */
[----:B------:R-:W-:Y:S02]  /*4db0*/  FSEL R210, R210, -INF , P4 ;  /* 0xff800000d2d27808 */ /* 0x000fe40002000000 */
[----:B------:R-:W-:Y:S02]  /*4dc0*/  FMNMX.FTZ R189, R211, R162, !PT ;  /* 0x000000a2d3bd7209 */ /* 0x000fe40007810000 */
[----:B------:R-:W-:-:S02]  /*4dd0*/  FSETP.NEU.FTZ.AND P6, PT, R4, -INF , PT ;  /* 0xff8000000400780b */ /* 0x000fc40003fdd000 */
[C---:B------:R-:W-:Y:S01]  /*4de0*/  ISETP.GT.AND P4, PT, R183.reuse, 0x19, PT ;  /* 0x00000019b700780c */ /* 0x040fe20003f84270 */
[----:B------:R-:W5:Y:S01]  /*4df0*/  MUFU.TANH R176, R176 ;  /* 0x000000b000b07308 */ /* 0x000f620000002400 */
[----:B------:R-:W-:Y:S02]  /*4e00*/  FSEL R164, R164, -INF , P3 ;  /* 0xff800000a4a47808 */ /* 0x000fe40001800000 */
[----:B------:R-:W-:Y:S02]  /*4e10*/  FMNMX.FTZ R189, R210, R189, !PT ;  /* 0x000000bdd2bd7209 */ /* 0x000fe40007810000 */
[----:B------:R-:W-:Y:S02]  /*4e20*/  FSEL R166, R166, RZ, P6 ;  /* 0x000000ffa6a67208 */ /* 0x000fe40003000000 */
[----:B------:R-:W-:Y:S01]  /*4e30*/  ISETP.GT.AND P3, PT, R183, 0x20, PT ;  /* 0x00000020b700780c */ /* 0x000fe20003f64270 */
[----:B------:R-:W5:Y:S01]  /*4e40*/  MUFU.TANH R177, R177 ;  /* 0x000000b100b17308 */ /* 0x000f620000002400 */
[----:B------:R-:W-:Y:S01]  /*4e50*/  FSEL R161, R161, -INF , P4 ;  /* 0xff800000a1a17808 */ /* 0x000fe20002000000 */
[--C-:B------:R-:W-:Y:S01]  /*4e60*/  FFMA.FTZ R162, R167, UR10, -R166.reuse ;  /* 0x0000000aa7a27c23 */ /* 0x100fe200080108a6 */
[----:B------:R-:W-:Y:S01]  /*4e70*/  FMNMX.FTZ R168, R164, R189, !PT ;  /* 0x000000bda4a87209 */ /* 0x000fe20007810000 */
[--C-:B------:R-:W-:Y:S01]  /*4e80*/  FFMA.FTZ R189, R175, UR10, -R166.reuse ;  /* 0x0000000aafbd7c23 */ /* 0x100fe200080108a6 */
[----:B------:R-:W-:Y:S01]  /*4e90*/  ISETP.GT.AND P4, PT, R183, 0x21, PT ;  /* 0x00000021b700780c */ /* 0x000fe20003f84270 */
[--C-:B------:R-:W-:Y:S01]  /*4ea0*/  FFMA.FTZ R159, R159, UR10, -R166.reuse ;  /* 0x0000000a9f9f7c23 */ /* 0x100fe200080108a6 */
[----:B------:R-:W-:Y:S01]  /*4eb0*/  FSEL R167, R157, -INF , P3 ;  /* 0xff8000009da77808 */ /* 0x000fe20001800000 */
[--C-:B------:R-:W-:Y:S01]  /*4ec0*/  FFMA.FTZ R157, R179, UR10, -R166.reuse ;  /* 0x0000000ab39d7c23 */ /* 0x100fe200080108a6 */
[----:B------:R-:W-:Y:S01]  /*4ed0*/  FMNMX.FTZ R188, R161, R168, !PT ;  /* 0x000000a8a1bc7209 */ /* 0x000fe20007810000 */
[----:B------:R-:W5:Y:S01]  /*4ee0*/  MUFU.TANH R178, R178 ;  /* 0x000000b200b27308 */ /* 0x000f620000002400 */
[----:B------:R-:W-:Y:S01]  /*4ef0*/  ISETP.GT.AND P3, PT, R183, 0x28, PT ;  /* 0x00000028b700780c */ /* 0x000fe20003f64270 */
[--C-:B------:R-:W-:Y:S01]  /*4f00*/  FFMA.FTZ R169, R169, UR10, -R166.reuse ;  /* 0x0000000aa9a97c23 */ /* 0x100fe200080108a6 */
[----:B--2---:R-:W-:Y:S01]  /*4f10*/  FSEL R168, R160, -INF , P4 ;  /* 0xff800000a0a87808 */ /* 0x004fe20002000000 */
[--C-:B------:R-:W-:Y:S01]  /*4f20*/  FFMA.FTZ R160, R171, UR10, -R166.reuse ;  /* 0x0000000aaba07c23 */ /* 0x100fe200080108a6 */
[----:B------:R-:W-:Y:S01]  /*4f30*/  FMNMX.FTZ R179, R167, R188, !PT ;  /* 0x000000bca7b37209 */ /* 0x000fe20007810000 */
[--C-:B------:R-:W-:Y:S01]  /*4f40*/  FFMA.FTZ R165, R165, UR10, -R166.reuse ;  /* 0x0000000aa5a57c23 */ /* 0x100fe200080108a6 */
[----:B------:R-:W-:Y:S01]  /*4f50*/  ISETP.GT.AND P4, PT, R183, 0x29, PT ;  /* 0x00000029b700780c */ /* 0x000fe20003f84270 */
[----:B------:R-:W2:Y:S01]  /*4f60*/  MUFU.TANH R181, R181 ;  /* 0x000000b500b57308 */ /* 0x000ea20000002400 */
[----:B----4-:R-:W-:Y:S01]  /*4f70*/  FSEL R170, R170, -INF , P3 ;  /* 0xff800000aaaa7808 */ /* 0x010fe20001800000 */
[--C-:B------:R-:W-:Y:S01]  /*4f80*/  FFMA.FTZ R158, R158, UR10, -R166.reuse ;  /* 0x0000000a9e9e7c23 */ /* 0x100fe200080108a6 */
[----:B------:R-:W-:Y:S01]  /*4f90*/  FMNMX.FTZ R179, R168, R179, !PT ;  /* 0x000000b3a8b37209 */ /* 0x000fe20007810000 */
[--C-:B------:R-:W-:Y:S01]  /*4fa0*/  FFMA.FTZ R10, R10, UR10, -R166.reuse ;  /* 0x0000000a0a0a7c23 */ /* 0x100fe200080108a6 */
[----:B-1----:R-:W-:Y:S01]  /*4fb0*/  FSEL R171, R172, -INF , P4 ;  /* 0xff800000acab7808 */ /* 0x002fe20002000000 */
[--C-:B------:R-:W-:Y:S01]  /*4fc0*/  FFMA.FTZ R11, R11, UR10, -R166.reuse ;  /* 0x0000000a0b0b7c23 */ /* 0x100fe200080108a6 */
[C---:B------:R-:W-:Y:S01]  /*4fd0*/  ISETP.GT.AND P3, PT, R183.reuse, 0x30, PT ;  /* 0x00000030b700780c */ /* 0x040fe20003f64270 */
[----:B------:R-:W1:Y:S01]  /*4fe0*/  MUFU.TANH R180, R180 ;  /* 0x000000b400b47308 */ /* 0x000e620000002400 */
        /* <DEDUP_REMOVED lines=10> */
[----:B0-----:R-:W-:Y:S01]  /*5090*/  FSEL R174, R174, -INF , P4 ;  /* 0xff800000aeae7808 */ /* 0x001fe20002000000 */
[--C-:B------:R-:W-:Y:S01]  /*50a0*/  FFMA.FTZ R21, R21, UR10, -R166.reuse ;  /* 0x0000000a15157c23 */ /* 0x100fe200080108a6 */
[----:B------:R-:W-:Y:S01]  /*50b0*/  FMNMX.FTZ R179, R173, R188, !PT ;  /* 0x000000bcadb37209 */ /* 0x000fe20007810000 */
[--C-:B------:R-:W-:Y:S01]  /*50c0*/  FFMA.FTZ R154, R154, UR10, -R166.reuse ;  /* 0x0000000a9a9a7c23 */ /* 0x100fe200080108a6 */
[----:B------:R-:W-:Y:S01]  /*50d0*/  ISETP.GT.AND P4, PT, R183, 0x39, PT ;  /* 0x00000039b700780c */ /* 0x000fe20003f84270 */
[----:B------:R-:W0:Y:S01]  /*50e0*/  MUFU.TANH R182, R182 ;  /* 0x000000b600b67308 */ /* 0x000e220000002400 */
[----:B-----5:R-:W-:Y:S01]  /*50f0*/  FSEL R175, R176, -INF , P3 ;  /* 0xff800000b0af7808 */ /* 0x020fe20001800000 */
[----:B------:R-:W-:Y:S01]  /*5100*/  FFMA.FTZ R152, R152, UR10, -R166 ;  /* 0x0000000a98987c23 */ /* 0x000fe200080108a6 */
[----:B------:R-:W-:-:S02]  /*5110*/  FMNMX.FTZ R188, R174, R179, !PT ;  /* 0x000000b3aebc7209 */ /* 0x000fc40007810000 */
[----:B------:R-:W-:Y:S02]  /*5120*/  ISETP.GT.AND P3, PT, R183, 0x40, PT ;  /* 0x00000040b700780c */ /* 0x000fe40003f64270 */
[----:B------:R-:W-:Y:S01]  /*5130*/  FSEL R176, R177, -INF , P4 ;  /* 0xff800000b1b07808 */ /* 0x000fe20002000000 */
[----:B------:R-:W4:Y:S01]  /*5140*/  MUFU.TANH R185, R185 ;  /* 0x000000b900b97308 */ /* 0x000f220000002400 */
[----:B------:R-:W-:Y:S01]  /*5150*/  FMNMX.FTZ R179, R175, R188, !PT ;  /* 0x000000bcafb37209 */ /* 0x000fe20007810000 */
[----:B------:R-:W-:Y:S01]  /*5160*/  FFMA.FTZ R188, R163, UR10, -R166 ;  /* 0x0000000aa3bc7c23 */ /* 0x000fe200080108a6 */
[----:B------:R-:W-:Y:S02]  /*5170*/  FSEL R177, R178, -INF , P3 ;  /* 0xff800000b2b17808 */ /* 0x000fe40001800000 */
[C---:B------:R-:W-:Y:S02]  /*5180*/  ISETP.GT.AND P4, PT, R183.reuse, 0x41, PT ;  /* 0x00000041b700780c */ /* 0x040fe40003f84270 */
[----:B------:R-:W-:Y:S01]  /*5190*/  FMNMX.FTZ R178, R176, R179, !PT ;  /* 0x000000b3b0b27209 */ /* 0x000fe20007810000 */
[----:B------:R-:W5:Y:S01]  /*51a0*/  MUFU.TANH R186, R186 ;  /* 0x000000ba00ba7308 */ /* 0x000f620000002400 */
[----:B------:R-:W-:-:S02]  /*51b0*/  ISETP.GT.AND P3, PT, R183, 0x48, PT ;  /* 0x00000048b700780c */ /* 0x000fc40003f64270 */
[----:B--2---:R-:W-:Y:S02]  /*51c0*/  FSEL R179, R181, -INF , P4 ;  /* 0xff800000b5b37808 */ /* 0x004fe40002000000 */
[----:B------:R-:W-:Y:S02]  /*51d0*/  FMNMX.FTZ R178, R177, R178, !PT ;  /* 0x000000b2b1b27209 */ /* 0x000fe40007810000 */
[----:B------:R-:W-:Y:S01]  /*51e0*/  ISETP.GT.AND P4, PT, R183, 0x49, PT ;  /* 0x00000049b700780c */ /* 0x000fe20003f84270 */
[----:B------:R-:W2:Y:S01]  /*51f0*/  MUFU.TANH R187, R187 ;  /* 0x000000bb00bb7308 */ /* 0x000ea20000002400 */
[----:B-1----:R-:W-:Y:S02]  /*5200*/  FSEL R180, R180, -INF , P3 ;  /* 0xff800000b4b47808 */ /* 0x002fe40001800000 */
[----:B------:R-:W-:Y:S02]  /*5210*/  FMNMX.FTZ R181, R179, R178, !PT ;  /* 0x000000b2b3b57209 */ /* 0x000fe40007810000 */
[----:B---3--:R-:W-:-:S02]  /*5220*/  FSEL R163, R184, -INF , P4 ;  /* 0xff800000b8a37808 */ /* 0x008fc40002000000 */
[C---:B------:R-:W-:Y:S01]  /*5230*/  ISETP.GT.AND P3, PT, R183.reuse, 0x50, PT ;  /* 0x00000050b700780c */ /* 0x040fe20003f64270 */
[----:B------:R-:W-:Y:S01]  /*5240*/  MUFU.EX2 R178, R188 ;  /* 0x000000bc00b27308 */ /* 0x000fe20000000800 */
[----:B------:R-:W-:Y:S02]  /*5250*/  FMNMX.FTZ R184, R180, R181, !PT ;  /* 0x000000b5b4b87209 */ /* 0x000fe40007810000 */
[----:B------:R-:W-:Y:S02]  /*5260*/  ISETP.GT.AND P4, PT, R183, 0x51, PT ;  /* 0x00000051b700780c */ /* 0x000fe40003f84270 */
[----:B0-----:R-:W-:Y:S02]  /*5270*/  FSEL R181, R182, -INF , P3 ;  /* 0xff800000b6b57808 */ /* 0x001fe40001800000 */
[----:B------:R-:W-:Y:S01]  /*5280*/  FMNMX.FTZ R184, R163, R184, !PT ;  /* 0x000000b8a3b87209 */ /* 0x000fe20007810000 */
[----:B------:R0:W-:Y:S01]  /*5290*/  MUFU.EX2 R172, R189 ;  /* 0x000000bd00ac7308 */ /* 0x0001e20000000800 */
[----:B----4-:R-:W-:-:S02]  /*52a0*/  FSEL R182, R185, -INF , P4 ;  /* 0xff800000b9b67808 */ /* 0x010fc40002000000 */
[----:B------:R-:W-:Y:S02]  /*52b0*/  ISETP.GT.AND P3, PT, R183, 0x58, PT ;  /* 0x00000058b700780c */ /* 0x000fe40003f64270 */
[----:B------:R-:W-:Y:S02]  /*52c0*/  FMNMX.FTZ R185, R181, R184, !PT ;  /* 0x000000b8b5b97209 */ /* 0x000fe40007810000 */
[----:B------:R-:W-:Y:S01]  /*52d0*/  ISETP.GT.AND P4, PT, R183, 0x59, PT ;  /* 0x00000059b700780c */ /* 0x000fe20003f84270 */
[--C-:B------:R-:W-:Y:S01]  /*52e0*/  FFMA.FTZ R183, R156, UR10, -R166.reuse ;  /* 0x0000000a9cb77c23 */ /* 0x100fe200080108a6 */
[----:B-----5:R-:W-:Y:S01]  /*52f0*/  FSEL R184, R186, -INF , P3 ;  /* 0xff800000bab87808 */ /* 0x020fe20001800000 */
[--C-:B------:R-:W-:Y:S01]  /*5300*/  FFMA.FTZ R156, R155, UR10, -R166.reuse ;  /* 0x0000000a9b9c7c23 */ /* 0x100fe200080108a6 */
[----:B------:R-:W-:Y:S01]  /*5310*/  FMNMX.FTZ R185, R182, R185, !PT ;  /* 0x000000b9b6b97209 */ /* 0x000fe20007810000 */
[--C-:B0-----:R-:W-:Y:S01]  /*5320*/  FFMA.FTZ R189, R153, UR10, -R166.reuse ;  /* 0x0000000a99bd7c23 */ /* 0x101fe200080108a6 */
[----:B--2---:R-:W-:Y:S01]  /*5330*/  FSEL R186, R187, -INF , P4 ;  /* 0xff800000bbba7808 */ /* 0x004fe20002000000 */
[--C-:B------:R-:W-:Y:S01]  /*5340*/  FFMA.FTZ R187, R5, UR10, -R166.reuse ;  /* 0x0000000a05bb7c23 */ /* 0x100fe200080108a6 */
[----:B------:R-:W-:Y:S01]  /*5350*/  FMNMX.FTZ R185, R184, R185, !PT ;  /* 0x000000b9b8b97209 */ /* 0x000fe20007810000 */
[----:B------:R-:W-:Y:S03]  /*5360*/  MUFU.EX2 R159, R159 ;  /* 0x0000009f009f7308 */ /* 0x000fe60000000800 */
[----:B------:R-:W-:Y:S01]  /*5370*/  FMNMX.FTZ R155, R186, R185, !PT ;  /* 0x000000b9ba9b7209 */ /* 0x000fe20007810000 */
[--C-:B------:R-:W-:Y:S01]  /*5380*/  FFMA.FTZ R185, R12, UR10, -R166.reuse ;  /* 0x0000000a0cb97c23 */ /* 0x100fe200080108a6 */
[----:B------:R-:W-:-:S03]  /*5390*/  FFMA.FTZ R12, R9, UR10, -R166 ;  /* 0x0000000a090c7c23 */ /* 0x000fc600080108a6 */
        /* <DEDUP_REMOVED lines=10> */
[----:B0-----:R-:W-:-:S02]  /*5440*/  FMNMX.FTZ R5, R188, R5, !PT ;  /* 0x00000005bc057209 */ /* 0x001fc40007810000 */
[----:B------:R-:W-:Y:S02]  /*5450*/  FSEL R188, R4, RZ, P6 ;  /* 0x000000ff04bc7208 */ /* 0x000fe40003000000 */
[C---:B------:R-:W-:Y:S01]  /*5460*/  FSETP.NEU.FTZ.AND P3, PT, R5.reuse, -INF , PT ;  /* 0xff8000000500780b */ /* 0x040fe20003f7d000 */
[----:B------:R-:W-:Y:S02]  /*5470*/  FMUL.FTZ R9, R5, UR10 ;  /* 0x0000000a05097c20 */ /* 0x000fe40008410000 */
[----:B------:R-:W-:Y:S01]  /*5480*/  MUFU.EX2 R156, R156 ;  /* 0x0000009c009c7308 */ /* 0x000fe20000000800 */
[----:B------:R-:W-:Y:S02]  /*5490*/  FADD.FTZ R188, -R188, R7 ;  /* 0x00000007bcbc7221 */ /* 0x000fe40000010100 */
[----:B------:R-:W-:Y:S02]  /*54a0*/  FSEL R153, R9, RZ, P3 ;  /* 0x000000ff09997208 */ /* 0x000fe40001800000 */
[----:B------:R-:W-:Y:S01]  /*54b0*/  FMUL.FTZ R188, R188, UR10 ;  /* 0x0000000abcbc7c20 */ /* 0x000fe20008410000 */
[----:B------:R-:W-:-:S02]  /*54c0*/  FSEL R9, R5, RZ, P3 ;  /* 0x000000ff05097208 */ /* 0x000fc40001800000 */
[----:B------:R-:W-:Y:S01]  /*54d0*/  MUFU.EX2 R185, R185 ;  /* 0x000000b900b97308 */ /* 0x000fe20000000800 */
[--C-:B------:R-:W-:Y:S01]  /*54e0*/  FFMA.FTZ R191, R213, UR10, -R153.reuse ;  /* 0x0000000ad5bf7c23 */ /* 0x100fe20008010899 */
[--C-:B------:R-:W-:Y:S01]  /*54f0*/  FFMA.FTZ R166, R215, UR10, -R153.reuse ;  /* 0x0000000ad7a67c23 */ /* 0x100fe20008010899 */
[----:B------:R-:W-:Y:S01]  /*5500*/  FADD.FTZ R9, -R9, R8 ;  /* 0x0000000809097221 */ /* 0x000fe20000010100 */
[--C-:B------:R-:W-:Y:S01]  /*5510*/  FFMA.FTZ R190, R214, UR10, -R153.reuse ;  /* 0x0000000ad6be7c23 */ /* 0x100fe20008010899 */
[--C-:B------:R-:W-:Y:S01]  /*5520*/  FFMA.FTZ R193, R212, UR10, -R153.reuse ;  /* 0x0000000ad4c17c23 */ /* 0x100fe20008010899 */
[--C-:B------:R-:W-:Y:S01]  /*5530*/  FFMA.FTZ R155, R168, UR10, -R153.reuse ;  /* 0x0000000aa89b7c23 */ /* 0x100fe20008010899 */
[----:B------:R-:W-:Y:S01]  /*5540*/  FMUL.FTZ R8, R9, UR10 ;  /* 0x0000000a09087c20 */ /* 0x000fe20008410000 */
        /* <DEDUP_REMOVED lines=14> */
[----:B------:R-:W-:-:S02]  /*5630*/  FFMA.FTZ R186, R186, UR10, -R153 ;  /* 0x0000000ababa7c23 */ /* 0x000fc40008010899 */
[----:B------:R-:W1:Y:S01]  /*5640*/  MUFU.EX2 R8, R8 ;  /* 0x0000000800087308 */ /* 0x000e620000000800 */
        /* <DEDUP_REMOVED lines=66> */
[----:B------:R-:W-:Y:S01]  /*5a70*/  FFMA.FTZ R176, R177, UR10, -R153 ;  /* 0x0000000ab1b07c23 */ /* 0x000fe20008010899 */
[----:B-1----:R-:W-:Y:S01]  /*5a80*/  FADD.FTZ R196, R164, R155 ;  /* 0x0000009ba4c47221 */ /* 0x002fe20000010000 */
[----:B------:R-:W-:Y:S01]  /*5a90*/  FADD.FTZ R198, R156, R161 ;  /* 0x000000a19cc67221 */ /* 0x000fe20000010000 */
[--C-:B------:R-:W-:Y:S01]  /*5aa0*/  FFMA.FTZ R177, R179, UR10, -R153.reuse ;  /* 0x0000000ab3b17c23 */ /* 0x100fe20008010899 */
[----:B------:R-:W0:Y:S01]  /*5ab0*/  MUFU.EX2 R194, R194 ;  /* 0x000000c200c27308 */ /* 0x000e220000000800 */
[--C-:B------:R-:W-:Y:S01]  /*5ac0*/  FFMA.FTZ R179, R180, UR10, -R153.reuse ;  /* 0x0000000ab4b37c23 */ /* 0x100fe20008010899 */
[----:B------:R-:W-:Y:S01]  /*5ad0*/  FADD.FTZ R161, R185, R198 ;  /* 0x000000c6b9a17221 */ /* 0x000fe20000010000 */
[----:B------:R-:W-:Y:S01]  /*5ae0*/  FFMA.FTZ R180, R163, UR10, -R153 ;  /* 0x0000000aa3b47c23 */ /* 0x000fe20008010899 */
[----:B------:R-:W-:Y:S01]  /*5af0*/  F2FP.BF16.F32.PACK_AB R153, R162, R159 ;  /* 0x0000009fa299723e */ /* 0x000fe200000010ff */
[-C--:B------:R-:W-:Y:S01]  /*5b00*/  FMUL.FTZ R95, R95, R188.reuse ;  /* 0x000000bc5f5f7220 */ /* 0x080fe20000410000 */
[----:B------:R-:W-:Y:S01]  /*5b10*/  F2FP.BF16.F32.PACK_AB R159, R178, R165 ;  /* 0x000000a5b29f723e */ /* 0x000fe200000010ff */
        /* <DEDUP_REMOVED lines=38> */
[----:B------:R-:W-:Y:S01]  /*5d80*/  FMUL.FTZ R151, R151, R188 ;  /* 0x000000bc97977220 */ /* 0x000fe20000410000 */
        /* <DEDUP_REMOVED lines=28> */
[----:B------:R-:W-:Y:S01]  /*5f50*/  F2FP.BF16.F32.PACK_AB R155, R160, R157 ;  /* 0x0000009da09b723e */ /* 0x000fe200000010ff */
[----:B------:R-:W-:Y:S01]  /*5f60*/  FMUL.FTZ R64, R64, R8 ;  /* 0x0000000840407220 */ /* 0x000fe20000410000 */
[----:B------:R-:W-:Y:S01]  /*5f70*/  F2FP.BF16.F32.PACK_AB R157, R169, R172 ;  /* 0x000000aca99d723e */ /* 0x000fe200000010ff */
[----:B------:R-:W-:Y:S01]  /*5f80*/  FMUL.FTZ R65, R65, R8 ;  /* 0x0000000841417220 */ /* 0x000fe20000410000 */
[----:B------:R-:W-:Y:S01]  /*5f90*/  F2FP.BF16.F32.PACK_AB R160, R7, R194 ;  /* 0x000000c207a0723e */ /* 0x000fe200000010ff */
        /* <DEDUP_REMOVED lines=36> */
[-C--:B------:R-:W-:Y:S01]  /*61e0*/  FMUL.FTZ R116, R116, R8.reuse ;  /* 0x0000000874747220 */ /* 0x080fe20000410000 */
[-C--:B------:R-:W-:Y:S01]  /*61f0*/  FMUL.FTZ R117, R117, R8.reuse ;  /* 0x0000000875757220 */ /* 0x080fe20000410000 */
[-C--:B------:R-:W-:Y:S01]  /*6200*/  FMUL.FTZ R120, R120, R8.reuse ;  /* 0x0000000878787220 */ /* 0x080fe20000410000 */
[-C--:B------:R-:W-:Y:S01]  /*6210*/  FMUL.FTZ R121, R121, R8.reuse ;  /* 0x0000000879797220 */ /* 0x080fe20000410000 */
[----:B------:R-:W-:Y:S01]  /*6220*/  FMUL.FTZ R124, R124, R8 ;  /* 0x000000087c7c7220 */ /* 0x000fe20000410000 */
[----:B------:R-:W0:Y:S01]  /*6230*/  MUFU.EX2 R176, R176 ;  /* 0x000000b000b07308 */ /* 0x000e220000000800 */
[----:B-1----:R-:W-:Y:S01]  /*6240*/  FADD.FTZ R167, R174, R163 ;  /* 0x000000a3aea77221 */ /* 0x002fe20000010000 */
[----:B------:R-:W-:Y:S01]  /*6250*/  F2FP.BF16.F32.PACK_AB R163, R185, R156 ;  /* 0x0000009cb9a3723e */ /* 0x000fe200000010ff */
[----:B------:R-:W-:Y:S01]  /*6260*/  FMUL.FTZ R125, R125, R8 ;  /* 0x000000087d7d7220 */ /* 0x000fe20000410000 */
[----:B------:R-:W-:Y:S01]  /*6270*/  F2FP.BF16.F32.PACK_AB R156, R195, R192 ;  /* 0x000000c0c39c723e */ /* 0x000fe200000010ff */
[-C--:B------:R-:W-:Y:S01]  /*6280*/  FMUL.FTZ R128, R128, R8.reuse ;  /* 0x0000000880807220 */ /* 0x080fe20000410000 */
[-C--:B------:R-:W-:Y:S01]  /*6290*/  FMUL.FTZ R129, R129, R8.reuse ;  /* 0x0000000881817220 */ /* 0x080fe20000410000 */
[----:B------:R-:W-:Y:S01]  /*62a0*/  FMUL.FTZ R132, R132, R8 ;  /* 0x0000000884847220 */ /* 0x000fe20000410000 */
[----:B------:R-:W1:Y:S01]  /*62b0*/  MUFU.EX2 R21, R21 ;  /* 0x0000001500157308 */ /* 0x000e620000000800 */
[C---:B---3--:R-:W-:Y:S01]  /*62c0*/  FADD.FTZ R158, R20.reuse, R165 ;  /* 0x000000a5149e7221 */ /* 0x048fe20000010000 */
[----:B------:R-:W-:Y:S01]  /*62d0*/  F2FP.BF16.F32.PACK_AB R165, R187, R10 ;  /* 0x0000000abba5723e */ /* 0x000fe200000010ff */
[-C--:B------:R-:W-:Y:S01]  /*62e0*/  FMUL.FTZ R133, R133, R8.reuse ;  /* 0x0000000885857220 */ /* 0x080fe20000410000 */
[----:B------:R-:W-:Y:S01]  /*62f0*/  F2FP.BF16.F32.PACK_AB R171, R20, R15 ;  /* 0x0000000f14ab723e */ /* 0x000fe200000010ff */
        /* <DEDUP_REMOVED lines=13> */
[----:B------:R-:W-:-:S02]  /*63d0*/  F2FP.BF16.F32.PACK_AB R158, R197, R164 ;  /* 0x000000a4c59e723e */ /* 0x000fc400000010ff */
[----:B------:R-:W-:-:S04]  /*63e0*/  F2FP.BF16.F32.PACK_AB R164, R213, R170 ;  /* 0x000000aad5a4723e */ /* 0x000fc800000010ff */
[----:B------:R-:W1:Y:S01]  /*63f0*/  MUFU.EX2 R179, R179 ;  /* 0x000000b300b37308 */ /* 0x000e620000000800 */
[C---:B---3--:R-:W-:Y:S01]  /*6400*/  FADD.FTZ R0, R177.reuse, R0 ;  /* 0x00000000b1007221 */ /* 0x048fe20000010000 */
[----:B------:R-:W-:-:S06]  /*6410*/  F2FP.BF16.F32.PACK_AB R168, R177, R176 ;  /* 0x000000b0b1a8723e */ /* 0x000fcc00000010ff */
[----:B------:R-:W3:Y:S01]  /*6420*/  MUFU.EX2 R152, R152 ;  /* 0x0000009800987308 */ /* 0x000ee20000000800 */
[C---:B0-----:R-:W-:Y:S01]  /*6430*/  FADD.FTZ R11, R154.reuse, R169 ;  /* 0x000000a99a0b7221 */ /* 0x041fe20000010000 */
[----:B------:R-:W-:Y:S02]  /*6440*/  F2FP.BF16.F32.PACK_AB R169, R13, R14 ;  /* 0x0000000e0da9723e */ /* 0x000fe400000010ff */
[----:B------:R-:W-:Y:S02]  /*6450*/  F2FP.BF16.F32.PACK_AB R173, R154, R21 ;  /* 0x000000159aad723e */ /* 0x000fe400000010ff */
[----:B------:R-:W-:Y:S02]  /*6460*/  F2FP.BF16.F32.PACK_AB R154, R193, R190 ;  /* 0x000000bec19a723e */ /* 0x000fe400000010ff */
        /* <DEDUP_REMOVED lines=13> */
[----:B0-----:R-:W-:Y:S01]  /*6540*/  FADD.FTZ R10, R184, R13 ;  /* 0x0000000db80a7221 */ /* 0x001fe20000010000 */
[C---:B-1----:R-:W-:Y:S01]  /*6550*/  F2FP.BF16.F32.PACK_AB R175, R189.reuse, R152 ;  /* 0x00000098bdaf723e */ /* 0x042fe200000010ff */
[----:B------:R-:W-:Y:S01]  /*6560*/  FADD.FTZ R0, R189, R0 ;  /* 0x00000000bd007221 */ /* 0x000fe20000010000 */
[----:B------:R-:W-:Y:S02]  /*6570*/  F2FP.BF16.F32.PACK_AB R152, R166, R191 ;  /* 0x000000bfa698723e */ /* 0x000fe400000010ff */
[----:B------:R-:W-:Y:S01]  /*6580*/  F2FP.BF16.F32.PACK_AB R166, R174, R3 ;  /* 0x00000003aea6723e */ /* 0x000fe200000010ff */
[C---:B---3--:R-:W-:Y:S01]  /*6590*/  FADD.FTZ R3, R11.reuse, R10 ;  /* 0x0000000a0b037221 */ /* 0x048fe20000010000 */
[----:B------:R-:W-:Y:S01]  /*65a0*/  F2FP.BF16.F32.PACK_AB R174, R11, R184 ;  /* 0x000000b80bae723e */ /* 0x000fe200000010ff */
[----:B--2---:R-:W-:Y:S06]  /*65b0*/  @!P0 BRA `(.L_x_13855) ;  /* 0x0000000000048947 */ /* 0x004fec0003800000 */
[----:B------:R-:W-:Y:S01]  /*65c0*/  BPT.TRAP 0x1 ;  /* 0x000000040000795c */ /* 0x000fe20000300000 */
.L_x_13855:
[----:B------:R0:W1:Y:S01]  /*65d0*/  SYNCS.PHASECHK.TRANS64.TRYWAIT P3, [UR26+0x22850], R6 ;  /* 0x02285006ff0075a7 */ /* 0x000062000806015a */
[----:B------:R-:W-:Y:S05]  /*65e0*/  @!P0 BRA `(.L_x_13856) ;  /* 0x0000000000048947 */ /* 0x000fea0003800000 */
[----:B------:R-:W-:Y:S01]  /*65f0*/  BPT.TRAP 0x1 ;  /* 0x000000040000795c */ /* 0x000fe20000300000 */
.L_x_13856:
[----:B-1----:R-:W-:Y:S05]  /*6600*/  @P3 BRA `(.L_x_13857) ;  /* 0x0000000000083947 */ /* 0x002fea0003800000 */
[----:B------:R-:W1:Y:S02]  /*6610*/  SYNCS.PHASECHK.TRANS64.TRYWAIT P3, [UR26+0x22850], R6 ;  /* 0x02285006ff0075a7 */ /* 0x000e64000806015a */
[----:B-1----:R-:W-:Y:S05]  /*6620*/  @!P3 BRA `(.L_x_13858) ;  /* 0x000000c000f0b947 */ /* 0x002fea0003800000 */
.L_x_13857:
        /* <DEDUP_REMOVED lines=49> */
.L_x_13850:
[----:B------:R-:W-:-:S13]  /*6940*/  ISETP.LE.AND P1, PT, RZ, UR23, PT ;  /* 0x00000017ff007c0c */ /* 0x000fda000bf23270 */
[----:B------:R-:W-:Y:S05]  /*6950*/  @!P1 BRA `(.L_x_13860) ;  /* 0x0000002000d09947 */ /* 0x000fea0003800000 */
[----:B------:R-:W-:Y:S01]  /*6960*/  IMAD.MOV.U32 R7, RZ, RZ, R4 ;  /* 0x000000ffff077224 */ /* 0x000fe200078e0004 */
[----:B------:R-:W-:Y:S01]  /*6970*/  ULDC UR24, c[0x0][0x9d8] ;  /* 0x0002760000187ab9 */ /* 0x000fe20000000800 */
[----:B------:R-:W-:Y:S01]  /*6980*/  IMAD.MOV.U32 R8, RZ, RZ, R5 ;  /* 0x000000ffff087224 */ /* 0x000fe200078e0005 */
[----:B------:R-:W-:-:S06]  /*6990*/  ULDC UR22, c[0x0][0x988] ;  /* 0x0002620000167ab9 */ /* 0x000fcc0000000800 */
.L_x_13869:
[----:B------:R-:W-:-:S04]  /*69a0*/  UIADD3 UR37, UR37, 0x1, URZ ;  /* 0x0000000125257890 */ /* 0x000fc8000fffe03f */
[----:B------:R-:W-:-:S04]  /*69b0*/  UISETP.NE.AND UP0, UPT, UR37, 0x2, UPT ;  /* 0x000000022500788c */ /* 0x000fc8000bf05270 */
[----:B------:R-:W-:Y:S02]  /*69c0*/  USEL UR6, URZ, 0x1, UP0 ;  /* 0x000000013f067887 */ /* 0x000fe40008000000 */
[----:B------:R-:W-:Y:S02]  /*69d0*/  USEL UR37, UR37, URZ, UP0 ;  /* 0x0000003f25257287 */ /* 0x000fe40008000000 */
[----:B------:R-:W-:Y:S01]  /*69e0*/  ULOP3.LUT UR38, UR38, UR6, URZ, 0x3c, !UPT ;  /* 0x0000000626267292 */ /* 0x000fe2000f8e3c3f */
[----:B-1----:R-:W-:Y:S11]  /*69f0*/  @!P0 BRA `(.L_x_13861) ;  /* 0x0000000000048947 */ /* 0x002ff60003800000 */
[----:B------:R-:W-:Y:S01]  /*6a00*/  BPT.TRAP 0x1 ;  /* 0x000000040000795c */ /* 0x000fe20000300000 */
.L_x_13861:
        /* <DEDUP_REMOVED lines=9> */
.L_x_13862:
[----:B-1----:R-:W-:Y:S05]  /*6aa0*/  @P1 BRA `(.L_x_13863) ;  /* 0x0000000000081947 */ /* 0x002fea0003800000 */
[----:B------:R-:W1:Y:S02]  /*6ab0*/  SYNCS.PHASECHK.TRANS64.TRYWAIT P1, [UR25+0x22830], R6 ;  /* 0x02283006ff0075a7 */ /* 0x000e640008020159 */
[----:B-1----:R-:W-:Y:S05]  /*6ac0*/  @!P1 BRA `(.L_x_13864) ;  /* 0x000000bc00dc9947 */ /* 0x002fea0003800000 */
.L_x_13863:
        /* <DEDUP_REMOVED lines=487> */
.L_x_13865:
[----:B------:R0:W1:Y:S01]  /*8940*/  SYNCS.PHASECHK.TRANS64.TRYWAIT P1, [UR25+0x22850], R6 ;  /* 0x02285006ff0075a7 */ /* 0x0000620008020159 */
[----:B------:R-:W-:Y:S05]  /*8950*/  @!P0 BRA `(.L_x_13866) ;  /* 0x0000000000048947 */ /* 0x000fea0003800000 */
[----:B------:R-:W-:Y:S01]  /*8960*/  BPT.TRAP 0x1 ;  /* 0x000000040000795c */ /* 0x000fe20000300000 */
.L_x_13866:
[----:B-1----:R-:W-:Y:S05]  /*8970*/  @P1 BRA `(.L_x_13867) ;  /* 0x0000000000081947 */ /* 0x002fea0003800000 */
[----:B------:R-:W1:Y:S02]  /*8980*/  SYNCS.PHASECHK.TRANS64.TRYWAIT P1, [UR25+0x22850], R6 ;  /* 0x02285006ff0075a7 */ /* 0x000e640008020159 */
[----:B-1----:R-:W-:Y:S05]  /*8990*/  @!P1 BRA `(.L_x_13868) ;  /* 0x000000a000409947 */ /* 0x002fea0003800000 */
.L_x_13867:
        /* <DEDUP_REMOVED lines=48> */
.L_x_13860:
[----:B01----:R-:W0:Y:S01]  /*8ca0*/  SHFL.BFLY PT, R6, R3, 0x2, 0x1f ;  /* 0x0c401f0003067f89 */ /* 0x003e2200000e0000 */
[----:B------:R-:W-:Y:S01]  /*8cb0*/  UIADD3 UR37, UR37, 0x1, URZ ;  /* 0x0000000125257890 */ /* 0x000fe2000fffe03f */
[----:B------:R-:W-:Y:S01]  /*8cc0*/  IMAD.U32 R20, RZ, RZ, UR10 ;  /* 0x0000000aff147e24 */ /* 0x000fe2000f8e00ff */
[----:B------:R1:W-:Y:S06]  /*8cd0*/  BAR.ARV R9, 0x100 ;  /* 0x000400090000751d */ /* 0x0003ec0000002000 */
[----:B------:R-:W-:Y:S02]  /*8ce0*/  UISETP.NE.AND UP0, UPT, UR37, 0x2, UPT ;  /* 0x000000022500788c */ /* 0x000fe4000bf05270 */
[----:B------:R-:W-:Y:S06]  /*8cf0*/  BAR.ARV 0x8, 0x180 ;  /* 0x0206000000007b1d */ /* 0x000fec0000002000 */
[----:B------:R-:W-:Y:S01]  /*8d00*/  USEL UR4, URZ, 0x1, UP0 ;  /* 0x000000013f047887 */ /* 0x000fe20008000000 */
[----:B------:R-:W-:Y:S01]  /*8d10*/  PLOP3.LUT P0, PT, PT, PT, PT, 0x8, 0x0 ;  /* 0x000000000000781c */ /* 0x000fe20003f0e170 */
[----:B------:R-:W2:Y:S01]  /*8d20*/  SHFL.BFLY PT, R11, R0, 0x2, 0x1f ;  /* 0x0c401f00000b7f89 */ /* 0x000ea200000e0000 */
[----:B------:R-:W-:-:S02]  /*8d30*/  UIADD3 UR47, UR47, 0x1, URZ ;  /* 0x000000012f2f7890 */ /* 0x000fc4000fffe03f */
[----:B------:R-:W-:Y:S01]  /*8d40*/  USEL UR37, UR37, URZ, UP0 ;  /* 0x0000003f25257287 */ /* 0x000fe20008000000 */
[----:B0-----:R-:W-:Y:S01]  /*8d50*/  FADD.FTZ R6, R6, R3 ;  /* 0x0000000306067221 */ /* 0x001fe20000010000 */
[----:B------:R-:W-:Y:S01]  /*8d60*/  IMAD.MOV.U32 R3, RZ, RZ, -0x800000 ;  /* 0xff800000ff037424 */ /* 0x000fe200078e00ff */
[----:B------:R-:W-:-:S03]  /*8d70*/  ULOP3.LUT UR38, UR38, UR4, URZ, 0x3c, !UPT ;  /* 0x0000000426267292 */ /* 0x000fc6000f8e3c3f */
[----:B------:R-:W0:Y:S01]  /*8d80*/  SHFL.BFLY PT, R7, R6, 0x1, 0x1f ;  /* 0x0c201f0006077f89 */ /* 0x000e2200000e0000 */
[----:B--2---:R-:W-:Y:S01]  /*8d90*/  FADD.FTZ R11, R11, R0 ;  /* 0x000000000b0b7221 */ /* 0x004fe20000010000 */
[----:B------:R-:W-:-:S04]  /*8da0*/  IMAD.MOV.U32 R0, RZ, RZ, RZ ;  /* 0x000000ffff007224 */ /* 0x000fc800078e00ff */
[----:B------:R-:W2:Y:S01]  /*8db0*/  SHFL.BFLY PT, R8, R11, 0x1, 0x1f ;  /* 0x0c201f000b087f89 */ /* 0x000ea200000e0000 */
[----:B0-----:R-:W-:Y:S01]  /*8dc0*/  FADD.FTZ R13, R6, R7 ;  /* 0x00000007060d7221 */ /* 0x001fe20000010000 */
[----:B------:R-:W-:Y:S02]  /*8dd0*/  IMAD.MOV.U32 R7, RZ, RZ, RZ ;  /* 0x000000ffff077224 */ /* 0x000fe400078e00ff */
[----:B------:R-:W-:Y:S02]  /*8de0*/  IMAD.U32 R6, RZ, RZ, UR10 ;  /* 0x0000000aff067e24 */ /* 0x000fe4000f8e00ff */
[----:B------:R-:W-:-:S13]  /*8df0*/  FSETP.NE.FTZ.AND P1, PT, R13, RZ, PT ;  /* 0x000000ff0d00720b */ /* 0x000fda0003f35000 */
[----:B------:R-:W0:Y:S01]  /*8e00*/  @P1 MUFU.RCP R7, R13 ;  /* 0x0000000d00071308 */ /* 0x000e220000001000 */
[----:B------:R-:W-:Y:S01]  /*8e10*/  @P1 FMUL.FTZ R6, R6, 0.69314718246459960938 ;  /* 0x3f31721806061820 */ /* 0x000fe20000410000 */
[----:B--2---:R-:W-:Y:S01]  /*8e20*/  FADD.FTZ R14, R11, R8 ;  /* 0x000000080b0e7221 */ /* 0x004fe20000010000 */
[----:B------:R-:W-:-:S04]  /*8e30*/  IMAD.MOV.U32 R8, RZ, RZ, -0x800000 ;  /* 0xff800000ff087424 */ /* 0x000fc800078e00ff */
[----:B------:R-:W-:Y:S01]  /*8e40*/  FSETP.NE.FTZ.AND P2, PT, R14, RZ, PT ;  /* 0x000000ff0e00720b */ /* 0x000fe20003f55000 */
        /* <DEDUP_REMOVED lines=64> */
[----:B------:R-:W0:Y:S01]  /*9250*/  @P2 MUFU.LG2 R11, R14 ;  /* 0x0000000e000b2308 */ /* 0x000e220000000c00 */
[----:B------:R-:W-:-:S07]  /*9260*/  @P2 FMUL.FTZ R20, R20, 0.69314718246459960938 ;  /* 0x3f31721814142820 */ /* 0x000fce0000410000 */
[----:B------:R-:W2:Y:S08]  /*9270*/  @P1 MUFU.LG2 R7, R13 ;  /* 0x0000000d00071308 */ /* 0x000eb00000000c00 */
[----:B------:R-:W3:Y:S01]  /*9280*/  @P2 MUFU.RCP R0, R14 ;  /* 0x0000000e00002308 */ /* 0x000ee20000001000 */
[----:B0-----:R-:W-:-:S04]  /*9290*/  @P2 FMUL.FTZ R11, R11, 0.69314718246459960938 ;  /* 0x3f3172180b0b2820 */ /* 0x001fc80000410000 */
[----:B------:R-:W-:Y:S01]  /*92a0*/  @P2 FFMA.FTZ R3, R20, R4, R11 ;  /* 0x0000000414032223 */ /* 0x000fe2000001000b */
[----:B--2---:R-:W-:-:S04]  /*92b0*/  @P1 FMUL.FTZ R7, R7, 0.69314718246459960938 ;  /* 0x3f31721807071820 */ /* 0x004fc80000410000 */
[----:B------:R-:W-:Y:S01]  /*92c0*/  @P1 FFMA.FTZ R8, R6, R5, R7 ;  /* 0x0000000506081223 */ /* 0x000fe20000010007 */
        /* <DEDUP_REMOVED lines=64> */
.L_x_13839:
        /* <DEDUP_REMOVED lines=99> */
[----:B------:R-:W-:-:S02]  /*9d00*/  LOP3.LUT R46, R46, R183, RZ, 0x3c, !PT ;  /* 0x000000b72e2e7212 */ /* 0x000fc400078e3cff */
[----:B------:R-:W-:Y:S02]  /*9d10*/  SHF.R.U64 R78, R78, 0x3, RZ ;  /* 0x000000034e4e7819 */ /* 0x000fe400000012ff */
[----:B------:R-:W-:Y:S02]  /*9d20*/  LOP3.LUT R12, R6, 0x380, RZ, 0xc0, !PT ;  /* 0x00000380060c7812 */ /* 0x000fe400078ec0ff */
[----:B------:R-:W-:Y:S02]  /*9d30*/  LOP3.LUT R107, R174, 0x380, RZ, 0xc0, !PT ;  /* 0x00000380ae6b7812 */ /* 0x000fe400078ec0ff */
[----:B------:R-:W-:Y:S02]  /*9d40*/  MOV R15, R14 ;  /* 0x0000000e000f7202 */ /* 0x000fe40000000f00 */
[----:B------:R-:W-:Y:S02]  /*9d50*/  LOP3.LUT R54, R54, R185, RZ, 0x3c, !PT ;  /* 0x000000b936367212 */ /* 0x000fe400078e3cff */
[----:B------:R-:W-:-:S02]  /*9d60*/  SHF.R.U64 R86, R86, 0x3, RZ ;  /* 0x0000000356567819 */ /* 0x000fc400000012ff */
[----:B------:R-:W-:Y:S02]  /*9d70*/  MOV R20, R20 ;  /* 0x0000001400147202 */ /* 0x000fe40000000f00 */
[----:B------:R-:W-:Y:S02]  /*9d80*/  LOP3.LUT R62, R62, R187, RZ, 0x3c, !PT ;  /* 0x000000bb3e3e7212 */ /* 0x000fe400078e3cff */
[----:B------:R-:W-:Y:S02]  /*9d90*/  SHF.R.U64 R94, R94, 0x3, RZ ;  /* 0x000000035e5e7819 */ /* 0x000fe400000012ff */
[----:B------:R-:W-:Y:S02]  /*9da0*/  LOP3.LUT R102, R173, 0x380, RZ, 0xc0, !PT ;  /* 0x00000380ad667812 */ /* 0x000fe400078ec0ff */
[----:B------:R-:W-:Y:S01]  /*9db0*/  MOV R30, R30 ;  /* 0x0000001e001e7202 */ /* 0x000fe20000000f00 */
[----:B------:R-:W-:Y:S01]  /*9dc0*/  STSM.16.M88.4 [R106], R24 ;  /* 0x000000186a007844 */ /* 0x000fe20000000200 */
[----:B------:R-:W-:-:S02]  /*9dd0*/  LOP3.LUT R70, R70, R189, RZ, 0x3c, !PT ;  /* 0x000000bd46467212 */ /* 0x000fc400078e3cff */
[----:B------:R-:W-:Y:S01]  /*9de0*/  LOP3.LUT R98, R98, R197, RZ, 0x3c, !PT ;  /* 0x000000c562627212 */ /* 0x000fe200078e3cff */
[----:B------:R-:W-:Y:S01]  /*9df0*/  STSM.16.M88.4 [R15], R32 ;  /* 0x000000200f007844 */ /* 0x000fe20000000200 */
[----:B------:R-:W-:Y:S02]  /*9e00*/  MOV R38, R38 ;  /* 0x0000002600267202 */ /* 0x000fe40000000f00 */
[----:B------:R-:W-:Y:S01]  /*9e10*/  F2FP.BF16.F32.PACK_AB R59, R157, R59 ;  /* 0x0000003b9d3b723e */ /* 0x000fe200000010ff */
[----:B------:R-:W-:Y:S01]  /*9e20*/  STSM.16.M88.4 [R20], R40 ;  /* 0x0000002814007844 */ /* 0x000fe20000000200 */
[----:B------:R-:W-:Y:S02]  /*9e30*/  F2FP.BF16.F32.PACK_AB R65, R156, R66 ;  /* 0x000000429c41723e */ /* 0x000fe400000010ff */
[----:B------:R-:W-:Y:S01]  /*9e40*/  F2FP.BF16.F32.PACK_AB R72, R73, R72 ;  /* 0x000000484948723e */ /* 0x000fe200000010ff */
[----:B------:R-:W-:Y:S01]  /*9e50*/  STSM.16.M88.4 [R30], R48 ;  /* 0x000000301e007844 */ /* 0x000fe20000000200 */
[----:B------:R-:W-:-:S02]  /*9e60*/  LOP3.LUT R78, R78, R191, RZ, 0x3c, !PT ;  /* 0x000000bf4e4e7212 */ /* 0x000fc400078e3cff */
[----:B------:R-:W-:Y:S01]  /*9e70*/  SHF.R.U64 R29, R12, 0x3, RZ ;  /* 0x000000030c1d7819 */ /* 0x000fe200000012ff */
        /* <DEDUP_REMOVED lines=15> */
[----:B------:R-:W-:Y:S02]  /*9f70*/  LOP3.LUT R94, R94, R195, RZ, 0x3c, !PT ;  /* 0x000000c35e5e7212 */ /* 0x000fe400078e3cff */
[----:B------:R-:W-:Y:S02]  /*9f80*/  SHF.R.U64 R12, R102, 0x3, RZ ;  /* 0x00000003660c7819 */ /* 0x000fe400000012ff */
[----:B------:R-:W-:Y:S02]  /*9f90*/  MOV R62, R62 ;  /* 0x0000003e003e7202 */ /* 0x000fe40000000f00 */
[----:B------:R-:W-:Y:S02]  /*9fa0*/  F2FP.BF16.F32.PACK_AB R82, R85, R84 ;  /* 0x000000545552723e */ /* 0x000fe400000010ff */
[----:B------:R-:W-:-:S02]  /*9fb0*/  F2FP.BF16.F32.PACK_AB R83, R9, R83 ;  /* 0x000000530953723e */ /* 0x000fc400000010ff */
[----:B------:R-:W-:Y:S02]  /*9fc0*/  F2FP.BF16.F32.PACK_AB R89, R91, R90 ;  /* 0x0000005a5b59723e */ /* 0x000fe400000010ff */
[----:B------:R-:W-:Y:S01]  /*9fd0*/  MOV R70, R70 ;  /* 0x0000004600467202 */ /* 0x000fe20000000f00 */
[----:B------:R0:W-:Y:S01]  /*9fe0*/  STSM.16.M88.4 [R62], R80 ;  /* 0x000000503e007844 */ /* 0x0001e20000000200 */
[----:B------:R-:W-:Y:S02]  /*9ff0*/  MOV R14, R98 ;  /* 0x00000062000e7202 */ /* 0x000fe40000000f00 */
[----:B------:R-:W-:Y:S02]  /*a000*/  F2FP.BF16.F32.PACK_AB R90, R93, R92 ;  /* 0x0000005c5d5a723e */ /* 0x000fe400000010ff */
[----:B------:R-:W-:Y:S02]  /*a010*/  F2FP.BF16.F32.PACK_AB R91, R166, R165 ;  /* 0x000000a5a65b723e */ /* 0x000fe400000010ff */
[----:B------:R-:W-:-:S02]  /*a020*/  F2FP.BF16.F32.PACK_AB R96, R97, R96 ;  /* 0x000000606160723e */ /* 0x000fc400000010ff */
[----:B------:R-:W-:Y:S01]  /*a030*/  LOP3.LUT R102, R29, R6, RZ, 0x3c, !PT ;  /* 0x000000061d667212 */ /* 0x000fe200078e3cff */
[----:B------:R-:W-:Y:S01]  /*a040*/  STSM.16.M88.4 [R70], R88 ;  /* 0x0000005846007844 */ /* 0x000fe20000000200 */
[----:B------:R-:W-:Y:S02]  /*a050*/  LOP3.LUT R10, R107, R174, RZ, 0x3c, !PT ;  /* 0x000000ae6b0a7212 */ /* 0x000fe400078e3cff */
[----:B------:R-:W-:Y:S02]  /*a060*/  MOV R78, R78 ;  /* 0x0000004e004e7202 */ /* 0x000fe40000000f00 */
[----:B------:R-:W-:Y:S02]  /*a070*/  F2FP.BF16.F32.PACK_AB R97, R168, R167 ;  /* 0x000000a7a861723e */ /* 0x000fe400000010ff */
[----:B------:R-:W-:Y:S02]  /*a080*/  F2FP.BF16.F32.PACK_AB R104, R105, R104 ;  /* 0x000000686968723e */ /* 0x000fe400000010ff */
[----:B------:R-:W-:-:S02]  /*a090*/  F2FP.BF16.F32.PACK_AB R112, R113, R112 ;  /* 0x000000707170723e */ /* 0x000fc400000010ff */
[----:B------:R-:W-:Y:S02]  /*a0a0*/  F2FP.BF16.F32.PACK_AB R120, R121, R120 ;  /* 0x000000787978723e */ /* 0x000fe400000010ff */
[----:B------:R-:W-:Y:S02]  /*a0b0*/  F2FP.BF16.F32.PACK_AB R128, R129, R128 ;  /* 0x000000808180723e */ /* 0x000fe400000010ff */
[----:B------:R-:W-:Y:S02]  /*a0c0*/  F2FP.BF16.F32.PACK_AB R136, R137, R136 ;  /* 0x000000888988723e */ /* 0x000fe400000010ff */
[----:B------:R-:W-:Y:S01]  /*a0d0*/  F2FP.BF16.F32.PACK_AB R144, R145, R144 ;  /* 0x000000909190723e */ /* 0x000fe200000010ff */
[----:B------:R-:W-:Y:S01]  /*a0e0*/  ULDC UR7, c[0x0][0xa88] ;  /* 0x0002a20000077ab9 */ /* 0x000fe20000000800 */
[----:B------:R-:W-:Y:S01]  /*a0f0*/  F2FP.BF16.F32.PACK_AB R98, R101, R100 ;  /* 0x000000646562723e */ /* 0x000fe200000010ff */
[----:B------:R-:W-:Y:S01]  /*a100*/  UMOV UR4, URZ ;  /* 0x0000003f00047c82 */ /* 0x000fe20008000000 */
[----:B------:R-:W-:Y:S01]  /*a110*/  F2FP.BF16.F32.PACK_AB R99, R170, R169 ;  /* 0x000000a9aa63723e */ /* 0x000fe200000010ff */
[----:B0-----:R-:W0:Y:S01]  /*a120*/  LDC R81, c[0x0][0xbe8] ;  /* 0x0002fa00ff517b82 */ /* 0x001e220000000800 */
[----:B------:R-:W-:-:S02]  /*a130*/  MOV R86, R86 ;  /* 0x0000005600567202 */ /* 0x000fc40000000f00 */
[----:B------:R-:W-:Y:S01]  /*a140*/  F2FP.BF16.F32.PACK_AB R105, R172, R171 ;  /* 0x000000abac69723e */ /* 0x000fe200000010ff */
[----:B------:R-:W-:Y:S01]  /*a150*/  STSM.16.M88.4 [R78], R96 ;  /* 0x000000604e007844 */ /* 0x000fe20000000200 */
        /* <DEDUP_REMOVED lines=13> */
[----:B------:R-:W-:Y:S01]  /*a230*/  MOV R102, R102 ;  /* 0x0000006600667202 */ /* 0x000fe20000000f00 */
[----:B------:R1:W-:Y:S01]  /*a240*/  STSM.16.M88.4 [R14], R120 ;  /* 0x000000780e007844 */ /* 0x0003e20000000200 */
[----:B------:R-:W-:Y:S02]  /*a250*/  F2FP.BF16.F32.PACK_AB R130, R133, R132 ;  /* 0x000000848582723e */ /* 0x000fe400000010ff */
        /* <DEDUP_REMOVED lines=14> */
[----:B------:R-:W-:-:S03]  /*a340*/  PLOP3.LUT P0, PT, PT, PT, UP0, 0x80, 0x0 ;  /* 0x000000000000781c */ /* 0x000fc60003f0f008 */
[----:B------:R2:W-:Y:S01]  /*a350*/  STSM.16.M88.4 [R12], R144 ;  /* 0x000000900c007844 */ /* 0x0005e20000000200 */
[----:B------:R-:W-:Y:S09]  /*a360*/  BAR.SYNC.DEFER_BLOCKING 0x1, 0x100 ;  /* 0x0044000000007b1d */ /* 0x000ff20000010000 */
[----:B------:R-:W3:Y:S01]  /*a370*/  @P0 LDG.E R0, desc[UR40][R10.64] ;  /* 0x000000280a000981 */ /* 0x000ee2000c1e1900 */
[----:B------:R-:W-:Y:S01]  /*a380*/  UISETP.NE.U32.AND UP1, UPT, UR8, URZ, UPT ;  /* 0x0000003f0800728c */ /* 0x000fe2000bf25070 */
[----:B0-----:R-:W-:-:S03]  /*a390*/  ISETP.NE.AND P1, PT, R81, 0x1, PT ;  /* 0x000000015100780c */ /* 0x001fc60003f25270 */
[----:B------:R-:W-:-:S06]  /*a3a0*/  UISETP.NE.AND.EX UP1, UPT, UR9, URZ, UPT, UP1 ;  /* 0x0000003f0900728c */ /* 0x000fcc000bf25310 */
[----:B------:R-:W-:-:S04]  /*a3b0*/  PLOP3.LUT P2, PT, PT, PT, UP1, 0x80, 0x0 ;  /* 0x000000000000781c */ /* 0x000fc80003f4f018 */
[----:B------:R-:W0:Y:S01]  /*a3c0*/  @P1 LDC R9, c[0x0][0xbec] ;  /* 0x0002fb00ff091b82 */ /* 0x000e220000000800 */
[----:B------:R-:W-:-:S04]  /*a3d0*/  @UP1 ULEA UR8, UP2, UR46, UR8, 0x2 ;  /* 0x000000082e081291 */ /* 0x000fc8000f84103f */
[----:B------:R-:W-:Y:S02]  /*a3e0*/  @UP1 ULEA.HI.X UR9, UR46, UR9, UR45, 0x2, UP2 ;  /* 0x000000092e091291 */ /* 0x000fe400090f142d */
[----:B-1----:R-:W-:Y:S01]  /*a3f0*/  IMAD.U32 R14, RZ, RZ, UR8 ;  /* 0x00000008ff0e7e24 */ /* 0x002fe2000f8e00ff */
[----:B------:R-:W1:Y:S03]  /*a400*/  @P1 LDC R13, c[0x0][0xbf0] ;  /* 0x0002fc00ff0d1b82 */ /* 0x000e660000000800 */
        /* <DEDUP_REMOVED lines=9> */
.L_x_13872:
[----:B------:R-:W-:Y:S01]  /*a4a0*/  USHF.R.S32.HI UR14, URZ, 0x1f, UR43 ;  /* 0x0000001f3f0e7899 */ /* 0x000fe2000801142b */
[----:B--2---:R-:W-:Y:S01]  /*a4b0*/  VIADD R12, R16, UR39 ;  /* 0x00000027100c7c36 */ /* 0x004fe20008000000 */
[----:B------:R-:W-:Y:S01]  /*a4c0*/  ULDC.64 UR12, c[0x0][0xb90] ;  /* 0x0002e400000c7ab9 */ /* 0x000fe20000000a00 */
[----:B------:R-:W-:Y:S01]  /*a4d0*/  USHF.R.S32.HI UR11, URZ, 0x1f, UR4 ;  /* 0x0000001f3f0b7899 */ /* 0x000fe20008011404 */
[----:B------:R-:W-:Y:S01]  /*a4e0*/  VIADD R26, R203, UR39 ;  /* 0x00000027cb1a7c36 */ /* 0x000fe20008000000 */
        /* <DEDUP_REMOVED lines=9> */
[----:B------:R-:W-:Y:S01]  /*a580*/  IMAD R9, R200, 0x40, R2 ;  /* 0x00000040c8097824 */ /* 0x000fe200078e0202 */
[----:B------:R-:W-:Y:S01]  /*a590*/  ULDC.64 UR12, c[0x0][0xb98] ;  /* 0x0002e600000c7ab9 */ /* 0x000fe20000000a00 */
[----:B------:R-:W-:Y:S01]  /*a5a0*/  UIADD3 UR9, UR9, UR7, URZ ;  /* 0x0000000709097290 */ /* 0x000fe2000fffe03f */
[----:B------:R-:W-:Y:S01]  /*a5b0*/  IMAD.MOV R6, RZ, RZ, -R10 ;  /* 0x000000ffff067224 */ /* 0x000fe200078e0a0a */
[----:B------:R-:W-:Y:S01]  /*a5c0*/  UIMAD UR7, UR45, UR12, URZ ;  /* 0x0000000c2d0772a4 */ /* 0x000fe2000f8e023f */
[----:B------:R-:W-:Y:S01]  /*a5d0*/  IMAD.WIDE R4, R9, 0x2, R4 ;  /* 0x0000000209047825 */ /* 0x000fe200078e0204 */
[----:B------:R-:W-:Y:S01]  /*a5e0*/  UIMAD.WIDE.U32 UR8, UR46, UR12, UR8 ;  /* 0x0000000c2e0872a5 */ /* 0x000fe2000f8e0008 */
[----:B------:R-:W-:Y:S01]  /*a5f0*/  SHF.R.S32.HI R11, RZ, 0x1f, R10 ;  /* 0x0000001fff0b7819 */ /* 0x000fe2000001140a */
[----:B------:R-:W-:Y:S01]  /*a600*/  UIMAD UR7, UR46, UR13, UR7 ;  /* 0x0000000d2e0772a4 */ /* 0x000fe2000f8e0207 */
[----:B------:R-:W-:Y:S01]  /*a610*/  IMAD R9, R81, R6, R12 ;  /* 0x0000000651097224 */ /* 0x000fe200078e020c */
[----:B------:R-:W-:Y:S01]  /*a620*/  IADD3 R37, P2, R4, 0x5000, RZ ;  /* 0x0000500004257810 */ /* 0x000fe20007f5e0ff */
[----:B-----5:R-:W-:Y:S01]  /*a630*/  IMAD R85, R0, R81, RZ ;  /* 0x0000005100557224 */ /* 0x020fe200078e02ff */
[----:B------:R-:W-:Y:S01]  /*a640*/  IADD3 R10, P0, R10, UR8, RZ ;  /* 0x000000080a0a7c10 */ /* 0x000fe2000ff1e0ff */
[----:B------:R-:W-:Y:S01]  /*a650*/  ULDC.64 UR12, c[0x0][0xaa0] ;  /* 0x0002a800000c7ab9 */ /* 0x000fe20000000a00 */
[----:B------:R-:W-:Y:S01]  /*a660*/  IMAD.U32 R12, RZ, RZ, UR7 ;  /* 0x00000007ff0c7e24 */ /* 0x000fe2000f8e00ff */
[----:B------:R-:W-:-:S02]  /*a670*/  SHF.R.S32.HI R6, RZ, 0x1f, R9 ;  /* 0x0000001fff067819 */ /* 0x000fc40000011409 */
[C---:B------:R-:W-:Y:S02]  /*a680*/  IADD3 R25, P5, R4.reuse, 0x1000, RZ ;  /* 0x0000100004197810 */ /* 0x040fe40007fbe0ff */
[----:B------:R-:W-:Y:S01]  /*a690*/  IADD3.X R11, R11, UR9, R12, P0, !PT ;  /* 0x000000090b0b7c10 */ /* 0x000fe200087fe40c */
[----:B------:R-:W-:Y:S01]  /*a6a0*/  ULDC.64 UR8, c[0x0][0xb88] ;  /* 0x0002e20000087ab9 */ /* 0x000fe20000000a00 */
[----:B------:R-:W-:Y:S01]  /*a6b0*/  IADD3 R29, P4, R4, 0x2000, RZ ;  /* 0x00002000041d7810 */ /* 0x000fe20007f9e0ff */
[----:B------:R-:W-:Y:S01]  /*a6c0*/  IMAD R6, R6, UR8, RZ ;  /* 0x0000000806067c24 */ /* 0x000fe2000f8e02ff */
[----:B------:R-:W-:Y:S01]  /*a6d0*/  LOP3.LUT R36, R37, 0x380, RZ, 0xc0, !PT ;  /* 0x0000038025247812 */ /* 0x000fe200078ec0ff */
[----:B------:R-:W-:Y:S01]  /*a6e0*/  IMAD.WIDE.U32 R10, R9, UR8, R10 ;  /* 0x00000008090a7c25 */ /* 0x000fe2000f8e000a */
[----:B------:R-:W-:Y:S02]  /*a6f0*/  LOP3.LUT R24, R25, 0x380, RZ, 0xc0, !PT ;  /* 0x0000038019187812 */ /* 0x000fe400078ec0ff */
[----:B------:R-:W-:Y:S01]  /*a700*/  LOP3.LUT R28, R29, 0x380, RZ, 0xc0, !PT ;  /* 0x000003801d1c7812 */ /* 0x000fe200078ec0ff */
[----:B------:R-:W-:Y:S01]  /*a710*/  IMAD R13, R9, UR9, R6 ;  /* 0x00000009090d7c24 */ /* 0x000fe2000f8e0206 */
[----:B------:R-:W-:Y:S01]  /*a720*/  ULDC.64 UR8, c[0x0][0xb50] ;  /* 0x0002d40000087ab9 */ /* 0x000fe20000000a00 */
[----:B------:R-:W-:Y:S01]  /*a730*/  SHF.R.U64 R36, R36, 0x3, RZ ;  /* 0x0000000324247819 */ /* 0x000fe200000012ff */
[----:B------:R-:W-:Y:S01]  /*a740*/  VIADD R6, R26, 0x8 ;  /* 0x000000081a067836 */ /* 0x000fe20000000000 */
[----:B------:R-:W-:Y:S01]  /*a750*/  LEA R12, P0, R10, UR8, 0x2 ;  /* 0x000000080a0c7c11 */ /* 0x000fe2000f8010ff */
[----:B------:R-:W-:Y:S01]  /*a760*/  IMAD.IADD R9, R11, 0x1, R13 ;  /* 0x000000010b097824 */ /* 0x000fe200078e020d */
[----:B------:R-:W-:-:S02]  /*a770*/  IADD3 R57, P3, R4, 0x4000, RZ ;  /* 0x0000400004397810 */ /* 0x000fc40007f7e0ff */
[----:B------:R-:W-:Y:S01]  /*a780*/  SHF.R.U64 R24, R24, 0x3, RZ ;  /* 0x0000000318187819 */ /* 0x000fe200000012ff */
[----:B------:R-:W-:Y:S01]  /*a790*/  SHFL.IDX PT, R20, R12, RZ, 0x1c1f ;  /* 0x001c1fff0c147589 */ /* 0x000fe200000e0000 */
[----:B------:R-:W-:Y:S02]  /*a7a0*/  LEA.HI.X R14, R10, UR9, R9, 0x2, P0 ;  /* 0x000000090a0e7c11 */ /* 0x000fe400080f1409 */
[----:B------:R-:W-:Y:S01]  /*a7b0*/  IADD3 R33, P0, R4, 0x3000, RZ ;  /* 0x0000300004217810 */ /* 0x000fe20007f1e0ff */
[----:B------:R-:W-:Y:S01]  /*a7c0*/  SHFL.IDX PT, R50, R12, 0x1, 0x1c1f ;  /* 0x003c1f000c327f89 */ /* 0x000fe200000e0000 */
[----:B------:R-:W-:Y:S02]  /*a7d0*/  SHF.R.U64 R28, R28, 0x3, RZ ;  /* 0x000000031c1c7819 */ /* 0x000fe400000012ff */
[----:B------:R-:W-:Y:S01]  /*a7e0*/  LOP3.LUT R32, R33, 0x380, RZ, 0xc0, !PT ;  /* 0x0000038021207812 */ /* 0x000fe200078ec0ff */
[----:B------:R-:W0:Y:S01]  /*a7f0*/  SHFL.IDX PT, R21, R14, RZ, 0x1c1f ;  /* 0x001c1fff0e157589 */ /* 0x000e2200000e0000 */
[----:B------:R-:W-:Y:S01]  /*a800*/  LOP3.LUT R36, R36, R37, RZ, 0x3c, !PT ;  /* 0x0000002524247212 */ /* 0x000fe200078e3cff */
[----:B------:R-:W-:Y:S01]  /*a810*/  IMAD.X R37, RZ, RZ, R5, P2 ;  /* 0x000000ffff257224 */ /* 0x000fe200010e0605 */
[----:B------:R-:W-:Y:S01]  /*a820*/  SHF.R.U64 R32, R32, 0x3, RZ ;  /* 0x0000000320207819 */ /* 0x000fe200000012ff */
[----:B------:R-:W1:Y:S01]  /*a830*/  SHFL.IDX PT, R51, R14, 0x1, 0x1c1f ;  /* 0x003c1f000e337f89 */ /* 0x000e6200000e0000 */
[----:B------:R-:W-:-:S02]  /*a840*/  LOP3.LUT R56, R57, 0x380, RZ, 0xc0, !PT ;  /* 0x0000038039387812 */ /* 0x000fc400078ec0ff */
[----:B------:R-:W-:Y:S01]  /*a850*/  LOP3.LUT R32, R32, R33, RZ, 0x3c, !PT ;  /* 0x0000002120207212 */ /* 0x000fe200078e3cff */
[--C-:B------:R-:W-:Y:S01]  /*a860*/  IMAD.X R33, RZ, RZ, R5.reuse, P0 ;  /* 0x000000ffff217224 */ /* 0x100fe200000e0605 */
[----:B------:R-:W-:Y:S02]  /*a870*/  IADD3 R61, P0, R4, 0x9000, RZ ;  /* 0x00009000043d7810 */ /* 0x000fe40007f1e0ff */
[----:B------:R-:W-:Y:S01]  /*a880*/  LOP3.LUT R24, R24, R25, RZ, 0x3c, !PT ;  /* 0x0000001918187212 */ /* 0x000fe200078e3cff */
[--C-:B------:R-:W-:Y:S01]  /*a890*/  IMAD.X R25, RZ, RZ, R5.reuse, P5 ;  /* 0x000000ffff197224 */ /* 0x100fe200028e0605 */
[----:B------:R-:W-:Y:S01]  /*a8a0*/  LOP3.LUT R28, R28, R29, RZ, 0x3c, !PT ;  /* 0x0000001d1c1c7212 */ /* 0x000fe200078e3cff */
[----:B------:R-:W-:Y:S01]  /*a8b0*/  IMAD.X R29, RZ, RZ, R5, P4 ;  /* 0x000000ffff1d7224 */ /* 0x000fe200020e0605 */
[----:B------:R-:W-:Y:S02]  /*a8c0*/  LOP3.LUT R60, R61, 0x380, RZ, 0xc0, !PT ;  /* 0x000003803d3c7812 */ /* 0x000fe400078ec0ff */
[----:B------:R-:W-:-:S02]  /*a8d0*/  IADD3 R11, P2, R4, 0xb000, RZ ;  /* 0x0000b000040b7810 */ /* 0x000fc40007f5e0ff */
[C---:B------:R-:W-:Y:S02]  /*a8e0*/  IADD3 R41, P6, R4.reuse, 0x6000, RZ ;  /* 0x0000600004297810 */ /* 0x040fe40007fde0ff */
[C---:B------:R-:W-:Y:S02]  /*a8f0*/  IADD3 R45, P5, R4.reuse, 0x7000, RZ ;  /* 0x00007000042d7810 */ /* 0x040fe40007fbe0ff */
[----:B------:R-:W-:Y:S02]  /*a900*/  IADD3 R69, P4, R4, 0x8000, RZ ;  /* 0x0000800004457810 */ /* 0x000fe40007f9e0ff */
[----:B------:R-:W-:Y:S02]  /*a910*/  SHF.R.U64 R56, R56, 0x3, RZ ;  /* 0x0000000338387819 */ /* 0x000fe400000012ff */
[----:B------:R-:W-:Y:S02]  /*a920*/  SHF.R.U64 R60, R60, 0x3, RZ ;  /* 0x000000033c3c7819 */ /* 0x000fe400000012ff */
[----:B------:R-:W-:-:S02]  /*a930*/  LOP3.LUT R10, R11, 0x380, RZ, 0xc0, !PT ;  /* 0x000003800b0a7812 */ /* 0x000fc400078ec0ff */
[----:B------:R-:W-:Y:S02]  /*a940*/  LOP3.LUT R40, R41, 0x380, RZ, 0xc0, !PT ;  /* 0x0000038029287812 */ /* 0x000fe400078ec0ff */
[----:B------:R-:W-:Y:S02]  /*a950*/  LOP3.LUT R44, R45, 0x380, RZ, 0xc0, !PT ;  /* 0x000003802d2c7812 */ /* 0x000fe400078ec0ff */
[----:B------:R-:W-:Y:S02]  /*a960*/  LOP3.LUT R68, R69, 0x380, RZ, 0xc0, !PT ;  /* 0x0000038045447812 */ /* 0x000fe400078ec0ff */
[----:B------:R-:W-:Y:S01]  /*a970*/  LOP3.LUT R56, R56, R57, RZ, 0x3c, !PT ;  /* 0x0000003938387212 */ /* 0x000fe200078e3cff */
[--C-:B------:R-:W-:Y:S01]  /*a980*/  IMAD.X R57, RZ, RZ, R5.reuse, P3 ;  /* 0x000000ffff397224 */ /* 0x100fe200018e0605 */
[----:B------:R-:W-:Y:S01]  /*a990*/  LOP3.LUT R60, R60, R61, RZ, 0x3c, !PT ;  /* 0x0000003d3c3c7212 */ /* 0x000fe200078e3cff */
[----:B------:R-:W-:Y:S01]  /*a9a0*/  IMAD.X R61, RZ, RZ, R5, P0 ;  /* 0x000000ffff3d7224 */ /* 0x000fe200000e0605 */
[----:B------:R-:W-:-:S02]  /*a9b0*/  SHF.R.U64 R10, R10, 0x3, RZ ;  /* 0x000000030a0a7819 */ /* 0x000fc400000012ff */
[----:B------:R-:W-:Y:S02]  /*a9c0*/  IADD3 R49, P3, R4, 0xa000, RZ ;  /* 0x0000a00004317810 */ /* 0x000fe40007f7e0ff */
        /* <DEDUP_REMOVED lines=36> */
[----:B------:R-:W-:Y:S01]  /*ac10*/  UIMAD UR7, UR4, UR13, UR7 ;  /* 0x0000000d040772a4 */ /* 0x000fe2000f8e0207 */
[----:B------:R-:W-:Y:S01]  /*ac20*/  LOP3.LUT R4, R13, R4, RZ, 0x3c, !PT ;  /* 0x000000040d047212 */ /* 0x000fe200078e3cff */
[----:B------:R-:W-:Y:S01]  /*ac30*/  ULDC.64 UR10, c[0x0][0xae8] ;  /* 0x0002ba00000a7ab9 */ /* 0x000fe20000000a00 */
        /* <DEDUP_REMOVED lines=8> */
[----:B------:R-:W-:-:S02]  /*acc0*/  UIADD3 UR9, UR9, UR7, URZ ;  /* 0x0000000709097290 */ /* 0x000fc4000fffe03f */
[----:B------:R-:W-:Y:S01]  /*acd0*/  UIMAD UR4, UR14, UR10, URZ ;  /* 0x0000000a0e0472a4 */ /* 0x000fe2000f8e023f */
[----:B------:R-:W-:Y:S01]  /*ace0*/  SHF.R.U64 R0, R0, 0x3, RZ ;  /* 0x0000000300007819 */ /* 0x000fe200000012ff */
[----:B------:R-:W5:Y:S03]  /*acf0*/  LD.E.128 R24, desc[UR40][R24.64] ;  /* 0x0000002818187980 */ /* 0x000f66000c101d00 */
[----:B------:R-:W-:Y:S01]  /*ad00*/  LOP3.LUT R52, R0, R9, RZ, 0x3c, !PT ;  /* 0x0000000900347212 */ /* 0x000fe200078e3cff */
[----:B--2---:R-:W2:Y:S01]  /*ad10*/  @P1 LDC R5, c[0x0][0xbec] ;  /* 0x0002fb00ff051b82 */ /* 0x004ea20000000800 */
[----:B------:R-:W-:Y:S01]  /*ad20*/  IMAD R0, R23, 0x20, R200 ;  /* 0x0000002017007824 */ /* 0x000fe200078e02c8 */
[----:B------:R-:W-:Y:S01]  /*ad30*/  UIMAD UR4, UR43, UR11, UR4 ;  /* 0x0000000b2b0472a4 */ /* 0x000fe2000f8e0204 */
[----:B------:R-:W5:Y:S01]  /*ad40*/  LD.E.128 R28, desc[UR40][R28.64] ;  /* 0x000000281c1c7980 */ /* 0x000f62000c101d00 */
[----:B------:R-:W-:Y:S01]  /*ad50*/  UIMAD.WIDE.U32 UR8, UR43, UR10, UR8 ;  /* 0x0000000a2b0872a5 */ /* 0x000fe2000f8e0008 */
[----:B------:R-:W-:-:S02]  /*ad60*/  VIADD R20, R0, UR39 ;  /* 0x0000002700147c36 */ /* 0x000fc40008000000 */
[----:B------:R-:W-:Y:S01]  /*ad70*/  ULDC.64 UR10, c[0x0][0xaf0] ;  /* 0x0002bc00000a7ab9 */ /* 0x000fe20000000a00 */
[----:B------:R-:W-:Y:S01]  /*ad80*/  UIADD3 UR9, UR9, UR4, URZ ;  /* 0x0000000409097290 */ /* 0x000fe2000fffe03f */
[----:B------:R-:W5:Y:S01]  /*ad90*/  LD.E.128 R32, desc[UR40][R32.64] ;  /* 0x0000002820207980 */ /* 0x000f62000c101d00 */
[----:B------:R-:W-:Y:S01]  /*ada0*/  UIMAD UR4, UR45, UR10, URZ ;  /* 0x0000000a2d0472a4 */ /* 0x000fe2000f8e023f */
[----:B-1----:R-:W-:Y:S01]  /*adb0*/  IMAD.MOV.U32 R3, RZ, RZ, R20 ;  /* 0x000000ffff037224 */ /* 0x002fe200078e0014 */
[----:B------:R-:W-:Y:S01]  /*adc0*/  UIMAD.WIDE.U32 UR8, UR46, UR10, UR8 ;  /* 0x0000000a2e0872a5 */ /* 0x000fe2000f8e0008 */
[----:B------:R-:W5:Y:S01]  /*add0*/  LD.E.128 R56, desc[UR40][R56.64] ;  /* 0x0000002838387980 */ /* 0x000f62000c101d00 */
[----:B------:R-:W-:-:S03]  /*ade0*/  UIMAD UR4, UR46, UR11, UR4 ;  /* 0x0000000b2e0472a4 */ /* 0x000fc6000f8e0204 */
[----:B------:R-:W-:Y:S01]  /*adf0*/  ULDC.64 UR10, c[0x0][0xae0] ;  /* 0x0002b800000a7ab9 */ /* 0x000fe20000000a00 */
[----:B------:R-:W5:Y:S04]  /*ae00*/  LD.E.128 R36, desc[UR40][R36.64] ;  /* 0x0000002824247980 */ /* 0x000f68000c101d00 */
[----:B------:R-:W5:Y:S01]  /*ae10*/  LD.E.128 R40, desc[UR40][R40.64] ;  /* 0x0000002828287980 */ /* 0x000f62000c101d00 */
[----:B--2---:R-:W-:-:S03]  /*ae20*/  @P1 IMAD.HI.U32 R0, R20, R5, RZ ;  /* 0x0000000514001227 */ /* 0x004fc600078e00ff */
[----:B------:R-:W5:Y:S02]  /*ae30*/  LD.E.128 R44, desc[UR40][R44.64] ;  /* 0x000000282c2c7980 */ /* 0x000f64000c101d00 */
[----:B0-----:R-:W-:Y:S01]  /*ae40*/  @P1 SHF.R.U32.HI R3, RZ, R21, R0 ;  /* 0x00000015ff031219 */ /* 0x001fe20000011600 */
        /* <DEDUP_REMOVED lines=64> */
.L_x_13874:
[----:B------:R-:W-:Y:S05]  /*b250*/  BSYNC B1 ;  /* 0x0000000000017941 */ /* 0x000fea0003800000 */
.L_x_13873:
        /* <DEDUP_REMOVED lines=21> */
.L_x_13876:
[----:B------:R-:W-:Y:S05]  /*b3b0*/  BSYNC B1 ;  /* 0x0000000000017941 */ /* 0x000fea0003800000 */
.L_x_13875:
        /* <DEDUP_REMOVED lines=21> */
.L_x_13878:
[----:B------:R-:W-:Y:S05]  /*b510*/  BSYNC B1 ;  /* 0x0000000000017941 */ /* 0x000fea0003800000 */
.L_x_13877:
[----:B------:R-:W-:Y:S01]  /*b520*/  VIADD R0, R84, 0x60 ;  /* 0x0000006054007836 */ /* 0x000fe20000000000 */
[----:B0--3--:R-:W0:Y:S04]  /*b530*/  SHFL.IDX PT, R3, R3, 0x3, 0x181f ;  /* 0x00781f0003037f89 */ /* 0x009e2800000e0000 */
[----:B------:R-:W-:Y:S01]  /*b540*/  ISETP.GE.AND P0, PT, R0, R85, PT ;  /* 0x000000550000720c */ /* 0x000fe20003f06270 */
[----:B----4-:R3:W4:-:S12]  /*b550*/  SHFL.IDX PT, R21, R6, 0x3, 0x181f ;  /* 0x00781f0006157f89 */ /* 0x01071800000e0000 */
[----:B---3--:R-:W-:Y:S05]  /*b560*/  @P0 BRA `(.L_x_13879) ;  /* 0x0000000c00b00947 */ /* 0x008fea0003800000 */
[----:B------:R-:W-:Y:S02]  /*b570*/  ULDC UR4, c[0x0][0xac8] ;  /* 0x0002b20000047ab9 */ /* 0x000fe40000000800 */
[----:B------:R-:W-:Y:S02]  /*b580*/  ISETP.GE.AND P3, PT, R2, UR4, PT ;  /* 0x0000000402007c0c */ /* 0x000fe4000bf66270 */
[----:B------:R-:W-:Y:S02]  /*b590*/  ISETP.GE.AND P4, PT, R19, UR4, PT ;  /* 0x0000000413007c0c */ /* 0x000fe4000bf86270 */
[----:B------:R-:W-:-:S09]  /*b5a0*/  ISETP.GE.AND P5, PT, R18, UR4, PT ;  /* 0x0000000412007c0c */ /* 0x000fd2000bfa6270 */
[-C--:B----4-:R-:W-:Y:S02]  /*b5b0*/  @!P3 LEA R4, P0, R2, R21.reuse, 0x1 ;  /* 0x000000150204b211 */ /* 0x090fe400078008ff */
        /* <DEDUP_REMOVED lines=14> */
.L_x_13871:
        /* <DEDUP_REMOVED lines=35> */
.L_x_13880:
        /* <DEDUP_REMOVED lines=45> */
.L_x_13882:
[----:B------:R-:W-:Y:S05]  /*bba0*/  BSYNC B1 ;  /* 0x0000000000017941 */ /* 0x000fea0003800000 */
.L_x_13881:
[----:B------:R-:W1:Y:S01]  /*bbb0*/  @P0 LDC R5, c[0x0][0xbf0] ;  /* 0x0002fc00ff050b82 */ /* 0x000e620000000800 */
[----:B------:R-:W-:Y:S01]  /*bbc0*/  ULDC.64 UR12, c[0x0][0xaa0] ;  /* 0x0002a800000c7ab9 */ /* 0x000fe20000000a00 */
[----:B0-----:R-:W-:Y:S01]  /*bbd0*/  IMAD R3, R23, 0x20, R200 ;  /* 0x0000002017037824 */ /* 0x001fe200078e02c8 */
[----:B------:R-:W-:Y:S01]  /*bbe0*/  UIMAD UR7, UR10, UR12, URZ ;  /* 0x0000000c0a0772a4 */ /* 0x000fe2000f8e023f */
[----:B------:R-:W-:Y:S01]  /*bbf0*/  BSSY B1, `(.L_x_13883) ;  /* 0x0000041000017945 */ /* 0x000fe20003800000 */
[----:B------:R-:W-:Y:S01]  /*bc00*/  UIMAD.WIDE.U32 UR8, UR4, UR12, URZ ;  /* 0x0000000c040872a5 */ /* 0x000fe2000f8e003f */
[----:B------:R-:W-:Y:S01]  /*bc10*/  VIADD R8, R3, UR39 ;  /* 0x0000002703087c36 */ /* 0x000fe20008000000 */
[----:B------:R-:W-:-:S03]  /*bc20*/  UIMAD UR7, UR4, UR13, UR7 ;  /* 0x0000000d040772a4 */ /* 0x000fc6000f8e0207 */
[----:B------:R-:W-:Y:S01]  /*bc30*/  ULDC.64 UR12, c[0x0][0xae8] ;  /* 0x0002ba00000c7ab9 */ /* 0x000fe20000000a00 */
[----:B------:R-:W-:Y:S01]  /*bc40*/  UIADD3 UR9, UR9, UR7, URZ ;  /* 0x0000000709097290 */ /* 0x000fe2000fffe03f */
[----:B------:R-:W-:Y:S01]  /*bc50*/  @P0 IMAD.HI.U32 R4, R8, R11, RZ ;  /* 0x0000000b08040227 */ /* 0x000fe200078e00ff */
[----:B------:R-:W-:Y:S02]  /*bc60*/  UIMAD UR4, UR11, UR12, URZ ;  /* 0x0000000c0b0472a4 */ /* 0x000fe4000f8e023f */
        /* <DEDUP_REMOVED lines=57> */
.L_x_13884:
[----:B------:R-:W-:Y:S05]  /*c000*/  BSYNC B1 ;  /* 0x0000000000017941 */ /* 0x000fea0003800000 */
.L_x_13883:
        /* <DEDUP_REMOVED lines=21> */
.L_x_13886:
[----:B------:R-:W-:Y:S05]  /*c160*/  BSYNC B1 ;  /* 0x0000000000017941 */ /* 0x000fea0003800000 */
.L_x_13885:
        /* <DEDUP_REMOVED lines=21> */
.L_x_13888:
[----:B------:R-:W-:Y:S05]  /*c2c0*/  BSYNC B1 ;  /* 0x0000000000017941 */ /* 0x000fea0003800000 */
.L_x_13887:
        /* <DEDUP_REMOVED lines=22> */
.L_x_13879:
[----:B------:R-:W-:Y:S05]  /*c430*/  BSYNC B0 ;  /* 0x0000000000007941 */ /* 0x000fea0003800000 */
.L_x_13870:
[----:B------:R-:W-:Y:S02]  /*c440*/  ULDC UR4, c[0x0][0xc3c] ;  /* 0x00030f0000047ab9 */ /* 0x000fe40000000800 */
[----:B------:R-:W-:-:S13]  /*c450*/  ISETP.GE.AND P0, PT, R7, UR4, PT ;  /* 0x0000000407007c0c */ /* 0x000fda000bf06270 */
[----:B------:R-:W-:Y:S05]  /*c460*/  @!P0 BRA `(.L_x_13889) ;  /* 0xffffff48007c8947 */ /* 0x000fea000383ffff */
[----:B------:R-:W-:Y:S05]  /*c470*/  EXIT ;  /* 0x000000000000794d */ /* 0x000fea0003800000 */
.L_x_13834:
        /* <DEDUP_REMOVED lines=16> */
.L_x_13890:
        /* <DEDUP_REMOVED lines=42> */
.L_x_13896:
        /* <DEDUP_REMOVED lines=12> */
.L_x_13895:
[----:B------:R-:W-:Y:S05]  /*c8e0*/  BSYNC B0 ;  /* 0x0000000000007941 */ /* 0x000fea0003800000 */
.L_x_13894:
        /* <DEDUP_REMOVED lines=21> */
.L_x_13892:
        /* <DEDUP_REMOVED lines=20> */
.L_x_13897:
        /* <DEDUP_REMOVED lines=56> */
.L_x_13893:
[----:B------:R-:W-:Y:S02]  /*cf00*/  IMAD.MOV.U32 R17, RZ, RZ, RZ ;  /* 0x000000ffff117224 */ /* 0x000fe400078e00ff */
[----:B------:R-:W-:Y:S02]  /*cf10*/  IMAD.U32 R16, RZ, RZ, UR6 ;  /* 0x00000006ff107e24 */ /* 0x000fe4000f8e00ff */
[----:B------:R-:W-:-:S07]  /*cf20*/  IMAD.MOV.U32 R18, RZ, RZ, RZ ;  /* 0x000000ffff127224 */ /* 0x000fce00078e00ff */
.L_x_13898:
[----:B------:R-:W-:-:S13]  /*cf30*/  ISETP.NE.AND P0, PT, R0, RZ, PT ;  /* 0x000000ff0000720c */ /* 0x000fda0003f05270 */
[----:B------:R-:W1:Y:S01]  /*cf40*/  @!P0 S2R R3, SR_CgaCtaId ;  /* 0x0000000000038919 */ /* 0x000e620000008800 */
[----:B------:R-:W-:-:S04]  /*cf50*/  @!P0 MOV R0, 0x400 ;  /* 0x0000040000008802 */ /* 0x000fc80000000f00 */
[----:B-1----:R-:W-:-:S05]  /*cf60*/  @!P0 LEA R0, R3, R0, 0x18 ;  /* 0x0000000003008211 */ /* 0x002fca00078ec0ff */
[----:B------:R1:W-:Y:S01]  /*cf70*/  @!P0 STS.128 [R0+0x228d0], R16 ;  /* 0x0228d01000008388 */ /* 0x0003e20000000c00 */
[----:B------:R-:W-:Y:S06]  /*cf80*/  BAR.ARV 0x5, 0x180 ;  /* 0x0146000000007b1d */ /* 0x000fec0000002000 */
.L_x_13891:
        /* <DEDUP_REMOVED lines=31> */
.L_x_14001:
[----:B01--4-:R-:W0:Y:S02]  /*d180*/  LDC.64 R2, c[0x0][0xc88] ;  /* 0x00032200ff027b82 */ /* 0x013e240000000a00 */
        /* <DEDUP_REMOVED lines=55> */
.L_x_13900:
        /* <DEDUP_REMOVED lines=12> */
.L_x_13901:
[----:B------:R-:W-:Y:S05]  /*d5c0*/  @!P0 BRA `(.L_x_13902) ;  /* 0x00000000000c8947 */ /* 0x000fea0003800000 */
[----:B------:R-:W2:Y:S04]  /*d5d0*/  LDG.E R6, desc[UR40][R4.64] ;  /* 0x0000002804067981 */ /* 0x000ea8000c1e1900 */
[----:B------:R-:W2:Y:S02]  /*d5e0*/  LDG.E R4, desc[UR40][R4.64+0x4] ;  /* 0x0000042804047981 */ /* 0x000ea4000c1e1900 */
[----:B--2---:R-:W-:-:S07]  /*d5f0*/  IMAD.IADD R6, R4, 0x1, -R6 ;  /* 0x0000000104067824 */ /* 0x004fce00078e0a06 */
.L_x_13902:
        /* <DEDUP_REMOVED lines=11> */
[----:B------:R-:W-:-:S03]  /*d6b0*/  IADD3 R6, R6, 0x60, -R9 ;  /* 0x0000006006067810 */ /* 0x000fc60007ffe809 */
[----:B------:R-:W-:-:S04]  /*d6c0*/  IMAD.HI R2, R2, 0x2aaaaaab, RZ ;  /* 0x2aaaaaab02027827 */ /* 0x000fc800078e02ff */
[----:B------:R-:W-:Y:S01]  /*d6d0*/  IMAD.IADD R0, R6, 0x1, R0 ;  /* 0x0000000106007824 */ /* 0x000fe200078e0200 */
[----:B------:R-:W-:-:S03]  /*d6e0*/  SHF.R.U32.HI R3, RZ, 0x1f, R2 ;  /* 0x0000001fff037819 */ /* 0x000fc60000011602 */
[----:B------:R-:W-:Y:S01]  /*d6f0*/  IMAD.HI R0, R0, 0x2aaaaaab, RZ ;  /* 0x2aaaaaab00007827 */ /* 0x000fe200078e02ff */
[----:B------:R-:W-:-:S04]  /*d700*/  LEA.HI.SX32 R3, R2, R3, 0x1c ;  /* 0x0000000302037211 */ /* 0x000fc800078fe2ff */
[----:B------:R-:W-:-:S04]  /*d710*/  SHF.R.U32.HI R2, RZ, 0x1f, R0 ;  /* 0x0000001fff027819 */ /* 0x000fc80000011600 */
[----:B------:R-:W-:-:S04]  /*d720*/  LEA.HI.SX32 R2, R0, R2, 0x1c ;  /* 0x0000000200027211 */ /* 0x000fc800078fe2ff */
        /* <DEDUP_REMOVED lines=21> */
.L_x_13904:
        /* <DEDUP_REMOVED lines=21> */
.L_x_13907:
[----:B------:R-:W-:Y:S05]  /*d9d0*/  BSYNC B6 ;  /* 0x0000000000067941 */ /* 0x000fea0003800000 */
.L_x_13906:
        /* <DEDUP_REMOVED lines=21> */
.L_x_13910:
        /* <DEDUP_REMOVED lines=16> */
.L_x_13909:
[----:B------:R-:W-:Y:S05]  /*dc30*/  BSYNC B6 ;  /* 0x0000000000067941 */ /* 0x000fea0003800000 */
.L_x_13908:
        /* <DEDUP_REMOVED lines=25> */
.L_x_14017:
        /* <DEDUP_REMOVED lines=10> */
.L_x_14020:
        /* <DEDUP_REMOVED lines=25> */
.L_x_13914:
[----:B------:R-:W5:Y:S04]  /*e000*/  LDL R7, [R1+0x4] ;  /* 0x0000040001077983 */ /* 0x000f680000100800 */
[----:B---34-:R-:W5:Y:S04]  /*e010*/  LDL R0, [R1+0x8] ;  /* 0x0000080001007983 */ /* 0x018f680000100800 */
[----:B------:R-:W3:Y:S01]  /*e020*/  LDL R2, [R1+0x10] ;  /* 0x0000100001027983 */ /* 0x000ee20000100800 */
[----:B-----5:R-:W-:Y:S01]  /*e030*/  IMAD R0, R0, 0x8, R7 ;  /* 0x0000000800007824 */ /* 0x020fe200078e0207 */
[----:B---3--:R-:W-:-:S04]  /*e040*/  SHF.L.U32 R2, R2, 0x1f, RZ ;  /* 0x0000001f02027819 */ /* 0x008fc800000006ff */
[----:B------:R-:W3:Y:S02]  /*e050*/  SYNCS.PHASECHK.TRANS64.TRYWAIT P0, [R0+URZ+0x22840], R2 ;  /* 0x02284002000075a7 */ /* 0x000ee4000800017f */
[----:B---3--:R-:W-:Y:S05]  /*e060*/  @!P0 BRA `(.L_x_13915) ;  /* 0x0000004800f48947 */ /* 0x008fea0003800000 */
.L_x_14021:
        /* <DEDUP_REMOVED lines=11> */
.L_x_13916:
        /* <DEDUP_REMOVED lines=21> */
[----:B------:R-:W-:-:S03]  /*e270*/  UIMAD UR11, UR11, 0x60, UR4 ;  /* 0x000000600b0b78a4 */ /* 0x000fc6000f8e0204 */
[----:B------:R-:W-:-:S06]  /*e280*/  UMOV UR4, 0x0 ;  /* 0x0000000000047882 */ /* 0x000fcc0000000000 */
[----:B------:R4:W-:Y:S02]  /*e290*/  UTMALDG.4D [UR8], [UR6], desc[UR4] ;  /* 0x00000408060075b4 */ /* 0x0009e40008019000 */
[----:B----4-:R-:W-:Y:S01]  /*e2a0*/  NOP ;  /* 0x0000000000007918 */ /* 0x010fe20000000000 */
.L_x_13912:
        /* <DEDUP_REMOVED lines=43> */
.L_x_13918:
[----:B------:R-:W-:Y:S05]  /*e560*/  BSYNC B6 ;  /* 0x0000000000067941 */ /* 0x000fea0003800000 */
.L_x_13917:
        /* <DEDUP_REMOVED lines=10> */
[----:B------:R-:W1:Y:S02]  /*e610*/  S2R R8, SR_TID.X ;  /* 0x0000000000087919 */ /* 0x000e640000002100 */
[C---:B-1----:R-:W-:Y:S01]  /*e620*/  IMAD.SHL.U32 R10, R8.reuse, 0x8, RZ ;  /* 0x00000008080a7824 */ /* 0x042fe200078e00ff */
[----:B------:R-:W-:-:S04]  /*e630*/  LOP3.LUT R8, R8, 0x7f, RZ, 0xc0, !PT ;  /* 0x0000007f08087812 */ /* 0x000fc800078ec0ff */
[----:B------:R-:W-:Y:S02]  /*e640*/  LOP3.LUT R10, R10, 0x38, RZ, 0xc0, !PT ;  /* 0x000000380a0a7812 */ /* 0x000fe400078ec0ff */
[----:B------:R-:W-:Y:S01]  /*e650*/  SHF.R.U32.HI R8, RZ, 0x3, R8 ;  /* 0x00000003ff087819 */ /* 0x000fe20000011608 */
[----:B--2---:R-:W-:Y:S02]  /*e660*/  IMAD.MOV.U32 R3, RZ, RZ, R5 ;  /* 0x000000ffff037224 */ /* 0x004fe400078e0005 */
        /* <DEDUP_REMOVED lines=43> */
[----:B------:R-:W0:Y:S01]  /*e920*/  SHFL.IDX PT, R5, R2, RZ, 0x181f ;  /* 0x00181fff02057589 */ /* 0x000e2200000e0000 */
[----:B--2---:R-:W-:-:S03]  /*e930*/  IMAD R3, R4, R7, RZ ;  /* 0x0000000704037224 */ /* 0x004fc600078e02ff */
[----:B------:R-:W1:Y:S02]  /*e940*/  SHFL.IDX PT, R4, R0, RZ, 0x181f ;  /* 0x00181fff00047589 */ /* 0x000e6400000e0000 */
[----:B------:R-:W-:-:S13]  /*e950*/  ISETP.GE.AND P1, PT, R17, R3, PT ;  /* 0x000000031100720c */ /* 0x000fda0003f26270 */
[----:B0-----:R-:W-:-:S05]  /*e960*/  @!P1 LEA R5, P2, R10, R5, 0x1 ;  /* 0x000000050a059211 */ /* 0x001fca00078408ff */
[----:B-1----:R-:W-:-:S05]  /*e970*/  @!P1 IMAD.X R4, RZ, RZ, R4, P2 ;  /* 0x000000ffff049224 */ /* 0x002fca00010e0604 */
[----:B------:R-:W-:-:S04]  /*e980*/  @!P1 LOP3.LUT R5, R5, R4, RZ, 0x3c, !PT ;  /* 0x0000000405059212 */ /* 0x000fc800078e3cff */
[----:B------:R-:W-:-:S04]  /*e990*/  @!P1 LOP3.LUT R4, R5, R4, RZ, 0x3c, !PT ;  /* 0x0000000405049212 */ /* 0x000fc800078e3cff */
[----:B------:R-:W-:-:S05]  /*e9a0*/  @!P1 LOP3.LUT R5, R5, R4, RZ, 0x3c, !PT ;  /* 0x0000000405059212 */ /* 0x000fca00078e3cff */
[----:B------:R-:W-:Y:S01]  /*e9b0*/  @!PT LDS RZ, [RZ] ;  /* 0x00000000fffff984 */ /* 0x000fe20000000800 */
[----:B-----5:R0:W-:Y:S02]  /*e9c0*/  @!P1 LDGSTS.E.BYPASS.LTC128B.128 [R9+0x18400], desc[UR40][R4.64], !P0 ;  /* 0x1840000004099fae */ /* 0x0201e4000c101d68 */
        /* <DEDUP_REMOVED lines=61> */
[----:B--2---:R1:W-:Y:S02]  /*eda0*/  @!P1 LDGSTS.E.BYPASS.LTC128B.128 [R9+0x1b400], desc[UR40][R4.64], !P0 ;  /* 0x1b40000004099fae */ /* 0x0043e4000c101d68 */
.L_x_14038:
[----:B------:R2:W5:Y:S01]  /*edb0*/  LDL R8, [R1+0x4] ;  /* 0x0000040001087983 */ /* 0x0005620000100800 */
        /* <DEDUP_REMOVED lines=10> */
.L_x_13920:
        /* <DEDUP_REMOVED lines=18> */
[----:B--23--:R-:W-:Y:S05]  /*ef80*/  @!P0 BRA `(.L_x_13922) ;  /* 0x0000004400e88947 */ /* 0x00cfea0003800000 */
.L_x_14039:
[----:B------:R-:W-:Y:S05]  /*ef90*/  BSYNC B0 ;  /* 0x0000000000007941 */ /* 0x000fea0003800000 */
.L_x_13921:
[----:B--2---:R-:W2:Y:S01]  /*efa0*/  LDL R2, [R1+0x18] ;  /* 0x0000180001027983 */ /* 0x004ea20000100800 */
[----:B------:R-:W-:Y:S01]  /*efb0*/  BSSY B0, `(.L_x_13923) ;  /* 0x0000063000007945 */ /* 0x000fe20003800000 */
[----:B--2---:R-:W-:-:S13]  /*efc0*/  ISETP.NE.AND P0, PT, R2, RZ, PT ;  /* 0x000000ff0200720c */ /* 0x004fda0003f05270 */
[----:B------:R-:W-:Y:S05]  /*efd0*/  @!P0 BRA `(.L_x_13924) ;  /* 0x0000000400808947 */ /* 0x000fea0003800000 */
[----:B------:R-:W2:Y:S04]  /*efe0*/  LDL R2, [R1+0x4] ;  /* 0x0000040001027983 */ /* 0x000ea80000100800 */
[----:B01----:R-:W3:Y:S01]  /*eff0*/  LDL R4, [R1+0x10] ;  /* 0x0000100001047983 */ /* 0x003ee20000100800 */
        /* <DEDUP_REMOVED lines=10> */
.L_x_14040:
[----:B------:R-:W-:Y:S05]  /*f0a0*/  BSYNC B1 ;  /* 0x0000000000017941 */ /* 0x000fea0003800000 */
.L_x_13925:
        /* <DEDUP_REMOVED lines=9> */
.L_x_13928:
[----:B------:R-:W-:Y:S05]  /*f140*/  BSYNC B1 ;  /* 0x0000000000017941 */ /* 0x000fea0003800000 */
.L_x_13927:
        /* <DEDUP_REMOVED lines=14> */
.L_x_13929:
        /* <DEDUP_REMOVED lines=16> */
.L_x_13930:
        /* <DEDUP_REMOVED lines=16> */
.L_x_13931:
        /* <DEDUP_REMOVED lines=16> */
.L_x_13932:
        /* <DEDUP_REMOVED lines=11> */
.L_x_13924:
[----:B------:R-:W-:Y:S05]  /*f5e0*/  BSYNC B0 ;  /* 0x0000000000007941 */ /* 0x000fea0003800000 */
.L_x_13923:
[----:B01----:R-:W2:Y:S01]  /*f5f0*/  LDL R4, [R1+0x2c] ;  /* 0x00002c0001047983 */ /* 0x003ea20000100800 */
        /* <DEDUP_REMOVED lines=47> */
.L_x_13939:
        /* <DEDUP_REMOVED lines=9> */
.L_x_14041:
[----:B------:R-:W-:Y:S05]  /*f980*/  BSYNC B3 ;  /* 0x0000000000037941 */ /* 0x000fea0003800000 */
.L_x_13940:
        /* <DEDUP_REMOVED lines=9> */
.L_x_13943:
[----:B------:R-:W-:Y:S05]  /*fa20*/  BSYNC B3 ;  /* 0x0000000000037941 */ /* 0x000fea0003800000 */
.L_x_13942:
        /* <DEDUP_REMOVED lines=14> */
.L_x_13944:
        /* <DEDUP_REMOVED lines=14> */
.L_x_14042:
[----:B------:R-:W-:Y:S05]  /*fbf0*/  BSYNC B3 ;  /* 0x0000000000037941 */ /* 0x000fea0003800000 */
.L_x_13945:
        /* <DEDUP_REMOVED lines=11> */
.L_x_13948:
[----:B------:R-:W-:Y:S05]  /*fcb0*/  BSYNC B3 ;  /* 0x0000000000037941 */ /* 0x000fea0003800000 */
.L_x_13947:
        /* <DEDUP_REMOVED lines=11> */
.L_x_13949:
        /* <DEDUP_REMOVED lines=16> */
.L_x_13950:
        /* <DEDUP_REMOVED lines=16> */
.L_x_13951:
        /* <DEDUP_REMOVED lines=16> */
.L_x_13952:
        /* <DEDUP_REMOVED lines=11> */
.L_x_13938:
[----:B------:R-:W-:Y:S05]  /*10120*/  BSYNC B1 ;  /* 0x0000000000017941 */ /* 0x000fea0003800000 */
.L_x_13937:
[----:B------:R-:W2:Y:S02]  /*10130*/  LDL.LU R5, [R1+0x2c] ;  /* 0x00002c0001057983 */ /* 0x000ea40000300800 */
[----:B--2---:R-:W-:-:S07]  /*10140*/  VIADD R0, R5, 0xfffffffd ;  /* 0xfffffffd05007836 */ /* 0x004fce0000000000 */
.L_x_13936:
[----:B------:R-:W-:Y:S05]  /*10150*/  BSYNC B2 ;  /* 0x0000000000027941 */ /* 0x000fea0003800000 */
.L_x_13935:
[----:B------:R-:W-:-:S13]  /*10160*/  ISETP.NE.AND P0, PT, R4, RZ, PT ;  /* 0x000000ff0400720c */ /* 0x000fda0003f05270 */
[----:B------:R-:W-:Y:S05]  /*10170*/  @!P0 BRA `(.L_x_13934) ;  /* 0x0000001400488947 */ /* 0x000fea0003800000 */
.L_x_13985:
        /* <DEDUP_REMOVED lines=37> */
.L_x_13955:
        /* <DEDUP_REMOVED lines=9> */
.L_x_14043:
[----:B------:R-:W-:Y:S05]  /*10460*/  BSYNC B2 ;  /* 0x0000000000027941 */ /* 0x000fea0003800000 */
.L_x_13956:
        /* <DEDUP_REMOVED lines=9> */
.L_x_13959:
[----:B------:R-:W-:Y:S05]  /*10500*/  BSYNC B2 ;  /* 0x0000000000027941 */ /* 0x000fea0003800000 */
.L_x_13958:
        /* <DEDUP_REMOVED lines=13> */
.L_x_13960:
        /* <DEDUP_REMOVED lines=14> */
.L_x_14044:
[----:B------:R-:W-:Y:S05]  /*106c0*/  BSYNC B2 ;  /* 0x0000000000027941 */ /* 0x000fea0003800000 */
.L_x_13961:
        /* <DEDUP_REMOVED lines=11> */
.L_x_13964:
[----:B------:R-:W-:Y:S05]  /*10780*/  BSYNC B2 ;  /* 0x0000000000027941 */ /* 0x000fea0003800000 */
.L_x_13963:
        /* <DEDUP_REMOVED lines=10> */
.L_x_13965:
        /* <DEDUP_REMOVED lines=16> */
.L_x_13966:
        /* <DEDUP_REMOVED lines=16> */
.L_x_13967:
        /* <DEDUP_REMOVED lines=16> */
.L_x_13968:
        /* <DEDUP_REMOVED lines=11> */
.L_x_13954:
[----:B------:R-:W-:Y:S05]  /*10be0*/  BSYNC B1 ;  /* 0x0000000000017941 */ /* 0x000fea0003800000 */
.L_x_13953:
[----:B------:R-:W2:Y:S01]  /*10bf0*/  LDL R2, [R1+0x18] ;  /* 0x0000180001027983 */ /* 0x000ea20000100800 */
[----:B------:R-:W-:Y:S01]  /*10c00*/  VIADD R7, R7, 0x1 ;  /* 0x0000000107077836 */ /* 0x000fe20000000000 */
[----:B------:R-:W-:Y:S04]  /*10c10*/  BSSY B1, `(.L_x_13969) ;  /* 0x00000a5000017945 */ /* 0x000fe80003800000 */
[----:B------:R-:W-:-:S04]  /*10c20*/  ISETP.NE.AND P0, PT, R7, 0x2, PT ;  /* 0x000000020700780c */ /* 0x000fc80003f05270 */
[----:B0-----:R-:W-:Y:S02]  /*10c30*/  SEL R9, R7, RZ, P0 ;  /* 0x000000ff07097207 */ /* 0x001fe40000000000 */
[----:B--2---:R-:W-:Y:S02]  /*10c40*/  ISETP.NE.AND P2, PT, R2, RZ, PT ;  /* 0x000000ff0200720c */ /* 0x004fe40003f45270 */
        /* <DEDUP_REMOVED lines=30> */
.L_x_13971:
        /* <DEDUP_REMOVED lines=9> */
.L_x_14045:
[----:B------:R-:W-:Y:S05]  /*10ec0*/  BSYNC B2 ;  /* 0x0000000000027941 */ /* 0x000fea0003800000 */
.L_x_13972:
        /* <DEDUP_REMOVED lines=9> */
.L_x_13975:
[----:B------:R-:W-:Y:S05]  /*10f60*/  BSYNC B2 ;  /* 0x0000000000027941 */ /* 0x000fea0003800000 */
.L_x_13974:
        /* <DEDUP_REMOVED lines=14> */
.L_x_13976:
        /* <DEDUP_REMOVED lines=14> */
.L_x_14046:
[----:B------:R-:W-:Y:S05]  /*11130*/  BSYNC B2 ;  /* 0x0000000000027941 */ /* 0x000fea0003800000 */
.L_x_13977:
        /* <DEDUP_REMOVED lines=11> */
.L_x_13980:
[----:B------:R-:W-:Y:S05]  /*111f0*/  BSYNC B2 ;  /* 0x0000000000027941 */ /* 0x000fea0003800000 */
.L_x_13979:
        /* <DEDUP_REMOVED lines=11> */
.L_x_13981:
        /* <DEDUP_REMOVED lines=16> */
.L_x_13982:
        /* <DEDUP_REMOVED lines=16> */
.L_x_13983:
        /* <DEDUP_REMOVED lines=16> */
.L_x_13984:
        /* <DEDUP_REMOVED lines=11> */
.L_x_13970:
[----:B------:R-:W-:Y:S05]  /*11660*/  BSYNC B1 ;  /* 0x0000000000017941 */ /* 0x000fea0003800000 */
.L_x_13969:
[C---:B------:R-:W-:Y:S01]  /*11670*/  ISETP.GT.AND P0, PT, R0.reuse, 0x1, PT ;  /* 0x000000010000780c */ /* 0x040fe20003f04270 */
[----:B------:R-:W-:-:S12]  /*11680*/  VIADD R0, R0, 0xfffffffe ;  /* 0xfffffffe00007836 */ /* 0x000fd80000000000 */
[----:B------:R-:W-:Y:S05]  /*11690*/  @P0 BRA `(.L_x_13985) ;  /* 0xffffffe800b80947 */ /* 0x000fea000383ffff */
.L_x_13934:
[----:B------:R-:W-:Y:S05]  /*116a0*/  BSYNC B0 ;  /* 0x0000000000007941 */ /* 0x000fea0003800000 */
.L_x_13933:
        /* <DEDUP_REMOVED lines=21> */
[----:B------:R-:W1:Y:S01]  /*11800*/  POPC R7, R6 ;  /* 0x0000000600077309 */ /* 0x000e620000000000 */
[----:B--2---:R-:W1:Y:S02]  /*11810*/  SHFL.IDX PT, R4, R3, R4, 0x1f ;  /* 0x00001f0403047589 */ /* 0x004e6400000e0000 */
[----:B-1----:R-:W-:-:S07]  /*11820*/  IADD3 R16, R4, UR37, R7 ;  /* 0x0000002504107c10 */ /* 0x002fce000fffe007 */
.L_x_13987:
[----:B------:R-:W-:Y:S05]  /*11830*/  BSYNC B0 ;  /* 0x0000000000007941 */ /* 0x000fea0003800000 */
.L_x_13986:
[----:B------:R-:W-:-:S05]  /*11840*/  SEL R0, R0, RZ, P0 ;  /* 0x000000ff00007207 */ /* 0x000fca0000000000 */
[----:B------:R2:W-:Y:S02]  /*11850*/  STL [R1+0x8], R0 ;  /* 0x0000080001007387 */ /* 0x0005e40000100800 */
.L_x_13905:
[----:B------:R-:W-:Y:S05]  /*11860*/  BSYNC B7 ;  /* 0x0000000000077941 */ /* 0x000fea0003800000 */
.L_x_13903:
        /* <DEDUP_REMOVED lines=13> */
.L_x_13988:
        /* <DEDUP_REMOVED lines=36> */
.L_x_14056:
[----:B------:R-:W-:Y:S02]  /*11b80*/  ULDC UR4, c[0x0][0xc38] ;  /* 0x00030e0000047ab9 */ /* 0x000fe40000000800 */
[----:B------:R-:W-:-:S04]  /*11b90*/  IMAD.U32 R4, RZ, RZ, UR4 ;  /* 0x00000004ff047e24 */ /* 0x000fc8000f8e00ff */
[----:B--2---:R-:W-:-:S04]  /*11ba0*/  IMAD R14, R14, R4, RZ ;  /* 0x000000040e0e7224 */ /* 0x004fc800078e02ff */
[----:B------:R-:W-:-:S05]  /*11bb0*/  IMAD.IADD R5, R5, 0x1, R14 ;  /* 0x0000000105057824 */ /* 0x000fca00078e020e */
[----:B------:R-:W-:-:S13]  /*11bc0*/  ISETP.GT.AND P6, PT, R5, R0, PT ;  /* 0x000000000500720c */ /* 0x000fda0003fc4270 */
[----:B------:R-:W-:Y:S05]  /*11bd0*/  @P6 BRA `(.L_x_13991) ;  /* 0x00000000009c6947 */ /* 0x000fea0003800000 */
.L_x_13996:
        /* <DEDUP_REMOVED lines=14> */
.L_x_13994:
[----:B------:R-:W-:Y:S05]  /*11cc0*/  BSYNC B0 ;  /* 0x0000000000007941 */ /* 0x000fea0003800000 */
.L_x_13993:
        /* <DEDUP_REMOVED lines=18> */
.L_x_14064:
[----:B------:R-:W-:Y:S02]  /*11df0*/  ULDC UR4, c[0x0][0xc38] ;  /* 0x00030e0000047ab9 */ /* 0x000fe40000000800 */
[----:B------:R-:W-:-:S04]  /*11e00*/  IMAD.U32 R4, RZ, RZ, UR4 ;  /* 0x00000004ff047e24 */ /* 0x000fc8000f8e00ff */
[----:B--2---:R-:W-:-:S04]  /*11e10*/  IMAD R14, R14, R4, RZ ;  /* 0x000000040e0e7224 */ /* 0x004fc800078e02ff */
[----:B------:R-:W-:-:S05]  /*11e20*/  IMAD.IADD R5, R14, 0x1, R5 ;  /* 0x000000010e057824 */ /* 0x000fca00078e0205 */
[----:B------:R-:W-:-:S13]  /*11e30*/  ISETP.GT.AND P6, PT, R5, R0, PT ;  /* 0x000000000500720c */ /* 0x000fda0003fc4270 */
[----:B------:R-:W-:Y:S05]  /*11e40*/  @!P6 BRA `(.L_x_13996) ;  /* 0xfffffffc0064e947 */ /* 0x000fea000383ffff */
.L_x_13991:
        /* <DEDUP_REMOVED lines=8> */
.L_x_14068:
[----:B------:R-:W-:Y:S01]  /*11ed0*/  ISETP.NE.AND P0, PT, R5, RZ, PT ;  /* 0x000000ff0500720c */ /* 0x000fe20003f05270 */
[----:B------:R-:W-:-:S12]  /*11ee0*/  IMAD.MOV.U32 R5, RZ, RZ, RZ ;  /* 0x000000ffff057224 */ /* 0x000fd800078e00ff */
[----:B------:R-:W-:Y:S05]  /*11ef0*/  @!P0 BRA `(.L_x_13998) ;  /* 0x0000000000108947 */ /* 0x000fea0003800000 */
[----:B------:R-:W-:Y:S01]  /*11f00*/  UMOV UR4, 0xffffffff ;  /* 0xffffffff00047882 */ /* 0x000fe20000000000 */
[----:B------:R-:W-:Y:S02]  /*11f10*/  VIADD R12, R6, 0xffffffff ;  /* 0xffffffff060c7836 */ /* 0x000fe40000000000 */
[----:B------:R-:W-:Y:S05]  /*11f20*/  BRA.DIV UR4, `(.L_x_13999) ;  /* 0x0000002204cc7947 */ /* 0x000fea000b800000 */
[----:B------:R4:W0:Y:S02]  /*11f30*/  SHFL.IDX PT, R5, R3, R12, 0x1f ;  /* 0x00001f0c03057589 */ /* 0x00082400000e0000 */
.L_x_13998:
[----:B-12-4-:R-:W1:Y:S01]  /*11f40*/  LDC.64 R2, c[0x0][0xc90] ;  /* 0x00032400ff027b82 */ /* 0x016e620000000a00 */
[----:B------:R-:W-:-:S04]  /*11f50*/  IMAD.IADD R19, R6, 0x1, R19 ;  /* 0x0000000106137824 */ /* 0x000fc800078e0213 */
[----:B-1----:R-:W-:-:S05]  /*11f60*/  IMAD.WIDE R2, R19, 0x4, R2 ;  /* 0x0000000413027825 */ /* 0x002fca00078e0202 */
[----:B------:R-:W3:Y:S01]  /*11f70*/  LDG.E R7, desc[UR40][R2.64] ;  /* 0x0000002802077981 */ /* 0x000ee2000c1e1900 */
[----:B0-----:R-:W-:-:S04]  /*11f80*/  IMAD R16, R5, R4, R16 ;  /* 0x0000000405107224 */ /* 0x001fc800078e0210 */
        /* <DEDUP_REMOVED lines=61> */
.L_x_13992:
[----:B------:R-:W-:Y:S01]  /*12360*/  UMOV UR4, URZ ;  /* 0x0000003f00047c82 */ /* 0x000fe20008000000 */
[----:B------:R-:W-:Y:S01]  /*12370*/  UMOV UR5, URZ ;  /* 0x0000003f00057c82 */ /* 0x000fe20008000000 */
[----:B------:R-:W-:Y:S01]  /*12380*/  ULDC UR6, c[0x0][0xc3c] ;  /* 0x00030f0000067ab9 */ /* 0x000fe20000000800 */
[----:B------:R-:W-:Y:S02]  /*12390*/  IMAD.MOV.U32 R16, RZ, RZ, R0 ;  /* 0x000000ffff107224 */ /* 0x000fe400078e0000 */
[----:B------:R-:W-:Y:S02]  /*123a0*/  IMAD.U32 R17, RZ, RZ, UR4 ;  /* 0x00000004ff117e24 */ /* 0x000fe4000f8e00ff */
[----:B------:R-:W-:Y:S02]  /*123b0*/  IMAD.U32 R18, RZ, RZ, UR5 ;  /* 0x00000005ff127e24 */ /* 0x000fe4000f8e00ff */
[----:B------:R-:W-:-:S07]  /*123c0*/  IMAD.U32 R19, RZ, RZ, UR6 ;  /* 0x00000006ff137e24 */ /* 0x000fce000f8e00ff */
.L_x_14000:
[----:B------:R4:W2:Y:S01]  /*123d0*/  LDL R2, [R1+0x4] ;  /* 0x0000040001027983 */ /* 0x0008a20000100800 */
[----:B------:R-:W3:Y:S01]  /*123e0*/  S2R R0, SR_TID.X ;  /* 0x0000000000007919 */ /* 0x000ee20000002100 */
[----:B------:R-:W-:Y:S05]  /*123f0*/  WARPSYNC.ALL ;  /* 0x0000000000007948 */ /* 0x000fea0003800000 */
[----:B---3--:R-:W-:Y:S01]  /*12400*/  LOP3.LUT R0, R0, 0x1f, RZ, 0xc0, !PT ;  /* 0x0000001f00007812 */ /* 0x008fe200078ec0ff */
[----:B------:R-:W-:Y:S03]  /*12410*/  BAR.SYNC.DEFER_BLOCKING 0x4, 0x180 ;  /* 0x0106000000007b1d */ /* 0x000fe60000010000 */
[----:B------:R-:W-:-:S13]  /*12420*/  ISETP.NE.AND P0, PT, R0, RZ, PT ;  /* 0x000000ff0000720c */ /* 0x000fda0003f05270 */
[----:B-1----:R-:W2:Y:S01]  /*12430*/  @!P0 S2R R3, SR_CgaCtaId ;  /* 0x0000000000038919 */ /* 0x002ea20000008800 */
[----:B------:R-:W-:-:S04]  /*12440*/  @!P0 MOV R0, 0x400 ;  /* 0x0000040000008802 */ /* 0x000fc80000000f00 */
[----:B--2---:R-:W-:-:S05]  /*12450*/  @!P0 LEA R2, R3, R0, 0x18 ;  /* 0x0000000003028211 */ /* 0x004fca00078ec0ff */
[----:B------:R4:W-:Y:S04]  /*12460*/  @!P0 STS.128 [R2+0x228d0], R16 ;  /* 0x0228d01002008388 */ /* 0x0009e80000000c00 */
[----:B------:R4:W-:Y:S01]  /*12470*/  @!P0 STL [R1+0x4], R2 ;  /* 0x0000040201008387 */ /* 0x0009e20000100800 */
[----:B------:R-:W-:Y:S06]  /*12480*/  BAR.ARV 0x5, 0x180 ;  /* 0x0146000000007b1d */ /* 0x000fec0000002000 */
.L_x_13989:
[----:B------:R-:W-:Y:S02]  /*12490*/  ULDC UR4, c[0x0][0xc3c] ;  /* 0x00030f0000047ab9 */ /* 0x000fe40000000800 */
[----:B---3--:R-:W-:-:S13]  /*124a0*/  ISETP.GE.AND P0, PT, R19, UR4, PT ;  /* 0x0000000413007c0c */ /* 0x008fda000bf06270 */
[----:B------:R-:W-:Y:S05]  /*124b0*/  @!P0 BRA `(.L_x_14001) ;  /* 0xffffffac00308947 */ /* 0x000fea000383ffff */
[----:B------:R-:W-:Y:S05]  /*124c0*/  BSYNC B8 ;  /* 0x0000000000087941 */ /* 0x000fea0003800000 */
.L_x_13899:
[----:B--2---:R-:W2:Y:S01]  /*124d0*/  LDL.LU R0, [R1+0x3c] ;  /* 0x00003c0001007983 */ /* 0x004ea20000300800 */
[----:B------:R-:W-:Y:S01]  /*124e0*/  BSSY B0, `(.L_x_14002) ;  /* 0x000000b000007945 */ /* 0x000fe20003800000 */
[----:B------:R-:W3:Y:S01]  /*124f0*/  S2R R5, SR_CgaCtaId ;  /* 0x0000000000057919 */ /* 0x000ee20000008800 */
[----:B--2---:R-:W-:-:S05]  /*12500*/  VIADD R0, R0, 0x1 ;  /* 0x0000000100007836 */ /* 0x004fca0000000000 */
[----:B----4-:R-:W-:-:S04]  /*12510*/  LEA.HI R2, R0, R0, RZ, 0x1 ;  /* 0x0000000000027211 */ /* 0x010fc800078f08ff */
[----:B-1----:R-:W-:-:S05]  /*12520*/  LOP3.LUT R3, R2, 0xfffffffe, RZ, 0xc0, !PT ;  /* 0xfffffffe02037812 */ /* 0x002fca00078ec0ff */
[----:B------:R-:W-:Y:S01]  /*12530*/  IMAD.IADD R3, R0, 0x1, -R3 ;  /* 0x0000000100037824 */ /* 0x000fe200078e0a03 */
[----:B------:R-:W-:-:S04]  /*12540*/  MOV R0, 0x400 ;  /* 0x0000040000007802 */ /* 0x000fc80000000f00 */
[----:B---3--:R-:W-:Y:S02]  /*12550*/  LEA R0, R5, R0, 0x18 ;  /* 0x0000000005007211 */ /* 0x008fe400078ec0ff */
[----:B------:R-:W-:-:S04]  /*12560*/  SHF.L.U32 R3, R3, 0x1f, RZ ;  /* 0x0000001f03037819 */ /* 0x000fc800000006ff */
[----:B------:R-:W1:Y:S02]  /*12570*/  SYNCS.PHASECHK.TRANS64.TRYWAIT P0, [R0+URZ+0x22820], R3 ;  /* 0x02282003000075a7 */ /* 0x000e64000800017f */
[----:B-1----:R-:W-:Y:S05]  /*12580*/  @!P0 BRA `(.L_x_14003) ;  /* 0x0000001c005c8947 */ /* 0x002fea0003800000 */
.L_x_14071:
[----:B------:R-:W-:Y:S05]  /*12590*/  BSYNC B0 ;  /* 0x0000000000007941 */ /* 0x000fea0003800000 */
.L_x_14002:
[----:B------:R-:W-:-:S03]  /*125a0*/  UMOV UR4, 0xffffffff ;  /* 0xffffffff00047882 */ /* 0x000fc60000000000 */
[----:B------:R-:W-:Y:S05]  /*125b0*/  BRA.DIV UR4, `(.L_x_14004) ;  /* 0x0000001e04647947 */ /* 0x000fea000b800000 */
[----:B------:R-:W2:Y:S02]  /*125c0*/  S2R R2, SR_TID.X ;  /* 0x0000000000027919 */ /* 0x000ea40000002100 */
[----:B--2---:R-:W-:-:S04]  /*125d0*/  SHF.R.U32.HI R2, RZ, 0x5, R2 ;  /* 0x00000005ff027819 */ /* 0x004fc80000011602 */
[----:B------:R-:W-:-:S05]  /*125e0*/  LOP3.LUT R2, R2, 0x3, RZ, 0xc0, !PT ;  /* 0x0000000302027812 */ /* 0x000fca00078ec0ff */
[----:B------:R2:W3:Y:S02]  /*125f0*/  SHFL.IDX PT, R14, R2, RZ, 0x1f ;  /* 0x00001fff020e7589 */ /* 0x0004e400000e0000 */
.L_x_14074:
[----:B---3--:R-:W-:Y:S01]  /*12600*/  ISETP.NE.AND P0, PT, R14, RZ, PT ;  /* 0x000000ff0e00720c */ /* 0x008fe20003f05270 */
[----:B------:R-:W-:-:S12]  /*12610*/  BSSY B0, `(.L_x_14005) ;  /* 0x0000027000007945 */ /* 0x000fd80003800000 */
[----:B------:R-:W-:Y:S05]  /*12620*/  @P0 BRA `(.L_x_14006) ;  /* 0x0000000000940947 */ /* 0x000fea0003800000 */
[----:B------:R-:W-:-:S03]  /*12630*/  UMOV UR4, 0xffffffff ;  /* 0xffffffff00047882 */ /* 0x000fc60000000000 */
[----:B------:R-:W-:Y:S05]  /*12640*/  BRA.DIV UR4, `(.L_x_14007) ;  /* 0x0000001e04747947 */ /* 0x000fea000b800000 */
[----:B------:R-:W-:-:S13]  /*12650*/  ELECT P6, URZ, PT ;  /* 0x00000000003f782f */ /* 0x000fda00038c0000 */
.L_x_14077:
[----:B------:R-:W-:Y:S05]  /*12660*/  @!P6 BRA `(.L_x_14006) ;  /* 0x000000000084e947 */ /* 0x000fea0003800000 */
[----:B------:R-:W-:-:S06]  /*12670*/  ULOP3.LUT UR4, UR36, 0x2, URZ, 0xfc, !UPT ;  /* 0x0000000224047892 */ /* 0x000fcc000f8efc3f */
[----:B--2---:R-:W-:-:S05]  /*12680*/  IMAD.U32 R2, RZ, RZ, UR4 ;  /* 0x00000004ff027e24 */ /* 0x004fca000f8e00ff */
[----:B------:R-:W-:-:S13]  /*12690*/  ISETP.NE.AND P2, PT, R2, 0x3, PT ;  /* 0x000000030200780c */ /* 0x000fda0003f45270 */
[----:B------:R-:W-:Y:S05]  /*126a0*/  @!P2 BRA `(.L_x_14008) ;  /* 0x000000000004a947 */ /* 0x000fea0003800000 */
[----:B------:R-:W-:Y:S01]  /*126b0*/  BPT.TRAP 0x1 ;  /* 0x000000040000795c */ /* 0x000fe20000300000 */
.L_x_14008:
[----:B-1----:R-:W2:Y:S04]  /*126c0*/  LDL R3, [R1+0x8] ;  /* 0x0000080001037983 */ /* 0x002ea80000100800 */
[----:B------:R-:W3:Y:S01]  /*126d0*/  LDL.LU R7, [R1+0x10] ;  /* 0x0000100001077983 */ /* 0x000ee20000300800 */
[----:B------:R-:W-:-:S04]  /*126e0*/  VIADD R2, R0, 0x22840 ;  /* 0x0002284000027836 */ /* 0x000fc80000000000 */
[C---:B--2---:R-:W-:Y:S02]  /*126f0*/  IMAD R6, R3.reuse, 0x8, R2 ;  /* 0x0000000803067824 */ /* 0x044fe400078e0202 */
[----:B------:R-:W-:Y:S01]  /*12700*/  VIADD R3, R3, 0x1 ;  /* 0x0000000103037836 */ /* 0x000fe20000000000 */
[----:B---3--:R-:W-:-:S04]  /*12710*/  SHF.L.U32 R5, R7, 0x1f, RZ ;  /* 0x0000001f07057819 */ /* 0x008fc800000006ff */
[C---:B------:R-:W-:Y:S01]  /*12720*/  ISETP.NE.AND P1, PT, R3.reuse, 0x2, PT ;  /* 0x000000020300780c */ /* 0x040fe20003f25270 */
[----:B------:R-:W1:Y:S03]  /*12730*/  SYNCS.PHASECHK.TRANS64.TRYWAIT P0, [R6+URZ], R5 ;  /* 0x00000005060075a7 */ /* 0x000e66000800017f */
[----:B------:R-:W-:Y:S02]  /*12740*/  SEL R4, RZ, 0x1, P1 ;  /* 0x00000001ff047807 */ /* 0x000fe40000800000 */
[----:B------:R-:W-:Y:S02]  /*12750*/  SEL R3, R3, RZ, P1 ;  /* 0x000000ff03037207 */ /* 0x000fe40000800000 */
[----:B------:R-:W-:-:S03]  /*12760*/  LOP3.LUT R4, R7, R4, RZ, 0x3c, !PT ;  /* 0x0000000407047212 */ /* 0x000fc600078e3cff */
[----:B------:R-:W-:Y:S01]  /*12770*/  IMAD R7, R3, 0x8, R2 ;  /* 0x0000000803077824 */ /* 0x000fe200078e0202 */
[----:B------:R-:W-:Y:S01]  /*12780*/  SHF.L.U32 R2, R4, 0x1f, RZ ;  /* 0x0000001f04027819 */ /* 0x000fe200000006ff */
[----:B-1----:R-:W-:Y:S06]  /*12790*/  @!P0 BRA `(.L_x_14009) ;  /* 0x0000001c00408947 */ /* 0x002fec0003800000 */
.L_x_14078:
[----:B------:R-:W2:Y:S02]  /*127a0*/  SYNCS.PHASECHK.TRANS64.TRYWAIT P0, [R7+URZ], R2 ;  /* 0x00000002070075a7 */ /* 0x000ea4000800017f */
[----:B--2---:R-:W-:Y:S05]  /*127b0*/  @!P0 BRA `(.L_x_14010) ;  /* 0x0000001c004c8947 */ /* 0x004fea0003800000 */
.L_x_14079:
[----:B------:R-:W-:Y:S05]  /*127c0*/  @!P2 BRA `(.L_x_14011) ;  /* 0x000000000004a947 */ /* 0x000fea0003800000 */
[----:B------:R-:W-:Y:S01]  /*127d0*/  BPT.TRAP 0x1 ;  /* 0x000000040000795c */ /* 0x000fe20000300000 */
.L_x_14011:
[----:B------:R-:W3:Y:S01]  /*127e0*/  LDL.LU R4, [R1+0x8] ;  /* 0x0000080001047983 */ /* 0x000ee20000300800 */
[----:B------:R-:W-:-:S04]  /*127f0*/  VIADD R0, R0, 0x22860 ;  /* 0x0002286000007836 */ /* 0x000fc80000000000 */
[----:B---3--:R-:W-:-:S04]  /*12800*/  IMAD R4, R4, 0x8, R0 ;  /* 0x0000000804047824 */ /* 0x008fc800078e0200 */
[----:B------:R-:W3:Y:S02]  /*12810*/  SYNCS.PHASECHK.TRANS64.TRYWAIT P0, [R4+URZ], R5 ;  /* 0x00000005040075a7 */ /* 0x000ee4000800017f */
[----:B---3--:R-:W-:Y:S05]  /*12820*/  @!P0 BRA `(.L_x_14012) ;  /* 0x0000001c00448947 */ /* 0x008fea0003800000 */
.L_x_14080:
[----:B------:R-:W-:-:S07]  /*12830*/  IMAD R3, R3, 0x8, R0 ;  /* 0x0000000803037824 */ /* 0x000fce00078e0200 */
.L_x_14013:
[----:B----4-:R4:W0:Y:S02]  /*12840*/  SYNCS.PHASECHK.TRANS64.TRYWAIT P0, [R3+URZ], R2 ;  /* 0x00000002030075a7 */ /* 0x010824000800017f */
[----:B0-----:R-:W-:Y:S05]  /*12850*/  @!P0 NANOSLEEP.SYNCS 0x989680 ;  /* 0x009896800000895d */ /* 0x001fea0003900000 */
[----:B------:R-:W0:Y:S02]  /*12860*/  @!P0 SYNCS.PHASECHK.TRANS64 P0, [R3+URZ], R2 ;  /* 0x00000002030085a7 */ /* 0x000e24000800007f */
[----:B0-----:R-:W-:Y:S05]  /*12870*/  @!P0 BRA `(.L_x_14013) ;  /* 0xfffffffc00f08947 */ /* 0x001fea000383ffff */
.L_x_14006:
[----:B------:R-:W-:Y:S05]  /*12880*/  BSYNC B0 ;  /* 0x0000000000007941 */ /* 0x000fea0003800000 */
.L_x_14005:
[----:B------:R-:W-:Y:S05]  /*12890*/  EXIT ;  /* 0x000000000000794d */ /* 0x000fea0003800000 */
.L_x_13841:
[----:B0-----:R0:W1:Y:S02]  /*128a0*/  SYNCS.PHASECHK.TRANS64.TRYWAIT P0, [R7+URZ+0x22800], R0 ;  /* 0x02280000070075a7 */ /* 0x001064000800017f */
[----:B-1----:R-:W-:Y:S05]  /*128b0*/  @!P0 NANOSLEEP.SYNCS 0x989680 ;  /* 0x009896800000895d */ /* 0x002fea0003900000 */
[----:B------:R-:W1:Y:S02]  /*128c0*/  @!P0 SYNCS.PHASECHK.TRANS64 P0, [R7+URZ+0x22800], R0 ;  /* 0x02280000070085a7 */ /* 0x000e64000800007f */
[----:B-1----:R-:W-:Y:S05]  /*128d0*/  @!P0 BRA `(.L_x_13841) ;  /* 0xfffffffc00f08947 */ /* 0x002fea000383ffff */
[----:B------:R-:W-:Y:S05]  /*128e0*/  BRA `(.L_x_14014) ;  /* 0xfffffef000a07947 */ /* 0x000fea000383ffff */
.L_x_13845:
[----:B-1----:R1:W2:Y:S02]  /*128f0*/  SYNCS.PHASECHK.TRANS64.TRYWAIT P1, [R6+URZ+0x22830], R11 ;  /* 0x0228300b060075a7 */ /* 0x0022a4000802017f */
[----:B--2---:R-:W-:Y:S05]  /*12900*/  @!P1 NANOSLEEP.SYNCS 0x989680 ;  /* 0x009896800000995d */ /* 0x004fea0003900000 */
[----:B------:R-:W2:Y:S02]  /*12910*/  @!P1 SYNCS.PHASECHK.TRANS64 P1, [R6+URZ+0x22830], R11 ;  /* 0x0228300b060095a7 */ /* 0x000ea4000802007f */
[----:B--2---:R-:W-:Y:S05]  /*12920*/  @!P1 BRA `(.L_x_13845) ;  /* 0xfffffffc00f09947 */ /* 0x004fea000383ffff */
[----:B------:R-:W-:Y:S05]  /*12930*/  BRA `(.L_x_13844) ;  /* 0xfffffef000cc7947 */ /* 0x000fea000383ffff */
.L_x_13849:
[----:B-1----:R1:W2:Y:S02]  /*12940*/  SYNCS.PHASECHK.TRANS64.TRYWAIT P3, [R6+URZ+0x22850], R11 ;  /* 0x0228500b060075a7 */ /* 0x0022a4000806017f */
[----:B--2---:R-:W-:Y:S05]  /*12950*/  @!P3 NANOSLEEP.SYNCS 0x989680 ;  /* 0x009896800000b95d */ /* 0x004fea0003900000 */
[----:B------:R-:W2:Y:S02]  /*12960*/  @!P3 SYNCS.PHASECHK.TRANS64 P3, [R6+URZ+0x22850], R11 ;  /* 0x0228500b0600b5a7 */ /* 0x000ea4000806007f */
[----:B--2---:R-:W-:Y:S05]  /*12970*/  @!P3 BRA `(.L_x_13849) ;  /* 0xfffffffc00f0b947 */ /* 0x004fea000383ffff */
[----:B------:R-:W-:Y:S05]  /*12980*/  BRA `(.L_x_13848) ;  /* 0xffffff1000547947 */ /* 0x000fea000383ffff */
.L_x_13854:
[----:B-1----:R-:W-:-:S04]  /*12990*/  IMAD.U32 R5, RZ, RZ, UR26 ;  /* 0x0000001aff057e24 */ /* 0x002fc8000f8e00ff */
[----:B------:R1:W2:Y:S03]  /*129a0*/  SYNCS.PHASECHK.TRANS64.TRYWAIT P3, [R5+URZ+0x22830], R6 ;  /* 0x02283006050075a7 */ /* 0x0002a6000806017f */
[----:B--2---:R-:W-:Y:S05]  /*129b0*/  @!P3 NANOSLEEP.SYNCS 0x989680 ;  /* 0x009896800000b95d */ /* 0x004fea0003900000 */
[----:B------:R-:W2:Y:S02]  /*129c0*/  @!P3 SYNCS.PHASECHK.TRANS64 P3, [R5+URZ+0x22830], R6 ;  /* 0x022830060500b5a7 */ /* 0x000ea4000806007f */
[----:B--2---:R-:W-:Y:S05]  /*129d0*/  @!P3 BRA `(.L_x_13854) ;  /* 0xfffffffc00ecb947 */ /* 0x004fea000383ffff */
[----:B------:R-:W-:Y:S05]  /*129e0*/  BRA `(.L_x_13853) ;  /* 0xffffff1400887947 */ /* 0x000fea000383ffff */
.L_x_13858:
[----:B-1----:R1:W2:Y:S02]  /*129f0*/  SYNCS.PHASECHK.TRANS64.TRYWAIT P3, [R199+URZ+0x22850], R6 ;  /* 0x02285006c70075a7 */ /* 0x0022a4000806017f */
[----:B--2---:R-:W-:Y:S05]  /*12a00*/  @!P3 NANOSLEEP.SYNCS 0x989680 ;  /* 0x009896800000b95d */ /* 0x004fea0003900000 */
[----:B------:R-:W2:Y:S02]  /*12a10*/  @!P3 SYNCS.PHASECHK.TRANS64 P3, [R199+URZ+0x22850], R6 ;  /* 0x02285006c700b5a7 */ /* 0x000ea4000806007f */
[----:B--2---:R-:W-:Y:S05]  /*12a20*/  @!P3 BRA `(.L_x_13858) ;  /* 0xfffffffc00f0b947 */ /* 0x004fea000383ffff */
[----:B------:R-:W-:Y:S05]  /*12a30*/  BRA `(.L_x_13857) ;  /* 0xffffff3800fc7947 */ /* 0x000fea000383ffff */
.L_x_13864:
[----:B-1----:R-:W-:-:S04]  /*12a40*/  IMAD.U32 R5, RZ, RZ, UR25 ;  /* 0x00000019ff057e24 */ /* 0x002fc8000f8e00ff */
[----:B------:R1:W2:Y:S03]  /*12a50*/  SYNCS.PHASECHK.TRANS64.TRYWAIT P1, [R5+URZ+0x22830], R6 ;  /* 0x02283006050075a7 */ /* 0x0002a6000802017f */
[----:B--2---:R-:W-:Y:S05]  /*12a60*/  @!P1 NANOSLEEP.SYNCS 0x989680 ;  /* 0x009896800000995d */ /* 0x004fea0003900000 */
[----:B------:R-:W2:Y:S02]  /*12a70*/  @!P1 SYNCS.PHASECHK.TRANS64 P1, [R5+URZ+0x22830], R6 ;  /* 0x02283006050095a7 */ /* 0x000ea4000802007f */
[----:B--2---:R-:W-:Y:S05]  /*12a80*/  @!P1 BRA `(.L_x_13864) ;  /* 0xfffffffc00ec9947 */ /* 0x004fea000383ffff */
[----:B------:R-:W-:Y:S05]  /*12a90*/  BRA `(.L_x_13863) ;  /* 0xffffff40000c7947 */ /* 0x000fea000383ffff */
.L_x_13868:
[----:B-1----:R1:W2:Y:S02]  /*12aa0*/  SYNCS.PHASECHK.TRANS64.TRYWAIT P1, [R181+URZ+0x22850], R6 ;  /* 0x02285006b50075a7 */ /* 0x0022a4000802017f */
[----:B--2---:R-:W-:Y:S05]  /*12ab0*/  @!P1 NANOSLEEP.SYNCS 0x989680 ;  /* 0x009896800000995d */ /* 0x004fea0003900000 */
[----:B------:R-:W2:Y:S02]  /*12ac0*/  @!P1 SYNCS.PHASECHK.TRANS64 P1, [R181+URZ+0x22850], R6 ;  /* 0x02285006b50095a7 */ /* 0x000ea4000802007f */
[----:B--2---:R-:W-:Y:S05]  /*12ad0*/  @!P1 BRA `(.L_x_13868) ;  /* 0xfffffffc00f09947 */ /* 0x004fea000383ffff */
[----:B------:R-:W-:Y:S05]  /*12ae0*/  BRA `(.L_x_13867) ;  /* 0xffffff5c00ac7947 */ /* 0x000fea000383ffff */
.L_x_13911:
        /* <DEDUP_REMOVED lines=11> */
.L_x_14016:
[----:B------:R-:W-:Y:S05]  /*12ba0*/  BSYNC B0 ;  /* 0x0000000000007941 */ /* 0x000fea0003800000 */
.L_x_14015:
[----:B------:R-:W-:Y:S05]  /*12bb0*/  BRA `(.L_x_14017) ;  /* 0xffffffb000847947 */ /* 0x000fea000383ffff */
.L_x_13913:
[----:B------:R-:W-:Y:S01]  /*12bc0*/  BSSY B0, `(.L_x_14018) ;  /* 0x0000006000007945 */ /* 0x000fe20003800000 */
[----:B------:R-:W-:-:S07]  /*12bd0*/  IMAD.MOV.U32 R15, RZ, RZ, -0x1 ;  /* 0xffffffffff0f7424 */ /* 0x000fce00078e00ff */
[----:B0123--:R-:W-:Y:S05]  /*12be0*/  WARPSYNC.COLLECTIVE R15, `(.L_x_14019) ;  /* 0x000000000f0c7348 */ /* 0x00ffea0003c00000 */
[----:B------:R-:W-:Y:S02]  /*12bf0*/  ELECT P6, UR62, PT ;  /* 0x00000000003e782f */ /* 0x000fe400038c0000 */
[----:B------:R-:W-:Y:S01]  /*12c00*/  MOV R14, UR62 ;  /* 0x0000003e000e7c02 */ /* 0x000fe20008000f00 */
[----:B0123--:R-:W-:Y:S10]  /*12c10*/  ENDCOLLECTIVE ;  /* 0x000000000000791b */ /* 0x00fff40003800000 */
.L_x_14019:
[----:B------:R-:W-:Y:S05]  /*12c20*/  BSYNC B0 ;  /* 0x0000000000007941 */ /* 0x000fea0003800000 */
.L_x_14018:
[----:B------:R-:W-:Y:S05]  /*12c30*/  BRA `(.L_x_14020) ;  /* 0xffffffb0008c7947 */ /* 0x000fea000383ffff */
.L_x_13915:
[----:B---3--:R3:W4:Y:S02]  /*12c40*/  SYNCS.PHASECHK.TRANS64.TRYWAIT P0, [R0+URZ+0x22840], R2 ;  /* 0x02284002000075a7 */ /* 0x008724000800017f */
[----:B----4-:R-:W-:Y:S05]  /*12c50*/  @!P0 NANOSLEEP.SYNCS 0x989680 ;  /* 0x009896800000895d */ /* 0x010fea0003900000 */
[----:B------:R-:W4:Y:S02]  /*12c60*/  @!P0 SYNCS.PHASECHK.TRANS64 P0, [R0+URZ+0x22840], R2 ;  /* 0x02284002000085a7 */ /* 0x000f24000800007f */
[----:B----4-:R-:W-:Y:S05]  /*12c70*/  @!P0 BRA `(.L_x_13915) ;  /* 0xfffffffc00f08947 */ /* 0x010fea000383ffff */
[----:B------:R-:W-:Y:S05]  /*12c80*/  BRA `(.L_x_14021) ;  /* 0xffffffb000f87947 */ /* 0x000fea000383ffff */
.L_x_13919:
[----:B------:R-:W2:Y:S01]  /*12c90*/  LDL.LU R11, [R1+0x34] ;  /* 0x00003400010b7983 */ /* 0x000ea20000300800 */
[----:B------:R-:W-:Y:S02]  /*12ca0*/  IMAD.MOV.U32 R13, RZ, RZ, R0 ;  /* 0x000000ffff0d7224 */ /* 0x000fe400078e0000 */
[----:B------:R-:W-:Y:S02]  /*12cb0*/  IMAD.MOV.U32 R12, RZ, RZ, RZ ;  /* 0x000000ffff0c7224 */ /* 0x000fe400078e00ff */
[----:B------:R-:W-:Y:S02]  /*12cc0*/  IMAD.MOV.U32 R15, RZ, RZ, -0x1 ;  /* 0xffffffffff0f7424 */ /* 0x000fe400078e00ff */
[----:B------:R-:W-:-:S04]  /*12cd0*/  IMAD R17, R17, 0x80, R8 ;  /* 0x0000008011117824 */ /* 0x000fc800078e0208 */
[----:B------:R-:W-:Y:S02]  /*12ce0*/  VIADD R6, R17, 0x60 ;  /* 0x0000006011067836 */ /* 0x000fe40000000000 */
[----:B--2---:R-:W-:Y:S02]  /*12cf0*/  IMAD R3, R11, R7, RZ ;  /* 0x000000070b037224 */ /* 0x004fe400078e02ff */
[----:B------:R-:W-:-:S03]  /*12d00*/  IMAD.MOV.U32 R11, RZ, RZ, 0x181f ;  /* 0x0000181fff0b7424 */ /* 0x000fc600078e00ff */
[----:B------:R-:W-:-:S13]  /*12d10*/  ISETP.GE.AND P1, PT, R17, R3, PT ;  /* 0x000000031100720c */ /* 0x000fda0003f26270 */
[----:B-----5:R-:W-:Y:S05]  /*12d20*/  WARPSYNC.COLLECTIVE R15, `(.L_x_14022) ;  /* 0x000000000f087348 */ /* 0x020fea0003c00000 */
[----:B------:R0:W1:Y:S02]  /*12d30*/  SHFL.IDX P6, R14, R13, R12, R11 ;  /* 0x0000000c0d0e7389 */ /* 0x00006400000c000b */
[----:B01---5:R-:W-:Y:S01]  /*12d40*/  ENDCOLLECTIVE ;  /* 0x000000000000791b */ /* 0x023fe20003800000 */
.L_x_14022:
[----:B------:R-:W-:Y:S02]  /*12d50*/  IMAD.MOV.U32 R13, RZ, RZ, R2 ;  /* 0x000000ffff0d7224 */ /* 0x000fe400078e0002 */
[----:B------:R-:W-:-:S07]  /*12d60*/  IMAD.MOV.U32 R4, RZ, RZ, R14 ;  /* 0x000000ffff047224 */ /* 0x000fce00078e000e */
[----:B------:R-:W-:Y:S05]  /*12d70*/  WARPSYNC.COLLECTIVE R15, `(.L_x_14023) ;  /* 0x000000000f087348 */ /* 0x000fea0003c00000 */
[----:B------:R0:W1:Y:S02]  /*12d80*/  SHFL.IDX P6, R14, R13, R12, R11 ;  /* 0x0000000c0d0e7389 */ /* 0x00006400000c000b */
[----:B01----:R-:W-:Y:S01]  /*12d90*/  ENDCOLLECTIVE ;  /* 0x000000000000791b */ /* 0x003fe20003800000 */
.L_x_14023:
[----:B------:R-:W-:Y:S02]  /*12da0*/  IMAD.MOV.U32 R13, RZ, RZ, R0 ;  /* 0x000000ffff0d7224 */ /* 0x000fe400078e0000 */
[----:B------:R-:W-:Y:S02]  /*12db0*/  IMAD.MOV.U32 R12, RZ, RZ, 0x1 ;  /* 0x00000001ff0c7424 */ /* 0x000fe400078e00ff */
[----:B------:R-:W-:-:S07]  /*12dc0*/  IMAD.MOV.U32 R5, RZ, RZ, R14 ;  /* 0x000000ffff057224 */ /* 0x000fce00078e000e */
[----:B------:R-:W-:Y:S05]  /*12dd0*/  WARPSYNC.COLLECTIVE R15, `(.L_x_14024) ;  /* 0x000000000f087348 */ /* 0x000fea0003c00000 */
[----:B------:R0:W1:Y:S02]  /*12de0*/  SHFL.IDX P6, R14, R13, R12, R11 ;  /* 0x0000000c0d0e7389 */ /* 0x00006400000c000b */
[----:B01----:R-:W-:Y:S01]  /*12df0*/  ENDCOLLECTIVE ;  /* 0x000000000000791b */ /* 0x003fe20003800000 */
.L_x_14024:
        /* <DEDUP_REMOVED lines=16> */
.L_x_14025:
[----:B------:R-:W-:Y:S02]  /*12f00*/  IMAD.MOV.U32 R13, RZ, RZ, R0 ;  /* 0x000000ffff0d7224 */ /* 0x000fe400078e0000 */
[----:B------:R-:W-:Y:S02]  /*12f10*/  IMAD.MOV.U32 R12, RZ, RZ, 0x2 ;  /* 0x00000002ff0c7424 */ /* 0x000fe400078e00ff */
[----:B------:R-:W-:-:S07]  /*12f20*/  IMAD.MOV.U32 R5, RZ, RZ, R14 ;  /* 0x000000ffff057224 */ /* 0x000fce00078e000e */
[----:B------:R-:W-:Y:S05]  /*12f30*/  WARPSYNC.COLLECTIVE R15, `(.L_x_14026) ;  /* 0x000000000f087348 */ /* 0x000fea0003c00000 */
[----:B------:R0:W1:Y:S02]  /*12f40*/  SHFL.IDX P6, R14, R13, R12, R11 ;  /* 0x0000000c0d0e7389 */ /* 0x00006400000c000b */
[----:B01----:R-:W-:Y:S01]  /*12f50*/  ENDCOLLECTIVE ;  /* 0x000000000000791b */ /* 0x003fe20003800000 */
.L_x_14026:
        /* <DEDUP_REMOVED lines=16> */
.L_x_14027:
[----:B------:R-:W-:Y:S02]  /*13060*/  IMAD.MOV.U32 R13, RZ, RZ, R0 ;  /* 0x000000ffff0d7224 */ /* 0x000fe400078e0000 */
[----:B------:R-:W-:Y:S02]  /*13070*/  IMAD.MOV.U32 R12, RZ, RZ, 0x3 ;  /* 0x00000003ff0c7424 */ /* 0x000fe400078e00ff */
[----:B------:R-:W-:-:S07]  /*13080*/  IMAD.MOV.U32 R5, RZ, RZ, R14 ;  /* 0x000000ffff057224 */ /* 0x000fce00078e000e */
[----:B------:R-:W-:Y:S05]  /*13090*/  WARPSYNC.COLLECTIVE R15, `(.L_x_14028) ;  /* 0x000000000f087348 */ /* 0x000fea0003c00000 */
[----:B------:R0:W1:Y:S02]  /*130a0*/  SHFL.IDX P6, R14, R13, R12, R11 ;  /* 0x0000000c0d0e7389 */ /* 0x00006400000c000b */
[----:B01----:R-:W-:Y:S01]  /*130b0*/  ENDCOLLECTIVE ;  /* 0x000000000000791b */ /* 0x003fe20003800000 */
.L_x_14028:
        /* <DEDUP_REMOVED lines=16> */
.L_x_14029:
[----:B------:R-:W-:Y:S02]  /*131c0*/  IMAD.MOV.U32 R13, RZ, RZ, R0 ;  /* 0x000000ffff0d7224 */ /* 0x000fe400078e0000 */
[----:B------:R-:W-:Y:S02]  /*131d0*/  IMAD.MOV.U32 R12, RZ, RZ, 0x4 ;  /* 0x00000004ff0c7424 */ /* 0x000fe400078e00ff */
[----:B------:R-:W-:-:S07]  /*131e0*/  IMAD.MOV.U32 R5, RZ, RZ, R14 ;  /* 0x000000ffff057224 */ /* 0x000fce00078e000e */
[----:B------:R-:W-:Y:S05]  /*131f0*/  WARPSYNC.COLLECTIVE R15, `(.L_x_14030) ;  /* 0x000000000f087348 */ /* 0x000fea0003c00000 */
[----:B------:R0:W1:Y:S02]  /*13200*/  SHFL.IDX P6, R14, R13, R12, R11 ;  /* 0x0000000c0d0e7389 */ /* 0x00006400000c000b */
[----:B01----:R-:W-:Y:S01]  /*13210*/  ENDCOLLECTIVE ;  /* 0x000000000000791b */ /* 0x003fe20003800000 */
.L_x_14030:
        /* <DEDUP_REMOVED lines=16> */
.L_x_14031:
[----:B------:R-:W-:Y:S02]  /*13320*/  IMAD.MOV.U32 R13, RZ, RZ, R0 ;  /* 0x000000ffff0d7224 */ /* 0x000fe400078e0000 */
[----:B------:R-:W-:Y:S02]  /*13330*/  IMAD.MOV.U32 R12, RZ, RZ, 0x5 ;  /* 0x00000005ff0c7424 */ /* 0x000fe400078e00ff */
[----:B------:R-:W-:-:S07]  /*13340*/  IMAD.MOV.U32 R5, RZ, RZ, R14 ;  /* 0x000000ffff057224 */ /* 0x000fce00078e000e */
[----:B------:R-:W-:Y:S05]  /*13350*/  WARPSYNC.COLLECTIVE R15, `(.L_x_14032) ;  /* 0x000000000f087348 */ /* 0x000fea0003c00000 */
[----:B------:R0:W1:Y:S02]  /*13360*/  SHFL.IDX P6, R14, R13, R12, R11 ;  /* 0x0000000c0d0e7389 */ /* 0x00006400000c000b */
[----:B01----:R-:W-:Y:S01]  /*13370*/  ENDCOLLECTIVE ;  /* 0x000000000000791b */ /* 0x003fe20003800000 */
.L_x_14032:
        /* <DEDUP_REMOVED lines=16> */
.L_x_14033:
[----:B------:R-:W-:Y:S02]  /*13480*/  IMAD.MOV.U32 R13, RZ, RZ, R0 ;  /* 0x000000ffff0d7224 */ /* 0x000fe400078e0000 */
[----:B------:R-:W-:Y:S02]  /*13490*/  IMAD.MOV.U32 R12, RZ, RZ, 0x6 ;  /* 0x00000006ff0c7424 */ /* 0x000fe400078e00ff */
[----:B------:R-:W-:-:S07]  /*134a0*/  IMAD.MOV.U32 R5, RZ, RZ, R14 ;  /* 0x000000ffff057224 */ /* 0x000fce00078e000e */
[----:B------:R-:W-:Y:S05]  /*134b0*/  WARPSYNC.COLLECTIVE R15, `(.L_x_14034) ;  /* 0x000000000f087348 */ /* 0x000fea0003c00000 */
[----:B------:R0:W1:Y:S02]  /*134c0*/  SHFL.IDX P6, R14, R13, R12, R11 ;  /* 0x0000000c0d0e7389 */ /* 0x00006400000c000b */
[----:B01----:R-:W-:Y:S01]  /*134d0*/  ENDCOLLECTIVE ;  /* 0x000000000000791b */ /* 0x003fe20003800000 */
.L_x_14034:
        /* <DEDUP_REMOVED lines=15> */
.L_x_14035:
[----:B------:R-:W-:Y:S02]  /*135d0*/  IMAD.MOV.U32 R13, RZ, RZ, R0 ;  /* 0x000000ffff0d7224 */ /* 0x000fe400078e0000 */
[----:B------:R-:W-:Y:S02]  /*135e0*/  IMAD.MOV.U32 R12, RZ, RZ, 0x7 ;  /* 0x00000007ff0c7424 */ /* 0x000fe400078e00ff */
[----:B------:R-:W-:-:S07]  /*135f0*/  IMAD.MOV.U32 R5, RZ, RZ, R14 ;  /* 0x000000ffff057224 */ /* 0x000fce00078e000e */
[----:B------:R-:W-:Y:S05]  /*13600*/  WARPSYNC.COLLECTIVE R15, `(.L_x_14036) ;  /* 0x000000000f087348 */ /* 0x000fea0003c00000 */
[----:B------:R0:W1:Y:S02]  /*13610*/  SHFL.IDX P6, R14, R13, R12, R11 ;  /* 0x0000000c0d0e7389 */ /* 0x00006400000c000b */
[----:B01----:R-:W-:Y:S01]  /*13620*/  ENDCOLLECTIVE ;  /* 0x000000000000791b */ /* 0x003fe20003800000 */
.L_x_14036:
        /* <DEDUP_REMOVED lines=10> */
.L_x_14037:
[----:B------:R-:W-:Y:S01]  /*136d0*/  @!PT LDS RZ, [RZ] ;  /* 0x00000000fffff984 */ /* 0x000fe20000000800 */
[----:B------:R-:W-:Y:S01]  /*136e0*/  @!PT LDS RZ, [RZ] ;  /* 0x00000000fffff984 */ /* 0x000fe20000000800 */
[----:B------:R-:W-:Y:S01]  /*136f0*/  @!PT LDS RZ, [RZ] ;  /* 0x00000000fffff984 */ /* 0x000fe20000000800 */
[----:B------:R0:W-:Y:S01]  /*13700*/  @!P1 LDGSTS.E.BYPASS.LTC128B.128 [R9+0x1b400], desc[UR40][R4.64], !P0 ;  /* 0x1b40000004099fae */ /* 0x0001e2000c101d68 */
[----:B------:R-:W-:Y:S01]  /*13710*/  IMAD.MOV.U32 R2, RZ, RZ, R14 ;  /* 0x000000ffff027224 */ /* 0x000fe200078e000e */
[----:B------:R-:W-:Y:S06]  /*13720*/  BRA `(.L_x_14038) ;  /* 0xffffffb400a07947 */ /* 0x000fec000383ffff */
.L_x_13922:
[----:B--2---:R-:W2:Y:S02]  /*13730*/  LDL R2, [R1+0x4] ;  /* 0x0000040001027983 */ /* 0x004ea40000100800 */
[----:B--2---:R2:W3:Y:S02]  /*13740*/  SYNCS.PHASECHK.TRANS64.TRYWAIT P0, [R2+URZ+0x22820], R0 ;  /* 0x02282000020075a7 */ /* 0x0044e4000800017f */
[----:B---3--:R-:W-:Y:S05]  /*13750*/  @!P0 NANOSLEEP.SYNCS 0x989680 ;  /* 0x009896800000895d */ /* 0x008fea0003900000 */
[----:B------:R-:W3:Y:S02]  /*13760*/  @!P0 SYNCS.PHASECHK.TRANS64 P0, [R2+URZ+0x22820], R0 ;  /* 0x02282000020085a7 */ /* 0x000ee4000800007f */
[----:B---3--:R-:W-:Y:S05]  /*13770*/  @!P0 BRA `(.L_x_13922) ;  /* 0xfffffffc00ec8947 */ /* 0x008fea000383ffff */
[----:B------:R-:W-:Y:S05]  /*13780*/  BRA `(.L_x_14039) ;  /* 0xffffffb800007947 */ /* 0x000fea000383ffff */
.L_x_13926:
[----:B0-----:R0:W1:Y:S02]  /*13790*/  SYNCS.PHASECHK.TRANS64.TRYWAIT P0, [R2+URZ+0x22860], R0 ;  /* 0x02286000020075a7 */ /* 0x001064000800017f */
[----:B-1----:R-:W-:Y:S05]  /*137a0*/  @!P0 NANOSLEEP.SYNCS 0x989680 ;  /* 0x009896800000895d */ /* 0x002fea0003900000 */
[----:B------:R-:W1:Y:S02]  /*137b0*/  @!P0 SYNCS.PHASECHK.TRANS64 P0, [R2+URZ+0x22860], R0 ;  /* 0x02286000020085a7 */ /* 0x000e64000800007f */
[----:B-1----:R-:W-:Y:S05]  /*137c0*/  @!P0 BRA `(.L_x_13926) ;  /* 0xfffffffc00f08947 */ /* 0x002fea000383ffff */
[----:B------:R-:W-:Y:S05]  /*137d0*/  BRA `(.L_x_14040) ;  /* 0xffffffb800307947 */ /* 0x000fea000383ffff */
.L_x_13941:
[----:B-1----:R1:W2:Y:S02]  /*137e0*/  SYNCS.PHASECHK.TRANS64.TRYWAIT P0, [R3+URZ+0x22840], R2 ;  /* 0x02284002030075a7 */ /* 0x0022a4000800017f */
[----:B--2---:R-:W-:Y:S05]  /*137f0*/  @!P0 NANOSLEEP.SYNCS 0x989680 ;  /* 0x009896800000895d */ /* 0x004fea0003900000 */
[----:B------:R-:W2:Y:S02]  /*13800*/  @!P0 SYNCS.PHASECHK.TRANS64 P0, [R3+URZ+0x22840], R2 ;  /* 0x02284002030085a7 */ /* 0x000ea4000800007f */
[----:B--2---:R-:W-:Y:S05]  /*13810*/  @!P0 BRA `(.L_x_13941) ;  /* 0xfffffffc00f08947 */ /* 0x004fea000383ffff */
[----:B------:R-:W-:Y:S05]  /*13820*/  BRA `(.L_x_14041) ;  /* 0xffffffc000547947 */ /* 0x000fea000383ffff */
.L_x_13946:
[----:B0-----:R0:W2:Y:S02]  /*13830*/  SYNCS.PHASECHK.TRANS64.TRYWAIT P0, [R3+URZ+0x22860], R2 ;  /* 0x02286002030075a7 */ /* 0x0010a4000800017f */
[----:B--2---:R-:W-:Y:S05]  /*13840*/  @!P0 NANOSLEEP.SYNCS 0x989680 ;  /* 0x009896800000895d */ /* 0x004fea0003900000 */
[----:B------:R-:W2:Y:S02]  /*13850*/  @!P0 SYNCS.PHASECHK.TRANS64 P0, [R3+URZ+0x22860], R2 ;  /* 0x02286002030085a7 */ /* 0x000ea4000800007f */
[----:B--2---:R-:W-:Y:S05]  /*13860*/  @!P0 BRA `(.L_x_13946) ;  /* 0xfffffffc00f08947 */ /* 0x004fea000383ffff */
[----:B------:R-:W-:Y:S05]  /*13870*/  BRA `(.L_x_14042) ;  /* 0xffffffc000dc7947 */ /* 0x000fea000383ffff */
.L_x_13957:
[----:B0-----:R0:W1:Y:S02]  /*13880*/  SYNCS.PHASECHK.TRANS64.TRYWAIT P0, [R4+URZ+0x22840], R2 ;  /* 0x02284002040075a7 */ /* 0x001064000800017f */
[----:B-1----:R-:W-:Y:S05]  /*13890*/  @!P0 NANOSLEEP.SYNCS 0x989680 ;  /* 0x009896800000895d */ /* 0x002fea0003900000 */
[----:B------:R-:W1:Y:S02]  /*138a0*/  @!P0 SYNCS.PHASECHK.TRANS64 P0, [R4+URZ+0x22840], R2 ;  /* 0x02284002040085a7 */ /* 0x000e64000800007f */
[----:B-1----:R-:W-:Y:S05]  /*138b0*/  @!P0 BRA `(.L_x_13957) ;  /* 0xfffffffc00f08947 */ /* 0x002fea000383ffff */
[----:B------:R-:W-:Y:S05]  /*138c0*/  BRA `(.L_x_14043) ;  /* 0xffffffc800e47947 */ /* 0x000fea000383ffff */
.L_x_13962:
[----:B-1----:R1:W2:Y:S02]  /*138d0*/  SYNCS.PHASECHK.TRANS64.TRYWAIT P0, [R4+URZ+0x22860], R2 ;  /* 0x02286002040075a7 */ /* 0x0022a4000800017f */
[----:B--2---:R-:W-:Y:S05]  /*138e0*/  @!P0 NANOSLEEP.SYNCS 0x989680 ;  /* 0x009896800000895d */ /* 0x004fea0003900000 */
[----:B------:R-:W2:Y:S02]  /*138f0*/  @!P0 SYNCS.PHASECHK.TRANS64 P0, [R4+URZ+0x22860], R2 ;  /* 0x02286002040085a7 */ /* 0x000ea4000800007f */
[----:B--2---:R-:W-:Y:S05]  /*13900*/  @!P0 BRA `(.L_x_13962) ;  /* 0xfffffffc00f08947 */ /* 0x004fea000383ffff */
[----:B------:R-:W-:Y:S05]  /*13910*/  BRA `(.L_x_14044) ;  /* 0xffffffcc00687947 */ /* 0x000fea000383ffff */
.L_x_13973:
[----:B-1----:R1:W2:Y:S02]  /*13920*/  SYNCS.PHASECHK.TRANS64.TRYWAIT P0, [R4+URZ+0x22840], R2 ;  /* 0x02284002040075a7 */ /* 0x0022a4000800017f */
[----:B--2---:R-:W-:Y:S05]  /*13930*/  @!P0 NANOSLEEP.SYNCS 0x989680 ;  /* 0x009896800000895d */ /* 0x004fea0003900000 */
[----:B------:R-:W2:Y:S02]  /*13940*/  @!P0 SYNCS.PHASECHK.TRANS64 P0, [R4+URZ+0x22840], R2 ;  /* 0x02284002040085a7 */ /* 0x000ea4000800007f */
[----:B--2---:R-:W-:Y:S05]  /*13950*/  @!P0 BRA `(.L_x_13973) ;  /* 0xfffffffc00f08947 */ /* 0x004fea000383ffff */
[----:B------:R-:W-:Y:S05]  /*13960*/  BRA `(.L_x_14045) ;  /* 0xffffffd400547947 */ /* 0x000fea000383ffff */
.L_x_13978:
[----:B0-----:R0:W2:Y:S02]  /*13970*/  SYNCS.PHASECHK.TRANS64.TRYWAIT P0, [R4+URZ+0x22860], R2 ;  /* 0x02286002040075a7 */ /* 0x0010a4000800017f */
[----:B--2---:R-:W-:Y:S05]  /*13980*/  @!P0 NANOSLEEP.SYNCS 0x989680 ;  /* 0x009896800000895d */ /* 0x004fea0003900000 */
[----:B------:R-:W2:Y:S02]  /*13990*/  @!P0 SYNCS.PHASECHK.TRANS64 P0, [R4+URZ+0x22860], R2 ;  /* 0x02286002040085a7 */ /* 0x000ea4000800007f */
[----:B--2---:R-:W-:Y:S05]  /*139a0*/  @!P0 BRA `(.L_x_13978) ;  /* 0xfffffffc00f08947 */ /* 0x004fea000383ffff */
[----:B------:R-:W-:Y:S05]  /*139b0*/  BRA `(.L_x_14046) ;  /* 0xffffffd400dc7947 */ /* 0x000fea000383ffff */
.L_x_13990:
        /* <DEDUP_REMOVED lines=8> */
.L_x_14048:
[----:B------:R-:W-:Y:S05]  /*13a40*/  BSYNC B0 ;  /* 0x0000000000007941 */ /* 0x000fea0003800000 */
.L_x_14047:
        /* <DEDUP_REMOVED lines=9> */
.L_x_14049:
        /* <DEDUP_REMOVED lines=18> */
.L_x_14050:
[----:B------:R-:W-:Y:S01]  /*13c00*/  IMAD.MOV.U32 R12, RZ, RZ, 0x2 ;  /* 0x00000002ff0c7424 */ /* 0x000fe200078e00ff */
[----:B------:R-:W-:-:S05]  /*13c10*/  SEL R7, R14, RZ, P1 ;  /* 0x000000ff0e077207 */ /* 0x000fca0000800000 */
[----:B------:R-:W-:-:S04]  /*13c20*/  IMAD.IADD R3, R2, 0x1, R7 ;  /* 0x0000000102037824 */ /* 0x000fc800078e0207 */
[----:B------:R-:W-:-:S07]  /*13c30*/  IMAD.MOV.U32 R13, RZ, RZ, R3 ;  /* 0x000000ffff0d7224 */ /* 0x000fce00078e0003 */
[----:B------:R-:W-:Y:S05]  /*13c40*/  WARPSYNC.COLLECTIVE R15, `(.L_x_14051) ;  /* 0x000000000f087348 */ /* 0x000fea0003c00000 */
[----:B------:R0:W1:Y:S02]  /*13c50*/  SHFL.UP P6, R14, R13, R12, R11 ;  /* 0x0400000c0d0e7389 */ /* 0x00006400000c000b */
[----:B01----:R-:W-:Y:S01]  /*13c60*/  ENDCOLLECTIVE ;  /* 0x000000000000791b */ /* 0x003fe20003800000 */
.L_x_14051:
[----:B------:R-:W-:Y:S01]  /*13c70*/  IMAD.MOV.U32 R12, RZ, RZ, 0x4 ;  /* 0x00000004ff0c7424 */ /* 0x000fe200078e00ff */
[----:B------:R-:W-:-:S05]  /*13c80*/  SEL R14, R14, RZ, P2 ;  /* 0x000000ff0e0e7207 */ /* 0x000fca0001000000 */
[----:B------:R-:W-:-:S04]  /*13c90*/  IMAD.IADD R3, R3, 0x1, R14 ;  /* 0x0000000103037824 */ /* 0x000fc800078e020e */
[----:B------:R-:W-:-:S07]  /*13ca0*/  IMAD.MOV.U32 R13, RZ, RZ, R3 ;  /* 0x000000ffff0d7224 */ /* 0x000fce00078e0003 */
[----:B------:R-:W-:Y:S05]  /*13cb0*/  WARPSYNC.COLLECTIVE R15, `(.L_x_14052) ;  /* 0x000000000f087348 */ /* 0x000fea0003c00000 */
[----:B------:R0:W1:Y:S02]  /*13cc0*/  SHFL.UP P6, R14, R13, R12, R11 ;  /* 0x0400000c0d0e7389 */ /* 0x00006400000c000b */
[----:B01----:R-:W-:Y:S01]  /*13cd0*/  ENDCOLLECTIVE ;  /* 0x000000000000791b */ /* 0x003fe20003800000 */
.L_x_14052:
[----:B------:R-:W-:Y:S01]  /*13ce0*/  IMAD.MOV.U32 R12, RZ, RZ, 0x8 ;  /* 0x00000008ff0c7424 */ /* 0x000fe200078e00ff */
[----:B------:R-:W-:-:S05]  /*13cf0*/  SEL R14, R14, RZ, P3 ;  /* 0x000000ff0e0e7207 */ /* 0x000fca0001800000 */
[----:B------:R-:W-:-:S04]  /*13d00*/  IMAD.IADD R3, R3, 0x1, R14 ;  /* 0x0000000103037824 */ /* 0x000fc800078e020e */
[----:B------:R-:W-:-:S07]  /*13d10*/  IMAD.MOV.U32 R13, RZ, RZ, R3 ;  /* 0x000000ffff0d7224 */ /* 0x000fce00078e0003 */
[----:B------:R-:W-:Y:S05]  /*13d20*/  WARPSYNC.COLLECTIVE R15, `(.L_x_14053) ;  /* 0x000000000f087348 */ /* 0x000fea0003c00000 */
[----:B------:R0:W1:Y:S02]  /*13d30*/  SHFL.UP P6, R14, R13, R12, R11 ;  /* 0x0400000c0d0e7389 */ /* 0x00006400000c000b */
[----:B01----:R-:W-:Y:S01]  /*13d40*/  ENDCOLLECTIVE ;  /* 0x000000000000791b */ /* 0x003fe20003800000 */
.L_x_14053:
[----:B------:R-:W-:Y:S01]  /*13d50*/  IMAD.MOV.U32 R12, RZ, RZ, 0x10 ;  /* 0x00000010ff0c7424 */ /* 0x000fe200078e00ff */
[----:B------:R-:W-:-:S05]  /*13d60*/  SEL R14, R14, RZ, P4 ;  /* 0x000000ff0e0e7207 */ /* 0x000fca0002000000 */
[----:B------:R-:W-:-:S04]  /*13d70*/  IMAD.IADD R3, R3, 0x1, R14 ;  /* 0x0000000103037824 */ /* 0x000fc800078e020e */
[----:B------:R-:W-:-:S07]  /*13d80*/  IMAD.MOV.U32 R13, RZ, RZ, R3 ;  /* 0x000000ffff0d7224 */ /* 0x000fce00078e0003 */
[----:B------:R-:W-:Y:S05]  /*13d90*/  WARPSYNC.COLLECTIVE R15, `(.L_x_14054) ;  /* 0x000000000f087348 */ /* 0x000fea0003c00000 */
[----:B------:R0:W1:Y:S02]  /*13da0*/  SHFL.UP P6, R14, R13, R12, R11 ;  /* 0x0400000c0d0e7389 */ /* 0x00006400000c000b */
[----:B01----:R-:W-:Y:S01]  /*13db0*/  ENDCOLLECTIVE ;  /* 0x000000000000791b */ /* 0x003fe20003800000 */
.L_x_14054:
        /* <DEDUP_REMOVED lines=8> */
.L_x_14055:
[----:B------:R-:W-:Y:S05]  /*13e40*/  BRA `(.L_x_14056) ;  /* 0xffffffdc004c7947 */ /* 0x000fea000383ffff */
.L_x_13995:
        /* <DEDUP_REMOVED lines=8> */
.L_x_14058:
[----:B------:R-:W-:Y:S05]  /*13ed0*/  BSYNC B0 ;  /* 0x0000000000007941 */ /* 0x000fea0003800000 */
.L_x_14057:
        /* <DEDUP_REMOVED lines=8> */
.L_x_14059:
[----:B------:R-:W-:Y:S01]  /*13f60*/  IMAD.MOV.U32 R12, RZ, RZ, 0x4 ;  /* 0x00000004ff0c7424 */ /* 0x000fe200078e00ff */
[----:B------:R-:W-:-:S05]  /*13f70*/  SEL R4, R14, RZ, P2 ;  /* 0x000000ff0e047207 */ /* 0x000fca0001000000 */
[----:B------:R-:W-:-:S04]  /*13f80*/  IMAD.IADD R4, R13, 0x1, R4 ;  /* 0x000000010d047824 */ /* 0x000fc800078e0204 */
[----:B------:R-:W-:-:S07]  /*13f90*/  IMAD.MOV.U32 R13, RZ, RZ, R4 ;  /* 0x000000ffff0d7224 */ /* 0x000fce00078e0004 */
[----:B------:R-:W-:Y:S05]  /*13fa0*/  WARPSYNC.COLLECTIVE R15, `(.L_x_14060) ;  /* 0x000000000f087348 */ /* 0x000fea0003c00000 */
[----:B------:R0:W1:Y:S02]  /*13fb0*/  SHFL.UP P6, R14, R13, R12, R11 ;  /* 0x0400000c0d0e7389 */ /* 0x00006400000c000b */
[----:B01----:R-:W-:Y:S01]  /*13fc0*/  ENDCOLLECTIVE ;  /* 0x000000000000791b */ /* 0x003fe20003800000 */
.L_x_14060:
[----:B------:R-:W-:Y:S01]  /*13fd0*/  IMAD.MOV.U32 R12, RZ, RZ, 0x8 ;  /* 0x00000008ff0c7424 */ /* 0x000fe200078e00ff */
[----:B------:R-:W-:-:S05]  /*13fe0*/  SEL R3, R14, RZ, P3 ;  /* 0x000000ff0e037207 */ /* 0x000fca0001800000 */
[----:B------:R-:W-:-:S04]  /*13ff0*/  IMAD.IADD R6, R4, 0x1, R3 ;  /* 0x0000000104067824 */ /* 0x000fc800078e0203 */
[----:B------:R-:W-:-:S07]  /*14000*/  IMAD.MOV.U32 R13, RZ, RZ, R6 ;  /* 0x000000ffff0d7224 */ /* 0x000fce00078e0006 */
[----:B------:R-:W-:Y:S05]  /*14010*/  WARPSYNC.COLLECTIVE R15, `(.L_x_14061) ;  /* 0x000000000f087348 */ /* 0x000fea0003c00000 */
[----:B------:R0:W1:Y:S02]  /*14020*/  SHFL.UP P6, R14, R13, R12, R11 ;  /* 0x0400000c0d0e7389 */ /* 0x00006400000c000b */
[----:B01----:R-:W-:Y:S01]  /*14030*/  ENDCOLLECTIVE ;  /* 0x000000000000791b */ /* 0x003fe20003800000 */
.L_x_14061:
[----:B------:R-:W-:Y:S01]  /*14040*/  IMAD.MOV.U32 R12, RZ, RZ, 0x10 ;  /* 0x00000010ff0c7424 */ /* 0x000fe200078e00ff */
[----:B------:R-:W-:-:S05]  /*14050*/  SEL R7, R14, RZ, P4 ;  /* 0x000000ff0e077207 */ /* 0x000fca0002000000 */
[----:B------:R-:W-:-:S04]  /*14060*/  IMAD.IADD R7, R6, 0x1, R7 ;  /* 0x0000000106077824 */ /* 0x000fc800078e0207 */
[----:B------:R-:W-:-:S07]  /*14070*/  IMAD.MOV.U32 R13, RZ, RZ, R7 ;  /* 0x000000ffff0d7224 */ /* 0x000fce00078e0007 */
[----:B------:R-:W-:Y:S05]  /*14080*/  WARPSYNC.COLLECTIVE R15, `(.L_x_14062) ;  /* 0x000000000f087348 */ /* 0x000fea0003c00000 */
[----:B------:R0:W1:Y:S02]  /*14090*/  SHFL.UP P6, R14, R13, R12, R11 ;  /* 0x0400000c0d0e7389 */ /* 0x00006400000c000b */
[----:B01----:R-:W-:Y:S01]  /*140a0*/  ENDCOLLECTIVE ;  /* 0x000000000000791b */ /* 0x003fe20003800000 */
.L_x_14062:
        /* <DEDUP_REMOVED lines=8> */
.L_x_14063:
[----:B------:R-:W-:Y:S05]  /*14130*/  BRA `(.L_x_14064) ;  /* 0xffffffdc002c7947 */ /* 0x000fea000383ffff */
.L_x_13997:
[----:B------:R-:W-:Y:S01]  /*14140*/  BSSY B0, `(.L_x_14065) ;  /* 0x0000006000007945 */ /* 0x000fe20003800000 */
[----:B------:R-:W-:Y:S01]  /*14150*/  PLOP3.LUT P6, PT, P6, PT, PT, 0x8, 0x0 ;  /* 0x000000000000781c */ /* 0x000fe200037ce170 */
[----:B------:R-:W-:-:S12]  /*14160*/  IMAD.MOV.U32 R15, RZ, RZ, -0x1 ;  /* 0xffffffffff0f7424 */ /* 0x000fd800078e00ff */
[----:B01---5:R-:W-:Y:S05]  /*14170*/  WARPSYNC.COLLECTIVE R15, `(.L_x_14066) ;  /* 0x000000000f087348 */ /* 0x023fea0003c00000 */
[----:B------:R-:W-:Y:S01]  /*14180*/  VOTE.ANY R14, PT, P6 ;  /* 0x00000000000e7806 */ /* 0x000fe200030e0100 */
[----:B01---5:R-:W-:Y:S06]  /*14190*/  ENDCOLLECTIVE ;  /* 0x000000000000791b */ /* 0x023fec0003800000 */
.L_x_14066:
[----:B------:R-:W-:Y:S05]  /*141a0*/  BSYNC B0 ;  /* 0x0000000000007941 */ /* 0x000fea0003800000 */
.L_x_14065:
        /* <DEDUP_REMOVED lines=9> */
.L_x_14067:
[----:B------:R-:W-:Y:S01]  /*14240*/  IMAD.MOV.U32 R17, RZ, RZ, R14 ;  /* 0x000000ffff117224 */ /* 0x000fe200078e000e */
[----:B------:R-:W-:Y:S06]  /*14250*/  BRA `(.L_x_14068) ;  /* 0xffffffdc001c7947 */ /* 0x000fec000383ffff */
.L_x_13999:
[----:B------:R-:W-:Y:S01]  /*14260*/  BSSY B0, `(.L_x_14069) ;  /* 0x0000007000007945 */ /* 0x000fe20003800000 */
[----:B------:R-:W-:Y:S02]  /*14270*/  IMAD.MOV.U32 R13, RZ, RZ, R3 ;  /* 0x000000ffff0d7224 */ /* 0x000fe400078e0003 */
[----:B------:R-:W-:Y:S02]  /*14280*/  IMAD.MOV.U32 R11, RZ, RZ, 0x1f ;  /* 0x0000001fff0b7424 */ /* 0x000fe400078e00ff */
[----:B------:R-:W-:-:S07]  /*14290*/  IMAD.MOV.U32 R15, RZ, RZ, -0x1 ;  /* 0xffffffffff0f7424 */ /* 0x000fce00078e00ff */
[----:B0123-5:R-:W-:Y:S05]  /*142a0*/  WARPSYNC.COLLECTIVE R15, `(.L_x_14070) ;  /* 0x000000000f087348 */ /* 0x02ffea0003c00000 */
[----:B------:R4:W0:Y:S02]  /*142b0*/  SHFL.IDX P6, R14, R13, R12, R11 ;  /* 0x0000000c0d0e7389 */ /* 0x00082400000c000b */
[----:B012345:R-:W-:Y:S01]  /*142c0*/  ENDCOLLECTIVE ;  /* 0x000000000000791b */ /* 0x03ffe20003800000 */
.L_x_14070:
[----:B------:R-:W-:Y:S05]  /*142d0*/  BSYNC B0 ;  /* 0x0000000000007941 */ /* 0x000fea0003800000 */
.L_x_14069:
[----:B------:R-:W-:Y:S01]  /*142e0*/  IMAD.MOV.U32 R5, RZ, RZ, R14 ;  /* 0x000000ffff057224 */ /* 0x000fe200078e000e */
[----:B------:R-:W-:Y:S06]  /*142f0*/  BRA `(.L_x_13998) ;  /* 0xffffffdc00107947 */ /* 0x000fec000383ffff */
.L_x_14003:
[----:B-1----:R1:W2:Y:S02]  /*14300*/  SYNCS.PHASECHK.TRANS64.TRYWAIT P0, [R0+URZ+0x22820], R3 ;  /* 0x02282003000075a7 */ /* 0x0022a4000800017f */
[----:B--2---:R-:W-:Y:S05]  /*14310*/  @!P0 NANOSLEEP.SYNCS 0x989680 ;  /* 0x009896800000895d */ /* 0x004fea0003900000 */
[----:B------:R-:W2:Y:S02]  /*14320*/  @!P0 SYNCS.PHASECHK.TRANS64 P0, [R0+URZ+0x22820], R3 ;  /* 0x02282003000085a7 */ /* 0x000ea4000800007f */
[----:B--2---:R-:W-:Y:S05]  /*14330*/  @!P0 BRA `(.L_x_14003) ;  /* 0xfffffffc00f08947 */ /* 0x004fea000383ffff */
[----:B------:R-:W-:Y:S05]  /*14340*/  BRA `(.L_x_14071) ;  /* 0xffffffe000907947 */ /* 0x000fea000383ffff */
.L_x_14004:
        /* <DEDUP_REMOVED lines=11> */
.L_x_14073:
[----:B------:R-:W-:Y:S05]  /*14400*/  BSYNC B0 ;  /* 0x0000000000007941 */ /* 0x000fea0003800000 */
.L_x_14072:
[----:B------:R-:W-:Y:S05]  /*14410*/  BRA `(.L_x_14074) ;  /* 0xffffffe000787947 */ /* 0x000fea000383ffff */
.L_x_14007:
[----:B------:R-:W-:Y:S01]  /*14420*/  BSSY B1, `(.L_x_14075) ;  /* 0x0000006000017945 */ /* 0x000fe20003800000 */
[----:B------:R-:W-:-:S07]  /*14430*/  IMAD.MOV.U32 R15, RZ, RZ, -0x1 ;  /* 0xffffffffff0f7424 */ /* 0x000fce00078e00ff */
[----:B012--5:R-:W-:Y:S05]  /*14440*/  WARPSYNC.COLLECTIVE R15, `(.L_x_14076) ;  /* 0x000000000f0c7348 */ /* 0x027fea0003c00000 */
[----:B------:R-:W-:Y:S02]  /*14450*/  ELECT P6, UR62, PT ;  /* 0x00000000003e782f */ /* 0x000fe400038c0000 */
[----:B------:R-:W-:Y:S01]  /*14460*/  MOV R14, UR62 ;  /* 0x0000003e000e7c02 */ /* 0x000fe20008000f00 */
[----:B012--5:R-:W-:Y:S10]  /*14470*/  ENDCOLLECTIVE ;  /* 0x000000000000791b */ /* 0x027ff40003800000 */
.L_x_14076:
[----:B------:R-:W-:Y:S05]  /*14480*/  BSYNC B1 ;  /* 0x0000000000017941 */ /* 0x000fea0003800000 */
.L_x_14075:
[----:B------:R-:W-:Y:S05]  /*14490*/  BRA `(.L_x_14077) ;  /* 0xffffffe000707947 */ /* 0x000fea000383ffff */
.L_x_14009:
[----:B-1----:R1:W2:Y:S02]  /*144a0*/  SYNCS.PHASECHK.TRANS64.TRYWAIT P0, [R6+URZ], R5 ;  /* 0x00000005060075a7 */ /* 0x0022a4000800017f */
[----:B--2---:R-:W-:Y:S05]  /*144b0*/  @!P0 NANOSLEEP.SYNCS 0x989680 ;  /* 0x009896800000895d */ /* 0x004fea0003900000 */
[----:B------:R-:W2:Y:S02]  /*144c0*/  @!P0 SYNCS.PHASECHK.TRANS64 P0, [R6+URZ], R5 ;  /* 0x00000005060085a7 */ /* 0x000ea4000800007f */
[----:B--2---:R-:W-:Y:S05]  /*144d0*/  @!P0 BRA `(.L_x_14009) ;  /* 0xfffffffc00f08947 */ /* 0x004fea000383ffff */
[----:B------:R-:W-:Y:S05]  /*144e0*/  BRA `(.L_x_14078) ;  /* 0xffffffe000ac7947 */ /* 0x000fea000383ffff */
.L_x_14010:
[----:B--2---:R2:W3:Y:S02]  /*144f0*/  SYNCS.PHASECHK.TRANS64.TRYWAIT P0, [R7+URZ], R2 ;  /* 0x00000002070075a7 */ /* 0x0044e4000800017f */
[----:B---3--:R-:W-:Y:S05]  /*14500*/  @!P0 NANOSLEEP.SYNCS 0x989680 ;  /* 0x009896800000895d */ /* 0x008fea0003900000 */
[----:B------:R-:W3:Y:S02]  /*14510*/  @!P0 SYNCS.PHASECHK.TRANS64 P0, [R7+URZ], R2 ;  /* 0x00000002070085a7 */ /* 0x000ee4000800007f */
[----:B---3--:R-:W-:Y:S05]  /*14520*/  @!P0 BRA `(.L_x_14010) ;  /* 0xfffffffc00f08947 */ /* 0x008fea000383ffff */
[----:B------:R-:W-:Y:S05]  /*14530*/  BRA `(.L_x_14079) ;  /* 0xffffffe000a07947 */ /* 0x000fea000383ffff */
.L_x_14012:
[----:B---3--:R3:W4:Y:S02]  /*14540*/  SYNCS.PHASECHK.TRANS64.TRYWAIT P0, [R4+URZ], R5 ;  /* 0x00000005040075a7 */ /* 0x008724000800017f */
[----:B----4-:R-:W-:Y:S05]  /*14550*/  @!P0 NANOSLEEP.SYNCS 0x989680 ;  /* 0x009896800000895d */ /* 0x010fea0003900000 */
[----:B------:R-:W4:Y:S02]  /*14560*/  @!P0 SYNCS.PHASECHK.TRANS64 P0, [R4+URZ], R5 ;  /* 0x00000005040085a7 */ /* 0x000f24000800007f */
[----:B----4-:R-:W-:Y:S05]  /*14570*/  @!P0 BRA `(.L_x_14012) ;  /* 0xfffffffc00f08947 */ /* 0x010fea000383ffff */
[----:B------:R-:W-:Y:S05]  /*14580*/  BRA `(.L_x_14080) ;  /* 0xffffffe000a87947 */ /* 0x000fea000383ffff */
.L_x_14081:
        /* <DEDUP_REMOVED lines=15> */
.L_x_15322:


//--------------------- .text._ZN7cutlass13device_kernelIN5flash11enable_sm90INS1_16FlashAttnFwdSm90INS1_25CollectiveMainloopFwdSm90ILi2EN4cute5tupleIJNS5_1CILi1EEES8_S8_EEENS6_IJNS7_ILi128EEENS7_ILi96EEENS7_ILi64EEEEEELi256ENS_10bfloat16_tEfNS_4arch4Sm90ELb1ELb0ELb1ELb1ELb0ELb1ELb0ELb1ELb0ELb1ELb0ELb0EEENS1_21CollectiveEpilogueFwdINS6_IJSA_NS7_ILi256EEESB_EEES9_SE_SG_Li256ELb1ELb1ELb0ELb0EEENS1_36VarlenDynamicPersistentTileSchedulerILi128ELi96ELi256ELi128ELb0ELb1ELb1ELb1ELb1ELb1EEEEEEEEEvNT_6ParamsE --------------------------
	.section	.text._ZN7cutlass13device_kernelIN5flash11enable_sm90INS1_16FlashAttnFwdSm90INS1_25CollectiveMainloopFwdSm90ILi2EN4cute5tupleIJNS5_1CILi1EEES8_S8_EEENS6_IJNS7_ILi128EEENS7_ILi96EEENS7_ILi64EEEEEELi256ENS_10bfloat16_tEfNS_4arch4Sm90ELb1ELb0ELb1ELb1ELb0ELb1ELb0ELb1ELb0ELb1ELb0ELb0EEENS1_21CollectiveEpilogueFwdINS6_IJSA_NS7_ILi256EEESB_EEES9_SE_SG_Li256ELb1ELb1ELb0ELb0EEENS1_36VarlenDynamicPersistentTileSchedulerILi128ELi96ELi256ELi128ELb0ELb1ELb1ELb1ELb1ELb1EEEEEEEEEvNT_6ParamsE,"ax",@progbits
	.align	128
.text._ZN7cutlass13device_kernelIN5flash11enable_sm90INS1_16FlashAttnFwdSm90INS1_25CollectiveMainloopFwdSm90ILi2EN4cute5tupleIJNS5_1CILi1EEES8_S8_EEENS6_IJNS7_ILi128EEENS7_ILi96EEENS7_ILi64EEEEEELi256ENS_10bfloat16_tEfNS_4arch4Sm90ELb1ELb0ELb1ELb1ELb0ELb1ELb0ELb1ELb0ELb1ELb0ELb0EEENS1_21CollectiveEpilogueFwdINS6_IJSA_NS7_ILi256EEESB_EEES9_SE_SG_Li256ELb1ELb1ELb0ELb0EEENS1_36VarlenDynamicPersistentTileSchedulerILi128ELi96ELi256ELi128ELb0ELb1ELb1ELb1ELb1ELb1EEEEEEEEEvNT_6ParamsE:
        .type           _ZN7cutlass13device_kernelIN5flash11enable_sm90INS1_16FlashAttnFwdSm90INS1_25CollectiveMainloopFwdSm90ILi2EN4cute5tupleIJNS5_1CILi1EEES8_S8_EEENS6_IJNS7_ILi128EEENS7_ILi96EEENS7_ILi64EEEEEELi256ENS_10bfloat16_tEfNS_4arch4Sm90ELb1ELb0ELb1ELb1ELb0ELb1ELb0ELb1ELb0ELb1ELb0ELb0EEENS1_21CollectiveEpilogueFwdINS6_IJSA_NS7_ILi256EEESB_EEES9_SE_SG_Li256ELb1ELb1ELb0ELb0EEENS1_36VarlenDynamicPersistentTileSchedulerILi128ELi96ELi256ELi128ELb0ELb1ELb1ELb1ELb1ELb1EEEEEEEEEvNT_6ParamsE,@function
        .size           _ZN7cutlass13device_kernelIN5flash11enable_sm90INS1_16FlashAttnFwdSm90INS1_25CollectiveMainloopFwdSm90ILi2EN4cute5tupleIJNS5_1CILi1EEES8_S8_EEENS6_IJNS7_ILi128EEENS7_ILi96EEENS7_ILi64EEEEEELi256ENS_10bfloat16_tEfNS_4arch4Sm90ELb1ELb0ELb1ELb1ELb0ELb1ELb0ELb1ELb0ELb1ELb0ELb0EEENS1_21CollectiveEpilogueFwdINS6_IJSA_NS7_ILi256EEESB_EEES9_SE_SG_Li256ELb1ELb1ELb0ELb0EEENS1_36VarlenDynamicPersistentTileSchedulerILi128ELi96ELi256ELi128ELb0ELb1ELb1ELb1ELb1ELb1EEEEEEEEEvNT_6ParamsE,(.L_x_15323 - _ZN7cutlass13device_kernelIN5flash11enable_sm90INS1_16FlashAttnFwdSm90INS1_25CollectiveMainloopFwdSm90ILi2EN4cute5tupleIJNS5_1CILi1EEES8_S8_EEENS6_IJNS7_ILi128EEENS7_ILi96EEENS7_ILi64EEEEEELi256ENS_10bfloat16_tEfNS_4arch4Sm90ELb1ELb0ELb1ELb1ELb0ELb1ELb0ELb1ELb0ELb1ELb0ELb0EEENS1_21CollectiveEpilogueFwdINS6_IJSA_NS7_ILi256EEESB_EEES9_SE_SG_Li256ELb1ELb1ELb0ELb0EEENS1_36VarlenDynamicPersistentTileSchedulerILi128ELi96ELi256ELi128ELb0ELb1ELb1ELb1ELb1ELb1EEEEEEEEEvNT_6ParamsE)
        .other          _ZN7cutlass13device_kernelIN5flash11enable_sm90INS1_16FlashAttnFwdSm90INS1_25CollectiveMainloopFwdSm90ILi2EN4cute5tupleIJNS5_1CILi1EEES8_S8_EEENS6_IJNS7_ILi128EEENS7_ILi96EEENS7_ILi64EEEEEELi256ENS_10bfloat16_tEfNS_4arch4Sm90ELb1ELb0ELb1ELb1ELb0ELb1ELb0ELb1ELb0ELb1ELb0ELb0EEENS1_21CollectiveEpilogueFwdINS6_IJSA_NS7_ILi256EEESB_EEES9_SE_SG_Li256ELb1ELb1ELb0ELb0EEENS1_36VarlenDynamicPersistentTileSchedulerILi128ELi96ELi256ELi128ELb0ELb1ELb1ELb1ELb1ELb1EEEEEEEEEvNT_6ParamsE,@"STO_CUDA_ENTRY STV_DEFAULT"
_ZN7cutlass13device_kernelIN5flash11enable_sm90INS1_16FlashAttnFwdSm90INS1_25CollectiveMainloopFwdSm90ILi2EN4cute5tupleIJNS5_1CILi1EEES8_S8_EEENS6_IJNS7_ILi128EEENS7_ILi96EEENS7_ILi64EEEEEELi256ENS_10bfloat16_tEfNS_4arch4Sm90ELb1ELb0ELb1ELb1ELb0ELb1ELb0ELb1ELb0ELb1ELb0ELb0EEENS1_21CollectiveEpilogueFwdINS6_IJSA_NS7_ILi256EEESB_EEES9_SE_SG_Li256ELb1ELb1ELb0ELb0EEENS1_36VarlenDynamicPersistentTileSchedulerILi128ELi96ELi256ELi128ELb0ELb1ELb1ELb1ELb1ELb1EEEEEEEEEvNT_6ParamsE:
        /* <DEDUP_REMOVED lines=23> */
.L_x_14083:
[----:B------:R-:W-:Y:S05]  /*0170*/  BSYNC B0 ;  /* 0x0000000000007941 */ /* 0x000fea0003800000 */
.L_x_14082:
        /* <DEDUP_REMOVED lines=40> */
.L_x_14084:
        /* <DEDUP_REMOVED lines=22> */
.L_x_14085:
        /* <DEDUP_REMOVED lines=18> */
.L_x_14086:
        /* <DEDUP_REMOVED lines=22> */
.L_x_14087:
        /* <DEDUP_REMOVED lines=22> */
.L_x_14088:
        /* <DEDUP_REMOVED lines=9> */
.L_x_14091:
[----:B------:R-:W-:-:S08]  /*09d0*/  NOP ;  /* 0x0000000000007918 */ /* 0x000fd00000000000 */
[----:B------:R-:W0:Y:S02]  /*09e0*/  USETMAXREG.TRY_ALLOC.CTAPOOL UP0, 0xf0 ;  /* 0x000000f0000079c8 */ /* 0x000e240008000600 */
[----:B0-----:R-:W-:-:S13]  /*09f0*/  PLOP3.LUT P0, PT, PT, PT, UP0, 0x80, 0x0 ;  /* 0x000000000000781c */ /* 0x001fda0003f0f008 */
[----:B------:R-:W-:Y:S05]  /*0a00*/  @!P0 BRA `(.L_x_14091) ;  /* 0xfffffffc00f08947 */ /* 0x000fea000383ffff */
[----:B------:R-:W3:Y:S01]  /*0a10*/  LDL.LU R0, [R1+0x8] ;  /* 0x0000080001007983 */ /* 0x000ee20000300800 */
        /* <DEDUP_REMOVED lines=15> */
[----:B------:R4:W-:Y:S10]  /*0b10*/  STL [R1+0x8], R0 ;  /* 0x0000080001007387 */ /* 0x0009f40000100800 */
[----:B----4-:R-:W-:Y:S05]  /*0b20*/  @P0 BRA `(.L_x_14092) ;  /* 0x000001ac00dc0947 */ /* 0x010fea0003800000 */
        /* <DEDUP_REMOVED lines=8> */
[-C--:B------:R-:W-:Y:S02]  /*0bb0*/  LEA.HI R210, R0, R11.reuse, RZ, 0x5 ;  /* 0x0000000b00d27211 */ /* 0x080fe400078f28ff */
[----:B------:R-:W-:Y:S02]  /*0bc0*/  LOP3.LUT R3, R2, 0xffffff80, RZ, 0xc0, !PT ;  /* 0xffffff8002037812 */ /* 0x000fe400078ec0ff */
[----:B------:R-:W-:Y:S02]  /*0bd0*/  LEA.HI R234, R0, R11, RZ, 0x3 ;  /* 0x0000000b00ea7211 */ /* 0x000fe400078f18ff */
[----:B------:R-:W-:Y:S01]  /*0be0*/  SHF.R.S32.HI R210, RZ, 0x5, R210 ;  /* 0x00000005ffd27819 */ /* 0x000fe200000114d2 */
[----:B------:R-:W-:Y:S01]  /*0bf0*/  IMAD.IADD R10, R11, 0x1, -R3 ;  /* 0x000000010b0a7824 */ /* 0x000fe200078e0a03 */
[----:B------:R-:W-:Y:S02]  /*0c00*/  LOP3.LUT R223, R234, 0xfffffff8, RZ, 0xc0, !PT ;  /* 0xfffffff8eadf7812 */ /* 0x000fe400078ec0ff */
[----:B------:R-:W-:-:S02]  /*0c10*/  SHF.R.S32.HI R13, RZ, 0x7, R2 ;  /* 0x00000007ff0d7819 */ /* 0x000fc40000011402 */
[----:B------:R-:W-:Y:S01]  /*0c20*/  SHF.R.S32.HI R5, RZ, 0x1f, R10 ;  /* 0x0000001fff057819 */ /* 0x000fe2000001140a */
[----:B------:R-:W-:Y:S01]  /*0c30*/  IMAD.IADD R223, R11, 0x1, -R223 ;  /* 0x000000010bdf7824 */ /* 0x000fe200078e0adf */
[----:B------:R-:W-:Y:S02]  /*0c40*/  LEA.HI R2, R2, R13, RZ, 0x1 ;  /* 0x0000000d02027211 */ /* 0x000fe400078f08ff */
[-C--:B------:R-:W-:Y:S01]  /*0c50*/  LEA.HI R7, R5, R10.reuse, RZ, 0x2 ;  /* 0x0000000a05077211 */ /* 0x080fe200078f10ff */
[----:B------:R-:W-:Y:S01]  /*0c60*/  IMAD.SHL.U32 R205, R223, 0x8, RZ ;  /* 0x00000008dfcd7824 */ /* 0x000fe200078e00ff */
[----:B------:R-:W-:Y:S02]  /*0c70*/  LEA.HI R8, R5, R10, RZ, 0x5 ;  /* 0x0000000a05087211 */ /* 0x000fe400078f28ff */
[--C-:B------:R-:W-:Y:S01]  /*0c80*/  SHF.R.S32.HI R4, RZ, 0x2, R7.reuse ;  /* 0x00000002ff047819 */ /* 0x100fe20000011407 */
[C---:B------:R-:W-:Y:S01]  /*0c90*/  VIADD R218, R205.reuse, 0xc0 ;  /* 0x000000c0cdda7836 */ /* 0x040fe20000000000 */
[----:B------:R-:W-:Y:S01]  /*0ca0*/  SHF.R.S32.HI R3, RZ, 0x1f, R7 ;  /* 0x0000001fff037819 */ /* 0x000fe20000011407 */
[C---:B------:R-:W-:Y:S01]  /*0cb0*/  VIADD R217, R205.reuse, 0x40 ;  /* 0x00000040cdd97836 */ /* 0x040fe20000000000 */
[----:B------:R-:W-:Y:S01]  /*0cc0*/  SHF.R.S32.HI R8, RZ, 0x5, R8 ;  /* 0x00000005ff087819 */ /* 0x000fe20000011408 */
[----:B------:R-:W-:Y:S01]  /*0cd0*/  VIADD R216, R205, 0x80 ;  /* 0x00000080cdd87836 */ /* 0x000fe20000000000 */
[----:B------:R-:W-:-:S02]  /*0ce0*/  LEA.HI R6, R3, R4, RZ, 0x3 ;  /* 0x0000000403067211 */ /* 0x000fc400078f18ff */
[-C--:B------:R-:W-:Y:S02]  /*0cf0*/  LEA.HI R3, R0, R11.reuse, RZ, 0x4 ;  /* 0x0000000b00037211 */ /* 0x080fe400078f20ff */
[----:B------:R-:W-:Y:S02]  /*0d00*/  LOP3.LUT R9, R6, 0xfffffff8, RZ, 0xc0, !PT ;  /* 0xfffffff806097812 */ /* 0x000fe400078ec0ff */
[----:B------:R-:W-:Y:S02]  /*0d10*/  SHF.R.S32.HI R6, RZ, 0x4, R3 ;  /* 0x00000004ff067819 */ /* 0x000fe40000011403 */
[----:B------:R-:W-:Y:S01]  /*0d20*/  LEA.HI R0, R0, R11, RZ, 0x2 ;  /* 0x0000000b00007211 */ /* 0x000fe200078f10ff */
[----:B------:R-:W-:Y:S01]  /*0d30*/  IMAD.IADD R9, R4, 0x1, -R9 ;  /* 0x0000000104097824 */ /* 0x000fe200078e0a09 */
[C---:B------:R-:W-:Y:S02]  /*0d40*/  LOP3.LUT R4, R3.reuse, 0x3fffff0, RZ, 0xc0, !PT ;  /* 0x03fffff003047812 */ /* 0x040fe400078ec0ff */
[----:B------:R-:W-:Y:S01]  /*0d50*/  LEA.HI R3, R3, R6, RZ, 0x1 ;  /* 0x0000000603037211 */ /* 0x000fe200078f08ff */
[----:B------:R-:W-:Y:S01]  /*0d60*/  IMAD R9, R8, 0x10, R9 ;  /* 0x0000001008097824 */ /* 0x000fe200078e0209 */
[----:B------:R-:W-:-:S02]  /*0d70*/  SHF.R.S32.HI R22, RZ, 0x2, R0 ;  /* 0x00000002ff167819 */ /* 0x000fc40000011400 */
[----:B------:R-:W-:Y:S01]  /*0d80*/  LOP3.LUT R5, R3, 0x1ffffffe, RZ, 0xc0, !PT ;  /* 0x1ffffffe03057812 */ /* 0x000fe200078ec0ff */
[----:B------:R-:W-:Y:S01]  /*0d90*/  IMAD.IADD R3, R11, 0x1, -R4 ;  /* 0x000000010b037824 */ /* 0x000fe200078e0a04 */
[----:B------:R-:W-:Y:S01]  /*0da0*/  LOP3.LUT R236, R0, 0xfffffffc, RZ, 0xc0, !PT ;  /* 0xfffffffc00ec7812 */ /* 0x000fe200078ec0ff */
[----:B------:R-:W-:Y:S01]  /*0db0*/  VIADD R230, R22, 0x40 ;  /* 0x0000004016e67836 */ /* 0x000fe20000000000 */
[----:B------:R-:W-:Y:S01]  /*0dc0*/  LOP3.LUT R2, R2, 0x3fffffe, RZ, 0xc0, !PT ;  /* 0x03fffffe02027812 */ /* 0x000fe200078ec0ff */
[----:B------:R-:W-:Y:S01]  /*0dd0*/  IMAD.IADD R5, R6, 0x1, -R5 ;  /* 0x0000000106057824 */ /* 0x000fe200078e0a05 */
[----:B------:R-:W-:Y:S01]  /*0de0*/  LOP3.LUT R215, R7, 0x7ffffffc, RZ, 0xc0, !PT ;  /* 0x7ffffffc07d77812 */ /* 0x000fe200078ec0ff */
[----:B------:R-:W-:Y:S01]  /*0df0*/  IMAD R4, R210, 0x10, R3 ;  /* 0x00000010d2047824 */ /* 0x000fe200078e0203 */
[----:B------:R-:W-:Y:S01]  /*0e00*/  SHF.R.S32.HI R3, RZ, 0x1f, R0 ;  /* 0x0000001fff037819 */ /* 0x000fe20000011400 */
[----:B------:R-:W-:Y:S01]  /*0e10*/  IMAD.IADD R236, R11, 0x1, -R236 ;  /* 0x000000010bec7824 */ /* 0x000fe200078e0aec */
[----:B------:R-:W-:Y:S01]  /*0e20*/  SHF.R.S32.HI R234, RZ, 0x3, R234 ;  /* 0x00000003ffea7819 */ /* 0x000fe200000114ea */
[----:B------:R-:W-:Y:S01]  /*0e30*/  IMAD R4, R4, 0x8, R5 ;  /* 0x0000000804047824 */ /* 0x000fe200078e0205 */
[----:B------:R-:W-:Y:S01]  /*0e40*/  SHF.R.S32.HI R5, RZ, 0x1f, R230 ;  /* 0x0000001fff057819 */ /* 0x000fe200000114e6 */
[----:B------:R-:W-:Y:S01]  /*0e50*/  IMAD.SHL.U32 R208, R230, 0x40, RZ ;  /* 0x00000040e6d07824 */ /* 0x000fe200078e00ff */
[----:B------:R-:W-:Y:S01]  /*0e60*/  LEA.HI R3, R3, R22, RZ, 0x3 ;  /* 0x0000001603037211 */ /* 0x000fe200078f18ff */
[----:B------:R-:W-:Y:S01]  /*0e70*/  IMAD.SHL.U32 R16, R236, 0x8, RZ ;  /* 0x00000008ec107824 */ /* 0x000fe200078e00ff */
[----:B------:R-:W-:Y:S01]  /*0e80*/  LEA.HI R5, R5, R230, RZ, 0x3 ;  /* 0x000000e605057211 */ /* 0x000fe200078f18ff */
        /* <DEDUP_REMOVED lines=8> */
[----:B------:R-:W-:Y:S01]  /*0f10*/  IMAD R6, R2, 0x40, R9 ;  /* 0x0000004002067824 */ /* 0x000fe200078e0209 */
[----:B------:R-:W-:Y:S01]  /*0f20*/  SHF.R.S32.HI R0, RZ, 0x1f, R205 ;  /* 0x0000001fff007819 */ /* 0x000fe200000114cd */
[C---:B------:R-:W-:Y:S01]  /*0f30*/  IMAD.SHL.U32 R200, R236.reuse, 0x4, RZ ;  /* 0x00000004ecc87824 */ /* 0x040fe200078e00ff */
[----:B------:R-:W-:Y:S01]  /*0f40*/  SHF.R.U32.HI R8, RZ, 0x3, R208 ;  /* 0x00000003ff087819 */ /* 0x000fe200000116d0 */
[----:B------:R-:W-:Y:S01]  /*0f50*/  IMAD.IADD R3, R236, 0x1, -R3 ;  /* 0x00000001ec037824 */ /* 0x000fe200078e0a03 */
[----:B------:R-:W-:Y:S01]  /*0f60*/  LOP3.LUT R0, R208, 0x38, R16, 0xf8, !PT ;  /* 0x00000038d0007812 */ /* 0x000fe200078ef810 */
[----:B------:R0:W-:Y:S01]  /*0f70*/  STL [R1+0x18], R6 ;  /* 0x0000180601007387 */ /* 0x0001e20000100800 */
[----:B------:R-:W-:Y:S01]  /*0f80*/  LOP3.LUT R213, R5, 0xfffffe00, RZ, 0xc0, !PT ;  /* 0xfffffe0005d57812 */ /* 0x000fe200078ec0ff */
[----:B------:R-:W-:Y:S01]  /*0f90*/  VIADD R203, R200, 0x10 ;  /* 0x00000010c8cb7836 */ /* 0x000fe20000000000 */
[----:B------:R-:W-:Y:S01]  /*0fa0*/  SHF.R.S32.HI R232, RZ, 0x1f, R22 ;  /* 0x0000001fffe87819 */ /* 0x000fe20000011416 */
[----:B------:R0:W-:Y:S01]  /*0fb0*/  STL [R1+0x1c], R4 ;  /* 0x00001c0401007387 */ /* 0x0001e20000100800 */
[----:B------:R-:W-:Y:S01]  /*0fc0*/  LOP3.LUT R5, R213, R0, R8, 0xf6, !PT ;  /* 0x00000000d5057212 */ /* 0x000fe200078ef608 */
[----:B------:R-:W-:Y:S01]  /*0fd0*/  IMAD.MOV.U32 R2, RZ, RZ, RZ ;  /* 0x000000ffff027224 */ /* 0x000fe200078e00ff */
[----:B------:R-:W-:Y:S01]  /*0fe0*/  SHF.R.S32.HI R0, RZ, 0x1f, R218 ;  /* 0x0000001fff007819 */ /* 0x000fe200000114da */
[----:B------:R-:W-:Y:S01]  /*0ff0*/  IMAD.IADD R215, R10, 0x1, -R215 ;  /* 0x000000010ad77824 */ /* 0x000fe200078e0ad7 */
[----:B------:R-:W-:Y:S01]  /*1000*/  SHF.R.S32.HI R17, RZ, 0x1f, R16 ;  /* 0x0000001fff117819 */ /* 0x000fe20000011410 */
[----:B------:R-:W-:Y:S01]  /*1010*/  IMAD R0, R5, 0x2, R18 ;  /* 0x0000000205007824 */ /* 0x000fe200078e0212 */
[----:B------:R-:W-:Y:S01]  /*1020*/  SHF.R.S32.HI R237, RZ, 0x1f, R203 ;  /* 0x0000001fffed7819 */ /* 0x000fe200000114cb */
[----:B------:R-:W-:Y:S01]  /*1030*/  IMAD R214, R3, 0x8, R6 ;  /* 0x0000000803d67824 */ /* 0x000fe200078e0206 */
[----:B------:R-:W-:-:S02]  /*1040*/  SHF.R.S32.HI R9, RZ, 0x1f, R217 ;  /* 0x0000001fff097819 */ /* 0x000fc400000114d9 */
[----:B------:R0:W-:Y:S01]  /*1050*/  STL [R1+0xc], R0 ;  /* 0x00000c0001007387 */ /* 0x0001e20000100800 */
[----:B------:R-:W-:Y:S02]  /*1060*/  SHF.R.S32.HI R7, RZ, 0x1f, R216 ;  /* 0x0000001fff077819 */ /* 0x000fe400000114d8 */
[----:B0-2---:R-:W-:-:S07]  /*1070*/  LOP3.LUT R204, R12, 0x1, RZ, 0xfc, !PT ;  /* 0x000000010ccc7812 */ /* 0x005fce00078efcff */
.L_x_14239:
[----:B0--3--:R-:W0:Y:S02]  /*1080*/  LDC.64 R4, c[0x0][0xc88] ;  /* 0x00032200ff047b82 */ /* 0x009e240000000a00 */
[----:B0-----:R-:W-:-:S05]  /*1090*/  IMAD.WIDE R4, R95, 0x4, R4 ;  /* 0x000000045f047825 */ /* 0x001fca00078e0204 */
[----:B------:R-:W2:Y:S01]  /*10a0*/  LDG.E R229, desc[UR40][R4.64] ;  /* 0x0000002804e57981 */ /* 0x000ea2000c1e1900 */
        /* <DEDUP_REMOVED lines=47> */
.L_x_14093:
[----:B------:R-:W-:Y:S01]  /*13a0*/  ULDC.64 UR4, c[0x0][0xa20] ;  /* 0x0002880000047ab9 */ /* 0x000fe20000000a00 */
[----:B------:R-:W-:Y:S01]  /*13b0*/  IMAD.MOV.U32 R226, RZ, RZ, R94 ;  /* 0x000000ffffe27224 */ /* 0x000fe200078e005e */
[----:B------:R-:W-:-:S04]  /*13c0*/  ISETP.NE.U32.AND P1, PT, RZ, UR4, PT ;  /* 0x00000004ff007c0c */ /* 0x000fc8000bf25070 */
[----:B------:R-:W-:-:S13]  /*13d0*/  ISETP.NE.AND.EX P1, PT, RZ, UR5, PT, P1 ;  /* 0x00000005ff007c0c */ /* 0x000fda000bf25310 */
[----:B------:R-:W-:Y:S05]  /*13e0*/  @!P1 BRA `(.L_x_14094) ;  /* 0x0000000000109947 */ /* 0x000fea0003800000 */
[----:B------:R-:W-:-:S04]  /*13f0*/  IADD3 R4, P0, R227, UR4, RZ ;  /* 0x00000004e3047c10 */ /* 0x000fc8000ff1e0ff */
[----:B------:R-:W-:-:S05]  /*1400*/  IADD3.X R5, R228, UR5, RZ, P0, !PT ;  /* 0x00000005e4057c10 */ /* 0x000fca00087fe4ff */
[----:B------:R0:W5:Y:S01]  /*1410*/  LDG.E R30, desc[UR40][R4.64] ;  /* 0x00000028041e7981 */ /* 0x000162000c1e1900 */
[----:B------:R-:W-:Y:S05]  /*1420*/  BRA `(.L_x_14095) ;  /* 0x0000000000107947 */ /* 0x000fea0003800000 */
.L_x_14094:
[----:B------:R-:W-:Y:S05]  /*1430*/  @!P0 BRA `(.L_x_14095) ;  /* 0x00000000000c8947 */ /* 0x000fea0003800000 */
[----:B------:R-:W2:Y:S04]  /*1440*/  LDG.E R5, desc[UR40][R8.64] ;  /* 0x0000002808057981 */ /* 0x000ea8000c1e1900 */
[----:B------:R-:W2:Y:S02]  /*1450*/  LDG.E R30, desc[UR40][R8.64+0x4] ;  /* 0x00000428081e7981 */ /* 0x000ea4000c1e1900 */
[----:B--2---:R-:W-:-:S07]  /*1460*/  IMAD.IADD R30, R30, 0x1, -R5 ;  /* 0x000000011e1e7824 */ /* 0x004fce00078e0a05 */
.L_x_14095:
        /* <DEDUP_REMOVED lines=18> */
[----:B0-----:R-:W-:-:S08]  /*1590*/  VIADD R4, R206, 0x7f ;  /* 0x0000007fce047836 */ /* 0x001fd00000000000 */
[----:B------:R-:W0:Y:S08]  /*15a0*/  @P1 LDC R11, c[0x0][0x44c] ;  /* 0x00011300ff0b1b82 */ /* 0x000e300000000800 */
[----:B------:R-:W1:Y:S01]  /*15b0*/  @P1 LDC R5, c[0x0][0x450] ;  /* 0x00011400ff051b82 */ /* 0x000e620000000800 */
[----:B--2---:R-:W-:Y:S02]  /*15c0*/  @P0 IMAD.IADD R24, R9, 0x1, -R0 ;  /* 0x0000000109180824 */ /* 0x004fe400078e0a00 */
[----:B0-----:R-:W-:-:S04]  /*15d0*/  @P1 IMAD.HI.U32 R0, R4, R11, RZ ;  /* 0x0000000b04001227 */ /* 0x001fc800078e00ff */
[----:B------:R-:W-:Y:S01]  /*15e0*/  IMAD.IADD R209, R8, 0x1, R24 ;  /* 0x0000000108d17824 */ /* 0x000fe200078e0218 */
[----:B-1----:R-:W-:-:S03]  /*15f0*/  @P1 SHF.R.U32.HI R4, RZ, R5, R0 ;  /* 0x00000005ff041219 */ /* 0x002fc60000011600 */
        /* <DEDUP_REMOVED lines=8> */
[----:B------:R-:W-:Y:S01]  /*1680*/  LEA.HI.SX32 R5, R4, R5, 0x1c ;  /* 0x0000000504057211 */ /* 0x000fe200078fe2ff */
[----:B------:R-:W-:-:S03]  /*1690*/  IMAD.MOV R4, RZ, RZ, -R8 ;  /* 0x000000ffff047224 */ /* 0x000fc600078e0a08 */
[----:B------:R-:W-:Y:S02]  /*16a0*/  VIMNMX R5, R180, R5, PT ;  /* 0x00000005b4057248 */ /* 0x000fe40003fe0100 */
[----:B------:R-:W-:-:S03]  /*16b0*/  VIMNMX R4, RZ, R4, !PT ;  /* 0x00000004ff047248 */ /* 0x000fc60007fe0100 */
        /* <DEDUP_REMOVED lines=33> */
.L_x_14098:
[----:B------:R-:W-:Y:S05]  /*18d0*/  BSYNC B6 ;  /* 0x0000000000067941 */ /* 0x000fea0003800000 */
.L_x_14097:
        /* <DEDUP_REMOVED lines=20> */
.L_x_14100:
[----:B------:R-:W-:Y:S05]  /*1a20*/  BSYNC B6 ;  /* 0x0000000000067941 */ /* 0x000fea0003800000 */
.L_x_14099:
        /* <DEDUP_REMOVED lines=8> */
[C---:B------:R-:W-:Y:S02]  /*1ab0*/  VIADD R62, R16.reuse, 0x20 ;  /* 0x00000020103e7836 */ /* 0x040fe40000000000 */
[C---:B------:R-:W-:Y:S01]  /*1ac0*/  VIADD R63, R16.reuse, 0x40 ;  /* 0x00000040103f7836 */ /* 0x040fe20000000000 */
[----:B------:R-:W2:Y:S07]  /*1ad0*/  LDC.64 R14, c[0x0][0x408] ;  /* 0x00010200ff0e7b82 */ /* 0x000eae0000000a00 */
[----:B------:R-:W-:Y:S01]  /*1ae0*/  @P0 IADD3 R4, P1, R227, UR4, RZ ;  /* 0x00000004e3040c10 */ /* 0x000fe2000ff3e0ff */
[----:B------:R-:W-:Y:S01]  /*1af0*/  VIADD R64, R16, 0x60 ;  /* 0x0000006010407836 */ /* 0x000fe20000000000 */
[----:B------:R-:W3:Y:S02]  /*1b00*/  LDC.64 R36, c[0x0][0x3f8] ;  /* 0x0000fe00ff247b82 */ /* 0x000ee40000000a00 */
[----:B------:R-:W-:Y:S01]  /*1b10*/  @P0 IADD3.X R5, R228, UR5, RZ, P1, !PT ;  /* 0x00000005e4050c10 */ /* 0x000fe20008ffe4ff */
[----:B------:R-:W-:-:S04]  /*1b20*/  ULDC.64 UR4, c[0x0][0x308] ;  /* 0x0000c20000047ab9 */ /* 0x000fc80000000a00 */
[----:B------:R4:W4:Y:S01]  /*1b30*/  @P0 LDG.E R31, desc[UR40][R4.64] ;  /* 0x00000028041f0981 */ /* 0x000922000c1e1900 */
[----:B------:R-:W-:Y:S01]  /*1b40*/  SHF.R.S32.HI R45, RZ, 0x1f, R61 ;  /* 0x0000001fff2d7819 */ /* 0x000fe2000001143d */
[-C--:B-1----:R-:W-:Y:S01]  /*1b50*/  IMAD.WIDE.U32 R6, R61, R8.reuse, RZ ;  /* 0x000000083d067225 */ /* 0x082fe200078e00ff */
[----:B------:R-:W-:Y:S01]  /*1b60*/  ISETP.NE.U32.AND P0, PT, RZ, UR6, PT ;  /* 0x00000006ff007c0c */ /* 0x000fe2000bf05070 */
[----:B------:R-:W1:Y:S01]  /*1b70*/  LDC R43, c[0x0][0x3f4] ;  /* 0x0000fd00ff2b7b82 */ /* 0x000e620000000800 */
        /* <DEDUP_REMOVED lines=8> */
[----:B------:R-:W-:Y:S01]  /*1c00*/  SHF.L.U64.HI R67, R8, 0x6, R9 ;  /* 0x0000000608437819 */ /* 0x000fe20000010209 */
[----:B------:R-:W-:Y:S01]  /*1c10*/  IMAD.IADD R7, R7, 0x1, R3 ;  /* 0x0000000107077824 */ /* 0x000fe200078e0203 */
[----:B--2---:R-:W-:Y:S01]  /*1c20*/  SHF.L.U64.HI R69, R14, 0x6, R15 ;  /* 0x000000060e457819 */ /* 0x004fe2000001020f */
[----:B------:R-:W-:Y:S01]  /*1c30*/  IMAD R3, R11, UR4, RZ ;  /* 0x000000040b037c24 */ /* 0x000fe2000f8e02ff */
[----:B---3--:R-:W-:Y:S01]  /*1c40*/  SHF.L.U64.HI R72, R36, 0x6, R37 ;  /* 0x0000000624487819 */ /* 0x008fe20000010225 */
[----:B----4-:R-:W-:Y:S01]  /*1c50*/  IMAD.WIDE.U32 R4, R94, UR4, R6 ;  /* 0x000000045e047c25 */ /* 0x010fe2000f8e0006 */
[----:B------:R-:W-:-:S03]  /*1c60*/  SHF.R.S32.HI R75, RZ, 0x1f, R230 ;  /* 0x0000001fff4b7819 */ /* 0x000fc600000114e6 */
[----:B------:R-:W-:Y:S01]  /*1c70*/  IMAD R3, R94, UR5, R3 ;  /* 0x000000055e037c24 */ /* 0x000fe2000f8e0203 */
[----:B------:R-:W-:Y:S01]  /*1c80*/  ULDC.64 UR4, c[0x0][0x310] ;  /* 0x0000c40000047ab9 */ /* 0x000fe20000000a00 */
[----:B------:R-:W-:-:S04]  /*1c90*/  IMAD.WIDE.U32 R6, R22, R8, R16 ;  /* 0x0000000816067225 */ /* 0x000fc800078e0010 */
[----:B------:R-:W-:Y:S02]  /*1ca0*/  IMAD.IADD R5, R5, 0x1, R3 ;  /* 0x0000000105057824 */ /* 0x000fe400078e0203 */
[C---:B------:R-:W-:Y:S02]  /*1cb0*/  VIADD R65, R16.reuse, 0x80 ;  /* 0x0000008010417836 */ /* 0x040fe40000000000 */
[C---:B------:R-:W-:Y:S02]  /*1cc0*/  VIADD R66, R16.reuse, 0xa0 ;  /* 0x000000a010427836 */ /* 0x040fe40000000000 */
[----:B------:R-:W-:Y:S02]  /*1cd0*/  VIADD R30, R16, 0xe0 ;  /* 0x000000e0101e7836 */ /* 0x000fe40000000000 */
[----:B------:R-:W-:Y:S02]  /*1ce0*/  IMAD.SHL.U32 R71, R233, 0x40, RZ ;  /* 0x00000040e9477824 */ /* 0x000fe400078e00ff */
[----:B------:R-:W-:-:S02]  /*1cf0*/  IMAD.MOV.U32 R77, RZ, RZ, 0x20 ;  /* 0x00000020ff4d7424 */ /* 0x000fc400078e00ff */
[----:B------:R-:W-:Y:S01]  /*1d00*/  VIADD R76, R42, 0x8 ;  /* 0x000000082a4c7836 */ /* 0x000fe20000000000 */
[----:B------:R-:W-:Y:S01]  /*1d10*/  LOP3.LUT R71, R71, 0x1c0, RZ, 0xc0, !PT ;  /* 0x000001c047477812 */ /* 0x000fe200078ec0ff */
[----:B------:R-:W-:Y:S01]  /*1d20*/  IMAD.SHL.U32 R68, R8, 0x40, RZ ;  /* 0x0000004008447824 */ /* 0x000fe200078e00ff */
[----:B------:R-:W-:Y:S01]  /*1d30*/  SHF.R.U32.HI R42, RZ, 0x3, R208 ;  /* 0x00000003ff2a7819 */ /* 0x000fe200000116d0 */
[----:B------:R-:W-:Y:S01]  /*1d40*/  IMAD R81, R15, 0x60, RZ ;  /* 0x000000600f517824 */ /* 0x000fe200078e02ff */
[----:B------:R-:W-:Y:S01]  /*1d50*/  SHF.R.U32.HI R74, RZ, 0x3, R71 ;  /* 0x00000003ff4a7819 */ /* 0x000fe20000011647 */
[----:B------:R-:W-:Y:S02]  /*1d60*/  IMAD.SHL.U32 R70, R14, 0x40, RZ ;  /* 0x000000400e467824 */ /* 0x000fe400078e00ff */
[----:B------:R-:W-:Y:S02]  /*1d70*/  IMAD.SHL.U32 R73, R36, 0x40, RZ ;  /* 0x0000004024497824 */ /* 0x000fe400078e00ff */
[----:B-1----:R-:W-:Y:S01]  /*1d80*/  IMAD.SHL.U32 R78, R43, 0x2, RZ ;  /* 0x000000022b4e7824 */ /* 0x002fe200078e00ff */
[----:B------:R-:W-:-:S02]  /*1d90*/  SHF.R.S32.HI R0, RZ, 0x1f, R31 ;  /* 0x0000001fff007819 */ /* 0x000fc4000001141f */
[----:B------:R-:W-:Y:S02]  /*1da0*/  SEL R21, R31, RZ, !P0 ;  /* 0x000000ff1f157207 */ /* 0x000fe40004000000 */
[----:B------:R-:W-:-:S03]  /*1db0*/  SEL R20, R0, RZ, !P0 ;  /* 0x000000ff00147207 */ /* 0x000fc60004000000 */
[----:B------:R-:W-:-:S04]  /*1dc0*/  IMAD.WIDE.U32 R4, R21, UR4, R4 ;  /* 0x0000000415047c25 */ /* 0x000fc8000f8e0004 */
[----:B------:R-:W-:Y:S01]  /*1dd0*/  IMAD R0, R20, UR4, RZ ;  /* 0x0000000414007c24 */ /* 0x000fe2000f8e02ff */
[----:B------:R-:W-:-:S03]  /*1de0*/  IADD3 R39, P0, R4, R6, RZ ;  /* 0x0000000604277210 */ /* 0x000fc60007f1e0ff */
[----:B------:R-:W-:Y:S01]  /*1df0*/  IMAD R3, R21, UR5, R0 ;  /* 0x0000000515037c24 */ /* 0x000fe2000f8e0200 */
[----:B------:R-:W-:Y:S05]  /*1e00*/  @!P6 WARPSYNC.ALL ;  /* 0x000000000000e948 */ /* 0x000fea0003800000 */
[----:B------:R-:W-:Y:S01]  /*1e10*/  ULDC UR4, c[0x0][0x320] ;  /* 0x0000c80000047ab9 */ /* 0x000fe20000000800 */
[----:B------:R-:W-:Y:S01]  /*1e20*/  IMAD R0, R22, R9, R10 ;  /* 0x0000000916007224 */ /* 0x000fe200078e020a */
[----:B------:R-:W-:Y:S01]  /*1e30*/  @!P6 BAR.SYNC.DEFER_BLOCKING 0x9, 0x100 ;  /* 0x024400000000eb1d */ /* 0x000fe20000010000 */
[----:B------:R-:W-:Y:S01]  /*1e40*/  IMAD.IADD R3, R5, 0x1, R3 ;  /* 0x0000000105037824 */ /* 0x000fe200078e0203 */
[----:B------:R-:W-:-:S02]  /*1e50*/  ISETP.GE.AND P1, PT, R62, UR4, PT ;  /* 0x000000043e007c0c */ /* 0x000fc4000bf26270 */
[----:B------:R-:W-:Y:S02]  /*1e60*/  ISETP.GE.AND P2, PT, R12, UR4, PT ;  /* 0x000000040c007c0c */ /* 0x000fe4000bf46270 */
        /* <DEDUP_REMOVED lines=25> */
[----:B------:R-:W-:Y:S01]  /*2000*/  IMAD R30, R232, R36, RZ ;  /* 0x00000024e81e7224 */ /* 0x000fe200078e02ff */
[----:B------:R-:W-:Y:S01]  /*2010*/  ISETP.GE.AND P0, PT, R16, R43, PT ;  /* 0x0000002b1000720c */ /* 0x000fe20003f06270 */
[----:B------:R-:W-:Y:S01]  /*2020*/  IMAD R93, R21, UR5, R12 ;  /* 0x00000005155d7c24 */ /* 0x000fe2000f8e020c */
[----:B------:R-:W-:Y:S01]  /*2030*/  LOP3.LUT R95, R11, R10, RZ, 0xfc, !PT ;  /* 0x0000000a0b5f7212 */ /* 0x000fe200078efcff */
[-C--:B------:R-:W-:Y:S01]  /*2040*/  IMAD R10, R232, R14.reuse, RZ ;  /* 0x0000000ee80a7224 */ /* 0x080fe200078e02ff */
[----:B------:R-:W-:Y:S01]  /*2050*/  SEL R35, R43, RZ, P0 ;  /* 0x000000ff2b237207 */ /* 0x000fe20000000000 */
[----:B------:R-:W-:Y:S01]  /*2060*/  IMAD.WIDE.U32 R6, R21, UR4, R6 ;  /* 0x0000000415067c25 */ /* 0x000fe2000f8e0006 */
[----:B------:R-:W-:Y:S01]  /*2070*/  LOP3.LUT P1, RZ, R233, 0x4, RZ, 0xc0, !PT ;  /* 0x00000004e9ff7812 */ /* 0x000fe2000782c0ff */
[----:B------:R-:W-:Y:S01]  /*2080*/  ULDC UR4, c[0x0][0x2f4] ;  /* 0x0000bd0000047ab9 */ /* 0x000fe20000000800 */
[C---:B------:R-:W-:Y:S01]  /*2090*/  IADD3 R60, P2, R22.reuse, R61, RZ ;  /* 0x0000003d163c7210 */ /* 0x040fe20007f5e0ff */
[C---:B------:R-:W-:Y:S01]  /*20a0*/  IMAD R33, R22.reuse, R15, R10 ;  /* 0x0000000f16217224 */ /* 0x040fe200078e020a */
[----:B------:R-:W-:Y:S01]  /*20b0*/  SEL R77, R77, 0xffffffe0, !P1 ;  /* 0xffffffe04d4d7807 */ /* 0x000fe20004800000 */
[----:B------:R-:W-:Y:S01]  /*20c0*/  IMAD.WIDE.U32 R12, R22, R14, R200 ;  /* 0x0000000e160c7225 */ /* 0x000fe200078e00c8 */
[----:B------:R-:W-:-:S02]  /*20d0*/  SEL R94, RZ, 0xffffff80, P3 ;  /* 0xffffff80ff5e7807 */ /* 0x000fc40001800000 */
[----:B------:R-:W-:Y:S01]  /*20e0*/  ISETP.GE.AND P1, PT, R16, UR4, PT ;  /* 0x0000000410007c0c */ /* 0x000fe2000bf26270 */
[C---:B------:R-:W-:Y:S01]  /*20f0*/  IMAD.WIDE.U32 R20, R22.reuse, R14, R16 ;  /* 0x0000000e16147225 */ /* 0x040fe200078e0010 */
[C---:B------:R-:W-:Y:S02]  /*2100*/  LOP3.LUT R94, R95.reuse, 0x80, R94, 0xc8, !PT ;  /* 0x000000805f5e7812 */ /* 0x040fe400078ec85e */
[----:B------:R-:W-:Y:S01]  /*2110*/  LOP3.LUT R95, R95, 0x40, RZ, 0xc0, !PT ;  /* 0x000000405f5f7812 */ /* 0x000fe200078ec0ff */
[----:B------:R-:W-:-:S04]  /*2120*/  IMAD.WIDE.U32 R10, R22, R36, R200 ;  /* 0x00000024160a7225 */ /* 0x000fc800078e00c8 */
[----:B------:R-:W-:Y:S02]  /*2130*/  IMAD R41, R22, R37, R30 ;  /* 0x0000002516297224 */ /* 0x000fe400078e021e */
[----:B------:R-:W-:Y:S02]  /*2140*/  IMAD.IADD R13, R13, 0x1, R33 ;  /* 0x000000010d0d7824 */ /* 0x000fe400078e0221 */
[----:B------:R-:W-:Y:S02]  /*2150*/  IMAD.IADD R33, R33, 0x1, R21 ;  /* 0x0000000121217824 */ /* 0x000fe400078e0215 */
[----:B------:R-:W-:Y:S01]  /*2160*/  IMAD.IADD R21, R11, 0x1, R41 ;  /* 0x000000010b157824 */ /* 0x000fe200078e0229 */
[----:B-----5:R-:W-:Y:S01]  /*2170*/  SHF.R.S32.HI R11, RZ, 0x1f, R38 ;  /* 0x0000001fff0b7819 */ /* 0x020fe20000011426 */
[----:B------:R-:W-:Y:S02]  /*2180*/  IMAD.MOV.U32 R32, RZ, RZ, R20 ;  /* 0x000000ffff207224 */ /* 0x000fe400078e0014 */
[----:B------:R-:W-:-:S02]  /*2190*/  IMAD.MOV.U32 R20, RZ, RZ, R10 ;  /* 0x000000ffff147224 */ /* 0x000fc400078e000a */
[C---:B------:R-:W-:Y:S02]  /*21a0*/  IMAD R10, R11.reuse, R14, RZ ;  /* 0x0000000e0b0a7224 */ /* 0x040fe400078e02ff */
[----:B------:R-:W-:Y:S02]  /*21b0*/  IMAD.IADD R35, R16, 0x1, R35 ;  /* 0x0000000110237824 */ /* 0x000fe400078e0223 */
[C---:B------:R-:W-:Y:S02]  /*21c0*/  IMAD R85, R38.reuse, R15, R10 ;  /* 0x0000000f26557224 */ /* 0x040fe400078e020a */
[----:B------:R-:W-:Y:S01]  /*21d0*/  IMAD R40, R11, R36, RZ ;  /* 0x000000240b287224 */ /* 0x000fe200078e02ff */
[----:B------:R-:W-:Y:S01]  /*21e0*/  SHF.R.S32.HI R34, RZ, 0x1f, R35 ;  /* 0x0000001fff227819 */ /* 0x000fe20000011423 */
[----:B------:R-:W-:-:S03]  /*21f0*/  IMAD.WIDE.U32 R10, R38, R14, R12 ;  /* 0x0000000e260a7225 */ /* 0x000fc600078e000c */
[----:B------:R-:W-:Y:S01]  /*2200*/  LEA.HI R34, R34, R35, RZ, 0x3 ;  /* 0x0000002322227211 */ /* 0x000fe200078f18ff */
[----:B------:R-:W-:Y:S01]  /*2210*/  IMAD.WIDE.U32 R12, R38, R14, R32 ;  /* 0x0000000e260c7225 */ /* 0x000fe200078e0020 */
[----:B------:R-:W-:Y:S02]  /*2220*/  LOP3.LUT R33, R71, 0x18, R16, 0xf8, !PT ;  /* 0x0000001847217812 */ /* 0x000fe400078ef810 */
[----:B------:R-:W-:Y:S01]  /*2230*/  LOP3.LUT R32, R208, 0x38, R34, 0xf8, !PT ;  /* 0x00000038d0207812 */ /* 0x000fe200078ef822 */
[----:B------:R-:W-:Y:S01]  /*2240*/  IMAD.WIDE.U32 R30, R22, R36, R16 ;  /* 0x00000024161e7225 */ /* 0x000fe200078e0010 */
[----:B------:R-:W-:Y:S02]  /*2250*/  LOP3.LUT R33, R33, R74, RZ, 0x3c, !PT ;  /* 0x0000004a21217212 */ /* 0x000fe400078e3cff */
[----:B------:R-:W-:Y:S01]  /*2260*/  LOP3.LUT R32, R32, R42, RZ, 0x3c, !PT ;  /* 0x0000002a20207212 */ /* 0x000fe200078e3cff */
[----:B------:R-:W-:Y:S01]  /*2270*/  IMAD.IADD R31, R41, 0x1, R31 ;  /* 0x00000001291f7824 */ /* 0x000fe200078e021f */
[----:B------:R-:W-:Y:S01]  /*2280*/  LOP3.LUT R89, R34, 0xfffffff8, RZ, 0xc0, !PT ;  /* 0xfffffff822597812 */ /* 0x000fe200078ec0ff */
[----:B------:R-:W-:Y:S01]  /*2290*/  IMAD R79, R210, 0x200, R33 ;  /* 0x00000200d24f7824 */ /* 0x000fe200078e0221 */
[--C-:B------:R-:W-:Y:S01]  /*22a0*/  LOP3.LUT R33, R71, 0x38, R34.reuse, 0xf8, !PT ;  /* 0x0000003847217812 */ /* 0x100fe200078ef822 */
[----:B------:R-:W-:Y:S01]  /*22b0*/  IMAD R35, R9, 0x60, RZ ;  /* 0x0000006009237824 */ /* 0x000fe200078e02ff */
[----:B------:R-:W-:Y:S01]  /*22c0*/  SHF.R.S32.HI R88, RZ, 0x3, R34 ;  /* 0x00000003ff587819 */ /* 0x000fe20000011422 */
[C---:B------:R-:W-:Y:S01]  /*22d0*/  IMAD R87, R38.reuse, R37, R40 ;  /* 0x0000002526577224 */ /* 0x040fe200078e0228 */
[----:B------:R-:W-:Y:S01]  /*22e0*/  LOP3.LUT R33, R33, R74, RZ, 0x3c, !PT ;  /* 0x0000004a21217212 */ /* 0x000fe200078e3cff */
[----:B------:R-:W-:Y:S01]  /*22f0*/  IMAD R41, R37, 0x60, RZ ;  /* 0x0000006025297824 */ /* 0x000fe200078e02ff */
[----:B------:R-:W-:Y:S01]  /*2300*/  SHF.R.S32.HI R90, RZ, 0x1f, R89 ;  /* 0x0000001fff5a7819 */ /* 0x000fe20000011459 */
[----:B------:R-:W-:-:S04]  /*2310*/  IMAD.WIDE.U32 R20, R38, R36, R20 ;  /* 0x0000002426147225 */ /* 0x000fc800078e0014 */
        /* <DEDUP_REMOVED lines=17> */
.L_x_14148:
        /* <DEDUP_REMOVED lines=17> */
[C---:B------:R-:W-:Y:S01]  /*2540*/  IMAD R27, R2.reuse, 0x1800, R79 ;  /* 0x00001800021b7824 */ /* 0x040fe200078e024f */
        /* <DEDUP_REMOVED lines=50> */
.L_x_14105:
[----:B------:R-:W-:Y:S05]  /*2870*/  BSYNC B1 ;  /* 0x0000000000017941 */ /* 0x000fea0003800000 */
.L_x_14104:
        /* <DEDUP_REMOVED lines=28> */
.L_x_14107:
[----:B------:R-:W-:Y:S05]  /*2a40*/  BSYNC B1 ;  /* 0x0000000000017941 */ /* 0x000fea0003800000 */
.L_x_14106:
        /* <DEDUP_REMOVED lines=33> */
.L_x_14108:
[----:B------:R-:W-:Y:S01]  /*2c60*/  IMAD R96, R2, 0x8, R18 ;  /* 0x0000000802607824 */ /* 0x000fe200078e0212 */
[----:B------:R-:W-:Y:S01]  /*2c70*/  SHF.L.U32 R107, R202, 0x1f, RZ ;  /* 0x0000001fca6b7819 */ /* 0x000fe200000006ff */
[----:B------:R-:W-:Y:S03]  /*2c80*/  BSSY B1, `(.L_x_14109) ;  /* 0x0000003000017945 */ /* 0x000fe60003800000 */
[----:B------:R-:W0:Y:S02]  /*2c90*/  SYNCS.PHASECHK.TRANS64.TRYWAIT P6, [R96+URZ+0x22890], R107 ;  /* 0x0228906b600075a7 */ /* 0x000e2400080c017f */
[----:B0-----:R-:W-:Y:S05]  /*2ca0*/  @!P6 BRA `(.L_x_14110) ;  /* 0x0000018c0084e947 */ /* 0x001fea0003800000 */
.L_x_14400:
[----:B------:R-:W-:Y:S05]  /*2cb0*/  BSYNC B1 ;  /* 0x0000000000017941 */ /* 0x000fea0003800000 */
.L_x_14109:
        /* <DEDUP_REMOVED lines=54> */
.L_x_14116:
[----:B------:R-:W-:Y:S05]  /*3020*/  BSYNC B3 ;  /* 0x0000000000037941 */ /* 0x000fea0003800000 */
.L_x_14115:
[----:B--2---:R1:W-:Y:S02]  /*3030*/  STG.E.128 desc[UR40][R46.64], R32 ;  /* 0x000000202e007986 */ /* 0x0043e4000c101d28 */
.L_x_14114:
[----:B------:R-:W-:Y:S05]  /*3040*/  BSYNC B2 ;  /* 0x0000000000027941 */ /* 0x000fea0003800000 */
.L_x_14113:
        /* <DEDUP_REMOVED lines=51> */
.L_x_14118:
[----:B------:R-:W-:Y:S05]  /*3380*/  BSYNC B2 ;  /* 0x0000000000027941 */ /* 0x000fea0003800000 */
.L_x_14117:
[----:B--2---:R2:W-:Y:S02]  /*3390*/  STG.E.128 desc[UR40][R46.64+0x40], R32 ;  /* 0x000040202e007986 */ /* 0x0045e4000c101d28 */
.L_x_14112:
[----:B------:R-:W-:Y:S05]  /*33a0*/  BSYNC B1 ;  /* 0x0000000000017941 */ /* 0x000fea0003800000 */
.L_x_14111:
        /* <DEDUP_REMOVED lines=53> */
.L_x_14123:
[----:B------:R-:W-:Y:S05]  /*3700*/  BSYNC B2 ;  /* 0x0000000000027941 */ /* 0x000fea0003800000 */
.L_x_14122:
[----:B--2---:R3:W-:Y:S02]  /*3710*/  STG.E.128 desc[UR40][R44.64], R32 ;  /* 0x000000202c007986 */ /* 0x0047e4000c101d28 */
.L_x_14121:
[----:B------:R-:W-:Y:S05]  /*3720*/  BSYNC B1 ;  /* 0x0000000000017941 */ /* 0x000fea0003800000 */
.L_x_14120:
        /* <DEDUP_REMOVED lines=51> */
.L_x_14125:
[----:B------:R-:W-:Y:S05]  /*3a60*/  BSYNC B1 ;  /* 0x0000000000017941 */ /* 0x000fea0003800000 */
.L_x_14124:
[----:B--2---:R1:W-:Y:S01]  /*3a70*/  STG.E.128 desc[UR40][R44.64+0x40], R32 ;  /* 0x000040202c007986 */ /* 0x0043e2000c101d28 */
[----:B------:R-:W-:Y:S05]  /*3a80*/  BRA `(.L_x_14119) ;  /* 0x0000001400b47947 */ /* 0x000fea0003800000 */
.L_x_14103:
        /* <DEDUP_REMOVED lines=72> */
.L_x_14126:
        /* <DEDUP_REMOVED lines=9> */
.L_x_14401:
[----:B------:R-:W-:Y:S05]  /*3fa0*/  BSYNC B1 ;  /* 0x0000000000017941 */ /* 0x000fea0003800000 */
.L_x_14127:
        /* <DEDUP_REMOVED lines=16> */
[----:B------:R-:W-:-:S05]  /*40b0*/  LOP3.LUT R53, R53, R74, RZ, 0x3c, !PT ;  /* 0x0000004a35357212 */ /* 0x000fca00078e3cff */
[----:B------:R-:W-:Y:S02]  /*40c0*/  IMAD R55, R210, 0x200, R53 ;  /* 0x00000200d2377824 */ /* 0x000fe400078e0235 */
        /* <DEDUP_REMOVED lines=10> */
[----:B------:R-:W-:Y:S01]  /*4170*/  SHF.R.U64 R125, R34, 0x10, R35 ;  /* 0x00000010227d7819 */ /* 0x000fe20000001223 */
[----:B-1----:R-:W-:Y:S01]  /*4180*/  IMAD.U32 R34, R53, 0x10000, RZ ;  /* 0x0001000035227824 */ /* 0x002fe200078e00ff */
[----:B------:R-:W-:Y:S01]  /*4190*/  PRMT R123, R129, 0x5410, R123 ;  /* 0x00005410817b7816 */ /* 0x000fe2000000007b */
[----:B------:R-:W-:Y:S01]  /*41a0*/  IMAD.U32 R129, R128, 0x10000, RZ ;  /* 0x0001000080817824 */ /* 0x000fe200078e00ff */
[----:B------:R-:W-:Y:S01]  /*41b0*/  SHF.R.U64 R127, R40, 0x10, R41 ;  /* 0x00000010287f7819 */ /* 0x000fe20000001229 */
[----:B------:R-:W-:Y:S01]  /*41c0*/  IMAD.U32 R40, R55, 0x10000, RZ ;  /* 0x0001000037287824 */ /* 0x000fe200078e00ff */
[--C-:B------:R-:W-:Y:S01]  /*41d0*/  SHF.R.U64 R130, R42, 0x10, R43.reuse ;  /* 0x000000102a827819 */ /* 0x100fe2000000122b */
[----:B--2---:R-:W-:Y:S01]  /*41e0*/  IMAD.U32 R42, R56, 0x10000, RZ ;  /* 0x00010000382a7824 */ /* 0x004fe200078e00ff */
[----:B------:R-:W-:Y:S01]  /*41f0*/  SHF.R.U32.HI R131, RZ, 0x10, R43 ;  /* 0x00000010ff837819 */ /* 0x000fe2000001162b */
[----:B------:R-:W-:Y:S01]  /*4200*/  IMAD.U32 R43, R57, 0x10000, RZ ;  /* 0x00010000392b7824 */ /* 0x000fe200078e00ff */
[----:B------:R-:W-:Y:S01]  /*4210*/  PRMT R125, R124, 0x5410, R125 ;  /* 0x000054107c7d7816 */ /* 0x000fe2000000007d */
[----:B------:R-:W-:Y:S01]  /*4220*/  IMAD.U32 R124, R123, 0x10000, RZ ;  /* 0x000100007b7c7824 */ /* 0x000fe200078e00ff */
[----:B------:R-:W-:-:S02]  /*4230*/  SHF.R.U32.HI R126, RZ, 0x10, R35 ;  /* 0x00000010ff7e7819 */ /* 0x000fc40000011623 */
[----:B------:R-:W-:Y:S01]  /*4240*/  PRMT R127, R133, 0x5410, R127 ;  /* 0x00005410857f7816 */ /* 0x000fe2000000007f */
[-C--:B------:R-:W-:Y:S01]  /*4250*/  FMUL.FTZ R133, R43, R129.reuse ;  /* 0x000000812b857220 */ /* 0x080fe20000410000 */
[----:B------:R-:W-:Y:S01]  /*4260*/  LOP3.LUT R35, R53, 0xffff0000, RZ, 0xc0, !PT ;  /* 0xffff000035237812 */ /* 0x000fe200078ec0ff */
[-C--:B------:R-:W-:Y:S01]  /*4270*/  FMUL.FTZ R135, R43, R124.reuse ;  /* 0x0000007c2b877220 */ /* 0x080fe20000410000 */
[----:B------:R-:W-:Y:S01]  /*4280*/  LOP3.LUT R53, R57, 0xffff0000, RZ, 0xc0, !PT ;  /* 0xffff000039357812 */ /* 0x000fe200078ec0ff */
[----:B------:R-:W-:Y:S01]  /*4290*/  FFMA.FTZ R133, R34, R124, -R133 ;  /* 0x0000007c22857223 */ /* 0x000fe20000010885 */
[----:B------:R-:W-:Y:S01]  /*42a0*/  PRMT R126, R114, 0x5432, R126 ;  /* 0x00005432727e7816 */ /* 0x000fe2000000007e */
[----:B------:R-:W-:Y:S01]  /*42b0*/  FFMA.FTZ R135, R34, R129, R135 ;  /* 0x0000008122877223 */ /* 0x000fe20000010087 */
[----:B------:R-:W-:Y:S01]  /*42c0*/  PRMT R131, R132, 0x5410, R131 ;  /* 0x0000541084837816 */ /* 0x000fe20000000083 */
[----:B------:R-:W-:Y:S01]  /*42d0*/  IMAD.U32 R57, R59, 0x10000, RZ ;  /* 0x000100003b397824 */ /* 0x000fe200078e00ff */
[----:B------:R-:W-:Y:S01]  /*42e0*/  LOP3.LUT R128, R128, 0xffff0000, RZ, 0xc0, !PT ;  /* 0xffff000080807812 */ /* 0x000fe200078ec0ff */
[----:B------:R-:W-:Y:S01]  /*42f0*/  IMAD.U32 R34, R126, 0x10000, RZ ;  /* 0x000100007e227824 */ /* 0x000fe200078e00ff */
[----:B------:R-:W-:Y:S01]  /*4300*/  LOP3.LUT R124, R123, 0xffff0000, RZ, 0xc0, !PT ;  /* 0xffff00007b7c7812 */ /* 0x000fe200078ec0ff */
[----:B------:R-:W-:Y:S01]  /*4310*/  IMAD.U32 R43, R131, 0x10000, RZ ;  /* 0x00010000832b7824 */ /* 0x000fe200078e00ff */
[----:B------:R-:W-:Y:S01]  /*4320*/  SHF.R.U64 R122, R32, 0x10, R33 ;  /* 0x00000010207a7819 */ /* 0x000fe20000001221 */
[----:B------:R-:W-:Y:S01]  /*4330*/  FMUL.FTZ R132, R53, R128 ;  /* 0x0000008035847220 */ /* 0x000fe20000410000 */
[----:B------:R-:W-:Y:S01]  /*4340*/  FMUL.FTZ R136, R57, R34 ;  /* 0x0000002239887220 */ /* 0x000fe20000410000 */
[-C--:B------:R-:W-:Y:S01]  /*4350*/  FMUL.FTZ R134, R53, R124.reuse ;  /* 0x0000007c35867220 */ /* 0x080fe20000410000 */
[-C--:B------:R-:W-:Y:S01]  /*4360*/  FMUL.FTZ R53, R57, R43.reuse ;  /* 0x0000002b39357220 */ /* 0x080fe20000410000 */
[----:B------:R-:W-:Y:S01]  /*4370*/  FFMA.FTZ R132, R35, R124, -R132 ;  /* 0x0000007c23847223 */ /* 0x000fe20000010884 */
[----:B------:R-:W-:Y:S01]  /*4380*/  LOP3.LUT R59, R59, 0xffff0000, RZ, 0xc0, !PT ;  /* 0xffff00003b3b7812 */ /* 0x000fe200078ec0ff */
[C---:B------:R-:W-:Y:S01]  /*4390*/  FFMA.FTZ R136, R40.reuse, R43, R136 ;  /* 0x0000002b28887223 */ /* 0x040fe20000010088 */
[----:B------:R-:W-:Y:S01]  /*43a0*/  LOP3.LUT R124, R131, 0xffff0000, RZ, 0xc0, !PT ;  /* 0xffff0000837c7812 */ /* 0x000fe200078ec0ff */
[----:B------:R-:W-:Y:S01]  /*43b0*/  FFMA.FTZ R123, R40, R34, -R53 ;  /* 0x00000022287b7223 */ /* 0x000fe20000010835 */
[----:B------:R-:W-:Y:S01]  /*43c0*/  LOP3.LUT R126, R126, 0xffff0000, RZ, 0xc0, !PT ;  /* 0xffff00007e7e7812 */ /* 0x000fe200078ec0ff */
[----:B------:R-:W-:Y:S01]  /*43d0*/  FFMA.FTZ R134, R35, R128, R134 ;  /* 0x0000008023867223 */ /* 0x000fe20000010086 */
[----:B------:R-:W-:Y:S01]  /*43e0*/  PRMT R122, R115, 0x5432, R122 ;  /* 0x00005432737a7816 */ /* 0x000fe2000000007a */
[----:B------:R-:W-:Y:S01]  /*43f0*/  IMAD.U32 R40, R127, 0x10000, RZ ;  /* 0x000100007f287824 */ /* 0x000fe200078e00ff */
[----:B------:R-:W-:Y:S01]  /*4400*/  LOP3.LUT R41, R55, 0xffff0000, RZ, 0xc0, !PT ;  /* 0xffff000037297812 */ /* 0x000fe200078ec0ff */
[C---:B------:R-:W-:Y:S01]  /*4410*/  FMUL.FTZ R128, R59.reuse, R124 ;  /* 0x0000007c3b807220 */ /* 0x040fe20000410000 */
[----:B------:R-:W-:Y:S01]  /*4420*/  LOP3.LUT R56, R56, 0xffff0000, RZ, 0xc0, !PT ;  /* 0xffff000038387812 */ /* 0x000fe200078ec0ff */
[----:B------:R-:W-:Y:S01]  /*4430*/  FMUL.FTZ R138, R59, R126 ;  /* 0x0000007e3b8a7220 */ /* 0x000fe20000410000 */
[----:B------:R-:W-:Y:S01]  /*4440*/  LOP3.LUT R127, R127, 0xffff0000, RZ, 0xc0, !PT ;  /* 0xffff00007f7f7812 */ /* 0x000fe200078ec0ff */
[----:B------:R-:W-:-:S02]  /*4450*/  IMAD.U32 R34, R122, 0x10000, RZ ;  /* 0x000100007a227824 */ /* 0x000fc400078e00ff */
[C---:B------:R-:W-:Y:S01]  /*4460*/  FFMA.FTZ R128, R41.reuse, R126, -R128 ;  /* 0x0000007e29807223 */ /* 0x040fe20000010880 */
[C---:B------:R-:W-:Y:S01]  /*4470*/  IMAD.U32 R33, R52.reuse, 0x10000, RZ ;  /* 0x0001000034217824 */ /* 0x040fe200078e00ff */
[----:B------:R-:W-:Y:S01]  /*4480*/  LOP3.LUT R52, R52, 0xffff0000, RZ, 0xc0, !PT ;  /* 0xffff000034347812 */ /* 0x000fe200078ec0ff */
[----:B------:R-:W-:Y:S01]  /*4490*/  FFMA.FTZ R59, R41, R124, R138 ;  /* 0x0000007c293b7223 */ /* 0x000fe2000001008a */
[----:B------:R-:W-:Y:S01]  /*44a0*/  LOP3.LUT R35, R122, 0xffff0000, RZ, 0xc0, !PT ;  /* 0xffff00007a237812 */ /* 0x000fe200078ec0ff */
[----:B------:R-:W-:Y:S01]  /*44b0*/  FMUL.FTZ R122, R42, R40 ;  /* 0x000000282a7a7220 */ /* 0x000fe20000410000 */
[----:B------:R-:W-:Y:S01]  /*44c0*/  PRMT R130, R116, 0x5432, R130 ;  /* 0x0000543274827816 */ /* 0x000fe20000000082 */
[-C--:B------:R-:W-:Y:S01]  /*44d0*/  FMUL.FTZ R43, R42, R34.reuse ;  /* 0x000000222a2b7220 */ /* 0x080fe20000410000 */
[----:B------:R-:W-:Y:S01]  /*44e0*/  FMUL.FTZ R41, R56, R127 ;  /* 0x0000007f38297220 */ /* 0x000fe20000410000 */
[----:B------:R-:W-:Y:S02]  /*44f0*/  IMAD.U32 R55, R58, 0x10000, RZ ;  /* 0x000100003a377824 */ /* 0x000fe400078e00ff */
[C---:B------:R-:W-:Y:S01]  /*4500*/  FFMA.FTZ R122, R33.reuse, R34, -R122 ;  /* 0x00000022217a7223 */ /* 0x040fe2000001087a */
[----:B------:R-:W-:Y:S01]  /*4510*/  FFMA.FTZ R43, R33, R40, R43 ;  /* 0x00000028212b7223 */ /* 0x000fe2000001002b */
[-C--:B------:R-:W-:Y:S01]  /*4520*/  FMUL.FTZ R53, R56, R35.reuse ;  /* 0x0000002338357220 */ /* 0x080fe20000410000 */
[----:B------:R-:W-:Y:S01]  /*4530*/  FFMA.FTZ R41, R52, R35, -R41 ;  /* 0x0000002334297223 */ /* 0x000fe20000010829 */
[----:B------:R-:W-:Y:S01]  /*4540*/  LOP3.LUT R58, R58, 0xffff0000, RZ, 0xc0, !PT ;  /* 0xffff00003a3a7812 */ /* 0x000fe200078ec0ff */
[C---:B------:R-:W-:Y:S01]  /*4550*/  IMAD.U32 R34, R130.reuse, 0x10000, RZ ;  /* 0x0001000082227824 */ /* 0x040fe200078e00ff */
[----:B------:R-:W-:Y:S01]  /*4560*/  LOP3.LUT R35, R130, 0xffff0000, RZ, 0xc0, !PT ;  /* 0xffff000082237812 */ /* 0x000fe200078ec0ff */
[C---:B------:R-:W-:Y:S01]  /*4570*/  IMAD.U32 R33, R125.reuse, 0x10000, RZ ;  /* 0x000100007d217824 */ /* 0x040fe200078e00ff */
[----:B------:R-:W-:Y:S01]  /*4580*/  LOP3.LUT R125, R125, 0xffff0000, RZ, 0xc0, !PT ;  /* 0xffff00007d7d7812 */ /* 0x000fe200078ec0ff */
[----:B------:R-:W-:Y:S01]  /*4590*/  FFMA.FTZ R52, R52, R127, R53 ;  /* 0x0000007f34347223 */ /* 0x000fe20000010035 */
[----:B------:R-:W-:-:S02]  /*45a0*/  IMAD.U32 R32, R54, 0x10000, RZ ;  /* 0x0001000036207824 */ /* 0x000fc400078e00ff */
[CC--:B------:R-:W-:Y:S01]  /*45b0*/  FMUL.FTZ R53, R55.reuse, R34.reuse ;  /* 0x0000002237357220 */ /* 0x0c0fe20000410000 */
        /* <DEDUP_REMOVED lines=8> */
[----:B------:R-:W-:Y:S02]  /*4640*/  F2FP.BF16.F32.PACK_AB R132, R132, R133 ;  /* 0x000000858484723e */ /* 0x000fe400000010ff */
        /* <DEDUP_REMOVED lines=9> */
[----:B------:R-:W-:-:S07]  /*46e0*/  F2FP.BF16.F32.PACK_AB R59, R59, R136 ;  /* 0x000000883b3b723e */ /* 0x000fce00000010ff */
.L_x_14132:
[----:B------:R-:W-:Y:S05]  /*46f0*/  BSYNC B2 ;  /* 0x0000000000027941 */ /* 0x000fea0003800000 */
.L_x_14131:
        /* <DEDUP_REMOVED lines=12> */
.L_x_14130:
[----:B------:R-:W-:Y:S05]  /*47c0*/  BSYNC B1 ;  /* 0x0000000000017941 */ /* 0x000fea0003800000 */
.L_x_14129:
[C---:B------:R-:W-:Y:S01]  /*47d0*/  ISETP.GE.OR P5, PT, R230.reuse, R106, P1 ;  /* 0x0000006ae600720c */ /* 0x040fe20000fa6670 */
        /* <DEDUP_REMOVED lines=34> */
[----:B------:R-:W-:Y:S01]  /*4a00*/  SHF.R.U64 R105, R44, 0x10, R45 ;  /* 0x000000102c697819 */ /* 0x000fe2000000122d */
[----:B-1----:R-:W-:Y:S01]  /*4a10*/  IMAD.U32 R44, R33, 0x10000, RZ ;  /* 0x00010000212c7824 */ /* 0x002fe200078e00ff */
[--C-:B------:R-:W-:Y:S01]  /*4a20*/  SHF.R.U64 R103, R50, 0x10, R51.reuse ;  /* 0x0000001032677819 */ /* 0x100fe20000001233 */
[----:B------:R-:W-:Y:S01]  /*4a30*/  IMAD.U32 R50, R43, 0x10000, RZ ;  /* 0x000100002b327824 */ /* 0x000fe200078e00ff */
[----:B------:R-:W-:Y:S02]  /*4a40*/  SHF.R.U32.HI R56, RZ, 0x10, R51 ;  /* 0x00000010ff387819 */ /* 0x000fe40000011633 */
[----:B------:R-:W-:Y:S01]  /*4a50*/  PRMT R114, R114, 0x5410, R59 ;  /* 0x0000541072727816 */ /* 0x000fe2000000003b */
[----:B------:R-:W-:Y:S01]  /*4a60*/  IMAD.U32 R59, R121, 0x10000, RZ ;  /* 0x00010000793b7824 */ /* 0x000fe200078e00ff */
[----:B------:R-:W-:Y:S01]  /*4a70*/  PRMT R120, R120, 0x5410, R57 ;  /* 0x0000541078787816 */ /* 0x000fe20000000039 */
[----:B------:R-:W-:Y:S01]  /*4a80*/  IMAD.U32 R57, R117, 0x10000, RZ ;  /* 0x0001000075397824 */ /* 0x000fe200078e00ff */
[----:B------:R-:W-:-:S02]  /*4a90*/  SHF.R.U32.HI R102, RZ, 0x10, R47 ;  /* 0x00000010ff667819 */ /* 0x000fc4000001162f */
[----:B------:R-:W-:Y:S01]  /*4aa0*/  PRMT R116, R116, 0x5410, R105 ;  /* 0x0000541074747816 */ /* 0x000fe20000000069 */
[----:B------:R-:W-:Y:S01]  /*4ab0*/  FMUL.FTZ R105, R48, R57 ;  /* 0x0000003930697220 */ /* 0x000fe20000410000 */
[----:B------:R-:W-:Y:S01]  /*4ac0*/  PRMT R118, R118, 0x5410, R103 ;  /* 0x0000541076767816 */ /* 0x000fe20000000067 */
[-C--:B------:R-:W-:Y:S01]  /*4ad0*/  FMUL.FTZ R103, R48, R59.reuse ;  /* 0x0000003b30677220 */ /* 0x080fe20000410000 */
[----:B------:R-:W-:Y:S01]  /*4ae0*/  PRMT R119, R119, 0x5410, R56 ;  /* 0x0000541077777816 */ /* 0x000fe20000000038 */
[C---:B------:R-:W-:Y:S01]  /*4af0*/  FFMA.FTZ R105, R44.reuse, R59, R105 ;  /* 0x0000003b2c697223 */ /* 0x040fe20000010069 */
[----:B------:R-:W-:Y:S01]  /*4b00*/  LOP3.LUT R49, R41, 0xffff0000, RZ, 0xc0, !PT ;  /* 0xffff000029317812 */ /* 0x000fe200078ec0ff */
[----:B------:R-:W-:Y:S01]  /*4b10*/  FFMA.FTZ R58, R44, R57, -R103 ;  /* 0x000000392c3a7223 */ /* 0x000fe20000010867 */
[----:B------:R-:W-:Y:S01]  /*4b20*/  LOP3.LUT R56, R121, 0xffff0000, RZ, 0xc0, !PT ;  /* 0xffff000079387812 */ /* 0x000fe200078ec0ff */
[----:B------:R-:W-:Y:S01]  /*4b30*/  IMAD.U32 R103, R119, 0x10000, RZ ;  /* 0x0001000077677824 */ /* 0x000fe200078e00ff */
[----:B------:R-:W-:-:S02]  /*4b40*/  PRMT R115, R115, 0x5410, R102 ;  /* 0x0000541073737816 */ /* 0x000fc40000000066 */
[----:B------:R-:W-:Y:S01]  /*4b50*/  LOP3.LUT R48, R117, 0xffff0000, RZ, 0xc0, !PT ;  /* 0xffff000075307812 */ /* 0x000fe200078ec0ff */
[----:B------:R-:W-:Y:S01]  /*4b60*/  FMUL.FTZ R102, R49, R56 ;  /* 0x0000003831667220 */ /* 0x000fe20000410000 */
[----:B------:R-:W-:Y:S01]  /*4b70*/  LOP3.LUT R45, R33, 0xffff0000, RZ, 0xc0, !PT ;  /* 0xffff0000212d7812 */ /* 0x000fe200078ec0ff */
[----:B------:R-:W-:Y:S01]  /*4b80*/  IMAD.U32 R57, R115, 0x10000, RZ ;  /* 0x0001000073397824 */ /* 0x000fe200078e00ff */
[----:B------:R-:W-:Y:S01]  /*4b90*/  LOP3.LUT R47, R40, 0xffff0000, RZ, 0xc0, !PT ;  /* 0xffff0000282f7812 */ /* 0x000fe200078ec0ff */
[-C--:B------:R-:W-:Y:S01]  /*4ba0*/  FMUL.FTZ R44, R49, R48.reuse ;  /* 0x00000030312c7220 */ /* 0x080fe20000410000 */
[C---:B------:R-:W-:Y:S01]  /*4bb0*/  FMUL.FTZ R59, R50.reuse, R103 ;  /* 0x00000067323b7220 */ /* 0x040fe20000410000 */
[----:B------:R-:W-:Y:S01]  /*4bc0*/  FFMA.FTZ R49, R45, R48, -R102 ;  /* 0x000000302d317223 */ /* 0x000fe20000010866 */
[----:B------:R-:W-:Y:S01]  /*4bd0*/  IMAD.U32 R40, R35, 0x10000, RZ ;  /* 0x0001000023287824 */ /* 0x000fe200078e00ff */
[----:B------:R-:W-:Y:S01]  /*4be0*/  LOP3.LUT R51, R43, 0xffff0000, RZ, 0xc0, !PT ;  /* 0xffff00002b337812 */ /* 0x000fe200078ec0ff */
[----:B------:R-:W-:Y:S01]  /*4bf0*/  FMUL.FTZ R50, R50, R57 ;  /* 0x0000003932327220 */ /* 0x000fe20000410000 */
[----:B------:R-:W-:Y:S01]  /*4c00*/  LOP3.LUT R48, R119, 0xffff0000, RZ, 0xc0, !PT ;  /* 0xffff000077307812 */ /* 0x000fe200078ec0ff */
[----:B------:R-:W-:Y:S01]  /*4c10*/  FFMA.FTZ R56, R45, R56, R44 ;  /* 0x000000382d387223 */ /* 0x000fe2000001002c */
[----:B------:R-:W-:Y:S01]  /*4c20*/  LOP3.LUT R44, R115, 0xffff0000, RZ, 0xc0, !PT ;  /* 0xffff0000732c7812 */ /* 0x000fe200078ec0ff */
[C---:B------:R-:W-:Y:S01]  /*4c30*/  FFMA.FTZ R103, R40.reuse, R103, R50 ;  /* 0x0000006728677223 */ /* 0x040fe20000010032 */
[----:B------:R-:W-:Y:S01]  /*4c40*/  LOP3.LUT R41, R35, 0xffff0000, RZ, 0xc0, !PT ;  /* 0xffff000023297812 */ /* 0x000fe200078ec0ff */
[----:B------:R-:W-:Y:S01]  /*4c50*/  FFMA.FTZ R59, R40, R57, -R59 ;  /* 0x00000039283b7223 */ /* 0x000fe2000001083b */
[----:B------:R-:W-:Y:S01]  /*4c60*/  FMUL.FTZ R50, R51, R48 ;  /* 0x0000003033327220 */ /* 0x000fe20000410000 */
[----:B------:R-:W-:-:S02]  /*4c70*/  IMAD.U32 R45, R120, 0x10000, RZ ;  /* 0x00010000782d7824 */ /* 0x000fc400078e00ff */
[-C--:B------:R-:W-:Y:S01]  /*4c80*/  FMUL.FTZ R104, R51, R44.reuse ;  /* 0x0000002c33687220 */ /* 0x080fe20000410000 */
[----:B------:R-:W-:Y:S01]  /*4c90*/  IMAD.U32 R40, R116, 0x10000, RZ ;  /* 0x0001000074287824 */ /* 0x000fe200078e00ff */
[----:B------:R-:W-:Y:S01]  /*4ca0*/  LOP3.LUT R120, R120, 0xffff0000, RZ, 0xc0, !PT ;  /* 0xffff000078787812 */ /* 0x000fe200078ec0ff */
[C---:B------:R-:W-:Y:S02]  /*4cb0*/  IMAD.U32 R33, R32.reuse, 0x10000, RZ ;  /* 0x0001000020217824 */ /* 0x040fe400078e00ff */
[C---:B------:R-:W-:Y:S01]  /*4cc0*/  FFMA.FTZ R102, R41.reuse, R44, -R50 ;  /* 0x0000002c29667223 */ /* 0x040fe20000010832 */
[----:B------:R-:W-:Y:S01]  /*4cd0*/  LOP3.LUT R32, R32, 0xffff0000, RZ, 0xc0, !PT ;  /* 0xffff000020207812 */ /* 0x000fe200078ec0ff */
[----:B------:R-:W-:Y:S01]  /*4ce0*/  FMUL.FTZ R50, R46, R40 ;  /* 0x000000282e327220 */ /* 0x000fe20000410000 */
[----:B------:R-:W-:Y:S01]  /*4cf0*/  LOP3.LUT R116, R116, 0xffff0000, RZ, 0xc0, !PT ;  /* 0xffff000074747812 */ /* 0x000fe200078ec0ff */
[----:B------:R-:W-:Y:S01]  /*4d00*/  FFMA.FTZ R104, R41, R48, R104 ;  /* 0x0000003029687223 */ /* 0x000fe20000010068 */
[----:B------:R-:W-:Y:S01]  /*4d10*/  FMUL.FTZ R41, R47, R120 ;  /* 0x000000782f297220 */ /* 0x000fe20000410000 */
[-C--:B------:R-:W-:Y:S01]  /*4d20*/  FMUL.FTZ R44, R46, R45.reuse ;  /* 0x0000002d2e2c7220 */ /* 0x080fe20000410000 */
[----:B------:R-:W-:Y:S01]  /*4d30*/  FFMA.FTZ R50, R33, R45, R50 ;  /* 0x0000002d21327223 */ /* 0x000fe20000010032 */
[----:B------:R-:W-:-:S02]  /*4d40*/  IMAD.U32 R43, R42, 0x10000, RZ ;  /* 0x000100002a2b7824 */ /* 0x000fc400078e00ff */
[----:B------:R-:W-:Y:S01]  /*4d50*/  FFMA.FTZ R45, R32, R116, -R41 ;  /* 0x00000074202d7223 */ /* 0x000fe20000010829 */
[----:B------:R-:W-:Y:S01]  /*4d60*/  LOP3.LUT R42, R42, 0xffff0000, RZ, 0xc0, !PT ;  /* 0xffff00002a2a7812 */ /* 0x000fe200078ec0ff */
[----:B------:R-:W-:Y:S01]  /*4d70*/  FFMA.FTZ R46, R33, R40, -R44 ;  /* 0x00000028212e7223 */ /* 0x000fe2000001082c */
[----:B------:R-:W-:Y:S01]  /*4d80*/  FMUL.FTZ R47, R47, R116 ;  /* 0x000000742f2f7220 */ /* 0x000fe20000410000 */
[C---:B------:R-:W-:Y:S01]  /*4d90*/  LOP3.LUT R41, R118.reuse, 0xffff0000, RZ, 0xc0, !PT ;  /* 0xffff000076297812 */ /* 0x040fe200078ec0ff */
[----:B------:R-:W-:Y:S01]  /*4da0*/  IMAD.U32 R44, R118, 0x10000, RZ ;  /* 0x00010000762c7824 */ /* 0x000fe200078e00ff */
[C---:B------:R-:W-:Y:S01]  /*4db0*/  LOP3.LUT R33, R114.reuse, 0xffff0000, RZ, 0xc0, !PT ;  /* 0xffff000072217812 */ /* 0x040fe200078ec0ff */
[----:B------:R-:W-:Y:S02]  /*4dc0*/  IMAD.U32 R40, R114, 0x10000, RZ ;  /* 0x0001000072287824 */ /* 0x000fe400078e00ff */
[----:B------:R-:W-:Y:S01]  /*4dd0*/  FFMA.FTZ R47, R32, R120, R47 ;  /* 0x00000078202f7223 */ /* 0x000fe2000001002f */
[C---:B------:R-:W-:Y:S01]  /*4de0*/  IMAD.U32 R35, R34.reuse, 0x10000, RZ ;  /* 0x0001000022237824 */ /* 0x040fe200078e00ff */
        /* <DEDUP_REMOVED lines=16> */
[----:B------:R-:W-:Y:S02]  /*4ef0*/  F2FP.BF16.F32.PACK_AB R35, R102, R59 ;  /* 0x0000003b6623723e */ /* 0x000fe400000010ff */
[----:B------:R-:W-:-:S02]  /*4f00*/  F2FP.BF16.F32.PACK_AB R41, R56, R105 ;  /* 0x000000693829723e */ /* 0x000fc400000010ff */
[----:B------:R-:W-:-:S07]  /*4f10*/  F2FP.BF16.F32.PACK_AB R40, R47, R50 ;  /* 0x000000322f28723e */ /* 0x000fce00000010ff */
.L_x_14134:
[----:B------:R-:W-:Y:S05]  /*4f20*/  BSYNC B1 ;  /* 0x0000000000017941 */ /* 0x000fea0003800000 */
.L_x_14133:
        /* <DEDUP_REMOVED lines=10> */
.L_x_14102:
[----:B------:R-:W-:-:S13]  /*4fd0*/  ISETP.NE.AND P3, PT, R204, 0x3, PT ;  /* 0x00000003cc00780c */ /* 0x000fda0003f65270 */
[----:B------:R-:W-:Y:S05]  /*4fe0*/  @!P3 BRA `(.L_x_14135) ;  /* 0x000000000004b947 */ /* 0x000fea0003800000 */
[----:B------:R-:W-:Y:S01]  /*4ff0*/  BPT.TRAP 0x1 ;  /* 0x000000040000795c */ /* 0x000fe20000300000 */
.L_x_14135:
[----:B------:R-:W-:Y:S01]  /*5000*/  IMAD R96, R2, 0x8, R18 ;  /* 0x0000000802607824 */ /* 0x000fe200078e0212 */
[----:B------:R-:W-:Y:S01]  /*5010*/  SHF.L.U32 R107, R202, 0x1f, RZ ;  /* 0x0000001fca6b7819 */ /* 0x000fe200000006ff */
[----:B------:R-:W-:Y:S01]  /*5020*/  IMAD R106, R27, -0x60, R24 ;  /* 0xffffffa01b6a7824 */ /* 0x000fe200078e0218 */
[----:B------:R-:W-:Y:S02]  /*5030*/  BSSY B1, `(.L_x_14136) ;  /* 0x0000004000017945 */ /* 0x000fe40003800000 */
[----:B------:R-:W0:Y:S02]  /*5040*/  SYNCS.PHASECHK.TRANS64.TRYWAIT P4, [R96+URZ+0x22890], R107 ;  /* 0x0228906b600075a7 */ /* 0x000e24000808017f */
[----:B------:R-:W-:Y:S01]  /*5050*/  VIMNMX R106, R106, 0x60, PT ;  /* 0x000000606a6a7848 */ /* 0x000fe20003fe0100 */
[----:B0-----:R-:W-:Y:S06]  /*5060*/  @!P4 BRA `(.L_x_14137) ;  /* 0x0000016800bcc947 */ /* 0x001fec0003800000 */
.L_x_14402:
[----:B------:R-:W-:Y:S05]  /*5070*/  BSYNC B1 ;  /* 0x0000000000017941 */ /* 0x000fea0003800000 */
.L_x_14136:
        /* <DEDUP_REMOVED lines=8> */
.L_x_14139:
[----:B------:R-:W-:Y:S05]  /*5100*/  BSYNC B1 ;  /* 0x0000000000017941 */ /* 0x000fea0003800000 */
.L_x_14138:
[----:B------:R-:W-:Y:S05]  /*5110*/  @P4 BRA `(.L_x_14119) ;  /* 0x0000000000104947 */ /* 0x000fea0003800000 */
[----:B-1----:R-:W1:Y:S04]  /*5120*/  @!P1 LDS.128 R32, [R104+0x2000] ;  /* 0x0020000068209984 */ /* 0x002e680000000c00 */
[----:B------:R-:W2:Y:S04]  /*5130*/  @!P2 LDS.128 R40, [R102+0x2000] ;  /* 0x002000006628a984 */ /* 0x000ea80000000c00 */
[----:B-1----:R3:W-:Y:S04]  /*5140*/  @!P1 STG.E.128 desc[UR40][R44.64], R32 ;  /* 0x000000202c009986 */ /* 0x0027e8000c101d28 */
[----:B--2---:R3:W-:Y:S02]  /*5150*/  @!P2 STG.E.128 desc[UR40][R44.64+0x40], R40 ;  /* 0x000040282c00a986 */ /* 0x0047e4000c101d28 */
.L_x_14119:
[----:B------:R-:W-:Y:S05]  /*5160*/  BSYNC B0 ;  /* 0x0000000000007941 */ /* 0x000fea0003800000 */
.L_x_14101:
        /* <DEDUP_REMOVED lines=17> */
.L_x_14141:
[----:B------:R-:W-:Y:S05]  /*5280*/  BSYNC B0 ;  /* 0x0000000000007941 */ /* 0x000fea0003800000 */
.L_x_14140:
[----:B------:R-:W2:Y:S01]  /*5290*/  SYNCS.PHASECHK.TRANS64.TRYWAIT P3, [R96+URZ+0x228b0], R107 ;  /* 0x0228b06b600075a7 */ /* 0x000ea2000806017f */
[----:B------:R-:W-:Y:S01]  /*52a0*/  ULDC UR46, c[0x0][0x320] ;  /* 0x0000c800002e7ab9 */ /* 0x000fe20000000800 */
[----:B------:R-:W-:Y:S01]  /*52b0*/  ULDC.64 UR38, c[0x0][0x328] ;  /* 0x0000ca0000267ab9 */ /* 0x000fe20000000a00 */
[----:B------:R-:W-:Y:S01]  /*52c0*/  ULDC.64 UR36, c[0x0][0x318] ;  /* 0x0000c60000247ab9 */ /* 0x000fe20000000a00 */
[----:B------:R-:W-:Y:S01]  /*52d0*/  BSSY B0, `(.L_x_14142) ;  /* 0x0000003000007945 */ /* 0x000fe20003800000 */
[----:B-1----:R-:W-:-:S03]  /*52e0*/  IMAD R32, R2, 0x6000, R79 ;  /* 0x0000600002207824 */ /* 0x002fc600078e024f */
[----:B--2---:R-:W-:Y:S05]  /*52f0*/  @!P3 BRA `(.L_x_14143) ;  /* 0x00000168002cb947 */ /* 0x004fea0003800000 */
.L_x_14403:
[----:B------:R-:W-:Y:S05]  /*5300*/  BSYNC B0 ;  /* 0x0000000000007941 */ /* 0x000fea0003800000 */
.L_x_14142:
        /* <DEDUP_REMOVED lines=39> */
.L_x_14145:
[----:B------:R-:W-:Y:S05]  /*5580*/  BSYNC B0 ;  /* 0x0000000000007941 */ /* 0x000fea0003800000 */
.L_x_14144:
        /* <DEDUP_REMOVED lines=37> */
.L_x_14147:
[----:B------:R-:W-:Y:S05]  /*57e0*/  BSYNC B0 ;  /* 0x0000000000007941 */ /* 0x000fea0003800000 */
.L_x_14146:
        /* <DEDUP_REMOVED lines=22> */
.L_x_14096:
[----:B------:R-:W0:Y:S01]  /*5950*/  LDC R0, c[0x0][0x448] ;  /* 0x00011200ff007b82 */ /* 0x000e220000000800 */
        /* <DEDUP_REMOVED lines=18> */
[----:B------:R-:W-:Y:S02]  /*5a80*/  CS2R R108, SRZ ;  /* 0x00000000006c7805 */ /* 0x000fe4000001ff00 */
[----:B------:R-:W-:Y:S02]  /*5a90*/  CS2R R104, SRZ ;  /* 0x0000000000687805 */ /* 0x000fe4000001ff00 */
[----:B------:R-:W-:-:S02]  /*5aa0*/  CS2R R174, SRZ ;  /* 0x0000000000ae7805 */ /* 0x000fc4000001ff00 */
[----:B------:R-:W-:Y:S02]  /*5ab0*/  CS2R R100, SRZ ;  /* 0x0000000000647805 */ /* 0x000fe4000001ff00 */
[----:B----4-:R-:W-:Y:S02]  /*5ac0*/  CS2R R96, SRZ ;  /* 0x0000000000607805 */ /* 0x010fe4000001ff00 */
[----:B0-----:R-:W-:Y:S01]  /*5ad0*/  ISETP.NE.AND P1, PT, R0, 0x1, PT ;  /* 0x000000010000780c */ /* 0x001fe20003f25270 */
[----:B------:R-:W-:Y:S01]  /*5ae0*/  VIADD R0, R206, 0x7f ;  /* 0x0000007fce007836 */ /* 0x000fe20000000000 */
        /* <DEDUP_REMOVED lines=35> */
[----:B0-----:R-:W-:Y:S01]  /*5d20*/  @P1 IMAD.HI.U32 R3, R0, R3, RZ ;  /* 0x0000000300031227 */ /* 0x001fe200078e00ff */
        /* <DEDUP_REMOVED lines=9> */
[----:B------:R-:W-:Y:S01]  /*5dc0*/  PLOP3.LUT P1, PT, PT, PT, PT, 0x80, 0x0 ;  /* 0x000000000000781c */ /* 0x000fe20003f2f070 */
[----:B------:R-:W-:Y:S01]  /*5dd0*/  IMAD.IADD R0, R29, 0x1, R0 ;  /* 0x000000011d007824 */ /* 0x000fe200078e0200 */
[----:B------:R-:W-:-:S03]  /*5de0*/  CS2R R28, SRZ ;  /* 0x00000000001c7805 */ /* 0x000fc6000001ff00 */
[----:B------:R-:W-:-:S05]  /*5df0*/  IMAD.HI R0, R0, 0x2aaaaaab, RZ ;  /* 0x2aaaaaab00007827 */ /* 0x000fca00078e02ff */
[----:B------:R-:W-:-:S04]  /*5e00*/  SHF.R.U32.HI R3, RZ, 0x1f, R0 ;  /* 0x0000001fff037819 */ /* 0x000fc80000011600 */
[----:B------:R-:W-:Y:S01]  /*5e10*/  LEA.HI.SX32 R3, R0, R3, 0x1c ;  /* 0x0000000300037211 */ /* 0x000fe200078fe2ff */
[----:B------:R-:W-:-:S03]  /*5e20*/  IMAD.MOV.U32 R0, RZ, RZ, RZ ;  /* 0x000000ffff007224 */ /* 0x000fc600078e00ff */
[----:B------:R-:W-:Y:S01]  /*5e30*/  VIMNMX R180, R180, R3, PT ;  /* 0x00000003b4b47248 */ /* 0x000fe20003fe0100 */
[----:B------:R-:W-:-:S03]  /*5e40*/  IMAD.MOV.U32 R3, RZ, RZ, RZ ;  /* 0x000000ffff037224 */ /* 0x000fc600078e00ff */
[----:B------:R-:W-:Y:S01]  /*5e50*/  ISETP.GE.AND P2, PT, R180, 0x1, PT ;  /* 0x00000001b400780c */ /* 0x000fe20003f46270 */
[----:B------:R-:W-:-:S12]  /*5e60*/  @P0 BRA `(.L_x_14149) ;  /* 0x00000000000c0947 */ /* 0x000fd80003800000 */
[----:B------:R-:W0:Y:S01]  /*5e70*/  FENCE.VIEW.ASYNC.G ;  /* 0x00000000000073c6 */ /* 0x000e220000000100 */
[----:B------:R-:W-:Y:S05]  /*5e80*/  WARPSYNC.ALL ;  /* 0x0000000000007948 */ /* 0x000fea0003800000 */
[----:B0-----:R-:W-:Y:S06]  /*5e90*/  BAR.ARV 0xc, 0x180 ;  /* 0x0306000000007b1d */ /* 0x001fec0000002000 */
.L_x_14149:
        /* <DEDUP_REMOVED lines=10> */
.L_x_14406:
        /* <DEDUP_REMOVED lines=26> */
.L_x_14153:
[----:B------:R-:W-:Y:S05]  /*60e0*/  BSYNC B6 ;  /* 0x0000000000067941 */ /* 0x000fea0003800000 */
.L_x_14152:
        /* <DEDUP_REMOVED lines=12> */
.L_x_14157:
[----:B-1----:R1:W2:Y:S02]  /*61b0*/  SYNCS.PHASECHK.TRANS64.TRYWAIT P0, [R18+URZ+0x22800], R3 ;  /* 0x02280003120075a7 */ /* 0x0022a4000800017f */
[----:B--2---:R-:W-:Y:S05]  /*61c0*/  @!P0 NANOSLEEP.SYNCS 0x989680 ;  /* 0x009896800000895d */ /* 0x004fea0003900000 */
[----:B------:R-:W2:Y:S02]  /*61d0*/  @!P0 SYNCS.PHASECHK.TRANS64 P0, [R18+URZ+0x22800], R3 ;  /* 0x02280003120085a7 */ /* 0x000ea4000800007f */
[----:B--2---:R-:W-:Y:S05]  /*61e0*/  @!P0 BRA `(.L_x_14157) ;  /* 0xfffffffc00f08947 */ /* 0x004fea000383ffff */
.L_x_14156:
[----:B------:R-:W-:Y:S05]  /*61f0*/  BSYNC B0 ;  /* 0x0000000000007941 */ /* 0x000fea0003800000 */
.L_x_14155:
[----:B------:R-:W-:Y:S05]  /*6200*/  BRA `(.L_x_14158) ;  /* 0x0000002c007c7947 */ /* 0x000fea0003800000 */
.L_x_14154:
        /* <DEDUP_REMOVED lines=30> */
.L_x_14160:
[----:B------:R-:W-:Y:S05]  /*63f0*/  BSYNC B6 ;  /* 0x0000000000067941 */ /* 0x000fea0003800000 */
.L_x_14159:
        /* <DEDUP_REMOVED lines=39> */
.L_x_14412:
        /* <DEDUP_REMOVED lines=30> */
.L_x_14165:
[----:B------:R-:W-:Y:S05]  /*6850*/  BSYNC B1 ;  /* 0x0000000000017941 */ /* 0x000fea0003800000 */
.L_x_14164:
        /* <DEDUP_REMOVED lines=23> */
.L_x_14418:
        /* <DEDUP_REMOVED lines=34> */
.L_x_14168:
[----:B------:R-:W-:Y:S05]  /*6bf0*/  BSYNC B1 ;  /* 0x0000000000017941 */ /* 0x000fea0003800000 */
.L_x_14167:
[----:B------:R-:W1:Y:S01]  /*6c00*/  SYNCS.PHASECHK.TRANS64.TRYWAIT P0, [R18+URZ+0x22800], R35 ;  /* 0x02280023120075a7 */ /* 0x000e62000800017f */
[----:B--2---:R-:W-:Y:S01]  /*6c10*/  LOP3.LUT R3, R34, 0x1c0, RZ, 0xc0, !PT ;  /* 0x000001c022037812 */ /* 0x004fe200078ec0ff */
[----:B0----5:R-:W-:Y:S01]  /*6c20*/  IMAD.MOV.U32 R4, RZ, RZ, R26 ;  /* 0x000000ffff047224 */ /* 0x021fe200078e001a */
[----:B------:R-:W-:Y:S01]  /*6c30*/  VIADDMNMX R41, R37, -R206, 0x80, PT ;  /* 0x0000008025297446 */ /* 0x000fe200038009ce */
[----:B------:R-:W-:Y:S01]  /*6c40*/  IMAD.MOV.U32 R5, RZ, RZ, R11 ;  /* 0x000000ffff057224 */ /* 0x000fe200078e000b */
        /* <DEDUP_REMOVED lines=20> */
[C---:B------:R-:W-:Y:S01]  /*6d90*/  VIADD R4, R3.reuse, 0x18400 ;  /* 0x0001840003047836 */ /* 0x040fe20000000000 */
[----:B------:R-:W-:Y:S01]  /*6da0*/  ISETP.GE.AND P1, PT, R22, R41, PT ;  /* 0x000000291600720c */ /* 0x000fe20003f26270 */
[----:B------:R-:W-:Y:S01]  /*6db0*/  VIADD R0, R3, 0x18440 ;  /* 0x0001844003007836 */ /* 0x000fe20000000000 */
[----:B-1----:R-:W-:Y:S11]  /*6dc0*/  @!P0 BRA `(.L_x_14170) ;  /* 0x0000015000a88947 */ /* 0x002ff60003800000 */
.L_x_14419:
[----:B------:R-:W-:Y:S05]  /*6dd0*/  BSYNC B1 ;  /* 0x0000000000017941 */ /* 0x000fea0003800000 */
.L_x_14169:
        /* <DEDUP_REMOVED lines=55> */
.L_x_14174:
[----:B------:R-:W-:Y:S05]  /*7150*/  BSYNC B2 ;  /* 0x0000000000027941 */ /* 0x000fea0003800000 */
.L_x_14173:
        /* <DEDUP_REMOVED lines=47> */
.L_x_14172:
[----:B------:R-:W-:Y:S05]  /*7450*/  BSYNC B1 ;  /* 0x0000000000017941 */ /* 0x000fea0003800000 */
.L_x_14171:
        /* <DEDUP_REMOVED lines=53> */
.L_x_14177:
[----:B------:R-:W-:Y:S05]  /*77b0*/  BSYNC B1 ;  /* 0x0000000000017941 */ /* 0x000fea0003800000 */
.L_x_14176:
[----:B------:R-:W-:Y:S05]  /*77c0*/  @P1 BRA `(.L_x_14175) ;  /* 0x0000001400e81947 */ /* 0x000fea0003800000 */
[----:B-1----:R-:W1:Y:S01]  /*77d0*/  LDS.128 R4, [R0+0x2000] ;  /* 0x0020000000047984 */ /* 0x002e620000000c00 */
[----:B------:R-:W-:Y:S02]  /*77e0*/  SHF.R.U32.HI R15, RZ, 0x10, R9 ;  /* 0x00000010ff0f7819 */ /* 0x000fe40000011609 */
[----:B------:R-:W-:Y:S02]  /*77f0*/  SHF.R.U32.HI R12, RZ, 0x10, R27 ;  /* 0x00000010ff0c7819 */ /* 0x000fe4000001161b */
[----:B------:R-:W-:Y:S02]  /*7800*/  PRMT R15, R44, 0x5410, R15 ;  /* 0x000054102c0f7816 */ /* 0x000fe4000000000f */
[----:B------:R-:W-:Y:S02]  /*7810*/  PRMT R12, R45, 0x5432, R12 ;  /* 0x000054322d0c7816 */ /* 0x000fe4000000000c */
[----:B----4-:R-:W-:Y:S01]  /*7820*/  SHF.R.U64 R14, R8, 0x10, R9 ;  /* 0x00000010080e7819 */ /* 0x010fe20000001209 */
        /* <DEDUP_REMOVED lines=41> */
.L_x_14162:
        /* <DEDUP_REMOVED lines=73> */
[----:B------:R-:W-:Y:S02]  /*7f50*/  IMAD.MOV.U32 R13, RZ, RZ, R4 ;  /* 0x000000ffff0d7224 */ /* 0x000fe400078e0004 */
[----:B------:R-:W-:Y:S01]  /*7f60*/  IMAD.MOV.U32 R15, RZ, RZ, R5 ;  /* 0x000000ffff0f7224 */ /* 0x000fe200078e0005 */
[----:B------:R-:W-:-:S02]  /*7f70*/  PRMT R21, R11, 0x5410, R12 ;  /* 0x000054100b157816 */ /* 0x000fc4000000000c */
[----:B------:R-:W-:Y:S02]  /*7f80*/  PRMT R9, R9, 0x5410, R13 ;  /* 0x0000541009097816 */ /* 0x000fe4000000000d */
[----:B012---:R-:W-:-:S07]  /*7f90*/  PRMT R42, R15, 0x7610, R42 ;  /* 0x000076100f2a7816 */ /* 0x007fce000000002a */
.L_x_14429:
        /* <DEDUP_REMOVED lines=23> */
.L_x_14180:
[----:B------:R-:W-:Y:S05]  /*8110*/  BSYNC B1 ;  /* 0x0000000000017941 */ /* 0x000fea0003800000 */
.L_x_14179:
        /* <DEDUP_REMOVED lines=20> */
.L_x_14430:
[----:B------:R-:W-:Y:S05]  /*8260*/  BSYNC B1 ;  /* 0x0000000000017941 */ /* 0x000fea0003800000 */
.L_x_14181:
[----:B------:R-:W-:Y:S04]  /*8270*/  BSSY B1, `(.L_x_14183) ;  /* 0x000006a000017945 */ /* 0x000fe80003800000 */
[----:B------:R-:W-:Y:S05]  /*8280*/  @P2 BRA `(.L_x_14184) ;  /* 0x0000000400a02947 */ /* 0x000fea0003800000 */
[----:B------:R-:W-:Y:S01]  /*8290*/  IMAD.SHL.U32 R0, R233, 0x40, RZ ;  /* 0x00000040e9007824 */ /* 0x000fe200078e00ff */
[----:B------:R-:W-:Y:S01]  /*82a0*/  SHF.R.U64 R20, R40, 0x10, R41 ;  /* 0x0000001028147819 */ /* 0x000fe20000001229 */
[----:B------:R-:W-:Y:S01]  /*82b0*/  IMAD.IADD R8, R16, 0x1, R37 ;  /* 0x0000000110087824 */ /* 0x000fe200078e0225 */
[----:B------:R-:W-:Y:S02]  /*82c0*/  SHF.R.U32.HI R40, RZ, 0x10, R41 ;  /* 0x00000010ff287819 */ /* 0x000fe40000011629 */
[----:B-1----:R-:W-:Y:S02]  /*82d0*/  LOP3.LUT R11, R0, 0x1c0, RZ, 0xc0, !PT ;  /* 0x000001c0000b7812 */ /* 0x002fe400078ec0ff */
[----:B------:R-:W-:Y:S02]  /*82e0*/  SHF.R.U64 R41, R6, 0x10, R7 ;  /* 0x0000001006297819 */ /* 0x000fe40000001207 */
[----:B------:R-:W-:Y:S02]  /*82f0*/  SHF.R.U32.HI R13, RZ, 0x3, R11 ;  /* 0x00000003ff0d7819 */ /* 0x000fe4000001160b */
[----:B------:R-:W-:-:S02]  /*8300*/  LOP3.LUT R8, R11, 0x38, R8, 0xf8, !PT ;  /* 0x000000380b087812 */ /* 0x000fc400078ef808 */
[----:B------:R-:W-:Y:S02]  /*8310*/  LOP3.LUT R0, R11, 0x38, R16, 0xf8, !PT ;  /* 0x000000380b007812 */ /* 0x000fe400078ef810 */
[-C--:B------:R-:W-:Y:S02]  /*8320*/  LOP3.LUT R11, R8, R13.reuse, RZ, 0x3c, !PT ;  /* 0x0000000d080b7212 */ /* 0x080fe400078e3cff */
[----:B------:R-:W-:Y:S02]  /*8330*/  LOP3.LUT R3, R0, R13, RZ, 0x3c, !PT ;  /* 0x0000000d00037212 */ /* 0x000fe400078e3cff */
[----:B------:R-:W-:Y:S01]  /*8340*/  SHF.R.U64 R0, R38, 0x10, R39 ;  /* 0x0000001026007819 */ /* 0x000fe20000001227 */
[----:B------:R-:W-:Y:S01]  /*8350*/  IMAD R11, R210, 0x200, R11 ;  /* 0x00000200d20b7824 */ /* 0x000fe200078e020b */
[----:B------:R-:W-:Y:S01]  /*8360*/  SHF.R.U64 R44, R4, 0x10, R5 ;  /* 0x00000010042c7819 */ /* 0x000fe20000001205 */
[----:B------:R-:W-:Y:S01]  /*8370*/  IMAD R3, R210, 0x200, R3 ;  /* 0x00000200d2037824 */ /* 0x000fe200078e0203 */
[----:B------:R-:W-:Y:S01]  /*8380*/  PRMT R41, R21, 0x5410, R41 ;  /* 0x0000541015297816 */ /* 0x000fe20000000029 */
[--C-:B------:R-:W-:Y:S01]  /*8390*/  IMAD R49, R11, 0x2, R18.reuse ;  /* 0x000000020b317824 */ /* 0x100fe200078e0212 */
[----:B------:R-:W-:Y:S01]  /*83a0*/  SHF.R.U32.HI R43, RZ, 0x10, R7 ;  /* 0x00000010ff2b7819 */ /* 0x000fe20000011607 */
[----:B------:R-:W-:Y:S01]  /*83b0*/  IMAD R48, R3, 0x2, R18 ;  /* 0x0000000203307824 */ /* 0x000fe200078e0212 */
[----:B------:R-:W-:-:S02]  /*83c0*/  SHF.R.U32.HI R3, RZ, 0x10, R39 ;  /* 0x00000010ff037819 */ /* 0x000fc40000011627 */
[----:B------:R-:W1:Y:S01]  /*83d0*/  LDS.128 R32, [R49+0x18400] ;  /* 0x0184000031207984 */ /* 0x000e620000000c00 */
[----:B------:R-:W-:Y:S02]  /*83e0*/  PRMT R20, R42, 0x5432, R20 ;  /* 0x000054322a147816 */ /* 0x000fe40000000014 */
[----:B------:R-:W-:Y:S01]  /*83f0*/  PRMT R38, R46, 0x5432, R40 ;  /* 0x000054322e267816 */ /* 0x000fe20000000028 */
[----:B0-----:R-:W0:Y:S01]  /*8400*/  LDS.128 R12, [R48+0x18400] ;  /* 0x01840000300c7984 */ /* 0x001e220000000c00 */
[C---:B------:R-:W-:Y:S02]  /*8410*/  PRMT R39, R9.reuse, 0x5410, R0 ;  /* 0x0000541009277816 */ /* 0x040fe40000000000 */
[----:B------:R-:W-:Y:S02]  /*8420*/  PRMT R44, R9, 0x5432, R44 ;  /* 0x00005432092c7816 */ /* 0x000fe4000000002c */
[----:B------:R-:W-:Y:S02]  /*8430*/  SHF.R.U32.HI R45, RZ, 0x10, R5 ;  /* 0x00000010ff2d7819 */ /* 0x000fe40000011605 */
[----:B------:R-:W-:-:S02]  /*8440*/  PRMT R40, R10, 0x5410, R3 ;  /* 0x000054100a287816 */ /* 0x000fc40000000003 */
[----:B------:R-:W-:Y:S01]  /*8450*/  PRMT R43, R21, 0x5432, R43 ;  /* 0x00005432152b7816 */ /* 0x000fe2000000002b */
        /* <DEDUP_REMOVED lines=8> */
[----:B------:R-:W-:Y:S01]  /*84e0*/  IMAD.U32 R33, R41, 0x10000, RZ ;  /* 0x0001000029217824 */ /* 0x000fe200078e00ff */
[C---:B0-----:R-:W-:Y:S01]  /*84f0*/  LOP3.LUT R3, R12.reuse, 0xffff0000, RZ, 0xc0, !PT ;  /* 0xffff00000c037812 */ /* 0x041fe200078ec0ff */
[----:B------:R-:W-:Y:S01]  /*8500*/  IMAD.U32 R0, R12, 0x10000, RZ ;  /* 0x000100000c007824 */ /* 0x000fe200078e00ff */
[C---:B------:R-:W-:Y:S01]  /*8510*/  LOP3.LUT R12, R13.reuse, 0xffff0000, RZ, 0xc0, !PT ;  /* 0xffff00000d0c7812 */ /* 0x040fe200078ec0ff */
[----:B------:R-:W-:Y:S01]  /*8520*/  FMUL.FTZ R47, R8, R33 ;  /* 0x00000021082f7220 */ /* 0x000fe20000410000 */
[----:B------:R-:W-:Y:S01]  /*8530*/  IMAD.U32 R4, R13, 0x10000, RZ ;  /* 0x000100000d047824 */ /* 0x000fe200078e00ff */
[C---:B------:R-:W-:Y:S01]  /*8540*/  LOP3.LUT R6, R14.reuse, 0xffff0000, RZ, 0xc0, !PT ;  /* 0xffff00000e067812 */ /* 0x040fe200078ec0ff */
[----:B------:R-:W-:Y:S01]  /*8550*/  IMAD.U32 R5, R14, 0x10000, RZ ;  /* 0x000100000e057824 */ /* 0x000fe200078e00ff */
[C---:B------:R-:W-:Y:S01]  /*8560*/  LOP3.LUT R14, R15.reuse, 0xffff0000, RZ, 0xc0, !PT ;  /* 0xffff00000f0e7812 */ /* 0x040fe200078ec0ff */
[----:B------:R-:W-:Y:S01]  /*8570*/  IMAD.U32 R7, R15, 0x10000, RZ ;  /* 0x000100000f077824 */ /* 0x000fe200078e00ff */
[C---:B------:R-:W-:Y:S01]  /*8580*/  LOP3.LUT R13, R34.reuse, 0xffff0000, RZ, 0xc0, !PT ;  /* 0xffff0000220d7812 */ /* 0x040fe200078ec0ff */
[----:B------:R-:W-:-:S02]  /*8590*/  IMAD.U32 R11, R34, 0x10000, RZ ;  /* 0x00010000220b7824 */ /* 0x000fc400078e00ff */
[-C--:B------:R-:W-:Y:S01]  /*85a0*/  FMUL.FTZ R41, R8, R21.reuse ;  /* 0x0000001508297220 */ /* 0x080fe20000410000 */
[C---:B------:R-:W-:Y:S01]  /*85b0*/  IMAD.U32 R15, R35.reuse, 0x10000, RZ ;  /* 0x00010000230f7824 */ /* 0x040fe200078e00ff */
[----:B------:R-:W-:Y:S01]  /*85c0*/  LOP3.LUT R34, R35, 0xffff0000, RZ, 0xc0, !PT ;  /* 0xffff000023227812 */ /* 0x000fe200078ec0ff */
[----:B------:R-:W-:Y:S01]  /*85d0*/  FFMA.FTZ R47, R0, R21, -R47 ;  /* 0x00000015002f7223 */ /* 0x000fe2000001082f */
[----:B------:R-:W-:Y:S02]  /*85e0*/  IMAD.U32 R35, R43, 0x10000, RZ ;  /* 0x000100002b237824 */ /* 0x000fe400078e00ff */
[C---:B------:R-:W-:Y:S01]  /*85f0*/  FMUL.FTZ R8, R9.reuse, R42 ;  /* 0x0000002a09087220 */ /* 0x040fe20000410000 */
[----:B------:R-:W-:Y:S02]  /*8600*/  IMAD.U32 R21, R38, 0x10000, RZ ;  /* 0x0001000026157824 */ /* 0x000fe400078e00ff */
[----:B------:R-:W-:Y:S01]  /*8610*/  FFMA.FTZ R41, R0, R33, R41 ;  /* 0x0000002100297223 */ /* 0x000fe20000010029 */
[-C--:B------:R-:W-:Y:S01]  /*8620*/  FMUL.FTZ R0, R9, R20.reuse ;  /* 0x0000001409007220 */ /* 0x080fe20000410000 */
[----:B------:R-:W-:Y:S01]  /*8630*/  FFMA.FTZ R20, R3, R20, -R8 ;  /* 0x0000001403147223 */ /* 0x000fe20000010808 */
[C---:B------:R-:W-:Y:S01]  /*8640*/  FMUL.FTZ R9, R10.reuse, R35 ;  /* 0x000000230a097220 */ /* 0x040fe20000410000 */
[----:B------:R-:W-:Y:S01]  /*8650*/  LOP3.LUT R43, R43, 0xffff0000, RZ, 0xc0, !PT ;  /* 0xffff00002b2b7812 */ /* 0x000fe200078ec0ff */
[----:B------:R-:W-:Y:S01]  /*8660*/  FMUL.FTZ R10, R10, R21 ;  /* 0x000000150a0a7220 */ /* 0x000fe20000410000 */
[----:B------:R-:W-:-:S02]  /*8670*/  IMAD.U32 R8, R44, 0x10000, RZ ;  /* 0x000100002c087824 */ /* 0x000fc400078e00ff */
[----:B------:R-:W-:Y:S01]  /*8680*/  FFMA.FTZ R42, R3, R42, R0 ;  /* 0x0000002a032a7223 */ /* 0x000fe20000010000 */
[----:B------:R-:W-:Y:S01]  /*8690*/  LOP3.LUT R3, R38, 0xffff0000, RZ, 0xc0, !PT ;  /* 0xffff000026037812 */ /* 0x000fe200078ec0ff */
[C---:B------:R-:W-:Y:S01]  /*86a0*/  FFMA.FTZ R9, R4.reuse, R21, -R9 ;  /* 0x0000001504097223 */ /* 0x040fe20000010809 */
[----:B------:R-:W-:Y:S01]  /*86b0*/  FFMA.FTZ R35, R4, R35, R10 ;  /* 0x0000002304237223 */ /* 0x000fe2000001000a */
[----:B------:R-:W-:Y:S02]  /*86c0*/  IMAD.U32 R0, R39, 0x10000, RZ ;  /* 0x0001000027007824 */ /* 0x000fe400078e00ff */
[----:B------:R-:W-:Y:S01]  /*86d0*/  FMUL.FTZ R38, R11, R8 ;  /* 0x000000080b267220 */ /* 0x000fe20000410000 */
[C---:B------:R-:W-:Y:S01]  /*86e0*/  FMUL.FTZ R21, R32.reuse, R43 ;  /* 0x0000002b20157220 */ /* 0x040fe20000410000 */
[----:B------:R-:W-:Y:S02]  /*86f0*/  IMAD.U32 R10, R45, 0x10000, RZ ;  /* 0x000100002d0a7824 */ /* 0x000fe400078e00ff */
[----:B------:R-:W-:Y:S01]  /*8700*/  FMUL.FTZ R33, R32, R3 ;  /* 0x0000000320217220 */ /* 0x000fe20000410000 */
[----:B------:R-:W-:-:S02]  /*8710*/  IMAD.U32 R4, R40, 0x10000, RZ ;  /* 0x0001000028047824 */ /* 0x000fc400078e00ff */
[-C--:B------:R-:W-:Y:S01]  /*8720*/  FMUL.FTZ R11, R11, R0.reuse ;  /* 0x000000000b0b7220 */ /* 0x080fe20000410000 */
[----:B------:R-:W-:Y:S01]  /*8730*/  FFMA.FTZ R38, R5, R0, -R38 ;  /* 0x0000000005267223 */ /* 0x000fe20000010826 */
[----:B------:R-:W-:Y:S01]  /*8740*/  LOP3.LUT R44, R44, 0xffff0000, RZ, 0xc0, !PT ;  /* 0xffff00002c2c7812 */ /* 0x000fe200078ec0ff */
[----:B------:R-:W-:Y:S01]  /*8750*/  FFMA.FTZ R32, R12, R3, -R21 ;  /* 0x000000030c207223 */ /* 0x000fe20000010815 */
[C---:B------:R-:W-:Y:S01]  /*8760*/  FMUL.FTZ R46, R15.reuse, R10 ;  /* 0x0000000a0f2e7220 */ /* 0x040fe20000410000 */
[----:B------:R-:W-:Y:S01]  /*8770*/  FMUL.FTZ R0, R15, R4 ;  /* 0x000000040f007220 */ /* 0x000fe20000410000 */
[----:B------:R-:W-:Y:S01]  /*8780*/  LOP3.LUT R39, R39, 0xffff0000, RZ, 0xc0, !PT ;  /* 0xffff000027277812 */ /* 0x000fe200078ec0ff */
[----:B------:R-:W-:Y:S01]  /*8790*/  FFMA.FTZ R11, R5, R8, R11 ;  /* 0x00000008050b7223 */ /* 0x000fe2000001000b */
[----:B------:R-:W-:Y:S01]  /*87a0*/  LOP3.LUT R45, R45, 0xffff0000, RZ, 0xc0, !PT ;  /* 0xffff00002d2d7812 */ /* 0x000fe200078ec0ff */
[C---:B------:R-:W-:Y:S01]  /*87b0*/  FFMA.FTZ R46, R7.reuse, R4, -R46 ;  /* 0x00000004072e7223 */ /* 0x040fe2000001082e */
[----:B------:R-:W-:Y:S01]  /*87c0*/  LOP3.LUT R3, R40, 0xffff0000, RZ, 0xc0, !PT ;  /* 0xffff000028037812 */ /* 0x000fe200078ec0ff */
[----:B------:R-:W-:Y:S01]  /*87d0*/  FFMA.FTZ R0, R7, R10, R0 ;  /* 0x0000000a07007223 */ /* 0x000fe20000010000 */
[CC--:B------:R-:W-:Y:S01]  /*87e0*/  FMUL.FTZ R5, R13.reuse, R44.reuse ;  /* 0x0000002c0d057220 */ /* 0x0c0fe20000410000 */
[----:B------:R-:W-:Y:S01]  /*87f0*/  FMUL.FTZ R13, R13, R39 ;  /* 0x000000270d0d7220 */ /* 0x000fe20000410000 */
[C---:B------:R-:W-:Y:S01]  /*8800*/  FMUL.FTZ R7, R34.reuse, R45 ;  /* 0x0000002d22077220 */ /* 0x040fe20000410000 */
[----:B------:R-:W-:Y:S01]  /*8810*/  FMUL.FTZ R34, R34, R3 ;  /* 0x0000000322227220 */ /* 0x000fe20000410000 */
        /* <DEDUP_REMOVED lines=15> */
.L_x_14184:
[----:B------:R-:W-:Y:S05]  /*8910*/  BSYNC B1 ;  /* 0x0000000000017941 */ /* 0x000fea0003800000 */
.L_x_14183:
        /* <DEDUP_REMOVED lines=12> */
[--C-:B------:R-:W-:Y:S02]  /*89e0*/  SHF.R.U64 R30, R24, 0x10, R25.reuse ;  /* 0x00000010181e7819 */ /* 0x100fe40000001219 */
[----:B------:R-:W-:Y:S02]  /*89f0*/  SHF.R.U32.HI R32, RZ, 0x10, R25 ;  /* 0x00000010ff207819 */ /* 0x000fe40000011619 */
[----:B------:R-:W-:Y:S02]  /*8a00*/  PRMT R30, R50, 0x5432, R30 ;  /* 0x00005432321e7816 */ /* 0x000fe4000000001e */
[----:B------:R-:W-:-:S02]  /*8a10*/  SHF.R.U32.HI R0, RZ, 0x10, R29 ;  /* 0x00000010ff007819 */ /* 0x000fc4000001161d */
[----:B------:R-:W-:Y:S02]  /*8a20*/  PRMT R25, R53, 0x5432, R12 ;  /* 0x0000543235197816 */ /* 0x000fe4000000000c */
[----:B------:R-:W-:Y:S01]  /*8a30*/  SHF.R.U32.HI R29, RZ, 0x10, R31 ;  /* 0x00000010ff1d7819 */ /* 0x000fe2000001161f */
[----:B------:R-:W-:Y:S01]  /*8a40*/  IMAD.U32 R31, R30, 0x10000, RZ ;  /* 0x000100001e1f7824 */ /* 0x000fe200078e00ff */
[----:B------:R-:W-:Y:S02]  /*8a50*/  PRMT R32, R51, 0x5432, R32 ;  /* 0x0000543233207816 */ /* 0x000fe40000000020 */
[--C-:B------:R-:W-:Y:S02]  /*8a60*/  SHF.R.U32.HI R35, RZ, 0x10, R27.reuse ;  /* 0x00000010ff237819 */ /* 0x100fe4000001161b */
[----:B------:R-:W-:Y:S01]  /*8a70*/  SHF.R.U64 R34, R26, 0x10, R27 ;  /* 0x000000101a227819 */ /* 0x000fe2000000121b */
[----:B------:R-:W-:Y:S01]  /*8a80*/  IMAD.U32 R26, R25, 0x10000, RZ ;  /* 0x00010000191a7824 */ /* 0x000fe200078e00ff */
[----:B------:R-:W-:Y:S01]  /*8a90*/  PRMT R27, R54, 0x5432, R0 ;  /* 0x00005432361b7816 */ /* 0x000fe20000000000 */
[----:B------:R-:W-:Y:S01]  /*8aa0*/  IMAD.U32 R33, R32, 0x10000, RZ ;  /* 0x0001000020217824 */ /* 0x000fe200078e00ff */
[----:B------:R-:W-:-:S02]  /*8ab0*/  PRMT R35, R50, 0x5410, R35 ;  /* 0x0000541032237816 */ /* 0x000fc40000000023 */
        /* <DEDUP_REMOVED lines=14> */
[----:B------:R-:W-:Y:S01]  /*8ba0*/  IMAD.U32 R21, R10, 0x10000, RZ ;  /* 0x000100000a157824 */ /* 0x000fe200078e00ff */
[----:B------:R-:W-:-:S03]  /*8bb0*/  PRMT R28, R13, 0x5432, R28 ;  /* 0x000054320d1c7816 */ /* 0x000fc6000000001c */
        /* <DEDUP_REMOVED lines=59> */
.L_x_14175:
[----:B------:R-:W-:Y:S05]  /*8f70*/  BSYNC B0 ;  /* 0x0000000000007941 */ /* 0x000fea0003800000 */
.L_x_14161:
        /* <DEDUP_REMOVED lines=8> */
.L_x_14158:
        /* <DEDUP_REMOVED lines=8> */
.L_x_14185:
[----:B------:R-:W-:Y:S01]  /*9080*/  IMAD R20, R19, 0x8, R18 ;  /* 0x0000000813147824 */ /* 0x000fe200078e0212 */
[----:B------:R-:W-:-:S04]  /*9090*/  SHF.L.U32 R73, R23, 0x1f, RZ ;  /* 0x0000001f17497819 */ /* 0x000fc800000006ff */
[----:B------:R2:W0:Y:S01]  /*90a0*/  SYNCS.PHASECHK.TRANS64.TRYWAIT P2, [R20+URZ+0x22830], R73 ;  /* 0x02283049140075a7 */ /* 0x000422000804017f */
[----:B------:R-:W-:Y:S05]  /*90b0*/  @!P0 BRA `(.L_x_14186) ;  /* 0x0000000000048947 */ /* 0x000fea0003800000 */
[----:B------:R-:W-:Y:S01]  /*90c0*/  BPT.TRAP 0x1 ;  /* 0x000000040000795c */ /* 0x000fe20000300000 */
.L_x_14186:
[----:B0--3--:R-:W0:Y:S01]  /*90d0*/  S2R R3, SR_TID.X ;  /* 0x0000000000037919 */ /* 0x009e220000002100 */
[----:B------:R-:W-:-:S05]  /*90e0*/  VIADD R0, R18, 0x1c400 ;  /* 0x0001c40012007836 */ /* 0x000fca0000000000 */
[----:B------:R-:W-:-:S04]  /*90f0*/  SHF.R.U32.HI R0, RZ, 0x4, R0 ;  /* 0x00000004ff007819 */ /* 0x000fc80000011600 */
[----:B------:R-:W-:Y:S02]  /*9100*/  LOP3.LUT R0, R0, 0x3fff, RZ, 0xc0, !PT ;  /* 0x00003fff00007812 */ /* 0x000fe400078ec0ff */
[----:B0-----:R-:W-:-:S04]  /*9110*/  LOP3.LUT R3, R3, 0x7f, RZ, 0xc0, !PT ;  /* 0x0000007f03037812 */ /* 0x001fc800078ec0ff */
[----:B------:R-:W-:Y:S01]  /*9120*/  ISETP.NE.AND P1, PT, R3, RZ, PT ;  /* 0x000000ff0300720c */ /* 0x000fe20003f25270 */
[----:B------:R-:W-:-:S12]  /*9130*/  @P2 BRA `(.L_x_14187) ;  /* 0x0000000000082947 */ /* 0x000fd80003800000 */
[----:B------:R-:W0:Y:S02]  /*9140*/  SYNCS.PHASECHK.TRANS64.TRYWAIT P2, [R20+URZ+0x22830], R73 ;  /* 0x02283049140075a7 */ /* 0x000e24000804017f */
[----:B0-----:R-:W-:Y:S05]  /*9150*/  @!P2 BRA `(.L_x_14188) ;  /* 0x000001340054a947 */ /* 0x001fea0003800000 */
.L_x_14187:
[----:B------:R-:W-:Y:S05]  /*9160*/  WARPSYNC.ALL ;  /* 0x0000000000007948 */ /* 0x000fea0003800000 */
[----:B------:R-:W-:-:S05]  /*9170*/  LOP3.LUT R13, R0, 0x10000, RZ, 0xfc, !PT ;  /* 0x00010000000d7812 */ /* 0x000fca00078efcff */
[----:B------:R-:W-:Y:S01]  /*9180*/  IMAD R6, R19, 0x300, R13 ;  /* 0x0000030013067824 */ /* 0x000fe200078e020d */
[----:B------:R-:W-:Y:S01]  /*9190*/  LOP3.LUT R4, R36, 0x10000, RZ, 0xfc, !PT ;  /* 0x0001000024047812 */ /* 0x000fe200078efcff */
[----:B------:R-:W-:Y:S01]  /*91a0*/  IMAD.MOV.U32 R7, RZ, RZ, 0x40000040 ;  /* 0x40000040ff077424 */ /* 0x000fe200078e00ff */
[----:B------:R-:W3:Y:S01]  /*91b0*/  LDL.LU R76, [R1+0x8] ;  /* 0x00000800014c7983 */ /* 0x000ee20000300800 */
        /* <DEDUP_REMOVED lines=9> */
[----:B------:R-:W0:Y:S01]  /*9250*/  LDC R77, c[0x0][0x448] ;  /* 0x00011200ff4d7b82 */ /* 0x000e220000000800 */
[----:B------:R-:W-:-:S02]  /*9260*/  IMAD.MOV.U32 R11, RZ, RZ, 0x40000040 ;  /* 0x40000040ff0b7424 */ /* 0x000fc400078e00ff */
[----:B----4-:R-:W-:Y:S02]  /*9270*/  VIADD R14, R6, 0x4 ;  /* 0x00000004060e7836 */ /* 0x010fe40000000000 */
[----:B------:R-:W-:Y:S02]  /*9280*/  IMAD.MOV.U32 R15, RZ, RZ, 0x40000040 ;  /* 0x40000040ff0f7424 */ /* 0x000fe400078e00ff */
[----:B------:R-:W-:-:S04]  /*9290*/  IMAD.MOV.U32 R7, RZ, RZ, 0x40000040 ;  /* 0x40000040ff077424 */ /* 0x000fc800078e00ff */
[----:B------:R-:W-:Y:S01]  /*92a0*/  HGMMA.64x96x16.F32.BF16 R24, gdesc[UR4], RZ, !UPT, gsb0 ;  /* 0x01600000041879f0 */ /* 0x000fe2000c0018ff */
[----:B------:R-:W-:Y:S01]  /*92b0*/  R2UR UR6, R8 ;  /* 0x00000000080672ca */ /* 0x000fe200000e0000 */
[----:B------:R-:W-:Y:S01]  /*92c0*/  VIADD R8, R4, 0x4 ;  /* 0x0000000404087836 */ /* 0x000fe20000000000 */
[----:B------:R-:W-:Y:S01]  /*92d0*/  R2UR UR7, R9 ;  /* 0x00000000090772ca */ /* 0x000fe200000e0000 */
[----:B------:R-:W-:Y:S01]  /*92e0*/  IMAD.MOV.U32 R9, RZ, RZ, 0x40000040 ;  /* 0x40000040ff097424 */ /* 0x000fe200078e00ff */
[----:B------:R-:W-:Y:S02]  /*92f0*/  R2UR UR4, R10 ;  /* 0x000000000a0472ca */ /* 0x000fe400000e0000 */
[----:B------:R-:W-:Y:S02]  /*9300*/  R2UR UR5, R11 ;  /* 0x000000000b0572ca */ /* 0x000fe400000e0000 */
[----:B0-----:R-:W-:Y:S02]  /*9310*/  ISETP.NE.AND P2, PT, R77, 0x1, PT ;  /* 0x000000014d00780c */ /* 0x001fe40003f45270 */
[----:B------:R-:W0:Y:S02]  /*9320*/  S2R R77, SR_TID.X ;  /* 0x00000000004d7919 */ /* 0x000e240000002100 */
[----:B0-----:R-:W-:-:S04]  /*9330*/  SHF.R.U32.HI R77, RZ, 0x7, R77 ;  /* 0x00000007ff4d7819 */ /* 0x001fc8000001164d */
[----:B------:R-:W-:Y:S01]  /*9340*/  IADD3 R177, -R77, 0xb, RZ ;  /* 0x0000000b4db17810 */ /* 0x000fe20007ffe1ff */
        /* <DEDUP_REMOVED lines=14> */
[----:B------:R-:W-:Y:S01]  /*9430*/  R2UR UR7, R15 ;  /* 0x000000000f0772ca */ /* 0x000fe200000e0000 */
[----:B------:R-:W-:Y:S01]  /*9440*/  IMAD.IADD R15, R214, 0x1, R206 ;  /* 0x00000001d60f7824 */ /* 0x000fe200078e02ce */
[----:B------:R-:W-:Y:S02]  /*9450*/  R2UR UR4, R6 ;  /* 0x00000000060472ca */ /* 0x000fe400000e0000 */
[----:B------:R-:W-:Y:S02]  /*9460*/  R2UR UR5, R7 ;  /* 0x00000000070572ca */ /* 0x000fe400000e0000 */
[----:B---3--:R-:W-:-:S04]  /*9470*/  LOP3.LUT R76, R76, 0xfff7ffff, RZ, 0xc0, !PT ;  /* 0xfff7ffff4c4c7812 */ /* 0x008fc800078ec0ff */
[----:B------:R-:W-:-:S05]  /*9480*/  @P2 LOP3.LUT R76, R76, 0x80000, RZ, 0xfc, !PT ;  /* 0x000800004c4c2812 */ /* 0x000fca00078efcff */
[----:B------:R-:W-:Y:S01]  /*9490*/  STL [R1+0x8], R76 ;  /* 0x0000084c01007387 */ /* 0x000fe20000100800 */
[----:B------:R-:W-:Y:S02]  /*94a0*/  WARPGROUP.DEPBAR.LE gsb0, 0x0 ;  /* 0x00008000000079c5 */ /* 0x000fe40000010000 */
[----:B------:R-:W-:-:S06]  /*94b0*/  WARPGROUP.ARRIVE ;  /* 0x00000000000079c5 */ /* 0x000fcc0000000000 */
[----:B------:R-:W-:Y:S01]  /*94c0*/  HGMMA.64x96x16.F32.BF16 R24, gdesc[UR4], R24, gsb0 ;  /* 0x01600000041879f0 */ /* 0x000fe20008001818 */
[----:B------:R-:W-:Y:S02]  /*94d0*/  ULDC UR4, c[0x0][0x9d8] ;  /* 0x0002760000047ab9 */ /* 0x000fe40000000800 */
[----:B------:R-:W-:Y:S02]  /*94e0*/  WARPGROUP.DEPBAR.LE gsb0, 0x0 ;  /* 0x00008000000079c5 */ /* 0x000fe40000010000 */
[----:B------:R-:W-:Y:S01]  /*94f0*/  FMUL.FTZ R14, R36, UR4 ;  /* 0x00000004240e7c20 */ /* 0x000fe20008410000 */
[----:B------:R-:W-:Y:S01]  /*9500*/  FMUL.FTZ R75, R28, UR4 ;  /* 0x000000041c4b7c20 */ /* 0x000fe20008410000 */
[----:B------:R-:W0:Y:S01]  /*9510*/  @P2 LDC R36, c[0x0][0x44c] ;  /* 0x00011300ff242b82 */ /* 0x000e220000000800 */
[----:B------:R-:W-:Y:S01]  /*9520*/  FMUL.FTZ R28, R29, UR4 ;  /* 0x000000041d1c7c20 */ /* 0x000fe20008410000 */
[----:B------:R-:W-:Y:S01]  /*9530*/  FMUL.FTZ R26, R26, UR4 ;  /* 0x000000041a1a7c20 */ /* 0x000fe20008410000 */
[----:B------:R-:W-:Y:S01]  /*9540*/  FMUL.FTZ R27, R27, UR4 ;  /* 0x000000041b1b7c20 */ /* 0x000fe20008410000 */
[----:B------:R-:W-:Y:S01]  /*9550*/  FMUL.FTZ R74, R25, UR4 ;  /* 0x00000004194a7c20 */ /* 0x000fe20008410000 */
[----:B------:R-:W-:Y:S01]  /*9560*/  FMUL.FTZ R25, R32, UR4 ;  /* 0x0000000420197c20 */ /* 0x000fe20008410000 */
[----:B------:R-:W3:Y:S01]  /*9570*/  MUFU.TANH R92, R26 ;  /* 0x0000001a005c7308 */ /* 0x000ee20000002400 */
[----:B------:R-:W-:Y:S01]  /*9580*/  FMUL.FTZ R30, R30, UR4 ;  /* 0x000000041e1e7c20 */ /* 0x000fe20008410000 */
[----:B------:R-:W4:Y:S01]  /*9590*/  @P2 LDC R29, c[0x0][0x450] ;  /* 0x00011400ff1d2b82 */ /* 0x000f220000000800 */
        /* <DEDUP_REMOVED lines=14> */
[----:B-1----:R-:W-:-:S02]  /*9680*/  IMAD.MOV.U32 R27, RZ, RZ, R15 ;  /* 0x000000ffff1b7224 */ /* 0x002fc400078e000f */
[----:B------:R-:W-:Y:S01]  /*9690*/  FMUL.FTZ R55, R55, UR4 ;  /* 0x0000000437377c20 */ /* 0x000fe20008410000 */
[----:B0-----:R-:W-:-:S04]  /*96a0*/  @P2 IMAD.HI.U32 R26, R15, R36, RZ ;  /* 0x000000240f1a2227 */ /* 0x001fc800078e00ff */
[----:B------:R-:W-:Y:S01]  /*96b0*/  FMUL.FTZ R0, R37, UR4 ;  /* 0x0000000425007c20 */ /* 0x000fe20008410000 */
[----:B------:R-:W-:Y:S01]  /*96c0*/  FMUL.FTZ R72, R24, UR4 ;  /* 0x0000000418487c20 */ /* 0x000fe20008410000 */
[----:B------:R-:W-:Y:S01]  /*96d0*/  FMUL.FTZ R24, R33, UR4 ;  /* 0x0000000421187c20 */ /* 0x000fe20008410000 */
[----:B------:R-:W-:Y:S01]  /*96e0*/  IMAD R15, R180, -0x60, R209 ;  /* 0xffffffa0b40f7824 */ /* 0x000fe200078e02d1 */
[----:B------:R2:W0:Y:S01]  /*96f0*/  MUFU.TANH R88, R31 ;  /* 0x0000001f00587308 */ /* 0x0004220000002400 */
[----:B------:R-:W-:Y:S01]  /*9700*/  FMUL.FTZ R58, R58, UR4 ;  /* 0x000000043a3a7c20 */ /* 0x000fe20008410000 */
[----:B----4-:R-:W-:Y:S01]  /*9710*/  @P2 SHF.R.U32.HI R27, RZ, R29, R26 ;  /* 0x0000001dff1b2219 */ /* 0x010fe2000001161a */
[----:B------:R-:W-:Y:S02]  /*9720*/  VIADD R26, R15, 0x60 ;  /* 0x000000600f1a7836 */ /* 0x000fe40000000000 */
[----:B------:R-:W-:Y:S01]  /*9730*/  FMUL.FTZ R59, R59, UR4 ;  /* 0x000000043b3b7c20 */ /* 0x000fe20008410000 */
[----:B------:R-:W-:Y:S01]  /*9740*/  FMUL.FTZ R62, R62, UR4 ;  /* 0x000000043e3e7c20 */ /* 0x000fe20008410000 */
[----:B------:R-:W-:Y:S01]  /*9750*/  FMUL.FTZ R63, R63, UR4 ;  /* 0x000000043f3f7c20 */ /* 0x000fe20008410000 */
[----:B---3--:R-:W1:Y:S01]  /*9760*/  SHFL.IDX PT, R30, R27, 0x1, 0x1c1f ;  /* 0x003c1f001b1e7f89 */ /* 0x008e6200000e0000 */
[----:B------:R-:W-:Y:S01]  /*9770*/  IMAD R90, R215, -0x2, R26 ;  /* 0xfffffffed75a7824 */ /* 0x000fe200078e021a */
[----:B------:R-:W3:Y:S01]  /*9780*/  MUFU.TANH R34, R34 ;  /* 0x0000002200227308 */ /* 0x000ee20000002400 */
[----:B------:R-:W-:Y:S01]  /*9790*/  FMUL.FTZ R67, R67, UR4 ;  /* 0x0000000443437c20 */ /* 0x000fe20008410000 */
[----:B------:R-:W-:Y:S01]  /*97a0*/  FMUL.FTZ R12, R40, UR4 ;  /* 0x00000004280c7c20 */ /* 0x000fe20008410000 */
[----:B------:R-:W-:Y:S01]  /*97b0*/  FMUL.FTZ R70, R70, UR4 ;  /* 0x0000000446467c20 */ /* 0x000fe20008410000 */
[--C-:B------:R-:W-:Y:S01]  /*97c0*/  IADD3 R29, -R207, 0x1, R90.reuse ;  /* 0x00000001cf1d7810 */ /* 0x100fe20007ffe15a */
[----:B------:R-:W-:Y:S01]  /*97d0*/  FMUL.FTZ R71, R71, UR4 ;  /* 0x0000000447477c20 */ /* 0x000fe20008410000 */
[----:B------:R-:W-:Y:S01]  /*97e0*/  FMUL.FTZ R44, R44, UR4 ;  /* 0x000000042c2c7c20 */ /* 0x000fe20008410000 */
[----:B------:R-:W4:Y:S01]  /*97f0*/  SHFL.IDX PT, R27, R27, RZ, 0x1c1f ;  /* 0x001c1fff1b1b7589 */ /* 0x000f2200000e0000 */
        /* <DEDUP_REMOVED lines=14> */
[----:B-1----:R-:W-:Y:S01]  /*98e0*/  VIADDMNMX R30, R30, R29, R90, PT ;  /* 0x0000001d1e1e7246 */ /* 0x002fe2000380015a */
[----:B------:R-:W-:Y:S01]  /*98f0*/  FMUL.FTZ R68, R68, UR4 ;  /* 0x0000000444447c20 */ /* 0x000fe20008410000 */
[----:B------:R-:W1:Y:S01]  /*9900*/  MUFU.TANH R39, R39 ;  /* 0x0000002700277308 */ /* 0x000e620000002400 */
[----:B------:R-:W-:Y:S01]  /*9910*/  FMUL.FTZ R69, R69, UR4 ;  /* 0x0000000445457c20 */ /* 0x000fe20008410000 */
[----:B------:R-:W-:-:S02]  /*9920*/  ISETP.GT.AND P3, PT, R30, RZ, PT ;  /* 0x000000ff1e00720c */ /* 0x000fc40003f64270 */
[C---:B------:R-:W-:Y:S02]  /*9930*/  ISETP.GT.AND P4, PT, R30.reuse, 0x1, PT ;  /* 0x000000011e00780c */ /* 0x040fe40003f84270 */
[----:B------:R-:W-:Y:S02]  /*9940*/  ISETP.GT.AND P2, PT, R30, 0x8, PT ;  /* 0x000000081e00780c */ /* 0x000fe40003f44270 */
[----:B------:R-:W-:Y:S01]  /*9950*/  FSEL R92, R92, -INF , P3 ;  /* 0xff8000005c5c7808 */ /* 0x000fe20001800000 */
[----:B------:R-:W1:Y:S01]  /*9960*/  MUFU.TANH R42, R42 ;  /* 0x0000002a002a7308 */ /* 0x000e620000002400 */
[----:B--2---:R-:W-:Y:S02]  /*9970*/  FSEL R31, R32, -INF , P4 ;  /* 0xff800000201f7808 */ /* 0x004fe40002000000 */
[----:B------:R-:W-:Y:S02]  /*9980*/  ISETP.GT.AND P3, PT, R30, 0x9, PT ;  /* 0x000000091e00780c */ /* 0x000fe40003f64270 */
[----:B------:R-:W-:-:S02]  /*9990*/  FSEL R94, R94, -INF , P2 ;  /* 0xff8000005e5e7808 */ /* 0x000fc40001000000 */
[----:B------:R-:W-:Y:S01]  /*99a0*/  FMNMX.FTZ R15, R92, R31, !PT ;  /* 0x0000001f5c0f7209 */ /* 0x000fe20007810000 */
[----:B------:R-:W2:Y:S01]  /*99b0*/  MUFU.TANH R43, R43 ;  /* 0x0000002b002b7308 */ /* 0x000ea20000002400 */
[----:B------:R-:W-:Y:S02]  /*99c0*/  ISETP.GT.AND P2, PT, R30, 0x10, PT ;  /* 0x000000101e00780c */ /* 0x000fe40003f44270 */
[----:B0-----:R-:W-:Y:S02]  /*99d0*/  FSEL R88, R88, -INF , P3 ;  /* 0xff80000058587808 */ /* 0x001fe40001800000 */
[----:B------:R-:W-:Y:S02]  /*99e0*/  FMNMX.FTZ R15, R94, R15, !PT ;  /* 0x0000000f5e0f7209 */ /* 0x000fe40007810000 */
[----:B------:R-:W-:Y:S01]  /*99f0*/  ISETP.GT.AND P3, PT, R30, 0x11, PT ;  /* 0x000000111e00780c */ /* 0x000fe20003f64270 */
[----:B------:R-:W0:Y:S01]  /*9a00*/  MUFU.TANH R46, R46 ;  /* 0x0000002e002e7308 */ /* 0x000e220000002400 */
[----:B---3--:R-:W-:-:S02]  /*9a10*/  FSEL R86, R34, -INF , P2 ;  /* 0xff80000022567808 */ /* 0x008fc40001000000 */
[----:B------:R-:W-:Y:S02]  /*9a20*/  FMNMX.FTZ R15, R88, R15, !PT ;  /* 0x0000000f580f7209 */ /* 0x000fe40007810000 */
[----:B------:R-:W-:Y:S02]  /*9a30*/  ISETP.GT.AND P2, PT, R30, 0x18, PT ;  /* 0x000000181e00780c */ /* 0x000fe40003f44270 */
[----:B------:R-:W-:Y:S01]  /*9a40*/  FSEL R84, R35, -INF , P3 ;  /* 0xff80000023547808 */ /* 0x000fe20001800000 */
[----:B------:R-:W3:Y:S01]  /*9a50*/  MUFU.TANH R47, R47 ;  /* 0x0000002f002f7308 */ /* 0x000ee20000002400 */
[----:B------:R-:W-:Y:S02]  /*9a60*/  FMNMX.FTZ R15, R86, R15, !PT ;  /* 0x0000000f560f7209 */ /* 0x000fe40007810000 */
[----:B------:R-:W-:Y:S02]  /*9a70*/  ISETP.GT.AND P3, PT, R30, 0x19, PT ;  /* 0x000000191e00780c */ /* 0x000fe40003f64270 */
[----:B----4-:R-:W-:-:S02]  /*9a80*/  FSEL R82, R38, -INF , P2 ;  /* 0xff80000026527808 */ /* 0x010fc40001000000 */
[----:B------:R-:W-:Y:S01]  /*9a90*/  FMNMX.FTZ R15, R84, R15, !PT ;  /* 0x0000000f540f7209 */ /* 0x000fe20007810000 */
[----:B------:R0:W-:Y:S01]  /*9aa0*/  MUFU.TANH R36, R50 ;  /* 0x0000003200247308 */ /* 0x0001e20000002400 */
[----:B------:R-:W-:Y:S02]  /*9ab0*/  ISETP.GT.AND P2, PT, R30, 0x20, PT ;  /* 0x000000201e00780c */ /* 0x000fe40003f44270 */
[----:B-1----:R-:W-:Y:S02]  /*9ac0*/  FSEL R26, R39, -INF , P3 ;  /* 0xff800000271a7808 */ /* 0x002fe40001800000 */
[----:B------:R-:W-:Y:S02]  /*9ad0*/  FMNMX.FTZ R15, R82, R15, !PT ;  /* 0x0000000f520f7209 */ /* 0x000fe40007810000 */
[----:B------:R-:W-:Y:S01]  /*9ae0*/  ISETP.GT.AND P3, PT, R30, 0x21, PT ;  /* 0x000000211e00780c */ /* 0x000fe20003f64270 */
[----:B------:R-:W1:Y:S01]  /*9af0*/  MUFU.TANH R51, R51 ;  /* 0x0000003300337308 */ /* 0x000e620000002400 */
[----:B------:R-:W-:-:S02]  /*9b00*/  FSEL R80, R42, -INF , P2 ;  /* 0xff8000002a507808 */ /* 0x000fc40001000000 */
[----:B------:R-:W-:Y:S02]  /*9b10*/  FMNMX.FTZ R15, R26, R15, !PT ;  /* 0x0000000f1a0f7209 */ /* 0x000fe40007810000 */
[----:B------:R-:W-:Y:S02]  /*9b20*/  ISETP.GT.AND P2, PT, R30, 0x28, PT ;  /* 0x000000281e00780c */ /* 0x000fe40003f44270 */
[----:B--2---:R-:W-:Y:S01]  /*9b30*/  FSEL R78, R43, -INF , P3 ;  /* 0xff8000002b4e7808 */ /* 0x004fe20001800000 */
[----:B------:R3:W-:Y:S01]  /*9b40*/  MUFU.TANH R37, R54 ;  /* 0x0000003600257308 */ /* 0x0007e20000002400 */
[----:B------:R-:W-:Y:S02]  /*9b50*/  FMNMX.FTZ R15, R80, R15, !PT ;  /* 0x0000000f500f7209 */ /* 0x000fe40007810000 */
[----:B------:R-:W-:Y:S02]  /*9b60*/  ISETP.GT.AND P3, PT, R30, 0x29, PT ;  /* 0x000000291e00780c */ /* 0x000fe40003f64270 */
[----:B0-----:R-:W-:-:S02]  /*9b70*/  FSEL R50, R46, -INF , P2 ;  /* 0xff8000002e327808 */ /* 0x001fc40001000000 */
[----:B------:R-:W-:Y:S01]  /*9b80*/  FMNMX.FTZ R15, R78, R15, !PT ;  /* 0x0000000f4e0f7209 */ /* 0x000fe20007810000 */
[----:B------:R-:W0:Y:S01]  /*9b90*/  MUFU.TANH R55, R55 ;  /* 0x0000003700377308 */ /* 0x000e220000002400 */
[----:B------:R-:W-:Y:S02]  /*9ba0*/  ISETP.GT.AND P2, PT, R30, 0x30, PT ;  /* 0x000000301e00780c */ /* 0x000fe40003f44270 */
[----:B---3--:R-:W-:Y:S02]  /*9bb0*/  FSEL R54, R47, -INF , P3 ;  /* 0xff8000002f367808 */ /* 0x008fe40001800000 */
[----:B------:R-:W-:Y:S01]  /*9bc0*/  FMNMX.FTZ R33, R50, R15, !PT ;  /* 0x0000000f32217209 */ /* 0x000fe20007810000 */
[----:B------:R-:W-:Y:S01]  /*9bd0*/  FMUL.FTZ R15, R66, UR4 ;  /* 0x00000004420f7c20 */ /* 0x000fe20008410000 */
[----:B------:R-:W-:Y:S01]  /*9be0*/  ISETP.GT.AND P3, PT, R30, 0x31, PT ;  /* 0x000000311e00780c */ /* 0x000fe20003f64270 */
[----:B------:R2:W3:Y:S01]  /*9bf0*/  MUFU.TANH R32, R58 ;  /* 0x0000003a00207308 */ /* 0x0004e20000002400 */
[----:B------:R-:W-:Y:S01]  /*9c00*/  FMNMX.FTZ R33, R54, R33, !PT ;  /* 0x0000002136217209 */ /* 0x000fe20007810000 */
[----:B------:R-:W-:Y:S01]  /*9c10*/  ULDC UR4, c[0x0][0x988] ;  /* 0x0002620000047ab9 */ /* 0x000fe20000000800 */
[----:B-1----:R-:W-:-:S02]  /*9c20*/  FSEL R76, R51, -INF , P3 ;  /* 0xff800000334c7808 */ /* 0x002fc40001800000 */
[----:B------:R-:W-:Y:S02]  /*9c30*/  ISETP.GT.AND P3, PT, R30, 0x39, PT ;  /* 0x000000391e00780c */ /* 0x000fe40003f64270 */
[----:B------:R-:W-:Y:S01]  /*9c40*/  VIADDMNMX R27, R27, R29, R90, PT ;  /* 0x0000001d1b1b7246 */ /* 0x000fe2000380015a */
[----:B------:R-:W1:Y:S01]  /*9c50*/  MUFU.TANH R59, R59 ;  /* 0x0000003b003b7308 */ /* 0x000e620000002400 */
[----:B--2---:R-:W-:Y:S02]  /*9c60*/  FSEL R58, R36, -INF , P2 ;  /* 0xff800000243a7808 */ /* 0x004fe40001000000 */
[----:B------:R-:W-:Y:S02]  /*9c70*/  ISETP.GT.AND P2, PT, R30, 0x38, PT ;  /* 0x000000381e00780c */ /* 0x000fe40003f44270 */
[----:B------:R-:W-:Y:S02]  /*9c80*/  FMNMX.FTZ R33, R58, R33, !PT ;  /* 0x000000213a217209 */ /* 0x000fe40007810000 */
[----:B0-----:R-:W-:Y:S01]  /*9c90*/  FSEL R66, R55, -INF , P3 ;  /* 0xff80000037427808 */ /* 0x001fe20001800000 */
[----:B------:R0:W2:Y:S01]  /*9ca0*/  MUFU.TANH R38, R62 ;  /* 0x0000003e00267308 */ /* 0x0000a20000002400 */
[----:B------:R-:W-:-:S02]  /*9cb0*/  FMNMX.FTZ R33, R76, R33, !PT ;  /* 0x000000214c217209 */ /* 0x000fc40007810000 */
[----:B------:R-:W-:Y:S02]  /*9cc0*/  ISETP.GT.AND P3, PT, R30, 0x41, PT ;  /* 0x000000411e00780c */ /* 0x000fe40003f64270 */
[----:B------:R-:W-:-:S03]  /*9cd0*/  ISETP.GT.AND P4, PT, R27, 0x8, PT ;  /* 0x000000081b00780c */ /* 0x000fc60003f84270 */
[----:B------:R-:W4:Y:S01]  /*9ce0*/  MUFU.TANH R42, R63 ;  /* 0x0000003f002a7308 */ /* 0x000f220000002400 */
[----:B0-----:R-:W-:Y:S02]  /*9cf0*/  FSEL R62, R37, -INF , P2 ;  /* 0xff800000253e7808 */ /* 0x001fe40001000000 */
[----:B------:R-:W-:Y:S02]  /*9d00*/  ISETP.GT.AND P2, PT, R30, 0x40, PT ;  /* 0x000000401e00780c */ /* 0x000fe40003f44270 */
[----:B------:R-:W-:Y:S02]  /*9d10*/  FMNMX.FTZ R33, R62, R33, !PT ;  /* 0x000000213e217209 */ /* 0x000fe40007810000 */
[----:B---3--:R-:W-:Y:S01]  /*9d20*/  FSEL R46, R32, -INF , P2 ;  /* 0xff800000202e7808 */ /* 0x008fe20001000000 */
[----:B------:R-:W0:Y:S01]  /*9d30*/  MUFU.TANH R15, R15 ;  /* 0x0000000f000f7308 */ /* 0x000e220000002400 */
[----:B------:R-:W-:Y:S02]  /*9d40*/  FMNMX.FTZ R33, R66, R33, !PT ;  /* 0x0000002142217209 */ /* 0x000fe40007810000 */
[----:B------:R-:W-:-:S02]  /*9d50*/  ISETP.GT.AND P2, PT, R30, 0x48, PT ;  /* 0x000000481e00780c */ /* 0x000fc40003f44270 */
[----:B-1----:R-:W-:Y:S02]  /*9d60*/  FSEL R32, R59, -INF , P3 ;  /* 0xff8000003b207808 */ /* 0x002fe40001800000 */
[----:B------:R-:W-:Y:S01]  /*9d70*/  FMNMX.FTZ R33, R46, R33, !PT ;  /* 0x000000212e217209 */ /* 0x000fe20007810000 */
[----:B------:R-:W1:Y:S01]  /*9d80*/  MUFU.TANH R40, R67 ;  /* 0x0000004300287308 */ /* 0x000e620000002400 */
[----:B------:R-:W-:Y:S02]  /*9d90*/  ISETP.GT.AND P3, PT, R30, 0x49, PT ;  /* 0x000000491e00780c */ /* 0x000fe40003f64270 */
[----:B--2---:R-:W-:Y:S02]  /*9da0*/  FSEL R38, R38, -INF , P2 ;  /* 0xff80000026267808 */ /* 0x004fe40001000000 */
[----:B------:R-:W-:Y:S02]  /*9db0*/  FMNMX.FTZ R33, R32, R33, !PT ;  /* 0x0000002120217209 */ /* 0x000fe40007810000 */
[----:B------:R-:W-:Y:S01]  /*9dc0*/  ISETP.GT.AND P2, PT, R30, 0x50, PT ;  /* 0x000000501e00780c */ /* 0x000fe20003f44270 */
[----:B------:R-:W2:Y:S01]  /*9dd0*/  MUFU.TANH R36, R70 ;  /* 0x0000004600247308 */ /* 0x000ea20000002400 */
[----:B----4-:R-:W-:-:S02]  /*9de0*/  FSEL R42, R42, -INF , P3 ;  /* 0xff8000002a2a7808 */ /* 0x010fc40001800000 */
[----:B------:R-:W-:Y:S02]  /*9df0*/  FMNMX.FTZ R33, R38, R33, !PT ;  /* 0x0000002126217209 */ /* 0x000fe40007810000 */
[----:B------:R-:W-:Y:S02]  /*9e00*/  ISETP.GT.AND P3, PT, R30, 0x51, PT ;  /* 0x000000511e00780c */ /* 0x000fe40003f64270 */
[----:B0-----:R-:W-:Y:S01]  /*9e10*/  FSEL R34, R15, -INF , P2 ;  /* 0xff8000000f227808 */ /* 0x001fe20001000000 */
[----:B------:R-:W0:Y:S01]  /*9e20*/  MUFU.TANH R71, R71 ;  /* 0x0000004700477308 */ /* 0x000e220000002400 */
[----:B------:R-:W-:Y:S02]  /*9e30*/  FMNMX.FTZ R33, R42, R33, !PT ;  /* 0x000000212a217209 */ /* 0x000fe40007810000 */
[----:B------:R-:W-:Y:S02]  /*9e40*/  ISETP.GT.AND P2, PT, R30, 0x58, PT ;  /* 0x000000581e00780c */ /* 0x000fe40003f44270 */
[----:B-1----:R-:W-:-:S02]  /*9e50*/  FSEL R40, R40, -INF , P3 ;  /* 0xff80000028287808 */ /* 0x002fc40001800000 */
[----:B------:R-:W-:Y:S01]  /*9e60*/  FMNMX.FTZ R33, R34, R33, !PT ;  /* 0x0000002122217209 */ /* 0x000fe20007810000 */
[----:B------:R1:W-:Y:S01]  /*9e70*/  MUFU.TANH R70, R44 ;  /* 0x0000002c00467308 */ /* 0x0003e20000002400 */
[----:B------:R-:W-:Y:S02]  /*9e80*/  ISETP.GT.AND P3, PT, R30, 0x59, PT ;  /* 0x000000591e00780c */ /* 0x000fe40003f64270 */
[----:B--2---:R-:W-:Y:S02]  /*9e90*/  FSEL R36, R36, -INF , P2 ;  /* 0xff80000024247808 */ /* 0x004fe40001000000 */
[----:B------:R-:W-:Y:S02]  /*9ea0*/  FMNMX.FTZ R33, R40, R33, !PT ;  /* 0x0000002128217209 */ /* 0x000fe40007810000 */
[----:B------:R-:W-:Y:S01]  /*9eb0*/  ISETP.GT.AND P2, PT, R27, RZ, PT ;  /* 0x000000ff1b00720c */ /* 0x000fe20003f44270 */
[----:B------:R-:W2:Y:S01]  /*9ec0*/  MUFU.TANH R72, R72 ;  /* 0x0000004800487308 */ /* 0x000ea20000002400 */
[----:B0-----:R-:W-:-:S02]  /*9ed0*/  FSEL R30, R71, -INF , P3 ;  /* 0xff800000471e7808 */ /* 0x001fc40001800000 */
[----:B------:R-:W-:Y:S02]  /*9ee0*/  FMNMX.FTZ R33, R36, R33, !PT ;  /* 0x0000002124217209 */ /* 0x000fe40007810000 */
[----:B------:R-:W-:Y:S02]  /*9ef0*/  ISETP.GT.AND P3, PT, R27, 0x1, PT ;  /* 0x000000011b00780c */ /* 0x000fe40003f64270 */
[----:B------:R-:W-:Y:S01]  /*9f00*/  FMNMX.FTZ R33, R30, R33, !PT ;  /* 0x000000211e217209 */ /* 0x000fe20007810000 */
[----:B------:R-:W0:Y:S04]  /*9f10*/  MUFU.TANH R74, R74 ;  /* 0x0000004a004a7308 */ /* 0x000e280000002400 */
[----:B-1----:R-:W1:Y:S04]  /*9f20*/  SHFL.BFLY PT, R44, R33, 0x2, 0x1f ;  /* 0x0c401f00212c7f89 */ /* 0x002e6800000e0000 */
[----:B------:R-:W-:Y:S01]  /*9f30*/  MUFU.TANH R75, R75 ;  /* 0x0000004b004b7308 */ /* 0x000fe20000002400 */
[----:B--2---:R-:W-:-:S02]  /*9f40*/  FSEL R72, R72, -INF , P2 ;  /* 0xff80000048487808 */ /* 0x004fc40001000000 */
[----:B------:R-:W-:-:S05]  /*9f50*/  ISETP.GT.AND P2, PT, R27, 0x9, PT ;  /* 0x000000091b00780c */ /* 0x000fca0003f44270 */
[----:B------:R-:W2:Y:S01]  /*9f60*/  MUFU.TANH R28, R28 ;  /* 0x0000001c001c7308 */ /* 0x000ea20000002400 */
[----:B0-----:R-:W-:Y:S02]  /*9f70*/  FSEL R74, R74, -INF , P3 ;  /* 0xff8000004a4a7808 */ /* 0x001fe40001800000 */
[----:B------:R-:W-:Y:S02]  /*9f80*/  ISETP.GT.AND P3, PT, R27, 0x10, PT ;  /* 0x000000101b00780c */ /* 0x000fe40003f64270 */
[----:B------:R-:W-:-:S03]  /*9f90*/  FMNMX.FTZ R29, R72, R74, !PT ;  /* 0x0000004a481d7209 */ /* 0x000fc60007810000 */
[----:B------:R-:W0:Y:S01]  /*9fa0*/  MUFU.TANH R25, R25 ;  /* 0x0000001900197308 */ /* 0x000e220000002400 */
[----:B-1----:R-:W-:-:S07]  /*9fb0*/  FMNMX.FTZ R44, R33, R44, !PT ;  /* 0x0000002c212c7209 */ /* 0x002fce0007810000 */
[----:B------:R-:W1:Y:S01]  /*9fc0*/  MUFU.TANH R24, R24 ;  /* 0x0000001800187308 */ /* 0x000e620000002400 */
[----:B------:R-:W3:Y:S01]  /*9fd0*/  SHFL.BFLY PT, R15, R44, 0x1, 0x1f ;  /* 0x0c201f002c0f7f89 */ /* 0x000ee200000e0000 */
[----:B--2---:R-:W-:Y:S02]  /*9fe0*/  FSEL R28, R28, -INF , P2 ;  /* 0xff8000001c1c7808 */ /* 0x004fe40001000000 */
[----:B------:R-:W-:-:S04]  /*9ff0*/  ISETP.GT.AND P2, PT, R27, 0x11, PT ;  /* 0x000000111b00780c */ /* 0x000fc80003f44270 */
[----:B------:R-:W2:Y:S08]  /*a000*/  MUFU.TANH R14, R14 ;  /* 0x0000000e000e7308 */ /* 0x000eb00000002400 */
[----:B------:R-:W4:Y:S08]  /*a010*/  MUFU.TANH R0, R0 ;  /* 0x0000000000007308 */ /* 0x000f300000002400 */
[----:B------:R-:W4:Y:S01]  /*a020*/  MUFU.TANH R12, R12 ;  /* 0x0000000c000c7308 */ /* 0x000f220000002400 */
[----:B---3--:R-:W-:Y:S01]  /*a030*/  FMNMX.FTZ R176, R44, R15, !PT ;  /* 0x0000000f2cb07209 */ /* 0x008fe20007810000 */
[----:B------:R-:W-:Y:S01]  /*a040*/  IMAD.U32 R15, RZ, RZ, UR4 ;  /* 0x00000004ff0f7e24 */ /* 0x000fe2000f8e00ff */
[----:B------:R-:W-:-:S02]  /*a050*/  FSEL R44, R75, -INF , P4 ;  /* 0xff8000004b2c7808 */ /* 0x000fc40002000000 */
[C---:B------:R-:W-:Y:S01]  /*a060*/  FSETP.NEU.FTZ.AND P4, PT, R176.reuse, -INF , PT ;  /* 0xff800000b000780b */ /* 0x040fe20003f9d000 */
[----:B------:R-:W-:Y:S01]  /*a070*/  FMUL.FTZ R33, R176, R15 ;  /* 0x0000000fb0217220 */ /* 0x000fe20000410000 */
[----:B------:R-:W-:Y:S01]  /*a080*/  FMNMX.FTZ R29, R44, R29, !PT ;  /* 0x0000001d2c1d7209 */ /* 0x000fe20007810000 */
[----:B------:R0:W3:Y:S03]  /*a090*/  MUFU.TANH R35, R48 ;  /* 0x0000003000237308 */ /* 0x0000e60000002400 */
[----:B------:R-:W-:Y:S02]  /*a0a0*/  FMNMX.FTZ R29, R28, R29, !PT ;  /* 0x0000001d1c1d7209 */ /* 0x000fe40007810000 */
[----:B------:R-:W-:-:S03]  /*a0b0*/  FSEL R33, R33, RZ, P4 ;  /* 0x000000ff21217208 */ /* 0x000fc60002000000 */
[----:B------:R-:W3:Y:S01]  /*a0c0*/  MUFU.TANH R3, R3 ;  /* 0x0000000300037308 */ /* 0x000ee20000002400 */
[----:B0-----:R-:W-:Y:S01]  /*a0d0*/  FSEL R48, R25, -INF , P3 ;  /* 0xff80000019307808 */ /* 0x001fe20001800000 */
[-CC-:B------:R-:W-:Y:S01]  /*a0e0*/  FFMA.FTZ R157, R86, R15.reuse, -R33.reuse ;  /* 0x0000000f569d7223 */ /* 0x180fe20000010821 */
[----:B------:R-:W-:Y:S01]  /*a0f0*/  ISETP.GT.AND P3, PT, R27, 0x18, PT ;  /* 0x000000181b00780c */ /* 0x000fe20003f64270 */
[--C-:B------:R-:W-:Y:S01]  /*a100*/  FFMA.FTZ R153, R92, R15, -R33.reuse ;  /* 0x0000000f5c997223 */ /* 0x100fe20000010821 */
[----:B------:R-:W-:Y:S01]  /*a110*/  FMNMX.FTZ R29, R48, R29, !PT ;  /* 0x0000001d301d7209 */ /* 0x000fe20007810000 */
[-CC-:B------:R-:W-:Y:S01]  /*a120*/  FFMA.FTZ R155, R94, R15.reuse, -R33.reuse ;  /* 0x0000000f5e9b7223 */ /* 0x180fe20000010821 */
[-CC-:B------:R-:W-:Y:S01]  /*a130*/  FFMA.FTZ R159, R82, R15.reuse, -R33.reuse ;  /* 0x0000000f529f7223 */ /* 0x180fe20000010821 */
[----:B------:R1:W-:Y:S01]  /*a140*/  MUFU.TANH R37, R52 ;  /* 0x0000003400257308 */ /* 0x0003e20000002400 */
[-CC-:B------:R-:W-:Y:S01]  /*a150*/  FFMA.FTZ R161, R80, R15.reuse, -R33.reuse ;  /* 0x0000000f50a17223 */ /* 0x180fe20000010821 */
[-CC-:B------:R-:W-:Y:S01]  /*a160*/  FFMA.FTZ R31, R31, R15.reuse, -R33.reuse ;  /* 0x0000000f1f1f7223 */ /* 0x180fe20000010821 */
[-CC-:B------:R-:W-:Y:S01]  /*a170*/  FFMA.FTZ R26, R26, R15.reuse, -R33.reuse ;  /* 0x0000000f1a1a7223 */ /* 0x180fe20000010821 */
[-CC-:B------:R-:W-:Y:S01]  /*a180*/  FFMA.FTZ R30, R30, R15.reuse, -R33.reuse ;  /* 0x0000000f1e1e7223 */ /* 0x180fe20000010821 */
[-CC-:B------:R-:W-:Y:S01]  /*a190*/  FFMA.FTZ R50, R50, R15.reuse, -R33.reuse ;  /* 0x0000000f32327223 */ /* 0x180fe20000010821 */
[-CC-:B------:R-:W-:Y:S01]  /*a1a0*/  FFMA.FTZ R54, R54, R15.reuse, -R33.reuse ;  /* 0x0000000f36367223 */ /* 0x180fe20000010821 */
[-CC-:B------:R-:W-:Y:S01]  /*a1b0*/  FFMA.FTZ R58, R58, R15.reuse, -R33.reuse ;  /* 0x0000000f3a3a7223 */ /* 0x180fe20000010821 */
[----:B------:R2:W-:Y:S01]  /*a1c0*/  MUFU.TANH R39, R56 ;  /* 0x0000003800277308 */ /* 0x0005e20000002400 */
[----:B-1----:R-:W-:Y:S01]  /*a1d0*/  FSEL R52, R24, -INF , P2 ;  /* 0xff80000018347808 */ /* 0x002fe20001000000 */
[-CC-:B------:R-:W-:Y:S01]  /*a1e0*/  FFMA.FTZ R24, R84, R15.reuse, -R33.reuse ;  /* 0x0000000f54187223 */ /* 0x180fe20000010821 */
[C---:B------:R-:W-:Y:S01]  /*a1f0*/  ISETP.GT.AND P2, PT, R27.reuse, 0x19, PT ;  /* 0x000000191b00780c */ /* 0x040fe20003f44270 */
[--C-:B------:R-:W-:Y:S01]  /*a200*/  FFMA.FTZ R76, R76, R15, -R33.reuse ;  /* 0x0000000f4c4c7223 */ /* 0x100fe20000010821 */
[----:B------:R-:W-:Y:S01]  /*a210*/  FMNMX.FTZ R29, R52, R29, !PT ;  /* 0x0000001d341d7209 */ /* 0x000fe20007810000 */
[-CC-:B------:R-:W-:Y:S01]  /*a220*/  FFMA.FTZ R62, R62, R15.reuse, -R33.reuse ;  /* 0x0000000f3e3e7223 */ /* 0x180fe20000010821 */
[-CC-:B------:R-:W-:Y:S01]  /*a230*/  FFMA.FTZ R66, R66, R15.reuse, -R33.reuse ;  /* 0x0000000f42427223 */ /* 0x180fe20000010821 */
[----:B------:R-:W0:Y:S01]  /*a240*/  MUFU.TANH R45, R45 ;  /* 0x0000002d002d7308 */ /* 0x000e220000002400 */
[----:B--2---:R-:W-:Y:S01]  /*a250*/  FSEL R56, R14, -INF , P3 ;  /* 0xff8000000e387808 */ /* 0x004fe20001800000 */
        /* <DEDUP_REMOVED lines=9> */
[----:B------:R-:W-:-:S05]  /*a2f0*/  FFMA.FTZ R36, R36, R15, -R33 ;  /* 0x0000000f24247223 */ /* 0x000fca0000010821 */
[----:B------:R1:W-:Y:S01]  /*a300*/  MUFU.TANH R100, R64 ;  /* 0x0000004000647308 */ /* 0x0003e20000002400 */
[----:B----4-:R-:W-:Y:S02]  /*a310*/  FSEL R60, R0, -INF , P2 ;  /* 0xff800000003c7808 */ /* 0x010fe40001000000 */
[----:B------:R-:W-:Y:S02]  /*a320*/  ISETP.GT.AND P2, PT, R27, 0x21, PT ;  /* 0x000000211b00780c */ /* 0x000fe40003f44270 */
[----:B------:R-:W-:-:S03]  /*a330*/  FMNMX.FTZ R29, R60, R29, !PT ;  /* 0x0000001d3c1d7209 */ /* 0x000fc60007810000 */
[----:B------:R-:W2:Y:S01]  /*a340*/  MUFU.TANH R49, R49 ;  /* 0x0000003100317308 */ /* 0x000ea20000002400 */
[----:B-1----:R-:W-:Y:S01]  /*a350*/  FSEL R64, R12, -INF , P3 ;  /* 0xff8000000c407808 */ /* 0x002fe20001800000 */
[----:B------:R-:W-:Y:S01]  /*a360*/  FFMA.FTZ R12, R88, R15, -R33 ;  /* 0x0000000f580c7223 */ /* 0x000fe20000010821 */
[C---:B------:R-:W-:Y:S02]  /*a370*/  ISETP.GT.AND P3, PT, R27.reuse, 0x28, PT ;  /* 0x000000281b00780c */ /* 0x040fe40003f64270 */
[----:B------:R-:W-:Y:S02]  /*a380*/  FMNMX.FTZ R29, R64, R29, !PT ;  /* 0x0000001d401d7209 */ /* 0x000fe40007810000 */
[----:B------:R-:W-:Y:S01]  /*a390*/  FSEL R70, R70, -INF , P3 ;  /* 0xff80000046467808 */ /* 0x000fe20001800000 */
[----:B------:R1:W-:Y:S01]  /*a3a0*/  MUFU.TANH R102, R68 ;  /* 0x0000004400667308 */ /* 0x0003e20000002400 */
[----:B------:R-:W-:-:S04]  /*a3b0*/  ISETP.GT.AND P3, PT, R27, 0x30, PT ;  /* 0x000000301b00780c */ /* 0x000fc80003f64270 */
[----:B---3--:R-:W-:Y:S02]  /*a3c0*/  FSEL R90, R35, -INF , P3 ;  /* 0xff800000235a7808 */ /* 0x008fe40001800000 */
[----:B------:R-:W-:Y:S01]  /*a3d0*/  ISETP.GT.AND P3, PT, R27, 0x38, PT ;  /* 0x000000381b00780c */ /* 0x000fe20003f64270 */
[----:B------:R-:W3:Y:S01]  /*a3e0*/  MUFU.TANH R53, R53 ;  /* 0x0000003500357308 */ /* 0x000ee20000002400 */
[----:B-1----:R-:W-:Y:S01]  /*a3f0*/  FSEL R68, R3, -INF , P2 ;  /* 0xff80000003447808 */ /* 0x002fe20001000000 */
[----:B------:R-:W-:Y:S01]  /*a400*/  FFMA.FTZ R3, R78, R15, -R33 ;  /* 0x0000000f4e037223 */ /* 0x000fe20000010821 */
        /* <DEDUP_REMOVED lines=8> */
[----:B------:R-:W1:Y:S01]  /*a490*/  MUFU.TANH R61, R61 ;  /* 0x0000003d003d7308 */ /* 0x000e620000002400 */
[----:B------:R-:W-:Y:S02]  /*a4a0*/  FMNMX.FTZ R29, R90, R29, !PT ;  /* 0x0000001d5a1d7209 */ /* 0x000fe40007810000 */
[----:B------:R-:W-:Y:S02]  /*a4b0*/  ISETP.GT.AND P2, PT, R27, 0x39, PT ;  /* 0x000000391b00780c */ /* 0x000fe40003f44270 */
[----:B------:R-:W-:-:S02]  /*a4c0*/  FSEL R92, R37, -INF , P3 ;  /* 0xff800000255c7808 */ /* 0x000fc40001800000 */
[----:B------:R-:W-:Y:S01]  /*a4d0*/  FMNMX.FTZ R29, R86, R29, !PT ;  /* 0x0000001d561d7209 */ /* 0x000fe20007810000 */
[----:B------:R-:W2:Y:S01]  /*a4e0*/  MUFU.TANH R65, R65 ;  /* 0x0000004100417308 */ /* 0x000ea20000002400 */
[----:B------:R-:W-:Y:S02]  /*a4f0*/  ISETP.GT.AND P3, PT, R27, 0x40, PT ;  /* 0x000000401b00780c */ /* 0x000fe40003f64270 */
[----:B---3--:R-:W-:Y:S02]  /*a500*/  FSEL R84, R53, -INF , P2 ;  /* 0xff80000035547808 */ /* 0x008fe40001000000 */
[----:B------:R-:W-:Y:S02]  /*a510*/  FMNMX.FTZ R29, R92, R29, !PT ;  /* 0x0000001d5c1d7209 */ /* 0x000fe40007810000 */
[----:B------:R-:W-:Y:S01]  /*a520*/  ISETP.GT.AND P2, PT, R27, 0x41, PT ;  /* 0x000000411b00780c */ /* 0x000fe20003f44270 */
[----:B------:R-:W3:Y:S01]  /*a530*/  MUFU.TANH R69, R69 ;  /* 0x0000004500457308 */ /* 0x000ee20000002400 */
[----:B------:R-:W-:-:S02]  /*a540*/  FSEL R94, R39, -INF , P3 ;  /* 0xff800000275e7808 */ /* 0x000fc40001800000 */
[----:B------:R-:W-:Y:S02]  /*a550*/  FMNMX.FTZ R29, R84, R29, !PT ;  /* 0x0000001d541d7209 */ /* 0x000fe40007810000 */
[----:B------:R-:W-:Y:S02]  /*a560*/  ISETP.GT.AND P3, PT, R27, 0x48, PT ;  /* 0x000000481b00780c */ /* 0x000fe40003f64270 */
[----:B0-----:R-:W-:Y:S01]  /*a570*/  FSEL R82, R57, -INF , P2 ;  /* 0xff80000039527808 */ /* 0x001fe20001000000 */
[----:B------:R0:W-:Y:S01]  /*a580*/  MUFU.EX2 R104, R3 ;  /* 0x0000000300687308 */ /* 0x0001e20000000800 */
[----:B------:R-:W-:Y:S02]  /*a590*/  FMNMX.FTZ R29, R94, R29, !PT ;  /* 0x0000001d5e1d7209 */ /* 0x000fe40007810000 */
[----:B------:R-:W-:Y:S02]  /*a5a0*/  ISETP.GT.AND P2, PT, R27, 0x49, PT ;  /* 0x000000491b00780c */ /* 0x000fe40003f44270 */
[----:B------:R-:W-:-:S02]  /*a5b0*/  FSEL R96, R96, -INF , P3 ;  /* 0xff80000060607808 */ /* 0x000fc40001800000 */
[----:B------:R-:W-:Y:S01]  /*a5c0*/  FMNMX.FTZ R29, R82, R29, !PT ;  /* 0x0000001d521d7209 */ /* 0x000fe20007810000 */
[----:B------:R-:W-:Y:S01]  /*a5d0*/  MUFU.EX2 R153, R153 ;  /* 0x0000009900997308 */ /* 0x000fe20000000800 */
[----:B------:R-:W-:Y:S02]  /*a5e0*/  ISETP.GT.AND P3, PT, R27, 0x50, PT ;  /* 0x000000501b00780c */ /* 0x000fe40003f64270 */
[----:B-1----:R-:W-:Y:S02]  /*a5f0*/  FSEL R98, R61, -INF , P2 ;  /* 0xff8000003d627808 */ /* 0x002fe40001000000 */
[----:B------:R-:W-:Y:S02]  /*a600*/  FMNMX.FTZ R29, R96, R29, !PT ;  /* 0x0000001d601d7209 */ /* 0x000fe40007810000 */
[----:B------:R-:W-:Y:S01]  /*a610*/  ISETP.GT.AND P2, PT, R27, 0x51, PT ;  /* 0x000000511b00780c */ /* 0x000fe20003f44270 */
[----:B------:R-:W1:Y:S01]  /*a620*/  MUFU.EX2 R0, R31 ;  /* 0x0000001f00007308 */ /* 0x000e620000000800 */
[----:B------:R-:W-:-:S02]  /*a630*/  FSEL R100, R100, -INF , P3 ;  /* 0xff80000064647808 */ /* 0x000fc40001800000 */
[----:B------:R-:W-:Y:S02]  /*a640*/  FMNMX.FTZ R29, R98, R29, !PT ;  /* 0x0000001d621d7209 */ /* 0x000fe40007810000 */
[----:B------:R-:W-:Y:S02]  /*a650*/  ISETP.GT.AND P3, PT, R27, 0x58, PT ;  /* 0x000000581b00780c */ /* 0x000fe40003f64270 */
[----:B--2---:R-:W-:Y:S01]  /*a660*/  FSEL R80, R65, -INF , P2 ;  /* 0xff80000041507808 */ /* 0x004fe20001000000 */
[----:B------:R-:W-:Y:S01]  /*a670*/  MUFU.EX2 R155, R155 ;  /* 0x0000009b009b7308 */ /* 0x000fe20000000800 */
[----:B------:R-:W-:Y:S02]  /*a680*/  FMNMX.FTZ R29, R100, R29, !PT ;  /* 0x0000001d641d7209 */ /* 0x000fe40007810000 */
[----:B------:R-:W-:Y:S02]  /*a690*/  ISETP.GT.AND P2, PT, R27, 0x59, PT ;  /* 0x000000591b00780c */ /* 0x000fe40003f44270 */
[----:B------:R-:W-:-:S02]  /*a6a0*/  FSEL R102, R102, -INF , P3 ;  /* 0xff80000066667808 */ /* 0x000fc40001800000 */
[----:B------:R-:W-:Y:S01]  /*a6b0*/  FMNMX.FTZ R29, R80, R29, !PT ;  /* 0x0000001d501d7209 */ /* 0x000fe20007810000 */
[----:B------:R-:W-:Y:S01]  /*a6c0*/  MUFU.EX2 R12, R12 ;  /* 0x0000000c000c7308 */ /* 0x000fe20000000800 */
[----:B---3--:R-:W-:Y:S02]  /*a6d0*/  FSEL R78, R69, -INF , P2 ;  /* 0xff800000454e7808 */ /* 0x008fe40001000000 */
        /* <DEDUP_REMOVED lines=17> */
[----:B------:R-:W-:-:S05]  /*a7f0*/  FSEL R25, R3, RZ, P2 ;  /* 0x000000ff03197208 */ /* 0x000fca0001000000 */
        /* <DEDUP_REMOVED lines=26> */
[----:B------:R-:W-:-:S03]  /*a9a0*/  FFMA.FTZ R78, R78, R15, -R25 ;  /* 0x0000000f4e4e7223 */ /* 0x000fc60000010819 */
[----:B------:R-:W2:Y:S01]  /*a9b0*/  MUFU.EX2 R44, R44 ;  /* 0x0000002c002c7308 */ /* 0x000ea20000000800 */
[----:B-1----:R-:W-:Y:S01]  /*a9c0*/  FADD.FTZ R28, R153, R0 ;  /* 0x00000000991c7221 */ /* 0x002fe20000010000 */
[----:B------:R-:W-:Y:S02]  /*a9d0*/  F2FP.BF16.F32.PACK_AB R153, R0, R153 ;  /* 0x000000990099723e */ /* 0x000fe400000010ff */
[----:B0-----:R-:W-:Y:S01]  /*a9e0*/  F2FP.BF16.F32.PACK_AB R152, R27, R72 ;  /* 0x000000481b98723e */ /* 0x001fe200000010ff */
[----:B------:R-:W-:Y:S01]  /*a9f0*/  FADD.FTZ R3, R155, R28 ;  /* 0x0000001c9b037221 */ /* 0x000fe20000010000 */
[C---:B------:R-:W-:Y:S02]  /*aa00*/  F2FP.BF16.F32.PACK_AB R155, R12.reuse, R155 ;  /* 0x0000009b0c9b723e */ /* 0x040fe400000010ff */
[----:B------:R-:W0:Y:S01]  /*aa10*/  MUFU.EX2 R48, R48 ;  /* 0x0000003000307308 */ /* 0x000e220000000800 */
[----:B------:R-:W-:Y:S01]  /*aa20*/  FADD.FTZ R28, R12, R3 ;  /* 0x000000030c1c7221 */ /* 0x000fe20000010000 */
[----:B------:R-:W-:-:S03]  /*aa30*/  FADD.FTZ R3, R72, R27 ;  /* 0x0000001b48037221 */ /* 0x000fc60000010000 */
[----:B------:R-:W-:Y:S01]  /*aa40*/  FADD.FTZ R41, R157, R28 ;  /* 0x0000001c9d297221 */ /* 0x000fe20000010000 */
[C---:B------:R-:W-:Y:S02]  /*aa50*/  F2FP.BF16.F32.PACK_AB R157, R24.reuse, R157 ;  /* 0x0000009d189d723e */ /* 0x040fe400000010ff */
[----:B------:R-:W1:Y:S01]  /*aa60*/  MUFU.EX2 R31, R52 ;  /* 0x00000034001f7308 */ /* 0x000e620000000800 */
[----:B------:R-:W-:Y:S01]  /*aa70*/  FADD.FTZ R30, R24, R41 ;  /* 0x00000029181e7221 */ /* 0x000fe20000010000 */
[----:B--2---:R-:W-:Y:S01]  /*aa80*/  FADD.FTZ R28, R44, R3 ;  /* 0x000000032c1c7221 */ /* 0x004fe20000010000 */
[----:B------:R-:W-:Y:S02]  /*aa90*/  F2FP.BF16.F32.PACK_AB R154, R29, R44 ;  /* 0x0000002c1d9a723e */ /* 0x000fe400000010ff */
[----:B------:R-:W-:Y:S01]  /*aaa0*/  FADD.FTZ R3, R159, R30 ;  /* 0x0000001e9f037221 */ /* 0x000fe20000010000 */
[----:B------:R-:W-:Y:S01]  /*aab0*/  FADD.FTZ R43, R29, R28 ;  /* 0x0000001c1d2b7221 */ /* 0x000fe20000010000 */
[C---:B------:R-:W-:Y:S01]  /*aac0*/  F2FP.BF16.F32.PACK_AB R159, R26.reuse, R159 ;  /* 0x0000009f1a9f723e */ /* 0x040fe200000010ff */
[----:B------:R-:W2:Y:S01]  /*aad0*/  MUFU.EX2 R56, R56 ;  /* 0x0000003800387308 */ /* 0x000ea20000000800 */
[----:B------:R-:W-:Y:S01]  /*aae0*/  FADD.FTZ R30, R26, R3 ;  /* 0x000000031a1e7221 */ /* 0x000fe20000010000 */
[----:B0-----:R-:W-:Y:S01]  /*aaf0*/  FADD.FTZ R28, R48, R43 ;  /* 0x0000002b301c7221 */ /* 0x001fe20000010000 */
[----:B------:R-:W-:-:S02]  /*ab00*/  @!P1 VIADD R3, R20, 0x22840 ;  /* 0x0002284014039836 */ /* 0x000fc40000000000 */
[----:B------:R-:W-:Y:S01]  /*ab10*/  FADD.FTZ R45, R161, R30 ;  /* 0x0000001ea12d7221 */ /* 0x000fe20000010000 */
[C---:B------:R-:W-:Y:S02]  /*ab20*/  F2FP.BF16.F32.PACK_AB R161, R104.reuse, R161 ;  /* 0x000000a168a1723e */ /* 0x040fe400000010ff */
[----:B------:R-:W0:Y:S01]  /*ab30*/  MUFU.EX2 R33, R60 ;  /* 0x0000003c00217308 */ /* 0x000e220000000800 */
[C---:B-1----:R-:W-:Y:S01]  /*ab40*/  FADD.FTZ R43, R31.reuse, R28 ;  /* 0x0000001c1f2b7221 */ /* 0x042fe20000010000 */
[----:B------:R-:W-:Y:S01]  /*ab50*/  FADD.FTZ R45, R104, R45 ;  /* 0x0000002d682d7221 */ /* 0x000fe20000010000 */
[----:B------:R-:W-:Y:S01]  /*ab60*/  @!P1 PRMT R3, RZ, 0x654, R3 ;  /* 0x00000654ff039816 */ /* 0x000fe20000000003 */
[----:B------:R1:W-:Y:S06]  /*ab70*/  BAR.ARV R177, 0x100 ;  /* 0x000400b10000751d */ /* 0x0003ec0000002000 */
[----:B------:R-:W3:Y:S01]  /*ab80*/  MUFU.EX2 R64, R64 ;  /* 0x0000004000407308 */ /* 0x000ee20000000800 */
[----:B--2---:R-:W-:Y:S01]  /*ab90*/  FADD.FTZ R28, R56, R43 ;  /* 0x0000002b381c7221 */ /* 0x004fe20000010000 */
[----:B------:R-:W-:Y:S01]  /*aba0*/  FADD.FTZ R30, R50, R45 ;  /* 0x0000002d321e7221 */ /* 0x000fe20000010000 */
[----:B------:R2:W-:Y:S01]  /*abb0*/  @!P1 SYNCS.ARRIVE.TRANS64.RED.A1T0 RZ, [R3+URZ], RZ ;  /* 0x000000ff03ff99a7 */ /* 0x0005e2000810043f */
[----:B------:R-:W-:-:S02]  /*abc0*/  F2FP.BF16.F32.PACK_AB R156, R31, R48 ;  /* 0x000000301f9c723e */ /* 0x000fc400000010ff */
[----:B------:R-:W-:Y:S01]  /*abd0*/  FADD.FTZ R47, R163, R30 ;  /* 0x0000001ea32f7221 */ /* 0x000fe20000010000 */
[----:B0-----:R-:W-:Y:S01]  /*abe0*/  FADD.FTZ R45, R33, R28 ;  /* 0x0000001c212d7221 */ /* 0x001fe20000010000 */
[----:B------:R-:W2:Y:S01]  /*abf0*/  MUFU.EX2 R35, R68 ;  /* 0x0000004400237308 */ /* 0x000ea20000000800 */
[----:B------:R-:W-:Y:S01]  /*ac00*/  F2FP.BF16.F32.PACK_AB R163, R163, R50 ;  /* 0x00000032a3a3723e */ /* 0x000fe200000010ff */
[----:B------:R-:W-:Y:S01]  /*ac10*/  FADD.FTZ R30, R58, R47 ;  /* 0x0000002f3a1e7221 */ /* 0x000fe20000010000 */
[----:B------:R-:W-:-:S05]  /*ac20*/  F2FP.BF16.F32.PACK_AB R158, R33, R56 ;  /* 0x00000038219e723e */ /* 0x000fca00000010ff */
        /* <DEDUP_REMOVED lines=53> */
[----:B---3--:R-:W-:Y:S01]  /*af80*/  FADD.FTZ R47, R3, R0 ;  /* 0x00000000032f7221 */ /* 0x008fe20000010000 */
[----:B------:R-:W-:Y:S01]  /*af90*/  FADD.FTZ R0, R175, R12 ;  /* 0x0000000caf007221 */ /* 0x000fe20000010000 */
[----:B------:R-:W-:Y:S02]  /*afa0*/  F2FP.BF16.F32.PACK_AB R170, R3, R96 ;  /* 0x0000006003aa723e */ /* 0x000fe400000010ff */
[----:B------:R-:W-:-:S03]  /*afb0*/  F2FP.BF16.F32.PACK_AB R175, R175, R36 ;  /* 0x00000024afaf723e */ /* 0x000fc600000010ff */
[----:B------:R-:W3:Y:S01]  /*afc0*/  MUFU.EX2 R102, R102 ;  /* 0x0000006600667308 */ /* 0x000ee20000000800 */
[----:B--2---:R-:W-:-:S07]  /*afd0*/  FADD.FTZ R12, R100, R47 ;  /* 0x0000002f640c7221 */ /* 0x004fce0000010000 */
[----:B------:R-:W2:Y:S01]  /*afe0*/  MUFU.EX2 R45, R78 ;  /* 0x0000004e002d7308 */ /* 0x000ea20000000800 */
[C---:B0-----:R-:W-:Y:S01]  /*aff0*/  FADD.FTZ R27, R25.reuse, R12 ;  /* 0x0000000c191b7221 */ /* 0x041fe20000010000 */
[----:B------:R-:W-:-:S03]  /*b000*/  F2FP.BF16.F32.PACK_AB R172, R25, R100 ;  /* 0x0000006419ac723e */ /* 0x000fc600000010ff */
[----:B---3--:R-:W-:-:S04]  /*b010*/  FADD.FTZ R12, R102, R27 ;  /* 0x0000001b660c7221 */ /* 0x008fc80000010000 */
[C---:B--2---:R-:W-:Y:S01]  /*b020*/  FADD.FTZ R3, R45.reuse, R12 ;  /* 0x0000000c2d037221 */ /* 0x044fe20000010000 */
[----:B------:R-:W-:Y:S01]  /*b030*/  F2FP.BF16.F32.PACK_AB R174, R45, R102 ;  /* 0x000000662dae723e */ /* 0x000fe200000010ff */
[----:B-1----:R-:W-:Y:S06]  /*b040*/  @!P0 BRA `(.L_x_14189) ;  /* 0x0000000000048947 */ /* 0x002fec0003800000 */
[----:B------:R-:W-:Y:S01]  /*b050*/  BPT.TRAP 0x1 ;  /* 0x000000040000795c */ /* 0x000fe20000300000 */
.L_x_14189:
[----:B------:R0:W1:Y:S01]  /*b060*/  SYNCS.PHASECHK.TRANS64.TRYWAIT P2, [R20+URZ+0x22850], R73 ;  /* 0x02285049140075a7 */ /* 0x000062000804017f */
[----:B------:R-:W-:Y:S05]  /*b070*/  @!P0 BRA `(.L_x_14190) ;  /* 0x0000000000048947 */ /* 0x000fea0003800000 */
[----:B------:R-:W-:Y:S01]  /*b080*/  BPT.TRAP 0x1 ;  /* 0x000000040000795c */ /* 0x000fe20000300000 */
.L_x_14190:
[----:B------:R-:W-:Y:S04]  /*b090*/  BSSY B0, `(.L_x_14191) ;  /* 0x0000004000007945 */ /* 0x000fe80003800000 */
[----:B-1----:R-:W-:Y:S05]  /*b0a0*/  @P2 BRA `(.L_x_14192) ;  /* 0x0000000000082947 */ /* 0x002fea0003800000 */
[----:B------:R-:W1:Y:S02]  /*b0b0*/  SYNCS.PHASECHK.TRANS64.TRYWAIT P2, [R20+URZ+0x22850], R73 ;  /* 0x02285049140075a7 */ /* 0x000e64000804017f */
[----:B-1----:R-:W-:Y:S05]  /*b0c0*/  @!P2 BRA `(.L_x_14193) ;  /* 0x00000114008ca947 */ /* 0x002fea0003800000 */
.L_x_14192:
[----:B------:R-:W-:Y:S05]  /*b0d0*/  BSYNC B0 ;  /* 0x0000000000007941 */ /* 0x000fea0003800000 */
.L_x_14191:
[----:B------:R-:W-:Y:S05]  /*b0e0*/  WARPSYNC.ALL ;  /* 0x0000000000007948 */ /* 0x000fea0003800000 */
[----:B------:R-:W-:Y:S01]  /*b0f0*/  VIADD R12, R18, 0x400 ;  /* 0x00000400120c7836 */ /* 0x000fe20000000000 */
[----:B------:R2:W-:Y:S01]  /*b100*/  BAR.SYNC.DEFER_BLOCKING R21, 0x100 ;  /* 0x000400150000751d */ /* 0x0005e20000010000 */
[----:B------:R-:W-:Y:S02]  /*b110*/  IMAD.MOV.U32 R179, RZ, RZ, 0x40000040 ;  /* 0x40000040ffb37424 */ /* 0x000fe400078e00ff */
[----:B01----:R-:W-:Y:S01]  /*b120*/  @!P1 VIADD R20, R20, 0x22860 ;  /* 0x0002286014149836 */ /* 0x003fe20000000000 */
[----:B------:R-:W-:-:S02]  /*b130*/  SHF.R.U32.HI R12, RZ, 0x4, R12 ;  /* 0x00000004ff0c7819 */ /* 0x000fc4000001160c */
[----:B------:R-:W-:Y:S01]  /*b140*/  R2UR UR7, R179 ;  /* 0x00000000b30772ca */ /* 0x000fe200000e0000 */
[----:B------:R-:W-:Y:S01]  /*b150*/  IMAD.MOV.U32 R179, RZ, RZ, 0x40000040 ;  /* 0x40000040ffb37424 */ /* 0x000fe200078e00ff */
[----:B------:R-:W-:Y:S01]  /*b160*/  LOP3.LUT R12, R12, 0x3fff, RZ, 0xc0, !PT ;  /* 0x00003fff0c0c7812 */ /* 0x000fe200078ec0ff */
[----:B------:R-:W0:Y:S01]  /*b170*/  LDC R181, c[0x0][0x448] ;  /* 0x00011200ffb57b82 */ /* 0x000e220000000800 */
[----:B------:R-:W-:Y:S01]  /*b180*/  @!P1 PRMT R20, RZ, 0x654, R20 ;  /* 0x00000654ff149816 */ /* 0x000fe20000000014 */
[----:B------:R-:W-:Y:S01]  /*b190*/  ULDC UR44, c[0x0][0x9d8] ;  /* 0x00027600002c7ab9 */ /* 0x000fe20000000800 */
[----:B------:R-:W-:Y:S01]  /*b1a0*/  LOP3.LUT R12, R12, 0x3000000, RZ, 0xfc, !PT ;  /* 0x030000000c0c7812 */ /* 0x000fe200078efcff */
[----:B------:R-:W-:Y:S01]  /*b1b0*/  ULDC UR45, c[0x0][0x9d8] ;  /* 0x00027600002d7ab9 */ /* 0x000fe20000000800 */
[----:B------:R-:W-:Y:S01]  /*b1c0*/  ULDC UR42, c[0x0][0x988] ;  /* 0x00026200002a7ab9 */ /* 0x000fe20000000800 */
[----:B------:R-:W-:Y:S02]  /*b1d0*/  ULDC UR43, c[0x0][0x988] ;  /* 0x00026200002b7ab9 */ /* 0x000fe40000000800 */
[----:B------:R-:W-:-:S05]  /*b1e0*/  IMAD R178, R19, 0xc00, R12 ;  /* 0x00000c0013b27824 */ /* 0x000fca00078e020c */
[----:B------:R-:W-:Y:S01]  /*b1f0*/  R2UR UR6, R178 ;  /* 0x00000000b20672ca */ /* 0x000fe200000e0000 */
[----:B------:R-:W-:Y:S01]  /*b200*/  WARPGROUP.ARRIVE ;  /* 0x00000000000079c5 */ /* 0x000fe20000000000 */
[----:B0-----:R-:W-:-:S11]  /*b210*/  ISETP.NE.AND P2, PT, R181, 0x1, PT ;  /* 0x00000001b500780c */ /* 0x001fd60003f45270 */
[----:B------:R-:W-:Y:S02]  /*b220*/  HGMMA.64x256x16.F32.BF16 R24, R152, gdesc[UR4].tnspB, RZ, !UPT, gsb0 ;  /* 0x43e0000498187df0 */ /* 0x000fe4000c0018ff */
[----:B--2---:R-:W0:Y:S02]  /*b230*/  @P2 LDC R21, c[0x0][0x44c] ;  /* 0x00011300ff152b82 */ /* 0x004e240000000800 */
[----:B0-----:R-:W-:Y:S01]  /*b240*/  @P2 IMAD.HI.U32 R21, R206, R21, RZ ;  /* 0x00000015ce152227 */ /* 0x001fe200078e00ff */
[----:B------:R-:W-:-:S03]  /*b250*/  WARPGROUP.DEPBAR.LE gsb0, 0x0 ;  /* 0x00008000000079c5 */ /* 0x000fc60000010000 */
[----:B------:R-:W-:Y:S01]  /*b260*/  VIADD R152, R178, 0x80 ;  /* 0x00000080b2987836 */ /* 0x000fe20000000000 */
[----:B------:R-:W-:Y:S01]  /*b270*/  WARPGROUP.ARRIVE ;  /* 0x00000000000079c5 */ /* 0x000fe20000000000 */
[----:B------:R-:W-:Y:S01]  /*b280*/  IMAD.MOV.U32 R153, RZ, RZ, 0x40000040 ;  /* 0x40000040ff997424 */ /* 0x000fe200078e00ff */
[----:B------:R-:W0:Y:S02]  /*b290*/  @P2 LDC R154, c[0x0][0x450] ;  /* 0x00011400ff9a2b82 */ /* 0x000e240000000800 */
[----:B------:R-:W-:Y:S01]  /*b2a0*/  R2UR UR6, R152 ;  /* 0x00000000980672ca */ /* 0x000fe200000e0000 */
[----:B------:R-:W-:Y:S01]  /*b2b0*/  VIADD R152, R178, 0x100 ;  /* 0x00000100b2987836 */ /* 0x000fe20000000000 */
[----:B------:R-:W-:Y:S01]  /*b2c0*/  R2UR UR7, R153 ;  /* 0x00000000990772ca */ /* 0x000fe200000e0000 */
[----:B------:R-:W-:-:S12]  /*b2d0*/  IMAD.MOV.U32 R153, RZ, RZ, 0x40000040 ;  /* 0x40000040ff997424 */ /* 0x000fd800078e00ff */
        /* <DEDUP_REMOVED lines=19> */
[----:B------:R-:W-:Y:S01]  /*b410*/  IMAD.MOV.U32 R152, RZ, RZ, R206 ;  /* 0x000000ffff987224 */ /* 0x000fe200078e00ce */
[----:B------:R-:W-:Y:S02]  /*b420*/  R2UR UR7, R153 ;  /* 0x00000000990772ca */ /* 0x000fe400000e0000 */
[----:B0-----:R-:W-:-:S04]  /*b430*/  @P2 SHF.R.U32.HI R152, RZ, R154, R21 ;  /* 0x0000009aff982219 */ /* 0x001fc80000011615 */
[----:B------:R-:W-:-:S05]  /*b440*/  IADD3 R21, R152, R209, -R207 ;  /* 0x000000d198157210 */ /* 0x000fca0007ffe8cf */
[----:B------:R-:W-:-:S05]  /*b450*/  IMAD.HI R21, R21, 0x2aaaaaab, RZ ;  /* 0x2aaaaaab15157827 */ /* 0x000fca00078e02ff */
[----:B------:R-:W-:Y:S01]  /*b460*/  SHF.R.U32.HI R152, RZ, 0x1f, R21 ;  /* 0x0000001fff987819 */ /* 0x000fe20000011615 */
[----:B------:R-:W-:Y:S02]  /*b470*/  WARPGROUP.DEPBAR.LE gsb0, 0x0 ;  /* 0x00008000000079c5 */ /* 0x000fe40000010000 */
[----:B------:R-:W-:-:S06]  /*b480*/  WARPGROUP.ARRIVE ;  /* 0x00000000000079c5 */ /* 0x000fcc0000000000 */
        /* <DEDUP_REMOVED lines=9> */
[----:B0-----:R-:W-:Y:S01]  /*b520*/  LEA.HI.SX32 R20, R21, R152, 0x1c ;  /* 0x0000009815147211 */ /* 0x001fe200078fe2ff */
[----:B------:R-:W-:-:S03]  /*b530*/  VIADD R21, R180, 0xfffffffe ;  /* 0xfffffffeb4157836 */ /* 0x000fc60000000000 */
[----:B------:R-:W-:-:S04]  /*b540*/  VIMNMX R20, RZ, R20, !PT ;  /* 0x00000014ff147248 */ /* 0x000fc80007fe0100 */
[----:B------:R-:W-:-:S13]  /*b550*/  ISETP.GE.AND P2, PT, R21, R20, PT ;  /* 0x000000141500720c */ /* 0x000fda0003f46270 */
[----:B------:R-:W-:Y:S05]  /*b560*/  @!P2 BRA `(.L_x_14194) ;  /* 0x0000002c0038a947 */ /* 0x000fea0003800000 */
[----:B------:R-:W-:Y:S02]  /*b570*/  IMAD.MOV.U32 R219, RZ, RZ, R176 ;  /* 0x000000ffffdb7224 */ /* 0x000fe400078e00b0 */
[----:B------:R-:W-:-:S07]  /*b580*/  IMAD.MOV.U32 R220, RZ, RZ, R14 ;  /* 0x000000ffffdc7224 */ /* 0x000fce00078e000e */
.L_x_14204:
        /* <DEDUP_REMOVED lines=8> */
.L_x_14195:
[----:B------:R-:W-:Y:S01]  /*b610*/  IMAD R211, R19, 0x8, R18 ;  /* 0x0000000813d37824 */ /* 0x000fe200078e0212 */
[----:B------:R-:W-:-:S04]  /*b620*/  SHF.L.U32 R212, R23, 0x1f, RZ ;  /* 0x0000001f17d47819 */ /* 0x000fc800000006ff */
[----:B------:R0:W1:Y:S01]  /*b630*/  SYNCS.PHASECHK.TRANS64.TRYWAIT P2, [R211+URZ+0x22830], R212 ;  /* 0x022830d4d30075a7 */ /* 0x000062000804017f */
[----:B------:R-:W-:Y:S05]  /*b640*/  @!P0 BRA `(.L_x_14196) ;  /* 0x0000000000048947 */ /* 0x000fea0003800000 */
[----:B------:R-:W-:Y:S01]  /*b650*/  BPT.TRAP 0x1 ;  /* 0x000000040000795c */ /* 0x000fe20000300000 */
.L_x_14196:
[----:B------:R-:W2:Y:S02]  /*b660*/  LDC R14, c[0x0][0x448] ;  /* 0x00011200ff0e7b82 */ /* 0x000ea40000000800 */
[----:B--2---:R-:W-:Y:S01]  /*b670*/  ISETP.NE.AND P3, PT, R14, 0x1, PT ;  /* 0x000000010e00780c */ /* 0x004fe20003f65270 */
[----:B------:R-:W-:-:S12]  /*b680*/  IMAD.IADD R14, R214, 0x1, R206 ;  /* 0x00000001d60e7824 */ /* 0x000fd800078e02ce */
[----:B------:R-:W2:Y:S08]  /*b690*/  @P3 LDC R15, c[0x0][0x44c] ;  /* 0x00011300ff0f3b82 */ /* 0x000eb00000000800 */
[----:B------:R-:W3:Y:S01]  /*b6a0*/  @P3 LDC R152, c[0x0][0x450] ;  /* 0x00011400ff983b82 */ /* 0x000ee20000000800 */
[----:B--2---:R-:W-:-:S05]  /*b6b0*/  @P3 IMAD.HI.U32 R15, R14, R15, RZ ;  /* 0x0000000f0e0f3227 */ /* 0x004fca00078e00ff */
[----:B---3--:R-:W-:Y:S01]  /*b6c0*/  @P3 SHF.R.U32.HI R14, RZ, R152, R15 ;  /* 0x00000098ff0e3219 */ /* 0x008fe2000001160f */
[----:B-1----:R-:W-:Y:S06]  /*b6d0*/  @P2 BRA `(.L_x_14197) ;  /* 0x0000000000082947 */ /* 0x002fec0003800000 */
[----:B------:R-:W1:Y:S02]  /*b6e0*/  SYNCS.PHASECHK.TRANS64.TRYWAIT P2, [R211+URZ+0x22830], R212 ;  /* 0x022830d4d30075a7 */ /* 0x000e64000804017f */
[----:B-1----:R-:W-:Y:S05]  /*b6f0*/  @!P2 BRA `(.L_x_14198) ;  /* 0x000001100014a947 */ /* 0x002fea0003800000 */
.L_x_14197:
[----:B------:R-:W-:Y:S05]  /*b700*/  WARPSYNC.ALL ;  /* 0x0000000000007948 */ /* 0x000fea0003800000 */
[----:B------:R-:W2:Y:S04]  /*b710*/  SHFL.IDX PT, R158, R14, RZ, 0x1c1f ;  /* 0x001c1fff0e9e7589 */ /* 0x000ea800000e0000 */
[----:B------:R2:W3:Y:S01]  /*b720*/  SHFL.IDX PT, R160, R14, 0x1, 0x1c1f ;  /* 0x003c1f000ea07f89 */ /* 0x0004e200000e0000 */
[----:B------:R-:W-:-:S03]  /*b730*/  IMAD.MOV.U32 R152, RZ, RZ, -0x60 ;  /* 0xffffffa0ff987424 */ /* 0x000fc600078e00ff */
[----:B------:R-:W4:Y:S01]  /*b740*/  LDL.LU R15, [R1+0x8] ;  /* 0x00000800010f7983 */ /* 0x000f220000300800 */
[----:B------:R-:W-:Y:S01]  /*b750*/  IMAD R152, R21, R152, 0x1 ;  /* 0x0000000115987424 */ /* 0x000fe200078e0298 */
[----:B------:R-:W-:Y:S01]  /*b760*/  R2UR UR4, R4 ;  /* 0x00000000040472ca */ /* 0x000fe200000e0000 */
[----:B------:R-:W-:Y:S01]  /*b770*/  IMAD R156, R19, 0x300, R13 ;  /* 0x00000300139c7824 */ /* 0x000fe200078e020d */
[----:B------:R-:W-:Y:S01]  /*b780*/  R2UR UR5, R5 ;  /* 0x00000000050572ca */ /* 0x000fe200000e0000 */
[----:B------:R-:W-:Y:S01]  /*b790*/  IMAD R152, R215, -0x2, R152 ;  /* 0xfffffffed7987824 */ /* 0x000fe200078e0298 */
[----:B------:R-:W-:Y:S01]  /*b7a0*/  R2UR UR8, R10 ;  /* 0x000000000a0872ca */ /* 0x000fe200000e0000 */
[----:B------:R-:W-:Y:S01]  /*b7b0*/  IMAD.MOV.U32 R157, RZ, RZ, 0x40000040 ;  /* 0x40000040ff9d7424 */ /* 0x000fe200078e00ff */
[C---:B------:R-:W-:Y:S01]  /*b7c0*/  R2UR UR6, R156.reuse ;  /* 0x000000009c0672ca */ /* 0x040fe200000e0000 */
[C---:B------:R-:W-:Y:S01]  /*b7d0*/  VIADD R154, R156.reuse, 0x2 ;  /* 0x000000029c9a7836 */ /* 0x040fe20000000000 */
[----:B------:R-:W-:Y:S01]  /*b7e0*/  IADD3 R221, -R207, R152, R209 ;  /* 0x00000098cfdd7210 */ /* 0x000fe20007ffe1d1 */
[C---:B------:R-:W-:Y:S01]  /*b7f0*/  VIADD R152, R156.reuse, 0x4 ;  /* 0x000000049c987836 */ /* 0x040fe20000000000 */
[----:B------:R-:W-:Y:S01]  /*b800*/  R2UR UR7, R157 ;  /* 0x000000009d0772ca */ /* 0x000fe200000e0000 */
[----:B------:R-:W-:Y:S01]  /*b810*/  VIADD R156, R156, 0x6 ;  /* 0x000000069c9c7836 */ /* 0x000fe20000000000 */
[----:B------:R-:W-:Y:S01]  /*b820*/  R2UR UR10, R154 ;  /* 0x000000009a0a72ca */ /* 0x000fe200000e0000 */
[----:B------:R-:W-:Y:S01]  /*b830*/  IMAD.MOV.U32 R155, RZ, RZ, 0x40000040 ;  /* 0x40000040ff9b7424 */ /* 0x000fe200078e00ff */
[----:B------:R-:W-:Y:S01]  /*b840*/  R2UR UR14, R152 ;  /* 0x00000000980e72ca */ /* 0x000fe200000e0000 */
[----:B------:R-:W-:Y:S01]  /*b850*/  IMAD.MOV.U32 R153, RZ, RZ, 0x40000040 ;  /* 0x40000040ff997424 */ /* 0x000fe200078e00ff */
[----:B------:R-:W-:Y:S01]  /*b860*/  R2UR UR18, R156 ;  /* 0x000000009c1272ca */ /* 0x000fe200000e0000 */
[----:B--2---:R-:W-:Y:S01]  /*b870*/  IMAD.IADD R14, R221, 0x1, R158 ;  /* 0x00000001dd0e7824 */ /* 0x004fe200078e029e */
[----:B------:R-:W-:Y:S01]  /*b880*/  R2UR UR11, R155 ;  /* 0x000000009b0b72ca */ /* 0x000fe200000e0000 */
[----:B---3--:R-:W-:Y:S01]  /*b890*/  IMAD.IADD R221, R221, 0x1, R160 ;  /* 0x00000001dddd7824 */ /* 0x008fe200078e02a0 */
[----:B------:R-:W-:-:S02]  /*b8a0*/  R2UR UR15, R153 ;  /* 0x00000000990f72ca */ /* 0x000fc400000e0000 */
[----:B------:R-:W-:Y:S02]  /*b8b0*/  R2UR UR19, R157 ;  /* 0x000000009d1372ca */ /* 0x000fe400000e0000 */
[----:B------:R-:W-:Y:S01]  /*b8c0*/  WARPGROUP.ARRIVE ;  /* 0x00000000000079c5 */ /* 0x000fe20000000000 */
[----:B------:R-:W-:Y:S02]  /*b8d0*/  R2UR UR9, R11 ;  /* 0x000000000b0972ca */ /* 0x000fe400000e0000 */
[----:B------:R-:W-:Y:S02]  /*b8e0*/  R2UR UR12, R8 ;  /* 0x00000000080c72ca */ /* 0x000fe400000e0000 */
[----:B------:R-:W-:Y:S01]  /*b8f0*/  R2UR UR13, R9 ;  /* 0x00000000090d72ca */ /* 0x000fe200000e0000 */
[----:B------:R-:W-:Y:S01]  /*b900*/  HGMMA.64x96x16.F32.BF16 R152, gdesc[UR4], RZ, !UPT, gsb0 ;  /* 0x01600000049879f0 */ /* 0x000fe2000c0018ff */
[----:B------:R-:W-:Y:S02]  /*b910*/  R2UR UR16, R6 ;  /* 0x00000000061072ca */ /* 0x000fe400000e0000 */
[----:B------:R-:W-:-:S02]  /*b920*/  R2UR UR17, R7 ;  /* 0x00000000071172ca */ /* 0x000fc400000e0000 */
[C---:B------:R-:W-:Y:S02]  /*b930*/  ISETP.GT.AND P2, PT, R14.reuse, 0x49, PT ;  /* 0x000000490e00780c */ /* 0x040fe40003f44270 */
[C---:B------:R-:W-:Y:S02]  /*b940*/  ISETP.GT.AND P3, PT, R14.reuse, 0x50, PT ;  /* 0x000000500e00780c */ /* 0x040fe40003f64270 */
        /* <DEDUP_REMOVED lines=8> */
[----:B------:R-:W-:Y:S01]  /*b9d0*/  HGMMA.64x96x16.F32.BF16 R152, gdesc[UR12], R152, gsb0 ;  /* 0x016000000c9879f0 */ /* 0x000fe20008001898 */
        /* <DEDUP_REMOVED lines=8> */
[----:B------:R-:W-:Y:S02]  /*ba60*/  ISETP.GT.AND P1, PT, R14, RZ, PT ;  /* 0x000000ff0e00720c */ /* 0x000fe40003f24270 */
[----:B------:R-:W-:-:S04]  /*ba70*/  LOP3.LUT R15, R15, 0xfeffffff, RZ, 0xc0, !PT ;  /* 0xfeffffff0f0f7812 */ /* 0x000fc800078ec0ff */
[----:B------:R-:W-:Y:S02]  /*ba80*/  @P0 LOP3.LUT R15, R15, 0x1000000, RZ, 0xfc, !PT ;  /* 0x010000000f0f0812 */ /* 0x000fe400078efcff */
[----:B------:R-:W-:-:S03]  /*ba90*/  ISETP.GT.AND P0, PT, R14, 0x1, PT ;  /* 0x000000010e00780c */ /* 0x000fc60003f04270 */
[----:B------:R2:W-:Y:S01]  /*baa0*/  STL [R1+0x8], R15 ;  /* 0x0000080f01007387 */ /* 0x0005e20000100800 */
        /* <DEDUP_REMOVED lines=70> */
[----:B------:R-:W-:-:S04]  /*bf10*/  FMUL.FTZ R199, R199, UR45 ;  /* 0x0000002dc7c77c20 */ /* 0x000fc80008410000 */
        /* <DEDUP_REMOVED lines=49> */
[----:B------:R-:W-:Y:S02]  /*c230*/  FMNMX.FTZ R14, R169, R14, !PT ;  /* 0x0000000ea90e7209 */ /* 0x000fe40007810000 */
[----:B----4-:R-:W-:Y:S02]  /*c240*/  FSEL R189, R189, -INF , P2 ;  /* 0xff800000bdbd7808 */ /* 0x010fe40001000000 */
[----:B------:R-:W-:-:S03]  /*c250*/  FMNMX.FTZ R14, R172, R14, !PT ;  /* 0x0000000eac0e7209 */ /* 0x000fc60007810000 */
[----:B------:R-:W4:Y:S01]  /*c260*/  MUFU.TANH R197, R197 ;  /* 0x000000c500c57308 */ /* 0x000f220000002400 */
[----:B--2---:R-:W-:Y:S02]  /*c270*/  FMNMX.FTZ R15, R173, R14, !PT ;  /* 0x0000000ead0f7209 */ /* 0x004fe40007810000 */
[----:B-----5:R-:W-:Y:S02]  /*c280*/  FSEL R192, R192, -INF , P3 ;  /* 0xff800000c0c07808 */ /* 0x020fe40001800000 */
[----:B------:R-:W-:Y:S02]  /*c290*/  FMNMX.FTZ R15, R176, R15, !PT ;  /* 0x0000000fb00f7209 */ /* 0x000fe40007810000 */
[----:B------:R-:W-:Y:S01]  /*c2a0*/  ISETP.GT.AND P3, PT, R221, 0x8, PT ;  /* 0x00000008dd00780c */ /* 0x000fe20003f64270 */
[----:B------:R2:W5:Y:S01]  /*c2b0*/  MUFU.TANH R14, R193 ;  /* 0x000000c1000e7308 */ /* 0x0005620000002400 */
[----:B------:R-:W-:Y:S02]  /*c2c0*/  FMNMX.FTZ R15, R177, R15, !PT ;  /* 0x0000000fb10f7209 */ /* 0x000fe40007810000 */
[----:B---3--:R-:W-:-:S02]  /*c2d0*/  FSEL R196, R196, -INF , P5 ;  /* 0xff800000c4c47808 */ /* 0x008fc40002800000 */
[----:B------:R-:W-:-:S03]  /*c2e0*/  FMNMX.FTZ R15, R180, R15, !PT ;  /* 0x0000000fb40f7209 */ /* 0x000fc60007810000 */
[----:B------:R-:W-:Y:S01]  /*c2f0*/  MUFU.TANH R154, R154 ;  /* 0x0000009a009a7308 */ /* 0x000fe20000002400 */
[----:B------:R-:W-:Y:S01]  /*c300*/  FMNMX.FTZ R15, R181, R15, !PT ;  /* 0x0000000fb50f7209 */ /* 0x000fe20007810000 */
[----:B--2---:R-:W-:Y:S01]  /*c310*/  FMUL.FTZ R193, R155, UR45 ;  /* 0x0000002d9bc17c20 */ /* 0x004fe20008410000 */
[----:B----4-:R-:W-:Y:S02]  /*c320*/  FSEL R197, R197, -INF , P6 ;  /* 0xff800000c5c57808 */ /* 0x010fe40003000000 */
[----:B------:R-:W-:-:S03]  /*c330*/  FMNMX.FTZ R15, R184, R15, !PT ;  /* 0x0000000fb80f7209 */ /* 0x000fc60007810000 */
[----:B------:R-:W2:Y:S01]  /*c340*/  MUFU.TANH R193, R193 ;  /* 0x000000c100c17308 */ /* 0x000ea20000002400 */
[----:B------:R-:W-:Y:S02]  /*c350*/  FMNMX.FTZ R15, R185, R15, !PT ;  /* 0x0000000fb90f7209 */ /* 0x000fe40007810000 */
[----:B-----5:R-:W-:Y:S02]  /*c360*/  FSEL R155, R14, -INF , P4 ;  /* 0xff8000000e9b7808 */ /* 0x020fe40002000000 */
[----:B------:R-:W-:Y:S02]  /*c370*/  FMNMX.FTZ R15, R188, R15, !PT ;  /* 0x0000000fbc0f7209 */ /* 0x000fe40007810000 */
[----:B------:R-:W-:Y:S01]  /*c380*/  ISETP.GT.AND P4, PT, R221, 0x1, PT ;  /* 0x00000001dd00780c */ /* 0x000fe20003f84270 */
[----:B------:R-:W3:Y:S01]  /*c390*/  MUFU.TANH R158, R158 ;  /* 0x0000009e009e7308 */ /* 0x000ee20000002400 */
[----:B------:R-:W-:-:S04]  /*c3a0*/  FMNMX.FTZ R15, R189, R15, !PT ;  /* 0x0000000fbd0f7209 */ /* 0x000fc80007810000 */
[----:B------:R-:W-:-:S03]  /*c3b0*/  FMNMX.FTZ R14, R192, R15, !PT ;  /* 0x0000000fc00e7209 */ /* 0x000fc60007810000 */
[----:B------:R-:W-:Y:S01]  /*c3c0*/  MUFU.TANH R159, R159 ;  /* 0x0000009f009f7308 */ /* 0x000fe20000002400 */
[----:B------:R-:W-:Y:S02]  /*c3d0*/  FMNMX.FTZ R14, R155, R14, !PT ;  /* 0x0000000e9b0e7209 */ /* 0x000fe40007810000 */
[----:B--2---:R-:W-:Y:S02]  /*c3e0*/  FSEL R193, R193, -INF , P4 ;  /* 0xff800000c1c17808 */ /* 0x004fe40002000000 */
[----:B------:R-:W-:Y:S02]  /*c3f0*/  FMNMX.FTZ R14, R196, R14, !PT ;  /* 0x0000000ec40e7209 */ /* 0x000fe40007810000 */
[----:B------:R-:W-:Y:S01]  /*c400*/  ISETP.GT.AND P4, PT, R221, 0x10, PT ;  /* 0x00000010dd00780c */ /* 0x000fe20003f84270 */
[----:B------:R-:W2:Y:S01]  /*c410*/  MUFU.TANH R162, R162 ;  /* 0x000000a200a27308 */ /* 0x000ea20000002400 */
[----:B------:R-:W-:Y:S02]  /*c420*/  FMNMX.FTZ R14, R197, R14, !PT ;  /* 0x0000000ec50e7209 */ /* 0x000fe40007810000 */
[----:B---3--:R-:W-:-:S02]  /*c430*/  FSEL R158, R158, -INF , P3 ;  /* 0xff8000009e9e7808 */ /* 0x008fc40001800000 */
[----:B------:R-:W-:Y:S01]  /*c440*/  ISETP.GT.AND P3, PT, R221, 0x11, PT ;  /* 0x00000011dd00780c */ /* 0x000fe20003f64270 */
[----:B------:R-:W3:Y:S02]  /*c450*/  SHFL.BFLY PT, R15, R14, 0x2, 0x1f ;  /* 0x0c401f000e0f7f89 */ /* 0x000ee400000e0000 */
[----:B------:R-:W4:Y:S08]  /*c460*/  MUFU.TANH R163, R163 ;  /* 0x000000a300a37308 */ /* 0x000f300000002400 */
[----:B------:R-:W-:Y:S01]  /*c470*/  MUFU.TANH R166, R166 ;  /* 0x000000a600a67308 */ /* 0x000fe20000002400 */
[----:B--2---:R-:W-:-:S02]  /*c480*/  FSEL R162, R162, -INF , P4 ;  /* 0xff800000a2a27808 */ /* 0x004fc40002000000 */
[----:B------:R-:W-:-:S05]  /*c490*/  ISETP.GT.AND P4, PT, R221, 0x19, PT ;  /* 0x00000019dd00780c */ /* 0x000fca0003f84270 */
[----:B------:R-:W2:Y:S01]  /*c4a0*/  MUFU.TANH R167, R167 ;  /* 0x000000a700a77308 */ /* 0x000ea20000002400 */
[----:B----4-:R-:W-:Y:S02]  /*c4b0*/  FSEL R163, R163, -INF , P3 ;  /* 0xff800000a3a37808 */ /* 0x010fe40001800000 */
[----:B------:R-:W-:Y:S02]  /*c4c0*/  ISETP.GT.AND P3, PT, R221, 0x20, PT ;  /* 0x00000020dd00780c */ /* 0x000fe40003f64270 */
[----:B---3--:R-:W-:-:S03]  /*c4d0*/  FMNMX.FTZ R14, R14, R15, !PT ;  /* 0x0000000f0e0e7209 */ /* 0x008fc60007810000 */
[----:B------:R-:W3:Y:S02]  /*c4e0*/  MUFU.TANH R170, R170 ;  /* 0x000000aa00aa7308 */ /* 0x000ee40000002400 */
[----:B------:R-:W4:Y:S06]  /*c4f0*/  SHFL.BFLY PT, R15, R14, 0x1, 0x1f ;  /* 0x0c201f000e0f7f89 */ /* 0x000f2c00000e0000 */
[----:B------:R-:W-:Y:S01]  /*c500*/  MUFU.TANH R171, R171 ;  /* 0x000000ab00ab7308 */ /* 0x000fe20000002400 */
[----:B--2---:R-:W-:Y:S02]  /*c510*/  FSEL R167, R167, -INF , P4 ;  /* 0xff800000a7a77808 */ /* 0x004fe40002000000 */
[----:B------:R-:W-:-:S05]  /*c520*/  ISETP.GT.AND P4, PT, R221, 0x28, PT ;  /* 0x00000028dd00780c */ /* 0x000fca0003f84270 */
[----:B------:R-:W2:Y:S01]  /*c530*/  MUFU.TANH R174, R174 ;  /* 0x000000ae00ae7308 */ /* 0x000ea20000002400 */
[----:B---3--:R-:W-:Y:S02]  /*c540*/  FSEL R170, R170, -INF , P3 ;  /* 0xff800000aaaa7808 */ /* 0x008fe40001800000 */
[----:B------:R-:W-:-:S05]  /*c550*/  ISETP.GT.AND P3, PT, R221, 0x29, PT ;  /* 0x00000029dd00780c */ /* 0x000fca0003f64270 */
[----:B------:R-:W3:Y:S01]  /*c560*/  MUFU.TANH R175, R175 ;  /* 0x000000af00af7308 */ /* 0x000ee20000002400 */
[----:B----4-:R-:W-:Y:S01]  /*c570*/  FMNMX.FTZ R14, R14, R15, !PT ;  /* 0x0000000f0e0e7209 */ /* 0x010fe20007810000 */
[----:B------:R-:W-:-:S03]  /*c580*/  IMAD.U32 R15, RZ, RZ, UR43 ;  /* 0x0000002bff0f7e24 */ /* 0x000fc6000f8e00ff */
[----:B------:R-:W-:-:S03]  /*c590*/  FSETP.NEU.FTZ.AND P2, PT, R14, -INF , PT ;  /* 0xff8000000e00780b */ /* 0x000fc60003f5d000 */
[----:B------:R-:W-:Y:S01]  /*c5a0*/  MUFU.TANH R178, R178 ;  /* 0x000000b200b27308 */ /* 0x000fe20000002400 */
[----:B--2---:R-:W-:Y:S02]  /*c5b0*/  FSEL R174, R174, -INF , P4 ;  /* 0xff800000aeae7808 */ /* 0x004fe40002000000 */
[----:B------:R-:W-:Y:S02]  /*c5c0*/  FSEL R222, R14, RZ, P2 ;  /* 0x000000ff0ede7208 */ /* 0x000fe40001000000 */
[----:B------:R-:W-:-:S03]  /*c5d0*/  ISETP.GT.AND P4, PT, R221, 0x31, PT ;  /* 0x00000031dd00780c */ /* 0x000fc60003f84270 */
[----:B------:R-:W-:Y:S01]  /*c5e0*/  FADD.FTZ R222, -R222, R220 ;  /* 0x000000dcdede7221 */ /* 0x000fe20000010100 */
[-C--:B------:R-:W-:Y:S01]  /*c5f0*/  FMUL.FTZ R220, R14, R15.reuse ;  /* 0x0000000f0edc7220 */ /* 0x080fe20000410000 */
[----:B------:R-:W2:Y:S01]  /*c600*/  MUFU.TANH R179, R179 ;  /* 0x000000b300b37308 */ /* 0x000ea20000002400 */
[----:B---3--:R-:W-:Y:S01]  /*c610*/  FSEL R175, R175, -INF , P3 ;  /* 0xff800000afaf7808 */ /* 0x008fe20001800000 */
[-C--:B------:R-:W-:Y:S01]  /*c620*/  FMUL.FTZ R222, R222, R15.reuse ;  /* 0x0000000fdede7220 */ /* 0x080fe20000410000 */
[C---:B------:R-:W-:Y:S02]  /*c630*/  ISETP.GT.AND P3, PT, R221.reuse, 0x38, PT ;  /* 0x00000038dd00780c */ /* 0x040fe40003f64270 */
[----:B------:R-:W-:Y:S02]  /*c640*/  FSEL R186, R220, RZ, P2 ;  /* 0x000000ffdcba7208 */ /* 0x000fe40001000000 */
[----:B------:R-:W-:Y:S01]  /*c650*/  ISETP.GT.AND P2, PT, R221, RZ, PT ;  /* 0x000000ffdd00720c */ /* 0x000fe20003f44270 */
[----:B------:R-:W3:Y:S02]  /*c660*/  MUFU.TANH R182, R182 ;  /* 0x000000b600b67308 */ /* 0x000ee40000002400 */
[-CC-:B------:R-:W-:Y:S01]  /*c670*/  FFMA.FTZ R153, R153, R15.reuse, -R186.reuse ;  /* 0x0000000f99997223 */ /* 0x180fe200000108ba */
[----:B------:R-:W-:Y:S01]  /*c680*/  FSEL R154, R154, -INF , P2 ;  /* 0xff8000009a9a7808 */ /* 0x000fe20001000000 */
[-CC-:B------:R-:W-:Y:S01]  /*c690*/  FFMA.FTZ R152, R152, R15.reuse, -R186.reuse ;  /* 0x0000000f98987223 */ /* 0x180fe200000108ba */
[----:B------:R-:W-:Y:S01]  /*c6a0*/  ISETP.GT.AND P2, PT, R221, 0x9, PT ;  /* 0x00000009dd00780c */ /* 0x000fe20003f44270 */
[-CC-:B------:R-:W-:Y:S01]  /*c6b0*/  FFMA.FTZ R156, R156, R15.reuse, -R186.reuse ;  /* 0x0000000f9c9c7223 */ /* 0x180fe200000108ba */
[-CC-:B------:R-:W-:Y:S01]  /*c6c0*/  FFMA.FTZ R157, R157, R15.reuse, -R186.reuse ;  /* 0x0000000f9d9d7223 */ /* 0x180fe200000108ba */
[----:B------:R-:W4:Y:S01]  /*c6d0*/  MUFU.TANH R183, R183 ;  /* 0x000000b700b77308 */ /* 0x000f220000002400 */
[----:B------:R-:W-:Y:S01]  /*c6e0*/  FSEL R159, R159, -INF , P2 ;  /* 0xff8000009f9f7808 */ /* 0x000fe20001000000 */
[-CC-:B------:R-:W-:Y:S01]  /*c6f0*/  FFMA.FTZ R160, R160, R15.reuse, -R186.reuse ;  /* 0x0000000fa0a07223 */ /* 0x180fe200000108ba */
[----:B------:R-:W-:Y:S01]  /*c700*/  ISETP.GT.AND P2, PT, R221, 0x18, PT ;  /* 0x00000018dd00780c */ /* 0x000fe20003f44270 */
[-CC-:B------:R-:W-:Y:S01]  /*c710*/  FFMA.FTZ R161, R161, R15.reuse, -R186.reuse ;  /* 0x0000000fa1a17223 */ /* 0x180fe200000108ba */
[----:B--2---:R-:W-:Y:S01]  /*c720*/  FSEL R179, R179, -INF , P4 ;  /* 0xff800000b3b37808 */ /* 0x004fe20002000000 */
[-CC-:B------:R-:W-:Y:S01]  /*c730*/  FFMA.FTZ R164, R164, R15.reuse, -R186.reuse ;  /* 0x0000000fa4a47223 */ /* 0x180fe200000108ba */
[----:B------:R-:W-:Y:S01]  /*c740*/  FSEL R166, R166, -INF , P2 ;  /* 0xff800000a6a67808 */ /* 0x000fe20001000000 */
[----:B------:R-:W2:Y:S01]  /*c750*/  MUFU.TANH R220, R224 ;  /* 0x000000e000dc7308 */ /* 0x000ea20000002400 */
[----:B------:R-:W-:Y:S01]  /*c760*/  ISETP.GT.AND P2, PT, R221, 0x21, PT ;  /* 0x00000021dd00780c */ /* 0x000fe20003f44270 */
[-CC-:B------:R-:W-:Y:S01]  /*c770*/  FFMA.FTZ R165, R165, R15.reuse, -R186.reuse ;  /* 0x0000000fa5a57223 */ /* 0x180fe200000108ba */
[----:B------:R-:W-:Y:S01]  /*c780*/  ISETP.GT.AND P4, PT, R221, 0x40, PT ;  /* 0x00000040dd00780c */ /* 0x000fe20003f84270 */
[-CC-:B------:R-:W-:Y:S01]  /*c790*/  FFMA.FTZ R168, R168, R15.reuse, -R186.reuse ;  /* 0x0000000fa8a87223 */ /* 0x180fe200000108ba */
[----:B------:R-:W-:Y:S01]  /*c7a0*/  FSEL R171, R171, -INF , P2 ;  /* 0xff800000abab7808 */ /* 0x000fe20001000000 */
[-CC-:B------:R-:W-:Y:S01]  /*c7b0*/  FFMA.FTZ R169, R169, R15.reuse, -R186.reuse ;  /* 0x0000000fa9a97223 */ /* 0x180fe200000108ba */
[----:B------:R-:W-:Y:S01]  /*c7c0*/  ISETP.GT.AND P2, PT, R221, 0x30, PT ;  /* 0x00000030dd00780c */ /* 0x000fe20003f44270 */
[----:B------:R-:W5:Y:S01]  /*c7d0*/  MUFU.TANH R187, R187 ;  /* 0x000000bb00bb7308 */ /* 0x000f620000002400 */
[----:B---3--:R-:W-:Y:S01]  /*c7e0*/  FSEL R182, R182, -INF , P3 ;  /* 0xff800000b6b67808 */ /* 0x008fe20001800000 */
[-CC-:B------:R-:W-:Y:S01]  /*c7f0*/  FFMA.FTZ R172, R172, R15.reuse, -R186.reuse ;  /* 0x0000000facac7223 */ /* 0x180fe200000108ba */
[----:B------:R-:W-:Y:S01]  /*c800*/  FSEL R178, R178, -INF , P2 ;  /* 0xff800000b2b27808 */ /* 0x000fe20001000000 */
[-CC-:B------:R-:W-:Y:S01]  /*c810*/  FFMA.FTZ R173, R173, R15.reuse, -R186.reuse ;  /* 0x0000000fadad7223 */ /* 0x180fe200000108ba */
[C---:B------:R-:W-:Y:S01]  /*c820*/  ISETP.GT.AND P2, PT, R221.reuse, 0x39, PT ;  /* 0x00000039dd00780c */ /* 0x040fe20003f44270 */
[-CC-:B------:R-:W-:Y:S01]  /*c830*/  FFMA.FTZ R176, R176, R15.reuse, -R186.reuse ;  /* 0x0000000fb0b07223 */ /* 0x180fe200000108ba */
[----:B------:R-:W-:Y:S01]  /*c840*/  ISETP.GT.AND P3, PT, R221, 0x41, PT ;  /* 0x00000041dd00780c */ /* 0x000fe20003f64270 */
[----:B------:R-:W3:Y:S01]  /*c850*/  MUFU.TANH R190, R190 ;  /* 0x000000be00be7308 */ /* 0x000ee20000002400 */
[----:B----4-:R-:W-:Y:S01]  /*c860*/  FSEL R183, R183, -INF , P2 ;  /* 0xff800000b7b77808 */ /* 0x010fe20001000000 */
[-CC-:B------:R-:W-:Y:S01]  /*c870*/  FFMA.FTZ R177, R177, R15.reuse, -R186.reuse ;  /* 0x0000000fb1b17223 */ /* 0x180fe200000108ba */
[----:B------:R-:W-:Y:S01]  /*c880*/  ISETP.GT.AND P2, PT, R221, 0x48, PT ;  /* 0x00000048dd00780c */ /* 0x000fe20003f44270 */
[-CC-:B------:R-:W-:Y:S01]  /*c890*/  FFMA.FTZ R180, R180, R15.reuse, -R186.reuse ;  /* 0x0000000fb4b47223 */ /* 0x180fe200000108ba */
[----:B--2---:R-:W-:Y:S01]  /*c8a0*/  FSEL R220, R220, -INF , P4 ;  /* 0xff800000dcdc7808 */ /* 0x004fe20002000000 */
[-CC-:B------:R-:W-:Y:S01]  /*c8b0*/  FFMA.FTZ R181, R181, R15.reuse, -R186.reuse ;  /* 0x0000000fb5b57223 */ /* 0x180fe200000108ba */
[-CC-:B------:R-:W-:Y:S01]  /*c8c0*/  FFMA.FTZ R184, R184, R15.reuse, -R186.reuse ;  /* 0x0000000fb8b87223 */ /* 0x180fe200000108ba */
[----:B------:R-:W2:Y:S01]  /*c8d0*/  MUFU.TANH R191, R191 ;  /* 0x000000bf00bf7308 */ /* 0x000ea20000002400 */
[-CC-:B------:R-:W-:Y:S01]  /*c8e0*/  FFMA.FTZ R185, R185, R15.reuse, -R186.reuse ;  /* 0x0000000fb9b97223 */ /* 0x180fe200000108ba */
[-CC-:B------:R-:W-:Y:S01]  /*c8f0*/  FFMA.FTZ R188, R188, R15.reuse, -R186.reuse ;  /* 0x0000000fbcbc7223 */ /* 0x180fe200000108ba */
[-CC-:B------:R-:W-:Y:S01]  /*c900*/  FFMA.FTZ R189, R189, R15.reuse, -R186.reuse ;  /* 0x0000000fbdbd7223 */ /* 0x180fe200000108ba */
[-CC-:B------:R-:W-:Y:S01]  /*c910*/  FFMA.FTZ R192, R192, R15.reuse, -R186.reuse ;  /* 0x0000000fc0c07223 */ /* 0x180fe200000108ba */
[-CC-:B------:R-:W-:Y:S01]  /*c920*/  FFMA.FTZ R155, R155, R15.reuse, -R186.reuse ;  /* 0x0000000f9b9b7223 */ /* 0x180fe200000108ba */
[-CC-:B------:R-:W-:Y:S01]  /*c930*/  FFMA.FTZ R196, R196, R15.reuse, -R186.reuse ;  /* 0x0000000fc4c47223 */ /* 0x180fe200000108ba */
[----:B------:R-:W-:Y:S01]  /*c940*/  ISETP.GT.AND P4, PT, R221, 0x49, PT ;  /* 0x00000049dd00780c */ /* 0x000fe20003f84270 */
[----:B------:R-:W4:Y:S01]  /*c950*/  MUFU.TANH R194, R194 ;  /* 0x000000c200c27308 */ /* 0x000f220000002400 */
[----:B-----5:R-:W-:Y:S01]  /*c960*/  FSEL R187, R187, -INF , P3 ;  /* 0xff800000bbbb7808 */ /* 0x020fe20001800000 */
[----:B------:R-:W-:Y:S01]  /*c970*/  FFMA.FTZ R186, R197, R15, -R186 ;  /* 0x0000000fc5ba7223 */ /* 0x000fe200000108ba */
[----:B------:R-:W-:-:S05]  /*c980*/  ISETP.GT.AND P3, PT, R221, 0x50, PT ;  /* 0x00000050dd00780c */ /* 0x000fca0003f64270 */
[----:B------:R3:W-:Y:S08]  /*c990*/  MUFU.EX2 R197, R153 ;  /* 0x0000009900c57308 */ /* 0x0007f00000000800 */
[----:B------:R-:W5:Y:S01]  /*c9a0*/  MUFU.EX2 R222, R222 ;  /* 0x000000de00de7308 */ /* 0x000f620000000800 */
[----:B---3--:R-:W-:Y:S02]  /*c9b0*/  FSEL R153, R190, -INF , P2 ;  /* 0xff800000be997808 */ /* 0x008fe40001000000 */
[----:B--2---:R-:W-:-:S02]  /*c9c0*/  FSEL R190, R191, -INF , P4 ;  /* 0xff800000bfbe7808 */ /* 0x004fc40002000000 */
[----:B----4-:R-:W-:Y:S02]  /*c9d0*/  FSEL R191, R194, -INF , P3 ;  /* 0xff800000c2bf7808 */ /* 0x010fe40001800000 */
[----:B------:R-:W-:Y:S01]  /*c9e0*/  FMNMX.FTZ R194, R154, R219, !PT ;  /* 0x000000db9ac27209 */ /* 0x000fe20007810000 */
[----:B------:R-:W2:Y:S01]  /*c9f0*/  MUFU.EX2 R152, R152 ;  /* 0x0000009800987308 */ /* 0x000ea20000000800 */
[----:B------:R-:W-:Y:S02]  /*ca00*/  ISETP.GT.AND P2, PT, R221, 0x51, PT ;  /* 0x00000051dd00780c */ /* 0x000fe40003f44270 */
[----:B------:R-:W-:Y:S02]  /*ca10*/  FMNMX.FTZ R194, R193, R194, !PT ;  /* 0x000000c2c1c27209 */ /* 0x000fe40007810000 */
[C---:B------:R-:W-:Y:S02]  /*ca20*/  ISETP.GT.AND P4, PT, R221.reuse, 0x58, PT ;  /* 0x00000058dd00780c */ /* 0x040fe40003f84270 */
[----:B------:R-:W-:Y:S01]  /*ca30*/  FMNMX.FTZ R194, R158, R194, !PT ;  /* 0x000000c29ec27209 */ /* 0x000fe20007810000 */
[----:B------:R-:W3:Y:S01]  /*ca40*/  MUFU.TANH R195, R195 ;  /* 0x000000c300c37308 */ /* 0x000ee20000002400 */
[----:B------:R-:W-:Y:S01]  /*ca50*/  ISETP.GT.AND P3, PT, R221, 0x59, PT ;  /* 0x00000059dd00780c */ /* 0x000fe20003f64270 */
[----:B-----5:R-:W-:Y:S01]  /*ca60*/  FMUL.FTZ R24, R24, R222 ;  /* 0x000000de18187220 */ /* 0x020fe20000410000 */
[----:B------:R-:W-:Y:S01]  /*ca70*/  FMNMX.FTZ R194, R159, R194, !PT ;  /* 0x000000c29fc27209 */ /* 0x000fe20007810000 */
[-C--:B------:R-:W-:Y:S01]  /*ca80*/  FMUL.FTZ R25, R25, R222.reuse ;  /* 0x000000de19197220 */ /* 0x080fe20000410000 */
[-C--:B------:R-:W-:Y:S01]  /*ca90*/  FMUL.FTZ R28, R28, R222.reuse ;  /* 0x000000de1c1c7220 */ /* 0x080fe20000410000 */
[----:B------:R-:W-:Y:S01]  /*caa0*/  FMUL.FTZ R29, R29, R222 ;  /* 0x000000de1d1d7220 */ /* 0x000fe20000410000 */
[----:B------:R-:W-:Y:S01]  /*cab0*/  FMNMX.FTZ R194, R162, R194, !PT ;  /* 0x000000c2a2c27209 */ /* 0x000fe20007810000 */
[----:B------:R-:W-:Y:S01]  /*cac0*/  FMUL.FTZ R32, R32, R222 ;  /* 0x000000de20207220 */ /* 0x000fe20000410000 */
[----:B--2---:R-:W-:Y:S01]  /*cad0*/  FFMA.FTZ R3, R222, R3, R152 ;  /* 0x00000003de037223 */ /* 0x004fe20000010098 */
[----:B------:R-:W-:Y:S01]  /*cae0*/  F2FP.BF16.F32.PACK_AB R152, R197, R152 ;  /* 0x00000098c598723e */ /* 0x000fe200000010ff */
[----:B------:R-:W-:Y:S01]  /*caf0*/  FMUL.FTZ R33, R33, R222 ;  /* 0x000000de21217220 */ /* 0x000fe20000410000 */
[----:B------:R-:W-:Y:S01]  /*cb00*/  FMNMX.FTZ R194, R163, R194, !PT ;  /* 0x000000c2a3c27209 */ /* 0x000fe20007810000 */
[----:B------:R-:W-:Y:S01]  /*cb10*/  FADD.FTZ R3, R197, R3 ;  /* 0x00000003c5037221 */ /* 0x000fe20000010000 */
[-C--:B------:R-:W-:Y:S01]  /*cb20*/  FMUL.FTZ R36, R36, R222.reuse ;  /* 0x000000de24247220 */ /* 0x080fe20000410000 */
[----:B------:R-:W-:Y:S01]  /*cb30*/  FMUL.FTZ R37, R37, R222 ;  /* 0x000000de25257220 */ /* 0x000fe20000410000 */
[----:B------:R-:W-:Y:S01]  /*cb40*/  FMNMX.FTZ R194, R166, R194, !PT ;  /* 0x000000c2a6c27209 */ /* 0x000fe20007810000 */
[-C--:B------:R-:W-:Y:S01]  /*cb50*/  FMUL.FTZ R40, R40, R222.reuse ;  /* 0x000000de28287220 */ /* 0x080fe20000410000 */
[----:B---3--:R-:W-:Y:S01]  /*cb60*/  FSEL R195, R195, -INF , P2 ;  /* 0xff800000c3c37808 */ /* 0x008fe20001000000 */
[----:B------:R-:W-:Y:S01]  /*cb70*/  FMUL.FTZ R41, R41, R222 ;  /* 0x000000de29297220 */ /* 0x000fe20000410000 */
[----:B------:R-:W-:Y:S01]  /*cb80*/  FMNMX.FTZ R194, R167, R194, !PT ;  /* 0x000000c2a7c27209 */ /* 0x000fe20007810000 */
[-C--:B------:R-:W-:Y:S01]  /*cb90*/  FMUL.FTZ R44, R44, R222.reuse ;  /* 0x000000de2c2c7220 */ /* 0x080fe20000410000 */
[-C--:B------:R-:W-:Y:S01]  /*cba0*/  FMUL.FTZ R45, R45, R222.reuse ;  /* 0x000000de2d2d7220 */ /* 0x080fe20000410000 */
        /* <DEDUP_REMOVED lines=31> */
[----:B------:R2:W3:Y:S01]  /*cda0*/  MUFU.TANH R194, R198 ;  /* 0x000000c600c27308 */ /* 0x0004e20000002400 */
[-C--:B------:R-:W-:Y:S01]  /*cdb0*/  FMUL.FTZ R93, R93, R222.reuse ;  /* 0x000000de5d5d7220 */ /* 0x080fe20000410000 */
[----:B------:R-:W-:Y:S01]  /*cdc0*/  FMNMX.FTZ R197, R220, R197, !PT ;  /* 0x000000c5dcc57209 */ /* 0x000fe20007810000 */
[-C--:B------:R-:W-:Y:S01]  /*cdd0*/  FMUL.FTZ R96, R96, R222.reuse ;  /* 0x000000de60607220 */ /* 0x080fe20000410000 */
[-C--:B------:R-:W-:Y:S01]  /*cde0*/  FMUL.FTZ R97, R97, R222.reuse ;  /* 0x000000de61617220 */ /* 0x080fe20000410000 */
[-C--:B------:R-:W-:Y:S01]  /*cdf0*/  FMUL.FTZ R100, R100, R222.reuse ;  /* 0x000000de64647220 */ /* 0x080fe20000410000 */
[-C--:B------:R-:W-:Y:S01]  /*ce00*/  FMUL.FTZ R101, R101, R222.reuse ;  /* 0x000000de65657220 */ /* 0x080fe20000410000 */
[-C--:B------:R-:W-:Y:S01]  /*ce10*/  FMUL.FTZ R104, R104, R222.reuse ;  /* 0x000000de68687220 */ /* 0x080fe20000410000 */
[-C--:B------:R-:W-:Y:S01]  /*ce20*/  FMUL.FTZ R105, R105, R222.reuse ;  /* 0x000000de69697220 */ /* 0x080fe20000410000 */
[----:B--2---:R-:W-:Y:S01]  /*ce30*/  FMNMX.FTZ R198, R187, R197, !PT ;  /* 0x000000c5bbc67209 */ /* 0x004fe20007810000 */
[-C--:B------:R-:W-:Y:S01]  /*ce40*/  FMUL.FTZ R108, R108, R222.reuse ;  /* 0x000000de6c6c7220 */ /* 0x080fe20000410000 */
[----:B------:R-:W2:Y:S01]  /*ce50*/  MUFU.TANH R197, R199 ;  /* 0x000000c700c57308 */ /* 0x000ea20000002400 */
[----:B------:R-:W-:Y:S01]  /*ce60*/  FMUL.FTZ R109, R109, R222 ;  /* 0x000000de6d6d7220 */ /* 0x000fe20000410000 */
[----:B------:R-:W-:Y:S01]  /*ce70*/  FMNMX.FTZ R198, R153, R198, !PT ;  /* 0x000000c699c67209 */ /* 0x000fe20007810000 */
[-C--:B------:R-:W-:Y:S01]  /*ce80*/  FMUL.FTZ R112, R112, R222.reuse ;  /* 0x000000de70707220 */ /* 0x080fe20000410000 */
        /* <DEDUP_REMOVED lines=13> */
[----:B--2---:R-:W-:Y:S01]  /*cf60*/  FSEL R197, R197, -INF , P3 ;  /* 0xff800000c5c57808 */ /* 0x004fe20001800000 */
        /* <DEDUP_REMOVED lines=10> */
[----:B------:R-:W2:Y:S01]  /*d010*/  SHFL.BFLY PT, R199, R221, 0x2, 0x1f ;  /* 0x0c401f00ddc77f89 */ /* 0x000ea200000e0000 */
[-C--:B------:R-:W-:Y:S01]  /*d020*/  FMUL.FTZ R148, R148, R222.reuse ;  /* 0x000000de94947220 */ /* 0x080fe20000410000 */
[----:B------:R-:W-:Y:S01]  /*d030*/  FMUL.FTZ R149, R149, R222 ;  /* 0x000000de95957220 */ /* 0x000fe20000410000 */
[----:B------:R-:W3:Y:S08]  /*d040*/  MUFU.EX2 R198, R156 ;  /* 0x0000009c00c67308 */ /* 0x000ef00000000800 */
[----:B------:R-:W-:Y:S08]  /*d050*/  MUFU.EX2 R156, R160 ;  /* 0x000000a0009c7308 */ /* 0x000ff00000000800 */
[----:B------:R-:W-:Y:S01]  /*d060*/  MUFU.EX2 R160, R168 ;  /* 0x000000a800a07308 */ /* 0x000fe20000000800 */
[----:B---3--:R-:W-:Y:S01]  /*d070*/  FADD.FTZ R3, R198, R3 ;  /* 0x00000003c6037221 */ /* 0x008fe20000010000 */
[----:B--2---:R-:W-:-:S06]  /*d080*/  FMNMX.FTZ R221, R221, R199, !PT ;  /* 0x000000c7dddd7209 */ /* 0x004fcc0007810000 */
[----:B------:R2:W-:Y:S01]  /*d090*/  MUFU.EX2 R199, R177 ;  /* 0x000000b100c77308 */ /* 0x0005e20000000800 */
[----:B------:R-:W3:Y:S07]  /*d0a0*/  SHFL.BFLY PT, R222, R221, 0x1, 0x1f ;  /* 0x0c201f00ddde7f89 */ /* 0x000eee00000e0000 */
[----:B------:R3:W-:Y:S01]  /*d0b0*/  MUFU.EX2 R168, R176 ;  /* 0x000000b000a87308 */ /* 0x0007e20000000800 */
[----:B--2---:R-:W2:Y:S07]  /*d0c0*/  S2R R177, SR_TID.X ;  /* 0x0000000000b17919 */ /* 0x004eae0000002100 */
[----:B------:R-:W4:Y:S08]  /*d0d0*/  MUFU.EX2 R157, R157 ;  /* 0x0000009d009d7308 */ /* 0x000f300000000800 */
[----:B------:R-:W5:Y:S01]  /*d0e0*/  MUFU.EX2 R161, R161 ;  /* 0x000000a100a17308 */ /* 0x000f620000000800 */
[----:B---3--:R-:W-:-:S04]  /*d0f0*/  FMNMX.FTZ R176, R221, R222, !PT ;  /* 0x000000deddb07209 */ /* 0x008fc80007810000 */
[C---:B------:R-:W-:Y:S01]  /*d100*/  FSETP.NEU.FTZ.AND P2, PT, R176.reuse, -INF , PT ;  /* 0xff800000b000780b */ /* 0x040fe20003f5d000 */
[----:B------:R-:W-:Y:S02]  /*d110*/  FMUL.FTZ R222, R176, R15 ;  /* 0x0000000fb0de7220 */ /* 0x000fe40000410000 */
[----:B------:R-:W3:Y:S01]  /*d120*/  MUFU.EX2 R164, R164 ;  /* 0x000000a400a47308 */ /* 0x000ee20000000800 */
[----:B----4-:R-:W-:Y:S02]  /*d130*/  FADD.FTZ R3, R157, R3 ;  /* 0x000000039d037221 */ /* 0x010fe40000010000 */
[----:B------:R-:W-:Y:S02]  /*d140*/  FSEL R222, R222, RZ, P2 ;  /* 0x000000ffdede7208 */ /* 0x000fe40001000000 */
[----:B------:R-:W-:-:S03]  /*d150*/  FADD.FTZ R3, R156, R3 ;  /* 0x000000039c037221 */ /* 0x000fc60000010000 */
[----:B------:R-:W4:Y:S01]  /*d160*/  MUFU.EX2 R165, R165 ;  /* 0x000000a500a57308 */ /* 0x000f220000000800 */
[-CC-:B------:R-:W-:Y:S01]  /*d170*/  FFMA.FTZ R154, R154, R15.reuse, -R222.reuse ;  /* 0x0000000f9a9a7223 */ /* 0x180fe200000108de */
[-CC-:B------:R-:W-:Y:S01]  /*d180*/  FFMA.FTZ R221, R174, R15.reuse, -R222.reuse ;  /* 0x0000000faedd7223 */ /* 0x180fe200000108de */
[----:B--2---:R-:W-:Y:S01]  /*d190*/  SHF.R.U32.HI R177, RZ, 0x7, R177 ;  /* 0x00000007ffb17819 */ /* 0x004fe200000116b1 */
[----:B-----5:R-:W-:Y:S01]  /*d1a0*/  FADD.FTZ R3, R161, R3 ;  /* 0x00000003a1037221 */ /* 0x020fe20000010000 */
[-CC-:B------:R-:W-:Y:S01]  /*d1b0*/  FFMA.FTZ R193, R193, R15.reuse, -R222.reuse ;  /* 0x0000000fc1c17223 */ /* 0x180fe200000108de */
[-CC-:B------:R-:W-:Y:S01]  /*d1c0*/  FFMA.FTZ R158, R158, R15.reuse, -R222.reuse ;  /* 0x0000000f9e9e7223 */ /* 0x180fe200000108de */
[----:B------:R-:W-:Y:S01]  /*d1d0*/  IADD3 R177, -R177, 0xb, RZ ;  /* 0x0000000bb1b17810 */ /* 0x000fe20007ffe1ff */
[----:B------:R-:W-:Y:S01]  /*d1e0*/  MUFU.EX2 R174, R186 ;  /* 0x000000ba00ae7308 */ /* 0x000fe20000000800 */
[----:B---3--:R-:W-:Y:S01]  /*d1f0*/  FADD.FTZ R3, R164, R3 ;  /* 0x00000003a4037221 */ /* 0x008fe20000010000 */
[-CC-:B------:R-:W-:Y:S01]  /*d200*/  FFMA.FTZ R159, R159, R15.reuse, -R222.reuse ;  /* 0x0000000f9f9f7223 */ /* 0x180fe200000108de */
[-CC-:B------:R-:W-:Y:S01]  /*d210*/  FFMA.FTZ R162, R162, R15.reuse, -R222.reuse ;  /* 0x0000000fa2a27223 */ /* 0x180fe200000108de */
[-CC-:B------:R-:W-:Y:S01]  /*d220*/  FFMA.FTZ R163, R163, R15.reuse, -R222.reuse ;  /* 0x0000000fa3a37223 */ /* 0x180fe200000108de */
[-CC-:B------:R-:W-:Y:S01]  /*d230*/  FFMA.FTZ R166, R166, R15.reuse, -R222.reuse ;  /* 0x0000000fa6a67223 */ /* 0x180fe200000108de */
[-CC-:B------:R-:W-:Y:S01]  /*d240*/  FFMA.FTZ R167, R167, R15.reuse, -R222.reuse ;  /* 0x0000000fa7a77223 */ /* 0x180fe200000108de */
[-CC-:B------:R-:W-:Y:S01]  /*d250*/  FFMA.FTZ R170, R170, R15.reuse, -R222.reuse ;  /* 0x0000000faaaa7223 */ /* 0x180fe200000108de */
[----:B------:R2:W-:Y:S01]  /*d260*/  MUFU.EX2 R186, R154 ;  /* 0x0000009a00ba7308 */ /* 0x0005e20000000800 */
[----:B----4-:R-:W-:Y:S01]  /*d270*/  FADD.FTZ R3, R165, R3 ;  /* 0x00000003a5037221 */ /* 0x010fe20000010000 */
[-CC-:B------:R-:W-:Y:S01]  /*d280*/  FFMA.FTZ R171, R171, R15.reuse, -R222.reuse ;  /* 0x0000000fabab7223 */ /* 0x180fe200000108de */
[-CC-:B------:R-:W-:Y:S01]  /*d290*/  FFMA.FTZ R175, R175, R15.reuse, -R222.reuse ;  /* 0x0000000fafaf7223 */ /* 0x180fe200000108de */
[-CC-:B------:R-:W-:Y:S01]  /*d2a0*/  FFMA.FTZ R178, R178, R15.reuse, -R222.reuse ;  /* 0x0000000fb2b27223 */ /* 0x180fe200000108de */
[----:B------:R-:W-:Y:S01]  /*d2b0*/  FADD.FTZ R3, R160, R3 ;  /* 0x00000003a0037221 */ /* 0x000fe20000010000 */
[-CC-:B------:R-:W-:Y:S01]  /*d2c0*/  FFMA.FTZ R179, R179, R15.reuse, -R222.reuse ;  /* 0x0000000fb3b37223 */ /* 0x180fe200000108de */
[----:B------:R-:W-:Y:S01]  /*d2d0*/  FFMA.FTZ R182, R182, R15, -R222 ;  /* 0x0000000fb6b67223 */ /* 0x000fe200000108de */
[----:B------:R-:W3:Y:S01]  /*d2e0*/  MUFU.EX2 R169, R169 ;  /* 0x000000a900a97308 */ /* 0x000ee20000000800 */
[----:B--2---:R-:W-:Y:S01]  /*d2f0*/  F2FP.BF16.F32.PACK_AB R154, R157, R198 ;  /* 0x000000c69d9a723e */ /* 0x004fe200000010ff */
[----:B------:R-:W-:-:S02]  /*d300*/  @!P1 VIADD R157, R211, 0x22840 ;  /* 0x00022840d39d9836 */ /* 0x000fc40000000000 */
[-CC-:B------:R-:W-:Y:S01]  /*d310*/  FFMA.FTZ R183, R183, R15.reuse, -R222.reuse ;  /* 0x0000000fb7b77223 */ /* 0x180fe200000108de */
[-CC-:B------:R-:W-:Y:S01]  /*d320*/  FFMA.FTZ R220, R220, R15.reuse, -R222.reuse ;  /* 0x0000000fdcdc7223 */ /* 0x180fe200000108de */
[-CC-:B------:R-:W-:Y:S01]  /*d330*/  FFMA.FTZ R187, R187, R15.reuse, -R222.reuse ;  /* 0x0000000fbbbb7223 */ /* 0x180fe200000108de */
[-CC-:B------:R-:W-:Y:S01]  /*d340*/  FFMA.FTZ R153, R153, R15.reuse, -R222.reuse ;  /* 0x0000000f99997223 */ /* 0x180fe200000108de */
[----:B------:R-:W-:Y:S01]  /*d350*/  @!P1 PRMT R157, RZ, 0x654, R157 ;  /* 0x00000654ff9d9816 */ /* 0x000fe2000000009d */
[----:B------:R2:W-:Y:S06]  /*d360*/  BAR.ARV R177, 0x100 ;  /* 0x000400b10000751d */ /* 0x0005ec0000002000 */
[----:B------:R4:W-:Y:S01]  /*d370*/  @!P1 SYNCS.ARRIVE.TRANS64.RED.A1T0 RZ, [R157+URZ], RZ ;  /* 0x000000ff9dff99a7 */ /* 0x0009e2000810043f */
[----:B------:R-:W5:Y:S01]  /*d380*/  MUFU.EX2 R172, R172 ;  /* 0x000000ac00ac7308 */ /* 0x000f620000000800 */
[-CC-:B------:R-:W-:Y:S01]  /*d390*/  FFMA.FTZ R190, R190, R15.reuse, -R222.reuse ;  /* 0x0000000fbebe7223 */ /* 0x180fe200000108de */
[----:B---3--:R-:W-:Y:S01]  /*d3a0*/  FADD.FTZ R3, R169, R3 ;  /* 0x00000003a9037221 */ /* 0x008fe20000010000 */
[-CC-:B------:R-:W-:Y:S01]  /*d3b0*/  FFMA.FTZ R191, R191, R15.reuse, -R222.reuse ;  /* 0x0000000fbfbf7223 */ /* 0x180fe200000108de */
[-CC-:B------:R-:W-:Y:S01]  /*d3c0*/  FFMA.FTZ R195, R195, R15.reuse, -R222.reuse ;  /* 0x0000000fc3c37223 */ /* 0x180fe200000108de */
[-CC-:B------:R-:W-:Y:S01]  /*d3d0*/  FFMA.FTZ R194, R194, R15.reuse, -R222.reuse ;  /* 0x0000000fc2c27223 */ /* 0x180fe200000108de */
[----:B------:R-:W-:Y:S01]  /*d3e0*/  FFMA.FTZ R197, R197, R15, -R222 ;  /* 0x0000000fc5c57223 */ /* 0x000fe200000108de */
[----:B----4-:R-:W-:Y:S01]  /*d3f0*/  FSEL R157, R176, RZ, P2 ;  /* 0x000000ffb09d7208 */ /* 0x010fe20001000000 */
[----:B------:R-:W3:Y:S01]  /*d400*/  MUFU.EX2 R173, R173 ;  /* 0x000000ad00ad7308 */ /* 0x000ee20000000800 */
[----:B------:R-:W-:-:S02]  /*d410*/  F2FP.BF16.F32.PACK_AB R160, R169, R160 ;  /* 0x000000a0a9a0723e */ /* 0x000fc400000010ff */
[----:B------:R-:W-:Y:S01]  /*d420*/  F2FP.BF16.F32.PACK_AB R156, R161, R156 ;  /* 0x0000009ca19c723e */ /* 0x000fe200000010ff */
[----:B------:R-:W-:-:S04]  /*d430*/  FADD.FTZ R157, -R157, R219 ;  /* 0x000000db9d9d7221 */ /* 0x000fc80000010100 */
[----:B------:R-:W-:Y:S01]  /*d440*/  FMUL.FTZ R157, R157, R15 ;  /* 0x0000000f9d9d7220 */ /* 0x000fe20000410000 */
[----:B------:R-:W4:Y:S01]  /*d450*/  MUFU.EX2 R180, R180 ;  /* 0x000000b400b47308 */ /* 0x000f220000000800 */
[----:B-----5:R-:W-:-:S07]  /*d460*/  FADD.FTZ R3, R172, R3 ;  /* 0x00000003ac037221 */ /* 0x020fce0000010000 */
[----:B------:R-:W5:Y:S01]  /*d470*/  MUFU.EX2 R219, R157 ;  /* 0x0000009d00db7308 */ /* 0x000f620000000800 */
[----:B---3--:R-:W-:-:S04]  /*d480*/  FADD.FTZ R3, R173, R3 ;  /* 0x00000003ad037221 */ /* 0x008fc80000010000 */
[----:B------:R-:W-:-:S03]  /*d490*/  FADD.FTZ R3, R168, R3 ;  /* 0x00000003a8037221 */ /* 0x000fc60000010000 */
[----:B------:R-:W3:Y:S01]  /*d4a0*/  MUFU.EX2 R193, R193 ;  /* 0x000000c100c17308 */ /* 0x000ee20000000800 */
[----:B------:R-:W-:-:S04]  /*d4b0*/  FADD.FTZ R3, R199, R3 ;  /* 0x00000003c7037221 */ /* 0x000fc80000010000 */
[----:B----4-:R-:W-:-:S03]  /*d4c0*/  FADD.FTZ R3, R180, R3 ;  /* 0x00000003b4037221 */ /* 0x010fc60000010000 */
[----:B------:R-:W4:Y:S01]  /*d4d0*/  MUFU.EX2 R181, R181 ;  /* 0x000000b500b57308 */ /* 0x000f220000000800 */
[----:B-----5:R-:W-:Y:S01]  /*d4e0*/  FFMA.FTZ R0, R219, R0, R186 ;  /* 0x00000000db007223 */ /* 0x020fe200000100ba */
[-C--:B------:R-:W-:Y:S01]  /*d4f0*/  FMUL.FTZ R26, R26, R219.reuse ;  /* 0x000000db1a1a7220 */ /* 0x080fe20000410000 */
[-C--:B------:R-:W-:Y:S01]  /*d500*/  FMUL.FTZ R27, R27, R219.reuse ;  /* 0x000000db1b1b7220 */ /* 0x080fe20000410000 */
[-C--:B------:R-:W-:Y:S01]  /*d510*/  FMUL.FTZ R30, R30, R219.reuse ;  /* 0x000000db1e1e7220 */ /* 0x080fe20000410000 */
[-C--:B------:R-:W-:Y:S01]  /*d520*/  FMUL.FTZ R31, R31, R219.reuse ;  /* 0x000000db1f1f7220 */ /* 0x080fe20000410000 */
[-C--:B------:R-:W-:Y:S01]  /*d530*/  FMUL.FTZ R34, R34, R219.reuse ;  /* 0x000000db22227220 */ /* 0x080fe20000410000 */
[-C--:B------:R-:W-:Y:S01]  /*d540*/  FMUL.FTZ R35, R35, R219.reuse ;  /* 0x000000db23237220 */ /* 0x080fe20000410000 */
[----:B------:R5:W0:Y:S01]  /*d550*/  MUFU.EX2 R222, R158 ;  /* 0x0000009e00de7308 */ /* 0x000a220000000800 */
        /* <DEDUP_REMOVED lines=9> */
[----:B-----5:R-:W-:Y:S01]  /*d5f0*/  F2FP.BF16.F32.PACK_AB R158, R165, R164 ;  /* 0x000000a4a59e723e */ /* 0x020fe200000010ff */
[-C--:B------:R-:W-:Y:S01]  /*d600*/  FMUL.FTZ R50, R50, R219.reuse ;  /* 0x000000db32327220 */ /* 0x080fe20000410000 */
[----:B------:R-:W-:Y:S01]  /*d610*/  F2FP.BF16.F32.PACK_AB R164, R199, R168 ;  /* 0x000000a8c7a4723e */ /* 0x000fe200000010ff */
        /* <DEDUP_REMOVED lines=29> */
[----:B---3--:R-:W-:Y:S01]  /*d7f0*/  F2FP.BF16.F32.PACK_AB R162, R173, R172 ;  /* 0x000000acada2723e */ /* 0x008fe200000010ff */
[-C--:B------:R-:W-:Y:S01]  /*d800*/  FMUL.FTZ R94, R94, R219.reuse ;  /* 0x000000db5e5e7220 */ /* 0x080fe20000410000 */
[----:B------:R-:W-:Y:S01]  /*d810*/  F2FP.BF16.F32.PACK_AB R168, R185, R184 ;  /* 0x000000b8b9a8723e */ /* 0x000fe200000010ff */
        /* <DEDUP_REMOVED lines=19> */
[----:B------:R4:W5:Y:S01]  /*d950*/  MUFU.EX2 R225, R166 ;  /* 0x000000a600e17308 */ /* 0x0009620000000800 */
        /* <DEDUP_REMOVED lines=9> */
[----:B----4-:R-:W-:Y:S01]  /*d9f0*/  F2FP.BF16.F32.PACK_AB R166, R181, R180 ;  /* 0x000000b4b5a6723e */ /* 0x010fe200000010ff */
[-C--:B------:R-:W-:Y:S01]  /*da00*/  FMUL.FTZ R138, R138, R219.reuse ;  /* 0x000000db8a8a7220 */ /* 0x080fe20000410000 */
[-C--:B------:R-:W-:Y:S01]  /*da10*/  FMUL.FTZ R139, R139, R219.reuse ;  /* 0x000000db8b8b7220 */ /* 0x080fe20000410000 */
[-C--:B------:R-:W-:Y:S01]  /*da20*/  FMUL.FTZ R142, R142, R219.reuse ;  /* 0x000000db8e8e7220 */ /* 0x080fe20000410000 */
[-C--:B------:R-:W-:Y:S01]  /*da30*/  FMUL.FTZ R143, R143, R219.reuse ;  /* 0x000000db8f8f7220 */ /* 0x080fe20000410000 */
[-C--:B------:R-:W-:Y:S01]  /*da40*/  FMUL.FTZ R146, R146, R219.reuse ;  /* 0x000000db92927220 */ /* 0x080fe20000410000 */
[----:B------:R-:W3:Y:S01]  /*da50*/  MUFU.EX2 R167, R167 ;  /* 0x000000a700a77308 */ /* 0x000ee20000000800 */
[----:B-----5:R-:W-:Y:S01]  /*da60*/  FADD.FTZ R0, R225, R0 ;  /* 0x00000000e1007221 */ /* 0x020fe20000010000 */
[-C--:B------:R-:W-:Y:S01]  /*da70*/  FMUL.FTZ R147, R147, R219.reuse ;  /* 0x000000db93937220 */ /* 0x080fe20000410000 */
[-C--:B------:R-:W-:Y:S01]  /*da80*/  FMUL.FTZ R150, R150, R219.reuse ;  /* 0x000000db96967220 */ /* 0x080fe20000410000 */
[----:B------:R-:W-:-:S04]  /*da90*/  FMUL.FTZ R151, R151, R219 ;  /* 0x000000db97977220 */ /* 0x000fc80000410000 */
[----:B------:R-:W4:Y:S01]  /*daa0*/  MUFU.EX2 R155, R155 ;  /* 0x0000009b009b7308 */ /* 0x000f220000000800 */
[----:B0-----:R-:W-:-:S07]  /*dab0*/  FADD.FTZ R3, R192, R3 ;  /* 0x00000003c0037221 */ /* 0x001fce0000010000 */
[----:B------:R0:W5:Y:S01]  /*dac0*/  MUFU.EX2 R198, R170 ;  /* 0x000000aa00c67308 */ /* 0x0001620000000800 */
[----:B---3--:R-:W-:-:S07]  /*dad0*/  FADD.FTZ R0, R167, R0 ;  /* 0x00000000a7007221 */ /* 0x008fce0000010000 */
[----:B------:R-:W3:Y:S01]  /*dae0*/  MUFU.EX2 R171, R171 ;  /* 0x000000ab00ab7308 */ /* 0x000ee20000000800 */
[C---:B----4-:R-:W-:Y:S01]  /*daf0*/  FADD.FTZ R3, R155.reuse, R3 ;  /* 0x000000039b037221 */ /* 0x050fe20000010000 */
[----:B------:R-:W-:Y:S02]  /*db00*/  F2FP.BF16.F32.PACK_AB R172, R155, R192 ;  /* 0x000000c09bac723e */ /* 0x000fe400000010ff */
[----:B0-----:R-:W-:-:S04]  /*db10*/  F2FP.BF16.F32.PACK_AB R170, R189, R188 ;  /* 0x000000bcbdaa723e */ /* 0x001fc800000010ff */
[----:B------:R-:W0:Y:S01]  /*db20*/  MUFU.EX2 R221, R221 ;  /* 0x000000dd00dd7308 */ /* 0x000e220000000800 */
[----:B-----5:R-:W-:-:S07]  /*db30*/  FADD.FTZ R155, R198, R0 ;  /* 0x00000000c69b7221 */ /* 0x020fce0000010000 */
[----:B------:R-:W4:Y:S01]  /*db40*/  MUFU.EX2 R175, R175 ;  /* 0x000000af00af7308 */ /* 0x000f220000000800 */
[----:B---3--:R-:W-:-:S07]  /*db50*/  FADD.FTZ R155, R171, R155 ;  /* 0x0000009bab9b7221 */ /* 0x008fce0000010000 */
[----:B------:R-:W3:Y:S01]  /*db60*/  MUFU.EX2 R165, R178 ;  /* 0x000000b200a57308 */ /* 0x000ee20000000800 */
[----:B0-----:R-:W-:-:S07]  /*db70*/  FADD.FTZ R155, R221, R155 ;  /* 0x0000009bdd9b7221 */ /* 0x001fce0000010000 */
[----:B------:R-:W0:Y:S01]  /*db80*/  MUFU.EX2 R179, R179 ;  /* 0x000000b300b37308 */ /* 0x000e220000000800 */
[----:B----4-:R-:W-:-:S07]  /*db90*/  FADD.FTZ R155, R175, R155 ;  /* 0x0000009baf9b7221 */ /* 0x010fce0000010000 */
[----:B------:R-:W4:Y:S01]  /*dba0*/  MUFU.EX2 R182, R182 ;  /* 0x000000b600b67308 */ /* 0x000f220000000800 */
[----:B---3--:R-:W-:Y:S01]  /*dbb0*/  FADD.FTZ R178, R165, R155 ;  /* 0x0000009ba5b27221 */ /* 0x008fe20000010000 */
[----:B------:R-:W-:Y:S02]  /*dbc0*/  F2FP.BF16.F32.PACK_AB R155, R159, R222 ;  /* 0x000000de9f9b723e */ /* 0x000fe400000010ff */
[----:B------:R-:W-:-:S04]  /*dbd0*/  F2FP.BF16.F32.PACK_AB R159, R167, R225 ;  /* 0x000000e1a79f723e */ /* 0x000fc800000010ff */
[----:B------:R-:W3:Y:S01]  /*dbe0*/  MUFU.EX2 R183, R183 ;  /* 0x000000b700b77308 */ /* 0x000ee20000000800 */
[C---:B0-----:R-:W-:Y:S01]  /*dbf0*/  FADD.FTZ R157, R179.reuse, R178 ;  /* 0x000000b2b39d7221 */ /* 0x041fe20000010000 */
[----:B------:R-:W-:-:S06]  /*dc00*/  F2FP.BF16.F32.PACK_AB R165, R179, R165 ;  /* 0x000000a5b3a5723e */ /* 0x000fcc00000010ff */
[----:B------:R-:W0:Y:S01]  /*dc10*/  MUFU.EX2 R169, R220 ;  /* 0x000000dc00a97308 */ /* 0x000e220000000800 */
[----:B----4-:R-:W-:Y:S01]  /*dc20*/  FADD.FTZ R178, R182, R157 ;  /* 0x0000009db6b27221 */ /* 0x010fe20000010000 */
[----:B------:R-:W-:Y:S02]  /*dc30*/  F2FP.BF16.F32.PACK_AB R157, R163, R224 ;  /* 0x000000e0a39d723e */ /* 0x000fe400000010ff */
[----:B------:R-:W-:-:S04]  /*dc40*/  F2FP.BF16.F32.PACK_AB R163, R175, R221 ;  /* 0x000000ddafa3723e */ /* 0x000fc800000010ff */
[----:B------:R-:W4:Y:S01]  /*dc50*/  MUFU.EX2 R187, R187 ;  /* 0x000000bb00bb7308 */ /* 0x000f220000000800 */
[C---:B---3--:R-:W-:Y:S01]  /*dc60*/  FADD.FTZ R178, R183.reuse, R178 ;  /* 0x000000b2b7b27221 */ /* 0x048fe20000010000 */
[----:B------:R-:W-:-:S06]  /*dc70*/  F2FP.BF16.F32.PACK_AB R167, R183, R182 ;  /* 0x000000b6b7a7723e */ /* 0x000fcc00000010ff */
[----:B------:R3:W5:Y:S01]  /*dc80*/  MUFU.EX2 R0, R153 ;  /* 0x0000009900007308 */ /* 0x0007620000000800 */
[----:B0-----:R-:W-:-:S07]  /*dc90*/  FADD.FTZ R178, R169, R178 ;  /* 0x000000b2a9b27221 */ /* 0x001fce0000010000 */
[----:B------:R-:W0:Y:S01]  /*dca0*/  MUFU.EX2 R190, R190 ;  /* 0x000000be00be7308 */ /* 0x000e220000000800 */
[----:B----4-:R-:W-:Y:S01]  /*dcb0*/  FADD.FTZ R161, R187, R178 ;  /* 0x000000b2bba17221 */ /* 0x010fe20000010000 */
[----:B---3--:R-:W-:Y:S02]  /*dcc0*/  F2FP.BF16.F32.PACK_AB R153, R193, R186 ;  /* 0x000000bac199723e */ /* 0x008fe400000010ff */
[----:B------:R-:W-:-:S04]  /*dcd0*/  F2FP.BF16.F32.PACK_AB R169, R187, R169 ;  /* 0x000000a9bba9723e */ /* 0x000fc800000010ff */
[----:B------:R-:W3:Y:S01]  /*dce0*/  MUFU.EX2 R173, R191 ;  /* 0x000000bf00ad7308 */ /* 0x000ee20000000800 */
[----:B-----5:R-:W-:-:S07]  /*dcf0*/  FADD.FTZ R161, R0, R161 ;  /* 0x000000a100a17221 */ /* 0x020fce0000010000 */
[----:B------:R-:W4:Y:S01]  /*dd00*/  MUFU.EX2 R195, R195 ;  /* 0x000000c300c37308 */ /* 0x000f220000000800 */
[----:B0-----:R-:W-:Y:S01]  /*dd10*/  FADD.FTZ R178, R190, R161 ;  /* 0x000000a1beb27221 */ /* 0x001fe20000010000 */
[----:B------:R-:W-:-:S06]  /*dd20*/  F2FP.BF16.F32.PACK_AB R161, R171, R198 ;  /* 0x000000c6aba1723e */ /* 0x000fcc00000010ff */
[----:B------:R-:W0:Y:S01]  /*dd30*/  MUFU.EX2 R196, R196 ;  /* 0x000000c400c47308 */ /* 0x000e220000000800 */
[----:B---3--:R-:W-:-:S07]  /*dd40*/  FADD.FTZ R178, R173, R178 ;  /* 0x000000b2adb27221 */ /* 0x008fce0000010000 */
[----:B------:R-:W3:Y:S01]  /*dd50*/  MUFU.EX2 R194, R194 ;  /* 0x000000c200c27308 */ /* 0x000ee20000000800 */
[C---:B----4-:R-:W-:Y:S01]  /*dd60*/  FADD.FTZ R171, R195.reuse, R178 ;  /* 0x000000b2c3ab7221 */ /* 0x050fe20000010000 */
[----:B------:R-:W-:-:S06]  /*dd70*/  F2FP.BF16.F32.PACK_AB R173, R195, R173 ;  /* 0x000000adc3ad723e */ /* 0x000fcc00000010ff */
[----:B------:R-:W4:Y:S01]  /*dd80*/  MUFU.EX2 R197, R197 ;  /* 0x000000c500c57308 */ /* 0x000f220000000800 */
[----:B0-----:R-:W-:-:S04]  /*dd90*/  FADD.FTZ R3, R196, R3 ;  /* 0x00000003c4037221 */ /* 0x001fc80000010000 */
[C---:B------:R-:W-:Y:S01]  /*dda0*/  FADD.FTZ R3, R174.reuse, R3 ;  /* 0x00000003ae037221 */ /* 0x040fe20000010000 */
[----:B------:R-:W-:Y:S01]  /*ddb0*/  F2FP.BF16.F32.PACK_AB R174, R174, R196 ;  /* 0x000000c4aeae723e */ /* 0x000fe200000010ff */
[----:B---3--:R-:W-:Y:S01]  /*ddc0*/  FADD.FTZ R178, R194, R171 ;  /* 0x000000abc2b27221 */ /* 0x008fe20000010000 */
[----:B------:R-:W-:-:S03]  /*ddd0*/  F2FP.BF16.F32.PACK_AB R171, R190, R0 ;  /* 0x00000000beab723e */ /* 0x000fc600000010ff */
[C---:B----4-:R-:W-:Y:S01]  /*dde0*/  FADD.FTZ R0, R197.reuse, R178 ;  /* 0x000000b2c5007221 */ /* 0x050fe20000010000 */
[----:B------:R-:W-:Y:S01]  /*ddf0*/  F2FP.BF16.F32.PACK_AB R175, R197, R194 ;  /* 0x000000c2c5af723e */ /* 0x000fe200000010ff */
[----:B--2---:R-:W-:Y:S06]  /*de00*/  @!P0 BRA `(.L_x_14199) ;  /* 0x0000000000048947 */ /* 0x004fec0003800000 */
[----:B------:R-:W-:Y:S01]  /*de10*/  BPT.TRAP 0x1 ;  /* 0x000000040000795c */ /* 0x000fe20000300000 */
.L_x_14199:
[----:B------:R0:W2:Y:S01]  /*de20*/  SYNCS.PHASECHK.TRANS64.TRYWAIT P2, [R211+URZ+0x22850], R212 ;  /* 0x022850d4d30075a7 */ /* 0x0000a2000804017f */
[----:B------:R-:W-:Y:S05]  /*de30*/  @!P0 BRA `(.L_x_14200) ;  /* 0x0000000000048947 */ /* 0x000fea0003800000 */
[----:B------:R-:W-:Y:S01]  /*de40*/  BPT.TRAP 0x1 ;  /* 0x000000040000795c */ /* 0x000fe20000300000 */
.L_x_14200:
[----:B------:R-:W-:Y:S04]  /*de50*/  BSSY B0, `(.L_x_14201) ;  /* 0x0000004000007945 */ /* 0x000fe80003800000 */
[----:B--2---:R-:W-:Y:S05]  /*de60*/  @P2 BRA `(.L_x_14202) ;  /* 0x0000000000082947 */ /* 0x004fea0003800000 */
[----:B------:R-:W2:Y:S02]  /*de70*/  SYNCS.PHASECHK.TRANS64.TRYWAIT P2, [R211+URZ+0x22850], R212 ;  /* 0x022850d4d30075a7 */ /* 0x000ea4000804017f */
[----:B--2---:R-:W-:Y:S05]  /*de80*/  @!P2 BRA `(.L_x_14203) ;  /* 0x000000e80044a947 */ /* 0x004fea0003800000 */
.L_x_14202:
[----:B------:R-:W-:Y:S05]  /*de90*/  BSYNC B0 ;  /* 0x0000000000007941 */ /* 0x000fea0003800000 */
.L_x_14201:
        /* <DEDUP_REMOVED lines=59> */
.L_x_14194:
[----:B------:R-:W-:-:S13]  /*e250*/  ISETP.GE.AND P2, PT, R21, RZ, PT ;  /* 0x000000ff1500720c */ /* 0x000fda0003f46270 */
[----:B------:R-:W-:Y:S05]  /*e260*/  @!P2 BRA `(.L_x_14205) ;  /* 0x000000240030a947 */ /* 0x000fea0003800000 */
[----:B------:R-:W-:Y:S02]  /*e270*/  IMAD.MOV.U32 R209, RZ, RZ, R176 ;  /* 0x000000ffffd17224 */ /* 0x000fe400078e00b0 */
[----:B0-----:R-:W-:-:S07]  /*e280*/  IMAD.MOV.U32 R211, RZ, RZ, R14 ;  /* 0x000000ffffd37224 */ /* 0x001fce00078e000e */
.L_x_14215:
[----:B------:R-:W-:Y:S01]  /*e290*/  VIADD R19, R19, 0x1 ;  /* 0x0000000113137836 */ /* 0x000fe20000000000 */
[----:B------:R-:W-:Y:S05]  /*e2a0*/  YIELD ;  /* 0x0000000000007946 */ /* 0x000fea0003800000 */
[----:B------:R-:W-:-:S04]  /*e2b0*/  ISETP.NE.AND P2, PT, R19, 0x2, PT ;  /* 0x000000021300780c */ /* 0x000fc80003f45270 */
[----:B------:R-:W-:Y:S02]  /*e2c0*/  SEL R14, RZ, 0x1, P2 ;  /* 0x00000001ff0e7807 */ /* 0x000fe40001000000 */
[----:B------:R-:W-:Y:S02]  /*e2d0*/  SEL R19, R19, RZ, P2 ;  /* 0x000000ff13137207 */ /* 0x000fe40001000000 */
[----:B------:R-:W-:Y:S01]  /*e2e0*/  LOP3.LUT R23, R23, R14, RZ, 0x3c, !PT ;  /* 0x0000000e17177212 */ /* 0x000fe200078e3cff */
[----:B-1----:R-:W-:Y:S06]  /*e2f0*/  @!P0 BRA `(.L_x_14206) ;  /* 0x0000000000048947 */ /* 0x002fec0003800000 */
[----:B------:R-:W-:Y:S01]  /*e300*/  BPT.TRAP 0x1 ;  /* 0x000000040000795c */ /* 0x000fe20000300000 */
.L_x_14206:
[----:B------:R-:W-:Y:S01]  /*e310*/  IMAD R20, R19, 0x8, R18 ;  /* 0x0000000813147824 */ /* 0x000fe200078e0212 */
[----:B------:R-:W-:-:S04]  /*e320*/  SHF.L.U32 R207, R23, 0x1f, RZ ;  /* 0x0000001f17cf7819 */ /* 0x000fc800000006ff */
[----:B------:R0:W1:Y:S01]  /*e330*/  SYNCS.PHASECHK.TRANS64.TRYWAIT P2, [R20+URZ+0x22830], R207 ;  /* 0x022830cf140075a7 */ /* 0x000062000804017f */
[----:B------:R-:W-:Y:S05]  /*e340*/  @!P0 BRA `(.L_x_14207) ;  /* 0x0000000000048947 */ /* 0x000fea0003800000 */
[----:B------:R-:W-:Y:S01]  /*e350*/  BPT.TRAP 0x1 ;  /* 0x000000040000795c */ /* 0x000fe20000300000 */
.L_x_14207:
[----:B------:R-:W-:Y:S02]  /*e360*/  IMAD R154, R19, 0x300, R13 ;  /* 0x00000300139a7824 */ /* 0x000fe400078e020d */
[----:B------:R-:W-:Y:S01]  /*e370*/  IMAD.MOV.U32 R155, RZ, RZ, 0x40000040 ;  /* 0x40000040ff9b7424 */ /* 0x000fe200078e00ff */
[----:B-1----:R-:W-:Y:S06]  /*e380*/  @P2 BRA `(.L_x_14208) ;  /* 0x0000000000082947 */ /* 0x002fec0003800000 */
[----:B------:R-:W1:Y:S02]  /*e390*/  SYNCS.PHASECHK.TRANS64.TRYWAIT P2, [R20+URZ+0x22830], R207 ;  /* 0x022830cf140075a7 */ /* 0x000e64000804017f */
[----:B-1----:R-:W-:Y:S05]  /*e3a0*/  @!P2 BRA `(.L_x_14209) ;  /* 0x000000e40010a947 */ /* 0x002fea0003800000 */
.L_x_14208:
        /* <DEDUP_REMOVED lines=14> */
[----:B------:R-:W2:Y:S01]  /*e490*/  S2R R221, SR_TID.X ;  /* 0x0000000000dd7919 */ /* 0x000ea20000002100 */
[----:B------:R-:W-:-:S02]  /*e4a0*/  R2UR UR19, R155 ;  /* 0x000000009b1372ca */ /* 0x000fc400000e0000 */
[----:B------:R-:W-:Y:S01]  /*e4b0*/  WARPGROUP.ARRIVE ;  /* 0x00000000000079c5 */ /* 0x000fe20000000000 */
        /* <DEDUP_REMOVED lines=9> */
[----:B--2---:R-:W-:Y:S01]  /*e550*/  SHF.R.U32.HI R221, RZ, 0x7, R221 ;  /* 0x00000007ffdd7819 */ /* 0x004fe200000116dd */
        /* <DEDUP_REMOVED lines=60> */
[----:B------:R-:W-:-:S04]  /*e920*/  FMUL.FTZ R199, R199, UR44 ;  /* 0x0000002cc7c77c20 */ /* 0x000fc80008410000 */
        /* <DEDUP_REMOVED lines=48> */
[----:B------:R-:W-:Y:S01]  /*ec30*/  MUFU.TANH R167, R167 ;  /* 0x000000a700a77308 */ /* 0x000fe20000002400 */
[----:B--2---:R-:W-:Y:S01]  /*ec40*/  FMNMX.FTZ R14, R14, R15, !PT ;  /* 0x0000000f0e0e7209 */ /* 0x004fe20007810000 */
[----:B------:R-:W-:-:S04]  /*ec50*/  IMAD.U32 R15, RZ, RZ, UR42 ;  /* 0x0000002aff0f7e24 */ /* 0x000fc8000f8e00ff */
        /* <DEDUP_REMOVED lines=29> */
[----:B------:R4:W-:Y:S01]  /*ee30*/  MUFU.EX2 R219, R157 ;  /* 0x0000009d00db7308 */ /* 0x0009e20000000800 */
[-C--:B--2---:R-:W-:Y:S01]  /*ee40*/  FMUL.FTZ R24, R24, R211.reuse ;  /* 0x000000d318187220 */ /* 0x084fe20000410000 */
[-C--:B------:R-:W-:Y:S01]  /*ee50*/  FMUL.FTZ R25, R25, R211.reuse ;  /* 0x000000d319197220 */ /* 0x080fe20000410000 */
[-C--:B------:R-:W-:Y:S01]  /*ee60*/  FMUL.FTZ R28, R28, R211.reuse ;  /* 0x000000d31c1c7220 */ /* 0x080fe20000410000 */
[-C--:B------:R-:W-:Y:S01]  /*ee70*/  FMUL.FTZ R29, R29, R211.reuse ;  /* 0x000000d31d1d7220 */ /* 0x080fe20000410000 */
[-C--:B------:R-:W-:Y:S01]  /*ee80*/  FMUL.FTZ R32, R32, R211.reuse ;  /* 0x000000d320207220 */ /* 0x080fe20000410000 */
[-C--:B------:R-:W-:Y:S01]  /*ee90*/  FMUL.FTZ R33, R33, R211.reuse ;  /* 0x000000d321217220 */ /* 0x080fe20000410000 */
[----:B------:R-:W-:Y:S01]  /*eea0*/  FMUL.FTZ R36, R36, R211 ;  /* 0x000000d324247220 */ /* 0x000fe20000410000 */
[----:B------:R-:W2:Y:S01]  /*eeb0*/  MUFU.EX2 R154, R153 ;  /* 0x00000099009a7308 */ /* 0x000ea20000000800 */
[----:B----4-:R-:W-:Y:S01]  /*eec0*/  FMUL.FTZ R157, R178, UR44 ;  /* 0x0000002cb29d7c20 */ /* 0x010fe20008410000 */
        /* <DEDUP_REMOVED lines=64> */
[C---:B--2---:R-:W-:Y:S01]  /*f2d0*/  FADD.FTZ R211, R154.reuse, R211 ;  /* 0x000000d39ad37221 */ /* 0x044fe20000010000 */
[----:B------:R-:W-:Y:S01]  /*f2e0*/  F2FP.BF16.F32.PACK_AB R152, R154, R152 ;  /* 0x000000989a98723e */ /* 0x000fe200000010ff */
[----:B------:R-:W-:Y:S01]  /*f2f0*/  FMUL.FTZ R153, R171, UR44 ;  /* 0x0000002cab997c20 */ /* 0x000fe20008410000 */
[----:B------:R-:W-:Y:S01]  /*f300*/  FMNMX.FTZ R179, R159, R179, !PT ;  /* 0x000000b39fb37209 */ /* 0x000fe20007810000 */
[----:B------:R2:W3:Y:S08]  /*f310*/  MUFU.EX2 R154, R156 ;  /* 0x0000009c009a7308 */ /* 0x0004f00000000800 */
[----:B------:R-:W4:Y:S01]  /*f320*/  MUFU.TANH R3, R3 ;  /* 0x0000000300037308 */ /* 0x000f220000002400 */
[----:B--2---:R-:W-:Y:S01]  /*f330*/  FMUL.FTZ R156, R175, UR44 ;  /* 0x0000002caf9c7c20 */ /* 0x004fe20008410000 */
[----:B------:R-:W-:Y:S01]  /*f340*/  FMUL.FTZ R175, R182, UR44 ;  /* 0x0000002cb6af7c20 */ /* 0x000fe20008410000 */
[----:B------:R-:W-:-:S04]  /*f350*/  FMNMX.FTZ R182, R162, R179, !PT ;  /* 0x000000b3a2b67209 */ /* 0x000fc80007810000 */
[----:B------:R-:W-:Y:S01]  /*f360*/  FMNMX.FTZ R182, R163, R182, !PT ;  /* 0x000000b6a3b67209 */ /* 0x000fe20007810000 */
[----:B------:R-:W2:Y:S01]  /*f370*/  MUFU.TANH R153, R153 ;  /* 0x0000009900997308 */ /* 0x000ea20000002400 */
[----:B---3--:R-:W-:Y:S01]  /*f380*/  FADD.FTZ R171, R154, R211 ;  /* 0x000000d39aab7221 */ /* 0x008fe20000010000 */
[----:B------:R-:W-:-:S03]  /*f390*/  F2FP.BF16.F32.PACK_AB R154, R219, R154 ;  /* 0x0000009adb9a723e */ /* 0x000fc600000010ff */
[----:B------:R-:W-:-:S03]  /*f3a0*/  FADD.FTZ R171, R219, R171 ;  /* 0x000000abdbab7221 */ /* 0x000fc60000010000 */
[----:B------:R-:W3:Y:S08]  /*f3b0*/  MUFU.TANH R170, R170 ;  /* 0x000000aa00aa7308 */ /* 0x000ef00000002400 */
[----:B------:R5:W-:Y:S08]  /*f3c0*/  MUFU.TANH R178, R183 ;  /* 0x000000b700b27308 */ /* 0x000bf00000002400 */
[----:B------:R-:W0:Y:S01]  /*f3d0*/  MUFU.TANH R156, R156 ;  /* 0x0000009c009c7308 */ /* 0x000e220000002400 */
[----:B-----5:R-:W-:-:S04]  /*f3e0*/  FMNMX.FTZ R183, R166, R182, !PT ;  /* 0x000000b6a6b77209 */ /* 0x020fc80007810000 */
[----:B------:R-:W-:-:S03]  /*f3f0*/  FMNMX.FTZ R183, R167, R183, !PT ;  /* 0x000000b7a7b77209 */ /* 0x000fc60007810000 */
[----:B------:R-:W5:Y:S08]  /*f400*/  MUFU.TANH R157, R157 ;  /* 0x0000009d009d7308 */ /* 0x000f700000002400 */
[----:B------:R4:W-:Y:S08]  /*f410*/  MUFU.TANH R179, R186 ;  /* 0x000000ba00b37308 */ /* 0x0009f00000002400 */
[----:B------:R-:W1:Y:S01]  /*f420*/  MUFU.TANH R174, R174 ;  /* 0x000000ae00ae7308 */ /* 0x000e620000002400 */
[----:B----4-:R-:W-:-:S04]  /*f430*/  FMNMX.FTZ R186, R3, R183, !PT ;  /* 0x000000b703ba7209 */ /* 0x010fc80007810000 */
[----:B--2---:R-:W-:-:S03]  /*f440*/  FMNMX.FTZ R186, R153, R186, !PT ;  /* 0x000000ba99ba7209 */ /* 0x004fc60007810000 */
[----:B------:R-:W2:Y:S08]  /*f450*/  MUFU.TANH R175, R175 ;  /* 0x000000af00af7308 */ /* 0x000eb00000002400 */
[----:B------:R3:W4:Y:S08]  /*f460*/  MUFU.TANH R182, R187 ;  /* 0x000000bb00b67308 */ /* 0x0007300000002400 */
[----:B------:R5:W4:Y:S01]  /*f470*/  MUFU.TANH R183, R190 ;  /* 0x000000be00b77308 */ /* 0x000b220000002400 */
[----:B---3--:R-:W-:-:S04]  /*f480*/  FMNMX.FTZ R187, R170, R186, !PT ;  /* 0x000000baaabb7209 */ /* 0x008fc80007810000 */
[----:B0-----:R-:W-:-:S03]  /*f490*/  FMNMX.FTZ R187, R156, R187, !PT ;  /* 0x000000bb9cbb7209 */ /* 0x001fc60007810000 */
[----:B------:R2:W0:Y:S01]  /*f4a0*/  MUFU.TANH R186, R191 ;  /* 0x000000bf00ba7308 */ /* 0x0004220000002400 */
[----:B-----5:R-:W-:-:S04]  /*f4b0*/  FMNMX.FTZ R190, R157, R187, !PT ;  /* 0x000000bb9dbe7209 */ /* 0x020fc80007810000 */
[----:B-1----:R-:W-:-:S03]  /*f4c0*/  FMNMX.FTZ R190, R174, R190, !PT ;  /* 0x000000beaebe7209 */ /* 0x002fc60007810000 */
[----:B------:R1:W3:Y:S01]  /*f4d0*/  MUFU.TANH R187, R194 ;  /* 0x000000c200bb7308 */ /* 0x0002e20000002400 */
[----:B--2---:R-:W-:-:S04]  /*f4e0*/  FMNMX.FTZ R191, R175, R190, !PT ;  /* 0x000000beafbf7209 */ /* 0x004fc80007810000 */
[----:B------:R-:W-:-:S03]  /*f4f0*/  FMNMX.FTZ R191, R178, R191, !PT ;  /* 0x000000bfb2bf7209 */ /* 0x000fc60007810000 */
[----:B------:R2:W5:Y:S01]  /*f500*/  MUFU.TANH R190, R195 ;  /* 0x000000c300be7308 */ /* 0x0005620000002400 */
[----:B-1----:R-:W-:-:S04]  /*f510*/  FMNMX.FTZ R194, R179, R191, !PT ;  /* 0x000000bfb3c27209 */ /* 0x002fc80007810000 */
[----:B----4-:R-:W-:-:S03]  /*f520*/  FMNMX.FTZ R194, R182, R194, !PT ;  /* 0x000000c2b6c27209 */ /* 0x010fc60007810000 */
[----:B------:R-:W1:Y:S01]  /*f530*/  MUFU.TANH R191, R198 ;  /* 0x000000c600bf7308 */ /* 0x000e620000002400 */
[----:B--2---:R-:W-:-:S04]  /*f540*/  FMNMX.FTZ R195, R183, R194, !PT ;  /* 0x000000c2b7c37209 */ /* 0x004fc80007810000 */
[----:B0-----:R-:W-:-:S03]  /*f550*/  FMNMX.FTZ R195, R186, R195, !PT ;  /* 0x000000c3bac37209 */ /* 0x001fc60007810000 */
[----:B------:R-:W0:Y:S01]  /*f560*/  MUFU.TANH R194, R199 ;  /* 0x000000c700c27308 */ /* 0x000e220000002400 */
[----:B---3--:R-:W-:-:S04]  /*f570*/  FMNMX.FTZ R195, R187, R195, !PT ;  /* 0x000000c3bbc37209 */ /* 0x008fc80007810000 */
[----:B-----5:R-:W-:-:S03]  /*f580*/  FMNMX.FTZ R195, R190, R195, !PT ;  /* 0x000000c3bec37209 */ /* 0x020fc60007810000 */
[----:B------:R-:W-:Y:S01]  /*f590*/  MUFU.EX2 R160, R160 ;  /* 0x000000a000a07308 */ /* 0x000fe20000000800 */
[----:B-1----:R-:W-:-:S07]  /*f5a0*/  FMNMX.FTZ R195, R191, R195, !PT ;  /* 0x000000c3bfc37209 */ /* 0x002fce0007810000 */
[----:B------:R1:W-:Y:S01]  /*f5b0*/  MUFU.EX2 R199, R176 ;  /* 0x000000b000c77308 */ /* 0x0003e20000000800 */
[----:B0-----:R-:W-:-:S05]  /*f5c0*/  FMNMX.FTZ R195, R194, R195, !PT ;  /* 0x000000c3c2c37209 */ /* 0x001fca0007810000 */
[----:B------:R-:W0:Y:S02]  /*f5d0*/  SHFL.BFLY PT, R198, R195, 0x2, 0x1f ;  /* 0x0c401f00c3c67f89 */ /* 0x000e2400000e0000 */
[----:B------:R-:W2:Y:S08]  /*f5e0*/  MUFU.EX2 R161, R161 ;  /* 0x000000a100a17308 */ /* 0x000eb00000000800 */
[----:B------:R-:W-:Y:S08]  /*f5f0*/  MUFU.EX2 R164, R164 ;  /* 0x000000a400a47308 */ /* 0x000ff00000000800 */
[----:B------:R3:W-:Y:S01]  /*f600*/  MUFU.EX2 R211, R177 ;  /* 0x000000b100d37308 */ /* 0x0007e20000000800 */
[----:B0-----:R-:W-:-:S07]  /*f610*/  FMNMX.FTZ R195, R195, R198, !PT ;  /* 0x000000c6c3c37209 */ /* 0x001fce0007810000 */
[----:B------:R-:W-:Y:S01]  /*f620*/  MUFU.EX2 R165, R165 ;  /* 0x000000a500a57308 */ /* 0x000fe20000000800 */
[----:B------:R-:W1:Y:S07]  /*f630*/  SHFL.BFLY PT, R198, R195, 0x1, 0x1f ;  /* 0x0c201f00c3c67f89 */ /* 0x000e6e00000e0000 */
[----:B------:R-:W-:Y:S08]  /*f640*/  MUFU.EX2 R168, R168 ;  /* 0x000000a800a87308 */ /* 0x000ff00000000800 */
[----:B------:R-:W0:Y:S08]  /*f650*/  MUFU.EX2 R169, R169 ;  /* 0x000000a900a97308 */ /* 0x000e300000000800 */
[----:B------:R-:W-:Y:S01]  /*f660*/  MUFU.EX2 R172, R172 ;  /* 0x000000ac00ac7308 */ /* 0x000fe20000000800 */
[----:B-1----:R-:W-:-:S05]  /*f670*/  FMNMX.FTZ R176, R195, R198, !PT ;  /* 0x000000c6c3b07209 */ /* 0x002fca0007810000 */
[CC--:B------:R-:W-:Y:S01]  /*f680*/  FMUL.FTZ R198, R176.reuse, R15.reuse ;  /* 0x0000000fb0c67220 */ /* 0x0c0fe20000410000 */
[----:B---3--:R-:W-:Y:S01]  /*f690*/  FADD.FTZ R177, -R176, R209 ;  /* 0x000000d1b0b17221 */ /* 0x008fe20000010100 */
[----:B------:R-:W-:Y:S02]  /*f6a0*/  MUFU.EX2 R173, R173 ;  /* 0x000000ad00ad7308 */ /* 0x000fe40000000800 */
[-CC-:B------:R-:W-:Y:S01]  /*f6b0*/  FFMA.FTZ R196, R196, R15.reuse, -R198.reuse ;  /* 0x0000000fc4c47223 */ /* 0x180fe200000108c6 */
[-CC-:B------:R-:W-:Y:S01]  /*f6c0*/  FFMA.FTZ R158, R158, R15.reuse, -R198.reuse ;  /* 0x0000000f9e9e7223 */ /* 0x180fe200000108c6 */
[-C--:B------:R-:W-:Y:S01]  /*f6d0*/  FMUL.FTZ R177, R177, R15.reuse ;  /* 0x0000000fb1b17220 */ /* 0x080fe20000410000 */
        /* <DEDUP_REMOVED lines=22> */
[----:B------:R1:W3:Y:S01]  /*f840*/  MUFU.EX2 R153, R177 ;  /* 0x000000b100997308 */ /* 0x0002e20000000800 */
[----:B--2---:R-:W-:-:S07]  /*f850*/  F2FP.BF16.F32.PACK_AB R156, R161, R160 ;  /* 0x000000a0a19c723e */ /* 0x004fce00000010ff */
[----:B------:R2:W-:Y:S01]  /*f860*/  MUFU.EX2 R198, R158 ;  /* 0x0000009e00c67308 */ /* 0x0005e20000000800 */
[----:B-1----:R-:W-:-:S07]  /*f870*/  IADD3 R177, -R221, 0xb, RZ ;  /* 0x0000000bddb17810 */ /* 0x002fce0007ffe1ff */
[----:B------:R-:W1:Y:S01]  /*f880*/  MUFU.EX2 R196, R196 ;  /* 0x000000c400c47308 */ /* 0x000e620000000800 */
[----:B--2---:R-:W-:Y:S01]  /*f890*/  FADD.FTZ R158, R160, R171 ;  /* 0x000000aba09e7221 */ /* 0x004fe20000010000 */
[----:B0-----:R-:W-:Y:S01]  /*f8a0*/  F2FP.BF16.F32.PACK_AB R160, R169, R168 ;  /* 0x000000a8a9a0723e */ /* 0x001fe200000010ff */
[-C--:B---3--:R-:W-:Y:S01]  /*f8b0*/  FMUL.FTZ R26, R26, R153.reuse ;  /* 0x000000991a1a7220 */ /* 0x088fe20000410000 */
        /* <DEDUP_REMOVED lines=13> */
[----:B-1----:R-:W-:Y:S01]  /*f990*/  FFMA.FTZ R0, R153, R0, R196 ;  /* 0x0000000099007223 */ /* 0x002fe200000100c4 */
[-C--:B------:R-:W-:Y:S01]  /*f9a0*/  FMUL.FTZ R43, R43, R153.reuse ;  /* 0x000000992b2b7220 */ /* 0x080fe20000410000 */
[-C--:B------:R-:W-:Y:S01]  /*f9b0*/  FMUL.FTZ R46, R46, R153.reuse ;  /* 0x000000992e2e7220 */ /* 0x080fe20000410000 */
[-C--:B------:R-:W-:Y:S01]  /*f9c0*/  FMUL.FTZ R47, R47, R153.reuse ;  /* 0x000000992f2f7220 */ /* 0x080fe20000410000 */
[-C--:B------:R-:W-:Y:S01]  /*f9d0*/  FMUL.FTZ R50, R50, R153.reuse ;  /* 0x0000009932327220 */ /* 0x080fe20000410000 */
[-C--:B------:R-:W-:Y:S01]  /*f9e0*/  FMUL.FTZ R51, R51, R153.reuse ;  /* 0x0000009933337220 */ /* 0x080fe20000410000 */
[----:B------:R-:W-:Y:S01]  /*f9f0*/  FMUL.FTZ R54, R54, R153 ;  /* 0x0000009936367220 */ /* 0x000fe20000410000 */
[----:B------:R-:W1:Y:S01]  /*fa00*/  MUFU.EX2 R159, R159 ;  /* 0x0000009f009f7308 */ /* 0x000e620000000800 */
[----:B--2---:R-:W-:-:S02]  /*fa10*/  @!P1 VIADD R3, R20, 0x22840 ;  /* 0x0002284014039836 */ /* 0x004fc40000000000 */
[-C--:B------:R-:W-:Y:S01]  /*fa20*/  FMUL.FTZ R55, R55, R153.reuse ;  /* 0x0000009937377220 */ /* 0x080fe20000410000 */
[-C--:B------:R-:W-:Y:S01]  /*fa30*/  FMUL.FTZ R58, R58, R153.reuse ;  /* 0x000000993a3a7220 */ /* 0x080fe20000410000 */
[-C--:B------:R-:W-:Y:S01]  /*fa40*/  FMUL.FTZ R59, R59, R153.reuse ;  /* 0x000000993b3b7220 */ /* 0x080fe20000410000 */
[-C--:B------:R-:W-:Y:S01]  /*fa50*/  FMUL.FTZ R62, R62, R153.reuse ;  /* 0x000000993e3e7220 */ /* 0x080fe20000410000 */
[----:B------:R-:W-:Y:S01]  /*fa60*/  @!P1 PRMT R3, RZ, 0x654, R3 ;  /* 0x00000654ff039816 */ /* 0x000fe20000000003 */
[----:B------:R2:W-:Y:S06]  /*fa70*/  BAR.ARV R177, 0x100 ;  /* 0x000400b10000751d */ /* 0x0005ec0000002000 */
[----:B------:R3:W-:Y:S01]  /*fa80*/  @!P1 SYNCS.ARRIVE.TRANS64.RED.A1T0 RZ, [R3+URZ], RZ ;  /* 0x000000ff03ff99a7 */ /* 0x0007e2000810043f */
[----:B------:R-:W4:Y:S01]  /*fa90*/  MUFU.EX2 R219, R162 ;  /* 0x000000a200db7308 */ /* 0x000f220000000800 */
[-C--:B------:R-:W-:Y:S01]  /*faa0*/  FMUL.FTZ R63, R63, R153.reuse ;  /* 0x000000993f3f7220 */ /* 0x080fe20000410000 */
[-C--:B------:R-:W-:Y:S01]  /*fab0*/  FMUL.FTZ R66, R66, R153.reuse ;  /* 0x0000009942427220 */ /* 0x080fe20000410000 */
[-C--:B------:R-:W-:Y:S01]  /*fac0*/  FMUL.FTZ R67, R67, R153.reuse ;  /* 0x0000009943437220 */ /* 0x080fe20000410000 */
[-C--:B------:R-:W-:Y:S01]  /*fad0*/  FMUL.FTZ R70, R70, R153.reuse ;  /* 0x0000009946467220 */ /* 0x080fe20000410000 */
[-C--:B------:R-:W-:Y:S01]  /*fae0*/  FMUL.FTZ R71, R71, R153.reuse ;  /* 0x0000009947477220 */ /* 0x080fe20000410000 */
[-C--:B------:R-:W-:Y:S01]  /*faf0*/  FMUL.FTZ R74, R74, R153.reuse ;  /* 0x000000994a4a7220 */ /* 0x080fe20000410000 */
[----:B---3--:R-:W-:Y:S01]  /*fb00*/  FADD.FTZ R3, R168, R158 ;  /* 0x0000009ea8037221 */ /* 0x008fe20000010000 */
[----:B------:R-:W3:Y:S01]  /*fb10*/  MUFU.EX2 R163, R163 ;  /* 0x000000a300a37308 */ /* 0x000ee20000000800 */
[----:B------:R-:W-:Y:S01]  /*fb20*/  F2FP.BF16.F32.PACK_AB R158, R165, R164 ;  /* 0x000000a4a59e723e */ /* 0x000fe200000010ff */
        /* <DEDUP_REMOVED lines=10> */
[-C--:B------:R-:W-:Y:S01]  /*fbd0*/  FMUL.FTZ R87, R87, R153.reuse ;  /* 0x0000009957577220 */ /* 0x080fe20000410000 */
[-C--:B------:R-:W-:Y:S01]  /*fbe0*/  FMUL.FTZ R90, R90, R153.reuse ;  /* 0x000000995a5a7220 */ /* 0x080fe20000410000 */
[-C--:B------:R-:W-:Y:S01]  /*fbf0*/  FMUL.FTZ R91, R91, R153.reuse ;  /* 0x000000995b5b7220 */ /* 0x080fe20000410000 */
[----:B------:R-:W-:Y:S01]  /*fc00*/  FADD.FTZ R3, R199, R3 ;  /* 0x00000003c7037221 */ /* 0x000fe20000010000 */
[----:B------:R-:W5:Y:S01]  /*fc10*/  MUFU.EX2 R220, R166 ;  /* 0x000000a600dc7308 */ /* 0x000f620000000800 */
[----:B0-----:R-:W-:Y:S01]  /*fc20*/  FADD.FTZ R157, R155, R0 ;  /* 0x000000009b9d7221 */ /* 0x001fe20000010000 */
[-C--:B------:R-:W-:Y:S01]  /*fc30*/  FMUL.FTZ R94, R94, R153.reuse ;  /* 0x000000995e5e7220 */ /* 0x080fe20000410000 */
[----:B------:R-:W-:Y:S01]  /*fc40*/  FADD.FTZ R3, R211, R3 ;  /* 0x00000003d3037221 */ /* 0x000fe20000010000 */
        /* <DEDUP_REMOVED lines=9> */
[----:B----4-:R-:W-:Y:S01]  /*fce0*/  FADD.FTZ R0, R219, R0 ;  /* 0x00000000db007221 */ /* 0x010fe20000010000 */
[-C--:B------:R-:W-:Y:S01]  /*fcf0*/  FMUL.FTZ R107, R107, R153.reuse ;  /* 0x000000996b6b7220 */ /* 0x080fe20000410000 */
[-C--:B------:R-:W-:Y:S01]  /*fd00*/  FMUL.FTZ R110, R110, R153.reuse ;  /* 0x000000996e6e7220 */ /* 0x080fe20000410000 */
[----:B------:R-:W1:Y:S01]  /*fd10*/  MUFU.EX2 R195, R195 ;  /* 0x000000c300c37308 */ /* 0x000e620000000800 */
[----:B---3--:R-:W-:Y:S01]  /*fd20*/  FADD.FTZ R157, R163, R0 ;  /* 0x00000000a39d7221 */ /* 0x008fe20000010000 */
[-C--:B------:R-:W-:Y:S01]  /*fd30*/  FMUL.FTZ R111, R111, R153.reuse ;  /* 0x000000996f6f7220 */ /* 0x080fe20000410000 */
[-C--:B------:R-:W-:Y:S01]  /*fd40*/  FMUL.FTZ R114, R114, R153.reuse ;  /* 0x0000009972727220 */ /* 0x080fe20000410000 */
[-C--:B------:R-:W-:Y:S01]  /*fd50*/  FMUL.FTZ R115, R115, R153.reuse ;  /* 0x0000009973737220 */ /* 0x080fe20000410000 */
[----:B-----5:R-:W-:Y:S01]  /*fd60*/  FADD.FTZ R0, R220, R157 ;  /* 0x0000009ddc007221 */ /* 0x020fe20000010000 */
        /* <DEDUP_REMOVED lines=24> */
[----:B------:R-:W-:Y:S01]  /*fef0*/  FMUL.FTZ R151, R151, R153 ;  /* 0x0000009997977220 */ /* 0x000fe20000410000 */
[----:B------:R-:W-:Y:S01]  /*ff00*/  F2FP.BF16.F32.PACK_AB R162, R173, R172 ;  /* 0x000000acada2723e */ /* 0x000fe200000010ff */
[----:B------:R-:W3:Y:S01]  /*ff10*/  MUFU.EX2 R180, R180 ;  /* 0x000000b400b47308 */ /* 0x000ee20000000800 */
[----:B0-----:R-:W-:Y:S01]  /*ff20*/  FADD.FTZ R0, R165, R0 ;  /* 0x00000000a5007221 */ /* 0x001fe20000010000 */
[----:B------:R-:W-:-:S02]  /*ff30*/  F2FP.BF16.F32.PACK_AB R153, R155, R196 ;  /* 0x000000c49b99723e */ /* 0x000fc400000010ff */
[----:B------:R-:W-:Y:S01]  /*ff40*/  F2FP.BF16.F32.PACK_AB R155, R159, R198 ;  /* 0x000000c69f9b723e */ /* 0x000fe200000010ff */
[----:B------:R-:W-:Y:S01]  /*ff50*/  FADD.FTZ R0, R169, R0 ;  /* 0x00000000a9007221 */ /* 0x000fe20000010000 */
[----:B------:R-:W-:Y:S02]  /*ff60*/  F2FP.BF16.F32.PACK_AB R164, R211, R199 ;  /* 0x000000c7d3a4723e */ /* 0x000fe400000010ff */
[----:B------:R-:W0:Y:S01]  /*ff70*/  MUFU.EX2 R175, R175 ;  /* 0x000000af00af7308 */ /* 0x000e220000000800 */
[----:B-1----:R-:W-:Y:S01]  /*ff80*/  FADD.FTZ R0, R171, R0 ;  /* 0x00000000ab007221 */ /* 0x002fe20000010000 */
        /* <DEDUP_REMOVED lines=9> */
[----:B---3--:R-:W-:Y:S01]  /*10020*/  FADD.FTZ R0, R178, R157 ;  /* 0x0000009db2007221 */ /* 0x008fe20000010000 */
        /* <DEDUP_REMOVED lines=9> */
[----:B0-----:R-:W-:Y:S01]  /*100c0*/  FADD.FTZ R0, R182, R159 ;  /* 0x0000009fb6007221 */ /* 0x001fe20000010000 */
        /* <DEDUP_REMOVED lines=10> */
[----:B------:R-:W-:Y:S02]  /*10170*/  F2FP.BF16.F32.PACK_AB R163, R165, R209 ;  /* 0x000000d1a5a3723e */ /* 0x000fe400000010ff */
[----:B------:R-:W-:Y:S02]  /*10180*/  F2FP.BF16.F32.PACK_AB R165, R171, R169 ;  /* 0x000000a9aba5723e */ /* 0x000fe400000010ff */
[----:B------:R-:W-:Y:S02]  /*10190*/  F2FP.BF16.F32.PACK_AB R169, R182, R179 ;  /* 0x000000b3b6a9723e */ /* 0x000fe400000010ff */
[----:B------:R-:W1:Y:S01]  /*101a0*/  MUFU.EX2 R193, R193 ;  /* 0x000000c100c17308 */ /* 0x000e620000000800 */
[----:B---3--:R-:W-:Y:S01]  /*101b0*/  FADD.FTZ R172, R192, R3 ;  /* 0x00000003c0ac7221 */ /* 0x008fe20000010000 */
        /* <DEDUP_REMOVED lines=8> */
[----:B------:R-:W-:Y:S02]  /*10240*/  F2FP.BF16.F32.PACK_AB R167, R178, R175 ;  /* 0x000000afb2a7723e */ /* 0x000fe400000010ff */
[----:B------:R-:W-:-:S04]  /*10250*/  F2FP.BF16.F32.PACK_AB R173, R190, R173 ;  /* 0x000000adbead723e */ /* 0x000fc800000010ff */
[----:B------:R-:W3:Y:S01]  /*10260*/  MUFU.EX2 R197, R197 ;  /* 0x000000c500c57308 */ /* 0x000ee20000000800 */
[----:B0-----:R-:W-:-:S07]  /*10270*/  FADD.FTZ R174, R212, R3 ;  /* 0x00000003d4ae7221 */ /* 0x001fce0000010000 */
[----:B------:R-:W0:Y:S01]  /*10280*/  MUFU.EX2 R194, R194 ;  /* 0x000000c200c27308 */ /* 0x000e220000000800 */
[----:B-1----:R-:W-:Y:S01]  /*10290*/  FADD.FTZ R175, R191, R0 ;  /* 0x00000000bfaf7221 */ /* 0x002fe20000010000 */
[C---:B---3--:R-:W-:Y:S01]  /*102a0*/  FADD.FTZ R3, R197.reuse, R174 ;  /* 0x000000aec5037221 */ /* 0x048fe20000010000 */
[----:B------:R-:W-:Y:S02]  /*102b0*/  F2FP.BF16.F32.PACK_AB R174, R197, R212 ;  /* 0x000000d4c5ae723e */ /* 0x000fe400000010ff */
[C---:B0-----:R-:W-:Y:S01]  /*102c0*/  FADD.FTZ R0, R194.reuse, R175 ;  /* 0x000000afc2007221 */ /* 0x041fe20000010000 */
[----:B------:R-:W-:Y:S01]  /*102d0*/  F2FP.BF16.F32.PACK_AB R175, R194, R191 ;  /* 0x000000bfc2af723e */ /* 0x000fe200000010ff */
[----:B--2---:R-:W-:Y:S06]  /*102e0*/  @!P0 BRA `(.L_x_14210) ;  /* 0x0000000000048947 */ /* 0x004fec0003800000 */
[----:B------:R-:W-:Y:S01]  /*102f0*/  BPT.TRAP 0x1 ;  /* 0x000000040000795c */ /* 0x000fe20000300000 */
.L_x_14210:
[----:B------:R0:W1:Y:S01]  /*10300*/  SYNCS.PHASECHK.TRANS64.TRYWAIT P2, [R20+URZ+0x22850], R207 ;  /* 0x022850cf140075a7 */ /* 0x000062000804017f */
[----:B------:R-:W-:Y:S05]  /*10310*/  @!P0 BRA `(.L_x_14211) ;  /* 0x0000000000048947 */ /* 0x000fea0003800000 */
[----:B------:R-:W-:Y:S01]  /*10320*/  BPT.TRAP 0x1 ;  /* 0x000000040000795c */ /* 0x000fe20000300000 */
.L_x_14211:
[----:B------:R-:W-:Y:S04]  /*10330*/  BSSY B0, `(.L_x_14212) ;  /* 0x0000004000007945 */ /* 0x000fe80003800000 */
[----:B-1----:R-:W-:Y:S05]  /*10340*/  @P2 BRA `(.L_x_14213) ;  /* 0x0000000000082947 */ /* 0x002fea0003800000 */
[----:B------:R-:W1:Y:S02]  /*10350*/  SYNCS.PHASECHK.TRANS64.TRYWAIT P2, [R20+URZ+0x22850], R207 ;  /* 0x022850cf140075a7 */ /* 0x000e64000804017f */
[----:B-1----:R-:W-:Y:S05]  /*10360*/  @!P2 BRA `(.L_x_14214) ;  /* 0x000000c40034a947 */ /* 0x002fea0003800000 */
.L_x_14213:
[----:B------:R-:W-:Y:S05]  /*10370*/  BSYNC B0 ;  /* 0x0000000000007941 */ /* 0x000fea0003800000 */
.L_x_14212:
[----:B------:R-:W2:Y:S01]  /*10380*/  S2R R180, SR_TID.X ;  /* 0x0000000000b47919 */ /* 0x000ea20000002100 */
[----:B------:R-:W-:Y:S01]  /*10390*/  IMAD.MOV.U32 R179, RZ, RZ, 0x40000040 ;  /* 0x40000040ffb37424 */ /* 0x000fe200078e00ff */
[----:B------:R-:W-:Y:S05]  /*103a0*/  WARPSYNC.ALL ;  /* 0x0000000000007948 */ /* 0x000fea0003800000 */
[----:B------:R-:W-:Y:S01]  /*103b0*/  R2UR UR7, R179 ;  /* 0x00000000b30772ca */ /* 0x000fe200000e0000 */
[----:B------:R-:W-:Y:S01]  /*103c0*/  IMAD R178, R19, 0xc00, R12 ;  /* 0x00000c0013b27824 */ /* 0x000fe200078e020c */
[----:B------:R-:W-:Y:S01]  /*103d0*/  ISETP.GT.AND P2, PT, R21, RZ, PT ;  /* 0x000000ff1500720c */ /* 0x000fe20003f44270 */
[----:B01----:R-:W-:-:S02]  /*103e0*/  @!P1 VIADD R20, R20, 0x22860 ;  /* 0x0002286014149836 */ /* 0x003fc40000000000 */
[----:B------:R-:W-:Y:S01]  /*103f0*/  VIADD R21, R21, 0xffffffff ;  /* 0xffffffff15157836 */ /* 0x000fe20000000000 */
[----:B------:R-:W-:Y:S01]  /*10400*/  R2UR UR6, R178 ;  /* 0x00000000b20672ca */ /* 0x000fe200000e0000 */
[----:B------:R-:W-:Y:S01]  /*10410*/  IMAD.MOV.U32 R209, RZ, RZ, R176 ;  /* 0x000000ffffd17224 */ /* 0x000fe200078e00b0 */
[----:B------:R-:W-:Y:S01]  /*10420*/  @!P1 PRMT R20, RZ, 0x654, R20 ;  /* 0x00000654ff149816 */ /* 0x000fe20000000014 */
[----:B------:R-:W-:Y:S01]  /*10430*/  IMAD.MOV.U32 R211, RZ, RZ, R14 ;  /* 0x000000ffffd37224 */ /* 0x000fe200078e000e */
        /* <DEDUP_REMOVED lines=47> */
.L_x_14205:
[----:B------:R-:W-:Y:S05]  /*10730*/  WARPSYNC.ALL ;  /* 0x0000000000007948 */ /* 0x000fea0003800000 */
[----:B------:R-:W2:Y:S01]  /*10740*/  SHFL.BFLY PT, R4, R3, 0x2, 0x1f ;  /* 0x0c401f0003047f89 */ /* 0x000ea200000e0000 */
[----:B------:R-:W-:Y:S01]  /*10750*/  IMAD.MOV.U32 R6, RZ, RZ, RZ ;  /* 0x000000ffff067224 */ /* 0x000fe200078e00ff */
[----:B------:R3:W-:Y:S06]  /*10760*/  BAR.ARV R177, 0x100 ;  /* 0x000400b10000751d */ /* 0x0007ec0000002000 */
[----:B------:R-:W-:-:S02]  /*10770*/  VIADD R19, R19, 0x1 ;  /* 0x0000000113137836 */ /* 0x000fc40000000000 */
[----:B------:R-:W-:Y:S06]  /*10780*/  BAR.ARV 0x8, 0x180 ;  /* 0x0206000000007b1d */ /* 0x000fec0000002000 */
[----:B------:R-:W-:Y:S01]  /*10790*/  ISETP.NE.AND P0, PT, R19, 0x2, PT ;  /* 0x000000021300780c */ /* 0x000fe20003f05270 */
[----:B------:R-:W-:Y:S01]  /*107a0*/  IMAD.MOV.U32 R9, RZ, RZ, -0x800000 ;  /* 0xff800000ff097424 */ /* 0x000fe200078e00ff */
[----:B------:R-:W4:Y:S01]  /*107b0*/  SHFL.BFLY PT, R5, R0, 0x2, 0x1f ;  /* 0x0c401f0000057f89 */ /* 0x000f2200000e0000 */
[----:B------:R-:W-:Y:S01]  /*107c0*/  PLOP3.LUT P1, PT, PT, PT, PT, 0x8, 0x0 ;  /* 0x000000000000781c */ /* 0x000fe20003f2e170 */
[----:B------:R-:W-:Y:S01]  /*107d0*/  VIADD R231, R231, 0x1 ;  /* 0x00000001e7e77836 */ /* 0x000fe20000000000 */
[----:B------:R-:W-:Y:S01]  /*107e0*/  SEL R10, RZ, 0x1, P0 ;  /* 0x00000001ff0a7807 */ /* 0x000fe20000000000 */
[----:B--2---:R-:W-:Y:S01]  /*107f0*/  FADD.FTZ R7, R4, R3 ;  /* 0x0000000304077221 */ /* 0x004fe20000010000 */
[----:B------:R-:W-:-:S02]  /*10800*/  SEL R19, R19, RZ, P0 ;  /* 0x000000ff13137207 */ /* 0x000fc40000000000 */
[----:B------:R-:W-:Y:S02]  /*10810*/  LOP3.LUT R23, R23, R10, RZ, 0x3c, !PT ;  /* 0x0000000a17177212 */ /* 0x000fe400078e3cff */
[----:B------:R-:W2:Y:S01]  /*10820*/  SHFL.BFLY PT, R4, R7, 0x1, 0x1f ;  /* 0x0c201f0007047f89 */ /* 0x000ea200000e0000 */
[----:B----4-:R-:W-:Y:S01]  /*10830*/  FADD.FTZ R8, R5, R0 ;  /* 0x0000000005087221 */ /* 0x010fe20000010000 */
[----:B------:R-:W-:-:S04]  /*10840*/  IMAD.MOV.U32 R0, RZ, RZ, RZ ;  /* 0x000000ffff007224 */ /* 0x000fc800078e00ff */
[----:B------:R-:W4:Y:S01]  /*10850*/  SHFL.BFLY PT, R5, R8, 0x1, 0x1f ;  /* 0x0c201f0008057f89 */ /* 0x000f2200000e0000 */
[----:B--2---:R-:W-:-:S05]  /*10860*/  FADD.FTZ R4, R7, R4 ;  /* 0x0000000407047221 */ /* 0x004fca0000010000 */
[----:B------:R-:W-:-:S13]  /*10870*/  FSETP.NE.FTZ.AND P2, PT, R4, RZ, PT ;  /* 0x000000ff0400720b */ /* 0x000fda0003f55000 */
[----:B------:R-:W2:Y:S01]  /*10880*/  @P2 MUFU.RCP R6, R4 ;  /* 0x0000000400062308 */ /* 0x000ea20000001000 */
[----:B------:R-:W-:Y:S01]  /*10890*/  @P2 FMUL.FTZ R10, R15, 0.69314718246459960938 ;  /* 0x3f3172180f0a2820 */ /* 0x000fe20000410000 */
[----:B----4-:R-:W-:Y:S01]  /*108a0*/  FADD.FTZ R5, R8, R5 ;  /* 0x0000000508057221 */ /* 0x010fe20000010000 */
[----:B------:R-:W-:-:S04]  /*108b0*/  IMAD.MOV.U32 R8, RZ, RZ, -0x800000 ;  /* 0xff800000ff087424 */ /* 0x000fc800078e00ff */
[----:B------:R-:W-:Y:S01]  /*108c0*/  FSETP.NE.FTZ.AND P3, PT, R5, RZ, PT ;  /* 0x000000ff0500720b */ /* 0x000fe20003f75000 */
[----:B------:R-:W4:Y:S01]  /*108d0*/  @P2 MUFU.LG2 R18, R4 ;  /* 0x0000000400122308 */ /* 0x000f220000000c00 */
[-C--:B--2---:R-:W-:Y:S01]  /*108e0*/  FMUL.FTZ R158, R52, R6.reuse ;  /* 0x00000006349e7220 */ /* 0x084fe20000410000 */
[-C--:B------:R-:W-:Y:S01]  /*108f0*/  FMUL.FTZ R159, R56, R6.reuse ;  /* 0x00000006389f7220 */ /* 0x080fe20000410000 */
[----:B------:R-:W-:-:S09]  /*10900*/  FMUL.FTZ R157, R48, R6 ;  /* 0x00000006309d7220 */ /* 0x000fd20000410000 */
[----:B-1----:R-:W1:Y:S01]  /*10910*/  @P3 MUFU.LG2 R20, R5 ;  /* 0x0000000500143308 */ /* 0x002e620000000c00 */
[----:B------:R-:W-:Y:S01]  /*10920*/  @P3 FMUL.FTZ R11, R15, 0.69314718246459960938 ;  /* 0x3f3172180f0b3820 */ /* 0x000fe20000410000 */
[-C--:B------:R-:W-:Y:S01]  /*10930*/  FMUL.FTZ R24, R24, R6.reuse ;  /* 0x0000000618187220 */ /* 0x080fe20000410000 */
[-C--:B------:R-:W-:Y:S01]  /*10940*/  FMUL.FTZ R25, R25, R6.reuse ;  /* 0x0000000619197220 */ /* 0x080fe20000410000 */
[-C--:B------:R-:W-:Y:S01]  /*10950*/  FMUL.FTZ R28, R28, R6.reuse ;  /* 0x000000061c1c7220 */ /* 0x080fe20000410000 */
[----:B----4-:R-:W-:Y:S01]  /*10960*/  @P2 FMUL.FTZ R21, R18, 0.69314718246459960938 ;  /* 0x3f31721812152820 */ /* 0x010fe20000410000 */
[-C--:B------:R-:W-:Y:S01]  /*10970*/  FMUL.FTZ R29, R29, R6.reuse ;  /* 0x000000061d1d7220 */ /* 0x080fe20000410000 */
[-C--:B------:R-:W-:Y:S01]  /*10980*/  FMUL.FTZ R32, R32, R6.reuse ;  /* 0x0000000620207220 */ /* 0x080fe20000410000 */
[----:B------:R-:W2:Y:S01]  /*10990*/  @P3 MUFU.RCP R0, R5 ;  /* 0x0000000500003308 */ /* 0x000ea20000001000 */
        /* <DEDUP_REMOVED lines=123> */
.L_x_14150:
[----:B------:R-:W-:Y:S05]  /*11150*/  WARPSYNC.ALL ;  /* 0x0000000000007948 */ /* 0x000fea0003800000 */
        /* <DEDUP_REMOVED lines=10> */
[----:B------:R-:W-:Y:S05]  /*11200*/  WARPSYNC.ALL ;  /* 0x0000000000007948 */ /* 0x000fea0003800000 */
[----:B------:R-:W4:Y:S01]  /*11210*/  S2R R21, SR_SWINHI ;  /* 0x0000000000157919 */ /* 0x000f220000002f00 */
        /* <DEDUP_REMOVED lines=18> */
[----:B----4-:R-:W-:Y:S02]  /*11340*/  MOV R11, R21 ;  /* 0x00000015000b7202 */ /* 0x010fe40000000f00 */
        /* <DEDUP_REMOVED lines=16> */
[----:B------:R-:W4:Y:S08]  /*11450*/  LDC R0, c[0x0][0xbe8] ;  /* 0x0002fa00ff007b82 */ /* 0x000f300000000800 */
[----:B------:R-:W-:Y:S01]  /*11460*/  BAR.SYNC.DEFER_BLOCKING 0x1, 0x100 ;  /* 0x0044000000007b1d */ /* 0x000fe20000010000 */
[----:B---3--:R-:W-:-:S03]  /*11470*/  IMAD.WIDE R142, R14, 0x2, R10 ;  /* 0x000000020e8e7825 */ /* 0x008fc600078e020a */
[C---:B-----5:R-:W-:Y:S02]  /*11480*/  IADD3 R38, P3, R142.reuse, 0x60, RZ ;  /* 0x000000608e267810 */ /* 0x060fe40007f7e0ff */
[----:B------:R-:W-:Y:S02]  /*11490*/  IADD3 R14, P1, R142, 0x20, RZ ;  /* 0x000000208e0e7810 */ /* 0x000fe40007f3e0ff */
[----:B------:R-:W-:Y:S01]  /*114a0*/  LOP3.LUT R50, R38, 0x380, RZ, 0xc0, !PT ;  /* 0x0000038026327812 */ /* 0x000fe200078ec0ff */
[--C-:B------:R-:W-:Y:S01]  /*114b0*/  IMAD.X R99, RZ, RZ, R143.reuse, P3 ;  /* 0x000000ffff637224 */ /* 0x100fe200018e068f */
[----:B------:R-:W-:Y:S01]  /*114c0*/  IADD3 R110, P0, R142, 0x4040, RZ ;  /* 0x000040408e6e7810 */ /* 0x000fe20007f1e0ff */
[--C-:B------:R-:W-:Y:S01]  /*114d0*/  IMAD.X R47, RZ, RZ, R143.reuse, P1 ;  /* 0x000000ffff2f7224 */ /* 0x100fe200008e068f */
[----:B------:R-:W-:Y:S02]  /*114e0*/  SHF.R.U64 R183, R50, 0x3, RZ ;  /* 0x0000000332b77819 */ /* 0x000fe400000012ff */
[C---:B------:R-:W-:Y:S01]  /*114f0*/  IADD3 R20, P2, R142.reuse, 0x40, RZ ;  /* 0x000000408e147810 */ /* 0x040fe20007f5e0ff */
[----:B------:R-:W-:Y:S01]  /*11500*/  IMAD.X R111, RZ, RZ, R143, P0 ;  /* 0x000000ffff6f7224 */ /* 0x000fe200000e068f */
[----:B--2---:R-:W-:-:S02]  /*11510*/  IADD3 R92, P4, R142, 0x4000, RZ ;  /* 0x000040008e5c7810 */ /* 0x004fc40007f9e0ff */
[----:B------:R-:W-:Y:S01]  /*11520*/  LOP3.LUT R98, R183, R38, RZ, 0x3c, !PT ;  /* 0x00000026b7627212 */ /* 0x000fe200078e3cff */
[--C-:B------:R-:W-:Y:S01]  /*11530*/  IMAD.X R51, RZ, RZ, R143.reuse, P2 ;  /* 0x000000ffff337224 */ /* 0x100fe200010e068f */
[----:B------:R-:W-:Y:S01]  /*11540*/  LOP3.LUT R179, R14, 0x380, RZ, 0xc0, !PT ;  /* 0x000003800eb37812 */ /* 0x000fe200078ec0ff */
[----:B------:R-:W-:Y:S01]  /*11550*/  IMAD.X R103, RZ, RZ, R143, P4 ;  /* 0x000000ffff677224 */ /* 0x000fe200020e068f */
[----:B------:R-:W-:Y:S02]  /*11560*/  LOP3.LUT R183, R110, 0x380, RZ, 0xc0, !PT ;  /* 0x000003806eb77812 */ /* 0x000fe400078ec0ff */
[----:B------:R-:W-:Y:S02]  /*11570*/  LOP3.LUT R46, R20, 0x380, RZ, 0xc0, !PT ;  /* 0x00000380142e7812 */ /* 0x000fe400078ec0ff */
[----:B------:R-:W-:Y:S02]  /*11580*/  SHF.R.U64 R179, R179, 0x3, RZ ;  /* 0x00000003b3b37819 */ /* 0x000fe400000012ff */
[----:B------:R-:W-:-:S02]  /*11590*/  SHF.R.U64 R183, R183, 0x3, RZ ;  /* 0x00000003b7b77819 */ /* 0x000fc400000012ff */
[----:B------:R-:W-:Y:S02]  /*115a0*/  IADD3 R126, P4, R142, 0x8040, RZ ;  /* 0x000080408e7e7810 */ /* 0x000fe40007f9e0ff */
[----:B------:R-:W-:Y:S02]  /*115b0*/  SHF.R.U64 R181, R46, 0x3, RZ ;  /* 0x000000032eb57819 */ /* 0x000fe400000012ff */
[C---:B------:R-:W-:Y:S01]  /*115c0*/  IADD3 R106, P5, R142.reuse, 0x4020, RZ ;  /* 0x000040208e6a7810 */ /* 0x040fe20007fbe0ff */
[--C-:B------:R-:W-:Y:S01]  /*115d0*/  IMAD.X R127, RZ, RZ, R143.reuse, P4 ;  /* 0x000000ffff7f7224 */ /* 0x100fe200020e068f */
[C---:B------:R-:W-:Y:S02]  /*115e0*/  IADD3 R118, P2, R142.reuse, 0x8000, RZ ;  /* 0x000080008e767810 */ /* 0x040fe40007f5e0ff */
[----:B------:R-:W-:Y:S01]  /*115f0*/  IADD3 R122, P3, R142, 0x8020, RZ ;  /* 0x000080208e7a7810 */ /* 0x000fe20007f7e0ff */
[--C-:B------:R-:W-:Y:S01]  /*11600*/  IMAD.X R107, RZ, RZ, R143.reuse, P5 ;  /* 0x000000ffff6b7224 */ /* 0x100fe200028e068f */
[----:B------:R-:W-:Y:S01]  /*11610*/  LOP3.LUT R46, R179, R14, RZ, 0x3c, !PT ;  /* 0x0000000eb32e7212 */ /* 0x000fe200078e3cff */
[--C-:B------:R-:W-:Y:S01]  /*11620*/  IMAD.X R119, RZ, RZ, R143.reuse, P2 ;  /* 0x000000ffff777224 */ /* 0x100fe200010e068f */
[----:B------:R-:W-:Y:S01]  /*11630*/  LOP3.LUT R110, R183, R110, RZ, 0x3c, !PT ;  /* 0x0000006eb76e7212 */ /* 0x000fe200078e3cff */
[----:B------:R-:W-:Y:S01]  /*11640*/  IMAD.X R123, RZ, RZ, R143, P3 ;  /* 0x000000ffff7b7224 */ /* 0x000fe200018e068f */
[----:B------:R-:W-:-:S02]  /*11650*/  LOP3.LUT R50, R181, R20, RZ, 0x3c, !PT ;  /* 0x00000014b5327212 */ /* 0x000fc400078e3cff */
[----:B------:R-:W-:Y:S02]  /*11660*/  LOP3.LUT R179, R92, 0x380, RZ, 0xc0, !PT ;  /* 0x000003805cb37812 */ /* 0x000fe400078ec0ff */
[----:B------:R-:W-:Y:S02]  /*11670*/  LOP3.LUT R183, R126, 0x380, RZ, 0xc0, !PT ;  /* 0x000003807eb77812 */ /* 0x000fe400078ec0ff */
[----:B------:R-:W-:Y:S02]  /*11680*/  LOP3.LUT R39, R142, 0x380, RZ, 0xc0, !PT ;  /* 0x000003808e277812 */ /* 0x000fe400078ec0ff */
[----:B------:R-:W-:Y:S02]  /*11690*/  LOP3.LUT R181, R106, 0x380, RZ, 0xc0, !PT ;  /* 0x000003806ab57812 */ /* 0x000fe400078ec0ff */
[C---:B------:R-:W-:Y:S02]  /*116a0*/  IADD3 R114, P1, R142.reuse, 0x4060, RZ ;  /* 0x000040608e727810 */ /* 0x040fe40007f3e0ff */
[----:B------:R-:W-:-:S02]  /*116b0*/  IADD3 R151, P2, R142, 0xc040, RZ ;  /* 0x0000c0408e977810 */ /* 0x000fc40007f5e0ff */
[----:B------:R-:W-:Y:S01]  /*116c0*/  SHF.R.U64 R179, R179, 0x3, RZ ;  /* 0x00000003b3b37819 */ /* 0x000fe200000012ff */
[--C-:B------:R-:W-:Y:S01]  /*116d0*/  IMAD.X R115, RZ, RZ, R143.reuse, P1 ;  /* 0x000000ffff737224 */ /* 0x100fe200008e068f */
[----:B------:R-:W-:Y:S01]  /*116e0*/  SHF.R.U64 R183, R183, 0x3, RZ ;  /* 0x00000003b7b77819 */ /* 0x000fe200000012ff */
[----:B------:R-:W-:Y:S01]  /*116f0*/  IMAD.X R21, RZ, RZ, R143, P2 ;  /* 0x000000ffff157224 */ /* 0x000fe200010e068f */
[C---:B------:R-:W-:Y:S02]  /*11700*/  IADD3 R176, P3, R142.reuse, 0xc060, RZ ;  /* 0x0000c0608eb07810 */ /* 0x040fe40007f7e0ff */
[----:B------:R-:W-:Y:S02]  /*11710*/  SHF.R.U64 R39, R39, 0x3, RZ ;  /* 0x0000000327277819 */ /* 0x000fe400000012ff */
[----:B------:R-:W-:Y:S02]  /*11720*/  SHF.R.U64 R181, R181, 0x3, RZ ;  /* 0x00000003b5b57819 */ /* 0x000fe400000012ff */
[----:B------:R-:W-:-:S02]  /*11730*/  IADD3 R130, P5, R142, 0x8060, RZ ;  /* 0x000080608e827810 */ /* 0x000fc40007fbe0ff */
[C---:B------:R-:W-:Y:S02]  /*11740*/  IADD3 R134, P0, R142.reuse, 0xc000, RZ ;  /* 0x0000c0008e867810 */ /* 0x040fe40007f1e0ff */
[----:B------:R-:W-:Y:S01]  /*11750*/  IADD3 R138, P1, R142, 0xc020, RZ ;  /* 0x0000c0208e8a7810 */ /* 0x000fe20007f3e0ff */
[--C-:B------:R-:W-:Y:S01]  /*11760*/  IMAD.X R131, RZ, RZ, R143.reuse, P5 ;  /* 0x000000ffff837224 */ /* 0x100fe200028e068f */
[----:B------:R-:W-:Y:S01]  /*11770*/  LOP3.LUT R185, R114, 0x380, RZ, 0xc0, !PT ;  /* 0x0000038072b97812 */ /* 0x000fe200078ec0ff */
[--C-:B------:R-:W-:Y:S01]  /*11780*/  IMAD.X R135, RZ, RZ, R143.reuse, P0 ;  /* 0x000000ffff877224 */ /* 0x100fe200000e068f */
[----:B------:R-:W-:Y:S01]  /*11790*/  LOP3.LUT R102, R179, R92, RZ, 0x3c, !PT ;  /* 0x0000005cb3667212 */ /* 0x000fe200078e3cff */
[----:B------:R-:W-:Y:S01]  /*117a0*/  IMAD.X R139, RZ, RZ, R143, P1 ;  /* 0x000000ffff8b7224 */ /* 0x000fe200008e068f */
[----:B------:R-:W-:Y:S02]  /*117b0*/  LOP3.LUT R126, R183, R126, RZ, 0x3c, !PT ;  /* 0x0000007eb77e7212 */ /* 0x000fe400078e3cff */
[----:B------:R-:W-:-:S02]  /*117c0*/  LOP3.LUT R14, R151, 0x380, RZ, 0xc0, !PT ;  /* 0x00000380970e7812 */ /* 0x000fc400078ec0ff */
[----:B------:R-:W-:Y:S01]  /*117d0*/  LOP3.LUT R142, R39, R142, RZ, 0x3c, !PT ;  /* 0x0000008e278e7212 */ /* 0x000fe200078e3cff */
[----:B------:R-:W-:Y:S01]  /*117e0*/  IMAD.X R39, RZ, RZ, R143, P3 ;  /* 0x000000ffff277224 */ /* 0x000fe200018e068f */
[----:B------:R-:W-:Y:S02]  /*117f0*/  LOP3.LUT R106, R181, R106, RZ, 0x3c, !PT ;  /* 0x0000006ab56a7212 */ /* 0x000fe400078e3cff */
[----:B------:R-:W-:Y:S02]  /*11800*/  LOP3.LUT R179, R118, 0x380, RZ, 0xc0, !PT ;  /* 0x0000038076b37812 */ /* 0x000fe400078ec0ff */
[----:B------:R-:W-:Y:S02]  /*11810*/  LOP3.LUT R183, R176, 0x380, RZ, 0xc0, !PT ;  /* 0x00000380b0b77812 */ /* 0x000fe400078ec0ff */
[----:B------:R-:W-:Y:S02]  /*11820*/  LOP3.LUT R181, R122, 0x380, RZ, 0xc0, !PT ;  /* 0x000003807ab57812 */ /* 0x000fe400078ec0ff */
[----:B------:R-:W-:-:S02]  /*11830*/  SHF.R.U64 R185, R185, 0x3, RZ ;  /* 0x00000003b9b97819 */ /* 0x000fc400000012ff */
[----:B------:R-:W-:Y:S02]  /*11840*/  SHF.R.U64 R14, R14, 0x3, RZ ;  /* 0x000000030e0e7819 */ /* 0x000fe400000012ff */
[----:B------:R-:W-:Y:S02]  /*11850*/  SHF.R.U64 R179, R179, 0x3, RZ ;  /* 0x00000003b3b37819 */ /* 0x000fe400000012ff */
[----:B------:R-:W-:Y:S02]  /*11860*/  SHF.R.U64 R183, R183, 0x3, RZ ;  /* 0x00000003b7b77819 */ /* 0x000fe400000012ff */
[----:B------:R-:W-:Y:S02]  /*11870*/  MOV R142, R142 ;  /* 0x0000008e008e7202 */ /* 0x000fe40000000f00 */
[----:B------:R-:W-:Y:S02]  /*11880*/  SHF.R.U64 R181, R181, 0x3, RZ ;  /* 0x00000003b5b57819 */ /* 0x000fe400000012ff */
[----:B------:R-:W-:Y:S01]  /*11890*/  MOV R46, R46 ;  /* 0x0000002e002e7202 */ /* 0x000fe20000000f00 */
[----:B------:R2:W-:Y:S01]  /*118a0*/  STSM.16.M88.4 [R142], R24 ;  /* 0x000000188e007844 */ /* 0x0005e20000000200 */
[----:B------:R-:W-:-:S02]  /*118b0*/  LOP3.LUT R114, R185, R114, RZ, 0x3c, !PT ;  /* 0x00000072b9727212 */ /* 0x000fc400078e3cff */
[----:B------:R-:W-:Y:S01]  /*118c0*/  LOP3.LUT R20, R14, R151, RZ, 0x3c, !PT ;  /* 0x000000970e147212 */ /* 0x000fe200078e3cff */
[----:B------:R3:W-:Y:S01]  /*118d0*/  STSM.16.M88.4 [R46], R32 ;  /* 0x000000202e007844 */ /* 0x0007e20000000200 */
[----:B------:R-:W-:Y:S02]  /*118e0*/  MOV R50, R50 ;  /* 0x0000003200327202 */ /* 0x000fe40000000f00 */
[----:B------:R-:W-:Y:S02]  /*118f0*/  LOP3.LUT R185, R130, 0x380, RZ, 0xc0, !PT ;  /* 0x0000038082b97812 */ /* 0x000fe400078ec0ff */
[----:B------:R-:W-:Y:S01]  /*11900*/  LOP3.LUT R118, R179, R118, RZ, 0x3c, !PT ;  /* 0x00000076b3767212 */ /* 0x000fe200078e3cff */
[----:B------:R0:W-:Y:S01]  /*11910*/  STSM.16.M88.4 [R50], R40 ;  /* 0x0000002832007844 */ /* 0x0001e20000000200 */
[----:B------:R-:W-:Y:S02]  /*11920*/  LOP3.LUT R38, R183, R176, RZ, 0x3c, !PT ;  /* 0x000000b0b7267212 */ /* 0x000fe400078e3cff */
[----:B------:R-:W-:-:S02]  /*11930*/  MOV R98, R98 ;  /* 0x0000006200627202 */ /* 0x000fc40000000f00 */
[----:B------:R-:W-:Y:S02]  /*11940*/  LOP3.LUT R122, R181, R122, RZ, 0x3c, !PT ;  /* 0x0000007ab57a7212 */ /* 0x000fe400078e3cff */
[----:B------:R-:W-:Y:S01]  /*11950*/  LOP3.LUT R179, R134, 0x380, RZ, 0xc0, !PT ;  /* 0x0000038086b37812 */ /* 0x000fe200078ec0ff */
[----:B------:R1:W-:Y:S01]  /*11960*/  STSM.16.M88.4 [R98], R4 ;  /* 0x0000000462007844 */ /* 0x0003e20000000200 */
[----:B------:R-:W-:Y:S02]  /*11970*/  MOV R102, R102 ;  /* 0x0000006600667202 */ /* 0x000fe40000000f00 */
[----:B------:R-:W-:Y:S02]  /*11980*/  F2FP.BF16.F32.PACK_AB R14, R61, R160 ;  /* 0x000000a03d0e723e */ /* 0x000fe400000010ff */
[----:B------:R-:W-:Y:S02]  /*11990*/  LOP3.LUT R181, R138, 0x380, RZ, 0xc0, !PT ;  /* 0x000003808ab57812 */ /* 0x000fe400078ec0ff */
[----:B------:R-:W-:Y:S01]  /*119a0*/  MOV R106, R106 ;  /* 0x0000006a006a7202 */ /* 0x000fe20000000f00 */
[----:B------:R4:W-:Y:S01]  /*119b0*/  STSM.16.M88.4 [R102], R12 ;  /* 0x0000000c66007844 */ /* 0x0009e20000000200 */
[----:B--2---:R-:W-:-:S02]  /*119c0*/  F2FP.BF16.F32.PACK_AB R24, R65, R161 ;  /* 0x000000a14118723e */ /* 0x004fc400000010ff */
[----:B------:R-:W-:Y:S02]  /*119d0*/  F2FP.BF16.F32.PACK_AB R25, R67, R66 ;  /* 0x000000424319723e */ /* 0x000fe400000010ff */
[----:B------:R-:W-:Y:S02]  /*119e0*/  F2FP.BF16.F32.PACK_AB R26, R69, R162 ;  /* 0x000000a2451a723e */ /* 0x000fe400000010ff */
[----:B------:R-:W-:Y:S02]  /*119f0*/  F2FP.BF16.F32.PACK_AB R27, R71, R70 ;  /* 0x00000046471b723e */ /* 0x000fe400000010ff */
[----:B------:R-:W-:Y:S02]  /*11a00*/  MOV R110, R110 ;  /* 0x0000006e006e7202 */ /* 0x000fe40000000f00 */
[----:B------:R-:W-:Y:S01]  /*11a10*/  MOV R20, R20 ;  /* 0x0000001400147202 */ /* 0x000fe20000000f00 */
[----:B------:R2:W-:Y:S01]  /*11a20*/  STSM.16.M88.4 [R106], R24 ;  /* 0x000000186a007844 */ /* 0x0005e20000000200 */
[----:B------:R-:W-:-:S02]  /*11a30*/  SHF.R.U64 R185, R185, 0x3, RZ ;  /* 0x00000003b9b97819 */ /* 0x000fc400000012ff */
[----:B------:R-:W-:Y:S01]  /*11a40*/  MOV R114, R114 ;  /* 0x0000007200727202 */ /* 0x000fe20000000f00 */
[----:B------:R-:W-:Y:S01]  /*11a50*/  STSM.16.M88.4 [R110], R28 ;  /* 0x0000001c6e007844 */ /* 0x000fe20000000200 */
[----:B------:R-:W-:Y:S02]  /*11a60*/  MOV R21, R38 ;  /* 0x0000002600157202 */ /* 0x000fe40000000f00 */
[----:B---3--:R-:W-:Y:S02]  /*11a70*/  F2FP.BF16.F32.PACK_AB R32, R81, R165 ;  /* 0x000000a55120723e */ /* 0x008fe400000010ff */
[----:B------:R-:W-:Y:S02]  /*11a80*/  F2FP.BF16.F32.PACK_AB R33, R83, R82 ;  /* 0x000000525321723e */ /* 0x000fe400000010ff */
[----:B------:R-:W-:Y:S02]  /*11a90*/  F2FP.BF16.F32.PACK_AB R34, R85, R166 ;  /* 0x000000a65522723e */ /* 0x000fe400000010ff */
[----:B------:R-:W-:-:S02]  /*11aa0*/  F2FP.BF16.F32.PACK_AB R35, R87, R86 ;  /* 0x000000565723723e */ /* 0x000fc400000010ff */
[----:B------:R-:W-:Y:S02]  /*11ab0*/  SHF.R.U64 R179, R179, 0x3, RZ ;  /* 0x00000003b3b37819 */ /* 0x000fe400000012ff */
[----:B------:R-:W-:Y:S01]  /*11ac0*/  MOV R118, R118 ;  /* 0x0000007600767202 */ /* 0x000fe20000000f00 */
[----:B------:R-:W-:Y:S01]  /*11ad0*/  STSM.16.M88.4 [R114], R32 ;  /* 0x0000002072007844 */ /* 0x000fe20000000200 */
[----:B------:R-:W-:Y:S01]  /*11ae0*/  F2FP.BF16.F32.PACK_AB R38, R3, R168 ;  /* 0x000000a80326723e */ /* 0x000fe200000010ff */
[----:B------:R-:W-:Y:S01]  /*11af0*/  IMAD.MOV.U32 R3, RZ, RZ, RZ ;  /* 0x000000ffff037224 */ /* 0x000fe200078e00ff */
[----:B------:R-:W-:Y:S02]  /*11b00*/  F2FP.BF16.F32.PACK_AB R39, R58, R54 ;  /* 0x000000363a27723e */ /* 0x000fe400000010ff */
[----:B------:R-:W-:Y:S02]  /*11b10*/  SHF.R.U64 R181, R181, 0x3, RZ ;  /* 0x00000003b5b57819 */ /* 0x000fe400000012ff */
[----:B------:R-:W-:Y:S01]  /*11b20*/  MOV R122, R122 ;  /* 0x0000007a007a7202 */ /* 0x000fe20000000f00 */
[----:B------:R-:W-:Y:S01]  /*11b30*/  STSM.16.M88.4 [R118], R36 ;  /* 0x0000002476007844 */ /* 0x000fe20000000200 */
[----:B0-----:R-:W-:-:S02]  /*11b40*/  F2FP.BF16.F32.PACK_AB R40, R97, R169 ;  /* 0x000000a96128723e */ /* 0x001fc400000010ff */
[----:B------:R-:W-:Y:S02]  /*11b50*/  F2FP.BF16.F32.PACK_AB R41, R62, R60 ;  /* 0x0000003c3e29723e */ /* 0x000fe400000010ff */
[----:B------:R-:W-:Y:S02]  /*11b60*/  F2FP.BF16.F32.PACK_AB R42, R101, R170 ;  /* 0x000000aa652a723e */ /* 0x000fe400000010ff */
[----:B------:R-:W-:Y:S02]  /*11b70*/  F2FP.BF16.F32.PACK_AB R43, R68, R64 ;  /* 0x00000040442b723e */ /* 0x000fe400000010ff */
[----:B------:R-:W-:Y:S02]  /*11b80*/  MOV R126, R126 ;  /* 0x0000007e007e7202 */ /* 0x000fe40000000f00 */
[----:B-1----:R-:W-:Y:S01]  /*11b90*/  F2FP.BF16.F32.PACK_AB R4, R105, R171 ;  /* 0x000000ab6904723e */ /* 0x002fe200000010ff */
[----:B------:R-:W-:Y:S01]  /*11ba0*/  STSM.16.M88.4 [R122], R40 ;  /* 0x000000287a007844 */ /* 0x000fe20000000200 */
[----:B------:R-:W-:-:S02]  /*11bb0*/  F2FP.BF16.F32.PACK_AB R5, R76, R72 ;  /* 0x000000484c05723e */ /* 0x000fc400000010ff */
[----:B------:R-:W-:Y:S02]  /*11bc0*/  F2FP.BF16.F32.PACK_AB R6, R109, R172 ;  /* 0x000000ac6d06723e */ /* 0x000fe400000010ff */
[----:B------:R-:W-:Y:S02]  /*11bd0*/  F2FP.BF16.F32.PACK_AB R7, R80, R78 ;  /* 0x0000004e5007723e */ /* 0x000fe400000010ff */
[----:B------:R-:W-:Y:S02]  /*11be0*/  LOP3.LUT R130, R185, R130, RZ, 0x3c, !PT ;  /* 0x00000082b9827212 */ /* 0x000fe400078e3cff */
[----:B------:R-:W-:Y:S01]  /*11bf0*/  LOP3.LUT R134, R179, R134, RZ, 0x3c, !PT ;  /* 0x00000086b3867212 */ /* 0x000fe200078e3cff */
[----:B------:R0:W-:Y:S01]  /*11c00*/  STSM.16.M88.4 [R126], R4 ;  /* 0x000000047e007844 */ /* 0x0001e20000000200 */
[----:B------:R-:W-:Y:S02]  /*11c10*/  LOP3.LUT R138, R181, R138, RZ, 0x3c, !PT ;  /* 0x0000008ab58a7212 */ /* 0x000fe400078e3cff */
[----:B------:R-:W-:-:S02]  /*11c20*/  MOV R130, R130 ;  /* 0x0000008200827202 */ /* 0x000fc40000000f00 */
[----:B----4-:R-:W-:Y:S02]  /*11c30*/  F2FP.BF16.F32.PACK_AB R12, R113, R173 ;  /* 0x000000ad710c723e */ /* 0x010fe400000010ff */
[----:B------:R-:W-:Y:S02]  /*11c40*/  F2FP.BF16.F32.PACK_AB R13, R88, R84 ;  /* 0x00000054580d723e */ /* 0x000fe400000010ff */
[----:B------:R-:W-:Y:S02]  /*11c50*/  F2FP.BF16.F32.PACK_AB R14, R117, R174 ;  /* 0x000000ae750e723e */ /* 0x000fe400000010ff */
[----:B------:R-:W-:Y:S02]  /*11c60*/  F2FP.BF16.F32.PACK_AB R15, R100, R96 ;  /* 0x00000060640f723e */ /* 0x000fe400000010ff */
[----:B------:R-:W-:Y:S02]  /*11c70*/  MOV R134, R134 ;  /* 0x0000008600867202 */ /* 0x000fe40000000f00 */
[----:B--2---:R-:W-:Y:S01]  /*11c80*/  F2FP.BF16.F32.PACK_AB R24, R121, R175 ;  /* 0x000000af7918723e */ /* 0x004fe200000010ff */
[----:B------:R1:W-:Y:S01]  /*11c90*/  STSM.16.M88.4 [R130], R12 ;  /* 0x0000000c82007844 */ /* 0x0003e20000000200 */
[----:B------:R-:W-:-:S02]  /*11ca0*/  F2FP.BF16.F32.PACK_AB R25, R108, R104 ;  /* 0x000000686c19723e */ /* 0x000fc400000010ff */
[----:B------:R-:W-:Y:S02]  /*11cb0*/  F2FP.BF16.F32.PACK_AB R26, R125, R177 ;  /* 0x000000b17d1a723e */ /* 0x000fe400000010ff */
[----:B------:R-:W-:Y:S02]  /*11cc0*/  F2FP.BF16.F32.PACK_AB R27, R116, R112 ;  /* 0x00000070741b723e */ /* 0x000fe400000010ff */
[----:B------:R-:W-:Y:S02]  /*11cd0*/  ISETP.NE.U32.AND P0, PT, RZ, UR4, PT ;  /* 0x00000004ff007c0c */ /* 0x000fe4000bf05070 */
[----:B0-----:R-:W-:Y:S01]  /*11ce0*/  IADD3 R6, P1, R227, UR4, RZ ;  /* 0x00000004e3067c10 */ /* 0x001fe2000ff3e0ff */
[----:B------:R-:W-:Y:S01]  /*11cf0*/  STSM.16.M88.4 [R134], R24 ;  /* 0x0000001886007844 */ /* 0x000fe20000000200 */
[----:B------:R-:W-:Y:S02]  /*11d00*/  MOV R138, R138 ;  /* 0x0000008a008a7202 */ /* 0x000fe40000000f00 */
[----:B------:R-:W-:-:S02]  /*11d10*/  F2FP.BF16.F32.PACK_AB R28, R129, R178 ;  /* 0x000000b2811c723e */ /* 0x000fc400000010ff */
[----:B------:R-:W-:Y:S02]  /*11d20*/  F2FP.BF16.F32.PACK_AB R29, R124, R120 ;  /* 0x000000787c1d723e */ /* 0x000fe400000010ff */
[----:B------:R-:W-:Y:S02]  /*11d30*/  F2FP.BF16.F32.PACK_AB R30, R133, R132 ;  /* 0x00000084851e723e */ /* 0x000fe400000010ff */
[----:B------:R-:W-:Y:S02]  /*11d40*/  F2FP.BF16.F32.PACK_AB R31, R152, R128 ;  /* 0x00000080981f723e */ /* 0x000fe400000010ff */
[----:B------:R-:W-:Y:S02]  /*11d50*/  F2FP.BF16.F32.PACK_AB R152, R137, R136 ;  /* 0x000000888998723e */ /* 0x000fe400000010ff */
[----:B------:R-:W-:Y:S01]  /*11d60*/  ISETP.NE.AND.EX P0, PT, RZ, UR5, PT, P0 ;  /* 0x00000005ff007c0c */ /* 0x000fe2000bf05300 */
[----:B------:R0:W-:Y:S01]  /*11d70*/  STSM.16.M88.4 [R138], R28 ;  /* 0x0000001c8a007844 */ /* 0x0001e20000000200 */
[----:B------:R-:W-:Y:S01]  /*11d80*/  IADD3.X R7, R228, UR5, RZ, P1, !PT ;  /* 0x00000005e4077c10 */ /* 0x000fe20008ffe4ff */
[----:B------:R-:W-:-:S02]  /*11d90*/  ULDC.64 UR4, c[0x0][0xc08] ;  /* 0x0003020000047ab9 */ /* 0x000fc40000000a00 */
[----:B------:R2:W-:Y:S01]  /*11da0*/  STSM.16.M88.4 [R20], R152 ;  /* 0x0000009814007844 */ /* 0x0005e20000000200 */
[----:B------:R-:W-:-:S03]  /*11db0*/  ISETP.NE.U32.AND P2, PT, RZ, UR4, PT ;  /* 0x00000004ff007c0c */ /* 0x000fc6000bf45070 */
[----:B------:R2:W-:Y:S01]  /*11dc0*/  STSM.16.M88.4 [R21], R144 ;  /* 0x0000009015007844 */ /* 0x0005e20000000200 */
[----:B------:R-:W-:Y:S01]  /*11dd0*/  BAR.SYNC.DEFER_BLOCKING 0x1, 0x100 ;  /* 0x0044000000007b1d */ /* 0x000fe20000010000 */
[----:B------:R-:W-:-:S13]  /*11de0*/  ISETP.NE.AND.EX P2, PT, RZ, UR5, PT, P2 ;  /* 0x00000005ff007c0c */ /* 0x000fda000bf45320 */
[----:B------:R-:W-:Y:S01]  /*11df0*/  @P2 IADD3 R4, P3, R227, UR4, RZ ;  /* 0x00000004e3042c10 */ /* 0x000fe2000ff7e0ff */
[----:B------:R-:W-:Y:S02]  /*11e00*/  ULDC UR4, c[0x0][0xa88] ;  /* 0x0002a20000047ab9 */ /* 0x000fe40000000800 */
[----:B-1----:R-:W-:Y:S01]  /*11e10*/  IMAD.U32 R15, RZ, RZ, UR4 ;  /* 0x00000004ff0f7e24 */ /* 0x002fe2000f8e00ff */
[----:B------:R-:W-:Y:S01]  /*11e20*/  @P2 IADD3.X R5, R228, UR5, RZ, P3, !PT ;  /* 0x00000005e4052c10 */ /* 0x000fe20009ffe4ff */
[----:B------:R2:W5:Y:S01]  /*11e30*/  @P0 LDG.E R3, desc[UR40][R6.64] ;  /* 0x0000002806030981 */ /* 0x000562000c1e1900 */
[----:B------:R-:W-:Y:S01]  /*11e40*/  ISETP.NE.AND P1, PT, R0, 0x1, PT ;  /* 0x000000010000780c */ /* 0x000fe20003f25270 */
[----:B0-----:R-:W-:Y:S02]  /*11e50*/  IMAD.IADD R29, R214, 0x1, R206 ;  /* 0x00000001d61d7824 */ /* 0x001fe400078e02ce */
[----:B------:R2:W5:Y:S10]  /*11e60*/  @P2 LDG.E R15, desc[UR40][R4.64] ;  /* 0x00000028040f2981 */ /* 0x000574000c1e1900 */
[----:B------:R-:W0:Y:S08]  /*11e70*/  @P1 LDC R12, c[0x0][0xbec] ;  /* 0x0002fb00ff0c1b82 */ /* 0x000e300000000800 */
[----:B------:R-:W1:Y:S01]  /*11e80*/  @P1 LDC R25, c[0x0][0xbf0] ;  /* 0x0002fc00ff191b82 */ /* 0x000e620000000800 */
[----:B--2---:R-:W-:Y:S05]  /*11e90*/  @P2 BRA `(.L_x_14218) ;  /* 0x0000000000102947 */ /* 0x004fea0003800000 */
[----:B------:R-:W-:Y:S05]  /*11ea0*/  @!P0 BRA `(.L_x_14218) ;  /* 0x00000000000c8947 */ /* 0x000fea0003800000 */
[----:B------:R-:W2:Y:S04]  /*11eb0*/  LDG.E R4, desc[UR40][R6.64] ;  /* 0x0000002806047981 */ /* 0x000ea8000c1e1900 */
[----:B-----5:R-:W2:Y:S02]  /*11ec0*/  LDG.E R15, desc[UR40][R6.64+0x4] ;  /* 0x00000428060f7981 */ /* 0x020ea4000c1e1900 */
[----:B--2---:R-:W-:-:S07]  /*11ed0*/  IMAD.IADD R15, R15, 0x1, -R4 ;  /* 0x000000010f0f7824 */ /* 0x004fce00078e0a04 */
.L_x_14218:
[----:B------:R-:W2:Y:S01]  /*11ee0*/  LDL R14, [R1+0x18] ;  /* 0x00001800010e7983 */ /* 0x000ea20000100800 */
[----:B------:R-:W-:Y:S01]  /*11ef0*/  SHF.R.S32.HI R76, RZ, 0x1f, R226 ;  /* 0x0000001fff4c7819 */ /* 0x000fe200000114e2 */
[----:B0-----:R-:W-:Y:S01]  /*11f00*/  @P1 IMAD.HI.U32 R4, R29, R12, RZ ;  /* 0x0000000c1d041227 */ /* 0x001fe200078e00ff */
[----:B------:R-:W-:Y:S01]  /*11f10*/  ULDC.64 UR4, c[0x0][0xb90] ;  /* 0x0002e40000047ab9 */ /* 0x000fe20000000a00 */
[--C-:B-----5:R-:W-:Y:S01]  /*11f20*/  SHF.R.S32.HI R21, RZ, 0x1f, R3.reuse ;  /* 0x0000001fff157819 */ /* 0x120fe20000011403 */
[----:B------:R-:W0:Y:S01]  /*11f30*/  S2R R30, SR_TID.X ;  /* 0x00000000001e7919 */ /* 0x000e220000002100 */
[----:B------:R-:W-:Y:S01]  /*11f40*/  IMAD R13, R76, UR4, RZ ;  /* 0x000000044c0d7c24 */ /* 0x000fe2000f8e02ff */
[----:B------:R-:W-:Y:S01]  /*11f50*/  SEL R235, R235, RZ, !P0 ;  /* 0x000000ffebeb7207 */ /* 0x000fe20004000000 */
[----:B------:R-:W-:Y:S01]  /*11f60*/  IMAD.MOV.U32 R20, RZ, RZ, R3 ;  /* 0x000000ffff147224 */ /* 0x000fe200078e0003 */
[----:B------:R-:W-:Y:S01]  /*11f70*/  SEL R229, R229, RZ, !P0 ;  /* 0x000000ffe5e57207 */ /* 0x000fe20004000000 */
[----:B------:R-:W-:Y:S01]  /*11f80*/  IMAD.MOV.U32 R7, RZ, RZ, R29 ;  /* 0x000000ffff077224 */ /* 0x000fe200078e001d */
[----:B-1----:R-:W-:Y:S01]  /*11f90*/  @P1 SHF.R.U32.HI R7, RZ, R25, R4 ;  /* 0x00000019ff071219 */ /* 0x002fe20000011604 */
[C---:B------:R-:W-:Y:S01]  /*11fa0*/  IMAD.WIDE.U32 R4, R226.reuse, UR4, R20 ;  /* 0x00000004e2047c25 */ /* 0x040fe2000f8e0014 */
[----:B------:R-:W1:Y:S03]  /*11fb0*/  @P1 LDC R81, c[0x0][0xbec] ;  /* 0x0002fb00ff511b82 */ /* 0x000e660000000800 */
[----:B------:R-:W-:Y:S01]  /*11fc0*/  IMAD R13, R226, UR5, R13 ;  /* 0x00000005e20d7c24 */ /* 0x000fe2000f8e020d */
[----:B------:R-:W-:Y:S01]  /*11fd0*/  ULDC.64 UR4, c[0x0][0xb98] ;  /* 0x0002e60000047ab9 */ /* 0x000fe20000000a00 */
[----:B------:R-:W-:-:S02]  /*11fe0*/  IMAD.MOV R27, RZ, RZ, -R7 ;  /* 0x000000ffff1b7224 */ /* 0x000fc400078e0a07 */
[----:B------:R-:W-:Y:S01]  /*11ff0*/  IMAD.IADD R5, R5, 0x1, R13 ;  /* 0x0000000105057824 */ /* 0x000fe200078e020d */
[----:B------:R-:W3:Y:S01]  /*12000*/  @P1 LDC R82, c[0x0][0xbf0] ;  /* 0x0002fc00ff521b82 */ /* 0x000ee20000000800 */
[----:B------:R-:W-:Y:S02]  /*12010*/  IMAD R25, R234, 0x40, R205 ;  /* 0x00000040ea197824 */ /* 0x000fe400078e02cd */
[----:B------:R-:W-:Y:S02]  /*12020*/  IMAD R13, R0, R27, R29 ;  /* 0x0000001b000d7224 */ /* 0x000fe400078e021d */
[----:B------:R-:W-:Y:S02]  /*12030*/  IMAD R6, R235, UR4, RZ ;  /* 0x00000004eb067c24 */ /* 0x000fe4000f8e02ff */
        /* <DEDUP_REMOVED lines=8> */
[----:B0-----:R-:W-:Y:S01]  /*120c0*/  VIADD R30, R30, 0xffffff80 ;  /* 0xffffff801e1e7836 */ /* 0x001fe20000000000 */
[----:B------:R-:W-:Y:S01]  /*120d0*/  IADD3.X R5, R25, R5, R12, P0, !PT ;  /* 0x0000000519057210 */ /* 0x000fe200007fe40c */
[----:B------:R-:W-:Y:S01]  /*120e0*/  IMAD R6, R6, UR4, RZ ;  /* 0x0000000406067c24 */ /* 0x000fe2000f8e02ff */
[----:B------:R-:W-:Y:S01]  /*120f0*/  LOP3.LUT R60, R61, 0x380, RZ, 0xc0, !PT ;  /* 0x000003803d3c7812 */ /* 0x000fe200078ec0ff */
[----:B------:R-:W-:Y:S01]  /*12100*/  IMAD R20, R15, R0, RZ ;  /* 0x000000000f147224 */ /* 0x000fe200078e02ff */
[----:B------:R-:W-:Y:S01]  /*12110*/  IADD3 R25, P5, R10, 0x3000, RZ ;  /* 0x000030000a197810 */ /* 0x000fe20007fbe0ff */
[C---:B------:R-:W-:Y:S01]  /*12120*/  IMAD R7, R13.reuse, UR5, R6 ;  /* 0x000000050d077c24 */ /* 0x040fe2000f8e0206 */
[----:B------:R-:W-:Y:S01]  /*12130*/  SHF.R.U64 R60, R60, 0x3, RZ ;  /* 0x000000033c3c7819 */ /* 0x000fe200000012ff */
[----:B------:R-:W-:Y:S01]  /*12140*/  IMAD.WIDE.U32 R4, R13, UR4, R4 ;  /* 0x000000040d047c25 */ /* 0x000fe2000f8e0004 */
[----:B------:R-:W-:Y:S01]  /*12150*/  ULDC.64 UR4, c[0x0][0xb50] ;  /* 0x0002d40000047ab9 */ /* 0x000fe20000000a00 */
[----:B------:R-:W-:-:S02]  /*12160*/  IADD3 R13, P3, R10, 0x2000, RZ ;  /* 0x000020000a0d7810 */ /* 0x000fc40007f7e0ff */
[----:B------:R-:W-:Y:S01]  /*12170*/  IMAD.IADD R5, R5, 0x1, R7 ;  /* 0x0000000105057824 */ /* 0x000fe200078e0207 */
[C---:B------:R-:W-:Y:S02]  /*12180*/  LEA R6, P0, R4.reuse, UR4, 0x2 ;  /* 0x0000000404067c11 */ /* 0x040fe4000f8010ff */
[----:B------:R-:W-:Y:S02]  /*12190*/  LOP3.LUT R12, R13, 0x380, RZ, 0xc0, !PT ;  /* 0x000003800d0c7812 */ /* 0x000fe400078ec0ff */
[----:B------:R-:W-:Y:S01]  /*121a0*/  LEA.HI.X R4, R4, UR5, R5, 0x2, P0 ;  /* 0x0000000504047c11 */ /* 0x000fe200080f1405 */
[----:B------:R-:W-:Y:S01]  /*121b0*/  ULDC.64 UR4, c[0x0][0xaa0] ;  /* 0x0002a80000047ab9 */ /* 0x000fe20000000a00 */
[----:B------:R-:W-:Y:S01]  /*121c0*/  IADD3 R29, P0, R10, 0x4000, RZ ;  /* 0x000040000a1d7810 */ /* 0x000fe20007f1e0ff */
[----:B------:R-:W-:Y:S01]  /*121d0*/  SHFL.IDX PT, R50, R6, RZ, 0x1c1f ;  /* 0x001c1fff06327589 */ /* 0x000fe200000e0000 */
[----:B------:R-:W-:Y:S02]  /*121e0*/  SHF.R.U64 R12, R12, 0x3, RZ ;  /* 0x000000030c0c7819 */ /* 0x000fe400000012ff */
[----:B------:R-:W-:Y:S01]  /*121f0*/  LOP3.LUT R60, R60, R61, RZ, 0x3c, !PT ;  /* 0x0000003d3c3c7212 */ /* 0x000fe200078e3cff */
[----:B------:R-:W-:Y:S01]  /*12200*/  IMAD.X R61, RZ, RZ, R11, P2 ;  /* 0x000000ffff3d7224 */ /* 0x000fe200010e060b */
[----:B------:R-:W-:Y:S01]  /*12210*/  LOP3.LUT R28, R29, 0x380, RZ, 0xc0, !PT ;  /* 0x000003801d1c7812 */ /* 0x000fe200078ec0ff */
[----:B------:R-:W0:Y:S01]  /*12220*/  SHFL.IDX PT, R51, R4, RZ, 0x1c1f ;  /* 0x001c1fff04337589 */ /* 0x000e2200000e0000 */
[----:B------:R-:W-:-:S02]  /*12230*/  IADD3 R37, P2, R10, 0x6000, RZ ;  /* 0x000060000a257810 */ /* 0x000fc40007f5e0ff */
[----:B------:R-:W-:Y:S01]  /*12240*/  LOP3.LUT R12, R12, R13, RZ, 0x3c, !PT ;  /* 0x0000000d0c0c7212 */ /* 0x000fe200078e3cff */
[----:B------:R-:W-:Y:S01]  /*12250*/  IMAD.X R13, RZ, RZ, R11, P3 ;  /* 0x000000ffff0d7224 */ /* 0x000fe200018e060b */
[C---:B------:R-:W-:Y:S01]  /*12260*/  IADD3 R33, P4, R10.reuse, 0x5000, RZ ;  /* 0x000050000a217810 */ /* 0x040fe20007f9e0ff */
[----:B------:R4:W-:Y:S01]  /*12270*/  SHFL.IDX PT, R54, R6, 0x1, 0x1c1f ;  /* 0x003c1f0006367f89 */ /* 0x0009e200000e0000 */
[----:B------:R-:W-:Y:S02]  /*12280*/  IADD3 R41, P3, R10, 0x7000, RZ ;  /* 0x000070000a297810 */ /* 0x000fe40007f7e0ff */
[----:B------:R-:W-:Y:S01]  /*12290*/  SHF.R.U64 R28, R28, 0x3, RZ ;  /* 0x000000031c1c7819 */ /* 0x000fe200000012ff */
[----:B------:R0:W2:Y:S01]  /*122a0*/  SHFL.IDX PT, R55, R4, 0x1, 0x1c1f ;  /* 0x003c1f0004377f89 */ /* 0x0000a200000e0000 */
[----:B------:R-:W-:Y:S02]  /*122b0*/  LOP3.LUT R36, R37, 0x380, RZ, 0xc0, !PT ;  /* 0x0000038025247812 */ /* 0x000fe400078ec0ff */
[----:B------:R-:W-:-:S02]  /*122c0*/  LOP3.LUT R24, R25, 0x380, RZ, 0xc0, !PT ;  /* 0x0000038019187812 */ /* 0x000fc400078ec0ff */
[----:B------:R-:W-:Y:S02]  /*122d0*/  LOP3.LUT R32, R33, 0x380, RZ, 0xc0, !PT ;  /* 0x0000038021207812 */ /* 0x000fe400078ec0ff */
[----:B------:R-:W-:Y:S02]  /*122e0*/  SHF.R.S32.HI R26, RZ, 0x1f, R30 ;  /* 0x0000001fff1a7819 */ /* 0x000fe4000001141e */
[----:B------:R-:W-:Y:S02]  /*122f0*/  LOP3.LUT R40, R41, 0x380, RZ, 0xc0, !PT ;  /* 0x0000038029287812 */ /* 0x000fe400078ec0ff */
[----:B------:R-:W-:Y:S01]  /*12300*/  LOP3.LUT R28, R28, R29, RZ, 0x3c, !PT ;  /* 0x0000001d1c1c7212 */ /* 0x000fe200078e3cff */
[----:B------:R-:W-:Y:S01]  /*12310*/  IMAD.X R29, RZ, RZ, R11, P0 ;  /* 0x000000ffff1d7224 */ /* 0x000fe200000e060b */
[----:B------:R-:W-:Y:S02]  /*12320*/  SHF.R.U64 R36, R36, 0x3, RZ ;  /* 0x0000000324247819 */ /* 0x000fe400000012ff */
[----:B------:R-:W-:-:S02]  /*12330*/  SHF.R.U64 R24, R24, 0x3, RZ ;  /* 0x0000000318187819 */ /* 0x000fc400000012ff */
[----:B------:R-:W-:Y:S02]  /*12340*/  SHF.R.U64 R32, R32, 0x3, RZ ;  /* 0x0000000320207819 */ /* 0x000fe400000012ff */
[----:B------:R-:W-:Y:S02]  /*12350*/  IADD3 R49, P0, R10, 0x9000, RZ ;  /* 0x000090000a317810 */ /* 0x000fe40007f1e0ff */
[----:B------:R-:W-:Y:S02]  /*12360*/  LEA.HI R26, R26, R30, RZ, 0x7 ;  /* 0x0000001e1a1a7211 */ /* 0x000fe400078f38ff */
[----:B------:R-:W-:Y:S02]  /*12370*/  SHF.R.U64 R40, R40, 0x3, RZ ;  /* 0x0000000328287819 */ /* 0x000fe400000012ff */
[----:B------:R-:W-:Y:S01]  /*12380*/  LOP3.LUT R36, R36, R37, RZ, 0x3c, !PT ;  /* 0x0000002524247212 */ /* 0x000fe200078e3cff */
[--C-:B------:R-:W-:Y:S01]  /*12390*/  IMAD.X R37, RZ, RZ, R11.reuse, P2 ;  /* 0x000000ffff257224 */ /* 0x100fe200010e060b */
[----:B------:R-:W-:Y:S01]  /*123a0*/  LOP3.LUT R24, R24, R25, RZ, 0x3c, !PT ;  /* 0x0000001918187212 */ /* 0x000fe200078e3cff */
[--C-:B------:R-:W-:Y:S01]  /*123b0*/  IMAD.X R25, RZ, RZ, R11.reuse, P5 ;  /* 0x000000ffff197224 */ /* 0x100fe200028e060b */
[----:B------:R-:W-:Y:S01]  /*123c0*/  LOP3.LUT R32, R32, R33, RZ, 0x3c, !PT ;  /* 0x0000002120207212 */ /* 0x000fe200078e3cff */
[----:B------:R-:W-:Y:S01]  /*123d0*/  IMAD.X R33, RZ, RZ, R11, P4 ;  /* 0x000000ffff217224 */ /* 0x000fe200020e060b */
[----:B------:R-:W-:-:S02]  /*123e0*/  LOP3.LUT R48, R49, 0x380, RZ, 0xc0, !PT ;  /* 0x0000038031307812 */ /* 0x000fc400078ec0ff */
[----:B------:R-:W-:Y:S02]  /*123f0*/  IADD3 R57, P2, R10, 0xb000, RZ ;  /* 0x0000b0000a397810 */ /* 0x000fe40007f5e0ff */
[----:B------:R-:W-:Y:S02]  /*12400*/  LOP3.LUT R26, R26, 0xffffff80, RZ, 0xc0, !PT ;  /* 0xffffff801a1a7812 */ /* 0x000fe400078ec0ff */
[----:B------:R-:W-:Y:S01]  /*12410*/  LOP3.LUT R40, R40, R41, RZ, 0x3c, !PT ;  /* 0x0000002928287212 */ /* 0x000fe200078e3cff */
[----:B------:R-:W-:Y:S01]  /*12420*/  IMAD.X R41, RZ, RZ, R11, P3 ;  /* 0x000000ffff297224 */ /* 0x000fe200018e060b */
[C---:B------:R-:W-:Y:S01]  /*12430*/  IADD3 R45, P5, R10.reuse, 0x8000, RZ ;  /* 0x000080000a2d7810 */ /* 0x040fe20007fbe0ff */
[----:B------:R-:W-:Y:S01]  /*12440*/  IMAD R78, R21, UR4, RZ ;  /* 0x00000004154e7c24 */ /* 0x000fe2000f8e02ff */
[----:B------:R-:W-:Y:S01]  /*12450*/  IADD3 R53, P4, R10, 0xa000, RZ ;  /* 0x0000a0000a357810 */ /* 0x000fe20007f9e0ff */
[----:B------:R-:W-:Y:S01]  /*12460*/  IMAD.IADD R26, R30, 0x1, -R26 ;  /* 0x000000011e1a7824 */ /* 0x000fe200078e0a1a */
[----:B------:R-:W-:-:S02]  /*12470*/  IADD3 R63, P3, R10, 0xc000, RZ ;  /* 0x0000c0000a3f7810 */ /* 0x000fc40007f7e0ff */
[----:B------:R-:W-:Y:S02]  /*12480*/  SHF.R.U64 R48, R48, 0x3, RZ ;  /* 0x0000000330307819 */ /* 0x000fe400000012ff */
[----:B------:R-:W-:Y:S02]  /*12490*/  LOP3.LUT R56, R57, 0x380, RZ, 0xc0, !PT ;  /* 0x0000038039387812 */ /* 0x000fe400078ec0ff */
[----:B------:R-:W-:Y:S02]  /*124a0*/  LOP3.LUT R44, R45, 0x380, RZ, 0xc0, !PT ;  /* 0x000003802d2c7812 */ /* 0x000fe400078ec0ff */
[----:B------:R-:W-:Y:S01]  /*124b0*/  LOP3.LUT R52, R53, 0x380, RZ, 0xc0, !PT ;  /* 0x0000038035347812 */ /* 0x000fe200078ec0ff */
[----:B------:R-:W-:Y:S01]  /*124c0*/  IMAD R77, R3, UR5, R78 ;  /* 0x00000005034d7c24 */ /* 0x000fe2000f8e024e */
[----:B------:R-:W-:Y:S01]  /*124d0*/  LOP3.LUT R62, R63, 0x380, RZ, 0xc0, !PT ;  /* 0x000003803f3e7812 */ /* 0x000fe200078ec0ff */
[----:B------:R-:W-:Y:S01]  /*124e0*/  IMAD.WIDE.U32 R78, R3, UR4, RZ ;  /* 0x00000004034e7c25 */ /* 0x000fe2000f8e00ff */
[----:B------:R-:W-:Y:S01]  /*124f0*/  LOP3.LUT R48, R48, R49, RZ, 0x3c, !PT ;  /* 0x0000003130307212 */ /* 0x000fe200078e3cff */
[----:B------:R-:W-:Y:S01]  /*12500*/  ULDC.64 UR4, c[0x0][0xae8] ;  /* 0x0002ba0000047ab9 */ /* 0x000fe20000000a00 */
[----:B------:R-:W-:Y:S01]  /*12510*/  SHF.R.U64 R56, R56, 0x3, RZ ;  /* 0x0000000338387819 */ /* 0x000fe200000012ff */
[----:B------:R-:W-:Y:S01]  /*12520*/  IMAD.X R49, RZ, RZ, R11, P0 ;  /* 0x000000ffff317224 */ /* 0x000fe200000e060b */
[----:B------:R-:W-:Y:S01]  /*12530*/  SHF.R.U64 R44, R44, 0x3, RZ ;  /* 0x000000032c2c7819 */ /* 0x000fe200000012ff */
[----:B------:R-:W-:Y:S01]  /*12540*/  IMAD R3, R223, 0x20, R234 ;  /* 0x00000020df037824 */ /* 0x000fe200078e02ea */
[----:B------:R-:W-:-:S02]  /*12550*/  SHF.R.U64 R52, R52, 0x3, RZ ;  /* 0x0000000334347819 */ /* 0x000fc400000012ff */
[----:B------:R-:W-:Y:S01]  /*12560*/  LOP3.LUT P0, RZ, R26, 0x3, RZ, 0xc0, !PT ;  /* 0x000000031aff7812 */ /* 0x000fe2000780c0ff */
[----:B------:R-:W-:Y:S01]  /*12570*/  IMAD R21, R76, UR4, RZ ;  /* 0x000000044c157c24 */ /* 0x000fe2000f8e02ff */
[----:B------:R-:W-:Y:S01]  /*12580*/  SHF.R.U64 R62, R62, 0x3, RZ ;  /* 0x000000033e3e7819 */ /* 0x000fe200000012ff */
[----:B------:R-:W-:Y:S01]  /*12590*/  IMAD.IADD R77, R79, 0x1, R77 ;  /* 0x000000014f4d7824 */ /* 0x000fe200078e024d */
[----:B------:R-:W-:Y:S01]  /*125a0*/  LOP3.LUT R56, R56, R57, RZ, 0x3c, !PT ;  /* 0x0000003938387212 */ /* 0x000fe200078e3cff */
[----:B------:R-:W-:Y:S01]  /*125b0*/  IMAD.X R57, RZ, RZ, R11, P2 ;  /* 0x000000ffff397224 */ /* 0x000fe200010e060b */
[----:B------:R-:W-:Y:S01]  /*125c0*/  LOP3.LUT R44, R44, R45, RZ, 0x3c, !PT ;  /* 0x0000002d2c2c7212 */ /* 0x000fe200078e3cff */
[----:B------:R-:W-:Y:S01]  /*125d0*/  IMAD.MOV.U32 R76, RZ, RZ, R78 ;  /* 0x000000ffff4c7224 */ /* 0x000fe200078e004e */
[----:B------:R-:W-:Y:S01]  /*125e0*/  LOP3.LUT R52, R52, R53, RZ, 0x3c, !PT ;  /* 0x0000003534347212 */ /* 0x000fe200078e3cff */
[----:B------:R-:W-:Y:S01]  /*125f0*/  IMAD.IADD R80, R206, 0x1, R3 ;  /* 0x00000001ce507824 */ /* 0x000fe200078e0203 */
[----:B------:R-:W-:Y:S01]  /*12600*/  LOP3.LUT R62, R62, R63, RZ, 0x3c, !PT ;  /* 0x0000003f3e3e7212 */ /* 0x000fe200078e3cff */
[--C-:B------:R-:W-:Y:S01]  /*12610*/  IMAD.X R45, RZ, RZ, R11.reuse, P5 ;  /* 0x000000ffff2d7224 */ /* 0x100fe200028e060b */
[C---:B------:R-:W-:Y:S01]  /*12620*/  IADD3 R65, P5, R10.reuse, 0xd000, RZ ;  /* 0x0000d0000a417810 */ /* 0x040fe20007fbe0ff */
[--C-:B------:R-:W-:Y:S01]  /*12630*/  IMAD.X R53, RZ, RZ, R11.reuse, P4 ;  /* 0x000000ffff357224 */ /* 0x100fe200020e060b */
[C---:B------:R-:W-:Y:S01]  /*12640*/  IADD3 R69, P4, R10.reuse, 0xe000, RZ ;  /* 0x0000e0000a457810 */ /* 0x040fe20007f9e0ff */
[----:B------:R-:W-:Y:S01]  /*12650*/  IMAD.X R63, RZ, RZ, R11, P3 ;  /* 0x000000ffff3f7224 */ /* 0x000fe200018e060b */
[----:B------:R-:W-:Y:S01]  /*12660*/  IADD3 R7, P3, R10, 0xf000, RZ ;  /* 0x0000f0000a077810 */ /* 0x000fe20007f7e0ff */
[C---:B------:R-:W-:Y:S01]  /*12670*/  IMAD R3, R226.reuse, UR5, R21 ;  /* 0x00000005e2037c24 */ /* 0x040fe2000f8e0215 */
[----:B------:R-:W-:Y:S01]  /*12680*/  LOP3.LUT R64, R65, 0x380, RZ, 0xc0, !PT ;  /* 0x0000038041407812 */ /* 0x000fe200078ec0ff */
[----:B------:R-:W-:Y:S01]  /*12690*/  IMAD.WIDE.U32 R76, R226, UR4, R76 ;  /* 0x00000004e24c7c25 */ /* 0x000fe2000f8e004c */
[----:B------:R-:W-:Y:S01]  /*126a0*/  LOP3.LUT R68, R69, 0x380, RZ, 0xc0, !PT ;  /* 0x0000038045447812 */ /* 0x000fe200078ec0ff */
[----:B------:R-:W-:Y:S01]  /*126b0*/  ULDC.64 UR4, c[0x0][0xaf0] ;  /* 0x0002bc0000047ab9 */ /* 0x000fe20000000a00 */
[----:B------:R-:W-:Y:S01]  /*126c0*/  LOP3.LUT R15, R10, 0x380, RZ, 0xc0, !PT ;  /* 0x000003800a0f7812 */ /* 0x000fe200078ec0ff */
[----:B-1----:R-:W-:Y:S01]  /*126d0*/  @P1 IMAD.HI.U32 R21, R80, R81, RZ ;  /* 0x0000005150151227 */ /* 0x002fe200078e00ff */
[----:B----4-:R-:W-:-:S02]  /*126e0*/  LOP3.LUT R6, R7, 0x380, RZ, 0xc0, !PT ;  /* 0x0000038007067812 */ /* 0x010fc400078ec0ff */
[----:B------:R-:W-:Y:S01]  /*126f0*/  SHF.R.U64 R64, R64, 0x3, RZ ;  /* 0x0000000340407819 */ /* 0x000fe200000012ff */
[----:B------:R-:W-:Y:S01]  /*12700*/  IMAD.IADD R77, R77, 0x1, R3 ;  /* 0x000000014d4d7824 */ /* 0x000fe200078e0203 */
[----:B------:R-:W-:Y:S01]  /*12710*/  SHF.R.U64 R68, R68, 0x3, RZ ;  /* 0x0000000344447819 */ /* 0x000fe200000012ff */
[----:B------:R-:W-:Y:S01]  /*12720*/  IMAD.MOV.U32 R3, RZ, RZ, R80 ;  /* 0x000000ffff037224 */ /* 0x000fe200078e0050 */
[----:B---3--:R-:W-:Y:S01]  /*12730*/  @P1 SHF.R.U32.HI R3, RZ, R82, R21 ;  /* 0x00000052ff031219 */ /* 0x008fe20000011615 */
[----:B------:R-:W-:Y:S01]  /*12740*/  IMAD R78, R235, UR4, RZ ;  /* 0x00000004eb4e7c24 */ /* 0x000fe2000f8e02ff */
[----:B------:R-:W-:Y:S01]  /*12750*/  SHF.R.U64 R15, R15, 0x3, RZ ;  /* 0x000000030f0f7819 */ /* 0x000fe200000012ff */
[----:B------:R-:W-:Y:S01]  /*12760*/  IMAD.X R73, RZ, RZ, R11, P3 ;  /* 0x000000ffff497224 */ /* 0x000fe200018e060b */
[----:B------:R-:W-:Y:S02]  /*12770*/  SHF.R.U64 R6, R6, 0x3, RZ ;  /* 0x0000000306067819 */ /* 0x000fe400000012ff */
[----:B------:R-:W-:Y:S01]  /*12780*/  SHF.R.S32.HI R21, RZ, 0x1f, R3 ;  /* 0x0000001fff157819 */ /* 0x000fe20000011403 */
[----:B------:R-:W-:Y:S01]  /*12790*/  IMAD R79, R229, UR5, R78 ;  /* 0x00000005e54f7c24 */ /* 0x000fe2000f8e024e */
[----:B------:R-:W-:Y:S01]  /*127a0*/  LOP3.LUT R64, R64, R65, RZ, 0x3c, !PT ;  /* 0x0000004140407212 */ /* 0x000fe200078e3cff */
[--C-:B------:R-:W-:Y:S01]  /*127b0*/  IMAD.X R65, RZ, RZ, R11.reuse, P5 ;  /* 0x000000ffff417224 */ /* 0x100fe200028e060b */
[----:B------:R-:W-:Y:S01]  /*127c0*/  LOP3.LUT R68, R68, R69, RZ, 0x3c, !PT ;  /* 0x0000004544447212 */ /* 0x000fe200078e3cff */
[----:B------:R-:W-:Y:S01]  /*127d0*/  IMAD.X R69, RZ, RZ, R11, P4 ;  /* 0x000000ffff457224 */ /* 0x000fe200020e060b */
[----:B0-----:R-:W-:Y:S01]  /*127e0*/  LOP3.LUT R4, R15, R10, RZ, 0x3c, !PT ;  /* 0x0000000a0f047212 */ /* 0x001fe200078e3cff */
[----:B------:R-:W-:Y:S01]  /*127f0*/  IMAD.WIDE.U32 R76, R229, UR4, R76 ;  /* 0x00000004e54c7c25 */ /* 0x000fe2000f8e004c */
[----:B------:R-:W-:Y:S01]  /*12800*/  LOP3.LUT R72, R6, R7, RZ, 0x3c, !PT ;  /* 0x0000000706487212 */ /* 0x000fe200078e3cff */
[----:B------:R-:W-:-:S02]  /*12810*/  ULDC.64 UR4, c[0x0][0xae0] ;  /* 0x0002b80000047ab9 */ /* 0x000fc40000000a00 */
[----:B------:R-:W-:Y:S02]  /*12820*/  IMAD.MOV R81, RZ, RZ, -R3 ;  /* 0x000000ffff517224 */ /* 0x000fe400078e0a03 */
[----:B------:R-:W-:Y:S02]  /*12830*/  IMAD R78, R21, UR4, RZ ;  /* 0x00000004154e7c24 */ /* 0x000fe4000f8e02ff */
[----:B------:R-:W-:Y:S02]  /*12840*/  IMAD R21, R0, R81, R80 ;  /* 0x0000005100157224 */ /* 0x000fe400078e0250 */
[----:B------:R-:W-:Y:S02]  /*12850*/  IMAD.IADD R77, R77, 0x1, R79 ;  /* 0x000000014d4d7824 */ /* 0x000fe400078e024f */
[C---:B------:R-:W-:Y:S01]  /*12860*/  IMAD R79, R3.reuse, UR5, R78 ;  /* 0x00000005034f7c24 */ /* 0x040fe2000f8e024e */
[----:B------:R-:W-:Y:S01]  /*12870*/  SHF.R.S32.HI R0, RZ, 0x1f, R21 ;  /* 0x0000001fff007819 */ /* 0x000fe20000011415 */
[----:B------:R-:W-:Y:S01]  /*12880*/  IMAD.WIDE.U32 R76, R3, UR4, R76 ;  /* 0x00000004034c7c25 */ /* 0x000fe2000f8e004c */
[----:B------:R-:W-:-:S03]  /*12890*/  ULDC.64 UR4, c[0x0][0xad8] ;  /* 0x0002b60000047ab9 */ /* 0x000fc60000000a00 */
[----:B------:R-:W-:Y:S02]  /*128a0*/  IMAD.IADD R77, R77, 0x1, R79 ;  /* 0x000000014d4d7824 */ /* 0x000fe400078e024f */
[----:B------:R-:W-:Y:S02]  /*128b0*/  IMAD R0, R0, UR4, RZ ;  /* 0x0000000400007c24 */ /* 0x000fe4000f8e02ff */
[----:B------:R-:W-:Y:S02]  /*128c0*/  IMAD.IADD R85, R234, 0x1, R206 ;  /* 0x00000001ea557824 */ /* 0x000fe400078e02ce */
[C---:B------:R-:W-:Y:S02]  /*128d0*/  IMAD R79, R21.reuse, UR5, R0 ;  /* 0x00000005154f7c24 */ /* 0x040fe4000f8e0200 */
[----:B------:R-:W-:Y:S01]  /*128e0*/  IMAD.WIDE.U32 R76, R21, UR4, R76 ;  /* 0x00000004154c7c25 */ /* 0x000fe2000f8e004c */
[----:B------:R-:W-:-:S03]  /*128f0*/  ULDC.64 UR4, c[0x0][0xa80] ;  /* 0x0002a00000047ab9 */ /* 0x000fc60000000a00 */
[----:B------:R-:W-:Y:S01]  /*12900*/  VIADD R0, R18, 0x22820 ;  /* 0x0002282012007836 */ /* 0x000fe20000000000 */
[C---:B------:R-:W-:Y:S01]  /*12910*/  LEA R84, P3, R76.reuse, UR4, 0x1 ;  /* 0x000000044c547c11 */ /* 0x040fe2000f8608ff */
[----:B------:R-:W-:Y:S02]  /*12920*/  IMAD.IADD R21, R77, 0x1, R79 ;  /* 0x000000014d157824 */ /* 0x000fe400078e024f */
[----:B------:R-:W-:Y:S01]  /*12930*/  VIADD R3, R85, 0x20 ;  /* 0x0000002055037836 */ /* 0x000fe20000000000 */
[----:B------:R-:W-:Y:S02]  /*12940*/  PRMT R0, RZ, 0x654, R0 ;  /* 0x00000654ff007816 */ /* 0x000fe40000000000 */
[----:B------:R-:W-:Y:S02]  /*12950*/  LEA.HI.X R21, R76, UR5, R21, 0x1, P3 ;  /* 0x000000054c157c11 */ /* 0x000fe400098f0c15 */
[----:B------:R-:W-:Y:S01]  /*12960*/  ISETP.GE.AND P1, PT, R3, R20, PT ;  /* 0x000000140300720c */ /* 0x000fe20003f26270 */
[----:B------:R-:W-:Y:S01]  /*12970*/  VIADD R3, R85, 0x40 ;  /* 0x0000004055037836 */ /* 0x000fe20000000000 */
[----:B------:R-:W0:Y:S01]  /*12980*/  SHFL.IDX PT, R82, R84, RZ, 0x181f ;  /* 0x00181fff54527589 */ /* 0x000e2200000e0000 */
        /* <DEDUP_REMOVED lines=8> */
[----:B------:R-:W-:Y:S01]  /*12a10*/  ISETP.GE.OR P0, PT, R5, R20, P0 ;  /* 0x000000140500720c */ /* 0x000fe20000706670 */
[----:B------:R-:W-:-:S06]  /*12a20*/  IMAD.MOV.U32 R5, RZ, RZ, R11 ;  /* 0x000000ffff057224 */ /* 0x000fcc00078e000b */
[----:B------:R-:W-:Y:S06]  /*12a30*/  @!P2 ST.E desc[UR40][R50.64], R9 ;  /* 0x000000093200a985 */ /* 0x000fec000c101928 */
[----:B------:R1:W-:Y:S04]  /*12a40*/  @!P0 ST.E desc[UR40][R54.64], R8 ;  /* 0x0000000836008985 */ /* 0x0003e8000c101928 */
[----:B------:R-:W5:Y:S04]  /*12a50*/  LD.E.128 R4, desc[UR40][R4.64] ;  /* 0x0000002804047980 */ /* 0x000f68000c101d00 */
[----:B------:R-:W5:Y:S04]  /*12a60*/  LD.E.128 R12, desc[UR40][R12.64] ;  /* 0x000000280c0c7980 */ /* 0x000f68000c101d00 */
[----:B-1----:R1:W5:Y:S04]  /*12a70*/  LD.E.128 R8, desc[UR40][R60.64] ;  /* 0x000000283c087980 */ /* 0x002368000c101d00 */
[----:B------:R-:W5:Y:S04]  /*12a80*/  LD.E.128 R24, desc[UR40][R24.64] ;  /* 0x0000002818187980 */ /* 0x000f68000c101d00 */
        /* <DEDUP_REMOVED lines=17> */
[----:B--2---:R-:W2:Y:S01]  /*12ba0*/  FENCE.VIEW.ASYNC.S ;  /* 0x00000000000073c6 */ /* 0x004ea20000000000 */
[----:B------:R-:W-:-:S02]  /*12bb0*/  ISETP.GE.AND P2, PT, R85, R20, PT ;  /* 0x000000145500720c */ /* 0x000fc40003f46270 */
[----:B------:R-:W-:Y:S01]  /*12bc0*/  ISETP.GE.AND P0, PT, R3, R20, PT ;  /* 0x000000140300720c */ /* 0x000fe20003f06270 */
[----:B--2---:R2:W-:Y:S02]  /*12bd0*/  SYNCS.ARRIVE.TRANS64.RED.A1T0 RZ, [R0+URZ], RZ ;  /* 0x000000ff00ff79a7 */ /* 0x0045e4000810043f */
[----:B--2---:R1:W2:Y:S08]  /*12be0*/  SHFL.IDX PT, R0, R21, RZ, 0x181f ;  /* 0x00181fff15007589 */ /* 0x0042b000000e0000 */
[----:B0-----:R-:W-:Y:S05]  /*12bf0*/  @P2 BRA `(.L_x_14220) ;  /* 0x0000000000442947 */ /* 0x001fea0003800000 */
[----:B------:R-:W-:Y:S02]  /*12c00*/  ULDC UR4, c[0x0][0xac8] ;  /* 0x0002b20000047ab9 */ /* 0x000fe40000000800 */
[----:B------:R-:W-:Y:S02]  /*12c10*/  ISETP.GE.AND P2, PT, R205, UR4, PT ;  /* 0x00000004cd007c0c */ /* 0x000fe4000bf46270 */
[----:B------:R-:W-:Y:S02]  /*12c20*/  ISETP.GE.AND P3, PT, R217, UR4, PT ;  /* 0x00000004d9007c0c */ /* 0x000fe4000bf66270 */
[----:B------:R-:W-:-:S09]  /*12c30*/  ISETP.GE.AND P4, PT, R216, UR4, PT ;  /* 0x00000004d8007c0c */ /* 0x000fd2000bf86270 */
[----:B------:R-:W-:-:S04]  /*12c40*/  @!P2 LEA R76, P5, R205, R82, 0x1 ;  /* 0x00000052cd4ca211 */ /* 0x000fc800078a08ff */
        /* <DEDUP_REMOVED lines=12> */
.L_x_14220:
[----:B------:R-:W-:Y:S05]  /*12d10*/  BSYNC B1 ;  /* 0x0000000000017941 */ /* 0x000fea0003800000 */
.L_x_14219:
[----:B--2---:R2:W3:Y:S01]  /*12d20*/  SHFL.IDX PT, R0, R21, 0x1, 0x181f ;  /* 0x00381f0015007f89 */ /* 0x0044e200000e0000 */
[----:B------:R-:W-:Y:S01]  /*12d30*/  BSSY B1, `(.L_x_14221) ;  /* 0x0000015000017945 */ /* 0x000fe20003800000 */
[----:B------:R-:W-:Y:S02]  /*12d40*/  VIADD R3, R85, 0x60 ;  /* 0x0000006055037836 */ /* 0x000fe40000000000 */
[----:B0----5:R2:W0:Y:S01]  /*12d50*/  SHFL.IDX PT, R30, R84, 0x1, 0x181f ;  /* 0x00381f00541e7f89 */ /* 0x02142200000e0000 */
[----:B------:R-:W-:Y:S05]  /*12d60*/  @P1 BRA `(.L_x_14222) ;  /* 0x0000000000441947 */ /* 0x000fea0003800000 */
[----:B------:R-:W-:Y:S02]  /*12d70*/  ULDC UR4, c[0x0][0xac8] ;  /* 0x0002b20000047ab9 */ /* 0x000fe40000000800 */
[----:B------:R-:W-:Y:S02]  /*12d80*/  ISETP.GE.AND P4, PT, R205, UR4, PT ;  /* 0x00000004cd007c0c */ /* 0x000fe4000bf86270 */
[----:B------:R-:W-:Y:S02]  /*12d90*/  ISETP.GE.AND P3, PT, R217, UR4, PT ;  /* 0x00000004d9007c0c */ /* 0x000fe4000bf66270 */
[----:B------:R-:W-:Y:S02]  /*12da0*/  ISETP.GE.AND P2, PT, R216, UR4, PT ;  /* 0x00000004d8007c0c */ /* 0x000fe4000bf46270 */
[----:B------:R-:W-:-:S07]  /*12db0*/  ISETP.GE.AND P1, PT, R218, UR4, PT ;  /* 0x00000004da007c0c */ /* 0x000fce000bf26270 */
[----:B0-----:R-:W-:-:S04]  /*12dc0*/  @!P4 LEA R4, P5, R205, R30, 0x1 ;  /* 0x0000001ecd04c211 */ /* 0x001fc800078a08ff */
[----:B---3--:R-:W-:Y:S02]  /*12dd0*/  @!P4 LEA.HI.X R5, R205, R0, R89, 0x1, P5 ;  /* 0x00000000cd05c211 */ /* 0x008fe400028f0c59 */
        /* <DEDUP_REMOVED lines=10> */
.L_x_14222:
[----:B------:R-:W-:Y:S05]  /*12e80*/  BSYNC B1 ;  /* 0x0000000000017941 */ /* 0x000fea0003800000 */
.L_x_14221:
[----:B---3--:R3:W0:Y:S01]  /*12e90*/  SHFL.IDX PT, R0, R21, 0x2, 0x181f ;  /* 0x00581f0015007f89 */ /* 0x00862200000e0000 */
[----:B------:R-:W-:Y:S03]  /*12ea0*/  BSSY B1, `(.L_x_14223) ;  /* 0x0000014000017945 */ /* 0x000fe60003800000 */
[----:B----4-:R3:W4:Y:S01]  /*12eb0*/  SHFL.IDX PT, R10, R84, 0x2, 0x181f ;  /* 0x00581f00540a7f89 */ /* 0x01072200000e0000 */
        /* <DEDUP_REMOVED lines=18> */
.L_x_14224:
[----:B------:R-:W-:Y:S05]  /*12fe0*/  BSYNC B1 ;  /* 0x0000000000017941 */ /* 0x000fea0003800000 */
.L_x_14223:
[----:B------:R-:W-:Y:S01]  /*12ff0*/  ISETP.GE.AND P0, PT, R3, R20, PT ;  /* 0x000000140300720c */ /* 0x000fe20003f06270 */
[----:B-123--:R-:W1:Y:S04]  /*13000*/  SHFL.IDX PT, R21, R21, 0x3, 0x181f ;  /* 0x00781f0015157f89 */ /* 0x00ee6800000e0000 */
[----:B------:R-:W2:Y:S08]  /*13010*/  SHFL.IDX PT, R84, R84, 0x3, 0x181f ;  /* 0x00781f0054547f89 */ /* 0x000eb000000e0000 */
[----:B------:R-:W-:Y:S05]  /*13020*/  @P0 BRA `(.L_x_14225) ;  /* 0x0000000c00e00947 */ /* 0x000fea0003800000 */
[----:B------:R-:W-:Y:S02]  /*13030*/  ULDC UR4, c[0x0][0xac8] ;  /* 0x0002b20000047ab9 */ /* 0x000fe40000000800 */
[----:B------:R-:W-:Y:S02]  /*13040*/  ISETP.GE.AND P3, PT, R205, UR4, PT ;  /* 0x00000004cd007c0c */ /* 0x000fe4000bf66270 */
[----:B------:R-:W-:Y:S02]  /*13050*/  ISETP.GE.AND P4, PT, R217, UR4, PT ;  /* 0x00000004d9007c0c */ /* 0x000fe4000bf86270 */
[----:B------:R-:W-:-:S09]  /*13060*/  ISETP.GE.AND P5, PT, R216, UR4, PT ;  /* 0x00000004d8007c0c */ /* 0x000fd2000bfa6270 */
[-C--:B0-2---:R-:W-:Y:S02]  /*13070*/  @!P3 LEA R4, P0, R205, R84.reuse, 0x1 ;  /* 0x00000054cd04b211 */ /* 0x085fe400078008ff */
        /* <DEDUP_REMOVED lines=14> */
.L_x_14217:
[----:B------:R-:W-:Y:S01]  /*13160*/  ULDC.64 UR4, c[0x0][0xc00] ;  /* 0x0003000000047ab9 */ /* 0x000fe20000000a00 */
[----:B------:R-:W-:Y:S01]  /*13170*/  IMAD.MOV.U32 R0, RZ, RZ, RZ ;  /* 0x000000ffff007224 */ /* 0x000fe200078e00ff */
[----:B------:R-:W-:Y:S01]  /*13180*/  ISETP.NE.U32.AND P0, PT, RZ, UR4, PT ;  /* 0x00000004ff007c0c */ /* 0x000fe2000bf05070 */
[----:B------:R-:W3:Y:S01]  /*13190*/  LDC R21, c[0x0][0xbe8] ;  /* 0x0002fa00ff157b82 */ /* 0x000ee20000000800 */
        /* <DEDUP_REMOVED lines=12> */
[----:B---3--:R-:W-:Y:S01]  /*13260*/  ISETP.NE.AND P2, PT, R21, 0x1, PT ;  /* 0x000000011500780c */ /* 0x008fe20003f45270 */
[----:B------:R-:W3:-:S12]  /*13270*/  S2R R3, SR_TID.X ;  /* 0x0000000000037919 */ /* 0x000ed80000002100 */
[----:B------:R-:W0:Y:S01]  /*13280*/  @P2 LDC R25, c[0x0][0xbec] ;  /* 0x0002fb00ff192b82 */ /* 0x000e220000000800 */
[----:B---3--:R-:W-:-:S05]  /*13290*/  VIADD R3, R3, 0xffffff80 ;  /* 0xffffff8003037836 */ /* 0x008fca0000000000 */
[----:B------:R-:W-:Y:S01]  /*132a0*/  ISETP.GE.AND P3, PT, R3, 0x80, PT ;  /* 0x000000800300780c */ /* 0x000fe20003f66270 */
[----:B----4-:R-:W-:-:S12]  /*132b0*/  @P1 BRA `(.L_x_14226) ;  /* 0x0000000000101947 */ /* 0x010fd80003800000 */
[----:B------:R-:W-:Y:S05]  /*132c0*/  @!P0 BRA `(.L_x_14226) ;  /* 0x00000000000c8947 */ /* 0x000fea0003800000 */
[----:B------:R-:W3:Y:S04]  /*132d0*/  LDG.E R3, desc[UR40][R4.64] ;  /* 0x0000002804037981 */ /* 0x000ee8000c1e1900 */
[----:B-----5:R-:W3:Y:S02]  /*132e0*/  LDG.E R8, desc[UR40][R4.64+0x4] ;  /* 0x0000042804087981 */ /* 0x020ee4000c1e1900 */
[----:B---3--:R-:W-:-:S07]  /*132f0*/  IMAD.IADD R8, R8, 0x1, -R3 ;  /* 0x0000000108087824 */ /* 0x008fce00078e0a03 */
.L_x_14226:
        /* <DEDUP_REMOVED lines=29> */
[--C-:B------:R-:W-:Y:S02]  /*134d0*/  IMAD.MOV R7, RZ, RZ, -R3.reuse ;  /* 0x000000ffff077224 */ /* 0x100fe400078e0a03 */
        /* <DEDUP_REMOVED lines=15> */
.L_x_14228:
[----:B------:R-:W-:Y:S05]  /*135d0*/  BSYNC B1 ;  /* 0x0000000000017941 */ /* 0x000fea0003800000 */
.L_x_14227:
[----:B------:R-:W4:Y:S01]  /*135e0*/  @P2 LDC R9, c[0x0][0xbf0] ;  /* 0x0002fc00ff092b82 */ /* 0x000f220000000800 */
[----:B------:R-:W-:Y:S01]  /*135f0*/  ULDC.64 UR4, c[0x0][0xaa0] ;  /* 0x0002a80000047ab9 */ /* 0x000fe20000000a00 */
[----:B---3--:R-:W-:Y:S02]  /*13600*/  IMAD R7, R223, 0x20, R234 ;  /* 0x00000020df077824 */ /* 0x008fe400078e02ea */
[----:B------:R-:W-:Y:S02]  /*13610*/  IMAD R3, R11, UR4, RZ ;  /* 0x000000040b037c24 */ /* 0x000fe4000f8e02ff */
[----:B------:R-:W-:-:S04]  /*13620*/  IMAD.WIDE.U32 R4, R0, UR4, RZ ;  /* 0x0000000400047c25 */ /* 0x000fc8000f8e00ff */
[----:B------:R-:W-:Y:S01]  /*13630*/  IMAD R3, R0, UR5, R3 ;  /* 0x0000000500037c24 */ /* 0x000fe2000f8e0203 */
[----:B------:R-:W-:Y:S01]  /*13640*/  ULDC.64 UR4, c[0x0][0xae8] ;  /* 0x0002ba0000047ab9 */ /* 0x000fe20000000a00 */
[----:B------:R-:W-:Y:S02]  /*13650*/  IMAD.IADD R10, R206, 0x1, R7 ;  /* 0x00000001ce0a7824 */ /* 0x000fe400078e0207 */
[----:B------:R-:W-:Y:S02]  /*13660*/  IMAD.IADD R5, R5, 0x1, R3 ;  /* 0x0000000105057824 */ /* 0x000fe400078e0203 */
[----:B------:R-:W-:Y:S02]  /*13670*/  IMAD R3, R12, UR4, RZ ;  /* 0x000000040c037c24 */ /* 0x000fe4000f8e02ff */
[----:B0-----:R-:W-:-:S04]  /*13680*/  @P2 IMAD.HI.U32 R0, R10, R25, RZ ;  /* 0x000000190a002227 */ /* 0x001fc800078e00ff */
        /* <DEDUP_REMOVED lines=31> */
.L_x_14433:
        /* <DEDUP_REMOVED lines=26> */
.L_x_14231:
[----:B------:R-:W-:Y:S05]  /*13a20*/  BSYNC B1 ;  /* 0x0000000000017941 */ /* 0x000fea0003800000 */
.L_x_14230:
[----:B------:R-:W-:-:S03]  /*13a30*/  UMOV UR4, 0xffffffff ;  /* 0xffffffff00047882 */ /* 0x000fc60000000000 */
[----:B------:R-:W-:Y:S05]  /*13a40*/  BRA.DIV UR4, `(.L_x_14232) ;  /* 0x0000008e04c47947 */ /* 0x000fea000b800000 */
[----:B---3--:R3:W0:Y:S04]  /*13a50*/  SHFL.IDX PT, R0, R4, 0x1, 0x181f ;  /* 0x00381f0004007f89 */ /* 0x00862800000e0000 */
[----:B----4-:R3:W4:Y:S02]  /*13a60*/  SHFL.IDX PT, R14, R3, 0x1, 0x181f ;  /* 0x00381f00030e7f89 */ /* 0x01072400000e0000 */
.L_x_14437:
        /* <DEDUP_REMOVED lines=25> */
.L_x_14234:
[----:B------:R-:W-:Y:S05]  /*13c00*/  BSYNC B1 ;  /* 0x0000000000017941 */ /* 0x000fea0003800000 */
.L_x_14233:
[----:B------:R-:W-:-:S03]  /*13c10*/  UMOV UR4, 0xffffffff ;  /* 0xffffffff00047882 */ /* 0x000fc60000000000 */
[----:B------:R-:W-:Y:S05]  /*13c20*/  BRA.DIV UR4, `(.L_x_14235) ;  /* 0x0000008e04947947 */ /* 0x000fea000b800000 */
[----:B0-----:R0:W0:Y:S04]  /*13c30*/  SHFL.IDX PT, R0, R4, 0x2, 0x181f ;  /* 0x00581f0004007f89 */ /* 0x00102800000e0000 */
[----:B----4-:R4:W0:Y:S02]  /*13c40*/  SHFL.IDX PT, R14, R3, 0x2, 0x181f ;  /* 0x00581f00030e7f89 */ /* 0x01082400000e0000 */
.L_x_14441:
        /* <DEDUP_REMOVED lines=25> */
.L_x_14237:
[----:B------:R-:W-:Y:S05]  /*13de0*/  BSYNC B1 ;  /* 0x0000000000017941 */ /* 0x000fea0003800000 */
.L_x_14236:
[----:B------:R-:W-:-:S03]  /*13df0*/  UMOV UR4, 0xffffffff ;  /* 0xffffffff00047882 */ /* 0x000fc60000000000 */
[----:B------:R-:W-:Y:S05]  /*13e00*/  BRA.DIV UR4, `(.L_x_14238) ;  /* 0x0000008e04647947 */ /* 0x000fea000b800000 */
[----:B0-----:R0:W0:Y:S04]  /*13e10*/  SHFL.IDX PT, R0, R4, 0x3, 0x181f ;  /* 0x00781f0004007f89 */ /* 0x00102800000e0000 */
[----:B------:R0:W0:Y:S02]  /*13e20*/  SHFL.IDX PT, R14, R3, 0x3, 0x181f ;  /* 0x00781f00030e7f89 */ /* 0x00002400000e0000 */
.L_x_14445:
        /* <DEDUP_REMOVED lines=24> */
.L_x_14225:
[----:B------:R-:W-:Y:S05]  /*13fb0*/  BSYNC B0 ;  /* 0x0000000000007941 */ /* 0x000fea0003800000 */
.L_x_14216:
[----:B------:R-:W-:Y:S02]  /*13fc0*/  ULDC UR4, c[0x0][0xc3c] ;  /* 0x00030f0000047ab9 */ /* 0x000fe40000000800 */
[----:B--2---:R-:W-:-:S13]  /*13fd0*/  ISETP.GE.AND P0, PT, R95, UR4, PT ;  /* 0x000000045f007c0c */ /* 0x004fda000bf06270 */
[----:B------:R-:W-:Y:S05]  /*13fe0*/  @!P0 BRA `(.L_x_14239) ;  /* 0xfffffed000248947 */ /* 0x000fea000383ffff */
[----:B------:R-:W-:Y:S05]  /*13ff0*/  BRA `(.L_x_14092) ;  /* 0x0000007800a87947 */ /* 0x000fea0003800000 */
.L_x_14090:
[----:B------:R-:W-:-:S08]  /*14000*/  NOP ;  /* 0x0000000000007918 */ /* 0x000fd00000000000 */
[----:B--2---:R-:W0:-:S00]  /*14010*/  USETMAXREG.DEALLOC.CTAPOOL 0x18 ;  /* 0x00000018000079c8 */ /* 0x004e0000080e0500 */
        /* <DEDUP_REMOVED lines=16> */
.L_x_14240:
        /* <DEDUP_REMOVED lines=41> */
.L_x_14246:
        /* <DEDUP_REMOVED lines=12> */
.L_x_14245:
[----:B------:R-:W-:Y:S05]  /*14470*/  BSYNC B0 ;  /* 0x0000000000007941 */ /* 0x000fea0003800000 */
.L_x_14244:
        /* <DEDUP_REMOVED lines=21> */
.L_x_14242:
        /* <DEDUP_REMOVED lines=20> */
.L_x_14247:
        /* <DEDUP_REMOVED lines=56> */
.L_x_14243:
[----:B------:R-:W-:Y:S02]  /*14a90*/  IMAD.MOV.U32 R17, RZ, RZ, RZ ;  /* 0x000000ffff117224 */ /* 0x000fe400078e00ff */
[----:B------:R-:W-:Y:S02]  /*14aa0*/  IMAD.U32 R16, RZ, RZ, UR6 ;  /* 0x00000006ff107e24 */ /* 0x000fe4000f8e00ff */
[----:B------:R-:W-:-:S07]  /*14ab0*/  IMAD.MOV.U32 R18, RZ, RZ, RZ ;  /* 0x000000ffff127224 */ /* 0x000fce00078e00ff */
.L_x_14248:
[----:B------:R-:W-:-:S13]  /*14ac0*/  ISETP.NE.AND P0, PT, R0, RZ, PT ;  /* 0x000000ff0000720c */ /* 0x000fda0003f05270 */
[----:B------:R-:W1:Y:S01]  /*14ad0*/  @!P0 S2R R3, SR_CgaCtaId ;  /* 0x0000000000038919 */ /* 0x000e620000008800 */
[----:B------:R-:W-:-:S04]  /*14ae0*/  @!P0 MOV R0, 0x400 ;  /* 0x0000040000008802 */ /* 0x000fc80000000f00 */
[----:B-1----:R-:W-:-:S05]  /*14af0*/  @!P0 LEA R0, R3, R0, 0x18 ;  /* 0x0000000003008211 */ /* 0x002fca00078ec0ff */
[----:B------:R1:W-:Y:S01]  /*14b00*/  @!P0 STS.128 [R0+0x228d0], R16 ;  /* 0x0228d01000008388 */ /* 0x0003e20000000c00 */
[----:B------:R-:W-:Y:S06]  /*14b10*/  BAR.ARV 0x5, 0x180 ;  /* 0x0146000000007b1d */ /* 0x000fec0000002000 */
.L_x_14241:
        /* <DEDUP_REMOVED lines=32> */
.L_x_14389:
        /* <DEDUP_REMOVED lines=24> */
[----:B------:R2:W-:Y:S01]  /*14ea0*/  STL [R1], R10 ;  /* 0x0000000a01007387 */ /* 0x0005e20000100800 */
[----:B------:R-:W-:-:S02]  /*14eb0*/  IADD3 R8, P5, R10, UR6, RZ ;  /* 0x000000060a087c10 */ /* 0x000fc4000ffbe0ff */
[C---:B0-----:R-:W-:Y:S01]  /*14ec0*/  IADD3 R4, P4, R10.reuse, UR4, RZ ;  /* 0x000000040a047c10 */ /* 0x041fe2000ff9e0ff */
[----:B------:R-:W-:Y:S01]  /*14ed0*/  STL [R1+0x20], R15 ;  /* 0x0000200f01007387 */ /* 0x000fe20000100800 */
[----:B------:R-:W-:Y:S02]  /*14ee0*/  ISETP.NE.AND.EX P3, PT, RZ, UR11, PT, P3 ;  /* 0x0000000bff007c0c */ /* 0x000fe4000bf65330 */
[----:B-1----:R-:W-:Y:S02]  /*14ef0*/  CS2R R2, SRZ ;  /* 0x0000000000027805 */ /* 0x002fe4000001ff00 */
[C---:B------:R-:W-:Y:S02]  /*14f00*/  IADD3.X R5, R15.reuse, UR5, RZ, P4, !PT ;  /* 0x000000050f057c10 */ /* 0x040fe4000a7fe4ff */
[----:B------:R-:W-:Y:S02]  /*14f10*/  IADD3 R6, P4, R10, UR8, RZ ;  /* 0x000000080a067c10 */ /* 0x000fe4000ff9e0ff */
[----:B------:R-:W-:Y:S01]  /*14f20*/  ISETP.NE.U32.AND P0, PT, RZ, UR6, PT ;  /* 0x00000006ff007c0c */ /* 0x000fe2000bf05070 */
[----:B------:R-:W3:Y:S01]  /*14f30*/  @P2 LDG.E R2, desc[UR40][R4.64] ;  /* 0x0000002804022981 */ /* 0x000ee2000c1e1900 */
[----:B------:R-:W-:Y:S01]  /*14f40*/  IADD3.X R7, R15, UR9, RZ, P4, !PT ;  /* 0x000000090f077c10 */ /* 0x000fe2000a7fe4ff */
[----:B------:R-:W-:Y:S01]  /*14f50*/  ULDC UR4, c[0x0][0x288] ;  /* 0x0000a20000047ab9 */ /* 0x000fe20000000800 */
[----:B------:R-:W-:-:S02]  /*14f60*/  ISETP.NE.U32.AND P1, PT, RZ, UR8, PT ;  /* 0x00000008ff007c0c */ /* 0x000fc4000bf25070 */
[----:B------:R-:W-:Y:S02]  /*14f70*/  ISETP.NE.AND.EX P0, PT, RZ, UR7, PT, P0 ;  /* 0x00000007ff007c0c */ /* 0x000fe4000bf05300 */
[----:B--2---:R-:W-:Y:S02]  /*14f80*/  @P3 IADD3 R10, P4, R10, UR10, RZ ;  /* 0x0000000a0a0a3c10 */ /* 0x004fe4000ff9e0ff */
[----:B------:R-:W-:Y:S02]  /*14f90*/  ISETP.NE.AND.EX P1, PT, RZ, UR9, PT, P1 ;  /* 0x00000009ff007c0c */ /* 0x000fe4000bf25310 */
[C---:B------:R-:W-:Y:S02]  /*14fa0*/  @P3 IADD3.X R11, R15.reuse, UR11, RZ, P4, !PT ;  /* 0x0000000b0f0b3c10 */ /* 0x040fe4000a7fe4ff */
[----:B------:R-:W-:-:S05]  /*14fb0*/  IADD3.X R9, R15, UR7, RZ, P5, !PT ;  /* 0x000000070f097c10 */ /* 0x000fca000affe4ff */
[----:B------:R0:W5:Y:S04]  /*14fc0*/  @P0 LDG.E R12, desc[UR40][R8.64] ;  /* 0x00000028080c0981 */ /* 0x000168000c1e1900 */
[----:B------:R0:W5:Y:S04]  /*14fd0*/  @P1 LDG.E R3, desc[UR40][R6.64] ;  /* 0x0000002806031981 */ /* 0x000168000c1e1900 */
[----:B---3--:R1:W-:Y:S02]  /*14fe0*/  STL [R1+0x38], R2 ;  /* 0x0000380201007387 */ /* 0x0083e40000100800 */
        /* <DEDUP_REMOVED lines=20> */
.L_x_14250:
        /* <DEDUP_REMOVED lines=12> */
.L_x_14251:
[----:B------:R-:W-:Y:S05]  /*151f0*/  @!P0 BRA `(.L_x_14252) ;  /* 0x00000000000c8947 */ /* 0x000fea0003800000 */
[----:B------:R-:W2:Y:S04]  /*15200*/  LDG.E R10, desc[UR40][R8.64] ;  /* 0x00000028080a7981 */ /* 0x000ea8000c1e1900 */
[----:B------:R-:W2:Y:S02]  /*15210*/  LDG.E R8, desc[UR40][R8.64+0x4] ;  /* 0x0000042808087981 */ /* 0x000ea4000c1e1900 */
[----:B--2---:R-:W-:-:S07]  /*15220*/  IMAD.IADD R10, R8, 0x1, -R10 ;  /* 0x00000001080a7824 */ /* 0x004fce00078e0a0a */
.L_x_14252:
        /* <DEDUP_REMOVED lines=24> */
[----:B------:R-:W-:-:S05]  /*153b0*/  VIMNMX R4, R10, R4, PT ;  /* 0x000000040a047248 */ /* 0x000fca0003fe0100 */
[--C-:B------:R-:W-:Y:S02]  /*153c0*/  IMAD R4, R4, 0x60, -R0.reuse ;  /* 0x0000006004047824 */ /* 0x100fe400078e0a00 */
[----:B------:R-:W-:-:S03]  /*153d0*/  IMAD.MOV R0, RZ, RZ, -R0 ;  /* 0x000000ffff007224 */ /* 0x000fc600078e0a00 */
[----:B------:R-:W-:Y:S02]  /*153e0*/  VIMNMX R2, R4, R2, PT ;  /* 0x0000000204027248 */ /* 0x000fe40003fe0100 */
[----:B------:R-:W-:-:S04]  /*153f0*/  VIMNMX R0, RZ, R0, !PT ;  /* 0x00000000ff007248 */ /* 0x000fc80007fe0100 */
[----:B------:R-:W-:Y:S01]  /*15400*/  ISETP.GT.AND P0, PT, R2, R0, PT ;  /* 0x000000000200720c */ /* 0x000fe20003f04270 */
[----:B------:R-:W-:-:S12]  /*15410*/  IMAD.WIDE.U32 R6, R0, -0x55555555, RZ ;  /* 0xaaaaaaab00067825 */ /* 0x000fd800078e00ff */
[----:B------:R-:W-:Y:S01]  /*15420*/  @P0 VIADD R4, R2, 0x5f ;  /* 0x0000005f02040836 */ /* 0x000fe20000000000 */
[----:B------:R-:W-:-:S03]  /*15430*/  SHF.R.U32.HI R2, RZ, 0x6, R7 ;  /* 0x00000006ff027819 */ /* 0x000fc60000011607 */
[----:B------:R-:W-:-:S05]  /*15440*/  @P0 IMAD.HI R0, R4, 0x2aaaaaab, RZ ;  /* 0x2aaaaaab04000827 */ /* 0x000fca00078e02ff */
[----:B------:R-:W-:Y:S01]  /*15450*/  @P0 SHF.R.U32.HI R4, RZ, 0x1f, R0 ;  /* 0x0000001fff040819 */ /* 0x000fe20000011600 */
[----:B------:R-:W-:-:S03]  /*15460*/  IMAD.MOV.U32 R8, RZ, RZ, R2 ;  /* 0x000000ffff087224 */ /* 0x000fc600078e0002 */
[----:B------:R-:W-:-:S04]  /*15470*/  @P0 LEA.HI.SX32 R8, R0, R4, 0x1c ;  /* 0x0000000400080211 */ /* 0x000fc800078fe2ff */
        /* <DEDUP_REMOVED lines=10> */
.L_x_14448:
[----:B--2---:R-:W-:Y:S02]  /*15520*/  ISETP.NE.AND P0, PT, R14, RZ, PT ;  /* 0x000000ff0e00720c */ /* 0x004fe40003f05270 */
[----:B------:R-:W-:-:S11]  /*15530*/  PLOP3.LUT P6, PT, PT, PT, PT, 0x8, 0x0 ;  /* 0x000000000000781c */ /* 0x000fd60003fce170 */
[----:B------:R-:W-:Y:S05]  /*15540*/  @P0 BRA `(.L_x_14256) ;  /* 0x00000000000c0947 */ /* 0x000fea0003800000 */
[----:B------:R-:W-:-:S03]  /*15550*/  UMOV UR4, 0xffffffff ;  /* 0xffffffff00047882 */ /* 0x000fc60000000000 */
[----:B------:R-:W-:Y:S05]  /*15560*/  BRA.DIV UR4, `(.L_x_14257) ;  /* 0x0000007a04087947 */ /* 0x000fea000b800000 */
[----:B------:R-:W-:-:S13]  /*15570*/  ELECT P6, URZ, PT ;  /* 0x00000000003f782f */ /* 0x000fda00038c0000 */
.L_x_14256:
        /* <DEDUP_REMOVED lines=10> */
.L_x_14451:
[----:B------:R-:W-:Y:S05]  /*15620*/  BSYNC B1 ;  /* 0x0000000000017941 */ /* 0x000fea0003800000 */
.L_x_14258:
        /* <DEDUP_REMOVED lines=13> */
.L_x_14452:
[----:B------:R-:W-:Y:S05]  /*15700*/  BSYNC B2 ;  /* 0x0000000000027941 */ /* 0x000fea0003800000 */
.L_x_14262:
        /* <DEDUP_REMOVED lines=9> */
.L_x_14265:
[----:B------:R-:W-:Y:S05]  /*157a0*/  BSYNC B2 ;  /* 0x0000000000027941 */ /* 0x000fea0003800000 */
.L_x_14264:
[----:B------:R-:W2:Y:S04]  /*157b0*/  LDL R7, [R1+0x4] ;  /* 0x0000040001077983 */ /* 0x000ea80000100800 */
[----:B------:R-:W2:Y:S01]  /*157c0*/  LDL R6, [R1+0x10] ;  /* 0x0000100001067983 */ /* 0x000ea20000100800 */
[----:B-1----:R-:W-:Y:S01]  /*157d0*/  IMAD.MOV.U32 R11, RZ, RZ, RZ ;  /* 0x000000ffff0b7224 */ /* 0x002fe200078e00ff */
        /* <DEDUP_REMOVED lines=11> */
.L_x_14266:
        /* <DEDUP_REMOVED lines=13> */
.L_x_14453:
[----:B------:R-:W-:Y:S05]  /*15960*/  BSYNC B2 ;  /* 0x0000000000027941 */ /* 0x000fea0003800000 */
.L_x_14267:
        /* <DEDUP_REMOVED lines=11> */
.L_x_14270:
[----:B------:R-:W-:Y:S05]  /*15a20*/  BSYNC B2 ;  /* 0x0000000000027941 */ /* 0x000fea0003800000 */
.L_x_14269:
        /* <DEDUP_REMOVED lines=11> */
.L_x_14271:
        /* <DEDUP_REMOVED lines=15> */
.L_x_14272:
        /* <DEDUP_REMOVED lines=15> */
.L_x_14273:
        /* <DEDUP_REMOVED lines=15> */
.L_x_14274:
        /* <DEDUP_REMOVED lines=10> */
.L_x_14261:
[----:B------:R-:W-:Y:S05]  /*15e50*/  BSYNC B1 ;  /* 0x0000000000017941 */ /* 0x000fea0003800000 */
.L_x_14260:
        /* <DEDUP_REMOVED lines=13> */
.L_x_14290:
        /* <DEDUP_REMOVED lines=14> */
.L_x_14454:
[----:B------:R-:W-:Y:S05]  /*16010*/  BSYNC B2 ;  /* 0x0000000000027941 */ /* 0x000fea0003800000 */
.L_x_14277:
        /* <DEDUP_REMOVED lines=9> */
.L_x_14280:
[----:B------:R-:W-:Y:S05]  /*160b0*/  BSYNC B2 ;  /* 0x0000000000027941 */ /* 0x000fea0003800000 */
.L_x_14279:
[----:B------:R-:W2:Y:S04]  /*160c0*/  LDL R8, [R1+0x4] ;  /* 0x0000040001087983 */ /* 0x000ea80000100800 */
[----:B------:R-:W2:Y:S01]  /*160d0*/  LDL R7, [R1+0x10] ;  /* 0x0000100001077983 */ /* 0x000ea20000100800 */
[----:B-1----:R-:W-:Y:S01]  /*160e0*/  IMAD.MOV.U32 R11, RZ, RZ, RZ ;  /* 0x000000ffff0b7224 */ /* 0x002fe200078e00ff */
        /* <DEDUP_REMOVED lines=10> */
.L_x_14281:
        /* <DEDUP_REMOVED lines=13> */
.L_x_14455:
[----:B------:R-:W-:Y:S05]  /*16260*/  BSYNC B2 ;  /* 0x0000000000027941 */ /* 0x000fea0003800000 */
.L_x_14282:
        /* <DEDUP_REMOVED lines=11> */
.L_x_14285:
[----:B------:R-:W-:Y:S05]  /*16320*/  BSYNC B2 ;  /* 0x0000000000027941 */ /* 0x000fea0003800000 */
.L_x_14284:
        /* <DEDUP_REMOVED lines=11> */
.L_x_14286:
        /* <DEDUP_REMOVED lines=15> */
.L_x_14287:
        /* <DEDUP_REMOVED lines=15> */
.L_x_14288:
        /* <DEDUP_REMOVED lines=15> */
.L_x_14289:
        /* <DEDUP_REMOVED lines=10> */
.L_x_14276:
[----:B------:R-:W-:Y:S05]  /*16750*/  BSYNC B1 ;  /* 0x0000000000017941 */ /* 0x000fea0003800000 */
.L_x_14275:
        /* <DEDUP_REMOVED lines=12> */
.L_x_14254:
[----:B------:R-:W-:Y:S05]  /*16820*/  BSYNC B0 ;  /* 0x0000000000007941 */ /* 0x000fea0003800000 */
.L_x_14253:
        /* <DEDUP_REMOVED lines=10> */
[----:B------:R-:W-:-:S04]  /*168d0*/  IMAD.IADD R0, R20, 0x1, R0 ;  /* 0x0000000114007824 */ /* 0x000fc800078e0200 */
[----:B------:R-:W-:-:S05]  /*168e0*/  IMAD.HI R0, R0, 0x2aaaaaab, RZ ;  /* 0x2aaaaaab00007827 */ /* 0x000fca00078e02ff */
[----:B------:R-:W-:-:S04]  /*168f0*/  SHF.R.U32.HI R2, RZ, 0x1f, R0 ;  /* 0x0000001fff027819 */ /* 0x000fc80000011600 */
[----:B------:R-:W-:-:S04]  /*16900*/  LEA.HI.SX32 R0, R0, R2, 0x1c ;  /* 0x0000000200007211 */ /* 0x000fc800078fe2ff */
        /* <DEDUP_REMOVED lines=21> */
.L_x_14292:
        /* <DEDUP_REMOVED lines=21> */
.L_x_14295:
[----:B------:R-:W-:Y:S05]  /*16bb0*/  BSYNC B6 ;  /* 0x0000000000067941 */ /* 0x000fea0003800000 */
.L_x_14294:
        /* <DEDUP_REMOVED lines=21> */
.L_x_14298:
        /* <DEDUP_REMOVED lines=16> */
.L_x_14297:
[----:B------:R-:W-:Y:S05]  /*16e10*/  BSYNC B6 ;  /* 0x0000000000067941 */ /* 0x000fea0003800000 */
.L_x_14296:
        /* <DEDUP_REMOVED lines=25> */
.L_x_14458:
        /* <DEDUP_REMOVED lines=12> */
.L_x_14461:
        /* <DEDUP_REMOVED lines=25> */
.L_x_14302:
[----:B------:R-:W3:Y:S04]  /*17200*/  LDL R7, [R1+0x4] ;  /* 0x0000040001077983 */ /* 0x000ee80000100800 */
[----:B0-2---:R-:W3:Y:S04]  /*17210*/  LDL R0, [R1+0xc] ;  /* 0x00000c0001007983 */ /* 0x005ee80000100800 */
[----:B------:R-:W2:Y:S01]  /*17220*/  LDL R2, [R1+0x18] ;  /* 0x0000180001027983 */ /* 0x000ea20000100800 */
[----:B---3--:R-:W-:Y:S01]  /*17230*/  IMAD R0, R0, 0x8, R7 ;  /* 0x0000000800007824 */ /* 0x008fe200078e0207 */
[----:B--2---:R-:W-:-:S04]  /*17240*/  SHF.L.U32 R2, R2, 0x1f, RZ ;  /* 0x0000001f02027819 */ /* 0x004fc800000006ff */
[----:B------:R-:W0:Y:S02]  /*17250*/  SYNCS.PHASECHK.TRANS64.TRYWAIT P0, [R0+URZ+0x22840], R2 ;  /* 0x02284002000075a7 */ /* 0x000e24000800017f */
[----:B0-----:R-:W-:Y:S05]  /*17260*/  @!P0 BRA `(.L_x_14303) ;  /* 0x0000005c00a48947 */ /* 0x001fea0003800000 */
.L_x_14462:
        /* <DEDUP_REMOVED lines=11> */
.L_x_14304:
        /* <DEDUP_REMOVED lines=27> */
.L_x_14300:
        /* <DEDUP_REMOVED lines=43> */
.L_x_14306:
[----:B------:R-:W-:Y:S05]  /*17780*/  BSYNC B6 ;  /* 0x0000000000067941 */ /* 0x000fea0003800000 */
.L_x_14305:
        /* <DEDUP_REMOVED lines=60> */
[----:B------:R-:W0:Y:S04]  /*17b50*/  SHFL.IDX PT, R5, R3, RZ, 0x181f ;  /* 0x00181fff03057589 */ /* 0x000e2800000e0000 */
[----:B------:R-:W-:Y:S01]  /*17b60*/  SHFL.IDX PT, R6, R0, 0x1, 0x181f ;  /* 0x00381f0000067f89 */ /* 0x000fe200000e0000 */
        /* <DEDUP_REMOVED lines=55> */
[-C--:B------:R-:W-:Y:S01]  /*17ee0*/  @!P1 LOP3.LUT R5, R5, R4.reuse, RZ, 0x3c, !PT ;  /* 0x0000000405059212 */ /* 0x080fe200078e3cff */
[----:B------:R-:W-:Y:S03]  /*17ef0*/  SHFL.IDX PT, R0, R0, 0x7, 0x181f ;  /* 0x00f81f0000007f89 */ /* 0x000fe600000e0000 */
        /* <DEDUP_REMOVED lines=12> */
[----:B-1----:R2:W-:Y:S02]  /*17fc0*/  @!P1 LDGSTS.E.BYPASS.LTC128B.128 [R9+0x1b400], desc[UR40][R4.64], !P0 ;  /* 0x1b40000004099fae */ /* 0x0025e4000c101d68 */
.L_x_14479:
        /* <DEDUP_REMOVED lines=11> */
.L_x_14308:
[----:B-1----:R-:W3:Y:S01]  /*18080*/  LDL R2, [R1+0x4] ;  /* 0x0000040001027983 */ /* 0x002ee20000100800 */
        /* <DEDUP_REMOVED lines=18> */
.L_x_14480:
[----:B------:R-:W-:Y:S05]  /*181b0*/  BSYNC B0 ;  /* 0x0000000000007941 */ /* 0x000fea0003800000 */
.L_x_14309:
[----:B-1----:R-:W3:Y:S01]  /*181c0*/  LDL R2, [R1+0x8] ;  /* 0x0000080001027983 */ /* 0x002ee20000100800 */
[----:B------:R-:W-:Y:S01]  /*181d0*/  BSSY B0, `(.L_x_14311) ;  /* 0x0000062000007945 */ /* 0x000fe20003800000 */
[----:B---3--:R-:W-:-:S13]  /*181e0*/  LOP3.LUT P0, RZ, R2, 0x1, RZ, 0xc0, !PT ;  /* 0x0000000102ff7812 */ /* 0x008fda000780c0ff */
[----:B------:R-:W-:Y:S05]  /*181f0*/  @!P0 BRA `(.L_x_14312) ;  /* 0x00000004007c8947 */ /* 0x000fea0003800000 */
[----:B0-2---:R-:W2:Y:S04]  /*18200*/  LDL R5, [R1+0x4] ;  /* 0x0000040001057983 */ /* 0x005ea80000100800 */
        /* <DEDUP_REMOVED lines=10> */
.L_x_14481:
[----:B------:R-:W-:Y:S05]  /*182b0*/  BSYNC B1 ;  /* 0x0000000000017941 */ /* 0x000fea0003800000 */
.L_x_14313:
        /* <DEDUP_REMOVED lines=9> */
.L_x_14316:
[----:B------:R-:W-:Y:S05]  /*18350*/  BSYNC B1 ;  /* 0x0000000000017941 */ /* 0x000fea0003800000 */
.L_x_14315:
        /* <DEDUP_REMOVED lines=14> */
.L_x_14317:
        /* <DEDUP_REMOVED lines=16> */
.L_x_14318:
        /* <DEDUP_REMOVED lines=16> */
.L_x_14319:
        /* <DEDUP_REMOVED lines=16> */
.L_x_14320:
        /* <DEDUP_REMOVED lines=11> */
.L_x_14312:
[----:B------:R-:W-:Y:S05]  /*187f0*/  BSYNC B0 ;  /* 0x0000000000007941 */ /* 0x000fea0003800000 */
.L_x_14311:
[----:B0-2---:R-:W2:Y:S01]  /*18800*/  LDL R4, [R1+0x30] ;  /* 0x0000300001047983 */ /* 0x005ea20000100800 */
        /* <DEDUP_REMOVED lines=46> */
[----:B------:R-:W2:Y:S04]  /*18af0*/  LDG.E R0, desc[UR40][R6.64] ;  /* 0x0000002806007981 */ /* 0x000ea8000c1e1900 */
[----:B--2---:R1:W-:Y:S02]  /*18b00*/  STL [R1], R0 ;  /* 0x0000000001007387 */ /* 0x0043e40000100800 */
.L_x_14327:
[----:B------:R-:W2:Y:S01]  /*18b10*/  LDL R2, [R1+0x4] ;  /* 0x0000040001027983 */ /* 0x000ea20000100800 */
[----:B------:R-:W-:Y:S01]  /*18b20*/  SHF.L.U32 R6, R8, 0x1f, RZ ;  /* 0x0000001f08067819 */ /* 0x000fe200000006ff */
[----:B------:R-:W-:Y:S01]  /*18b30*/  BSSY B3, `(.L_x_14328) ;  /* 0x0000007000037945 */ /* 0x000fe20003800000 */
[----:B-1----:R-:W1:Y:S02]  /*18b40*/  S2R R0, SR_TID.X ;  /* 0x0000000000007919 */ /* 0x002e640000002100 */
[----:B-1----:R-:W-:-:S04]  /*18b50*/  LOP3.LUT R0, R0, 0x7f, RZ, 0xc0, !PT ;  /* 0x0000007f00007812 */ /* 0x002fc800078ec0ff */
[----:B------:R-:W-:Y:S01]  /*18b60*/  ISETP.NE.AND P1, PT, R0, RZ, PT ;  /* 0x000000ff0000720c */ /* 0x000fe20003f25270 */
[----:B--2---:R-:W-:-:S04]  /*18b70*/  IMAD R2, R9, 0x8, R2 ;  /* 0x0000000809027824 */ /* 0x004fc800078e0202 */
[----:B------:R-:W1:Y:S02]  /*18b80*/  SYNCS.PHASECHK.TRANS64.TRYWAIT P0, [R2+URZ+0x22840], R6 ;  /* 0x02284006020075a7 */ /* 0x000e64000800017f */
[----:B-1----:R-:W-:Y:S06]  /*18b90*/  @!P0 BRA `(.L_x_14329) ;  /* 0x0000005000408947 */ /* 0x002fec0003800000 */
.L_x_14482:
[----:B------:R-:W-:Y:S05]  /*18ba0*/  BSYNC B3 ;  /* 0x0000000000037941 */ /* 0x000fea0003800000 */
.L_x_14328:
        /* <DEDUP_REMOVED lines=9> */
.L_x_14331:
[----:B------:R-:W-:Y:S05]  /*18c40*/  BSYNC B3 ;  /* 0x0000000000037941 */ /* 0x000fea0003800000 */
.L_x_14330:
        /* <DEDUP_REMOVED lines=14> */
.L_x_14332:
        /* <DEDUP_REMOVED lines=14> */
.L_x_14483:
[----:B------:R-:W-:Y:S05]  /*18e10*/  BSYNC B3 ;  /* 0x0000000000037941 */ /* 0x000fea0003800000 */
.L_x_14333:
        /* <DEDUP_REMOVED lines=11> */
.L_x_14336:
[----:B------:R-:W-:Y:S05]  /*18ed0*/  BSYNC B3 ;  /* 0x0000000000037941 */ /* 0x000fea0003800000 */
.L_x_14335:
        /* <DEDUP_REMOVED lines=11> */
.L_x_14337:
        /* <DEDUP_REMOVED lines=16> */
.L_x_14338:
        /* <DEDUP_REMOVED lines=16> */
.L_x_14339:
        /* <DEDUP_REMOVED lines=16> */
.L_x_14340:
        /* <DEDUP_REMOVED lines=11> */
.L_x_14326:
[----:B------:R-:W-:Y:S05]  /*19340*/  BSYNC B1 ;  /* 0x0000000000017941 */ /* 0x000fea0003800000 */
.L_x_14325:
[----:B------:R-:W2:Y:S02]  /*19350*/  LDL.LU R5, [R1+0x30] ;  /* 0x0000300001057983 */ /* 0x000ea40000300800 */
[----:B--2---:R-:W-:-:S07]  /*19360*/  VIADD R0, R5, 0xfffffffd ;  /* 0xfffffffd05007836 */ /* 0x004fce0000000000 */
.L_x_14324:
[----:B------:R-:W-:Y:S05]  /*19370*/  BSYNC B2 ;  /* 0x0000000000027941 */ /* 0x000fea0003800000 */
.L_x_14323:
[----:B------:R-:W-:-:S13]  /*19380*/  ISETP.NE.AND P0, PT, R4, RZ, PT ;  /* 0x000000ff0400720c */ /* 0x000fda0003f05270 */
[----:B------:R-:W-:Y:S05]  /*19390*/  @!P0 BRA `(.L_x_14322) ;  /* 0x0000001400488947 */ /* 0x000fea0003800000 */
.L_x_14373:
        /* <DEDUP_REMOVED lines=37> */
.L_x_14343:
        /* <DEDUP_REMOVED lines=9> */
.L_x_14484:
[----:B------:R-:W-:Y:S05]  /*19680*/  BSYNC B2 ;  /* 0x0000000000027941 */ /* 0x000fea0003800000 */
.L_x_14344:
        /* <DEDUP_REMOVED lines=9> */
.L_x_14347:
[----:B------:R-:W-:Y:S05]  /*19720*/  BSYNC B2 ;  /* 0x0000000000027941 */ /* 0x000fea0003800000 */
.L_x_14346:
        /* <DEDUP_REMOVED lines=13> */
.L_x_14348:
        /* <DEDUP_REMOVED lines=14> */
.L_x_14485:
[----:B------:R-:W-:Y:S05]  /*198e0*/  BSYNC B2 ;  /* 0x0000000000027941 */ /* 0x000fea0003800000 */
.L_x_14349:
        /* <DEDUP_REMOVED lines=11> */
.L_x_14352:
[----:B------:R-:W-:Y:S05]  /*199a0*/  BSYNC B2 ;  /* 0x0000000000027941 */ /* 0x000fea0003800000 */
.L_x_14351:
        /* <DEDUP_REMOVED lines=10> */
.L_x_14353:
        /* <DEDUP_REMOVED lines=16> */
.L_x_14354:
        /* <DEDUP_REMOVED lines=16> */
.L_x_14355:
        /* <DEDUP_REMOVED lines=16> */
.L_x_14356:
        /* <DEDUP_REMOVED lines=11> */
.L_x_14342:
[----:B------:R-:W-:Y:S05]  /*19e00*/  BSYNC B1 ;  /* 0x0000000000017941 */ /* 0x000fea0003800000 */
.L_x_14341:
[----:B------:R-:W2:Y:S01]  /*19e10*/  LDL R5, [R1+0x8] ;  /* 0x0000080001057983 */ /* 0x000ea20000100800 */
[----:B------:R-:W-:Y:S01]  /*19e20*/  VIADD R7, R7, 0x1 ;  /* 0x0000000107077836 */ /* 0x000fe20000000000 */
[----:B------:R-:W-:Y:S04]  /*19e30*/  BSSY B1, `(.L_x_14357) ;  /* 0x00000a5000017945 */ /* 0x000fe80003800000 */
[----:B------:R-:W-:-:S04]  /*19e40*/  ISETP.NE.AND P0, PT, R7, 0x2, PT ;  /* 0x000000020700780c */ /* 0x000fc80003f05270 */
[----:B------:R-:W-:Y:S02]  /*19e50*/  SEL R2, RZ, 0x1, P0 ;  /* 0x00000001ff027807 */ /* 0x000fe40000000000 */
[----:B0-----:R-:W-:Y:S02]  /*19e60*/  SEL R9, R7, RZ, P0 ;  /* 0x000000ff07097207 */ /* 0x001fe40000000000 */
        /* <DEDUP_REMOVED lines=30> */
.L_x_14359:
        /* <DEDUP_REMOVED lines=9> */
.L_x_14486:
[----:B------:R-:W-:Y:S05]  /*1a0e0*/  BSYNC B2 ;  /* 0x0000000000027941 */ /* 0x000fea0003800000 */
.L_x_14360:
        /* <DEDUP_REMOVED lines=9> */
.L_x_14363:
[----:B------:R-:W-:Y:S05]  /*1a180*/  BSYNC B2 ;  /* 0x0000000000027941 */ /* 0x000fea0003800000 */
.L_x_14362:
        /* <DEDUP_REMOVED lines=14> */
.L_x_14364:
        /* <DEDUP_REMOVED lines=14> */
.L_x_14487:
[----:B------:R-:W-:Y:S05]  /*1a350*/  BSYNC B2 ;  /* 0x0000000000027941 */ /* 0x000fea0003800000 */
.L_x_14365:
        /* <DEDUP_REMOVED lines=11> */
.L_x_14368:
[----:B------:R-:W-:Y:S05]  /*1a410*/  BSYNC B2 ;  /* 0x0000000000027941 */ /* 0x000fea0003800000 */
.L_x_14367:
        /* <DEDUP_REMOVED lines=11> */
.L_x_14369:
        /* <DEDUP_REMOVED lines=16> */
.L_x_14370:
        /* <DEDUP_REMOVED lines=16> */
.L_x_14371:
        /* <DEDUP_REMOVED lines=16> */
.L_x_14372:
        /* <DEDUP_REMOVED lines=11> */
.L_x_14358:
[----:B------:R-:W-:Y:S05]  /*1a880*/  BSYNC B1 ;  /* 0x0000000000017941 */ /* 0x000fea0003800000 */
.L_x_14357:
[C---:B------:R-:W-:Y:S01]  /*1a890*/  ISETP.GT.AND P0, PT, R0.reuse, 0x1, PT ;  /* 0x000000010000780c */ /* 0x040fe20003f04270 */
[----:B------:R-:W-:-:S12]  /*1a8a0*/  VIADD R0, R0, 0xfffffffe ;  /* 0xfffffffe00007836 */ /* 0x000fd80000000000 */
[----:B------:R-:W-:Y:S05]  /*1a8b0*/  @P0 BRA `(.L_x_14373) ;  /* 0xffffffe800b80947 */ /* 0x000fea000383ffff */
.L_x_14322:
[----:B------:R-:W-:Y:S05]  /*1a8c0*/  BSYNC B0 ;  /* 0x0000000000007941 */ /* 0x000fea0003800000 */
.L_x_14321:
        /* <DEDUP_REMOVED lines=24> */
.L_x_14375:
[----:B------:R-:W-:Y:S05]  /*1aa50*/  BSYNC B0 ;  /* 0x0000000000007941 */ /* 0x000fea0003800000 */
.L_x_14374:
[----:B------:R-:W-:-:S05]  /*1aa60*/  SEL R0, R0, RZ, P0 ;  /* 0x000000ff00007207 */ /* 0x000fca0000000000 */
[----:B------:R2:W-:Y:S02]  /*1aa70*/  STL [R1+0xc], R0 ;  /* 0x00000c0001007387 */ /* 0x0005e40000100800 */
.L_x_14293:
[----:B------:R-:W-:Y:S05]  /*1aa80*/  BSYNC B7 ;  /* 0x0000000000077941 */ /* 0x000fea0003800000 */
.L_x_14291:
        /* <DEDUP_REMOVED lines=13> */
.L_x_14376:
        /* <DEDUP_REMOVED lines=19> */
[----:B0-----:R-:W0:Y:S02]  /*1ac90*/  SHFL.UP PT, R14, R2, 0x1, RZ ;  /* 0x04200000020e7989 */ /* 0x001e2400000e00ff */
        /* <DEDUP_REMOVED lines=16> */
.L_x_14497:
[----:B------:R-:W-:Y:S02]  /*1ada0*/  ULDC UR4, c[0x0][0xc38] ;  /* 0x00030e0000047ab9 */ /* 0x000fe40000000800 */
[----:B------:R-:W-:-:S04]  /*1adb0*/  IMAD.U32 R4, RZ, RZ, UR4 ;  /* 0x00000004ff047e24 */ /* 0x000fc8000f8e00ff */
[----:B-1----:R-:W-:-:S04]  /*1adc0*/  IMAD R16, R16, R4, RZ ;  /* 0x0000000410107224 */ /* 0x002fc800078e02ff */
[----:B------:R-:W-:-:S05]  /*1add0*/  IMAD.IADD R5, R5, 0x1, R16 ;  /* 0x0000000105057824 */ /* 0x000fca00078e0210 */
[----:B------:R-:W-:-:S13]  /*1ade0*/  ISETP.GT.AND P6, PT, R5, R0, PT ;  /* 0x000000000500720c */ /* 0x000fda0003fc4270 */
[----:B------:R-:W-:Y:S05]  /*1adf0*/  @P6 BRA `(.L_x_14379) ;  /* 0x00000000009c6947 */ /* 0x000fea0003800000 */
.L_x_14384:
        /* <DEDUP_REMOVED lines=14> */
.L_x_14382:
[----:B------:R-:W-:Y:S05]  /*1aee0*/  BSYNC B0 ;  /* 0x0000000000007941 */ /* 0x000fea0003800000 */
.L_x_14381:
        /* <DEDUP_REMOVED lines=18> */
.L_x_14505:
[----:B------:R-:W-:Y:S02]  /*1b010*/  ULDC UR4, c[0x0][0xc38] ;  /* 0x00030e0000047ab9 */ /* 0x000fe40000000800 */
[----:B------:R-:W-:-:S04]  /*1b020*/  IMAD.U32 R4, RZ, RZ, UR4 ;  /* 0x00000004ff047e24 */ /* 0x000fc8000f8e00ff */
[----:B-1----:R-:W-:-:S04]  /*1b030*/  IMAD R16, R16, R4, RZ ;  /* 0x0000000410107224 */ /* 0x002fc800078e02ff */
[----:B------:R-:W-:-:S05]  /*1b040*/  IMAD.IADD R5, R16, 0x1, R5 ;  /* 0x0000000110057824 */ /* 0x000fca00078e0205 */
[----:B------:R-:W-:-:S13]  /*1b050*/  ISETP.GT.AND P6, PT, R5, R0, PT ;  /* 0x000000000500720c */ /* 0x000fda0003fc4270 */
[----:B------:R-:W-:Y:S05]  /*1b060*/  @!P6 BRA `(.L_x_14384) ;  /* 0xfffffffc0064e947 */ /* 0x000fea000383ffff */
.L_x_14379:
        /* <DEDUP_REMOVED lines=8> */
.L_x_14509:
[----:B------:R-:W-:Y:S01]  /*1b0f0*/  ISETP.NE.AND P0, PT, R5, RZ, PT ;  /* 0x000000ff0500720c */ /* 0x000fe20003f05270 */
[----:B------:R-:W-:-:S12]  /*1b100*/  IMAD.MOV.U32 R5, RZ, RZ, RZ ;  /* 0x000000ffff057224 */ /* 0x000fd800078e00ff */
[----:B------:R-:W-:Y:S05]  /*1b110*/  @!P0 BRA `(.L_x_14386) ;  /* 0x0000000000148947 */ /* 0x000fea0003800000 */
[----:B------:R-:W-:Y:S01]  /*1b120*/  UMOV UR4, 0xffffffff ;  /* 0xffffffff00047882 */ /* 0x000fe20000000000 */
[----:B------:R-:W-:Y:S02]  /*1b130*/  VIADD R12, R6, 0xffffffff ;  /* 0xffffffff060c7836 */ /* 0x000fe40000000000 */
[----:B------:R-:W-:Y:S05]  /*1b140*/  BRA.DIV UR4, `(.L_x_14387) ;  /* 0x0000003604907947 */ /* 0x000fea000b800000 */
[----:B0-----:R0:W3:Y:S02]  /*1b150*/  SHFL.IDX PT, R3, R3, R12, 0x1f ;  /* 0x00001f0c03037589 */ /* 0x0010e400000e0000 */
.L_x_14512:
[----:B---3--:R-:W-:-:S07]  /*1b160*/  IMAD.MOV.U32 R5, RZ, RZ, R3 ;  /* 0x000000ffff057224 */ /* 0x008fce00078e0003 */
.L_x_14386:
        /* <DEDUP_REMOVED lines=66> */
.L_x_14380:
[----:B------:R-:W-:Y:S01]  /*1b590*/  UMOV UR4, URZ ;  /* 0x0000003f00047c82 */ /* 0x000fe20008000000 */
[----:B------:R-:W-:Y:S01]  /*1b5a0*/  UMOV UR5, URZ ;  /* 0x0000003f00057c82 */ /* 0x000fe20008000000 */
[----:B------:R-:W-:Y:S01]  /*1b5b0*/  ULDC UR6, c[0x0][0xc3c] ;  /* 0x00030f0000067ab9 */ /* 0x000fe20000000800 */
[----:B------:R-:W-:Y:S02]  /*1b5c0*/  IMAD.MOV.U32 R16, RZ, RZ, R0 ;  /* 0x000000ffff107224 */ /* 0x000fe400078e0000 */
[----:B------:R-:W-:Y:S02]  /*1b5d0*/  IMAD.U32 R17, RZ, RZ, UR4 ;  /* 0x00000004ff117e24 */ /* 0x000fe4000f8e00ff */
[----:B------:R-:W-:Y:S02]  /*1b5e0*/  IMAD.U32 R18, RZ, RZ, UR5 ;  /* 0x00000005ff127e24 */ /* 0x000fe4000f8e00ff */
[----:B------:R-:W-:-:S07]  /*1b5f0*/  IMAD.U32 R19, RZ, RZ, UR6 ;  /* 0x00000006ff137e24 */ /* 0x000fce000f8e00ff */
.L_x_14388:
[----:B------:R1:W2:Y:S01]  /*1b600*/  LDL R2, [R1+0x4] ;  /* 0x0000040001027983 */ /* 0x0002a20000100800 */
        /* <DEDUP_REMOVED lines=9> */
[----:B------:R1:W-:Y:S01]  /*1b6a0*/  @!P0 STL [R1+0x4], R2 ;  /* 0x0000040201008387 */ /* 0x0003e20000100800 */
[----:B------:R-:W-:Y:S06]  /*1b6b0*/  BAR.ARV 0x5, 0x180 ;  /* 0x0146000000007b1d */ /* 0x000fec0000002000 */
.L_x_14377:
[----:B------:R-:W-:Y:S02]  /*1b6c0*/  ULDC UR4, c[0x0][0xc3c] ;  /* 0x00030f0000047ab9 */ /* 0x000fe40000000800 */
[----:B---3--:R-:W-:-:S13]  /*1b6d0*/  ISETP.GE.AND P0, PT, R19, UR4, PT ;  /* 0x0000000413007c0c */ /* 0x008fda000bf06270 */
[----:B------:R-:W-:Y:S05]  /*1b6e0*/  @!P0 BRA `(.L_x_14389) ;  /* 0xffffff94008c8947 */ /* 0x000fea000383ffff */
[----:B------:R-:W-:Y:S05]  /*1b6f0*/  BSYNC B8 ;  /* 0x0000000000087941 */ /* 0x000fea0003800000 */
.L_x_14249:
[----:B--2---:R-:W2:Y:S01]  /*1b700*/  LDL.LU R0, [R1+0x40] ;  /* 0x0000400001007983 */ /* 0x004ea20000300800 */
[----:B------:R-:W-:Y:S01]  /*1b710*/  BSSY B0, `(.L_x_14390) ;  /* 0x000000b000007945 */ /* 0x000fe20003800000 */
[----:B------:R-:W3:Y:S01]  /*1b720*/  S2R R5, SR_CgaCtaId ;  /* 0x0000000000057919 */ /* 0x000ee20000008800 */
[----:B--2---:R-:W-:-:S05]  /*1b730*/  VIADD R0, R0, 0x1 ;  /* 0x0000000100007836 */ /* 0x004fca0000000000 */
[----:B01----:R-:W-:-:S04]  /*1b740*/  LEA.HI R2, R0, R0, RZ, 0x1 ;  /* 0x0000000000027211 */ /* 0x003fc800078f08ff */
[----:B------:R-:W-:-:S05]  /*1b750*/  LOP3.LUT R3, R2, 0xfffffffe, RZ, 0xc0, !PT ;  /* 0xfffffffe02037812 */ /* 0x000fca00078ec0ff */
[----:B------:R-:W-:Y:S01]  /*1b760*/  IMAD.IADD R3, R0, 0x1, -R3 ;  /* 0x0000000100037824 */ /* 0x000fe200078e0a03 */
[----:B------:R-:W-:-:S04]  /*1b770*/  MOV R0, 0x400 ;  /* 0x0000040000007802 */ /* 0x000fc80000000f00 */
[----:B---3--:R-:W-:Y:S02]  /*1b780*/  LEA R0, R5, R0, 0x18 ;  /* 0x0000000005007211 */ /* 0x008fe400078ec0ff */
[----:B------:R-:W-:-:S04]  /*1b790*/  SHF.L.U32 R3, R3, 0x1f, RZ ;  /* 0x0000001f03037819 */ /* 0x000fc800000006ff */
[----:B------:R-:W0:Y:S02]  /*1b7a0*/  SYNCS.PHASECHK.TRANS64.TRYWAIT P0, [R0+URZ+0x22820], R3 ;  /* 0x02282003000075a7 */ /* 0x000e24000800017f */
[----:B0-----:R-:W-:Y:S05]  /*1b7b0*/  @!P0 BRA `(.L_x_14391) ;  /* 0x00000030001c8947 */ /* 0x001fea0003800000 */
.L_x_14513:
[----:B------:R-:W-:Y:S05]  /*1b7c0*/  BSYNC B0 ;  /* 0x0000000000007941 */ /* 0x000fea0003800000 */
.L_x_14390:
[----:B------:R-:W-:-:S03]  /*1b7d0*/  UMOV UR4, 0xffffffff ;  /* 0xffffffff00047882 */ /* 0x000fc60000000000 */
[----:B------:R-:W-:Y:S05]  /*1b7e0*/  BRA.DIV UR4, `(.L_x_14392) ;  /* 0x0000003204247947 */ /* 0x000fea000b800000 */
[----:B------:R-:W1:Y:S02]  /*1b7f0*/  S2R R2, SR_TID.X ;  /* 0x0000000000027919 */ /* 0x000e640000002100 */
[----:B-1----:R-:W-:-:S04]  /*1b800*/  SHF.R.U32.HI R2, RZ, 0x5, R2 ;  /* 0x00000005ff027819 */ /* 0x002fc80000011602 */
[----:B------:R-:W-:-:S05]  /*1b810*/  LOP3.LUT R2, R2, 0x3, RZ, 0xc0, !PT ;  /* 0x0000000302027812 */ /* 0x000fca00078ec0ff */
[----:B------:R1:W2:Y:S02]  /*1b820*/  SHFL.IDX PT, R14, R2, RZ, 0x1f ;  /* 0x00001fff020e7589 */ /* 0x0002a400000e0000 */
.L_x_14516:
[----:B--2---:R-:W-:-:S13]  /*1b830*/  ISETP.NE.AND P0, PT, R14, RZ, PT ;  /* 0x000000ff0e00720c */ /* 0x004fda0003f05270 */
[----:B------:R-:W-:Y:S05]  /*1b840*/  @P0 BRA `(.L_x_14092) ;  /* 0x0000000000940947 */ /* 0x000fea0003800000 */
[----:B------:R-:W-:-:S03]  /*1b850*/  UMOV UR4, 0xffffffff ;  /* 0xffffffff00047882 */ /* 0x000fc60000000000 */
[----:B------:R-:W-:Y:S05]  /*1b860*/  BRA.DIV UR4, `(.L_x_14393) ;  /* 0x0000003204387947 */ /* 0x000fea000b800000 */
[----:B------:R-:W-:-:S13]  /*1b870*/  ELECT P6, URZ, PT ;  /* 0x00000000003f782f */ /* 0x000fda00038c0000 */
.L_x_14519:
[----:B------:R-:W-:Y:S05]  /*1b880*/  @!P6 BRA `(.L_x_14092) ;  /* 0x000000000084e947 */ /* 0x000fea0003800000 */
[----:B-1----:R-:W2:Y:S02]  /*1b890*/  LDL.LU R2, [R1+0x58] ;  /* 0x0000580001027983 */ /* 0x002ea40000300800 */
[----:B--2---:R-:W-:-:S04]  /*1b8a0*/  LOP3.LUT R2, R2, 0x2, RZ, 0xfc, !PT ;  /* 0x0000000202027812 */ /* 0x004fc800078efcff */
[----:B------:R-:W-:-:S13]  /*1b8b0*/  ISETP.NE.AND P2, PT, R2, 0x3, PT ;  /* 0x000000030200780c */ /* 0x000fda0003f45270 */
[----:B------:R-:W-:Y:S05]  /*1b8c0*/  @!P2 BRA `(.L_x_14394) ;  /* 0x000000000004a947 */ /* 0x000fea0003800000 */
[----:B------:R-:W-:Y:S01]  /*1b8d0*/  BPT.TRAP 0x1 ;  /* 0x000000040000795c */ /* 0x000fe20000300000 */
.L_x_14394:
        /* <DEDUP_REMOVED lines=14> */
.L_x_14520:
[----:B------:R-:W1:Y:S02]  /*1b9c0*/  SYNCS.PHASECHK.TRANS64.TRYWAIT P0, [R7+URZ], R2 ;  /* 0x00000002070075a7 */ /* 0x000e64000800017f */
[----:B-1----:R-:W-:Y:S05]  /*1b9d0*/  @!P0 BRA `(.L_x_14396) ;  /* 0x0000003000108947 */ /* 0x002fea0003800000 */
.L_x_14521:
[----:B------:R-:W-:Y:S05]  /*1b9e0*/  @!P2 BRA `(.L_x_14397) ;  /* 0x000000000004a947 */ /* 0x000fea0003800000 */
[----:B------:R-:W-:Y:S01]  /*1b9f0*/  BPT.TRAP 0x1 ;  /* 0x000000040000795c */ /* 0x000fe20000300000 */
.L_x_14397:
[----:B------:R-:W2:Y:S01]  /*1ba00*/  LDL.LU R4, [R1+0xc] ;  /* 0x00000c0001047983 */ /* 0x000ea20000300800 */
[----:B------:R-:W-:-:S04]  /*1ba10*/  VIADD R0, R0, 0x22860 ;  /* 0x0002286000007836 */ /* 0x000fc80000000000 */
[----:B--2---:R-:W-:-:S04]  /*1ba20*/  IMAD R4, R4, 0x8, R0 ;  /* 0x0000000804047824 */ /* 0x004fc800078e0200 */
[----:B------:R-:W2:Y:S02]  /*1ba30*/  SYNCS.PHASECHK.TRANS64.TRYWAIT P0, [R4+URZ], R5 ;  /* 0x00000005040075a7 */ /* 0x000ea4000800017f */
[----:B--2---:R-:W-:Y:S05]  /*1ba40*/  @!P0 BRA `(.L_x_14398) ;  /* 0x0000003000088947 */ /* 0x004fea0003800000 */
.L_x_14522:
[----:B------:R-:W-:-:S07]  /*1ba50*/  IMAD R3, R3, 0x8, R0 ;  /* 0x0000000803037824 */ /* 0x000fce00078e0200 */
.L_x_14399:
[----:B---3--:R3:W4:Y:S02]  /*1ba60*/  SYNCS.PHASECHK.TRANS64.TRYWAIT P0, [R3+URZ], R2 ;  /* 0x00000002030075a7 */ /* 0x008724000800017f */
[----:B----4-:R-:W-:Y:S05]  /*1ba70*/  @!P0 NANOSLEEP.SYNCS 0x989680 ;  /* 0x009896800000895d */ /* 0x010fea0003900000 */
[----:B------:R-:W4:Y:S02]  /*1ba80*/  @!P0 SYNCS.PHASECHK.TRANS64 P0, [R3+URZ], R2 ;  /* 0x00000002030085a7 */ /* 0x000f24000800007f */
[----:B----4-:R-:W-:Y:S05]  /*1ba90*/  @!P0 BRA `(.L_x_14399) ;  /* 0xfffffffc00f08947 */ /* 0x010fea000383ffff */
.L_x_14092:
[----:B------:R-:W-:Y:S05]  /*1baa0*/  BSYNC B9 ;  /* 0x0000000000097941 */ /* 0x000fea0003800000 */
.L_x_14089:
[----:B------:R-:W-:Y:S05]  /*1bab0*/  EXIT ;  /* 0x000000000000794d */ /* 0x000fea0003800000 */
.L_x_14110:
[----:B0-----:R0:W1:Y:S02]  /*1bac0*/  SYNCS.PHASECHK.TRANS64.TRYWAIT P6, [R96+URZ+0x22890], R107 ;  /* 0x0228906b600075a7 */ /* 0x00106400080c017f */
[----:B-1----:R-:W-:Y:S05]  /*1bad0*/  @!P6 NANOSLEEP.SYNCS 0x989680 ;  /* 0x009896800000e95d */ /* 0x002fea0003900000 */
[----:B------:R-:W1:Y:S02]  /*1bae0*/  @!P6 SYNCS.PHASECHK.TRANS64 P6, [R96+URZ+0x22890], R107 ;  /* 0x0228906b6000e5a7 */ /* 0x000e6400080c007f */
[----:B-1----:R-:W-:Y:S05]  /*1baf0*/  @!P6 BRA `(.L_x_14110) ;  /* 0xfffffffc00f0e947 */ /* 0x002fea000383ffff */
[----:B------:R-:W-:Y:S05]  /*1bb00*/  BRA `(.L_x_14400) ;  /* 0xfffffe7000687947 */ /* 0x000fea000383ffff */
.L_x_14128:
[----:B0-----:R0:W1:Y:S02]  /*1bb10*/  SYNCS.PHASECHK.TRANS64.TRYWAIT P5, [R96+URZ+0x22890], R107 ;  /* 0x0228906b600075a7 */ /* 0x00106400080a017f */
[----:B-1----:R-:W-:Y:S05]  /*1bb20*/  @!P5 NANOSLEEP.SYNCS 0x989680 ;  /* 0x009896800000d95d */ /* 0x002fea0003900000 */
[----:B------:R-:W1:Y:S02]  /*1bb30*/  @!P5 SYNCS.PHASECHK.TRANS64 P5, [R96+URZ+0x22890], R107 ;  /* 0x0228906b6000d5a7 */ /* 0x000e6400080a007f */
[----:B-1----:R-:W-:Y:S05]  /*1bb40*/  @!P5 BRA `(.L_x_14128) ;  /* 0xfffffffc00f0d947 */ /* 0x002fea000383ffff */
[----:B------:R-:W-:Y:S05]  /*1bb50*/  BRA `(.L_x_14401) ;  /* 0xfffffe8400107947 */ /* 0x000fea000383ffff */
.L_x_14137:
[----:B0-----:R0:W1:Y:S02]  /*1bb60*/  SYNCS.PHASECHK.TRANS64.TRYWAIT P4, [R96+URZ+0x22890], R107 ;  /* 0x0228906b600075a7 */ /* 0x001064000808017f */
[----:B-1----:R-:W-:Y:S05]  /*1bb70*/  @!P4 NANOSLEEP.SYNCS 0x989680 ;  /* 0x009896800000c95d */ /* 0x002fea0003900000 */
[----:B------:R-:W1:Y:S02]  /*1bb80*/  @!P4 SYNCS.PHASECHK.TRANS64 P4, [R96+URZ+0x22890], R107 ;  /* 0x0228906b6000c5a7 */ /* 0x000e64000808007f */
[----:B-1----:R-:W-:Y:S05]  /*1bb90*/  @!P4 BRA `(.L_x_14137) ;  /* 0xfffffffc00f0c947 */ /* 0x002fea000383ffff */
[----:B------:R-:W-:Y:S05]  /*1bba0*/  BRA `(.L_x_14402) ;  /* 0xfffffe9400307947 */ /* 0x000fea000383ffff */
.L_x_14143:
[----:B-1----:R1:W2:Y:S02]  /*1bbb0*/  SYNCS.PHASECHK.TRANS64.TRYWAIT P3, [R96+URZ+0x228b0], R107 ;  /* 0x0228b06b600075a7 */ /* 0x0022a4000806017f */
[----:B--2---:R-:W-:Y:S05]  /*1bbc0*/  @!P3 NANOSLEEP.SYNCS 0x989680 ;  /* 0x009896800000b95d */ /* 0x004fea0003900000 */
[----:B------:R-:W2:Y:S02]  /*1bbd0*/  @!P3 SYNCS.PHASECHK.TRANS64 P3, [R96+URZ+0x228b0], R107 ;  /* 0x0228b06b6000b5a7 */ /* 0x000ea4000806007f */
[----:B--2---:R-:W-:Y:S05]  /*1bbe0*/  @!P3 BRA `(.L_x_14143) ;  /* 0xfffffffc00f0b947 */ /* 0x004fea000383ffff */
[----:B------:R-:W-:Y:S05]  /*1bbf0*/  BRA `(.L_x_14403) ;  /* 0xfffffe9400c07947 */ /* 0x000fea000383ffff */
.L_x_14151:
[----:B------:R-:W0:Y:S01]  /*1bc00*/  S2R R11, SR_TID.X ;  /* 0x00000000000b7919 */ /* 0x000e220000002100 */
[----:B------:R-:W-:Y:S01]  /*1bc10*/  BSSY B0, `(.L_x_14404) ;  /* 0x000000c000007945 */ /* 0x000fe20003800000 */
[----:B------:R-:W-:Y:S02]  /*1bc20*/  IMAD.MOV.U32 R12, RZ, RZ, RZ ;  /* 0x000000ffff0c7224 */ /* 0x000fe400078e00ff */
[----:B------:R-:W-:Y:S02]  /*1bc30*/  IMAD.MOV.U32 R15, RZ, RZ, -0x1 ;  /* 0xffffffffff0f7424 */ /* 0x000fe400078e00ff */
[----:B0-----:R-:W-:-:S05]  /*1bc40*/  VIADD R11, R11, 0xffffff80 ;  /* 0xffffff800b0b7836 */ /* 0x001fca0000000000 */
[----:B------:R-:W-:-:S04]  /*1bc50*/  SHF.R.S32.HI R10, RZ, 0x1f, R11 ;  /* 0x0000001fff0a7819 */ /* 0x000fc8000001140b */
[----:B------:R-:W-:Y:S01]  /*1bc60*/  LEA.HI R10, R10, R11, RZ, 0x7 ;  /* 0x0000000b0a0a7211 */ /* 0x000fe200078f38ff */
[----:B------:R-:W-:-:S03]  /*1bc70*/  IMAD.MOV.U32 R11, RZ, RZ, 0x1f ;  /* 0x0000001fff0b7424 */ /* 0x000fc600078e00ff */
[----:B------:R-:W-:-:S05]  /*1bc80*/  SHF.R.S32.HI R10, RZ, 0x7, R10 ;  /* 0x00000007ff0a7819 */ /* 0x000fca000001140a */
[----:B------:R-:W-:-:S07]  /*1bc90*/  IMAD.MOV.U32 R13, RZ, RZ, R10 ;  /* 0x000000ffff0d7224 */ /* 0x000fce00078e000a */
[----:B-----5:R-:W-:Y:S05]  /*1bca0*/  WARPSYNC.COLLECTIVE R15, `(.L_x_14405) ;  /* 0x000000000f087348 */ /* 0x020fea0003c00000 */
[----:B------:R0:W1:Y:S02]  /*1bcb0*/  SHFL.IDX P6, R14, R13, R12, R11 ;  /* 0x0000000c0d0e7389 */ /* 0x00006400000c000b */
[----:B01---5:R-:W-:Y:S01]  /*1bcc0*/  ENDCOLLECTIVE ;  /* 0x000000000000791b */ /* 0x023fe20003800000 */
.L_x_14405:
[----:B------:R-:W-:Y:S05]  /*1bcd0*/  BSYNC B0 ;  /* 0x0000000000007941 */ /* 0x000fea0003800000 */
.L_x_14404:
[----:B------:R-:W-:Y:S05]  /*1bce0*/  BRA `(.L_x_14406) ;  /* 0xfffffea000947947 */ /* 0x000fea000383ffff */
.L_x_14163:
        /* <DEDUP_REMOVED lines=8> */
.L_x_14408:
[----:B------:R-:W-:Y:S05]  /*1bd70*/  BSYNC B1 ;  /* 0x0000000000017941 */ /* 0x000fea0003800000 */
.L_x_14407:
        /* <DEDUP_REMOVED lines=8> */
.L_x_14409:
[----:B------:R-:W-:Y:S02]  /*1be00*/  IMAD.MOV.U32 R13, RZ, RZ, R8 ;  /* 0x000000ffff0d7224 */ /* 0x000fe400078e0008 */
[----:B------:R-:W-:-:S07]  /*1be10*/  IMAD.MOV.U32 R0, RZ, RZ, R14 ;  /* 0x000000ffff007224 */ /* 0x000fce00078e000e */
[----:B------:R-:W-:Y:S05]  /*1be20*/  WARPSYNC.COLLECTIVE R15, `(.L_x_14410) ;  /* 0x000000000f087348 */ /* 0x000fea0003c00000 */
[----:B------:R0:W1:Y:S02]  /*1be30*/  SHFL.IDX P6, R14, R13, R12, R11 ;  /* 0x0000000c0d0e7389 */ /* 0x00006400000c000b */
[----:B01----:R-:W-:Y:S01]  /*1be40*/  ENDCOLLECTIVE ;  /* 0x000000000000791b */ /* 0x003fe20003800000 */
.L_x_14410:
[----:B------:R-:W-:Y:S02]  /*1be50*/  IMAD.MOV.U32 R13, RZ, RZ, R7 ;  /* 0x000000ffff0d7224 */ /* 0x000fe400078e0007 */
[----:B------:R-:W-:-:S07]  /*1be60*/  IMAD.MOV.U32 R5, RZ, RZ, R14 ;  /* 0x000000ffff057224 */ /* 0x000fce00078e000e */
[----:B------:R-:W-:Y:S05]  /*1be70*/  WARPSYNC.COLLECTIVE R15, `(.L_x_14411) ;  /* 0x000000000f087348 */ /* 0x000fea0003c00000 */
[----:B------:R0:W1:Y:S02]  /*1be80*/  SHFL.IDX P6, R14, R13, R12, R11 ;  /* 0x0000000c0d0e7389 */ /* 0x00006400000c000b */
[----:B01----:R-:W-:Y:S01]  /*1be90*/  ENDCOLLECTIVE ;  /* 0x000000000000791b */ /* 0x003fe20003800000 */
.L_x_14411:
[----:B------:R-:W-:Y:S05]  /*1bea0*/  BRA `(.L_x_14412) ;  /* 0xfffffea400f07947 */ /* 0x000fea000383ffff */
.L_x_14166:
        /* <DEDUP_REMOVED lines=8> */
.L_x_14414:
[----:B------:R-:W-:Y:S05]  /*1bf30*/  BSYNC B1 ;  /* 0x0000000000017941 */ /* 0x000fea0003800000 */
.L_x_14413:
        /* <DEDUP_REMOVED lines=8> */
.L_x_14415:
[----:B------:R-:W-:Y:S02]  /*1bfc0*/  IMAD.MOV.U32 R13, RZ, RZ, R8 ;  /* 0x000000ffff0d7224 */ /* 0x000fe400078e0008 */
[----:B------:R-:W-:-:S07]  /*1bfd0*/  IMAD.MOV.U32 R0, RZ, RZ, R14 ;  /* 0x000000ffff007224 */ /* 0x000fce00078e000e */
[----:B------:R-:W-:Y:S05]  /*1bfe0*/  WARPSYNC.COLLECTIVE R15, `(.L_x_14416) ;  /* 0x000000000f087348 */ /* 0x000fea0003c00000 */
[----:B------:R0:W1:Y:S02]  /*1bff0*/  SHFL.IDX P6, R14, R13, R12, R11 ;  /* 0x0000000c0d0e7389 */ /* 0x00006400000c000b */
[----:B01----:R-:W-:Y:S01]  /*1c000*/  ENDCOLLECTIVE ;  /* 0x000000000000791b */ /* 0x003fe20003800000 */
.L_x_14416:
[----:B------:R-:W-:Y:S02]  /*1c010*/  IMAD.MOV.U32 R13, RZ, RZ, R7 ;  /* 0x000000ffff0d7224 */ /* 0x000fe400078e0007 */
[----:B------:R-:W-:-:S07]  /*1c020*/  IMAD.MOV.U32 R5, RZ, RZ, R14 ;  /* 0x000000ffff057224 */ /* 0x000fce00078e000e */
[----:B------:R-:W-:Y:S05]  /*1c030*/  WARPSYNC.COLLECTIVE R15, `(.L_x_14417) ;  /* 0x000000000f087348 */ /* 0x000fea0003c00000 */
[----:B------:R0:W1:Y:S02]  /*1c040*/  SHFL.IDX P6, R14, R13, R12, R11 ;  /* 0x0000000c0d0e7389 */ /* 0x00006400000c000b */
[----:B01----:R-:W-:Y:S01]  /*1c050*/  ENDCOLLECTIVE ;  /* 0x000000000000791b */ /* 0x003fe20003800000 */
.L_x_14417:
[----:B------:R-:W-:Y:S05]  /*1c060*/  BRA `(.L_x_14418) ;  /* 0xfffffea800587947 */ /* 0x000fea000383ffff */
.L_x_14170:
[----:B0-----:R0:W1:Y:S02]  /*1c070*/  SYNCS.PHASECHK.TRANS64.TRYWAIT P0, [R18+URZ+0x22800], R35 ;  /* 0x02280023120075a7 */ /* 0x001064000800017f */
[----:B-1----:R-:W-:Y:S05]  /*1c080*/  @!P0 NANOSLEEP.SYNCS 0x989680 ;  /* 0x009896800000895d */ /* 0x002fea0003900000 */
[----:B------:R-:W1:Y:S02]  /*1c090*/  @!P0 SYNCS.PHASECHK.TRANS64 P0, [R18+URZ+0x22800], R35 ;  /* 0x02280023120085a7 */ /* 0x000e64000800007f */
[----:B-1----:R-:W-:Y:S05]  /*1c0a0*/  @!P0 BRA `(.L_x_14170) ;  /* 0xfffffffc00f08947 */ /* 0x002fea000383ffff */
[----:B------:R-:W-:Y:S05]  /*1c0b0*/  BRA `(.L_x_14419) ;  /* 0xfffffeac00447947 */ /* 0x000fea000383ffff */
.L_x_14178:
        /* <DEDUP_REMOVED lines=9> */
.L_x_14421:
[----:B------:R-:W-:Y:S05]  /*1c150*/  BSYNC B1 ;  /* 0x0000000000017941 */ /* 0x000fea0003800000 */
.L_x_14420:
        /* <DEDUP_REMOVED lines=10> */
.L_x_14422:
        /* <DEDUP_REMOVED lines=8> */
.L_x_14423:
        /* <DEDUP_REMOVED lines=8> */
.L_x_14424:
        /* <DEDUP_REMOVED lines=10> */
.L_x_14425:
        /* <DEDUP_REMOVED lines=10> */
.L_x_14426:
        /* <DEDUP_REMOVED lines=8> */
.L_x_14427:
[----:B------:R-:W-:Y:S01]  /*1c4c0*/  @!P1 IMAD.MOV.U32 R38, RZ, RZ, R6 ;  /* 0x000000ffff269224 */ /* 0x000fe200078e0006 */
[----:B------:R-:W-:Y:S01]  /*1c4d0*/  CS2R R4, SRZ ;  /* 0x0000000000047805 */ /* 0x000fe2000001ff00 */
[----:B------:R-:W-:Y:S01]  /*1c4e0*/  @!P1 IMAD.MOV.U32 R39, RZ, RZ, R7 ;  /* 0x000000ffff279224 */ /* 0x000fe200078e0007 */
[----:B------:R-:W-:Y:S01]  /*1c4f0*/  CS2R R6, SRZ ;  /* 0x0000000000067805 */ /* 0x000fe2000001ff00 */
[----:B------:R-:W-:Y:S02]  /*1c500*/  IMAD.MOV.U32 R10, RZ, RZ, R38 ;  /* 0x000000ffff0a7224 */ /* 0x000fe400078e0026 */
[----:B------:R-:W-:Y:S02]  /*1c510*/  IMAD.MOV.U32 R21, RZ, RZ, R39 ;  /* 0x000000ffff157224 */ /* 0x000fe400078e0027 */
[----:B------:R-:W-:Y:S02]  /*1c520*/  @!P1 IMAD.MOV.U32 R6, RZ, RZ, R24 ;  /* 0x000000ffff069224 */ /* 0x000fe400078e0018 */
[----:B------:R-:W-:-:S02]  /*1c530*/  IMAD.MOV.U32 R13, RZ, RZ, R28 ;  /* 0x000000ffff0d7224 */ /* 0x000fc400078e001c */
        /* <DEDUP_REMOVED lines=9> */
.L_x_14428:
[----:B------:R-:W-:Y:S02]  /*1c5d0*/  PRMT R10, R21, 0x7610, R10 ;  /* 0x00007610150a7816 */ /* 0x000fe4000000000a */
[----:B------:R-:W-:Y:S01]  /*1c5e0*/  CS2R R24, SRZ ;  /* 0x0000000000187805 */ /* 0x000fe2000001ff00 */
[----:B------:R-:W-:Y:S02]  /*1c5f0*/  IMAD.MOV.U32 R11, RZ, RZ, R7 ;  /* 0x000000ffff0b7224 */ /* 0x000fe400078e0007 */
[----:B------:R-:W-:Y:S02]  /*1c600*/  IMAD.MOV.U32 R12, RZ, RZ, R4 ;  /* 0x000000ffff0c7224 */ /* 0x000fe400078e0004 */
[----:B------:R-:W-:Y:S01]  /*1c610*/  IMAD.MOV.U32 R13, RZ, RZ, R5 ;  /* 0x000000ffff0d7224 */ /* 0x000fe200078e0005 */
[----:B------:R-:W-:Y:S02]  /*1c620*/  PRMT R21, R20, 0x5410, R11 ;  /* 0x0000541014157816 */ /* 0x000fe4000000000b */
[----:B------:R-:W-:-:S02]  /*1c630*/  PRMT R9, R9, 0x5410, R12 ;  /* 0x0000541009097816 */ /* 0x000fc4000000000c */
[----:B------:R-:W-:Y:S01]  /*1c640*/  PRMT R42, R13, 0x7610, R42 ;  /* 0x000076100d2a7816 */ /* 0x000fe2000000002a */
[----:B------:R-:W-:Y:S06]  /*1c650*/  BRA `(.L_x_14429) ;  /* 0xfffffeb800507947 */ /* 0x000fec000383ffff */
.L_x_14182:
[----:B-1----:R1:W2:Y:S02]  /*1c660*/  SYNCS.PHASECHK.TRANS64.TRYWAIT P1, [R18+URZ+0x22800], R11 ;  /* 0x0228000b120075a7 */ /* 0x0022a4000802017f */
[----:B--2---:R-:W-:Y:S05]  /*1c670*/  @!P1 NANOSLEEP.SYNCS 0x989680 ;  /* 0x009896800000995d */ /* 0x004fea0003900000 */
[----:B------:R-:W2:Y:S02]  /*1c680*/  @!P1 SYNCS.PHASECHK.TRANS64 P1, [R18+URZ+0x22800], R11 ;  /* 0x0228000b120095a7 */ /* 0x000ea4000802007f */
[----:B--2---:R-:W-:Y:S05]  /*1c690*/  @!P1 BRA `(.L_x_14182) ;  /* 0xfffffffc00f09947 */ /* 0x004fea000383ffff */
[----:B------:R-:W-:Y:S05]  /*1c6a0*/  BRA `(.L_x_14430) ;  /* 0xfffffeb800ec7947 */ /* 0x000fea000383ffff */
.L_x_14188:
[----:B0-----:R0:W3:Y:S02]  /*1c6b0*/  SYNCS.PHASECHK.TRANS64.TRYWAIT P2, [R20+URZ+0x22830], R73 ;  /* 0x02283049140075a7 */ /* 0x0010e4000804017f */
[----:B---3--:R-:W-:Y:S05]  /*1c6c0*/  @!P2 NANOSLEEP.SYNCS 0x989680 ;  /* 0x009896800000a95d */ /* 0x008fea0003900000 */
[----:B------:R-:W3:Y:S02]  /*1c6d0*/  @!P2 SYNCS.PHASECHK.TRANS64 P2, [R20+URZ+0x22830], R73 ;  /* 0x022830491400a5a7 */ /* 0x000ee4000804007f */
[----:B---3--:R-:W-:Y:S05]  /*1c6e0*/  @!P2 BRA `(.L_x_14188) ;  /* 0xfffffffc00f0a947 */ /* 0x008fea000383ffff */
[----:B------:R-:W-:Y:S05]  /*1c6f0*/  BRA `(.L_x_14187) ;  /* 0xfffffec800987947 */ /* 0x000fea000383ffff */
.L_x_14193:
[----:B-1----:R1:W2:Y:S02]  /*1c700*/  SYNCS.PHASECHK.TRANS64.TRYWAIT P2, [R20+URZ+0x22850], R73 ;  /* 0x02285049140075a7 */ /* 0x0022a4000804017f */
[----:B--2---:R-:W-:Y:S05]  /*1c710*/  @!P2 NANOSLEEP.SYNCS 0x989680 ;  /* 0x009896800000a95d */ /* 0x004fea0003900000 */
[----:B------:R-:W2:Y:S02]  /*1c720*/  @!P2 SYNCS.PHASECHK.TRANS64 P2, [R20+URZ+0x22850], R73 ;  /* 0x022850491400a5a7 */ /* 0x000ea4000804007f */
[----:B--2---:R-:W-:Y:S05]  /*1c730*/  @!P2 BRA `(.L_x_14193) ;  /* 0xfffffffc00f0a947 */ /* 0x004fea000383ffff */
[----:B------:R-:W-:Y:S05]  /*1c740*/  BRA `(.L_x_14192) ;  /* 0xfffffee800607947 */ /* 0x000fea000383ffff */
.L_x_14198:
[----:B-1----:R1:W2:Y:S02]  /*1c750*/  SYNCS.PHASECHK.TRANS64.TRYWAIT P2, [R211+URZ+0x22830], R212 ;  /* 0x022830d4d30075a7 */ /* 0x0022a4000804017f */
[----:B--2---:R-:W-:Y:S05]  /*1c760*/  @!P2 NANOSLEEP.SYNCS 0x989680 ;  /* 0x009896800000a95d */ /* 0x004fea0003900000 */
[----:B------:R-:W2:Y:S02]  /*1c770*/  @!P2 SYNCS.PHASECHK.TRANS64 P2, [R211+URZ+0x22830], R212 ;  /* 0x022830d4d300a5a7 */ /* 0x000ea4000804007f */
[----:B--2---:R-:W-:Y:S05]  /*1c780*/  @!P2 BRA `(.L_x_14198) ;  /* 0xfffffffc00f0a947 */ /* 0x004fea000383ffff */
[----:B------:R-:W-:Y:S05]  /*1c790*/  BRA `(.L_x_14197) ;  /* 0xfffffeec00d87947 */ /* 0x000fea000383ffff */
.L_x_14203:
[----:B--2---:R2:W3:Y:S02]  /*1c7a0*/  SYNCS.PHASECHK.TRANS64.TRYWAIT P2, [R211+URZ+0x22850], R212 ;  /* 0x022850d4d30075a7 */ /* 0x0044e4000804017f */
[----:B---3--:R-:W-:Y:S05]  /*1c7b0*/  @!P2 NANOSLEEP.SYNCS 0x989680 ;  /* 0x009896800000a95d */ /* 0x008fea0003900000 */
[----:B------:R-:W3:Y:S02]  /*1c7c0*/  @!P2 SYNCS.PHASECHK.TRANS64 P2, [R211+URZ+0x22850], R212 ;  /* 0x022850d4d300a5a7 */ /* 0x000ee4000804007f */
[----:B---3--:R-:W-:Y:S05]  /*1c7d0*/  @!P2 BRA `(.L_x_14203) ;  /* 0xfffffffc00f0a947 */ /* 0x008fea000383ffff */
[----:B------:R-:W-:Y:S05]  /*1c7e0*/  BRA `(.L_x_14202) ;  /* 0xffffff1400a87947 */ /* 0x000fea000383ffff */
.L_x_14209:
[----:B-1----:R1:W2:Y:S02]  /*1c7f0*/  SYNCS.PHASECHK.TRANS64.TRYWAIT P2, [R20+URZ+0x22830], R207 ;  /* 0x022830cf140075a7 */ /* 0x0022a4000804017f */
[----:B--2---:R-:W-:Y:S05]  /*1c800*/  @!P2 NANOSLEEP.SYNCS 0x989680 ;  /* 0x009896800000a95d */ /* 0x004fea0003900000 */
[----:B------:R-:W2:Y:S02]  /*1c810*/  @!P2 SYNCS.PHASECHK.TRANS64 P2, [R20+URZ+0x22830], R207 ;  /* 0x022830cf1400a5a7 */ /* 0x000ea4000804007f */
[----:B--2---:R-:W-:Y:S05]  /*1c820*/  @!P2 BRA `(.L_x_14209) ;  /* 0xfffffffc00f0a947 */ /* 0x004fea000383ffff */
[----:B------:R-:W-:Y:S05]  /*1c830*/  BRA `(.L_x_14208) ;  /* 0xffffff1800dc7947 */ /* 0x000fea000383ffff */
.L_x_14214:
[----:B-1----:R1:W2:Y:S02]  /*1c840*/  SYNCS.PHASECHK.TRANS64.TRYWAIT P2, [R20+URZ+0x22850], R207 ;  /* 0x022850cf140075a7 */ /* 0x0022a4000804017f */
[----:B--2---:R-:W-:Y:S05]  /*1c850*/  @!P2 NANOSLEEP.SYNCS 0x989680 ;  /* 0x009896800000a95d */ /* 0x004fea0003900000 */
[----:B------:R-:W2:Y:S02]  /*1c860*/  @!P2 SYNCS.PHASECHK.TRANS64 P2, [R20+URZ+0x22850], R207 ;  /* 0x022850cf1400a5a7 */ /* 0x000ea4000804007f */
[----:B--2---:R-:W-:Y:S05]  /*1c870*/  @!P2 BRA `(.L_x_14214) ;  /* 0xfffffffc00f0a947 */ /* 0x004fea000383ffff */
[----:B------:R-:W-:Y:S05]  /*1c880*/  BRA `(.L_x_14213) ;  /* 0xffffff3800b87947 */ /* 0x000fea000383ffff */
.L_x_14229:
[----:B------:R-:W-:Y:S02]  /*1c890*/  IMAD.MOV.U32 R13, RZ, RZ, R4 ;  /* 0x000000ffff0d7224 */ /* 0x000fe400078e0004 */
[----:B------:R-:W-:Y:S02]  /*1c8a0*/  IMAD.MOV.U32 R12, RZ, RZ, RZ ;  /* 0x000000ffff0c7224 */ /* 0x000fe400078e00ff */
[----:B------:R-:W-:Y:S02]  /*1c8b0*/  IMAD.MOV.U32 R11, RZ, RZ, 0x181f ;  /* 0x0000181fff0b7424 */ /* 0x000fe400078e00ff */
[----:B------:R-:W-:-:S07]  /*1c8c0*/  IMAD.MOV.U32 R15, RZ, RZ, -0x1 ;  /* 0xffffffffff0f7424 */ /* 0x000fce00078e00ff */
[----:B-12---:R-:W-:Y:S05]  /*1c8d0*/  WARPSYNC.COLLECTIVE R15, `(.L_x_14431) ;  /* 0x000000000f087348 */ /* 0x006fea0003c00000 */
[----:B------:R0:W3:Y:S02]  /*1c8e0*/  SHFL.IDX P6, R14, R13, R12, R11 ;  /* 0x0000000c0d0e7389 */ /* 0x0000e400000c000b */
[----:B0123--:R-:W-:Y:S01]  /*1c8f0*/  ENDCOLLECTIVE ;  /* 0x000000000000791b */ /* 0x00ffe20003800000 */
.L_x_14431:
[----:B------:R-:W-:Y:S02]  /*1c900*/  IMAD.MOV.U32 R13, RZ, RZ, R3 ;  /* 0x000000ffff0d7224 */ /* 0x000fe400078e0003 */
[----:B------:R-:W-:-:S07]  /*1c910*/  IMAD.MOV.U32 R0, RZ, RZ, R14 ;  /* 0x000000ffff007224 */ /* 0x000fce00078e000e */
[----:B------:R-:W-:Y:S05]  /*1c920*/  WARPSYNC.COLLECTIVE R15, `(.L_x_14432) ;  /* 0x000000000f087348 */ /* 0x000fea0003c00000 */
[----:B------:R0:W1:Y:S02]  /*1c930*/  SHFL.IDX P6, R14, R13, R12, R11 ;  /* 0x0000000c0d0e7389 */ /* 0x00006400000c000b */
[----:B01----:R-:W-:Y:S01]  /*1c940*/  ENDCOLLECTIVE ;  /* 0x000000000000791b */ /* 0x003fe20003800000 */
.L_x_14432:
[----:B------:R-:W-:Y:S05]  /*1c950*/  BRA `(.L_x_14433) ;  /* 0xffffff6c00c87947 */ /* 0x000fea000383ffff */
.L_x_14232:
        /* <DEDUP_REMOVED lines=8> */
.L_x_14435:
[----:B------:R-:W-:Y:S05]  /*1c9e0*/  BSYNC B1 ;  /* 0x0000000000017941 */ /* 0x000fea0003800000 */
.L_x_14434:
        /* <DEDUP_REMOVED lines=8> */
.L_x_14436:
[----:B------:R-:W-:Y:S05]  /*1ca70*/  BRA `(.L_x_14437) ;  /* 0xffffff6c00fc7947 */ /* 0x000fea000383ffff */
.L_x_14235:
        /* <DEDUP_REMOVED lines=8> */
.L_x_14439:
[----:B------:R-:W-:Y:S05]  /*1cb00*/  BSYNC B1 ;  /* 0x0000000000017941 */ /* 0x000fea0003800000 */
.L_x_14438:
        /* <DEDUP_REMOVED lines=8> */
.L_x_14440:
[----:B------:R-:W-:Y:S05]  /*1cb90*/  BRA `(.L_x_14441) ;  /* 0xffffff70002c7947 */ /* 0x000fea000383ffff */
.L_x_14238:
        /* <DEDUP_REMOVED lines=8> */
.L_x_14443:
[----:B------:R-:W-:Y:S05]  /*1cc20*/  BSYNC B1 ;  /* 0x0000000000017941 */ /* 0x000fea0003800000 */
.L_x_14442:
        /* <DEDUP_REMOVED lines=8> */
.L_x_14444:
[----:B------:R-:W-:Y:S05]  /*1ccb0*/  BRA `(.L_x_14445) ;  /* 0xffffff70005c7947 */ /* 0x000fea000383ffff */
.L_x_14255:
        /* <DEDUP_REMOVED lines=11> */
.L_x_14447:
[----:B------:R-:W-:Y:S05]  /*1cd70*/  BSYNC B1 ;  /* 0x0000000000017941 */ /* 0x000fea0003800000 */
.L_x_14446:
[----:B------:R-:W-:Y:S05]  /*1cd80*/  BRA `(.L_x_14448) ;  /* 0xffffff8400e47947 */ /* 0x000fea000383ffff */
.L_x_14257:
[----:B------:R-:W-:Y:S01]  /*1cd90*/  BSSY B1, `(.L_x_14449) ;  /* 0x0000006000017945 */ /* 0x000fe20003800000 */
[----:B------:R-:W-:-:S07]  /*1cda0*/  IMAD.MOV.U32 R15, RZ, RZ, -0x1 ;  /* 0xffffffffff0f7424 */ /* 0x000fce00078e00ff */
[----:B01----:R-:W-:Y:S05]  /*1cdb0*/  WARPSYNC.COLLECTIVE R15, `(.L_x_14450) ;  /* 0x000000000f0c7348 */ /* 0x003fea0003c00000 */
[----:B------:R-:W-:Y:S02]  /*1cdc0*/  ELECT P6, UR62, PT ;  /* 0x00000000003e782f */ /* 0x000fe400038c0000 */
[----:B------:R-:W-:Y:S01]  /*1cdd0*/  MOV R14, UR62 ;  /* 0x0000003e000e7c02 */ /* 0x000fe20008000f00 */
[----:B01----:R-:W-:Y:S10]  /*1cde0*/  ENDCOLLECTIVE ;  /* 0x000000000000791b */ /* 0x003ff40003800000 */
.L_x_14450:
[----:B------:R-:W-:Y:S05]  /*1cdf0*/  BSYNC B1 ;  /* 0x0000000000017941 */ /* 0x000fea0003800000 */
.L_x_14449:
[----:B------:R-:W-:Y:S05]  /*1ce00*/  BRA `(.L_x_14256) ;  /* 0xffffff8400dc7947 */ /* 0x000fea000383ffff */
.L_x_14259:
[----:B0-----:R-:W2:Y:S02]  /*1ce10*/  LDL R5, [R1+0x4] ;  /* 0x0000040001057983 */ /* 0x001ea40000100800 */
[----:B--2---:R0:W2:Y:S02]  /*1ce20*/  SYNCS.PHASECHK.TRANS64.TRYWAIT P0, [R5+URZ+0x22820], R4 ;  /* 0x02282004050075a7 */ /* 0x0040a4000800017f */
[----:B--2---:R-:W-:Y:S05]  /*1ce30*/  @!P0 NANOSLEEP.SYNCS 0x989680 ;  /* 0x009896800000895d */ /* 0x004fea0003900000 */
[----:B------:R-:W2:Y:S02]  /*1ce40*/  @!P0 SYNCS.PHASECHK.TRANS64 P0, [R5+URZ+0x22820], R4 ;  /* 0x02282004050085a7 */ /* 0x000ea4000800007f */
[----:B--2---:R-:W-:Y:S05]  /*1ce50*/  @!P0 BRA `(.L_x_14259) ;  /* 0xfffffffc00ec8947 */ /* 0x004fea000383ffff */
[----:B------:R-:W-:Y:S05]  /*1ce60*/  BRA `(.L_x_14451) ;  /* 0xffffff8400ec7947 */ /* 0x000fea000383ffff */
.L_x_14263:
[----:B0-----:R0:W2:Y:S02]  /*1ce70*/  SYNCS.PHASECHK.TRANS64.TRYWAIT P0, [R4+URZ+0x228a0], R9 ;  /* 0x0228a009040075a7 */ /* 0x0010a4000800017f */
[----:B--2---:R-:W-:Y:S05]  /*1ce80*/  @!P0 NANOSLEEP.SYNCS 0x989680 ;  /* 0x009896800000895d */ /* 0x004fea0003900000 */
[----:B------:R-:W2:Y:S02]  /*1ce90*/  @!P0 SYNCS.PHASECHK.TRANS64 P0, [R4+URZ+0x228a0], R9 ;  /* 0x0228a009040085a7 */ /* 0x000ea4000800007f */
[----:B--2---:R-:W-:Y:S05]  /*1cea0*/  @!P0 BRA `(.L_x_14263) ;  /* 0xfffffffc00f08947 */ /* 0x004fea000383ffff */
[----:B------:R-:W-:Y:S05]  /*1ceb0*/  BRA `(.L_x_14452) ;  /* 0xffffff8800107947 */ /* 0x000fea000383ffff */
.L_x_14268:
[----:B-1----:R1:W2:Y:S02]  /*1cec0*/  SYNCS.PHASECHK.TRANS64.TRYWAIT P0, [R4+URZ+0x228c0], R9 ;  /* 0x0228c009040075a7 */ /* 0x0022a4000800017f */
[----:B--2---:R-:W-:Y:S05]  /*1ced0*/  @!P0 NANOSLEEP.SYNCS 0x989680 ;  /* 0x009896800000895d */ /* 0x004fea0003900000 */
[----:B------:R-:W2:Y:S02]  /*1cee0*/  @!P0 SYNCS.PHASECHK.TRANS64 P0, [R4+URZ+0x228c0], R9 ;  /* 0x0228c009040085a7 */ /* 0x000ea4000800007f */
[----:B--2---:R-:W-:Y:S05]  /*1cef0*/  @!P0 BRA `(.L_x_14268) ;  /* 0xfffffffc00f08947 */ /* 0x004fea000383ffff */
[----:B------:R-:W-:Y:S05]  /*1cf00*/  BRA `(.L_x_14453) ;  /* 0xffffff8800947947 */ /* 0x000fea000383ffff */
.L_x_14278:
[----:B0-----:R0:W2:Y:S02]  /*1cf10*/  SYNCS.PHASECHK.TRANS64.TRYWAIT P1, [R5+URZ+0x228a0], R6 ;  /* 0x0228a006050075a7 */ /* 0x0010a4000802017f */
[----:B--2---:R-:W-:Y:S05]  /*1cf20*/  @!P1 NANOSLEEP.SYNCS 0x989680 ;  /* 0x009896800000995d */ /* 0x004fea0003900000 */
[----:B------:R-:W2:Y:S02]  /*1cf30*/  @!P1 SYNCS.PHASECHK.TRANS64 P1, [R5+URZ+0x228a0], R6 ;  /* 0x0228a006050095a7 */ /* 0x000ea4000802007f */
[----:B--2---:R-:W-:Y:S05]  /*1cf40*/  @!P1 BRA `(.L_x_14278) ;  /* 0xfffffffc00f09947 */ /* 0x004fea000383ffff */
[----:B------:R-:W-:Y:S05]  /*1cf50*/  BRA `(.L_x_14454) ;  /* 0xffffff90002c7947 */ /* 0x000fea000383ffff */
.L_x_14283:
[----:B-1----:R1:W2:Y:S02]  /*1cf60*/  SYNCS.PHASECHK.TRANS64.TRYWAIT P1, [R5+URZ+0x228c0], R6 ;  /* 0x0228c006050075a7 */ /* 0x0022a4000802017f */
[----:B--2---:R-:W-:Y:S05]  /*1cf70*/  @!P1 NANOSLEEP.SYNCS 0x989680 ;  /* 0x009896800000995d */ /* 0x004fea0003900000 */
[----:B------:R-:W2:Y:S02]  /*1cf80*/  @!P1 SYNCS.PHASECHK.TRANS64 P1, [R5+URZ+0x228c0], R6 ;  /* 0x0228c006050095a7 */ /* 0x000ea4000802007f */
[----:B--2---:R-:W-:Y:S05]  /*1cf90*/  @!P1 BRA `(.L_x_14283) ;  /* 0xfffffffc00f09947 */ /* 0x004fea000383ffff */
[----:B------:R-:W-:Y:S05]  /*1cfa0*/  BRA `(.L_x_14455) ;  /* 0xffffff9000ac7947 */ /* 0x000fea000383ffff */
.L_x_14299:
        /* <DEDUP_REMOVED lines=11> */
.L_x_14457:
[----:B------:R-:W-:Y:S05]  /*1d060*/  BSYNC B0 ;  /* 0x0000000000007941 */ /* 0x000fea0003800000 */
.L_x_14456:
[----:B------:R-:W-:Y:S05]  /*1d070*/  BRA `(.L_x_14458) ;  /* 0xffffff9c00cc7947 */ /* 0x000fea000383ffff */
.L_x_14301:
[----:B------:R-:W-:Y:S01]  /*1d080*/  BSSY B0, `(.L_x_14459) ;  /* 0x0000006000007945 */ /* 0x000fe20003800000 */
[----:B------:R-:W-:-:S07]  /*1d090*/  IMAD.MOV.U32 R15, RZ, RZ, -0x1 ;  /* 0xffffffffff0f7424 */ /* 0x000fce00078e00ff */
[----:B01----:R-:W-:Y:S05]  /*1d0a0*/  WARPSYNC.COLLECTIVE R15, `(.L_x_14460) ;  /* 0x000000000f0c7348 */ /* 0x003fea0003c00000 */
[----:B------:R-:W-:Y:S02]  /*1d0b0*/  ELECT P6, UR62, PT ;  /* 0x00000000003e782f */ /* 0x000fe400038c0000 */
[----:B------:R-:W-:Y:S01]  /*1d0c0*/  MOV R14, UR62 ;  /* 0x0000003e000e7c02 */ /* 0x000fe20008000f00 */
[----:B01----:R-:W-:Y:S10]  /*1d0d0*/  ENDCOLLECTIVE ;  /* 0x000000000000791b */ /* 0x003ff40003800000 */
.L_x_14460:
[----:B------:R-:W-:Y:S05]  /*1d0e0*/  BSYNC B0 ;  /* 0x0000000000007941 */ /* 0x000fea0003800000 */
.L_x_14459:
[----:B------:R-:W-:Y:S05]  /*1d0f0*/  BRA `(.L_x_14461) ;  /* 0xffffff9c00dc7947 */ /* 0x000fea000383ffff */
.L_x_14303:
[----:B0-----:R0:W2:Y:S02]  /*1d100*/  SYNCS.PHASECHK.TRANS64.TRYWAIT P0, [R0+URZ+0x22840], R2 ;  /* 0x02284002000075a7 */ /* 0x0010a4000800017f */
[----:B--2---:R-:W-:Y:S05]  /*1d110*/  @!P0 NANOSLEEP.SYNCS 0x989680 ;  /* 0x009896800000895d */ /* 0x004fea0003900000 */
[----:B------:R-:W2:Y:S02]  /*1d120*/  @!P0 SYNCS.PHASECHK.TRANS64 P0, [R0+URZ+0x22840], R2 ;  /* 0x02284002000085a7 */ /* 0x000ea4000800007f */
[----:B--2---:R-:W-:Y:S05]  /*1d130*/  @!P0 BRA `(.L_x_14303) ;  /* 0xfffffffc00f08947 */ /* 0x004fea000383ffff */
[----:B------:R-:W-:Y:S05]  /*1d140*/  BRA `(.L_x_14462) ;  /* 0xffffffa000487947 */ /* 0x000fea000383ffff */
.L_x_14307:
[----:B------:R-:W2:Y:S01]  /*1d150*/  LDL.LU R11, [R1+0x3c] ;  /* 0x00003c00010b7983 */ /* 0x000ea20000300800 */
[----:B------:R-:W-:Y:S02]  /*1d160*/  IMAD.MOV.U32 R13, RZ, RZ, R0 ;  /* 0x000000ffff0d7224 */ /* 0x000fe400078e0000 */
[----:B------:R-:W-:Y:S02]  /*1d170*/  IMAD.MOV.U32 R12, RZ, RZ, RZ ;  /* 0x000000ffff0c7224 */ /* 0x000fe400078e00ff */
[----:B------:R-:W-:Y:S02]  /*1d180*/  IMAD.MOV.U32 R15, RZ, RZ, -0x1 ;  /* 0xffffffffff0f7424 */ /* 0x000fe400078e00ff */
[----:B------:R-:W-:Y:S02]  /*1d190*/  IMAD R17, R17, 0x80, R8 ;  /* 0x0000008011117824 */ /* 0x000fe400078e0208 */
[----:B--2---:R-:W-:Y:S02]  /*1d1a0*/  IMAD R2, R11, R7, RZ ;  /* 0x000000070b027224 */ /* 0x004fe400078e02ff */
[----:B------:R-:W-:-:S03]  /*1d1b0*/  IMAD.MOV.U32 R11, RZ, RZ, 0x181f ;  /* 0x0000181fff0b7424 */ /* 0x000fc600078e00ff */
[----:B------:R-:W-:-:S13]  /*1d1c0*/  ISETP.GE.AND P1, PT, R17, R2, PT ;  /* 0x000000021100720c */ /* 0x000fda0003f26270 */
[----:B-----5:R-:W-:Y:S05]  /*1d1d0*/  WARPSYNC.COLLECTIVE R15, `(.L_x_14463) ;  /* 0x000000000f087348 */ /* 0x020fea0003c00000 */
[----:B------:R0:W1:Y:S02]  /*1d1e0*/  SHFL.IDX P6, R14, R13, R12, R11 ;  /* 0x0000000c0d0e7389 */ /* 0x00006400000c000b */
[----:B01---5:R-:W-:Y:S01]  /*1d1f0*/  ENDCOLLECTIVE ;  /* 0x000000000000791b */ /* 0x023fe20003800000 */
.L_x_14463:
[----:B------:R-:W-:Y:S02]  /*1d200*/  IMAD.MOV.U32 R13, RZ, RZ, R3 ;  /* 0x000000ffff0d7224 */ /* 0x000fe400078e0003 */
[----:B------:R-:W-:-:S07]  /*1d210*/  IMAD.MOV.U32 R4, RZ, RZ, R14 ;  /* 0x000000ffff047224 */ /* 0x000fce00078e000e */
[----:B------:R-:W-:Y:S05]  /*1d220*/  WARPSYNC.COLLECTIVE R15, `(.L_x_14464) ;  /* 0x000000000f087348 */ /* 0x000fea0003c00000 */
[----:B------:R0:W1:Y:S02]  /*1d230*/  SHFL.IDX P6, R14, R13, R12, R11 ;  /* 0x0000000c0d0e7389 */ /* 0x00006400000c000b */
[----:B01----:R-:W-:Y:S01]  /*1d240*/  ENDCOLLECTIVE ;  /* 0x000000000000791b */ /* 0x003fe20003800000 */
.L_x_14464:
[----:B------:R-:W-:Y:S02]  /*1d250*/  IMAD.MOV.U32 R13, RZ, RZ, R0 ;  /* 0x000000ffff0d7224 */ /* 0x000fe400078e0000 */
[----:B------:R-:W-:Y:S02]  /*1d260*/  IMAD.MOV.U32 R12, RZ, RZ, 0x1 ;  /* 0x00000001ff0c7424 */ /* 0x000fe400078e00ff */
[----:B------:R-:W-:-:S07]  /*1d270*/  IMAD.MOV.U32 R5, RZ, RZ, R14 ;  /* 0x000000ffff057224 */ /* 0x000fce00078e000e */
[----:B------:R-:W-:Y:S05]  /*1d280*/  WARPSYNC.COLLECTIVE R15, `(.L_x_14465) ;  /* 0x000000000f087348 */ /* 0x000fea0003c00000 */
[----:B------:R0:W1:Y:S02]  /*1d290*/  SHFL.IDX P6, R14, R13, R12, R11 ;  /* 0x0000000c0d0e7389 */ /* 0x00006400000c000b */
[----:B01----:R-:W-:Y:S01]  /*1d2a0*/  ENDCOLLECTIVE ;  /* 0x000000000000791b */ /* 0x003fe20003800000 */
.L_x_14465:
        /* <DEDUP_REMOVED lines=10> */
.L_x_14466:
        /* <DEDUP_REMOVED lines=12> */
.L_x_14467:
[----:B------:R-:W-:-:S05]  /*1d410*/  @!P1 LEA R5, P2, R10, R4, 0x1 ;  /* 0x000000040a059211 */ /* 0x000fca00078408ff */
[----:B------:R-:W-:Y:S02]  /*1d420*/  @!P1 IMAD.X R4, RZ, RZ, R6, P2 ;  /* 0x000000ffff049224 */ /* 0x000fe400010e0606 */
[----:B------:R-:W-:-:S03]  /*1d430*/  IMAD.MOV.U32 R13, RZ, RZ, R3 ;  /* 0x000000ffff0d7224 */ /* 0x000fc600078e0003 */
[----:B------:R-:W-:-:S04]  /*1d440*/  @!P1 LOP3.LUT R5, R5, R4, RZ, 0x3c, !PT ;  /* 0x0000000405059212 */ /* 0x000fc800078e3cff */
[----:B------:R-:W-:Y:S01]  /*1d450*/  @!P1 LOP3.LUT R4, R5, R4, RZ, 0x3c, !PT ;  /* 0x0000000405049212 */ /* 0x000fe200078e3cff */
[----:B------:R-:W-:-:S07]  /*1d460*/  IMAD.MOV.U32 R6, RZ, RZ, R14 ;  /* 0x000000ffff067224 */ /* 0x000fce00078e000e */
[----:B------:R-:W-:Y:S05]  /*1d470*/  WARPSYNC.COLLECTIVE R15, `(.L_x_14468) ;  /* 0x000000000f087348 */ /* 0x000fea0003c00000 */
[----:B------:R0:W1:Y:S02]  /*1d480*/  SHFL.IDX P6, R14, R13, R12, R11 ;  /* 0x0000000c0d0e7389 */ /* 0x00006400000c000b */
[----:B01----:R-:W-:Y:S01]  /*1d490*/  ENDCOLLECTIVE ;  /* 0x000000000000791b */ /* 0x003fe20003800000 */
.L_x_14468:
        /* <DEDUP_REMOVED lines=8> */
[----:B------:R-:W-:Y:S01]  /*1d520*/  ISETP.GE.AND P1, PT, R4, R2, PT ;  /* 0x000000020400720c */ /* 0x000fe20003f26270 */
[----:B------:R-:W-:-:S12]  /*1d530*/  IMAD.MOV.U32 R4, RZ, RZ, R14 ;  /* 0x000000ffff047224 */ /* 0x000fd800078e000e */
[----:B------:R-:W-:Y:S05]  /*1d540*/  WARPSYNC.COLLECTIVE R15, `(.L_x_14469) ;  /* 0x000000000f087348 */ /* 0x000fea0003c00000 */
[----:B------:R0:W1:Y:S02]  /*1d550*/  SHFL.IDX P6, R14, R13, R12, R11 ;  /* 0x0000000c0d0e7389 */ /* 0x00006400000c000b */
[----:B01----:R-:W-:Y:S01]  /*1d560*/  ENDCOLLECTIVE ;  /* 0x000000000000791b */ /* 0x003fe20003800000 */
.L_x_14469:
        /* <DEDUP_REMOVED lines=9> */
.L_x_14470:
        /* <DEDUP_REMOVED lines=13> */
.L_x_14471:
        /* <DEDUP_REMOVED lines=9> */
.L_x_14472:
        /* <DEDUP_REMOVED lines=13> */
.L_x_14473:
        /* <DEDUP_REMOVED lines=9> */
.L_x_14474:
        /* <DEDUP_REMOVED lines=13> */
.L_x_14475:
        /* <DEDUP_REMOVED lines=9> */
.L_x_14476:
        /* <DEDUP_REMOVED lines=8> */
[----:B------:R-:W-:-:S03]  /*1daa0*/  IMAD.MOV.U32 R4, RZ, RZ, R14 ;  /* 0x000000ffff047224 */ /* 0x000fc600078e000e */
[----:B------:R-:W-:-:S13]  /*1dab0*/  ISETP.GE.AND P1, PT, R5, R2, PT ;  /* 0x000000020500720c */ /* 0x000fda0003f26270 */
[----:B------:R-:W-:Y:S05]  /*1dac0*/  WARPSYNC.COLLECTIVE R15, `(.L_x_14477) ;  /* 0x000000000f087348 */ /* 0x000fea0003c00000 */
[----:B------:R0:W1:Y:S02]  /*1dad0*/  SHFL.IDX P6, R14, R13, R12, R11 ;  /* 0x0000000c0d0e7389 */ /* 0x00006400000c000b */
[----:B01----:R-:W-:Y:S01]  /*1dae0*/  ENDCOLLECTIVE ;  /* 0x000000000000791b */ /* 0x003fe20003800000 */
.L_x_14477:
        /* <DEDUP_REMOVED lines=9> */
.L_x_14478:
[----:B------:R-:W-:-:S05]  /*1db80*/  @!P1 LOP3.LUT R5, R5, R4, RZ, 0x3c, !PT ;  /* 0x0000000405059212 */ /* 0x000fca00078e3cff */
[----:B------:R-:W-:Y:S01]  /*1db90*/  @!PT LDS RZ, [RZ] ;  /* 0x00000000fffff984 */ /* 0x000fe20000000800 */
[----:B------:R-:W-:Y:S01]  /*1dba0*/  @!PT LDS RZ, [RZ] ;  /* 0x00000000fffff984 */ /* 0x000fe20000000800 */
[----:B------:R-:W-:Y:S01]  /*1dbb0*/  @!PT LDS RZ, [RZ] ;  /* 0x00000000fffff984 */ /* 0x000fe20000000800 */
[----:B------:R0:W-:Y:S01]  /*1dbc0*/  @!P1 LDGSTS.E.BYPASS.LTC128B.128 [R9+0x1b400], desc[UR40][R4.64], !P0 ;  /* 0x1b40000004099fae */ /* 0x0001e2000c101d68 */
[----:B------:R-:W-:Y:S01]  /*1dbd0*/  IMAD.MOV.U32 R3, RZ, RZ, R14 ;  /* 0x000000ffff037224 */ /* 0x000fe200078e000e */
[----:B------:R-:W-:Y:S06]  /*1dbe0*/  BRA `(.L_x_14479) ;  /* 0xffffffa000f87947 */ /* 0x000fec000383ffff */
.L_x_14310:
[----:B-1----:R-:W3:Y:S02]  /*1dbf0*/  LDL R2, [R1+0x4] ;  /* 0x0000040001027983 */ /* 0x002ee40000100800 */
[----:B---3--:R1:W3:Y:S02]  /*1dc00*/  SYNCS.PHASECHK.TRANS64.TRYWAIT P0, [R2+URZ+0x22820], R0 ;  /* 0x02282000020075a7 */ /* 0x0082e4000800017f */
[----:B---3--:R-:W-:Y:S05]  /*1dc10*/  @!P0 NANOSLEEP.SYNCS 0x989680 ;  /* 0x009896800000895d */ /* 0x008fea0003900000 */
[----:B------:R-:W3:Y:S02]  /*1dc20*/  @!P0 SYNCS.PHASECHK.TRANS64 P0, [R2+URZ+0x22820], R0 ;  /* 0x02282000020085a7 */ /* 0x000ee4000800007f */
[----:B---3--:R-:W-:Y:S05]  /*1dc30*/  @!P0 BRA `(.L_x_14310) ;  /* 0xfffffffc00ec8947 */ /* 0x008fea000383ffff */
[----:B------:R-:W-:Y:S05]  /*1dc40*/  BRA `(.L_x_14480) ;  /* 0xffffffa400587947 */ /* 0x000fea000383ffff */
.L_x_14314:
[----:B0-----:R0:W1:Y:S02]  /*1dc50*/  SYNCS.PHASECHK.TRANS64.TRYWAIT P0, [R2+URZ+0x22860], R0 ;  /* 0x02286000020075a7 */ /* 0x001064000800017f */
[----:B-1----:R-:W-:Y:S05]  /*1dc60*/  @!P0 NANOSLEEP.SYNCS 0x989680 ;  /* 0x009896800000895d */ /* 0x002fea0003900000 */
[----:B------:R-:W1:Y:S02]  /*1dc70*/  @!P0 SYNCS.PHASECHK.TRANS64 P0, [R2+URZ+0x22860], R0 ;  /* 0x02286000020085a7 */ /* 0x000e64000800007f */
[----:B-1----:R-:W-:Y:S05]  /*1dc80*/  @!P0 BRA `(.L_x_14314) ;  /* 0xfffffffc00f08947 */ /* 0x002fea000383ffff */
[----:B------:R-:W-:Y:S05]  /*1dc90*/  BRA `(.L_x_14481) ;  /* 0xffffffa400847947 */ /* 0x000fea000383ffff */
.L_x_14329:
[----:B-1----:R1:W2:Y:S02]  /*1dca0*/  SYNCS.PHASECHK.TRANS64.TRYWAIT P0, [R2+URZ+0x22840], R6 ;  /* 0x02284006020075a7 */ /* 0x0022a4000800017f */
[----:B--2---:R-:W-:Y:S05]  /*1dcb0*/  @!P0 NANOSLEEP.SYNCS 0x989680 ;  /* 0x009896800000895d */ /* 0x004fea0003900000 */
[----:B------:R-:W2:Y:S02]  /*1dcc0*/  @!P0 SYNCS.PHASECHK.TRANS64 P0, [R2+URZ+0x22840], R6 ;  /* 0x02284006020085a7 */ /* 0x000ea4000800007f */
[----:B--2---:R-:W-:Y:S05]  /*1dcd0*/  @!P0 BRA `(.L_x_14329) ;  /* 0xfffffffc00f08947 */ /* 0x004fea000383ffff */
[----:B------:R-:W-:Y:S05]  /*1dce0*/  BRA `(.L_x_14482) ;  /* 0xffffffac00ac7947 */ /* 0x000fea000383ffff */
.L_x_14334:
[----:B0-----:R0:W2:Y:S02]  /*1dcf0*/  SYNCS.PHASECHK.TRANS64.TRYWAIT P0, [R2+URZ+0x22860], R6 ;  /* 0x02286006020075a7 */ /* 0x0010a4000800017f */
[----:B--2---:R-:W-:Y:S05]  /*1dd00*/  @!P0 NANOSLEEP.SYNCS 0x989680 ;  /* 0x009896800000895d */ /* 0x004fea0003900000 */
[----:B------:R-:W2:Y:S02]  /*1dd10*/  @!P0 SYNCS.PHASECHK.TRANS64 P0, [R2+URZ+0x22860], R6 ;  /* 0x02286006020085a7 */ /* 0x000ea4000800007f */
[----:B--2---:R-:W-:Y:S05]  /*1dd20*/  @!P0 BRA `(.L_x_14334) ;  /* 0xfffffffc00f08947 */ /* 0x004fea000383ffff */
[----:B------:R-:W-:Y:S05]  /*1dd30*/  BRA `(.L_x_14483) ;  /* 0xffffffb000347947 */ /* 0x000fea000383ffff */
.L_x_14345:
[----:B0-----:R0:W1:Y:S02]  /*1dd40*/  SYNCS.PHASECHK.TRANS64.TRYWAIT P0, [R3+URZ+0x22840], R2 ;  /* 0x02284002030075a7 */ /* 0x001064000800017f */
[----:B-1----:R-:W-:Y:S05]  /*1dd50*/  @!P0 NANOSLEEP.SYNCS 0x989680 ;  /* 0x009896800000895d */ /* 0x002fea0003900000 */
[----:B------:R-:W1:Y:S02]  /*1dd60*/  @!P0 SYNCS.PHASECHK.TRANS64 P0, [R3+URZ+0x22840], R2 ;  /* 0x02284002030085a7 */ /* 0x000e64000800007f */
[----:B-1----:R-:W-:Y:S05]  /*1dd70*/  @!P0 BRA `(.L_x_14345) ;  /* 0xfffffffc00f08947 */ /* 0x002fea000383ffff */
[----:B------:R-:W-:Y:S05]  /*1dd80*/  BRA `(.L_x_14484) ;  /* 0xffffffb8003c7947 */ /* 0x000fea000383ffff */
.L_x_14350:
[----:B-1----:R1:W2:Y:S02]  /*1dd90*/  SYNCS.PHASECHK.TRANS64.TRYWAIT P0, [R3+URZ+0x22860], R2 ;  /* 0x02286002030075a7 */ /* 0x0022a4000800017f */
[----:B--2---:R-:W-:Y:S05]  /*1dda0*/  @!P0 NANOSLEEP.SYNCS 0x989680 ;  /* 0x009896800000895d */ /* 0x004fea0003900000 */
[----:B------:R-:W2:Y:S02]  /*1ddb0*/  @!P0 SYNCS.PHASECHK.TRANS64 P0, [R3+URZ+0x22860], R2 ;  /* 0x02286002030085a7 */ /* 0x000ea4000800007f */
[----:B--2---:R-:W-:Y:S05]  /*1ddc0*/  @!P0 BRA `(.L_x_14350) ;  /* 0xfffffffc00f08947 */ /* 0x004fea000383ffff */
[----:B------:R-:W-:Y:S05]  /*1ddd0*/  BRA `(.L_x_14485) ;  /* 0xffffffb800c07947 */ /* 0x000fea000383ffff */
.L_x_14361:
[----:B0-----:R0:W1:Y:S02]  /*1dde0*/  SYNCS.PHASECHK.TRANS64.TRYWAIT P0, [R3+URZ+0x22840], R2 ;  /* 0x02284002030075a7 */ /* 0x001064000800017f */
[----:B-1----:R-:W-:Y:S05]  /*1ddf0*/  @!P0 NANOSLEEP.SYNCS 0x989680 ;  /* 0x009896800000895d */ /* 0x002fea0003900000 */
[----:B------:R-:W1:Y:S02]  /*1de00*/  @!P0 SYNCS.PHASECHK.TRANS64 P0, [R3+URZ+0x22840], R2 ;  /* 0x02284002030085a7 */ /* 0x000e64000800007f */
[----:B-1----:R-:W-:Y:S05]  /*1de10*/  @!P0 BRA `(.L_x_14361) ;  /* 0xfffffffc00f08947 */ /* 0x002fea000383ffff */
[----:B------:R-:W-:Y:S05]  /*1de20*/  BRA `(.L_x_14486) ;  /* 0xffffffc000ac7947 */ /* 0x000fea000383ffff */
.L_x_14366:
[----:B-1----:R1:W2:Y:S02]  /*1de30*/  SYNCS.PHASECHK.TRANS64.TRYWAIT P0, [R3+URZ+0x22860], R2 ;  /* 0x02286002030075a7 */ /* 0x0022a4000800017f */
[----:B--2---:R-:W-:Y:S05]  /*1de40*/  @!P0 NANOSLEEP.SYNCS 0x989680 ;  /* 0x009896800000895d */ /* 0x004fea0003900000 */
[----:B------:R-:W2:Y:S02]  /*1de50*/  @!P0 SYNCS.PHASECHK.TRANS64 P0, [R3+URZ+0x22860], R2 ;  /* 0x02286002030085a7 */ /* 0x000ea4000800007f */
[----:B--2---:R-:W-:Y:S05]  /*1de60*/  @!P0 BRA `(.L_x_14366) ;  /* 0xfffffffc00f08947 */ /* 0x004fea000383ffff */
[----:B------:R-:W-:Y:S05]  /*1de70*/  BRA `(.L_x_14487) ;  /* 0xffffffc400347947 */ /* 0x000fea000383ffff */
.L_x_14378:
        /* <DEDUP_REMOVED lines=8> */
.L_x_14489:
[----:B------:R-:W-:Y:S05]  /*1df00*/  BSYNC B0 ;  /* 0x0000000000007941 */ /* 0x000fea0003800000 */
.L_x_14488:
        /* <DEDUP_REMOVED lines=9> */
.L_x_14490:
        /* <DEDUP_REMOVED lines=18> */
.L_x_14491:
[----:B------:R-:W-:Y:S01]  /*1e0c0*/  IMAD.MOV.U32 R12, RZ, RZ, 0x2 ;  /* 0x00000002ff0c7424 */ /* 0x000fe200078e00ff */
[----:B------:R-:W-:-:S05]  /*1e0d0*/  SEL R7, R14, RZ, P1 ;  /* 0x000000ff0e077207 */ /* 0x000fca0000800000 */
[----:B------:R-:W-:-:S04]  /*1e0e0*/  IMAD.IADD R3, R2, 0x1, R7 ;  /* 0x0000000102037824 */ /* 0x000fc800078e0207 */
[----:B------:R-:W-:-:S07]  /*1e0f0*/  IMAD.MOV.U32 R13, RZ, RZ, R3 ;  /* 0x000000ffff0d7224 */ /* 0x000fce00078e0003 */
[----:B------:R-:W-:Y:S05]  /*1e100*/  WARPSYNC.COLLECTIVE R15, `(.L_x_14492) ;  /* 0x000000000f087348 */ /* 0x000fea0003c00000 */
[----:B------:R0:W1:Y:S02]  /*1e110*/  SHFL.UP P6, R14, R13, R12, R11 ;  /* 0x0400000c0d0e7389 */ /* 0x00006400000c000b */
[----:B01----:R-:W-:Y:S01]  /*1e120*/  ENDCOLLECTIVE ;  /* 0x000000000000791b */ /* 0x003fe20003800000 */
.L_x_14492:
        /* <DEDUP_REMOVED lines=8> */
.L_x_14493:
        /* <DEDUP_REMOVED lines=8> */
.L_x_14494:
        /* <DEDUP_REMOVED lines=8> */
.L_x_14495:
        /* <DEDUP_REMOVED lines=9> */
.L_x_14496:
[----:B------:R-:W-:Y:S01]  /*1e340*/  IMAD.MOV.U32 R16, RZ, RZ, R14 ;  /* 0x000000ffff107224 */ /* 0x000fe200078e000e */
[----:B------:R-:W-:Y:S06]  /*1e350*/  BRA `(.L_x_14497) ;  /* 0xffffffc800907947 */ /* 0x000fec000383ffff */
.L_x_14383:
        /* <DEDUP_REMOVED lines=8> */
.L_x_14499:
[----:B------:R-:W-:Y:S05]  /*1e3e0*/  BSYNC B0 ;  /* 0x0000000000007941 */ /* 0x000fea0003800000 */
.L_x_14498:
        /* <DEDUP_REMOVED lines=9> */
.L_x_14500:
[----:B------:R-:W-:Y:S01]  /*1e480*/  IMAD.MOV.U32 R12, RZ, RZ, 0x4 ;  /* 0x00000004ff0c7424 */ /* 0x000fe200078e00ff */
[----:B------:R-:W-:-:S05]  /*1e490*/  SEL R14, R14, RZ, P2 ;  /* 0x000000ff0e0e7207 */ /* 0x000fca0001000000 */
[----:B------:R-:W-:-:S04]  /*1e4a0*/  IMAD.IADD R3, R3, 0x1, R14 ;  /* 0x0000000103037824 */ /* 0x000fc800078e020e */
[----:B------:R-:W-:-:S07]  /*1e4b0*/  IMAD.MOV.U32 R13, RZ, RZ, R3 ;  /* 0x000000ffff0d7224 */ /* 0x000fce00078e0003 */
[----:B------:R-:W-:Y:S05]  /*1e4c0*/  WARPSYNC.COLLECTIVE R15, `(.L_x_14501) ;  /* 0x000000000f087348 */ /* 0x000fea0003c00000 */
[----:B------:R0:W1:Y:S02]  /*1e4d0*/  SHFL.UP P6, R14, R13, R12, R11 ;  /* 0x0400000c0d0e7389 */ /* 0x00006400000c000b */
[----:B01----:R-:W-:Y:S01]  /*1e4e0*/  ENDCOLLECTIVE ;  /* 0x000000000000791b */ /* 0x003fe20003800000 */
.L_x_14501:
[----:B------:R-:W-:Y:S01]  /*1e4f0*/  IMAD.MOV.U32 R12, RZ, RZ, 0x8 ;  /* 0x00000008ff0c7424 */ /* 0x000fe200078e00ff */
[----:B------:R-:W-:-:S05]  /*1e500*/  SEL R14, R14, RZ, P3 ;  /* 0x000000ff0e0e7207 */ /* 0x000fca0001800000 */
[----:B------:R-:W-:-:S04]  /*1e510*/  IMAD.IADD R3, R3, 0x1, R14 ;  /* 0x0000000103037824 */ /* 0x000fc800078e020e */
[----:B------:R-:W-:-:S07]  /*1e520*/  IMAD.MOV.U32 R13, RZ, RZ, R3 ;  /* 0x000000ffff0d7224 */ /* 0x000fce00078e0003 */
[----:B------:R-:W-:Y:S05]  /*1e530*/  WARPSYNC.COLLECTIVE R15, `(.L_x_14502) ;  /* 0x000000000f087348 */ /* 0x000fea0003c00000 */
[----:B------:R0:W1:Y:S02]  /*1e540*/  SHFL.UP P6, R14, R13, R12, R11 ;  /* 0x0400000c0d0e7389 */ /* 0x00006400000c000b */
[----:B01----:R-:W-:Y:S01]  /*1e550*/  ENDCOLLECTIVE ;  /* 0x000000000000791b */ /* 0x003fe20003800000 */
.L_x_14502:
[----:B------:R-:W-:Y:S01]  /*1e560*/  IMAD.MOV.U32 R12, RZ, RZ, 0x10 ;  /* 0x00000010ff0c7424 */ /* 0x000fe200078e00ff */
[----:B------:R-:W-:-:S05]  /*1e570*/  SEL R14, R14, RZ, P4 ;  /* 0x000000ff0e0e7207 */ /* 0x000fca0002000000 */
[----:B------:R-:W-:-:S04]  /*1e580*/  IMAD.IADD R3, R3, 0x1, R14 ;  /* 0x0000000103037824 */ /* 0x000fc800078e020e */
[----:B------:R-:W-:-:S07]  /*1e590*/  IMAD.MOV.U32 R13, RZ, RZ, R3 ;  /* 0x000000ffff0d7224 */ /* 0x000fce00078e0003 */
[----:B------:R-:W-:Y:S05]  /*1e5a0*/  WARPSYNC.COLLECTIVE R15, `(.L_x_14503) ;  /* 0x000000000f087348 */ /* 0x000fea0003c00000 */
[----:B------:R0:W1:Y:S02]  /*1e5b0*/  SHFL.UP P6, R14, R13, R12, R11 ;  /* 0x0400000c0d0e7389 */ /* 0x00006400000c000b */
[----:B01----:R-:W-:Y:S01]  /*1e5c0*/  ENDCOLLECTIVE ;  /* 0x000000000000791b */ /* 0x003fe20003800000 */
.L_x_14503:
        /* <DEDUP_REMOVED lines=8> */
.L_x_14504:
[----:B------:R-:W-:Y:S01]  /*1e650*/  IMAD.MOV.U32 R16, RZ, RZ, R14 ;  /* 0x000000ffff107224 */ /* 0x000fe200078e000e */
[----:B------:R-:W-:Y:S06]  /*1e660*/  BRA `(.L_x_14505) ;  /* 0xffffffc800687947 */ /* 0x000fec000383ffff */
.L_x_14385:
[----:B------:R-:W-:Y:S01]  /*1e670*/  BSSY B0, `(.L_x_14506) ;  /* 0x0000006000007945 */ /* 0x000fe20003800000 */
[----:B------:R-:W-:Y:S01]  /*1e680*/  PLOP3.LUT P6, PT, P6, PT, PT, 0x8, 0x0 ;  /* 0x000000000000781c */ /* 0x000fe200037ce170 */
[----:B------:R-:W-:-:S12]  /*1e690*/  IMAD.MOV.U32 R15, RZ, RZ, -0x1 ;  /* 0xffffffffff0f7424 */ /* 0x000fd800078e00ff */
[----:B0----5:R-:W-:Y:S05]  /*1e6a0*/  WARPSYNC.COLLECTIVE R15, `(.L_x_14507) ;  /* 0x000000000f087348 */ /* 0x021fea0003c00000 */
[----:B------:R-:W-:Y:S01]  /*1e6b0*/  VOTE.ANY R14, PT, P6 ;  /* 0x00000000000e7806 */ /* 0x000fe200030e0100 */
[----:B0----5:R-:W-:Y:S06]  /*1e6c0*/  ENDCOLLECTIVE ;  /* 0x000000000000791b */ /* 0x021fec0003800000 */
.L_x_14507:
[----:B------:R-:W-:Y:S05]  /*1e6d0*/  BSYNC B0 ;  /* 0x0000000000007941 */ /* 0x000fea0003800000 */
.L_x_14506:
        /* <DEDUP_REMOVED lines=9> */
.L_x_14508:
[----:B------:R-:W-:Y:S01]  /*1e770*/  IMAD.MOV.U32 R17, RZ, RZ, R14 ;  /* 0x000000ffff117224 */ /* 0x000fe200078e000e */
[----:B------:R-:W-:Y:S06]  /*1e780*/  BRA `(.L_x_14509) ;  /* 0xffffffc800587947 */ /* 0x000fec000383ffff */
.L_x_14387:
[----:B------:R-:W-:Y:S01]  /*1e790*/  BSSY B0, `(.L_x_14510) ;  /* 0x0000007000007945 */ /* 0x000fe20003800000 */
[----:B------:R-:W-:Y:S02]  /*1e7a0*/  IMAD.MOV.U32 R13, RZ, RZ, R3 ;  /* 0x000000ffff0d7224 */ /* 0x000fe400078e0003 */
[----:B------:R-:W-:Y:S02]  /*1e7b0*/  IMAD.MOV.U32 R11, RZ, RZ, 0x1f ;  /* 0x0000001fff0b7424 */ /* 0x000fe400078e00ff */
[----:B------:R-:W-:-:S07]  /*1e7c0*/  IMAD.MOV.U32 R15, RZ, RZ, -0x1 ;  /* 0xffffffffff0f7424 */ /* 0x000fce00078e00ff */
[----:B012--5:R-:W-:Y:S05]  /*1e7d0*/  WARPSYNC.COLLECTIVE R15, `(.L_x_14511) ;  /* 0x000000000f087348 */ /* 0x027fea0003c00000 */
[----:B------:R3:W4:Y:S02]  /*1e7e0*/  SHFL.IDX P6, R14, R13, R12, R11 ;  /* 0x0000000c0d0e7389 */ /* 0x00072400000c000b */
[----:B012345:R-:W-:Y:S01]  /*1e7f0*/  ENDCOLLECTIVE ;  /* 0x000000000000791b */ /* 0x03ffe20003800000 */
.L_x_14511:
[----:B------:R-:W-:Y:S05]  /*1e800*/  BSYNC B0 ;  /* 0x0000000000007941 */ /* 0x000fea0003800000 */
.L_x_14510:
[----:B------:R-:W-:Y:S01]  /*1e810*/  IMAD.MOV.U32 R3, RZ, RZ, R14 ;  /* 0x000000ffff037224 */ /* 0x000fe200078e000e */
[----:B------:R-:W-:Y:S06]  /*1e820*/  BRA `(.L_x_14512) ;  /* 0xffffffc8004c7947 */ /* 0x000fec000383ffff */
.L_x_14391:
[----:B0-----:R0:W1:Y:S02]  /*1e830*/  SYNCS.PHASECHK.TRANS64.TRYWAIT P0, [R0+URZ+0x22820], R3 ;  /* 0x02282003000075a7 */ /* 0x001064000800017f */
[----:B-1----:R-:W-:Y:S05]  /*1e840*/  @!P0 NANOSLEEP.SYNCS 0x989680 ;  /* 0x009896800000895d */ /* 0x002fea0003900000 */
[----:B------:R-:W1:Y:S02]  /*1e850*/  @!P0 SYNCS.PHASECHK.TRANS64 P0, [R0+URZ+0x22820], R3 ;  /* 0x02282003000085a7 */ /* 0x000e64000800007f */
[----:B-1----:R-:W-:Y:S05]  /*1e860*/  @!P0 BRA `(.L_x_14391) ;  /* 0xfffffffc00f08947 */ /* 0x002fea000383ffff */
[----:B------:R-:W-:Y:S05]  /*1e870*/  BRA `(.L_x_14513) ;  /* 0xffffffcc00d07947 */ /* 0x000fea000383ffff */
.L_x_14392:
        /* <DEDUP_REMOVED lines=11> */
.L_x_14515:
[----:B------:R-:W-:Y:S05]  /*1e930*/  BSYNC B0 ;  /* 0x0000000000007941 */ /* 0x000fea0003800000 */
.L_x_14514:
[----:B------:R-:W-:Y:S05]  /*1e940*/  BRA `(.L_x_14516) ;  /* 0xffffffcc00b87947 */ /* 0x000fea000383ffff */
.L_x_14393:
[----:B------:R-:W-:Y:S01]  /*1e950*/  BSSY B0, `(.L_x_14517) ;  /* 0x0000006000007945 */ /* 0x000fe20003800000 */
[----:B------:R-:W-:-:S07]  /*1e960*/  IMAD.MOV.U32 R15, RZ, RZ, -0x1 ;  /* 0xffffffffff0f7424 */ /* 0x000fce00078e00ff */
[----:B01---5:R-:W-:Y:S05]  /*1e970*/  WARPSYNC.COLLECTIVE R15, `(.L_x_14518) ;  /* 0x000000000f0c7348 */ /* 0x023fea0003c00000 */
[----:B------:R-:W-:Y:S02]  /*1e980*/  ELECT P6, UR62, PT ;  /* 0x00000000003e782f */ /* 0x000fe400038c0000 */
[----:B------:R-:W-:Y:S01]  /*1e990*/  MOV R14, UR62 ;  /* 0x0000003e000e7c02 */ /* 0x000fe20008000f00 */
[----:B01---5:R-:W-:Y:S10]  /*1e9a0*/  ENDCOLLECTIVE ;  /* 0x000000000000791b */ /* 0x023ff40003800000 */
.L_x_14518:
[----:B------:R-:W-:Y:S05]  /*1e9b0*/  BSYNC B0 ;  /* 0x0000000000007941 */ /* 0x000fea0003800000 */
.L_x_14517:
[----:B------:R-:W-:Y:S05]  /*1e9c0*/  BRA `(.L_x_14519) ;  /* 0xffffffcc00ac7947 */ /* 0x000fea000383ffff */
.L_x_14395:
[----:B0-----:R0:W1:Y:S02]  /*1e9d0*/  SYNCS.PHASECHK.TRANS64.TRYWAIT P0, [R6+URZ], R5 ;  /* 0x00000005060075a7 */ /* 0x001064000800017f */
[----:B-1----:R-:W-:Y:S05]  /*1e9e0*/  @!P0 NANOSLEEP.SYNCS 0x989680 ;  /* 0x009896800000895d */ /* 0x002fea0003900000 */
[----:B------:R-:W1:Y:S02]  /*1e9f0*/  @!P0 SYNCS.PHASECHK.TRANS64 P0, [R6+URZ], R5 ;  /* 0x00000005060085a7 */ /* 0x000e64000800007f */
[----:B-1----:R-:W-:Y:S05]  /*1ea00*/  @!P0 BRA `(.L_x_14395) ;  /* 0xfffffffc00f08947 */ /* 0x002fea000383ffff */
[----:B------:R-:W-:Y:S05]  /*1ea10*/  BRA `(.L_x_14520) ;  /* 0xffffffcc00e87947 */ /* 0x000fea000383ffff */
.L_x_14396:
[----:B-1----:R1:W2:Y:S02]  /*1ea20*/  SYNCS.PHASECHK.TRANS64.TRYWAIT P0, [R7+URZ], R2 ;  /* 0x00000002070075a7 */ /* 0x0022a4000800017f */
[----:B--2---:R-:W-:Y:S05]  /*1ea30*/  @!P0 NANOSLEEP.SYNCS 0x989680 ;  /* 0x009896800000895d */ /* 0x004fea0003900000 */
[----:B------:R-:W2:Y:S02]  /*1ea40*/  @!P0 SYNCS.PHASECHK.TRANS64 P0, [R7+URZ], R2 ;  /* 0x00000002070085a7 */ /* 0x000ea4000800007f */
[----:B--2---:R-:W-:Y:S05]  /*1ea50*/  @!P0 BRA `(.L_x_14396) ;  /* 0xfffffffc00f08947 */ /* 0x004fea000383ffff */
[----:B------:R-:W-:Y:S05]  /*1ea60*/  BRA `(.L_x_14521) ;  /* 0xffffffcc00dc7947 */ /* 0x000fea000383ffff */
.L_x_14398:
[----:B--2---:R2:W3:Y:S02]  /*1ea70*/  SYNCS.PHASECHK.TRANS64.TRYWAIT P0, [R4+URZ], R5 ;  /* 0x00000005040075a7 */ /* 0x0044e4000800017f */
[----:B---3--:R-:W-:Y:S05]  /*1ea80*/  @!P0 NANOSLEEP.SYNCS 0x989680 ;  /* 0x009896800000895d */ /* 0x008fea0003900000 */
[----:B------:R-:W3:Y:S02]  /*1ea90*/  @!P0 SYNCS.PHASECHK.TRANS64 P0, [R4+URZ], R5 ;  /* 0x00000005040085a7 */ /* 0x000ee4000800007f */
[----:B---3--:R-:W-:Y:S05]  /*1eaa0*/  @!P0 BRA `(.L_x_14398) ;  /* 0xfffffffc00f08947 */ /* 0x008fea000383ffff */
[----:B------:R-:W-:Y:S05]  /*1eab0*/  BRA `(.L_x_14522) ;  /* 0xffffffcc00e47947 */ /* 0x000fea000383ffff */
.L_x_14523:
        /* <DEDUP_REMOVED lines=12> */
.L_x_15323:


//--------------------- .text._ZN7cutlass13device_kernelIN5flash11enable_sm90INS1_16FlashAttnFwdSm90INS1_25CollectiveMainloopFwdSm90ILi2EN4cute5tupleIJNS5_1CILi1EEES8_S8_EEENS6_IJNS7_ILi128EEENS7_ILi96EEENS7_ILi64EEEEEELi256ENS_10bfloat16_tEfNS_4arch4Sm90ELb1ELb0ELb1ELb1ELb0ELb0ELb1ELb1ELb0ELb1ELb0ELb0EEENS1_21CollectiveEpilogueFwdINS6_IJSA_NS7_ILi256EEESB_EEES9_SE_SG_Li256ELb1ELb1ELb0ELb0EEENS1_36VarlenDynamicPersistentTileSchedulerILi128ELi96ELi256ELi128ELb0ELb1ELb1ELb1ELb1ELb1EEEEEEEEEvNT_6ParamsE --------------------------
	.section	.text._ZN7cutlass13device_kernelIN5flash11enable_sm90INS1_16FlashAttnFwdSm90INS1_25CollectiveMainloopFwdSm90ILi2EN4cute5tupleIJNS5_1CILi1EEES8_S8_EEENS6_IJNS7_ILi128EEENS7_ILi96EEENS7_ILi64EEEEEELi256ENS_10bfloat16_tEfNS_4arch4Sm90ELb1ELb0ELb1ELb1ELb0ELb0ELb1ELb1ELb0ELb1ELb0ELb0EEENS1_21CollectiveEpilogueFwdINS6_IJSA_NS7_ILi256EEESB_EEES9_SE_SG_Li256ELb1ELb1ELb0ELb0EEENS1_36VarlenDynamicPersistentTileSchedulerILi128ELi96ELi256ELi128ELb0ELb1ELb1ELb1ELb1ELb1EEEEEEEEEvNT_6ParamsE,"ax",@progbits
	.align	128
.text._ZN7cutlass13device_kernelIN5flash11enable_sm90INS1_16FlashAttnFwdSm90INS1_25CollectiveMainloopFwdSm90ILi2EN4cute5tupleIJNS5_1CILi1EEES8_S8_EEENS6_IJNS7_ILi128EEENS7_ILi96EEENS7_ILi64EEEEEELi256ENS_10bfloat16_tEfNS_4arch4Sm90ELb1ELb0ELb1ELb1ELb0ELb0ELb1ELb1ELb0ELb1ELb0ELb0EEENS1_21CollectiveEpilogueFwdINS6_IJSA_NS7_ILi256EEESB_EEES9_SE_SG_Li256ELb1ELb1ELb0ELb0EEENS1_36VarlenDynamicPersistentTileSchedulerILi128ELi96ELi256ELi128ELb0ELb1ELb1ELb1ELb1ELb1EEEEEEEEEvNT_6ParamsE:
        .type           _ZN7cutlass13device_kernelIN5flash11enable_sm90INS1_16FlashAttnFwdSm90INS1_25CollectiveMainloopFwdSm90ILi2EN4cute5tupleIJNS5_1CILi1EEES8_S8_EEENS6_IJNS7_ILi128EEENS7_ILi96EEENS7_ILi64EEEEEELi256ENS_10bfloat16_tEfNS_4arch4Sm90ELb1ELb0ELb1ELb1ELb0ELb0ELb1ELb1ELb0ELb1ELb0ELb0EEENS1_21CollectiveEpilogueFwdINS6_IJSA_NS7_ILi256EEESB_EEES9_SE_SG_Li256ELb1ELb1ELb0ELb0EEENS1_36VarlenDynamicPersistentTileSchedulerILi128ELi96ELi256ELi128ELb0ELb1ELb1ELb1ELb1ELb1EEEEEEEEEvNT_6ParamsE,@function
        .size           _ZN7cutlass13device_kernelIN5flash11enable_sm90INS1_16FlashAttnFwdSm90INS1_25CollectiveMainloopFwdSm90ILi2EN4cute5tupleIJNS5_1CILi1EEES8_S8_EEENS6_IJNS7_ILi128EEENS7_ILi96EEENS7_ILi64EEEEEELi256ENS_10bfloat16_tEfNS_4arch4Sm90ELb1ELb0ELb1ELb1ELb0ELb0ELb1ELb1ELb0ELb1ELb0ELb0EEENS1_21CollectiveEpilogueFwdINS6_IJSA_NS7_ILi256EEESB_EEES9_SE_SG_Li256ELb1ELb1ELb0ELb0EEENS1_36VarlenDynamicPersistentTileSchedulerILi128ELi96ELi256ELi128ELb0ELb1ELb1ELb1ELb1ELb1EEEEEEEEEvNT_6ParamsE,(.L_x_15324 - _ZN7cutlass13device_kernelIN5flash11enable_sm90INS1_16FlashAttnFwdSm90INS1_25CollectiveMainloopFwdSm90ILi2EN4cute5tupleIJNS5_1CILi1EEES8_S8_EEENS6_IJNS7_ILi128EEENS7_ILi96EEENS7_ILi64EEEEEELi256ENS_10bfloat16_tEfNS_4arch4Sm90ELb1ELb0ELb1ELb1ELb0ELb0ELb1ELb1ELb0ELb1ELb0ELb0EEENS1_21CollectiveEpilogueFwdINS6_IJSA_NS7_ILi256EEESB_EEES9_SE_SG_Li256ELb1ELb1ELb0ELb0EEENS1_36VarlenDynamicPersistentTileSchedulerILi128ELi96ELi256ELi128ELb0ELb1ELb1ELb1ELb1ELb1EEEEEEEEEvNT_6ParamsE)
        .other          _ZN7cutlass13device_kernelIN5flash11enable_sm90INS1_16FlashAttnFwdSm90INS1_25CollectiveMainloopFwdSm90ILi2EN4cute5tupleIJNS5_1CILi1EEES8_S8_EEENS6_IJNS7_ILi128EEENS7_ILi96EEENS7_ILi64EEEEEELi256ENS_10bfloat16_tEfNS_4arch4Sm90ELb1ELb0ELb1ELb1ELb0ELb0ELb1ELb1ELb0ELb1ELb0ELb0EEENS1_21CollectiveEpilogueFwdINS6_IJSA_NS7_ILi256EEESB_EEES9_SE_SG_Li256ELb1ELb1ELb0ELb0EEENS1_36VarlenDynamicPersistentTileSchedulerILi128ELi96ELi256ELi128ELb0ELb1ELb1ELb1ELb1ELb1EEEEEEEEEvNT_6ParamsE,@"STO_CUDA_ENTRY STV_DEFAULT"
_ZN7cutlass13device_kernelIN5flash11enable_sm90INS1_16FlashAttnFwdSm90INS1_25CollectiveMainloopFwdSm90ILi2EN4cute5tupleIJNS5_1CILi1EEES8_S8_EEENS6_IJNS7_ILi128EEENS7_ILi96EEENS7_ILi64EEEEEELi256ENS_10bfloat16_tEfNS_4arch4Sm90ELb1ELb0ELb1ELb1ELb0ELb0ELb1ELb1ELb0ELb1ELb0ELb0EEENS1_21CollectiveEpilogueFwdINS6_IJSA_NS7_ILi256EEESB_EEES9_SE_SG_Li256ELb1ELb1ELb0ELb0EEENS1_36VarlenDynamicPersistentTileSchedulerILi128ELi96ELi256ELi128ELb0ELb1ELb1ELb1ELb1ELb1EEEEEEEEEvNT_6ParamsE:
        /* <DEDUP_REMOVED lines=18> */
.L_x_14525:
[----:B------:R-:W-:Y:S05]  /*0120*/  BSYNC B0 ;  /* 0x0000000000007941 */ /* 0x000fea0003800000 */
.L_x_14524:
        /* <DEDUP_REMOVED lines=43> */
.L_x_14526:
        /* <DEDUP_REMOVED lines=22> */
.L_x_14527:
        /* <DEDUP_REMOVED lines=18> */
.L_x_14528:
        /* <DEDUP_REMOVED lines=22> */
.L_x_14529:
        /* <DEDUP_REMOVED lines=22> */
.L_x_14530:
        /* <DEDUP_REMOVED lines=9> */
.L_x_14532:
        /* <DEDUP_REMOVED lines=40> */
[----:B------:R-:W-:-:S05]  /*0c30*/  IMAD.IADD R6, R237, 0x1, -R6 ;  /* 0x00000001ed067824 */ /* 0x000fca00078e0a06 */
[----:B------:R-:W-:-:S04]  /*0c40*/  LEA.HI R5, R6, R6, RZ, 0x1 ;  /* 0x0000000606057211 */ /* 0x000fc800078f08ff */
[----:B------:R-:W-:-:S05]  /*0c50*/  LOP3.LUT R5, R5, 0x1ffffffe, RZ, 0xc0, !PT ;  /* 0x1ffffffe05057812 */ /* 0x000fca00078ec0ff */
[----:B------:R-:W-:Y:S01]  /*0c60*/  IMAD.IADD R5, R6, 0x1, -R5 ;  /* 0x0000000106057824 */ /* 0x000fe200078e0a05 */
[----:B--2---:R-:W-:Y:S02]  /*0c70*/  R2UR UR4, R2 ;  /* 0x00000000020472ca */ /* 0x004fe400000e0000 */
[CC--:B------:R-:W-:Y:S02]  /*0c80*/  LEA.HI R2, R0.reuse, R237.reuse, RZ, 0x7 ;  /* 0x000000ed00027211 */ /* 0x0c0fe400078f38ff */
[----:B------:R-:W-:Y:S02]  /*0c90*/  LEA.HI R0, R0, R237, RZ, 0x3 ;  /* 0x000000ed00007211 */ /* 0x000fe400078f18ff */
[----:B------:R-:W-:Y:S02]  /*0ca0*/  LOP3.LUT R228, R2, 0xffffff80, RZ, 0xc0, !PT ;  /* 0xffffff8002e47812 */ /* 0x000fe400078ec0ff */
[----:B------:R-:W-:Y:S02]  /*0cb0*/  SHF.R.S32.HI R229, RZ, 0x7, R2 ;  /* 0x00000007ffe57819 */ /* 0x000fe40000011402 */
[----:B------:R-:W-:Y:S01]  /*0cc0*/  LOP3.LUT R208, R0, 0xfffffff8, RZ, 0xc0, !PT ;  /* 0xfffffff800d07812 */ /* 0x000fe200078ec0ff */
[C---:B------:R-:W-:Y:S01]  /*0cd0*/  IMAD.IADD R228, R237.reuse, 0x1, -R228 ;  /* 0x00000001ede47824 */ /* 0x040fe200078e0ae4 */
[----:B------:R-:W-:Y:S01]  /*0ce0*/  LEA.HI R2, R2, R229, RZ, 0x1 ;  /* 0x000000e502027211 */ /* 0x000fe200078f08ff */
[----:B------:R-:W-:Y:S01]  /*0cf0*/  ULOP3.LUT UR4, UR4, 0x1, URZ, 0xfc, !UPT ;  /* 0x0000000104047892 */ /* 0x000fe2000f8efc3f */
[----:B------:R-:W-:Y:S01]  /*0d00*/  SHF.R.S32.HI R226, RZ, 0x3, R0 ;  /* 0x00000003ffe27819 */ /* 0x000fe20000011400 */
[----:B------:R-:W-:Y:S01]  /*0d10*/  IMAD.IADD R208, R237, 0x1, -R208 ;  /* 0x00000001edd07824 */ /* 0x000fe200078e0ad0 */
[----:B------:R-:W-:-:S02]  /*0d20*/  SHF.R.S32.HI R7, RZ, 0x1f, R228 ;  /* 0x0000001fff077819 */ /* 0x000fc400000114e4 */
[----:B------:R-:W-:Y:S01]  /*0d30*/  LOP3.LUT R2, R2, 0x3fffffe, RZ, 0xc0, !PT ;  /* 0x03fffffe02027812 */ /* 0x000fe200078ec0ff */
[----:B------:R-:W-:Y:S01]  /*0d40*/  IMAD.SHL.U32 R200, R208, 0x8, RZ ;  /* 0x00000008d0c87824 */ /* 0x000fe200078e00ff */
[CC--:B------:R-:W-:Y:S01]  /*0d50*/  LEA.HI R8, R7.reuse, R228.reuse, RZ, 0x2 ;  /* 0x000000e407087211 */ /* 0x0c0fe200078f10ff */
[----:B------:R-:W-:Y:S01]  /*0d60*/  IMAD.U32 R232, RZ, RZ, UR4 ;  /* 0x00000004ffe87e24 */ /* 0x000fe2000f8e00ff */
[----:B------:R-:W-:Y:S01]  /*0d70*/  LEA.HI R7, R7, R228, RZ, 0x5 ;  /* 0x000000e407077211 */ /* 0x000fe200078f28ff */
[----:B------:R-:W-:Y:S01]  /*0d80*/  IMAD.IADD R2, R229, 0x1, -R2 ;  /* 0x00000001e5027824 */ /* 0x000fe200078e0a02 */
[--C-:B------:R-:W-:Y:S01]  /*0d90*/  SHF.R.S32.HI R9, RZ, 0x2, R8.reuse ;  /* 0x00000002ff097819 */ /* 0x100fe20000011408 */
[C---:B------:R-:W-:Y:S01]  /*0da0*/  VIADD R206, R200.reuse, 0x40 ;  /* 0x00000040c8ce7836 */ /* 0x040fe20000000000 */
[----:B------:R-:W-:Y:S01]  /*0db0*/  SHF.R.S32.HI R10, RZ, 0x1f, R8 ;  /* 0x0000001fff0a7819 */ /* 0x000fe20000011408 */
[C---:B------:R-:W-:Y:S01]  /*0dc0*/  VIADD R205, R200.reuse, 0x80 ;  /* 0x00000080c8cd7836 */ /* 0x040fe20000000000 */
[----:B------:R-:W-:Y:S01]  /*0dd0*/  SHF.R.S32.HI R7, RZ, 0x5, R7 ;  /* 0x00000005ff077819 */ /* 0x000fe20000011407 */
[----:B------:R-:W-:Y:S01]  /*0de0*/  VIADD R207, R200, 0xc0 ;  /* 0x000000c0c8cf7836 */ /* 0x000fe20000000000 */
[----:B------:R-:W-:Y:S01]  /*0df0*/  LEA.HI R10, R10, R9, RZ, 0x3 ;  /* 0x000000090a0a7211 */ /* 0x000fe200078f18ff */
[----:B------:R-:W-:Y:S01]  /*0e00*/  UMOV UR4, URZ ;  /* 0x0000003f00047c82 */ /* 0x000fe20008000000 */
[----:B------:R-:W-:Y:S01]  /*0e10*/  LOP3.LUT R3, R8, 0x7ffffffc, RZ, 0xc0, !PT ;  /* 0x7ffffffc08037812 */ /* 0x000fe200078ec0ff */
[----:B------:R-:W-:Y:S01]  /*0e20*/  IMAD.U32 R227, RZ, RZ, UR4 ;  /* 0x00000004ffe37e24 */ /* 0x000fe2000f8e00ff */
[----:B------:R-:W-:-:S02]  /*0e30*/  LOP3.LUT R10, R10, 0xfffffff8, RZ, 0xc0, !PT ;  /* 0xfffffff80a0a7812 */ /* 0x000fc400078ec0ff */
[----:B------:R-:W-:Y:S01]  /*0e40*/  SHF.R.S32.HI R236, RZ, 0x1f, R200 ;  /* 0x0000001fffec7819 */ /* 0x000fe200000114c8 */
[----:B------:R-:W-:Y:S01]  /*0e50*/  IMAD.IADD R204, R228, 0x1, -R3 ;  /* 0x00000001e4cc7824 */ /* 0x000fe200078e0a03 */
[----:B------:R-:W-:Y:S01]  /*0e60*/  SHF.R.S32.HI R235, RZ, 0x1f, R206 ;  /* 0x0000001fffeb7819 */ /* 0x000fe200000114ce */
[----:B------:R-:W-:Y:S01]  /*0e70*/  IMAD.IADD R10, R9, 0x1, -R10 ;  /* 0x00000001090a7824 */ /* 0x000fe200078e0a0a */
[----:B------:R-:W-:Y:S02]  /*0e80*/  SHF.R.S32.HI R234, RZ, 0x1f, R205 ;  /* 0x0000001fffea7819 */ /* 0x000fe400000114cd */
[----:B------:R-:W-:Y:S01]  /*0e90*/  SHF.R.S32.HI R233, RZ, 0x1f, R207 ;  /* 0x0000001fffe97819 */ /* 0x000fe200000114cf */
[----:B------:R-:W-:-:S04]  /*0ea0*/  IMAD R7, R7, 0x10, R10 ;  /* 0x0000001007077824 */ /* 0x000fc800078e020a */
[----:B------:R-:W-:Y:S02]  /*0eb0*/  IMAD R230, R2, 0x40, R7 ;  /* 0x0000004002e67824 */ /* 0x000fe400078e0207 */
[----:B------:R-:W-:Y:S02]  /*0ec0*/  IMAD.MOV.U32 R7, RZ, RZ, R15 ;  /* 0x000000ffff077224 */ /* 0x000fe400078e000f */
[----:B------:R-:W-:-:S07]  /*0ed0*/  IMAD R203, R5, 0x8, R230 ;  /* 0x0000000805cb7824 */ /* 0x000fce00078e02e6 */
.L_x_14587:
[----:B0-2-4-:R-:W0:Y:S01]  /*0ee0*/  LDC.64 R2, c[0x0][0xd88] ;  /* 0x00036200ff027b82 */ /* 0x015e220000000a00 */
[----:B------:R-:W-:Y:S01]  /*0ef0*/  ULDC.64 UR8, c[0x0][0xb20] ;  /* 0x0002c80000087ab9 */ /* 0x000fe20000000a00 */
[----:B------:R-:W-:Y:S01]  /*0f00*/  ULDC.64 UR10, c[0x0][0xb10] ;  /* 0x0002c400000a7ab9 */ /* 0x000fe20000000a00 */
[----:B0-----:R-:W-:-:S06]  /*0f10*/  IMAD.WIDE R2, R7, 0x4, R2 ;  /* 0x0000000407027825 */ /* 0x001fcc00078e0202 */
[----:B------:R-:W2:Y:S01]  /*0f20*/  LDG.E R2, desc[UR38][R2.64] ;  /* 0x0000002602027981 */ /* 0x000ea2000c1e1900 */
[----:B------:R-:W-:Y:S01]  /*0f30*/  UISETP.NE.U32.AND UP0, UPT, UR8, URZ, UPT ;  /* 0x0000003f0800728c */ /* 0x000fe2000bf05070 */
[----:B------:R-:W-:Y:S01]  /*0f40*/  IMAD.MOV.U32 R7, RZ, RZ, RZ ;  /* 0x000000ffff077224 */ /* 0x000fe200078e00ff */
[----:B------:R-:W-:Y:S02]  /*0f50*/  UISETP.NE.U32.AND UP1, UPT, UR10, URZ, UPT ;  /* 0x0000003f0a00728c */ /* 0x000fe4000bf25070 */
[----:B------:R-:W-:Y:S02]  /*0f60*/  UISETP.NE.AND.EX UP0, UPT, UR9, URZ, UPT, UP0 ;  /* 0x0000003f0900728c */ /* 0x000fe4000bf05300 */
[----:B------:R-:W-:-:S04]  /*0f70*/  UISETP.NE.AND.EX UP1, UPT, UR11, URZ, UPT, UP1 ;  /* 0x0000003f0b00728c */ /* 0x000fc8000bf25310 */
[----:B------:R-:W-:Y:S02]  /*0f80*/  PLOP3.LUT P0, PT, PT, PT, UP0, 0x80, 0x0 ;  /* 0x000000000000781c */ /* 0x000fe40003f0f008 */
[----:B------:R-:W-:Y:S02]  /*0f90*/  PLOP3.LUT P2, PT, PT, PT, UP1, 0x80, 0x0 ;  /* 0x000000000000781c */ /* 0x000fe40003f4f018 */
[----:B--2---:R-:W-:-:S13]  /*0fa0*/  R2UR UR4, R2 ;  /* 0x00000000020472ca */ /* 0x004fda00000e0000 */
[----:B------:R-:W-:Y:S02]  /*0fb0*/  USHF.R.S32.HI UR7, URZ, 0x1f, UR4 ;  /* 0x0000001f3f077899 */ /* 0x000fe40008011404 */
[----:B------:R-:W-:Y:S01]  /*0fc0*/  IMAD.U32 R209, RZ, RZ, UR4 ;  /* 0x00000004ffd17e24 */ /* 0x000fe2000f8e00ff */
[----:B------:R-:W-:-:S04]  /*0fd0*/  @UP0 ULEA UR8, UP2, UR4, UR8, 0x2 ;  /* 0x0000000804080291 */ /* 0x000fc8000f84103f */
[----:B------:R-:W-:Y:S02]  /*0fe0*/  @UP0 ULEA.HI.X UR9, UR4, UR9, UR7, 0x2, UP2 ;  /* 0x0000000904090291 */ /* 0x000fe400090f1407 */
[----:B------:R-:W-:Y:S01]  /*0ff0*/  IMAD.U32 R225, RZ, RZ, UR7 ;  /* 0x00000007ffe17e24 */ /* 0x000fe2000f8e00ff */
[----:B------:R-:W-:Y:S01]  /*1000*/  @UP1 ULEA UR10, UP0, UR4, UR10, 0x2 ;  /* 0x0000000a040a1291 */ /* 0x000fe2000f80103f */
[----:B------:R-:W-:-:S03]  /*1010*/  IMAD.U32 R2, RZ, RZ, UR8 ;  /* 0x00000008ff027e24 */ /* 0x000fc6000f8e00ff */
[----:B------:R-:W-:Y:S01]  /*1020*/  @UP1 ULEA.HI.X UR11, UR4, UR11, UR7, 0x2, UP0 ;  /* 0x0000000b040b1291 */ /* 0x000fe200080f1407 */
[----:B------:R-:W-:Y:S01]  /*1030*/  IMAD.U32 R3, RZ, RZ, UR9 ;  /* 0x00000009ff037e24 */ /* 0x000fe2000f8e00ff */
[----:B------:R-:W-:Y:S01]  /*1040*/  ULDC.64 UR8, c[0x0][0x418] ;  /* 0x0001060000087ab9 */ /* 0x000fe20000000a00 */
[----:B------:R-:W-:Y:S01]  /*1050*/  ULDC UR4, c[0x0][0x288] ;  /* 0x0000a20000047ab9 */ /* 0x000fe20000000800 */
[----:B---3--:R-:W-:Y:S01]  /*1060*/  IMAD.U32 R4, RZ, RZ, UR10 ;  /* 0x0000000aff047e24 */ /* 0x008fe2000f8e00ff */
[----:B------:R-:W-:Y:S01]  /*1070*/  ULDC UR7, c[0x0][0x2f0] ;  /* 0x0000bc0000077ab9 */ /* 0x000fe20000000800 */
[----:B------:R-:W-:Y:S01]  /*1080*/  IMAD.U32 R201, RZ, RZ, UR4 ;  /* 0x00000004ffc97e24 */ /* 0x000fe2000f8e00ff */
[----:B------:R0:W5:Y:S01]  /*1090*/  @P0 LDG.E R7, desc[UR38][R2.64] ;  /* 0x0000002602070981 */ /* 0x000162000c1e1900 */
[----:B------:R-:W-:Y:S01]  /*10a0*/  IMAD.U32 R5, RZ, RZ, UR11 ;  /* 0x0000000bff057e24 */ /* 0x000fe2000f8e00ff */
[----:B------:R-:W-:Y:S01]  /*10b0*/  UISETP.NE.U32.AND UP0, UPT, UR8, URZ, UPT ;  /* 0x0000003f0800728c */ /* 0x000fe2000bf05070 */
[----:B------:R-:W-:-:S03]  /*10c0*/  ULDC UR4, c[0x0][0x424] ;  /* 0x0001090000047ab9 */ /* 0x000fc60000000800 */
[----:B------:R0:W5:Y:S01]  /*10d0*/  @P2 LDG.E R201, desc[UR38][R4.64] ;  /* 0x0000002604c92981 */ /* 0x000162000c1e1900 */
[----:B------:R-:W-:Y:S01]  /*10e0*/  UISETP.NE.AND.EX UP0, UPT, UR9, URZ, UPT, UP0 ;  /* 0x0000003f0900728c */ /* 0x000fe2000bf05300 */
[----:B------:R-:W-:Y:S02]  /*10f0*/  IMAD.U32 R224, RZ, RZ, UR6 ;  /* 0x00000006ffe07e24 */ /* 0x000fe4000f8e00ff */
[----:B------:R-:W-:Y:S01]  /*1100*/  ULDC.64 UR8, c[0x0][0xb18] ;  /* 0x0002c60000087ab9 */ /* 0x000fe20000000a00 */
[----:B------:R-:W-:Y:S01]  /*1110*/  USEL UR4, UR4, 0x1, UP0 ;  /* 0x0000000104047887 */ /* 0x000fe20008000000 */
[----:B------:R-:W-:-:S03]  /*1120*/  ISETP.NE.U32.AND P1, PT, RZ, UR8, PT ;  /* 0x00000008ff007c0c */ /* 0x000fc6000bf25070 */
[----:B------:R-:W-:Y:S01]  /*1130*/  UIMAD UR4, UR4, UR7, URZ ;  /* 0x00000007040472a4 */ /* 0x000fe2000f8e023f */
[----:B------:R-:W-:Y:S01]  /*1140*/  ISETP.NE.AND.EX P1, PT, RZ, UR9, PT, P1 ;  /* 0x00000009ff007c0c */ /* 0x000fe2000bf25310 */
[----:B01----:R-:W-:-:S12]  /*1150*/  @P2 BRA `(.L_x_14533) ;  /* 0x0000000000302947 */ /* 0x003fd80003800000 */
[----:B------:R-:W-:Y:S02]  /*1160*/  ULDC.64 UR6, c[0x0][0xaf8] ;  /* 0x0002be0000067ab9 */ /* 0x000fe40000000a00 */
[----:B------:R-:W-:-:S04]  /*1170*/  ISETP.NE.U32.AND P0, PT, RZ, UR6, PT ;  /* 0x00000006ff007c0c */ /* 0x000fc8000bf05070 */
[----:B------:R-:W-:-:S13]  /*1180*/  ISETP.NE.AND.EX P0, PT, RZ, UR7, PT, P0 ;  /* 0x00000007ff007c0c */ /* 0x000fda000bf05300 */
[----:B------:R-:W-:Y:S05]  /*1190*/  @!P0 BRA `(.L_x_14533) ;  /* 0x0000000000208947 */ /* 0x000fea0003800000 */
[----:B------:R-:W-:Y:S01]  /*11a0*/  R2UR UR10, R209 ;  /* 0x00000000d10a72ca */ /* 0x000fe200000e0000 */
[----:B------:R-:W-:-:S12]  /*11b0*/  ULDC.64 UR6, c[0x0][0xaf8] ;  /* 0x0002be0000067ab9 */ /* 0x000fd80000000a00 */
[----:B------:R-:W-:-:S06]  /*11c0*/  UIMAD.WIDE UR6, UR10, 0x4, UR6 ;  /* 0x000000040a0678a5 */ /* 0x000fcc000f8e0206 */
[----:B------:R-:W-:Y:S02]  /*11d0*/  IMAD.U32 R2, RZ, RZ, UR6 ;  /* 0x00000006ff027e24 */ /* 0x000fe4000f8e00ff */
[----:B------:R-:W-:-:S05]  /*11e0*/  IMAD.U32 R3, RZ, RZ, UR7 ;  /* 0x00000007ff037e24 */ /* 0x000fca000f8e00ff */
[----:B-----5:R-:W2:Y:S04]  /*11f0*/  LDG.E R201, desc[UR38][R2.64] ;  /* 0x0000002602c97981 */ /* 0x020ea8000c1e1900 */
[----:B------:R-:W2:Y:S02]  /*1200*/  LDG.E R0, desc[UR38][R2.64+0x4] ;  /* 0x0000042602007981 */ /* 0x000ea4000c1e1900 */
[----:B--2---:R-:W-:-:S07]  /*1210*/  IMAD.IADD R201, R0, 0x1, -R201 ;  /* 0x0000000100c97824 */ /* 0x004fce00078e0ac9 */
.L_x_14533:
[----:B------:R-:W-:Y:S01]  /*1220*/  IMAD.U32 R202, RZ, RZ, UR4 ;  /* 0x00000004ffca7e24 */ /* 0x000fe2000f8e00ff */
[----:B------:R-:W-:Y:S06]  /*1230*/  @!P1 BRA `(.L_x_14534) ;  /* 0x0000000000209947 */ /* 0x000fec0003800000 */
[----:B------:R-:W-:Y:S02]  /*1240*/  R2UR UR6, R209 ;  /* 0x00000000d10672ca */ /* 0x000fe400000e0000 */
[----:B------:R-:W-:-:S11]  /*1250*/  R2UR UR7, R225 ;  /* 0x00000000e10772ca */ /* 0x000fd600000e0000 */
[----:B------:R-:W-:-:S04]  /*1260*/  ULEA UR4, UP0, UR6, UR8, 0x2 ;  /* 0x0000000806047291 */ /* 0x000fc8000f80103f */
[----:B------:R-:W-:Y:S02]  /*1270*/  ULEA.HI.X UR6, UR6, UR9, UR7, 0x2, UP0 ;  /* 0x0000000906067291 */ /* 0x000fe400080f1407 */
[----:B------:R-:W-:-:S04]  /*1280*/  IMAD.U32 R2, RZ, RZ, UR4 ;  /* 0x00000004ff027e24 */ /* 0x000fc8000f8e00ff */
[----:B------:R-:W-:-:S05]  /*1290*/  IMAD.U32 R3, RZ, RZ, UR6 ;  /* 0x00000006ff037e24 */ /* 0x000fca000f8e00ff */
[----:B------:R0:W5:Y:S01]  /*12a0*/  LDG.E R202, desc[UR38][R2.64] ;  /* 0x0000002602ca7981 */ /* 0x000162000c1e1900 */
[----:B------:R-:W-:Y:S05]  /*12b0*/  BRA `(.L_x_14535) ;  /* 0x0000000000307947 */ /* 0x000fea0003800000 */
.L_x_14534:
        /* <DEDUP_REMOVED lines=9> */
[----:B------:R-:W2:Y:S04]  /*1350*/  LDG.E R202, desc[UR38][R2.64] ;  /* 0x0000002602ca7981 */ /* 0x000ea8000c1e1900 */
[----:B------:R-:W2:Y:S02]  /*1360*/  LDG.E R5, desc[UR38][R2.64+0x4] ;  /* 0x0000042602057981 */ /* 0x000ea4000c1e1900 */
[----:B--2---:R-:W-:-:S07]  /*1370*/  IMAD.IADD R202, R5, 0x1, -R202 ;  /* 0x0000000105ca7824 */ /* 0x004fce00078e0aca */
.L_x_14535:
[----:B------:R-:W1:Y:S01]  /*1380*/  LDC R0, c[0x0][0x448] ;  /* 0x00011200ff007b82 */ /* 0x000e620000000800 */
[----:B------:R-:W-:Y:S01]  /*1390*/  USHF.L.U32 UR60, UR5, 0x7, URZ ;  /* 0x00000007053c7899 */ /* 0x000fe2000800063f */
[----:B-----5:R-:W-:Y:S01]  /*13a0*/  IMAD.IADD R202, R202, 0x1, -R7 ;  /* 0x00000001caca7824 */ /* 0x020fe200078e0a07 */
[----:B------:R-:W-:Y:S01]  /*13b0*/  CS2R R148, SRZ ;  /* 0x0000000000947805 */ /* 0x000fe2000001ff00 */
[----:B------:R-:W-:Y:S01]  /*13c0*/  IMAD.MOV.U32 R150, RZ, RZ, RZ ;  /* 0x000000ffff967224 */ /* 0x000fe200078e00ff */
[----:B------:R-:W-:Y:S01]  /*13d0*/  UIADD3 UR4, UR60, 0x7f, URZ ;  /* 0x0000007f3c047890 */ /* 0x000fe2000fffe03f */
[----:B------:R-:W-:Y:S02]  /*13e0*/  CS2R R146, SRZ ;  /* 0x0000000000927805 */ /* 0x000fe4000001ff00 */
[----:B0-----:R-:W-:Y:S02]  /*13f0*/  IADD3 R3, R202, 0x60, -R201 ;  /* 0x00000060ca037810 */ /* 0x001fe40007ffe8c9 */
        /* <DEDUP_REMOVED lines=16> */
[----:B-1----:R-:W-:Y:S01]  /*1500*/  ISETP.NE.AND P0, PT, R0, 0x1, PT ;  /* 0x000000010000780c */ /* 0x002fe20003f05270 */
[----:B------:R-:W-:Y:S01]  /*1510*/  IMAD.U32 R0, RZ, RZ, UR4 ;  /* 0x00000004ff007e24 */ /* 0x000fe2000f8e00ff */
        /* <DEDUP_REMOVED lines=11> */
[----:B------:R-:W0:Y:S01]  /*15d0*/  @P0 LDC R2, c[0x0][0x44c] ;  /* 0x00011300ff020b82 */ /* 0x000e220000000800 */
        /* <DEDUP_REMOVED lines=23> */
[----:B0-----:R-:W-:Y:S01]  /*1750*/  @P0 IMAD.HI.U32 R2, R2, UR4, RZ ;  /* 0x0000000402020c27 */ /* 0x001fe2000f8e00ff */
[----:B------:R-:W-:Y:S02]  /*1760*/  CS2R R160, SRZ ;  /* 0x0000000000a07805 */ /* 0x000fe4000001ff00 */
[----:B------:R-:W-:Y:S02]  /*1770*/  CS2R R42, SRZ ;  /* 0x00000000002a7805 */ /* 0x000fe4000001ff00 */
[----:B------:R-:W-:Y:S02]  /*1780*/  CS2R R44, SRZ ;  /* 0x00000000002c7805 */ /* 0x000fe4000001ff00 */
[----:B------:R-:W-:Y:S02]  /*1790*/  CS2R R40, SRZ ;  /* 0x0000000000287805 */ /* 0x000fe4000001ff00 */
[----:B------:R-:W-:-:S02]  /*17a0*/  CS2R R162, SRZ ;  /* 0x0000000000a27805 */ /* 0x000fc4000001ff00 */
[----:B------:R-:W-:Y:S02]  /*17b0*/  CS2R R34, SRZ ;  /* 0x0000000000227805 */ /* 0x000fe4000001ff00 */
[----:B------:R-:W-:Y:S02]  /*17c0*/  CS2R R36, SRZ ;  /* 0x0000000000247805 */ /* 0x000fe4000001ff00 */
[----:B-1----:R-:W-:Y:S01]  /*17d0*/  @P0 SHF.R.U32.HI R0, RZ, R5, R2 ;  /* 0x00000005ff000219 */ /* 0x002fe20000011602 */
[----:B------:R-:W-:Y:S01]  /*17e0*/  VIADD R2, R202, 0x5f ;  /* 0x0000005fca027836 */ /* 0x000fe20000000000 */
[----:B------:R-:W-:Y:S02]  /*17f0*/  PLOP3.LUT P0, PT, PT, PT, PT, 0x80, 0x0 ;  /* 0x000000000000781c */ /* 0x000fe40003f0f070 */
[----:B------:R-:W-:Y:S01]  /*1800*/  CS2R R32, SRZ ;  /* 0x0000000000207805 */ /* 0x000fe2000001ff00 */
[----:B------:R-:W-:Y:S01]  /*1810*/  IMAD.MOV.U32 R10, RZ, RZ, RZ ;  /* 0x000000ffff0a7224 */ /* 0x000fe200078e00ff */
[----:B------:R-:W-:Y:S01]  /*1820*/  CS2R R26, SRZ ;  /* 0x00000000001a7805 */ /* 0x000fe2000001ff00 */
[----:B------:R-:W-:Y:S01]  /*1830*/  IMAD.IADD R0, R3, 0x1, R0 ;  /* 0x0000000103007824 */ /* 0x000fe200078e0200 */
[----:B------:R-:W-:Y:S01]  /*1840*/  CS2R R28, SRZ ;  /* 0x00000000001c7805 */ /* 0x000fe2000001ff00 */
[----:B------:R-:W-:Y:S01]  /*1850*/  IMAD.HI R2, R2, 0x2aaaaaab, RZ ;  /* 0x2aaaaaab02027827 */ /* 0x000fe200078e02ff */
[----:B------:R-:W-:-:S03]  /*1860*/  CS2R R24, SRZ ;  /* 0x0000000000187805 */ /* 0x000fc6000001ff00 */
[----:B------:R-:W-:Y:S01]  /*1870*/  IMAD.HI R0, R0, 0x2aaaaaab, RZ ;  /* 0x2aaaaaab00007827 */ /* 0x000fe200078e02ff */
[----:B------:R-:W-:-:S03]  /*1880*/  SHF.R.U32.HI R3, RZ, 0x1f, R2 ;  /* 0x0000001fff037819 */ /* 0x000fc60000011602 */
[----:B------:R-:W-:Y:S01]  /*1890*/  IMAD.MOV.U32 R12, RZ, RZ, RZ ;  /* 0x000000ffff0c7224 */ /* 0x000fe200078e00ff */
[----:B------:R-:W-:Y:S02]  /*18a0*/  SHF.R.U32.HI R5, RZ, 0x1f, R0 ;  /* 0x0000001fff057819 */ /* 0x000fe40000011600 */
[----:B------:R-:W-:Y:S02]  /*18b0*/  LEA.HI.SX32 R156, R2, R3, 0x1c ;  /* 0x00000003029c7211 */ /* 0x000fe400078fe2ff */
[----:B------:R-:W-:Y:S02]  /*18c0*/  CS2R R2, SRZ ;  /* 0x0000000000027805 */ /* 0x000fe4000001ff00 */
[----:B------:R-:W-:Y:S01]  /*18d0*/  LEA.HI.SX32 R5, R0, R5, 0x1c ;  /* 0x0000000500057211 */ /* 0x000fe200078fe2ff */
[----:B------:R-:W-:-:S03]  /*18e0*/  IMAD.MOV.U32 R0, RZ, RZ, RZ ;  /* 0x000000ffff007224 */ /* 0x000fc600078e00ff */
        /* <DEDUP_REMOVED lines=42> */
.L_x_14537:
        /* <DEDUP_REMOVED lines=14> */
.L_x_14718:
[----:B------:R-:W-:Y:S05]  /*1c70*/  WARPSYNC.ALL ;  /* 0x0000000000007948 */ /* 0x000fea0003800000 */
[----:B------:R-:W-:Y:S01]  /*1c80*/  R2UR UR4, R232 ;  /* 0x00000000e80472ca */ /* 0x000fe200000e0000 */
[----:B------:R1:W-:-:S12]  /*1c90*/  BAR.SYNC.DEFER_BLOCKING R176, 0x100 ;  /* 0x000400b00000751d */ /* 0x0003d80000010000 */
[----:B------:R-:W-:-:S05]  /*1ca0*/  IMAD.U32 R0, RZ, RZ, UR4 ;  /* 0x00000004ff007e24 */ /* 0x000fca000f8e00ff */
[----:B------:R-:W-:-:S13]  /*1cb0*/  ISETP.NE.AND P0, PT, R0, 0x3, PT ;  /* 0x000000030000780c */ /* 0x000fda0003f05270 */
[----:B-1----:R-:W-:Y:S05]  /*1cc0*/  @!P0 BRA `(.L_x_14539) ;  /* 0x0000000000048947 */ /* 0x002fea0003800000 */
[----:B------:R-:W-:Y:S01]  /*1cd0*/  BPT.TRAP 0x1 ;  /* 0x000000040000795c */ /* 0x000fe20000300000 */
.L_x_14539:
[----:B------:R-:W-:Y:S02]  /*1ce0*/  IMAD.U32 R3, RZ, RZ, UR37 ;  /* 0x00000025ff037e24 */ /* 0x000fe4000f8e00ff */
[----:B------:R-:W-:-:S03]  /*1cf0*/  IMAD.U32 R0, RZ, RZ, UR36 ;  /* 0x00000024ff007e24 */ /* 0x000fc6000f8e00ff */
[----:B------:R-:W-:Y:S01]  /*1d00*/  SHF.L.U32 R3, R3, 0x1f, RZ ;  /* 0x0000001f03037819 */ /* 0x000fe200000006ff */
[----:B------:R-:W-:-:S04]  /*1d10*/  IMAD R0, R0, 0x8, R5 ;  /* 0x0000000800007824 */ /* 0x000fc800078e0205 */
[----:B------:R1:W2:Y:S01]  /*1d20*/  SYNCS.PHASECHK.TRANS64.TRYWAIT P1, [R0+URZ+0x32430], R3 ;  /* 0x03243003000075a7 */ /* 0x0002a2000802017f */
[----:B------:R-:W-:Y:S05]  /*1d30*/  @!P0 BRA `(.L_x_14540) ;  /* 0x0000000000048947 */ /* 0x000fea0003800000 */
[----:B------:R-:W-:Y:S01]  /*1d40*/  BPT.TRAP 0x1 ;  /* 0x000000040000795c */ /* 0x000fe20000300000 */
.L_x_14540:
[----:B--2---:R-:W-:Y:S05]  /*1d50*/  @P1 BRA `(.L_x_14541) ;  /* 0x0000000000081947 */ /* 0x004fea0003800000 */
[----:B------:R-:W2:Y:S02]  /*1d60*/  SYNCS.PHASECHK.TRANS64.TRYWAIT P1, [R0+URZ+0x32430], R3 ;  /* 0x03243003000075a7 */ /* 0x000ea4000802017f */
[----:B--2---:R-:W-:Y:S05]  /*1d70*/  @!P1 BRA `(.L_x_14542) ;  /* 0x0000012c00a09947 */ /* 0x004fea0003800000 */
.L_x_14541:
        /* <DEDUP_REMOVED lines=48> */
.L_x_14719:
[----:B------:R-:W-:Y:S05]  /*2080*/  @!P0 BRA `(.L_x_14544) ;  /* 0x0000000000048947 */ /* 0x000fea0003800000 */
[----:B------:R-:W-:Y:S01]  /*2090*/  BPT.TRAP 0x1 ;  /* 0x000000040000795c */ /* 0x000fe20000300000 */
.L_x_14544:
[----:B------:R4:W0:Y:S01]  /*20a0*/  SYNCS.PHASECHK.TRANS64.TRYWAIT P1, [R0+URZ+0x32450], R3 ;  /* 0x03245003000075a7 */ /* 0x000822000802017f */
[----:B------:R-:W-:Y:S05]  /*20b0*/  @!P0 BRA `(.L_x_14545) ;  /* 0x0000000000048947 */ /* 0x000fea0003800000 */
[----:B------:R-:W-:Y:S01]  /*20c0*/  BPT.TRAP 0x1 ;  /* 0x000000040000795c */ /* 0x000fe20000300000 */
.L_x_14545:
[----:B0-----:R-:W-:Y:S05]  /*20d0*/  @P1 BRA `(.L_x_14546) ;  /* 0x0000000000081947 */ /* 0x001fea0003800000 */
[----:B------:R-:W0:Y:S02]  /*20e0*/  SYNCS.PHASECHK.TRANS64.TRYWAIT P1, [R0+URZ+0x32450], R3 ;  /* 0x03245003000075a7 */ /* 0x000e24000802017f */
[----:B0-----:R-:W-:Y:S05]  /*20f0*/  @!P1 BRA `(.L_x_14547) ;  /* 0x0000012800e89947 */ /* 0x001fea0003800000 */
.L_x_14546:
[----:B------:R-:W-:Y:S01]  /*2100*/  R2UR UR4, R5 ;  /* 0x00000000050472ca */ /* 0x000fe200000e0000 */
[----:B------:R-:W-:Y:S01]  /*2110*/  WARPGROUP.ARRIVE ;  /* 0x00000000000079c5 */ /* 0x000fe20000000000 */
        /* <DEDUP_REMOVED lines=16> */
[----:B------:R-:W5:Y:S01]  /*2220*/  S2R R73, SR_TID.X ;  /* 0x0000000000497919 */ /* 0x000f620000002100 */
[----:B------:R-:W-:Y:S01]  /*2230*/  UMOV UR31, 0x40000040 ;  /* 0x40000040001f7882 */ /* 0x000fe20000000000 */
[----:B------:R-:W-:Y:S01]  /*2240*/  UMOV UR33, 0x40000040 ;  /* 0x4000004000217882 */ /* 0x000fe20000000000 */
[----:B------:R-:W-:-:S02]  /*2250*/  ULOP3.LUT UR6, UR4, 0x3fff, URZ, 0xc0, !UPT ;  /* 0x00003fff04067892 */ /* 0x000fc4000f8ec03f */
[----:B------:R-:W-:Y:S02]  /*2260*/  ULOP3.LUT UR4, UR40, 0x10000, URZ, 0xfc, !UPT ;  /* 0x0001000028047892 */ /* 0x000fe4000f8efc3f */
[----:B------:R-:W-:Y:S02]  /*2270*/  ULOP3.LUT UR7, UR6, 0x10000, URZ, 0xfc, !UPT ;  /* 0x0001000006077892 */ /* 0x000fe4000f8efc3f */
[----:B------:R-:W-:Y:S02]  /*2280*/  UIADD3 UR16, UR4, 0x404, URZ ;  /* 0x0000040404107890 */ /* 0x000fe4000fffe03f */
[----:B------:R-:W-:Y:S01]  /*2290*/  UIMAD UR5, UR36, 0xc00, UR7 ;  /* 0x00000c00240578a4 */ /* 0x000fe2000f8e0207 */
[----:B------:R-:W-:Y:S01]  /*22a0*/  UMOV UR8, UR4 ;  /* 0x0000000400087c82 */ /* 0x000fe20008000000 */
[----:B------:R-:W-:Y:S01]  /*22b0*/  UIADD3 UR20, UR4, 0x406, URZ ;  /* 0x0000040604147890 */ /* 0x000fe2000fffe03f */
[----:B------:R-:W-:Y:S01]  /*22c0*/  IMAD.U32 R10, RZ, RZ, UR8 ;  /* 0x00000008ff0a7e24 */ /* 0x000fe2000f8e00ff */
[----:B------:R-:W-:-:S03]  /*22d0*/  UIADD3 UR18, UR5, 0x304, URZ ;  /* 0x0000030405127890 */ /* 0x000fc6000fffe03f */
[----:B------:R-:W-:Y:S01]  /*22e0*/  UMOV UR10, UR5 ;  /* 0x00000005000a7c82 */ /* 0x000fe20008000000 */
[----:B------:R-:W-:Y:S01]  /*22f0*/  UIADD3 UR22, UR5, 0x306, URZ ;  /* 0x0000030605167890 */ /* 0x000fe2000fffe03f */
[----:B------:R-:W-:Y:S01]  /*2300*/  HGMMA.64x96x16.F32.BF16 R24, gdesc[UR8], R24, gsb0 ;  /* 0x01600000081879f0 */ /* 0x000fe20008001818 */
[----:B------:R-:W-:Y:S01]  /*2310*/  UIADD3 UR8, UR4, 0x2, URZ ;  /* 0x0000000204087890 */ /* 0x000fe2000fffe03f */
[----:B0-----:R-:W-:Y:S01]  /*2320*/  ISETP.NE.AND P1, PT, R12, 0x1, PT ;  /* 0x000000010c00780c */ /* 0x001fe20003f25270 */
[----:B------:R-:W-:Y:S01]  /*2330*/  UIADD3 UR9, UR5, 0x2, URZ ;  /* 0x0000000205097890 */ /* 0x000fe2000fffe03f */
[----:B------:R-:W-:Y:S01]  /*2340*/  VIADD R12, R203, UR60 ;  /* 0x0000003ccb0c7c36 */ /* 0x000fe20008000000 */
[----:B------:R-:W-:Y:S01]  /*2350*/  UIADD3 UR10, UR5, 0x300, URZ ;  /* 0x00000300050a7890 */ /* 0x000fe2000fffe03f */
[----:B------:R-:W-:Y:S02]  /*2360*/  UMOV UR11, 0x40000040 ;  /* 0x40000040000b7882 */ /* 0x000fe40000000000 */
[----:B------:R-:W-:Y:S01]  /*2370*/  UMOV UR12, UR8 ;  /* 0x00000008000c7c82 */ /* 0x000fe20008000000 */
[----:B------:R-:W-:Y:S01]  /*2380*/  UIADD3 UR8, UR4, 0x4, URZ ;  /* 0x0000000404087890 */ /* 0x000fe2000fffe03f */
[----:B------:R-:W-:Y:S01]  /*2390*/  IMAD.U32 R8, RZ, RZ, UR12 ;  /* 0x0000000cff087e24 */ /* 0x000fe2000f8e00ff */
[----:B------:R-:W-:Y:S01]  /*23a0*/  UMOV UR14, UR9 ;  /* 0x00000009000e7c82 */ /* 0x000fe20008000000 */
[----:B------:R-:W-:-:S02]  /*23b0*/  UIADD3 UR9, UR5, 0x4, URZ ;  /* 0x0000000405097890 */ /* 0x000fc4000fffe03f */
[----:B------:R-:W-:Y:S01]  /*23c0*/  UIADD3 UR24, UR4, 0x800, URZ ;  /* 0x0000080004187890 */ /* 0x000fe2000fffe03f */
[----:B------:R-:W0:Y:S01]  /*23d0*/  @P1 LDC R13, c[0x0][0x44c] ;  /* 0x00011300ff0d1b82 */ /* 0x000e220000000800 */
[----:B------:R-:W-:Y:S02]  /*23e0*/  UIADD3 UR26, UR5, 0x600, URZ ;  /* 0x00000600051a7890 */ /* 0x000fe4000fffe03f */
[----:B------:R-:W-:Y:S02]  /*23f0*/  UIADD3 UR28, UR4, 0x802, URZ ;  /* 0x00000802041c7890 */ /* 0x000fe4000fffe03f */
[----:B------:R-:W-:Y:S02]  /*2400*/  UIADD3 UR30, UR5, 0x602, URZ ;  /* 0x00000602051e7890 */ /* 0x000fe4000fffe03f */
[----:B------:R-:W-:Y:S01]  /*2410*/  UIADD3 UR32, UR4, 0x804, URZ ;  /* 0x0000080404207890 */ /* 0x000fe2000fffe03f */
[----:B------:R-:W1:Y:S01]  /*2420*/  @P1 LDC R20, c[0x0][0x450] ;  /* 0x00011400ff141b82 */ /* 0x000e620000000800 */
[----:B------:R-:W-:Y:S01]  /*2430*/  UIADD3 UR34, UR5, 0x604, URZ ;  /* 0x0000060405227890 */ /* 0x000fe2000fffe03f */
        /* <DEDUP_REMOVED lines=10> */
[----:B0-----:R-:W-:Y:S01]  /*24e0*/  @P1 IMAD.HI.U32 R13, R12, R13, RZ ;  /* 0x0000000d0c0d1227 */ /* 0x001fe200078e00ff */
[----:B------:R-:W-:Y:S01]  /*24f0*/  UIADD3 UR50, UR5, 0x902, URZ ;  /* 0x0000090205327890 */ /* 0x000fe2000fffe03f */
[----:B------:R-:W-:Y:S01]  /*2500*/  UMOV UR49, 0x40000040 ;  /* 0x4000004000317882 */ /* 0x000fe20000000000 */
[----:B------:R-:W-:Y:S01]  /*2510*/  UMOV UR51, 0x40000040 ;  /* 0x4000004000337882 */ /* 0x000fe20000000000 */
[----:B------:R-:W-:-:S02]  /*2520*/  UIADD3 UR52, UR4, 0xc04, URZ ;  /* 0x00000c0404347890 */ /* 0x000fc4000fffe03f */
[----:B------:R-:W-:Y:S01]  /*2530*/  UIADD3 UR54, UR5, 0x904, URZ ;  /* 0x0000090405367890 */ /* 0x000fe2000fffe03f */
[----:B-1----:R-:W-:Y:S01]  /*2540*/  @P1 SHF.R.U32.HI R12, RZ, R20, R13 ;  /* 0x00000014ff0c1219 */ /* 0x002fe2000001160d */
[----:B------:R-:W-:Y:S01]  /*2550*/  UMOV UR53, 0x40000040 ;  /* 0x4000004000357882 */ /* 0x000fe20000000000 */
[----:B------:R-:W-:Y:S01]  /*2560*/  UMOV UR55, 0x40000040 ;  /* 0x4000004000377882 */ /* 0x000fe20000000000 */
[----:B------:R-:W-:Y:S01]  /*2570*/  UMOV UR57, 0x40000040 ;  /* 0x4000004000397882 */ /* 0x000fe20000000000 */
[----:B------:R-:W-:Y:S01]  /*2580*/  UMOV UR59, 0x40000040 ;  /* 0x40000040003b7882 */ /* 0x000fe20000000000 */
[----:B------:R-:W0:Y:S01]  /*2590*/  SHFL.IDX PT, R21, R12, RZ, 0x1c1f ;  /* 0x001c1fff0c157589 */ /* 0x000e2200000e0000 */
[----:B------:R-:W-:Y:S01]  /*25a0*/  IMAD R13, R156, -0x60, R202 ;  /* 0xffffffa09c0d7824 */ /* 0x000fe200078e02ca */
[----:B------:R-:W-:Y:S01]  /*25b0*/  ULOP3.LUT UR6, UR6, 0x3000000, URZ, 0xfc, !UPT ;  /* 0x0300000006067892 */ /* 0x000fe2000f8efc3f */
[----:B--2-4-:R-:W-:Y:S01]  /*25c0*/  IMAD.U32 R3, RZ, RZ, UR57 ;  /* 0x00000039ff037e24 */ /* 0x014fe2000f8e00ff */
[----:B------:R-:W1:Y:S01]  /*25d0*/  SHFL.IDX PT, R12, R12, 0x1, 0x1c1f ;  /* 0x003c1f000c0c7f89 */ /* 0x000e6200000e0000 */
[----:B------:R-:W-:-:S04]  /*25e0*/  VIADD R13, R13, 0x60 ;  /* 0x000000600d0d7836 */ /* 0x000fc80000000000 */
[----:B------:R-:W-:-:S05]  /*25f0*/  IMAD R20, R204, -0x2, R13 ;  /* 0xfffffffecc147824 */ /* 0x000fca00078e020d */
[----:B------:R-:W-:-:S04]  /*2600*/  IADD3 R13, -R201, 0x1, R20 ;  /* 0x00000001c90d7810 */ /* 0x000fc80007ffe114 */
[----:B0-----:R-:W-:-:S04]  /*2610*/  VIADDMNMX R21, R21, R13, R20, PT ;  /* 0x0000000d15157246 */ /* 0x001fc80003800114 */
[C---:B------:R-:W-:Y:S02]  /*2620*/  ISETP.GT.AND P6, PT, R21.reuse, RZ, PT ;  /* 0x000000ff1500720c */ /* 0x040fe40003fc4270 */
[----:B-1----:R-:W-:Y:S02]  /*2630*/  VIADDMNMX R12, R12, R13, R20, PT ;  /* 0x0000000d0c0c7246 */ /* 0x002fe40003800114 */
[C---:B------:R-:W-:Y:S02]  /*2640*/  ISETP.GT.AND P5, PT, R21.reuse, 0x1, PT ;  /* 0x000000011500780c */ /* 0x040fe40003fa4270 */
[C---:B------:R-:W-:Y:S02]  /*2650*/  ISETP.GT.AND P3, PT, R21.reuse, 0x10, PT ;  /* 0x000000101500780c */ /* 0x040fe40003f64270 */
[C---:B------:R-:W-:Y:S02]  /*2660*/  ISETP.GT.AND P2, PT, R21.reuse, 0x8, PT ;  /* 0x000000081500780c */ /* 0x040fe40003f44270 */
[----:B------:R-:W-:Y:S01]  /*2670*/  ISETP.GT.AND P4, PT, R21, 0x9, PT ;  /* 0x000000091500780c */ /* 0x000fe20003f84270 */
        /* <DEDUP_REMOVED lines=100> */
[----:B------:R-:W-:Y:S01]  /*2cc0*/  ISETP.GT.AND P6, PT, R21, 0x11, PT ;  /* 0x000000111500780c */ /* 0x000fe20003fc4270 */
        /* <DEDUP_REMOVED lines=11> */
[----:B------:R-:W-:Y:S01]  /*2d80*/  MUFU.TANH R28, R28 ;  /* 0x0000001c001c7308 */ /* 0x000fe20000002400 */
[----:B--2---:R-:W-:Y:S01]  /*2d90*/  FSEL R181, R32, -INF , P3 ;  /* 0xff80000020b57808 */ /* 0x004fe20001800000 */
[----:B------:R-:W-:Y:S01]  /*2da0*/  FMUL.FTZ R38, R38, UR4 ;  /* 0x0000000426267c20 */ /* 0x000fe20008410000 */
[----:B------:R-:W-:Y:S01]  /*2db0*/  ISETP.GT.AND P3, PT, R21, 0x21, PT ;  /* 0x000000211500780c */ /* 0x000fe20003f64270 */
        /* <DEDUP_REMOVED lines=21> */
[----:B-1----:R-:W-:Y:S01]  /*2f10*/  FSEL R179, R36, -INF , P5 ;  /* 0xff80000024b37808 */ /* 0x002fe20002800000 */
[----:B------:R-:W-:Y:S01]  /*2f20*/  FMUL.FTZ R70, R70, UR4 ;  /* 0x0000000446467c20 */ /* 0x000fe20008410000 */
[----:B------:R-:W-:Y:S01]  /*2f30*/  ISETP.GT.AND P5, PT, R21, 0x29, PT ;  /* 0x000000291500780c */ /* 0x000fe20003fa4270 */
[----:B------:R-:W-:Y:S01]  /*2f40*/  FMUL.FTZ R71, R71, UR4 ;  /* 0x0000000447477c20 */ /* 0x000fe20008410000 */
[----:B------:R-:W-:-:S03]  /*2f50*/  UIMAD UR4, UR36, 0xc00, UR6 ;  /* 0x00000c00240478a4 */ /* 0x000fc6000f8e0206 */
[----:B------:R-:W1:Y:S01]  /*2f60*/  MUFU.TANH R29, R29 ;  /* 0x0000001d001d7308 */ /* 0x000e620000002400 */
[----:B0-----:R-:W-:Y:S02]  /*2f70*/  FSEL R187, R41, -INF , P3 ;  /* 0xff80000029bb7808 */ /* 0x001fe40001800000 */
[----:B------:R-:W-:Y:S01]  /*2f80*/  ISETP.GT.AND P3, PT, R21, 0x38, PT ;  /* 0x000000381500780c */ /* 0x000fe20003f64270 */
[----:B------:R-:W-:-:S04]  /*2f90*/  UMOV UR10, UR4 ;  /* 0x00000004000a7c82 */ /* 0x000fc80008000000 */
[----:B------:R-:W-:Y:S01]  /*2fa0*/  MUFU.TANH R37, R37 ;  /* 0x0000002500257308 */ /* 0x000fe20000002400 */
[----:B--2---:R-:W-:Y:S02]  /*2fb0*/  FSEL R185, R44, -INF , P6 ;  /* 0xff8000002cb97808 */ /* 0x004fe40003000000 */
[----:B------:R-:W-:-:S05]  /*2fc0*/  ISETP.GT.AND P6, PT, R21, 0x39, PT ;  /* 0x000000391500780c */ /* 0x000fca0003fc4270 */
[----:B------:R-:W0:Y:S01]  /*2fd0*/  MUFU.TANH R45, R45 ;  /* 0x0000002d002d7308 */ /* 0x000e220000002400 */
[----:B-1----:R-:W-:Y:S02]  /*2fe0*/  FSEL R29, R29, -INF , P4 ;  /* 0xff8000001d1d7808 */ /* 0x002fe40002000000 */
[----:B------:R-:W-:-:S05]  /*2ff0*/  ISETP.GT.AND P4, PT, R21, 0x20, PT ;  /* 0x000000201500780c */ /* 0x000fca0003f84270 */
[----:B------:R-:W1:Y:S08]  /*3000*/  MUFU.TANH R52, R52 ;  /* 0x0000003400347308 */ /* 0x000e700000002400 */
[----:B------:R-:W2:Y:S01]  /*3010*/  MUFU.TANH R53, R53 ;  /* 0x0000003500357308 */ /* 0x000ea20000002400 */
[----:B0-----:R-:W-:Y:S02]  /*3020*/  FSEL R183, R45, -INF , P5 ;  /* 0xff8000002db77808 */ /* 0x001fe40002800000 */
[----:B------:R-:W-:-:S05]  /*3030*/  ISETP.GT.AND P5, PT, R21, 0x40, PT ;  /* 0x000000401500780c */ /* 0x000fca0003fa4270 */
[----:B------:R-:W0:Y:S01]  /*3040*/  MUFU.TANH R40, R40 ;  /* 0x0000002800287308 */ /* 0x000e220000002400 */
[----:B-1----:R-:W-:Y:S02]  /*3050*/  FSEL R214, R52, -INF , P3 ;  /* 0xff80000034d67808 */ /* 0x002fe40001800000 */
[----:B------:R-:W-:-:S05]  /*3060*/  ISETP.GT.AND P3, PT, R21, 0x49, PT ;  /* 0x000000491500780c */ /* 0x000fca0003f64270 */
[----:B------:R-:W-:Y:S01]  /*3070*/  MUFU.TANH R48, R48 ;  /* 0x0000003000307308 */ /* 0x000fe20000002400 */
[----:B--2---:R-:W-:Y:S02]  /*3080*/  FSEL R215, R53, -INF , P6 ;  /* 0xff80000035d77808 */ /* 0x004fe40003000000 */
[----:B------:R-:W-:-:S05]  /*3090*/  ISETP.GT.AND P6, PT, R21, 0x50, PT ;  /* 0x000000501500780c */ /* 0x000fca0003fc4270 */
[----:B------:R-:W1:Y:S01]  /*30a0*/  MUFU.TANH R56, R56 ;  /* 0x0000003800387308 */ /* 0x000e620000002400 */
[----:B0-----:R-:W-:Y:S02]  /*30b0*/  FSEL R197, R40, -INF , P4 ;  /* 0xff80000028c57808 */ /* 0x001fe40002000000 */
[----:B------:R-:W-:-:S05]  /*30c0*/  ISETP.GT.AND P4, PT, R21, 0x31, PT ;  /* 0x000000311500780c */ /* 0x000fca0003f84270 */
[----:B------:R-:W0:Y:S08]  /*30d0*/  MUFU.TANH R61, R61 ;  /* 0x0000003d003d7308 */ /* 0x000e300000002400 */
[----:B------:R-:W2:Y:S01]  /*30e0*/  MUFU.TANH R64, R64 ;  /* 0x0000004000407308 */ /* 0x000ea20000002400 */
[----:B-1----:R-:W-:Y:S02]  /*30f0*/  FSEL R195, R56, -INF , P5 ;  /* 0xff80000038c37808 */ /* 0x002fe40002800000 */
[----:B------:R-:W-:-:S05]  /*3100*/  ISETP.GT.AND P5, PT, R21, 0x51, PT ;  /* 0x000000511500780c */ /* 0x000fca0003fa4270 */
[----:B------:R-:W1:Y:S01]  /*3110*/  MUFU.TANH R49, R49 ;  /* 0x0000003100317308 */ /* 0x000e620000002400 */
[----:B0-----:R-:W-:Y:S02]  /*3120*/  FSEL R192, R61, -INF , P3 ;  /* 0xff8000003dc07808 */ /* 0x001fe40001800000 */
[----:B------:R-:W-:-:S05]  /*3130*/  ISETP.GT.AND P3, PT, R12, RZ, PT ;  /* 0x000000ff0c00720c */ /* 0x000fca0003f64270 */
[----:B------:R-:W-:Y:S01]  /*3140*/  MUFU.TANH R57, R57 ;  /* 0x0000003900397308 */ /* 0x000fe20000002400 */
[----:B--2---:R-:W-:Y:S02]  /*3150*/  FSEL R164, R64, -INF , P6 ;  /* 0xff80000040a47808 */ /* 0x004fe40003000000 */
[----:B------:R-:W-:-:S05]  /*3160*/  ISETP.GT.AND P6, PT, R12, 0x1, PT ;  /* 0x000000010c00780c */ /* 0x000fca0003fc4270 */
[----:B------:R-:W-:Y:S01]  /*3170*/  MUFU.TANH R26, R26 ;  /* 0x0000001a001a7308 */ /* 0x000fe20000002400 */
[----:B-1----:R-:W-:Y:S02]  /*3180*/  FSEL R213, R49, -INF , P4 ;  /* 0xff80000031d57808 */ /* 0x002fe40002000000 */
[----:B------:R-:W-:-:S05]  /*3190*/  ISETP.GT.AND P4, PT, R21, 0x48, PT ;  /* 0x000000481500780c */ /* 0x000fca0003f84270 */
[----:B------:R0:W-:Y:S08]  /*31a0*/  MUFU.TANH R72, R27 ;  /* 0x0000001b00487308 */ /* 0x0001f00000002400 */
[----:B------:R-:W1:Y:S01]  /*31b0*/  MUFU.TANH R65, R65 ;  /* 0x0000004100417308 */ /* 0x000e620000002400 */
[----:B0-----:R-:W-:Y:S02]  /*31c0*/  FSEL R27, R28, -INF , P2 ;  /* 0xff8000001c1b7808 */ /* 0x001fe40001000000 */
[----:B------:R-:W-:-:S02]  /*31d0*/  ISETP.GT.AND P2, PT, R21, 0x19, PT ;  /* 0x000000191500780c */ /* 0x000fc40003f44270 */
[----:B------:R-:W-:Y:S02]  /*31e0*/  FMNMX.FTZ R20, R27, R20, !PT ;  /* 0x000000141b147209 */ /* 0x000fe40007810000 */
[----:B------:R-:W-:Y:S01]  /*31f0*/  FSEL R177, R37, -INF , P2 ;  /* 0xff80000025b17808 */ /* 0x000fe20001000000 */
[----:B------:R-:W0:Y:S01]  /*3200*/  MUFU.TANH R60, R60 ;  /* 0x0000003c003c7308 */ /* 0x000e220000002400 */
[----:B------:R-:W-:Y:S02]  /*3210*/  ISETP.GT.AND P2, PT, R21, 0x30, PT ;  /* 0x000000301500780c */ /* 0x000fe40003f44270 */
[----:B------:R-:W-:Y:S02]  /*3220*/  FMNMX.FTZ R20, R29, R20, !PT ;  /* 0x000000141d147209 */ /* 0x000fe40007810000 */
[----:B------:R-:W-:Y:S02]  /*3230*/  FSEL R212, R48, -INF , P2 ;  /* 0xff80000030d47808 */ /* 0x000fe40001000000 */
[----:B------:R-:W-:Y:S01]  /*3240*/  ISETP.GT.AND P2, PT, R21, 0x41, PT ;  /* 0x000000411500780c */ /* 0x000fe20003f44270 */
[----:B------:R-:W2:Y:S01]  /*3250*/  MUFU.TANH R68, R68 ;  /* 0x0000004400447308 */ /* 0x000ea20000002400 */
[----:B-1----:R-:W-:-:S02]  /*3260*/  FSEL R165, R65, -INF , P5 ;  /* 0xff80000041a57808 */ /* 0x002fc40002800000 */
[----:B------:R-:W-:Y:S02]  /*3270*/  FSEL R188, R57, -INF , P2 ;  /* 0xff80000039bc7808 */ /* 0x000fe40001000000 */
[----:B------:R-:W-:Y:S02]  /*3280*/  ISETP.GT.AND P2, PT, R21, 0x58, PT ;  /* 0x000000581500780c */ /* 0x000fe40003f44270 */
[----:B------:R-:W-:Y:S01]  /*3290*/  FSEL R24, R26, -INF , P3 ;  /* 0xff8000001a187808 */ /* 0x000fe20001800000 */
[----:B------:R-:W1:Y:S01]  /*32a0*/  MUFU.TANH R30, R30 ;  /* 0x0000001e001e7308 */ /* 0x000e620000002400 */
[----:B------:R-:W-:Y:S02]  /*32b0*/  FMNMX.FTZ R20, R181, R20, !PT ;  /* 0x00000014b5147209 */ /* 0x000fe40007810000 */
[----:B------:R-:W-:Y:S02]  /*32c0*/  ISETP.GT.AND P5, PT, R12, 0x8, PT ;  /* 0x000000080c00780c */ /* 0x000fe40003fa4270 */
[----:B------:R-:W-:-:S02]  /*32d0*/  FSEL R26, R72, -INF , P6 ;  /* 0xff800000481a7808 */ /* 0x000fc40003000000 */
[----:B0-----:R-:W-:Y:S01]  /*32e0*/  FSEL R190, R60, -INF , P4 ;  /* 0xff8000003cbe7808 */ /* 0x001fe20002000000 */
        /* <DEDUP_REMOVED lines=14> */
[----:B------:R-:W-:Y:S01]  /*33d0*/  ISETP.GT.AND P6, PT, R12, 0x11, PT ;  /* 0x000000110c00780c */ /* 0x000fe20003fc4270 */
[----:B------:R-:W0:Y:S01]  /*33e0*/  MUFU.TANH R38, R38 ;  /* 0x0000002600267308 */ /* 0x000e220000002400 */
[----:B--2---:R-:W-:Y:S02]  /*33f0*/  FSEL R178, R34, -INF , P3 ;  /* 0xff80000022b27808 */ /* 0x004fe40001800000 */
[----:B------:R-:W-:Y:S02]  /*3400*/  FMNMX.FTZ R21, R30, R21, !PT ;  /* 0x000000151e157209 */ /* 0x000fe40007810000 */
        /* <DEDUP_REMOVED lines=45> */
[----:B------:R-:W-:Y:S02]  /*36e0*/  ISETP.GT.AND P2, PT, R12, 0x39, PT ;  /* 0x000000390c00780c */ /* 0x000fe40003f44270 */
[----:B------:R-:W-:Y:S01]  /*36f0*/  FMNMX.FTZ R21, R199, R20, !PT ;  /* 0x00000014c7157209 */ /* 0x000fe20007810000 */
[----:B------:R-:W2:Y:S01]  /*3700*/  MUFU.TANH R58, R58 ;  /* 0x0000003a003a7308 */ /* 0x000ea20000002400 */
[----:B-1----:R-:W-:-:S02]  /*3710*/  FSEL R210, R54, -INF , P5 ;  /* 0xff80000036d27808 */ /* 0x002fc40002800000 */
[----:B------:R-:W-:Y:S02]  /*3720*/  FMNMX.FTZ R31, R188, R31, !PT ;  /* 0x0000001fbc1f7209 */ /* 0x000fe40007810000 */
[----:B------:R-:W-:Y:S02]  /*3730*/  ISETP.GT.AND P3, PT, R12, 0x40, PT ;  /* 0x000000400c00780c */ /* 0x000fe40003f64270 */
[----:B------:R-:W-:Y:S01]  /*3740*/  FMNMX.FTZ R20, R210, R21, !PT ;  /* 0x00000015d2147209 */ /* 0x000fe20007810000 */
[----:B------:R-:W1:Y:S01]  /*3750*/  MUFU.TANH R59, R59 ;  /* 0x0000003b003b7308 */ /* 0x000e620000002400 */
[----:B0-----:R-:W-:Y:S02]  /*3760*/  FSEL R211, R55, -INF , P2 ;  /* 0xff80000037d37808 */ /* 0x001fe40001000000 */
[----:B------:R-:W-:Y:S02]  /*3770*/  FMNMX.FTZ R31, R190, R31, !PT ;  /* 0x0000001fbe1f7209 */ /* 0x000fe40007810000 */
[----:B------:R-:W-:-:S02]  /*3780*/  ISETP.GT.AND P6, PT, R12, 0x41, PT ;  /* 0x000000410c00780c */ /* 0x000fc40003fc4270 */
[----:B------:R-:W-:Y:S01]  /*3790*/  FMNMX.FTZ R21, R211, R20, !PT ;  /* 0x00000014d3157209 */ /* 0x000fe20007810000 */
        /* <DEDUP_REMOVED lines=22> */
[----:B------:R-:W-:Y:S02]  /*3900*/  ISETP.GT.AND P3, PT, R12, 0x58, PT ;  /* 0x000000580c00780c */ /* 0x000fe40003f64270 */
[----:B------:R-:W-:-:S03]  /*3910*/  FMNMX.FTZ R20, R168, R21, !PT ;  /* 0x00000015a8147209 */ /* 0x000fc60007810000 */
[----:B------:R-:W1:Y:S01]  /*3920*/  MUFU.TANH R70, R70 ;  /* 0x0000004600467308 */ /* 0x000e620000002400 */
[----:B0-----:R-:W-:Y:S02]  /*3930*/  FSEL R169, R67, -INF , P2 ;  /* 0xff80000043a97808 */ /* 0x001fe40001000000 */
[----:B------:R-:W-:Y:S02]  /*3940*/  ISETP.GT.AND P2, PT, R12, 0x59, PT ;  /* 0x000000590c00780c */ /* 0x000fe40003f44270 */
[----:B------:R-:W-:-:S03]  /*3950*/  FMNMX.FTZ R21, R169, R20, !PT ;  /* 0x00000014a9157209 */ /* 0x000fc60007810000 */
[----:B------:R-:W0:Y:S01]  /*3960*/  MUFU.TANH R71, R71 ;  /* 0x0000004700477308 */ /* 0x000e220000002400 */
[----:B--2---:R-:W-:-:S04]  /*3970*/  FSEL R167, R69, -INF , P4 ;  /* 0xff80000045a77808 */ /* 0x004fc80002000000 */
[----:B------:R-:W-:Y:S02]  /*3980*/  FMNMX.FTZ R32, R167, R32, !PT ;  /* 0x00000020a7207209 */ /* 0x000fe40007810000 */
[----:B-1----:R-:W-:-:S03]  /*3990*/  FSEL R170, R70, -INF , P3 ;  /* 0xff80000046aa7808 */ /* 0x002fc60001800000 */
[----:B------:R-:W1:Y:S01]  /*39a0*/  SHFL.BFLY PT, R31, R32, 0x2, 0x1f ;  /* 0x0c401f00201f7f89 */ /* 0x000e6200000e0000 */
[----:B------:R-:W-:Y:S02]  /*39b0*/  FMNMX.FTZ R12, R170, R21, !PT ;  /* 0x00000015aa0c7209 */ /* 0x000fe40007810000 */
[----:B0-----:R-:W-:-:S04]  /*39c0*/  FSEL R171, R71, -INF , P2 ;  /* 0xff80000047ab7808 */ /* 0x001fc80001000000 */
[----:B------:R-:W-:-:S05]  /*39d0*/  FMNMX.FTZ R12, R171, R12, !PT ;  /* 0x0000000cab0c7209 */ /* 0x000fca0007810000 */
[----:B------:R-:W0:Y:S01]  /*39e0*/  SHFL.BFLY PT, R21, R12, 0x2, 0x1f ;  /* 0x0c401f000c157f89 */ /* 0x000e2200000e0000 */
[----:B-1----:R-:W-:-:S05]  /*39f0*/  FMNMX.FTZ R31, R32, R31, !PT ;  /* 0x0000001f201f7209 */ /* 0x002fca0007810000 */
[----:B------:R-:W1:Y:S01]  /*3a00*/  SHFL.BFLY PT, R20, R31, 0x1, 0x1f ;  /* 0x0c201f001f147f89 */ /* 0x000e6200000e0000 */
[----:B0-----:R-:W-:-:S05]  /*3a10*/  FMNMX.FTZ R32, R12, R21, !PT ;  /* 0x000000150c207209 */ /* 0x001fca0007810000 */
[----:B------:R-:W0:Y:S01]  /*3a20*/  SHFL.BFLY PT, R157, R32, 0x1, 0x1f ;  /* 0x0c201f00209d7f89 */ /* 0x000e2200000e0000 */
[----:B-1----:R-:W-:-:S04]  /*3a30*/  FMNMX.FTZ R21, R31, R20, !PT ;  /* 0x000000141f157209 */ /* 0x002fc80007810000 */
[C---:B------:R-:W-:Y:S01]  /*3a40*/  FSETP.NEU.FTZ.AND P2, PT, R21.reuse, -INF , PT ;  /* 0xff8000001500780b */ /* 0x040fe20003f5d000 */
[----:B------:R-:W-:-:S05]  /*3a50*/  FMUL.FTZ R172, R21, UR5 ;  /* 0x0000000515ac7c20 */ /* 0x000fca0008410000 */
[----:B------:R-:W-:-:S05]  /*3a60*/  FSEL R172, R172, RZ, P2 ;  /* 0x000000ffacac7208 */ /* 0x000fca0001000000 */
[--C-:B------:R-:W-:Y:S01]  /*3a70*/  FFMA.FTZ R33, R13, UR5, -R172.reuse ;  /* 0x000000050d217c23 */ /* 0x100fe200080108ac */
[----:B0-----:R-:W-:Y:S01]  /*3a80*/  FMNMX.FTZ R157, R32, R157, !PT ;  /* 0x0000009d209d7209 */ /* 0x001fe20007810000 */
        /* <DEDUP_REMOVED lines=11> */
[----:B-----5:R-:W-:Y:S01]  /*3b40*/  LOP3.LUT P2, RZ, R73, 0x7f, RZ, 0xc0, !PT ;  /* 0x0000007f49ff7812 */ /* 0x020fe2000784c0ff */
[--C-:B------:R-:W-:Y:S01]  /*3b50*/  FFMA.FTZ R212, R212, UR5, -R172.reuse ;  /* 0x00000005d4d47c23 */ /* 0x100fe200080108ac */
        /* <DEDUP_REMOVED lines=9> */
[----:B------:R-:W-:Y:S01]  /*3bf0*/  FFMA.FTZ R181, R182, UR5, -R173 ;  /* 0x00000005b6b57c23 */ /* 0x000fe200080108ad */
[----:B------:R-:W-:Y:S01]  /*3c00*/  FFMA.FTZ R182, R197, UR5, -R172 ;  /* 0x00000005c5b67c23 */ /* 0x000fe200080108ac */
[----:B------:R-:W-:-:S02]  /*3c10*/  @!P2 VIADD R24, R0, 0x32440 ;  /* 0x000324400018a836 */ /* 0x000fc40000000000 */
[----:B------:R-:W-:Y:S01]  /*3c20*/  FFMA.FTZ R197, R187, UR5, -R172 ;  /* 0x00000005bbc57c23 */ /* 0x000fe200080108ac */
[--C-:B------:R-:W-:Y:S01]  /*3c30*/  FFMA.FTZ R184, R184, UR5, -R173.reuse ;  /* 0x00000005b8b87c23 */ /* 0x100fe200080108ad */
[----:B------:R-:W-:Y:S01]  /*3c40*/  MUFU.EX2 R20, R20 ;  /* 0x0000001400147308 */ /* 0x000fe20000000800 */
[--C-:B------:R-:W-:Y:S01]  /*3c50*/  FFMA.FTZ R185, R218, UR5, -R173.reuse ;  /* 0x00000005dab97c23 */ /* 0x100fe200080108ad */
        /* <DEDUP_REMOVED lines=42> */
[----:B------:R-:W-:Y:S01]  /*3f00*/  IMAD.U32 R12, RZ, RZ, UR60 ;  /* 0x0000003cff0c7e24 */ /* 0x000fe2000f8e00ff */
[----:B------:R-:W-:Y:S01]  /*3f10*/  MUFU.EX2 R174, R174 ;  /* 0x000000ae00ae7308 */ /* 0x000fe20000000800 */
[----:B------:R-:W-:Y:S01]  /*3f20*/  FADD.FTZ R20, R20, R13 ;  /* 0x0000000d14147221 */ /* 0x000fe20000010000 */
[----:B------:R-:W-:Y:S01]  /*3f30*/  @!P2 VIADD R0, R0, 0x32460 ;  /* 0x000324600000a836 */ /* 0x000fe20000000000 */
[----:B------:R-:W0:Y:S02]  /*3f40*/  @P1 LDC R13, c[0x0][0x44c] ;  /* 0x00011300ff0d1b82 */ /* 0x000e240000000800 */
[----:B------:R-:W-:-:S02]  /*3f50*/  FADD.FTZ R159, R159, R20 ;  /* 0x000000149f9f7221 */ /* 0x000fc40000010000 */
[----:B------:R-:W-:Y:S01]  /*3f60*/  @!P2 PRMT R0, RZ, 0x654, R0 ;  /* 0x00000654ff00a816 */ /* 0x000fe20000000000 */
[----:B------:R-:W4:Y:S01]  /*3f70*/  MUFU.EX2 R175, R175 ;  /* 0x000000af00af7308 */ /* 0x000f220000000800 */
[C---:B---3--:R-:W-:Y:S01]  /*3f80*/  F2FP.BF16.F32.PACK_AB R155, R163.reuse, R162 ;  /* 0x000000a2a39b723e */ /* 0x048fe200000010ff */
[----:B------:R-:W-:Y:S01]  /*3f90*/  FADD.FTZ R162, R162, R161 ;  /* 0x000000a1a2a27221 */ /* 0x000fe20000010000 */
[----:B------:R-:W3:Y:S02]  /*3fa0*/  @P1 LDC R20, c[0x0][0x450] ;  /* 0x00011400ff141b82 */ /* 0x000ee40000000800 */
[----:B--2---:R-:W-:Y:S01]  /*3fb0*/  WARPGROUP.ARRIVE ;  /* 0x00000000000079c5 */ /* 0x004fe20000000000 */
[----:B------:R-:W-:Y:S02]  /*3fc0*/  FADD.FTZ R163, R163, R162 ;  /* 0x000000a2a3a37221 */ /* 0x000fe40000010000 */
[----:B------:R-:W-:Y:S03]  /*3fd0*/  MUFU.EX2 R176, R176 ;  /* 0x000000b000b07308 */ /* 0x000fe60000000800 */
[----:B------:R-:W-:Y:S01]  /*3fe0*/  HGMMA.64x256x16.F32.BF16 R24, R152, gdesc[UR8].tnspB, RZ, !UPT, gsb0 ;  /* 0x43e0000898187df0 */ /* 0x000fe2000c0018ff */
[----:B------:R-:W-:Y:S01]  /*3ff0*/  UIADD3 UR10, UR4, 0x80, URZ ;  /* 0x00000080040a7890 */ /* 0x000fe2000fffe03f */
[----:B------:R-:W-:-:S03]  /*4000*/  UMOV UR11, 0x40000040 ;  /* 0x40000040000b7882 */ /* 0x000fc60000000000 */
[----:B------:R-:W-:Y:S01]  /*4010*/  MUFU.EX2 R177, R177 ;  /* 0x000000b100b17308 */ /* 0x000fe20000000800 */
[----:B0-----:R-:W-:-:S07]  /*4020*/  @P1 IMAD.HI.U32 R13, R13, UR60, RZ ;  /* 0x0000003c0d0d1c27 */ /* 0x001fce000f8e00ff */
[----:B------:R-:W-:Y:S01]  /*4030*/  MUFU.EX2 R178, R178 ;  /* 0x000000b200b27308 */ /* 0x000fe20000000800 */
[----:B---3--:R-:W-:Y:S01]  /*4040*/  @P1 SHF.R.U32.HI R12, RZ, R20, R13 ;  /* 0x00000014ff0c1219 */ /* 0x008fe2000001160d */
[----:B------:R-:W-:-:S03]  /*4050*/  VIADD R20, R156, 0xfffffffe ;  /* 0xfffffffe9c147836 */ /* 0x000fc60000000000 */
[----:B------:R-:W-:-:S03]  /*4060*/  IADD3 R12, R12, R202, -R201 ;  /* 0x000000ca0c0c7210 */ /* 0x000fc60007ffe8c9 */
[----:B------:R-:W0:Y:S02]  /*4070*/  MUFU.EX2 R179, R179 ;  /* 0x000000b300b37308 */ /* 0x000e240000000800 */
[----:B------:R-:W-:-:S06]  /*4080*/  IMAD.HI R12, R12, 0x2aaaaaab, RZ ;  /* 0x2aaaaaab0c0c7827 */ /* 0x000fcc00078e02ff */
[----:B------:R-:W-:Y:S01]  /*4090*/  MUFU.EX2 R180, R180 ;  /* 0x000000b400b47308 */ /* 0x000fe20000000800 */
[----:B------:R-:W-:-:S04]  /*40a0*/  SHF.R.U32.HI R13, RZ, 0x1f, R12 ;  /* 0x0000001fff0d7819 */ /* 0x000fc8000001160c */
[----:B------:R-:W-:-:S03]  /*40b0*/  LEA.HI.SX32 R13, R12, R13, 0x1c ;  /* 0x0000000d0c0d7211 */ /* 0x000fc600078fe2ff */
[----:B------:R-:W2:Y:S01]  /*40c0*/  MUFU.EX2 R181, R181 ;  /* 0x000000b500b57308 */ /* 0x000ea20000000800 */
[----:B------:R-:W-:-:S04]  /*40d0*/  VIMNMX R13, RZ, R13, !PT ;  /* 0x0000000dff0d7248 */ /* 0x000fc80007fe0100 */
[----:B------:R-:W-:-:S03]  /*40e0*/  ISETP.GE.AND P3, PT, R20, R13, PT ;  /* 0x0000000d1400720c */ /* 0x000fc60003f66270 */
[----:B------:R-:W-:Y:S08]  /*40f0*/  MUFU.EX2 R182, R182 ;  /* 0x000000b600b67308 */ /* 0x000ff00000000800 */
[----:B------:R-:W3:Y:S08]  /*4100*/  MUFU.EX2 R197, R197 ;  /* 0x000000c500c57308 */ /* 0x000ef00000000800 */
        /* <DEDUP_REMOVED lines=28> */
[----:B----4-:R-:W-:Y:S01]  /*42d0*/  F2FP.BF16.F32.PACK_AB R152, R175, R174 ;  /* 0x000000aeaf98723e */ /* 0x010fe200000010ff */
[----:B------:R-:W-:Y:S01]  /*42e0*/  FADD.FTZ R174, R174, R159 ;  /* 0x0000009faeae7221 */ /* 0x000fe20000010000 */
[----:B0-----:R-:W-:Y:S01]  /*42f0*/  F2FP.BF16.F32.PACK_AB R153, R179, R178 ;  /* 0x000000b2b399723e */ /* 0x001fe200000010ff */
[----:B------:R-:W-:Y:S01]  /*4300*/  FADD.FTZ R178, R178, R163 ;  /* 0x000000a3b2b27221 */ /* 0x000fe20000010000 */
[----:B------:R-:W-:Y:S01]  /*4310*/  F2FP.BF16.F32.PACK_AB R154, R177, R176 ;  /* 0x000000b0b19a723e */ /* 0x000fe200000010ff */
[----:B------:R-:W0:Y:S01]  /*4320*/  MUFU.EX2 R167, R167 ;  /* 0x000000a700a77308 */ /* 0x000e220000000800 */
        /* <DEDUP_REMOVED lines=14> */
[----:B---3--:R-:W-:Y:S01]  /*4410*/  F2FP.BF16.F32.PACK_AB R152, R197, R182 ;  /* 0x000000b6c598723e */ /* 0x008fe200000010ff */
        /* <DEDUP_REMOVED lines=52> */
[C---:B0-----:R-:W-:Y:S01]  /*4760*/  F2FP.BF16.F32.PACK_AB R153, R167.reuse, R168 ;  /* 0x000000a8a799723e */ /* 0x041fe200000010ff */
        /* <DEDUP_REMOVED lines=11> */
[----:B------:R0:W-:Y:S02]  /*4820*/  @!P2 SYNCS.ARRIVE.TRANS64.RED.A1T0 RZ, [R0+URZ], RZ ;  /* 0x000000ff00ffa9a7 */ /* 0x0001e4000810043f */
[----:B0-----:R-:W-:Y:S01]  /*4830*/  FADD.FTZ R0, R166, R165 ;  /* 0x000000a5a6007221 */ /* 0x001fe20000010000 */
[----:B------:R-:W-:Y:S06]  /*4840*/  @!P3 BRA `(.L_x_14548) ;  /* 0x000000300010b947 */ /* 0x000fec0003800000 */
[----:B------:R-:W-:Y:S02]  /*4850*/  IMAD.MOV.U32 R211, RZ, RZ, R157 ;  /* 0x000000ffffd37224 */ /* 0x000fe400078e009d */
[----:B------:R-:W-:-:S07]  /*4860*/  IMAD.MOV.U32 R210, RZ, RZ, R21 ;  /* 0x000000ffffd27224 */ /* 0x000fce00078e0015 */
.L_x_14557:
[----:B------:R-:W-:-:S04]  /*4870*/  UIADD3 UR36, UR36, 0x1, URZ ;  /* 0x0000000124247890 */ /* 0x000fc8000fffe03f */
[----:B------:R-:W-:-:S04]  /*4880*/  UISETP.NE.AND UP0, UPT, UR36, 0x2, UPT ;  /* 0x000000022400788c */ /* 0x000fc8000bf05270 */
[----:B------:R-:W-:Y:S02]  /*4890*/  USEL UR4, URZ, 0x1, UP0 ;  /* 0x000000013f047887 */ /* 0x000fe40008000000 */
[----:B------:R-:W-:Y:S02]  /*48a0*/  USEL UR36, UR36, URZ, UP0 ;  /* 0x0000003f24247287 */ /* 0x000fe40008000000 */
[----:B------:R-:W-:Y:S01]  /*48b0*/  ULOP3.LUT UR37, UR37, UR4, URZ, 0x3c, !UPT ;  /* 0x0000000425257292 */ /* 0x000fe2000f8e3c3f */
[----:B0-----:R-:W-:Y:S11]  /*48c0*/  @!P0 BRA `(.L_x_14549) ;  /* 0x0000000000048947 */ /* 0x001ff60003800000 */
[----:B------:R-:W-:Y:S01]  /*48d0*/  BPT.TRAP 0x1 ;  /* 0x000000040000795c */ /* 0x000fe20000300000 */
.L_x_14549:
        /* <DEDUP_REMOVED lines=9> */
.L_x_14550:
[----:B-1----:R-:W-:Y:S05]  /*4970*/  @P3 BRA `(.L_x_14551) ;  /* 0x0000000000083947 */ /* 0x002fea0003800000 */
[----:B------:R-:W1:Y:S02]  /*4980*/  SYNCS.PHASECHK.TRANS64.TRYWAIT P3, [UR4+0x32430], R21 ;  /* 0x03243015ff0075a7 */ /* 0x000e640008060144 */
[----:B-1----:R-:W-:Y:S05]  /*4990*/  @!P3 BRA `(.L_x_14552) ;  /* 0x0000010000d4b947 */ /* 0x002fea0003800000 */
.L_x_14551:
        /* <DEDUP_REMOVED lines=31> */
.L_x_14553:
[----:B------:R1:W2:Y:S01]  /*4b90*/  SYNCS.PHASECHK.TRANS64.TRYWAIT P3, [UR4+0x32450], R21 ;  /* 0x03245015ff0075a7 */ /* 0x0002a20008060144 */
[----:B------:R-:W-:Y:S05]  /*4ba0*/  @!P0 BRA `(.L_x_14554) ;  /* 0x0000000000048947 */ /* 0x000fea0003800000 */
[----:B------:R-:W-:Y:S01]  /*4bb0*/  BPT.TRAP 0x1 ;  /* 0x000000040000795c */ /* 0x000fe20000300000 */
.L_x_14554:
[----:B--2---:R-:W-:Y:S05]  /*4bc0*/  @P3 BRA `(.L_x_14555) ;  /* 0x0000000000083947 */ /* 0x004fea0003800000 */
[----:B------:R-:W2:Y:S02]  /*4bd0*/  SYNCS.PHASECHK.TRANS64.TRYWAIT P3, [UR4+0x32450], R21 ;  /* 0x03245015ff0075a7 */ /* 0x000ea40008060144 */
[----:B--2---:R-:W-:Y:S05]  /*4be0*/  @!P3 BRA `(.L_x_14556) ;  /* 0x000001000058b947 */ /* 0x004fea0003800000 */
.L_x_14555:
        /* <DEDUP_REMOVED lines=13> */
[----:B------:R-:W-:-:S02]  /*4cc0*/  UMOV UR19, 0x40000040 ;  /* 0x4000004000137882 */ /* 0x000fc40000000000 */
[----:B------:R-:W-:Y:S01]  /*4cd0*/  HGMMA.64x96x16.F32.BF16 R152, gdesc[UR56], R152, gsb0 ;  /* 0x01600000389879f0 */ /* 0x000fe20008001898 */
[----:B------:R-:W-:Y:S01]  /*4ce0*/  R2UR UR56, R8 ;  /* 0x00000000083872ca */ /* 0x000fe200000e0000 */
[----:B------:R-:W-:Y:S01]  /*4cf0*/  UIADD3 UR58, UR5, 0x2, URZ ;  /* 0x00000002053a7890 */ /* 0x000fe2000fffe03f */
[----:B------:R-:W-:Y:S01]  /*4d00*/  R2UR UR57, R9 ;  /* 0x00000000093972ca */ /* 0x000fe200000e0000 */
[----:B------:R-:W-:Y:S01]  /*4d10*/  UMOV UR59, 0x40000040 ;  /* 0x40000040003b7882 */ /* 0x000fe20000000000 */
[----:B------:R-:W-:Y:S01]  /*4d20*/  UIADD3 UR22, UR5, 0x306, URZ ;  /* 0x0000030605167890 */ /* 0x000fe2000fffe03f */
[----:B--2---:R-:W2:Y:S01]  /*4d30*/  @P1 LDC R212, c[0x0][0x450] ;  /* 0x00011400ffd41b82 */ /* 0x004ea20000000800 */
        /* <DEDUP_REMOVED lines=11> */
[----:B------:R-:W-:Y:S01]  /*4df0*/  IMAD.MOV.U32 R213, RZ, RZ, R214 ;  /* 0x000000ffffd57224 */ /* 0x000fe200078e00d6 */
[----:B------:R-:W-:Y:S01]  /*4e00*/  UMOV UR47, 0x40000040 ;  /* 0x40000040002f7882 */ /* 0x000fe20000000000 */
[----:B------:R-:W-:Y:S01]  /*4e10*/  UIADD3 UR50, UR5, 0x902, URZ ;  /* 0x0000090205327890 */ /* 0x000fe2000fffe03f */
[----:B------:R-:W-:Y:S01]  /*4e20*/  UMOV UR51, 0x40000040 ;  /* 0x4000004000337882 */ /* 0x000fe20000000000 */
[----:B------:R-:W-:Y:S01]  /*4e30*/  UIADD3 UR54, UR5, 0x904, URZ ;  /* 0x0000090405367890 */ /* 0x000fe2000fffe03f */
[----:B------:R-:W-:Y:S01]  /*4e40*/  UMOV UR55, 0x40000040 ;  /* 0x4000004000377882 */ /* 0x000fe20000000000 */
[----:B--2---:R-:W-:Y:S01]  /*4e50*/  @P1 SHF.R.U32.HI R213, RZ, R212, R215 ;  /* 0x000000d4ffd51219 */ /* 0x004fe200000116d7 */
[----:B------:R-:W-:-:S04]  /*4e60*/  IMAD.MOV.U32 R215, RZ, RZ, -0x60 ;  /* 0xffffffa0ffd77424 */ /* 0x000fc800078e00ff */
[----:B------:R-:W-:-:S04]  /*4e70*/  IMAD R215, R20, R215, 0x1 ;  /* 0x0000000114d77424 */ /* 0x000fc800078e02d7 */
[----:B------:R-:W-:-:S05]  /*4e80*/  IMAD R212, R204, -0x2, R215 ;  /* 0xfffffffeccd47824 */ /* 0x000fca00078e02d7 */
[----:B------:R-:W-:Y:S01]  /*4e90*/  IADD3 R212, -R201, R212, R202 ;  /* 0x000000d4c9d47210 */ /* 0x000fe20007ffe1ca */
[----:B------:R-:W-:Y:S02]  /*4ea0*/  WARPGROUP.DEPBAR.LE gsb0, 0x0 ;  /* 0x00008000000079c5 */ /* 0x000fe40000010000 */
        /* <DEDUP_REMOVED lines=59> */
[----:B01----:R-:W-:Y:S01]  /*5260*/  FMUL.FTZ R21, R152, UR5 ;  /* 0x0000000598157c20 */ /* 0x003fe20008410000 */
        /* <DEDUP_REMOVED lines=24> */
[----:B------:R-:W0:Y:S01]  /*53f0*/  SHFL.IDX PT, R197, R213, RZ, 0x1c1f ;  /* 0x001c1fffd5c57589 */ /* 0x000e2200000e0000 */
[----:B------:R-:W-:Y:S01]  /*5400*/  FMUL.FTZ R167, R167, UR5 ;  /* 0x00000005a7a77c20 */ /* 0x000fe20008410000 */
[----:B------:R-:W-:Y:S01]  /*5410*/  FMUL.FTZ R219, R171, UR5 ;  /* 0x00000005abdb7c20 */ /* 0x000fe20008410000 */
[----:B------:R-:W-:Y:S01]  /*5420*/  FMUL.FTZ R220, R174, UR5 ;  /* 0x00000005aedc7c20 */ /* 0x000fe20008410000 */
[----:B------:R-:W1:Y:S01]  /*5430*/  SHFL.IDX PT, R213, R213, 0x1, 0x1c1f ;  /* 0x003c1f00d5d57f89 */ /* 0x000e6200000e0000 */
        /* <DEDUP_REMOVED lines=19> */
[----:B0-----:R-:W-:-:S02]  /*5570*/  IMAD.IADD R197, R212, 0x1, R197 ;  /* 0x00000001d4c57824 */ /* 0x001fc400078e02c5 */
[----:B------:R-:W-:Y:S01]  /*5580*/  FMUL.FTZ R191, R191, UR5 ;  /* 0x00000005bfbf7c20 */ /* 0x000fe20008410000 */
[----:B------:R-:W-:Y:S01]  /*5590*/  FMUL.FTZ R194, R194, UR5 ;  /* 0x00000005c2c27c20 */ /* 0x000fe20008410000 */
[----:B------:R-:W-:Y:S01]  /*55a0*/  FMUL.FTZ R195, R195, UR5 ;  /* 0x00000005c3c37c20 */ /* 0x000fe20008410000 */
[----:B-1----:R-:W-:Y:S01]  /*55b0*/  IMAD.IADD R170, R212, 0x1, R213 ;  /* 0x00000001d4aa7824 */ /* 0x002fe200078e02d5 */
[C---:B------:R-:W-:Y:S01]  /*55c0*/  ISETP.GT.AND P6, PT, R197.reuse, RZ, PT ;  /* 0x000000ffc500720c */ /* 0x040fe20003fc4270 */
[----:B------:R-:W-:Y:S01]  /*55d0*/  FMUL.FTZ R198, R198, UR5 ;  /* 0x00000005c6c67c20 */ /* 0x000fe20008410000 */
[----:B------:R-:W0:Y:S01]  /*55e0*/  MUFU.TANH R153, R153 ;  /* 0x0000009900997308 */ /* 0x000e220000002400 */
[----:B------:R-:W-:Y:S01]  /*55f0*/  ISETP.GT.AND P4, PT, R197, 0x9, PT ;  /* 0x00000009c500780c */ /* 0x000fe20003f84270 */
[----:B------:R-:W-:Y:S01]  /*5600*/  FMUL.FTZ R199, R199, UR5 ;  /* 0x00000005c7c77c20 */ /* 0x000fe20008410000 */
[----:B------:R-:W-:Y:S01]  /*5610*/  ISETP.GT.AND P5, PT, R197, 0x1, PT ;  /* 0x00000001c500780c */ /* 0x000fe20003fa4270 */
[----:B------:R-:W-:Y:S01]  /*5620*/  ULDC UR5, c[0x0][0xa80] ;  /* 0x0002a00000057ab9 */ /* 0x000fe20000000800 */
[----:B--2---:R-:W-:-:S02]  /*5630*/  FSEL R174, R156, -INF , P4 ;  /* 0xff8000009cae7808 */ /* 0x004fc40002000000 */
[C---:B------:R-:W-:Y:S01]  /*5640*/  ISETP.GT.AND P3, PT, R197.reuse, 0x8, PT ;  /* 0x00000008c500780c */ /* 0x040fe20003f64270 */
[----:B------:R-:W-:Y:S01]  /*5650*/  MUFU.TANH R165, R165 ;  /* 0x000000a500a57308 */ /* 0x000fe20000002400 */
[----:B---3--:R-:W-:Y:S02]  /*5660*/  FSEL R152, R152, -INF , P5 ;  /* 0xff80000098987808 */ /* 0x008fe40002800000 */
[C---:B------:R-:W-:Y:S02]  /*5670*/  ISETP.GT.AND P5, PT, R197.reuse, 0x11, PT ;  /* 0x00000011c500780c */ /* 0x040fe40003fa4270 */
[----:B------:R-:W-:-:S03]  /*5680*/  ISETP.GT.AND P4, PT, R197, 0x19, PT ;  /* 0x00000019c500780c */ /* 0x000fc60003f84270 */
[----:B------:R-:W1:Y:S01]  /*5690*/  MUFU.TANH R160, R160 ;  /* 0x000000a000a07308 */ /* 0x000e620000002400 */
[----:B0-----:R-:W-:Y:S02]  /*56a0*/  FSEL R153, R153, -INF , P3 ;  /* 0xff80000099997808 */ /* 0x001fe40001800000 */
[----:B------:R-:W-:-:S05]  /*56b0*/  ISETP.GT.AND P3, PT, R197, 0x18, PT ;  /* 0x00000018c500780c */ /* 0x000fca0003f64270 */
[----:B------:R-:W0:Y:S08]  /*56c0*/  MUFU.TANH R161, R161 ;  /* 0x000000a100a17308 */ /* 0x000e300000002400 */
[----:B------:R-:W-:Y:S01]  /*56d0*/  MUFU.TANH R173, R173 ;  /* 0x000000ad00ad7308 */ /* 0x000fe20000002400 */
[----:B-1----:R-:W-:Y:S02]  /*56e0*/  FSEL R160, R160, -INF , P5 ;  /* 0xff800000a0a07808 */ /* 0x002fe40002800000 */
[----:B------:R-:W-:-:S05]  /*56f0*/  ISETP.GT.AND P5, PT, R197, 0x21, PT ;  /* 0x00000021c500780c */ /* 0x000fca0003fa4270 */
[----:B------:R-:W1:Y:S01]  /*5700*/  MUFU.TANH R168, R168 ;  /* 0x000000a800a87308 */ /* 0x000e620000002400 */
[----:B0-----:R-:W-:Y:S02]  /*5710*/  FSEL R161, R161, -INF , P3 ;  /* 0xff800000a1a17808 */ /* 0x001fe40001800000 */
[----:B------:R-:W-:-:S05]  /*5720*/  ISETP.GT.AND P3, PT, R197, 0x28, PT ;  /* 0x00000028c500780c */ /* 0x000fca0003f64270 */
[----:B------:R0:W-:Y:S08]  /*5730*/  MUFU.TANH R171, R167 ;  /* 0x000000a700ab7308 */ /* 0x0001f00000002400 */
[----:B------:R-:W2:Y:S01]  /*5740*/  MUFU.TANH R164, R164 ;  /* 0x000000a400a47308 */ /* 0x000ea20000002400 */
[----:B0-----:R-:W-:Y:S02]  /*5750*/  FSEL R167, R21, -INF , P6 ;  /* 0xff80000015a77808 */ /* 0x001fe40003000000 */
[----:B------:R-:W-:-:S02]  /*5760*/  ISETP.GT.AND P6, PT, R197, 0x10, PT ;  /* 0x00000010c500780c */ /* 0x000fc40003fc4270 */
[----:B-1----:R-:W-:Y:S02]  /*5770*/  FSEL R168, R168, -INF , P5 ;  /* 0xff800000a8a87808 */ /* 0x002fe40002800000 */
[----:B------:R-:W-:Y:S01]  /*5780*/  FSEL R156, R157, -INF , P6 ;  /* 0xff8000009d9c7808 */ /* 0x000fe20003000000 */
[----:B------:R-:W0:Y:S01]  /*5790*/  MUFU.TANH R169, R169 ;  /* 0x000000a900a97308 */ /* 0x000e220000002400 */
[C---:B------:R-:W-:Y:S02]  /*57a0*/  ISETP.GT.AND P6, PT, R197.reuse, 0x20, PT ;  /* 0x00000020c500780c */ /* 0x040fe40003fc4270 */
[----:B------:R-:W-:Y:S02]  /*57b0*/  ISETP.GT.AND P5, PT, R197, 0x31, PT ;  /* 0x00000031c500780c */ /* 0x000fe40003fa4270 */
[----:B------:R-:W-:Y:S02]  /*57c0*/  FSEL R165, R165, -INF , P6 ;  /* 0xff800000a5a57808 */ /* 0x000fe40003000000 */
[----:B------:R-:W-:Y:S01]  /*57d0*/  ISETP.GT.AND P6, PT, R197, 0x30, PT ;  /* 0x00000030c500780c */ /* 0x000fe20003fc4270 */
[----:B------:R-:W1:Y:S01]  /*57e0*/  MUFU.TANH R181, R181 ;  /* 0x000000b500b57308 */ /* 0x000e620000002400 */
[----:B--2---:R-:W-:-:S02]  /*57f0*/  FSEL R164, R164, -INF , P4 ;  /* 0xff800000a4a47808 */ /* 0x004fc40002000000 */
[----:B------:R-:W-:Y:S02]  /*5800*/  FSEL R173, R173, -INF , P6 ;  /* 0xff800000adad7808 */ /* 0x000fe40003000000 */
[C---:B------:R-:W-:Y:S02]  /*5810*/  ISETP.GT.AND P6, PT, R197.reuse, 0x40, PT ;  /* 0x00000040c500780c */ /* 0x040fe40003fc4270 */
[----:B------:R-:W-:Y:S01]  /*5820*/  ISETP.GT.AND P4, PT, R197, 0x29, PT ;  /* 0x00000029c500780c */ /* 0x000fe20003f84270 */
[----:B------:R-:W2:Y:S01]  /*5830*/  MUFU.TANH R176, R176 ;  /* 0x000000b000b07308 */ /* 0x000ea20000002400 */
[----:B------:R-:W-:Y:S02]  /*5840*/  FMNMX.FTZ R157, R167, R210, !PT ;  /* 0x000000d2a79d7209 */ /* 0x000fe40007810000 */
[----:B0-----:R-:W-:Y:S02]  /*5850*/  FSEL R169, R169, -INF , P3 ;  /* 0xff800000a9a97808 */ /* 0x001fe40001800000 */
[----:B------:R-:W-:-:S02]  /*5860*/  ISETP.GT.AND P3, PT, R197, 0x38, PT ;  /* 0x00000038c500780c */ /* 0x000fc40003f64270 */
        /* <DEDUP_REMOVED lines=19> */
[----:B------:R-:W-:-:S05]  /*59a0*/  ISETP.GT.AND P6, PT, R170, RZ, PT ;  /* 0x000000ffaa00720c */ /* 0x000fca0003fc4270 */
        /* <DEDUP_REMOVED lines=23> */
[----:B------:R-:W-:Y:S02]  /*5b20*/  FMNMX.FTZ R162, R154, R211, !PT ;  /* 0x000000d39aa27209 */ /* 0x000fe40007810000 */
[----:B------:R-:W-:-:S03]  /*5b30*/  ISETP.GT.AND P6, PT, R170, 0x20, PT ;  /* 0x00000020aa00780c */ /* 0x000fc60003fc4270 */
[----:B------:R-:W1:Y:S01]  /*5b40*/  MUFU.TANH R158, R158 ;  /* 0x0000009e009e7308 */ /* 0x000e620000002400 */
[----:B--2---:R-:W-:Y:S02]  /*5b50*/  FSEL R155, R155, -INF , P5 ;  /* 0xff8000009b9b7808 */ /* 0x004fe40002800000 */
[----:B------:R-:W-:Y:S02]  /*5b60*/  ISETP.GT.AND P5, PT, R170, 0x11, PT ;  /* 0x00000011aa00780c */ /* 0x000fe40003fa4270 */
[----:B------:R-:W-:-:S03]  /*5b70*/  FMNMX.FTZ R157, R155, R162, !PT ;  /* 0x000000a29b9d7209 */ /* 0x000fc60007810000 */
[----:B------:R-:W2:Y:S01]  /*5b80*/  MUFU.TANH R159, R159 ;  /* 0x0000009f009f7308 */ /* 0x000ea20000002400 */
[----:B0-----:R-:W-:Y:S02]  /*5b90*/  FSEL R196, R196, -INF , P4 ;  /* 0xff800000c4c47808 */ /* 0x001fe40002000000 */
[----:B------:R-:W-:-:S05]  /*5ba0*/  ISETP.GT.AND P4, PT, R170, 0x9, PT ;  /* 0x00000009aa00780c */ /* 0x000fca0003f84270 */
[----:B------:R-:W0:Y:S01]  /*5bb0*/  MUFU.TANH R163, R163 ;  /* 0x000000a300a37308 */ /* 0x000e220000002400 */
[----:B-1----:R-:W-:Y:S02]  /*5bc0*/  FSEL R158, R158, -INF , P3 ;  /* 0xff8000009e9e7808 */ /* 0x002fe40001800000 */
[----:B------:R-:W-:Y:S02]  /*5bd0*/  ISETP.GT.AND P3, PT, R170, 0x18, PT ;  /* 0x00000018aa00780c */ /* 0x000fe40003f64270 */
[----:B------:R-:W-:-:S03]  /*5be0*/  FMNMX.FTZ R162, R158, R157, !PT ;  /* 0x0000009d9ea27209 */ /* 0x000fc60007810000 */
[----:B------:R-:W1:Y:S01]  /*5bf0*/  MUFU.TANH R166, R166 ;  /* 0x000000a600a67308 */ /* 0x000e620000002400 */
[----:B--2---:R-:W-:Y:S02]  /*5c00*/  FSEL R223, R159, -INF , P4 ;  /* 0xff8000009fdf7808 */ /* 0x004fe40002000000 */
[----:B------:R-:W-:Y:S02]  /*5c10*/  FMNMX.FTZ R159, R161, R212, !PT ;  /* 0x000000d4a19f7209 */ /* 0x000fe40007810000 */
[----:B------:R-:W-:Y:S02]  /*5c20*/  FMNMX.FTZ R162, R223, R162, !PT ;  /* 0x000000a2dfa27209 */ /* 0x000fe40007810000 */
[----:B------:R-:W-:Y:S01]  /*5c30*/  FMNMX.FTZ R212, R164, R159, !PT ;  /* 0x0000009fa4d47209 */ /* 0x000fe20007810000 */
[----:B------:R-:W2:Y:S01]  /*5c40*/  MUFU.TANH R21, R214 ;  /* 0x000000d600157308 */ /* 0x000ea20000002400 */
[----:B0-----:R-:W-:Y:S02]  /*5c50*/  FSEL R215, R163, -INF , P5 ;  /* 0xff800000a3d77808 */ /* 0x001fe40002800000 */
[----:B------:R-:W-:-:S02]  /*5c60*/  FMNMX.FTZ R157, R165, R212, !PT ;  /* 0x000000d4a59d7209 */ /* 0x000fc40007810000 */
[----:B------:R-:W-:Y:S02]  /*5c70*/  FMNMX.FTZ R162, R197, R162, !PT ;  /* 0x000000a2c5a27209 */ /* 0x000fe40007810000 */
[----:B------:R-:W-:Y:S01]  /*5c80*/  ISETP.GT.AND P4, PT, R170, 0x19, PT ;  /* 0x00000019aa00780c */ /* 0x000fe20003f84270 */
[----:B------:R-:W0:Y:S01]  /*5c90*/  MUFU.TANH R219, R219 ;  /* 0x000000db00db7308 */ /* 0x000e220000002400 */
[----:B-1----:R-:W-:Y:S02]  /*5ca0*/  FSEL R218, R166, -INF , P3 ;  /* 0xff800000a6da7808 */ /* 0x002fe40001800000 */
[----:B------:R-:W-:Y:S02]  /*5cb0*/  FMNMX.FTZ R166, R168, R157, !PT ;  /* 0x0000009da8a67209 */ /* 0x000fe40007810000 */
[----:B------:R-:W-:Y:S02]  /*5cc0*/  FMNMX.FTZ R157, R215, R162, !PT ;  /* 0x000000a2d79d7209 */ /* 0x000fe40007810000 */
[----:B------:R-:W-:Y:S01]  /*5cd0*/  FMNMX.FTZ R159, R169, R166, !PT ;  /* 0x000000a6a99f7209 */ /* 0x000fe20007810000 */
[----:B------:R-:W1:Y:S01]  /*5ce0*/  MUFU.TANH R220, R220 ;  /* 0x000000dc00dc7308 */ /* 0x000e620000002400 */
[----:B------:R-:W-:-:S02]  /*5cf0*/  FSEL R222, R171, -INF , P4 ;  /* 0xff800000abde7808 */ /* 0x000fc40002000000 */
[----:B------:R-:W-:Y:S02]  /*5d00*/  FMNMX.FTZ R157, R218, R157, !PT ;  /* 0x0000009dda9d7209 */ /* 0x000fe40007810000 */
[----:B------:R-:W-:Y:S02]  /*5d10*/  FMNMX.FTZ R162, R172, R159, !PT ;  /* 0x0000009faca27209 */ /* 0x000fe40007810000 */
[----:B------:R-:W-:Y:S01]  /*5d20*/  ISETP.GT.AND P5, PT, R170, 0x21, PT ;  /* 0x00000021aa00780c */ /* 0x000fe20003fa4270 */
[----:B------:R-:W3:Y:S01]  /*5d30*/  MUFU.TANH R175, R175 ;  /* 0x000000af00af7308 */ /* 0x000ee20000002400 */
[----:B--2---:R-:W-:Y:S02]  /*5d40*/  FSEL R216, R21, -INF , P6 ;  /* 0xff80000015d87808 */ /* 0x004fe40003000000 */
[----:B------:R-:W-:Y:S02]  /*5d50*/  FMNMX.FTZ R157, R222, R157, !PT ;  /* 0x0000009dde9d7209 */ /* 0x000fe40007810000 */
[----:B------:R-:W-:-:S02]  /*5d60*/  FMNMX.FTZ R159, R173, R162, !PT ;  /* 0x000000a2ad9f7209 */ /* 0x000fc40007810000 */
[----:B------:R-:W-:Y:S01]  /*5d70*/  ISETP.GT.AND P3, PT, R170, 0x28, PT ;  /* 0x00000028aa00780c */ /* 0x000fe20003f64270 */
[----:B------:R-:W2:Y:S01]  /*5d80*/  MUFU.TANH R178, R178 ;  /* 0x000000b200b27308 */ /* 0x000ea20000002400 */
[----:B0-----:R-:W-:Y:S02]  /*5d90*/  FSEL R219, R219, -INF , P5 ;  /* 0xff800000dbdb7808 */ /* 0x001fe40002800000 */
[----:B------:R-:W-:Y:S02]  /*5da0*/  FMNMX.FTZ R162, R216, R157, !PT ;  /* 0x0000009dd8a27209 */ /* 0x000fe40007810000 */
[----:B------:R-:W-:Y:S02]  /*5db0*/  FMNMX.FTZ R166, R176, R159, !PT ;  /* 0x0000009fb0a67209 */ /* 0x000fe40007810000 */
[----:B------:R-:W-:Y:S01]  /*5dc0*/  ISETP.GT.AND P4, PT, R170, 0x29, PT ;  /* 0x00000029aa00780c */ /* 0x000fe20003f84270 */
[----:B------:R-:W0:Y:S01]  /*5dd0*/  MUFU.TANH R179, R179 ;  /* 0x000000b300b37308 */ /* 0x000e220000002400 */
[----:B-1----:R-:W-:-:S02]  /*5de0*/  FSEL R220, R220, -INF , P3 ;  /* 0xff800000dcdc7808 */ /* 0x002fc40001800000 */
[----:B------:R-:W-:Y:S02]  /*5df0*/  FMNMX.FTZ R159, R219, R162, !PT ;  /* 0x000000a2db9f7209 */ /* 0x000fe40007810000 */
[----:B------:R-:W-:Y:S02]  /*5e00*/  ISETP.GT.AND P6, PT, R170, 0x30, PT ;  /* 0x00000030aa00780c */ /* 0x000fe40003fc4270 */
[----:B---3--:R-:W-:Y:S01]  /*5e10*/  FSEL R221, R175, -INF , P4 ;  /* 0xff800000afdd7808 */ /* 0x008fe20002000000 */
[----:B------:R-:W1:Y:S01]  /*5e20*/  MUFU.TANH R182, R182 ;  /* 0x000000b600b67308 */ /* 0x000e620000002400 */
[----:B------:R-:W-:Y:S02]  /*5e30*/  FMNMX.FTZ R162, R220, R159, !PT ;  /* 0x0000009fdca27209 */ /* 0x000fe40007810000 */
[----:B------:R-:W-:Y:S02]  /*5e40*/  FMNMX.FTZ R163, R177, R166, !PT ;  /* 0x000000a6b1a37209 */ /* 0x000fe40007810000 */
[----:B------:R-:W-:-:S02]  /*5e50*/  ISETP.GT.AND P5, PT, R170, 0x31, PT ;  /* 0x00000031aa00780c */ /* 0x000fc40003fa4270 */
[----:B--2---:R-:W-:Y:S01]  /*5e60*/  FSEL R212, R178, -INF , P6 ;  /* 0xff800000b2d47808 */ /* 0x004fe20003000000 */
[----:B------:R-:W2:Y:S01]  /*5e70*/  MUFU.TANH R183, R183 ;  /* 0x000000b700b77308 */ /* 0x000ea20000002400 */
[----:B------:R-:W-:Y:S02]  /*5e80*/  FMNMX.FTZ R159, R221, R162, !PT ;  /* 0x000000a2dd9f7209 */ /* 0x000fe40007810000 */
[----:B------:R-:W-:Y:S02]  /*5e90*/  FMNMX.FTZ R166, R180, R163, !PT ;  /* 0x000000a3b4a67209 */ /* 0x000fe40007810000 */
[----:B------:R-:W-:Y:S02]  /*5ea0*/  ISETP.GT.AND P3, PT, R170, 0x38, PT ;  /* 0x00000038aa00780c */ /* 0x000fe40003f64270 */
[----:B0-----:R-:W-:Y:S01]  /*5eb0*/  FSEL R213, R179, -INF , P5 ;  /* 0xff800000b3d57808 */ /* 0x001fe20002800000 */
[----:B------:R-:W0:Y:S01]  /*5ec0*/  MUFU.TANH R186, R186 ;  /* 0x000000ba00ba7308 */ /* 0x000e220000002400 */
[----:B------:R-:W-:-:S02]  /*5ed0*/  FMNMX.FTZ R162, R212, R159, !PT ;  /* 0x0000009fd4a27209 */ /* 0x000fc40007810000 */
[----:B------:R-:W-:Y:S02]  /*5ee0*/  FMNMX.FTZ R171, R181, R166, !PT ;  /* 0x000000a6b5ab7209 */ /* 0x000fe40007810000 */
[----:B------:R-:W-:Y:S02]  /*5ef0*/  ISETP.GT.AND P4, PT, R170, 0x39, PT ;  /* 0x00000039aa00780c */ /* 0x000fe40003f84270 */
[----:B-1----:R-:W-:Y:S01]  /*5f00*/  FSEL R214, R182, -INF , P3 ;  /* 0xff800000b6d67808 */ /* 0x002fe20001800000 */
[----:B------:R-:W1:Y:S01]  /*5f10*/  MUFU.TANH R187, R187 ;  /* 0x000000bb00bb7308 */ /* 0x000e620000002400 */
[----:B------:R-:W-:Y:S02]  /*5f20*/  FMNMX.FTZ R159, R213, R162, !PT ;  /* 0x000000a2d59f7209 */ /* 0x000fe40007810000 */
[----:B------:R-:W-:Y:S02]  /*5f30*/  FMNMX.FTZ R166, R184, R171, !PT ;  /* 0x000000abb8a67209 */ /* 0x000fe40007810000 */
[----:B------:R-:W-:-:S02]  /*5f40*/  ISETP.GT.AND P6, PT, R170, 0x40, PT ;  /* 0x00000040aa00780c */ /* 0x000fc40003fc4270 */
[----:B--2---:R-:W-:Y:S01]  /*5f50*/  FSEL R217, R183, -INF , P4 ;  /* 0xff800000b7d97808 */ /* 0x004fe20002000000 */
[----:B------:R1:W2:Y:S01]  /*5f60*/  MUFU.TANH R21, R190 ;  /* 0x000000be00157308 */ /* 0x0002a20000002400 */
[----:B------:R-:W-:Y:S02]  /*5f70*/  FMNMX.FTZ R162, R214, R159, !PT ;  /* 0x0000009fd6a27209 */ /* 0x000fe40007810000 */
[----:B------:R-:W-:Y:S02]  /*5f80*/  FMNMX.FTZ R171, R185, R166, !PT ;  /* 0x000000a6b9ab7209 */ /* 0x000fe40007810000 */
[----:B------:R-:W-:Y:S02]  /*5f90*/  ISETP.GT.AND P5, PT, R170, 0x41, PT ;  /* 0x00000041aa00780c */ /* 0x000fe40003fa4270 */
[----:B0-----:R-:W-:Y:S01]  /*5fa0*/  FSEL R183, R186, -INF , P6 ;  /* 0xff800000bab77808 */ /* 0x001fe20003000000 */
[----:B------:R2:W-:Y:S01]  /*5fb0*/  MUFU.TANH R157, R191 ;  /* 0x000000bf009d7308 */ /* 0x0005e20000002400 */
[----:B------:R-:W-:-:S02]  /*5fc0*/  FMNMX.FTZ R162, R217, R162, !PT ;  /* 0x000000a2d9a27209 */ /* 0x000fc40007810000 */
[----:B------:R-:W-:Y:S02]  /*5fd0*/  FMNMX.FTZ R178, R188, R171, !PT ;  /* 0x000000abbcb27209 */ /* 0x000fe40007810000 */
[C---:B------:R-:W-:Y:S02]  /*5fe0*/  ISETP.GT.AND P3, PT, R170.reuse, 0x48, PT ;  /* 0x00000048aa00780c */ /* 0x040fe40003f64270 */
[----:B-1----:R-:W-:Y:S01]  /*5ff0*/  FSEL R190, R187, -INF , P5 ;  /* 0xff800000bbbe7808 */ /* 0x002fe20002800000 */
[----:B------:R0:W1:Y:S01]  /*6000*/  MUFU.TANH R163, R194 ;  /* 0x000000c200a37308 */ /* 0x0000620000002400 */
[----:B------:R-:W-:Y:S01]  /*6010*/  FMNMX.FTZ R171, R183, R162, !PT ;  /* 0x000000a2b7ab7209 */ /* 0x000fe20007810000 */
[----:B------:R-:W-:Y:S01]  /*6020*/  IMAD.U32 R187, RZ, RZ, UR4 ;  /* 0x00000004ffbb7e24 */ /* 0x000fe2000f8e00ff */
[----:B------:R-:W-:Y:S01]  /*6030*/  FMNMX.FTZ R175, R189, R178, !PT ;  /* 0x000000b2bdaf7209 */ /* 0x000fe20007810000 */
[----:B------:R-:W-:Y:S01]  /*6040*/  UIMAD UR4, UR36, 0xc00, UR6 ;  /* 0x00000c00240478a4 */ /* 0x000fe2000f8e0206 */
[----:B------:R-:W-:-:S02]  /*6050*/  ISETP.GT.AND P4, PT, R170, 0x49, PT ;  /* 0x00000049aa00780c */ /* 0x000fc40003f84270 */
[----:B--2---:R-:W-:Y:S01]  /*6060*/  FSEL R191, R21, -INF , P3 ;  /* 0xff80000015bf7808 */ /* 0x004fe20001800000 */
[----:B------:R-:W2:Y:S01]  /*6070*/  MUFU.TANH R166, R195 ;  /* 0x000000c300a67308 */ /* 0x000ea20000002400 */
[----:B------:R-:W-:Y:S01]  /*6080*/  FMNMX.FTZ R162, R190, R171, !PT ;  /* 0x000000abbea27209 */ /* 0x000fe20007810000 */
[----:B0-----:R-:W0:Y:S01]  /*6090*/  S2R R194, SR_TID.X ;  /* 0x0000000000c27919 */ /* 0x001e220000002100 */
[----:B------:R-:W-:Y:S01]  /*60a0*/  FMNMX.FTZ R178, R192, R175, !PT ;  /* 0x000000afc0b27209 */ /* 0x000fe20007810000 */
[----:B------:R-:W-:Y:S01]  /*60b0*/  UMOV UR10, UR4 ;  /* 0x00000004000a7c82 */ /* 0x000fe20008000000 */
[C---:B------:R-:W-:Y:S02]  /*60c0*/  ISETP.GT.AND P5, PT, R170.reuse, 0x50, PT ;  /* 0x00000050aa00780c */ /* 0x040fe40003fa4270 */
[----:B------:R-:W-:Y:S01]  /*60d0*/  FMNMX.FTZ R21, R193, R178, !PT ;  /* 0x000000b2c1157209 */ /* 0x000fe20007810000 */
[----:B------:R3:W4:Y:S01]  /*60e0*/  MUFU.TANH R159, R198 ;  /* 0x000000c6009f7308 */ /* 0x0007220000002400 */
[----:B------:R-:W-:-:S02]  /*60f0*/  ISETP.GT.AND P3, PT, R170, 0x51, PT ;  /* 0x00000051aa00780c */ /* 0x000fc40003f64270 */
[----:B-1----:R-:W-:Y:S02]  /*6100*/  FSEL R163, R163, -INF , P5 ;  /* 0xff800000a3a37808 */ /* 0x002fe40002800000 */
[----:B------:R-:W-:-:S03]  /*6110*/  FMNMX.FTZ R21, R196, R21, !PT ;  /* 0x00000015c4157209 */ /* 0x000fc60007810000 */
[----:B------:R-:W1:Y:S01]  /*6120*/  MUFU.TANH R171, R199 ;  /* 0x000000c700ab7308 */ /* 0x000e620000002400 */
[----:B---3--:R-:W-:Y:S02]  /*6130*/  FSEL R198, R157, -INF , P4 ;  /* 0xff8000009dc67808 */ /* 0x008fe40002000000 */
[----:B------:R-:W-:Y:S02]  /*6140*/  FMNMX.FTZ R157, R191, R162, !PT ;  /* 0x000000a2bf9d7209 */ /* 0x000fe40007810000 */
[----:B------:R-:W-:Y:S01]  /*6150*/  ISETP.GT.AND P4, PT, R170, 0x58, PT ;  /* 0x00000058aa00780c */ /* 0x000fe20003f84270 */
[----:B------:R-:W3:Y:S01]  /*6160*/  SHFL.BFLY PT, R162, R21, 0x2, 0x1f ;  /* 0x0c401f0015a27f89 */ /* 0x000ee200000e0000 */
[----:B------:R-:W-:Y:S02]  /*6170*/  FMNMX.FTZ R178, R198, R157, !PT ;  /* 0x0000009dc6b27209 */ /* 0x000fe40007810000 */
[----:B--2---:R-:W-:Y:S02]  /*6180*/  FSEL R166, R166, -INF , P3 ;  /* 0xff800000a6a67808 */ /* 0x004fe40001800000 */
[----:B------:R-:W-:-:S02]  /*6190*/  FMNMX.FTZ R157, R163, R178, !PT ;  /* 0x000000b2a39d7209 */ /* 0x000fc40007810000 */
[----:B------:R-:W-:Y:S02]  /*61a0*/  ISETP.GT.AND P3, PT, R170, 0x59, PT ;  /* 0x00000059aa00780c */ /* 0x000fe40003f64270 */
[----:B----4-:R-:W-:Y:S02]  /*61b0*/  FSEL R170, R159, -INF , P4 ;  /* 0xff8000009faa7808 */ /* 0x010fe40002000000 */
[----:B------:R-:W-:Y:S02]  /*61c0*/  FMNMX.FTZ R157, R166, R157, !PT ;  /* 0x0000009da69d7209 */ /* 0x000fe40007810000 */
[----:B-1----:R-:W-:Y:S02]  /*61d0*/  FSEL R171, R171, -INF , P3 ;  /* 0xff800000abab7808 */ /* 0x002fe40001800000 */
[----:B------:R-:W-:Y:S02]  /*61e0*/  FMNMX.FTZ R178, R170, R157, !PT ;  /* 0x0000009daab27209 */ /* 0x000fe40007810000 */
[----:B0-----:R-:W-:-:S02]  /*61f0*/  SHF.R.U32.HI R195, RZ, 0x7, R194 ;  /* 0x00000007ffc37819 */ /* 0x001fc400000116c2 */
[----:B------:R-:W-:-:S05]  /*6200*/  FMNMX.FTZ R178, R171, R178, !PT ;  /* 0x000000b2abb27209 */ /* 0x000fca0007810000 */
[----:B------:R-:W0:Y:S01]  /*6210*/  SHFL.BFLY PT, R157, R178, 0x2, 0x1f ;  /* 0x0c401f00b29d7f89 */ /* 0x000e2200000e0000 */
[----:B---3--:R-:W-:-:S05]  /*6220*/  FMNMX.FTZ R162, R21, R162, !PT ;  /* 0x000000a215a27209 */ /* 0x008fca0007810000 */
        /* <DEDUP_REMOVED lines=8> */
[--C-:B------:R-:W-:Y:S01]  /*62b0*/  FFMA.FTZ R167, R153, UR5, -R175.reuse ;  /* 0x0000000599a77c23 */ /* 0x100fe200080108af */
[----:B------:R-:W-:Y:S01]  /*62c0*/  FSEL R153, R21, RZ, P3 ;  /* 0x000000ff15997208 */ /* 0x000fe20001800000 */
[--C-:B------:R-:W-:Y:S01]  /*62d0*/  FFMA.FTZ R162, R152, UR5, -R175.reuse ;  /* 0x0000000598a27c23 */ /* 0x100fe200080108af */
[--C-:B------:R-:W-:Y:S01]  /*62e0*/  FFMA.FTZ R174, R174, UR5, -R175.reuse ;  /* 0x00000005aeae7c23 */ /* 0x100fe200080108af */
[--C-:B------:R-:W-:Y:S01]  /*62f0*/  FFMA.FTZ R156, R156, UR5, -R175.reuse ;  /* 0x000000059c9c7c23 */ /* 0x100fe200080108af */
[----:B------:R-:W-:Y:S01]  /*6300*/  MUFU.EX2 R159, R159 ;  /* 0x0000009f009f7308 */ /* 0x000fe20000000800 */
[----:B------:R-:W-:Y:S01]  /*6310*/  FADD.FTZ R153, -R153, R210 ;  /* 0x000000d299997221 */ /* 0x000fe20000010100 */
[----:B0-----:R-:W-:Y:S01]  /*6320*/  FMNMX.FTZ R157, R179, R182, !PT ;  /* 0x000000b6b39d7209 */ /* 0x001fe20007810000 */
[----:B------:R-:W-:Y:S02]  /*6330*/  VIADD R210, R195, 0x8 ;  /* 0x00000008c3d27836 */ /* 0x000fe40000000000 */
[--C-:B------:R-:W-:Y:S01]  /*6340*/  FFMA.FTZ R160, R160, UR5, -R175.reuse ;  /* 0x00000005a0a07c23 */ /* 0x100fe200080108af */
[----:B------:R-:W-:Y:S01]  /*6350*/  FMUL.FTZ R194, R153, UR5 ;  /* 0x0000000599c27c20 */ /* 0x000fe20008410000 */
[C---:B------:R-:W-:Y:S01]  /*6360*/  FSETP.NEU.FTZ.AND P4, PT, R157.reuse, -INF , PT ;  /* 0xff8000009d00780b */ /* 0x040fe20003f9d000 */
[----:B------:R-:W-:Y:S01]  /*6370*/  FMUL.FTZ R199, R157, UR5 ;  /* 0x000000059dc77c20 */ /* 0x000fe20008410000 */
[----:B------:R-:W-:Y:S01]  /*6380*/  @!P2 VIADD R153, R187, 0x32440 ;  /* 0x00032440bb99a836 */ /* 0x000fe20000000000 */
[----:B------:R-:W0:Y:S01]  /*6390*/  MUFU.EX2 R162, R162 ;  /* 0x000000a200a27308 */ /* 0x000e220000000800 */
[----:B------:R-:W-:Y:S01]  /*63a0*/  FSEL R152, R157, RZ, P4 ;  /* 0x000000ff9d987208 */ /* 0x000fe20002000000 */
[--C-:B------:R-:W-:Y:S01]  /*63b0*/  FFMA.FTZ R161, R161, UR5, -R175.reuse ;  /* 0x00000005a1a17c23 */ /* 0x100fe200080108af */
[----:B------:R-:W-:Y:S01]  /*63c0*/  FSEL R199, R199, RZ, P4 ;  /* 0x000000ffc7c77208 */ /* 0x000fe20002000000 */
[----:B------:R-:W-:Y:S01]  /*63d0*/  FFMA.FTZ R164, R164, UR5, -R175 ;  /* 0x00000005a4a47c23 */ /* 0x000fe200080108af */
[----:B------:R-:W-:Y:S01]  /*63e0*/  @!P2 PRMT R153, RZ, 0x654, R153 ;  /* 0x00000654ff99a816 */ /* 0x000fe20000000099 */
[----:B------:R-:W-:Y:S01]  /*63f0*/  FADD.FTZ R152, -R152, R211 ;  /* 0x000000d398987221 */ /* 0x000fe20000010100 */
[----:B------:R-:W-:Y:S01]  /*6400*/  FFMA.FTZ R165, R165, UR5, -R175 ;  /* 0x00000005a5a57c23 */ /* 0x000fe200080108af */
[--C-:B------:R-:W-:Y:S01]  /*6410*/  FFMA.FTZ R182, R158, UR5, -R199.reuse ;  /* 0x000000059eb67c23 */ /* 0x100fe200080108c7 */
[----:B------:R-:W-:Y:S01]  /*6420*/  IADD3 R158, -R195, 0xb, RZ ;  /* 0x0000000bc39e7810 */ /* 0x000fe20007ffe1ff */
[----:B------:R-:W-:Y:S01]  /*6430*/  FMUL.FTZ R195, R152, UR5 ;  /* 0x0000000598c37c20 */ /* 0x000fe20008410000 */
[--C-:B------:R-:W-:Y:S01]  /*6440*/  FFMA.FTZ R178, R154, UR5, -R199.reuse ;  /* 0x000000059ab27c23 */ /* 0x100fe200080108c7 */
[--C-:B------:R-:W-:Y:S01]  /*6450*/  FFMA.FTZ R179, R155, UR5, -R199.reuse ;  /* 0x000000059bb37c23 */ /* 0x100fe200080108c7 */
[--C-:B------:R-:W-:Y:S01]  /*6460*/  FFMA.FTZ R186, R223, UR5, -R199.reuse ;  /* 0x00000005dfba7c23 */ /* 0x100fe200080108c7 */
        /* <DEDUP_REMOVED lines=8> */
[----:B------:R-:W-:Y:S01]  /*64f0*/  FFMA.FTZ R219, R220, UR5, -R199 ;  /* 0x00000005dcdb7c23 */ /* 0x000fe200080108c7 */
[----:B------:R-:W-:Y:S01]  /*6500*/  FFMA.FTZ R168, R168, UR5, -R175 ;  /* 0x00000005a8a87c23 */ /* 0x000fe200080108af */
[----:B------:R-:W0:Y:S01]  /*6510*/  MUFU.EX2 R195, R195 ;  /* 0x000000c300c37308 */ /* 0x000e220000000800 */
[--C-:B----4-:R-:W-:Y:S01]  /*6520*/  FFMA.FTZ R210, R215, UR5, -R199.reuse ;  /* 0x00000005d7d27c23 */ /* 0x110fe200080108c7 */
[----:B------:R-:W-:Y:S01]  /*6530*/  FFMA.FTZ R215, R222, UR5, -R199 ;  /* 0x00000005ded77c23 */ /* 0x000fe200080108c7 */
[--C-:B------:R-:W-:Y:S01]  /*6540*/  FFMA.FTZ R169, R169, UR5, -R175.reuse ;  /* 0x00000005a9a97c23 */ /* 0x100fe200080108af */
[----:B------:R-:W-:Y:S01]  /*6550*/  FFMA.FTZ R172, R172, UR5, -R175 ;  /* 0x00000005acac7c23 */ /* 0x000fe200080108af */
[--C-:B------:R-:W-:Y:S01]  /*6560*/  FFMA.FTZ R216, R216, UR5, -R199.reuse ;  /* 0x00000005d8d87c23 */ /* 0x100fe200080108c7 */
[----:B------:R-:W-:Y:S01]  /*6570*/  FFMA.FTZ R220, R221, UR5, -R199 ;  /* 0x00000005dddc7c23 */ /* 0x000fe200080108c7 */
[--C-:B------:R-:W-:Y:S01]  /*6580*/  FFMA.FTZ R173, R173, UR5, -R175.reuse ;  /* 0x00000005adad7c23 */ /* 0x100fe200080108af */
[----:B------:R-:W-:Y:S01]  /*6590*/  MUFU.EX2 R167, R167 ;  /* 0x000000a700a77308 */ /* 0x000fe20000000800 */
[-C--:B---3--:R-:W-:Y:S01]  /*65a0*/  FMUL.FTZ R24, R24, R194.reuse ;  /* 0x000000c218187220 */ /* 0x088fe20000410000 */
        /* <DEDUP_REMOVED lines=132> */
[----:B---3--:R-:W-:Y:S01]  /*6df0*/  F2FP.BF16.F32.PACK_AB R154, R174, R167 ;  /* 0x000000a7ae9a723e */ /* 0x008fe200000010ff */
[----:B------:R-:W0:Y:S01]  /*6e00*/  MUFU.EX2 R156, R156 ;  /* 0x0000009c009c7308 */ /* 0x000e220000000800 */
[----:B--2---:R-:W-:Y:S01]  /*6e10*/  F2FP.BF16.F32.PACK_AB R153, R179, R178 ;  /* 0x000000b2b399723e */ /* 0x004fe200000010ff */
[--C-:B------:R-:W-:Y:S01]  /*6e20*/  FFMA.FTZ R176, R176, UR5, -R175.reuse ;  /* 0x00000005b0b07c23 */ /* 0x100fe200080108af */
[----:B----4-:R-:W-:Y:S01]  /*6e30*/  F2FP.BF16.F32.PACK_AB R155, R186, R182 ;  /* 0x000000b6ba9b723e */ /* 0x010fe200000010ff */
[--C-:B------:R-:W-:Y:S01]  /*6e40*/  FFMA.FTZ R177, R177, UR5, -R175.reuse ;  /* 0x00000005b1b17c23 */ /* 0x100fe200080108af */
[----:B------:R-:W-:Y:S01]  /*6e50*/  FFMA.FTZ R180, R180, UR5, -R175 ;  /* 0x00000005b4b47c23 */ /* 0x000fe200080108af */
[--C-:B------:R-:W-:Y:S01]  /*6e60*/  FFMA.FTZ R212, R212, UR5, -R199.reuse ;  /* 0x00000005d4d47c23 */ /* 0x100fe200080108c7 */
[----:B------:R-:W-:Y:S01]  /*6e70*/  WARPGROUP.ARRIVE ;  /* 0x00000000000079c5 */ /* 0x000fe20000000000 */
[----:B------:R-:W2:Y:S01]  /*6e80*/  MUFU.EX2 R160, R160 ;  /* 0x000000a000a07308 */ /* 0x000ea20000000800 */
[--C-:B------:R-:W-:Y:S01]  /*6e90*/  FFMA.FTZ R213, R213, UR5, -R199.reuse ;  /* 0x00000005d5d57c23 */ /* 0x100fe200080108c7 */
[--C-:B------:R-:W-:Y:S01]  /*6ea0*/  FFMA.FTZ R214, R214, UR5, -R199.reuse ;  /* 0x00000005d6d67c23 */ /* 0x100fe200080108c7 */
[----:B------:R-:W-:Y:S01]  /*6eb0*/  FFMA.FTZ R217, R217, UR5, -R199 ;  /* 0x00000005d9d97c23 */ /* 0x000fe200080108c7 */
[--C-:B------:R-:W-:Y:S01]  /*6ec0*/  FFMA.FTZ R181, R181, UR5, -R175.reuse ;  /* 0x00000005b5b57c23 */ /* 0x100fe200080108af */
[----:B------:R-:W-:Y:S01]  /*6ed0*/  HGMMA.64x256x16.F32.BF16 R24, R152, gdesc[UR8].tnspB, R24, gsb0 ;  /* 0x43e0000898187df0 */ /* 0x000fe20008001818 */
[----:B------:R-:W-:Y:S01]  /*6ee0*/  UIADD3 UR10, UR4, 0x80, URZ ;  /* 0x00000080040a7890 */ /* 0x000fe2000fffe03f */
[--C-:B------:R-:W-:Y:S01]  /*6ef0*/  FFMA.FTZ R184, R184, UR5, -R175.reuse ;  /* 0x00000005b8b87c23 */ /* 0x100fe200080108af */
[----:B------:R-:W-:Y:S01]  /*6f00*/  MUFU.EX2 R161, R161 ;  /* 0x000000a100a17308 */ /* 0x000fe20000000800 */
[----:B------:R-:W-:Y:S01]  /*6f10*/  UMOV UR11, 0x40000040 ;  /* 0x40000040000b7882 */ /* 0x000fe20000000000 */
[--C-:B------:R-:W-:Y:S01]  /*6f20*/  FFMA.FTZ R185, R185, UR5, -R175.reuse ;  /* 0x00000005b9b97c23 */ /* 0x100fe200080108af */
[----:B------:R-:W-:Y:S01]  /*6f30*/  FFMA.FTZ R188, R188, UR5, -R175 ;  /* 0x00000005bcbc7c23 */ /* 0x000fe200080108af */
        /* <DEDUP_REMOVED lines=9> */
[--C-:B------:R-:W-:Y:S01]  /*6fd0*/  FFMA.FTZ R163, R163, UR5, -R199.reuse ;  /* 0x00000005a3a37c23 */ /* 0x100fe200080108c7 */
[--C-:B------:R-:W-:Y:S01]  /*6fe0*/  FFMA.FTZ R166, R166, UR5, -R199.reuse ;  /* 0x00000005a6a67c23 */ /* 0x100fe200080108c7 */
[--C-:B------:R-:W-:Y:S01]  /*6ff0*/  FFMA.FTZ R170, R170, UR5, -R199.reuse ;  /* 0x00000005aaaa7c23 */ /* 0x100fe200080108c7 */
[----:B------:R-:W-:Y:S01]  /*7000*/  MUFU.EX2 R197, R197 ;  /* 0x000000c500c57308 */ /* 0x000fe20000000800 */
[----:B------:R-:W-:Y:S01]  /*7010*/  FFMA.FTZ R171, R171, UR5, -R199 ;  /* 0x00000005abab7c23 */ /* 0x000fe200080108c7 */
[----:B------:R-:W-:Y:S01]  /*7020*/  FFMA.FTZ R159, R194, R0, R159 ;  /* 0x00000000c29f7223 */ /* 0x000fe2000001009f */
[----:B------:R-:W-:Y:S01]  /*7030*/  FFMA.FTZ R12, R195, R12, R178 ;  /* 0x0000000cc30c7223 */ /* 0x000fe200000100b2 */
[----:B------:R-:W-:Y:S01]  /*7040*/  ISETP.GT.AND P3, PT, R20, R13, PT ;  /* 0x0000000d1400720c */ /* 0x000fe20003f64270 */
[----:B------:R-:W-:-:S02]  /*7050*/  @!P2 VIADD R187, R187, 0x32460 ;  /* 0x00032460bbbba836 */ /* 0x000fc40000000000 */
[----:B------:R-:W-:Y:S01]  /*7060*/  FADD.FTZ R162, R162, R159 ;  /* 0x0000009fa2a27221 */ /* 0x000fe20000010000 */
[----:B------:R-:W-:Y:S01]  /*7070*/  FADD.FTZ R179, R179, R12 ;  /* 0x0000000cb3b37221 */ /* 0x000fe20000010000 */
[----:B------:R-:W3:Y:S01]  /*7080*/  MUFU.EX2 R210, R210 ;  /* 0x000000d200d27308 */ /* 0x000ee20000000800 */
[----:B------:R-:W-:Y:S02]  /*7090*/  VIADD R20, R20, 0xffffffff ;  /* 0xffffffff14147836 */ /* 0x000fe40000000000 */
[----:B------:R-:W-:Y:S01]  /*70a0*/  FADD.FTZ R167, R167, R162 ;  /* 0x000000a2a7a77221 */ /* 0x000fe20000010000 */
[----:B------:R-:W-:Y:S01]  /*70b0*/  FADD.FTZ R179, R182, R179 ;  /* 0x000000b3b6b37221 */ /* 0x000fe20000010000 */
[----:B------:R-:W-:Y:S02]  /*70c0*/  @!P2 PRMT R187, RZ, 0x654, R187 ;  /* 0x00000654ffbba816 */ /* 0x000fe400000000bb */
[----:B------:R-:W-:Y:S01]  /*70d0*/  FADD.FTZ R167, R174, R167 ;  /* 0x000000a7aea77221 */ /* 0x000fe20000010000 */
[----:B------:R-:W-:Y:S01]  /*70e0*/  FADD.FTZ R186, R186, R179 ;  /* 0x000000b3baba7221 */ /* 0x000fe20000010000 */
[----:B------:R-:W-:Y:S02]  /*70f0*/  MUFU.EX2 R211, R211 ;  /* 0x000000d300d37308 */ /* 0x000fe40000000800 */
[----:B0-----:R-:W-:-:S06]  /*7100*/  FADD.FTZ R167, R156, R167 ;  /* 0x000000a79ca77221 */ /* 0x001fcc0000010000 */
[----:B------:R-:W0:Y:S08]  /*7110*/  MUFU.EX2 R215, R215 ;  /* 0x000000d700d77308 */ /* 0x000e300000000800 */
[----:B------:R-:W-:Y:S08]  /*7120*/  MUFU.EX2 R165, R165 ;  /* 0x000000a500a57308 */ /* 0x000ff00000000800 */
[----:B------:R-:W-:Y:S08]  /*7130*/  MUFU.EX2 R168, R168 ;  /* 0x000000a800a87308 */ /* 0x000ff00000000800 */
[----:B------:R-:W-:Y:S08]  /*7140*/  MUFU.EX2 R169, R169 ;  /* 0x000000a900a97308 */ /* 0x000ff00000000800 */
[----:B------:R-:W-:Y:S08]  /*7150*/  MUFU.EX2 R172, R172 ;  /* 0x000000ac00ac7308 */ /* 0x000ff00000000800 */
[----:B------:R-:W4:Y:S08]  /*7160*/  MUFU.EX2 R216, R216 ;  /* 0x000000d800d87308 */ /* 0x000f300000000800 */
        /* <DEDUP_REMOVED lines=22> */
[----:B------:R-:W-:Y:S01]  /*72d0*/  MUFU.EX2 R196, R196 ;  /* 0x000000c400c47308 */ /* 0x000fe20000000800 */
[----:B------:R-:W-:-:S02]  /*72e0*/  WARPGROUP.DEPBAR.LE gsb0, 0x0 ;  /* 0x00008000000079c5 */ /* 0x000fc40000010000 */
[C---:B--2---:R-:W-:Y:S01]  /*72f0*/  F2FP.BF16.F32.PACK_AB R152, R160.reuse, R156 ;  /* 0x0000009ca098723e */ /* 0x044fe200000010ff */
[----:B------:R-:W-:Y:S01]  /*7300*/  FADD.FTZ R160, R160, R167 ;  /* 0x000000a7a0a07221 */ /* 0x000fe20000010000 */
[----:B---3--:R-:W-:-:S03]  /*7310*/  F2FP.BF16.F32.PACK_AB R153, R210, R197 ;  /* 0x000000c5d299723e */ /* 0x008fc600000010ff */
[----:B------:R-:W-:Y:S01]  /*7320*/  MUFU.EX2 R163, R163 ;  /* 0x000000a300a37308 */ /* 0x000fe20000000800 */
[----:B------:R-:W-:Y:S01]  /*7330*/  F2FP.BF16.F32.PACK_AB R154, R164, R161 ;  /* 0x000000a1a49a723e */ /* 0x000fe200000010ff */
[----:B------:R-:W-:Y:S01]  /*7340*/  FADD.FTZ R197, R197, R186 ;  /* 0x000000bac5c57221 */ /* 0x000fe20000010000 */
[----:B0-----:R-:W-:Y:S01]  /*7350*/  F2FP.BF16.F32.PACK_AB R155, R215, R211 ;  /* 0x000000d3d79b723e */ /* 0x001fe200000010ff */
[----:B------:R-:W-:Y:S02]  /*7360*/  FADD.FTZ R161, R161, R160 ;  /* 0x000000a0a1a17221 */ /* 0x000fe40000010000 */
[----:B------:R-:W-:Y:S01]  /*7370*/  FADD.FTZ R210, R210, R197 ;  /* 0x000000c5d2d27221 */ /* 0x000fe20000010000 */
[----:B------:R-:W-:Y:S01]  /*7380*/  WARPGROUP.ARRIVE ;  /* 0x00000000000079c5 */ /* 0x000fe20000000000 */
[----:B------:R-:W0:Y:S01]  /*7390*/  MUFU.EX2 R166, R166 ;  /* 0x000000a600a67308 */ /* 0x000e220000000800 */
        /* <DEDUP_REMOVED lines=8> */
[----:B------:R-:W-:Y:S02]  /*7420*/  IMAD.MOV.U32 R210, RZ, RZ, R21 ;  /* 0x000000ffffd27224 */ /* 0x000fe400078e0015 */
[----:B----4-:R-:W-:-:S05]  /*7430*/  FADD.FTZ R215, R216, R215 ;  /* 0x000000d7d8d77221 */ /* 0x010fca0000010000 */
        /* <DEDUP_REMOVED lines=13> */
[----:B------:R-:W-:-:S03]  /*7510*/  FADD.FTZ R172, R172, R169 ;  /* 0x000000a9acac7221 */ /* 0x000fc60000010000 */
        /* <DEDUP_REMOVED lines=55> */
.L_x_14548:
[----:B------:R-:W-:-:S13]  /*7890*/  ISETP.GE.AND P1, PT, R20, RZ, PT ;  /* 0x000000ff1400720c */ /* 0x000fda0003f26270 */
[----:B------:R-:W-:Y:S05]  /*78a0*/  @!P1 BRA `(.L_x_14558) ;  /* 0x0000002800409947 */ /* 0x000fea0003800000 */
[----:B------:R-:W-:Y:S02]  /*78b0*/  IMAD.MOV.U32 R201, RZ, RZ, R157 ;  /* 0x000000ffffc97224 */ /* 0x000fe400078e009d */
[----:B------:R-:W-:-:S07]  /*78c0*/  IMAD.MOV.U32 R13, RZ, RZ, R21 ;  /* 0x000000ffff0d7224 */ /* 0x000fce00078e0015 */
.L_x_14567:
[----:B------:R-:W-:-:S04]  /*78d0*/  UIADD3 UR36, UR36, 0x1, URZ ;  /* 0x0000000124247890 */ /* 0x000fc8000fffe03f */
[----:B------:R-:W-:-:S04]  /*78e0*/  UISETP.NE.AND UP0, UPT, UR36, 0x2, UPT ;  /* 0x000000022400788c */ /* 0x000fc8000bf05270 */
[----:B------:R-:W-:Y:S02]  /*78f0*/  USEL UR4, URZ, 0x1, UP0 ;  /* 0x000000013f047887 */ /* 0x000fe40008000000 */
[----:B------:R-:W-:Y:S02]  /*7900*/  USEL UR36, UR36, URZ, UP0 ;  /* 0x0000003f24247287 */ /* 0x000fe40008000000 */
[----:B------:R-:W-:Y:S01]  /*7910*/  ULOP3.LUT UR37, UR37, UR4, URZ, 0x3c, !UPT ;  /* 0x0000000425257292 */ /* 0x000fe2000f8e3c3f */
[----:B-1----:R-:W-:Y:S11]  /*7920*/  @!P0 BRA `(.L_x_14559) ;  /* 0x0000000000048947 */ /* 0x002ff60003800000 */
[----:B------:R-:W-:Y:S01]  /*7930*/  BPT.TRAP 0x1 ;  /* 0x000000040000795c */ /* 0x000fe20000300000 */
.L_x_14559:
        /* <DEDUP_REMOVED lines=9> */
.L_x_14560:
[----:B--2---:R-:W-:Y:S05]  /*79d0*/  @P1 BRA `(.L_x_14561) ;  /* 0x0000000000081947 */ /* 0x004fea0003800000 */
[----:B------:R-:W2:Y:S02]  /*79e0*/  SYNCS.PHASECHK.TRANS64.TRYWAIT P1, [UR4+0x32430], R21 ;  /* 0x03243015ff0075a7 */ /* 0x000ea40008020144 */
[----:B--2---:R-:W-:Y:S05]  /*79f0*/  @!P1 BRA `(.L_x_14562) ;  /* 0x000000d000ec9947 */ /* 0x004fea0003800000 */
.L_x_14561:
[----:B------:R-:W-:Y:S01]  /*7a00*/  R2UR UR56, R22 ;  /* 0x00000000163872ca */ /* 0x000fe200000e0000 */
[----:B------:R-:W-:Y:S01]  /*7a10*/  UIMAD UR5, UR36, 0x300, UR61 ;  /* 0x00000300240578a4 */ /* 0x000fe2000f8e023d */
[----:B------:R-:W-:Y:S01]  /*7a20*/  R2UR UR57, R23 ;  /* 0x00000000173972ca */ /* 0x000fe200000e0000 */
[----:B0-2---:R-:W-:Y:S01]  /*7a30*/  WARPGROUP.ARRIVE ;  /* 0x00000000000079c5 */ /* 0x005fe20000000000 */
        /* <DEDUP_REMOVED lines=27> */
.L_x_14563:
[----:B------:R0:W2:Y:S01]  /*7bf0*/  SYNCS.PHASECHK.TRANS64.TRYWAIT P1, [UR4+0x32450], R21 ;  /* 0x03245015ff0075a7 */ /* 0x0000a20008020144 */
[----:B------:R-:W-:Y:S05]  /*7c00*/  @!P0 BRA `(.L_x_14564) ;  /* 0x0000000000048947 */ /* 0x000fea0003800000 */
[----:B------:R-:W-:Y:S01]  /*7c10*/  BPT.TRAP 0x1 ;  /* 0x000000040000795c */ /* 0x000fe20000300000 */
.L_x_14564:
[----:B--2---:R-:W-:Y:S05]  /*7c20*/  @P1 BRA `(.L_x_14565) ;  /* 0x0000000000081947 */ /* 0x004fea0003800000 */
[----:B------:R-:W2:Y:S02]  /*7c30*/  SYNCS.PHASECHK.TRANS64.TRYWAIT P1, [UR4+0x32450], R21 ;  /* 0x03245015ff0075a7 */ /* 0x000ea40008020144 */
[----:B--2---:R-:W-:Y:S05]  /*7c40*/  @!P1 BRA `(.L_x_14566) ;  /* 0x000000d000709947 */ /* 0x004fea0003800000 */
.L_x_14565:
        /* <DEDUP_REMOVED lines=99> */
[----:B--2---:R-:W-:Y:S01]  /*8280*/  FMUL.FTZ R202, R156, UR5 ;  /* 0x000000059cca7c20 */ /* 0x004fe20008410000 */
        /* <DEDUP_REMOVED lines=48> */
[----:B------:R-:W-:-:S03]  /*8590*/  FMUL.FTZ R199, R199, UR5 ;  /* 0x00000005c7c77c20 */ /* 0x000fc60008410000 */
        /* <DEDUP_REMOVED lines=28> */
[----:B------:R-:W-:Y:S01]  /*8760*/  FMUL.FTZ R193, R197, UR5 ;  /* 0x00000005c5c17c20 */ /* 0x000fe20008410000 */
[----:B------:R-:W-:-:S04]  /*8770*/  FMUL.FTZ R197, R198, UR5 ;  /* 0x00000005c6c57c20 */ /* 0x000fc80008410000 */
        /* <DEDUP_REMOVED lines=60> */
[----:B-1----:R-:W-:Y:S02]  /*8b40*/  FMNMX.FTZ R194, R190, R21, !PT ;  /* 0x00000015bec27209 */ /* 0x002fe40007810000 */
[----:B------:R-:W1:Y:S05]  /*8b50*/  SHFL.BFLY PT, R21, R198, 0x1, 0x1f ;  /* 0x0c201f00c6157f89 */ /* 0x000e6a00000e0000 */
[----:B------:R-:W3:Y:S01]  /*8b60*/  MUFU.TANH R199, R199 ;  /* 0x000000c700c77308 */ /* 0x000ee20000002400 */
[----:B--2---:R-:W-:-:S04]  /*8b70*/  FMNMX.FTZ R194, R195, R194, !PT ;  /* 0x000000c2c3c27209 */ /* 0x004fc80007810000 */
[----:B0-----:R-:W-:-:S04]  /*8b80*/  FMNMX.FTZ R194, R197, R194, !PT ;  /* 0x000000c2c5c27209 */ /* 0x001fc80007810000 */
[----:B---3--:R-:W-:Y:S02]  /*8b90*/  FMNMX.FTZ R194, R199, R194, !PT ;  /* 0x000000c2c7c27209 */ /* 0x008fe40007810000 */
[----:B-1----:R-:W-:-:S03]  /*8ba0*/  FMNMX.FTZ R21, R198, R21, !PT ;  /* 0x00000015c6157209 */ /* 0x002fc60007810000 */
[----:B------:R-:W0:Y:S02]  /*8bb0*/  SHFL.BFLY PT, R157, R194, 0x2, 0x1f ;  /* 0x0c401f00c29d7f89 */ /* 0x000e2400000e0000 */
[C---:B------:R-:W-:Y:S01]  /*8bc0*/  FMUL.FTZ R213, R21.reuse, UR5 ;  /* 0x0000000515d57c20 */ /* 0x040fe20008410000 */
[----:B------:R-:W-:-:S03]  /*8bd0*/  FADD.FTZ R13, -R21, R13 ;  /* 0x0000000d150d7221 */ /* 0x000fc60000010100 */
[--C-:B------:R-:W-:Y:S01]  /*8be0*/  FFMA.FTZ R215, R152, UR5, -R213.reuse ;  /* 0x0000000598d77c23 */ /* 0x100fe200080108d5 */
[--C-:B------:R-:W-:Y:S01]  /*8bf0*/  FFMA.FTZ R196, R153, UR5, -R213.reuse ;  /* 0x0000000599c47c23 */ /* 0x100fe200080108d5 */
[----:B------:R-:W-:Y:S01]  /*8c00*/  FMUL.FTZ R13, R13, UR5 ;  /* 0x000000050d0d7c20 */ /* 0x000fe20008410000 */
[--C-:B------:R-:W-:Y:S01]  /*8c10*/  FFMA.FTZ R198, R202, UR5, -R213.reuse ;  /* 0x00000005cac67c23 */ /* 0x100fe200080108d5 */
[----:B------:R-:W-:Y:S02]  /*8c20*/  VIADD R153, R218, 0x8 ;  /* 0x00000008da997836 */ /* 0x000fe40000000000 */
        /* <DEDUP_REMOVED lines=13> */
[----:B0-----:R-:W-:Y:S01]  /*8d00*/  FMNMX.FTZ R157, R194, R157, !PT ;  /* 0x0000009dc29d7209 */ /* 0x001fe20007810000 */
[--C-:B------:R-:W-:Y:S01]  /*8d10*/  FFMA.FTZ R177, R177, UR5, -R213.reuse ;  /* 0x00000005b1b17c23 */ /* 0x100fe200080108d5 */
[--C-:B------:R-:W-:Y:S01]  /*8d20*/  FFMA.FTZ R179, R179, UR5, -R213.reuse ;  /* 0x00000005b3b37c23 */ /* 0x100fe200080108d5 */
[--C-:B------:R-:W-:Y:S01]  /*8d30*/  FFMA.FTZ R178, R178, UR5, -R213.reuse ;  /* 0x00000005b2b27c23 */ /* 0x100fe200080108d5 */
[--C-:B------:R-:W-:Y:S01]  /*8d40*/  FFMA.FTZ R180, R180, UR5, -R213.reuse ;  /* 0x00000005b4b47c23 */ /* 0x100fe200080108d5 */
[----:B------:R-:W0:Y:S01]  /*8d50*/  SHFL.BFLY PT, R214, R157, 0x1, 0x1f ;  /* 0x0c201f009dd67f89 */ /* 0x000e2200000e0000 */
[----:B------:R2:W-:Y:S01]  /*8d60*/  MUFU.EX2 R194, R215 ;  /* 0x000000d700c27308 */ /* 0x0005e20000000800 */
[--C-:B------:R-:W-:Y:S01]  /*8d70*/  FFMA.FTZ R185, R185, UR5, -R213.reuse ;  /* 0x00000005b9b97c23 */ /* 0x100fe200080108d5 */
[--C-:B------:R-:W-:Y:S01]  /*8d80*/  FFMA.FTZ R187, R187, UR5, -R213.reuse ;  /* 0x00000005bbbb7c23 */ /* 0x100fe200080108d5 */
[--C-:B------:R-:W-:Y:S01]  /*8d90*/  FFMA.FTZ R219, R188, UR5, -R213.reuse ;  /* 0x00000005bcdb7c23 */ /* 0x100fe200080108d5 */
[--C-:B------:R-:W-:Y:S01]  /*8da0*/  FFMA.FTZ R188, R192, UR5, -R213.reuse ;  /* 0x00000005c0bc7c23 */ /* 0x100fe200080108d5 */
[--C-:B------:R-:W-:Y:S01]  /*8db0*/  FFMA.FTZ R186, R186, UR5, -R213.reuse ;  /* 0x00000005baba7c23 */ /* 0x100fe200080108d5 */
[----:B------:R-:W-:-:S02]  /*8dc0*/  FFMA.FTZ R193, R193, UR5, -R213 ;  /* 0x00000005c1c17c23 */ /* 0x000fc400080108d5 */
        /* <DEDUP_REMOVED lines=15> */
[----:B0-----:R-:W-:Y:S01]  /*8ec0*/  FMNMX.FTZ R157, R157, R214, !PT ;  /* 0x000000d69d9d7209 */ /* 0x001fe20007810000 */
[----:B------:R-:W-:-:S02]  /*8ed0*/  IMAD.U32 R214, RZ, RZ, UR4 ;  /* 0x00000004ffd67e24 */ /* 0x000fc4000f8e00ff */
[-C--:B------:R-:W-:Y:S01]  /*8ee0*/  FMUL.FTZ R49, R49, R13.reuse ;  /* 0x0000000d31317220 */ /* 0x080fe20000410000 */
[-C--:B------:R-:W-:Y:S01]  /*8ef0*/  FMUL.FTZ R52, R52, R13.reuse ;  /* 0x0000000d34347220 */ /* 0x080fe20000410000 */
[-C--:B------:R-:W-:Y:S01]  /*8f00*/  FMUL.FTZ R53, R53, R13.reuse ;  /* 0x0000000d35357220 */ /* 0x080fe20000410000 */
[C---:B------:R-:W-:Y:S01]  /*8f10*/  FADD.FTZ R152, -R157.reuse, R201 ;  /* 0x000000c99d987221 */ /* 0x040fe20000010100 */
[----:B------:R-:W-:Y:S01]  /*8f20*/  FMUL.FTZ R217, R157, UR5 ;  /* 0x000000059dd97c20 */ /* 0x000fe20008410000 */
[-C--:B------:R-:W-:Y:S01]  /*8f30*/  FMUL.FTZ R56, R56, R13.reuse ;  /* 0x0000000d38387220 */ /* 0x080fe20000410000 */
[-C--:B------:R-:W-:Y:S01]  /*8f40*/  FMUL.FTZ R57, R57, R13.reuse ;  /* 0x0000000d39397220 */ /* 0x080fe20000410000 */
[----:B------:R-:W-:Y:S01]  /*8f50*/  FMUL.FTZ R201, R152, UR5 ;  /* 0x0000000598c97c20 */ /* 0x000fe20008410000 */
[----:B------:R-:W-:Y:S02]  /*8f60*/  @!P2 VIADD R152, R214, 0x32440 ;  /* 0x00032440d698a836 */ /* 0x000fe40000000000 */
[--C-:B------:R-:W-:Y:S01]  /*8f70*/  FFMA.FTZ R216, R158, UR5, -R217.reuse ;  /* 0x000000059ed87c23 */ /* 0x100fe200080108d9 */
[----:B------:R-:W-:Y:S01]  /*8f80*/  IADD3 R158, -R218, 0xb, RZ ;  /* 0x0000000bda9e7810 */ /* 0x000fe20007ffe1ff */
[--C-:B------:R-:W-:Y:S01]  /*8f90*/  FFMA.FTZ R210, R154, UR5, -R217.reuse ;  /* 0x000000059ad27c23 */ /* 0x100fe200080108d9 */
[--C-:B--2---:R-:W-:Y:S01]  /*8fa0*/  FFMA.FTZ R215, R155, UR5, -R217.reuse ;  /* 0x000000059bd77c23 */ /* 0x104fe200080108d9 */
[----:B------:R-:W-:Y:S01]  /*8fb0*/  @!P2 PRMT R152, RZ, 0x654, R152 ;  /* 0x00000654ff98a816 */ /* 0x000fe20000000098 */
[--C-:B------:R-:W-:Y:S01]  /*8fc0*/  FFMA.FTZ R211, R211, UR5, -R217.reuse ;  /* 0x00000005d3d37c23 */ /* 0x100fe200080108d9 */
        /* <DEDUP_REMOVED lines=119> */
[----:B------:R-:W-:Y:S01]  /*9740*/  UIMAD UR4, UR36, 0xc00, UR6 ;  /* 0x00000c00240478a4 */ /* 0x000fe2000f8e0206 */
[----:B------:R-:W-:Y:S01]  /*9750*/  F2FP.BF16.F32.PACK_AB R154, R202, R198 ;  /* 0x000000c6ca9a723e */ /* 0x000fe200000010ff */
[--C-:B------:R-:W-:Y:S01]  /*9760*/  FFMA.FTZ R160, R160, UR5, -R217.reuse ;  /* 0x00000005a0a07c23 */ /* 0x100fe200080108d9 */
[----:B---3--:R-:W-:Y:S01]  /*9770*/  F2FP.BF16.F32.PACK_AB R153, R215, R210 ;  /* 0x000000d2d799723e */ /* 0x008fe200000010ff */
[--C-:B------:R-:W-:Y:S01]  /*9780*/  FFMA.FTZ R161, R161, UR5, -R217.reuse ;  /* 0x00000005a1a17c23 */ /* 0x100fe200080108d9 */
[----:B----4-:R-:W-:Y:S01]  /*9790*/  F2FP.BF16.F32.PACK_AB R155, R211, R216 ;  /* 0x000000d8d39b723e */ /* 0x010fe200000010ff */
        /* <DEDUP_REMOVED lines=25> */
[----:B------:R-:W-:Y:S01]  /*9930*/  FFMA.FTZ R197, R199, UR5, -R217 ;  /* 0x00000005c7c57c23 */ /* 0x000fe200080108d9 */
[----:B------:R-:W-:Y:S01]  /*9940*/  FFMA.FTZ R13, R13, R0, R194 ;  /* 0x000000000d0d7223 */ /* 0x000fe200000100c2 */
[----:B------:R-:W-:Y:S01]  /*9950*/  FFMA.FTZ R12, R201, R12, R210 ;  /* 0x0000000cc90c7223 */ /* 0x000fe200000100d2 */
[----:B------:R-:W2:Y:S01]  /*9960*/  MUFU.EX2 R164, R164 ;  /* 0x000000a400a47308 */ /* 0x000ea20000000800 */
[----:B------:R-:W-:-:S02]  /*9970*/  @!P2 VIADD R214, R214, 0x32460 ;  /* 0x00032460d6d6a836 */ /* 0x000fc40000000000 */
[----:B------:R-:W-:Y:S01]  /*9980*/  FADD.FTZ R13, R196, R13 ;  /* 0x0000000dc40d7221 */ /* 0x000fe20000010000 */
[----:B------:R-:W-:Y:S01]  /*9990*/  FADD.FTZ R215, R215, R12 ;  /* 0x0000000cd7d77221 */ /* 0x000fe20000010000 */
[----:B------:R-:W-:Y:S02]  /*99a0*/  IMAD.MOV.U32 R201, RZ, RZ, R157 ;  /* 0x000000ffffc97224 */ /* 0x000fe400078e009d */
[----:B------:R-:W-:Y:S01]  /*99b0*/  FADD.FTZ R13, R198, R13 ;  /* 0x0000000dc60d7221 */ /* 0x000fe20000010000 */
[----:B------:R-:W-:Y:S01]  /*99c0*/  FADD.FTZ R216, R216, R215 ;  /* 0x000000d7d8d87221 */ /* 0x000fe20000010000 */
[----:B------:R-:W-:Y:S01]  /*99d0*/  MUFU.EX2 R160, R160 ;  /* 0x000000a000a07308 */ /* 0x000fe20000000800 */
[----:B------:R-:W-:Y:S01]  /*99e0*/  @!P2 PRMT R214, RZ, 0x654, R214 ;  /* 0x00000654ffd6a816 */ /* 0x000fe200000000d6 */
[----:B------:R-:W-:Y:S01]  /*99f0*/  FADD.FTZ R13, R202, R13 ;  /* 0x0000000dca0d7221 */ /* 0x000fe20000010000 */
[----:B------:R-:W-:-:S05]  /*9a00*/  FADD.FTZ R211, R211, R216 ;  /* 0x000000d8d3d37221 */ /* 0x000fca0000010000 */
[----:B------:R-:W3:Y:S08]  /*9a10*/  MUFU.EX2 R161, R161 ;  /* 0x000000a100a17308 */ /* 0x000ef00000000800 */
[----:B------:R-:W-:Y:S08]  /*9a20*/  MUFU.EX2 R166, R166 ;  /* 0x000000a600a67308 */ /* 0x000ff00000000800 */
[----:B------:R-:W4:Y:S08]  /*9a30*/  MUFU.EX2 R212, R212 ;  /* 0x000000d400d47308 */ /* 0x000f300000000800 */
[----:B------:R-:W5:Y:S08]  /*9a40*/  MUFU.EX2 R163, R163 ;  /* 0x000000a300a37308 */ /* 0x000f700000000800 */
[----:B------:R-:W1:Y:S08]  /*9a50*/  MUFU.EX2 R165, R165 ;  /* 0x000000a500a57308 */ /* 0x000e700000000800 */
[----:B------:R-:W1:Y:S08]  /*9a60*/  MUFU.EX2 R169, R169 ;  /* 0x000000a900a97308 */ /* 0x000e700000000800 */
[----:B------:R-:W1:Y:S08]  /*9a70*/  MUFU.EX2 R171, R171 ;  /* 0x000000ab00ab7308 */ /* 0x000e700000000800 */
[----:B------:R-:W-:Y:S08]  /*9a80*/  MUFU.EX2 R167, R167 ;  /* 0x000000a700a77308 */ /* 0x000ff00000000800 */
        /* <DEDUP_REMOVED lines=26> */
[----:B------:R-:W0:Y:S01]  /*9c30*/  MUFU.EX2 R193, R193 ;  /* 0x000000c100c17308 */ /* 0x000e220000000800 */
[----:B---3--:R-:W-:Y:S01]  /*9c40*/  F2FP.BF16.F32.PACK_AB R153, R161, R160 ;  /* 0x000000a0a199723e */ /* 0x008fe200000010ff */
[----:B------:R-:W-:Y:S01]  /*9c50*/  FADD.FTZ R160, R160, R211 ;  /* 0x000000d3a0a07221 */ /* 0x000fe20000010000 */
[----:B----4-:R-:W-:Y:S01]  /*9c60*/  F2FP.BF16.F32.PACK_AB R155, R212, R166 ;  /* 0x000000a6d49b723e */ /* 0x010fe200000010ff */
[----:B------:R-:W-:Y:S01]  /*9c70*/  FADD.FTZ R159, R159, R156 ;  /* 0x0000009c9f9f7221 */ /* 0x000fe20000010000 */
[----:B------:R-:W-:Y:S02]  /*9c80*/  IMAD.MOV.U32 R13, RZ, RZ, R21 ;  /* 0x000000ffff0d7224 */ /* 0x000fe400078e0015 */
        /* <DEDUP_REMOVED lines=9> */
[----:B------:R-:W2:Y:S01]  /*9d20*/  MUFU.EX2 R195, R195 ;  /* 0x000000c300c37308 */ /* 0x000ea20000000800 */
[----:B------:R-:W-:Y:S01]  /*9d30*/  FADD.FTZ R212, R212, R161 ;  /* 0x000000a1d4d47221 */ /* 0x000fe20000010000 */
[----:B-----5:R-:W-:-:S04]  /*9d40*/  FADD.FTZ R164, R163, R164 ;  /* 0x000000a4a3a47221 */ /* 0x020fc80000010000 */
[----:B-1----:R-:W-:Y:S02]  /*9d50*/  FADD.FTZ R164, R165, R164 ;  /* 0x000000a4a5a47221 */ /* 0x002fe40000010000 */
[----:B------:R-:W-:Y:S02]  /*9d60*/  MUFU.EX2 R192, R192 ;  /* 0x000000c000c07308 */ /* 0x000fe40000000800 */
[----:B------:R-:W-:-:S06]  /*9d70*/  FADD.FTZ R164, R169, R164 ;  /* 0x000000a4a9a47221 */ /* 0x000fcc0000010000 */
[----:B------:R-:W1:Y:S01]  /*9d80*/  MUFU.EX2 R197, R197 ;  /* 0x000000c500c57308 */ /* 0x000e620000000800 */
[----:B------:R-:W-:Y:S02]  /*9d90*/  WARPGROUP.DEPBAR.LE gsb0, 0x0 ;  /* 0x00008000000079c5 */ /* 0x000fe40000010000 */
[----:B------:R-:W-:Y:S02]  /*9da0*/  F2FP.BF16.F32.PACK_AB R152, R165, R163 ;  /* 0x000000a3a598723e */ /* 0x000fe400000010ff */
[C---:B------:R-:W-:Y:S01]  /*9db0*/  F2FP.BF16.F32.PACK_AB R154, R171.reuse, R169 ;  /* 0x000000a9ab9a723e */ /* 0x040fe200000010ff */
[----:B------:R-:W-:Y:S01]  /*9dc0*/  FADD.FTZ R171, R171, R164 ;  /* 0x000000a4abab7221 */ /* 0x000fe20000010000 */
[----:B------:R-:W-:Y:S01]  /*9dd0*/  F2FP.BF16.F32.PACK_AB R153, R168, R167 ;  /* 0x000000a7a899723e */ /* 0x000fe200000010ff */
[----:B------:R-:W-:Y:S01]  /*9de0*/  FADD.FTZ R167, R167, R212 ;  /* 0x000000d4a7a77221 */ /* 0x000fe20000010000 */
[----:B------:R-:W-:Y:S01]  /*9df0*/  F2FP.BF16.F32.PACK_AB R155, R175, R173 ;  /* 0x000000adaf9b723e */ /* 0x000fe200000010ff */
[----:B------:R-:W-:-:S02]  /*9e00*/  FADD.FTZ R171, R170, R171 ;  /* 0x000000abaaab7221 */ /* 0x000fc40000010000 */
        /* <DEDUP_REMOVED lines=9> */
[C---:B------:R-:W-:Y:S01]  /*9ea0*/  F2FP.BF16.F32.PACK_AB R152, R172.reuse, R170 ;  /* 0x000000aaac98723e */ /* 0x040fe200000010ff */
[----:B------:R-:W-:Y:S01]  /*9eb0*/  FADD.FTZ R172, R172, R171 ;  /* 0x000000abacac7221 */ /* 0x000fe20000010000 */
[----:B------:R-:W-:Y:S02]  /*9ec0*/  F2FP.BF16.F32.PACK_AB R154, R179, R177 ;  /* 0x000000b1b39a723e */ /* 0x000fe400000010ff */
[C---:B------:R-:W-:Y:S01]  /*9ed0*/  F2FP.BF16.F32.PACK_AB R153, R176.reuse, R174 ;  /* 0x000000aeb099723e */ /* 0x040fe200000010ff */
[----:B------:R-:W-:Y:S01]  /*9ee0*/  FADD.FTZ R176, R176, R175 ;  /* 0x000000afb0b07221 */ /* 0x000fe20000010000 */
[----:B------:R-:W-:Y:S01]  /*9ef0*/  F2FP.BF16.F32.PACK_AB R155, R183, R181 ;  /* 0x000000b5b79b723e */ /* 0x000fe200000010ff */
[----:B------:R-:W-:-:S02]  /*9f00*/  FADD.FTZ R172, R177, R172 ;  /* 0x000000acb1ac7221 */ /* 0x000fc40000010000 */
[----:B------:R-:W-:Y:S01]  /*9f10*/  FADD.FTZ R176, R181, R176 ;  /* 0x000000b0b5b07221 */ /* 0x000fe20000010000 */
[----:B------:R-:W-:Y:S01]  /*9f20*/  WARPGROUP.ARRIVE ;  /* 0x00000000000079c5 */ /* 0x000fe20000000000 */
[----:B------:R-:W-:Y:S02]  /*9f30*/  FADD.FTZ R179, R179, R172 ;  /* 0x000000acb3b37221 */ /* 0x000fe40000010000 */
[----:B------:R-:W-:Y:S02]  /*9f40*/  FADD.FTZ R183, R183, R176 ;  /* 0x000000b0b7b77221 */ /* 0x000fe40000010000 */
[----:B------:R-:W-:-:S04]  /*9f50*/  FADD.FTZ R179, R178, R179 ;  /* 0x000000b3b2b37221 */ /* 0x000fc80000010000 */
[----:B------:R-:W-:Y:S01]  /*9f60*/  HGMMA.64x256x16.F32.BF16 R24, R152, gdesc[UR8].tnspB, R24, gsb0 ;  /* 0x43e0000898187df0 */ /* 0x000fe20008001818 */
[----:B------:R-:W-:Y:S01]  /*9f70*/  UIADD3 UR10, UR4, 0x200, URZ ;  /* 0x00000200040a7890 */ /* 0x000fe2000fffe03f */
[----:B------:R-:W-:Y:S01]  /*9f80*/  FADD.FTZ R183, R182, R183 ;  /* 0x000000b7b6b77221 */ /* 0x000fe20000010000 */
[----:B------:R-:W-:Y:S01]  /*9f90*/  UMOV UR11, 0x40000040 ;  /* 0x40000040000b7882 */ /* 0x000fe20000000000 */
        /* <DEDUP_REMOVED lines=18> */
[----:B0-----:R-:W-:Y:S02]  /*a0c0*/  F2FP.BF16.F32.PACK_AB R154, R193, R188 ;  /* 0x000000bcc19a723e */ /* 0x001fe400000010ff */
[----:B--2---:R-:W-:Y:S01]  /*a0d0*/  F2FP.BF16.F32.PACK_AB R153, R195, R190 ;  /* 0x000000bec399723e */ /* 0x004fe200000010ff */
[----:B------:R-:W-:Y:S01]  /*a0e0*/  FADD.FTZ R190, R190, R191 ;  /* 0x000000bfbebe7221 */ /* 0x000fe20000010000 */
[----:B-1----:R-:W-:Y:S01]  /*a0f0*/  F2FP.BF16.F32.PACK_AB R155, R197, R192 ;  /* 0x000000c0c59b723e */ /* 0x002fe200000010ff */
[----:B------:R-:W-:-:S02]  /*a100*/  FADD.FTZ R219, R219, R186 ;  /* 0x000000badbdb7221 */ /* 0x000fc40000010000 */
[----:B------:R-:W-:Y:S01]  /*a110*/  FADD.FTZ R195, R195, R190 ;  /* 0x000000bec3c37221 */ /* 0x000fe20000010000 */
[----:B------:R-:W-:Y:S01]  /*a120*/  WARPGROUP.ARRIVE ;  /* 0x00000000000079c5 */ /* 0x000fe20000000000 */
[----:B------:R-:W-:Y:S02]  /*a130*/  FADD.FTZ R0, R188, R219 ;  /* 0x000000dbbc007221 */ /* 0x000fe40000010000 */
[----:B------:R-:W-:Y:S02]  /*a140*/  FADD.FTZ R12, R192, R195 ;  /* 0x000000c3c00c7221 */ /* 0x000fe40000010000 */
[----:B------:R-:W-:-:S08]  /*a150*/  FADD.FTZ R0, R193, R0 ;  /* 0x00000000c1007221 */ /* 0x000fd00000010000 */
[----:B------:R-:W-:Y:S01]  /*a160*/  HGMMA.64x256x16.F32.BF16 R24, R152, gdesc[UR8].tnspB, R24, gsb0 ;  /* 0x43e0000898187df0 */ /* 0x000fe20008001818 */
[----:B------:R-:W-:Y:S02]  /*a170*/  FADD.FTZ R12, R197, R12 ;  /* 0x0000000cc50c7221 */ /* 0x000fe40000010000 */
[----:B------:R-:W-:Y:S02]  /*a180*/  WARPGROUP.DEPBAR.LE gsb0, 0x0 ;  /* 0x00008000000079c5 */ /* 0x000fe40000010000 */
[----:B------:R1:W-:Y:S01]  /*a190*/  @!P2 SYNCS.ARRIVE.TRANS64.RED.A1T0 RZ, [R214+URZ], RZ ;  /* 0x000000ffd6ffa9a7 */ /* 0x0003e2000810043f */
[----:B------:R-:W-:Y:S05]  /*a1a0*/  @P1 BRA `(.L_x_14567) ;  /* 0xffffffd400c81947 */ /* 0x000fea000383ffff */
.L_x_14558:
        /* <DEDUP_REMOVED lines=25> */
[----:B------:R-:W-:-:S06]  /*a340*/  IMAD.MOV.U32 R2, RZ, RZ, -0x800000 ;  /* 0xff800000ff027424 */ /* 0x000fcc00078e00ff */
[----:B------:R-:W2:Y:S01]  /*a350*/  @P1 MUFU.LG2 R5, R7 ;  /* 0x0000000700051308 */ /* 0x000ea20000000c00 */
[----:B------:R-:W-:Y:S01]  /*a360*/  FSETP.NE.FTZ.AND P2, PT, R6, RZ, PT ;  /* 0x000000ff0600720b */ /* 0x000fe20003f55000 */
        /* <DEDUP_REMOVED lines=8> */
[----:B------:R-:W-:-:S04]  /*a3f0*/  FMUL.FTZ R40, R40, R4 ;  /* 0x0000000428287220 */ /* 0x000fc80000410000 */
        /* <DEDUP_REMOVED lines=8> */
[----:B------:R-:W3:Y:S01]  /*a480*/  @P2 MUFU.LG2 R6, R6 ;  /* 0x0000000600062308 */ /* 0x000ee20000000c00 */
        /* <DEDUP_REMOVED lines=49> */
[----:B------:R-:W-:Y:S01]  /*a7a0*/  @P2 FMUL.FTZ R11, R11, 0.69314718246459960938 ;  /* 0x3f3172180b0b2820 */ /* 0x000fe20000410000 */
[----:B--2---:R-:W-:Y:S01]  /*a7b0*/  @P1 FMUL.FTZ R5, R5, 0.69314718246459960938 ;  /* 0x3f31721805051820 */ /* 0x004fe20000410000 */
[----:B---3--:R-:W-:Y:S01]  /*a7c0*/  @P2 FMUL.FTZ R6, R6, 0.69314718246459960938 ;  /* 0x3f31721806062820 */ /* 0x008fe20000410000 */
        /* <DEDUP_REMOVED lines=67> */
.L_x_14536:
[----:B------:R-:W2:Y:S01]  /*ac00*/  S2R R4, SR_CgaCtaId ;  /* 0x0000000000047919 */ /* 0x000ea20000008800 */
[----:B------:R-:W-:Y:S01]  /*ac10*/  MOV R151, 0x400 ;  /* 0x0000040000977802 */ /* 0x000fe20000000f00 */
[----:B------:R-:W-:Y:S01]  /*ac20*/  BSSY B0, `(.L_x_14568) ;  /* 0x00002e0000007945 */ /* 0x000fe20003800000 */
[----:B------:R-:W-:Y:S02]  /*ac30*/  BAR.SYNC.DEFER_BLOCKING 0x5, 0x180 ;  /* 0x0146000000007b1d */ /* 0x000fe40000010000 */
[----:B--2---:R-:W-:-:S05]  /*ac40*/  LEA R151, R4, R151, 0x18 ;  /* 0x0000009704977211 */ /* 0x004fca00078ec0ff */
[----:B------:R-:W2:Y:S02]  /*ac50*/  LDS.128 R4, [R151+0x324d0] ;  /* 0x0324d00097047984 */ /* 0x000ea40000000c00 */
[----:B--2---:R-:W-:Y:S02]  /*ac60*/  R2UR UR5, R5 ;  /* 0x00000000050572ca */ /* 0x004fe400000e0000 */
[----:B------:R-:W-:Y:S01]  /*ac70*/  R2UR UR6, R6 ;  /* 0x00000000060672ca */ /* 0x000fe200000e0000 */
[----:B------:R-:W-:Y:S06]  /*ac80*/  BAR.ARV 0x4, 0x180 ;  /* 0x0106000000007b1d */ /* 0x000fec0000002000 */
[----:B------:R-:W-:Y:S08]  /*ac90*/  @P0 BRA `(.L_x_14569) ;  /* 0x0000001c00e00947 */ /* 0x000ff00003800000 */
[----:B------:R-:W2:Y:S01]  /*aca0*/  S2R R6, SR_SWINHI ;  /* 0x0000000000067919 */ /* 0x000ea20000002f00 */
        /* <DEDUP_REMOVED lines=21> */
[----:B--2---:R-:W-:Y:S02]  /*ae00*/  MOV R5, R6 ;  /* 0x0000000600057202 */ /* 0x004fe40000000f00 */
[----:B------:R-:W-:-:S02]  /*ae10*/  F2FP.BF16.F32.PACK_AB R51, R158, R51 ;  /* 0x000000339e33723e */ /* 0x000fc400000010ff */
[----:B------:R-:W-:Y:S01]  /*ae20*/  F2FP.BF16.F32.PACK_AB R57, R155, R58 ;  /* 0x0000003a9b39723e */ /* 0x000fe200000010ff */
[----:B------:R-:W-:Y:S01]  /*ae30*/  IMAD.WIDE R102, R231, 0x2, R4 ;  /* 0x00000002e7667825 */ /* 0x000fe200078e0204 */
[----:B------:R-:W-:Y:S02]  /*ae40*/  F2FP.BF16.F32.PACK_AB R64, R65, R64 ;  /* 0x000000404140723e */ /* 0x000fe400000010ff */
        /* <DEDUP_REMOVED lines=29> */
[----:B0-----:R-:W-:-:S02]  /*b020*/  IADD3 R187, P4, R102, 0x8040, RZ ;  /* 0x0000804066bb7810 */ /* 0x001fc40007f9e0ff */
        /* <DEDUP_REMOVED lines=69> */
[----:B------:R0:W-:Y:S01]  /*b480*/  STSM.16.M88.4 [R30], R72 ;  /* 0x000000481e007844 */ /* 0x0001e20000000200 */
[----:B------:R-:W-:Y:S02]  /*b490*/  SHF.R.U64 R103, R103, 0x3, RZ ;  /* 0x0000000367677819 */ /* 0x000fe400000012ff */
[----:B------:R-:W-:Y:S02]  /*b4a0*/  MOV R38, R38 ;  /* 0x0000002600267202 */ /* 0x000fe40000000f00 */
[----:B------:R-:W-:Y:S02]  /*b4b0*/  F2FP.BF16.F32.PACK_AB R82, R85, R84 ;  /* 0x000000545552723e */ /* 0x000fe400000010ff */
[----:B------:R-:W-:-:S02]  /*b4c0*/  F2FP.BF16.F32.PACK_AB R83, R83, R86 ;  /* 0x000000565353723e */ /* 0x000fc400000010ff */
[----:B------:R-:W-:Y:S02]  /*b4d0*/  LOP3.LUT R94, R94, R191, RZ, 0x3c, !PT ;  /* 0x000000bf5e5e7212 */ /* 0x000fe400078e3cff */
[----:B------:R-:W-:Y:S01]  /*b4e0*/  MOV R46, R46 ;  /* 0x0000002e002e7202 */ /* 0x000fe20000000f00 */
[----:B------:R2:W-:Y:S01]  /*b4f0*/  STSM.16.M88.4 [R38], R80 ;  /* 0x0000005026007844 */ /* 0x0005e20000000200 */
[----:B------:R-:W-:Y:S02]  /*b500*/  MOV R6, R98 ;  /* 0x0000006200067202 */ /* 0x000fe40000000f00 */
[----:B------:R-:W-:Y:S01]  /*b510*/  F2FP.BF16.F32.PACK_AB R84, R89, R88 ;  /* 0x000000585954723e */ /* 0x000fe200000010ff */
[----:B0-----:R-:W0:Y:S01]  /*b520*/  LDC R73, c[0x0][0xce8] ;  /* 0x00033a00ff497b82 */ /* 0x001e220000000800 */
[----:B------:R-:W-:Y:S02]  /*b530*/  F2FP.BF16.F32.PACK_AB R85, R91, R90 ;  /* 0x0000005a5b55723e */ /* 0x000fe400000010ff */
        /* <DEDUP_REMOVED lines=9> */
[----:B------:R-:W-:Y:S02]  /*b5d0*/  F2FP.BF16.F32.PACK_AB R105, R107, R106 ;  /* 0x0000006a6b69723e */ /* 0x000fe400000010ff */
[----:B------:R-:W-:Y:S01]  /*b5e0*/  F2FP.BF16.F32.PACK_AB R112, R113, R112 ;  /* 0x000000707170723e */ /* 0x000fe200000010ff */
[----:B------:R2:W-:Y:S01]  /*b5f0*/  STSM.16.M88.4 [R54], R96 ;  /* 0x0000006036007844 */ /* 0x0005e20000000200 */
[----:B------:R-:W-:Y:S02]  /*b600*/  LOP3.LUT R10, R12, R157, RZ, 0x3c, !PT ;  /* 0x0000009d0c0a7212 */ /* 0x000fe400078e3cff */
[----:B------:R-:W-:Y:S02]  /*b610*/  MOV R62, R62 ;  /* 0x0000003e003e7202 */ /* 0x000fe40000000f00 */
        /* <DEDUP_REMOVED lines=26> */
[----:B------:R-:W-:Y:S02]  /*b7c0*/  F2FP.BF16.F32.PACK_AB R145, R147, R146 ;  /* 0x000000929391723e */ /* 0x000fe400000010ff */
[----:B------:R-:W-:Y:S01]  /*b7d0*/  MOV R12, R12 ;  /* 0x0000000c000c7202 */ /* 0x000fe20000000f00 */
[----:B------:R2:W-:Y:S01]  /*b7e0*/  STSM.16.M88.4 [R10], R136 ;  /* 0x000000880a007844 */ /* 0x0005e20000000200 */
[----:B------:R-:W-:Y:S02]  /*b7f0*/  F2FP.BF16.F32.PACK_AB R146, R149, R148 ;  /* 0x000000949592723e */ /* 0x000fe400000010ff */
[----:B------:R-:W-:-:S02]  /*b800*/  F2FP.BF16.F32.PACK_AB R147, R0, R150 ;  /* 0x000000960093723e */ /* 0x000fc400000010ff */
[----:B------:R-:W-:Y:S02]  /*b810*/  R2UR UR4, R209 ;  /* 0x00000000d10472ca */ /* 0x000fe400000e0000 */
[----:B------:R-:W-:Y:S01]  /*b820*/  PLOP3.LUT P0, PT, PT, PT, UP0, 0x80, 0x0 ;  /* 0x000000000000781c */ /* 0x000fe20003f0f008 */
[----:B------:R2:W-:Y:S01]  /*b830*/  STSM.16.M88.4 [R12], R144 ;  /* 0x000000900c007844 */ /* 0x0005e20000000200 */
[----:B------:R-:W-:-:S09]  /*b840*/  R2UR UR7, R225 ;  /* 0x00000000e10772ca */ /* 0x000fd200000e0000 */
[----:B------:R-:W-:-:S06]  /*b850*/  UIMAD.WIDE UR8, UR4, 0x4, UR8 ;  /* 0x00000004040878a5 */ /* 0x000fcc000f8e0208 */
[----:B------:R-:W-:Y:S02]  /*b860*/  IMAD.U32 R8, RZ, RZ, UR8 ;  /* 0x00000008ff087e24 */ /* 0x000fe4000f8e00ff */
[----:B------:R-:W-:Y:S01]  /*b870*/  IMAD.U32 R9, RZ, RZ, UR9 ;  /* 0x00000009ff097e24 */ /* 0x000fe2000f8e00ff */
[----:B------:R-:W-:Y:S06]  /*b880*/  BAR.SYNC.DEFER_BLOCKING 0x1, 0x100 ;  /* 0x0044000000007b1d */ /* 0x000fec0000010000 */
[----:B------:R-:W-:Y:S01]  /*b890*/  ULDC.64 UR8, c[0x0][0xd08] ;  /* 0x0003420000087ab9 */ /* 0x000fe20000000a00 */
        /* <DEDUP_REMOVED lines=8> */
[----:B------:R-:W-:Y:S01]  /*b920*/  IMAD.U32 R14, RZ, RZ, UR8 ;  /* 0x00000008ff0e7e24 */ /* 0x000fe2000f8e00ff */
[----:B------:R-:W-:Y:S01]  /*b930*/  ULDC UR7, c[0x0][0xb88] ;  /* 0x0002e20000077ab9 */ /* 0x000fe20000000800 */
[----:B------:R-:W-:Y:S01]  /*b940*/  UMOV UR4, URZ ;  /* 0x0000003f00047c82 */ /* 0x000fe20008000000 */
[----:B------:R-:W4:Y:S01]  /*b950*/  @P1 LDC R13, c[0x0][0xcf0] ;  /* 0x00033c00ff0d1b82 */ /* 0x000f220000000800 */
[----:B------:R-:W-:Y:S01]  /*b960*/  IMAD.U32 R15, RZ, RZ, UR9 ;  /* 0x00000009ff0f7e24 */ /* 0x000fe2000f8e00ff */
[----:B---3--:R-:W-:Y:S01]  /*b970*/  @P0 R2UR UR4, R0 ;  /* 0x00000000000402ca */ /* 0x008fe200000e0000 */
[----:B------:R-:W-:-:S06]  /*b980*/  IMAD.U32 R0, RZ, RZ, UR7 ;  /* 0x00000007ff007e24 */ /* 0x000fcc000f8e00ff */
[----:B------:R2:W5:Y:S01]  /*b990*/  @P2 LDG.E R0, desc[UR38][R14.64] ;  /* 0x000000260e002981 */ /* 0x000562000c1e1900 */
[----:B0---4-:R-:W-:Y:S07]  /*b9a0*/  @P2 BRA `(.L_x_14570) ;  /* 0x0000000000102947 */ /* 0x011fee0003800000 */
[----:B------:R-:W-:Y:S05]  /*b9b0*/  @!P0 BRA `(.L_x_14570) ;  /* 0x00000000000c8947 */ /* 0x000fea0003800000 */
[----:B--2---:R-:W2:Y:S04]  /*b9c0*/  LDG.E R15, desc[UR38][R8.64] ;  /* 0x00000026080f7981 */ /* 0x004ea8000c1e1900 */
[----:B-----5:R-:W2:Y:S02]  /*b9d0*/  LDG.E R0, desc[UR38][R8.64+0x4] ;  /* 0x0000042608007981 */ /* 0x020ea4000c1e1900 */
[----:B--2---:R-:W-:-:S07]  /*b9e0*/  IMAD.IADD R0, R0, 0x1, -R15 ;  /* 0x0000000100007824 */ /* 0x004fce00078e0a0f */
.L_x_14570:
[----:B------:R-:W-:Y:S01]  /*b9f0*/  R2UR UR17, R224 ;  /* 0x00000000e01172ca */ /* 0x000fe200000e0000 */
[----:B------:R-:W-:Y:S01]  /*ba00*/  ULDC.64 UR12, c[0x0][0xc90] ;  /* 0x00032400000c7ab9 */ /* 0x000fe20000000a00 */
[----:B------:R-:W-:Y:S01]  /*ba10*/  R2UR UR16, R225 ;  /* 0x00000000e11072ca */ /* 0x000fe200000e0000 */
[----:B--2---:R-:W-:Y:S01]  /*ba20*/  VIADD R10, R203, UR60 ;  /* 0x0000003ccb0a7c36 */ /* 0x004fe20008000000 */
[----:B------:R-:W-:Y:S01]  /*ba30*/  R2UR UR15, R209 ;  /* 0x00000000d10f72ca */ /* 0x000fe200000e0000 */
[----:B------:R-:W-:Y:S01]  /*ba40*/  USHF.R.S32.HI UR11, URZ, 0x1f, UR4 ;  /* 0x0000001f3f0b7899 */ /* 0x000fe20008011404 */
[----:B------:R-:W-:Y:S01]  /*ba50*/  IMAD R9, R226, 0x40, R200 ;  /* 0x00000040e2097824 */ /* 0x000fe200078e02c8 */
[----:B------:R-:W-:Y:S01]  /*ba60*/  UMOV UR10, UR4 ;  /* 0x00000004000a7c82 */ /* 0x000fe20008000000 */
[----:B------:R-:W-:Y:S01]  /*ba70*/  @P1 IMAD.HI.U32 R6, R10, R11, RZ ;  /* 0x0000000b0a061227 */ /* 0x000fe200078e00ff */
[----:B------:R-:W0:Y:S03]  /*ba80*/  @P1 LDC R75, c[0x0][0xcf0] ;  /* 0x00033c00ff4b1b82 */ /* 0x000e260000000800 */
[----:B------:R-:W-:Y:S01]  /*ba90*/  IMAD.MOV.U32 R8, RZ, RZ, R10 ;  /* 0x000000ffff087224 */ /* 0x000fe200078e000a */
[----:B------:R-:W-:Y:S01]  /*baa0*/  USHF.R.S32.HI UR14, URZ, 0x1f, UR17 ;  /* 0x0000001f3f0e7899 */ /* 0x000fe20008011411 */
[----:B------:R-:W-:Y:S01]  /*bab0*/  @P1 SHF.R.U32.HI R8, RZ, R13, R6 ;  /* 0x0000000dff081219 */ /* 0x000fe20000011606 */
[----:B------:R-:W-:Y:S01]  /*bac0*/  UIMAD.WIDE.U32 UR8, UR17, UR12, UR10 ;  /* 0x0000000c110872a5 */ /* 0x000fe2000f8e000a */
[----:B------:R-:W-:Y:S01]  /*bad0*/  IMAD.WIDE R4, R9, 0x2, R4 ;  /* 0x0000000209047825 */ /* 0x000fe200078e0204 */
[----:B------:R-:W-:Y:S01]  /*bae0*/  UIMAD UR7, UR14, UR12, URZ ;  /* 0x0000000c0e0772a4 */ /* 0x000fe2000f8e023f */
[--C-:B------:R-:W-:Y:S01]  /*baf0*/  SHF.R.S32.HI R9, RZ, 0x1f, R8.reuse ;  /* 0x0000001fff097819 */ /* 0x100fe20000011408 */
[----:B------:R-:W-:Y:S01]  /*bb00*/  USEL UR16, UR16, URZ, !UP0 ;  /* 0x0000003f10107287 */ /* 0x000fe2000c000000 */
[----:B------:R-:W-:Y:S01]  /*bb10*/  IMAD.MOV R6, RZ, RZ, -R8 ;  /* 0x000000ffff067224 */ /* 0x000fe200078e0a08 */
[----:B------:R-:W-:Y:S01]  /*bb20*/  UIMAD UR7, UR17, UR13, UR7 ;  /* 0x0000000d110772a4 */ /* 0x000fe2000f8e0207 */
[----:B------:R-:W-:Y:S01]  /*bb30*/  IADD3 R29, P2, R4, 0x5000, RZ ;  /* 0x00005000041d7810 */ /* 0x000fe20007f5e0ff */
[----:B------:R-:W-:Y:S01]  /*bb40*/  USEL UR15, UR15, URZ, !UP0 ;  /* 0x0000003f0f0f7287 */ /* 0x000fe2000c000000 */
[----:B------:R-:W-:Y:S01]  /*bb50*/  IMAD R11, R73, R6, R10 ;  /* 0x00000006490b7224 */ /* 0x000fe200078e020a */
[----:B------:R-:W-:Y:S01]  /*bb60*/  ULDC.64 UR12, c[0x0][0xc98] ;  /* 0x00032600000c7ab9 */ /* 0x000fe20000000a00 */
[----:B------:R-:W-:Y:S01]  /*bb70*/  UIADD3 UR9, UR9, UR7, URZ ;  /* 0x0000000709097290 */ /* 0x000fe2000fffe03f */
[----:B------:R-:W-:Y:S01]  /*bb80*/  LOP3.LUT R28, R29, 0x380, RZ, 0xc0, !PT ;  /* 0x000003801d1c7812 */ /* 0x000fe200078ec0ff */
[----:B------:R-:W-:Y:S01]  /*bb90*/  UIMAD UR7, UR16, UR12, URZ ;  /* 0x0000000c100772a4 */ /* 0x000fe2000f8e023f */
[----:B------:R-:W-:Y:S01]  /*bba0*/  SHF.R.S32.HI R6, RZ, 0x1f, R11 ;  /* 0x0000001fff067819 */ /* 0x000fe2000001140b */
[----:B------:R-:W-:Y:S01]  /*bbb0*/  UIMAD.WIDE.U32 UR8, UR15, UR12, UR8 ;  /* 0x0000000c0f0872a5 */ /* 0x000fe2000f8e0008 */
[----:B------:R-:W-:Y:S01]  /*bbc0*/  SHF.R.U64 R28, R28, 0x3, RZ ;  /* 0x000000031c1c7819 */ /* 0x000fe200000012ff */
[----:B------:R-:W-:Y:S01]  /*bbd0*/  UIMAD UR7, UR15, UR13, UR7 ;  /* 0x0000000d0f0772a4 */ /* 0x000fe2000f8e0207 */
[----:B------:R-:W-:Y:S01]  /*bbe0*/  IADD3 R25, P3, R4, 0x4000, RZ ;  /* 0x0000400004197810 */ /* 0x000fe20007f7e0ff */
[----:B------:R-:W-:Y:S01]  /*bbf0*/  VIADD R14, R230, UR60 ;  /* 0x0000003ce60e7c36 */ /* 0x000fe20008000000 */
[----:B------:R-:W-:Y:S01]  /*bc00*/  LOP3.LUT R28, R28, R29, RZ, 0x3c, !PT ;  /* 0x0000001d1c1c7212 */ /* 0x000fe200078e3cff */
[----:B------:R-:W-:Y:S01]  /*bc10*/  IMAD.X R29, RZ, RZ, R5, P2 ;  /* 0x000000ffff1d7224 */ /* 0x000fe200010e0605 */
[----:B------:R-:W-:Y:S01]  /*bc20*/  IADD3 R8, P0, R8, UR8, RZ ;  /* 0x0000000808087c10 */ /* 0x000fe2000ff1e0ff */
[----:B------:R-:W-:Y:S01]  /*bc30*/  IMAD.U32 R10, RZ, RZ, UR7 ;  /* 0x00000007ff0a7e24 */ /* 0x000fe2000f8e00ff */
[----:B------:R-:W-:Y:S01]  /*bc40*/  IADD3 R45, P2, R4, 0xb000, RZ ;  /* 0x0000b000042d7810 */ /* 0x000fe20007f5e0ff */
[----:B-----5:R-:W-:Y:S01]  /*bc50*/  IMAD R77, R0, R73, RZ ;  /* 0x00000049004d7224 */ /* 0x020fe200078e02ff */
[----:B------:R-:W-:Y:S01]  /*bc60*/  LOP3.LUT R24, R25, 0x380, RZ, 0xc0, !PT ;  /* 0x0000038019187812 */ /* 0x000fe200078ec0ff */
[----:B------:R-:W-:Y:S01]  /*bc70*/  ULDC.64 UR12, c[0x0][0xba0] ;  /* 0x0002e800000c7ab9 */ /* 0x000fe20000000a00 */
[----:B------:R-:W-:Y:S01]  /*bc80*/  IADD3.X R9, R9, UR9, R10, P0, !PT ;  /* 0x0000000909097c10 */ /* 0x000fe200087fe40a */
[----:B------:R-:W-:Y:S01]  /*bc90*/  ULDC.64 UR8, c[0x0][0xc88] ;  /* 0x0003220000087ab9 */ /* 0x000fe20000000a00 */
[----:B------:R-:W-:Y:S01]  /*bca0*/  LOP3.LUT R44, R45, 0x380, RZ, 0xc0, !PT ;  /* 0x000003802d2c7812 */ /* 0x000fe200078ec0ff */
[----:B------:R-:W-:Y:S01]  /*bcb0*/  IMAD R6, R6, UR8, RZ ;  /* 0x0000000806067c24 */ /* 0x000fe2000f8e02ff */
[----:B------:R-:W-:Y:S01]  /*bcc0*/  SHF.R.U64 R24, R24, 0x3, RZ ;  /* 0x0000000318187819 */ /* 0x000fe200000012ff */
[----:B------:R-:W-:Y:S01]  /*bcd0*/  IMAD.WIDE.U32 R8, R11, UR8, R8 ;  /* 0x000000080b087c25 */ /* 0x000fe2000f8e0008 */
[----:B------:R-:W-:-:S02]  /*bce0*/  SHF.R.U64 R44, R44, 0x3, RZ ;  /* 0x000000032c2c7819 */ /* 0x000fc400000012ff */
[----:B------:R-:W-:Y:S01]  /*bcf0*/  IADD3 R13, P5, R4, 0x1000, RZ ;  /* 0x00001000040d7810 */ /* 0x000fe20007fbe0ff */
[----:B------:R-:W-:Y:S01]  /*bd00*/  IMAD R15, R11, UR9, R6 ;  /* 0x000000090b0f7c24 */ /* 0x000fe2000f8e0206 */
[----:B------:R-:W-:Y:S01]  /*bd10*/  ULDC.64 UR8, c[0x0][0xc50] ;  /* 0x0003140000087ab9 */ /* 0x000fe20000000a00 */
[----:B------:R-:W-:Y:S01]  /*bd20*/  VIADD R6, R14, 0x8 ;  /* 0x000000080e067836 */ /* 0x000fe20000000000 */
[----:B------:R-:W-:Y:S01]  /*bd30*/  LEA R10, P0, R8, UR8, 0x2 ;  /* 0x00000008080a7c11 */ /* 0x000fe2000f8010ff */
[----:B------:R-:W-:Y:S01]  /*bd40*/  IMAD.IADD R9, R9, 0x1, R15 ;  /* 0x0000000109097824 */ /* 0x000fe200078e020f */
[----:B------:R-:W-:Y:S01]  /*bd50*/  LOP3.LUT R44, R44, R45, RZ, 0x3c, !PT ;  /* 0x0000002d2c2c7212 */ /* 0x000fe200078e3cff */
[----:B------:R-:W-:Y:S01]  /*bd60*/  IMAD.X R45, RZ, RZ, R5, P2 ;  /* 0x000000ffff2d7224 */ /* 0x000fe200010e0605 */
[----:B------:R-:W-:Y:S01]  /*bd70*/  IADD3 R17, P4, R4, 0x2000, RZ ;  /* 0x0000200004117810 */ /* 0x000fe20007f9e0ff */
[----:B------:R-:W-:Y:S01]  /*bd80*/  SHFL.IDX PT, R42, R10, RZ, 0x1c1f ;  /* 0x001c1fff0a2a7589 */ /* 0x000fe200000e0000 */
[----:B------:R-:W-:-:S02]  /*bd90*/  LEA.HI.X R8, R8, UR9, R9, 0x2, P0 ;  /* 0x0000000908087c11 */ /* 0x000fc400080f1409 */
[----:B------:R-:W-:Y:S01]  /*bda0*/  IADD3 R21, P0, R4, 0x3000, RZ ;  /* 0x0000300004157810 */ /* 0x000fe20007f1e0ff */
[----:B------:R-:W-:Y:S01]  /*bdb0*/  SHFL.IDX PT, R46, R10, 0x1, 0x1c1f ;  /* 0x003c1f000a2e7f89 */ /* 0x000fe200000e0000 */
[----:B------:R-:W-:Y:S01]  /*bdc0*/  LOP3.LUT R24, R24, R25, RZ, 0x3c, !PT ;  /* 0x0000001918187212 */ /* 0x000fe200078e3cff */
[----:B------:R-:W-:Y:S01]  /*bdd0*/  IMAD.X R25, RZ, RZ, R5, P3 ;  /* 0x000000ffff197224 */ /* 0x000fe200018e0605 */
[----:B------:R-:W-:Y:S01]  /*bde0*/  LOP3.LUT R20, R21, 0x380, RZ, 0xc0, !PT ;  /* 0x0000038015147812 */ /* 0x000fe200078ec0ff */
[----:B------:R-:W2:Y:S01]  /*bdf0*/  SHFL.IDX PT, R43, R8, RZ, 0x1c1f ;  /* 0x001c1fff082b7589 */ /* 0x000ea200000e0000 */
[----:B------:R-:W-:Y:S02]  /*be00*/  IADD3 R41, P3, R4, 0xa000, RZ ;  /* 0x0000a00004297810 */ /* 0x000fe40007f7e0ff */
[----:B------:R-:W-:Y:S01]  /*be10*/  SHF.R.U64 R20, R20, 0x3, RZ ;  /* 0x0000000314147819 */ /* 0x000fe200000012ff */
[----:B------:R-:W3:Y:S01]  /*be20*/  SHFL.IDX PT, R47, R8, 0x1, 0x1c1f ;  /* 0x003c1f00082f7f89 */ /* 0x000ee200000e0000 */
[----:B------:R-:W-:-:S02]  /*be30*/  LOP3.LUT R12, R13, 0x380, RZ, 0xc0, !PT ;  /* 0x000003800d0c7812 */ /* 0x000fc400078ec0ff */
[----:B------:R-:W-:Y:S01]  /*be40*/  LOP3.LUT R20, R20, R21, RZ, 0x3c, !PT ;  /* 0x0000001514147212 */ /* 0x000fe200078e3cff */
[----:B------:R-:W-:Y:S01]  /*be50*/  IMAD.X R21, RZ, RZ, R5, P0 ;  /* 0x000000ffff157224 */ /* 0x000fe200000e0605 */
[----:B------:R-:W-:Y:S02]  /*be60*/  IADD3 R53, P0, R4, 0x9000, RZ ;  /* 0x0000900004357810 */ /* 0x000fe40007f1e0ff */
[----:B------:R-:W-:Y:S02]  /*be70*/  LOP3.LUT R16, R17, 0x380, RZ, 0xc0, !PT ;  /* 0x0000038011107812 */ /* 0x000fe400078ec0ff */
[----:B------:R-:W-:Y:S02]  /*be80*/  LOP3.LUT R52, R53, 0x380, RZ, 0xc0, !PT ;  /* 0x0000038035347812 */ /* 0x000fe400078ec0ff */
[----:B------:R-:W-:Y:S02]  /*be90*/  LOP3.LUT R40, R41, 0x380, RZ, 0xc0, !PT ;  /* 0x0000038029287812 */ /* 0x000fe400078ec0ff */
[----:B------:R-:W-:-:S02]  /*bea0*/  SHF.R.U64 R52, R52, 0x3, RZ ;  /* 0x0000000334347819 */ /* 0x000fc400000012ff */
[----:B------:R-:W-:Y:S02]  /*beb0*/  SHF.R.U64 R12, R12, 0x3, RZ ;  /* 0x000000030c0c7819 */ /* 0x000fe400000012ff */
[----:B------:R-:W-:Y:S01]  /*bec0*/  LOP3.LUT R52, R52, R53, RZ, 0x3c, !PT ;  /* 0x0000003534347212 */ /* 0x000fe200078e3cff */
[----:B------:R-:W-:Y:S01]  /*bed0*/  IMAD.X R53, RZ, RZ, R5, P0 ;  /* 0x000000ffff357224 */ /* 0x000fe200000e0605 */
[----:B------:R-:W-:Y:S02]  /*bee0*/  LOP3.LUT P0, RZ, R228, 0x3, RZ, 0xc0, !PT ;  /* 0x00000003e4ff7812 */ /* 0x000fe4000780c0ff */
[----:B------:R-:W-:Y:S02]  /*bef0*/  SHF.R.U64 R16, R16, 0x3, RZ ;  /* 0x0000000310107819 */ /* 0x000fe400000012ff */
[-C--:B------:R-:W-:Y:S02]  /*bf00*/  ISETP.GE.OR P2, PT, R14, R77.reuse, P0 ;  /* 0x0000004d0e00720c */ /* 0x080fe40000746670 */
[----:B------:R-:W-:-:S02]  /*bf10*/  ISETP.GE.OR P0, PT, R6, R77, P0 ;  /* 0x0000004d0600720c */ /* 0x000fc40000706670 */
[----:B------:R-:W-:Y:S02]  /*bf20*/  SHF.R.U64 R40, R40, 0x3, RZ ;  /* 0x0000000328287819 */ /* 0x000fe400000012ff */
[----:B------:R-:W-:Y:S01]  /*bf30*/  LOP3.LUT R12, R12, R13, RZ, 0x3c, !PT ;  /* 0x0000000d0c0c7212 */ /* 0x000fe200078e3cff */
[--C-:B------:R-:W-:Y:S01]  /*bf40*/  IMAD.X R13, RZ, RZ, R5.reuse, P5 ;  /* 0x000000ffff0d7224 */ /* 0x100fe200028e0605 */
[----:B------:R-:W-:Y:S01]  /*bf50*/  LOP3.LUT R16, R16, R17, RZ, 0x3c, !PT ;  /* 0x0000001110107212 */ /* 0x000fe200078e3cff */
[----:B------:R-:W-:Y:S01]  /*bf60*/  IMAD.X R17, RZ, RZ, R5, P4 ;  /* 0x000000ffff117224 */ /* 0x000fe200020e0605 */
[C---:B------:R-:W-:Y:S02]  /*bf70*/  IADD3 R33, P6, R4.reuse, 0x6000, RZ ;  /* 0x0000600004217810 */ /* 0x040fe40007fde0ff */
[C---:B------:R-:W-:Y:S01]  /*bf80*/  IADD3 R37, P5, R4.reuse, 0x7000, RZ ;  /* 0x0000700004257810 */ /* 0x040fe20007fbe0ff */
[----:B--2---:R-:W-:Y:S01]  /*bf90*/  @!P2 ST.E desc[UR38][R42.64], R2 ;  /* 0x000000022a00a985 */ /* 0x004fe2000c101926 */
[----:B------:R-:W-:-:S02]  /*bfa0*/  IADD3 R61, P4, R4, 0x8000, RZ ;  /* 0x00008000043d7810 */ /* 0x000fc40007f9e0ff */
[----:B------:R-:W-:Y:S01]  /*bfb0*/  LOP3.LUT R40, R40, R41, RZ, 0x3c, !PT ;  /* 0x0000002928287212 */ /* 0x000fe200078e3cff */
[----:B---3--:R2:W-:Y:S01]  /*bfc0*/  @!P0 ST.E desc[UR38][R46.64], R3 ;  /* 0x000000032e008985 */ /* 0x0085e2000c101926 */
[--C-:B------:R-:W-:Y:S01]  /*bfd0*/  IMAD.X R41, RZ, RZ, R5.reuse, P3 ;  /* 0x000000ffff297224 */ /* 0x100fe200018e0605 */
[----:B------:R-:W-:Y:S02]  /*bfe0*/  IADD3 R9, P3, R4, 0xf000, RZ ;  /* 0x0000f00004097810 */ /* 0x000fe40007f7e0ff */
[----:B------:R-:W-:Y:S01]  /*bff0*/  LOP3.LUT R32, R33, 0x380, RZ, 0xc0, !PT ;  /* 0x0000038021207812 */ /* 0x000fe200078ec0ff */
[----:B------:R-:W-:Y:S01]  /*c000*/  UIMAD UR7, UR11, UR12, URZ ;  /* 0x0000000c0b0772a4 */ /* 0x000fe2000f8e023f */
[----:B------:R-:W-:Y:S01]  /*c010*/  LOP3.LUT R36, R37, 0x380, RZ, 0xc0, !PT ;  /* 0x0000038025247812 */ /* 0x000fe200078ec0ff */
[----:B------:R-:W-:Y:S01]  /*c020*/  UIMAD.WIDE.U32 UR8, UR4, UR12, URZ ;  /* 0x0000000c040872a5 */ /* 0x000fe2000f8e003f */
[----:B------:R-:W-:Y:S01]  /*c030*/  LOP3.LUT R60, R61, 0x380, RZ, 0xc0, !PT ;  /* 0x000003803d3c7812 */ /* 0x000fe200078ec0ff */
[----:B------:R-:W-:Y:S01]  /*c040*/  ULDC.64 UR10, c[0x0][0xbe8] ;  /* 0x0002fa00000a7ab9 */ /* 0x000fe20000000a00 */
[----:B------:R-:W-:Y:S01]  /*c050*/  LOP3.LUT R0, R9, 0x380, RZ, 0xc0, !PT ;  /* 0x0000038009007812 */ /* 0x000fe200078ec0ff */
[----:B------:R-:W-:Y:S01]  /*c060*/  IMAD.X R49, RZ, RZ, R5, P3 ;  /* 0x000000ffff317224 */ /* 0x000fe200018e0605 */
[----:B--2---:R-:W2:Y:S01]  /*c070*/  @P1 LDC R3, c[0x0][0xcec] ;  /* 0x00033b00ff031b82 */ /* 0x004ea20000000800 */
[----:B------:R-:W-:Y:S01]  /*c080*/  SHF.R.U64 R32, R32, 0x3, RZ ;  /* 0x0000000320207819 */ /* 0x000fe200000012ff */
[----:B------:R-:W5:Y:S01]  /*c090*/  LD.E.128 R12, desc[UR38][R12.64] ;  /* 0x000000260c0c7980 */ /* 0x000f62000c101d00 */
[----:B------:R-:W-:-:S02]  /*c0a0*/  SHF.R.U64 R36, R36, 0x3, RZ ;  /* 0x0000000324247819 */ /* 0x000fc400000012ff */
[----:B------:R-:W-:Y:S01]  /*c0b0*/  SHF.R.U64 R60, R60, 0x3, RZ ;  /* 0x000000033c3c7819 */ /* 0x000fe200000012ff */
[----:B------:R-:W5:Y:S01]  /*c0c0*/  LD.E.128 R16, desc[UR38][R16.64] ;  /* 0x0000002610107980 */ /* 0x000f62000c101d00 */
[----:B------:R-:W-:Y:S01]  /*c0d0*/  SHF.R.U64 R0, R0, 0x3, RZ ;  /* 0x0000000300007819 */ /* 0x000fe200000012ff */
[----:B------:R-:W-:Y:S01]  /*c0e0*/  UIMAD UR7, UR4, UR13, UR7 ;  /* 0x0000000d040772a4 */ /* 0x000fe2000f8e0207 */
[----:B------:R-:W-:Y:S01]  /*c0f0*/  LOP3.LUT R32, R32, R33, RZ, 0x3c, !PT ;  /* 0x0000002120207212 */ /* 0x000fe200078e3cff */
[--C-:B------:R-:W-:Y:S01]  /*c100*/  IMAD.X R33, RZ, RZ, R5.reuse, P6 ;  /* 0x000000ffff217224 */ /* 0x100fe200030e0605 */
[----:B------:R-:W-:Y:S01]  /*c110*/  LOP3.LUT R36, R36, R37, RZ, 0x3c, !PT ;  /* 0x0000002524247212 */ /* 0x000fe200078e3cff */
[--C-:B------:R-:W-:Y:S01]  /*c120*/  IMAD.X R37, RZ, RZ, R5.reuse, P5 ;  /* 0x000000ffff257224 */ /* 0x100fe200028e0605 */
[----:B------:R-:W-:Y:S01]  /*c130*/  LOP3.LUT R60, R60, R61, RZ, 0x3c, !PT ;  /* 0x0000003d3c3c7212 */ /* 0x000fe200078e3cff */
[----:B------:R-:W-:Y:S01]  /*c140*/  IMAD.X R61, RZ, RZ, R5, P4 ;  /* 0x000000ffff3d7224 */ /* 0x000fe200020e0605 */
[C---:B------:R-:W-:Y:S01]  /*c150*/  IADD3 R69, P6, R4.reuse, 0xc000, RZ ;  /* 0x0000c00004457810 */ /* 0x040fe20007fde0ff */
[----:B------:R-:W5:Y:S01]  /*c160*/  LD.E.128 R20, desc[UR38][R20.64] ;  /* 0x0000002614147980 */ /* 0x000f62000c101d00 */
[----:B------:R-:W-:-:S02]  /*c170*/  IADD3 R65, P5, R4, 0xd000, RZ ;  /* 0x0000d00004417810 */ /* 0x000fc40007fbe0ff */
[C---:B------:R-:W-:Y:S01]  /*c180*/  IADD3 R57, P4, R4.reuse, 0xe000, RZ ;  /* 0x0000e00004397810 */ /* 0x040fe20007f9e0ff */
[----:B------:R-:W5:Y:S01]  /*c190*/  LD.E.128 R24, desc[UR38][R24.64] ;  /* 0x0000002618187980 */ /* 0x000f62000c101d00 */
[----:B------:R-:W-:Y:S02]  /*c1a0*/  LOP3.LUT R11, R4, 0x380, RZ, 0xc0, !PT ;  /* 0x00000380040b7812 */ /* 0x000fe400078ec0ff */
[----:B------:R-:W-:Y:S01]  /*c1b0*/  LOP3.LUT R48, R0, R9, RZ, 0x3c, !PT ;  /* 0x0000000900307212 */ /* 0x000fe200078e3cff */
[----:B------:R-:W-:Y:S01]  /*c1c0*/  IMAD R0, R208, 0x20, R226 ;  /* 0x00000020d0007824 */ /* 0x000fe200078e02e2 */
[----:B------:R-:W-:Y:S01]  /*c1d0*/  UIADD3 UR9, UR9, UR7, URZ ;  /* 0x0000000709097290 */ /* 0x000fe2000fffe03f */
[----:B------:R-:W-:Y:S01]  /*c1e0*/  LOP3.LUT R68, R69, 0x380, RZ, 0xc0, !PT ;  /* 0x0000038045447812 */ /* 0x000fe200078ec0ff */
[----:B------:R-:W-:Y:S01]  /*c1f0*/  UIMAD UR4, UR14, UR10, URZ ;  /* 0x0000000a0e0472a4 */ /* 0x000fe2000f8e023f */
[----:B------:R-:W-:Y:S01]  /*c200*/  LOP3.LUT R64, R65, 0x380, RZ, 0xc0, !PT ;  /* 0x0000038041407812 */ /* 0x000fe200078ec0ff */
[----:B------:R-:W5:Y:S01]  /*c210*/  LD.E.128 R28, desc[UR38][R28.64] ;  /* 0x000000261c1c7980 */ /* 0x000f62000c101d00 */
[----:B------:R-:W-:-:S02]  /*c220*/  LOP3.LUT R56, R57, 0x380, RZ, 0xc0, !PT ;  /* 0x0000038039387812 */ /* 0x000fc400078ec0ff */
[----:B------:R-:W-:Y:S01]  /*c230*/  SHF.R.U64 R11, R11, 0x3, RZ ;  /* 0x000000030b0b7819 */ /* 0x000fe200000012ff */
[----:B------:R-:W-:Y:S01]  /*c240*/  VIADD R6, R0, UR60 ;  /* 0x0000003c00067c36 */ /* 0x000fe20008000000 */
[----:B------:R-:W-:Y:S01]  /*c250*/  UIMAD UR4, UR17, UR11, UR4 ;  /* 0x0000000b110472a4 */ /* 0x000fe2000f8e0204 */
[----:B------:R-:W-:Y:S01]  /*c260*/  SHF.R.U64 R68, R68, 0x3, RZ ;  /* 0x0000000344447819 */ /* 0x000fe200000012ff */
[----:B------:R-:W-:Y:S01]  /*c270*/  UIMAD.WIDE.U32 UR8, UR17, UR10, UR8 ;  /* 0x0000000a110872a5 */ /* 0x000fe2000f8e0008 */
[----:B------:R-:W-:Y:S01]  /*c280*/  SHF.R.U64 R64, R64, 0x3, RZ ;  /* 0x0000000340407819 */ /* 0x000fe200000012ff */
[----:B------:R-:W5:Y:S01]  /*c290*/  LD.E.128 R32, desc[UR38][R32.64] ;  /* 0x0000002620207980 */ /* 0x000f62000c101d00 */
[----:B------:R-:W-:Y:S01]  /*c2a0*/  SHF.R.U64 R56, R56, 0x3, RZ ;  /* 0x0000000338387819 */ /* 0x000fe200000012ff */
[----:B------:R-:W-:Y:S01]  /*c2b0*/  ULDC.64 UR10, c[0x0][0xbf0] ;  /* 0x0002fc00000a7ab9 */ /* 0x000fe20000000a00 */
[----:B------:R-:W-:Y:S01]  /*c2c0*/  LOP3.LUT R4, R11, R4, RZ, 0x3c, !PT ;  /* 0x000000040b047212 */ /* 0x000fe200078e3cff */
[----:B--2---:R-:W-:Y:S01]  /*c2d0*/  @P1 IMAD.HI.U32 R0, R6, R3, RZ ;  /* 0x0000000306001227 */ /* 0x004fe200078e00ff */
[----:B------:R-:W-:Y:S01]  /*c2e0*/  UIADD3 UR9, UR9, UR4, URZ ;  /* 0x0000000409097290 */ /* 0x000fe2000fffe03f */
[----:B------:R-:W-:Y:S01]  /*c2f0*/  LOP3.LUT R68, R68, R69, RZ, 0x3c, !PT ;  /* 0x0000004544447212 */ /* 0x000fe200078e3cff */
[----:B------:R-:W-:Y:S01]  /*c300*/  UIMAD UR4, UR16, UR10, URZ ;  /* 0x0000000a100472a4 */ /* 0x000fe2000f8e023f */
[----:B------:R-:W-:Y:S01]  /*c310*/  LOP3.LUT R64, R64, R65, RZ, 0x3c, !PT ;  /* 0x0000004140407212 */ /* 0x000fe200078e3cff */
[--C-:B------:R-:W-:Y:S01]  /*c320*/  IMAD.X R69, RZ, RZ, R5.reuse, P6 ;  /* 0x000000ffff457224 */ /* 0x100fe200030e0605 */
[----:B------:R-:W-:Y:S01]  /*c330*/  LOP3.LUT R56, R56, R57, RZ, 0x3c, !PT ;  /* 0x0000003938387212 */ /* 0x000fe200078e3cff */
[--C-:B------:R-:W-:Y:S01]  /*c340*/  IMAD.X R65, RZ, RZ, R5.reuse, P5 ;  /* 0x000000ffff417224 */ /* 0x100fe200028e0605 */
[----:B------:R2:W5:Y:S01]  /*c350*/  LD.E.128 R8, desc[UR38][R4.64] ;  /* 0x0000002604087980 */ /* 0x000562000c101d00 */
[----:B------:R-:W-:Y:S01]  /*c360*/  IMAD.X R57, RZ, RZ, R5, P4 ;  /* 0x000000ffff397224 */ /* 0x000fe200020e0605 */
[----:B------:R-:W-:-:S02]  /*c370*/  UIMAD UR4, UR15, UR11, UR4 ;  /* 0x0000000b0f0472a4 */ /* 0x000fc4000f8e0204 */
[----:B------:R-:W-:Y:S01]  /*c380*/  UIMAD.WIDE.U32 UR8, UR15, UR10, UR8 ;  /* 0x0000000a0f0872a5 */ /* 0x000fe2000f8e0008 */
[----:B------:R-:W5:Y:S02]  /*c390*/  LD.E.128 R36, desc[UR38][R36.64] ;  /* 0x0000002624247980 */ /* 0x000f64000c101d00 */
[----:B------:R-:W-:Y:S02]  /*c3a0*/  ULDC.64 UR10, c[0x0][0xbe0] ;  /* 0x0002f800000a7ab9 */ /* 0x000fe40000000a00 */
[----:B------:R-:W5:Y:S01]  /*c3b0*/  LD.E.128 R60, desc[UR38][R60.64] ;  /* 0x000000263c3c7980 */ /* 0x000f62000c101d00 */
[----:B--2---:R-:W-:Y:S01]  /*c3c0*/  IMAD.MOV.U32 R5, RZ, RZ, R6 ;  /* 0x000000ffff057224 */ /* 0x004fe200078e0006 */
[----:B0-----:R-:W-:Y:S01]  /*c3d0*/  @P1 SHF.R.U32.HI R5, RZ, R75, R0 ;  /* 0x0000004bff051219 */ /* 0x001fe20000011600 */
[----:B------:R-:W-:Y:S01]  /*c3e0*/  UIADD3 UR4, UR9, UR4, URZ ;  /* 0x0000000409047290 */ /* 0x000fe2000fffe03f */
[----:B------:R-:W5:Y:S02]  /*c3f0*/  LD.E.128 R52, desc[UR38][R52.64] ;  /* 0x0000002634347980 */ /* 0x000f64000c101d00 */
[--C-:B------:R-:W-:Y:S01]  /*c400*/  SHF.R.S32.HI R0, RZ, 0x1f, R5.reuse ;  /* 0x0000001fff007819 */ /* 0x100fe20000011405 */
[----:B------:R-:W-:Y:S01]  /*c410*/  IMAD.MOV R4, RZ, RZ, -R5 ;  /* 0x000000ffff047224 */ /* 0x000fe200078e0a05 */
[----:B------:R-:W5:Y:S01]  /*c420*/  LD.E.128 R40, desc[UR38][R40.64] ;  /* 0x0000002628287980 */ /* 0x000f62000c101d00 */
[----:B------:R-:W-:-:S02]  /*c430*/  IMAD.U32 R3, RZ, RZ, UR9 ;  /* 0x00000009ff037e24 */ /* 0x000fc4000f8e00ff */
[----:B------:R-:W-:Y:S01]  /*c440*/  IMAD R0, R0, UR10, RZ ;  /* 0x0000000a00007c24 */ /* 0x000fe2000f8e02ff */
[----:B------:R-:W5:Y:S01]  /*c450*/  LD.E.128 R44, desc[UR38][R44.64] ;  /* 0x000000262c2c7980 */ /* 0x000f62000c101d00 */
[----:B------:R-:W-:Y:S02]  /*c460*/  IMAD R73, R73, R4, R6 ;  /* 0x0000000449497224 */ /* 0x000fe400078e0206 */
        /* <DEDUP_REMOVED lines=9> */
[----:B------:R-:W5:Y:S01]  /*c500*/  LD.E.128 R48, desc[UR38][R48.64] ;  /* 0x0000002630307980 */ /* 0x000f62000c101d00 */
[----:B------:R-:W-:Y:S01]  /*c510*/  @!PT LDS RZ, [RZ] ;  /* 0x00000000fffff984 */ /* 0x000fe20000000800 */
[----:B------:R-:W-:Y:S01]  /*c520*/  @!PT LDS RZ, [RZ] ;  /* 0x00000000fffff984 */ /* 0x000fe20000000800 */
[----:B------:R-:W-:Y:S01]  /*c530*/  @!PT LDS RZ, [RZ] ;  /* 0x00000000fffff984 */ /* 0x000fe20000000800 */
[----:B------:R-:W-:Y:S01]  /*c540*/  @!PT LDS RZ, [RZ] ;  /* 0x00000000fffff984 */ /* 0x000fe20000000800 */
[----:B------:R0:W-:Y:S06]  /*c550*/  MEMBAR.ALL.CTA ;  /* 0x0000000000007992 */ /* 0x0001ec0000008000 */
[----:B0-----:R-:W0:Y:S01]  /*c560*/  FENCE.VIEW.ASYNC.S ;  /* 0x00000000000073c6 */ /* 0x001e220000000000 */
[----:B------:R-:W-:Y:S02]  /*c570*/  IMAD.IADD R3, R3, 0x1, R75 ;  /* 0x0000000103037824 */ /* 0x000fe400078e024b */
[----:B------:R-:W-:-:S02]  /*c580*/  IMAD R4, R0, UR8, RZ ;  /* 0x0000000800047c24 */ /* 0x000fc4000f8e02ff */
        /* <DEDUP_REMOVED lines=13> */
[----:B0-----:R0:W2:Y:S01]  /*c660*/  SHFL.IDX PT, R74, R6, RZ, 0x181f ;  /* 0x00181fff064a7589 */ /* 0x0010a200000e0000 */
[----:B------:R-:W-:Y:S01]  /*c670*/  ISETP.GE.AND P0, PT, R0, R77, PT ;  /* 0x0000004d0000720c */ /* 0x000fe20003f06270 */
[----:B------:R-:W-:Y:S01]  /*c680*/  BSSY B1, `(.L_x_14571) ;  /* 0x0000015000017945 */ /* 0x000fe20003800000 */
[----:B------:R0:W-:Y:S01]  /*c690*/  SYNCS.ARRIVE.TRANS64.RED.A1T0 RZ, [R151+URZ], RZ ;  /* 0x000000ff97ff79a7 */ /* 0x0001e2000810043f */
[----:B------:R0:W3:Y:S02]  /*c6a0*/  SHFL.IDX PT, R0, R76, RZ, 0x181f ;  /* 0x00181fff4c007589 */ /* 0x0000e400000e0000 */
[----:B------:R-:W-:Y:S08]  /*c6b0*/  @P2 BRA `(.L_x_14572) ;  /* 0x0000000000442947 */ /* 0x000ff00003800000 */
[----:B------:R-:W-:Y:S02]  /*c6c0*/  ULDC UR4, c[0x0][0xbc8] ;  /* 0x0002f20000047ab9 */ /* 0x000fe40000000800 */
        /* <DEDUP_REMOVED lines=16> */
.L_x_14572:
[----:B------:R-:W-:Y:S05]  /*c7d0*/  BSYNC B1 ;  /* 0x0000000000017941 */ /* 0x000fea0003800000 */
.L_x_14571:
[----:B---3--:R3:W0:Y:S01]  /*c7e0*/  SHFL.IDX PT, R0, R76, 0x1, 0x181f ;  /* 0x00381f004c007f89 */ /* 0x00862200000e0000 */
[----:B------:R-:W-:Y:S03]  /*c7f0*/  BSSY B1, `(.L_x_14573) ;  /* 0x0000014000017945 */ /* 0x000fe60003800000 */
[----:B----45:R3:W4:Y:S01]  /*c800*/  SHFL.IDX PT, R10, R6, 0x1, 0x181f ;  /* 0x00381f00060a7f89 */ /* 0x03072200000e0000 */
        /* <DEDUP_REMOVED lines=18> */
.L_x_14574:
[----:B------:R-:W-:Y:S05]  /*c930*/  BSYNC B1 ;  /* 0x0000000000017941 */ /* 0x000fea0003800000 */
.L_x_14573:
[----:B0-----:R0:W0:Y:S01]  /*c940*/  SHFL.IDX PT, R0, R76, 0x2, 0x181f ;  /* 0x00581f004c007f89 */ /* 0x00102200000e0000 */
[----:B------:R-:W-:Y:S03]  /*c950*/  BSSY B1, `(.L_x_14575) ;  /* 0x0000014000017945 */ /* 0x000fe60003800000 */
[----:B----4-:R4:W0:Y:S01]  /*c960*/  SHFL.IDX PT, R10, R6, 0x2, 0x181f ;  /* 0x00581f00060a7f89 */ /* 0x01082200000e0000 */
        /* <DEDUP_REMOVED lines=18> */
.L_x_14576:
[----:B------:R-:W-:Y:S05]  /*ca90*/  BSYNC B1 ;  /* 0x0000000000017941 */ /* 0x000fea0003800000 */
.L_x_14575:
[----:B0-----:R-:W-:Y:S01]  /*caa0*/  VIADD R0, R78, 0x60 ;  /* 0x000000604e007836 */ /* 0x001fe20000000000 */
[----:B---3--:R-:W0:Y:S04]  /*cab0*/  SHFL.IDX PT, R76, R76, 0x3, 0x181f ;  /* 0x00781f004c4c7f89 */ /* 0x008e2800000e0000 */
[----:B------:R-:W-:Y:S01]  /*cac0*/  ISETP.GE.AND P0, PT, R0, R77, PT ;  /* 0x0000004d0000720c */ /* 0x000fe20003f06270 */
[----:B----4-:R-:W3:-:S12]  /*cad0*/  SHFL.IDX PT, R6, R6, 0x3, 0x181f ;  /* 0x00781f0006067f89 */ /* 0x010ed800000e0000 */
        /* <DEDUP_REMOVED lines=20> */
.L_x_14569:
[----:B------:R-:W-:Y:S01]  /*cc20*/  R2UR UR4, R209 ;  /* 0x00000000d10472ca */ /* 0x000fe200000e0000 */
[----:B------:R-:W-:Y:S01]  /*cc30*/  ULDC.64 UR10, c[0x0][0xd00] ;  /* 0x00034000000a7ab9 */ /* 0x000fe20000000a00 */
[----:B------:R-:W-:Y:S01]  /*cc40*/  R2UR UR7, R225 ;  /* 0x00000000e10772ca */ /* 0x000fe200000e0000 */
[----:B------:R-:W-:Y:S01]  /*cc50*/  UISETP.NE.U32.AND UP0, UPT, UR10, URZ, UPT ;  /* 0x0000003f0a00728c */ /* 0x000fe2000bf05070 */
[----:B------:R-:W2:Y:S01]  /*cc60*/  LDC R13, c[0x0][0xce8] ;  /* 0x00033a00ff0d7b82 */ /* 0x000ea20000000800 */
[----:B------:R-:W-:Y:S02]  /*cc70*/  R2UR UR12, R224 ;  /* 0x00000000e00c72ca */ /* 0x000fe400000e0000 */
[----:B------:R-:W-:-:S06]  /*cc80*/  UISETP.NE.AND.EX UP0, UPT, UR11, URZ, UPT, UP0 ;  /* 0x0000003f0b00728c */ /* 0x000fcc000bf05300 */
[----:B------:R-:W-:Y:S01]  /*cc90*/  USHF.L.U32 UR8, UR4, 0x2, URZ ;  /* 0x0000000204087899 */ /* 0x000fe2000800063f */
[----:B------:R-:W-:Y:S01]  /*cca0*/  PLOP3.LUT P2, PT, PT, PT, UP0, 0x80, 0x0 ;  /* 0x000000000000781c */ /* 0x000fe20003f4f008 */
[----:B------:R-:W-:Y:S02]  /*ccb0*/  USHF.L.U64.HI UR9, UR4, 0x2, UR7 ;  /* 0x0000000204097899 */ /* 0x000fe40008010207 */
[----:B------:R-:W-:-:S04]  /*ccc0*/  UIADD3 UR4, UP1, UR8, UR10, URZ ;  /* 0x0000000a08047290 */ /* 0x000fc8000ff3e03f */
[----:B------:R-:W-:Y:S02]  /*ccd0*/  UIADD3.X UR7, UR9, UR11, URZ, UP1, !UPT ;  /* 0x0000000b09077290 */ /* 0x000fe40008ffe43f */
[----:B------:R-:W-:Y:S01]  /*cce0*/  IMAD.U32 R2, RZ, RZ, UR4 ;  /* 0x00000004ff027e24 */ /* 0x000fe2000f8e00ff */
[----:B------:R-:W-:Y:S02]  /*ccf0*/  ULDC.64 UR10, c[0x0][0xd08] ;  /* 0x00034200000a7ab9 */ /* 0x000fe40000000a00 */
[----:B------:R-:W-:Y:S01]  /*cd00*/  UISETP.NE.U32.AND UP1, UPT, UR10, URZ, UPT ;  /* 0x0000003f0a00728c */ /* 0x000fe2000bf25070 */
[----:B------:R-:W-:-:S03]  /*cd10*/  IMAD.U32 R3, RZ, RZ, UR7 ;  /* 0x00000007ff037e24 */ /* 0x000fc6000f8e00ff */
[----:B------:R-:W-:Y:S02]  /*cd20*/  UISETP.NE.AND.EX UP1, UPT, UR11, URZ, UPT, UP1 ;  /* 0x0000003f0b00728c */ /* 0x000fe4000bf25310 */
[----:B------:R-:W3:Y:S01]  /*cd30*/  @P2 LDG.E R6, desc[UR38][R2.64] ;  /* 0x0000002602062981 */ /* 0x000ee2000c1e1900 */
        /* <DEDUP_REMOVED lines=8> */
[----:B--2---:R-:W-:Y:S01]  /*cdc0*/  ISETP.NE.AND P0, PT, R13, 0x1, PT ;  /* 0x000000010d00780c */ /* 0x004fe20003f05270 */
[----:B------:R-:W-:Y:S01]  /*cdd0*/  UMOV UR4, URZ ;  /* 0x0000003f00047c82 */ /* 0x000fe20008000000 */
[----:B------:R-:W-:Y:S01]  /*cde0*/  USHF.R.S32.HI UR11, URZ, 0x1f, UR12 ;  /* 0x0000001f3f0b7899 */ /* 0x000fe2000801140c */
[----:B------:R-:W-:-:S10]  /*cdf0*/  ISETP.GE.AND P1, PT, R237, 0x80, PT ;  /* 0x00000080ed00780c */ /* 0x000fd40003f26270 */
[----:B------:R-:W2:Y:S01]  /*ce00*/  @P0 LDC R11, c[0x0][0xcec] ;  /* 0x00033b00ff0b0b82 */ /* 0x000ea20000000800 */
[----:B---3--:R-:W-:-:S13]  /*ce10*/  @P2 R2UR UR4, R6 ;  /* 0x00000000060422ca */ /* 0x008fda00000e0000 */
[----:B------:R-:W-:Y:S01]  /*ce20*/  USHF.R.S32.HI UR10, URZ, 0x1f, UR4 ;  /* 0x0000001f3f0a7899 */ /* 0x000fe20008011404 */
[----:B--2-4-:R-:W-:Y:S11]  /*ce30*/  @P3 BRA `(.L_x_14578) ;  /* 0x0000000000103947 */ /* 0x014ff60003800000 */
[----:B------:R-:W-:Y:S05]  /*ce40*/  @!P2 BRA `(.L_x_14578) ;  /* 0x00000000000ca947 */ /* 0x000fea0003800000 */
[----:B------:R-:W2:Y:S04]  /*ce50*/  LDG.E R5, desc[UR38][R2.64] ;  /* 0x0000002602057981 */ /* 0x000ea8000c1e1900 */
[----:B-----5:R-:W2:Y:S02]  /*ce60*/  LDG.E R0, desc[UR38][R2.64+0x4] ;  /* 0x0000042602007981 */ /* 0x020ea4000c1e1900 */
[----:B--2---:R-:W-:-:S07]  /*ce70*/  IMAD.IADD R0, R0, 0x1, -R5 ;  /* 0x0000000100007824 */ /* 0x004fce00078e0a05 */
.L_x_14578:
[----:B------:R-:W-:Y:S01]  /*ce80*/  R2UR UR8, R209 ;  /* 0x00000000d10872ca */ /* 0x000fe200000e0000 */
[----:B------:R-:W-:Y:S01]  /*ce90*/  BSSY B1, `(.L_x_14579) ;  /* 0x000002f000017945 */ /* 0x000fe20003800000 */
[----:B------:R-:W-:-:S11]  /*cea0*/  R2UR UR7, R225 ;  /* 0x00000000e10772ca */ /* 0x000fd600000e0000 */
[----:B------:R-:W-:Y:S02]  /*ceb0*/  USEL UR12, UR8, URZ, !UP0 ;  /* 0x0000003f080c7287 */ /* 0x000fe4000c000000 */
[----:B------:R-:W-:Y:S01]  /*cec0*/  USEL UR13, UR7, URZ, !UP0 ;  /* 0x0000003f070d7287 */ /* 0x000fe2000c000000 */
[----:B------:R-:W-:Y:S11]  /*ced0*/  @P1 BRA `(.L_x_14580) ;  /* 0x0000000000a81947 */ /* 0x000ff60003800000 */
[----:B------:R-:W2:Y:S01]  /*cee0*/  S2R R3, SR_TID.X ;  /* 0x0000000000037919 */ /* 0x000ea20000002100 */
[----:B------:R-:W3:Y:S01]  /*cef0*/  LDC R9, c[0x0][0xce8] ;  /* 0x00033a00ff097b82 */ /* 0x000ee20000000800 */
[----:B------:R-:W-:Y:S02]  /*cf00*/  IMAD.U32 R4, RZ, RZ, UR60 ;  /* 0x0000003cff047e24 */ /* 0x000fe4000f8e00ff */
[----:B---3-5:R-:W-:-:S03]  /*cf10*/  IMAD R2, R0, R9, RZ ;  /* 0x0000000900027224 */ /* 0x028fc600078e02ff */
[----:B--2---:R-:W-:-:S04]  /*cf20*/  IADD3 R4, R4, -0x80, R3 ;  /* 0xffffff8004047810 */ /* 0x004fc80007ffe003 */
[----:B------:R-:W-:-:S13]  /*cf30*/  ISETP.GE.AND P1, PT, R4, R2, PT ;  /* 0x000000020400720c */ /* 0x000fda0003f26270 */
[----:B------:R-:W-:Y:S05]  /*cf40*/  @P1 BRA `(.L_x_14580) ;  /* 0x00000000008c1947 */ /* 0x000fea0003800000 */
[----:B------:R-:W-:Y:S01]  /*cf50*/  ISETP.NE.AND P1, PT, R9, 0x1, PT ;  /* 0x000000010900780c */ /* 0x000fe20003f25270 */
[----:B------:R-:W-:Y:S01]  /*cf60*/  ULDC.64 UR14, c[0x0][0xc90] ;  /* 0x00032400000e7ab9 */ /* 0x000fe20000000a00 */
[----:B------:R-:W-:Y:S01]  /*cf70*/  R2UR UR16, R224 ;  /* 0x00000000e01072ca */ /* 0x000fe200000e0000 */
[----:B------:R-:W-:Y:S01]  /*cf80*/  UIMAD UR7, UR11, UR14, URZ ;  /* 0x0000000e0b0772a4 */ /* 0x000fe2000f8e023f */
[----:B------:R-:W-:Y:S01]  /*cf90*/  IMAD.MOV.U32 R2, RZ, RZ, R4 ;  /* 0x000000ffff027224 */ /* 0x000fe200078e0004 */
[----:B------:R-:W-:Y:S01]  /*cfa0*/  UMOV UR8, UR4 ;  /* 0x0000000400087c82 */ /* 0x000fe20008000000 */
[----:B------:R-:W-:-:S07]  /*cfb0*/  UMOV UR9, UR10 ;  /* 0x0000000a00097c82 */ /* 0x000fce0008000000 */
[----:B------:R-:W2:Y:S02]  /*cfc0*/  @P1 LDC R3, c[0x0][0xcec] ;  /* 0x00033b00ff031b82 */ /* 0x000ea40000000800 */
[----:B------:R-:W-:Y:S02]  /*cfd0*/  UIMAD.WIDE.U32 UR8, UR16, UR14, UR8 ;  /* 0x0000000e100872a5 */ /* 0x000fe4000f8e0008 */
[----:B------:R-:W-:-:S03]  /*cfe0*/  UIMAD UR7, UR16, UR15, UR7 ;  /* 0x0000000f100772a4 */ /* 0x000fc6000f8e0207 */
[----:B------:R-:W-:Y:S01]  /*cff0*/  ULDC.64 UR14, c[0x0][0xc98] ;  /* 0x00032600000e7ab9 */ /* 0x000fe20000000a00 */
[----:B------:R-:W3:Y:S01]  /*d000*/  @P1 LDC R6, c[0x0][0xcf0] ;  /* 0x00033c00ff061b82 */ /* 0x000ee20000000800 */
[----:B------:R-:W-:Y:S02]  /*d010*/  UIADD3 UR9, UR9, UR7, URZ ;  /* 0x0000000709097290 */ /* 0x000fe4000fffe03f */
[----:B------:R-:W-:Y:S02]  /*d020*/  UIMAD UR7, UR13, UR14, URZ ;  /* 0x0000000e0d0772a4 */ /* 0x000fe4000f8e023f */
[----:B------:R-:W-:Y:S02]  /*d030*/  UIMAD.WIDE.U32 UR8, UR12, UR14, UR8 ;  /* 0x0000000e0c0872a5 */ /* 0x000fe4000f8e0008 */
[----:B------:R-:W-:-:S03]  /*d040*/  UIMAD UR7, UR12, UR15, UR7 ;  /* 0x0000000f0c0772a4 */ /* 0x000fc6000f8e0207 */
[----:B------:R-:W-:Y:S01]  /*d050*/  ULDC.64 UR14, c[0x0][0xc88] ;  /* 0x00032200000e7ab9 */ /* 0x000fe20000000a00 */
[----:B--2---:R-:W-:-:S05]  /*d060*/  @P1 IMAD.HI.U32 R3, R4, R3, RZ ;  /* 0x0000000304031227 */ /* 0x004fca00078e00ff */
[----:B---3--:R-:W-:Y:S01]  /*d070*/  @P1 SHF.R.U32.HI R2, RZ, R6, R3 ;  /* 0x00000006ff021219 */ /* 0x008fe20000011603 */
        /* <DEDUP_REMOVED lines=16> */
.L_x_14580:
[----:B------:R-:W-:Y:S05]  /*d180*/  BSYNC B1 ;  /* 0x0000000000017941 */ /* 0x000fea0003800000 */
.L_x_14579:
[----:B--2---:R-:W2:Y:S01]  /*d190*/  @P0 LDC R3, c[0x0][0xcf0] ;  /* 0x00033c00ff030b82 */ /* 0x004ea20000000800 */
[----:B------:R-:W-:Y:S01]  /*d1a0*/  ULDC.64 UR14, c[0x0][0xba0] ;  /* 0x0002e800000e7ab9 */ /* 0x000fe20000000a00 */
[----:B------:R-:W-:Y:S01]  /*d1b0*/  R2UR UR16, R224 ;  /* 0x00000000e01072ca */ /* 0x000fe200000e0000 */
[----:B------:R-:W-:Y:S01]  /*d1c0*/  UIMAD UR7, UR10, UR14, URZ ;  /* 0x0000000e0a0772a4 */ /* 0x000fe2000f8e023f */
[----:B------:R-:W-:Y:S01]  /*d1d0*/  IMAD R2, R208, 0x20, R226 ;  /* 0x00000020d0027824 */ /* 0x000fe200078e02e2 */
[----:B------:R-:W-:Y:S01]  /*d1e0*/  UIMAD.WIDE.U32 UR8, UR4, UR14, URZ ;  /* 0x0000000e040872a5 */ /* 0x000fe2000f8e003f */
[----:B------:R-:W-:Y:S01]  /*d1f0*/  BSSY B1, `(.L_x_14581) ;  /* 0x0000040000017945 */ /* 0x000fe20003800000 */
[----:B------:R-:W-:Y:S01]  /*d200*/  UIMAD UR7, UR4, UR15, UR7 ;  /* 0x0000000f040772a4 */ /* 0x000fe2000f8e0207 */
[----:B------:R-:W-:Y:S02]  /*d210*/  VIADD R6, R2, UR60 ;  /* 0x0000003c02067c36 */ /* 0x000fe40008000000 */
        /* <DEDUP_REMOVED lines=10> */
[----:B--2---:R-:W-:Y:S01]  /*d2c0*/  @P0 SHF.R.U32.HI R5, RZ, R3, R2 ;  /* 0x00000003ff050219 */ /* 0x004fe20000011602 */
        /* <DEDUP_REMOVED lines=29> */
[----:B------:R2:W3:Y:S02]  /*d4a0*/  SHFL.IDX PT, R2, R4, RZ, 0x181f ;  /* 0x00181fff04027589 */ /* 0x0004e400000e0000 */
[----:B------:R-:W-:Y:S02]  /*d4b0*/  ISETP.GE.AND P0, PT, R0, R13, PT ;  /* 0x0000000d0000720c */ /* 0x000fe40003f06270 */
[----:B------:R2:W4:Y:S01]  /*d4c0*/  SHFL.IDX PT, R0, R5, RZ, 0x181f ;  /* 0x00181fff05007589 */ /* 0x00052200000e0000 */
[----:B------:R-:W-:Y:S10]  /*d4d0*/  @P2 BRA `(.L_x_14582) ;  /* 0x0000000000442947 */ /* 0x000ff40003800000 */
        /* <DEDUP_REMOVED lines=17> */
.L_x_14582:
[----:B------:R-:W-:Y:S05]  /*d5f0*/  BSYNC B1 ;  /* 0x0000000000017941 */ /* 0x000fea0003800000 */
.L_x_14581:
        /* <DEDUP_REMOVED lines=21> */
.L_x_14584:
[----:B------:R-:W-:Y:S05]  /*d750*/  BSYNC B1 ;  /* 0x0000000000017941 */ /* 0x000fea0003800000 */
.L_x_14583:
[----:B0-----:R0:W0:Y:S01]  /*d760*/  SHFL.IDX PT, R0, R5, 0x2, 0x181f ;  /* 0x00581f0005007f89 */ /* 0x00102200000e0000 */
[----:B------:R-:W-:Y:S03]  /*d770*/  BSSY B1, `(.L_x_14585) ;  /* 0x0000014000017945 */ /* 0x000fe60003800000 */
[----:B---3--:R3:W0:Y:S01]  /*d780*/  SHFL.IDX PT, R2, R4, 0x2, 0x181f ;  /* 0x00581f0004027f89 */ /* 0x00862200000e0000 */
        /* <DEDUP_REMOVED lines=18> */
.L_x_14586:
[----:B------:R-:W-:Y:S05]  /*d8b0*/  BSYNC B1 ;  /* 0x0000000000017941 */ /* 0x000fea0003800000 */
.L_x_14585:
[----:B0-----:R-:W-:Y:S01]  /*d8c0*/  VIADD R0, R6, 0x60 ;  /* 0x0000006006007836 */ /* 0x001fe20000000000 */
[----:B--2-4-:R-:W0:Y:S04]  /*d8d0*/  SHFL.IDX PT, R5, R5, 0x3, 0x181f ;  /* 0x00781f0005057f89 */ /* 0x014e2800000e0000 */
[----:B------:R-:W-:Y:S01]  /*d8e0*/  ISETP.GE.AND P0, PT, R0, R13, PT ;  /* 0x0000000d0000720c */ /* 0x000fe20003f06270 */
[----:B------:R2:W4:-:S12]  /*d8f0*/  SHFL.IDX PT, R2, R4, 0x3, 0x181f ;  /* 0x00781f0004027f89 */ /* 0x00051800000e0000 */
[----:B--2---:R-:W-:Y:S05]  /*d900*/  @P0 BRA `(.L_x_14577) ;  /* 0x0000000000440947 */ /* 0x004fea0003800000 */
[----:B------:R-:W-:Y:S02]  /*d910*/  ULDC UR4, c[0x0][0xbc8] ;  /* 0x0002f20000047ab9 */ /* 0x000fe40000000800 */
[----:B------:R-:W-:Y:S02]  /*d920*/  ISETP.GE.AND P3, PT, R200, UR4, PT ;  /* 0x00000004c8007c0c */ /* 0x000fe4000bf66270 */
[----:B------:R-:W-:Y:S02]  /*d930*/  ISETP.GE.AND P2, PT, R206, UR4, PT ;  /* 0x00000004ce007c0c */ /* 0x000fe4000bf46270 */
[----:B------:R-:W-:Y:S02]  /*d940*/  ISETP.GE.AND P1, PT, R205, UR4, PT ;  /* 0x00000004cd007c0c */ /* 0x000fe4000bf26270 */
[----:B------:R-:W-:-:S07]  /*d950*/  ISETP.GE.AND P0, PT, R207, UR4, PT ;  /* 0x00000004cf007c0c */ /* 0x000fce000bf06270 */
[-C--:B----4-:R-:W-:Y:S02]  /*d960*/  @!P3 LEA R8, P6, R200, R2.reuse, 0x1 ;  /* 0x00000002c808b211 */ /* 0x090fe400078c08ff */
        /* <DEDUP_REMOVED lines=11> */
.L_x_14577:
[----:B------:R-:W-:Y:S05]  /*da20*/  BSYNC B0 ;  /* 0x0000000000007941 */ /* 0x000fea0003800000 */
.L_x_14568:
[----:B------:R-:W-:Y:S02]  /*da30*/  ULDC UR4, c[0x0][0xd3c] ;  /* 0x00034f0000047ab9 */ /* 0x000fe40000000800 */
[----:B------:R-:W-:-:S13]  /*da40*/  ISETP.GE.AND P0, PT, R7, UR4, PT ;  /* 0x0000000407007c0c */ /* 0x000fda000bf06270 */
[----:B------:R-:W-:Y:S05]  /*da50*/  @!P0 BRA `(.L_x_14587) ;  /* 0xffffff3400208947 */ /* 0x000fea000383ffff */
[----:B------:R-:W-:Y:S05]  /*da60*/  EXIT ;  /* 0x000000000000794d */ /* 0x000fea0003800000 */
.L_x_14531:
        /* <DEDUP_REMOVED lines=18> */
.L_x_14588:
        /* <DEDUP_REMOVED lines=42> */
.L_x_14594:
        /* <DEDUP_REMOVED lines=12> */
.L_x_14593:
[----:B------:R-:W-:Y:S05]  /*def0*/  BSYNC B0 ;  /* 0x0000000000007941 */ /* 0x000fea0003800000 */
.L_x_14592:
        /* <DEDUP_REMOVED lines=21> */
.L_x_14590:
        /* <DEDUP_REMOVED lines=20> */
.L_x_14595:
        /* <DEDUP_REMOVED lines=57> */
.L_x_14591:
[----:B------:R-:W-:Y:S02]  /*e520*/  IMAD.MOV.U32 R17, RZ, RZ, RZ ;  /* 0x000000ffff117224 */ /* 0x000fe400078e00ff */
[----:B------:R-:W-:Y:S02]  /*e530*/  IMAD.U32 R16, RZ, RZ, UR6 ;  /* 0x00000006ff107e24 */ /* 0x000fe4000f8e00ff */
[----:B------:R-:W-:-:S07]  /*e540*/  IMAD.MOV.U32 R18, RZ, RZ, RZ ;  /* 0x000000ffff127224 */ /* 0x000fce00078e00ff */
.L_x_14596:
[----:B------:R-:W-:-:S13]  /*e550*/  ISETP.NE.AND P0, PT, R0, RZ, PT ;  /* 0x000000ff0000720c */ /* 0x000fda0003f05270 */
[----:B------:R-:W1:Y:S01]  /*e560*/  @!P0 S2R R3, SR_CgaCtaId ;  /* 0x0000000000038919 */ /* 0x000e620000008800 */
[----:B------:R-:W-:-:S04]  /*e570*/  @!P0 MOV R0, 0x400 ;  /* 0x0000040000008802 */ /* 0x000fc80000000f00 */
[----:B-1----:R-:W-:-:S05]  /*e580*/  @!P0 LEA R0, R3, R0, 0x18 ;  /* 0x0000000003008211 */ /* 0x002fca00078ec0ff */
[----:B------:R2:W-:Y:S01]  /*e590*/  @!P0 STS.128 [R0+0x324d0], R16 ;  /* 0x0324d01000008388 */ /* 0x0005e20000000c00 */
[----:B------:R-:W-:Y:S06]  /*e5a0*/  BAR.ARV 0x5, 0x180 ;  /* 0x0146000000007b1d */ /* 0x000fec0000002000 */
.L_x_14589:
        /* <DEDUP_REMOVED lines=35> */
.L_x_14705:
[----:B-1----:R-:W1:Y:S02]  /*e7e0*/  LDC.64 R2, c[0x0][0xd88] ;  /* 0x00036200ff027b82 */ /* 0x002e640000000a00 */
        /* <DEDUP_REMOVED lines=21> */
[----:B0-----:R-:W-:Y:S01]  /*e940*/  IMAD.MOV.U32 R8, RZ, RZ, RZ ;  /* 0x000000ffff087224 */ /* 0x001fe200078e00ff */
        /* <DEDUP_REMOVED lines=17> */
[----:B---3--:R-:W-:-:S05]  /*ea60*/  @P2 IADD3.X R7, R10, UR9, RZ, P3, !PT ;  /* 0x000000090a072c10 */ /* 0x008fca0009ffe4ff */
        /* <DEDUP_REMOVED lines=11> */
[----:B------:R-:W1:Y:S04]  /*eb20*/  LDG.E R7, desc[UR38][R2.64] ;  /* 0x0000002602077981 */ /* 0x000e68000c1e1900 */
[----:B------:R-:W1:Y:S02]  /*eb30*/  LDG.E R2, desc[UR38][R2.64+0x4] ;  /* 0x0000042602027981 */ /* 0x000e64000c1e1900 */
[----:B-1----:R-:W-:-:S05]  /*eb40*/  IMAD.IADD R9, R2, 0x1, -R7 ;  /* 0x0000000102097824 */ /* 0x002fca00078e0a07 */
[----:B------:R2:W-:Y:S02]  /*eb50*/  STL [R1+0x34], R9 ;  /* 0x0000340901007387 */ /* 0x0005e40000100800 */
.L_x_14598:
[----:B------:R-:W-:Y:S01]  /*eb60*/  IMAD.MOV.U32 R2, RZ, RZ, R12 ;  /* 0x000000ffff027224 */ /* 0x000fe200078e000c */
[----:B------:R-:W-:Y:S01]  /*eb70*/  ULDC.64 UR4, c[0x0][0xb18] ;  /* 0x0002c60000047ab9 */ /* 0x000fe20000000a00 */
[----:B-----5:R-:W-:Y:S01]  /*eb80*/  IMAD.IADD R3, R8, 0x1, R0 ;  /* 0x0000000108037824 */ /* 0x020fe200078e0200 */
[----:B------:R-:W-:Y:S02]  /*eb90*/  ISETP.NE.U32.AND P1, PT, RZ, UR4, PT ;  /* 0x00000004ff007c0c */ /* 0x000fe4000bf25070 */
[----:B------:R3:W-:Y:S02]  /*eba0*/  STL [R1+0xc], R2 ;  /* 0x00000c0201007387 */ /* 0x0007e40000100800 */
[----:B------:R-:W-:Y:S02]  /*ebb0*/  ISETP.NE.AND.EX P1, PT, RZ, UR5, PT, P1 ;  /* 0x00000005ff007c0c */ /* 0x000fe4000bf25310 */
[----:B------:R3:W-:Y:S11]  /*ebc0*/  STL [R1+0x20], R3 ;  /* 0x0000200301007387 */ /* 0x0007f60000100800 */
[----:B---3--:R-:W-:Y:S05]  /*ebd0*/  @!P1 BRA `(.L_x_14599) ;  /* 0x0000000000109947 */ /* 0x008fea0003800000 */
[----:B------:R-:W-:-:S04]  /*ebe0*/  IADD3 R6, P0, R11, UR4, RZ ;  /* 0x000000040b067c10 */ /* 0x000fc8000ff1e0ff */
[----:B------:R-:W-:-:S05]  /*ebf0*/  IADD3.X R7, R10, UR5, RZ, P0, !PT ;  /* 0x000000050a077c10 */ /* 0x000fca00087fe4ff */
[----:B------:R3:W5:Y:S01]  /*ec00*/  LDG.E R6, desc[UR38][R6.64] ;  /* 0x0000002606067981 */ /* 0x000762000c1e1900 */
[----:B------:R-:W-:Y:S05]  /*ec10*/  BRA `(.L_x_14600) ;  /* 0x0000000000107947 */ /* 0x000fea0003800000 */
.L_x_14599:
[----:B------:R-:W-:Y:S05]  /*ec20*/  @!P0 BRA `(.L_x_14600) ;  /* 0x00000000000c8947 */ /* 0x000fea0003800000 */
[----:B------:R-:W3:Y:S04]  /*ec30*/  LDG.E R6, desc[UR38][R4.64] ;  /* 0x0000002604067981 */ /* 0x000ee8000c1e1900 */
[----:B------:R-:W3:Y:S02]  /*ec40*/  LDG.E R4, desc[UR38][R4.64+0x4] ;  /* 0x0000042604047981 */ /* 0x000ee4000c1e1900 */
[----:B---3--:R-:W-:-:S07]  /*ec50*/  IMAD.IADD R6, R4, 0x1, -R6 ;  /* 0x0000000104067824 */ /* 0x008fce00078e0a06 */
.L_x_14600:
[----:B-----5:R-:W-:Y:S01]  /*ec60*/  IMAD.IADD R6, R6, 0x1, -R0 ;  /* 0x0000000106067824 */ /* 0x020fe200078e0a00 */
[----:B------:R-:W-:Y:S01]  /*ec70*/  BSSY B7, `(.L_x_14601) ;  /* 0x00004ed000077945 */ /* 0x000fe20003800000 */
[----:B------:R-:W4:Y:S02]  /*ec80*/  LDC R0, c[0x0][0x448] ;  /* 0x00011200ff007b82 */ /* 0x000f240000000800 */
[----:B----4-:R-:W-:Y:S01]  /*ec90*/  ISETP.NE.AND P0, PT, R0, 0x1, PT ;  /* 0x000000010000780c */ /* 0x010fe20003f05270 */
[----:B------:R-:W-:-:S04]  /*eca0*/  IMAD.SHL.U32 R0, R17, 0x80, RZ ;  /* 0x0000008011007824 */ /* 0x000fc800078e00ff */
[----:B------:R-:W-:-:S08]  /*ecb0*/  VIADD R0, R0, 0x7f ;  /* 0x0000007f00007836 */ /* 0x000fd00000000000 */
[----:B------:R-:W4:Y:S08]  /*ecc0*/  @P0 LDC R2, c[0x0][0x44c] ;  /* 0x00011300ff020b82 */ /* 0x000f300000000800 */
[----:B------:R-:W0:Y:S01]  /*ecd0*/  @P0 LDC R3, c[0x0][0x450] ;  /* 0x00011400ff030b82 */ /* 0x000e220000000800 */
[----:B----4-:R-:W-:-:S05]  /*ece0*/  @P0 IMAD.HI.U32 R2, R0, R2, RZ ;  /* 0x0000000200020227 */ /* 0x010fca00078e00ff */
[----:B0-----:R-:W-:Y:S01]  /*ecf0*/  @P0 SHF.R.U32.HI R0, RZ, R3, R2 ;  /* 0x00000003ff000219 */ /* 0x001fe20000011602 */
        /* <DEDUP_REMOVED lines=12> */
[----:B0-----:R-:W-:Y:S05]  /*edc0*/  @P0 BRA `(.L_x_14602) ;  /* 0x0000000000440947 */ /* 0x001fea0003800000 */
[----:B------:R-:W0:Y:S02]  /*edd0*/  S2R R4, SR_TID.X ;  /* 0x0000000000047919 */ /* 0x000e240000002100 */
[----:B0-----:R-:W-:-:S04]  /*ede0*/  LOP3.LUT R4, R4, 0x7f, RZ, 0xc0, !PT ;  /* 0x0000007f04047812 */ /* 0x001fc800078ec0ff */
[----:B------:R-:W-:-:S13]  /*edf0*/  ISETP.NE.AND P0, PT, R4, RZ, PT ;  /* 0x000000ff0400720c */ /* 0x000fda0003f05270 */
[----:B------:R-:W-:Y:S05]  /*ee00*/  @P0 BRA `(.L_x_14603) ;  /* 0x0000004c004c0947 */ /* 0x000fea0003800000 */
[----:B------:R-:W0:Y:S01]  /*ee10*/  S2R R3, SR_LANEID ;  /* 0x0000000000037919 */ /* 0x000e220000000000 */
[----:B------:R-:W-:Y:S02]  /*ee20*/  VOTEU.ANY UR4, UPT, PT ;  /* 0x0000000000047886 */ /* 0x000fe400038e0100 */
[----:B------:R-:W0:Y:S08]  /*ee30*/  FLO.U32 R0, UR4 ;  /* 0x0000000400007d00 */ /* 0x000e3000080e0000 */
[----:B------:R-:W4:Y:S01]  /*ee40*/  POPC R5, UR4 ;  /* 0x0000000400057d09 */ /* 0x000f220008000000 */
[----:B0-----:R-:W-:-:S02]  /*ee50*/  ISETP.EQ.U32.AND P0, PT, R0, R3, PT ;  /* 0x000000030000720c */ /* 0x001fc40003f02070 */
[----:B------:R-:W4:Y:S11]  /*ee60*/  LDC.64 R2, c[0x0][0xd60] ;  /* 0x00035800ff027b82 */ /* 0x000f360000000a00 */
[----:B----4-:R-:W4:Y:S01]  /*ee70*/  @P0 ATOMG.E.ADD.STRONG.GPU PT, R3, desc[UR38][R2.64], R5 ;  /* 0x00000005020309a8 */ /* 0x010f2200081ee1e6 */
[----:B------:R-:W0:Y:S02]  /*ee80*/  S2R R4, SR_LTMASK ;  /* 0x0000000000047919 */ /* 0x000e240000003900 */
[----:B0-----:R-:W-:-:S04]  /*ee90*/  LOP3.LUT R4, R4, UR4, RZ, 0xc0, !PT ;  /* 0x0000000404047c12 */ /* 0x001fc8000f8ec0ff */
[----:B---3--:R-:W0:Y:S01]  /*eea0*/  POPC R7, R4 ;  /* 0x0000000400077309 */ /* 0x008e220000000000 */
[----:B----4-:R-:W0:Y:S02]  /*eeb0*/  SHFL.IDX PT, R0, R3, R0, 0x1f ;  /* 0x00001f0003007589 */ /* 0x010e2400000e0000 */
[----:B0-----:R-:W-:Y:S01]  /*eec0*/  IADD3 R16, R0, UR40, R7 ;  /* 0x0000002800107c10 */ /* 0x001fe2000fffe007 */
[----:B------:R-:W-:Y:S06]  /*eed0*/  BRA `(.L_x_14603) ;  /* 0x0000004c00187947 */ /* 0x000fec0003800000 */
.L_x_14602:
        /* <DEDUP_REMOVED lines=13> */
[----:B---3--:R-:W-:-:S02]  /*efb0*/  IMAD.U32 R7, RZ, RZ, UR9 ;  /* 0x00000009ff077e24 */ /* 0x008fc4000f8e00ff */
[----:B------:R-:W-:Y:S02]  /*efc0*/  IMAD.U32 R10, RZ, RZ, UR4 ;  /* 0x00000004ff0a7e24 */ /* 0x000fe4000f8e00ff */
[----:B------:R-:W-:Y:S02]  /*efd0*/  IMAD.U32 R11, RZ, RZ, UR5 ;  /* 0x00000005ff0b7e24 */ /* 0x000fe4000f8e00ff */
[----:B------:R-:W-:Y:S02]  /*efe0*/  IMAD.MOV.U32 R8, RZ, RZ, 0x70 ;  /* 0x00000070ff087424 */ /* 0x000fe400078e00ff */
[----:B------:R-:W-:Y:S02]  /*eff0*/  IMAD.MOV.U32 R12, RZ, RZ, 0x1 ;  /* 0x00000001ff0c7424 */ /* 0x000fe400078e00ff */
[----:B------:R-:W-:-:S07]  /*f000*/  IMAD.MOV.U32 R13, RZ, RZ, RZ ;  /* 0x000000ffff0d7224 */ /* 0x000fce00078e00ff */
[----:B------:R-:W-:-:S07]  /*f010*/  LEPC R20, `(.L_x_14605) ;  /* 0x000000001014794e */ /* 0x000fce0000000000 */
[----:B012---:R-:W-:Y:S05]  /*f020*/  CALL.ABS.NOINC R2 ;  /* 0x0000000002007343 */ /* 0x007fea0003c00000 */
.L_x_14605:
[----:B------:R-:W-:Y:S05]  /*f030*/  BSYNC B6 ;  /* 0x0000000000067941 */ /* 0x000fea0003800000 */
.L_x_14604:
        /* <DEDUP_REMOVED lines=13> */
[----:B---3--:R-:W-:-:S02]  /*f110*/  IMAD.U32 R7, RZ, RZ, UR9 ;  /* 0x00000009ff077e24 */ /* 0x008fc4000f8e00ff */
[----:B------:R-:W-:Y:S02]  /*f120*/  IMAD.U32 R10, RZ, RZ, UR4 ;  /* 0x00000004ff0a7e24 */ /* 0x000fe4000f8e00ff */
[----:B------:R-:W-:Y:S02]  /*f130*/  IMAD.U32 R11, RZ, RZ, UR5 ;  /* 0x00000005ff0b7e24 */ /* 0x000fe4000f8e00ff */
[----:B------:R-:W-:Y:S02]  /*f140*/  IMAD.MOV.U32 R8, RZ, RZ, 0x70 ;  /* 0x00000070ff087424 */ /* 0x000fe400078e00ff */
[----:B------:R-:W-:Y:S02]  /*f150*/  IMAD.MOV.U32 R12, RZ, RZ, 0x1 ;  /* 0x00000001ff0c7424 */ /* 0x000fe400078e00ff */
[----:B0-----:R-:W-:-:S07]  /*f160*/  IMAD.MOV.U32 R13, RZ, RZ, RZ ;  /* 0x000000ffff0d7224 */ /* 0x001fce00078e00ff */
[----:B------:R-:W-:-:S07]  /*f170*/  LEPC R20, `(.L_x_14608) ;  /* 0x000000001014794e */ /* 0x000fce0000000000 */
[----:B-12-4-:R-:W-:Y:S05]  /*f180*/  CALL.ABS.NOINC R2 ;  /* 0x0000000002007343 */ /* 0x016fea0003c00000 */
.L_x_14608:
        /* <DEDUP_REMOVED lines=16> */
.L_x_14607:
[----:B------:R-:W-:Y:S05]  /*f290*/  BSYNC B6 ;  /* 0x0000000000067941 */ /* 0x000fea0003800000 */
.L_x_14606:
[----:B------:R-:W4:Y:S01]  /*f2a0*/  LDL.LU R2, [R1] ;  /* 0x0000000001027983 */ /* 0x000f220000300800 */
[----:B------:R-:W-:-:S03]  /*f2b0*/  ULDC.64 UR4, c[0x0][0xaf0] ;  /* 0x0002bc0000047ab9 */ /* 0x000fc60000000a00 */
[----:B------:R-:W5:Y:S04]  /*f2c0*/  LDL.LU R4, [R1+0x1c] ;  /* 0x00001c0001047983 */ /* 0x000f680000300800 */
[----:B---3--:R-:W3:Y:S01]  /*f2d0*/  LDL R7, [R1+0xc] ;  /* 0x00000c0001077983 */ /* 0x008ee20000100800 */
[----:B------:R-:W-:-:S03]  /*f2e0*/  ISETP.NE.U32.AND P0, PT, RZ, UR4, PT ;  /* 0x00000004ff007c0c */ /* 0x000fc6000bf05070 */
[----:B------:R-:W2:Y:S01]  /*f2f0*/  LDL R0, [R1+0x30] ;  /* 0x0000300001007983 */ /* 0x000ea20000100800 */
[----:B------:R-:W-:-:S13]  /*f300*/  ISETP.NE.AND.EX P0, PT, RZ, UR5, PT, P0 ;  /* 0x00000005ff007c0c */ /* 0x000fda000bf05300 */
[----:B----4-:R-:W-:-:S04]  /*f310*/  @P0 IADD3 R2, P1, R2, UR4, RZ ;  /* 0x0000000402020c10 */ /* 0x010fc8000ff3e0ff */
[----:B-----5:R-:W-:Y:S01]  /*f320*/  @P0 IADD3.X R3, R4, UR5, RZ, P1, !PT ;  /* 0x0000000504030c10 */ /* 0x020fe20008ffe4ff */
[----:B------:R-:W-:-:S04]  /*f330*/  ULDC.64 UR4, c[0x0][0xb00] ;  /* 0x0002c00000047ab9 */ /* 0x000fc80000000a00 */
[----:B---3--:R0:W3:Y:S02]  /*f340*/  @P0 LDG.E R7, desc[UR38][R2.64] ;  /* 0x0000002602070981 */ /* 0x0080e4000c1e1900 */
[----:B0-----:R-:W0:Y:S01]  /*f350*/  LDC.64 R2, c[0x0][0x418] ;  /* 0x00010600ff027b82 */ /* 0x001e220000000a00 */
[----:B--2---:R-:W-:Y:S01]  /*f360*/  VIADD R4, R0, 0xffffffff ;  /* 0xffffffff00047836 */ /* 0x004fe20000000000 */
[----:B---3--:R-:W-:Y:S01]  /*f370*/  SHF.R.S32.HI R8, RZ, 0x1f, R7 ;  /* 0x0000001fff087819 */ /* 0x008fe20000011407 */
[----:B------:R2:W-:Y:S04]  /*f380*/  @P0 STL [R1+0xc], R7 ;  /* 0x00000c0701000387 */ /* 0x0005e80000100800 */
[----:B------:R2:W-:Y:S01]  /*f390*/  STL [R1+0x1c], R8 ;  /* 0x00001c0801007387 */ /* 0x0005e20000100800 */
[----:B0-----:R-:W-:Y:S01]  /*f3a0*/  LOP3.LUT P0, RZ, R2, UR4, RZ, 0xfc, !PT ;  /* 0x0000000402ff7c12 */ /* 0x001fe2000f80fcff */
[----:B------:R-:W-:-:S03]  /*f3b0*/  UMOV UR4, 0xffffffff ;  /* 0xffffffff00047882 */ /* 0x000fc60000000000 */
[----:B------:R-:W-:-:S04]  /*f3c0*/  LOP3.LUT P0, RZ, R3, UR5, RZ, 0xfc, P0 ;  /* 0x0000000503ff7c12 */ /* 0x000fc8000800fcff */
[----:B------:R-:W-:Y:S01]  /*f3d0*/  SEL R0, R7, RZ, !P0 ;  /* 0x000000ff07007207 */ /* 0x000fe20004000000 */
[----:B--2---:R-:W-:Y:S08]  /*f3e0*/  BRA.DIV UR4, `(.L_x_14609) ;  /* 0x0000005a04a07947 */ /* 0x004ff0000b800000 */
[----:B------:R-:W0:Y:S02]  /*f3f0*/  S2R R5, SR_TID.X ;  /* 0x0000000000057919 */ /* 0x000e240000002100 */
[----:B0-----:R-:W-:-:S04]  /*f400*/  SHF.R.U32.HI R5, RZ, 0x5, R5 ;  /* 0x00000005ff057819 */ /* 0x001fc80000011605 */
[----:B------:R-:W-:-:S05]  /*f410*/  LOP3.LUT R5, R5, 0x3, RZ, 0xc0, !PT ;  /* 0x0000000305057812 */ /* 0x000fca00078ec0ff */
[----:B------:R0:W2:Y:S02]  /*f420*/  SHFL.IDX PT, R14, R5, RZ, 0x1f ;  /* 0x00001fff050e7589 */ /* 0x0000a400000e0000 */
.L_x_14722:
        /* <DEDUP_REMOVED lines=12> */
.L_x_14725:
[----:B------:R-:W-:Y:S05]  /*f4f0*/  @!P6 BRA `(.L_x_14610) ;  /* 0x000000040014e947 */ /* 0x000fea0003800000 */
[----:B------:R-:W-:-:S04]  /*f500*/  ISETP.NE.U32.AND P0, PT, R2, RZ, PT ;  /* 0x000000ff0200720c */ /* 0x000fc80003f05070 */
[----:B------:R-:W-:-:S13]  /*f510*/  ISETP.NE.AND.EX P0, PT, R3, RZ, PT, P0 ;  /* 0x000000ff0300720c */ /* 0x000fda0003f05300 */
[----:B------:R-:W-:Y:S05]  /*f520*/  @!P0 BRA `(.L_x_14612) ;  /* 0x0000000000548947 */ /* 0x000fea0003800000 */
[----:B------:R-:W2:Y:S01]  /*f530*/  LDC R6, c[0x0][0x43c] ;  /* 0x00010f00ff067b82 */ /* 0x000ea20000000800 */
[----:B-1----:R-:W-:Y:S01]  /*f540*/  IMAD.MOV.U32 R9, RZ, RZ, R4 ;  /* 0x000000ffff097224 */ /* 0x002fe200078e0004 */
        /* <DEDUP_REMOVED lines=19> */
.L_x_14612:
[----:B------:R-:W3:Y:S04]  /*f680*/  LDL R7, [R1+0x4] ;  /* 0x0000040001077983 */ /* 0x000ee80000100800 */
[----:B0-2---:R-:W3:Y:S04]  /*f690*/  LDL R0, [R1+0x8] ;  /* 0x0000080001007983 */ /* 0x005ee80000100800 */
[----:B------:R-:W2:Y:S01]  /*f6a0*/  LDL R2, [R1+0x18] ;  /* 0x0000180001027983 */ /* 0x000ea20000100800 */
[----:B---3--:R-:W-:Y:S01]  /*f6b0*/  IMAD R0, R0, 0x8, R7 ;  /* 0x0000000800007824 */ /* 0x008fe200078e0207 */
[----:B--2---:R-:W-:-:S04]  /*f6c0*/  SHF.L.U32 R2, R2, 0x1f, RZ ;  /* 0x0000001f02027819 */ /* 0x004fc800000006ff */
[----:B------:R-:W0:Y:S02]  /*f6d0*/  SYNCS.PHASECHK.TRANS64.TRYWAIT P0, [R0+URZ+0x32440], R2 ;  /* 0x03244002000075a7 */ /* 0x000e24000800017f */
[----:B0-----:R-:W-:Y:S05]  /*f6e0*/  @!P0 BRA `(.L_x_14613) ;  /* 0x0000005800348947 */ /* 0x001fea0003800000 */
.L_x_14726:
        /* <DEDUP_REMOVED lines=11> */
.L_x_14614:
        /* <DEDUP_REMOVED lines=27> */
.L_x_14610:
        /* <DEDUP_REMOVED lines=37> */
.L_x_14616:
[----:B------:R-:W-:Y:S05]  /*fba0*/  BSYNC B6 ;  /* 0x0000000000067941 */ /* 0x000fea0003800000 */
.L_x_14615:
[----:B------:R-:W3:Y:S01]  /*fbb0*/  LDL R4, [R1+0x40] ;  /* 0x0000400001047983 */ /* 0x000ee20000100800 */
[----:B------:R-:W0:Y:S01]  /*fbc0*/  LDC R7, c[0x0][0x448] ;  /* 0x00011200ff077b82 */ /* 0x000e220000000800 */
[----:B------:R-:W-:Y:S01]  /*fbd0*/  ULDC.64 UR4, c[0x0][0x298] ;  /* 0x0000a60000047ab9 */ /* 0x000fe20000000a00 */
[----:B------:R-:W-:Y:S01]  /*fbe0*/  ULDC.64 UR6, c[0x0][0x280] ;  /* 0x0000a00000067ab9 */ /* 0x000fe20000000a00 */
[----:B------:R-:W4:Y:S04]  /*fbf0*/  LDL R10, [R1+0x28] ;  /* 0x00002800010a7983 */ /* 0x000f280000100800 */
[----:B-1----:R-:W4:Y:S01]  /*fc00*/  LDL R9, [R1+0x4c] ;  /* 0x00004c0001097983 */ /* 0x002f220000100800 */
[----:B--2---:R-:W1:Y:S01]  /*fc10*/  S2R R2, SR_TID.X ;  /* 0x0000000000027919 */ /* 0x004e620000002100 */
[----:B------:R-:W2:Y:S02]  /*fc20*/  S2R R0, SR_TID.X ;  /* 0x0000000000007919 */ /* 0x000ea40000002100 */
[----:B------:R-:W4:Y:S04]  /*fc30*/  LDL R8, [R1+0x50] ;  /* 0x0000500001087983 */ /* 0x000f280000100800 */
[----:B------:R-:W4:Y:S01]  /*fc40*/  LDL R6, [R1+0x38] ;  /* 0x0000380001067983 */ /* 0x000f220000100800 */
[----:B0-----:R-:W-:-:S13]  /*fc50*/  ISETP.NE.AND P0, PT, R7, 0x1, PT ;  /* 0x000000010700780c */ /* 0x001fda0003f05270 */
[----:B------:R-:W0:Y:S01]  /*fc60*/  @P0 LDC R3, c[0x0][0x450] ;  /* 0x00011400ff030b82 */ /* 0x000e220000000800 */
[----:B-1----:R-:W-:-:S04]  /*fc70*/  LOP3.LUT R2, R2, 0x7f, RZ, 0xc0, !PT ;  /* 0x0000007f02027812 */ /* 0x002fc800078ec0ff */
[----:B------:R-:W-:Y:S01]  /*fc80*/  SHF.R.U32.HI R2, RZ, 0x3, R2 ;  /* 0x00000003ff027819 */ /* 0x000fe20000011602 */
[----:B--2---:R-:W-:-:S05]  /*fc90*/  IMAD.SHL.U32 R0, R0, 0x10, RZ ;  /* 0x0000001000007824 */ /* 0x004fca00078e00ff */
        /* <DEDUP_REMOVED lines=49> */
[----:B------:R-:W0:Y:S01]  /*ffb0*/  SHFL.IDX PT, R5, R3, RZ, 0x181f ;  /* 0x00181fff03057589 */ /* 0x000e2200000e0000 */
[----:B------:R-:W-:-:S03]  /*ffc0*/  VIADD R8, R17, 0x10 ;  /* 0x0000001011087836 */ /* 0x000fc60000000000 */
[----:B------:R-:W-:Y:S04]  /*ffd0*/  SHFL.IDX PT, R6, R3, 0x1, 0x181f ;  /* 0x00381f0003067f89 */ /* 0x000fe800000e0000 */
[----:B------:R1:W-:Y:S01]  /*ffe0*/  STL [R1+0x3c], R8 ;  /* 0x00003c0801007387 */ /* 0x0003e20000100800 */
[----:B--2---:R-:W-:-:S03]  /*fff0*/  IMAD R2, R4, R7, RZ ;  /* 0x0000000704027224 */ /* 0x004fc600078e02ff */
[----:B------:R-:W2:Y:S02]  /*10000*/  SHFL.IDX PT, R4, R0, RZ, 0x181f ;  /* 0x00181fff00047589 */ /* 0x000ea400000e0000 */
[CC--:B------:R-:W-:Y:S02]  /*10010*/  ISETP.GE.AND P1, PT, R17.reuse, R2.reuse, PT ;  /* 0x000000021100720c */ /* 0x0c0fe40003f26270 */
[----:B------:R-:W3:Y:S01]  /*10020*/  SHFL.IDX PT, R7, R0, 0x1, 0x181f ;  /* 0x00381f0000077f89 */ /* 0x000ee200000e0000 */
[----:B------:R-:W-:Y:S01]  /*10030*/  ISETP.GE.AND P2, PT, R8, R2, PT ;  /* 0x000000020800720c */ /* 0x000fe20003f46270 */
[----:B-1----:R-:W-:-:S05]  /*10040*/  VIADD R8, R17, 0x20 ;  /* 0x0000002011087836 */ /* 0x002fca0000000000 */
[----:B------:R-:W-:Y:S04]  /*10050*/  STL [R1+0x48], R8 ;  /* 0x0000480801007387 */ /* 0x000fe80000100800 */
[----:B0-----:R-:W-:-:S05]  /*10060*/  @!P1 LEA R5, P3, R10, R5, 0x1 ;  /* 0x000000050a059211 */ /* 0x001fca00078608ff */
[----:B--2---:R-:W-:-:S05]  /*10070*/  @!P1 IMAD.X R4, RZ, RZ, R4, P3 ;  /* 0x000000ffff049224 */ /* 0x004fca00018e0604 */
[----:B------:R-:W-:-:S04]  /*10080*/  @!P1 LOP3.LUT R5, R5, R4, RZ, 0x3c, !PT ;  /* 0x0000000405059212 */ /* 0x000fc800078e3cff */
[----:B------:R-:W-:-:S04]  /*10090*/  @!P1 LOP3.LUT R4, R5, R4, RZ, 0x3c, !PT ;  /* 0x0000000405049212 */ /* 0x000fc800078e3cff */
[----:B------:R-:W-:-:S05]  /*100a0*/  @!P1 LOP3.LUT R5, R5, R4, RZ, 0x3c, !PT ;  /* 0x0000000405059212 */ /* 0x000fca00078e3cff */
[----:B-----5:R0:W-:Y:S02]  /*100b0*/  @!P1 LDGSTS.E.BYPASS.LTC128B.128 [R9+0x18400], desc[UR38][R4.64], !P0 ;  /* 0x1840000004099fae */ /* 0x0201e4000c101d66 */
[----:B0-----:R-:W-:Y:S02]  /*100c0*/  @!P2 LEA R5, P1, R10, R6, 0x1 ;  /* 0x000000060a05a211 */ /* 0x001fe400078208ff */
        /* <DEDUP_REMOVED lines=60> */
.L_x_14743:
[----:B------:R2:W5:Y:S01]  /*10490*/  LDL R8, [R1+0x4] ;  /* 0x0000040001087983 */ /* 0x0005620000100800 */
[----:B01----:R-:W-:-:S05]  /*104a0*/  VIADD R4, R17, 0x70 ;  /* 0x0000007011047836 */ /* 0x003fca0000000000 */
        /* <DEDUP_REMOVED lines=10> */
.L_x_14618:
[----:B--2---:R-:W2:Y:S01]  /*10550*/  LDL R2, [R1+0x4] ;  /* 0x0000040001027983 */ /* 0x004ea20000100800 */
        /* <DEDUP_REMOVED lines=37> */
.L_x_14620:
[----:B------:R-:W-:Y:S05]  /*107b0*/  BSYNC B6 ;  /* 0x0000000000067941 */ /* 0x000fea0003800000 */
.L_x_14619:
        /* <DEDUP_REMOVED lines=134> */
.L_x_14761:
        /* <DEDUP_REMOVED lines=14> */
.L_x_14623:
[----:B------:R-:W-:Y:S05]  /*11100*/  BSYNC B0 ;  /* 0x0000000000007941 */ /* 0x000fea0003800000 */
.L_x_14622:
[----:B------:R3:W5:Y:S01]  /*11110*/  LDL R7, [R1+0x4] ;  /* 0x0000040001077983 */ /* 0x0007620000100800 */
[----:B------:R-:W-:Y:S01]  /*11120*/  PLOP3.LUT P0, PT, PT, PT, PT, 0x80, 0x0 ;  /* 0x000000000000781c */ /* 0x000fe20003f0f070 */
[----:B------:R-:W-:-:S12]  /*11130*/  NOP ;  /* 0x0000000000007918 */ /* 0x000fd80000000000 */
.L_x_14624:
        /* <DEDUP_REMOVED lines=19> */
.L_x_14762:
[----:B------:R-:W-:Y:S05]  /*11270*/  BSYNC B0 ;  /* 0x0000000000007941 */ /* 0x000fea0003800000 */
.L_x_14625:
        /* <DEDUP_REMOVED lines=16> */
.L_x_14763:
[----:B------:R-:W-:Y:S05]  /*11380*/  BSYNC B1 ;  /* 0x0000000000017941 */ /* 0x000fea0003800000 */
.L_x_14629:
        /* <DEDUP_REMOVED lines=9> */
.L_x_14632:
[----:B------:R-:W-:Y:S05]  /*11420*/  BSYNC B1 ;  /* 0x0000000000017941 */ /* 0x000fea0003800000 */
.L_x_14631:
        /* <DEDUP_REMOVED lines=14> */
.L_x_14633:
        /* <DEDUP_REMOVED lines=16> */
.L_x_14634:
        /* <DEDUP_REMOVED lines=16> */
.L_x_14635:
        /* <DEDUP_REMOVED lines=16> */
.L_x_14636:
        /* <DEDUP_REMOVED lines=11> */
.L_x_14628:
[----:B------:R-:W-:Y:S05]  /*118c0*/  BSYNC B0 ;  /* 0x0000000000007941 */ /* 0x000fea0003800000 */
.L_x_14627:
[----:B------:R-:W4:Y:S01]  /*118d0*/  LDL R4, [R1+0x30] ;  /* 0x0000300001047983 */ /* 0x000f220000100800 */
        /* <DEDUP_REMOVED lines=9> */
[----:B--2---:R-:W2:Y:S04]  /*11970*/  LDL R6, [R1+0x14] ;  /* 0x0000140001067983 */ /* 0x004ea80000100800 */
[----:B------:R-:W4:Y:S04]  /*11980*/  LDL.LU R5, [R1+0x8] ;  /* 0x0000080001057983 */ /* 0x000f280000300800 */
[----:B------:R-:W3:Y:S01]  /*11990*/  LDL.LU R8, [R1+0x18] ;  /* 0x0000180001087983 */ /* 0x000ee20000300800 */
        /* <DEDUP_REMOVED lines=15> */
[----:B-----5:R-:W2:Y:S01]  /*11a90*/  LDL R7, [R1+0x1c] ;  /* 0x00001c0001077983 */ /* 0x020ea20000100800 */
        /* <DEDUP_REMOVED lines=19> */
.L_x_14643:
        /* <DEDUP_REMOVED lines=9> */
.L_x_14764:
[----:B------:R-:W-:Y:S05]  /*11c60*/  BSYNC B3 ;  /* 0x0000000000037941 */ /* 0x000fea0003800000 */
.L_x_14644:
        /* <DEDUP_REMOVED lines=9> */
.L_x_14647:
[----:B------:R-:W-:Y:S05]  /*11d00*/  BSYNC B3 ;  /* 0x0000000000037941 */ /* 0x000fea0003800000 */
.L_x_14646:
[----:B-----5:R-:W2:Y:S04]  /*11d10*/  LDL R7, [R1+0x4] ;  /* 0x0000040001077983 */ /* 0x020ea80000100800 */
        /* <DEDUP_REMOVED lines=13> */
.L_x_14648:
        /* <DEDUP_REMOVED lines=14> */
.L_x_14765:
[----:B------:R-:W-:Y:S05]  /*11ed0*/  BSYNC B3 ;  /* 0x0000000000037941 */ /* 0x000fea0003800000 */
.L_x_14649:
        /* <DEDUP_REMOVED lines=11> */
.L_x_14652:
[----:B------:R-:W-:Y:S05]  /*11f90*/  BSYNC B3 ;  /* 0x0000000000037941 */ /* 0x000fea0003800000 */
.L_x_14651:
        /* <DEDUP_REMOVED lines=11> */
.L_x_14653:
        /* <DEDUP_REMOVED lines=16> */
.L_x_14654:
        /* <DEDUP_REMOVED lines=16> */
.L_x_14655:
        /* <DEDUP_REMOVED lines=16> */
.L_x_14656:
        /* <DEDUP_REMOVED lines=11> */
.L_x_14642:
[----:B------:R-:W-:Y:S05]  /*12400*/  BSYNC B1 ;  /* 0x0000000000017941 */ /* 0x000fea0003800000 */
.L_x_14641:
[----:B------:R-:W2:Y:S02]  /*12410*/  LDL.LU R5, [R1+0x30] ;  /* 0x0000300001057983 */ /* 0x000ea40000300800 */
[----:B--2---:R-:W-:-:S07]  /*12420*/  VIADD R0, R5, 0xfffffffd ;  /* 0xfffffffd05007836 */ /* 0x004fce0000000000 */
.L_x_14640:
[----:B------:R-:W-:Y:S05]  /*12430*/  BSYNC B2 ;  /* 0x0000000000027941 */ /* 0x000fea0003800000 */
.L_x_14639:
[----:B------:R-:W-:-:S13]  /*12440*/  ISETP.NE.AND P0, PT, R4, RZ, PT ;  /* 0x000000ff0400720c */ /* 0x000fda0003f05270 */
[----:B------:R-:W-:Y:S05]  /*12450*/  @!P0 BRA `(.L_x_14638) ;  /* 0x0000001400488947 */ /* 0x000fea0003800000 */
.L_x_14689:
[----:B------:R-:W4:Y:S04]  /*12460*/  LDL R4, [R1+0x14] ;  /* 0x0000140001047983 */ /* 0x000f280000100800 */
[----:B------:R-:W2:Y:S04]  /*12470*/  LDL.LU R3, [R1+0x8] ;  /* 0x0000080001037983 */ /* 0x000ea80000300800 */
[----:B------:R-:W3:Y:S01]  /*12480*/  LDL.LU R2, [R1+0x18] ;  /* 0x0000180001027983 */ /* 0x000ee20000300800 */
[----:B------:R-:W-:Y:S05]  /*12490*/  YIELD ;  /* 0x0000000000007946 */ /* 0x000fea0003800000 */
        /* <DEDUP_REMOVED lines=33> */
.L_x_14659:
        /* <DEDUP_REMOVED lines=9> */
.L_x_14766:
[----:B------:R-:W-:Y:S05]  /*12740*/  BSYNC B2 ;  /* 0x0000000000027941 */ /* 0x000fea0003800000 */
.L_x_14660:
        /* <DEDUP_REMOVED lines=9> */
.L_x_14663:
[----:B------:R-:W-:Y:S05]  /*127e0*/  BSYNC B2 ;  /* 0x0000000000027941 */ /* 0x000fea0003800000 */
.L_x_14662:
        /* <DEDUP_REMOVED lines=13> */
.L_x_14664:
        /* <DEDUP_REMOVED lines=14> */
.L_x_14767:
[----:B------:R-:W-:Y:S05]  /*129a0*/  BSYNC B2 ;  /* 0x0000000000027941 */ /* 0x000fea0003800000 */
.L_x_14665:
        /* <DEDUP_REMOVED lines=11> */
.L_x_14668:
[----:B------:R-:W-:Y:S05]  /*12a60*/  BSYNC B2 ;  /* 0x0000000000027941 */ /* 0x000fea0003800000 */
.L_x_14667:
        /* <DEDUP_REMOVED lines=10> */
.L_x_14669:
        /* <DEDUP_REMOVED lines=16> */
.L_x_14670:
        /* <DEDUP_REMOVED lines=16> */
.L_x_14671:
        /* <DEDUP_REMOVED lines=16> */
.L_x_14672:
        /* <DEDUP_REMOVED lines=11> */
.L_x_14658:
[----:B------:R-:W-:Y:S05]  /*12ec0*/  BSYNC B1 ;  /* 0x0000000000017941 */ /* 0x000fea0003800000 */
.L_x_14657:
[----:B------:R-:W2:Y:S01]  /*12ed0*/  LDL R2, [R1+0x14] ;  /* 0x0000140001027983 */ /* 0x000ea20000100800 */
[----:B------:R-:W-:Y:S01]  /*12ee0*/  VIADD R7, R7, 0x1 ;  /* 0x0000000107077836 */ /* 0x000fe20000000000 */
[----:B------:R-:W-:Y:S04]  /*12ef0*/  BSSY B1, `(.L_x_14673) ;  /* 0x00000a5000017945 */ /* 0x000fe80003800000 */
[----:B------:R-:W-:-:S04]  /*12f00*/  ISETP.NE.AND P0, PT, R7, 0x2, PT ;  /* 0x000000020700780c */ /* 0x000fc80003f05270 */
[----:B0-----:R-:W-:Y:S02]  /*12f10*/  SEL R9, R7, RZ, P0 ;  /* 0x000000ff07097207 */ /* 0x001fe40000000000 */
        /* <DEDUP_REMOVED lines=31> */
.L_x_14675:
        /* <DEDUP_REMOVED lines=9> */
.L_x_14768:
[----:B------:R-:W-:Y:S05]  /*131a0*/  BSYNC B2 ;  /* 0x0000000000027941 */ /* 0x000fea0003800000 */
.L_x_14676:
        /* <DEDUP_REMOVED lines=9> */
.L_x_14679:
[----:B------:R-:W-:Y:S05]  /*13240*/  BSYNC B2 ;  /* 0x0000000000027941 */ /* 0x000fea0003800000 */
.L_x_14678:
        /* <DEDUP_REMOVED lines=14> */
.L_x_14680:
        /* <DEDUP_REMOVED lines=14> */
.L_x_14769:
[----:B------:R-:W-:Y:S05]  /*13410*/  BSYNC B2 ;  /* 0x0000000000027941 */ /* 0x000fea0003800000 */
.L_x_14681:
        /* <DEDUP_REMOVED lines=11> */
.L_x_14684:
[----:B------:R-:W-:Y:S05]  /*134d0*/  BSYNC B2 ;  /* 0x0000000000027941 */ /* 0x000fea0003800000 */
.L_x_14683:
        /* <DEDUP_REMOVED lines=11> */
.L_x_14685:
        /* <DEDUP_REMOVED lines=16> */
.L_x_14686:
        /* <DEDUP_REMOVED lines=16> */
.L_x_14687:
        /* <DEDUP_REMOVED lines=16> */
.L_x_14688:
        /* <DEDUP_REMOVED lines=11> */
.L_x_14674:
[----:B------:R-:W-:Y:S05]  /*13940*/  BSYNC B1 ;  /* 0x0000000000017941 */ /* 0x000fea0003800000 */
.L_x_14673:
[C---:B------:R-:W-:Y:S01]  /*13950*/  ISETP.GT.AND P0, PT, R0.reuse, 0x1, PT ;  /* 0x000000010000780c */ /* 0x040fe20003f04270 */
[----:B------:R-:W-:-:S12]  /*13960*/  VIADD R0, R0, 0xfffffffe ;  /* 0xfffffffe00007836 */ /* 0x000fd80000000000 */
[----:B------:R-:W-:Y:S05]  /*13970*/  @P0 BRA `(.L_x_14689) ;  /* 0xffffffe800b80947 */ /* 0x000fea000383ffff */
.L_x_14638:
[----:B------:R-:W-:Y:S05]  /*13980*/  BSYNC B0 ;  /* 0x0000000000007941 */ /* 0x000fea0003800000 */
.L_x_14637:
        /* <DEDUP_REMOVED lines=21> */
[----:B-----5:R-:W1:Y:S01]  /*13ae0*/  POPC R7, R6 ;  /* 0x0000000600077309 */ /* 0x020e620000000000 */
[----:B--2---:R-:W1:Y:S02]  /*13af0*/  SHFL.IDX PT, R4, R3, R4, 0x1f ;  /* 0x00001f0403047589 */ /* 0x004e6400000e0000 */
[----:B-1----:R-:W-:-:S07]  /*13b00*/  IADD3 R16, R4, UR40, R7 ;  /* 0x0000002804107c10 */ /* 0x002fce000fffe007 */
.L_x_14691:
[----:B------:R-:W-:Y:S05]  /*13b10*/  BSYNC B0 ;  /* 0x0000000000007941 */ /* 0x000fea0003800000 */
.L_x_14690:
[----:B------:R-:W-:-:S05]  /*13b20*/  SEL R0, R0, RZ, P0 ;  /* 0x000000ff00007207 */ /* 0x000fca0000000000 */
[----:B------:R2:W-:Y:S02]  /*13b30*/  STL [R1+0x8], R0 ;  /* 0x0000080001007387 */ /* 0x0005e40000100800 */
.L_x_14603:
[----:B------:R-:W-:Y:S05]  /*13b40*/  BSYNC B7 ;  /* 0x0000000000077941 */ /* 0x000fea0003800000 */
.L_x_14601:
        /* <DEDUP_REMOVED lines=13> */
.L_x_14692:
        /* <DEDUP_REMOVED lines=36> */
.L_x_14779:
[----:B------:R-:W-:Y:S02]  /*13e60*/  ULDC UR4, c[0x0][0xd38] ;  /* 0x00034e0000047ab9 */ /* 0x000fe40000000800 */
[----:B------:R-:W-:-:S04]  /*13e70*/  IMAD.U32 R4, RZ, RZ, UR4 ;  /* 0x00000004ff047e24 */ /* 0x000fc8000f8e00ff */
[----:B--2---:R-:W-:-:S04]  /*13e80*/  IMAD R16, R16, R4, RZ ;  /* 0x0000000410107224 */ /* 0x004fc800078e02ff */
[----:B------:R-:W-:-:S05]  /*13e90*/  IMAD.IADD R5, R5, 0x1, R16 ;  /* 0x0000000105057824 */ /* 0x000fca00078e0210 */
[----:B------:R-:W-:-:S13]  /*13ea0*/  ISETP.GT.AND P6, PT, R5, R0, PT ;  /* 0x000000000500720c */ /* 0x000fda0003fc4270 */
[----:B------:R-:W-:Y:S05]  /*13eb0*/  @P6 BRA `(.L_x_14695) ;  /* 0x00000000009c6947 */ /* 0x000fea0003800000 */
.L_x_14700:
        /* <DEDUP_REMOVED lines=14> */
.L_x_14698:
[----:B------:R-:W-:Y:S05]  /*13fa0*/  BSYNC B0 ;  /* 0x0000000000007941 */ /* 0x000fea0003800000 */
.L_x_14697:
[----:B------:R-:W-:-:S03]  /*13fb0*/  UMOV UR4, 0xffffffff ;  /* 0xffffffff00047882 */ /* 0x000fc60000000000 */
[----:B------:R-:W-:Y:S05]  /*13fc0*/  BRA.DIV UR4, `(.L_x_14699) ;  /* 0x0000003204007947 */ /* 0x000fea000b800000 */
[----:B-----5:R-:W1:Y:S02]  /*13fd0*/  SHFL.UP PT, R14, R2, 0x1, RZ ;  /* 0x04200000020e7989 */ /* 0x020e6400000e00ff */
        /* <DEDUP_REMOVED lines=15> */
.L_x_14787:
[----:B------:R-:W-:Y:S02]  /*140d0*/  ULDC UR4, c[0x0][0xd38] ;  /* 0x00034e0000047ab9 */ /* 0x000fe40000000800 */
[----:B------:R-:W-:-:S04]  /*140e0*/  IMAD.U32 R4, RZ, RZ, UR4 ;  /* 0x00000004ff047e24 */ /* 0x000fc8000f8e00ff */
[----:B--2---:R-:W-:-:S04]  /*140f0*/  IMAD R16, R16, R4, RZ ;  /* 0x0000000410107224 */ /* 0x004fc800078e02ff */
[----:B------:R-:W-:-:S05]  /*14100*/  IMAD.IADD R5, R16, 0x1, R5 ;  /* 0x0000000110057824 */ /* 0x000fca00078e0205 */
[----:B------:R-:W-:-:S13]  /*14110*/  ISETP.GT.AND P6, PT, R5, R0, PT ;  /* 0x000000000500720c */ /* 0x000fda0003fc4270 */
[----:B------:R-:W-:Y:S05]  /*14120*/  @!P6 BRA `(.L_x_14700) ;  /* 0xfffffffc0064e947 */ /* 0x000fea000383ffff */
.L_x_14695:
[----:B------:R-:W-:Y:S01]  /*14130*/  IMAD.IADD R16, R5, 0x1, -R16 ;  /* 0x0000000105107824 */ /* 0x000fe200078e0a10 */
[----:B------:R-:W-:-:S03]  /*14140*/  UMOV UR4, 0xffffffff ;  /* 0xffffffff00047882 */ /* 0x000fc60000000000 */
[----:B------:R-:W-:-:S05]  /*14150*/  IMAD R5, R3, R4, R16 ;  /* 0x0000000403057224 */ /* 0x000fca00078e0210 */
[----:B------:R-:W-:Y:S01]  /*14160*/  ISETP.GT.AND P6, PT, R5, R0, PT ;  /* 0x000000000500720c */ /* 0x000fe20003fc4270 */
[----:B------:R-:W-:-:S12]  /*14170*/  BRA.DIV UR4, `(.L_x_14701) ;  /* 0x0000003204687947 */ /* 0x000fd8000b800000 */
[----:B------:R-:W-:-:S04]  /*14180*/  VOTE.ANY R5, PT, !P6 ;  /* 0x0000000000057806 */ /* 0x000fc800070e0100 */
[----:B------:R-:W2:Y:S02]  /*14190*/  POPC R6, R5 ;  /* 0x0000000500067309 */ /* 0x000ea40000000000 */
[----:B--2---:R2:W4:Y:S02]  /*141a0*/  SHFL.IDX PT, R17, R2, R6, 0x1f ;  /* 0x00001f0602117589 */ /* 0x00452400000e0000 */
.L_x_14791:
[----:B------:R-:W-:Y:S01]  /*141b0*/  ISETP.NE.AND P0, PT, R5, RZ, PT ;  /* 0x000000ff0500720c */ /* 0x000fe20003f05270 */
[----:B------:R-:W-:-:S12]  /*141c0*/  IMAD.MOV.U32 R5, RZ, RZ, RZ ;  /* 0x000000ffff057224 */ /* 0x000fd800078e00ff */
[----:B------:R-:W-:Y:S05]  /*141d0*/  @!P0 BRA `(.L_x_14702) ;  /* 0x0000000000148947 */ /* 0x000fea0003800000 */
[----:B------:R-:W-:Y:S01]  /*141e0*/  UMOV UR4, 0xffffffff ;  /* 0xffffffff00047882 */ /* 0x000fe20000000000 */
[----:B------:R-:W-:Y:S02]  /*141f0*/  VIADD R12, R6, 0xffffffff ;  /* 0xffffffff060c7836 */ /* 0x000fe40000000000 */
[----:B------:R-:W-:Y:S05]  /*14200*/  BRA.DIV UR4, `(.L_x_14703) ;  /* 0x00000032048c7947 */ /* 0x000fea000b800000 */
[----:B-1----:R1:W0:Y:S02]  /*14210*/  SHFL.IDX PT, R3, R3, R12, 0x1f ;  /* 0x00001f0c03037589 */ /* 0x00222400000e0000 */
.L_x_14794:
[----:B0-----:R-:W-:-:S07]  /*14220*/  IMAD.MOV.U32 R5, RZ, RZ, R3 ;  /* 0x000000ffff057224 */ /* 0x001fce00078e0003 */
.L_x_14702:
[----:B-12---:R-:W1:Y:S01]  /*14230*/  LDC.64 R2, c[0x0][0xd90] ;  /* 0x00036400ff027b82 */ /* 0x006e620000000a00 */
[----:B------:R-:W-:-:S04]  /*14240*/  IMAD.IADD R19, R6, 0x1, R19 ;  /* 0x0000000106137824 */ /* 0x000fc800078e0213 */
[----:B-1----:R-:W-:-:S05]  /*14250*/  IMAD.WIDE R2, R19, 0x4, R2 ;  /* 0x0000000413027825 */ /* 0x002fca00078e0202 */
[----:B---3-5:R-:W4:Y:S01]  /*14260*/  LDG.E R7, desc[UR38][R2.64] ;  /* 0x0000002602077981 */ /* 0x028f22000c1e1900 */
        /* <DEDUP_REMOVED lines=62> */
.L_x_14696:
[----:B------:R-:W-:Y:S01]  /*14650*/  UMOV UR4, URZ ;  /* 0x0000003f00047c82 */ /* 0x000fe20008000000 */
[----:B------:R-:W-:Y:S01]  /*14660*/  UMOV UR5, URZ ;  /* 0x0000003f00057c82 */ /* 0x000fe20008000000 */
[----:B------:R-:W-:Y:S01]  /*14670*/  ULDC UR6, c[0x0][0xd3c] ;  /* 0x00034f0000067ab9 */ /* 0x000fe20000000800 */
[----:B------:R-:W-:Y:S02]  /*14680*/  IMAD.MOV.U32 R16, RZ, RZ, R0 ;  /* 0x000000ffff107224 */ /* 0x000fe400078e0000 */
[----:B------:R-:W-:Y:S02]  /*14690*/  IMAD.U32 R17, RZ, RZ, UR4 ;  /* 0x00000004ff117e24 */ /* 0x000fe4000f8e00ff */
[----:B------:R-:W-:Y:S02]  /*146a0*/  IMAD.U32 R18, RZ, RZ, UR5 ;  /* 0x00000005ff127e24 */ /* 0x000fe4000f8e00ff */
[----:B------:R-:W-:-:S07]  /*146b0*/  IMAD.U32 R19, RZ, RZ, UR6 ;  /* 0x00000006ff137e24 */ /* 0x000fce000f8e00ff */
.L_x_14704:
[----:B------:R1:W2:Y:S01]  /*146c0*/  LDL R3, [R1+0x4] ;  /* 0x0000040001037983 */ /* 0x0002a20000100800 */
[----:B------:R-:W4:Y:S01]  /*146d0*/  S2R R0, SR_TID.X ;  /* 0x0000000000007919 */ /* 0x000f220000002100 */
[----:B------:R-:W-:Y:S05]  /*146e0*/  WARPSYNC.ALL ;  /* 0x0000000000007948 */ /* 0x000fea0003800000 */
[----:B----4-:R-:W-:Y:S01]  /*146f0*/  LOP3.LUT R0, R0, 0x1f, RZ, 0xc0, !PT ;  /* 0x0000001f00007812 */ /* 0x010fe200078ec0ff */
        /* <DEDUP_REMOVED lines=8> */
.L_x_14693:
[----:B------:R-:W-:Y:S02]  /*14780*/  ULDC UR4, c[0x0][0xd3c] ;  /* 0x00034f0000047ab9 */ /* 0x000fe40000000800 */
[----:B----4-:R-:W-:-:S13]  /*14790*/  ISETP.GE.AND P0, PT, R19, UR4, PT ;  /* 0x0000000413007c0c */ /* 0x010fda000bf06270 */
[----:B------:R-:W-:Y:S05]  /*147a0*/  @!P0 BRA `(.L_x_14705) ;  /* 0xffffffa0000c8947 */ /* 0x000fea000383ffff */
[----:B------:R-:W-:Y:S05]  /*147b0*/  BSYNC B8 ;  /* 0x0000000000087941 */ /* 0x000fea0003800000 */
.L_x_14597:
[----:B--2---:R-:W2:Y:S01]  /*147c0*/  LDL.LU R0, [R1+0x68] ;  /* 0x0000680001007983 */ /* 0x004ea20000300800 */
[----:B------:R-:W-:Y:S01]  /*147d0*/  BSSY B0, `(.L_x_14706) ;  /* 0x000000b000007945 */ /* 0x000fe20003800000 */
[----:B------:R-:W4:Y:S01]  /*147e0*/  S2R R5, SR_CgaCtaId ;  /* 0x0000000000057919 */ /* 0x000f220000008800 */
[----:B--2---:R-:W-:-:S05]  /*147f0*/  VIADD R0, R0, 0x1 ;  /* 0x0000000100007836 */ /* 0x004fca0000000000 */
        /* <DEDUP_REMOVED lines=8> */
.L_x_14795:
[----:B------:R-:W-:Y:S05]  /*14880*/  BSYNC B0 ;  /* 0x0000000000007941 */ /* 0x000fea0003800000 */
.L_x_14706:
[----:B------:R-:W-:-:S03]  /*14890*/  UMOV UR4, 0xffffffff ;  /* 0xffffffff00047882 */ /* 0x000fc60000000000 */
[----:B------:R-:W-:Y:S05]  /*148a0*/  BRA.DIV UR4, `(.L_x_14708) ;  /* 0x0000002e04207947 */ /* 0x000fea000b800000 */
[----:B------:R-:W1:Y:S02]  /*148b0*/  S2R R2, SR_TID.X ;  /* 0x0000000000027919 */ /* 0x000e640000002100 */
[----:B-1----:R-:W-:-:S04]  /*148c0*/  SHF.R.U32.HI R2, RZ, 0x5, R2 ;  /* 0x00000005ff027819 */ /* 0x002fc80000011602 */
[----:B------:R-:W-:-:S05]  /*148d0*/  LOP3.LUT R2, R2, 0x3, RZ, 0xc0, !PT ;  /* 0x0000000302027812 */ /* 0x000fca00078ec0ff */
[----:B------:R1:W2:Y:S02]  /*148e0*/  SHFL.IDX PT, R14, R2, RZ, 0x1f ;  /* 0x00001fff020e7589 */ /* 0x0002a400000e0000 */
.L_x_14798:
[----:B--2---:R-:W-:Y:S01]  /*148f0*/  ISETP.NE.AND P0, PT, R14, RZ, PT ;  /* 0x000000ff0e00720c */ /* 0x004fe20003f05270 */
[----:B------:R-:W-:-:S12]  /*14900*/  BSSY B0, `(.L_x_14709) ;  /* 0x0000029000007945 */ /* 0x000fd80003800000 */
[----:B------:R-:W-:Y:S05]  /*14910*/  @P0 BRA `(.L_x_14710) ;  /* 0x00000000009c0947 */ /* 0x000fea0003800000 */
[----:B------:R-:W-:-:S03]  /*14920*/  UMOV UR4, 0xffffffff ;  /* 0xffffffff00047882 */ /* 0x000fc60000000000 */
[----:B------:R-:W-:Y:S05]  /*14930*/  BRA.DIV UR4, `(.L_x_14711) ;  /* 0x0000002e04307947 */ /* 0x000fea000b800000 */
[----:B------:R-:W-:-:S13]  /*14940*/  ELECT P6, URZ, PT ;  /* 0x00000000003f782f */ /* 0x000fda00038c0000 */
.L_x_14801:
        /* <DEDUP_REMOVED lines=8> */
.L_x_14712:
[----:B0-----:R-:W2:Y:S04]  /*149d0*/  LDL R3, [R1+0x8] ;  /* 0x0000080001037983 */ /* 0x001ea80000100800 */
[----:B---3-5:R-:W3:Y:S01]  /*149e0*/  LDL.LU R7, [R1+0x18] ;  /* 0x0000180001077983 */ /* 0x028ee20000300800 */
        /* <DEDUP_REMOVED lines=12> */
.L_x_14802:
[----:B------:R-:W1:Y:S02]  /*14ab0*/  SYNCS.PHASECHK.TRANS64.TRYWAIT P0, [R7+URZ], R2 ;  /* 0x00000002070075a7 */ /* 0x000e64000800017f */
[----:B-1----:R-:W-:Y:S05]  /*14ac0*/  @!P0 BRA `(.L_x_14714) ;  /* 0x0000002c00008947 */ /* 0x002fea0003800000 */
.L_x_14803:
[----:B------:R-:W-:Y:S05]  /*14ad0*/  @!P2 BRA `(.L_x_14715) ;  /* 0x000000000004a947 */ /* 0x000fea0003800000 */
[----:B------:R-:W-:Y:S01]  /*14ae0*/  BPT.TRAP 0x1 ;  /* 0x000000040000795c */ /* 0x000fe20000300000 */
.L_x_14715:
[----:B------:R-:W2:Y:S01]  /*14af0*/  LDL.LU R4, [R1+0x8] ;  /* 0x0000080001047983 */ /* 0x000ea20000300800 */
[----:B------:R-:W-:-:S04]  /*14b00*/  VIADD R0, R0, 0x32460 ;  /* 0x0003246000007836 */ /* 0x000fc80000000000 */
[----:B--2---:R-:W-:-:S04]  /*14b10*/  IMAD R4, R4, 0x8, R0 ;  /* 0x0000000804047824 */ /* 0x004fc800078e0200 */
[----:B------:R-:W2:Y:S02]  /*14b20*/  SYNCS.PHASECHK.TRANS64.TRYWAIT P0, [R4+URZ], R5 ;  /* 0x00000005040075a7 */ /* 0x000ea4000800017f */
[----:B--2---:R-:W-:Y:S05]  /*14b30*/  @!P0 BRA `(.L_x_14716) ;  /* 0x0000002800f88947 */ /* 0x004fea0003800000 */
.L_x_14804:
[----:B------:R-:W-:-:S07]  /*14b40*/  IMAD R3, R3, 0x8, R0 ;  /* 0x0000000803037824 */ /* 0x000fce00078e0200 */
.L_x_14717:
[----:B---3--:R3:W4:Y:S02]  /*14b50*/  SYNCS.PHASECHK.TRANS64.TRYWAIT P0, [R3+URZ], R2 ;  /* 0x00000002030075a7 */ /* 0x008724000800017f */
[----:B----4-:R-:W-:Y:S05]  /*14b60*/  @!P0 NANOSLEEP.SYNCS 0x989680 ;  /* 0x009896800000895d */ /* 0x010fea0003900000 */
[----:B------:R-:W4:Y:S02]  /*14b70*/  @!P0 SYNCS.PHASECHK.TRANS64 P0, [R3+URZ], R2 ;  /* 0x00000002030085a7 */ /* 0x000f24000800007f */
[----:B----4-:R-:W-:Y:S05]  /*14b80*/  @!P0 BRA `(.L_x_14717) ;  /* 0xfffffffc00f08947 */ /* 0x010fea000383ffff */
.L_x_14710:
[----:B------:R-:W-:Y:S05]  /*14b90*/  BSYNC B0 ;  /* 0x0000000000007941 */ /* 0x000fea0003800000 */
.L_x_14709:
[----:B------:R-:W-:Y:S05]  /*14ba0*/  EXIT ;  /* 0x000000000000794d */ /* 0x000fea0003800000 */
.L_x_14538:
[----:B0-----:R0:W1:Y:S02]  /*14bb0*/  SYNCS.PHASECHK.TRANS64.TRYWAIT P0, [R5+URZ+0x32400], R2 ;  /* 0x03240002050075a7 */ /* 0x001064000800017f */
[----:B-1----:R-:W-:Y:S05]  /*14bc0*/  @!P0 NANOSLEEP.SYNCS 0x989680 ;  /* 0x009896800000895d */ /* 0x002fea0003900000 */
[----:B------:R-:W1:Y:S02]  /*14bd0*/  @!P0 SYNCS.PHASECHK.TRANS64 P0, [R5+URZ+0x32400], R2 ;  /* 0x03240002050085a7 */ /* 0x000e64000800007f */
[----:B-1----:R-:W-:Y:S05]  /*14be0*/  @!P0 BRA `(.L_x_14538) ;  /* 0xfffffffc00f08947 */ /* 0x002fea000383ffff */
[----:B------:R-:W-:Y:S05]  /*14bf0*/  BRA `(.L_x_14718) ;  /* 0xfffffed0001c7947 */ /* 0x000fea000383ffff */
.L_x_14542:
[----:B--2---:R2:W3:Y:S02]  /*14c00*/  SYNCS.PHASECHK.TRANS64.TRYWAIT P1, [R0+URZ+0x32430], R3 ;  /* 0x03243003000075a7 */ /* 0x0044e4000802017f */
[----:B---3--:R-:W-:Y:S05]  /*14c10*/  @!P1 NANOSLEEP.SYNCS 0x989680 ;  /* 0x009896800000995d */ /* 0x008fea0003900000 */
[----:B------:R-:W3:Y:S02]  /*14c20*/  @!P1 SYNCS.PHASECHK.TRANS64 P1, [R0+URZ+0x32430], R3 ;  /* 0x03243003000095a7 */ /* 0x000ee4000802007f */
[----:B---3--:R-:W-:Y:S05]  /*14c30*/  @!P1 BRA `(.L_x_14542) ;  /* 0xfffffffc00f09947 */ /* 0x008fea000383ffff */
[----:B------:R-:W-:Y:S05]  /*14c40*/  BRA `(.L_x_14541) ;  /* 0xfffffed0004c7947 */ /* 0x000fea000383ffff */
.L_x_14543:
[----:B---3--:R3:W4:Y:S02]  /*14c50*/  SYNCS.PHASECHK.TRANS64.TRYWAIT P1, [R5+URZ+0x32410], R2 ;  /* 0x03241002050075a7 */ /* 0x008724000802017f */
[----:B----4-:R-:W-:Y:S05]  /*14c60*/  @!P1 NANOSLEEP.SYNCS 0x989680 ;  /* 0x009896800000995d */ /* 0x010fea0003900000 */
[----:B------:R-:W4:Y:S02]  /*14c70*/  @!P1 SYNCS.PHASECHK.TRANS64 P1, [R5+URZ+0x32410], R2 ;  /* 0x03241002050095a7 */ /* 0x000f24000802007f */
[----:B----4-:R-:W-:Y:S05]  /*14c80*/  @!P1 BRA `(.L_x_14543) ;  /* 0xfffffffc00f09947 */ /* 0x010fea000383ffff */
[----:B------:R-:W-:Y:S05]  /*14c90*/  BRA `(.L_x_14719) ;  /* 0xfffffed000f87947 */ /* 0x000fea000383ffff */
.L_x_14547:
[----:B------:R0:W0:Y:S02]  /*14ca0*/  SYNCS.PHASECHK.TRANS64.TRYWAIT P1, [R0+URZ+0x32450], R3 ;  /* 0x03245003000075a7 */ /* 0x000024000802017f */
[----:B0-----:R-:W-:Y:S05]  /*14cb0*/  @!P1 NANOSLEEP.SYNCS 0x989680 ;  /* 0x009896800000995d */ /* 0x001fea0003900000 */
[----:B------:R-:W0:Y:S02]  /*14cc0*/  @!P1 SYNCS.PHASECHK.TRANS64 P1, [R0+URZ+0x32450], R3 ;  /* 0x03245003000095a7 */ /* 0x000e24000802007f */
[----:B0-----:R-:W-:Y:S05]  /*14cd0*/  @!P1 BRA `(.L_x_14547) ;  /* 0xfffffffc00f09947 */ /* 0x001fea000383ffff */
[----:B------:R-:W-:Y:S05]  /*14ce0*/  BRA `(.L_x_14546) ;  /* 0xfffffed400047947 */ /* 0x000fea000383ffff */
.L_x_14552:
[----:B-1----:R-:W-:-:S04]  /*14cf0*/  IMAD.U32 R152, RZ, RZ, UR4 ;  /* 0x00000004ff987e24 */ /* 0x002fc8000f8e00ff */
[----:B------:R1:W2:Y:S03]  /*14d00*/  SYNCS.PHASECHK.TRANS64.TRYWAIT P3, [R152+URZ+0x32430], R21 ;  /* 0x03243015980075a7 */ /* 0x0002a6000806017f */
[----:B--2---:R-:W-:Y:S05]  /*14d10*/  @!P3 NANOSLEEP.SYNCS 0x989680 ;  /* 0x009896800000b95d */ /* 0x004fea0003900000 */
[----:B------:R-:W2:Y:S02]  /*14d20*/  @!P3 SYNCS.PHASECHK.TRANS64 P3, [R152+URZ+0x32430], R21 ;  /* 0x032430159800b5a7 */ /* 0x000ea4000806007f */
[----:B--2---:R-:W-:Y:S05]  /*14d30*/  @!P3 BRA `(.L_x_14552) ;  /* 0xfffffffc00ecb947 */ /* 0x004fea000383ffff */
[----:B------:R-:W-:Y:S05]  /*14d40*/  BRA `(.L_x_14551) ;  /* 0xfffffefc00147947 */ /* 0x000fea000383ffff */
.L_x_14556:
[----:B--2---:R-:W-:-:S04]  /*14d50*/  IMAD.U32 R212, RZ, RZ, UR4 ;  /* 0x00000004ffd47e24 */ /* 0x004fc8000f8e00ff */
[----:B------:R2:W3:Y:S03]  /*14d60*/  SYNCS.PHASECHK.TRANS64.TRYWAIT P3, [R212+URZ+0x32450], R21 ;  /* 0x03245015d40075a7 */ /* 0x0004e6000806017f */
[----:B---3--:R-:W-:Y:S05]  /*14d70*/  @!P3 NANOSLEEP.SYNCS 0x989680 ;  /* 0x009896800000b95d */ /* 0x008fea0003900000 */
[----:B------:R-:W3:Y:S02]  /*14d80*/  @!P3 SYNCS.PHASECHK.TRANS64 P3, [R212+URZ+0x32450], R21 ;  /* 0x03245015d400b5a7 */ /* 0x000ee4000806007f */
[----:B---3--:R-:W-:Y:S05]  /*14d90*/  @!P3 BRA `(.L_x_14556) ;  /* 0xfffffffc00ecb947 */ /* 0x008fea000383ffff */
[----:B------:R-:W-:Y:S05]  /*14da0*/  BRA `(.L_x_14555) ;  /* 0xfffffefc00907947 */ /* 0x000fea000383ffff */
.L_x_14562:
[----:B--2---:R-:W-:-:S04]  /*14db0*/  IMAD.U32 R152, RZ, RZ, UR4 ;  /* 0x00000004ff987e24 */ /* 0x004fc8000f8e00ff */
[----:B------:R2:W3:Y:S03]  /*14dc0*/  SYNCS.PHASECHK.TRANS64.TRYWAIT P1, [R152+URZ+0x32430], R21 ;  /* 0x03243015980075a7 */ /* 0x0004e6000802017f */
[----:B---3--:R-:W-:Y:S05]  /*14dd0*/  @!P1 NANOSLEEP.SYNCS 0x989680 ;  /* 0x009896800000995d */ /* 0x008fea0003900000 */
[----:B------:R-:W3:Y:S02]  /*14de0*/  @!P1 SYNCS.PHASECHK.TRANS64 P1, [R152+URZ+0x32430], R21 ;  /* 0x03243015980095a7 */ /* 0x000ee4000802007f */
[----:B---3--:R-:W-:Y:S05]  /*14df0*/  @!P1 BRA `(.L_x_14562) ;  /* 0xfffffffc00ec9947 */ /* 0x008fea000383ffff */
[----:B------:R-:W-:Y:S05]  /*14e00*/  BRA `(.L_x_14561) ;  /* 0xffffff2800fc7947 */ /* 0x000fea000383ffff */
.L_x_14566:
[----:B--2---:R-:W-:-:S04]  /*14e10*/  IMAD.U32 R202, RZ, RZ, UR4 ;  /* 0x00000004ffca7e24 */ /* 0x004fc8000f8e00ff */
[----:B------:R2:W3:Y:S03]  /*14e20*/  SYNCS.PHASECHK.TRANS64.TRYWAIT P1, [R202+URZ+0x32450], R21 ;  /* 0x03245015ca0075a7 */ /* 0x0004e6000802017f */
[----:B---3--:R-:W-:Y:S05]  /*14e30*/  @!P1 NANOSLEEP.SYNCS 0x989680 ;  /* 0x009896800000995d */ /* 0x008fea0003900000 */
[----:B------:R-:W3:Y:S02]  /*14e40*/  @!P1 SYNCS.PHASECHK.TRANS64 P1, [R202+URZ+0x32450], R21 ;  /* 0x03245015ca0095a7 */ /* 0x000ee4000802007f */
[----:B---3--:R-:W-:Y:S05]  /*14e50*/  @!P1 BRA `(.L_x_14566) ;  /* 0xfffffffc00ec9947 */ /* 0x008fea000383ffff */
[----:B------:R-:W-:Y:S05]  /*14e60*/  BRA `(.L_x_14565) ;  /* 0xffffff2c00787947 */ /* 0x000fea000383ffff */
.L_x_14609:
        /* <DEDUP_REMOVED lines=11> */
.L_x_14721:
[----:B------:R-:W-:Y:S05]  /*14f20*/  BSYNC B0 ;  /* 0x0000000000007941 */ /* 0x000fea0003800000 */
.L_x_14720:
[----:B------:R-:W-:Y:S05]  /*14f30*/  BRA `(.L_x_14722) ;  /* 0xffffffa4003c7947 */ /* 0x000fea000383ffff */
.L_x_14611:
[----:B------:R-:W-:Y:S01]  /*14f40*/  BSSY B0, `(.L_x_14723) ;  /* 0x0000006000007945 */ /* 0x000fe20003800000 */
[----:B------:R-:W-:-:S07]  /*14f50*/  IMAD.MOV.U32 R15, RZ, RZ, -0x1 ;  /* 0xffffffffff0f7424 */ /* 0x000fce00078e00ff */
[----:B01----:R-:W-:Y:S05]  /*14f60*/  WARPSYNC.COLLECTIVE R15, `(.L_x_14724) ;  /* 0x000000000f0c7348 */ /* 0x003fea0003c00000 */
[----:B------:R-:W-:Y:S02]  /*14f70*/  ELECT P6, UR62, PT ;  /* 0x00000000003e782f */ /* 0x000fe400038c0000 */
[----:B------:R-:W-:Y:S01]  /*14f80*/  MOV R14, UR62 ;  /* 0x0000003e000e7c02 */ /* 0x000fe20008000f00 */
[----:B01----:R-:W-:Y:S10]  /*14f90*/  ENDCOLLECTIVE ;  /* 0x000000000000791b */ /* 0x003ff40003800000 */
.L_x_14724:
[----:B------:R-:W-:Y:S05]  /*14fa0*/  BSYNC B0 ;  /* 0x0000000000007941 */ /* 0x000fea0003800000 */
.L_x_14723:
[----:B------:R-:W-:Y:S05]  /*14fb0*/  BRA `(.L_x_14725) ;  /* 0xffffffa4004c7947 */ /* 0x000fea000383ffff */
.L_x_14613:
[----:B0-----:R0:W2:Y:S02]  /*14fc0*/  SYNCS.PHASECHK.TRANS64.TRYWAIT P0, [R0+URZ+0x32440], R2 ;  /* 0x03244002000075a7 */ /* 0x0010a4000800017f */
[----:B--2---:R-:W-:Y:S05]  /*14fd0*/  @!P0 NANOSLEEP.SYNCS 0x989680 ;  /* 0x009896800000895d */ /* 0x004fea0003900000 */
[----:B------:R-:W2:Y:S02]  /*14fe0*/  @!P0 SYNCS.PHASECHK.TRANS64 P0, [R0+URZ+0x32440], R2 ;  /* 0x03244002000085a7 */ /* 0x000ea4000800007f */
[----:B--2---:R-:W-:Y:S05]  /*14ff0*/  @!P0 BRA `(.L_x_14613) ;  /* 0xfffffffc00f08947 */ /* 0x004fea000383ffff */
[----:B------:R-:W-:Y:S05]  /*15000*/  BRA `(.L_x_14726) ;  /* 0xffffffa400b87947 */ /* 0x000fea000383ffff */
.L_x_14617:
        /* <DEDUP_REMOVED lines=9> */
.L_x_14727:
[----:B------:R-:W-:-:S05]  /*150a0*/  VIADD R8, R17, 0x10 ;  /* 0x0000001011087836 */ /* 0x000fca0000000000 */
[----:B------:R0:W-:Y:S01]  /*150b0*/  STL [R1+0x3c], R8 ;  /* 0x00003c0801007387 */ /* 0x0001e20000100800 */
[----:B------:R-:W-:Y:S02]  /*150c0*/  IMAD.MOV.U32 R13, RZ, RZ, R3 ;  /* 0x000000ffff0d7224 */ /* 0x000fe400078e0003 */
[----:B------:R-:W-:-:S07]  /*150d0*/  IMAD.MOV.U32 R4, RZ, RZ, R14 ;  /* 0x000000ffff047224 */ /* 0x000fce00078e000e */
[----:B0-----:R-:W-:Y:S05]  /*150e0*/  WARPSYNC.COLLECTIVE R15, `(.L_x_14728) ;  /* 0x000000000f087348 */ /* 0x001fea0003c00000 */
[----:B------:R1:W2:Y:S02]  /*150f0*/  SHFL.IDX P6, R14, R13, R12, R11 ;  /* 0x0000000c0d0e7389 */ /* 0x0002a400000c000b */
[----:B012---:R-:W-:Y:S01]  /*15100*/  ENDCOLLECTIVE ;  /* 0x000000000000791b */ /* 0x007fe20003800000 */
.L_x_14728:
[----:B------:R-:W-:Y:S02]  /*15110*/  IMAD.MOV.U32 R13, RZ, RZ, R0 ;  /* 0x000000ffff0d7224 */ /* 0x000fe400078e0000 */
[----:B------:R-:W-:Y:S02]  /*15120*/  IMAD.MOV.U32 R12, RZ, RZ, 0x1 ;  /* 0x00000001ff0c7424 */ /* 0x000fe400078e00ff */
[----:B------:R-:W-:-:S07]  /*15130*/  IMAD.MOV.U32 R5, RZ, RZ, R14 ;  /* 0x000000ffff057224 */ /* 0x000fce00078e000e */
[----:B------:R-:W-:Y:S05]  /*15140*/  WARPSYNC.COLLECTIVE R15, `(.L_x_14729) ;  /* 0x000000000f087348 */ /* 0x000fea0003c00000 */
[----:B------:R0:W1:Y:S02]  /*15150*/  SHFL.IDX P6, R14, R13, R12, R11 ;  /* 0x0000000c0d0e7389 */ /* 0x00006400000c000b */
[----:B01----:R-:W-:Y:S01]  /*15160*/  ENDCOLLECTIVE ;  /* 0x000000000000791b */ /* 0x003fe20003800000 */
.L_x_14729:
[----:B------:R-:W-:Y:S02]  /*15170*/  IMAD.MOV.U32 R13, RZ, RZ, R3 ;  /* 0x000000ffff0d7224 */ /* 0x000fe400078e0003 */
[----:B------:R-:W-:Y:S02]  /*15180*/  IMAD R2, R2, R7, RZ ;  /* 0x0000000702027224 */ /* 0x000fe400078e02ff */
[----:B------:R-:W-:-:S07]  /*15190*/  IMAD.MOV.U32 R7, RZ, RZ, R14 ;  /* 0x000000ffff077224 */ /* 0x000fce00078e000e */
[----:B------:R-:W-:Y:S05]  /*151a0*/  WARPSYNC.COLLECTIVE R15, `(.L_x_14730) ;  /* 0x000000000f087348 */ /* 0x000fea0003c00000 */
[----:B------:R0:W1:Y:S02]  /*151b0*/  SHFL.IDX P6, R14, R13, R12, R11 ;  /* 0x0000000c0d0e7389 */ /* 0x00006400000c000b */
[----:B01----:R-:W-:Y:S01]  /*151c0*/  ENDCOLLECTIVE ;  /* 0x000000000000791b */ /* 0x003fe20003800000 */
.L_x_14730:
        /* <DEDUP_REMOVED lines=13> */
.L_x_14731:
        /* <DEDUP_REMOVED lines=12> */
.L_x_14732:
        /* <DEDUP_REMOVED lines=17> */
.L_x_14733:
        /* <DEDUP_REMOVED lines=10> */
.L_x_14734:
        /* <DEDUP_REMOVED lines=13> */
.L_x_14735:
        /* <DEDUP_REMOVED lines=10> */
.L_x_14736:
        /* <DEDUP_REMOVED lines=13> */
.L_x_14737:
        /* <DEDUP_REMOVED lines=10> */
.L_x_14738:
        /* <DEDUP_REMOVED lines=13> */
.L_x_14739:
        /* <DEDUP_REMOVED lines=10> */
.L_x_14740:
        /* <DEDUP_REMOVED lines=11> */
.L_x_14741:
        /* <DEDUP_REMOVED lines=10> */
.L_x_14742:
[----:B------:R-:W-:Y:S01]  /*15ab0*/  @!PT LDS RZ, [RZ] ;  /* 0x00000000fffff984 */ /* 0x000fe20000000800 */
[----:B------:R-:W-:Y:S01]  /*15ac0*/  @!PT LDS RZ, [RZ] ;  /* 0x00000000fffff984 */ /* 0x000fe20000000800 */
[----:B------:R-:W-:Y:S01]  /*15ad0*/  @!PT LDS RZ, [RZ] ;  /* 0x00000000fffff984 */ /* 0x000fe20000000800 */
[----:B------:R1:W-:Y:S01]  /*15ae0*/  @!P1 LDGSTS.E.BYPASS.LTC128B.128 [R9+0x1b400], desc[UR38][R4.64], !P0 ;  /* 0x1b40000004099fae */ /* 0x0003e2000c101d66 */
[----:B------:R-:W-:Y:S01]  /*15af0*/  IMAD.MOV.U32 R3, RZ, RZ, R14 ;  /* 0x000000ffff037224 */ /* 0x000fe200078e000e */
[----:B------:R-:W-:Y:S06]  /*15b00*/  BRA `(.L_x_14743) ;  /* 0xffffffa800607947 */ /* 0x000fec000383ffff */
.L_x_14621:
        /* <DEDUP_REMOVED lines=35> */
.L_x_14745:
[----:B------:R-:W-:Y:S05]  /*15d40*/  BSYNC B0 ;  /* 0x0000000000007941 */ /* 0x000fea0003800000 */
.L_x_14744:
        /* <DEDUP_REMOVED lines=12> */
.L_x_14746:
        /* <DEDUP_REMOVED lines=14> */
.L_x_14747:
[----:B------:R-:W-:-:S04]  /*15ef0*/  @!P5 LOP3.LUT R2, R3, R2, RZ, 0x3c, !PT ;  /* 0x000000020302d212 */ /* 0x000fc800078e3cff */
[----:B------:R-:W-:Y:S01]  /*15f00*/  @!P5 LOP3.LUT R3, R3, R2, RZ, 0x3c, !PT ;  /* 0x000000020303d212 */ /* 0x000fe200078e3cff */
[----:B------:R-:W-:Y:S02]  /*15f10*/  IMAD.MOV.U32 R13, RZ, RZ, R4 ;  /* 0x000000ffff0d7224 */ /* 0x000fe400078e0004 */
[----:B------:R-:W-:-:S07]  /*15f20*/  IMAD.MOV.U32 R6, RZ, RZ, R14 ;  /* 0x000000ffff067224 */ /* 0x000fce00078e000e */
[----:B------:R-:W-:Y:S05]  /*15f30*/  WARPSYNC.COLLECTIVE R15, `(.L_x_14748) ;  /* 0x000000000f087348 */ /* 0x000fea0003c00000 */
[----:B------:R0:W1:Y:S02]  /*15f40*/  SHFL.IDX P6, R14, R13, R12, R11 ;  /* 0x0000000c0d0e7389 */ /* 0x00006400000c000b */
[----:B01----:R-:W-:Y:S01]  /*15f50*/  ENDCOLLECTIVE ;  /* 0x000000000000791b */ /* 0x003fe20003800000 */
.L_x_14748:
        /* <DEDUP_REMOVED lines=17> */
.L_x_14749:
        /* <DEDUP_REMOVED lines=12> */
.L_x_14750:
        /* <DEDUP_REMOVED lines=12> */
.L_x_14751:
        /* <DEDUP_REMOVED lines=12> */
.L_x_14752:
        /* <DEDUP_REMOVED lines=12> */
.L_x_14753:
        /* <DEDUP_REMOVED lines=12> */
.L_x_14754:
        /* <DEDUP_REMOVED lines=12> */
.L_x_14755:
        /* <DEDUP_REMOVED lines=11> */
.L_x_14756:
        /* <DEDUP_REMOVED lines=16> */
.L_x_14757:
[----:B------:R-:W-:Y:S02]  /*166a0*/  IMAD.MOV.U32 R13, RZ, RZ, R4 ;  /* 0x000000ffff0d7224 */ /* 0x000fe400078e0004 */
[----:B------:R-:W-:-:S07]  /*166b0*/  IMAD.MOV.U32 R6, RZ, RZ, R14 ;  /* 0x000000ffff067224 */ /* 0x000fce00078e000e */
[----:B------:R-:W-:Y:S05]  /*166c0*/  WARPSYNC.COLLECTIVE R15, `(.L_x_14758) ;  /* 0x000000000f087348 */ /* 0x000fea0003c00000 */
[----:B------:R0:W1:Y:S02]  /*166d0*/  SHFL.IDX P6, R14, R13, R12, R11 ;  /* 0x0000000c0d0e7389 */ /* 0x00006400000c000b */
[----:B01----:R-:W-:Y:S01]  /*166e0*/  ENDCOLLECTIVE ;  /* 0x000000000000791b */ /* 0x003fe20003800000 */
.L_x_14758:
[----:B------:R-:W-:Y:S02]  /*166f0*/  IMAD.MOV.U32 R13, RZ, RZ, R0 ;  /* 0x000000ffff0d7224 */ /* 0x000fe400078e0000 */
[----:B------:R-:W-:Y:S02]  /*16700*/  IMAD.MOV.U32 R12, RZ, RZ, 0x7 ;  /* 0x00000007ff0c7424 */ /* 0x000fe400078e00ff */
[----:B------:R-:W-:-:S07]  /*16710*/  IMAD.MOV.U32 R2, RZ, RZ, R14 ;  /* 0x000000ffff027224 */ /* 0x000fce00078e000e */
[----:B------:R-:W-:Y:S05]  /*16720*/  WARPSYNC.COLLECTIVE R15, `(.L_x_14759) ;  /* 0x000000000f087348 */ /* 0x000fea0003c00000 */
[----:B------:R0:W1:Y:S02]  /*16730*/  SHFL.IDX P6, R14, R13, R12, R11 ;  /* 0x0000000c0d0e7389 */ /* 0x00006400000c000b */
[----:B01----:R-:W-:Y:S01]  /*16740*/  ENDCOLLECTIVE ;  /* 0x000000000000791b */ /* 0x003fe20003800000 */
.L_x_14759:
        /* <DEDUP_REMOVED lines=14> */
.L_x_14760:
[----:B------:R-:W-:Y:S01]  /*16830*/  IMAD.MOV.U32 R2, RZ, RZ, R14 ;  /* 0x000000ffff027224 */ /* 0x000fe200078e000e */
[----:B------:R-:W-:Y:S06]  /*16840*/  BRA `(.L_x_14761) ;  /* 0xffffffa400f47947 */ /* 0x000fec000383ffff */
.L_x_14626:
[----:B0-----:R-:W4:Y:S02]  /*16850*/  LDL R2, [R1+0x4] ;  /* 0x0000040001027983 */ /* 0x001f240000100800 */
[----:B----4-:R0:W1:Y:S02]  /*16860*/  SYNCS.PHASECHK.TRANS64.TRYWAIT P0, [R2+URZ+0x32420], R0 ;  /* 0x03242000020075a7 */ /* 0x010064000800017f */
[----:B-1----:R-:W-:Y:S05]  /*16870*/  @!P0 NANOSLEEP.SYNCS 0x989680 ;  /* 0x009896800000895d */ /* 0x002fea0003900000 */
[----:B------:R-:W1:Y:S02]  /*16880*/  @!P0 SYNCS.PHASECHK.TRANS64 P0, [R2+URZ+0x32420], R0 ;  /* 0x03242000020085a7 */ /* 0x000e64000800007f */
[----:B-1----:R-:W-:Y:S05]  /*16890*/  @!P0 BRA `(.L_x_14626) ;  /* 0xfffffffc00ec8947 */ /* 0x002fea000383ffff */
[----:B------:R-:W-:Y:S05]  /*168a0*/  BRA `(.L_x_14762) ;  /* 0xffffffa800707947 */ /* 0x000fea000383ffff */
.L_x_14630:
[----:B0-----:R0:W1:Y:S02]  /*168b0*/  SYNCS.PHASECHK.TRANS64.TRYWAIT P0, [R2+URZ+0x32460], R0 ;  /* 0x03246000020075a7 */ /* 0x001064000800017f */
[----:B-1----:R-:W-:Y:S05]  /*168c0*/  @!P0 NANOSLEEP.SYNCS 0x989680 ;  /* 0x009896800000895d */ /* 0x002fea0003900000 */
[----:B------:R-:W1:Y:S02]  /*168d0*/  @!P0 SYNCS.PHASECHK.TRANS64 P0, [R2+URZ+0x32460], R0 ;  /* 0x03246000020085a7 */ /* 0x000e64000800007f */
[----:B-1----:R-:W-:Y:S05]  /*168e0*/  @!P0 BRA `(.L_x_14630) ;  /* 0xfffffffc00f08947 */ /* 0x002fea000383ffff */
[----:B------:R-:W-:Y:S05]  /*168f0*/  BRA `(.L_x_14763) ;  /* 0xffffffa800a07947 */ /* 0x000fea000383ffff */
.L_x_14645:
[----:B-1----:R1:W2:Y:S02]  /*16900*/  SYNCS.PHASECHK.TRANS64.TRYWAIT P0, [R3+URZ+0x32440], R2 ;  /* 0x03244002030075a7 */ /* 0x0022a4000800017f */
[----:B--2---:R-:W-:Y:S05]  /*16910*/  @!P0 NANOSLEEP.SYNCS 0x989680 ;  /* 0x009896800000895d */ /* 0x004fea0003900000 */
[----:B------:R-:W2:Y:S02]  /*16920*/  @!P0 SYNCS.PHASECHK.TRANS64 P0, [R3+URZ+0x32440], R2 ;  /* 0x03244002030085a7 */ /* 0x000ea4000800007f */
[----:B--2---:R-:W-:Y:S05]  /*16930*/  @!P0 BRA `(.L_x_14645) ;  /* 0xfffffffc00f08947 */ /* 0x004fea000383ffff */
[----:B------:R-:W-:Y:S05]  /*16940*/  BRA `(.L_x_14764) ;  /* 0xffffffb000c47947 */ /* 0x000fea000383ffff */
.L_x_14650:
[----:B0-----:R0:W2:Y:S02]  /*16950*/  SYNCS.PHASECHK.TRANS64.TRYWAIT P0, [R3+URZ+0x32460], R2 ;  /* 0x03246002030075a7 */ /* 0x0010a4000800017f */
[----:B--2---:R-:W-:Y:S05]  /*16960*/  @!P0 NANOSLEEP.SYNCS 0x989680 ;  /* 0x009896800000895d */ /* 0x004fea0003900000 */
[----:B------:R-:W2:Y:S02]  /*16970*/  @!P0 SYNCS.PHASECHK.TRANS64 P0, [R3+URZ+0x32460], R2 ;  /* 0x03246002030085a7 */ /* 0x000ea4000800007f */
[----:B--2---:R-:W-:Y:S05]  /*16980*/  @!P0 BRA `(.L_x_14650) ;  /* 0xfffffffc00f08947 */ /* 0x004fea000383ffff */
[----:B------:R-:W-:Y:S05]  /*16990*/  BRA `(.L_x_14765) ;  /* 0xffffffb4004c7947 */ /* 0x000fea000383ffff */
.L_x_14661:
[----:B0-----:R0:W1:Y:S02]  /*169a0*/  SYNCS.PHASECHK.TRANS64.TRYWAIT P0, [R4+URZ+0x32440], R2 ;  /* 0x03244002040075a7 */ /* 0x001064000800017f */
[----:B-1----:R-:W-:Y:S05]  /*169b0*/  @!P0 NANOSLEEP.SYNCS 0x989680 ;  /* 0x009896800000895d */ /* 0x002fea0003900000 */
[----:B------:R-:W1:Y:S02]  /*169c0*/  @!P0 SYNCS.PHASECHK.TRANS64 P0, [R4+URZ+0x32440], R2 ;  /* 0x03244002040085a7 */ /* 0x000e64000800007f */
[----:B-1----:R-:W-:Y:S05]  /*169d0*/  @!P0 BRA `(.L_x_14661) ;  /* 0xfffffffc00f08947 */ /* 0x002fea000383ffff */
[----:B------:R-:W-:Y:S05]  /*169e0*/  BRA `(.L_x_14766) ;  /* 0xffffffbc00547947 */ /* 0x000fea000383ffff */
.L_x_14666:
[----:B-1----:R1:W2:Y:S02]  /*169f0*/  SYNCS.PHASECHK.TRANS64.TRYWAIT P0, [R4+URZ+0x32460], R2 ;  /* 0x03246002040075a7 */ /* 0x0022a4000800017f */
[----:B--2---:R-:W-:Y:S05]  /*16a00*/  @!P0 NANOSLEEP.SYNCS 0x989680 ;  /* 0x009896800000895d */ /* 0x004fea0003900000 */
[----:B------:R-:W2:Y:S02]  /*16a10*/  @!P0 SYNCS.PHASECHK.TRANS64 P0, [R4+URZ+0x32460], R2 ;  /* 0x03246002040085a7 */ /* 0x000ea4000800007f */
[----:B--2---:R-:W-:Y:S05]  /*16a20*/  @!P0 BRA `(.L_x_14666) ;  /* 0xfffffffc00f08947 */ /* 0x004fea000383ffff */
[----:B------:R-:W-:Y:S05]  /*16a30*/  BRA `(.L_x_14767) ;  /* 0xffffffbc00d87947 */ /* 0x000fea000383ffff */
.L_x_14677:
[----:B-1----:R1:W2:Y:S02]  /*16a40*/  SYNCS.PHASECHK.TRANS64.TRYWAIT P0, [R4+URZ+0x32440], R2 ;  /* 0x03244002040075a7 */ /* 0x0022a4000800017f */
[----:B--2---:R-:W-:Y:S05]  /*16a50*/  @!P0 NANOSLEEP.SYNCS 0x989680 ;  /* 0x009896800000895d */ /* 0x004fea0003900000 */
[----:B------:R-:W2:Y:S02]  /*16a60*/  @!P0 SYNCS.PHASECHK.TRANS64 P0, [R4+URZ+0x32440], R2 ;  /* 0x03244002040085a7 */ /* 0x000ea4000800007f */
[----:B--2---:R-:W-:Y:S05]  /*16a70*/  @!P0 BRA `(.L_x_14677) ;  /* 0xfffffffc00f08947 */ /* 0x004fea000383ffff */
[----:B------:R-:W-:Y:S05]  /*16a80*/  BRA `(.L_x_14768) ;  /* 0xffffffc400c47947 */ /* 0x000fea000383ffff */
.L_x_14682:
[----:B0-----:R0:W2:Y:S02]  /*16a90*/  SYNCS.PHASECHK.TRANS64.TRYWAIT P0, [R4+URZ+0x32460], R2 ;  /* 0x03246002040075a7 */ /* 0x0010a4000800017f */
[----:B--2---:R-:W-:Y:S05]  /*16aa0*/  @!P0 NANOSLEEP.SYNCS 0x989680 ;  /* 0x009896800000895d */ /* 0x004fea0003900000 */
[----:B------:R-:W2:Y:S02]  /*16ab0*/  @!P0 SYNCS.PHASECHK.TRANS64 P0, [R4+URZ+0x32460], R2 ;  /* 0x03246002040085a7 */ /* 0x000ea4000800007f */
[----:B--2---:R-:W-:Y:S05]  /*16ac0*/  @!P0 BRA `(.L_x_14682) ;  /* 0xfffffffc00f08947 */ /* 0x004fea000383ffff */
[----:B------:R-:W-:Y:S05]  /*16ad0*/  BRA `(.L_x_14769) ;  /* 0xffffffc8004c7947 */ /* 0x000fea000383ffff */
.L_x_14694:
[----:B------:R-:W-:Y:S01]  /*16ae0*/  BSSY B0, `(.L_x_14770) ;  /* 0x0000008000007945 */ /* 0x000fe20003800000 */
[----:B------:R-:W-:Y:S02]  /*16af0*/  IMAD.MOV.U32 R13, RZ, RZ, R16 ;  /* 0x000000ffff0d7224 */ /* 0x000fe400078e0010 */
[----:B------:R-:W-:Y:S02]  /*16b00*/  IMAD.MOV.U32 R12, RZ, RZ, RZ ;  /* 0x000000ffff0c7224 */ /* 0x000fe400078e00ff */
[----:B------:R-:W-:Y:S02]  /*16b10*/  IMAD.MOV.U32 R11, RZ, RZ, 0x1f ;  /* 0x0000001fff0b7424 */ /* 0x000fe400078e00ff */
[----:B------:R-:W-:-:S07]  /*16b20*/  IMAD.MOV.U32 R15, RZ, RZ, -0x1 ;  /* 0xffffffffff0f7424 */ /* 0x000fce00078e00ff */
[----:B01-3-5:R-:W-:Y:S05]  /*16b30*/  WARPSYNC.COLLECTIVE R15, `(.L_x_14771) ;  /* 0x000000000f087348 */ /* 0x02bfea0003c00000 */
[----:B------:R2:W4:Y:S02]  /*16b40*/  SHFL.IDX P6, R14, R13, R12, R11 ;  /* 0x0000000c0d0e7389 */ /* 0x00052400000c000b */
[----:B012345:R-:W-:Y:S01]  /*16b50*/  ENDCOLLECTIVE ;  /* 0x000000000000791b */ /* 0x03ffe20003800000 */
.L_x_14771:
[----:B------:R-:W-:Y:S05]  /*16b60*/  BSYNC B0 ;  /* 0x0000000000007941 */ /* 0x000fea0003800000 */
.L_x_14770:
        /* <DEDUP_REMOVED lines=9> */
.L_x_14772:
        /* <DEDUP_REMOVED lines=18> */
.L_x_14773:
        /* <DEDUP_REMOVED lines=8> */
.L_x_14774:
        /* <DEDUP_REMOVED lines=8> */
.L_x_14775:
        /* <DEDUP_REMOVED lines=8> */
.L_x_14776:
        /* <DEDUP_REMOVED lines=8> */
.L_x_14777:
        /* <DEDUP_REMOVED lines=9> */
.L_x_14778:
[----:B------:R-:W-:Y:S01]  /*16fb0*/  IMAD.MOV.U32 R16, RZ, RZ, R14 ;  /* 0x000000ffff107224 */ /* 0x000fe200078e000e */
[----:B------:R-:W-:Y:S06]  /*16fc0*/  BRA `(.L_x_14779) ;  /* 0xffffffcc00a47947 */ /* 0x000fec000383ffff */
.L_x_14699:
[----:B------:R-:W-:Y:S01]  /*16fd0*/  BSSY B0, `(.L_x_14780) ;  /* 0x0000008000007945 */ /* 0x000fe20003800000 */
[----:B-----5:R-:W-:Y:S02]  /*16fe0*/  IMAD.MOV.U32 R13, RZ, RZ, R2 ;  /* 0x000000ffff0d7224 */ /* 0x020fe400078e0002 */
[----:B------:R-:W-:Y:S02]  /*16ff0*/  IMAD.MOV.U32 R12, RZ, RZ, 0x1 ;  /* 0x00000001ff0c7424 */ /* 0x000fe400078e00ff */
[----:B------:R-:W-:Y:S02]  /*17000*/  IMAD.MOV.U32 R11, RZ, RZ, RZ ;  /* 0x000000ffff0b7224 */ /* 0x000fe400078e00ff */
[----:B------:R-:W-:-:S07]  /*17010*/  IMAD.MOV.U32 R15, RZ, RZ, -0x1 ;  /* 0xffffffffff0f7424 */ /* 0x000fce00078e00ff */
[----:B01-3--:R-:W-:Y:S05]  /*17020*/  WARPSYNC.COLLECTIVE R15, `(.L_x_14781) ;  /* 0x000000000f087348 */ /* 0x00bfea0003c00000 */
[----:B------:R2:W4:Y:S02]  /*17030*/  SHFL.UP P6, R14, R13, R12, R11 ;  /* 0x0400000c0d0e7389 */ /* 0x00052400000c000b */
[----:B01234-:R-:W-:Y:S01]  /*17040*/  ENDCOLLECTIVE ;  /* 0x000000000000791b */ /* 0x01ffe20003800000 */
.L_x_14781:
[----:B------:R-:W-:Y:S05]  /*17050*/  BSYNC B0 ;  /* 0x0000000000007941 */ /* 0x000fea0003800000 */
.L_x_14780:
        /* <DEDUP_REMOVED lines=9> */
.L_x_14782:
        /* <DEDUP_REMOVED lines=8> */
.L_x_14783:
        /* <DEDUP_REMOVED lines=8> */
.L_x_14784:
        /* <DEDUP_REMOVED lines=8> */
.L_x_14785:
        /* <DEDUP_REMOVED lines=9> */
.L_x_14786:
[----:B------:R-:W-:Y:S01]  /*17300*/  IMAD.MOV.U32 R16, RZ, RZ, R14 ;  /* 0x000000ffff107224 */ /* 0x000fe200078e000e */
[----:B------:R-:W-:Y:S06]  /*17310*/  BRA `(.L_x_14787) ;  /* 0xffffffcc006c7947 */ /* 0x000fec000383ffff */
.L_x_14701:
[----:B------:R-:W-:Y:S01]  /*17320*/  BSSY B0, `(.L_x_14788) ;  /* 0x0000006000007945 */ /* 0x000fe20003800000 */
[----:B------:R-:W-:Y:S01]  /*17330*/  PLOP3.LUT P6, PT, P6, PT, PT, 0x8, 0x0 ;  /* 0x000000000000781c */ /* 0x000fe200037ce170 */
[----:B------:R-:W-:-:S12]  /*17340*/  IMAD.MOV.U32 R15, RZ, RZ, -0x1 ;  /* 0xffffffffff0f7424 */ /* 0x000fd800078e00ff */
[----:B01-3-5:R-:W-:Y:S05]  /*17350*/  WARPSYNC.COLLECTIVE R15, `(.L_x_14789) ;  /* 0x000000000f087348 */ /* 0x02bfea0003c00000 */
[----:B------:R-:W-:Y:S01]  /*17360*/  VOTE.ANY R14, PT, P6 ;  /* 0x00000000000e7806 */ /* 0x000fe200030e0100 */
[----:B01-3-5:R-:W-:Y:S06]  /*17370*/  ENDCOLLECTIVE ;  /* 0x000000000000791b */ /* 0x02bfec0003800000 */
.L_x_14789:
[----:B------:R-:W-:Y:S05]  /*17380*/  BSYNC B0 ;  /* 0x0000000000007941 */ /* 0x000fea0003800000 */
.L_x_14788:
        /* <DEDUP_REMOVED lines=9> */
.L_x_14790:
[----:B------:R-:W-:Y:S01]  /*17420*/  IMAD.MOV.U32 R17, RZ, RZ, R14 ;  /* 0x000000ffff117224 */ /* 0x000fe200078e000e */
[----:B------:R-:W-:Y:S06]  /*17430*/  BRA `(.L_x_14791) ;  /* 0xffffffcc005c7947 */ /* 0x000fec000383ffff */
.L_x_14703:
[----:B------:R-:W-:Y:S01]  /*17440*/  BSSY B0, `(.L_x_14792) ;  /* 0x0000007000007945 */ /* 0x000fe20003800000 */
[----:B------:R-:W-:Y:S02]  /*17450*/  IMAD.MOV.U32 R13, RZ, RZ, R3 ;  /* 0x000000ffff0d7224 */ /* 0x000fe400078e0003 */
[----:B------:R-:W-:Y:S02]  /*17460*/  IMAD.MOV.U32 R11, RZ, RZ, 0x1f ;  /* 0x0000001fff0b7424 */ /* 0x000fe400078e00ff */
[----:B------:R-:W-:-:S07]  /*17470*/  IMAD.MOV.U32 R15, RZ, RZ, -0x1 ;  /* 0xffffffffff0f7424 */ /* 0x000fce00078e00ff */
[----:B012345:R-:W-:Y:S05]  /*17480*/  WARPSYNC.COLLECTIVE R15, `(.L_x_14793) ;  /* 0x000000000f087348 */ /* 0x03ffea0003c00000 */
[----:B------:R0:W0:Y:S02]  /*17490*/  SHFL.IDX P6, R14, R13, R12, R11 ;  /* 0x0000000c0d0e7389 */ /* 0x00002400000c000b */
[----:B012345:R-:W-:Y:S01]  /*174a0*/  ENDCOLLECTIVE ;  /* 0x000000000000791b */ /* 0x03ffe20003800000 */
.L_x_14793:
[----:B------:R-:W-:Y:S05]  /*174b0*/  BSYNC B0 ;  /* 0x0000000000007941 */ /* 0x000fea0003800000 */
.L_x_14792:
[----:B------:R-:W-:Y:S01]  /*174c0*/  IMAD.MOV.U32 R3, RZ, RZ, R14 ;  /* 0x000000ffff037224 */ /* 0x000fe200078e000e */
[----:B------:R-:W-:Y:S06]  /*174d0*/  BRA `(.L_x_14794) ;  /* 0xffffffcc00507947 */ /* 0x000fec000383ffff */
.L_x_14707:
[----:B0-----:R0:W1:Y:S02]  /*174e0*/  SYNCS.PHASECHK.TRANS64.TRYWAIT P0, [R0+URZ+0x32420], R3 ;  /* 0x03242003000075a7 */ /* 0x001064000800017f */
[----:B-1----:R-:W-:Y:S05]  /*174f0*/  @!P0 NANOSLEEP.SYNCS 0x989680 ;  /* 0x009896800000895d */ /* 0x002fea0003900000 */
[----:B------:R-:W1:Y:S02]  /*17500*/  @!P0 SYNCS.PHASECHK.TRANS64 P0, [R0+URZ+0x32420], R3 ;  /* 0x03242003000085a7 */ /* 0x000e64000800007f */
[----:B-1----:R-:W-:Y:S05]  /*17510*/  @!P0 BRA `(.L_x_14707) ;  /* 0xfffffffc00f08947 */ /* 0x002fea000383ffff */
[----:B------:R-:W-:Y:S05]  /*17520*/  BRA `(.L_x_14795) ;  /* 0xffffffd000d47947 */ /* 0x000fea000383ffff */
.L_x_14708:
        /* <DEDUP_REMOVED lines=11> */
.L_x_14797:
[----:B------:R-:W-:Y:S05]  /*175e0*/  BSYNC B0 ;  /* 0x0000000000007941 */ /* 0x000fea0003800000 */
.L_x_14796:
[----:B------:R-:W-:Y:S05]  /*175f0*/  BRA `(.L_x_14798) ;  /* 0xffffffd000bc7947 */ /* 0x000fea000383ffff */
.L_x_14711:
[----:B------:R-:W-:Y:S01]  /*17600*/  BSSY B1, `(.L_x_14799) ;  /* 0x0000006000017945 */ /* 0x000fe20003800000 */
[----:B------:R-:W-:-:S07]  /*17610*/  IMAD.MOV.U32 R15, RZ, RZ, -0x1 ;  /* 0xffffffffff0f7424 */ /* 0x000fce00078e00ff */
[----:B01-3-5:R-:W-:Y:S05]  /*17620*/  WARPSYNC.COLLECTIVE R15, `(.L_x_14800) ;  /* 0x000000000f0c7348 */ /* 0x02bfea0003c00000 */
[----:B------:R-:W-:Y:S02]  /*17630*/  ELECT P6, UR62, PT ;  /* 0x00000000003e782f */ /* 0x000fe400038c0000 */
[----:B------:R-:W-:Y:S01]  /*17640*/  MOV R14, UR62 ;  /* 0x0000003e000e7c02 */ /* 0x000fe20008000f00 */
[----:B01-3-5:R-:W-:Y:S10]  /*17650*/  ENDCOLLECTIVE ;  /* 0x000000000000791b */ /* 0x02bff40003800000 */
.L_x_14800:
[----:B------:R-:W-:Y:S05]  /*17660*/  BSYNC B1 ;  /* 0x0000000000017941 */ /* 0x000fea0003800000 */
.L_x_14799:
[----:B------:R-:W-:Y:S05]  /*17670*/  BRA `(.L_x_14801) ;  /* 0xffffffd000b47947 */ /* 0x000fea000383ffff */
.L_x_14713:
[----:B0-----:R0:W1:Y:S02]  /*17680*/  SYNCS.PHASECHK.TRANS64.TRYWAIT P0, [R6+URZ], R5 ;  /* 0x00000005060075a7 */ /* 0x001064000800017f */
[----:B-1----:R-:W-:Y:S05]  /*17690*/  @!P0 NANOSLEEP.SYNCS 0x989680 ;  /* 0x009896800000895d */ /* 0x002fea0003900000 */
[----:B------:R-:W1:Y:S02]  /*176a0*/  @!P0 SYNCS.PHASECHK.TRANS64 P0, [R6+URZ], R5 ;  /* 0x00000005060085a7 */ /* 0x000e64000800007f */
[----:B-1----:R-:W-:Y:S05]  /*176b0*/  @!P0 BRA `(.L_x_14713) ;  /* 0xfffffffc00f08947 */ /* 0x002fea000383ffff */
[----:B------:R-:W-:Y:S05]  /*176c0*/  BRA `(.L_x_14802) ;  /* 0xffffffd000f87947 */ /* 0x000fea000383ffff */
.L_x_14714:
[----:B-1----:R1:W2:Y:S02]  /*176d0*/  SYNCS.PHASECHK.TRANS64.TRYWAIT P0, [R7+URZ], R2 ;  /* 0x00000002070075a7 */ /* 0x0022a4000800017f */
[----:B--2---:R-:W-:Y:S05]  /*176e0*/  @!P0 NANOSLEEP.SYNCS 0x989680 ;  /* 0x009896800000895d */ /* 0x004fea0003900000 */
[----:B------:R-:W2:Y:S02]  /*176f0*/  @!P0 SYNCS.PHASECHK.TRANS64 P0, [R7+URZ], R2 ;  /* 0x00000002070085a7 */ /* 0x000ea4000800007f */
[----:B--2---:R-:W-:Y:S05]  /*17700*/  @!P0 BRA `(.L_x_14714) ;  /* 0xfffffffc00f08947 */ /* 0x004fea000383ffff */
[----:B------:R-:W-:Y:S05]  /*17710*/  BRA `(.L_x_14803) ;  /* 0xffffffd000ec7947 */ /* 0x000fea000383ffff */
.L_x_14716:
[----:B--2---:R2:W3:Y:S02]  /*17720*/  SYNCS.PHASECHK.TRANS64.TRYWAIT P0, [R4+URZ], R5 ;  /* 0x00000005040075a7 */ /* 0x0044e4000800017f */
[----:B---3--:R-:W-:Y:S05]  /*17730*/  @!P0 NANOSLEEP.SYNCS 0x989680 ;  /* 0x009896800000895d */ /* 0x008fea0003900000 */
[----:B------:R-:W3:Y:S02]  /*17740*/  @!P0 SYNCS.PHASECHK.TRANS64 P0, [R4+URZ], R5 ;  /* 0x00000005040085a7 */ /* 0x000ee4000800007f */
[----:B---3--:R-:W-:Y:S05]  /*17750*/  @!P0 BRA `(.L_x_14716) ;  /* 0xfffffffc00f08947 */ /* 0x008fea000383ffff */
[----:B------:R-:W-:Y:S05]  /*17760*/  BRA `(.L_x_14804) ;  /* 0xffffffd000f47947 */ /* 0x000fea000383ffff */
.L_x_14805:
        /* <DEDUP_REMOVED lines=9> */
.L_x_15324:


//--------------------- .text._ZN7cutlass13device_kernelIN5flash11enable_sm90INS1_16FlashAttnFwdSm90INS1_25CollectiveMainloopFwdSm90ILi2EN4cute5tupleIJNS5_1CILi1EEES8_S8_EEENS6_IJNS7_ILi128EEENS7_ILi96EEENS7_ILi64EEEEEELi256ENS_10bfloat16_tEfNS_4arch4Sm90ELb1ELb0ELb1ELb1ELb0ELb1ELb1ELb1ELb0ELb1ELb0ELb0EEENS1_21CollectiveEpilogueFwdINS6_IJSA_NS7_ILi256EEESB_EEES9_SE_SG_Li256ELb1ELb1ELb0ELb0EEENS1_36VarlenDynamicPersistentTileSchedulerILi128ELi96ELi256ELi128ELb0ELb1ELb1ELb1ELb1ELb1EEEEEEEEEvNT_6ParamsE --------------------------
	.section	.text._ZN7cutlass13device_kernelIN5flash11enable_sm90INS1_16FlashAttnFwdSm90INS1_25CollectiveMainloopFwdSm90ILi2EN4cute5tupleIJNS5_1CILi1EEES8_S8_EEENS6_IJNS7_ILi128EEENS7_ILi96EEENS7_ILi64EEEEEELi256ENS_10bfloat16_tEfNS_4arch4Sm90ELb1ELb0ELb1ELb1ELb0ELb1ELb1ELb1ELb0ELb1ELb0ELb0EEENS1_21CollectiveEpilogueFwdINS6_IJSA_NS7_ILi256EEESB_EEES9_SE_SG_Li256ELb1ELb1ELb0ELb0EEENS1_36VarlenDynamicPersistentTileSchedulerILi128ELi96ELi256ELi128ELb0ELb1ELb1ELb1ELb1ELb1EEEEEEEEEvNT_6ParamsE,"ax",@progbits
	.align	128
.text._ZN7cutlass13device_kernelIN5flash11enable_sm90INS1_16FlashAttnFwdSm90INS1_25CollectiveMainloopFwdSm90ILi2EN4cute5tupleIJNS5_1CILi1EEES8_S8_EEENS6_IJNS7_ILi128EEENS7_ILi96EEENS7_ILi64EEEEEELi256ENS_10bfloat16_tEfNS_4arch4Sm90ELb1ELb0ELb1ELb1ELb0ELb1ELb1ELb1ELb0ELb1ELb0ELb0EEENS1_21CollectiveEpilogueFwdINS6_IJSA_NS7_ILi256EEESB_EEES9_SE_SG_Li256ELb1ELb1ELb0ELb0EEENS1_36VarlenDynamicPersistentTileSchedulerILi128ELi96ELi256ELi128ELb0ELb1ELb1ELb1ELb1ELb1EEEEEEEEEvNT_6ParamsE:
        .type           _ZN7cutlass13device_kernelIN5flash11enable_sm90INS1_16FlashAttnFwdSm90INS1_25CollectiveMainloopFwdSm90ILi2EN4cute5tupleIJNS5_1CILi1EEES8_S8_EEENS6_IJNS7_ILi128EEENS7_ILi96EEENS7_ILi64EEEEEELi256ENS_10bfloat16_tEfNS_4arch4Sm90ELb1ELb0ELb1ELb1ELb0ELb1ELb1ELb1ELb0ELb1ELb0ELb0EEENS1_21CollectiveEpilogueFwdINS6_IJSA_NS7_ILi256EEESB_EEES9_SE_SG_Li256ELb1ELb1ELb0ELb0EEENS1_36VarlenDynamicPersistentTileSchedulerILi128ELi96ELi256ELi128ELb0ELb1ELb1ELb1ELb1ELb1EEEEEEEEEvNT_6ParamsE,@function
        .size           _ZN7cutlass13device_kernelIN5flash11enable_sm90INS1_16FlashAttnFwdSm90INS1_25CollectiveMainloopFwdSm90ILi2EN4cute5tupleIJNS5_1CILi1EEES8_S8_EEENS6_IJNS7_ILi128EEENS7_ILi96EEENS7_ILi64EEEEEELi256ENS_10bfloat16_tEfNS_4arch4Sm90ELb1ELb0ELb1ELb1ELb0ELb1ELb1ELb1ELb0ELb1ELb0ELb0EEENS1_21CollectiveEpilogueFwdINS6_IJSA_NS7_ILi256EEESB_EEES9_SE_SG_Li256ELb1ELb1ELb0ELb0EEENS1_36VarlenDynamicPersistentTileSchedulerILi128ELi96ELi256ELi128ELb0ELb1ELb1ELb1ELb1ELb1EEEEEEEEEvNT_6ParamsE,(.L_x_15325 - _ZN7cutlass13device_kernelIN5flash11enable_sm90INS1_16FlashAttnFwdSm90INS1_25CollectiveMainloopFwdSm90ILi2EN4cute5tupleIJNS5_1CILi1EEES8_S8_EEENS6_IJNS7_ILi128EEENS7_ILi96EEENS7_ILi64EEEEEELi256ENS_10bfloat16_tEfNS_4arch4Sm90ELb1ELb0ELb1ELb1ELb0ELb1ELb1ELb1ELb0ELb1ELb0ELb0EEENS1_21CollectiveEpilogueFwdINS6_IJSA_NS7_ILi256EEESB_EEES9_SE_SG_Li256ELb1ELb1ELb0ELb0EEENS1_36VarlenDynamicPersistentTileSchedulerILi128ELi96ELi256ELi128ELb0ELb1ELb1ELb1ELb1ELb1EEEEEEEEEvNT_6ParamsE)
        .other          _ZN7cutlass13device_kernelIN5flash11enable_sm90INS1_16FlashAttnFwdSm90INS1_25CollectiveMainloopFwdSm90ILi2EN4cute5tupleIJNS5_1CILi1EEES8_S8_EEENS6_IJNS7_ILi128EEENS7_ILi96EEENS7_ILi64EEEEEELi256ENS_10bfloat16_tEfNS_4arch4Sm90ELb1ELb0ELb1ELb1ELb0ELb1ELb1ELb1ELb0ELb1ELb0ELb0EEENS1_21CollectiveEpilogueFwdINS6_IJSA_NS7_ILi256EEESB_EEES9_SE_SG_Li256ELb1ELb1ELb0ELb0EEENS1_36VarlenDynamicPersistentTileSchedulerILi128ELi96ELi256ELi128ELb0ELb1ELb1ELb1ELb1ELb1EEEEEEEEEvNT_6ParamsE,@"STO_CUDA_ENTRY STV_DEFAULT"
_ZN7cutlass13device_kernelIN5flash11enable_sm90INS1_16FlashAttnFwdSm90INS1_25CollectiveMainloopFwdSm90ILi2EN4cute5tupleIJNS5_1CILi1EEES8_S8_EEENS6_IJNS7_ILi128EEENS7_ILi96EEENS7_ILi64EEEEEELi256ENS_10bfloat16_tEfNS_4arch4Sm90ELb1ELb0ELb1ELb1ELb0ELb1ELb1ELb1ELb0ELb1ELb0ELb0EEENS1_21CollectiveEpilogueFwdINS6_IJSA_NS7_ILi256EEESB_EEES9_SE_SG_Li256ELb1ELb1ELb0ELb0EEENS1_36VarlenDynamicPersistentTileSchedulerILi128ELi96ELi256ELi128ELb0ELb1ELb1ELb1ELb1ELb1EEEEEEEEEvNT_6ParamsE:
        /* <DEDUP_REMOVED lines=23> */
.L_x_14807:
[----:B------:R-:W-:Y:S05]  /*0170*/  BSYNC B0 ;  /* 0x0000000000007941 */ /* 0x000fea0003800000 */
.L_x_14806:
        /* <DEDUP_REMOVED lines=42> */
.L_x_14808:
        /* <DEDUP_REMOVED lines=22> */
.L_x_14809:
        /* <DEDUP_REMOVED lines=18> */
.L_x_14810:
        /* <DEDUP_REMOVED lines=22> */
.L_x_14811:
        /* <DEDUP_REMOVED lines=22> */
.L_x_14812:
        /* <DEDUP_REMOVED lines=9> */
.L_x_14815:
[----:B------:R-:W-:-:S08]  /*09f0*/  NOP ;  /* 0x0000000000007918 */ /* 0x000fd00000000000 */
[----:B------:R-:W0:Y:S02]  /*0a00*/  USETMAXREG.TRY_ALLOC.CTAPOOL UP0, 0xf0 ;  /* 0x000000f0000079c8 */ /* 0x000e240008000600 */
[----:B0-----:R-:W-:-:S13]  /*0a10*/  PLOP3.LUT P0, PT, PT, PT, UP0, 0x80, 0x0 ;  /* 0x000000000000781c */ /* 0x001fda0003f0f008 */
[----:B------:R-:W-:Y:S05]  /*0a20*/  @!P0 BRA `(.L_x_14815) ;  /* 0xfffffffc00f08947 */ /* 0x000fea000383ffff */
[----:B------:R-:W3:Y:S01]  /*0a30*/  LDL.LU R0, [R1+0x38] ;  /* 0x0000380001007983 */ /* 0x000ee20000300800 */
[----:B--2---:R-:W0:Y:S01]  /*0a40*/  S2R R2, SR_TID.X ;  /* 0x0000000000027919 */ /* 0x004e220000002100 */
[----:B------:R-:W1:Y:S01]  /*0a50*/  S2UR UR5, SR_CgaCtaId ;  /* 0x00000000000579c3 */ /* 0x000e620000008800 */
[----:B------:R-:W-:Y:S01]  /*0a60*/  UMOV UR4, 0x400 ;  /* 0x0000040000047882 */ /* 0x000fe20000000000 */
[----:B0-----:R-:W-:-:S06]  /*0a70*/  SHF.R.U32.HI R2, RZ, 0x7, R2 ;  /* 0x00000007ff027819 */ /* 0x001fcc0000011602 */
[----:B------:R-:W-:Y:S06]  /*0a80*/  BAR.ARV 0x8, 0x180 ;  /* 0x0206000000007b1d */ /* 0x000fec0000002000 */
[----:B------:R-:W-:-:S13]  /*0a90*/  ISETP.NE.AND P0, PT, R2, 0x1, PT ;  /* 0x000000010200780c */ /* 0x000fda0003f05270 */
[----:B------:R-:W-:Y:S08]  /*0aa0*/  @!P0 BAR.ARV 0x9, 0x100 ;  /* 0x0244000000008b1d */ /* 0x000ff00000002000 */
[----:B------:R-:W-:Y:S01]  /*0ab0*/  BAR.SYNC.DEFER_BLOCKING 0x5, 0x180 ;  /* 0x0146000000007b1d */ /* 0x000fe20000010000 */
[----:B-1----:R-:W-:-:S06]  /*0ac0*/  ULEA UR4, UR5, UR4, 0x18 ;  /* 0x0000000405047291 */ /* 0x002fcc000f8ec03f */
[----:B------:R-:W-:Y:S01]  /*0ad0*/  IMAD.U32 R19, RZ, RZ, UR4 ;  /* 0x00000004ff137e24 */ /* 0x000fe2000f8e00ff */
[----:B------:R-:W-:-:S04]  /*0ae0*/  ULDC UR4, c[0x0][0xd3c] ;  /* 0x00034f0000047ab9 */ /* 0x000fc80000000800 */
[----:B------:R-:W0:Y:S01]  /*0af0*/  LDS.128 R84, [R19+0x324d0] ;  /* 0x0324d00013547984 */ /* 0x000e220000000c00 */
[----:B------:R-:W-:Y:S06]  /*0b00*/  BAR.ARV 0x4, 0x180 ;  /* 0x0106000000007b1d */ /* 0x000fec0000002000 */
[----:B---3--:R-:W-:-:S04]  /*0b10*/  LOP3.LUT R0, R0, 0xfffffffb, RZ, 0xc0, !PT ;  /* 0xfffffffb00007812 */ /* 0x008fc800078ec0ff */
[----:B------:R-:W-:-:S05]  /*0b20*/  @P0 LOP3.LUT R0, R0, 0x4, RZ, 0xfc, !PT ;  /* 0x0000000400000812 */ /* 0x000fca00078efcff */
[----:B------:R1:W-:Y:S01]  /*0b30*/  STL [R1+0x38], R0 ;  /* 0x0000380001007387 */ /* 0x0003e20000100800 */
[----:B0-----:R-:W-:-:S13]  /*0b40*/  ISETP.GE.AND P0, PT, R87, UR4, PT ;  /* 0x0000000457007c0c */ /* 0x001fda000bf06270 */
[----:B-1----:R-:W-:Y:S05]  /*0b50*/  @P0 BRA `(.L_x_14816) ;  /* 0x000001e4005c0947 */ /* 0x002fea0003800000 */
[----:B------:R-:W2:Y:S01]  /*0b60*/  LDL.LU R12, [R1+0x8c] ;  /* 0x00008c00010c7983 */ /* 0x000ea20000300800 */
        /* <DEDUP_REMOVED lines=17> */
[----:B------:R-:W-:Y:S01]  /*0c80*/  LEA.HI R3, R3, R6, RZ, 0x1 ;  /* 0x0000000603037211 */ /* 0x000fe200078f08ff */
[----:B------:R-:W-:Y:S01]  /*0c90*/  IMAD.IADD R4, R13, 0x1, -R4 ;  /* 0x000000010d047824 */ /* 0x000fe200078e0a04 */
[----:B------:R-:W-:Y:S02]  /*0ca0*/  SHF.R.S32.HI R15, RZ, 0x5, R5 ;  /* 0x00000005ff0f7819 */ /* 0x000fe40000011405 */
[----:B------:R-:W-:-:S03]  /*0cb0*/  LOP3.LUT R3, R3, 0x1ffffffe, RZ, 0xc0, !PT ;  /* 0x1ffffffe03037812 */ /* 0x000fc600078ec0ff */
[----:B------:R-:W-:Y:S02]  /*0cc0*/  IMAD R4, R15, 0x10, R4 ;  /* 0x000000100f047824 */ /* 0x000fe400078e0204 */
[----:B------:R-:W-:Y:S01]  /*0cd0*/  IMAD.IADD R3, R6, 0x1, -R3 ;  /* 0x0000000106037824 */ /* 0x000fe200078e0a03 */
[----:B------:R-:W-:-:S03]  /*0ce0*/  SHF.R.S32.HI R14, RZ, 0x7, R2 ;  /* 0x00000007ff0e7819 */ /* 0x000fc60000011402 */
[----:B------:R-:W-:Y:S01]  /*0cf0*/  IMAD R6, R4, 0x8, R3 ;  /* 0x0000000804067824 */ /* 0x000fe200078e0203 */
[----:B------:R-:W-:Y:S02]  /*0d00*/  LEA.HI R4, R0, R13, RZ, 0x2 ;  /* 0x0000000d00047211 */ /* 0x000fe400078f10ff */
[----:B------:R-:W-:Y:S02]  /*0d10*/  LEA.HI R7, R7, R11, RZ, 0x5 ;  /* 0x0000000b07077211 */ /* 0x000fe400078f28ff */
[----:B------:R-:W-:Y:S02]  /*0d20*/  LEA.HI R2, R2, R14, RZ, 0x1 ;  /* 0x0000000e02027211 */ /* 0x000fe400078f08ff */
[----:B------:R-:W-:Y:S02]  /*0d30*/  LEA.HI R3, R0, R13, RZ, 0x3 ;  /* 0x0000000d00037211 */ /* 0x000fe400078f18ff */
[--C-:B------:R-:W-:Y:S02]  /*0d40*/  SHF.R.S32.HI R22, RZ, 0x2, R4.reuse ;  /* 0x00000002ff167819 */ /* 0x100fe40000011404 */
[----:B------:R-:W-:-:S02]  /*0d50*/  SHF.R.S32.HI R5, RZ, 0x1f, R4 ;  /* 0x0000001fff057819 */ /* 0x000fc40000011404 */
[----:B------:R-:W-:Y:S02]  /*0d60*/  SHF.R.S32.HI R7, RZ, 0x5, R7 ;  /* 0x00000005ff077819 */ /* 0x000fe40000011407 */
[----:B------:R-:W-:Y:S02]  /*0d70*/  LOP3.LUT R2, R2, 0x3fffffe, RZ, 0xc0, !PT ;  /* 0x03fffffe02027812 */ /* 0x000fe400078ec0ff */
[----:B------:R-:W-:Y:S02]  /*0d80*/  LOP3.LUT R0, R3, 0xfffffff8, RZ, 0xc0, !PT ;  /* 0xfffffff803007812 */ /* 0x000fe400078ec0ff */
[----:B------:R-:W-:Y:S01]  /*0d90*/  LEA.HI R5, R5, R22, RZ, 0x3 ;  /* 0x0000001605057211 */ /* 0x000fe200078f18ff */
[----:B------:R-:W-:Y:S01]  /*0da0*/  IMAD R7, R7, 0x10, R10 ;  /* 0x0000001007077824 */ /* 0x000fe200078e020a */
[----:B------:R-:W-:Y:S01]  /*0db0*/  LOP3.LUT R4, R4, 0xfffffffc, RZ, 0xc0, !PT ;  /* 0xfffffffc04047812 */ /* 0x000fe200078ec0ff */
[----:B------:R-:W-:Y:S01]  /*0dc0*/  IMAD.IADD R2, R14, 0x1, -R2 ;  /* 0x000000010e027824 */ /* 0x000fe200078e0a02 */
[----:B------:R-:W-:Y:S01]  /*0dd0*/  LOP3.LUT R5, R5, 0xfffffff8, RZ, 0xc0, !PT ;  /* 0xfffffff805057812 */ /* 0x000fe200078ec0ff */
[----:B------:R-:W-:-:S02]  /*0de0*/  VIADD R10, R22, 0x40 ;  /* 0x00000040160a7836 */ /* 0x000fc40000000000 */
[----:B------:R-:W-:Y:S02]  /*0df0*/  IMAD R7, R2, 0x40, R7 ;  /* 0x0000004002077824 */ /* 0x000fe400078e0207 */
[----:B------:R-:W-:Y:S01]  /*0e00*/  IMAD.IADD R9, R13, 0x1, -R4 ;  /* 0x000000010d097824 */ /* 0x000fe200078e0a04 */
[----:B------:R-:W-:Y:S01]  /*0e10*/  SHF.R.S32.HI R4, RZ, 0x1f, R10 ;  /* 0x0000001fff047819 */ /* 0x000fe2000001140a */
[----:B------:R-:W-:Y:S01]  /*0e20*/  IMAD.IADD R5, R22, 0x1, -R5 ;  /* 0x0000000116057824 */ /* 0x000fe200078e0a05 */
[----:B------:R-:W-:Y:S01]  /*0e30*/  STL [R1+0xa0], R7 ;  /* 0x0000a00701007387 */ /* 0x000fe20000100800 */
[----:B------:R-:W-:Y:S01]  /*0e40*/  IMAD.SHL.U32 R200, R9, 0x4, RZ ;  /* 0x0000000409c87824 */ /* 0x000fe200078e00ff */
[----:B------:R-:W-:Y:S02]  /*0e50*/  LEA.HI R4, R4, R10, RZ, 0x3 ;  /* 0x0000000a04047211 */ /* 0x000fe400078f18ff */
[----:B------:R-:W-:Y:S01]  /*0e60*/  STL [R1+0x8c], RZ ;  /* 0x00008cff01007387 */ /* 0x000fe20000100800 */
[----:B------:R-:W-:Y:S01]  /*0e70*/  SHF.R.S32.HI R3, RZ, 0x3, R3 ;  /* 0x00000003ff037819 */ /* 0x000fe20000011403 */
[----:B------:R-:W-:-:S02]  /*0e80*/  IMAD.SHL.U32 R3, R10, 0x40, RZ ;  /* 0x000000400a037824 */ /* 0x000fc400078e00ff */
[----:B------:R-:W-:Y:S02]  /*0e90*/  VIADD R211, R200, 0x10 ;  /* 0x00000010c8d37836 */ /* 0x000fe40000000000 */
[----:B------:R-:W-:Y:S01]  /*0ea0*/  IMAD.SHL.U32 R4, R4, 0x40, RZ ;  /* 0x0000004004047824 */ /* 0x000fe200078e00ff */
[----:B------:R-:W-:Y:S01]  /*0eb0*/  LOP3.LUT R3, R3, 0x1c0, RZ, 0xc0, !PT ;  /* 0x000001c003037812 */ /* 0x000fe200078ec0ff */
[----:B------:R-:W-:-:S03]  /*0ec0*/  IMAD.SHL.U32 R16, R9, 0x8, RZ ;  /* 0x0000000809107824 */ /* 0x000fc600078e00ff */
[----:B------:R-:W-:Y:S02]  /*0ed0*/  LOP3.LUT R4, R4, 0xfffffe00, RZ, 0xc0, !PT ;  /* 0xfffffe0004047812 */ /* 0x000fe400078ec0ff */
[----:B------:R-:W-:-:S05]  /*0ee0*/  LOP3.LUT R8, R8, 0x7ffffffc, RZ, 0xc0, !PT ;  /* 0x7ffffffc08087812 */ /* 0x000fca00078ec0ff */
[----:B------:R-:W-:Y:S01]  /*0ef0*/  IMAD.IADD R8, R11, 0x1, -R8 ;  /* 0x000000010b087824 */ /* 0x000fe200078e0a08 */
[----:B------:R-:W-:Y:S01]  /*0f00*/  SHF.R.S32.HI R17, RZ, 0x1f, R16 ;  /* 0x0000001fff117819 */ /* 0x000fe20000011410 */
[----:B------:R-:W-:Y:S02]  /*0f10*/  IMAD.MOV.U32 R18, RZ, RZ, RZ ;  /* 0x000000ffff127224 */ /* 0x000fe400078e00ff */
[----:B------:R-:W-:Y:S02]  /*0f20*/  IMAD.MOV.U32 R202, RZ, RZ, RZ ;  /* 0x000000ffffca7224 */ /* 0x000fe400078e00ff */
[----:B------:R-:W-:Y:S02]  /*0f30*/  IMAD.MOV.U32 R23, RZ, RZ, RZ ;  /* 0x000000ffff177224 */ /* 0x000fe400078e00ff */
[----:B------:R-:W-:Y:S01]  /*0f40*/  IMAD.MOV.U32 R2, RZ, RZ, RZ ;  /* 0x000000ffff027224 */ /* 0x000fe200078e00ff */
[----:B--2---:R-:W-:Y:S01]  /*0f50*/  LOP3.LUT R232, R12, 0x1, RZ, 0xfc, !PT ;  /* 0x000000010ce87812 */ /* 0x004fe200078efcff */
[----:B------:R-:W-:-:S04]  /*0f60*/  IMAD.IADD R12, R13, 0x1, -R0 ;  /* 0x000000010d0c7824 */ /* 0x000fc800078e0a00 */
[----:B------:R-:W-:Y:S01]  /*0f70*/  IMAD.SHL.U32 R13, R12, 0x8, RZ ;  /* 0x000000080c0d7824 */ /* 0x000fe200078e00ff */
[----:B------:R-:W-:Y:S02]  /*0f80*/  SHF.R.S32.HI R0, RZ, 0x1f, R22 ;  /* 0x0000001fff007819 */ /* 0x000fe40000011416 */
[----:B------:R-:W-:Y:S02]  /*0f90*/  LEA.HI R0, R9, R9, RZ, 0x1 ;  /* 0x0000000909007211 */ /* 0x000fe400078f08ff */
[----:B------:R-:W-:Y:S04]  /*0fa0*/  STL [R1+0x3c], R13 ;  /* 0x00003c0d01007387 */ /* 0x000fe80000100800 */
[----:B------:R0:W-:Y:S01]  /*0fb0*/  STL [R1+0x90], R5 ;  /* 0x0000900501007387 */ /* 0x0001e20000100800 */
[----:B------:R-:W-:Y:S01]  /*0fc0*/  LOP3.LUT R0, R0, 0x1ffffffe, RZ, 0xc0, !PT ;  /* 0x1ffffffe00007812 */ /* 0x000fe200078ec0ff */
[----:B------:R-:W-:-:S02]  /*0fd0*/  VIADD R12, R13, 0x40 ;  /* 0x000000400d0c7836 */ /* 0x000fc40000000000 */
[----:B------:R-:W-:Y:S01]  /*0fe0*/  VIADD R10, R13, 0x80 ;  /* 0x000000800d0a7836 */ /* 0x000fe20000000000 */
[----:B0-----:R-:W-:Y:S01]  /*0ff0*/  SHF.R.S32.HI R5, RZ, 0x1f, R13 ;  /* 0x0000001fff057819 */ /* 0x001fe2000001140d */
[----:B------:R-:W-:-:S04]  /*1000*/  IMAD.IADD R0, R9, 0x1, -R0 ;  /* 0x0000000109007824 */ /* 0x000fc800078e0a00 */
[----:B------:R0:W-:Y:S01]  /*1010*/  STL [R1+0xb4], R5 ;  /* 0x0000b40501007387 */ /* 0x0001e20000100800 */
[----:B------:R-:W-:Y:S02]  /*1020*/  SHF.R.U32.HI R9, RZ, 0x3, R3 ;  /* 0x00000003ff097819 */ /* 0x000fe40000011603 */
[----:B------:R-:W-:Y:S01]  /*1030*/  LOP3.LUT R3, R3, 0x38, R16, 0xf8, !PT ;  /* 0x0000003803037812 */ /* 0x000fe200078ef810 */
[----:B------:R1:W-:Y:S01]  /*1040*/  STL [R1+0x70], R12 ;  /* 0x0000700c01007387 */ /* 0x0003e20000100800 */
[----:B0-----:R-:W-:Y:S01]  /*1050*/  VIADD R5, R13, 0xc0 ;  /* 0x000000c00d057836 */ /* 0x001fe20000000000 */
[----:B------:R-:W-:Y:S02]  /*1060*/  SHF.R.S32.HI R13, RZ, 0x1f, R211 ;  /* 0x0000001fff0d7819 */ /* 0x000fe400000114d3 */
[----:B------:R0:W-:Y:S01]  /*1070*/  STL [R1+0x6c], R10 ;  /* 0x00006c0a01007387 */ /* 0x0001e20000100800 */
[----:B-1----:R-:W-:-:S03]  /*1080*/  SHF.R.S32.HI R12, RZ, 0x1f, R12 ;  /* 0x0000001fff0c7819 */ /* 0x002fc6000001140c */
[----:B------:R-:W-:Y:S04]  /*1090*/  STL [R1+0x74], R5 ;  /* 0x0000740501007387 */ /* 0x000fe80000100800 */
[----:B------:R-:W-:Y:S01]  /*10a0*/  STL [R1+0x98], R13 ;  /* 0x0000980d01007387 */ /* 0x000fe20000100800 */
[----:B0-----:R-:W-:-:S03]  /*10b0*/  SHF.R.S32.HI R10, RZ, 0x1f, R10 ;  /* 0x0000001fff0a7819 */ /* 0x001fc6000001140a */
[----:B------:R0:W-:Y:S01]  /*10c0*/  STL [R1+0x60], R4 ;  /* 0x0000600401007387 */ /* 0x0001e20000100800 */
[----:B------:R-:W-:-:S03]  /*10d0*/  IMAD R0, R0, 0x8, R7 ;  /* 0x0000000800007824 */ /* 0x000fc600078e0207 */
[----:B------:R-:W-:Y:S01]  /*10e0*/  STL [R1+0xb0], R12 ;  /* 0x0000b00c01007387 */ /* 0x000fe20000100800 */
[----:B0-----:R-:W-:Y:S02]  /*10f0*/  LOP3.LUT R4, R4, R3, R9, 0xf6, !PT ;  /* 0x0000000304047212 */ /* 0x001fe400078ef609 */
[----:B------:R-:W-:Y:S01]  /*1100*/  SHF.R.S32.HI R3, RZ, 0x1f, R5 ;  /* 0x0000001fff037819 */ /* 0x000fe20000011405 */
[----:B------:R-:W-:Y:S01]  /*1110*/  STL [R1+0xac], R10 ;  /* 0x0000ac0a01007387 */ /* 0x000fe20000100800 */
[----:B------:R-:W-:-:S03]  /*1120*/  IMAD.SHL.U32 R5, R6, 0x8, RZ ;  /* 0x0000000806057824 */ /* 0x000fc600078e00ff */
[----:B------:R0:W-:Y:S04]  /*1130*/  STL [R1+0xa8], R3 ;  /* 0x0000a80301007387 */ /* 0x0001e80000100800 */
[----:B------:R1:W-:Y:S01]  /*1140*/  STL [R1+0x68], R8 ;  /* 0x0000680801007387 */ /* 0x0003e20000100800 */
[----:B0-----:R-:W-:-:S03]  /*1150*/  IMAD R3, R4, 0x2, R19 ;  /* 0x0000000204037824 */ /* 0x001fc600078e0213 */
[----:B------:R1:W-:Y:S04]  /*1160*/  STL [R1+0xa4], R5 ;  /* 0x0000a40501007387 */ /* 0x0003e80000100800 */
[----:B------:R1:W-:Y:S04]  /*1170*/  STL [R1+0x64], R0 ;  /* 0x0000640001007387 */ /* 0x0003e80000100800 */
[----:B------:R1:W-:Y:S02]  /*1180*/  STL [R1+0x9c], R3 ;  /* 0x00009c0301007387 */ /* 0x0003e40000100800 */
.L_x_14965:
[----:B01--4-:R-:W0:Y:S02]  /*1190*/  LDC.64 R4, c[0x0][0xd88] ;  /* 0x00036200ff047b82 */ /* 0x013e240000000a00 */
        /* <DEDUP_REMOVED lines=8> */
[----:B------:R-:W-:-:S02]  /*1220*/  ISETP.NE.U32.AND P0, PT, RZ, UR6, PT ;  /* 0x00000006ff007c0c */ /* 0x000fc4000bf05070 */
[----:B------:R-:W-:Y:S02]  /*1230*/  ISETP.NE.AND.EX P1, PT, RZ, UR5, PT, P1 ;  /* 0x00000005ff007c0c */ /* 0x000fe4000bf25310 */
[----:B------:R-:W-:Y:S02]  /*1240*/  ISETP.NE.AND.EX P0, PT, RZ, UR7, PT, P0 ;  /* 0x00000007ff007c0c */ /* 0x000fe4000bf05300 */
[----:B--2---:R-:W-:Y:S01]  /*1250*/  SHF.R.S32.HI R3, RZ, 0x1f, R0 ;  /* 0x0000001fff037819 */ /* 0x004fe20000011400 */
[----:B------:R-:W-:Y:S08]  /*1260*/  STL [R1+0x88], R0 ;  /* 0x0000880001007387 */ /* 0x000ff00000100800 */
[C---:B------:R-:W-:Y:S01]  /*1270*/  @P1 LEA R6, P2, R0.reuse, UR4, 0x2 ;  /* 0x0000000400061c11 */ /* 0x040fe2000f8410ff */
[C---:B------:R-:W-:Y:S01]  /*1280*/  IMAD.SHL.U32 R36, R0.reuse, 0x4, RZ ;  /* 0x0000000400247824 */ /* 0x040fe200078e00ff */
[C-C-:B------:R-:W-:Y:S01]  /*1290*/  SHF.L.U64.HI R35, R0.reuse, 0x2, R3.reuse ;  /* 0x0000000200237819 */ /* 0x140fe20000010203 */
[----:B------:R0:W-:Y:S01]  /*12a0*/  STL [R1+0x94], R3 ;  /* 0x0000940301007387 */ /* 0x0001e20000100800 */
[----:B------:R-:W-:-:S02]  /*12b0*/  @P1 LEA.HI.X R7, R0, UR5, R3, 0x2, P2 ;  /* 0x0000000500071c11 */ /* 0x000fc400090f1403 */
[----:B------:R-:W-:Y:S01]  /*12c0*/  ISETP.NE.U32.AND P2, PT, RZ, UR8, PT ;  /* 0x00000008ff007c0c */ /* 0x000fe2000bf45070 */
[----:B------:R-:W-:Y:S01]  /*12d0*/  ULDC UR4, c[0x0][0x288] ;  /* 0x0000a20000047ab9 */ /* 0x000fe20000000800 */
[C---:B------:R-:W-:Y:S01]  /*12e0*/  IADD3 R8, P3, R36.reuse, UR6, RZ ;  /* 0x0000000624087c10 */ /* 0x040fe2000ff7e0ff */
[----:B------:R1:W-:Y:S01]  /*12f0*/  STL [R1+0x80], R36 ;  /* 0x0000802401007387 */ /* 0x0003e20000100800 */
[----:B------:R-:W-:Y:S01]  /*1300*/  ISETP.NE.AND.EX P2, PT, RZ, UR9, PT, P2 ;  /* 0x00000009ff007c0c */ /* 0x000fe2000bf45320 */
[----:B0-----:R-:W-:Y:S01]  /*1310*/  IMAD.MOV.U32 R3, RZ, RZ, RZ ;  /* 0x000000ffff037224 */ /* 0x001fe200078e00ff */
[C---:B------:R-:W-:Y:S01]  /*1320*/  IADD3.X R9, R35.reuse, UR7, RZ, P3, !PT ;  /* 0x0000000723097c10 */ /* 0x040fe20009ffe4ff */
[----:B---3--:R-:W-:Y:S01]  /*1330*/  IMAD.U32 R10, RZ, RZ, UR4 ;  /* 0x00000004ff0a7e24 */ /* 0x008fe2000f8e00ff */
[----:B------:R-:W-:Y:S01]  /*1340*/  ULDC.64 UR4, c[0x0][0x418] ;  /* 0x0001060000047ab9 */ /* 0x000fe20000000a00 */
[----:B------:R1:W-:Y:S04]  /*1350*/  STL [R1+0x84], R35 ;  /* 0x0000842301007387 */ /* 0x0003e80000100800 */
[----:B------:R1:W5:Y:S04]  /*1360*/  @P1 LDG.E R3, desc[UR40][R6.64] ;  /* 0x0000002806031981 */ /* 0x000368000c1e1900 */
[----:B------:R-:W-:Y:S01]  /*1370*/  @P2 IADD3 R4, P1, R36, UR8, RZ ;  /* 0x0000000824042c10 */ /* 0x000fe2000ff3e0ff */
[----:B------:R1:W5:Y:S03]  /*1380*/  @P0 LDG.E R33, desc[UR40][R8.64] ;  /* 0x0000002808210981 */ /* 0x000366000c1e1900 */
[----:B------:R-:W-:-:S05]  /*1390*/  @P2 IADD3.X R5, R35, UR9, RZ, P1, !PT ;  /* 0x0000000923052c10 */ /* 0x000fca0008ffe4ff */
[----:B------:R-:W2:Y:S01]  /*13a0*/  @P2 LDG.E R10, desc[UR40][R4.64] ;  /* 0x00000028040a2981 */ /* 0x000ea2000c1e1900 */
[----:B------:R-:W-:Y:S01]  /*13b0*/  UISETP.NE.U32.AND UP0, UPT, UR4, URZ, UPT ;  /* 0x0000003f0400728c */ /* 0x000fe2000bf05070 */
[----:B------:R-:W-:Y:S02]  /*13c0*/  IMAD.MOV.U32 R31, RZ, RZ, R0 ;  /* 0x000000ffff1f7224 */ /* 0x000fe400078e0000 */
        /* <DEDUP_REMOVED lines=8> */
[----:B--2---:R1:W-:Y:S01]  /*1450*/  STL [R1+0x30], R10 ;  /* 0x0000300a01007387 */ /* 0x0043e20000100800 */
[----:B------:R-:W-:Y:S05]  /*1460*/  @P2 BRA `(.L_x_14817) ;  /* 0x0000000000282947 */ /* 0x000fea0003800000 */
[----:B------:R-:W-:Y:S02]  /*1470*/  ULDC.64 UR4, c[0x0][0xaf8] ;  /* 0x0002be0000047ab9 */ /* 0x000fe40000000a00 */
[----:B------:R-:W-:-:S04]  /*1480*/  ISETP.NE.U32.AND P1, PT, RZ, UR4, PT ;  /* 0x00000004ff007c0c */ /* 0x000fc8000bf25070 */
[----:B------:R-:W-:-:S13]  /*1490*/  ISETP.NE.AND.EX P1, PT, RZ, UR5, PT, P1 ;  /* 0x00000005ff007c0c */ /* 0x000fda000bf25310 */
[----:B------:R-:W-:Y:S05]  /*14a0*/  @!P1 BRA `(.L_x_14817) ;  /* 0x0000000000189947 */ /* 0x000fea0003800000 */
[----:B------:R-:W0:Y:S02]  /*14b0*/  LDC.64 R4, c[0x0][0xaf8] ;  /* 0x0002be00ff047b82 */ /* 0x000e240000000a00 */
[----:B0-----:R-:W-:-:S05]  /*14c0*/  IMAD.WIDE R4, R31, 0x4, R4 ;  /* 0x000000041f047825 */ /* 0x001fca00078e0204 */
[----:B------:R-:W2:Y:S04]  /*14d0*/  LDG.E R0, desc[UR40][R4.64] ;  /* 0x0000002804007981 */ /* 0x000ea8000c1e1900 */
[----:B-1----:R-:W2:Y:S02]  /*14e0*/  LDG.E R7, desc[UR40][R4.64+0x4] ;  /* 0x0000042804077981 */ /* 0x002ea4000c1e1900 */
[----:B--2---:R-:W-:-:S05]  /*14f0*/  IMAD.IADD R10, R7, 0x1, -R0 ;  /* 0x00000001070a7824 */ /* 0x004fca00078e0a00 */
[----:B------:R0:W-:Y:S02]  /*1500*/  STL [R1+0x30], R10 ;  /* 0x0000300a01007387 */ /* 0x0001e40000100800 */
.L_x_14817:
[----:B------:R-:W-:Y:S01]  /*1510*/  ULDC.64 UR4, c[0x0][0xb18] ;  /* 0x0002c60000047ab9 */ /* 0x000fe20000000a00 */
[----:B------:R2:W-:Y:S01]  /*1520*/  STL [R1+0x7c], R86 ;  /* 0x00007c5601007387 */ /* 0x0005e20000100800 */
[----:B------:R-:W-:-:S04]  /*1530*/  ISETP.NE.U32.AND P1, PT, RZ, UR4, PT ;  /* 0x00000004ff007c0c */ /* 0x000fc8000bf25070 */
[----:B------:R-:W-:-:S13]  /*1540*/  ISETP.NE.AND.EX P1, PT, RZ, UR5, PT, P1 ;  /* 0x00000005ff007c0c */ /* 0x000fda000bf25310 */
[----:B--2---:R-:W-:Y:S05]  /*1550*/  @!P1 BRA `(.L_x_14818) ;  /* 0x0000000000109947 */ /* 0x004fea0003800000 */
[----:B------:R-:W-:-:S04]  /*1560*/  IADD3 R4, P0, R36, UR4, RZ ;  /* 0x0000000424047c10 */ /* 0x000fc8000ff1e0ff */
[----:B------:R-:W-:-:S05]  /*1570*/  IADD3.X R5, R35, UR5, RZ, P0, !PT ;  /* 0x0000000523057c10 */ /* 0x000fca00087fe4ff */
[----:B------:R2:W5:Y:S01]  /*1580*/  LDG.E R32, desc[UR40][R4.64] ;  /* 0x0000002804207981 */ /* 0x000562000c1e1900 */
[----:B------:R-:W-:Y:S05]  /*1590*/  BRA `(.L_x_14819) ;  /* 0x0000000000107947 */ /* 0x000fea0003800000 */
.L_x_14818:
[----:B------:R-:W-:Y:S05]  /*15a0*/  @!P0 BRA `(.L_x_14819) ;  /* 0x00000000000c8947 */ /* 0x000fea0003800000 */
[----:B------:R-:W2:Y:S04]  /*15b0*/  LDG.E R5, desc[UR40][R8.64] ;  /* 0x0000002808057981 */ /* 0x000ea8000c1e1900 */
[----:B------:R-:W2:Y:S02]  /*15c0*/  LDG.E R32, desc[UR40][R8.64+0x4] ;  /* 0x0000042808207981 */ /* 0x000ea4000c1e1900 */
[----:B--2---:R-:W-:-:S07]  /*15d0*/  IMAD.IADD R32, R32, 0x1, -R5 ;  /* 0x0000000120207824 */ /* 0x004fce00078e0a05 */
.L_x_14819:
[----:B------:R-:W-:Y:S01]  /*15e0*/  ULDC.64 UR4, c[0x0][0xb08] ;  /* 0x0002c20000047ab9 */ /* 0x000fe20000000a00 */
[----:B-1----:R-:W1:Y:S01]  /*15f0*/  LDC R8, c[0x0][0x448] ;  /* 0x00011200ff087b82 */ /* 0x002e620000000800 */
[----:B------:R-:W-:-:S04]  /*1600*/  ISETP.NE.U32.AND P0, PT, RZ, UR4, PT ;  /* 0x00000004ff007c0c */ /* 0x000fc8000bf05070 */
[----:B------:R-:W-:Y:S01]  /*1610*/  ISETP.NE.AND.EX P0, PT, RZ, UR5, PT, P0 ;  /* 0x00000005ff007c0c */ /* 0x000fe2000bf05300 */
[----:B------:R-:W-:-:S12]  /*1620*/  ULDC.64 UR4, c[0x0][0xb28] ;  /* 0x0002ca0000047ab9 */ /* 0x000fd80000000a00 */
[----:B--2---:R-:W2:Y:S02]  /*1630*/  @P0 LDC.64 R4, c[0x0][0xb08] ;  /* 0x0002c200ff040b82 */ /* 0x004ea40000000a00 */
[----:B--2---:R-:W-:-:S05]  /*1640*/  @P0 IMAD.WIDE R4, R31, 0x4, R4 ;  /* 0x000000041f040825 */ /* 0x004fca00078e0204 */
        /* <DEDUP_REMOVED lines=10> */
[----:B---3--:R-:W-:Y:S01]  /*16f0*/  VIADD R4, R12, 0x7f ;  /* 0x0000007f0c047836 */ /* 0x008fe20000000000 */
[----:B------:R1:W-:Y:S07]  /*1700*/  STL [R1+0x50], R12 ;  /* 0x0000500c01007387 */ /* 0x0003ee0000100800 */
[----:B------:R-:W3:Y:S08]  /*1710*/  @P1 LDC R11, c[0x0][0x44c] ;  /* 0x00011300ff0b1b82 */ /* 0x000ef00000000800 */
[----:B------:R-:W0:Y:S01]  /*1720*/  @P1 LDC R5, c[0x0][0x450] ;  /* 0x00011400ff051b82 */ /* 0x000e220000000800 */
[----:B--2---:R-:W-:-:S02]  /*1730*/  @P0 IMAD.IADD R24, R9, 0x1, -R0 ;  /* 0x0000000109180824 */ /* 0x004fc400078e0a00 */
[----:B------:R-:W-:Y:S02]  /*1740*/  IMAD.IADD R9, R32, 0x1, -R3 ;  /* 0x0000000120097824 */ /* 0x000fe400078e0a03 */
[----:B---3--:R-:W-:-:S04]  /*1750*/  @P1 IMAD.HI.U32 R0, R4, R11, RZ ;  /* 0x0000000b04001227 */ /* 0x008fc800078e00ff */
[----:B----4-:R-:W-:Y:S01]  /*1760*/  IMAD.IADD R6, R9, 0x1, R24 ;  /* 0x0000000109067824 */ /* 0x010fe200078e0218 */
[----:B0-----:R-:W-:-:S03]  /*1770*/  @P1 SHF.R.U32.HI R4, RZ, R5, R0 ;  /* 0x00000005ff041219 */ /* 0x001fc60000011600 */
[C---:B------:R-:W-:Y:S01]  /*1780*/  VIADD R0, R6.reuse, 0x5f ;  /* 0x0000005f06007836 */ /* 0x040fe20000000000 */
[----:B------:R-:W-:Y:S01]  /*1790*/  IADD3 R29, R6, 0x60, -R10 ;  /* 0x00000060061d7810 */ /* 0x000fe20007ffe80a */
[----:B------:R1:W-:Y:S02]  /*17a0*/  STL [R1+0x34], R6 ;  /* 0x0000340601007387 */ /* 0x0003e40000100800 */
[----:B------:R-:W-:-:S04]  /*17b0*/  IMAD.HI R0, R0, 0x2aaaaaab, RZ ;  /* 0x2aaaaaab00007827 */ /* 0x000fc800078e02ff */
[----:B------:R-:W-:Y:S01]  /*17c0*/  IMAD.IADD R4, R29, 0x1, R4 ;  /* 0x000000011d047824 */ /* 0x000fe200078e0204 */
[----:B------:R-:W-:-:S03]  /*17d0*/  SHF.R.U32.HI R203, RZ, 0x1f, R0 ;  /* 0x0000001fffcb7819 */ /* 0x000fc60000011600 */
[----:B------:R-:W-:Y:S01]  /*17e0*/  IMAD.HI R4, R4, 0x2aaaaaab, RZ ;  /* 0x2aaaaaab04047827 */ /* 0x000fe200078e02ff */
[----:B------:R-:W-:-:S03]  /*17f0*/  LEA.HI.SX32 R203, R0, R203, 0x1c ;  /* 0x000000cb00cb7211 */ /* 0x000fc600078fe2ff */
[----:B------:R-:W-:Y:S01]  /*1800*/  IMAD.MOV R0, RZ, RZ, -R9 ;  /* 0x000000ffff007224 */ /* 0x000fe200078e0a09 */
[----:B------:R-:W-:-:S04]  /*1810*/  SHF.R.U32.HI R3, RZ, 0x1f, R4 ;  /* 0x0000001fff037819 */ /* 0x000fc80000011604 */
[----:B------:R-:W-:-:S04]  /*1820*/  LEA.HI.SX32 R4, R4, R3, 0x1c ;  /* 0x0000000304047211 */ /* 0x000fc800078fe2ff */
[----:B------:R-:W-:-:S05]  /*1830*/  VIMNMX R4, R203, R4, PT ;  /* 0x00000004cb047248 */ /* 0x000fca0003fe0100 */
[----:B------:R-:W-:Y:S01]  /*1840*/  IMAD R3, R4, 0x60, -R9 ;  /* 0x0000006004037824 */ /* 0x000fe200078e0a09 */
[----:B------:R-:W-:-:S04]  /*1850*/  VIMNMX R4, RZ, R0, !PT ;  /* 0x00000000ff047248 */ /* 0x000fc80007fe0100 */
        /* <DEDUP_REMOVED lines=11> */
[----:B-1----:R-:W-:Y:S05]  /*1910*/  @!P1 BRA `(.L_x_14820) ;  /* 0x0000004000f89947 */ /* 0x002fea0003800000 */
        /* <DEDUP_REMOVED lines=20> */
.L_x_14822:
[----:B------:R-:W-:Y:S05]  /*1a60*/  BSYNC B6 ;  /* 0x0000000000067941 */ /* 0x000fea0003800000 */
.L_x_14821:
        /* <DEDUP_REMOVED lines=20> */
.L_x_14824:
[----:B------:R-:W-:Y:S05]  /*1bb0*/  BSYNC B6 ;  /* 0x0000000000067941 */ /* 0x000fea0003800000 */
.L_x_14823:
[----:B------:R-:W-:Y:S01]  /*1bc0*/  ULDC.64 UR4, c[0x0][0xaf0] ;  /* 0x0002bc0000047ab9 */ /* 0x000fe20000000a00 */
[----:B------:R-:W0:Y:S01]  /*1bd0*/  S2R R44, SR_TID.X ;  /* 0x00000000002c7919 */ /* 0x000e220000002100 */
[----:B------:R-:W-:Y:S01]  /*1be0*/  ISETP.NE.U32.AND P0, PT, RZ, UR4, PT ;  /* 0x00000004ff007c0c */ /* 0x000fe2000bf05070 */
[----:B------:R-:W1:Y:S01]  /*1bf0*/  LDC.64 R8, c[0x0][0x300] ;  /* 0x0000c000ff087b82 */ /* 0x000e620000000a00 */
[----:B------:R-:W-:Y:S01]  /*1c00*/  IMAD.IADD R61, R33, 0x1, R32 ;  /* 0x00000001213d7824 */ /* 0x000fe200078e0220 */
[----:B------:R-:W-:Y:S01]  /*1c10*/  ULDC.64 UR6, c[0x0][0xb00] ;  /* 0x0002c00000067ab9 */ /* 0x000fe20000000a00 */
[----:B------:R-:W-:Y:S01]  /*1c20*/  ISETP.NE.AND.EX P0, PT, RZ, UR5, PT, P0 ;  /* 0x00000005ff007c0c */ /* 0x000fe2000bf05300 */
[----:B------:R-:W2:Y:S01]  /*1c30*/  LDL R45, [R1+0x90] ;  /* 0x00009000012d7983 */ /* 0x000ea20000100800 */
[----:B------:R-:W-:Y:S02]  /*1c40*/  SHF.R.S32.HI R11, RZ, 0x1f, R86 ;  /* 0x0000001fff0b7819 */ /* 0x000fe40000011456 */
[----:B------:R-:W-:Y:S01]  /*1c50*/  SHF.R.S32.HI R42, RZ, 0x1f, R22 ;  /* 0x0000001fff2a7819 */ /* 0x000fe20000011416 */
[----:B------:R-:W-:Y:S01]  /*1c60*/  VIADD R62, R16, 0x20 ;  /* 0x00000020103e7836 */ /* 0x000fe20000000000 */
[----:B------:R-:W3:Y:S07]  /*1c70*/  LDC.64 R14, c[0x0][0x408] ;  /* 0x00010200ff0e7b82 */ /* 0x000eee0000000a00 */
[----:B------:R-:W-:Y:S01]  /*1c80*/  @P0 IADD3 R4, P1, R36, UR4, RZ ;  /* 0x0000000424040c10 */ /* 0x000fe2000ff3e0ff */
[----:B------:R-:W-:Y:S01]  /*1c90*/  VIADD R63, R16, 0x40 ;  /* 0x00000040103f7836 */ /* 0x000fe20000000000 */
[----:B------:R-:W4:Y:S02]  /*1ca0*/  LDC.64 R58, c[0x0][0x3f8] ;  /* 0x0000fe00ff3a7b82 */ /* 0x000f240000000a00 */
[----:B------:R-:W-:Y:S01]  /*1cb0*/  @P0 IADD3.X R5, R35, UR5, RZ, P1, !PT ;  /* 0x0000000523050c10 */ /* 0x000fe20008ffe4ff */
[----:B------:R-:W-:-:S04]  /*1cc0*/  ULDC.64 UR4, c[0x0][0x308] ;  /* 0x0000c20000047ab9 */ /* 0x000fc80000000a00 */
[----:B------:R0:W3:Y:S01]  /*1cd0*/  @P0 LDG.E R31, desc[UR40][R4.64] ;  /* 0x00000028041f0981 */ /* 0x0000e2000c1e1900 */
[----:B------:R-:W-:Y:S01]  /*1ce0*/  SHF.R.S32.HI R43, RZ, 0x1f, R61 ;  /* 0x0000001fff2b7819 */ /* 0x000fe2000001143d */
[-C--:B-1----:R-:W-:Y:S01]  /*1cf0*/  IMAD.WIDE.U32 R6, R61, R8.reuse, RZ ;  /* 0x000000083d067225 */ /* 0x082fe200078e00ff */
[----:B------:R-:W1:Y:S03]  /*1d00*/  LDC R41, c[0x0][0x3f4] ;  /* 0x0000fd00ff297b82 */ /* 0x000e660000000800 */
[----:B------:R-:W-:Y:S01]  /*1d10*/  IMAD R0, R43, R8, RZ ;  /* 0x000000082b007224 */ /* 0x000fe200078e02ff */
[----:B------:R-:W-:Y:S02]  /*1d20*/  ISETP.NE.U32.AND P0, PT, RZ, UR6, PT ;  /* 0x00000006ff007c0c */ /* 0x000fe4000bf05070 */
[----:B0-----:R-:W-:Y:S01]  /*1d30*/  SHF.R.U32.HI R40, RZ, 0x7, R44 ;  /* 0x00000007ff287819 */ /* 0x001fe2000001162c */
[----:B------:R-:W-:Y:S01]  /*1d40*/  IMAD R3, R61, R9, R0 ;  /* 0x000000093d037224 */ /* 0x000fe200078e0200 */
[----:B------:R-:W-:-:S02]  /*1d50*/  ISETP.NE.AND.EX P0, PT, RZ, UR7, PT, P0 ;  /* 0x00000007ff007c0c */ /* 0x000fc4000bf05300 */
[----:B------:R-:W-:Y:S01]  /*1d60*/  ISETP.NE.AND P6, PT, R40, 0x1, PT ;  /* 0x000000012800780c */ /* 0x000fe20003fc5270 */
[----:B------:R-:W-:Y:S02]  /*1d70*/  IMAD.IADD R7, R7, 0x1, R3 ;  /* 0x0000000107077824 */ /* 0x000fe400078e0203 */
[----:B------:R-:W-:Y:S02]  /*1d80*/  IMAD R3, R11, UR4, RZ ;  /* 0x000000040b037c24 */ /* 0x000fe4000f8e02ff */
[----:B------:R-:W-:-:S04]  /*1d90*/  IMAD.WIDE.U32 R4, R86, UR4, R6 ;  /* 0x0000000456047c25 */ /* 0x000fc8000f8e0006 */
[----:B------:R-:W-:Y:S01]  /*1da0*/  IMAD R3, R86, UR5, R3 ;  /* 0x0000000556037c24 */ /* 0x000fe2000f8e0203 */
[----:B------:R-:W-:-:S03]  /*1db0*/  ULDC.64 UR4, c[0x0][0x310] ;  /* 0x0000c40000047ab9 */ /* 0x000fc60000000a00 */
[----:B------:R-:W-:Y:S02]  /*1dc0*/  IMAD.IADD R5, R5, 0x1, R3 ;  /* 0x0000000105057824 */ /* 0x000fe400078e0203 */
[-C--:B------:R-:W-:Y:S02]  /*1dd0*/  IMAD R10, R42, R8.reuse, RZ ;  /* 0x000000082a0a7224 */ /* 0x080fe400078e02ff */
[----:B------:R-:W-:-:S04]  /*1de0*/  IMAD.WIDE.U32 R6, R22, R8, R16 ;  /* 0x0000000816067225 */ /* 0x000fc800078e0010 */
[C---:B------:R-:W-:Y:S02]  /*1df0*/  VIADD R64, R16.reuse, 0x60 ;  /* 0x0000006010407836 */ /* 0x040fe40000000000 */
[C---:B------:R-:W-:Y:S02]  /*1e00*/  VIADD R12, R16.reuse, 0xc0 ;  /* 0x000000c0100c7836 */ /* 0x040fe40000000000 */
[C---:B------:R-:W-:Y:S02]  /*1e10*/  VIADD R65, R16.reuse, 0x80 ;  /* 0x0000008010417836 */ /* 0x040fe40000000000 */
[C---:B------:R-:W-:Y:S02]  /*1e20*/  VIADD R66, R16.reuse, 0xa0 ;  /* 0x000000a010427836 */ /* 0x040fe40000000000 */
[----:B------:R-:W-:Y:S01]  /*1e30*/  VIADD R32, R16, 0xe0 ;  /* 0x000000e010207836 */ /* 0x000fe20000000000 */
[----:B------:R-:W-:Y:S02]  /*1e40*/  SHF.R.S32.HI R201, RZ, 0x1f, R200 ;  /* 0x0000001fffc97819 */ /* 0x000fe400000114c8 */
[----:B---3--:R-:W-:-:S04]  /*1e50*/  SHF.R.S32.HI R0, RZ, 0x1f, R31 ;  /* 0x0000001fff007819 */ /* 0x008fc8000001141f */
[----:B------:R-:W-:Y:S02]  /*1e60*/  SEL R20, R0, RZ, !P0 ;  /* 0x000000ff00147207 */ /* 0x000fe40004000000 */
[----:B------:R-:W-:-:S03]  /*1e70*/  SEL R21, R31, RZ, !P0 ;  /* 0x000000ff1f157207 */ /* 0x000fc60004000000 */
[----:B------:R-:W-:Y:S02]  /*1e80*/  IMAD R0, R20, UR4, RZ ;  /* 0x0000000414007c24 */ /* 0x000fe4000f8e02ff */
[----:B------:R-:W-:-:S04]  /*1e90*/  IMAD.WIDE.U32 R4, R21, UR4, R4 ;  /* 0x0000000415047c25 */ /* 0x000fc8000f8e0004 */
[----:B------:R-:W-:Y:S01]  /*1ea0*/  IMAD R3, R21, UR5, R0 ;  /* 0x0000000515037c24 */ /* 0x000fe2000f8e0200 */
[----:B------:R-:W-:Y:S05]  /*1eb0*/  @!P6 WARPSYNC.ALL ;  /* 0x000000000000e948 */ /* 0x000fea0003800000 */
[----:B------:R-:W-:Y:S01]  /*1ec0*/  ULDC UR4, c[0x0][0x320] ;  /* 0x0000c80000047ab9 */ /* 0x000fe20000000800 */
[----:B------:R-:W-:Y:S01]  /*1ed0*/  IMAD R0, R22, R9, R10 ;  /* 0x0000000916007224 */ /* 0x000fe200078e020a */
[----:B------:R-:W-:Y:S01]  /*1ee0*/  ISETP.GE.AND P1, PT, R62, UR4, PT ;  /* 0x000000043e007c0c */ /* 0x000fe2000bf26270 */
[----:B------:R-:W-:Y:S01]  /*1ef0*/  IMAD.IADD R3, R5, 0x1, R3 ;  /* 0x0000000105037824 */ /* 0x000fe200078e0203 */
[----:B------:R-:W-:Y:S01]  /*1f00*/  IADD3 R31, P0, R4, R6, RZ ;  /* 0x00000006041f7210 */ /* 0x000fe20007f1e0ff */
[----:B------:R-:W-:Y:S01]  /*1f10*/  ULDC.64 UR6, c[0x0][0x330] ;  /* 0x0000cc0000067ab9 */ /* 0x000fe20000000a00 */
[----:B------:R-:W-:-:S02]  /*1f20*/  SEL R6, RZ, 0xffffffff, P1 ;  /* 0xffffffffff067807 */ /* 0x000fc40000800000 */
[----:B------:R-:W-:Y:S02]  /*1f30*/  IADD3.X R0, R3, R7, R0, P0, !PT ;  /* 0x0000000703007210 */ /* 0x000fe400007fe400 */
[----:B------:R-:W-:Y:S01]  /*1f40*/  ISETP.GE.AND P0, PT, R16, UR4, PT ;  /* 0x0000000410007c0c */ /* 0x000fe2000bf06270 */
[----:B------:R-:W-:Y:S02]  /*1f50*/  IMAD R7, R11, UR6, RZ ;  /* 0x000000060b077c24 */ /* 0x000fe4000f8e02ff */
[----:B------:R-:W-:Y:S01]  /*1f60*/  IMAD.SHL.U32 R11, R6, 0x2, RZ ;  /* 0x00000002060b7824 */ /* 0x000fe200078e00ff */
[----:B------:R-:W-:Y:S02]  /*1f70*/  SEL R10, RZ, 0x1, P0 ;  /* 0x00000001ff0a7807 */ /* 0x000fe40000000000 */
[----:B------:R-:W-:Y:S02]  /*1f80*/  ISETP.GE.AND P0, PT, R63, UR4, PT ;  /* 0x000000043f007c0c */ /* 0x000fe4000bf06270 */
[----:B------:R-:W-:-:S02]  /*1f90*/  ISETP.GE.AND P1, PT, R64, UR4, PT ;  /* 0x0000000440007c0c */ /* 0x000fc4000bf26270 */
[----:B------:R-:W-:Y:S02]  /*1fa0*/  ISETP.GE.AND P2, PT, R12, UR4, PT ;  /* 0x000000040c007c0c */ /* 0x000fe4000bf46270 */
[----:B------:R-:W-:Y:S02]  /*1fb0*/  LOP3.LUT R10, R11, 0x2, R10, 0xe2, !PT ;  /* 0x000000020b0a7812 */ /* 0x000fe400078ee20a */
[----:B------:R-:W-:Y:S02]  /*1fc0*/  SEL R11, RZ, 0x4, P0 ;  /* 0x00000004ff0b7807 */ /* 0x000fe40000000000 */
[----:B------:R-:W-:Y:S02]  /*1fd0*/  SEL R12, RZ, 0x8, P1 ;  /* 0x00000008ff0c7807 */ /* 0x000fe40000800000 */
[----:B------:R-:W-:Y:S02]  /*1fe0*/  ISETP.GE.AND P0, PT, R65, UR4, PT ;  /* 0x0000000441007c0c */ /* 0x000fe4000bf06270 */
[----:B------:R-:W-:-:S02]  /*1ff0*/  ISETP.GE.AND P1, PT, R66, UR4, PT ;  /* 0x0000000442007c0c */ /* 0x000fc4000bf26270 */
[----:B------:R-:W-:Y:S02]  /*2000*/  LOP3.LUT R10, R12, R10, R11, 0xfe, !PT ;  /* 0x0000000a0c0a7212 */ /* 0x000fe400078efe0b */
[----:B------:R-:W-:Y:S02]  /*2010*/  SEL R11, RZ, 0x10, P0 ;  /* 0x00000010ff0b7807 */ /* 0x000fe40000000000 */
[----:B------:R-:W-:Y:S01]  /*2020*/  SEL R12, RZ, 0x20, P1 ;  /* 0x00000020ff0c7807 */ /* 0x000fe20000800000 */
[----:B------:R-:W-:Y:S01]  /*2030*/  IMAD R13, R86, UR7, R7 ;  /* 0x00000007560d7c24 */ /* 0x000fe2000f8e0207 */
[----:B------:R-:W-:Y:S02]  /*2040*/  ISETP.GE.AND P3, PT, R32, UR4, PT ;  /* 0x0000000420007c0c */ /* 0x000fe4000bf66270 */
[----:B------:R-:W-:Y:S01]  /*2050*/  LOP3.LUT R11, R12, R10, R11, 0xfe, !PT ;  /* 0x0000000a0c0b7212 */ /* 0x000fe200078efe0b */
[----:B------:R-:W-:Y:S01]  /*2060*/  IMAD.WIDE.U32 R6, R86, UR6, R16 ;  /* 0x0000000656067c25 */ /* 0x000fe2000f8e0010 */
[----:B------:R-:W-:Y:S01]  /*2070*/  SEL R10, RZ, 0x40, P2 ;  /* 0x00000040ff0a7807 */ /* 0x000fe20001000000 */
[----:B------:R-:W-:-:S02]  /*2080*/  ULDC.64 UR4, c[0x0][0x338] ;  /* 0x0000ce0000047ab9 */ /* 0x000fc40000000a00 */
[----:B------:R-:W-:Y:S01]  /*2090*/  IMAD R12, R20, UR4, RZ ;  /* 0x00000004140c7c24 */ /* 0x000fe2000f8e02ff */
[----:B------:R-:W-:Y:S01]  /*20a0*/  LOP3.LUT R95, R11, R10, RZ, 0xfc, !PT ;  /* 0x0000000a0b5f7212 */ /* 0x000fe200078efcff */
[----:B------:R-:W-:Y:S02]  /*20b0*/  IMAD.IADD R7, R7, 0x1, R13 ;  /* 0x0000000107077824 */ /* 0x000fe400078e020d */
[C---:B------:R-:W-:Y:S02]  /*20c0*/  IMAD R10, R42.reuse, R14, RZ ;  /* 0x0000000e2a0a7224 */ /* 0x040fe400078e02ff */
[----:B----4-:R-:W-:Y:S02]  /*20d0*/  IMAD R32, R42, R58, RZ ;  /* 0x0000003a2a207224 */ /* 0x010fe400078e02ff */
[C---:B------:R-:W-:Y:S02]  /*20e0*/  IMAD R93, R21.reuse, UR5, R12 ;  /* 0x00000005155d7c24 */ /* 0x040fe4000f8e020c */
[----:B------:R-:W-:Y:S01]  /*20f0*/  IMAD.WIDE.U32 R6, R21, UR4, R6 ;  /* 0x0000000415067c25 */ /* 0x000fe2000f8e0006 */
[----:B-1----:R-:W-:Y:S01]  /*2100*/  ISETP.GE.AND P0, PT, R16, R41, PT ;  /* 0x000000291000720c */ /* 0x002fe20003f06270 */
[----:B------:R-:W-:-:S02]  /*2110*/  ULDC UR4, c[0x0][0x2f4] ;  /* 0x0000bd0000047ab9 */ /* 0x000fc40000000800 */
[C---:B------:R-:W-:Y:S02]  /*2120*/  IMAD R35, R22.reuse, R15, R10 ;  /* 0x0000000f16237224 */ /* 0x040fe400078e020a */
[----:B------:R-:W-:-:S04]  /*2130*/  IMAD.WIDE.U32 R12, R22, R14, R200 ;  /* 0x0000000e160c7225 */ /* 0x000fc800078e00c8 */
[----:B------:R-:W-:-:S04]  /*2140*/  IMAD.WIDE.U32 R20, R22, R14, R16 ;  /* 0x0000000e16147225 */ /* 0x000fc800078e0010 */
        /* <DEDUP_REMOVED lines=9> */
[----:B------:R-:W-:Y:S02]  /*21e0*/  IMAD R38, R11, R58, RZ ;  /* 0x0000003a0b267224 */ /* 0x000fe400078e02ff */
[C---:B------:R-:W-:Y:S02]  /*21f0*/  IMAD R85, R30.reuse, R15, R10 ;  /* 0x0000000f1e557224 */ /* 0x040fe400078e020a */
[----:B------:R-:W-:-:S04]  /*2200*/  IMAD.WIDE.U32 R10, R30, R14, R12 ;  /* 0x0000000e1e0a7225 */ /* 0x000fc800078e000c */
[----:B------:R-:W-:Y:S02]  /*2210*/  IMAD.WIDE.U32 R12, R30, R14, R34 ;  /* 0x0000000e1e0c7225 */ /* 0x000fe400078e0022 */
[----:B------:R-:W3:Y:S01]  /*2220*/  LDL R34, [R1+0x60] ;  /* 0x0000600001227983 */ /* 0x000ee20000100800 */
[----:B------:R-:W-:Y:S02]  /*2230*/  IADD3 R60, P2, R22, R61, RZ ;  /* 0x0000003d163c7210 */ /* 0x000fe40007f5e0ff */
[----:B------:R-:W-:-:S03]  /*2240*/  SEL R37, R41, RZ, P0 ;  /* 0x000000ff29257207 */ /* 0x000fc60000000000 */
[----:B------:R-:W-:Y:S02]  /*2250*/  IMAD.X R61, R42, 0x1, R43, P2 ;  /* 0x000000012a3d7824 */ /* 0x000fe400010e062b */
[----:B------:R-:W-:Y:S02]  /*2260*/  IMAD.IADD R37, R16, 0x1, R37 ;  /* 0x0000000110257824 */ /* 0x000fe400078e0225 */
[C---:B------:R-:W-:Y:S02]  /*2270*/  VIADD R42, R22.reuse, 0x40 ;  /* 0x00000040162a7836 */ /* 0x040fe40000000000 */
[----:B------:R-:W-:Y:S01]  /*2280*/  IMAD.WIDE.U32 R32, R22, R58, R16 ;  /* 0x0000003a16207225 */ /* 0x000fe200078e0010 */
[----:B------:R-:W-:-:S03]  /*2290*/  SHF.R.S32.HI R36, RZ, 0x1f, R37 ;  /* 0x0000001fff247819 */ /* 0x000fc60000011425 */
[----:B------:R-:W-:Y:S01]  /*22a0*/  IMAD.SHL.U32 R42, R42, 0x40, RZ ;  /* 0x000000402a2a7824 */ /* 0x000fe200078e00ff */
[----:B------:R-:W-:Y:S01]  /*22b0*/  LEA.HI R36, R36, R37, RZ, 0x3 ;  /* 0x0000002524247211 */ /* 0x000fe200078f18ff */
[----:B------:R-:W-:Y:S02]  /*22c0*/  IMAD.IADD R33, R39, 0x1, R33 ;  /* 0x0000000127217824 */ /* 0x000fe400078e0221 */
[----:B--2---:R-:W-:Y:S01]  /*22d0*/  IMAD.SHL.U32 R71, R45, 0x40, RZ ;  /* 0x000000402d477824 */ /* 0x004fe200078e00ff */
[----:B------:R-:W-:Y:S01]  /*22e0*/  LOP3.LUT R42, R42, 0x1c0, RZ, 0xc0, !PT ;  /* 0x000001c02a2a7812 */ /* 0x000fe200078ec0ff */
[----:B------:R-:W-:Y:S02]  /*22f0*/  VIADD R44, R44, 0xffffff80 ;  /* 0xffffff802c2c7836 */ /* 0x000fe40000000000 */
[----:B------:R-:W-:Y:S01]  /*2300*/  IMAD.WIDE.U32 R56, R30, R58, R32 ;  /* 0x0000003a1e387225 */ /* 0x000fe200078e0020 */
[----:B------:R-:W-:Y:S02]  /*2310*/  LOP3.LUT R71, R71, 0x1c0, RZ, 0xc0, !PT ;  /* 0x000001c047477812 */ /* 0x000fe400078ec0ff */
[----:B------:R-:W-:Y:S01]  /*2320*/  LOP3.LUT R32, R42, 0x38, R36, 0xf8, !PT ;  /* 0x000000382a207812 */ /* 0x000fe200078ef824 */
[----:B------:R-:W-:Y:S01]  /*2330*/  VIADD R76, R40, 0x8 ;  /* 0x00000008284c7836 */ /* 0x000fe20000000000 */
[----:B------:R-:W-:Y:S01]  /*2340*/  SHF.R.S32.HI R40, RZ, 0x1f, R44 ;  /* 0x0000001fff287819 */ /* 0x000fe2000001142c */
[----:B------:R-:W-:Y:S01]  /*2350*/  VIADD R42, R22, 0x40 ;  /* 0x00000040162a7836 */ /* 0x000fe20000000000 */
[----:B------:R-:W-:-:S02]  /*2360*/  SHF.R.U32.HI R74, RZ, 0x3, R71 ;  /* 0x00000003ff4a7819 */ /* 0x000fc40000011647 */
[----:B------:R-:W-:Y:S01]  /*2370*/  LOP3.LUT R33, R71, 0x18, R16, 0xf8, !PT ;  /* 0x0000001847217812 */ /* 0x000fe200078ef810 */
[----:B------:R-:W-:Y:S01]  /*2380*/  IMAD.SHL.U32 R42, R42, 0x40, RZ ;  /* 0x000000402a2a7824 */ /* 0x000fe200078e00ff */
[----:B------:R-:W-:Y:S02]  /*2390*/  LEA.HI R40, R40, R44, RZ, 0x5 ;  /* 0x0000002c28287211 */ /* 0x000fe400078f28ff */
[----:B------:R-:W-:Y:S02]  /*23a0*/  LOP3.LUT R33, R33, R74, RZ, 0x3c, !PT ;  /* 0x0000004a21217212 */ /* 0x000fe400078e3cff */
[----:B------:R-:W-:Y:S02]  /*23b0*/  SHF.R.S32.HI R40, RZ, 0x5, R40 ;  /* 0x00000005ff287819 */ /* 0x000fe40000011428 */
[----:B------:R-:W-:Y:S01]  /*23c0*/  LOP3.LUT R42, R42, 0x1c0, RZ, 0xc0, !PT ;  /* 0x000001c02a2a7812 */ /* 0x000fe200078ec0ff */
[----:B------:R-:W-:Y:S01]  /*23d0*/  IMAD.MOV.U32 R77, RZ, RZ, 0x20 ;  /* 0x00000020ff4d7424 */ /* 0x000fe200078e00ff */
[----:B------:R-:W-:Y:S01]  /*23e0*/  LOP3.LUT P1, RZ, R45, 0x4, RZ, 0xc0, !PT ;  /* 0x000000042dff7812 */ /* 0x000fe2000782c0ff */
[----:B------:R-:W-:Y:S01]  /*23f0*/  IMAD R79, R40, 0x200, R33 ;  /* 0x00000200284f7824 */ /* 0x000fe200078e0221 */
[----:B------:R-:W-:-:S02]  /*2400*/  LOP3.LUT R33, R71, 0x38, R36, 0xf8, !PT ;  /* 0x0000003847217812 */ /* 0x000fc400078ef824 */
[----:B------:R-:W-:Y:S01]  /*2410*/  SHF.R.U32.HI R42, RZ, 0x3, R42 ;  /* 0x00000003ff2a7819 */ /* 0x000fe2000001162a */
[----:B------:R-:W-:Y:S01]  /*2420*/  IMAD R37, R9, 0x60, RZ ;  /* 0x0000006009257824 */ /* 0x000fe200078e02ff */
[C---:B------:R-:W-:Y:S01]  /*2430*/  SHF.L.U64.HI R67, R8.reuse, 0x6, R9 ;  /* 0x0000000608437819 */ /* 0x040fe20000010209 */
[----:B------:R-:W-:Y:S01]  /*2440*/  IMAD.SHL.U32 R68, R8, 0x40, RZ ;  /* 0x0000004008447824 */ /* 0x000fe200078e00ff */
[----:B------:R-:W-:Y:S01]  /*2450*/  SHF.L.U64.HI R69, R14, 0x6, R15 ;  /* 0x000000060e457819 */ /* 0x000fe2000001020f */
[----:B------:R-:W-:Y:S01]  /*2460*/  IMAD R81, R15, 0x60, RZ ;  /* 0x000000600f517824 */ /* 0x000fe200078e02ff */
[----:B------:R-:W-:Y:S01]  /*2470*/  SHF.L.U64.HI R72, R58, 0x6, R59 ;  /* 0x000000063a487819 */ /* 0x000fe2000001023b */
[----:B------:R-:W-:Y:S01]  /*2480*/  IMAD.SHL.U32 R70, R14, 0x40, RZ ;  /* 0x000000400e467824 */ /* 0x000fe200078e00ff */
[----:B------:R-:W-:Y:S01]  /*2490*/  SEL R77, R77, 0xffffffe0, !P1 ;  /* 0xffffffe04d4d7807 */ /* 0x000fe20004800000 */
[----:B------:R-:W-:Y:S01]  /*24a0*/  IMAD R87, R30, R59, R38 ;  /* 0x0000003b1e577224 */ /* 0x000fe200078e0226 */
[----:B------:R-:W-:Y:S01]  /*24b0*/  LOP3.LUT R33, R33, R74, RZ, 0x3c, !PT ;  /* 0x0000004a21217212 */ /* 0x000fe200078e3cff */
[----:B------:R-:W-:Y:S01]  /*24c0*/  IMAD R35, R59, 0x60, RZ ;  /* 0x000000603b237824 */ /* 0x000fe200078e02ff */
[----:B------:R-:W-:Y:S01]  /*24d0*/  LOP3.LUT R32, R32, R42, RZ, 0x3c, !PT ;  /* 0x0000002a20207212 */ /* 0x000fe200078e3cff */
[----:B------:R-:W-:Y:S01]  /*24e0*/  IMAD.SHL.U32 R73, R58, 0x40, RZ ;  /* 0x000000403a497824 */ /* 0x000fe200078e00ff */
[----:B------:R-:W-:Y:S01]  /*24f0*/  SEL R94, RZ, 0xffffff80, P3 ;  /* 0xffffff80ff5e7807 */ /* 0x000fe20001800000 */
[----:B------:R-:W-:Y:S01]  /*2500*/  IMAD.WIDE.U32 R20, R30, R58, R20 ;  /* 0x0000003a1e147225 */ /* 0x000fe200078e0014 */
[----:B------:R-:W-:-:S03]  /*2510*/  LOP3.LUT R89, R36, 0xfffffff8, RZ, 0xc0, !PT ;  /* 0xfffffff824597812 */ /* 0x000fc600078ec0ff */
[----:B------:R-:W-:Y:S02]  /*2520*/  VIADD R45, R22, 0x40 ;  /* 0x00000040162d7836 */ /* 0x000fe40000000000 */
[----:B------:R-:W-:Y:S01]  /*2530*/  IMAD.WIDE.U32 R8, R8, 0x60, RZ ;  /* 0x0000006008087825 */ /* 0x000fe200078e00ff */
[----:B------:R-:W-:-:S03]  /*2540*/  LOP3.LUT R94, R95, 0x80, R94, 0xc8, !PT ;  /* 0x000000805f5e7812 */ /* 0x000fc600078ec85e */
[----:B------:R-:W-:-:S04]  /*2550*/  IMAD.WIDE.U32 R14, R14, 0x60, RZ ;  /* 0x000000600e0e7825 */ /* 0x000fc800078e00ff */
[----:B------:R-:W-:Y:S01]  /*2560*/  IMAD.WIDE.U32 R58, R58, 0x60, RZ ;  /* 0x000000603a3a7825 */ /* 0x000fe200078e00ff */
[----:B------:R-:W-:Y:S02]  /*2570*/  SHF.R.S32.HI R75, RZ, 0x1f, R45 ;  /* 0x0000001fff4b7819 */ /* 0x000fe4000001142d */
[----:B------:R-:W-:Y:S01]  /*2580*/  SHF.R.S32.HI R88, RZ, 0x3, R36 ;  /* 0x00000003ff587819 */ /* 0x000fe20000011424 */
[----:B------:R-:W-:Y:S01]  /*2590*/  IMAD.IADD R84, R11, 0x1, R85 ;  /* 0x000000010b547824 */ /* 0x000fe200078e0255 */
[----:B------:R-:W-:Y:S01]  /*25a0*/  SHF.R.S32.HI R90, RZ, 0x1f, R89 ;  /* 0x0000001fff5a7819 */ /* 0x000fe20000011459 */
[----:B------:R-:W-:Y:S01]  /*25b0*/  IMAD.IADD R86, R21, 0x1, R87 ;  /* 0x0000000115567824 */ /* 0x000fe200078e0257 */
[----:B------:R-:W-:Y:S01]  /*25c0*/  ISETP.GE.AND P1, PT, R16, UR4, PT ;  /* 0x0000000410007c0c */ /* 0x000fe2000bf26270 */
[----:B------:R-:W-:Y:S01]  /*25d0*/  IMAD.SHL.U32 R78, R41, 0x2, RZ ;  /* 0x00000002294e7824 */ /* 0x000fe200078e00ff */
[----:B------:R-:W-:Y:S01]  /*25e0*/  ISETP.GE.AND P2, PT, R62, UR4, PT ;  /* 0x000000043e007c0c */ /* 0x000fe2000bf46270 */
[----:B------:R-:W-:Y:S01]  /*25f0*/  IMAD.IADD R80, R9, 0x1, R37 ;  /* 0x0000000109507824 */ /* 0x000fe200078e0225 */
[----:B------:R-:W-:Y:S01]  /*2600*/  LOP3.LUT R95, R95, 0x40, RZ, 0xc0, !PT ;  /* 0x000000405f5f7812 */ /* 0x000fe200078ec0ff */
[----:B------:R-:W-:-:S02]  /*2610*/  IMAD.IADD R81, R15, 0x1, R81 ;  /* 0x000000010f517824 */ /* 0x000fc400078e0251 */
[----:B------:R-:W-:Y:S02]  /*2620*/  IMAD.IADD R82, R59, 0x1, R35 ;  /* 0x000000013b527824 */ /* 0x000fe400078e0223 */
[----:B------:R-:W-:Y:S02]  /*2630*/  IMAD.IADD R83, R77, 0x1, R79 ;  /* 0x000000014d537824 */ /* 0x000fe400078e024f */
[----:B------:R-:W-:Y:S02]  /*2640*/  IMAD.IADD R85, R85, 0x1, R13 ;  /* 0x0000000155557824 */ /* 0x000fe400078e020d */
[----:B------:R-:W-:Y:S02]  /*2650*/  IMAD.IADD R87, R87, 0x1, R57 ;  /* 0x0000000157577824 */ /* 0x000fe400078e0239 */
[----:B------:R-:W-:Y:S02]  /*2660*/  IMAD R91, R40, 0x200, R33 ;  /* 0x00000200285b7824 */ /* 0x000fe400078e0221 */
[----:B------:R-:W-:Y:S01]  /*2670*/  IMAD.IADD R93, R7, 0x1, R93 ;  /* 0x00000001075d7824 */ /* 0x000fe200078e025d */
[----:B------:R-:W-:Y:S01]  /*2680*/  @!P6 BAR.SYNC.DEFER_BLOCKING 0x9, 0x100 ;  /* 0x024400000000eb1d */ /* 0x000fe20000010000 */
[----:B---3--:R-:W-:-:S07]  /*2690*/  IMAD.IADD R92, R34, 0x1, R32 ;  /* 0x00000001225c7824 */ /* 0x008fce00078e0220 */
.L_x_14872:
        /* <DEDUP_REMOVED lines=26> */
[----:B---3--:R-:W-:Y:S05]  /*2840*/  @!P3 BRA `(.L_x_14826) ;  /* 0x0000002800c4b947 */ /* 0x008fea0003800000 */
        /* <DEDUP_REMOVED lines=41> */
.L_x_14829:
[----:B------:R-:W-:Y:S05]  /*2ae0*/  BSYNC B1 ;  /* 0x0000000000017941 */ /* 0x000fea0003800000 */
.L_x_14828:
[----:B0-----:R-:W-:Y:S01]  /*2af0*/  VIADD R36, R22, 0x40 ;  /* 0x0000004016247836 */ /* 0x001fe20000000000 */
[----:B------:R-:W-:Y:S01]  /*2b00*/  BSSY B1, `(.L_x_14830) ;  /* 0x000001c000017945 */ /* 0x000fe20003800000 */
[----:B------:R-:W-:Y:S01]  /*2b10*/  CS2R R44, SRZ ;  /* 0x00000000002c7805 */ /* 0x000fe2000001ff00 */
[----:B-----5:R-:W-:Y:S01]  /*2b20*/  IMAD.MOV.U32 R98, RZ, RZ, R50 ;  /* 0x000000ffff627224 */ /* 0x020fe200078e0032 */
[----:B------:R-:W-:Y:S02]  /*2b30*/  CS2R R46, SRZ ;  /* 0x00000000002e7805 */ /* 0x000fe4000001ff00 */
[----:B------:R-:W-:Y:S02]  /*2b40*/  ISETP.GE.AND P5, PT, R36, R106, PT ;  /* 0x0000006a2400720c */ /* 0x000fe40003fa6270 */
[----:B------:R-:W-:Y:S01]  /*2b50*/  CS2R R36, SRZ ;  /* 0x0000000000247805 */ /* 0x000fe2000001ff00 */
[----:B------:R-:W-:-:S10]  /*2b60*/  IMAD.MOV.U32 R99, RZ, RZ, R51 ;  /* 0x000000ffff637224 */ /* 0x000fd400078e0033 */
        /* <DEDUP_REMOVED lines=21> */
.L_x_14831:
[----:B------:R-:W-:Y:S05]  /*2cc0*/  BSYNC B1 ;  /* 0x0000000000017941 */ /* 0x000fea0003800000 */
.L_x_14830:
        /* <DEDUP_REMOVED lines=33> */
.L_x_14832:
[----:B------:R-:W-:Y:S01]  /*2ee0*/  IMAD R96, R18, 0x8, R19 ;  /* 0x0000000812607824 */ /* 0x000fe200078e0213 */
[----:B------:R-:W-:Y:S01]  /*2ef0*/  SHF.L.U32 R107, R202, 0x1f, RZ ;  /* 0x0000001fca6b7819 */ /* 0x000fe200000006ff */
[----:B------:R-:W-:Y:S03]  /*2f00*/  BSSY B1, `(.L_x_14833) ;  /* 0x0000003000017945 */ /* 0x000fe60003800000 */
[----:B------:R-:W0:Y:S02]  /*2f10*/  SYNCS.PHASECHK.TRANS64.TRYWAIT P6, [R96+URZ+0x32490], R107 ;  /* 0x0324906b600075a7 */ /* 0x000e2400080c017f */
[----:B0-----:R-:W-:Y:S05]  /*2f20*/  @!P6 BRA `(.L_x_14834) ;  /* 0x000001c00070e947 */ /* 0x001fea0003800000 */
.L_x_15132:
[----:B------:R-:W-:Y:S05]  /*2f30*/  BSYNC B1 ;  /* 0x0000000000017941 */ /* 0x000fea0003800000 */
.L_x_14833:
        /* <DEDUP_REMOVED lines=54> */
.L_x_14840:
[----:B------:R-:W-:Y:S05]  /*32a0*/  BSYNC B3 ;  /* 0x0000000000037941 */ /* 0x000fea0003800000 */
.L_x_14839:
[----:B--2---:R1:W-:Y:S02]  /*32b0*/  STG.E.128 desc[UR40][R42.64], R32 ;  /* 0x000000202a007986 */ /* 0x0043e4000c101d28 */
.L_x_14838:
[----:B------:R-:W-:Y:S05]  /*32c0*/  BSYNC B2 ;  /* 0x0000000000027941 */ /* 0x000fea0003800000 */
.L_x_14837:
        /* <DEDUP_REMOVED lines=51> */
.L_x_14842:
[----:B------:R-:W-:Y:S05]  /*3600*/  BSYNC B2 ;  /* 0x0000000000027941 */ /* 0x000fea0003800000 */
.L_x_14841:
[----:B--2---:R2:W-:Y:S02]  /*3610*/  STG.E.128 desc[UR40][R42.64+0x40], R32 ;  /* 0x000040202a007986 */ /* 0x0045e4000c101d28 */
.L_x_14836:
[----:B------:R-:W-:Y:S05]  /*3620*/  BSYNC B1 ;  /* 0x0000000000017941 */ /* 0x000fea0003800000 */
.L_x_14835:
        /* <DEDUP_REMOVED lines=53> */
.L_x_14847:
[----:B------:R-:W-:Y:S05]  /*3980*/  BSYNC B2 ;  /* 0x0000000000027941 */ /* 0x000fea0003800000 */
.L_x_14846:
[----:B--2---:R3:W-:Y:S02]  /*3990*/  STG.E.128 desc[UR40][R40.64], R32 ;  /* 0x0000002028007986 */ /* 0x0047e4000c101d28 */
.L_x_14845:
[----:B------:R-:W-:Y:S05]  /*39a0*/  BSYNC B1 ;  /* 0x0000000000017941 */ /* 0x000fea0003800000 */
.L_x_14844:
        /* <DEDUP_REMOVED lines=51> */
.L_x_14849:
[----:B------:R-:W-:Y:S05]  /*3ce0*/  BSYNC B1 ;  /* 0x0000000000017941 */ /* 0x000fea0003800000 */
.L_x_14848:
[----:B--2---:R1:W-:Y:S01]  /*3cf0*/  STG.E.128 desc[UR40][R40.64+0x40], R32 ;  /* 0x0000402028007986 */ /* 0x0043e2000c101d28 */
[----:B------:R-:W-:Y:S05]  /*3d00*/  BRA `(.L_x_14843) ;  /* 0x0000001400fc7947 */ /* 0x000fea0003800000 */
.L_x_14827:
[----:B------:R-:W-:Y:S01]  /*3d10*/  VIADD R36, R22, 0x40 ;  /* 0x0000004016247836 */ /* 0x000fe20000000000 */
[----:B------:R-:W-:-:S04]  /*3d20*/  CS2R R38, SRZ ;  /* 0x0000000000267805 */ /* 0x000fc8000001ff00 */
[----:B------:R-:W-:Y:S02]  /*3d30*/  ISETP.GE.AND P3, PT, R36, R106, PT ;  /* 0x0000006a2400720c */ /* 0x000fe40003f66270 */
        /* <DEDUP_REMOVED lines=40> */
[----:B---3--:R-:W-:Y:S01]  /*3fc0*/  IMAD.MOV.U32 R53, RZ, RZ, R35 ;  /* 0x000000ffff357224 */ /* 0x008fe200078e0023 */
[----:B------:R-:W-:Y:S02]  /*3fd0*/  PRMT R116, R116, 0x5410, R50 ;  /* 0x0000541074747816 */ /* 0x000fe40000000032 */
[----:B------:R-:W-:Y:S02]  /*3fe0*/  PRMT R132, R48, 0x7610, R132 ;  /* 0x0000761030847816 */ /* 0x000fe40000000084 */
[----:B------:R-:W-:Y:S02]  /*3ff0*/  PRMT R133, R49, 0x7610, R133 ;  /* 0x0000761031857816 */ /* 0x000fe40000000085 */
[----:B------:R-:W-:Y:S01]  /*4000*/  PRMT R117, R117, 0x5410, R51 ;  /* 0x0000541075757816 */ /* 0x000fe20000000033 */
[----:B----4-:R-:W-:Y:S01]  /*4010*/  IMAD.MOV.U32 R48, RZ, RZ, R42 ;  /* 0x000000ffff307224 */ /* 0x010fe200078e002a */
[----:B------:R-:W-:Y:S01]  /*4020*/  PRMT R114, R114, 0x5410, R53 ;  /* 0x0000541072727816 */ /* 0x000fe20000000035 */
[----:B------:R-:W-:-:S02]  /*4030*/  IMAD.MOV.U32 R49, RZ, RZ, R43 ;  /* 0x000000ffff317224 */ /* 0x000fc400078e002b */
        /* <DEDUP_REMOVED lines=12> */
[----:B------:R-:W-:-:S02]  /*4100*/  IMAD.MOV.U32 R50, RZ, RZ, R44 ;  /* 0x000000ffff327224 */ /* 0x000fc400078e002c */
[----:B------:R-:W-:Y:S01]  /*4110*/  IMAD.MOV.U32 R51, RZ, RZ, R45 ;  /* 0x000000ffff337224 */ /* 0x000fe200078e002d */
[----:B------:R-:W-:Y:S02]  /*4120*/  PRMT R124, R52, 0x7610, R124 ;  /* 0x00007610347c7816 */ /* 0x000fe4000000007c */
[----:B------:R-:W-:Y:S02]  /*4130*/  PRMT R129, R55, 0x7610, R129 ;  /* 0x0000761037817816 */ /* 0x000fe40000000081 */
[----:B------:R-:W-:Y:S02]  /*4140*/  PRMT R115, R48, 0x7610, R115 ;  /* 0x0000761030737816 */ /* 0x000fe40000000073 */
[----:B------:R-:W-:Y:S02]  /*4150*/  PRMT R116, R49, 0x7610, R116 ;  /* 0x0000761031747816 */ /* 0x000fe40000000074 */
[----:B------:R-:W-:Y:S02]  /*4160*/  PRMT R121, R50, 0x7610, R121 ;  /* 0x0000761032797816 */ /* 0x000fe40000000079 */
[----:B------:R-:W-:Y:S01]  /*4170*/  PRMT R117, R51, 0x7610, R117 ;  /* 0x0000761033757816 */ /* 0x000fe20000000075 */
[----:B------:R-:W-:Y:S06]  /*4180*/  @!P3 BRA `(.L_x_14850) ;  /* 0x000000000004b947 */ /* 0x000fec0003800000 */
[----:B------:R-:W-:Y:S01]  /*4190*/  BPT.TRAP 0x1 ;  /* 0x000000040000795c */ /* 0x000fe20000300000 */
.L_x_14850:
        /* <DEDUP_REMOVED lines=9> */
.L_x_15133:
[----:B------:R-:W-:Y:S05]  /*4230*/  BSYNC B1 ;  /* 0x0000000000017941 */ /* 0x000fea0003800000 */
.L_x_14851:
[----:B------:R-:W-:Y:S01]  /*4240*/  ISETP.GE.OR P5, PT, R22, R106, P1 ;  /* 0x0000006a1600720c */ /* 0x000fe20000fa6670 */
[----:B------:R-:W-:-:S12]  /*4250*/  BSSY B1, `(.L_x_14853) ;  /* 0x0000086000017945 */ /* 0x000fd80003800000 */
[----:B------:R-:W-:Y:S05]  /*4260*/  @P5 BRA `(.L_x_14854) ;  /* 0x0000000800105947 */ /* 0x000fea0003800000 */
[----:B------:R-:W1:Y:S01]  /*4270*/  S2R R50, SR_TID.X ;  /* 0x0000000000327919 */ /* 0x000e620000002100 */
[----:B------:R-:W-:Y:S01]  /*4280*/  SHF.R.S32.HI R48, RZ, 0x1f, R22 ;  /* 0x0000001fff307819 */ /* 0x000fe20000011416 */
[-C--:B--2---:R-:W-:Y:S01]  /*4290*/  IMAD.WIDE.U32 R104, R22, R102.reuse, R100 ;  /* 0x0000006616687225 */ /* 0x084fe200078e0064 */
[----:B------:R-:W-:Y:S03]  /*42a0*/  BSSY B2, `(.L_x_14855) ;  /* 0x0000074000027945 */ /* 0x000fe60003800000 */
[----:B------:R-:W-:Y:S01]  /*42b0*/  IMAD R48, R48, R102, RZ ;  /* 0x0000006630307224 */ /* 0x000fe200078e02ff */
[----:B------:R-:W-:-:S03]  /*42c0*/  IADD3 R108, P5, P6, R4, R104, R89 ;  /* 0x00000068046c7210 */ /* 0x000fc60007ebe059 */
[----:B------:R-:W-:Y:S01]  /*42d0*/  IMAD R49, R22, R103, R48 ;  /* 0x0000006716317224 */ /* 0x000fe200078e0230 */
[----:B------:R-:W-:-:S03]  /*42e0*/  SEL R48, R78, R111, !P0 ;  /* 0x0000006f4e307207 */ /* 0x000fc60004000000 */
[----:B------:R-:W-:Y:S01]  /*42f0*/  IMAD.IADD R112, R49, 0x1, R105 ;  /* 0x0000000131707824 */ /* 0x000fe200078e0269 */
[----:B------:R-:W-:-:S04]  /*4300*/  SHF.R.S32.HI R49, RZ, 0x1f, R48 ;  /* 0x0000001fff317819 */ /* 0x000fc80000011430 */
[----:B------:R-:W-:Y:S01]  /*4310*/  LEA.HI R49, R49, R48, RZ, 0x4 ;  /* 0x0000003031317211 */ /* 0x000fe200078f20ff */
[----:B------:R-:W-:Y:S01]  /*4320*/  IMAD R48, R18, 0x1800, R91 ;  /* 0x0000180012307824 */ /* 0x000fe200078e025b */
[----:B------:R-:W-:Y:S02]  /*4330*/  IADD3.X R110, R3, R112, R90, P5, P6 ;  /* 0x00000070036e7210 */ /* 0x000fe40002fec45a */
[----:B------:R-:W-:Y:S01]  /*4340*/  LEA.HI.SX32 R49, R49, R88, 0x1c ;  /* 0x0000005831317211 */ /* 0x000fe200078fe2ff */
[----:B------:R-:W-:-:S04]  /*4350*/  IMAD R48, R48, 0x2, R19 ;  /* 0x0000000230307824 */ /* 0x000fc800078e0213 */
[----:B------:R-:W-:Y:S02]  /*4360*/  IMAD.SHL.U32 R113, R49, 0x8, RZ ;  /* 0x0000000831717824 */ /* 0x000fe400078e00ff */
[----:B-1----:R-:W-:-:S03]  /*4370*/  VIADD R51, R50, 0xffffff80 ;  /* 0xffffff8032337836 */ /* 0x002fc60000000000 */
[----:B------:R-:W-:Y:S02]  /*4380*/  LOP3.LUT R49, R71, 0x38, R113, 0xf8, !PT ;  /* 0x0000003847317812 */ /* 0x000fe400078ef871 */
[----:B------:R-:W-:Y:S02]  /*4390*/  SHF.R.S32.HI R50, RZ, 0x1f, R51 ;  /* 0x0000001fff327819 */ /* 0x000fe40000011433 */
[----:B------:R-:W-:Y:S02]  /*43a0*/  LOP3.LUT R49, R49, R74, RZ, 0x3c, !PT ;  /* 0x0000004a31317212 */ /* 0x000fe400078e3cff */
[----:B------:R-:W-:-:S04]  /*43b0*/  LEA.HI R50, R50, R51, RZ, 0x5 ;  /* 0x0000003332327211 */ /* 0x000fc800078f28ff */
[----:B------:R-:W-:-:S05]  /*43c0*/  SHF.R.S32.HI R50, RZ, 0x5, R50 ;  /* 0x00000005ff327819 */ /* 0x000fca0000011432 */
[----:B------:R-:W-:-:S04]  /*43d0*/  IMAD R49, R50, 0x200, R49 ;  /* 0x0000020032317824 */ /* 0x000fc800078e0231 */
        /* <DEDUP_REMOVED lines=96> */
.L_x_14856:
[----:B------:R-:W-:Y:S05]  /*49e0*/  BSYNC B2 ;  /* 0x0000000000027941 */ /* 0x000fea0003800000 */
.L_x_14855:
        /* <DEDUP_REMOVED lines=12> */
.L_x_14854:
[----:B------:R-:W-:Y:S05]  /*4ab0*/  BSYNC B1 ;  /* 0x0000000000017941 */ /* 0x000fea0003800000 */
.L_x_14853:
[----:B-1----:R-:W-:Y:S02]  /*4ac0*/  VIADD R33, R22, 0x40 ;  /* 0x0000004016217836 */ /* 0x002fe40000000000 */
[-C--:B--2---:R-:W-:Y:S02]  /*4ad0*/  IMAD R32, R75, R102.reuse, RZ ;  /* 0x000000664b207224 */ /* 0x084fe400078e02ff */
[C---:B------:R-:W-:Y:S01]  /*4ae0*/  IMAD.WIDE.U32 R100, R33.reuse, R102, R100 ;  /* 0x0000006621647225 */ /* 0x040fe200078e0064 */
[----:B------:R-:W-:-:S03]  /*4af0*/  ISETP.GE.OR P5, PT, R33, R106, P1 ;  /* 0x0000006a2100720c */ /* 0x000fc60000fa6670 */
[----:B------:R-:W-:-:S10]  /*4b00*/  IMAD R103, R33, R103, R32 ;  /* 0x0000006721677224 */ /* 0x000fd400078e0220 */
[----:B------:R-:W-:Y:S05]  /*4b10*/  @P5 BRA `(.L_x_14843) ;  /* 0x0000000800785947 */ /* 0x000fea0003800000 */
[----:B------:R-:W2:Y:S01]  /*4b20*/  LDL R34, [R1+0x60] ;  /* 0x0000600001227983 */ /* 0x000ea20000100800 */
[----:B------:R-:W-:Y:S01]  /*4b30*/  IMAD.IADD R50, R101, 0x1, R103 ;  /* 0x0000000165327824 */ /* 0x000fe200078e0267 */
[----:B------:R-:W-:Y:S01]  /*4b40*/  IADD3 R32, P5, P6, R4, R100, R89 ;  /* 0x0000006404207210 */ /* 0x000fe20007ebe059 */
[----:B------:R-:W-:Y:S01]  /*4b50*/  VIADD R35, R22, 0x40 ;  /* 0x0000004016237836 */ /* 0x000fe20000000000 */
[----:B------:R-:W-:Y:S01]  /*4b60*/  SEL R111, R78, R111, !P0 ;  /* 0x0000006f4e6f7207 */ /* 0x000fe20004000000 */
[----:B------:R-:W-:Y:S01]  /*4b70*/  VIADD R36, R22, 0x40 ;  /* 0x0000004016247836 */ /* 0x000fe20000000000 */
[----:B------:R-:W-:Y:S01]  /*4b80*/  IADD3.X R33, R3, R50, R90, P5, P6 ;  /* 0x0000003203217210 */ /* 0x000fe20002fec45a */
[----:B------:R-:W-:Y:S01]  /*4b90*/  IMAD.SHL.U32 R35, R35, 0x40, RZ ;  /* 0x0000004023237824 */ /* 0x000fe200078e00ff */
[----:B------:R-:W-:Y:S01]  /*4ba0*/  LEA R48, P5, R32, R98, 0x1 ;  /* 0x0000006220307211 */ /* 0x000fe200078a08ff */
[----:B------:R-:W-:Y:S01]  /*4bb0*/  IMAD.SHL.U32 R36, R36, 0x40, RZ ;  /* 0x0000004024247824 */ /* 0x000fe200078e00ff */
[----:B------:R-:W-:Y:S02]  /*4bc0*/  BSSY B1, `(.L_x_14857) ;  /* 0x000006f000017945 */ /* 0x000fe40003800000 */
[----:B------:R-:W-:-:S02]  /*4bd0*/  LEA.HI.X R49, R32, R99, R33, 0x1, P5 ;  /* 0x0000006320317211 */ /* 0x000fc400028f0c21 */
[----:B------:R-:W-:Y:S02]  /*4be0*/  SHF.R.S32.HI R32, RZ, 0x1f, R111 ;  /* 0x0000001fff207819 */ /* 0x000fe4000001146f */
[----:B------:R-:W-:Y:S02]  /*4bf0*/  LOP3.LUT R35, R35, 0x1c0, RZ, 0xc0, !PT ;  /* 0x000001c023237812 */ /* 0x000fe400078ec0ff */
[----:B------:R-:W-:Y:S02]  /*4c00*/  LEA.HI R111, R32, R111, RZ, 0x4 ;  /* 0x0000006f206f7211 */ /* 0x000fe400078f20ff */
[----:B------:R-:W-:Y:S02]  /*4c10*/  LOP3.LUT R36, R36, 0x1c0, RZ, 0xc0, !PT ;  /* 0x000001c024247812 */ /* 0x000fe400078ec0ff */
[----:B------:R-:W-:Y:S02]  /*4c20*/  LEA.HI.SX32 R51, R111, R88, 0x1c ;  /* 0x000000586f337211 */ /* 0x000fe400078fe2ff */
[----:B------:R-:W-:-:S03]  /*4c30*/  SHF.R.U32.HI R35, RZ, 0x3, R35 ;  /* 0x00000003ff237819 */ /* 0x000fc60000011623 */
[----:B------:R-:W-:-:S05]  /*4c40*/  IMAD.SHL.U32 R51, R51, 0x8, RZ ;  /* 0x0000000833337824 */ /* 0x000fca00078e00ff */
[----:B------:R-:W-:-:S04]  /*4c50*/  LOP3.LUT R32, R36, 0x38, R51, 0xf8, !PT ;  /* 0x0000003824207812 */ /* 0x000fc800078ef833 */
[----:B------:R-:W-:-:S05]  /*4c60*/  LOP3.LUT R32, R32, R35, RZ, 0x3c, !PT ;  /* 0x0000002320207212 */ /* 0x000fca00078e3cff */
[----:B--2---:R-:W-:Y:S02]  /*4c70*/  IMAD.IADD R33, R34, 0x1, R32 ;  /* 0x0000000122217824 */ /* 0x004fe400078e0220 */
        /* <DEDUP_REMOVED lines=8> */
[--C-:B------:R-:W-:Y:S02]  /*4d00*/  SHF.R.U32.HI R55, RZ, 0x10, R41.reuse ;  /* 0x00000010ff377819 */ /* 0x100fe40000011629 */
[----:B------:R-:W-:Y:S02]  /*4d10*/  PRMT R117, R117, 0x5410, R54 ;  /* 0x0000541075757816 */ /* 0x000fe40000000036 */
[----:B------:R-:W-:Y:S01]  /*4d20*/  SHF.R.U64 R103, R40, 0x10, R41 ;  /* 0x0000001028677819 */ /* 0x000fe20000001229 */
[----:B-1----:R-:W-:Y:S01]  /*4d30*/  IMAD.U32 R40, R33, 0x10000, RZ ;  /* 0x0001000021287824 */ /* 0x002fe200078e00ff */
[----:B------:R-:W-:Y:S02]  /*4d40*/  SHF.R.U32.HI R53, RZ, 0x10, R43 ;  /* 0x00000010ff357819 */ /* 0x000fe4000001162b */
[----:B------:R-:W-:Y:S01]  /*4d50*/  SHF.R.U64 R102, R44, 0x10, R45 ;  /* 0x000000102c667819 */ /* 0x000fe2000000122d */
[----:B--2---:R-:W-:Y:S01]  /*4d60*/  IMAD.U32 R44, R37, 0x10000, RZ ;  /* 0x00010000252c7824 */ /* 0x004fe200078e00ff */
[----:B------:R-:W-:Y:S01]  /*4d70*/  PRMT R120, R120, 0x5410, R55 ;  /* 0x0000541078787816 */ /* 0x000fe20000000037 */
[----:B------:R-:W-:Y:S01]  /*4d80*/  IMAD.U32 R55, R117, 0x10000, RZ ;  /* 0x0001000075377824 */ /* 0x000fe200078e00ff */
[----:B------:R-:W-:-:S02]  /*4d90*/  SHF.R.U32.HI R105, RZ, 0x10, R47 ;  /* 0x00000010ff697819 */ /* 0x000fc4000001162f */
[----:B------:R-:W-:Y:S01]  /*4da0*/  PRMT R118, R118, 0x5410, R103 ;  /* 0x0000541076767816 */ /* 0x000fe20000000067 */
[----:B------:R-:W-:Y:S01]  /*4db0*/  FMUL.FTZ R103, R44, R55 ;  /* 0x000000372c677220 */ /* 0x000fe20000410000 */
[----:B------:R-:W-:Y:S01]  /*4dc0*/  PRMT R114, R114, 0x5410, R53 ;  /* 0x0000541072727816 */ /* 0x000fe20000000035 */
[----:B------:R-:W-:Y:S01]  /*4dd0*/  IMAD.U32 R53, R120, 0x10000, RZ ;  /* 0x0001000078357824 */ /* 0x000fe200078e00ff */
[----:B------:R-:W-:Y:S01]  /*4de0*/  SHF.R.U64 R52, R46, 0x10, R47 ;  /* 0x000000102e347819 */ /* 0x000fe2000000122f */
[----:B------:R-:W-:Y:S01]  /*4df0*/  IMAD.U32 R46, R39, 0x10000, RZ ;  /* 0x00010000272e7824 */ /* 0x000fe200078e00ff */
        /* <DEDUP_REMOVED lines=9> */
[----:B------:R-:W-:Y:S01]  /*4e90*/  FFMA.FTZ R105, R40, R55, R105 ;  /* 0x0000003728697223 */ /* 0x000fe20000010069 */
[----:B------:R-:W-:Y:S01]  /*4ea0*/  SHF.R.U64 R104, R42, 0x10, R43 ;  /* 0x000000102a687819 */ /* 0x000fe2000000122b */
[----:B------:R-:W-:Y:S01]  /*4eb0*/  IMAD.U32 R42, R36, 0x10000, RZ ;  /* 0x00010000242a7824 */ /* 0x000fe200078e00ff */
[----:B------:R-:W-:Y:S01]  /*4ec0*/  LOP3.LUT R41, R33, 0xffff0000, RZ, 0xc0, !PT ;  /* 0xffff000021297812 */ /* 0x000fe200078ec0ff */
[----:B------:R-:W-:Y:S01]  /*4ed0*/  FMUL.FTZ R55, R46, R103 ;  /* 0x000000672e377220 */ /* 0x000fe20000410000 */
[----:B------:R-:W-:Y:S01]  /*4ee0*/  LOP3.LUT R43, R36, 0xffff0000, RZ, 0xc0, !PT ;  /* 0xffff0000242b7812 */ /* 0x000fe200078ec0ff */
[----:B------:R-:W-:Y:S01]  /*4ef0*/  IMAD.U32 R36, R35, 0x10000, RZ ;  /* 0x0001000023247824 */ /* 0x000fe200078e00ff */
[----:B------:R-:W-:Y:S01]  /*4f00*/  LOP3.LUT R47, R39, 0xffff0000, RZ, 0xc0, !PT ;  /* 0xffff0000272f7812 */ /* 0x000fe200078ec0ff */
[----:B------:R-:W-:Y:S01]  /*4f10*/  FMUL.FTZ R44, R45, R52 ;  /* 0x000000342d2c7220 */ /* 0x000fe20000410000 */
[----:B------:R-:W-:Y:S01]  /*4f20*/  LOP3.LUT R116, R116, 0xffff0000, RZ, 0xc0, !PT ;  /* 0xffff000074747812 */ /* 0x000fe200078ec0ff */
[-C--:B------:R-:W-:Y:S01]  /*4f30*/  FMUL.FTZ R46, R46, R53.reuse ;  /* 0x000000352e2e7220 */ /* 0x080fe20000410000 */
[----:B------:R-:W-:Y:S01]  /*4f40*/  PRMT R121, R121, 0x5410, R102 ;  /* 0x0000541079797816 */ /* 0x000fe20000000066 */
[-C--:B------:R-:W-:Y:S01]  /*4f50*/  FMUL.FTZ R40, R45, R120.reuse ;  /* 0x000000782d287220 */ /* 0x080fe20000410000 */
[----:B------:R-:W-:Y:S01]  /*4f60*/  LOP3.LUT R114, R114, 0xffff0000, RZ, 0xc0, !PT ;  /* 0xffff000072727812 */ /* 0x000fe200078ec0ff */
[----:B------:R-:W-:Y:S01]  /*4f70*/  FFMA.FTZ R45, R41, R120, -R44 ;  /* 0x00000078292d7223 */ /* 0x000fe2000001082c */
[----:B------:R-:W-:Y:S01]  /*4f80*/  LOP3.LUT R37, R35, 0xffff0000, RZ, 0xc0, !PT ;  /* 0xffff000023257812 */ /* 0x000fe200078ec0ff */
[C---:B------:R-:W-:Y:S01]  /*4f90*/  FFMA.FTZ R55, R36.reuse, R53, -R55 ;  /* 0x0000003524377223 */ /* 0x040fe20000010837 */
        /* <DEDUP_REMOVED lines=49> */
.L_x_14858:
[----:B------:R-:W-:Y:S05]  /*52b0*/  BSYNC B1 ;  /* 0x0000000000017941 */ /* 0x000fea0003800000 */
.L_x_14857:
        /* <DEDUP_REMOVED lines=10> */
.L_x_14826:
[----:B------:R-:W-:-:S13]  /*5360*/  ISETP.NE.AND P3, PT, R232, 0x3, PT ;  /* 0x00000003e800780c */ /* 0x000fda0003f65270 */
[----:B------:R-:W-:Y:S05]  /*5370*/  @!P3 BRA `(.L_x_14859) ;  /* 0x000000000004b947 */ /* 0x000fea0003800000 */
[----:B------:R-:W-:Y:S01]  /*5380*/  BPT.TRAP 0x1 ;  /* 0x000000040000795c */ /* 0x000fe20000300000 */
.L_x_14859:
[----:B------:R-:W-:Y:S01]  /*5390*/  IMAD R96, R18, 0x8, R19 ;  /* 0x0000000812607824 */ /* 0x000fe200078e0213 */
[----:B------:R-:W-:Y:S01]  /*53a0*/  SHF.L.U32 R107, R202, 0x1f, RZ ;  /* 0x0000001fca6b7819 */ /* 0x000fe200000006ff */
[----:B------:R-:W-:Y:S01]  /*53b0*/  IMAD R106, R27, -0x60, R24 ;  /* 0xffffffa01b6a7824 */ /* 0x000fe200078e0218 */
[----:B------:R-:W-:Y:S02]  /*53c0*/  BSSY B1, `(.L_x_14860) ;  /* 0x0000004000017945 */ /* 0x000fe40003800000 */
[----:B------:R-:W0:Y:S02]  /*53d0*/  SYNCS.PHASECHK.TRANS64.TRYWAIT P4, [R96+URZ+0x32490], R107 ;  /* 0x0324906b600075a7 */ /* 0x000e24000808017f */
[----:B------:R-:W-:Y:S01]  /*53e0*/  VIMNMX R106, R106, 0x60, PT ;  /* 0x000000606a6a7848 */ /* 0x000fe20003fe0100 */
[----:B0-----:R-:W-:Y:S06]  /*53f0*/  @!P4 BRA `(.L_x_14861) ;  /* 0x0000019c0064c947 */ /* 0x001fec0003800000 */
.L_x_15134:
[----:B------:R-:W-:Y:S05]  /*5400*/  BSYNC B1 ;  /* 0x0000000000017941 */ /* 0x000fea0003800000 */
.L_x_14860:
[CC--:B------:R-:W-:Y:S01]  /*5410*/  ISETP.GE.AND P5, PT, R22.reuse, R106.reuse, PT ;  /* 0x0000006a1600720c */ /* 0x0c0fe20003fa6270 */
[----:B------:R-:W-:Y:S01]  /*5420*/  VIADD R32, R22, 0x40 ;  /* 0x0000004016207836 */ /* 0x000fe20000000000 */
[----:B------:R-:W-:Y:S04]  /*5430*/  BSSY B1, `(.L_x_14862) ;  /* 0x0000007000017945 */ /* 0x000fe80003800000 */
[----:B------:R-:W-:-:S07]  /*5440*/  ISETP.GE.AND P4, PT, R32, R106, PT ;  /* 0x0000006a2000720c */ /* 0x000fce0003f86270 */
[----:B------:R-:W-:Y:S06]  /*5450*/  @P5 BRA `(.L_x_14863) ;  /* 0x0000000000105947 */ /* 0x000fec0003800000 */
[----:B------:R-:W1:Y:S04]  /*5460*/  @!P1 LDS.128 R32, [R104] ;  /* 0x0000000068209984 */ /* 0x000e680000000c00 */
[----:B------:R-:W2:Y:S04]  /*5470*/  @!P2 LDS.128 R36, [R102] ;  /* 0x000000006624a984 */ /* 0x000ea80000000c00 */
[----:B-1----:R1:W-:Y:S04]  /*5480*/  @!P1 STG.E.128 desc[UR40][R42.64], R32 ;  /* 0x000000202a009986 */ /* 0x0023e8000c101d28 */
[----:B--2---:R1:W-:Y:S02]  /*5490*/  @!P2 STG.E.128 desc[UR40][R42.64+0x40], R36 ;  /* 0x000040242a00a986 */ /* 0x0043e4000c101d28 */
.L_x_14863:
[----:B------:R-:W-:Y:S05]  /*54a0*/  BSYNC B1 ;  /* 0x0000000000017941 */ /* 0x000fea0003800000 */
.L_x_14862:
[----:B------:R-:W-:Y:S05]  /*54b0*/  @P4 BRA `(.L_x_14843) ;  /* 0x0000000000104947 */ /* 0x000fea0003800000 */
[----:B-1----:R-:W1:Y:S04]  /*54c0*/  @!P1 LDS.128 R32, [R104+0x2000] ;  /* 0x0020000068209984 */ /* 0x002e680000000c00 */
[----:B------:R-:W2:Y:S04]  /*54d0*/  @!P2 LDS.128 R36, [R102+0x2000] ;  /* 0x002000006624a984 */ /* 0x000ea80000000c00 */
[----:B-1----:R3:W-:Y:S04]  /*54e0*/  @!P1 STG.E.128 desc[UR40][R40.64], R32 ;  /* 0x0000002028009986 */ /* 0x0027e8000c101d28 */
[----:B--2---:R3:W-:Y:S02]  /*54f0*/  @!P2 STG.E.128 desc[UR40][R40.64+0x40], R36 ;  /* 0x000040242800a986 */ /* 0x0047e4000c101d28 */
.L_x_14843:
[----:B------:R-:W-:Y:S05]  /*5500*/  BSYNC B0 ;  /* 0x0000000000007941 */ /* 0x000fea0003800000 */
.L_x_14825:
        /* <DEDUP_REMOVED lines=17> */
.L_x_14865:
[----:B------:R-:W-:Y:S05]  /*5620*/  BSYNC B0 ;  /* 0x0000000000007941 */ /* 0x000fea0003800000 */
.L_x_14864:
[----:B------:R-:W2:Y:S01]  /*5630*/  SYNCS.PHASECHK.TRANS64.TRYWAIT P3, [R96+URZ+0x324b0], R107 ;  /* 0x0324b06b600075a7 */ /* 0x000ea2000806017f */
[----:B------:R-:W-:Y:S01]  /*5640*/  ULDC UR44, c[0x0][0x320] ;  /* 0x0000c800002c7ab9 */ /* 0x000fe20000000800 */
[----:B------:R-:W-:Y:S01]  /*5650*/  ULDC.64 UR38, c[0x0][0x328] ;  /* 0x0000ca0000267ab9 */ /* 0x000fe20000000a00 */
[----:B------:R-:W-:Y:S01]  /*5660*/  ULDC.64 UR36, c[0x0][0x318] ;  /* 0x0000c60000247ab9 */ /* 0x000fe20000000a00 */
[----:B------:R-:W-:Y:S01]  /*5670*/  BSSY B0, `(.L_x_14866) ;  /* 0x0000003000007945 */ /* 0x000fe20003800000 */
[----:B-1----:R-:W-:-:S03]  /*5680*/  IMAD R32, R18, 0x6000, R79 ;  /* 0x0000600012207824 */ /* 0x002fc600078e024f */
[----:B--2---:R-:W-:Y:S05]  /*5690*/  @!P3 BRA `(.L_x_14867) ;  /* 0x0000019800d0b947 */ /* 0x004fea0003800000 */
.L_x_15135:
[----:B------:R-:W-:Y:S05]  /*56a0*/  BSYNC B0 ;  /* 0x0000000000007941 */ /* 0x000fea0003800000 */
.L_x_14866:
        /* <DEDUP_REMOVED lines=39> */
.L_x_14869:
[----:B------:R-:W-:Y:S05]  /*5920*/  BSYNC B0 ;  /* 0x0000000000007941 */ /* 0x000fea0003800000 */
.L_x_14868:
[----:B--2---:R-:W-:Y:S01]  /*5930*/  VIADD R32, R22, 0x40 ;  /* 0x0000004016207836 */ /* 0x004fe20000000000 */
[----:B------:R-:W-:Y:S04]  /*5940*/  BSSY B0, `(.L_x_14870) ;  /* 0x0000025000007945 */ /* 0x000fe80003800000 */
[----:B------:R-:W-:-:S13]  /*5950*/  ISETP.GE.AND P3, PT, R32, R106, PT ;  /* 0x0000006a2000720c */ /* 0x000fda0003f66270 */
[----:B------:R-:W-:Y:S05]  /*5960*/  @P3 BRA `(.L_x_14871) ;  /* 0x0000000000883947 */ /* 0x000fea0003800000 */
[----:B------:R-:W-:Y:S01]  /*5970*/  IADD3 R35, P3, R36, 0x40, RZ ;  /* 0x0000004024237810 */ /* 0x000fe20007f7e0ff */
        /* <DEDUP_REMOVED lines=33> */
.L_x_14871:
[----:B------:R-:W-:Y:S05]  /*5b90*/  BSYNC B0 ;  /* 0x0000000000007941 */ /* 0x000fea0003800000 */
.L_x_14870:
[----:B------:R-:W-:Y:S01]  /*5ba0*/  @!PT LDS RZ, [RZ] ;  /* 0x00000000fffff984 */ /* 0x000fe20000000800 */
[----:B------:R-:W-:Y:S01]  /*5bb0*/  @!PT LDS RZ, [RZ] ;  /* 0x00000000fffff984 */ /* 0x000fe20000000800 */
[----:B------:R-:W-:Y:S01]  /*5bc0*/  @!PT LDS RZ, [RZ] ;  /* 0x00000000fffff984 */ /* 0x000fe20000000800 */
[----:B------:R-:W-:Y:S01]  /*5bd0*/  @!PT LDS RZ, [RZ] ;  /* 0x00000000fffff984 */ /* 0x000fe20000000800 */
[----:B------:R3:W-:Y:S06]  /*5be0*/  MEMBAR.ALL.CTA ;  /* 0x0000000000007992 */ /* 0x0007ec0000008000 */
[----:B---3--:R-:W3:Y:S02]  /*5bf0*/  FENCE.VIEW.ASYNC.S ;  /* 0x00000000000073c6 */ /* 0x008ee40000000000 */
[----:B---3--:R3:W-:Y:S01]  /*5c00*/  BAR.SYNC.DEFER_BLOCKING R76, 0x80 ;  /* 0x0002004c0000751d */ /* 0x0087e20000010000 */
[----:B------:R-:W-:Y:S01]  /*5c10*/  ISETP.NE.AND P5, PT, R97, RZ, PT ;  /* 0x000000ff6100720c */ /* 0x000fe20003fa5270 */
[----:B------:R-:W-:-:S02]  /*5c20*/  VIADD R18, R18, 0x1 ;  /* 0x0000000112127836 */ /* 0x000fc40000000000 */
[----:B01----:R-:W-:-:S03]  /*5c30*/  @!P4 VIADD R96, R96, 0x324c0 ;  /* 0x000324c06060c836 */ /* 0x003fc60000000000 */
[C---:B------:R-:W-:Y:S02]  /*5c40*/  ISETP.NE.AND P3, PT, R18.reuse, 0x2, PT ;  /* 0x000000021200780c */ /* 0x040fe40003f65270 */
[----:B------:R-:W-:Y:S02]  /*5c50*/  @!P4 PRMT R96, RZ, 0x654, R96 ;  /* 0x00000654ff60c816 */ /* 0x000fe40000000060 */
[----:B--2---:R-:W-:Y:S02]  /*5c60*/  SEL R33, RZ, 0x1, P3 ;  /* 0x00000001ff217807 */ /* 0x004fe40001800000 */
        /* <DEDUP_REMOVED lines=9> */
.L_x_14820:
[----:B------:R-:W2:Y:S01]  /*5d00*/  LDL R5, [R1+0x50] ;  /* 0x0000500001057983 */ /* 0x000ea20000100800 */
[----:B------:R-:W0:Y:S01]  /*5d10*/  LDC R0, c[0x0][0x448] ;  /* 0x00011200ff007b82 */ /* 0x000e220000000800 */
        /* <DEDUP_REMOVED lines=65> */
[----:B--2---:R-:W-:-:S04]  /*6130*/  VIADD R0, R5, 0x7f ;  /* 0x0000007f05007836 */ /* 0x004fc80000000000 */
[----:B0-----:R-:W-:-:S05]  /*6140*/  @P1 IMAD.HI.U32 R3, R0, R3, RZ ;  /* 0x0000000300031227 */ /* 0x001fca00078e00ff */
        /* <DEDUP_REMOVED lines=16> */
.L_x_14873:
        /* <DEDUP_REMOVED lines=10> */
.L_x_15138:
[----:B01----:R-:W-:Y:S01]  /*62f0*/  LEA.HI R0, R14, R14, RZ, 0x1 ;  /* 0x0000000e0e007211 */ /* 0x003fe200078f08ff */
[----:B------:R-:W-:Y:S01]  /*6300*/  VIADD R24, R19, 0x18400 ;  /* 0x0001840013187836 */ /* 0x000fe20000000000 */
[----:B------:R-:W-:Y:S01]  /*6310*/  BSSY B6, `(.L_x_14876) ;  /* 0x000001d000067945 */ /* 0x000fe20003800000 */
[----:B------:R-:W-:Y:S01]  /*6320*/  IMAD.MOV.U32 R225, RZ, RZ, 0x40000040 ;  /* 0x40000040ffe17424 */ /* 0x000fe200078e00ff */
[----:B------:R-:W-:Y:S02]  /*6330*/  LOP3.LUT R3, R0, 0x7fffe, RZ, 0xc0, !PT ;  /* 0x0007fffe00037812 */ /* 0x000fe400078ec0ff */
[----:B------:R-:W-:-:S03]  /*6340*/  LOP3.LUT P0, RZ, R24, 0x1bf, RZ, 0xc0, !PT ;  /* 0x000001bf18ff7812 */ /* 0x000fc6000780c0ff */
[----:B------:R-:W-:-:S04]  /*6350*/  IMAD.IADD R3, R14, 0x1, -R3 ;  /* 0x000000010e037824 */ /* 0x000fc800078e0a03 */
[----:B------:R-:W-:-:S05]  /*6360*/  IMAD R3, R3, 0x2000, R24 ;  /* 0x0000200003037824 */ /* 0x000fca00078e0218 */
[----:B------:R-:W-:Y:S01]  /*6370*/  SHF.R.U32.HI R0, RZ, 0x4, R3 ;  /* 0x00000004ff007819 */ /* 0x000fe20000011603 */
[----:B------:R-:W-:-:S03]  /*6380*/  VIADD R3, R3, 0xa000 ;  /* 0x0000a00003037836 */ /* 0x000fc60000000000 */
[----:B------:R-:W-:Y:S02]  /*6390*/  LOP3.LUT R0, R0, 0x3fff, RZ, 0xc0, !PT ;  /* 0x00003fff00007812 */ /* 0x000fe400078ec0ff */
[----:B------:R-:W-:Y:S02]  /*63a0*/  SHF.R.U32.HI R3, RZ, 0x4, R3 ;  /* 0x00000004ff037819 */ /* 0x000fe40000011603 */
[----:B------:R-:W-:Y:S02]  /*63b0*/  LOP3.LUT R224, R0, 0x10000, RZ, 0xfc, !PT ;  /* 0x0001000000e07812 */ /* 0x000fe400078efcff */
        /* <DEDUP_REMOVED lines=18> */
.L_x_14877:
[----:B------:R-:W-:Y:S05]  /*64e0*/  BSYNC B6 ;  /* 0x0000000000067941 */ /* 0x000fea0003800000 */
.L_x_14876:
[----:B------:R-:W-:Y:S02]  /*64f0*/  ULDC UR4, c[0x0][0x3f4] ;  /* 0x0000fd0000047ab9 */ /* 0x000fe40000000800 */
[----:B------:R-:W-:-:S13]  /*6500*/  ISETP.LT.AND P0, PT, RZ, UR4, PT ;  /* 0x00000004ff007c0c */ /* 0x000fda000bf01270 */
[----:B------:R-:W-:Y:S05]  /*6510*/  @P0 BRA `(.L_x_14878) ;  /* 0x0000000000400947 */ /* 0x000fea0003800000 */
[----:B------:R-:W2:Y:S02]  /*6520*/  LDL R20, [R1+0x8c] ;  /* 0x00008c0001147983 */ /* 0x000ea40000100800 */
[----:B--2---:R-:W-:-:S04]  /*6530*/  LEA.HI R0, R20, R20, RZ, 0x1 ;  /* 0x0000001414007211 */ /* 0x004fc800078f08ff */
        /* <DEDUP_REMOVED lines=8> */
.L_x_14881:
[----:B-1----:R1:W2:Y:S02]  /*65c0*/  SYNCS.PHASECHK.TRANS64.TRYWAIT P0, [R19+URZ+0x32400], R0 ;  /* 0x03240000130075a7 */ /* 0x0022a4000800017f */
[----:B--2---:R-:W-:Y:S05]  /*65d0*/  @!P0 NANOSLEEP.SYNCS 0x989680 ;  /* 0x009896800000895d */ /* 0x004fea0003900000 */
[----:B------:R-:W2:Y:S02]  /*65e0*/  @!P0 SYNCS.PHASECHK.TRANS64 P0, [R19+URZ+0x32400], R0 ;  /* 0x03240000130085a7 */ /* 0x000ea4000800007f */
[----:B--2---:R-:W-:Y:S05]  /*65f0*/  @!P0 BRA `(.L_x_14881) ;  /* 0xfffffffc00f08947 */ /* 0x004fea000383ffff */
.L_x_14880:
[----:B------:R-:W-:Y:S05]  /*6600*/  BSYNC B0 ;  /* 0x0000000000007941 */ /* 0x000fea0003800000 */
.L_x_14879:
[----:B------:R-:W-:Y:S05]  /*6610*/  BRA `(.L_x_14882) ;  /* 0x00000030001c7947 */ /* 0x000fea0003800000 */
.L_x_14878:
        /* <DEDUP_REMOVED lines=30> */
.L_x_14884:
[----:B------:R-:W-:Y:S05]  /*6800*/  BSYNC B6 ;  /* 0x0000000000067941 */ /* 0x000fea0003800000 */
.L_x_14883:
[----:B------:R-:W2:Y:S01]  /*6810*/  LDL R48, [R1+0x50] ;  /* 0x0000500001307983 */ /* 0x000ea20000100800 */
[----:B------:R-:W-:Y:S01]  /*6820*/  ULDC.U8 UR4, c[0x0][0x410] ;  /* 0x0001040000047ab9 */ /* 0x000fe20000000000 */
[----:B------:R-:W-:Y:S01]  /*6830*/  BSSY B0, `(.L_x_14885) ;  /* 0x00002dd000007945 */ /* 0x000fe20003800000 */
[----:B------:R-:W-:Y:S01]  /*6840*/  ISETP.NE.AND P0, PT, RZ, UR4, PT ;  /* 0x00000004ff007c0c */ /* 0x000fe2000bf05270 */
[----:B--2---:R-:W-:-:S12]  /*6850*/  IMAD.IADD R41, R22, 0x1, R48 ;  /* 0x0000000116297824 */ /* 0x004fd800078e0230 */
[----:B------:R-:W-:Y:S05]  /*6860*/  @!P0 BRA `(.L_x_14886) ;  /* 0x0000001400e08947 */ /* 0x000fea0003800000 */
[----:B------:R-:W0:Y:S01]  /*6870*/  LDC R35, c[0x0][0x448] ;  /* 0x00011200ff237b82 */ /* 0x000e220000000800 */
[----:B------:R-:W1:Y:S01]  /*6880*/  S2R R20, SR_TID.X ;  /* 0x0000000000147919 */ /* 0x000e620000002100 */
[----:B------:R-:W-:Y:S01]  /*6890*/  ULDC.64 UR4, c[0x0][0x3f8] ;  /* 0x0000fe0000047ab9 */ /* 0x000fe20000000a00 */
[----:B------:R-:W-:Y:S01]  /*68a0*/  ULDC.64 UR6, c[0x0][0x408] ;  /* 0x0001020000067ab9 */ /* 0x000fe20000000a00 */
[----:B------:R-:W-:Y:S02]  /*68b0*/  IMAD.MOV.U32 R6, RZ, RZ, R24 ;  /* 0x000000ffff067224 */ /* 0x000fe400078e0018 */
[----:B------:R-:W-:Y:S02]  /*68c0*/  IMAD.MOV.U32 R7, RZ, RZ, R29 ;  /* 0x000000ffff077224 */ /* 0x000fe400078e001d */
[----:B------:R-:W-:Y:S02]  /*68d0*/  IMAD.MOV.U32 R8, RZ, RZ, R30 ;  /* 0x000000ffff087224 */ /* 0x000fe400078e001e */
[----:B------:R-:W-:Y:S01]  /*68e0*/  IMAD.MOV.U32 R9, RZ, RZ, R27 ;  /* 0x000000ffff097224 */ /* 0x000fe200078e001b */
[----:B0-----:R-:W-:Y:S01]  /*68f0*/  ISETP.NE.AND P0, PT, R35, 0x1, PT ;  /* 0x000000012300780c */ /* 0x001fe20003f05270 */
[----:B-1----:R-:W-:-:S12]  /*6900*/  VIADD R21, R20, 0xffffff80 ;  /* 0xffffff8014157836 */ /* 0x002fd80000000000 */
[----:B------:R-:W0:Y:S01]  /*6910*/  @P0 LDC R0, c[0x0][0x44c] ;  /* 0x00011300ff000b82 */ /* 0x000e220000000800 */
[----:B------:R-:W-:-:S04]  /*6920*/  SHF.R.S32.HI R20, RZ, 0x1f, R21 ;  /* 0x0000001fff147819 */ /* 0x000fc80000011415 */
[----:B------:R-:W-:-:S03]  /*6930*/  LEA.HI R20, R20, R21, RZ, 0x2 ;  /* 0x0000001514147211 */ /* 0x000fc600078f10ff */
[----:B------:R-:W1:Y:S01]  /*6940*/  @P0 LDC R5, c[0x0][0x450] ;  /* 0x00011400ff050b82 */ /* 0x000e620000000800 */
[----:B------:R-:W-:-:S05]  /*6950*/  LOP3.LUT R20, R20, 0xfffffffc, RZ, 0xc0, !PT ;  /* 0xfffffffc14147812 */ /* 0x000fca00078ec0ff */
[----:B------:R-:W-:-:S04]  /*6960*/  IMAD.IADD R20, R21, 0x1, -R20 ;  /* 0x0000000115147824 */ /* 0x000fc800078e0a14 */
[----:B------:R-:W-:-:S04]  /*6970*/  IMAD R3, R20, 0x40, R41 ;  /* 0x0000004014037824 */ /* 0x000fc800078e0229 */
        /* <DEDUP_REMOVED lines=23> */
.L_x_15144:
[----:B------:R-:W5:Y:S01]  /*6af0*/  LDL R9, [R1+0x30] ;  /* 0x0000300001097983 */ /* 0x000f620000100800 */
[----:B------:R-:W-:Y:S01]  /*6b00*/  BSSY B1, `(.L_x_14888) ;  /* 0x000001f000017945 */ /* 0x000fe20003800000 */
[----:B------:R-:W-:Y:S02]  /*6b10*/  CS2R R20, SRZ ;  /* 0x0000000000147805 */ /* 0x000fe4000001ff00 */
[----:B------:R-:W-:Y:S02]  /*6b20*/  CS2R R28, SRZ ;  /* 0x00000000001c7805 */ /* 0x000fe4000001ff00 */
[----:B------:R-:W-:Y:S02]  /*6b30*/  CS2R R24, SRZ ;  /* 0x0000000000187805 */ /* 0x000fe4000001ff00 */
[----:B------:R-:W-:Y:S01]  /*6b40*/  CS2R R30, SRZ ;  /* 0x00000000001e7805 */ /* 0x000fe2000001ff00 */
[----:B-----5:R-:W-:-:S05]  /*6b50*/  IMAD R35, R9, R35, RZ ;  /* 0x0000002309237224 */ /* 0x020fca00078e02ff */
[----:B------:R-:W-:-:S13]  /*6b60*/  ISETP.GE.AND P0, PT, R41, R35, PT ;  /* 0x000000232900720c */ /* 0x000fda0003f06270 */
[----:B------:R-:W-:Y:S05]  /*6b70*/  @P0 BRA `(.L_x_14889) ;  /* 0x00000000005c0947 */ /* 0x000fea0003800000 */
[----:B------:R-:W4:Y:S01]  /*6b80*/  LDL R9, [R1+0x98] ;  /* 0x0000980001097983 */ /* 0x000f220000100800 */
        /* <DEDUP_REMOVED lines=8> */
[----:B------:R-:W-:Y:S02]  /*6c10*/  CS2R R30, SRZ ;  /* 0x00000000001e7805 */ /* 0x000fe4000001ff00 */
[----:B------:R-:W-:Y:S01]  /*6c20*/  CS2R R20, SRZ ;  /* 0x0000000000147805 */ /* 0x000fe2000001ff00 */
[----:B------:R-:W-:Y:S01]  /*6c30*/  @!P2 IMAD.WIDE R10, R200, 0x2, R10 ;  /* 0x00000002c80aa825 */ /* 0x000fe200078e020a */
[-C--:B------:R-:W-:Y:S02]  /*6c40*/  @!P3 IADD3 R26, P0, R0, R33.reuse, RZ ;  /* 0x00000021001ab210 */ /* 0x080fe40007f1e0ff */
[----:B----4-:R-:W-:Y:S01]  /*6c50*/  @!P3 IADD3 R32, P1, R14, R33, RZ ;  /* 0x000000210e20b210 */ /* 0x010fe20007f3e0ff */
[----:B------:R-:W-:Y:S01]  /*6c60*/  @!P2 IMAD.WIDE R12, R200, 0x2, R14 ;  /* 0x00000002c80ca825 */ /* 0x000fe200078e020e */
[----:B------:R1:W5:Y:S04]  /*6c70*/  @!P2 LD.E.64 R28, desc[UR40][R10.64] ;  /* 0x000000280a1ca980 */ /* 0x000368000c101b00 */
[----:B------:R1:W5:Y:S01]  /*6c80*/  @!P2 LD.E.64 R30, desc[UR40][R12.64] ;  /* 0x000000280c1ea980 */ /* 0x000362000c101b00 */
[----:B------:R-:W-:-:S05]  /*6c90*/  @!P3 SHF.L.U64.HI R24, R211, 0x1, R9 ;  /* 0x00000001d318b819 */ /* 0x000fca0000010209 */
[--C-:B------:R-:W-:Y:S02]  /*6ca0*/  @!P3 IMAD.X R27, R3, 0x1, R24.reuse, P0 ;  /* 0x00000001031bb824 */ /* 0x100fe400000e0618 */
[----:B------:R-:W-:Y:S01]  /*6cb0*/  @!P3 IMAD.X R33, R5, 0x1, R24, P1 ;  /* 0x000000010521b824 */ /* 0x000fe200008e0618 */
[----:B------:R-:W-:Y:S02]  /*6cc0*/  CS2R R24, SRZ ;  /* 0x0000000000187805 */ /* 0x000fe4000001ff00 */
[----:B------:R1:W5:Y:S04]  /*6cd0*/  @!P3 LD.E.64 R20, desc[UR40][R26.64] ;  /* 0x000000281a14b980 */ /* 0x000368000c101b00 */
[----:B------:R1:W5:Y:S02]  /*6ce0*/  @!P3 LD.E.64 R24, desc[UR40][R32.64] ;  /* 0x000000282018b980 */ /* 0x000364000c101b00 */
.L_x_14889:
[----:B------:R-:W-:Y:S05]  /*6cf0*/  BSYNC B1 ;  /* 0x0000000000017941 */ /* 0x000fea0003800000 */
.L_x_14888:
        /* <DEDUP_REMOVED lines=23> */
.L_x_15150:
[----:B01----:R-:W5:Y:S04]  /*6e70*/  LDL R7, [R1+0x8c] ;  /* 0x00008c0001077983 */ /* 0x003f680000100800 */
[----:B------:R-:W2:Y:S01]  /*6e80*/  LDL R47, [R1+0x90] ;  /* 0x00009000012f7983 */ /* 0x000ea20000100800 */
[----:B------:R-:W-:Y:S01]  /*6e90*/  VIADD R4, R41, 0x40 ;  /* 0x0000004029047836 */ /* 0x000fe20000000000 */
[----:B------:R-:W-:Y:S01]  /*6ea0*/  BSSY B1, `(.L_x_14891) ;  /* 0x0000022000017945 */ /* 0x000fe20003800000 */
[----:B------:R-:W-:Y:S02]  /*6eb0*/  CS2R R10, SRZ ;  /* 0x00000000000a7805 */ /* 0x000fe4000001ff00 */
[----:B------:R-:W-:Y:S02]  /*6ec0*/  CS2R R8, SRZ ;  /* 0x0000000000087805 */ /* 0x000fe4000001ff00 */
[----:B------:R-:W-:-:S02]  /*6ed0*/  CS2R R12, SRZ ;  /* 0x00000000000c7805 */ /* 0x000fc4000001ff00 */
[----:B------:R-:W-:Y:S02]  /*6ee0*/  ISETP.GE.AND P0, PT, R4, R35, PT ;  /* 0x000000230400720c */ /* 0x000fe40003f06270 */
[----:B-----5:R-:W-:-:S04]  /*6ef0*/  LEA.HI R6, R7, R7, RZ, 0x1 ;  /* 0x0000000707067211 */ /* 0x020fc800078f08ff */
[----:B------:R-:W-:Y:S01]  /*6f00*/  LOP3.LUT R6, R6, 0xfffffffe, RZ, 0xc0, !PT ;  /* 0xfffffffe06067812 */ /* 0x000fe200078ec0ff */
[----:B--2---:R-:W-:-:S04]  /*6f10*/  IMAD.SHL.U32 R36, R47, 0x40, RZ ;  /* 0x000000402f247824 */ /* 0x004fc800078e00ff */
[----:B------:R-:W-:-:S05]  /*6f20*/  IMAD.IADD R73, R7, 0x1, -R6 ;  /* 0x0000000107497824 */ /* 0x000fca00078e0a06 */
[----:B------:R-:W-:Y:S01]  /*6f30*/  SHF.L.U32 R34, R73, 0x1f, RZ ;  /* 0x0000001f49227819 */ /* 0x000fe200000006ff */
[----:B------:R-:W-:Y:S06]  /*6f40*/  @P0 BRA `(.L_x_14892) ;  /* 0x00000000005c0947 */ /* 0x000fec0003800000 */
[----:B------:R-:W2:Y:S01]  /*6f50*/  LDL R15, [R1+0x98] ;  /* 0x00009800010f7983 */ /* 0x000ea20000100800 */
[----:B------:R-:W-:Y:S01]  /*6f60*/  ULDC UR4, c[0x0][0x3f4] ;  /* 0x0000fd0000047ab9 */ /* 0x000fe20000000800 */
[----:B---3--:R-:W-:Y:S01]  /*6f70*/  IMAD.MOV.U32 R6, RZ, RZ, R0 ;  /* 0x000000ffff067224 */ /* 0x008fe200078e0000 */
[----:B------:R-:W-:Y:S01]  /*6f80*/  ISETP.GE.AND P3, PT, R211, UR4, PT ;  /* 0x00000004d3007c0c */ /* 0x000fe2000bf66270 */
[----:B------:R-:W-:Y:S01]  /*6f90*/  IMAD.MOV.U32 R7, RZ, RZ, R3 ;  /* 0x000000ffff077224 */ /* 0x000fe200078e0003 */
[----:B------:R-:W-:Y:S02]  /*6fa0*/  ISETP.GE.AND P2, PT, R200, UR4, PT ;  /* 0x00000004c8007c0c */ /* 0x000fe4000bf46270 */
[----:B------:R-:W-:-:S09]  /*6fb0*/  CS2R R10, SRZ ;  /* 0x00000000000a7805 */ /* 0x000fd2000001ff00 */
[C---:B------:R-:W-:Y:S01]  /*6fc0*/  @!P3 IMAD.SHL.U32 R9, R211.reuse, 0x2, RZ ;  /* 0x00000002d309b824 */ /* 0x040fe200078e00ff */
[----:B------:R-:W-:Y:S02]  /*6fd0*/  CS2R R12, SRZ ;  /* 0x00000000000c7805 */ /* 0x000fe4000001ff00 */
[----:B------:R-:W-:Y:S01]  /*6fe0*/  CS2R R26, SRZ ;  /* 0x00000000001a7805 */ /* 0x000fe2000001ff00 */
[----:B------:R-:W-:Y:S01]  /*6ff0*/  @!P2 IMAD.WIDE R6, R200, 0x2, R6 ;  /* 0x00000002c806a825 */ /* 0x000fe200078e0206 */
[-C--:B------:R-:W-:Y:S02]  /*7000*/  @!P3 IADD3 R32, P0, R0, R9.reuse, RZ ;  /* 0x000000090020b210 */ /* 0x080fe40007f1e0ff */
[----:B----4-:R-:W-:Y:S02]  /*7010*/  @!P3 IADD3 R4, P1, R14, R9, RZ ;  /* 0x000000090e04b210 */ /* 0x010fe40007f3e0ff */
[----:B------:R0:W5:Y:S01]  /*7020*/  @!P2 LD.E.64 R10, desc[UR40][R6.64] ;  /* 0x00000028060aa980 */ /* 0x000162000c101b00 */
[----:B--2---:R-:W-:Y:S01]  /*7030*/  @!P3 SHF.L.U64.HI R8, R211, 0x1, R15 ;  /* 0x00000001d308b819 */ /* 0x004fe2000001020f */
[----:B------:R-:W-:-:S04]  /*7040*/  IMAD.MOV.U32 R15, RZ, RZ, R5 ;  /* 0x000000ffff0f7224 */ /* 0x000fc800078e0005 */
[--C-:B------:R-:W-:Y:S02]  /*7050*/  @!P3 IMAD.X R33, R3, 0x1, R8.reuse, P0 ;  /* 0x000000010321b824 */ /* 0x100fe400000e0608 */
[----:B------:R-:W-:Y:S01]  /*7060*/  @!P3 IMAD.X R5, R5, 0x1, R8, P1 ;  /* 0x000000010505b824 */ /* 0x000fe200008e0608 */
[----:B------:R-:W-:Y:S01]  /*7070*/  CS2R R8, SRZ ;  /* 0x0000000000087805 */ /* 0x000fe2000001ff00 */
[----:B------:R-:W-:Y:S01]  /*7080*/  @!P2 IMAD.WIDE R14, R200, 0x2, R14 ;  /* 0x00000002c80ea825 */ /* 0x000fe200078e020e */
[----:B------:R0:W5:Y:S04]  /*7090*/  @!P3 LD.E.64 R26, desc[UR40][R32.64] ;  /* 0x00000028201ab980 */ /* 0x000168000c101b00 */
[----:B------:R0:W5:Y:S04]  /*70a0*/  @!P2 LD.E.64 R12, desc[UR40][R14.64] ;  /* 0x000000280e0ca980 */ /* 0x000168000c101b00 */
[----:B------:R0:W5:Y:S02]  /*70b0*/  @!P3 LD.E.64 R8, desc[UR40][R4.64] ;  /* 0x000000280408b980 */ /* 0x000164000c101b00 */
.L_x_14892:
[----:B------:R-:W-:Y:S05]  /*70c0*/  BSYNC B1 ;  /* 0x0000000000017941 */ /* 0x000fea0003800000 */
.L_x_14891:
[----:B0-----:R-:W4:Y:S01]  /*70d0*/  S2R R7, SR_TID.X ;  /* 0x0000000000077919 */ /* 0x001f220000002100 */
[----:B------:R-:W0:Y:S01]  /*70e0*/  SYNCS.PHASECHK.TRANS64.TRYWAIT P0, [R19+URZ+0x32400], R34 ;  /* 0x03240022130075a7 */ /* 0x000e22000800017f */
[----:B------:R-:W-:Y:S01]  /*70f0*/  LOP3.LUT R3, R36, 0x1c0, RZ, 0xc0, !PT ;  /* 0x000001c024037812 */ /* 0x000fe200078ec0ff */
[----:B-----5:R-:W-:Y:S01]  /*7100*/  IMAD.MOV.U32 R4, RZ, RZ, R26 ;  /* 0x000000ffff047224 */ /* 0x020fe200078e001a */
        /* <DEDUP_REMOVED lines=18> */
[----:B------:R-:W-:Y:S01]  /*7230*/  IMAD.MOV.U32 R5, RZ, RZ, R13 ;  /* 0x000000ffff057224 */ /* 0x000fe200078e000d */
[----:B------:R-:W-:Y:S02]  /*7240*/  LOP3.LUT P2, RZ, R47, 0x4, RZ, 0xc0, !PT ;  /* 0x000000042fff7812 */ /* 0x000fe4000784c0ff */
[----:B------:R-:W-:Y:S01]  /*7250*/  ISETP.GE.AND P1, PT, R22, R41, PT ;  /* 0x000000291600720c */ /* 0x000fe20003f26270 */
[----:B----4-:R-:W-:-:S05]  /*7260*/  VIADD R14, R7, 0xffffff80 ;  /* 0xffffff80070e7836 */ /* 0x010fca0000000000 */
[----:B------:R-:W-:-:S04]  /*7270*/  SHF.R.S32.HI R7, RZ, 0x1f, R14 ;  /* 0x0000001fff077819 */ /* 0x000fc8000001140e */
[----:B------:R-:W-:-:S04]  /*7280*/  LEA.HI R7, R7, R14, RZ, 0x5 ;  /* 0x0000000e07077211 */ /* 0x000fc800078f28ff */
[----:B------:R-:W-:-:S05]  /*7290*/  SHF.R.S32.HI R7, RZ, 0x5, R7 ;  /* 0x00000005ff077819 */ /* 0x000fca0000011407 */
[----:B------:R-:W-:-:S04]  /*72a0*/  IMAD R0, R7, 0x200, R0 ;  /* 0x0000020007007824 */ /* 0x000fc800078e0200 */
[----:B------:R-:W-:-:S04]  /*72b0*/  IMAD R3, R0, 0x2, R19 ;  /* 0x0000000200037824 */ /* 0x000fc800078e0213 */
[C---:B------:R-:W-:Y:S02]  /*72c0*/  VIADD R4, R3.reuse, 0x18400 ;  /* 0x0001840003047836 */ /* 0x040fe40000000000 */
[----:B------:R-:W-:Y:S01]  /*72d0*/  VIADD R0, R3, 0x18440 ;  /* 0x0001844003007836 */ /* 0x000fe20000000000 */
[----:B0-----:R-:W-:Y:S06]  /*72e0*/  @!P0 BRA `(.L_x_14894) ;  /* 0x0000018000ec8947 */ /* 0x001fec0003800000 */
.L_x_15151:
[----:B------:R-:W-:Y:S05]  /*72f0*/  BSYNC B1 ;  /* 0x0000000000017941 */ /* 0x000fea0003800000 */
.L_x_14893:
        /* <DEDUP_REMOVED lines=11> */
[----:B0-----:R-:W-:Y:S02]  /*73b0*/  SHF.R.U32.HI R34, RZ, 0x10, R31 ;  /* 0x00000010ff227819 */ /* 0x001fe4000001161f */
[----:B------:R-:W-:Y:S02]  /*73c0*/  SHF.R.U32.HI R28, RZ, 0x10, R29 ;  /* 0x00000010ff1c7819 */ /* 0x000fe4000001161d */
[----:B------:R-:W-:Y:S02]  /*73d0*/  SHF.R.U64 R33, R30, 0x10, R31 ;  /* 0x000000101e217819 */ /* 0x000fe4000000121f */
[----:B------:R-:W-:Y:S02]  /*73e0*/  PRMT R34, R43, 0x5432, R34 ;  /* 0x000054322b227816 */ /* 0x000fe40000000022 */
[----:B------:R-:W-:-:S02]  /*73f0*/  PRMT R31, R39, 0x5432, R28 ;  /* 0x00005432271f7816 */ /* 0x000fc4000000001c */
[----:B------:R-:W-:Y:S01]  /*7400*/  PRMT R30, R37, 0x5432, R14 ;  /* 0x00005432251e7816 */ /* 0x000fe2000000000e */
[C---:B------:R-:W-:Y:S01]  /*7410*/  IMAD.U32 R35, R34.reuse, 0x10000, RZ ;  /* 0x0001000022237824 */ /* 0x040fe200078e00ff */
[----:B------:R-:W-:Y:S01]  /*7420*/  LOP3.LUT R34, R34, 0xffff0000, RZ, 0xc0, !PT ;  /* 0xffff000022227812 */ /* 0x000fe200078ec0ff */
[----:B------:R-:W-:Y:S01]  /*7430*/  IMAD.U32 R32, R31, 0x10000, RZ ;  /* 0x000100001f207824 */ /* 0x000fe200078e00ff */
        /* <DEDUP_REMOVED lines=35> */
.L_x_14898:
[----:B------:R-:W-:Y:S05]  /*7670*/  BSYNC B2 ;  /* 0x0000000000027941 */ /* 0x000fea0003800000 */
.L_x_14897:
        /* <DEDUP_REMOVED lines=47> */
.L_x_14896:
[----:B------:R-:W-:Y:S05]  /*7970*/  BSYNC B1 ;  /* 0x0000000000017941 */ /* 0x000fea0003800000 */
.L_x_14895:
        /* <DEDUP_REMOVED lines=54> */
.L_x_14901:
[----:B------:R-:W-:Y:S05]  /*7ce0*/  BSYNC B1 ;  /* 0x0000000000017941 */ /* 0x000fea0003800000 */
.L_x_14900:
        /* <DEDUP_REMOVED lines=48> */
.L_x_14886:
[----:B------:R-:W0:Y:S01]  /*7ff0*/  S2R R0, SR_TID.X ;  /* 0x0000000000007919 */ /* 0x000e220000002100 */
[----:B------:R-:W1:Y:S01]  /*8000*/  LDC R6, c[0x0][0x448] ;  /* 0x00011200ff067b82 */ /* 0x000e620000000800 */
[----:B------:R-:W-:Y:S01]  /*8010*/  ULDC.64 UR4, c[0x0][0x3f8] ;  /* 0x0000fe0000047ab9 */ /* 0x000fe20000000a00 */
[----:B------:R-:W-:Y:S01]  /*8020*/  ULDC.64 UR6, c[0x0][0x408] ;  /* 0x0001020000067ab9 */ /* 0x000fe20000000a00 */
[----:B------:R-:W-:Y:S02]  /*8030*/  IMAD.MOV.U32 R28, RZ, RZ, R24 ;  /* 0x000000ffff1c7224 */ /* 0x000fe400078e0018 */
[----:B------:R-:W-:Y:S02]  /*8040*/  IMAD.MOV.U32 R20, RZ, RZ, R30 ;  /* 0x000000ffff147224 */ /* 0x000fe400078e001e */
[----:B------:R-:W-:Y:S01]  /*8050*/  IMAD.MOV.U32 R21, RZ, RZ, R27 ;  /* 0x000000ffff157224 */ /* 0x000fe200078e001b */
[----:B-1----:R-:W-:Y:S01]  /*8060*/  ISETP.NE.AND P0, PT, R6, 0x1, PT ;  /* 0x000000010600780c */ /* 0x002fe20003f05270 */
[----:B0-----:R-:W-:-:S05]  /*8070*/  VIADD R0, R0, 0xffffff80 ;  /* 0xffffff8000007836 */ /* 0x001fca0000000000 */
[----:B------:R-:W-:-:S07]  /*8080*/  SHF.R.S32.HI R3, RZ, 0x1f, R0 ;  /* 0x0000001fff037819 */ /* 0x000fce0000011400 */
[----:B------:R-:W0:Y:S01]  /*8090*/  @P0 LDC R5, c[0x0][0x450] ;  /* 0x00011400ff050b82 */ /* 0x000e220000000800 */
[----:B------:R-:W-:-:S04]  /*80a0*/  LEA.HI R3, R3, R0, RZ, 0x2 ;  /* 0x0000000003037211 */ /* 0x000fc800078f10ff */
[----:B------:R-:W-:-:S05]  /*80b0*/  LOP3.LUT R3, R3, 0xfffffffc, RZ, 0xc0, !PT ;  /* 0xfffffffc03037812 */ /* 0x000fca00078ec0ff */
[----:B------:R-:W-:Y:S02]  /*80c0*/  IMAD.IADD R3, R0, 0x1, -R3 ;  /* 0x0000000100037824 */ /* 0x000fe400078e0a03 */
[----:B------:R-:W1:Y:S02]  /*80d0*/  @P0 LDC R0, c[0x0][0x44c] ;  /* 0x00011300ff000b82 */ /* 0x000e640000000800 */
[----:B------:R-:W-:-:S04]  /*80e0*/  IMAD R3, R3, 0x40, R41 ;  /* 0x0000004003037824 */ /* 0x000fc800078e0229 */
[----:B-1----:R-:W-:-:S05]  /*80f0*/  @P0 IMAD.HI.U32 R0, R3, R0, RZ ;  /* 0x0000000003000227 */ /* 0x002fca00078e00ff */
[----:B0-----:R-:W-:-:S04]  /*8100*/  @P0 SHF.R.U32.HI R3, RZ, R5, R0 ;  /* 0x00000005ff030219 */ /* 0x001fc80000011600 */
        /* <DEDUP_REMOVED lines=17> */
[----:B------:R-:W2:Y:S01]  /*8220*/  LDL R11, [R1+0x30] ;  /* 0x00003000010b7983 */ /* 0x000ea20000100800 */
[----:B------:R-:W0:Y:S03]  /*8230*/  LDC R35, c[0x0][0x3f4] ;  /* 0x0000fd00ff237b82 */ /* 0x000e260000000800 */
[----:B------:R-:W1:Y:S04]  /*8240*/  SHFL.IDX PT, R3, R10, RZ, 0x1c1f ;  /* 0x001c1fff0a037589 */ /* 0x000e6800000e0000 */
[----:B------:R-:W3:Y:S04]  /*8250*/  SHFL.IDX PT, R0, R28, RZ, 0x1c1f ;  /* 0x001c1fff1c007589 */ /* 0x000ee800000e0000 */
[----:B------:R-:W4:Y:S04]  /*8260*/  SHFL.IDX PT, R14, R29, RZ, 0x1c1f ;  /* 0x001c1fff1d0e7589 */ /* 0x000f2800000e0000 */
[----:B------:R-:W5:Y:S01]  /*8270*/  SHFL.IDX PT, R8, R20, RZ, 0x1c1f ;  /* 0x001c1fff14087589 */ /* 0x000f6200000e0000 */
[----:B0-----:R-:W-:Y:S01]  /*8280*/  ISETP.GE.AND P0, PT, R16, R35, PT ;  /* 0x000000231000720c */ /* 0x001fe20003f06270 */
[----:B--2---:R-:W-:-:S05]  /*8290*/  IMAD R30, R11, R6, RZ ;  /* 0x000000060b1e7224 */ /* 0x004fca00078e02ff */
[----:B------:R-:W-:-:S13]  /*82a0*/  ISETP.GE.OR P1, PT, R41, R30, P0 ;  /* 0x0000001e2900720c */ /* 0x000fda0000726670 */
[C---:B------:R-:W-:Y:S01]  /*82b0*/  @!P1 IMAD.SHL.U32 R9, R16.reuse, 0x2, RZ ;  /* 0x0000000210099824 */ /* 0x040fe200078e00ff */
[----:B------:R-:W-:-:S04]  /*82c0*/  @!P1 SHF.L.U64.HI R21, R16, 0x1, R17 ;  /* 0x0000000110159819 */ /* 0x000fc80000010211 */
[----:B-1----:R-:W-:-:S05]  /*82d0*/  @!P1 IADD3 R4, P2, R3, R9, RZ ;  /* 0x0000000903049210 */ /* 0x002fca0007f5e0ff */
[----:B---3--:R-:W-:-:S06]  /*82e0*/  @!P1 IMAD.X R5, R0, 0x1, R21, P2 ;  /* 0x0000000100059824 */ /* 0x008fcc00010e0615 */
[----:B------:R-:W2:Y:S01]  /*82f0*/  @!P1 LD.E.128 R4, desc[UR40][R4.64] ;  /* 0x0000002804049980 */ /* 0x000ea2000c101d00 */
[----:B----4-:R-:W-:-:S05]  /*8300*/  @!P1 IADD3 R14, P2, R14, R9, RZ ;  /* 0x000000090e0e9210 */ /* 0x010fca0007f5e0ff */
[----:B-----5:R-:W-:-:S04]  /*8310*/  @!P1 IMAD.X R3, R8, 0x1, R21, P2 ;  /* 0x0000000108039824 */ /* 0x020fc800010e0615 */
[----:B------:R-:W-:-:S05]  /*8320*/  @!P1 IMAD.MOV.U32 R15, RZ, RZ, R3 ;  /* 0x000000ffff0f9224 */ /* 0x000fca00078e0003 */
[----:B------:R-:W3:Y:S01]  /*8330*/  @!P1 LD.E.128 R24, desc[UR40][R14.64] ;  /* 0x000000280e189980 */ /* 0x000ee2000c101d00 */
[----:B------:R-:W-:Y:S02]  /*8340*/  CS2R R38, SRZ ;  /* 0x0000000000267805 */ /* 0x000fe4000001ff00 */
[----:B------:R-:W-:Y:S01]  /*8350*/  CS2R R36, SRZ ;  /* 0x0000000000247805 */ /* 0x000fe2000001ff00 */
[----:B------:R-:W0:Y:S04]  /*8360*/  SHFL.IDX PT, R21, R29, 0x1, 0x1c1f ;  /* 0x003c1f001d157f89 */ /* 0x000e2800000e0000 */
[----:B------:R-:W1:Y:S01]  /*8370*/  SHFL.IDX PT, R20, R20, 0x1, 0x1c1f ;  /* 0x003c1f0014147f89 */ /* 0x000e6200000e0000 */
[----:B--2---:R-:W-:Y:S02]  /*8380*/  @!P1 IMAD.MOV.U32 R38, RZ, RZ, R4 ;  /* 0x000000ffff269224 */ /* 0x004fe400078e0004 */
[----:B------:R-:W-:Y:S01]  /*8390*/  @!P1 IMAD.MOV.U32 R39, RZ, RZ, R5 ;  /* 0x000000ffff279224 */ /* 0x000fe200078e0005 */
[----:B------:R-:W-:Y:S01]  /*83a0*/  CS2R R4, SRZ ;  /* 0x0000000000047805 */ /* 0x000fe2000001ff00 */
[----:B------:R-:W-:-:S02]  /*83b0*/  IMAD.MOV.U32 R0, RZ, RZ, R38 ;  /* 0x000000ffff007224 */ /* 0x000fc400078e0026 */
[----:B------:R-:W-:Y:S02]  /*83c0*/  @!P1 IMAD.MOV.U32 R36, RZ, RZ, R6 ;  /* 0x000000ffff249224 */ /* 0x000fe400078e0006 */
[----:B------:R-:W-:Y:S01]  /*83d0*/  @!P1 IMAD.MOV.U32 R37, RZ, RZ, R7 ;  /* 0x000000ffff259224 */ /* 0x000fe200078e0007 */
[----:B------:R-:W-:Y:S01]  /*83e0*/  PRMT R40, R40, 0x5410, R0 ;  /* 0x0000541028287816 */ /* 0x000fe20000000000 */
[----:B------:R-:W-:Y:S01]  /*83f0*/  IMAD.MOV.U32 R3, RZ, RZ, R39 ;  /* 0x000000ffff037224 */ /* 0x000fe200078e0027 */
[----:B------:R-:W2:Y:S01]  /*8400*/  SHFL.IDX PT, R0, R28, 0x1, 0x1c1f ;  /* 0x003c1f001c007f89 */ /* 0x000ea200000e0000 */
[----:B------:R-:W-:Y:S01]  /*8410*/  CS2R R6, SRZ ;  /* 0x0000000000067805 */ /* 0x000fe2000001ff00 */
[----:B------:R-:W-:Y:S02]  /*8420*/  IMAD.MOV.U32 R8, RZ, RZ, R36 ;  /* 0x000000ffff087224 */ /* 0x000fe400078e0024 */
[----:B------:R-:W-:Y:S01]  /*8430*/  IMAD.MOV.U32 R9, RZ, RZ, R37 ;  /* 0x000000ffff097224 */ /* 0x000fe200078e0025 */
[----:B------:R-:W-:Y:S01]  /*8440*/  PRMT R45, R45, 0x5410, R3 ;  /* 0x000054102d2d7816 */ /* 0x000fe20000000003 */
[----:B---3--:R-:W-:Y:S01]  /*8450*/  @!P1 IMAD.MOV.U32 R6, RZ, RZ, R24 ;  /* 0x000000ffff069224 */ /* 0x008fe200078e0018 */
[----:B------:R-:W-:Y:S01]  /*8460*/  PRMT R32, R8, 0x7610, R32 ;  /* 0x0000761008207816 */ /* 0x000fe20000000020 */
[----:B------:R-:W-:Y:S01]  /*8470*/  @!P1 IMAD.MOV.U32 R7, RZ, RZ, R25 ;  /* 0x000000ffff079224 */ /* 0x000fe200078e0019 */
[----:B------:R-:W-:Y:S01]  /*8480*/  PRMT R33, R9, 0x7610, R33 ;  /* 0x0000761009217816 */ /* 0x000fe20000000021 */
[----:B------:R-:W-:Y:S01]  /*8490*/  @!P1 IMAD.MOV.U32 R4, RZ, RZ, R26 ;  /* 0x000000ffff049224 */ /* 0x000fe200078e001a */
[----:B------:R3:W4:Y:S01]  /*84a0*/  SHFL.IDX PT, R3, R10, 0x1, 0x1c1f ;  /* 0x003c1f000a037f89 */ /* 0x00072200000e0000 */
[----:B------:R-:W-:-:S02]  /*84b0*/  @!P1 IMAD.MOV.U32 R5, RZ, RZ, R27 ;  /* 0x000000ffff059224 */ /* 0x000fc400078e001b */
[----:B------:R-:W-:Y:S02]  /*84c0*/  IMAD.MOV.U32 R8, RZ, RZ, R6 ;  /* 0x000000ffff087224 */ /* 0x000fe400078e0006 */
[----:B------:R-:W-:Y:S02]  /*84d0*/  IMAD.MOV.U32 R9, RZ, RZ, R7 ;  /* 0x000000ffff097224 */ /* 0x000fe400078e0007 */
[----:B------:R-:W-:Y:S01]  /*84e0*/  IMAD.MOV.U32 R11, RZ, RZ, R5 ;  /* 0x000000ffff0b7224 */ /* 0x000fe200078e0005 */
[----:B------:R-:W-:Y:S01]  /*84f0*/  PRMT R40, R8, 0x7610, R40 ;  /* 0x0000761008287816 */ /* 0x000fe20000000028 */
[----:B---3--:R-:W-:Y:S01]  /*8500*/  IMAD.MOV.U32 R10, RZ, RZ, R4 ;  /* 0x000000ffff0a7224 */ /* 0x008fe200078e0004 */
[----:B------:R-:W-:Y:S02]  /*8510*/  PRMT R32, R32, 0x5410, R9 ;  /* 0x0000541020207816 */ /* 0x000fe40000000009 */
[----:B------:R-:W-:Y:S02]  /*8520*/  CS2R R8, SRZ ;  /* 0x0000000000087805 */ /* 0x000fe4000001ff00 */
[----:B------:R-:W-:-:S02]  /*8530*/  PRMT R33, R33, 0x5410, R11 ;  /* 0x0000541021217816 */ /* 0x000fc4000000000b */
[----:B012---:R-:W-:-:S07]  /*8540*/  PRMT R45, R10, 0x7610, R45 ;  /* 0x000076100a2d7816 */ /* 0x007fce000000002d */
.L_x_15161:
        /* <DEDUP_REMOVED lines=23> */
[----:B------:R-:W5:Y:S02]  /*86c0*/  LD.E.128 R8, desc[UR40][R8.64] ;  /* 0x0000002808087980 */ /* 0x000f64000c101d00 */
.L_x_14904:
[----:B------:R-:W-:Y:S05]  /*86d0*/  BSYNC B1 ;  /* 0x0000000000017941 */ /* 0x000fea0003800000 */
.L_x_14903:
[----:B------:R-:W4:Y:S01]  /*86e0*/  LDL R0, [R1+0x50] ;  /* 0x0000500001007983 */ /* 0x000f220000100800 */
[----:B------:R-:W0:Y:S01]  /*86f0*/  SYNCS.PHASECHK.TRANS64.TRYWAIT P1, [R19+URZ+0x32400], R24 ;  /* 0x03240018130075a7 */ /* 0x000e22000802017f */
[----:B------:R-:W-:Y:S01]  /*8700*/  VIADD R21, R22, 0x40 ;  /* 0x0000004016157836 */ /* 0x000fe20000000000 */
[----:B------:R-:W-:Y:S01]  /*8710*/  BSSY B1, `(.L_x_14905) ;  /* 0x0000011000017945 */ /* 0x000fe20003800000 */
[----:B-----5:R-:W-:Y:S02]  /*8720*/  IMAD.MOV.U32 R20, RZ, RZ, R9 ;  /* 0x000000ffff147224 */ /* 0x020fe400078e0009 */
[----:B------:R-:W-:Y:S02]  /*8730*/  IMAD.MOV.U32 R54, RZ, RZ, R14 ;  /* 0x000000ffff367224 */ /* 0x000fe400078e000e */
[----:B------:R-:W-:Y:S01]  /*8740*/  IMAD.MOV.U32 R55, RZ, RZ, R15 ;  /* 0x000000ffff377224 */ /* 0x000fe200078e000f */
[----:B----4-:R-:W-:Y:S01]  /*8750*/  VIADDMNMX R3, R30, -R0, 0x80, PT ;  /* 0x000000801e037446 */ /* 0x010fe20003800900 */
[----:B------:R-:W-:-:S03]  /*8760*/  IMAD.MOV.U32 R0, RZ, RZ, R8 ;  /* 0x000000ffff007224 */ /* 0x000fc600078e0008 */
[-C--:B------:R-:W-:Y:S02]  /*8770*/  ISETP.GE.OR P2, PT, R22, R3.reuse, P0 ;  /* 0x000000031600720c */ /* 0x080fe40000746670 */
[----:B------:R-:W-:Y:S01]  /*8780*/  ISETP.GE.OR P0, PT, R21, R3, P0 ;  /* 0x000000031500720c */ /* 0x000fe20000706670 */
[----:B------:R-:W-:Y:S01]  /*8790*/  IMAD.MOV.U32 R3, RZ, RZ, R11 ;  /* 0x000000ffff037224 */ /* 0x000fe200078e000b */
[----:B------:R-:W-:Y:S01]  /*87a0*/  PRMT R50, R20, 0x5410, R0 ;  /* 0x0000541014327816 */ /* 0x000fe20000000000 */
[----:B------:R-:W-:Y:S02]  /*87b0*/  IMAD.MOV.U32 R0, RZ, RZ, R10 ;  /* 0x000000ffff007224 */ /* 0x000fe400078e000a */
[----:B------:R-:W-:Y:S02]  /*87c0*/  IMAD.MOV.U32 R20, RZ, RZ, R12 ;  /* 0x000000ffff147224 */ /* 0x000fe400078e000c */
[----:B------:R-:W-:Y:S01]  /*87d0*/  IMAD.MOV.U32 R21, RZ, RZ, R13 ;  /* 0x000000ffff157224 */ /* 0x000fe200078e000d */
[----:B------:R-:W-:-:S02]  /*87e0*/  PRMT R51, R0, 0x5410, R3 ;  /* 0x0000541000337816 */ /* 0x000fc40000000003 */
[----:B------:R-:W-:Y:S02]  /*87f0*/  PRMT R52, R20, 0x7610, R52 ;  /* 0x0000761014347816 */ /* 0x000fe40000000034 */
[----:B------:R-:W-:Y:S01]  /*8800*/  PRMT R53, R21, 0x7610, R53 ;  /* 0x0000761015357816 */ /* 0x000fe20000000035 */
[----:B0-----:R-:W-:Y:S06]  /*8810*/  @!P1 BRA `(.L_x_14906) ;  /* 0x0000017400289947 */ /* 0x001fec0003800000 */
.L_x_15162:
[----:B------:R-:W-:Y:S05]  /*8820*/  BSYNC B1 ;  /* 0x0000000000017941 */ /* 0x000fea0003800000 */
.L_x_14905:
[----:B------:R-:W-:Y:S04]  /*8830*/  BSSY B1, `(.L_x_14907) ;  /* 0x0000070000017945 */ /* 0x000fe80003800000 */
[----:B------:R-:W-:Y:S05]  /*8840*/  @P2 BRA `(.L_x_14908) ;  /* 0x0000000400b82947 */ /* 0x000fea0003800000 */
[----:B------:R-:W2:Y:S01]  /*8850*/  LDL R0, [R1+0x90] ;  /* 0x0000900001007983 */ /* 0x000ea20000100800 */
[----:B------:R-:W-:Y:S02]  /*8860*/  SHF.R.U64 R34, R38, 0x10, R39 ;  /* 0x0000001026227819 */ /* 0x000fe40000001227 */
[----:B------:R-:W-:Y:S01]  /*8870*/  SHF.R.U32.HI R38, RZ, 0x10, R37 ;  /* 0x00000010ff267819 */ /* 0x000fe20000011625 */
[----:B------:R-:W1:Y:S01]  /*8880*/  S2R R3, SR_TID.X ;  /* 0x0000000000037919 */ /* 0x000e620000002100 */
[----:B------:R-:W-:Y:S02]  /*8890*/  SHF.R.U32.HI R44, RZ, 0x10, R5 ;  /* 0x00000010ff2c7819 */ /* 0x000fe40000011605 */
[----:B------:R-:W-:Y:S02]  /*88a0*/  PRMT R34, R40, 0x5432, R34 ;  /* 0x0000543228227816 */ /* 0x000fe40000000022 */
[----:B------:R-:W-:Y:S02]  /*88b0*/  SHF.R.U32.HI R42, RZ, 0x10, R7 ;  /* 0x00000010ff2a7819 */ /* 0x000fe40000011607 */
[----:B------:R-:W-:-:S02]  /*88c0*/  SHF.R.U64 R43, R4, 0x10, R5 ;  /* 0x00000010042b7819 */ /* 0x000fc40000001205 */
[C---:B------:R-:W-:Y:S02]  /*88d0*/  PRMT R38, R33.reuse, 0x5410, R38 ;  /* 0x0000541021267816 */ /* 0x040fe40000000026 */
[----:B------:R-:W-:Y:S01]  /*88e0*/  PRMT R44, R33, 0x5432, R44 ;  /* 0x00005432212c7816 */ /* 0x000fe2000000002c */
[----:B------:R-:W-:Y:S01]  /*88f0*/  IMAD.U32 R33, R34, 0x10000, RZ ;  /* 0x0001000022217824 */ /* 0x000fe200078e00ff */
[----:B------:R-:W-:Y:S02]  /*8900*/  PRMT R42, R32, 0x5432, R42 ;  /* 0x00005432202a7816 */ /* 0x000fe4000000002a */
[----:B------:R-:W-:Y:S02]  /*8910*/  PRMT R43, R45, 0x5410, R43 ;  /* 0x000054102d2b7816 */ /* 0x000fe4000000002b */
[----:B------:R-:W-:Y:S01]  /*8920*/  LOP3.LUT R34, R34, 0xffff0000, RZ, 0xc0, !PT ;  /* 0xffff000022227812 */ /* 0x000fe200078ec0ff */
[----:B-1----:R-:W-:-:S05]  /*8930*/  VIADD R3, R3, 0xffffff80 ;  /* 0xffffff8003037836 */ /* 0x002fca0000000000 */
[----:B------:R-:W-:-:S04]  /*8940*/  SHF.R.S32.HI R25, RZ, 0x1f, R3 ;  /* 0x0000001fff197819 */ /* 0x000fc80000011403 */
[----:B------:R-:W-:Y:S01]  /*8950*/  LEA.HI R25, R25, R3, RZ, 0x5 ;  /* 0x0000000319197211 */ /* 0x000fe200078f28ff */
[----:B------:R-:W-:-:S03]  /*8960*/  IMAD.IADD R3, R16, 0x1, R35 ;  /* 0x0000000110037824 */ /* 0x000fc600078e0223 */
[----:B------:R-:W-:Y:S01]  /*8970*/  SHF.R.S32.HI R25, RZ, 0x5, R25 ;  /* 0x00000005ff197819 */ /* 0x000fe20000011419 */
[----:B--2---:R-:W-:-:S05]  /*8980*/  IMAD.SHL.U32 R0, R0, 0x40, RZ ;  /* 0x0000004000007824 */ /* 0x004fca00078e00ff */
[----:B------:R-:W-:-:S04]  /*8990*/  LOP3.LUT R20, R0, 0x1c0, RZ, 0xc0, !PT ;  /* 0x000001c000147812 */ /* 0x000fc800078ec0ff */
[C---:B------:R-:W-:Y:S02]  /*89a0*/  LOP3.LUT R0, R20.reuse, 0x38, R16, 0xf8, !PT ;  /* 0x0000003814007812 */ /* 0x040fe400078ef810 */
[----:B------:R-:W-:Y:S02]  /*89b0*/  SHF.R.U32.HI R21, RZ, 0x3, R20 ;  /* 0x00000003ff157819 */ /* 0x000fe40000011614 */
[----:B------:R-:W-:Y:S02]  /*89c0*/  LOP3.LUT R3, R20, 0x38, R3, 0xf8, !PT ;  /* 0x0000003814037812 */ /* 0x000fe400078ef803 */
[-C--:B------:R-:W-:Y:S02]  /*89d0*/  LOP3.LUT R0, R0, R21.reuse, RZ, 0x3c, !PT ;  /* 0x0000001500007212 */ /* 0x080fe400078e3cff */
[----:B------:R-:W-:-:S03]  /*89e0*/  LOP3.LUT R3, R3, R21, RZ, 0x3c, !PT ;  /* 0x0000001503037212 */ /* 0x000fc600078e3cff */
[----:B------:R-:W-:-:S04]  /*89f0*/  IMAD R0, R25, 0x200, R0 ;  /* 0x0000020019007824 */ /* 0x000fc800078e0200 */
[----:B------:R-:W-:Y:S02]  /*8a00*/  IMAD R47, R0, 0x2, R19 ;  /* 0x00000002002f7824 */ /* 0x000fe400078e0213 */
[----:B------:R-:W-:Y:S01]  /*8a10*/  IMAD R0, R25, 0x200, R3 ;  /* 0x0000020019007824 */ /* 0x000fe200078e0203 */
[----:B------:R-:W-:Y:S02]  /*8a20*/  SHF.R.U64 R3, R36, 0x10, R37 ;  /* 0x0000001024037819 */ /* 0x000fe40000001225 */
[----:B0-----:R-:W0:Y:S01]  /*8a30*/  LDS.128 R24, [R47+0x18400] ;  /* 0x018400002f187984 */ /* 0x001e220000000c00 */
[----:B------:R-:W-:Y:S01]  /*8a40*/  IMAD R49, R0, 0x2, R19 ;  /* 0x0000000200317824 */ /* 0x000fe200078e0213 */
[----:B------:R-:W-:Y:S02]  /*8a50*/  SHF.R.U32.HI R0, RZ, 0x10, R39 ;  /* 0x00000010ff007819 */ /* 0x000fe40000011627 */
[----:B------:R-:W-:Y:S02]  /*8a60*/  SHF.R.U64 R39, R6, 0x10, R7 ;  /* 0x0000001006277819 */ /* 0x000fe40000001207 */
[----:B------:R-:W1:Y:S01]  /*8a70*/  LDS.128 R28, [R49+0x18400] ;  /* 0x01840000311c7984 */ /* 0x000e620000000c00 */
[----:B------:R-:W-:-:S02]  /*8a80*/  PRMT R36, R45, 0x5432, R0 ;  /* 0x000054322d247816 */ /* 0x000fc40000000000 */
[----:B------:R-:W-:Y:S02]  /*8a90*/  PRMT R39, R40, 0x5410, R39 ;  /* 0x0000541028277816 */ /* 0x000fe40000000027 */
[----:B------:R-:W-:Y:S02]  /*8aa0*/  PRMT R37, R32, 0x5410, R3 ;  /* 0x0000541020257816 */ /* 0x000fe40000000003 */
[C---:B------:R-:W-:Y:S01]  /*8ab0*/  LOP3.LUT R40, R39.reuse, 0xffff0000, RZ, 0xc0, !PT ;  /* 0xffff000027287812 */ /* 0x040fe200078ec0ff */
[----:B------:R-:W-:Y:S02]  /*8ac0*/  IMAD.U32 R41, R39, 0x10000, RZ ;  /* 0x0001000027297824 */ /* 0x000fe400078e00ff */
        /* <DEDUP_REMOVED lines=22> */
[----:B------:R-:W-:Y:S02]  /*8c30*/  IMAD.U32 R0, R36, 0x10000, RZ ;  /* 0x0001000024007824 */ /* 0x000fe400078e00ff */
[----:B------:R-:W-:Y:S01]  /*8c40*/  FMUL.FTZ R48, R21, R34 ;  /* 0x0000002215307220 */ /* 0x000fe20000410000 */
[----:B------:R-:W-:Y:S01]  /*8c50*/  FMUL.FTZ R33, R25, R20 ;  /* 0x0000001419217220 */ /* 0x000fe20000410000 */
[----:B------:R-:W-:Y:S01]  /*8c60*/  FFMA.FTZ R46, R3, R34, -R46 ;  /* 0x00000022032e7223 */ /* 0x000fe2000001082e */
[----:B------:R-:W-:Y:S01]  /*8c70*/  LOP3.LUT R21, R42, 0xffff0000, RZ, 0xc0, !PT ;  /* 0xffff00002a157812 */ /* 0x000fe200078ec0ff */
[----:B------:R-:W-:Y:S01]  /*8c80*/  FMUL.FTZ R25, R25, R0 ;  /* 0x0000000019197220 */ /* 0x000fe20000410000 */
        /* <DEDUP_REMOVED lines=11> */
[----:B------:R-:W-:Y:S02]  /*8d40*/  IMAD.U32 R3, R38, 0x10000, RZ ;  /* 0x0001000026037824 */ /* 0x000fe400078e00ff */
[----:B------:R-:W-:Y:S01]  /*8d50*/  FMUL.FTZ R27, R27, R0 ;  /* 0x000000001b1b7220 */ /* 0x000fe20000410000 */
[----:B------:R-:W-:Y:S01]  /*8d60*/  FFMA.FTZ R34, R24, R21, R41 ;  /* 0x0000001518227223 */ /* 0x000fe20000010029 */
[C---:B------:R-:W-:Y:S01]  /*8d70*/  FMUL.FTZ R24, R32.reuse, R20 ;  /* 0x0000001420187220 */ /* 0x040fe20000410000 */
[C---:B------:R-:W-:Y:S01]  /*8d80*/  FFMA.FTZ R36, R5.reuse, R0, -R36 ;  /* 0x0000000005247223 */ /* 0x040fe20000010824 */
[----:B------:R-:W-:Y:S01]  /*8d90*/  FFMA.FTZ R27, R5, R4, R27 ;  /* 0x00000004051b7223 */ /* 0x000fe2000001001b */
[-C--:B------:R-:W-:Y:S01]  /*8da0*/  FMUL.FTZ R32, R32, R3.reuse ;  /* 0x0000000320207220 */ /* 0x080fe20000410000 */
        /* <DEDUP_REMOVED lines=8> */
[----:B------:R-:W-:Y:S01]  /*8e30*/  F2FP.BF16.F32.PACK_AB R4, R46, R45 ;  /* 0x0000002d2e04723e */ /* 0x000fe200000010ff */
[----:B------:R-:W-:Y:S01]  /*8e40*/  FMUL.FTZ R29, R30, R5 ;  /* 0x000000051e1d7220 */ /* 0x000fe20000410000 */
[----:B------:R-:W-:Y:S01]  /*8e50*/  FFMA.FTZ R7, R6, R37, -R7 ;  /* 0x0000002506077223 */ /* 0x000fe20000010807 */
[----:B------:R-:W-:Y:S01]  /*8e60*/  FMUL.FTZ R30, R30, R3 ;  /* 0x000000031e1e7220 */ /* 0x000fe20000410000 */
        /* <DEDUP_REMOVED lines=10> */
[----:B------:R1:W-:Y:S04]  /*8f10*/  STS.128 [R47+0x18400], R4 ;  /* 0x018400042f007388 */ /* 0x0003e80000000c00 */
[----:B------:R1:W-:Y:S02]  /*8f20*/  STS.128 [R49+0x18400], R24 ;  /* 0x0184001831007388 */ /* 0x0003e40000000c00 */
.L_x_14908:
[----:B------:R-:W-:Y:S05]  /*8f30*/  BSYNC B1 ;  /* 0x0000000000017941 */ /* 0x000fea0003800000 */
.L_x_14907:
[----:B------:R-:W-:Y:S01]  /*8f40*/  PRMT R3, R55, 0x5410, R54 ;  /* 0x0000541037037816 */ /* 0x000fe20000000036 */
[----:B------:R-:W-:Y:S06]  /*8f50*/  @P0 BRA `(.L_x_14899) ;  /* 0x0000000400a80947 */ /* 0x000fec0003800000 */
[----:B-1----:R-:W2:Y:S01]  /*8f60*/  LDL R4, [R1+0x60] ;  /* 0x0000600001047983 */ /* 0x002ea20000100800 */
[C---:B------:R-:W-:Y:S02]  /*8f70*/  VIADD R5, R22.reuse, 0x40 ;  /* 0x0000004016057836 */ /* 0x040fe40000000000 */
[----:B------:R-:W-:Y:S01]  /*8f80*/  VIADD R6, R22, 0x40 ;  /* 0x0000004016067836 */ /* 0x000fe20000000000 */
[----:B------:R-:W3:Y:S01]  /*8f90*/  LDL R41, [R1+0x9c] ;  /* 0x00009c0001297983 */ /* 0x000ee20000100800 */
[----:B------:R-:W-:Y:S02]  /*8fa0*/  IMAD.SHL.U32 R5, R5, 0x40, RZ ;  /* 0x0000004005057824 */ /* 0x000fe400078e00ff */
[----:B------:R-:W-:Y:S02]  /*8fb0*/  IMAD.SHL.U32 R6, R6, 0x40, RZ ;  /* 0x0000004006067824 */ /* 0x000fe400078e00ff */
[----:B------:R-:W-:Y:S01]  /*8fc0*/  IMAD.IADD R0, R16, 0x1, R35 ;  /* 0x0000000110007824 */ /* 0x000fe200078e0223 */
[----:B------:R-:W-:-:S02]  /*8fd0*/  LOP3.LUT R5, R5, 0x1c0, RZ, 0xc0, !PT ;  /* 0x000001c005057812 */ /* 0x000fc400078ec0ff */
[----:B------:R-:W-:Y:S02]  /*8fe0*/  LOP3.LUT R6, R6, 0x1c0, RZ, 0xc0, !PT ;  /* 0x000001c006067812 */ /* 0x000fe400078ec0ff */
[----:B------:R-:W-:Y:S02]  /*8ff0*/  SHF.R.U32.HI R5, RZ, 0x3, R5 ;  /* 0x00000003ff057819 */ /* 0x000fe40000011605 */
[----:B------:R-:W-:-:S04]  /*9000*/  LOP3.LUT R0, R6, 0x38, R0, 0xf8, !PT ;  /* 0x0000003806007812 */ /* 0x000fc800078ef800 */
[----:B------:R-:W-:Y:S02]  /*9010*/  LOP3.LUT R0, R0, R5, RZ, 0x3c, !PT ;  /* 0x0000000500007212 */ /* 0x000fe400078e3cff */
[----:B------:R-:W-:Y:S02]  /*9020*/  SHF.R.U64 R21, R12, 0x10, R13 ;  /* 0x000000100c157819 */ /* 0x000fe4000000120d */
[--C-:B------:R-:W-:Y:S02]  /*9030*/  SHF.R.U64 R32, R8, 0x10, R9.reuse ;  /* 0x0000001008207819 */ /* 0x100fe40000001209 */
[----:B------:R-:W-:Y:S02]  /*9040*/  SHF.R.U32.HI R33, RZ, 0x10, R9 ;  /* 0x00000010ff217819 */ /* 0x000fe40000011609 */
[----:B------:R-:W-:Y:S02]  /*9050*/  PRMT R21, R52, 0x5410, R21 ;  /* 0x0000541034157816 */ /* 0x000fe40000000015 */
[----:B------:R-:W-:-:S02]  /*9060*/  PRMT R32, R50, 0x5432, R32 ;  /* 0x0000543232207816 */ /* 0x000fc40000000020 */
[----:B------:R-:W-:Y:S02]  /*9070*/  SHF.R.U32.HI R29, RZ, 0x10, R13 ;  /* 0x00000010ff1d7819 */ /* 0x000fe4000001160d */
[----:B------:R-:W-:Y:S02]  /*9080*/  PRMT R33, R50, 0x5410, R33 ;  /* 0x0000541032217816 */ /* 0x000fe40000000021 */
[--C-:B------:R-:W-:Y:S02]  /*9090*/  SHF.R.U32.HI R36, RZ, 0x10, R11.reuse ;  /* 0x00000010ff247819 */ /* 0x100fe4000001160b */
[----:B------:R-:W-:Y:S01]  /*90a0*/  SHF.R.U64 R35, R10, 0x10, R11 ;  /* 0x000000100a237819 */ /* 0x000fe2000000120b */
[----:B------:R-:W-:Y:S01]  /*90b0*/  IMAD.U32 R34, R32, 0x10000, RZ ;  /* 0x0001000020227824 */ /* 0x000fe200078e00ff */
[--C-:B------:R-:W-:Y:S01]  /*90c0*/  SHF.R.U64 R30, R14, 0x10, R15.reuse ;  /* 0x000000100e1e7819 */ /* 0x100fe2000000120f */
[----:B------:R-:W-:Y:S01]  /*90d0*/  IMAD.U32 R28, R21, 0x10000, RZ ;  /* 0x00010000151c7824 */ /* 0x000fe200078e00ff */
[----:B------:R-:W-:-:S02]  /*90e0*/  SHF.R.U32.HI R31, RZ, 0x10, R15 ;  /* 0x00000010ff1f7819 */ /* 0x000fc4000001160f */
[----:B------:R-:W-:Y:S02]  /*90f0*/  PRMT R29, R53, 0x5410, R29 ;  /* 0x00005410351d7816 */ /* 0x000fe4000000001d */
[----:B------:R-:W-:Y:S02]  /*9100*/  PRMT R36, R51, 0x5432, R36 ;  /* 0x0000543233247816 */ /* 0x000fe40000000024 */
[C---:B------:R-:W-:Y:S02]  /*9110*/  PRMT R30, R3.reuse, 0x5432, R30 ;  /* 0x00005432031e7816 */ /* 0x040fe4000000001e */
[----:B------:R-:W-:Y:S02]  /*9120*/  PRMT R31, R3, 0x5410, R31 ;  /* 0x00005410031f7816 */ /* 0x000fe4000000001f */
[----:B------:R-:W-:Y:S02]  /*9130*/  LOP3.LUT R21, R21, 0xffff0000, RZ, 0xc0, !PT ;  /* 0xffff000015157812 */ /* 0x000fe400078ec0ff */
[----:B------:R-:W-:Y:S01]  /*9140*/  PRMT R35, R51, 0x5410, R35 ;  /* 0x0000541033237816 */ /* 0x000fe20000000023 */
[----:B--2---:R-:W-:-:S04]  /*9150*/  IMAD.IADD R0, R4, 0x1, R0 ;  /* 0x0000000104007824 */ /* 0x004fc800078e0200 */
[----:B------:R-:W-:Y:S01]  /*9160*/  IMAD R0, R0, 0x2, R19 ;  /* 0x0000000200007824 */ /* 0x000fe200078e0213 */
[----:B---3--:R-:W-:Y:S04]  /*9170*/  LDS.128 R4, [R41+0x18400] ;  /* 0x0184000029047984 */ /* 0x008fe80000000c00 */
[----:B0-----:R-:W0:Y:S02]  /*9180*/  LDS.128 R24, [R0+0x18400] ;  /* 0x0184000000187984 */ /* 0x001e240000000c00 */
[C---:B0-----:R-:W-:Y:S01]  /*9190*/  IMAD.U32 R11, R24.reuse, 0x10000, RZ ;  /* 0x00010000180b7824 */ /* 0x041fe200078e00ff */
[----:B------:R-:W-:Y:S01]  /*91a0*/  LOP3.LUT R12, R24, 0xffff0000, RZ, 0xc0, !PT ;  /* 0xffff0000180c7812 */ /* 0x000fe200078ec0ff */
[C---:B------:R-:W-:Y:S01]  /*91b0*/  IMAD.U32 R13, R25.reuse, 0x10000, RZ ;  /* 0x00010000190d7824 */ /* 0x040fe200078e00ff */
[----:B------:R-:W-:Y:S01]  /*91c0*/  LOP3.LUT R24, R25, 0xffff0000, RZ, 0xc0, !PT ;  /* 0xffff000019187812 */ /* 0x000fe200078ec0ff */
[----:B------:R-:W-:Y:S01]  /*91d0*/  IMAD.U32 R25, R33, 0x10000, RZ ;  /* 0x0001000021197824 */ /* 0x000fe200078e00ff */
[C---:B------:R-:W-:Y:S01]  /*91e0*/  LOP3.LUT R15, R26.reuse, 0xffff0000, RZ, 0xc0, !PT ;  /* 0xffff00001a0f7812 */ /* 0x040fe200078ec0ff */
[----:B------:R-:W-:-:S02]  /*91f0*/  IMAD.U32 R14, R26, 0x10000, RZ ;  /* 0x000100001a0e7824 */ /* 0x000fc400078e00ff */
[C---:B------:R-:W-:Y:S01]  /*9200*/  FMUL.FTZ R38, R11.reuse, R34 ;  /* 0x000000220b267220 */ /* 0x040fe20000410000 */
[----:B------:R-:W-:Y:S01]  /*9210*/  FMUL.FTZ R40, R11, R28 ;  /* 0x0000001c0b287220 */ /* 0x000fe20000410000 */
[----:B------:R-:W-:Y:S01]  /*9220*/  IMAD.U32 R3, R4, 0x10000, RZ ;  /* 0x0001000004037824 */ /* 0x000fe200078e00ff */
[----:B------:R-:W-:Y:S01]  /*9230*/  LOP3.LUT R26, R27, 0xffff0000, RZ, 0xc0, !PT ;  /* 0xffff00001b1a7812 */ /* 0x000fe200078ec0ff */
[----:B------:R-:W-:Y:S02]  /*9240*/  IMAD.U32 R8, R5, 0x10000, RZ ;  /* 0x0001000005087824 */ /* 0x000fe400078e00ff */
[----:B------:R-:W-:Y:S01]  /*9250*/  FMUL.FTZ R37, R13, R25 ;  /* 0x000000190d257220 */ /* 0x000fe20000410000 */
[----:B------:R-:W-:Y:S02]  /*9260*/  IMAD.U32 R20, R27, 0x10000, RZ ;  /* 0x000100001b147824 */ /* 0x000fe400078e00ff */
[----:B------:R-:W-:Y:S02]  /*9270*/  IMAD.U32 R11, R29, 0x10000, RZ ;  /* 0x000100001d0b7824 */ /* 0x000fe400078e00ff */
[----:B------:R-:W-:-:S02]  /*9280*/  IMAD.U32 R27, R36, 0x10000, RZ ;  /* 0x00010000241b7824 */ /* 0x000fc400078e00ff */
[C---:B------:R-:W-:Y:S01]  /*9290*/  FFMA.FTZ R38, R3.reuse, R28, -R38 ;  /* 0x0000001c03267223 */ /* 0x040fe20000010826 */
[----:B------:R-:W-:Y:S01]  /*92a0*/  FFMA.FTZ R40, R3, R34, R40 ;  /* 0x0000002203287223 */ /* 0x000fe20000010028 */
[-C--:B------:R-:W-:Y:S01]  /*92b0*/  FMUL.FTZ R13, R13, R11.reuse ;  /* 0x0000000b0d0d7220 */ /* 0x080fe20000410000 */
[----:B------:R-:W-:Y:S01]  /*92c0*/  FFMA.FTZ R37, R8, R11, -R37 ;  /* 0x0000000b08257223 */ /* 0x000fe20000010825 */
[----:B------:R-:W-:Y:S02]  /*92d0*/  IMAD.U32 R10, R7, 0x10000, RZ ;  /* 0x00010000070a7824 */ /* 0x000fe400078e00ff */
[----:B------:R-:W-:Y:S01]  /*92e0*/  FMUL.FTZ R39, R20, R27 ;  /* 0x0000001b14277220 */ /* 0x000fe20000410000 */
[----:B------:R-:W-:Y:S01]  /*92f0*/  IMAD.U32 R3, R31, 0x10000, RZ ;  /* 0x000100001f037824 */ /* 0x000fe200078e00ff */
[----:B------:R-:W-:Y:S02]  /*9300*/  LOP3.LUT R11, R32, 0xffff0000, RZ, 0xc0, !PT ;  /* 0xffff0000200b7812 */ /* 0x000fe400078ec0ff */
[----:B------:R-:W-:Y:S01]  /*9310*/  LOP3.LUT R4, R4, 0xffff0000, RZ, 0xc0, !PT ;  /* 0xffff000004047812 */ /* 0x000fe200078ec0ff */
[-C--:B------:R-:W-:Y:S01]  /*9320*/  FMUL.FTZ R20, R20, R3.reuse ;  /* 0x0000000314147220 */ /* 0x080fe20000410000 */
[----:B------:R-:W-:Y:S01]  /*9330*/  FFMA.FTZ R39, R10, R3, -R39 ;  /* 0x000000030a277223 */ /* 0x000fe20000010827 */
[----:B------:R-:W-:Y:S01]  /*9340*/  FMUL.FTZ R3, R12, R11 ;  /* 0x0000000b0c037220 */ /* 0x000fe20000410000 */
[----:B------:R-:W-:Y:S01]  /*9350*/  FFMA.FTZ R25, R8, R25, R13 ;  /* 0x0000001908197223 */ /* 0x000fe2000001000d */
[----:B------:R-:W-:Y:S01]  /*9360*/  LOP3.LUT R33, R33, 0xffff0000, RZ, 0xc0, !PT ;  /* 0xffff000021217812 */ /* 0x000fe200078ec0ff */
[-C--:B------:R-:W-:Y:S01]  /*9370*/  FMUL.FTZ R13, R12, R21.reuse ;  /* 0x000000150c0d7220 */ /* 0x080fe20000410000 */
[----:B------:R-:W-:Y:S01]  /*9380*/  LOP3.LUT R29, R29, 0xffff0000, RZ, 0xc0, !PT ;  /* 0xffff00001d1d7812 */ /* 0x000fe200078ec0ff */
[----:B------:R-:W-:Y:S01]  /*9390*/  FFMA.FTZ R21, R4, R21, -R3 ;  /* 0x0000001504157223 */ /* 0x000fe20000010803 */
[----:B------:R-:W-:-:S02]  /*93a0*/  IMAD.U32 R8, R35, 0x10000, RZ ;  /* 0x0001000023087824 */ /* 0x000fc400078e00ff */
[----:B------:R-:W-:Y:S02]  /*93b0*/  IMAD.U32 R3, R30, 0x10000, RZ ;  /* 0x000100001e037824 */ /* 0x000fe400078e00ff */
[----:B------:R-:W-:Y:S01]  /*93c0*/  FFMA.FTZ R20, R10, R27, R20 ;  /* 0x0000001b0a147223 */ /* 0x000fe20000010014 */
[----:B------:R-:W-:Y:S01]  /*93d0*/  FFMA.FTZ R13, R4, R11, R13 ;  /* 0x0000000b040d7223 */ /* 0x000fe2000001000d */
[----:B------:R-:W-:Y:S01]  /*93e0*/  LOP3.LUT R5, R5, 0xffff0000, RZ, 0xc0, !PT ;  /* 0xffff000005057812 */ /* 0x000fe200078ec0ff */
[----:B------:R-:W-:Y:S01]  /*93f0*/  FMUL.FTZ R10, R24, R33 ;  /* 0x00000021180a7220 */ /* 0x000fe20000410000 */
[----:B------:R-:W-:Y:S01]  /*9400*/  FMUL.FTZ R4, R14, R8 ;  /* 0x000000080e047220 */ /* 0x000fe20000410000 */
[----:B------:R-:W-:Y:S02]  /*9410*/  IMAD.U32 R9, R6, 0x10000, RZ ;  /* 0x0001000006097824 */ /* 0x000fe400078e00ff */
[----:B------:R-:W-:Y:S01]  /*9420*/  FMUL.FTZ R24, R24, R29 ;  /* 0x0000001d18187220 */ /* 0x000fe20000410000 */
[----:B------:R-:W-:Y:S01]  /*9430*/  FMUL.FTZ R14, R14, R3 ;  /* 0x000000030e0e7220 */ /* 0x000fe20000410000 */
[----:B------:R-:W-:-:S02]  /*9440*/  LOP3.LUT R35, R35, 0xffff0000, RZ, 0xc0, !PT ;  /* 0xffff000023237812 */ /* 0x000fc400078ec0ff */
[----:B------:R-:W-:Y:S02]  /*9450*/  LOP3.LUT R36, R36, 0xffff0000, RZ, 0xc0, !PT ;  /* 0xffff000024247812 */ /* 0x000fe400078ec0ff */
[----:B------:R-:W-:Y:S02]  /*9460*/  LOP3.LUT R30, R30, 0xffff0000, RZ, 0xc0, !PT ;  /* 0xffff00001e1e7812 */ /* 0x000fe400078ec0ff */
[----:B------:R-:W-:Y:S01]  /*9470*/  LOP3.LUT R31, R31, 0xffff0000, RZ, 0xc0, !PT ;  /* 0xffff00001f1f7812 */ /* 0x000fe200078ec0ff */
[C---:B------:R-:W-:Y:S01]  /*9480*/  FFMA.FTZ R10, R5.reuse, R29, -R10 ;  /* 0x0000001d050a7223 */ /* 0x040fe2000001080a */
[----:B------:R-:W-:Y:S01]  /*9490*/  LOP3.LUT R6, R6, 0xffff0000, RZ, 0xc0, !PT ;  /* 0xffff000006067812 */ /* 0x000fe200078ec0ff */
[----:B------:R-:W-:Y:S01]  /*94a0*/  FFMA.FTZ R24, R5, R33, R24 ;  /* 0x0000002105187223 */ /* 0x000fe20000010018 */
[----:B------:R-:W-:Y:S01]  /*94b0*/  LOP3.LUT R7, R7, 0xffff0000, RZ, 0xc0, !PT ;  /* 0xffff000007077812 */ /* 0x000fe200078ec0ff */
[C---:B------:R-:W-:Y:S01]  /*94c0*/  FFMA.FTZ R14, R9.reuse, R8, R14 ;  /* 0x00000008090e7223 */ /* 0x040fe2000001000e */
[----:B------:R-:W-:Y:S01]  /*94d0*/  FFMA.FTZ R3, R9, R3, -R4 ;  /* 0x0000000309037223 */ /* 0x000fe20000010804 */
        /* <DEDUP_REMOVED lines=18> */
.L_x_14899:
[----:B------:R-:W-:Y:S05]  /*9600*/  BSYNC B0 ;  /* 0x0000000000007941 */ /* 0x000fea0003800000 */
.L_x_14885:
        /* <DEDUP_REMOVED lines=8> */
.L_x_14882:
[----:B0123--:R-:W0:Y:S01]  /*9690*/  S2R R0, SR_TID.X ;  /* 0x0000000000007919 */ /* 0x00fe220000002100 */
[----:B------:R-:W-:Y:S01]  /*96a0*/  ISETP.NE.AND P1, PT, R232, 0x3, PT ;  /* 0x00000003e800780c */ /* 0x000fe20003f25270 */
[----:B------:R-:W-:Y:S05]  /*96b0*/  WARPSYNC.ALL ;  /* 0x0000000000007948 */ /* 0x000fea0003800000 */
[----:B0-----:R-:W-:-:S05]  /*96c0*/  SHF.R.U32.HI R0, RZ, 0x7, R0 ;  /* 0x00000007ff007819 */ /* 0x001fca0000011600 */
[----:B------:R-:W-:-:S05]  /*96d0*/  VIADD R0, R0, 0x8 ;  /* 0x0000000800007836 */ /* 0x000fca0000000000 */
[----:B------:R0:W-:Y:S06]  /*96e0*/  BAR.SYNC.DEFER_BLOCKING R0, 0x100 ;  /* 0x000400000000751d */ /* 0x0001ec0000010000 */
[----:B------:R-:W-:Y:S05]  /*96f0*/  @!P1 BRA `(.L_x_14909) ;  /* 0x0000000000049947 */ /* 0x000fea0003800000 */
[----:B------:R-:W-:Y:S01]  /*9700*/  BPT.TRAP 0x1 ;  /* 0x000000040000795c */ /* 0x000fe20000300000 */
.L_x_14909:
[----:B------:R-:W-:Y:S01]  /*9710*/  IMAD R180, R2, 0x8, R19 ;  /* 0x0000000802b47824 */ /* 0x000fe200078e0213 */
[----:B------:R-:W-:-:S04]  /*9720*/  SHF.L.U32 R7, R23, 0x1f, RZ ;  /* 0x0000001f17077819 */ /* 0x000fc800000006ff */
[----:B------:R1:W2:Y:S01]  /*9730*/  SYNCS.PHASECHK.TRANS64.TRYWAIT P0, [R180+URZ+0x32430], R7 ;  /* 0x03243007b40075a7 */ /* 0x0002a2000800017f */
[----:B------:R-:W-:Y:S05]  /*9740*/  @!P1 BRA `(.L_x_14910) ;  /* 0x0000000000049947 */ /* 0x000fea0003800000 */
[----:B------:R-:W-:Y:S01]  /*9750*/  BPT.TRAP 0x1 ;  /* 0x000000040000795c */ /* 0x000fe20000300000 */
.L_x_14910:
[----:B------:R-:W-:-:S05]  /*9760*/  VIADD R3, R19, 0x1c400 ;  /* 0x0001c40013037836 */ /* 0x000fca0000000000 */
[----:B------:R-:W-:-:S04]  /*9770*/  SHF.R.U32.HI R3, RZ, 0x4, R3 ;  /* 0x00000004ff037819 */ /* 0x000fc80000011603 */
[----:B------:R-:W-:-:S04]  /*9780*/  LOP3.LUT R3, R3, 0x3fff, RZ, 0xc0, !PT ;  /* 0x00003fff03037812 */ /* 0x000fc800078ec0ff */
[----:B------:R-:W-:-:S05]  /*9790*/  LOP3.LUT R3, R3, 0x10000, RZ, 0xfc, !PT ;  /* 0x0001000003037812 */ /* 0x000fca00078efcff */
[----:B------:R3:W-:Y:S01]  /*97a0*/  STL [R1+0x44], R3 ;  /* 0x0000440301007387 */ /* 0x0007e20000100800 */
[----:B--2---:R-:W-:Y:S05]  /*97b0*/  @P0 BRA `(.L_x_14911) ;  /* 0x0000000000080947 */ /* 0x004fea0003800000 */
[----:B------:R-:W2:Y:S02]  /*97c0*/  SYNCS.PHASECHK.TRANS64.TRYWAIT P0, [R180+URZ+0x32430], R7 ;  /* 0x03243007b40075a7 */ /* 0x000ea4000800017f */
[----:B--2---:R-:W-:Y:S05]  /*97d0*/  @!P0 BRA `(.L_x_14912) ;  /* 0x00000164004c8947 */ /* 0x004fea0003800000 */
.L_x_14911:
[----:B---3--:R-:W3:Y:S01]  /*97e0*/  LDL R3, [R1+0x44] ;  /* 0x0000440001037983 */ /* 0x008ee20000100800 */
[----:B------:R-:W-:Y:S01]  /*97f0*/  IMAD.MOV.U32 R5, RZ, RZ, 0x40000040 ;  /* 0x40000040ff057424 */ /* 0x000fe200078e00ff */
[----:B------:R-:W-:Y:S05]  /*9800*/  WARPSYNC.ALL ;  /* 0x0000000000007948 */ /* 0x000fea0003800000 */
[C---:B------:R-:W-:Y:S01]  /*9810*/  R2UR UR4, R224.reuse ;  /* 0x00000000e00472ca */ /* 0x040fe200000e0000 */
[----:B-----5:R-:W-:Y:S01]  /*9820*/  WARPGROUP.ARRIVE ;  /* 0x00000000000079c5 */ /* 0x020fe20000000000 */
[----:B------:R-:W-:Y:S01]  /*9830*/  R2UR UR5, R225 ;  /* 0x00000000e10572ca */ /* 0x000fe200000e0000 */
[----:B------:R-:W-:Y:S01]  /*9840*/  VIADD R14, R224, 0x2 ;  /* 0x00000002e00e7836 */ /* 0x000fe20000000000 */
[----:B------:R-:W-:Y:S01]  /*9850*/  R2UR UR7, R5 ;  /* 0x00000000050772ca */ /* 0x000fe200000e0000 */
[----:B------:R-:W-:Y:S01]  /*9860*/  IMAD.MOV.U32 R15, RZ, RZ, 0x40000040 ;  /* 0x40000040ff0f7424 */ /* 0x000fe200078e00ff */
[----:B------:R-:W-:Y:S01]  /*9870*/  BSSY B0, `(.L_x_14913) ;  /* 0x000002a000007945 */ /* 0x000fe20003800000 */
[----:B------:R-:W-:-:S02]  /*9880*/  IMAD.MOV.U32 R9, RZ, RZ, 0x40000040 ;  /* 0x40000040ff097424 */ /* 0x000fc400078e00ff */
[C---:B------:R-:W-:Y:S01]  /*9890*/  VIADD R12, R224.reuse, 0x4 ;  /* 0x00000004e00c7836 */ /* 0x040fe20000000000 */
[----:B------:R4:W-:Y:S01]  /*98a0*/  STL.64 [R1+0x18], R14 ;  /* 0x0000180e01007387 */ /* 0x0009e20000100a00 */
[----:B------:R-:W-:Y:S02]  /*98b0*/  IMAD.MOV.U32 R13, RZ, RZ, 0x40000040 ;  /* 0x40000040ff0d7424 */ /* 0x000fe400078e00ff */
[----:B------:R-:W-:Y:S02]  /*98c0*/  VIADD R10, R224, 0x6 ;  /* 0x00000006e00a7836 */ /* 0x000fe40000000000 */
[----:B------:R-:W-:Y:S01]  /*98d0*/  IMAD.MOV.U32 R11, RZ, RZ, 0x40000040 ;  /* 0x40000040ff0b7424 */ /* 0x000fe200078e00ff */
[----:B------:R4:W-:Y:S01]  /*98e0*/  STL.64 [R1+0x10], R12 ;  /* 0x0000100c01007387 */ /* 0x0009e20000100a00 */
[----:B------:R-:W-:-:S03]  /*98f0*/  IMAD.MOV.U32 R5, RZ, RZ, 0x40000040 ;  /* 0x40000040ff057424 */ /* 0x000fc600078e00ff */
[----:B------:R4:W-:Y:S01]  /*9900*/  STL.64 [R1+0x8], R10 ;  /* 0x0000080a01007387 */ /* 0x0009e20000100a00 */
[----:B---3--:R-:W-:-:S04]  /*9910*/  IMAD R4, R2, 0x300, R3 ;  /* 0x0000030002047824 */ /* 0x008fc800078e0203 */
[C---:B------:R-:W-:Y:S01]  /*9920*/  VIADD R8, R4.reuse, 0x2 ;  /* 0x0000000204087836 */ /* 0x040fe20000000000 */
[----:B------:R-:W-:-:S13]  /*9930*/  R2UR UR6, R4 ;  /* 0x00000000040672ca */ /* 0x000fda00000e0000 */
        /* <DEDUP_REMOVED lines=22> */
[----:B------:R-:W-:Y:S01]  /*9aa0*/  SHF.L.U32 R4, R73, 0x1f, RZ ;  /* 0x0000001f49047819 */ /* 0x000fe200000006ff */
[----:B------:R-:W-:-:S02]  /*9ab0*/  WARPGROUP.DEPBAR.LE gsb0, 0x0 ;  /* 0x00008000000079c5 */ /* 0x000fc40000010000 */
[----:B------:R-:W-:-:S08]  /*9ac0*/  WARPGROUP.ARRIVE ;  /* 0x00000000000079c5 */ /* 0x000fd00000000000 */
[----:B------:R-:W-:Y:S03]  /*9ad0*/  HGMMA.64x96x16.F32.BF16 R24, gdesc[UR4], R24, gsb0 ;  /* 0x01600000041879f0 */ /* 0x000fe60008001818 */
[----:B------:R-:W-:Y:S02]  /*9ae0*/  WARPGROUP.DEPBAR.LE gsb0, 0x0 ;  /* 0x00008000000079c5 */ /* 0x000fe40000010000 */
[----:B------:R-:W3:Y:S02]  /*9af0*/  SYNCS.PHASECHK.TRANS64.TRYWAIT P0, [R19+URZ+0x32410], R4 ;  /* 0x03241004130075a7 */ /* 0x000ee4000800017f */
[----:B---34-:R-:W-:Y:S05]  /*9b00*/  @!P0 BRA `(.L_x_14914) ;  /* 0x0000016000948947 */ /* 0x018fea0003800000 */
.L_x_15163:
[----:B------:R-:W-:Y:S05]  /*9b10*/  BSYNC B0 ;  /* 0x0000000000007941 */ /* 0x000fea0003800000 */
.L_x_14913:
[----:B------:R-:W-:Y:S05]  /*9b20*/  @!P1 BRA `(.L_x_14915) ;  /* 0x0000000000049947 */ /* 0x000fea0003800000 */
[----:B------:R-:W-:Y:S01]  /*9b30*/  BPT.TRAP 0x1 ;  /* 0x000000040000795c */ /* 0x000fe20000300000 */
.L_x_14915:
[----:B------:R4:W0:Y:S01]  /*9b40*/  SYNCS.PHASECHK.TRANS64.TRYWAIT P2, [R180+URZ+0x32450], R7 ;  /* 0x03245007b40075a7 */ /* 0x000822000804017f */
[----:B------:R-:W-:Y:S05]  /*9b50*/  @!P1 BRA `(.L_x_14916) ;  /* 0x0000000000049947 */ /* 0x000fea0003800000 */
[----:B------:R-:W-:Y:S01]  /*9b60*/  BPT.TRAP 0x1 ;  /* 0x000000040000795c */ /* 0x000fe20000300000 */
.L_x_14916:
[----:B------:R-:W5:Y:S01]  /*9b70*/  S2R R3, SR_TID.X ;  /* 0x0000000000037919 */ /* 0x000f620000002100 */
[----:B------:R-:W-:Y:S01]  /*9b80*/  BSSY B0, `(.L_x_14917) ;  /* 0x0000006000007945 */ /* 0x000fe20003800000 */
[----:B-----5:R-:W-:-:S04]  /*9b90*/  LOP3.LUT R3, R3, 0x7f, RZ, 0xc0, !PT ;  /* 0x0000007f03037812 */ /* 0x020fc800078ec0ff */
[----:B------:R-:W-:Y:S01]  /*9ba0*/  ISETP.NE.AND P0, PT, R3, RZ, PT ;  /* 0x000000ff0300720c */ /* 0x000fe20003f05270 */
[----:B0-----:R-:W-:-:S12]  /*9bb0*/  @P2 BRA `(.L_x_14918) ;  /* 0x0000000000082947 */ /* 0x001fd80003800000 */
[----:B------:R-:W0:Y:S02]  /*9bc0*/  SYNCS.PHASECHK.TRANS64.TRYWAIT P2, [R180+URZ+0x32450], R7 ;  /* 0x03245007b40075a7 */ /* 0x000e24000804017f */
[----:B0-----:R-:W-:Y:S05]  /*9bd0*/  @!P2 BRA `(.L_x_14919) ;  /* 0x000001600074a947 */ /* 0x001fea0003800000 */
.L_x_14918:
[----:B------:R-:W-:Y:S05]  /*9be0*/  BSYNC B0 ;  /* 0x0000000000007941 */ /* 0x000fea0003800000 */
.L_x_14917:
[----:B------:R-:W-:Y:S05]  /*9bf0*/  WARPSYNC.ALL ;  /* 0x0000000000007948 */ /* 0x000fea0003800000 */
[----:B------:R-:W-:Y:S01]  /*9c00*/  VIADD R3, R19, 0x400 ;  /* 0x0000040013037836 */ /* 0x000fe20000000000 */
[----:B---3--:R-:W-:Y:S01]  /*9c10*/  LOP3.LUT R4, R72, 0x10000, RZ, 0xfc, !PT ;  /* 0x0001000048047812 */ /* 0x008fe200078efcff */
[----:B------:R-:W-:Y:S01]  /*9c20*/  IMAD.MOV.U32 R5, RZ, RZ, 0x40000040 ;  /* 0x40000040ff057424 */ /* 0x000fe200078e00ff */
[----:B------:R-:W-:Y:S01]  /*9c30*/  WARPGROUP.ARRIVE ;  /* 0x00000000000079c5 */ /* 0x000fe20000000000 */
[----:B------:R-:W-:Y:S01]  /*9c40*/  IMAD.MOV.U32 R73, RZ, RZ, 0x40000040 ;  /* 0x40000040ff497424 */ /* 0x000fe200078e00ff */
[----:B------:R-:W-:Y:S01]  /*9c50*/  SHF.R.U32.HI R3, RZ, 0x4, R3 ;  /* 0x00000004ff037819 */ /* 0x000fe20000011603 */
[C---:B------:R-:W-:Y:S01]  /*9c60*/  VIADD R74, R4.reuse, 0x2 ;  /* 0x00000002044a7836 */ /* 0x040fe20000000000 */
[----:B------:R-:W-:Y:S01]  /*9c70*/  R2UR UR4, R4 ;  /* 0x00000000040472ca */ /* 0x000fe200000e0000 */
[----:B------:R-:W-:Y:S01]  /*9c80*/  IMAD.MOV.U32 R75, RZ, RZ, 0x40000040 ;  /* 0x40000040ff4b7424 */ /* 0x000fe200078e00ff */
[----:B------:R-:W-:Y:S01]  /*9c90*/  LOP3.LUT R3, R3, 0x3fff, RZ, 0xc0, !PT ;  /* 0x00003fff03037812 */ /* 0x000fe200078ec0ff */
[----:B-12-4-:R-:W-:Y:S01]  /*9ca0*/  IMAD.MOV.U32 R7, RZ, RZ, 0x40000040 ;  /* 0x40000040ff077424 */ /* 0x016fe200078e00ff */
[----:B------:R-:W-:Y:S01]  /*9cb0*/  R2UR UR5, R5 ;  /* 0x00000000050572ca */ /* 0x000fe200000e0000 */
[----:B------:R-:W-:Y:S01]  /*9cc0*/  IMAD.MOV.U32 R231, RZ, RZ, 0x40000040 ;  /* 0x40000040ffe77424 */ /* 0x000fe200078e00ff */
[----:B------:R-:W-:Y:S01]  /*9cd0*/  LOP3.LUT R6, R3, 0x10000, RZ, 0xfc, !PT ;  /* 0x0001000003067812 */ /* 0x000fe200078efcff */
[----:B------:R-:W-:Y:S01]  /*9ce0*/  IMAD.MOV.U32 R229, RZ, RZ, 0x40000040 ;  /* 0x40000040ffe57424 */ /* 0x000fe200078e00ff */
[----:B------:R-:W-:Y:S01]  /*9cf0*/  R2UR UR7, R73 ;  /* 0x00000000490772ca */ /* 0x000fe200000e0000 */
[----:B------:R-:W-:Y:S01]  /*9d00*/  IMAD.MOV.U32 R227, RZ, RZ, 0x40000040 ;  /* 0x40000040ffe37424 */ /* 0x000fe200078e00ff */
[----:B------:R-:W0:Y:S01]  /*9d10*/  LDC R77, c[0x0][0x448] ;  /* 0x00011200ff4d7b82 */ /* 0x000e220000000800 */
[----:B------:R-:W-:Y:S01]  /*9d20*/  IMAD R72, R2, 0xc00, R6 ;  /* 0x00000c0002487824 */ /* 0x000fe200078e0206 */
[----:B------:R1:W-:Y:S01]  /*9d30*/  STL [R1+0x48], R6 ;  /* 0x0000480601007387 */ /* 0x0003e20000100800 */
[----:B------:R-:W-:Y:S01]  /*9d40*/  IMAD.MOV.U32 R215, RZ, RZ, 0x40000040 ;  /* 0x40000040ffd77424 */ /* 0x000fe200078e00ff */
[----:B------:R-:W-:Y:S01]  /*9d50*/  ULDC UR42, c[0x0][0xad0] ;  /* 0x0002b400002a7ab9 */ /* 0x000fe20000000800 */
[----:B------:R-:W-:Y:S01]  /*9d60*/  IMAD.MOV.U32 R213, RZ, RZ, 0x40000040 ;  /* 0x40000040ffd57424 */ /* 0x000fe200078e00ff */
[----:B------:R-:W-:Y:S01]  /*9d70*/  R2UR UR6, R72 ;  /* 0x00000000480672ca */ /* 0x000fe200000e0000 */
[----:B------:R-:W-:Y:S01]  /*9d80*/  VIADD R230, R4, 0x4 ;  /* 0x0000000404e67836 */ /* 0x000fe20000000000 */
[----:B------:R2:W-:Y:S01]  /*9d90*/  STL.64 [R1], R74 ;  /* 0x0000004a01007387 */ /* 0x0005e20000100a00 */
[----:B------:R-:W-:Y:S01]  /*9da0*/  IMAD.MOV.U32 R209, RZ, RZ, 0x40000040 ;  /* 0x40000040ffd17424 */ /* 0x000fe200078e00ff */
[----:B------:R-:W-:Y:S01]  /*9db0*/  ULDC UR43, c[0x0][0xad0] ;  /* 0x0002b400002b7ab9 */ /* 0x000fe20000000800 */
[----:B-1----:R-:W-:-:S08]  /*9dc0*/  VIADD R6, R72, 0x2 ;  /* 0x0000000248067836 */ /* 0x002fd00000000000 */
[----:B------:R-:W-:Y:S01]  /*9dd0*/  HGMMA.64x96x16.F32.BF16 R24, gdesc[UR4], R24, gsb0 ;  /* 0x01600000041879f0 */ /* 0x000fe20008001818 */
[----:B------:R-:W-:Y:S02]  /*9de0*/  R2UR UR4, R74 ;  /* 0x000000004a0472ca */ /* 0x000fe400000e0000 */
[----:B------:R-:W-:Y:S02]  /*9df0*/  R2UR UR5, R75 ;  /* 0x000000004b0572ca */ /* 0x000fe400000e0000 */
[----:B------:R-:W-:Y:S02]  /*9e00*/  R2UR UR6, R6 ;  /* 0x00000000060672ca */ /* 0x000fe400000e0000 */
[----:B------:R-:W-:Y:S01]  /*9e10*/  R2UR UR7, R7 ;  /* 0x00000000070772ca */ /* 0x000fe200000e0000 */
[----:B------:R-:W-:Y:S01]  /*9e20*/  VIADD R6, R72, 0x4 ;  /* 0x0000000448067836 */ /* 0x000fe20000000000 */
[----:B--2---:R-:W2:Y:S01]  /*9e30*/  LDL.LU R75, [R1+0x38] ;  /* 0x00003800014b7983 */ /* 0x004ea20000300800 */
[----:B------:R-:W-:-:S02]  /*9e40*/  IMAD.MOV.U32 R7, RZ, RZ, 0x40000040 ;  /* 0x40000040ff077424 */ /* 0x000fc400078e00ff */
[C---:B------:R-:W-:Y:S01]  /*9e50*/  VIADD R228, R4.reuse, 0x6 ;  /* 0x0000000604e47836 */ /* 0x040fe20000000000 */
[----:B------:R-:W3:Y:S01]  /*9e60*/  LDL R79, [R1+0x64] ;  /* 0x00006400014f7983 */ /* 0x000ee20000100800 */
[C---:B------:R-:W-:Y:S02]  /*9e70*/  VIADD R226, R4.reuse, 0x400 ;  /* 0x0000040004e27836 */ /* 0x040fe40000000000 */
[C---:B------:R-:W-:Y:S01]  /*9e80*/  VIADD R214, R4.reuse, 0x402 ;  /* 0x0000040204d67836 */ /* 0x040fe20000000000 */
[----:B------:R-:W3:Y:S01]  /*9e90*/  LDL R76, [R1+0x50] ;  /* 0x00005000014c7983 */ /* 0x000ee20000100800 */
[C---:B------:R-:W-:Y:S02]  /*9ea0*/  VIADD R212, R4.reuse, 0x404 ;  /* 0x0000040404d47836 */ /* 0x040fe40000000000 */
[C---:B------:R-:W-:Y:S01]  /*9eb0*/  VIADD R208, R4.reuse, 0x406 ;  /* 0x0000040604d07836 */ /* 0x040fe20000000000 */
[----:B------:R-:W4:Y:S01]  /*9ec0*/  LDL R182, [R1+0x34] ;  /* 0x0000340001b67983 */ /* 0x000f220000100800 */
[----:B------:R-:W-:-:S02]  /*9ed0*/  VIADD R206, R4, 0x800 ;  /* 0x0000080004ce7836 */ /* 0x000fc40000000000 */
[----:B------:R-:W-:Y:S01]  /*9ee0*/  IMAD.MOV.U32 R207, RZ, RZ, 0x40000040 ;  /* 0x40000040ffcf7424 */ /* 0x000fe200078e00ff */
[----:B------:R-:W5:Y:S01]  /*9ef0*/  LDL R78, [R1+0x68] ;  /* 0x00006800014e7983 */ /* 0x000f620000100800 */
[----:B------:R-:W-:Y:S02]  /*9f00*/  VIADD R204, R4, 0x802 ;  /* 0x0000080204cc7836 */ /* 0x000fe40000000000 */
[----:B------:R-:W-:Y:S01]  /*9f10*/  IMAD.MOV.U32 R205, RZ, RZ, 0x40000040 ;  /* 0x40000040ffcd7424 */ /* 0x000fe200078e00ff */
[----:B------:R-:W5:Y:S01]  /*9f20*/  LDL R183, [R1+0x30] ;  /* 0x0000300001b77983 */ /* 0x000f620000100800 */
[----:B------:R-:W-:Y:S02]  /*9f30*/  WARPGROUP.DEPBAR.LE gsb0, 0x0 ;  /* 0x00008000000079c5 */ /* 0x000fe40000010000 */
[----:B------:R-:W-:-:S06]  /*9f40*/  WARPGROUP.ARRIVE ;  /* 0x00000000000079c5 */ /* 0x000fcc0000000000 */
        /* <DEDUP_REMOVED lines=69> */
[----:B------:R-:W-:-:S02]  /*a3a0*/  VIADD R6, R72, 0x604 ;  /* 0x0000060448067836 */ /* 0x000fc40000000000 */
[----:B------:R-:W-:Y:S02]  /*a3b0*/  IMAD.MOV.U32 R21, RZ, RZ, 0x40000040 ;  /* 0x40000040ff157424 */ /* 0x000fe400078e00ff */
[----:B------:R-:W-:Y:S01]  /*a3c0*/  IMAD.MOV.U32 R7, RZ, RZ, 0x40000040 ;  /* 0x40000040ff077424 */ /* 0x000fe200078e00ff */
        /* <DEDUP_REMOVED lines=61> */
[----:B------:R-:W-:Y:S02]  /*a7a0*/  R2UR UR7, R73 ;  /* 0x00000000490772ca */ /* 0x000fe400000e0000 */
[----:B0-----:R-:W-:-:S13]  /*a7b0*/  ISETP.NE.AND P5, PT, R77, 0x1, PT ;  /* 0x000000014d00780c */ /* 0x001fda0003fa5270 */
[----:B------:R-:W0:Y:S01]  /*a7c0*/  @P5 LDC R77, c[0x0][0x44c] ;  /* 0x00011300ff4d5b82 */ /* 0x000e220000000800 */
[----:B------:R-:W-:Y:S02]  /*a7d0*/  WARPGROUP.DEPBAR.LE gsb0, 0x0 ;  /* 0x00008000000079c5 */ /* 0x000fe40000010000 */
[----:B------:R-:W-:-:S06]  /*a7e0*/  WARPGROUP.ARRIVE ;  /* 0x00000000000079c5 */ /* 0x000fcc0000000000 */
[----:B------:R-:W-:Y:S01]  /*a7f0*/  HGMMA.64x96x16.F32.BF16 R24, gdesc[UR4], R24, gsb0 ;  /* 0x01600000041879f0 */ /* 0x000fe20008001818 */
[----:B------:R-:W-:Y:S01]  /*a800*/  ULDC UR4, c[0x0][0xad0] ;  /* 0x0002b40000047ab9 */ /* 0x000fe20000000800 */
[----:B--2---:R-:W-:-:S04]  /*a810*/  LOP3.LUT R75, R75, 0xfffffffe, RZ, 0xc0, !PT ;  /* 0xfffffffe4b4b7812 */ /* 0x004fc800078ec0ff */
[----:B------:R-:W-:-:S05]  /*a820*/  @P5 LOP3.LUT R75, R75, 0x1, RZ, 0xfc, !PT ;  /* 0x000000014b4b5812 */ /* 0x000fca00078efcff */
[----:B------:R1:W-:Y:S01]  /*a830*/  STL [R1+0x38], R75 ;  /* 0x0000384b01007387 */ /* 0x0003e20000100800 */
[----:B------:R-:W-:Y:S02]  /*a840*/  WARPGROUP.DEPBAR.LE gsb0, 0x0 ;  /* 0x00008000000079c5 */ /* 0x000fe40000010000 */
[----:B------:R-:W-:-:S04]  /*a850*/  FMUL.FTZ R72, R24, UR4 ;  /* 0x0000000418487c20 */ /* 0x000fc80008410000 */
[----:B------:R2:W5:Y:S01]  /*a860*/  MUFU.TANH R74, R72 ;  /* 0x00000048004a7308 */ /* 0x0005620000002400 */
[----:B------:R-:W-:Y:S01]  /*a870*/  FMUL.FTZ R28, R28, UR4 ;  /* 0x000000041c1c7c20 */ /* 0x000fe20008410000 */
[----:B--2---:R-:W2:Y:S06]  /*a880*/  @P5 LDC R72, c[0x0][0x450] ;  /* 0x00011400ff485b82 */ /* 0x004eac0000000800 */
[----:B------:R3:W-:Y:S01]  /*a890*/  MUFU.TANH R87, R28 ;  /* 0x0000001c00577308 */ /* 0x0007e20000002400 */
[----:B------:R-:W-:Y:S01]  /*a8a0*/  FMUL.FTZ R33, R33, UR4 ;  /* 0x0000000421217c20 */ /* 0x000fe20008410000 */
[----:B---3--:R-:W-:Y:S01]  /*a8b0*/  FMUL.FTZ R28, R35, UR4 ;  /* 0x00000004231c7c20 */ /* 0x008fe20008410000 */
[----:B------:R-:W-:Y:S01]  /*a8c0*/  FMUL.FTZ R35, R36, UR4 ;  /* 0x0000000424237c20 */ /* 0x000fe20008410000 */
[----:B------:R-:W-:-:S04]  /*a8d0*/  IMAD.IADD R36, R79, 0x1, R76 ;  /* 0x000000014f247824 */ /* 0x000fc800078e024c */
[----:B------:R0:W-:Y:S02]  /*a8e0*/  MUFU.TANH R81, R33 ;  /* 0x0000002100517308 */ /* 0x0001e40000002400 */
[----:B0-----:R-:W-:-:S06]  /*a8f0*/  @P5 IMAD.HI.U32 R33, R36, R77, RZ ;  /* 0x0000004d24215227 */ /* 0x001fcc00078e00ff */
[----:B-1----:R0:W-:Y:S01]  /*a900*/  MUFU.TANH R75, R35 ;  /* 0x00000023004b7308 */ /* 0x0021e20000002400 */
[----:B--2---:R-:W-:-:S05]  /*a910*/  @P5 SHF.R.U32.HI R36, RZ, R72, R33 ;  /* 0x00000048ff245219 */ /* 0x004fca0000011621 */
[----:B0-----:R-:W0:Y:S01]  /*a920*/  SHFL.IDX PT, R35, R36, RZ, 0x1c1f ;  /* 0x001c1fff24237589 */ /* 0x001e2200000e0000 */
[----:B----4-:R-:W-:Y:S02]  /*a930*/  IMAD R33, R203, -0x60, R182 ;  /* 0xffffffa0cb217824 */ /* 0x010fe400078e02b6 */
[----:B------:R-:W-:Y:S01]  /*a940*/  FMUL.FTZ R73, R25, UR4 ;  /* 0x0000000419497c20 */ /* 0x000fe20008410000 */
[----:B------:R-:W-:Y:S01]  /*a950*/  FMUL.FTZ R40, R40, UR4 ;  /* 0x0000000428287c20 */ /* 0x000fe20008410000 */
[----:B------:R-:W-:Y:S01]  /*a960*/  FMUL.FTZ R25, R27, UR4 ;  /* 0x000000041b197c20 */ /* 0x000fe20008410000 */
[----:B------:R-:W-:Y:S02]  /*a970*/  VIADD R33, R33, 0x60 ;  /* 0x0000006021217836 */ /* 0x000fe40000000000 */
[----:B------:R-:W-:Y:S01]  /*a980*/  FMUL.FTZ R27, R30, UR4 ;  /* 0x000000041e1b7c20 */ /* 0x000fe20008410000 */
[----:B------:R-:W-:Y:S01]  /*a990*/  FMUL.FTZ R30, R39, UR4 ;  /* 0x00000004271e7c20 */ /* 0x000fe20008410000 */
[----:B------:R-:W1:Y:S01]  /*a9a0*/  MUFU.TANH R73, R73 ;  /* 0x0000004900497308 */ /* 0x000e620000002400 */
[----:B------:R-:W-:-:S07]  /*a9b0*/  FMUL.FTZ R29, R29, UR4 ;  /* 0x000000041d1d7c20 */ /* 0x000fce0008410000 */
[----:B------:R5:W-:Y:S01]  /*a9c0*/  MUFU.TANH R39, R40 ;  /* 0x0000002800277308 */ /* 0x000be20000002400 */
[----:B------:R-:W-:Y:S01]  /*a9d0*/  FMUL.FTZ R32, R32, UR4 ;  /* 0x0000000420207c20 */ /* 0x000fe20008410000 */
[----:B-----5:R-:W-:-:S06]  /*a9e0*/  IMAD R40, R78, -0x2, R33 ;  /* 0xfffffffe4e287824 */ /* 0x020fcc00078e0221 */
[----:B------:R-:W2:Y:S01]  /*a9f0*/  MUFU.TANH R85, R29 ;  /* 0x0000001d00557308 */ /* 0x000ea20000002400 */
[----:B------:R-:W-:-:S04]  /*aa00*/  IADD3 R91, -R183, 0x1, R40 ;  /* 0x00000001b75b7810 */ /* 0x000fc80007ffe128 */
[----:B0-----:R-:W-:-:S03]  /*aa10*/  VIADDMNMX R72, R35, R91, R40, PT ;  /* 0x0000005b23487246 */ /* 0x001fc60003800128 */
[----:B------:R0:W3:Y:S01]  /*aa20*/  MUFU.TANH R83, R32 ;  /* 0x0000002000537308 */ /* 0x0000e20000002400 */
[----:B------:R-:W-:Y:S01]  /*aa30*/  FMUL.FTZ R24, R26, UR4 ;  /* 0x000000041a187c20 */ /* 0x000fe20008410000 */
[C---:B------:R-:W-:Y:S02]  /*aa40*/  ISETP.GT.AND P3, PT, R72.reuse, RZ, PT ;  /* 0x000000ff4800720c */ /* 0x040fe40003f64270 */
[----:B------:R-:W-:Y:S01]  /*aa50*/  ISETP.GT.AND P4, PT, R72, 0x1, PT ;  /* 0x000000014800780c */ /* 0x000fe20003f84270 */
[----:B------:R-:W-:Y:S01]  /*aa60*/  FMUL.FTZ R26, R31, UR4 ;  /* 0x000000041f1a7c20 */ /* 0x000fe20008410000 */
[----:B------:R-:W-:Y:S01]  /*aa70*/  FMUL.FTZ R31, R38, UR4 ;  /* 0x00000004261f7c20 */ /* 0x000fe20008410000 */
[----:B------:R-:W-:Y:S01]  /*aa80*/  ISETP.GT.AND P2, PT, R72, 0x8, PT ;  /* 0x000000084800780c */ /* 0x000fe20003f44270 */
[----:B------:R-:W-:Y:S01]  /*aa90*/  FMUL.FTZ R37, R37, UR4 ;  /* 0x0000000425257c20 */ /* 0x000fe20008410000 */
[----:B------:R-:W-:Y:S02]  /*aaa0*/  FSEL R38, R74, -INF , P3 ;  /* 0xff8000004a267808 */ /* 0x000fe40001800000 */
[----:B-1----:R-:W-:Y:S01]  /*aab0*/  FSEL R89, R73, -INF , P4 ;  /* 0xff80000049597808 */ /* 0x002fe20002000000 */
[----:B0-----:R-:W-:Y:S01]  /*aac0*/  FMUL.FTZ R32, R42, UR4 ;  /* 0x000000042a207c20 */ /* 0x001fe20008410000 */
[----:B------:R-:W-:-:S02]  /*aad0*/  ISETP.GT.AND P3, PT, R72, 0x9, PT ;  /* 0x000000094800780c */ /* 0x000fc40003f64270 */
[----:B------:R-:W-:Y:S02]  /*aae0*/  FSEL R87, R87, -INF , P2 ;  /* 0xff80000057577808 */ /* 0x000fe40001000000 */
[----:B------:R-:W-:Y:S01]  /*aaf0*/  FMNMX.FTZ R42, R38, R89, !PT ;  /* 0x00000059262a7209 */ /* 0x000fe20007810000 */
[----:B------:R-:W0:Y:S01]  /*ab00*/  MUFU.TANH R37, R37 ;  /* 0x0000002500257308 */ /* 0x000e220000002400 */
[----:B------:R-:W-:Y:S01]  /*ab10*/  ISETP.GT.AND P2, PT, R72, 0x10, PT ;  /* 0x000000104800780c */ /* 0x000fe20003f44270 */
[----:B------:R-:W-:Y:S01]  /*ab20*/  FMUL.FTZ R41, R41, UR4 ;  /* 0x0000000429297c20 */ /* 0x000fe20008410000 */
[----:B--2---:R-:W-:Y:S02]  /*ab30*/  FSEL R85, R85, -INF , P3 ;  /* 0xff80000055557808 */ /* 0x004fe40001800000 */
[----:B------:R-:W-:Y:S01]  /*ab40*/  FMNMX.FTZ R42, R87, R42, !PT ;  /* 0x0000002a572a7209 */ /* 0x000fe20007810000 */
[----:B------:R-:W-:Y:S01]  /*ab50*/  FMUL.FTZ R44, R44, UR4 ;  /* 0x000000042c2c7c20 */ /* 0x000fe20008410000 */
[----:B------:R-:W-:-:S02]  /*ab60*/  ISETP.GT.AND P3, PT, R72, 0x11, PT ;  /* 0x000000114800780c */ /* 0x000fc40003f64270 */
[----:B---3--:R-:W-:Y:S02]  /*ab70*/  FSEL R83, R83, -INF , P2 ;  /* 0xff80000053537808 */ /* 0x008fe40001000000 */
[----:B------:R-:W-:Y:S01]  /*ab80*/  FMNMX.FTZ R42, R85, R42, !PT ;  /* 0x0000002a552a7209 */ /* 0x000fe20007810000 */
[----:B------:R-:W1:Y:S01]  /*ab90*/  MUFU.TANH R41, R41 ;  /* 0x0000002900297308 */ /* 0x000e620000002400 */
[----:B------:R-:W-:Y:S01]  /*aba0*/  ISETP.GT.AND P2, PT, R72, 0x18, PT ;  /* 0x000000184800780c */ /* 0x000fe20003f44270 */
[----:B------:R-:W-:Y:S01]  /*abb0*/  FMUL.FTZ R45, R45, UR4 ;  /* 0x000000042d2d7c20 */ /* 0x000fe20008410000 */
[----:B------:R-:W-:Y:S02]  /*abc0*/  FSEL R81, R81, -INF , P3 ;  /* 0xff80000051517808 */ /* 0x000fe40001800000 */
[----:B------:R-:W-:Y:S01]  /*abd0*/  FMNMX.FTZ R42, R83, R42, !PT ;  /* 0x0000002a532a7209 */ /* 0x000fe20007810000 */
[----:B------:R-:W-:Y:S01]  /*abe0*/  FMUL.FTZ R34, R34, UR4 ;  /* 0x0000000422227c20 */ /* 0x000fe20008410000 */
[----:B------:R-:W-:Y:S01]  /*abf0*/  ISETP.GT.AND P3, PT, R72, 0x19, PT ;  /* 0x000000194800780c */ /* 0x000fe20003f64270 */
[----:B------:R-:W2:Y:S01]  /*ac00*/  MUFU.TANH R44, R44 ;  /* 0x0000002c002c7308 */ /* 0x000ea20000002400 */
[----:B------:R-:W-:Y:S01]  /*ac10*/  FSEL R73, R75, -INF , P2 ;  /* 0xff8000004b497808 */ /* 0x000fe20001000000 */
[----:B------:R-:W-:Y:S01]  /*ac20*/  FMUL.FTZ R48, R48, UR4 ;  /* 0x0000000430307c20 */ /* 0x000fe20008410000 */
[----:B------:R-:W-:Y:S01]  /*ac30*/  FMNMX.FTZ R42, R81, R42, !PT ;  /* 0x0000002a512a7209 */ /* 0x000fe20007810000 */
[----:B------:R-:W-:Y:S01]  /*ac40*/  FMUL.FTZ R49, R49, UR4 ;  /* 0x0000000431317c20 */ /* 0x000fe20008410000 */
[----:B------:R-:W-:-:S03]  /*ac50*/  ISETP.GT.AND P2, PT, R72, 0x20, PT ;  /* 0x000000204800780c */ /* 0x000fc60003f44270 */
[----:B------:R3:W-:Y:S01]  /*ac60*/  MUFU.TANH R29, R34 ;  /* 0x00000022001d7308 */ /* 0x0007e20000002400 */
[----:B------:R-:W-:Y:S01]  /*ac70*/  FMNMX.FTZ R42, R73, R42, !PT ;  /* 0x0000002a492a7209 */ /* 0x000fe20007810000 */
[----:B------:R-:W-:-:S06]  /*ac80*/  FMUL.FTZ R52, R52, UR4 ;  /* 0x0000000434347c20 */ /* 0x000fcc0008410000 */
[----:B------:R-:W4:Y:S01]  /*ac90*/  MUFU.TANH R45, R45 ;  /* 0x0000002d002d7308 */ /* 0x000f220000002400 */
[----:B---3--:R-:W-:Y:S01]  /*aca0*/  FMUL.FTZ R34, R43, UR4 ;  /* 0x000000042b227c20 */ /* 0x008fe20008410000 */
[----:B0-----:R-:W-:Y:S02]  /*acb0*/  FSEL R43, R37, -INF , P3 ;  /* 0xff800000252b7808 */ /* 0x001fe40001800000 */
[C---:B------:R-:W-:Y:S02]  /*acc0*/  ISETP.GT.AND P3, PT, R72.reuse, 0x21, PT ;  /* 0x000000214800780c */ /* 0x040fe40003f64270 */
[----:B------:R-:W-:Y:S02]  /*acd0*/  FSEL R37, R39, -INF , P2 ;  /* 0xff80000027257808 */ /* 0x000fe40001000000 */
[----:B------:R-:W0:Y:S01]  /*ace0*/  MUFU.TANH R48, R48 ;  /* 0x0000003000307308 */ /* 0x000e220000002400 */
[----:B------:R-:W-:Y:S01]  /*acf0*/  FMNMX.FTZ R42, R43, R42, !PT ;  /* 0x0000002a2b2a7209 */ /* 0x000fe20007810000 */
[----:B------:R-:W-:Y:S01]  /*ad00*/  FMUL.FTZ R53, R53, UR4 ;  /* 0x0000000435357c20 */ /* 0x000fe20008410000 */
[----:B------:R-:W-:-:S02]  /*ad10*/  ISETP.GT.AND P2, PT, R72, 0x28, PT ;  /* 0x000000284800780c */ /* 0x000fc40003f44270 */
[----:B-1----:R-:W-:Y:S02]  /*ad20*/  FSEL R35, R41, -INF , P3 ;  /* 0xff80000029237808 */ /* 0x002fe40001800000 */
[----:B------:R-:W-:Y:S01]  /*ad30*/  FMNMX.FTZ R42, R37, R42, !PT ;  /* 0x0000002a252a7209 */ /* 0x000fe20007810000 */
[----:B------:R-:W1:Y:S01]  /*ad40*/  MUFU.TANH R49, R49 ;  /* 0x0000003100317308 */ /* 0x000e620000002400 */
[----:B------:R-:W-:Y:S01]  /*ad50*/  ISETP.GT.AND P3, PT, R72, 0x29, PT ;  /* 0x000000294800780c */ /* 0x000fe20003f64270 */
[----:B------:R-:W-:Y:S01]  /*ad60*/  FMUL.FTZ R56, R56, UR4 ;  /* 0x0000000438387c20 */ /* 0x000fe20008410000 */
[----:B--2---:R-:W-:Y:S02]  /*ad70*/  FSEL R33, R44, -INF , P2 ;  /* 0xff8000002c217808 */ /* 0x004fe40001000000 */
[----:B------:R-:W-:-:S03]  /*ad80*/  FMNMX.FTZ R42, R35, R42, !PT ;  /* 0x0000002a232a7209 */ /* 0x000fc60007810000 */
[----:B------:R-:W2:Y:S01]  /*ad90*/  MUFU.TANH R52, R52 ;  /* 0x0000003400347308 */ /* 0x000ea20000002400 */
[----:B------:R-:W-:Y:S02]  /*ada0*/  ISETP.GT.AND P2, PT, R72, 0x30, PT ;  /* 0x000000304800780c */ /* 0x000fe40003f44270 */
[----:B----4-:R-:W-:Y:S02]  /*adb0*/  FSEL R39, R45, -INF , P3 ;  /* 0xff8000002d277808 */ /* 0x010fe40001800000 */
[----:B------:R-:W-:-:S03]  /*adc0*/  FMNMX.FTZ R42, R33, R42, !PT ;  /* 0x0000002a212a7209 */ /* 0x000fc60007810000 */
[----:B------:R-:W3:Y:S01]  /*add0*/  MUFU.TANH R53, R53 ;  /* 0x0000003500357308 */ /* 0x000ee20000002400 */
[----:B------:R-:W-:Y:S01]  /*ade0*/  FMUL.FTZ R57, R57, UR4 ;  /* 0x0000000439397c20 */ /* 0x000fe20008410000 */
[----:B------:R-:W-:Y:S01]  /*adf0*/  ISETP.GT.AND P3, PT, R72, 0x31, PT ;  /* 0x000000314800780c */ /* 0x000fe20003f64270 */
[----:B------:R-:W-:Y:S01]  /*ae00*/  FMUL.FTZ R60, R60, UR4 ;  /* 0x000000043c3c7c20 */ /* 0x000fe20008410000 */
[----:B0-----:R-:W-:Y:S02]  /*ae10*/  FSEL R41, R48, -INF , P2 ;  /* 0xff80000030297808 */ /* 0x001fe40001000000 */
[----:B------:R-:W-:Y:S02]  /*ae20*/  FMNMX.FTZ R42, R39, R42, !PT ;  /* 0x0000002a272a7209 */ /* 0x000fe40007810000 */
[----:B------:R-:W0:Y:S01]  /*ae30*/  MUFU.TANH R56, R56 ;  /* 0x0000003800387308 */ /* 0x000e220000002400 */
[----:B------:R-:W-:Y:S02]  /*ae40*/  ISETP.GT.AND P2, PT, R72, 0x38, PT ;  /* 0x000000384800780c */ /* 0x000fe40003f44270 */
[----:B-1----:R-:W-:-:S02]  /*ae50*/  FSEL R45, R49, -INF , P3 ;  /* 0xff800000312d7808 */ /* 0x002fc40001800000 */
[----:B------:R-:W-:-:S03]  /*ae60*/  FMNMX.FTZ R42, R41, R42, !PT ;  /* 0x0000002a292a7209 */ /* 0x000fc60007810000 */
[----:B------:R0:W1:Y:S01]  /*ae70*/  MUFU.TANH R74, R57 ;  /* 0x00000039004a7308 */ /* 0x0000620000002400 */
[----:B------:R-:W-:Y:S01]  /*ae80*/  FMUL.FTZ R61, R61, UR4 ;  /* 0x000000043d3d7c20 */ /* 0x000fe20008410000 */
[----:B------:R-:W-:Y:S01]  /*ae90*/  ISETP.GT.AND P3, PT, R72, 0x39, PT ;  /* 0x000000394800780c */ /* 0x000fe20003f64270 */
[----:B------:R-:W-:Y:S01]  /*aea0*/  FMUL.FTZ R64, R64, UR4 ;  /* 0x0000000440407c20 */ /* 0x000fe20008410000 */
[----:B--2---:R-:W-:Y:S02]  /*aeb0*/  FSEL R49, R52, -INF , P2 ;  /* 0xff80000034317808 */ /* 0x004fe40001000000 */
[----:B------:R-:W-:Y:S02]  /*aec0*/  FMNMX.FTZ R42, R45, R42, !PT ;  /* 0x0000002a2d2a7209 */ /* 0x000fe40007810000 */
[----:B------:R-:W2:Y:S01]  /*aed0*/  MUFU.TANH R60, R60 ;  /* 0x0000003c003c7308 */ /* 0x000ea20000002400 */
[----:B------:R-:W-:Y:S02]  /*aee0*/  ISETP.GT.AND P2, PT, R72, 0x40, PT ;  /* 0x000000404800780c */ /* 0x000fe40003f44270 */
[----:B---3--:R-:W-:-:S02]  /*aef0*/  FSEL R53, R53, -INF , P3 ;  /* 0xff80000035357808 */ /* 0x008fc40001800000 */
[----:B------:R-:W-:-:S03]  /*af00*/  FMNMX.FTZ R42, R49, R42, !PT ;  /* 0x0000002a312a7209 */ /* 0x000fc60007810000 */
[----:B------:R1:W3:Y:S01]  /*af10*/  MUFU.TANH R75, R61 ;  /* 0x0000003d004b7308 */ /* 0x0002e20000002400 */
        /* <DEDUP_REMOVED lines=11> */
[----:B------:R-:W-:Y:S02]  /*afd0*/  ISETP.GT.AND P3, PT, R72, 0x49, PT ;  /* 0x000000494800780c */ /* 0x000fe40003f64270 */
[----:B------:R-:W-:-:S04]  /*afe0*/  FMNMX.FTZ R44, R61, R44, !PT ;  /* 0x0000002c3d2c7209 */ /* 0x000fc80007810000 */
[----:B------:R-:W4:Y:S01]  /*aff0*/  MUFU.TANH R68, R68 ;  /* 0x0000004400447308 */ /* 0x000f220000002400 */
[----:B--2---:R-:W-:Y:S02]  /*b000*/  FSEL R65, R60, -INF , P2 ;  /* 0xff8000003c417808 */ /* 0x004fe40001000000 */
[C---:B------:R-:W-:Y:S02]  /*b010*/  ISETP.GT.AND P2, PT, R72.reuse, 0x50, PT ;  /* 0x000000504800780c */ /* 0x040fe40003f44270 */
[----:B---3--:R-:W-:Y:S02]  /*b020*/  FSEL R69, R75, -INF , P3 ;  /* 0xff8000004b457808 */ /* 0x008fe40001800000 */
[----:B------:R-:W-:Y:S01]  /*b030*/  FMNMX.FTZ R44, R65, R44, !PT ;  /* 0x0000002c412c7209 */ /* 0x000fe20007810000 */
[----:B------:R2:W3:Y:S01]  /*b040*/  MUFU.TANH R79, R42 ;  /* 0x0000002a004f7308 */ /* 0x0004e20000002400 */
[----:B------:R-:W-:Y:S02]  /*b050*/  ISETP.GT.AND P3, PT, R72, 0x51, PT ;  /* 0x000000514800780c */ /* 0x000fe40003f64270 */
[----:B0-----:R-:W-:-:S02]  /*b060*/  FSEL R75, R64, -INF , P2 ;  /* 0xff800000404b7808 */ /* 0x001fc40001000000 */
[----:B------:R-:W-:Y:S02]  /*b070*/  FMNMX.FTZ R44, R69, R44, !PT ;  /* 0x0000002c452c7209 */ /* 0x000fe40007810000 */
[C---:B------:R-:W-:Y:S02]  /*b080*/  ISETP.GT.AND P2, PT, R72.reuse, 0x58, PT ;  /* 0x000000584800780c */ /* 0x040fe40003f44270 */
[----:B-1----:R-:W-:Y:S02]  /*b090*/  FSEL R77, R77, -INF , P3 ;  /* 0xff8000004d4d7808 */ /* 0x002fe40001800000 */
[----:B------:R-:W-:Y:S01]  /*b0a0*/  FMNMX.FTZ R44, R75, R44, !PT ;  /* 0x0000002c4b2c7209 */ /* 0x000fe20007810000 */
[----:B--2---:R-:W-:Y:S01]  /*b0b0*/  FMUL.FTZ R42, R47, UR4 ;  /* 0x000000042f2a7c20 */ /* 0x004fe20008410000 */
[----:B------:R-:W-:Y:S02]  /*b0c0*/  ISETP.GT.AND P3, PT, R72, 0x59, PT ;  /* 0x000000594800780c */ /* 0x000fe40003f64270 */
[----:B----4-:R-:W-:-:S02]  /*b0d0*/  FSEL R47, R68, -INF , P2 ;  /* 0xff800000442f7808 */ /* 0x010fc40001000000 */
[----:B------:R-:W-:Y:S02]  /*b0e0*/  FMNMX.FTZ R44, R77, R44, !PT ;  /* 0x0000002c4d2c7209 */ /* 0x000fe40007810000 */
[----:B---3--:R-:W-:Y:S02]  /*b0f0*/  FSEL R79, R79, -INF , P3 ;  /* 0xff8000004f4f7808 */ /* 0x008fe40001800000 */
[----:B------:R-:W-:Y:S01]  /*b100*/  FMNMX.FTZ R44, R47, R44, !PT ;  /* 0x0000002c2f2c7209 */ /* 0x000fe20007810000 */
[----:B------:R-:W0:Y:S03]  /*b110*/  SHFL.IDX PT, R36, R36, 0x1, 0x1c1f ;  /* 0x003c1f0024247f89 */ /* 0x000e2600000e0000 */
[----:B------:R-:W-:-:S05]  /*b120*/  FMNMX.FTZ R44, R79, R44, !PT ;  /* 0x0000002c4f2c7209 */ /* 0x000fca0007810000 */
[----:B------:R-:W1:Y:S01]  /*b130*/  SHFL.BFLY PT, R93, R44, 0x2, 0x1f ;  /* 0x0c401f002c5d7f89 */ /* 0x000e6200000e0000 */
[----:B------:R-:W-:Y:S08]  /*b140*/  MUFU.TANH R24, R24 ;  /* 0x0000001800187308 */ /* 0x000ff00000002400 */
[----:B------:R-:W2:Y:S08]  /*b150*/  MUFU.TANH R25, R25 ;  /* 0x0000001900197308 */ /* 0x000eb00000002400 */
[----:B------:R-:W3:Y:S01]  /*b160*/  MUFU.TANH R27, R27 ;  /* 0x0000001b001b7308 */ /* 0x000ee20000002400 */
[----:B0-----:R-:W-:Y:S01]  /*b170*/  VIADDMNMX R36, R36, R91, R40, PT ;  /* 0x0000005b24247246 */ /* 0x001fe20003800128 */
[----:B------:R-:W-:-:S06]  /*b180*/  FMUL.FTZ R51, R51, UR4 ;  /* 0x0000000433337c20 */ /* 0x000fcc0008410000 */
[----:B------:R-:W0:Y:S01]  /*b190*/  MUFU.TANH R26, R26 ;  /* 0x0000001a001a7308 */ /* 0x000e220000002400 */
[----:B-1----:R-:W-:Y:S02]  /*b1a0*/  FMNMX.FTZ R93, R44, R93, !PT ;  /* 0x0000005d2c5d7209 */ /* 0x002fe40007810000 */
[C---:B------:R-:W-:Y:S02]  /*b1b0*/  ISETP.GT.AND P2, PT, R36.reuse, RZ, PT ;  /* 0x000000ff2400720c */ /* 0x040fe40003f44270 */
[C---:B------:R-:W-:Y:S01]  /*b1c0*/  ISETP.GT.AND P3, PT, R36.reuse, 0x1, PT ;  /* 0x000000012400780c */ /* 0x040fe20003f64270 */
[----:B------:R-:W-:Y:S01]  /*b1d0*/  FMUL.FTZ R55, R55, UR4 ;  /* 0x0000000437377c20 */ /* 0x000fe20008410000 */
[----:B------:R-:W-:Y:S01]  /*b1e0*/  ISETP.GT.AND P4, PT, R36, 0x8, PT ;  /* 0x000000082400780c */ /* 0x000fe20003f84270 */
[----:B------:R-:W1:Y:S01]  /*b1f0*/  MUFU.TANH R28, R28 ;  /* 0x0000001c001c7308 */ /* 0x000e620000002400 */
[----:B--2---:R-:W-:Y:S01]  /*b200*/  FSEL R25, R25, -INF , P3 ;  /* 0xff80000019197808 */ /* 0x004fe20001800000 */
[----:B------:R-:W-:-:S06]  /*b210*/  FMUL.FTZ R59, R59, UR4 ;  /* 0x000000043b3b7c20 */ /* 0x000fcc0008410000 */
[----:B------:R2:W-:Y:S08]  /*b220*/  MUFU.TANH R48, R42 ;  /* 0x0000002a00307308 */ /* 0x0005f00000002400 */
[----:B------:R4:W-:Y:S01]  /*b230*/  MUFU.TANH R52, R51 ;  /* 0x0000003300347308 */ /* 0x0009e20000002400 */
[----:B--2---:R-:W2:Y:S01]  /*b240*/  SHFL.BFLY PT, R42, R93, 0x1, 0x1f ;  /* 0x0c201f005d2a7f89 */ /* 0x004ea200000e0000 */
[----:B----4-:R-:W-:-:S06]  /*b250*/  FSEL R51, R24, -INF , P2 ;  /* 0xff80000018337808 */ /* 0x010fcc0001000000 */
[----:B------:R-:W-:Y:S01]  /*b260*/  MUFU.TANH R31, R31 ;  /* 0x0000001f001f7308 */ /* 0x000fe20000002400 */
[----:B------:R-:W-:Y:S02]  /*b270*/  ISETP.GT.AND P2, PT, R36, 0x9, PT ;  /* 0x000000092400780c */ /* 0x000fe40003f44270 */
[----:B------:R-:W-:-:S05]  /*b280*/  FMNMX.FTZ R40, R51, R25, !PT ;  /* 0x0000001933287209 */ /* 0x000fca0007810000 */
[----:B------:R3:W-:Y:S01]  /*b290*/  MUFU.TANH R56, R55 ;  /* 0x0000003700387308 */ /* 0x0007e20000002400 */
[----:B------:R-:W-:Y:S01]  /*b2a0*/  ISETP.GT.AND P3, PT, R36, 0x10, PT ;  /* 0x000000102400780c */ /* 0x000fe20003f64270 */
[----:B------:R-:W-:Y:S01]  /*b2b0*/  FMUL.FTZ R63, R63, UR4 ;  /* 0x000000043f3f7c20 */ /* 0x000fe20008410000 */
[----:B---3--:R-:W-:-:S05]  /*b2c0*/  FSEL R55, R27, -INF , P4 ;  /* 0xff8000001b377808 */ /* 0x008fca0002000000 */
[----:B------:R-:W3:Y:S01]  /*b2d0*/  MUFU.TANH R30, R30 ;  /* 0x0000001e001e7308 */ /* 0x000ee20000002400 */
[----:B------:R-:W-:-:S07]  /*b2e0*/  FMNMX.FTZ R40, R55, R40, !PT ;  /* 0x0000002837287209 */ /* 0x000fce0007810000 */
[----:B------:R0:W-:Y:S01]  /*b2f0*/  MUFU.TANH R44, R59 ;  /* 0x0000003b002c7308 */ /* 0x0001e20000002400 */
[----:B------:R-:W-:Y:S01]  /*b300*/  FSEL R29, R29, -INF , P3 ;  /* 0xff8000001d1d7808 */ /* 0x000fe20001800000 */
[----:B------:R-:W-:Y:S01]  /*b310*/  FMUL.FTZ R46, R46, UR4 ;  /* 0x000000042e2e7c20 */ /* 0x000fe20008410000 */
[----:B0-----:R-:W-:-:S05]  /*b320*/  FSEL R59, R26, -INF , P2 ;  /* 0xff8000001a3b7808 */ /* 0x001fca0001000000 */
[----:B------:R-:W0:Y:S01]  /*b330*/  MUFU.TANH R32, R32 ;  /* 0x0000002000207308 */ /* 0x000e220000002400 */
[C---:B------:R-:W-:Y:S02]  /*b340*/  ISETP.GT.AND P2, PT, R36.reuse, 0x11, PT ;  /* 0x000000112400780c */ /* 0x040fe40003f44270 */
[----:B------:R-:W-:Y:S01]  /*b350*/  FMNMX.FTZ R40, R59, R40, !PT ;  /* 0x000000283b287209 */ /* 0x000fe20007810000 */
[----:B------:R-:W-:Y:S01]  /*b360*/  FMUL.FTZ R67, R67, UR4 ;  /* 0x0000000443437c20 */ /* 0x000fe20008410000 */
[----:B------:R-:W-:Y:S02]  /*b370*/  ISETP.GT.AND P3, PT, R36, 0x18, PT ;  /* 0x000000182400780c */ /* 0x000fe40003f64270 */
[----:B------:R-:W-:Y:S01]  /*b380*/  FMNMX.FTZ R40, R29, R40, !PT ;  /* 0x000000281d287209 */ /* 0x000fe20007810000 */
[----:B------:R-:W4:Y:S01]  /*b390*/  MUFU.TANH R34, R34 ;  /* 0x0000002200227308 */ /* 0x000f220000002400 */
[----:B------:R-:W-:-:S07]  /*b3a0*/  FMUL.FTZ R50, R50, UR4 ;  /* 0x0000000432327c20 */ /* 0x000fce0008410000 */
[----:B------:R1:W-:Y:S01]  /*b3b0*/  MUFU.TANH R103, R63 ;  /* 0x0000003f00677308 */ /* 0x0003e20000002400 */
[----:B------:R-:W-:Y:S01]  /*b3c0*/  FMUL.FTZ R54, R54, UR4 ;  /* 0x0000000436367c20 */ /* 0x000fe20008410000 */
[----:B------:R-:W-:Y:S01]  /*b3d0*/  FMUL.FTZ R58, R58, UR4 ;  /* 0x000000043a3a7c20 */ /* 0x000fe20008410000 */
[----:B------:R-:W-:Y:S01]  /*b3e0*/  FMUL.FTZ R62, R62, UR4 ;  /* 0x000000043e3e7c20 */ /* 0x000fe20008410000 */
[----:B-1----:R-:W-:-:S04]  /*b3f0*/  FSEL R63, R28, -INF , P2 ;  /* 0xff8000001c3f7808 */ /* 0x002fc80001000000 */
[----:B------:R-:W1:Y:S01]  /*b400*/  MUFU.TANH R46, R46 ;  /* 0x0000002e002e7308 */ /* 0x000e620000002400 */
[----:B------:R-:W-:Y:S01]  /*b410*/  ISETP.GT.AND P2, PT, R36, 0x19, PT ;  /* 0x000000192400780c */ /* 0x000fe20003f44270 */
[----:B------:R-:W-:Y:S01]  /*b420*/  FMUL.FTZ R66, R66, UR4 ;  /* 0x0000000442427c20 */ /* 0x000fe20008410000 */
[----:B------:R-:W-:Y:S01]  /*b430*/  FMNMX.FTZ R40, R63, R40, !PT ;  /* 0x000000283f287209 */ /* 0x000fe20007810000 */
[----:B------:R-:W-:Y:S01]  /*b440*/  FMUL.FTZ R70, R70, UR4 ;  /* 0x0000000446467c20 */ /* 0x000fe20008410000 */
[----:B------:R-:W-:Y:S01]  /*b450*/  FMUL.FTZ R71, R71, UR4 ;  /* 0x0000000447477c20 */ /* 0x000fe20008410000 */
[----:B------:R-:W-:Y:S02]  /*b460*/  ULDC UR4, c[0x0][0xa80] ;  /* 0x0002a00000047ab9 */ /* 0x000fe40000000800 */
[----:B------:R5:W-:Y:S01]  /*b470*/  MUFU.TANH R107, R67 ;  /* 0x00000043006b7308 */ /* 0x000be20000002400 */
[----:B--2---:R-:W-:Y:S01]  /*b480*/  FMNMX.FTZ R177, R93, R42, !PT ;  /* 0x0000002a5db17209 */ /* 0x004fe20007810000 */
[----:B------:R-:W-:Y:S01]  /*b490*/  IMAD.U32 R176, RZ, RZ, UR4 ;  /* 0x00000004ffb07e24 */ /* 0x000fe2000f8e00ff */
[----:B---3--:R-:W-:Y:S01]  /*b4a0*/  FSEL R95, R30, -INF , P2 ;  /* 0xff8000001e5f7808 */ /* 0x008fe20001000000 */
[----:B------:R-:W2:Y:S01]  /*b4b0*/  S2R R78, SR_TID.X ;  /* 0x00000000004e7919 */ /* 0x000ea20000002100 */
[----:B------:R-:W3:Y:S01]  /*b4c0*/  @P5 LDC R28, c[0x0][0x450] ;  /* 0x00011400ff1c5b82 */ /* 0x000ee20000000800 */
[----:B-----5:R-:W-:-:S02]  /*b4d0*/  FSEL R67, R31, -INF , P3 ;  /* 0xff8000001f437808 */ /* 0x020fc40001800000 */
[C---:B------:R-:W-:Y:S02]  /*b4e0*/  ISETP.GT.AND P3, PT, R36.reuse, 0x20, PT ;  /* 0x000000202400780c */ /* 0x040fe40003f64270 */
[----:B------:R-:W-:Y:S01]  /*b4f0*/  FMNMX.FTZ R40, R67, R40, !PT ;  /* 0x0000002843287209 */ /* 0x000fe20007810000 */
[----:B------:R-:W5:Y:S01]  /*b500*/  MUFU.TANH R50, R50 ;  /* 0x0000003200327308 */ /* 0x000f620000002400 */
[----:B------:R-:W-:Y:S01]  /*b510*/  ISETP.GT.AND P2, PT, R36, 0x21, PT ;  /* 0x000000212400780c */ /* 0x000fe20003f44270 */
[----:B------:R-:W-:Y:S01]  /*b520*/  FMUL.FTZ R24, R177, R176 ;  /* 0x000000b0b1187220 */ /* 0x000fe20000410000 */
[----:B0-----:R-:W-:Y:S02]  /*b530*/  FSEL R97, R32, -INF , P3 ;  /* 0xff80000020617808 */ /* 0x001fe40001800000 */
[----:B------:R-:W-:Y:S02]  /*b540*/  FMNMX.FTZ R40, R95, R40, !PT ;  /* 0x000000285f287209 */ /* 0x000fe40007810000 */
[----:B------:R-:W-:-:S02]  /*b550*/  FSETP.NEU.FTZ.AND P4, PT, R177, -INF , PT ;  /* 0xff800000b100780b */ /* 0x000fc40003f9d000 */
[----:B------:R-:W-:Y:S02]  /*b560*/  ISETP.GT.AND P3, PT, R36, 0x28, PT ;  /* 0x000000282400780c */ /* 0x000fe40003f64270 */
[----:B----4-:R-:W-:Y:S02]  /*b570*/  FSEL R99, R34, -INF , P2 ;  /* 0xff80000022637808 */ /* 0x010fe40001000000 */
[----:B------:R-:W-:Y:S01]  /*b580*/  FMNMX.FTZ R40, R97, R40, !PT ;  /* 0x0000002861287209 */ /* 0x000fe20007810000 */
[----:B------:R-:W0:Y:S01]  /*b590*/  MUFU.TANH R54, R54 ;  /* 0x0000003600367308 */ /* 0x000e220000002400 */
[----:B------:R-:W-:Y:S02]  /*b5a0*/  FSEL R24, R24, RZ, P4 ;  /* 0x000000ff18187208 */ /* 0x000fe40002000000 */
[----:B------:R-:W-:Y:S02]  /*b5b0*/  ISETP.GT.AND P2, PT, R36, 0x29, PT ;  /* 0x000000292400780c */ /* 0x000fe40003f44270 */
[----:B-1----:R-:W-:-:S02]  /*b5c0*/  FSEL R101, R46, -INF , P3 ;  /* 0xff8000002e657808 */ /* 0x002fc40001800000 */
[----:B------:R-:W-:Y:S01]  /*b5d0*/  FMNMX.FTZ R40, R99, R40, !PT ;  /* 0x0000002863287209 */ /* 0x000fe20007810000 */
[--C-:B------:R-:W-:Y:S01]  /*b5e0*/  FFMA.FTZ R154, R87, R176, -R24.reuse ;  /* 0x000000b0579a7223 */ /* 0x100fe20000010818 */
[----:B------:R-:W-:Y:S02]  /*b5f0*/  ISETP.GT.AND P3, PT, R36, 0x30, PT ;  /* 0x000000302400780c */ /* 0x000fe40003f64270 */
[----:B------:R-:W-:Y:S02]  /*b600*/  FSEL R87, R48, -INF , P2 ;  /* 0xff80000030577808 */ /* 0x000fe40001000000 */
[----:B------:R-:W-:Y:S01]  /*b610*/  FMNMX.FTZ R40, R101, R40, !PT ;  /* 0x0000002865287209 */ /* 0x000fe20007810000 */
[----:B------:R-:W1:Y:S01]  /*b620*/  MUFU.TANH R58, R58 ;  /* 0x0000003a003a7308 */ /* 0x000e620000002400 */
[----:B------:R-:W-:Y:S01]  /*b630*/  FFMA.FTZ R31, R85, R176, -R24 ;  /* 0x000000b0551f7223 */ /* 0x000fe20000010818 */
[----:B------:R-:W-:Y:S02]  /*b640*/  ISETP.GT.AND P2, PT, R36, 0x31, PT ;  /* 0x000000312400780c */ /* 0x000fe40003f44270 */
[----:B-----5:R-:W-:-:S02]  /*b650*/  FSEL R85, R50, -INF , P3 ;  /* 0xff80000032557808 */ /* 0x020fc40001800000 */
[----:B------:R-:W-:Y:S01]  /*b660*/  FMNMX.FTZ R40, R87, R40, !PT ;  /* 0x0000002857287209 */ /* 0x000fe20007810000 */
[--C-:B------:R-:W-:Y:S01]  /*b670*/  FFMA.FTZ R156, R83, R176, -R24.reuse ;  /* 0x000000b0539c7223 */ /* 0x100fe20000010818 */
[----:B------:R-:W-:Y:S02]  /*b680*/  ISETP.GT.AND P3, PT, R36, 0x38, PT ;  /* 0x000000382400780c */ /* 0x000fe40003f64270 */
[----:B------:R-:W-:Y:S02]  /*b690*/  FSEL R83, R52, -INF , P2 ;  /* 0xff80000034537808 */ /* 0x000fe40001000000 */
[----:B------:R-:W-:Y:S01]  /*b6a0*/  FMNMX.FTZ R40, R85, R40, !PT ;  /* 0x0000002855287209 */ /* 0x000fe20007810000 */
[----:B------:R-:W4:Y:S01]  /*b6b0*/  MUFU.TANH R62, R62 ;  /* 0x0000003e003e7308 */ /* 0x000f220000002400 */
[----:B------:R-:W-:Y:S01]  /*b6c0*/  FFMA.FTZ R27, R89, R176, -R24 ;  /* 0x000000b0591b7223 */ /* 0x000fe20000010818 */
[----:B------:R-:W-:Y:S02]  /*b6d0*/  ISETP.GT.AND P2, PT, R36, 0x39, PT ;  /* 0x000000392400780c */ /* 0x000fe40003f44270 */
[----:B0-----:R-:W-:-:S02]  /*b6e0*/  FSEL R89, R54, -INF , P3 ;  /* 0xff80000036597808 */ /* 0x001fc40001800000 */
[----:B------:R-:W-:Y:S02]  /*b6f0*/  FMNMX.FTZ R40, R83, R40, !PT ;  /* 0x0000002853287209 */ /* 0x000fe40007810000 */
[----:B------:R0:W-:Y:S01]  /*b700*/  MUFU.TANH R111, R71 ;  /* 0x00000047006f7308 */ /* 0x0001e20000002400 */
[----:B------:R-:W-:Y:S02]  /*b710*/  ISETP.GT.AND P3, PT, R36, 0x40, PT ;  /* 0x000000402400780c */ /* 0x000fe40003f64270 */
[----:B------:R-:W-:Y:S01]  /*b720*/  FMNMX.FTZ R40, R89, R40, !PT ;  /* 0x0000002859287209 */ /* 0x000fe20007810000 */
[----:B0-----:R-:W-:Y:S01]  /*b730*/  FFMA.FTZ R71, R81, R176, -R24 ;  /* 0x000000b051477223 */ /* 0x001fe20000010818 */
[----:B------:R-:W-:-:S03]  /*b740*/  FSEL R81, R56, -INF , P2 ;  /* 0xff80000038517808 */ /* 0x000fc60001000000 */
[----:B------:R-:W0:Y:S01]  /*b750*/  MUFU.TANH R66, R66 ;  /* 0x0000004200427308 */ /* 0x000e220000002400 */
[----:B------:R-:W-:Y:S02]  /*b760*/  ISETP.GT.AND P2, PT, R36, 0x41, PT ;  /* 0x000000412400780c */ /* 0x000fe40003f44270 */
[----:B-1----:R-:W-:Y:S02]  /*b770*/  FSEL R91, R58, -INF , P3 ;  /* 0xff8000003a5b7808 */ /* 0x002fe40001800000 */
[----:B------:R-:W-:Y:S01]  /*b780*/  FMNMX.FTZ R40, R81, R40, !PT ;  /* 0x0000002851287209 */ /* 0x000fe20007810000 */
[----:B------:R-:W-:Y:S01]  /*b790*/  FFMA.FTZ R158, R73, R176, -R24 ;  /* 0x000000b0499e7223 */ /* 0x000fe20000010818 */
[----:B------:R-:W-:Y:S02]  /*b7a0*/  ISETP.GT.AND P3, PT, R36, 0x48, PT ;  /* 0x000000482400780c */ /* 0x000fe40003f64270 */
[----:B------:R-:W-:Y:S02]  /*b7b0*/  FSEL R73, R44, -INF , P2 ;  /* 0xff8000002c497808 */ /* 0x000fe40001000000 */
[----:B------:R-:W-:Y:S01]  /*b7c0*/  FMNMX.FTZ R40, R91, R40, !PT ;  /* 0x000000285b287209 */ /* 0x000fe20007810000 */
[----:B------:R-:W1:Y:S01]  /*b7d0*/  MUFU.TANH R70, R70 ;  /* 0x0000004600467308 */ /* 0x000e620000002400 */
[----:B------:R-:W-:-:S02]  /*b7e0*/  ISETP.GT.AND P2, PT, R36, 0x49, PT ;  /* 0x000000492400780c */ /* 0x000fc40003f44270 */
[----:B----4-:R-:W-:Y:S02]  /*b7f0*/  FSEL R93, R62, -INF , P3 ;  /* 0xff8000003e5d7808 */ /* 0x010fe40001800000 */
[----:B------:R-:W-:Y:S02]  /*b800*/  FMNMX.FTZ R40, R73, R40, !PT ;  /* 0x0000002849287209 */ /* 0x000fe40007810000 */
[C---:B------:R-:W-:Y:S02]  /*b810*/  ISETP.GT.AND P3, PT, R36.reuse, 0x50, PT ;  /* 0x000000502400780c */ /* 0x040fe40003f64270 */
[----:B------:R-:W-:Y:S02]  /*b820*/  FSEL R103, R103, -INF , P2 ;  /* 0xff80000067677808 */ /* 0x000fe40001000000 */
        /* <DEDUP_REMOVED lines=8> */
[----:B-1----:R-:W-:Y:S02]  /*b8b0*/  FSEL R109, R70, -INF , P3 ;  /* 0xff800000466d7808 */ /* 0x002fe40001800000 */
[----:B------:R-:W-:Y:S02]  /*b8c0*/  FMNMX.FTZ R40, R107, R40, !PT ;  /* 0x000000286b287209 */ /* 0x000fe40007810000 */
[----:B------:R-:W-:Y:S02]  /*b8d0*/  FSEL R111, R111, -INF , P2 ;  /* 0xff8000006f6f7808 */ /* 0x000fe40001000000 */
[----:B------:R-:W-:-:S04]  /*b8e0*/  FMNMX.FTZ R40, R109, R40, !PT ;  /* 0x000000286d287209 */ /* 0x000fc80007810000 */
[----:B------:R-:W-:Y:S01]  /*b8f0*/  FMNMX.FTZ R40, R111, R40, !PT ;  /* 0x000000286f287209 */ /* 0x000fe20007810000 */
[----:B------:R-:W-:-:S04]  /*b900*/  FFMA.FTZ R162, R33, R176, -R24 ;  /* 0x000000b021a27223 */ /* 0x000fc80000010818 */
[----:B------:R-:W0:Y:S02]  /*b910*/  SHFL.BFLY PT, R33, R40, 0x2, 0x1f ;  /* 0x0c401f0028217f89 */ /* 0x000e2400000e0000 */
[----:B0-----:R-:W-:-:S05]  /*b920*/  FMNMX.FTZ R33, R40, R33, !PT ;  /* 0x0000002128217209 */ /* 0x001fca0007810000 */
[----:B------:R-:W0:Y:S02]  /*b930*/  SHFL.BFLY PT, R178, R33, 0x1, 0x1f ;  /* 0x0c201f0021b27f89 */ /* 0x000e2400000e0000 */
[----:B0-----:R-:W-:-:S04]  /*b940*/  FMNMX.FTZ R178, R33, R178, !PT ;  /* 0x000000b221b27209 */ /* 0x001fc80007810000 */
[C---:B------:R-:W-:Y:S01]  /*b950*/  FSETP.NEU.FTZ.AND P2, PT, R178.reuse, -INF , PT ;  /* 0xff800000b200780b */ /* 0x040fe20003f5d000 */
[----:B------:R-:W-:-:S05]  /*b960*/  FMUL.FTZ R26, R178, R176 ;  /* 0x000000b0b21a7220 */ /* 0x000fca0000410000 */
[----:B------:R-:W-:-:S05]  /*b970*/  FSEL R26, R26, RZ, P2 ;  /* 0x000000ff1a1a7208 */ /* 0x000fca0001000000 */
[----:B------:R-:W-:-:S04]  /*b980*/  FFMA.FTZ R25, R25, R176, -R26 ;  /* 0x000000b019197223 */ /* 0x000fc8000001081a */
[----:B------:R0:W-:Y:S01]  /*b990*/  MUFU.EX2 R30, R25 ;  /* 0x00000019001e7308 */ /* 0x0001e20000000800 */
[-C--:B------:R-:W-:Y:S01]  /*b9a0*/  FFMA.FTZ R152, R38, R176.reuse, -R24 ;  /* 0x000000b026987223 */ /* 0x080fe20000010818 */
[----:B0-----:R-:W0:Y:S01]  /*b9b0*/  @P5 LDC R25, c[0x0][0x44c] ;  /* 0x00011300ff195b82 */ /* 0x001e220000000800 */
[----:B------:R-:W-:-:S05]  /*b9c0*/  FFMA.FTZ R153, R51, R176, -R26 ;  /* 0x000000b033997223 */ /* 0x000fca000001081a */
[----:B------:R-:W-:Y:S01]  /*b9d0*/  MUFU.EX2 R152, R152 ;  /* 0x0000009800987308 */ /* 0x000fe20000000800 */
[----:B------:R-:W-:-:S07]  /*b9e0*/  FFMA.FTZ R55, R55, R176, -R26 ;  /* 0x000000b037377223 */ /* 0x000fce000001081a */
[----:B------:R-:W1:Y:S01]  /*b9f0*/  MUFU.EX2 R27, R27 ;  /* 0x0000001b001b7308 */ /* 0x000e620000000800 */
[-CC-:B------:R-:W-:Y:S01]  /*ba00*/  FFMA.FTZ R160, R37, R176.reuse, -R24.reuse ;  /* 0x000000b025a07223 */ /* 0x180fe20000010818 */
[-CC-:B------:R-:W-:Y:S01]  /*ba10*/  FFMA.FTZ R37, R39, R176.reuse, -R24.reuse ;  /* 0x000000b027257223 */ /* 0x180fe20000010818 */
[-C--:B------:R-:W-:Y:S01]  /*ba20*/  FFMA.FTZ R164, R41, R176.reuse, -R24 ;  /* 0x000000b029a47223 */ /* 0x080fe20000010818 */
[----:B------:R-:W-:-:S04]  /*ba30*/  FFMA.FTZ R59, R59, R176, -R26 ;  /* 0x000000b03b3b7223 */ /* 0x000fc8000001081a */
[----:B------:R-:W-:Y:S01]  /*ba40*/  MUFU.EX2 R154, R154 ;  /* 0x0000009a009a7308 */ /* 0x000fe20000000800 */
[-CC-:B------:R-:W-:Y:S01]  /*ba50*/  FFMA.FTZ R39, R45, R176.reuse, -R24.reuse ;  /* 0x000000b02d277223 */ /* 0x180fe20000010818 */
[-CC-:B------:R-:W-:Y:S01]  /*ba60*/  FFMA.FTZ R166, R49, R176.reuse, -R24.reuse ;  /* 0x000000b031a67223 */ /* 0x180fe20000010818 */
[----:B------:R-:W-:-:S05]  /*ba70*/  FFMA.FTZ R41, R53, R176, -R24 ;  /* 0x000000b035297223 */ /* 0x000fca0000010818 */
[----:B------:R-:W4:Y:S01]  /*ba80*/  MUFU.EX2 R153, R153 ;  /* 0x0000009900997308 */ /* 0x000f220000000800 */
[-CC-:B------:R-:W-:Y:S01]  /*ba90*/  FFMA.FTZ R174, R47, R176.reuse, -R24.reuse ;  /* 0x000000b02fae7223 */ /* 0x180fe20000010818 */
[-CC-:B------:R-:W-:Y:S01]  /*baa0*/  FFMA.FTZ R43, R43, R176.reuse, -R24.reuse ;  /* 0x000000b02b2b7223 */ /* 0x180fe20000010818 */
[-CC-:B------:R-:W-:Y:S01]  /*bab0*/  FFMA.FTZ R35, R35, R176.reuse, -R24.reuse ;  /* 0x000000b023237223 */ /* 0x180fe20000010818 */
[-CC-:B------:R-:W-:Y:S01]  /*bac0*/  FFMA.FTZ R168, R57, R176.reuse, -R24.reuse ;  /* 0x000000b039a87223 */ /* 0x180fe20000010818 */
[-CC-:B------:R-:W-:Y:S01]  /*bad0*/  FFMA.FTZ R45, R61, R176.reuse, -R24.reuse ;  /* 0x000000b03d2d7223 */ /* 0x180fe20000010818 */
[-CC-:B------:R-:W-:Y:S02]  /*bae0*/  FFMA.FTZ R170, R65, R176.reuse, -R24.reuse ;  /* 0x000000b041aa7223 */ /* 0x180fe40000010818 */
[----:B------:R-:W-:Y:S01]  /*baf0*/  MUFU.EX2 R31, R31 ;  /* 0x0000001f001f7308 */ /* 0x000fe20000000800 */
[-CC-:B------:R-:W-:Y:S01]  /*bb00*/  FFMA.FTZ R49, R69, R176.reuse, -R24.reuse ;  /* 0x000000b045317223 */ /* 0x180fe20000010818 */
[-CC-:B------:R-:W-:Y:S01]  /*bb10*/  FFMA.FTZ R172, R75, R176.reuse, -R24.reuse ;  /* 0x000000b04bac7223 */ /* 0x180fe20000010818 */
[-CC-:B------:R-:W-:Y:S01]  /*bb20*/  FFMA.FTZ R53, R77, R176.reuse, -R24.reuse ;  /* 0x000000b04d357223 */ /* 0x180fe20000010818 */
[----:B------:R-:W-:Y:S01]  /*bb30*/  FFMA.FTZ R47, R79, R176, -R24 ;  /* 0x000000b04f2f7223 */ /* 0x000fe20000010818 */
[----:B--2---:R-:W-:-:S03]  /*bb40*/  SHF.R.U32.HI R78, RZ, 0x7, R78 ;  /* 0x00000007ff4e7819 */ /* 0x004fc6000001164e */
[----:B------:R-:W2:Y:S01]  /*bb50*/  MUFU.EX2 R55, R55 ;  /* 0x0000003700377308 */ /* 0x000ea20000000800 */
[----:B------:R-:W-:Y:S01]  /*bb60*/  LOP3.LUT R32, R3, 0x3000000, RZ, 0xfc, !PT ;  /* 0x0300000003207812 */ /* 0x000fe200078efcff */
[----:B------:R-:W-:Y:S02]  /*bb70*/  @!P0 VIADD R24, R180, 0x32440 ;  /* 0x00032440b4188836 */ /* 0x000fe40000000000 */
[-C--:B------:R-:W-:Y:S01]  /*bb80*/  FFMA.FTZ R29, R29, R176.reuse, -R26 ;  /* 0x000000b01d1d7223 */ /* 0x080fe2000001081a */
[----:B0-----:R-:W-:Y:S01]  /*bb90*/  @P5 IMAD.HI.U32 R3, R76, R25, RZ ;  /* 0x000000194c035227 */ /* 0x001fe200078e00ff */
[----:B------:R-:W-:Y:S02]  /*bba0*/  IADD3 R179, -R78, 0xb, RZ ;  /* 0x0000000b4eb37810 */ /* 0x000fe40007ffe1ff */
[----:B------:R-:W-:Y:S01]  /*bbb0*/  MUFU.EX2 R156, R156 ;  /* 0x0000009c009c7308 */ /* 0x000fe20000000800 */
[----:B------:R-:W-:Y:S02]  /*bbc0*/  IMAD.MOV.U32 R181, RZ, RZ, R76 ;  /* 0x000000ffffb57224 */ /* 0x000fe400078e004c */
[-C--:B------:R-:W-:Y:S01]  /*bbd0*/  FFMA.FTZ R63, R63, R176.reuse, -R26 ;  /* 0x000000b03f3f7223 */ /* 0x080fe2000001081a */
[----:B------:R-:W-:Y:S01]  /*bbe0*/  @!P0 PRMT R24, RZ, 0x654, R24 ;  /* 0x00000654ff188816 */ /* 0x000fe20000000018 */
[----:B------:R-:W-:-:S03]  /*bbf0*/  FFMA.FTZ R67, R67, R176, -R26 ;  /* 0x000000b043437223 */ /* 0x000fc6000001081a */
[----:B------:R-:W0:Y:S01]  /*bc00*/  MUFU.EX2 R34, R59 ;  /* 0x0000003b00227308 */ /* 0x000e220000000800 */
[----:B---3--:R-:W-:Y:S01]  /*bc10*/  @P5 SHF.R.U32.HI R181, RZ, R28, R3 ;  /* 0x0000001cffb55219 */ /* 0x008fe20000011603 */
[----:B-1----:R-:W-:Y:S01]  /*bc20*/  FADD.FTZ R3, R152, R27 ;  /* 0x0000001b98037221 */ /* 0x002fe20000010000 */
[----:B------:R1:W-:Y:S06]  /*bc30*/  BAR.ARV R179, 0x100 ;  /* 0x000400b30000751d */ /* 0x0003ec0000002000 */
[----:B------:R-:W-:Y:S01]  /*bc40*/  MUFU.EX2 R71, R71 ;  /* 0x0000004700477308 */ /* 0x000fe20000000800 */
[----:B------:R-:W-:-:S02]  /*bc50*/  IMAD.MOV.U32 R25, RZ, RZ, 0x40000040 ;  /* 0x40000040ff197424 */ /* 0x000fc400078e00ff */
[-CC-:B------:R-:W-:Y:S01]  /*bc60*/  FFMA.FTZ R95, R95, R176.reuse, -R26.reuse ;  /* 0x000000b05f5f7223 */ /* 0x180fe2000001081a */
[-CC-:B------:R-:W-:Y:S01]  /*bc70*/  FFMA.FTZ R161, R97, R176.reuse, -R26.reuse ;  /* 0x000000b061a17223 */ /* 0x180fe2000001081a */
[-CC-:B------:R-:W-:Y:S01]  /*bc80*/  FFMA.FTZ R99, R99, R176.reuse, -R26.reuse ;  /* 0x000000b063637223 */ /* 0x180fe2000001081a */
[-CC-:B------:R-:W-:Y:S01]  /*bc90*/  FFMA.FTZ R101, R101, R176.reuse, -R26.reuse ;  /* 0x000000b065657223 */ /* 0x180fe2000001081a */
[----:B------:R3:W-:Y:S01]  /*bca0*/  @!P0 SYNCS.ARRIVE.TRANS64.RED.A1T0 RZ, [R24+URZ], RZ ;  /* 0x000000ff18ff89a7 */ /* 0x0007e2000810043f */
        /* <DEDUP_REMOVED lines=15> */
[----:B---3--:R-:W-:Y:S01]  /*bda0*/  IMAD R24, R2, 0xc00, R32 ;  /* 0x00000c0002187824 */ /* 0x008fe200078e0220 */
[----:B------:R-:W3:Y:S01]  /*bdb0*/  MUFU.EX2 R36, R63 ;  /* 0x0000003f00247308 */ /* 0x000ee20000000800 */
[----:B----4-:R-:W-:Y:S01]  /*bdc0*/  FADD.FTZ R26, R153, R30 ;  /* 0x0000001e991a7221 */ /* 0x010fe20000010000 */
[----:B------:R-:W-:Y:S01]  /*bdd0*/  FADD.FTZ R44, R154, R3 ;  /* 0x000000039a2c7221 */ /* 0x000fe20000010000 */
[----:B------:R4:W-:Y:S01]  /*bde0*/  STL [R1+0x40], R32 ;  /* 0x0000402001007387 */ /* 0x0009e20000100800 */
[----:B------:R-:W-:Y:S01]  /*bdf0*/  R2UR UR7, R25 ;  /* 0x00000000190772ca */ /* 0x000fe200000e0000 */
[----:B--2---:R-:W-:Y:S01]  /*be00*/  FADD.FTZ R3, R55, R26 ;  /* 0x0000001a37037221 */ /* 0x004fe20000010000 */
[----:B------:R-:W-:Y:S01]  /*be10*/  FADD.FTZ R25, R31, R44 ;  /* 0x0000002c1f197221 */ /* 0x000fe20000010000 */
[----:B------:R2:W-:Y:S06]  /*be20*/  BAR.SYNC.DEFER_BLOCKING R0, 0x100 ;  /* 0x000400000000751d */ /* 0x0005ec0000010000 */
[----:B------:R-:W-:Y:S01]  /*be30*/  MUFU.EX2 R43, R43 ;  /* 0x0000002b002b7308 */ /* 0x000fe20000000800 */
[----:B----4-:R-:W-:-:S02]  /*be40*/  VIADD R32, R24, 0x80 ;  /* 0x0000008018207836 */ /* 0x010fc40000000000 */
[----:B0-----:R-:W-:Y:S01]  /*be50*/  FADD.FTZ R44, R34, R3 ;  /* 0x00000003222c7221 */ /* 0x001fe20000010000 */
[----:B------:R-:W-:-:S04]  /*be60*/  FADD.FTZ R46, R156, R25 ;  /* 0x000000199c2e7221 */ /* 0x000fc80000010000 */
[----:B------:R-:W0:Y:S01]  /*be70*/  MUFU.EX2 R67, R67 ;  /* 0x0000004300437308 */ /* 0x000e220000000800 */
[----:B------:R-:W-:Y:S01]  /*be80*/  R2UR UR10, R32 ;  /* 0x00000000200a72ca */ /* 0x000fe200000e0000 */
[----:B------:R-:W-:Y:S02]  /*be90*/  VIADD R32, R24, 0x180 ;  /* 0x0000018018207836 */ /* 0x000fe40000000000 */
[----:B-----5:R-:W-:-:S04]  /*bea0*/  FADD.FTZ R3, R157, R44 ;  /* 0x0000002c9d037221 */ /* 0x020fc80000010000 */
[----:B------:R-:W-:Y:S01]  /*beb0*/  MUFU.EX2 R160, R160 ;  /* 0x000000a000a07308 */ /* 0x000fe20000000800 */
[----:B------:R-:W-:Y:S02]  /*bec0*/  VIADD R28, R24, 0x100 ;  /* 0x00000100181c7836 */ /* 0x000fe40000000000 */
[----:B------:R-:W-:-:S05]  /*bed0*/  FADD.FTZ R25, R71, R46 ;  /* 0x0000002e47197221 */ /* 0x000fca0000010000 */
[----:B------:R-:W4:Y:S01]  /*bee0*/  MUFU.EX2 R38, R95 ;  /* 0x0000005f00267308 */ /* 0x000f220000000800 */
[----:B------:R-:W-:Y:S01]  /*bef0*/  R2UR UR18, R32 ;  /* 0x00000000201272ca */ /* 0x000fe200000e0000 */
[----:B---3--:R-:W-:Y:S01]  /*bf00*/  FADD.FTZ R44, R36, R3 ;  /* 0x00000003242c7221 */ /* 0x008fe20000010000 */
[----:B------:R-:W-:-:S05]  /*bf10*/  FADD.FTZ R32, R158, R25 ;  /* 0x000000199e207221 */ /* 0x000fca0000010000 */
[----:B------:R-:W3:Y:S01]  /*bf20*/  MUFU.EX2 R161, R161 ;  /* 0x000000a100a17308 */ /* 0x000ee20000000800 */
[----:B------:R-:W-:Y:S01]  /*bf30*/  R2UR UR14, R28 ;  /* 0x000000001c0e72ca */ /* 0x000fe200000e0000 */
[----:B------:R-:W-:-:S06]  /*bf40*/  VIADD R28, R24, 0x200 ;  /* 0x00000200181c7836 */ /* 0x000fcc0000000000 */
[----:B------:R-:W5:Y:S01]  /*bf50*/  MUFU.EX2 R35, R35 ;  /* 0x0000002300237308 */ /* 0x000f620000000800 */
[----:B0-----:R-:W-:Y:S01]  /*bf60*/  FADD.FTZ R3, R67, R44 ;  /* 0x0000002c43037221 */ /* 0x001fe20000010000 */
[----:B------:R-:W-:-:S06]  /*bf70*/  FADD.FTZ R25, R43, R32 ;  /* 0x000000202b197221 */ /* 0x000fcc0000010000 */
[----:B------:R-:W0:Y:S01]  /*bf80*/  MUFU.EX2 R40, R99 ;  /* 0x0000006300287308 */ /* 0x000e220000000800 */
[----:B------:R-:W-:Y:S01]  /*bf90*/  R2UR UR22, R28 ;  /* 0x000000001c1672ca */ /* 0x000fe200000e0000 */
[----:B----4-:R-:W-:-:S06]  /*bfa0*/  FADD.FTZ R44, R38, R3 ;  /* 0x00000003262c7221 */ /* 0x010fcc0000010000 */
[----:B------:R-:W4:Y:S01]  /*bfb0*/  MUFU.EX2 R162, R162 ;  /* 0x000000a200a27308 */ /* 0x000f220000000800 */
[----:B------:R-:W-:Y:S01]  /*bfc0*/  FADD.FTZ R28, R160, R25 ;  /* 0x00000019a01c7221 */ /* 0x000fe20000010000 */
[----:B------:R-:W-:-:S06]  /*bfd0*/  R2UR UR6, R24 ;  /* 0x00000000180672ca */ /* 0x000fcc00000e0000 */
[----:B------:R-:W1:Y:S01]  /*bfe0*/  MUFU.EX2 R101, R101 ;  /* 0x0000006500657308 */ /* 0x000e620000000800 */
[----:B------:R-:W-:Y:S02]  /*bff0*/  IMAD.MOV.U32 R25, RZ, RZ, 0x40000040 ;  /* 0x40000040ff197424 */ /* 0x000fe400078e00ff */
[----:B------:R-:W-:-:S05]  /*c000*/  VIADD R24, R24, 0x280 ;  /* 0x0000028018187836 */ /* 0x000fca0000000000 */
[----:B------:R-:W2:Y:S01]  /*c010*/  MUFU.EX2 R37, R37 ;  /* 0x0000002500257308 */ /* 0x000ea20000000800 */
[----:B---3--:R-:W-:-:S07]  /*c020*/  FADD.FTZ R3, R161, R44 ;  /* 0x0000002ca1037221 */ /* 0x008fce0000010000 */
[----:B------:R-:W3:Y:S01]  /*c030*/  MUFU.EX2 R42, R87 ;  /* 0x00000057002a7308 */ /* 0x000ee20000000800 */
[----:B------:R-:W-:Y:S01]  /*c040*/  R2UR UR27, R25 ;  /* 0x00000000191b72ca */ /* 0x000fe200000e0000 */
[----:B-----5:R-:W-:Y:S01]  /*c050*/  FADD.FTZ R25, R35, R28 ;  /* 0x0000001c23197221 */ /* 0x020fe20000010000 */
[----:B------:R-:W-:-:S05]  /*c060*/  R2UR UR26, R24 ;  /* 0x00000000181a72ca */ /* 0x000fca00000e0000 */
[----:B------:R-:W5:Y:S01]  /*c070*/  MUFU.EX2 R164, R164 ;  /* 0x000000a400a47308 */ /* 0x000f620000000800 */
[----:B0-----:R-:W-:-:S07]  /*c080*/  FADD.FTZ R24, R40, R3 ;  /* 0x0000000328187221 */ /* 0x001fce0000010000 */
[----:B------:R-:W0:Y:S01]  /*c090*/  MUFU.EX2 R85, R85 ;  /* 0x0000005500557308 */ /* 0x000e220000000800 */
[----:B----4-:R-:W-:Y:S01]  /*c0a0*/  FADD.FTZ R28, R162, R25 ;  /* 0x00000019a21c7221 */ /* 0x010fe20000010000 */
[----:B-1----:R-:W-:-:S06]  /*c0b0*/  FADD.FTZ R3, R101, R24 ;  /* 0x0000001865037221 */ /* 0x002fcc0000010000 */
[----:B------:R-:W1:Y:S08]  /*c0c0*/  MUFU.EX2 R39, R39 ;  /* 0x0000002700277308 */ /* 0x000e700000000800 */
[----:B--2---:R-:W2:Y:S01]  /*c0d0*/  MUFU.EX2 R0, R83 ;  /* 0x0000005300007308 */ /* 0x004ea20000000800 */
[----:B------:R-:W-:Y:S01]  /*c0e0*/  FADD.FTZ R25, R37, R28 ;  /* 0x0000001c25197221 */ /* 0x000fe20000010000 */
[----:B---3--:R-:W-:-:S06]  /*c0f0*/  FADD.FTZ R28, R42, R3 ;  /* 0x000000032a1c7221 */ /* 0x008fcc0000010000 */
[----:B------:R-:W3:Y:S01]  /*c100*/  MUFU.EX2 R166, R166 ;  /* 0x000000a600a67308 */ /* 0x000ee20000000800 */
[----:B------:R-:W-:-:S07]  /*c110*/  F2FP.BF16.F32.PACK_AB R153, R30, R153 ;  /* 0x000000991e99723e */ /* 0x000fce00000010ff */
[----:B------:R-:W4:Y:S01]  /*c120*/  MUFU.EX2 R89, R89 ;  /* 0x0000005900597308 */ /* 0x000f220000000800 */
[----:B-----5:R-:W-:Y:S01]  /*c130*/  FADD.FTZ R30, R164, R25 ;  /* 0x00000019a41e7221 */ /* 0x020fe20000010000 */
[----:B0-----:R-:W-:-:S06]  /*c140*/  FADD.FTZ R3, R85, R28 ;  /* 0x0000001c55037221 */ /* 0x001fcc0000010000 */
[----:B------:R-:W0:Y:S08]  /*c150*/  MUFU.EX2 R41, R41 ;  /* 0x0000002900297308 */ /* 0x000e300000000800 */
[----:B------:R-:W5:Y:S01]  /*c160*/  MUFU.EX2 R26, R81 ;  /* 0x00000051001a7308 */ /* 0x000f620000000800 */
[----:B-1----:R-:W-:Y:S01]  /*c170*/  FADD.FTZ R25, R39, R30 ;  /* 0x0000001e27197221 */ /* 0x002fe20000010000 */
[----:B--2---:R-:W-:-:S06]  /*c180*/  FADD.FTZ R28, R0, R3 ;  /* 0x00000003001c7221 */ /* 0x004fcc0000010000 */
[----:B------:R-:W1:Y:S08]  /*c190*/  MUFU.EX2 R168, R168 ;  /* 0x000000a800a87308 */ /* 0x000e700000000800 */
[----:B------:R-:W2:Y:S01]  /*c1a0*/  MUFU.EX2 R91, R91 ;  /* 0x0000005b005b7308 */ /* 0x000ea20000000800 */
[----:B---3--:R-:W-:Y:S01]  /*c1b0*/  FADD.FTZ R30, R166, R25 ;  /* 0x00000019a61e7221 */ /* 0x008fe20000010000 */
[----:B----4-:R-:W-:-:S06]  /*c1c0*/  FADD.FTZ R3, R89, R28 ;  /* 0x0000001c59037221 */ /* 0x010fcc0000010000 */
[----:B------:R-:W3:Y:S08]  /*c1d0*/  MUFU.EX2 R45, R45 ;  /* 0x0000002d002d7308 */ /* 0x000ef00000000800 */
[----:B------:R-:W4:Y:S01]  /*c1e0*/  MUFU.EX2 R32, R73 ;  /* 0x0000004900207308 */ /* 0x000f220000000800 */
[----:B0-----:R-:W-:Y:S01]  /*c1f0*/  FADD.FTZ R25, R41, R30 ;  /* 0x0000001e29197221 */ /* 0x001fe20000010000 */
[----:B-----5:R-:W-:-:S06]  /*c200*/  FADD.FTZ R30, R26, R3 ;  /* 0x000000031a1e7221 */ /* 0x020fcc0000010000 */
[----:B------:R-:W0:Y:S01]  /*c210*/  MUFU.EX2 R170, R170 ;  /* 0x000000aa00aa7308 */ /* 0x000e220000000800 */
[----:B------:R-:W-:-:S07]  /*c220*/  F2FP.BF16.F32.PACK_AB R155, R34, R55 ;  /* 0x00000037229b723e */ /* 0x000fce00000010ff */
        /* <DEDUP_REMOVED lines=13> */
[----:B------:R-:W-:Y:S01]  /*c300*/  F2FP.BF16.F32.PACK_AB R165, R0, R85 ;  /* 0x0000005500a5723e */ /* 0x000fe200000010ff */
[----:B-1----:R-:W-:-:S06]  /*c310*/  FADD.FTZ R25, R49, R34 ;  /* 0x0000002231197221 */ /* 0x002fcc0000010000 */
[----:B------:R-:W1:Y:S01]  /*c320*/  MUFU.EX2 R174, R174 ;  /* 0x000000ae00ae7308 */ /* 0x000e620000000800 */
[----:B--2---:R-:W-:-:S07]  /*c330*/  FADD.FTZ R0, R24, R3 ;  /* 0x0000000318007221 */ /* 0x004fce0000010000 */
[----:B------:R-:W2:Y:S01]  /*c340*/  MUFU.EX2 R109, R109 ;  /* 0x0000006d006d7308 */ /* 0x000ea20000000800 */
[----:B------:R-:W-:Y:S01]  /*c350*/  F2FP.BF16.F32.PACK_AB R167, R26, R89 ;  /* 0x000000591aa7723e */ /* 0x000fe200000010ff */
[----:B---3--:R-:W-:Y:S01]  /*c360*/  FADD.FTZ R26, R172, R25 ;  /* 0x00000019ac1a7221 */ /* 0x008fe20000010000 */
[----:B----4-:R-:W-:-:S05]  /*c370*/  FADD.FTZ R3, R105, R0 ;  /* 0x0000000069037221 */ /* 0x010fca0000010000 */
[----:B------:R-:W3:Y:S01]  /*c380*/  MUFU.EX2 R47, R47 ;  /* 0x0000002f002f7308 */ /* 0x000ee20000000800 */
[----:B------:R-:W-:-:S07]  /*c390*/  IMAD.MOV.U32 R33, RZ, RZ, 0x40000040 ;  /* 0x40000040ff217424 */ /* 0x000fce00078e00ff */
[----:B------:R-:W4:Y:S01]  /*c3a0*/  MUFU.EX2 R30, R111 ;  /* 0x0000006f001e7308 */ /* 0x000f220000000800 */
[----:B------:R-:W-:Y:S02]  /*c3b0*/  IMAD.MOV.U32 R29, RZ, RZ, 0x40000040 ;  /* 0x40000040ff1d7424 */ /* 0x000fe400078e00ff */
[----:B0-----:R-:W-:Y:S01]  /*c3c0*/  FADD.FTZ R25, R53, R26 ;  /* 0x0000001a35197221 */ /* 0x001fe20000010000 */
[----:B-----5:R-:W-:Y:S01]  /*c3d0*/  FADD.FTZ R0, R28, R3 ;  /* 0x000000031c007221 */ /* 0x020fe20000010000 */
[----:B------:R-:W-:Y:S01]  /*c3e0*/  R2UR UR11, R33 ;  /* 0x00000000210b72ca */ /* 0x000fe200000e0000 */
[----:B------:R-:W-:Y:S01]  /*c3f0*/  IMAD.MOV.U32 R33, RZ, RZ, 0x40000040 ;  /* 0x40000040ff217424 */ /* 0x000fe200078e00ff */
[----:B------:R-:W-:Y:S01]  /*c400*/  R2UR UR15, R29 ;  /* 0x000000001d0f72ca */ /* 0x000fe200000e0000 */
[----:B------:R-:W-:Y:S01]  /*c410*/  IMAD.MOV.U32 R29, RZ, RZ, 0x40000040 ;  /* 0x40000040ff1d7424 */ /* 0x000fe200078e00ff */
[----:B------:R-:W-:Y:S01]  /*c420*/  F2FP.BF16.F32.PACK_AB R171, R24, R93 ;  /* 0x0000005d18ab723e */ /* 0x000fe200000010ff */
[----:B-1----:R-:W-:Y:S01]  /*c430*/  FADD.FTZ R24, R174, R25 ;  /* 0x00000019ae187221 */ /* 0x002fe20000010000 */
[----:B--2---:R-:W-:Y:S01]  /*c440*/  FADD.FTZ R3, R109, R0 ;  /* 0x000000006d037221 */ /* 0x004fe20000010000 */
[----:B------:R-:W-:-:S02]  /*c450*/  F2FP.BF16.F32.PACK_AB R152, R27, R152 ;  /* 0x000000981b98723e */ /* 0x000fc400000010ff */
[----:B------:R-:W-:Y:S01]  /*c460*/  F2FP.BF16.F32.PACK_AB R154, R31, R154 ;  /* 0x0000009a1f9a723e */ /* 0x000fe200000010ff */
[----:B---3--:R-:W-:Y:S01]  /*c470*/  FADD.FTZ R0, R47, R24 ;  /* 0x000000182f007221 */ /* 0x008fe20000010000 */
[----:B------:R-:W-:Y:S02]  /*c480*/  R2UR UR19, R33 ;  /* 0x00000000211372ca */ /* 0x000fe400000e0000 */
[----:B------:R-:W-:Y:S01]  /*c490*/  R2UR UR23, R29 ;  /* 0x000000001d1772ca */ /* 0x000fe200000e0000 */
[----:B----4-:R-:W-:Y:S01]  /*c4a0*/  FADD.FTZ R3, R30, R3 ;  /* 0x000000031e037221 */ /* 0x010fe20000010000 */
        /* <DEDUP_REMOVED lines=17> */
[----:B------:R-:W-:-:S06]  /*c5c0*/  WARPGROUP.ARRIVE ;  /* 0x00000000000079c5 */ /* 0x000fcc0000000000 */
[----:B------:R-:W-:Y:S03]  /*c5d0*/  HGMMA.64x256x16.F32.BF16 R24, R152, gdesc[UR4].tnspB, RZ, !UPT, gsb0 ;  /* 0x43e0000498187df0 */ /* 0x000fe6000c0018ff */
[----:B------:R-:W-:Y:S02]  /*c5e0*/  WARPGROUP.DEPBAR.LE gsb0, 0x0 ;  /* 0x00008000000079c5 */ /* 0x000fe40000010000 */
[----:B------:R-:W-:-:S15]  /*c5f0*/  WARPGROUP.ARRIVE ;  /* 0x00000000000079c5 */ /* 0x000fde0000000000 */
[----:B------:R-:W-:-:S08]  /*c600*/  NOP ;  /* 0x0000000000007918 */ /* 0x000fd00000000000 */
[----:B------:R-:W-:Y:S03]  /*c610*/  HGMMA.64x256x16.F32.BF16 R24, R156, gdesc[UR8].tnspB, R24, gsb0 ;  /* 0x43e000089c187df0 */ /* 0x000fe60008001818 */
        /* <DEDUP_REMOVED lines=11> */
[----:B------:R-:W-:Y:S01]  /*c6d0*/  HGMMA.64x256x16.F32.BF16 R24, R168, gdesc[UR20].tnspB, R24, gsb0 ;  /* 0x43e00014a8187df0 */ /* 0x000fe20008001818 */
[----:B------:R-:W-:-:S05]  /*c6e0*/  IADD3 R152, R181, R182, -R183 ;  /* 0x000000b6b5987210 */ /* 0x000fca0007ffe8b7 */
[----:B------:R-:W-:-:S05]  /*c6f0*/  IMAD.HI R152, R152, 0x2aaaaaab, RZ ;  /* 0x2aaaaaab98987827 */ /* 0x000fca00078e02ff */
[----:B------:R-:W-:-:S04]  /*c700*/  SHF.R.U32.HI R153, RZ, 0x1f, R152 ;  /* 0x0000001fff997819 */ /* 0x000fc80000011698 */
[----:B------:R-:W-:-:S04]  /*c710*/  LEA.HI.SX32 R153, R152, R153, 0x1c ;  /* 0x0000009998997211 */ /* 0x000fc800078fe2ff */
[----:B------:R-:W-:Y:S01]  /*c720*/  VIMNMX R154, RZ, R153, !PT ;  /* 0x00000099ff9a7248 */ /* 0x000fe20007fe0100 */
[----:B------:R-:W-:-:S04]  /*c730*/  VIADD R203, R203, 0xfffffffe ;  /* 0xfffffffecbcb7836 */ /* 0x000fc80000000000 */
[----:B------:R0:W-:Y:S01]  /*c740*/  STL [R1+0x54], R154 ;  /* 0x0000549a01007387 */ /* 0x0001e20000100800 */
[----:B------:R-:W-:Y:S01]  /*c750*/  ISETP.GE.AND P2, PT, R203, R154, PT ;  /* 0x0000009acb00720c */ /* 0x000fe20003f46270 */
[----:B------:R-:W-:-:S05]  /*c760*/  @!P0 VIADD R180, R180, 0x32460 ;  /* 0x00032460b4b48836 */ /* 0x000fca0000000000 */
[----:B------:R-:W-:Y:S01]  /*c770*/  @!P0 PRMT R180, RZ, 0x654, R180 ;  /* 0x00000654ffb48816 */ /* 0x000fe200000000b4 */
[----:B------:R-:W-:Y:S02]  /*c780*/  WARPGROUP.DEPBAR.LE gsb0, 0x0 ;  /* 0x00008000000079c5 */ /* 0x000fe40000010000 */
[----:B------:R-:W-:-:S06]  /*c790*/  WARPGROUP.ARRIVE ;  /* 0x00000000000079c5 */ /* 0x000fcc0000000000 */
[----:B------:R-:W-:Y:S03]  /*c7a0*/  HGMMA.64x256x16.F32.BF16 R24, R172, gdesc[UR24].tnspB, R24, gsb0 ;  /* 0x43e00018ac187df0 */ /* 0x000fe60008001818 */
[----:B------:R-:W-:Y:S02]  /*c7b0*/  WARPGROUP.DEPBAR.LE gsb0, 0x0 ;  /* 0x00008000000079c5 */ /* 0x000fe40000010000 */
[----:B------:R0:W-:Y:S01]  /*c7c0*/  @!P0 SYNCS.ARRIVE.TRANS64.RED.A1T0 RZ, [R180+URZ], RZ ;  /* 0x000000ffb4ff89a7 */ /* 0x0001e2000810043f */
[----:B------:R-:W-:Y:S05]  /*c7d0*/  @!P2 BRA `(.L_x_14920) ;  /* 0x000000340080a947 */ /* 0x000fea0003800000 */
[----:B------:R-:W-:Y:S02]  /*c7e0*/  IMAD.MOV.U32 R216, RZ, RZ, R178 ;  /* 0x000000ffffd87224 */ /* 0x000fe400078e00b2 */
[----:B------:R-:W-:-:S07]  /*c7f0*/  IMAD.MOV.U32 R217, RZ, RZ, R177 ;  /* 0x000000ffffd97224 */ /* 0x000fce00078e00b1 */
.L_x_14930:
        /* <DEDUP_REMOVED lines=8> */
.L_x_14921:
[----:B------:R-:W-:Y:S01]  /*c880*/  IMAD R210, R2, 0x8, R19 ;  /* 0x0000000802d27824 */ /* 0x000fe200078e0213 */
[----:B------:R-:W-:-:S04]  /*c890*/  SHF.L.U32 R218, R23, 0x1f, RZ ;  /* 0x0000001f17da7819 */ /* 0x000fc800000006ff */
[----:B------:R1:W2:Y:S01]  /*c8a0*/  SYNCS.PHASECHK.TRANS64.TRYWAIT P2, [R210+URZ+0x32430], R218 ;  /* 0x032430dad20075a7 */ /* 0x0002a2000804017f */
[----:B------:R-:W-:Y:S05]  /*c8b0*/  @!P1 BRA `(.L_x_14922) ;  /* 0x0000000000049947 */ /* 0x000fea0003800000 */
[----:B------:R-:W-:Y:S01]  /*c8c0*/  BPT.TRAP 0x1 ;  /* 0x000000040000795c */ /* 0x000fe20000300000 */
.L_x_14922:
[----:B------:R-:W3:Y:S01]  /*c8d0*/  LDL R152, [R1+0x44] ;  /* 0x0000440001987983 */ /* 0x000ee20000100800 */
[----:B------:R-:W-:Y:S02]  /*c8e0*/  IMAD.MOV.U32 R157, RZ, RZ, 0x40000040 ;  /* 0x40000040ff9d7424 */ /* 0x000fe400078e00ff */
[----:B---3--:R-:W-:Y:S01]  /*c8f0*/  IMAD R156, R2, 0x300, R152 ;  /* 0x00000300029c7824 */ /* 0x008fe200078e0298 */
[----:B--2---:R-:W-:Y:S06]  /*c900*/  @P2 BRA `(.L_x_14923) ;  /* 0x0000000000082947 */ /* 0x004fec0003800000 */
[----:B------:R-:W2:Y:S02]  /*c910*/  SYNCS.PHASECHK.TRANS64.TRYWAIT P2, [R210+URZ+0x32430], R218 ;  /* 0x032430dad20075a7 */ /* 0x000ea4000804017f */
[----:B--2---:R-:W-:Y:S05]  /*c920*/  @!P2 BRA `(.L_x_14924) ;  /* 0x000001340034a947 */ /* 0x004fea0003800000 */
.L_x_14923:
[----:B------:R-:W3:Y:S04]  /*c930*/  LDL.64 R234, [R1+0x18] ;  /* 0x0000180001ea7983 */ /* 0x000ee80000100a00 */
[----:B------:R-:W4:Y:S01]  /*c940*/  LDL.64 R222, [R1+0x10] ;  /* 0x0000100001de7983 */ /* 0x000f220000100a00 */
[----:B------:R-:W-:Y:S05]  /*c950*/  WARPSYNC.ALL ;  /* 0x0000000000007948 */ /* 0x000fea0003800000 */
[----:B------:R-:W5:Y:S01]  /*c960*/  LDL.64 R220, [R1+0x8] ;  /* 0x0000080001dc7983 */ /* 0x000f620000100a00 */
[C---:B------:R-:W-:Y:S01]  /*c970*/  R2UR UR6, R156.reuse ;  /* 0x000000009c0672ca */ /* 0x040fe200000e0000 */
[C---:B0-----:R-:W-:Y:S01]  /*c980*/  VIADD R154, R156.reuse, 0x2 ;  /* 0x000000029c9a7836 */ /* 0x041fe20000000000 */
        /* <DEDUP_REMOVED lines=14> */
[----:B------:R-:W-:-:S06]  /*ca70*/  WARPGROUP.ARRIVE ;  /* 0x00000000000079c5 */ /* 0x000fcc0000000000 */
[----:B------:R-:W-:Y:S03]  /*ca80*/  HGMMA.64x96x16.F32.BF16 R152, gdesc[UR4], RZ, !UPT, gsb0 ;  /* 0x01600000049879f0 */ /* 0x000fe6000c0018ff */
[----:B------:R-:W-:Y:S02]  /*ca90*/  WARPGROUP.DEPBAR.LE gsb0, 0x0 ;  /* 0x00008000000079c5 */ /* 0x000fe40000010000 */
[----:B------:R-:W-:Y:S01]  /*caa0*/  WARPGROUP.ARRIVE ;  /* 0x00000000000079c5 */ /* 0x000fe20000000000 */
[----:B---3--:R-:W-:Y:S02]  /*cab0*/  R2UR UR8, R234 ;  /* 0x00000000ea0872ca */ /* 0x008fe400000e0000 */
[----:B------:R-:W-:Y:S02]  /*cac0*/  R2UR UR9, R235 ;  /* 0x00000000eb0972ca */ /* 0x000fe400000e0000 */
[----:B----4-:R-:W-:-:S02]  /*cad0*/  R2UR UR12, R222 ;  /* 0x00000000de0c72ca */ /* 0x010fc400000e0000 */
[----:B------:R-:W-:Y:S02]  /*cae0*/  R2UR UR13, R223 ;  /* 0x00000000df0d72ca */ /* 0x000fe400000e0000 */
[----:B-----5:R-:W-:Y:S02]  /*caf0*/  R2UR UR16, R220 ;  /* 0x00000000dc1072ca */ /* 0x020fe400000e0000 */
[----:B------:R-:W-:-:S05]  /*cb00*/  R2UR UR17, R221 ;  /* 0x00000000dd1172ca */ /* 0x000fca00000e0000 */
        /* <DEDUP_REMOVED lines=10> */
.L_x_14925:
[----:B------:R0:W3:Y:S01]  /*cbb0*/  SYNCS.PHASECHK.TRANS64.TRYWAIT P2, [R210+URZ+0x32450], R218 ;  /* 0x032450dad20075a7 */ /* 0x0000e2000804017f */
[----:B------:R-:W-:Y:S05]  /*cbc0*/  @!P1 BRA `(.L_x_14926) ;  /* 0x0000000000049947 */ /* 0x000fea0003800000 */
[----:B------:R-:W-:Y:S01]  /*cbd0*/  BPT.TRAP 0x1 ;  /* 0x000000040000795c */ /* 0x000fe20000300000 */
.L_x_14926:
[----:B------:R-:W-:Y:S04]  /*cbe0*/  BSSY B0, `(.L_x_14927) ;  /* 0x0000004000007945 */ /* 0x000fe80003800000 */
[----:B---3--:R-:W-:Y:S05]  /*cbf0*/  @P2 BRA `(.L_x_14928) ;  /* 0x0000000000082947 */ /* 0x008fea0003800000 */
[----:B------:R-:W3:Y:S02]  /*cc00*/  SYNCS.PHASECHK.TRANS64.TRYWAIT P2, [R210+URZ+0x32450], R218 ;  /* 0x032450dad20075a7 */ /* 0x000ee4000804017f */
[----:B---3--:R-:W-:Y:S05]  /*cc10*/  @!P2 BRA `(.L_x_14929) ;  /* 0x00000130008ca947 */ /* 0x008fea0003800000 */
.L_x_14928:
[----:B------:R-:W-:Y:S05]  /*cc20*/  BSYNC B0 ;  /* 0x0000000000007941 */ /* 0x000fea0003800000 */
.L_x_14927:
[----:B------:R-:W-:Y:S05]  /*cc30*/  WARPSYNC.ALL ;  /* 0x0000000000007948 */ /* 0x000fea0003800000 */
[----:B0123--:R-:W2:Y:S01]  /*cc40*/  LDL R218, [R1+0x50] ;  /* 0x0000500001da7983 */ /* 0x00fea20000100800 */
[----:B------:R-:W0:Y:S03]  /*cc50*/  LDC R219, c[0x0][0x448] ;  /* 0x00011200ffdb7b82 */ /* 0x000e260000000800 */
[----:B------:R-:W2:Y:S04]  /*cc60*/  LDL R233, [R1+0x64] ;  /* 0x0000640001e97983 */ /* 0x000ea80000100800 */
[----:B------:R-:W3:Y:S04]  /*cc70*/  LDL R222, [R1+0x48] ;  /* 0x0000480001de7983 */ /* 0x000ee80000100800 */
[----:B------:R-:W4:Y:S01]  /*cc80*/  LDL.64 R234, [R1] ;  /* 0x0000000001ea7983 */ /* 0x000f220000100a00 */
[----:B------:R-:W-:Y:S01]  /*cc90*/  IMAD.MOV.U32 R221, RZ, RZ, 0x40000040 ;  /* 0x40000040ffdd7424 */ /* 0x000fe200078e00ff */
[----:B------:R-:W-:Y:S01]  /*cca0*/  R2UR UR4, R4 ;  /* 0x00000000040472ca */ /* 0x000fe200000e0000 */
[----:B------:R-:W-:Y:S01]  /*ccb0*/  WARPGROUP.ARRIVE ;  /* 0x00000000000079c5 */ /* 0x000fe20000000000 */
[----:B------:R-:W-:Y:S01]  /*ccc0*/  R2UR UR5, R5 ;  /* 0x00000000050572ca */ /* 0x000fe200000e0000 */
[----:B------:R-:W-:Y:S01]  /*ccd0*/  IMAD.MOV.U32 R223, RZ, RZ, 0x40000040 ;  /* 0x40000040ffdf7424 */ /* 0x000fe200078e00ff */
[----:B------:R-:W-:Y:S01]  /*cce0*/  R2UR UR7, R221 ;  /* 0x00000000dd0772ca */ /* 0x000fe200000e0000 */
[----:B------:R-:W-:Y:S01]  /*ccf0*/  IMAD.MOV.U32 R221, RZ, RZ, 0x40000040 ;  /* 0x40000040ffdd7424 */ /* 0x000fe200078e00ff */
[----:B0-----:R-:W-:-:S13]  /*cd00*/  ISETP.NE.AND P2, PT, R219, 0x1, PT ;  /* 0x00000001db00780c */ /* 0x001fda0003f45270 */
[----:B------:R-:W0:Y:S08]  /*cd10*/  @P2 LDC R220, c[0x0][0x44c] ;  /* 0x00011300ffdc2b82 */ /* 0x000e300000000800 */
[----:B------:R-:W1:Y:S01]  /*cd20*/  @P2 LDC R219, c[0x0][0x450] ;  /* 0x00011400ffdb2b82 */ /* 0x000e620000000800 */
[----:B--2---:R-:W-:-:S04]  /*cd30*/  IMAD.IADD R218, R233, 0x1, R218 ;  /* 0x00000001e9da7824 */ /* 0x004fc800078e02da */
[----:B0-----:R-:W-:-:S05]  /*cd40*/  @P2 IMAD.HI.U32 R220, R218, R220, RZ ;  /* 0x000000dcdadc2227 */ /* 0x001fca00078e00ff */
[----:B-1----:R-:W-:Y:S01]  /*cd50*/  @P2 SHF.R.U32.HI R218, RZ, R219, R220 ;  /* 0x000000dbffda2219 */ /* 0x002fe200000116dc */
[----:B---3--:R-:W-:-:S04]  /*cd60*/  IMAD R220, R2, 0xc00, R222 ;  /* 0x00000c0002dc7824 */ /* 0x008fc800078e02de */
[C---:B------:R-:W-:Y:S01]  /*cd70*/  VIADD R222, R220.reuse, 0x2 ;  /* 0x00000002dcde7836 */ /* 0x040fe20000000000 */
[----:B------:R-:W-:-:S13]  /*cd80*/  R2UR UR6, R220 ;  /* 0x00000000dc0672ca */ /* 0x000fda00000e0000 */
[----:B------:R-:W-:Y:S01]  /*cd90*/  HGMMA.64x96x16.F32.BF16 R152, gdesc[UR4], R152, gsb0 ;  /* 0x01600000049879f0 */ /* 0x000fe20008001898 */
[----:B------:R-:W-:Y:S01]  /*cda0*/  R2UR UR6, R222 ;  /* 0x00000000de0672ca */ /* 0x000fe200000e0000 */
[----:B------:R-:W-:Y:S01]  /*cdb0*/  VIADD R222, R220, 0x4 ;  /* 0x00000004dcde7836 */ /* 0x000fe20000000000 */
[----:B------:R-:W-:Y:S01]  /*cdc0*/  R2UR UR7, R223 ;  /* 0x00000000df0772ca */ /* 0x000fe200000e0000 */
[----:B------:R-:W-:Y:S01]  /*cdd0*/  IMAD.MOV.U32 R223, RZ, RZ, 0x40000040 ;  /* 0x40000040ffdf7424 */ /* 0x000fe200078e00ff */
[----:B----4-:R-:W-:Y:S02]  /*cde0*/  R2UR UR4, R234 ;  /* 0x00000000ea0472ca */ /* 0x010fe400000e0000 */
[----:B------:R-:W-:Y:S01]  /*cdf0*/  R2UR UR5, R235 ;  /* 0x00000000eb0572ca */ /* 0x000fe200000e0000 */
[----:B------:R-:W-:Y:S02]  /*ce00*/  WARPGROUP.DEPBAR.LE gsb0, 0x0 ;  /* 0x00008000000079c5 */ /* 0x000fe40000010000 */
[----:B------:R-:W-:-:S10]  /*ce10*/  WARPGROUP.ARRIVE ;  /* 0x00000000000079c5 */ /* 0x000fd40000000000 */
[----:B------:R-:W-:Y:S01]  /*ce20*/  HGMMA.64x96x16.F32.BF16 R152, gdesc[UR4], R152, gsb0 ;  /* 0x01600000049879f0 */ /* 0x000fe20008001898 */
[----:B------:R-:W-:Y:S01]  /*ce30*/  R2UR UR6, R222 ;  /* 0x00000000de0672ca */ /* 0x000fe200000e0000 */
[----:B------:R-:W-:Y:S01]  /*ce40*/  VIADD R222, R220, 0x6 ;  /* 0x00000006dcde7836 */ /* 0x000fe20000000000 */
[----:B------:R-:W-:Y:S01]  /*ce50*/  R2UR UR7, R223 ;  /* 0x00000000df0772ca */ /* 0x000fe200000e0000 */
[----:B------:R-:W-:Y:S01]  /*ce60*/  IMAD.MOV.U32 R223, RZ, RZ, 0x40000040 ;  /* 0x40000040ffdf7424 */ /* 0x000fe200078e00ff */
[----:B------:R-:W-:Y:S02]  /*ce70*/  R2UR UR4, R230 ;  /* 0x00000000e60472ca */ /* 0x000fe400000e0000 */
        /* <DEDUP_REMOVED lines=117> */
[----:B------:R-:W-:Y:S03]  /*d5d0*/  HGMMA.64x96x16.F32.BF16 R152, gdesc[UR4], R152, gsb0 ;  /* 0x01600000049879f0 */ /* 0x000fe60008001898 */
[----:B------:R-:W-:Y:S02]  /*d5e0*/  WARPGROUP.DEPBAR.LE gsb0, 0x0 ;  /* 0x00008000000079c5 */ /* 0x000fe40000010000 */
[----:B------:R-:W-:Y:S01]  /*d5f0*/  FMUL.FTZ R158, R158, UR43 ;  /* 0x0000002b9e9e7c20 */ /* 0x000fe20008410000 */
[----:B------:R-:W-:Y:S01]  /*d600*/  FMUL.FTZ R159, R159, UR43 ;  /* 0x0000002b9f9f7c20 */ /* 0x000fe20008410000 */
[----:B------:R-:W-:Y:S01]  /*d610*/  FMUL.FTZ R219, R162, UR43 ;  /* 0x0000002ba2db7c20 */ /* 0x000fe20008410000 */
[----:B------:R-:W-:Y:S01]  /*d620*/  FMUL.FTZ R162, R168, UR43 ;  /* 0x0000002ba8a27c20 */ /* 0x000fe20008410000 */
[----:B------:R0:W1:Y:S01]  /*d630*/  MUFU.TANH R234, R158 ;  /* 0x0000009e00ea7308 */ /* 0x0000620000002400 */
[----:B------:R-:W-:Y:S01]  /*d640*/  FMUL.FTZ R235, R170, UR43 ;  /* 0x0000002baaeb7c20 */ /* 0x000fe20008410000 */
[----:B------:R-:W2:Y:S01]  /*d650*/  LDL R168, [R1+0x68] ;  /* 0x0000680001a87983 */ /* 0x000ea20000100800 */
[----:B------:R-:W-:Y:S01]  /*d660*/  FMUL.FTZ R154, R154, UR43 ;  /* 0x0000002b9a9a7c20 */ /* 0x000fe20008410000 */
[----:B------:R-:W-:Y:S01]  /*d670*/  FMUL.FTZ R152, R152, UR43 ;  /* 0x0000002b98987c20 */ /* 0x000fe20008410000 */
[----:B------:R-:W-:Y:S01]  /*d680*/  FMUL.FTZ R155, R155, UR43 ;  /* 0x0000002b9b9b7c20 */ /* 0x000fe20008410000 */
[----:B------:R-:W-:Y:S01]  /*d690*/  FMUL.FTZ R163, R163, UR43 ;  /* 0x0000002ba3a37c20 */ /* 0x000fe20008410000 */
[----:B------:R-:W-:Y:S01]  /*d6a0*/  FMUL.FTZ R153, R153, UR43 ;  /* 0x0000002b99997c20 */ /* 0x000fe20008410000 */
[----:B------:R3:W4:Y:S01]  /*d6b0*/  MUFU.TANH R223, R159 ;  /* 0x0000009f00df7308 */ /* 0x0007220000002400 */
[----:B0-----:R-:W-:Y:S01]  /*d6c0*/  FMUL.FTZ R158, R164, UR43 ;  /* 0x0000002ba49e7c20 */ /* 0x001fe20008410000 */
[----:B------:R-:W-:Y:S01]  /*d6d0*/  FMUL.FTZ R164, R173, UR43 ;  /* 0x0000002bada47c20 */ /* 0x000fe20008410000 */
[----:B------:R-:W-:Y:S01]  /*d6e0*/  FMUL.FTZ R237, R166, UR43 ;  /* 0x0000002ba6ed7c20 */ /* 0x000fe20008410000 */
[----:B------:R-:W5:Y:S01]  /*d6f0*/  LDL R173, [R1+0x30] ;  /* 0x0000300001ad7983 */ /* 0x000f620000100800 */
[----:B------:R-:W-:-:S03]  /*d700*/  FMUL.FTZ R236, R167, UR43 ;  /* 0x0000002ba7ec7c20 */ /* 0x000fc60008410000 */
[----:B------:R0:W-:Y:S01]  /*d710*/  MUFU.TANH R221, R154 ;  /* 0x0000009a00dd7308 */ /* 0x0001e20000002400 */
[----:B-1----:R-:W-:Y:S02]  /*d720*/  IMAD.MOV.U32 R170, RZ, RZ, R234 ;  /* 0x000000ffffaa7224 */ /* 0x002fe400078e00ea */
[----:B------:R-:W-:Y:S01]  /*d730*/  FMUL.FTZ R234, R171, UR43 ;  /* 0x0000002babea7c20 */ /* 0x000fe20008410000 */
[----:B---3--:R-:W-:Y:S01]  /*d740*/  FMUL.FTZ R159, R161, UR43 ;  /* 0x0000002ba19f7c20 */ /* 0x008fe20008410000 */
[----:B------:R-:W-:-:S03]  /*d750*/  FMUL.FTZ R161, R169, UR43 ;  /* 0x0000002ba9a17c20 */ /* 0x000fc60008410000 */
[----:B------:R-:W-:Y:S01]  /*d760*/  MUFU.TANH R152, R152 ;  /* 0x0000009800987308 */ /* 0x000fe20000002400 */
[----:B----4-:R-:W-:Y:S02]  /*d770*/  IMAD.MOV.U32 R171, RZ, RZ, R223 ;  /* 0x000000ffffab7224 */ /* 0x010fe400078e00df */
[----:B------:R-:W-:Y:S01]  /*d780*/  FMUL.FTZ R223, R174, UR43 ;  /* 0x0000002baedf7c20 */ /* 0x000fe20008410000 */
[----:B0-----:R-:W-:Y:S01]  /*d790*/  FMUL.FTZ R154, R157, UR43 ;  /* 0x0000002b9d9a7c20 */ /* 0x001fe20008410000 */
[----:B------:R-:W5:Y:S01]  /*d7a0*/  LDL R174, [R1+0x34] ;  /* 0x0000340001ae7983 */ /* 0x000f620000100800 */
[----:B------:R-:W-:-:S03]  /*d7b0*/  FMUL.FTZ R157, R165, UR43 ;  /* 0x0000002ba59d7c20 */ /* 0x000fc60008410000 */
[----:B------:R-:W0:Y:S01]  /*d7c0*/  SHFL.IDX PT, R169, R218, RZ, 0x1c1f ;  /* 0x001c1fffdaa97589 */ /* 0x000e2200000e0000 */
[----:B------:R-:W-:Y:S01]  /*d7d0*/  FMUL.FTZ R165, R176, UR43 ;  /* 0x0000002bb0a57c20 */ /* 0x000fe20008410000 */
[----:B------:R-:W-:Y:S01]  /*d7e0*/  IMAD.MOV.U32 R176, RZ, RZ, -0x60 ;  /* 0xffffffa0ffb07424 */ /* 0x000fe200078e00ff */
[----:B------:R1:W-:Y:S03]  /*d7f0*/  MUFU.TANH R220, R155 ;  /* 0x0000009b00dc7308 */ /* 0x0003e60000002400 */
[----:B------:R-:W-:-:S05]  /*d800*/  IMAD R176, R203, R176, 0x1 ;  /* 0x00000001cbb07424 */ /* 0x000fca00078e02b0 */
[----:B------:R-:W3:Y:S01]  /*d810*/  MUFU.TANH R233, R163 ;  /* 0x000000a300e97308 */ /* 0x000ee20000002400 */
[----:B-1----:R-:W-:Y:S01]  /*d820*/  FMUL.FTZ R155, R156, UR43 ;  /* 0x0000002b9c9b7c20 */ /* 0x002fe20008410000 */
[----:B------:R-:W-:Y:S01]  /*d830*/  FMUL.FTZ R156, R160, UR43 ;  /* 0x0000002ba09c7c20 */ /* 0x000fe20008410000 */
[----:B------:R-:W-:-:S05]  /*d840*/  FMUL.FTZ R160, R172, UR43 ;  /* 0x0000002baca07c20 */ /* 0x000fca0008410000 */
[----:B------:R-:W1:Y:S08]  /*d850*/  MUFU.TANH R154, R154 ;  /* 0x0000009a009a7308 */ /* 0x000e700000002400 */
[----:B------:R-:W4:Y:S01]  /*d860*/  MUFU.TANH R153, R153 ;  /* 0x0000009900997308 */ /* 0x000f220000002400 */
[----:B---3--:R-:W-:-:S07]  /*d870*/  IMAD.MOV.U32 R172, RZ, RZ, R233 ;  /* 0x000000ffffac7224 */ /* 0x008fce00078e00e9 */
[----:B------:R-:W3:Y:S08]  /*d880*/  MUFU.TANH R155, R155 ;  /* 0x0000009b009b7308 */ /* 0x000ef00000002400 */
[----:B------:R-:W3:Y:S01]  /*d890*/  MUFU.TANH R158, R158 ;  /* 0x0000009e009e7308 */ /* 0x000ee20000002400 */
[----:B------:R-:W-:-:S07]  /*d8a0*/  FMUL.FTZ R166, R181, UR43 ;  /* 0x0000002bb5a67c20 */ /* 0x000fce0008410000 */
[----:B------:R-:W3:Y:S08]  /*d8b0*/  MUFU.TANH R156, R156 ;  /* 0x0000009c009c7308 */ /* 0x000ef00000002400 */
[----:B------:R-:W3:Y:S01]  /*d8c0*/  MUFU.TANH R159, R159 ;  /* 0x0000009f009f7308 */ /* 0x000ee20000002400 */
[----:B------:R-:W-:-:S07]  /*d8d0*/  FMUL.FTZ R163, R177, UR43 ;  /* 0x0000002bb1a37c20 */ /* 0x000fce0008410000 */
[----:B------:R-:W3:Y:S01]  /*d8e0*/  MUFU.TANH R161, R161 ;  /* 0x000000a100a17308 */ /* 0x000ee20000002400 */
[----:B------:R-:W-:Y:S01]  /*d8f0*/  FMUL.FTZ R167, R180, UR43 ;  /* 0x0000002bb4a77c20 */ /* 0x000fe20008410000 */
[----:B------:R-:W-:-:S06]  /*d900*/  IMAD.MOV.U32 R180, RZ, RZ, R172 ;  /* 0x000000ffffb47224 */ /* 0x000fcc00078e00ac */
[----:B------:R-:W3:Y:S01]  /*d910*/  MUFU.TANH R157, R157 ;  /* 0x0000009d009d7308 */ /* 0x000ee20000002400 */
[----:B------:R-:W3:Y:S01]  /*d920*/  SHFL.IDX PT, R218, R218, 0x1, 0x1c1f ;  /* 0x003c1f00dada7f89 */ /* 0x000ee200000e0000 */
[----:B------:R-:W-:-:S06]  /*d930*/  FMUL.FTZ R172, R188, UR43 ;  /* 0x0000002bbcac7c20 */ /* 0x000fcc0008410000 */
[----:B------:R-:W3:Y:S08]  /*d940*/  MUFU.TANH R162, R162 ;  /* 0x000000a200a27308 */ /* 0x000ef00000002400 */
[----:B------:R-:W3:Y:S08]  /*d950*/  MUFU.TANH R165, R165 ;  /* 0x000000a500a57308 */ /* 0x000ef00000002400 */
[----:B------:R-:W3:Y:S08]  /*d960*/  MUFU.TANH R160, R160 ;  /* 0x000000a000a07308 */ /* 0x000ef00000002400 */
[----:B------:R-:W3:Y:S01]  /*d970*/  MUFU.TANH R164, R164 ;  /* 0x000000a400a47308 */ /* 0x000ee20000002400 */
[----:B------:R-:W-:-:S07]  /*d980*/  IMAD.MOV.U32 R181, RZ, RZ, R171 ;  /* 0x000000ffffb57224 */ /* 0x000fce00078e00ab */
[----:B------:R-:W3:Y:S01]  /*d990*/  MUFU.TANH R166, R166 ;  /* 0x000000a600a67308 */ /* 0x000ee20000002400 */
[----:B------:R-:W-:-:S07]  /*d9a0*/  FMUL.FTZ R171, R189, UR43 ;  /* 0x0000002bbdab7c20 */ /* 0x000fce0008410000 */
[----:B------:R-:W3:Y:S08]  /*d9b0*/  MUFU.TANH R163, R163 ;  /* 0x000000a300a37308 */ /* 0x000ef00000002400 */
[----:B------:R-:W3:Y:S08]  /*d9c0*/  MUFU.TANH R167, R167 ;  /* 0x000000a700a77308 */ /* 0x000ef00000002400 */
[----:B------:R-:W3:Y:S08]  /*d9d0*/  MUFU.TANH R172, R172 ;  /* 0x000000ac00ac7308 */ /* 0x000ef00000002400 */
[----:B------:R-:W-:Y:S01]  /*d9e0*/  MUFU.TANH R171, R171 ;  /* 0x000000ab00ab7308 */ /* 0x000fe20000002400 */
[----:B------:R-:W-:-:S07]  /*d9f0*/  FMUL.FTZ R222, R178, UR43 ;  /* 0x0000002bb2de7c20 */ /* 0x000fce0008410000 */
[----:B------:R-:W-:Y:S01]  /*da00*/  MUFU.TANH R237, R237 ;  /* 0x000000ed00ed7308 */ /* 0x000fe20000002400 */
[----:B------:R-:W-:-:S07]  /*da10*/  FMUL.FTZ R177, R183, UR43 ;  /* 0x0000002bb7b17c20 */ /* 0x000fce0008410000 */
[----:B------:R-:W-:Y:S01]  /*da20*/  MUFU.TANH R234, R234 ;  /* 0x000000ea00ea7308 */ /* 0x000fe20000002400 */
[----:B------:R-:W-:Y:S01]  /*da30*/  FMUL.FTZ R233, R175, UR43 ;  /* 0x0000002bafe97c20 */ /* 0x000fe20008410000 */
[----:B------:R-:W-:-:S06]  /*da40*/  IMAD.MOV.U32 R175, RZ, RZ, R170 ;  /* 0x000000ffffaf7224 */ /* 0x000fcc00078e00aa */
[----:B------:R-:W-:Y:S01]  /*da50*/  MUFU.TANH R222, R222 ;  /* 0x000000de00de7308 */ /* 0x000fe20000002400 */
[----:B------:R-:W-:Y:S02]  /*da60*/  IMAD.MOV.U32 R170, RZ, RZ, R220 ;  /* 0x000000ffffaa7224 */ /* 0x000fe400078e00dc */
[----:B------:R-:W-:-:S05]  /*da70*/  FMUL.FTZ R220, R182, UR43 ;  /* 0x0000002bb6dc7c20 */ /* 0x000fca0008410000 */
[----:B------:R-:W-:Y:S01]  /*da80*/  MUFU.TANH R177, R177 ;  /* 0x000000b100b17308 */ /* 0x000fe20000002400 */
[----:B------:R-:W-:Y:S01]  /*da90*/  FMUL.FTZ R188, R197, UR43 ;  /* 0x0000002bc5bc7c20 */ /* 0x000fe20008410000 */
[----:B------:R-:W-:-:S06]  /*daa0*/  FMUL.FTZ R197, R191, UR43 ;  /* 0x0000002bbfc57c20 */ /* 0x000fcc0008410000 */
[----:B------:R-:W-:Y:S08]  /*dab0*/  MUFU.TANH R219, R219 ;  /* 0x000000db00db7308 */ /* 0x000ff00000002400 */
[----:B------:R-:W-:Y:S08]  /*dac0*/  MUFU.TANH R236, R236 ;  /* 0x000000ec00ec7308 */ /* 0x000ff00000002400 */
[----:B------:R-:W-:Y:S01]  /*dad0*/  MUFU.TANH R235, R235 ;  /* 0x000000eb00eb7308 */ /* 0x000fe20000002400 */
[----:B--2---:R-:W-:-:S02]  /*dae0*/  IMAD R176, R168, -0x2, R176 ;  /* 0xfffffffea8b07824 */ /* 0x004fc400078e02b0 */
[----:B------:R-:W-:-:S03]  /*daf0*/  FMUL.FTZ R168, R184, UR43 ;  /* 0x0000002bb8a87c20 */ /* 0x000fc60008410000 */
[----:B-----5:R-:W-:-:S05]  /*db00*/  IADD3 R176, -R173, R176, R174 ;  /* 0x000000b0adb07210 */ /* 0x020fca0007ffe1ae */
[----:B0-----:R-:W-:-:S05]  /*db10*/  IMAD.IADD R169, R176, 0x1, R169 ;  /* 0x00000001b0a97824 */ /* 0x001fca00078e02a9 */
[----:B------:R-:W-:-:S04]  /*db20*/  ISETP.GT.AND P3, PT, R169, RZ, PT ;  /* 0x000000ffa900720c */ /* 0x000fc80003f64270 */
[----:B------:R-:W-:Y:S02]  /*db30*/  FSEL R152, R152, -INF , P3 ;  /* 0xff80000098987808 */ /* 0x000fe40001800000 */
[C---:B------:R-:W-:Y:S02]  /*db40*/  ISETP.GT.AND P3, PT, R169.reuse, 0x9, PT ;  /* 0x00000009a900780c */ /* 0x040fe40003f64270 */
[C---:B------:R-:W-:Y:S02]  /*db50*/  ISETP.GT.AND P4, PT, R169.reuse, 0x1, PT ;  /* 0x00000001a900780c */ /* 0x040fe40003f84270 */
[C---:B------:R-:W-:Y:S02]  /*db60*/  ISETP.GT.AND P2, PT, R169.reuse, 0x8, PT ;  /* 0x00000008a900780c */ /* 0x040fe40003f44270 */
[----:B-1----:R-:W-:Y:S02]  /*db70*/  FSEL R154, R154, -INF , P3 ;  /* 0xff8000009a9a7808 */ /* 0x002fe40001800000 */
[----:B------:R-:W-:-:S02]  /*db80*/  ISETP.GT.AND P3, PT, R169, 0x18, PT ;  /* 0x00000018a900780c */ /* 0x000fc40003f64270 */
[----:B----4-:R-:W-:Y:S02]  /*db90*/  FSEL R153, R153, -INF , P4 ;  /* 0xff80000099997808 */ /* 0x010fe40002000000 */
[----:B---3--:R-:W-:Y:S01]  /*dba0*/  FSEL R155, R155, -INF , P2 ;  /* 0xff8000009b9b7808 */ /* 0x008fe20001000000 */
[----:B------:R-:W-:Y:S01]  /*dbb0*/  FMUL.FTZ R174, R185, UR43 ;  /* 0x0000002bb9ae7c20 */ /* 0x000fe20008410000 */
[C---:B------:R-:W-:Y:S02]  /*dbc0*/  ISETP.GT.AND P4, PT, R169.reuse, 0x10, PT ;  /* 0x00000010a900780c */ /* 0x040fe40003f84270 */
[----:B------:R-:W-:Y:S02]  /*dbd0*/  ISETP.GT.AND P2, PT, R169, 0x11, PT ;  /* 0x00000011a900780c */ /* 0x000fe40003f44270 */
[----:B------:R-:W-:Y:S01]  /*dbe0*/  FSEL R158, R158, -INF , P3 ;  /* 0xff8000009e9e7808 */ /* 0x000fe20001800000 */
[----:B------:R-:W-:Y:S01]  /*dbf0*/  FMUL.FTZ R185, R193, UR43 ;  /* 0x0000002bc1b97c20 */ /* 0x000fe20008410000 */
[----:B------:R-:W-:-:S02]  /*dc00*/  ISETP.GT.AND P3, PT, R169, 0x21, PT ;  /* 0x00000021a900780c */ /* 0x000fc40003f64270 */
[----:B------:R-:W-:Y:S02]  /*dc10*/  FSEL R156, R156, -INF , P4 ;  /* 0xff8000009c9c7808 */ /* 0x000fe40002000000 */
[----:B------:R-:W-:Y:S01]  /*dc20*/  FSEL R159, R159, -INF , P2 ;  /* 0xff8000009f9f7808 */ /* 0x000fe20001000000 */
[----:B------:R-:W-:Y:S01]  /*dc30*/  FMUL.FTZ R173, R192, UR43 ;  /* 0x0000002bc0ad7c20 */ /* 0x000fe20008410000 */
[C---:B------:R-:W-:Y:S02]  /*dc40*/  ISETP.GT.AND P4, PT, R169.reuse, 0x19, PT ;  /* 0x00000019a900780c */ /* 0x040fe40003f84270 */
[----:B------:R-:W-:Y:S01]  /*dc50*/  ISETP.GT.AND P2, PT, R169, 0x20, PT ;  /* 0x00000020a900780c */ /* 0x000fe20003f44270 */
[----:B------:R-:W0:Y:S01]  /*dc60*/  MUFU.TANH R168, R168 ;  /* 0x000000a800a87308 */ /* 0x000e220000002400 */
[----:B------:R-:W-:Y:S02]  /*dc70*/  FSEL R161, R161, -INF , P3 ;  /* 0xff800000a1a17808 */ /* 0x000fe40001800000 */
[----:B------:R-:W-:-:S02]  /*dc80*/  ISETP.GT.AND P3, PT, R169, 0x30, PT ;  /* 0x00000030a900780c */ /* 0x000fc40003f64270 */
[----:B------:R-:W-:-:S03]  /*dc90*/  FSEL R157, R157, -INF , P4 ;  /* 0xff8000009d9d7808 */ /* 0x000fc60002000000 */
[----:B------:R-:W1:Y:S01]  /*dca0*/  MUFU.TANH R174, R174 ;  /* 0x000000ae00ae7308 */ /* 0x000e620000002400 */
[----:B------:R-:W-:Y:S02]  /*dcb0*/  FSEL R162, R162, -INF , P2 ;  /* 0xff800000a2a27808 */ /* 0x000fe40001000000 */
[C---:B------:R-:W-:Y:S02]  /*dcc0*/  ISETP.GT.AND P4, PT, R169.reuse, 0x28, PT ;  /* 0x00000028a900780c */ /* 0x040fe40003f84270 */
[----:B------:R-:W-:-:S03]  /*dcd0*/  ISETP.GT.AND P2, PT, R169, 0x29, PT ;  /* 0x00000029a900780c */ /* 0x000fc60003f44270 */
[----:B------:R-:W2:Y:S01]  /*dce0*/  MUFU.TANH R185, R185 ;  /* 0x000000b900b97308 */ /* 0x000ea20000002400 */
[----:B------:R-:W-:Y:S02]  /*dcf0*/  FSEL R165, R165, -INF , P3 ;  /* 0xff800000a5a57808 */ /* 0x000fe40001800000 */
[----:B------:R-:W-:Y:S02]  /*dd00*/  ISETP.GT.AND P3, PT, R169, 0x39, PT ;  /* 0x00000039a900780c */ /* 0x000fe40003f64270 */
[----:B------:R-:W-:-:S03]  /*dd10*/  FSEL R160, R160, -INF , P4 ;  /* 0xff800000a0a07808 */ /* 0x000fc60002000000 */
[----:B------:R-:W3:Y:S01]  /*dd20*/  MUFU.TANH R173, R173 ;  /* 0x000000ad00ad7308 */ /* 0x000ee20000002400 */
[----:B------:R-:W-:Y:S02]  /*dd30*/  FSEL R164, R164, -INF , P2 ;  /* 0xff800000a4a47808 */ /* 0x000fe40001000000 */
[C---:B------:R-:W-:Y:S02]  /*dd40*/  ISETP.GT.AND P4, PT, R169.reuse, 0x31, PT ;  /* 0x00000031a900780c */ /* 0x040fe40003f84270 */
[C---:B------:R-:W-:Y:S02]  /*dd50*/  ISETP.GT.AND P2, PT, R169.reuse, 0x38, PT ;  /* 0x00000038a900780c */ /* 0x040fe40003f44270 */
[----:B------:R-:W-:Y:S02]  /*dd60*/  FSEL R166, R166, -INF , P3 ;  /* 0xff800000a6a67808 */ /* 0x000fe40001800000 */
[----:B------:R-:W-:Y:S02]  /*dd70*/  ISETP.GT.AND P3, PT, R169, 0x48, PT ;  /* 0x00000048a900780c */ /* 0x000fe40003f64270 */
[----:B------:R-:W-:-:S02]  /*dd80*/  FSEL R163, R163, -INF , P4 ;  /* 0xff800000a3a37808 */ /* 0x000fc40002000000 */
[----:B------:R-:W-:Y:S02]  /*dd90*/  FSEL R167, R167, -INF , P2 ;  /* 0xff800000a7a77808 */ /* 0x000fe40001000000 */
[C---:B------:R-:W-:Y:S02]  /*dda0*/  ISETP.GT.AND P4, PT, R169.reuse, 0x40, PT ;  /* 0x00000040a900780c */ /* 0x040fe40003f84270 */
[C---:B------:R-:W-:Y:S01]  /*ddb0*/  ISETP.GT.AND P2, PT, R169.reuse, 0x41, PT ;  /* 0x00000041a900780c */ /* 0x040fe20003f44270 */
[----:B------:R-:W-:Y:S01]  /*ddc0*/  IMAD.IADD R176, R176, 0x1, R218 ;  /* 0x00000001b0b07824 */ /* 0x000fe200078e02da */
[----:B------:R-:W-:Y:S02]  /*ddd0*/  FSEL R172, R172, -INF , P3 ;  /* 0xff800000acac7808 */ /* 0x000fe40001800000 */
[----:B------:R-:W-:Y:S02]  /*dde0*/  ISETP.GT.AND P3, PT, R169, 0x51, PT ;  /* 0x00000051a900780c */ /* 0x000fe40003f64270 */
[----:B0-----:R-:W-:-:S02]  /*ddf0*/  FSEL R168, R168, -INF , P4 ;  /* 0xff800000a8a87808 */ /* 0x001fc40002000000 */
[----:B-1----:R-:W-:Y:S01]  /*de00*/  FSEL R174, R174, -INF , P2 ;  /* 0xff800000aeae7808 */ /* 0x002fe20001000000 */
[----:B------:R-:W-:Y:S01]  /*de10*/  IMAD.MOV.U32 R184, RZ, RZ, R221 ;  /* 0x000000ffffb87224 */ /* 0x000fe200078e00dd */
[C---:B------:R-:W-:Y:S02]  /*de20*/  ISETP.GT.AND P4, PT, R169.reuse, 0x49, PT ;  /* 0x00000049a900780c */ /* 0x040fe40003f84270 */
[----:B------:R-:W-:Y:S02]  /*de30*/  ISETP.GT.AND P2, PT, R169, 0x50, PT ;  /* 0x00000050a900780c */ /* 0x000fe40003f44270 */
[----:B--2---:R-:W-:Y:S02]  /*de40*/  FSEL R185, R185, -INF , P3 ;  /* 0xff800000b9b97808 */ /* 0x004fe40001800000 */
[----:B------:R-:W-:Y:S02]  /*de50*/  ISETP.GT.AND P3, PT, R176, RZ, PT ;  /* 0x000000ffb000720c */ /* 0x000fe40003f64270 */
[----:B------:R-:W-:-:S02]  /*de60*/  FSEL R171, R171, -INF , P4 ;  /* 0xff800000abab7808 */ /* 0x000fc40002000000 */
[----:B---3--:R-:W-:Y:S02]  /*de70*/  FSEL R173, R173, -INF , P2 ;  /* 0xff800000adad7808 */ /* 0x008fe40001000000 */
[C---:B------:R-:W-:Y:S02]  /*de80*/  ISETP.GT.AND P4, PT, R169.reuse, 0x58, PT ;  /* 0x00000058a900780c */ /* 0x040fe40003f84270 */
[----:B------:R-:W-:Y:S02]  /*de90*/  ISETP.GT.AND P2, PT, R169, 0x59, PT ;  /* 0x00000059a900780c */ /* 0x000fe40003f44270 */
[----:B------:R-:W-:Y:S02]  /*dea0*/  FSEL R169, R184, -INF , P3 ;  /* 0xff800000b8a97808 */ /* 0x000fe40001800000 */
[----:B------:R-:W-:Y:S01]  /*deb0*/  ISETP.GT.AND P3, PT, R176, 0x9, PT ;  /* 0x00000009b000780c */ /* 0x000fe20003f64270 */
[----:B------:R-:W-:-:S03]  /*dec0*/  FMUL.FTZ R221, R179, UR43 ;  /* 0x0000002bb3dd7c20 */ /* 0x000fc60008410000 */
[----:B------:R-:W-:Y:S02]  /*ded0*/  FSEL R179, R181, -INF , P3 ;  /* 0xff800000b5b37808 */ /* 0x000fe40001800000 */
[----:B------:R-:W-:-:S04]  /*dee0*/  ISETP.GT.AND P3, PT, R176, 0x18, PT ;  /* 0x00000018b000780c */ /* 0x000fc80003f64270 */
[----:B------:R-:W-:Y:S02]  /*def0*/  FSEL R182, R237, -INF , P3 ;  /* 0xff800000edb67808 */ /* 0x000fe40001800000 */
[----:B------:R-:W-:-:S04]  /*df00*/  ISETP.GT.AND P3, PT, R176, 0x21, PT ;  /* 0x00000021b000780c */ /* 0x000fc80003f64270 */
[----:B------:R-:W-:Y:S02]  /*df10*/  FSEL R193, R234, -INF , P3 ;  /* 0xff800000eac17808 */ /* 0x000fe40001800000 */
[----:B------:R-:W-:-:S04]  /*df20*/  ISETP.GT.AND P3, PT, R176, 0x30, PT ;  /* 0x00000030b000780c */ /* 0x000fc80003f64270 */
[----:B------:R-:W-:Y:S02]  /*df30*/  FSEL R189, R222, -INF , P3 ;  /* 0xff800000debd7808 */ /* 0x000fe40001800000 */
[----:B------:R-:W-:-:S04]  /*df40*/  ISETP.GT.AND P3, PT, R176, 0x39, PT ;  /* 0x00000039b000780c */ /* 0x000fc80003f64270 */
[----:B------:R-:W-:Y:S02]  /*df50*/  FSEL R191, R177, -INF , P3 ;  /* 0xff800000b1bf7808 */ /* 0x000fe40001800000 */
[----:B------:R-:W-:-:S04]  /*df60*/  FMNMX.FTZ R177, R152, R217, !PT ;  /* 0x000000d998b17209 */ /* 0x000fc80007810000 */
[----:B------:R-:W-:-:S04]  /*df70*/  FMNMX.FTZ R177, R153, R177, !PT ;  /* 0x000000b199b17209 */ /* 0x000fc80007810000 */
[----:B------:R-:W-:-:S04]  /*df80*/  FMNMX.FTZ R177, R155, R177, !PT ;  /* 0x000000b19bb17209 */ /* 0x000fc80007810000 */
[----:B------:R-:W-:-:S04]  /*df90*/  FMNMX.FTZ R177, R154, R177, !PT ;  /* 0x000000b19ab17209 */ /* 0x000fc80007810000 */
[----:B------:R-:W-:-:S04]  /*dfa0*/  FMNMX.FTZ R177, R156, R177, !PT ;  /* 0x000000b19cb17209 */ /* 0x000fc80007810000 */
[----:B------:R-:W-:-:S04]  /*dfb0*/  FMNMX.FTZ R177, R159, R177, !PT ;  /* 0x000000b19fb17209 */ /* 0x000fc80007810000 */
[----:B------:R-:W-:Y:S01]  /*dfc0*/  FMNMX.FTZ R177, R158, R177, !PT ;  /* 0x000000b19eb17209 */ /* 0x000fe20007810000 */
[----:B------:R-:W-:-:S03]  /*dfd0*/  FMUL.FTZ R178, R196, UR43 ;  /* 0x0000002bc4b27c20 */ /* 0x000fc60008410000 */
[----:B------:R-:W-:-:S04]  /*dfe0*/  FMNMX.FTZ R177, R157, R177, !PT ;  /* 0x000000b19db17209 */ /* 0x000fc80007810000 */
[----:B------:R-:W-:Y:S01]  /*dff0*/  FMNMX.FTZ R177, R162, R177, !PT ;  /* 0x000000b1a2b17209 */ /* 0x000fe20007810000 */
[----:B------:R-:W0:Y:S03]  /*e000*/  MUFU.TANH R178, R178 ;  /* 0x000000b200b27308 */ /* 0x000e260000002400 */
[----:B------:R-:W-:-:S04]  /*e010*/  FMNMX.FTZ R177, R161, R177, !PT ;  /* 0x000000b1a1b17209 */ /* 0x000fc80007810000 */
[----:B------:R-:W-:Y:S01]  /*e020*/  FMNMX.FTZ R177, R160, R177, !PT ;  /* 0x000000b1a0b17209 */ /* 0x000fe20007810000 */
[----:B------:R-:W1:Y:S03]  /*e030*/  MUFU.TANH R188, R188 ;  /* 0x000000bc00bc7308 */ /* 0x000e660000002400 */
[----:B------:R-:W-:-:S04]  /*e040*/  FMNMX.FTZ R177, R164, R177, !PT ;  /* 0x000000b1a4b17209 */ /* 0x000fc80007810000 */
[----:B------:R-:W-:Y:S02]  /*e050*/  FMNMX.FTZ R177, R165, R177, !PT ;  /* 0x000000b1a5b17209 */ /* 0x000fe40007810000 */
[----:B0-----:R-:W-:Y:S02]  /*e060*/  FSEL R178, R178, -INF , P4 ;  /* 0xff800000b2b27808 */ /* 0x001fe40002000000 */
[----:B------:R-:W-:Y:S02]  /*e070*/  ISETP.GT.AND P4, PT, R176, 0x1, PT ;  /* 0x00000001b000780c */ /* 0x000fe40003f84270 */
[----:B------:R-:W-:Y:S01]  /*e080*/  FMNMX.FTZ R177, R163, R177, !PT ;  /* 0x000000b1a3b17209 */ /* 0x000fe20007810000 */
[----:B------:R-:W0:Y:S01]  /*e090*/  MUFU.TANH R223, R223 ;  /* 0x000000df00df7308 */ /* 0x000e220000002400 */
[----:B------:R-:W-:Y:S02]  /*e0a0*/  FSEL R170, R170, -INF , P4 ;  /* 0xff800000aaaa7808 */ /* 0x000fe40002000000 */
[----:B-1----:R-:W-:-:S02]  /*e0b0*/  FSEL R188, R188, -INF , P2 ;  /* 0xff800000bcbc7808 */ /* 0x002fc40001000000 */
[----:B------:R-:W-:Y:S01]  /*e0c0*/  FMNMX.FTZ R177, R167, R177, !PT ;  /* 0x000000b1a7b17209 */ /* 0x000fe20007810000 */
[----:B------:R-:W-:Y:S01]  /*e0d0*/  FMUL.FTZ R192, R186, UR43 ;  /* 0x0000002bbac07c20 */ /* 0x000fe20008410000 */
[C---:B------:R-:W-:Y:S02]  /*e0e0*/  ISETP.GT.AND P2, PT, R176.reuse, 0x8, PT ;  /* 0x00000008b000780c */ /* 0x040fe40003f44270 */
[----:B------:R-:W-:Y:S01]  /*e0f0*/  ISETP.GT.AND P4, PT, R176, 0x10, PT ;  /* 0x00000010b000780c */ /* 0x000fe20003f84270 */
[----:B------:R-:W1:Y:S01]  /*e100*/  MUFU.TANH R233, R233 ;  /* 0x000000e900e97308 */ /* 0x000e620000002400 */
[----:B------:R-:W-:Y:S02]  /*e110*/  FMNMX.FTZ R177, R166, R177, !PT ;  /* 0x000000b1a6b17209 */ /* 0x000fe40007810000 */
[----:B------:R-:W-:Y:S02]  /*e120*/  FSEL R175, R175, -INF , P2 ;  /* 0xff800000afaf7808 */ /* 0x000fe40001000000 */
[----:B------:R-:W-:-:S03]  /*e130*/  FSEL R181, R219, -INF , P4 ;  /* 0xff800000dbb57808 */ /* 0x000fc60002000000 */
[----:B------:R-:W2:Y:S01]  /*e140*/  MUFU.TANH R221, R221 ;  /* 0x000000dd00dd7308 */ /* 0x000ea20000002400 */
[----:B------:R-:W-:Y:S01]  /*e150*/  ISETP.GT.AND P2, PT, R176, 0x11, PT ;  /* 0x00000011b000780c */ /* 0x000fe20003f44270 */
[----:B------:R-:W-:Y:S01]  /*e160*/  FMUL.FTZ R196, R190, UR43 ;  /* 0x0000002bbec47c20 */ /* 0x000fe20008410000 */
[----:B------:R-:W-:Y:S01]  /*e170*/  ISETP.GT.AND P4, PT, R176, 0x19, PT ;  /* 0x00000019b000780c */ /* 0x000fe20003f84270 */
[----:B------:R-:W-:Y:S01]  /*e180*/  FMUL.FTZ R187, R187, UR43 ;  /* 0x0000002bbbbb7c20 */ /* 0x000fe20008410000 */
[----:B------:R-:W-:-:S03]  /*e190*/  FMNMX.FTZ R177, R168, R177, !PT ;  /* 0x000000b1a8b17209 */ /* 0x000fc60007810000 */
[----:B------:R-:W3:Y:S01]  /*e1a0*/  MUFU.TANH R220, R220 ;  /* 0x000000dc00dc7308 */ /* 0x000ee20000002400 */
[----:B------:R-:W-:Y:S02]  /*e1b0*/  FSEL R180, R180, -INF , P2 ;  /* 0xff800000b4b47808 */ /* 0x000fe40001000000 */
[----:B------:R-:W-:Y:S02]  /*e1c0*/  FSEL R183, R236, -INF , P4 ;  /* 0xff800000ecb77808 */ /* 0x000fe40002000000 */
[----:B------:R-:W-:-:S03]  /*e1d0*/  ISETP.GT.AND P2, PT, R176, 0x20, PT ;  /* 0x00000020b000780c */ /* 0x000fc60003f44270 */
[----:B------:R-:W4:Y:S01]  /*e1e0*/  MUFU.TANH R192, R192 ;  /* 0x000000c000c07308 */ /* 0x000f220000002400 */
[----:B------:R-:W-:Y:S02]  /*e1f0*/  ISETP.GT.AND P4, PT, R176, 0x28, PT ;  /* 0x00000028b000780c */ /* 0x000fe40003f84270 */
[----:B------:R-:W-:Y:S02]  /*e200*/  FMNMX.FTZ R177, R174, R177, !PT ;  /* 0x000000b1aeb17209 */ /* 0x000fe40007810000 */
[----:B------:R-:W-:-:S03]  /*e210*/  FSEL R184, R235, -INF , P2 ;  /* 0xff800000ebb87808 */ /* 0x000fc60001000000 */
[----:B------:R1:W5:Y:S01]  /*e220*/  MUFU.TANH R219, R187 ;  /* 0x000000bb00db7308 */ /* 0x0003620000002400 */
[----:B0-----:R-:W-:Y:S02]  /*e230*/  FSEL R186, R223, -INF , P4 ;  /* 0xff800000dfba7808 */ /* 0x001fe40002000000 */
[C---:B------:R-:W-:Y:S02]  /*e240*/  ISETP.GT.AND P2, PT, R176.reuse, 0x29, PT ;  /* 0x00000029b000780c */ /* 0x040fe40003f44270 */
[----:B------:R-:W-:-:S03]  /*e250*/  ISETP.GT.AND P4, PT, R176, 0x31, PT ;  /* 0x00000031b000780c */ /* 0x000fc60003f84270 */
[----:B------:R-:W0:Y:S01]  /*e260*/  MUFU.TANH R196, R196 ;  /* 0x000000c400c47308 */ /* 0x000e220000002400 */
[----:B------:R-:W-:-:S07]  /*e270*/  FMNMX.FTZ R177, R172, R177, !PT ;  /* 0x000000b1acb17209 */ /* 0x000fce0007810000 */
[----:B------:R-:W0:Y:S01]  /*e280*/  MUFU.TANH R197, R197 ;  /* 0x000000c500c57308 */ /* 0x000e220000002400 */
[----:B-1----:R-:W-:Y:S02]  /*e290*/  FSEL R187, R233, -INF , P2 ;  /* 0xff800000e9bb7808 */ /* 0x002fe40001000000 */
[----:B--2---:R-:W-:Y:S02]  /*e2a0*/  FSEL R218, R221, -INF , P4 ;  /* 0xff800000ddda7808 */ /* 0x004fe40002000000 */
[----:B------:R-:W-:Y:S02]  /*e2b0*/  FMNMX.FTZ R177, R171, R177, !PT ;  /* 0x000000b1abb17209 */ /* 0x000fe40007810000 */
[C---:B------:R-:W-:Y:S02]  /*e2c0*/  ISETP.GT.AND P2, PT, R176.reuse, 0x38, PT ;  /* 0x00000038b000780c */ /* 0x040fe40003f44270 */
[----:B------:R-:W-:Y:S02]  /*e2d0*/  ISETP.GT.AND P4, PT, R176, 0x40, PT ;  /* 0x00000040b000780c */ /* 0x000fe40003f84270 */
[----:B------:R-:W-:-:S02]  /*e2e0*/  FMNMX.FTZ R177, R173, R177, !PT ;  /* 0x000000b1adb17209 */ /* 0x000fc40007810000 */
[----:B---3--:R-:W-:Y:S02]  /*e2f0*/  FSEL R190, R220, -INF , P2 ;  /* 0xff800000dcbe7808 */ /* 0x008fe40001000000 */
[----:B----4-:R-:W-:Y:S02]  /*e300*/  FSEL R192, R192, -INF , P4 ;  /* 0xff800000c0c07808 */ /* 0x010fe40002000000 */
[C---:B------:R-:W-:Y:S02]  /*e310*/  ISETP.GT.AND P2, PT, R176.reuse, 0x41, PT ;  /* 0x00000041b000780c */ /* 0x040fe40003f44270 */
[C---:B------:R-:W-:Y:S02]  /*e320*/  ISETP.GT.AND P3, PT, R176.reuse, 0x48, PT ;  /* 0x00000048b000780c */ /* 0x040fe40003f64270 */
[----:B------:R-:W-:Y:S02]  /*e330*/  ISETP.GT.AND P4, PT, R176, 0x49, PT ;  /* 0x00000049b000780c */ /* 0x000fe40003f84270 */
[----:B------:R-:W-:-:S02]  /*e340*/  FMNMX.FTZ R177, R185, R177, !PT ;  /* 0x000000b1b9b17209 */ /* 0x000fc40007810000 */
[----:B-----5:R-:W-:Y:S02]  /*e350*/  FSEL R219, R219, -INF , P2 ;  /* 0xff800000dbdb7808 */ /* 0x020fe40001000000 */
[----:B0-----:R-:W-:Y:S02]  /*e360*/  FSEL R196, R196, -INF , P3 ;  /* 0xff800000c4c47808 */ /* 0x001fe40001800000 */
[----:B------:R-:W-:Y:S02]  /*e370*/  FSEL R197, R197, -INF , P4 ;  /* 0xff800000c5c57808 */ /* 0x000fe40002000000 */
[C---:B------:R-:W-:Y:S02]  /*e380*/  ISETP.GT.AND P2, PT, R176.reuse, 0x50, PT ;  /* 0x00000050b000780c */ /* 0x040fe40003f44270 */
[C---:B------:R-:W-:Y:S02]  /*e390*/  ISETP.GT.AND P3, PT, R176.reuse, 0x51, PT ;  /* 0x00000051b000780c */ /* 0x040fe40003f64270 */
[----:B------:R-:W-:-:S02]  /*e3a0*/  ISETP.GT.AND P4, PT, R176, 0x58, PT ;  /* 0x00000058b000780c */ /* 0x000fc40003f84270 */
[----:B------:R-:W-:Y:S02]  /*e3b0*/  ISETP.GT.AND P5, PT, R176, 0x59, PT ;  /* 0x00000059b000780c */ /* 0x000fe40003fa4270 */
[----:B------:R-:W-:-:S04]  /*e3c0*/  FMNMX.FTZ R176, R178, R177, !PT ;  /* 0x000000b1b2b07209 */ /* 0x000fc80007810000 */
[----:B------:R-:W-:-:S05]  /*e3d0*/  FMNMX.FTZ R176, R188, R176, !PT ;  /* 0x000000b0bcb07209 */ /* 0x000fca0007810000 */
[----:B------:R-:W0:Y:S02]  /*e3e0*/  SHFL.BFLY PT, R177, R176, 0x2, 0x1f ;  /* 0x0c401f00b0b17f89 */ /* 0x000e2400000e0000 */
[----:B0-----:R-:W-:-:S05]  /*e3f0*/  FMNMX.FTZ R177, R176, R177, !PT ;  /* 0x000000b1b0b17209 */ /* 0x001fca0007810000 */
[----:B------:R-:W0:Y:S02]  /*e400*/  SHFL.BFLY PT, R176, R177, 0x1, 0x1f ;  /* 0x0c201f00b1b07f89 */ /* 0x000e2400000e0000 */
[----:B0-----:R-:W-:Y:S02]  /*e410*/  FMNMX.FTZ R177, R177, R176, !PT ;  /* 0x000000b0b1b17209 */ /* 0x001fe40007810000 */
[----:B------:R-:W0:Y:S02]  /*e420*/  LDC R176, c[0x0][0xa80] ;  /* 0x0002a000ffb07b82 */ /* 0x000e240000000800 */
[----:B------:R-:W-:-:S04]  /*e430*/  FSETP.NEU.FTZ.AND P6, PT, R177, -INF , PT ;  /* 0xff800000b100780b */ /* 0x000fc80003fdd000 */
[----:B------:R-:W-:-:S05]  /*e440*/  FSEL R220, R177, RZ, P6 ;  /* 0x000000ffb1dc7208 */ /* 0x000fca0003000000 */
[----:B------:R-:W-:Y:S01]  /*e450*/  FADD.FTZ R220, -R220, R217 ;  /* 0x000000d9dcdc7221 */ /* 0x000fe20000010100 */
[----:B0-----:R-:W-:-:S05]  /*e460*/  FMUL.FTZ R217, R177, R176 ;  /* 0x000000b0b1d97220 */ /* 0x001fca0000410000 */
[----:B------:R-:W-:-:S05]  /*e470*/  FSEL R217, R217, RZ, P6 ;  /* 0x000000ffd9d97208 */ /* 0x000fca0003000000 */
        /* <DEDUP_REMOVED lines=23> */
[----:B------:R-:W-:-:S02]  /*e5f0*/  FFMA.FTZ R188, R188, R176, -R217 ;  /* 0x000000b0bcbc7223 */ /* 0x000fc400000108d9 */
[----:B------:R-:W2:Y:S01]  /*e600*/  LDL R217, [R1+0x40] ;  /* 0x0000400001d97983 */ /* 0x000ea20000100800 */
[----:B------:R-:W-:Y:S01]  /*e610*/  FMUL.FTZ R156, R220, R176 ;  /* 0x000000b0dc9c7220 */ /* 0x000fe20000410000 */
[----:B------:R-:W-:Y:S08]  /*e620*/  MUFU.EX2 R152, R152 ;  /* 0x0000009800987308 */ /* 0x000ff00000000800 */
[----:B------:R-:W0:Y:S08]  /*e630*/  MUFU.EX2 R156, R156 ;  /* 0x0000009c009c7308 */ /* 0x000e300000000800 */
[----:B------:R-:W1:Y:S01]  /*e640*/  MUFU.EX2 R153, R153 ;  /* 0x0000009900997308 */ /* 0x000e620000000800 */
[----:B0-----:R-:W-:-:S04]  /*e650*/  FFMA.FTZ R0, R156, R0, R152 ;  /* 0x000000009c007223 */ /* 0x001fc80000010098 */
[C---:B-1----:R-:W-:Y:S01]  /*e660*/  FADD.FTZ R0, R153.reuse, R0 ;  /* 0x0000000099007221 */ /* 0x042fe20000010000 */
[----:B------:R-:W-:Y:S02]  /*e670*/  F2FP.BF16.F32.PACK_AB R152, R153, R152 ;  /* 0x000000989998723e */ /* 0x000fe400000010ff */
        /* <DEDUP_REMOVED lines=9> */
[----:B------:R-:W0:Y:S03]  /*e710*/  MUFU.EX2 R155, R155 ;  /* 0x0000009b009b7308 */ /* 0x000e260000000800 */
[----:B------:R-:W-:-:S04]  /*e720*/  FMNMX.FTZ R153, R193, R153, !PT ;  /* 0x00000099c1997209 */ /* 0x000fc80007810000 */
[----:B------:R-:W-:Y:S01]  /*e730*/  FMNMX.FTZ R153, R186, R153, !PT ;  /* 0x00000099ba997209 */ /* 0x000fe20007810000 */
[----:B------:R-:W1:Y:S03]  /*e740*/  MUFU.EX2 R154, R154 ;  /* 0x0000009a009a7308 */ /* 0x000e660000000800 */
[----:B------:R-:W-:-:S04]  /*e750*/  FMNMX.FTZ R153, R187, R153, !PT ;  /* 0x00000099bb997209 */ /* 0x000fc80007810000 */
[----:B------:R-:W-:Y:S01]  /*e760*/  FMNMX.FTZ R153, R189, R153, !PT ;  /* 0x00000099bd997209 */ /* 0x000fe20007810000 */
[----:B------:R-:W-:-:S03]  /*e770*/  FMUL.FTZ R194, R194, UR43 ;  /* 0x0000002bc2c27c20 */ /* 0x000fc60008410000 */
[----:B------:R-:W-:Y:S01]  /*e780*/  FMNMX.FTZ R153, R218, R153, !PT ;  /* 0x00000099da997209 */ /* 0x000fe20007810000 */
[----:B0-----:R-:W-:Y:S01]  /*e790*/  FADD.FTZ R0, R155, R0 ;  /* 0x000000009b007221 */ /* 0x001fe20000010000 */
[----:B------:R-:W-:Y:S02]  /*e7a0*/  FMUL.FTZ R162, R195, UR43 ;  /* 0x0000002bc3a27c20 */ /* 0x000fe40008410000 */
[----:B------:R-:W-:Y:S01]  /*e7b0*/  FMNMX.FTZ R153, R190, R153, !PT ;  /* 0x00000099be997209 */ /* 0x000fe20007810000 */
[----:B------:R-:W0:Y:S01]  /*e7c0*/  MUFU.TANH R194, R194 ;  /* 0x000000c200c27308 */ /* 0x000e220000002400 */
[C---:B-1----:R-:W-:Y:S01]  /*e7d0*/  FADD.FTZ R0, R154.reuse, R0 ;  /* 0x000000009a007221 */ /* 0x042fe20000010000 */
[----:B------:R-:W-:Y:S01]  /*e7e0*/  F2FP.BF16.F32.PACK_AB R154, R154, R155 ;  /* 0x0000009b9a9a723e */ /* 0x000fe200000010ff */
[----:B------:R-:W-:Y:S01]  /*e7f0*/  FMUL.FTZ R155, R198, UR43 ;  /* 0x0000002bc69b7c20 */ /* 0x000fe20008410000 */
[----:B------:R-:W-:-:S04]  /*e800*/  FMNMX.FTZ R153, R191, R153, !PT ;  /* 0x00000099bf997209 */ /* 0x000fc80007810000 */
[----:B------:R-:W1:Y:S01]  /*e810*/  MUFU.TANH R162, R162 ;  /* 0x000000a200a27308 */ /* 0x000e620000002400 */
[----:B------:R-:W-:Y:S01]  /*e820*/  FMNMX.FTZ R153, R192, R153, !PT ;  /* 0x00000099c0997209 */ /* 0x000fe20007810000 */
[----:B------:R-:W-:-:S03]  /*e830*/  FMUL.FTZ R199, R199, UR43 ;  /* 0x0000002bc7c77c20 */ /* 0x000fc60008410000 */
[----:B------:R-:W-:-:S03]  /*e840*/  FMNMX.FTZ R160, R219, R153, !PT ;  /* 0x00000099dba07209 */ /* 0x000fc60007810000 */
[----:B------:R-:W3:Y:S01]  /*e850*/  MUFU.TANH R155, R155 ;  /* 0x0000009b009b7308 */ /* 0x000ee20000002400 */
[----:B------:R-:W-:Y:S02]  /*e860*/  FMNMX.FTZ R160, R196, R160, !PT ;  /* 0x000000a0c4a07209 */ /* 0x000fe40007810000 */
[----:B0-----:R-:W-:-:S05]  /*e870*/  FSEL R194, R194, -INF , P2 ;  /* 0xff800000c2c27808 */ /* 0x001fca0001000000 */
[----:B------:R-:W0:Y:S01]  /*e880*/  MUFU.TANH R153, R199 ;  /* 0x000000c700997308 */ /* 0x000e220000002400 */
[----:B------:R-:W-:Y:S02]  /*e890*/  FMNMX.FTZ R160, R197, R160, !PT ;  /* 0x000000a0c5a07209 */ /* 0x000fe40007810000 */
[----:B-1----:R-:W-:Y:S02]  /*e8a0*/  FSEL R162, R162, -INF , P3 ;  /* 0xff800000a2a27808 */ /* 0x002fe40001800000 */
[----:B------:R-:W-:Y:S02]  /*e8b0*/  FMNMX.FTZ R160, R194, R160, !PT ;  /* 0x000000a0c2a07209 */ /* 0x000fe40007810000 */
[----:B---3--:R-:W-:Y:S02]  /*e8c0*/  FSEL R155, R155, -INF , P4 ;  /* 0xff8000009b9b7808 */ /* 0x008fe40002000000 */
[----:B------:R-:W-:-:S04]  /*e8d0*/  FMNMX.FTZ R160, R162, R160, !PT ;  /* 0x000000a0a2a07209 */ /* 0x000fc80007810000 */
[----:B------:R-:W-:Y:S02]  /*e8e0*/  FMNMX.FTZ R160, R155, R160, !PT ;  /* 0x000000a09ba07209 */ /* 0x000fe40007810000 */
[----:B0-----:R-:W-:-:S04]  /*e8f0*/  FSEL R153, R153, -INF , P5 ;  /* 0xff80000099997808 */ /* 0x001fc80002800000 */
        /* <DEDUP_REMOVED lines=8> */
[----:B------:R-:W-:-:S03]  /*e980*/  FSEL R161, R161, RZ, P2 ;  /* 0x000000ffa1a17208 */ /* 0x000fc60001000000 */
[----:B------:R-:W-:Y:S02]  /*e990*/  FADD.FTZ R160, -R160, R216 ;  /* 0x000000d8a0a07221 */ /* 0x000fe40000010100 */
[-CC-:B------:R-:W-:Y:S02]  /*e9a0*/  FFMA.FTZ R165, R155, R176.reuse, -R161.reuse ;  /* 0x000000b09ba57223 */ /* 0x180fe400000108a1 */
[-C--:B------:R-:W-:Y:S01]  /*e9b0*/  FMUL.FTZ R155, R160, R176.reuse ;  /* 0x000000b0a09b7220 */ /* 0x080fe20000410000 */
[-CC-:B------:R-:W-:Y:S01]  /*e9c0*/  FFMA.FTZ R169, R169, R176.reuse, -R161.reuse ;  /* 0x000000b0a9a97223 */ /* 0x180fe200000108a1 */
[----:B------:R-:W-:-:S03]  /*e9d0*/  FFMA.FTZ R167, R153, R176, -R161 ;  /* 0x000000b099a77223 */ /* 0x000fc600000108a1 */
[----:B------:R0:W-:Y:S08]  /*e9e0*/  MUFU.EX2 R153, R169 ;  /* 0x000000a900997308 */ /* 0x0001f00000000800 */
        /* <DEDUP_REMOVED lines=40> */
[----:B--2---:R-:W-:-:S02]  /*ec70*/  IMAD R160, R2, 0xc00, R217 ;  /* 0x00000c0002a07824 */ /* 0x004fc400078e02d9 */
[----:B------:R-:W0:Y:S01]  /*ec80*/  S2R R217, SR_TID.X ;  /* 0x0000000000d97919 */ /* 0x000e220000002100 */
        /* <DEDUP_REMOVED lines=25> */
[----:B------:R-:W-:-:S02]  /*ee20*/  @!P0 VIADD R156, R210, 0x32440 ;  /* 0x00032440d29c8836 */ /* 0x000fc40000000000 */
[----:B------:R-:W-:Y:S01]  /*ee30*/  FFMA.FTZ R163, R179, R176, -R161 ;  /* 0x000000b0b3a37223 */ /* 0x000fe200000108a1 */
[----:B0-----:R-:W-:Y:S01]  /*ee40*/  SHF.R.U32.HI R169, RZ, 0x7, R217 ;  /* 0x00000007ffa97819 */ /* 0x001fe200000116d9 */
[----:B-1----:R-:W-:Y:S01]  /*ee50*/  FFMA.FTZ R3, R155, R3, R153 ;  /* 0x000000039b037223 */ /* 0x002fe20000010099 */
[-C--:B------:R-:W-:Y:S01]  /*ee60*/  FMUL.FTZ R26, R26, R155.reuse ;  /* 0x0000009b1a1a7220 */ /* 0x080fe20000410000 */
        /* <DEDUP_REMOVED lines=64> */
[----:B------:R-:W-:Y:S01]  /*f270*/  @!P0 PRMT R156, RZ, 0x654, R156 ;  /* 0x00000654ff9c8816 */ /* 0x000fe2000000009c */
[----:B------:R-:W-:-:S02]  /*f280*/  VIADD R155, R169, 0x8 ;  /* 0x00000008a99b7836 */ /* 0x000fc40000000000 */
[-CC-:B------:R-:W-:Y:S01]  /*f290*/  FFMA.FTZ R170, R170, R176.reuse, -R161.reuse ;  /* 0x000000b0aaaa7223 */ /* 0x180fe200000108a1 */
[-CC-:B------:R-:W-:Y:S01]  /*f2a0*/  FFMA.FTZ R175, R175, R176.reuse, -R161.reuse ;  /* 0x000000b0afaf7223 */ /* 0x180fe200000108a1 */
[----:B------:R1:W-:Y:S06]  /*f2b0*/  BAR.ARV R179, 0x100 ;  /* 0x000400b30000751d */ /* 0x0003ec0000002000 */
[----:B------:R0:W-:Y:S01]  /*f2c0*/  @!P0 SYNCS.ARRIVE.TRANS64.RED.A1T0 RZ, [R156+URZ], RZ ;  /* 0x000000ff9cff89a7 */ /* 0x0001e2000810043f */
        /* <DEDUP_REMOVED lines=17> */
[----:B------:R3:W-:Y:S01]  /*f3e0*/  BAR.SYNC.DEFER_BLOCKING R155, 0x100 ;  /* 0x0004009b0000751d */ /* 0x0007e20000010000 */
[-CC-:B------:R-:W-:Y:S01]  /*f3f0*/  FFMA.FTZ R196, R196, R176.reuse, -R161.reuse ;  /* 0x000000b0c4c47223 */ /* 0x180fe200000108a1 */
[-CC-:B------:R-:W-:Y:S01]  /*f400*/  FFMA.FTZ R197, R197, R176.reuse, -R161.reuse ;  /* 0x000000b0c5c57223 */ /* 0x180fe200000108a1 */
[-CC-:B------:R-:W-:Y:S01]  /*f410*/  FFMA.FTZ R194, R194, R176.reuse, -R161.reuse ;  /* 0x000000b0c2c27223 */ /* 0x180fe200000108a1 */
[----:B------:R-:W-:Y:S01]  /*f420*/  FFMA.FTZ R162, R162, R176, -R161 ;  /* 0x000000b0a2a27223 */ /* 0x000fe200000108a1 */
[----:B------:R-:W-:Y:S01]  /*f430*/  IMAD.MOV.U32 R161, RZ, RZ, 0x40000040 ;  /* 0x40000040ffa17424 */ /* 0x000fe200078e00ff */
[----:B------:R-:W-:Y:S01]  /*f440*/  R2UR UR6, R160 ;  /* 0x00000000a00672ca */ /* 0x000fe200000e0000 */
[----:B------:R-:W4:Y:S01]  /*f450*/  MUFU.EX2 R222, R222 ;  /* 0x000000de00de7308 */ /* 0x000f220000000800 */
[----:B0-----:R-:W5:Y:S02]  /*f460*/  LDL R156, [R1+0x54] ;  /* 0x00005400019c7983 */ /* 0x001f640000100800 */
[----:B------:R-:W-:-:S02]  /*f470*/  R2UR UR7, R161 ;  /* 0x00000000a10772ca */ /* 0x000fc400000e0000 */
[----:B--2---:R-:W-:Y:S02]  /*f480*/  F2FP.BF16.F32.PACK_AB R153, R170, R153 ;  /* 0x00000099aa99723e */ /* 0x004fe400000010ff */
[----:B---3--:R-:W-:-:S04]  /*f490*/  F2FP.BF16.F32.PACK_AB R155, R163, R175 ;  /* 0x000000afa39b723e */ /* 0x008fc800000010ff */
[----:B------:R-:W-:-:S06]  /*f4a0*/  WARPGROUP.ARRIVE ;  /* 0x00000000000079c5 */ /* 0x000fcc0000000000 */
[----:B------:R-:W-:Y:S01]  /*f4b0*/  HGMMA.64x256x16.F32.BF16 R24, R152, gdesc[UR4].tnspB, R24, gsb0 ;  /* 0x43e0000498187df0 */ /* 0x000fe20008001818 */
[----:B------:R-:W0:Y:S08]  /*f4c0*/  MUFU.EX2 R159, R159 ;  /* 0x0000009f009f7308 */ /* 0x000e300000000800 */
[----:B------:R-:W-:Y:S08]  /*f4d0*/  MUFU.EX2 R157, R157 ;  /* 0x0000009d009d7308 */ /* 0x000ff00000000800 */
[----:B------:R-:W-:Y:S08]  /*f4e0*/  MUFU.EX2 R181, R181 ;  /* 0x000000b500b57308 */ /* 0x000ff00000000800 */
[----:B------:R-:W2:Y:S08]  /*f4f0*/  MUFU.EX2 R180, R180 ;  /* 0x000000b400b47308 */ /* 0x000eb00000000800 */
[----:B------:R-:W-:Y:S08]  /*f500*/  MUFU.EX2 R182, R182 ;  /* 0x000000b600b67308 */ /* 0x000ff00000000800 */
[----:B------:R-:W3:Y:S01]  /*f510*/  MUFU.EX2 R183, R183 ;  /* 0x000000b700b77308 */ /* 0x000ee20000000800 */
[----:B----4-:R-:W-:-:S04]  /*f520*/  FADD.FTZ R0, R222, R0 ;  /* 0x00000000de007221 */ /* 0x010fc80000010000 */
[----:B0-----:R-:W-:-:S03]  /*f530*/  FADD.FTZ R0, R159, R0 ;  /* 0x000000009f007221 */ /* 0x001fc60000010000 */
[----:B------:R-:W-:Y:S08]  /*f540*/  MUFU.EX2 R234, R234 ;  /* 0x000000ea00ea7308 */ /* 0x000ff00000000800 */
[----:B------:R-:W-:Y:S08]  /*f550*/  MUFU.EX2 R223, R223 ;  /* 0x000000df00df7308 */ /* 0x000ff00000000800 */
[----:B------:R-:W-:Y:S08]  /*f560*/  MUFU.EX2 R164, R164 ;  /* 0x000000a400a47308 */ /* 0x000ff00000000800 */
[----:B------:R-:W-:Y:S01]  /*f570*/  MUFU.EX2 R184, R184 ;  /* 0x000000b800b87308 */ /* 0x000fe20000000800 */
[----:B------:R-:W-:-:S07]  /*f580*/  WARPGROUP.DEPBAR.LE gsb0, 0x0 ;  /* 0x00008000000079c5 */ /* 0x000fce0000010000 */
[----:B------:R-:W0:Y:S01]  /*f590*/  MUFU.EX2 R154, R158 ;  /* 0x0000009e009a7308 */ /* 0x000e220000000800 */
[----:B------:R-:W-:Y:S02]  /*f5a0*/  VIADD R152, R160, 0x80 ;  /* 0x00000080a0987836 */ /* 0x000fe40000000000 */
[----:B------:R-:W-:-:S03]  /*f5b0*/  IMAD.MOV.U32 R153, RZ, RZ, 0x40000040 ;  /* 0x40000040ff997424 */ /* 0x000fc600078e00ff */
[----:B------:R-:W-:Y:S02]  /*f5c0*/  R2UR UR6, R152 ;  /* 0x00000000980672ca */ /* 0x000fe400000e0000 */
[----:B------:R-:W-:Y:S02]  /*f5d0*/  R2UR UR7, R153 ;  /* 0x00000000990772ca */ /* 0x000fe400000e0000 */
[----:B------:R-:W-:Y:S02]  /*f5e0*/  F2FP.BF16.F32.PACK_AB R152, R159, R222 ;  /* 0x000000de9f98723e */ /* 0x000fe400000010ff */
[----:B--2---:R-:W-:Y:S02]  /*f5f0*/  F2FP.BF16.F32.PACK_AB R153, R180, R181 ;  /* 0x000000b5b499723e */ /* 0x004fe400000010ff */
[----:B---3--:R-:W-:Y:S01]  /*f600*/  F2FP.BF16.F32.PACK_AB R155, R183, R182 ;  /* 0x000000b6b79b723e */ /* 0x008fe200000010ff */
[----:B0-----:R-:W-:Y:S01]  /*f610*/  FADD.FTZ R0, R154, R0 ;  /* 0x000000009a007221 */ /* 0x001fe20000010000 */
[----:B------:R-:W-:-:S04]  /*f620*/  F2FP.BF16.F32.PACK_AB R154, R157, R154 ;  /* 0x0000009a9d9a723e */ /* 0x000fc800000010ff */
[----:B------:R-:W-:-:S06]  /*f630*/  WARPGROUP.ARRIVE ;  /* 0x00000000000079c5 */ /* 0x000fcc0000000000 */
[----:B------:R-:W-:Y:S01]  /*f640*/  HGMMA.64x256x16.F32.BF16 R24, R152, gdesc[UR4].tnspB, R24, gsb0 ;  /* 0x43e0000498187df0 */ /* 0x000fe20008001818 */
[----:B------:R-:W0:Y:S01]  /*f650*/  MUFU.EX2 R193, R193 ;  /* 0x000000c100c17308 */ /* 0x000e220000000800 */
[----:B------:R-:W-:-:S07]  /*f660*/  FADD.FTZ R0, R157, R0 ;  /* 0x000000009d007221 */ /* 0x000fce0000010000 */
[----:B------:R-:W-:Y:S08]  /*f670*/  MUFU.EX2 R186, R186 ;  /* 0x000000ba00ba7308 */ /* 0x000ff00000000800 */
[----:B------:R-:W2:Y:S01]  /*f680*/  MUFU.EX2 R187, R187 ;  /* 0x000000bb00bb7308 */ /* 0x000ea20000000800 */
[----:B------:R-:W-:-:S04]  /*f690*/  FADD.FTZ R0, R234, R0 ;  /* 0x00000000ea007221 */ /* 0x000fc80000010000 */
[----:B------:R-:W-:-:S03]  /*f6a0*/  FADD.FTZ R0, R223, R0 ;  /* 0x00000000df007221 */ /* 0x000fc60000010000 */
        /* <DEDUP_REMOVED lines=8> */
[----:B------:R-:W3:Y:S01]  /*f730*/  MUFU.EX2 R154, R221 ;  /* 0x000000dd009a7308 */ /* 0x000ee20000000800 */
[----:B------:R-:W-:Y:S02]  /*f740*/  VIADD R152, R160, 0x100 ;  /* 0x00000100a0987836 */ /* 0x000fe40000000000 */
[----:B------:R-:W-:-:S03]  /*f750*/  IMAD.MOV.U32 R153, RZ, RZ, 0x40000040 ;  /* 0x40000040ff997424 */ /* 0x000fc600078e00ff */
[----:B------:R-:W-:Y:S02]  /*f760*/  R2UR UR6, R152 ;  /* 0x00000000980672ca */ /* 0x000fe400000e0000 */
[----:B------:R-:W-:Y:S02]  /*f770*/  R2UR UR7, R153 ;  /* 0x00000000990772ca */ /* 0x000fe400000e0000 */
[----:B------:R-:W-:Y:S02]  /*f780*/  F2FP.BF16.F32.PACK_AB R152, R223, R234 ;  /* 0x000000eadf98723e */ /* 0x000fe400000010ff */
[----:B0-----:R-:W-:Y:S02]  /*f790*/  F2FP.BF16.F32.PACK_AB R153, R193, R184 ;  /* 0x000000b8c199723e */ /* 0x001fe400000010ff */
[----:B--2---:R-:W-:Y:S01]  /*f7a0*/  F2FP.BF16.F32.PACK_AB R155, R187, R186 ;  /* 0x000000babb9b723e */ /* 0x004fe200000010ff */
[----:B---3--:R-:W-:Y:S01]  /*f7b0*/  FADD.FTZ R0, R154, R0 ;  /* 0x000000009a007221 */ /* 0x008fe20000010000 */
[----:B------:R-:W-:-:S04]  /*f7c0*/  F2FP.BF16.F32.PACK_AB R154, R164, R154 ;  /* 0x0000009aa49a723e */ /* 0x000fc800000010ff */
[----:B------:R-:W-:-:S06]  /*f7d0*/  WARPGROUP.ARRIVE ;  /* 0x00000000000079c5 */ /* 0x000fcc0000000000 */
[----:B------:R-:W-:Y:S01]  /*f7e0*/  HGMMA.64x256x16.F32.BF16 R24, R152, gdesc[UR4].tnspB, R24, gsb0 ;  /* 0x43e0000498187df0 */ /* 0x000fe20008001818 */
[----:B------:R-:W-:-:S04]  /*f7f0*/  FADD.FTZ R0, R164, R0 ;  /* 0x00000000a4007221 */ /* 0x000fc80000010000 */
[----:B------:R-:W-:-:S04]  /*f800*/  FADD.FTZ R0, R236, R0 ;  /* 0x00000000ec007221 */ /* 0x000fc80000010000 */
[----:B------:R-:W-:Y:S01]  /*f810*/  FADD.FTZ R0, R235, R0 ;  /* 0x00000000eb007221 */ /* 0x000fe20000010000 */
        /* <DEDUP_REMOVED lines=14> */
[----:B------:R-:W-:Y:S02]  /*f900*/  F2FP.BF16.F32.PACK_AB R153, R218, R189 ;  /* 0x000000bdda99723e */ /* 0x000fe400000010ff */
[----:B------:R-:W-:Y:S01]  /*f910*/  F2FP.BF16.F32.PACK_AB R155, R191, R190 ;  /* 0x000000bebf9b723e */ /* 0x000fe200000010ff */
[----:B0-----:R-:W-:Y:S01]  /*f920*/  FADD.FTZ R0, R154, R0 ;  /* 0x000000009a007221 */ /* 0x001fe20000010000 */
        /* <DEDUP_REMOVED lines=11> */
[----:B------:R-:W-:Y:S01]  /*f9e0*/  MUFU.EX2 R167, R167 ;  /* 0x000000a700a77308 */ /* 0x000fe20000000800 */
[----:B------:R-:W-:Y:S01]  /*f9f0*/  IMAD.MOV.U32 R161, RZ, RZ, 0x40000040 ;  /* 0x40000040ffa17424 */ /* 0x000fe200078e00ff */
[----:B------:R-:W-:-:S06]  /*fa00*/  WARPGROUP.DEPBAR.LE gsb0, 0x0 ;  /* 0x00008000000079c5 */ /* 0x000fcc0000010000 */
        /* <DEDUP_REMOVED lines=12> */
[----:B------:R-:W-:Y:S01]  /*fad0*/  FADD.FTZ R0, R171, R0 ;  /* 0x00000000ab007221 */ /* 0x000fe20000010000 */
[----:B------:R-:W-:Y:S01]  /*fae0*/  VIADD R160, R160, 0x280 ;  /* 0x00000280a0a07836 */ /* 0x000fe20000000000 */
        /* <DEDUP_REMOVED lines=20> */
[----:B-----5:R-:W-:-:S03]  /*fc30*/  ISETP.GT.AND P2, PT, R203, R156, PT ;  /* 0x0000009ccb00720c */ /* 0x020fc60003f44270 */
[----:B------:R-:W-:Y:S01]  /*fc40*/  FADD.FTZ R3, R197, R3 ;  /* 0x00000003c5037221 */ /* 0x000fe20000010000 */
[----:B------:R-:W-:Y:S02]  /*fc50*/  WARPGROUP.DEPBAR.LE gsb0, 0x0 ;  /* 0x00008000000079c5 */ /* 0x000fe40000010000 */
[----:B------:R-:W0:Y:S08]  /*fc60*/  MUFU.EX2 R152, R173 ;  /* 0x000000ad00987308 */ /* 0x000e300000000800 */
[----:B------:R-:W2:Y:S01]  /*fc70*/  MUFU.EX2 R154, R168 ;  /* 0x000000a8009a7308 */ /* 0x000ea20000000800 */
[----:B0-----:R-:W-:-:S04]  /*fc80*/  FADD.FTZ R0, R152, R0 ;  /* 0x0000000098007221 */ /* 0x001fc80000010000 */
[C---:B------:R-:W-:Y:S01]  /*fc90*/  FADD.FTZ R0, R185.reuse, R0 ;  /* 0x00000000b9007221 */ /* 0x040fe20000010000 */
[----:B------:R-:W-:Y:S02]  /*fca0*/  F2FP.BF16.F32.PACK_AB R152, R185, R152 ;  /* 0x00000098b998723e */ /* 0x000fe400000010ff */
[----:B------:R-:W-:Y:S01]  /*fcb0*/  F2FP.BF16.F32.PACK_AB R153, R162, R194 ;  /* 0x000000c2a299723e */ /* 0x000fe200000010ff */
[----:B--2---:R-:W-:Y:S01]  /*fcc0*/  FADD.FTZ R0, R154, R0 ;  /* 0x000000009a007221 */ /* 0x004fe20000010000 */
[----:B------:R-:W-:Y:S02]  /*fcd0*/  F2FP.BF16.F32.PACK_AB R154, R188, R154 ;  /* 0x0000009abc9a723e */ /* 0x000fe400000010ff */
[----:B------:R-:W-:-:S04]  /*fce0*/  F2FP.BF16.F32.PACK_AB R155, R167, R165 ;  /* 0x000000a5a79b723e */ /* 0x000fc800000010ff */
[----:B------:R-:W-:-:S06]  /*fcf0*/  WARPGROUP.ARRIVE ;  /* 0x00000000000079c5 */ /* 0x000fcc0000000000 */
[----:B------:R-:W-:Y:S01]  /*fd00*/  HGMMA.64x256x16.F32.BF16 R24, R152, gdesc[UR4].tnspB, R24, gsb0 ;  /* 0x43e0000498187df0 */ /* 0x000fe20008001818 */
[----:B------:R-:W-:Y:S02]  /*fd10*/  @!P0 VIADD R210, R210, 0x32460 ;  /* 0x00032460d2d28836 */ /* 0x000fe40000000000 */
[----:B------:R-:W-:-:S04]  /*fd20*/  FADD.FTZ R3, R194, R3 ;  /* 0x00000003c2037221 */ /* 0x000fc80000010000 */
[----:B------:R-:W-:Y:S01]  /*fd30*/  FADD.FTZ R162, R162, R3 ;  /* 0x00000003a2a27221 */ /* 0x000fe20000010000 */
[----:B------:R-:W-:-:S03]  /*fd40*/  @!P0 PRMT R210, RZ, 0x654, R210 ;  /* 0x00000654ffd28816 */ /* 0x000fc600000000d2 */
[----:B------:R-:W-:Y:S01]  /*fd50*/  FADD.FTZ R162, R165, R162 ;  /* 0x000000a2a5a27221 */ /* 0x000fe20000010000 */
[----:B------:R-:W-:Y:S01]  /*fd60*/  FADD.FTZ R0, R188, R0 ;  /* 0x00000000bc007221 */ /* 0x000fe20000010000 */
[----:B------:R-:W-:Y:S02]  /*fd70*/  VIADD R203, R203, 0xffffffff ;  /* 0xffffffffcbcb7836 */ /* 0x000fe40000000000 */
[----:B------:R-:W-:Y:S01]  /*fd80*/  FADD.FTZ R3, R167, R162 ;  /* 0x000000a2a7037221 */ /* 0x000fe20000010000 */
[----:B------:R-:W-:Y:S02]  /*fd90*/  IMAD.MOV.U32 R216, RZ, RZ, R178 ;  /* 0x000000ffffd87224 */ /* 0x000fe400078e00b2 */
[----:B------:R-:W-:Y:S01]  /*fda0*/  IMAD.MOV.U32 R217, RZ, RZ, R177 ;  /* 0x000000ffffd97224 */ /* 0x000fe200078e00b1 */
[----:B------:R-:W-:Y:S02]  /*fdb0*/  WARPGROUP.DEPBAR.LE gsb0, 0x0 ;  /* 0x00008000000079c5 */ /* 0x000fe40000010000 */
[----:B------:R1:W-:Y:S01]  /*fdc0*/  @!P0 SYNCS.ARRIVE.TRANS64.RED.A1T0 RZ, [R210+URZ], RZ ;  /* 0x000000ffd2ff89a7 */ /* 0x0003e2000810043f */
[----:B------:R-:W-:Y:S05]  /*fdd0*/  @P2 BRA `(.L_x_14930) ;  /* 0xffffffc800882947 */ /* 0x000fea000383ffff */
.L_x_14920:
[----:B------:R-:W-:-:S13]  /*fde0*/  ISETP.GE.AND P2, PT, R203, RZ, PT ;  /* 0x000000ffcb00720c */ /* 0x000fda0003f46270 */
[----:B------:R-:W-:Y:S05]  /*fdf0*/  @!P2 BRA `(.L_x_14931) ;  /* 0x0000002c009ca947 */ /* 0x000fea0003800000 */
[----:B------:R-:W-:Y:S02]  /*fe00*/  IMAD.MOV.U32 R216, RZ, RZ, R178 ;  /* 0x000000ffffd87224 */ /* 0x000fe400078e00b2 */
[----:B------:R-:W-:-:S07]  /*fe10*/  IMAD.MOV.U32 R217, RZ, RZ, R177 ;  /* 0x000000ffffd97224 */ /* 0x000fce00078e00b1 */
.L_x_14941:
        /* <DEDUP_REMOVED lines=8> */
.L_x_14932:
[----:B-1----:R-:W-:Y:S01]  /*fea0*/  IMAD R210, R2, 0x8, R19 ;  /* 0x0000000802d27824 */ /* 0x002fe200078e0213 */
[----:B------:R-:W-:-:S04]  /*feb0*/  SHF.L.U32 R218, R23, 0x1f, RZ ;  /* 0x0000001f17da7819 */ /* 0x000fc800000006ff */
[----:B------:R1:W2:Y:S01]  /*fec0*/  SYNCS.PHASECHK.TRANS64.TRYWAIT P2, [R210+URZ+0x32430], R218 ;  /* 0x032430dad20075a7 */ /* 0x0002a2000804017f */
[----:B------:R-:W-:Y:S05]  /*fed0*/  @!P1 BRA `(.L_x_14933) ;  /* 0x0000000000049947 */ /* 0x000fea0003800000 */
[----:B------:R-:W-:Y:S01]  /*fee0*/  BPT.TRAP 0x1 ;  /* 0x000000040000795c */ /* 0x000fe20000300000 */
.L_x_14933:
[----:B------:R-:W3:Y:S01]  /*fef0*/  LDL R152, [R1+0x44] ;  /* 0x0000440001987983 */ /* 0x000ee20000100800 */
[----:B------:R-:W-:Y:S02]  /*ff00*/  IMAD.MOV.U32 R157, RZ, RZ, 0x40000040 ;  /* 0x40000040ff9d7424 */ /* 0x000fe400078e00ff */
[----:B---3--:R-:W-:Y:S01]  /*ff10*/  IMAD R156, R2, 0x300, R152 ;  /* 0x00000300029c7824 */ /* 0x008fe200078e0298 */
[----:B--2---:R-:W-:Y:S06]  /*ff20*/  @P2 BRA `(.L_x_14934) ;  /* 0x0000000000082947 */ /* 0x004fec0003800000 */
[----:B------:R-:W2:Y:S02]  /*ff30*/  SYNCS.PHASECHK.TRANS64.TRYWAIT P2, [R210+URZ+0x32430], R218 ;  /* 0x032430dad20075a7 */ /* 0x000ea4000804017f */
[----:B--2---:R-:W-:Y:S05]  /*ff40*/  @!P2 BRA `(.L_x_14935) ;  /* 0x000000fc00d4a947 */ /* 0x004fea0003800000 */
.L_x_14934:
        /* <DEDUP_REMOVED lines=40> */
.L_x_14936:
[----:B------:R0:W3:Y:S01]  /*101d0*/  SYNCS.PHASECHK.TRANS64.TRYWAIT P2, [R210+URZ+0x32450], R218 ;  /* 0x032450dad20075a7 */ /* 0x0000e2000804017f */
[----:B------:R-:W-:Y:S05]  /*101e0*/  @!P1 BRA `(.L_x_14937) ;  /* 0x0000000000049947 */ /* 0x000fea0003800000 */
[----:B------:R-:W-:Y:S01]  /*101f0*/  BPT.TRAP 0x1 ;  /* 0x000000040000795c */ /* 0x000fe20000300000 */
.L_x_14937:
[----:B------:R-:W-:Y:S04]  /*10200*/  BSSY B0, `(.L_x_14938) ;  /* 0x0000004000007945 */ /* 0x000fe80003800000 */
[----:B---3--:R-:W-:Y:S05]  /*10210*/  @P2 BRA `(.L_x_14939) ;  /* 0x0000000000082947 */ /* 0x008fea0003800000 */
[----:B------:R-:W3:Y:S02]  /*10220*/  SYNCS.PHASECHK.TRANS64.TRYWAIT P2, [R210+URZ+0x32450], R218 ;  /* 0x032450dad20075a7 */ /* 0x000ee4000804017f */
[----:B---3--:R-:W-:Y:S05]  /*10230*/  @!P2 BRA `(.L_x_14940) ;  /* 0x000000fc002ca947 */ /* 0x008fea0003800000 */
.L_x_14939:
[----:B------:R-:W-:Y:S05]  /*10240*/  BSYNC B0 ;  /* 0x0000000000007941 */ /* 0x000fea0003800000 */
.L_x_14938:
[----:B------:R-:W-:Y:S05]  /*10250*/  WARPSYNC.ALL ;  /* 0x0000000000007948 */ /* 0x000fea0003800000 */
[----:B------:R-:W0:Y:S04]  /*10260*/  LDL R220, [R1+0x48] ;  /* 0x0000480001dc7983 */ /* 0x000e280000100800 */
[----:B------:R-:W4:Y:S01]  /*10270*/  LDL.64 R222, [R1] ;  /* 0x0000000001de7983 */ /* 0x000f220000100a00 */
[----:B------:R-:W-:Y:S01]  /*10280*/  IMAD.MOV.U32 R219, RZ, RZ, 0x40000040 ;  /* 0x40000040ffdb7424 */ /* 0x000fe200078e00ff */
[----:B------:R-:W-:Y:S01]  /*10290*/  R2UR UR4, R4 ;  /* 0x00000000040472ca */ /* 0x000fe200000e0000 */
[----:B------:R-:W-:Y:S01]  /*102a0*/  WARPGROUP.ARRIVE ;  /* 0x00000000000079c5 */ /* 0x000fe20000000000 */
[----:B------:R-:W-:Y:S01]  /*102b0*/  R2UR UR5, R5 ;  /* 0x00000000050572ca */ /* 0x000fe200000e0000 */
[----:B------:R-:W-:Y:S01]  /*102c0*/  IMAD.MOV.U32 R221, RZ, RZ, 0x40000040 ;  /* 0x40000040ffdd7424 */ /* 0x000fe200078e00ff */
[----:B------:R-:W-:Y:S01]  /*102d0*/  R2UR UR7, R219 ;  /* 0x00000000db0772ca */ /* 0x000fe200000e0000 */
[----:B------:R-:W-:-:S02]  /*102e0*/  IMAD.MOV.U32 R219, RZ, RZ, 0x40000040 ;  /* 0x40000040ffdb7424 */ /* 0x000fc400078e00ff */
[----:B0123--:R-:W-:-:S04]  /*102f0*/  IMAD R218, R2, 0xc00, R220 ;  /* 0x00000c0002da7824 */ /* 0x00ffc800078e02dc */
        /* <DEDUP_REMOVED lines=196> */
[----:B------:R0:W3:Y:S01]  /*10f40*/  MUFU.TANH R168, R181 ;  /* 0x000000b500a87308 */ /* 0x0000e20000002400 */
[----:B-1----:R-:W-:-:S07]  /*10f50*/  FMNMX.FTZ R172, R165, R172, !PT ;  /* 0x000000aca5ac7209 */ /* 0x002fce0007810000 */
[----:B------:R-:W1:Y:S01]  /*10f60*/  MUFU.TANH R184, R184 ;  /* 0x000000b800b87308 */ /* 0x000e620000002400 */
[----:B--2---:R-:W-:Y:S01]  /*10f70*/  FMNMX.FTZ R172, R164, R172, !PT ;  /* 0x000000aca4ac7209 */ /* 0x004fe20007810000 */
[----:B0-----:R-:W-:Y:S01]  /*10f80*/  FMUL.FTZ R181, R192, UR42 ;  /* 0x0000002ac0b57c20 */ /* 0x001fe20008410000 */
[----:B------:R-:W-:-:S05]  /*10f90*/  FMUL.FTZ R192, R197, UR42 ;  /* 0x0000002ac5c07c20 */ /* 0x000fca0008410000 */
[----:B------:R-:W0:Y:S01]  /*10fa0*/  MUFU.TANH R169, R185 ;  /* 0x000000b900a97308 */ /* 0x000e220000002400 */
[----:B---3--:R-:W-:-:S07]  /*10fb0*/  FMNMX.FTZ R172, R168, R172, !PT ;  /* 0x000000aca8ac7209 */ /* 0x008fce0007810000 */
        /* <DEDUP_REMOVED lines=10> */
[----:B------:R-:W0:Y:S01]  /*11060*/  MUFU.TANH R192, R192 ;  /* 0x000000c000c07308 */ /* 0x000e220000002400 */
[----:B--2---:R-:W-:-:S07]  /*11070*/  FMNMX.FTZ R176, R173, R176, !PT ;  /* 0x000000b0adb07209 */ /* 0x004fce0007810000 */
[----:B------:R-:W-:Y:S01]  /*11080*/  MUFU.TANH R180, R162 ;  /* 0x000000a200b47308 */ /* 0x000fe20000002400 */
[----:B-1----:R-:W-:-:S07]  /*11090*/  FMNMX.FTZ R176, R172, R176, !PT ;  /* 0x000000b0acb07209 */ /* 0x002fce0007810000 */
[----:B------:R-:W1:Y:S01]  /*110a0*/  MUFU.TANH R185, R154 ;  /* 0x0000009a00b97308 */ /* 0x000e620000002400 */
[----:B0-----:R-:W-:-:S05]  /*110b0*/  FMNMX.FTZ R176, R192, R176, !PT ;  /* 0x000000b0c0b07209 */ /* 0x001fca0007810000 */
[----:B------:R-:W0:Y:S02]  /*110c0*/  SHFL.BFLY PT, R177, R176, 0x2, 0x1f ;  /* 0x0c401f00b0b17f89 */ /* 0x000e2400000e0000 */
[----:B------:R-:W2:Y:S08]  /*110d0*/  MUFU.TANH R154, R163 ;  /* 0x000000a3009a7308 */ /* 0x000eb00000002400 */
[----:B------:R-:W-:Y:S01]  /*110e0*/  MUFU.TANH R193, R155 ;  /* 0x0000009b00c17308 */ /* 0x000fe20000002400 */
[----:B-1----:R-:W-:-:S07]  /*110f0*/  IMAD.MOV.U32 R162, RZ, RZ, R185 ;  /* 0x000000ffffa27224 */ /* 0x002fce00078e00b9 */
[----:B------:R-:W-:Y:S01]  /*11100*/  MUFU.TANH R196, R158 ;  /* 0x0000009e00c47308 */ /* 0x000fe20000002400 */
[----:B0-----:R-:W-:-:S07]  /*11110*/  FMNMX.FTZ R176, R176, R177, !PT ;  /* 0x000000b1b0b07209 */ /* 0x001fce0007810000 */
[----:B------:R0:W1:Y:S01]  /*11120*/  MUFU.TANH R158, R166 ;  /* 0x000000a6009e7308 */ /* 0x0000620000002400 */
[----:B------:R-:W3:Y:S07]  /*11130*/  SHFL.BFLY PT, R177, R176, 0x1, 0x1f ;  /* 0x0c201f00b0b17f89 */ /* 0x000eee00000e0000 */
[----:B------:R4:W-:Y:S01]  /*11140*/  MUFU.TANH R197, R159 ;  /* 0x0000009f00c57308 */ /* 0x0009e20000002400 */
[----:B0-----:R-:W-:-:S07]  /*11150*/  IMAD.MOV.U32 R166, RZ, RZ, R180 ;  /* 0x000000ffffa67224 */ /* 0x001fce00078e00b4 */
[----:B------:R-:W-:Y:S08]  /*11160*/  MUFU.TANH R237, R237 ;  /* 0x000000ed00ed7308 */ /* 0x000ff00000002400 */
[----:B------:R-:W-:Y:S01]  /*11170*/  MUFU.TANH R236, R236 ;  /* 0x000000ec00ec7308 */ /* 0x000fe20000002400 */
[----:B---3--:R-:W-:Y:S02]  /*11180*/  FMNMX.FTZ R177, R176, R177, !PT ;  /* 0x000000b1b0b17209 */ /* 0x008fe40007810000 */
[----:B------:R-:W0:Y:S03]  /*11190*/  LDC R176, c[0x0][0xa80] ;  /* 0x0002a000ffb07b82 */ /* 0x000e260000000800 */
[----:B------:R-:W-:Y:S01]  /*111a0*/  FADD.FTZ R155, -R177, R217 ;  /* 0x000000d9b19b7221 */ /* 0x000fe20000010100 */
[----:B--2---:R-:W-:-:S02]  /*111b0*/  IMAD.MOV.U32 R217, RZ, RZ, R154 ;  /* 0x000000ffffd97224 */ /* 0x004fc400078e009a */
[-C--:B0-----:R-:W-:Y:S01]  /*111c0*/  FMUL.FTZ R180, R177, R176.reuse ;  /* 0x000000b0b1b47220 */ /* 0x081fe20000410000 */
[----:B------:R-:W-:-:S03]  /*111d0*/  FMUL.FTZ R155, R155, R176 ;  /* 0x000000b09b9b7220 */ /* 0x000fc60000410000 */
[-CC-:B------:R-:W-:Y:S01]  /*111e0*/  FFMA.FTZ R188, R233, R176.reuse, -R180.reuse ;  /* 0x000000b0e9bc7223 */ /* 0x180fe200000108b4 */
[-CC-:B------:R-:W-:Y:S01]  /*111f0*/  FFMA.FTZ R154, R222, R176.reuse, -R180.reuse ;  /* 0x000000b0de9a7223 */ /* 0x180fe200000108b4 */
[-C--:B------:R-:W-:Y:S01]  /*11200*/  FFMA.FTZ R189, R223, R176.reuse, -R180 ;  /* 0x000000b0dfbd7223 */ /* 0x080fe200000108b4 */
[----:B------:R-:W-:Y:S02]  /*11210*/  IMAD.MOV.U32 R222, RZ, RZ, R162 ;  /* 0x000000ffffde7224 */ /* 0x000fe400078e00a2 */
[-CC-:B------:R-:W-:Y:S01]  /*11220*/  FFMA.FTZ R162, R152, R176.reuse, -R180.reuse ;  /* 0x000000b098a27223 */ /* 0x180fe200000108b4 */
[----:B------:R-:W-:Y:S01]  /*11230*/  MUFU.EX2 R155, R155 ;  /* 0x0000009b009b7308 */ /* 0x000fe20000000800 */
[-CC-:B------:R-:W-:Y:S01]  /*11240*/  FFMA.FTZ R185, R221, R176.reuse, -R180.reuse ;  /* 0x000000b0ddb97223 */ /* 0x180fe200000108b4 */
[-C--:B------:R-:W-:Y:S01]  /*11250*/  FFMA.FTZ R163, R218, R176.reuse, -R180 ;  /* 0x000000b0daa37223 */ /* 0x080fe200000108b4 */
[----:B------:R-:W-:Y:S02]  /*11260*/  IMAD.MOV.U32 R218, RZ, RZ, R166 ;  /* 0x000000ffffda7224 */ /* 0x000fe400078e00a6 */
[----:B------:R-:W-:Y:S01]  /*11270*/  FFMA.FTZ R166, R168, R176, -R180 ;  /* 0x000000b0a8a67223 */ /* 0x000fe200000108b4 */
[----:B-1----:R-:W-:-:S02]  /*11280*/  IMAD.MOV.U32 R233, RZ, RZ, R158 ;  /* 0x000000ffffe97224 */ /* 0x002fc400078e009e */
[-CC-:B------:R-:W-:Y:S01]  /*11290*/  FFMA.FTZ R156, R156, R176.reuse, -R180.reuse ;  /* 0x000000b09c9c7223 */ /* 0x180fe200000108b4 */
[-CC-:B------:R-:W-:Y:S01]  /*112a0*/  FFMA.FTZ R157, R157, R176.reuse, -R180.reuse ;  /* 0x000000b09d9d7223 */ /* 0x180fe200000108b4 */
[----:B------:R0:W1:Y:S01]  /*112b0*/  MUFU.EX2 R152, R188 ;  /* 0x000000bc00987308 */ /* 0x0000620000000800 */
[-CC-:B------:R-:W-:Y:S01]  /*112c0*/  FFMA.FTZ R158, R220, R176.reuse, -R180.reuse ;  /* 0x000000b0dc9e7223 */ /* 0x180fe200000108b4 */
[-CC-:B----4-:R-:W-:Y:S01]  /*112d0*/  FFMA.FTZ R159, R219, R176.reuse, -R180.reuse ;  /* 0x000000b0db9f7223 */ /* 0x190fe200000108b4 */
[-CC-:B------:R-:W-:Y:S01]  /*112e0*/  FFMA.FTZ R161, R161, R176.reuse, -R180.reuse ;  /* 0x000000b0a1a17223 */ /* 0x180fe200000108b4 */
[-CC-:B------:R-:W-:Y:S01]  /*112f0*/  FFMA.FTZ R160, R160, R176.reuse, -R180.reuse ;  /* 0x000000b0a0a07223 */ /* 0x180fe200000108b4 */
[-CC-:B------:R-:W-:Y:S01]  /*11300*/  FFMA.FTZ R167, R153, R176.reuse, -R180.reuse ;  /* 0x000000b099a77223 */ /* 0x180fe200000108b4 */
[-CC-:B------:R-:W-:Y:S01]  /*11310*/  FFMA.FTZ R165, R165, R176.reuse, -R180.reuse ;  /* 0x000000b0a5a57223 */ /* 0x180fe200000108b4 */
[----:B------:R-:W-:Y:S01]  /*11320*/  FFMA.FTZ R164, R164, R176, -R180 ;  /* 0x000000b0a4a47223 */ /* 0x000fe200000108b4 */
[----:B------:R-:W2:Y:S01]  /*11330*/  MUFU.EX2 R189, R189 ;  /* 0x000000bd00bd7308 */ /* 0x000ea20000000800 */
[----:B0-----:R-:W-:Y:S01]  /*11340*/  FMUL.FTZ R188, R179, UR42 ;  /* 0x0000002ab3bc7c20 */ /* 0x001fe20008410000 */
[----:B------:R-:W-:-:S02]  /*11350*/  IMAD.MOV.U32 R179, RZ, RZ, R222 ;  /* 0x000000ffffb37224 */ /* 0x000fc400078e00de */
[-CC-:B------:R-:W-:Y:S01]  /*11360*/  FFMA.FTZ R184, R184, R176.reuse, -R180.reuse ;  /* 0x000000b0b8b87223 */ /* 0x180fe200000108b4 */
[-CC-:B------:R-:W-:Y:S01]  /*11370*/  FFMA.FTZ R169, R169, R176.reuse, -R180.reuse ;  /* 0x000000b0a9a97223 */ /* 0x180fe200000108b4 */
[-CC-:B------:R-:W-:Y:S01]  /*11380*/  FFMA.FTZ R168, R235, R176.reuse, -R180.reuse ;  /* 0x000000b0eba87223 */ /* 0x180fe200000108b4 */
[-CC-:B------:R-:W-:Y:S01]  /*11390*/  FFMA.FTZ R170, R234, R176.reuse, -R180.reuse ;  /* 0x000000b0eaaa7223 */ /* 0x180fe200000108b4 */
[----:B------:R-:W-:Y:S01]  /*113a0*/  FFMA.FTZ R181, R181, R176, -R180 ;  /* 0x000000b0b5b57223 */ /* 0x000fe200000108b4 */
[----:B------:R-:W0:Y:S01]  /*113b0*/  MUFU.EX2 R154, R154 ;  /* 0x0000009a009a7308 */ /* 0x000e220000000800 */
[----:B-1----:R-:W-:Y:S01]  /*113c0*/  FFMA.FTZ R0, R155, R0, R152 ;  /* 0x000000009b007223 */ /* 0x002fe20000010098 */
[-CC-:B------:R-:W-:Y:S01]  /*113d0*/  FFMA.FTZ R173, R173, R176.reuse, -R180.reuse ;  /* 0x000000b0adad7223 */ /* 0x180fe200000108b4 */
[-CC-:B------:R-:W-:Y:S01]  /*113e0*/  FFMA.FTZ R172, R172, R176.reuse, -R180.reuse ;  /* 0x000000b0acac7223 */ /* 0x180fe200000108b4 */
[----:B------:R-:W-:Y:S01]  /*113f0*/  FFMA.FTZ R180, R192, R176, -R180 ;  /* 0x000000b0c0b47223 */ /* 0x000fe200000108b4 */
[----:B------:R-:W-:-:S02]  /*11400*/  IMAD.MOV.U32 R234, RZ, RZ, R193 ;  /* 0x000000ffffea7224 */ /* 0x000fc400078e00c1 */
[----:B------:R-:W-:Y:S01]  /*11410*/  FMUL.FTZ R223, R171, UR42 ;  /* 0x0000002aabdf7c20 */ /* 0x000fe20008410000 */
[----:B------:R-:W-:Y:S01]  /*11420*/  IMAD.MOV.U32 R220, RZ, RZ, R196 ;  /* 0x000000ffffdc7224 */ /* 0x000fe200078e00c4 */
[----:B------:R-:W1:Y:S01]  /*11430*/  MUFU.EX2 R185, R185 ;  /* 0x000000b900b97308 */ /* 0x000e620000000800 */
[----:B--2---:R-:W-:Y:S01]  /*11440*/  FADD.FTZ R0, R189, R0 ;  /* 0x00000000bd007221 */ /* 0x004fe20000010000 */
[----:B------:R-:W-:Y:S02]  /*11450*/  IMAD.MOV.U32 R235, RZ, RZ, R197 ;  /* 0x000000ffffeb7224 */ /* 0x000fe400078e00c5 */
[----:B------:R-:W-:Y:S01]  /*11460*/  FMUL.FTZ R197, R174, UR42 ;  /* 0x0000002aaec57c20 */ /* 0x000fe20008410000 */
[----:B------:R-:W-:Y:S01]  /*11470*/  FMUL.FTZ R196, R175, UR42 ;  /* 0x0000002aafc47c20 */ /* 0x000fe20008410000 */
[----:B------:R-:W-:Y:S01]  /*11480*/  FMUL.FTZ R193, R178, UR42 ;  /* 0x0000002ab2c17c20 */ /* 0x000fe20008410000 */
[----:B------:R-:W-:Y:S01]  /*11490*/  FMUL.FTZ R175, R182, UR42 ;  /* 0x0000002ab6af7c20 */ /* 0x000fe20008410000 */
[----:B------:R-:W-:Y:S01]  /*114a0*/  FMUL.FTZ R171, R186, UR42 ;  /* 0x0000002abaab7c20 */ /* 0x000fe20008410000 */
[----:B------:R-:W2:Y:S01]  /*114b0*/  MUFU.TANH R223, R223 ;  /* 0x000000df00df7308 */ /* 0x000ea20000002400 */
[----:B0-----:R-:W-:Y:S01]  /*114c0*/  FADD.FTZ R0, R154, R0 ;  /* 0x000000009a007221 */ /* 0x001fe20000010000 */
[----:B------:R-:W-:Y:S01]  /*114d0*/  FMUL.FTZ R222, R187, UR42 ;  /* 0x0000002abbde7c20 */ /* 0x000fe20008410000 */
[----:B------:R-:W-:Y:S01]  /*114e0*/  F2FP.BF16.F32.PACK_AB R152, R189, R152 ;  /* 0x00000098bd98723e */ /* 0x000fe200000010ff */
[----:B------:R-:W-:Y:S01]  /*114f0*/  FMUL.FTZ R189, R190, UR42 ;  /* 0x0000002abebd7c20 */ /* 0x000fe20008410000 */
[----:B------:R-:W-:Y:S01]  /*11500*/  FMUL.FTZ R190, R191, UR42 ;  /* 0x0000002abfbe7c20 */ /* 0x000fe20008410000 */
[----:B------:R-:W-:Y:S01]  /*11510*/  FMUL.FTZ R221, R194, UR42 ;  /* 0x0000002ac2dd7c20 */ /* 0x000fe20008410000 */
[----:B------:R-:W-:Y:S01]  /*11520*/  FMUL.FTZ R182, R195, UR42 ;  /* 0x0000002ac3b67c20 */ /* 0x000fe20008410000 */
[----:B------:R-:W0:Y:S01]  /*11530*/  MUFU.TANH R197, R197 ;  /* 0x000000c500c57308 */ /* 0x000e220000002400 */
[----:B-1----:R-:W-:Y:S01]  /*11540*/  FADD.FTZ R192, R185, R0 ;  /* 0x00000000b9c07221 */ /* 0x002fe20000010000 */
[----:B------:R-:W-:Y:S01]  /*11550*/  FMNMX.FTZ R0, R179, R216, !PT ;  /* 0x000000d8b3007209 */ /* 0x000fe20007810000 */
[----:B------:R-:W-:Y:S01]  /*11560*/  FMUL.FTZ R186, R199, UR42 ;  /* 0x0000002ac7ba7c20 */ /* 0x000fe20008410000 */
[----:B------:R-:W-:-:S02]  /*11570*/  F2FP.BF16.F32.PACK_AB R154, R185, R154 ;  /* 0x0000009ab99a723e */ /* 0x000fc400000010ff */
[----:B------:R-:W-:Y:S02]  /*11580*/  FMNMX.FTZ R0, R234, R0, !PT ;  /* 0x00000000ea007209 */ /* 0x000fe40007810000 */
[----:B------:R-:W1:Y:S02]  /*11590*/  MUFU.TANH R196, R196 ;  /* 0x000000c400c47308 */ /* 0x000e640000002400 */
[----:B------:R-:W-:-:S04]  /*115a0*/  FMNMX.FTZ R153, R220, R0, !PT ;  /* 0x00000000dc997209 */ /* 0x000fc80007810000 */
[----:B------:R-:W-:Y:S02]  /*115b0*/  FMNMX.FTZ R153, R235, R153, !PT ;  /* 0x00000099eb997209 */ /* 0x000fe40007810000 */
[----:B------:R-:W3:Y:S02]  /*115c0*/  MUFU.TANH R193, R193 ;  /* 0x000000c100c17308 */ /* 0x000ee40000002400 */
[----:B------:R-:W-:-:S04]  /*115d0*/  FMNMX.FTZ R153, R218, R153, !PT ;  /* 0x00000099da997209 */ /* 0x000fc80007810000 */
[----:B------:R-:W-:Y:S02]  /*115e0*/  FMNMX.FTZ R153, R217, R153, !PT ;  /* 0x00000099d9997209 */ /* 0x000fe40007810000 */
[----:B------:R-:W4:Y:S02]  /*115f0*/  MUFU.TANH R188, R188 ;  /* 0x000000bc00bc7308 */ /* 0x000f240000002400 */
[----:B------:R-:W-:-:S04]  /*11600*/  FMNMX.FTZ R153, R233, R153, !PT ;  /* 0x00000099e9997209 */ /* 0x000fc80007810000 */
[----:B------:R-:W-:Y:S02]  /*11610*/  FMNMX.FTZ R153, R237, R153, !PT ;  /* 0x00000099ed997209 */ /* 0x000fe40007810000 */
[----:B------:R-:W5:Y:S02]  /*11620*/  MUFU.TANH R175, R175 ;  /* 0x000000af00af7308 */ /* 0x000f640000002400 */
[----:B------:R-:W-:-:S04]  /*11630*/  FMNMX.FTZ R153, R236, R153, !PT ;  /* 0x00000099ec997209 */ /* 0x000fc80007810000 */
[----:B--2---:R-:W-:Y:S02]  /*11640*/  FMNMX.FTZ R153, R223, R153, !PT ;  /* 0x00000099df997209 */ /* 0x004fe40007810000 */
[----:B------:R2:W5:Y:S02]  /*11650*/  MUFU.TANH R0, R183 ;  /* 0x000000b700007308 */ /* 0x0005640000002400 */
[----:B0-----:R-:W-:-:S04]  /*11660*/  FMNMX.FTZ R153, R197, R153, !PT ;  /* 0x00000099c5997209 */ /* 0x001fc80007810000 */
[----:B-1----:R-:W-:Y:S02]  /*11670*/  FMNMX.FTZ R153, R196, R153, !PT ;  /* 0x00000099c4997209 */ /* 0x002fe40007810000 */
[----:B------:R-:W0:Y:S01]  /*11680*/  MUFU.TANH R171, R171 ;  /* 0x000000ab00ab7308 */ /* 0x000e220000002400 */
[----:B--2---:R-:W-:Y:S01]  /*11690*/  FMUL.FTZ R183, R198, UR42 ;  /* 0x0000002ac6b77c20 */ /* 0x004fe20008410000 */
[----:B---3--:R-:W-:-:S04]  /*116a0*/  FMNMX.FTZ R153, R193, R153, !PT ;  /* 0x00000099c1997209 */ /* 0x008fc80007810000 */
[----:B----4-:R-:W-:Y:S02]  /*116b0*/  FMNMX.FTZ R153, R188, R153, !PT ;  /* 0x00000099bc997209 */ /* 0x010fe40007810000 */
[----:B------:R-:W1:Y:S02]  /*116c0*/  MUFU.TANH R222, R222 ;  /* 0x000000de00de7308 */ /* 0x000e640000002400 */
[----:B-----5:R-:W-:-:S04]  /*116d0*/  FMNMX.FTZ R153, R175, R153, !PT ;  /* 0x00000099af997209 */ /* 0x020fc80007810000 */
[----:B------:R-:W-:Y:S02]  /*116e0*/  FMNMX.FTZ R153, R0, R153, !PT ;  /* 0x0000009900997209 */ /* 0x000fe40007810000 */
[----:B------:R-:W2:Y:S02]  /*116f0*/  MUFU.TANH R189, R189 ;  /* 0x000000bd00bd7308 */ /* 0x000ea40000002400 */
[----:B0-----:R-:W-:-:S06]  /*11700*/  FMNMX.FTZ R153, R171, R153, !PT ;  /* 0x00000099ab997209 */ /* 0x001fcc0007810000 */
        /* <DEDUP_REMOVED lines=9> */
[----:B--2---:R-:W-:-:S04]  /*117a0*/  FMNMX.FTZ R153, R182, R153, !PT ;  /* 0x00000099b6997209 */ /* 0x004fc80007810000 */
[----:B0-----:R-:W-:-:S04]  /*117b0*/  FMNMX.FTZ R153, R183, R153, !PT ;  /* 0x00000099b7997209 */ /* 0x001fc80007810000 */
[----:B-1----:R-:W-:-:S05]  /*117c0*/  FMNMX.FTZ R153, R186, R153, !PT ;  /* 0x00000099ba997209 */ /* 0x002fca0007810000 */
[----:B------:R-:W0:Y:S02]  /*117d0*/  SHFL.BFLY PT, R174, R153, 0x2, 0x1f ;  /* 0x0c401f0099ae7f89 */ /* 0x000e2400000e0000 */
[----:B0-----:R-:W-:-:S05]  /*117e0*/  FMNMX.FTZ R174, R153, R174, !PT ;  /* 0x000000ae99ae7209 */ /* 0x001fca0007810000 */
[----:B------:R-:W0:Y:S02]  /*117f0*/  SHFL.BFLY PT, R178, R174, 0x1, 0x1f ;  /* 0x0c201f00aeb27f89 */ /* 0x000e2400000e0000 */
[----:B0-----:R-:W-:-:S05]  /*11800*/  FMNMX.FTZ R178, R174, R178, !PT ;  /* 0x000000b2aeb27209 */ /* 0x001fca0007810000 */
[C---:B------:R-:W-:Y:S01]  /*11810*/  FMUL.FTZ R185, R178.reuse, R176 ;  /* 0x000000b0b2b97220 */ /* 0x040fe20000410000 */
[----:B------:R-:W-:-:S03]  /*11820*/  FADD.FTZ R219, -R178, R216 ;  /* 0x000000d8b2db7221 */ /* 0x000fc60000010100 */
[-CC-:B------:R-:W-:Y:S01]  /*11830*/  FFMA.FTZ R216, R233, R176.reuse, -R185.reuse ;  /* 0x000000b0e9d87223 */ /* 0x180fe200000108b9 */
[-C--:B------:R-:W-:Y:S01]  /*11840*/  FMUL.FTZ R219, R219, R176.reuse ;  /* 0x000000b0dbdb7220 */ /* 0x080fe20000410000 */
[----:B------:R-:W2:Y:S01]  /*11850*/  LDL R233, [R1+0x40] ;  /* 0x0000400001e97983 */ /* 0x000ea20000100800 */
        /* <DEDUP_REMOVED lines=8> */
[----:B------:R-:W-:-:S04]  /*118e0*/  FFMA.FTZ R217, R217, R176, -R185 ;  /* 0x000000b0d9d97223 */ /* 0x000fc800000108b9 */
[----:B------:R-:W0:Y:S08]  /*118f0*/  MUFU.EX2 R153, R153 ;  /* 0x0000009900997308 */ /* 0x000e300000000800 */
        /* <DEDUP_REMOVED lines=16> */
[----:B0-----:R-:W-:Y:S01]  /*11a00*/  FFMA.FTZ R186, R219, R3, R153 ;  /* 0x00000003dbba7223 */ /* 0x001fe20000010099 */
[----:B-1----:R-:W-:-:S03]  /*11a10*/  F2FP.BF16.F32.PACK_AB R153, R174, R153 ;  /* 0x00000099ae99723e */ /* 0x002fc600000010ff */
[----:B------:R-:W-:Y:S01]  /*11a20*/  FADD.FTZ R186, R174, R186 ;  /* 0x000000baaeba7221 */ /* 0x000fe20000010000 */
[----:B------:R-:W-:Y:S02]  /*11a30*/  IMAD.MOV.U32 R175, RZ, RZ, 0x40000040 ;  /* 0x40000040ffaf7424 */ /* 0x000fe400078e00ff */
[----:B------:R-:W-:-:S03]  /*11a40*/  @!P0 VIADD R3, R210, 0x32440 ;  /* 0x00032440d2038836 */ /* 0x000fc60000000000 */
[----:B------:R-:W-:Y:S02]  /*11a50*/  R2UR UR7, R175 ;  /* 0x00000000af0772ca */ /* 0x000fe400000e0000 */
[----:B------:R-:W-:Y:S01]  /*11a60*/  MUFU.EX2 R175, R179 ;  /* 0x000000b300af7308 */ /* 0x000fe20000000800 */
[----:B------:R-:W-:Y:S01]  /*11a70*/  @!P0 PRMT R3, RZ, 0x654, R3 ;  /* 0x00000654ff038816 */ /* 0x000fe20000000003 */
        /* <DEDUP_REMOVED lines=63> */
[----:B------:R-:W-:-:S02]  /*11e70*/  FMUL.FTZ R149, R149, R155 ;  /* 0x0000009b95957220 */ /* 0x000fc40000410000 */
        /* <DEDUP_REMOVED lines=65> */
[----:B0-----:R-:W-:Y:S01]  /*12290*/  FADD.FTZ R186, R155, R186 ;  /* 0x000000ba9bba7221 */ /* 0x001fe20000010000 */
[----:B------:R-:W-:Y:S01]  /*122a0*/  F2FP.BF16.F32.PACK_AB R155, R175, R155 ;  /* 0x0000009baf9b723e */ /* 0x000fe200000010ff */
[----:B--2---:R-:W-:-:S02]  /*122b0*/  IMAD R174, R2, 0xc00, R233 ;  /* 0x00000c0002ae7824 */ /* 0x004fc400078e02e9 */
[----:B------:R-:W0:Y:S02]  /*122c0*/  S2R R233, SR_TID.X ;  /* 0x0000000000e97919 */ /* 0x000e240000002100 */
[----:B0-----:R-:W-:-:S04]  /*122d0*/  SHF.R.U32.HI R221, RZ, 0x7, R233 ;  /* 0x00000007ffdd7819 */ /* 0x001fc800000116e9 */
[----:B------:R-:W-:-:S05]  /*122e0*/  IADD3 R179, -R221, 0xb, RZ ;  /* 0x0000000bddb37810 */ /* 0x000fca0007ffe1ff */
[----:B------:R2:W-:Y:S06]  /*122f0*/  BAR.ARV R179, 0x100 ;  /* 0x000400b30000751d */ /* 0x0005ec0000002000 */
[----:B------:R0:W-:Y:S02]  /*12300*/  @!P0 SYNCS.ARRIVE.TRANS64.RED.A1T0 RZ, [R3+URZ], RZ ;  /* 0x000000ff03ff89a7 */ /* 0x0001e4000810043f */
[----:B0-----:R-:W-:-:S05]  /*12310*/  VIADD R3, R221, 0x8 ;  /* 0x00000008dd037836 */ /* 0x001fca0000000000 */
[----:B------:R0:W-:Y:S01]  /*12320*/  BAR.SYNC.DEFER_BLOCKING R3, 0x100 ;  /* 0x000400030000751d */ /* 0x0001e20000010000 */
[----:B------:R-:W-:-:S05]  /*12330*/  R2UR UR6, R174 ;  /* 0x00000000ae0672ca */ /* 0x000fca00000e0000 */
[----:B------:R-:W-:-:S08]  /*12340*/  WARPGROUP.ARRIVE ;  /* 0x00000000000079c5 */ /* 0x000fd00000000000 */
[----:B------:R-:W-:Y:S01]  /*12350*/  HGMMA.64x256x16.F32.BF16 R24, R152, gdesc[UR4].tnspB, R24, gsb0 ;  /* 0x43e0000498187df0 */ /* 0x000fe20008001818 */
[----:B------:R-:W1:Y:S08]  /*12360*/  MUFU.EX2 R156, R156 ;  /* 0x0000009c009c7308 */ /* 0x000e700000000800 */
[----:B------:R-:W3:Y:S08]  /*12370*/  MUFU.EX2 R157, R157 ;  /* 0x0000009d009d7308 */ /* 0x000ef00000000800 */
[----:B------:R-:W4:Y:S01]  /*12380*/  MUFU.EX2 R158, R158 ;  /* 0x0000009e009e7308 */ /* 0x000f220000000800 */
[----:B-1----:R-:W-:-:S07]  /*12390*/  FADD.FTZ R192, R156, R192 ;  /* 0x000000c09cc07221 */ /* 0x002fce0000010000 */
[----:B------:R-:W1:Y:S08]  /*123a0*/  MUFU.EX2 R159, R159 ;  /* 0x0000009f009f7308 */ /* 0x000e700000000800 */
[----:B0-----:R-:W-:Y:S08]  /*123b0*/  MUFU.EX2 R3, R218 ;  /* 0x000000da00037308 */ /* 0x001ff00000000800 */
[----:B------:R-:W-:Y:S01]  /*123c0*/  MUFU.EX2 R187, R187 ;  /* 0x000000bb00bb7308 */ /* 0x000fe20000000800 */
[----:B---3--:R-:W-:-:S04]  /*123d0*/  FADD.FTZ R192, R157, R192 ;  /* 0x000000c09dc07221 */ /* 0x008fc80000010000 */
[----:B----4-:R-:W-:Y:S01]  /*123e0*/  FADD.FTZ R192, R158, R192 ;  /* 0x000000c09ec07221 */ /* 0x010fe20000010000 */
[----:B------:R-:W-:Y:S02]  /*123f0*/  F2FP.BF16.F32.PACK_AB R156, R157, R156 ;  /* 0x0000009c9d9c723e */ /* 0x000fe400000010ff */
[C---:B-1----:R-:W-:Y:S01]  /*12400*/  F2FP.BF16.F32.PACK_AB R158, R159.reuse, R158 ;  /* 0x0000009e9f9e723e */ /* 0x042fe200000010ff */
[----:B------:R-:W-:Y:S01]  /*12410*/  FADD.FTZ R192, R159, R192 ;  /* 0x000000c09fc07221 */ /* 0x000fe20000010000 */
[----:B------:R-:W0:Y:S08]  /*12420*/  MUFU.EX2 R163, R163 ;  /* 0x000000a300a37308 */ /* 0x000e300000000800 */
[----:B------:R-:W-:Y:S08]  /*12430*/  MUFU.EX2 R161, R161 ;  /* 0x000000a100a17308 */ /* 0x000ff00000000800 */
[----:B------:R-:W-:Y:S01]  /*12440*/  MUFU.EX2 R162, R162 ;  /* 0x000000a200a27308 */ /* 0x000fe20000000800 */
[----:B0-----:R-:W-:Y:S01]  /*12450*/  FADD.FTZ R192, R163, R192 ;  /* 0x000000c0a3c07221 */ /* 0x001fe20000010000 */
[----:B------:R-:W-:-:S06]  /*12460*/  WARPGROUP.DEPBAR.LE gsb0, 0x0 ;  /* 0x00008000000079c5 */ /* 0x000fcc0000010000 */
[----:B------:R-:W0:Y:S08]  /*12470*/  MUFU.EX2 R154, R217 ;  /* 0x000000d9009a7308 */ /* 0x000e300000000800 */
[----:B------:R-:W1:Y:S01]  /*12480*/  MUFU.EX2 R155, R216 ;  /* 0x000000d8009b7308 */ /* 0x000e620000000800 */
[----:B------:R-:W-:Y:S02]  /*12490*/  VIADD R152, R174, 0x80 ;  /* 0x00000080ae987836 */ /* 0x000fe40000000000 */
[----:B------:R-:W-:-:S03]  /*124a0*/  IMAD.MOV.U32 R153, RZ, RZ, 0x40000040 ;  /* 0x40000040ff997424 */ /* 0x000fc600078e00ff */
[----:B------:R-:W-:Y:S02]  /*124b0*/  R2UR UR6, R152 ;  /* 0x00000000980672ca */ /* 0x000fe400000e0000 */
[----:B------:R-:W-:Y:S02]  /*124c0*/  R2UR UR7, R153 ;  /* 0x00000000990772ca */ /* 0x000fe400000e0000 */
[----:B0-----:R-:W-:Y:S02]  /*124d0*/  F2FP.BF16.F32.PACK_AB R157, R154, R3 ;  /* 0x000000039a9d723e */ /* 0x001fe400000010ff */
[----:B-1----:R-:W-:-:S04]  /*124e0*/  F2FP.BF16.F32.PACK_AB R159, R187, R155 ;  /* 0x0000009bbb9f723e */ /* 0x002fc800000010ff */
[----:B------:R-:W-:-:S06]  /*124f0*/  WARPGROUP.ARRIVE ;  /* 0x00000000000079c5 */ /* 0x000fcc0000000000 */
[----:B------:R-:W-:Y:S01]  /*12500*/  HGMMA.64x256x16.F32.BF16 R24, R156, gdesc[UR4].tnspB, R24, gsb0 ;  /* 0x43e000049c187df0 */ /* 0x000fe20008001818 */
[----:B------:R-:W-:Y:S08]  /*12510*/  MUFU.EX2 R197, R197 ;  /* 0x000000c500c57308 */ /* 0x000ff00000000800 */
[----:B------:R-:W-:Y:S01]  /*12520*/  MUFU.EX2 R196, R196 ;  /* 0x000000c400c47308 */ /* 0x000fe20000000800 */
[----:B------:R-:W-:-:S02]  /*12530*/  VIADD R152, R174, 0x100 ;  /* 0x00000100ae987836 */ /* 0x000fc40000000000 */
[----:B------:R-:W-:-:S03]  /*12540*/  IMAD.MOV.U32 R153, RZ, RZ, 0x40000040 ;  /* 0x40000040ff997424 */ /* 0x000fc600078e00ff */
[----:B------:R-:W-:Y:S02]  /*12550*/  R2UR UR6, R152 ;  /* 0x00000000980672ca */ /* 0x000fe400000e0000 */
[----:B------:R-:W-:Y:S01]  /*12560*/  R2UR UR7, R153 ;  /* 0x00000000990772ca */ /* 0x000fe200000e0000 */
[----:B------:R-:W-:Y:S08]  /*12570*/  MUFU.EX2 R167, R167 ;  /* 0x000000a700a77308 */ /* 0x000ff00000000800 */
[----:B------:R-:W-:Y:S08]  /*12580*/  MUFU.EX2 R165, R165 ;  /* 0x000000a500a57308 */ /* 0x000ff00000000800 */
[----:B------:R-:W-:Y:S08]  /*12590*/  MUFU.EX2 R166, R166 ;  /* 0x000000a600a67308 */ /* 0x000ff00000000800 */
[----:B------:R-:W-:Y:S08]  /*125a0*/  MUFU.EX2 R193, R193 ;  /* 0x000000c100c17308 */ /* 0x000ff00000000800 */
[----:B------:R-:W-:Y:S08]  /*125b0*/  MUFU.EX2 R194, R194 ;  /* 0x000000c200c27308 */ /* 0x000ff00000000800 */
[----:B------:R-:W-:Y:S08]  /*125c0*/  MUFU.EX2 R195, R195 ;  /* 0x000000c300c37308 */ /* 0x000ff00000000800 */
[----:B------:R-:W-:Y:S01]  /*125d0*/  MUFU.EX2 R191, R191 ;  /* 0x000000bf00bf7308 */ /* 0x000fe20000000800 */
[----:B------:R-:W-:-:S02]  /*125e0*/  VIADD R152, R174, 0x180 ;  /* 0x00000180ae987836 */ /* 0x000fc40000000000 */
[----:B------:R-:W-:Y:S01]  /*125f0*/  IMAD.MOV.U32 R153, RZ, RZ, 0x40000040 ;  /* 0x40000040ff997424 */ /* 0x000fe200078e00ff */
[----:B------:R-:W-:-:S04]  /*12600*/  WARPGROUP.DEPBAR.LE gsb0, 0x0 ;  /* 0x00008000000079c5 */ /* 0x000fc80000010000 */
[----:B------:R-:W0:Y:S08]  /*12610*/  MUFU.EX2 R158, R160 ;  /* 0x000000a0009e7308 */ /* 0x000e300000000800 */
[----:B------:R-:W-:Y:S08]  /*12620*/  MUFU.EX2 R156, R199 ;  /* 0x000000c7009c7308 */ /* 0x000ff00000000800 */
[----:B------:R-:W1:Y:S01]  /*12630*/  MUFU.EX2 R157, R198 ;  /* 0x000000c6009d7308 */ /* 0x000e620000000800 */
[----:B------:R-:W-:-:S04]  /*12640*/  FADD.FTZ R159, R161, R192 ;  /* 0x000000c0a19f7221 */ /* 0x000fc80000010000 */
[----:B0-----:R-:W-:Y:S01]  /*12650*/  FADD.FTZ R159, R158, R159 ;  /* 0x0000009f9e9f7221 */ /* 0x001fe20000010000 */
[----:B------:R-:W-:Y:S02]  /*12660*/  F2FP.BF16.F32.PACK_AB R160, R161, R163 ;  /* 0x000000a3a1a0723e */ /* 0x000fe400000010ff */
[----:B------:R-:W-:Y:S01]  /*12670*/  F2FP.BF16.F32.PACK_AB R163, R196, R197 ;  /* 0x000000c5c4a3723e */ /* 0x000fe200000010ff */
[C---:B------:R-:W-:Y:S01]  /*12680*/  FADD.FTZ R159, R162.reuse, R159 ;  /* 0x0000009fa29f7221 */ /* 0x040fe20000010000 */
[----:B------:R-:W-:Y:S02]  /*12690*/  F2FP.BF16.F32.PACK_AB R162, R162, R158 ;  /* 0x0000009ea2a2723e */ /* 0x000fe400000010ff */
[----:B-1----:R-:W-:-:S04]  /*126a0*/  F2FP.BF16.F32.PACK_AB R161, R157, R156 ;  /* 0x0000009c9da1723e */ /* 0x002fc800000010ff */
[----:B------:R-:W-:-:S06]  /*126b0*/  WARPGROUP.ARRIVE ;  /* 0x00000000000079c5 */ /* 0x000fcc0000000000 */
[----:B------:R-:W-:Y:S01]  /*126c0*/  HGMMA.64x256x16.F32.BF16 R24, R160, gdesc[UR4].tnspB, R24, gsb0 ;  /* 0x43e00004a0187df0 */ /* 0x000fe20008001818 */
[----:B------:R0:W1:Y:S01]  /*126d0*/  MUFU.EX2 R158, R164 ;  /* 0x000000a4009e7308 */ /* 0x0000620000000800 */
[----:B------:R-:W-:-:S04]  /*126e0*/  FADD.FTZ R159, R167, R159 ;  /* 0x0000009fa79f7221 */ /* 0x000fc80000010000 */
[----:B------:R-:W-:Y:S01]  /*126f0*/  FADD.FTZ R159, R165, R159 ;  /* 0x0000009fa59f7221 */ /* 0x000fe20000010000 */
[----:B------:R-:W-:Y:S02]  /*12700*/  R2UR UR6, R152 ;  /* 0x00000000980672ca */ /* 0x000fe400000e0000 */
[----:B------:R-:W-:Y:S02]  /*12710*/  R2UR UR7, R153 ;  /* 0x00000000990772ca */ /* 0x000fe400000e0000 */
[----:B0-----:R-:W-:Y:S02]  /*12720*/  F2FP.BF16.F32.PACK_AB R164, R165, R167 ;  /* 0x000000a7a5a4723e */ /* 0x001fe400000010ff */
[----:B------:R-:W-:Y:S01]  /*12730*/  F2FP.BF16.F32.PACK_AB R165, R194, R193 ;  /* 0x000000c1c2a5723e */ /* 0x000fe200000010ff */
[----:B-1----:R-:W-:Y:S01]  /*12740*/  FADD.FTZ R159, R158, R159 ;  /* 0x0000009f9e9f7221 */ /* 0x002fe20000010000 */
[----:B------:R-:W-:-:S03]  /*12750*/  F2FP.BF16.F32.PACK_AB R167, R191, R195 ;  /* 0x000000c3bfa7723e */ /* 0x000fc600000010ff */
[C---:B------:R-:W-:Y:S01]  /*12760*/  FADD.FTZ R159, R166.reuse, R159 ;  /* 0x0000009fa69f7221 */ /* 0x040fe20000010000 */
[----:B------:R-:W-:Y:S01]  /*12770*/  F2FP.BF16.F32.PACK_AB R166, R166, R158 ;  /* 0x0000009ea6a6723e */ /* 0x000fe200000010ff */
[----:B------:R-:W0:Y:S08]  /*12780*/  MUFU.EX2 R184, R184 ;  /* 0x000000b800b87308 */ /* 0x000e300000000800 */
[----:B------:R-:W-:Y:S01]  /*12790*/  MUFU.EX2 R169, R169 ;  /* 0x000000a900a97308 */ /* 0x000fe20000000800 */
[----:B------:R-:W-:-:S07]  /*127a0*/  IMAD.MOV.U32 R153, RZ, RZ, 0x40000040 ;  /* 0x40000040ff997424 */ /* 0x000fce00078e00ff */
[----:B------:R-:W-:Y:S01]  /*127b0*/  MUFU.EX2 R170, R170 ;  /* 0x000000aa00aa7308 */ /* 0x000fe20000000800 */
[----:B0-----:R-:W-:-:S07]  /*127c0*/  FADD.FTZ R159, R184, R159 ;  /* 0x0000009fb89f7221 */ /* 0x001fce0000010000 */
[----:B------:R-:W-:Y:S08]  /*127d0*/  MUFU.EX2 R158, R171 ;  /* 0x000000ab009e7308 */ /* 0x000ff00000000800 */
[----:B------:R-:W-:Y:S08]  /*127e0*/  MUFU.EX2 R188, R188 ;  /* 0x000000bc00bc7308 */ /* 0x000ff00000000800 */
[----:B------:R-:W-:Y:S08]  /*127f0*/  MUFU.EX2 R189, R189 ;  /* 0x000000bd00bd7308 */ /* 0x000ff00000000800 */
[----:B------:R-:W0:Y:S01]  /*12800*/  MUFU.EX2 R190, R190 ;  /* 0x000000be00be7308 */ /* 0x000e220000000800 */
[----:B------:R-:W-:Y:S01]  /*12810*/  VIADD R152, R174, 0x200 ;  /* 0x00000200ae987836 */ /* 0x000fe20000000000 */
[----:B0-----:R-:W-:Y:S01]  /*12820*/  F2FP.BF16.F32.PACK_AB R171, R190, R189 ;  /* 0x000000bdbeab723e */ /* 0x001fe200000010ff */
[----:B------:R-:W-:-:S02]  /*12830*/  WARPGROUP.DEPBAR.LE gsb0, 0x0 ;  /* 0x00008000000079c5 */ /* 0x000fc40000010000 */
[----:B------:R-:W-:-:S06]  /*12840*/  WARPGROUP.ARRIVE ;  /* 0x00000000000079c5 */ /* 0x000fcc0000000000 */
[----:B------:R-:W-:Y:S01]  /*12850*/  HGMMA.64x256x16.F32.BF16 R24, R164, gdesc[UR4].tnspB, R24, gsb0 ;  /* 0x43e00004a4187df0 */ /* 0x000fe20008001818 */
[----:B------:R0:W1:Y:S01]  /*12860*/  MUFU.EX2 R160, R168 ;  /* 0x000000a800a07308 */ /* 0x0000620000000800 */
[----:B------:R-:W-:Y:S01]  /*12870*/  R2UR UR7, R153 ;  /* 0x00000000990772ca */ /* 0x000fe200000e0000 */
[C---:B------:R-:W-:Y:S01]  /*12880*/  FADD.FTZ R153, R169.reuse, R159 ;  /* 0x0000009fa9997221 */ /* 0x040fe20000010000 */
[----:B------:R-:W-:Y:S02]  /*12890*/  R2UR UR6, R152 ;  /* 0x00000000980672ca */ /* 0x000fe400000e0000 */
[----:B0-----:R-:W-:Y:S02]  /*128a0*/  F2FP.BF16.F32.PACK_AB R168, R169, R184 ;  /* 0x000000b8a9a8723e */ /* 0x001fe400000010ff */
[----:B------:R-:W-:Y:S01]  /*128b0*/  F2FP.BF16.F32.PACK_AB R169, R188, R158 ;  /* 0x0000009ebca9723e */ /* 0x000fe200000010ff */
[----:B-1----:R-:W-:-:S04]  /*128c0*/  FADD.FTZ R153, R160, R153 ;  /* 0x00000099a0997221 */ /* 0x002fc80000010000 */
[C---:B------:R-:W-:Y:S01]  /*128d0*/  FADD.FTZ R153, R170.reuse, R153 ;  /* 0x00000099aa997221 */ /* 0x040fe20000010000 */
[----:B------:R-:W-:Y:S01]  /*128e0*/  F2FP.BF16.F32.PACK_AB R170, R170, R160 ;  /* 0x000000a0aaaa723e */ /* 0x000fe200000010ff */
[----:B------:R-:W0:Y:S08]  /*128f0*/  MUFU.EX2 R181, R181 ;  /* 0x000000b500b57308 */ /* 0x000e300000000800 */
[----:B------:R-:W1:Y:S08]  /*12900*/  MUFU.EX2 R173, R173 ;  /* 0x000000ad00ad7308 */ /* 0x000e700000000800 */
[----:B------:R-:W-:Y:S08]  /*12910*/  MUFU.EX2 R160, R172 ;  /* 0x000000ac00a07308 */ /* 0x000ff00000000800 */
[----:B------:R-:W3:Y:S08]  /*12920*/  MUFU.EX2 R180, R180 ;  /* 0x000000b400b47308 */ /* 0x000ef00000000800 */
[----:B------:R0:W-:Y:S08]  /*12930*/  MUFU.EX2 R159, R0 ;  /* 0x00000000009f7308 */ /* 0x0001f00000000800 */
[----:B------:R-:W4:Y:S08]  /*12940*/  MUFU.EX2 R182, R182 ;  /* 0x000000b600b67308 */ /* 0x000f300000000800 */
[----:B------:R-:W-:Y:S08]  /*12950*/  MUFU.EX2 R183, R183 ;  /* 0x000000b700b77308 */ /* 0x000ff00000000800 */
[----:B------:R-:W5:Y:S01]  /*12960*/  MUFU.EX2 R185, R185 ;  /* 0x000000b900b97308 */ /* 0x000f620000000800 */
[----:B0-----:R-:W-:Y:S01]  /*12970*/  FADD.FTZ R0, R181, R153 ;  /* 0x00000099b5007221 */ /* 0x001fe20000010000 */
[----:B------:R-:W-:-:S02]  /*12980*/  VIADD R152, R174, 0x280 ;  /* 0x00000280ae987836 */ /* 0x000fc40000000000 */
[----:B------:R-:W-:Y:S02]  /*12990*/  IMAD.MOV.U32 R153, RZ, RZ, 0x40000040 ;  /* 0x40000040ff997424 */ /* 0x000fe400078e00ff */
[----:B-1----:R-:W-:Y:S01]  /*129a0*/  FADD.FTZ R0, R173, R0 ;  /* 0x00000000ad007221 */ /* 0x002fe20000010000 */
[----:B------:R-:W-:Y:S01]  /*129b0*/  FADD.FTZ R186, R175, R186 ;  /* 0x000000baafba7221 */ /* 0x000fe20000010000 */
[----:B------:R-:W-:Y:S02]  /*129c0*/  F2FP.BF16.F32.PACK_AB R172, R173, R181 ;  /* 0x000000b5adac723e */ /* 0x000fe400000010ff */
[----:B---3--:R-:W-:Y:S02]  /*129d0*/  F2FP.BF16.F32.PACK_AB R174, R180, R160 ;  /* 0x000000a0b4ae723e */ /* 0x008fe400000010ff */
[----:B----4-:R-:W-:Y:S02]  /*129e0*/  F2FP.BF16.F32.PACK_AB R173, R182, R159 ;  /* 0x0000009fb6ad723e */ /* 0x010fe400000010ff */
[----:B-----5:R-:W-:Y:S01]  /*129f0*/  F2FP.BF16.F32.PACK_AB R175, R185, R183 ;  /* 0x000000b7b9af723e */ /* 0x020fe200000010ff */
[----:B------:R-:W-:-:S02]  /*12a00*/  WARPGROUP.DEPBAR.LE gsb0, 0x0 ;  /* 0x00008000000079c5 */ /* 0x000fc40000010000 */
[----:B------:R-:W-:-:S06]  /*12a10*/  WARPGROUP.ARRIVE ;  /* 0x00000000000079c5 */ /* 0x000fcc0000000000 */
[----:B------:R-:W-:Y:S01]  /*12a20*/  HGMMA.64x256x16.F32.BF16 R24, R168, gdesc[UR4].tnspB, R24, gsb0 ;  /* 0x43e00004a8187df0 */ /* 0x000fe20008001818 */
[----:B------:R-:W-:Y:S02]  /*12a30*/  R2UR UR6, R152 ;  /* 0x00000000980672ca */ /* 0x000fe400000e0000 */
        /* <DEDUP_REMOVED lines=16> */
[----:B------:R-:W-:-:S03]  /*12b40*/  ISETP.GT.AND P2, PT, R203, RZ, PT ;  /* 0x000000ffcb00720c */ /* 0x000fc60003f44270 */
[----:B------:R-:W-:Y:S01]  /*12b50*/  FADD.FTZ R190, R190, R189 ;  /* 0x000000bdbebe7221 */ /* 0x000fe20000010000 */
[----:B------:R-:W-:-:S03]  /*12b60*/  @!P0 VIADD R210, R210, 0x32460 ;  /* 0x00032460d2d28836 */ /* 0x000fc60000000000 */
[----:B------:R-:W-:Y:S02]  /*12b70*/  FADD.FTZ R159, R159, R190 ;  /* 0x000000be9f9f7221 */ /* 0x000fe40000010000 */
[----:B------:R-:W-:Y:S02]  /*12b80*/  @!P0 PRMT R210, RZ, 0x654, R210 ;  /* 0x00000654ffd28816 */ /* 0x000fe400000000d2 */
[----:B------:R-:W-:Y:S01]  /*12b90*/  FADD.FTZ R182, R182, R159 ;  /* 0x0000009fb6b67221 */ /* 0x000fe20000010000 */
[----:B------:R-:W-:-:S03]  /*12ba0*/  FADD.FTZ R0, R160, R0 ;  /* 0x00000000a0007221 */ /* 0x000fc60000010000 */
[----:B------:R-:W-:Y:S01]  /*12bb0*/  FADD.FTZ R182, R183, R182 ;  /* 0x000000b6b7b67221 */ /* 0x000fe20000010000 */
[----:B------:R-:W-:Y:S01]  /*12bc0*/  FADD.FTZ R0, R180, R0 ;  /* 0x00000000b4007221 */ /* 0x000fe20000010000 */
[----:B------:R-:W-:Y:S02]  /*12bd0*/  VIADD R203, R203, 0xffffffff ;  /* 0xffffffffcbcb7836 */ /* 0x000fe40000000000 */
[----:B------:R-:W-:Y:S01]  /*12be0*/  FADD.FTZ R3, R185, R182 ;  /* 0x000000b6b9037221 */ /* 0x000fe20000010000 */
[----:B------:R-:W-:Y:S02]  /*12bf0*/  IMAD.MOV.U32 R216, RZ, RZ, R178 ;  /* 0x000000ffffd87224 */ /* 0x000fe400078e00b2 */
[----:B------:R-:W-:Y:S01]  /*12c00*/  IMAD.MOV.U32 R217, RZ, RZ, R177 ;  /* 0x000000ffffd97224 */ /* 0x000fe200078e00b1 */
[----:B------:R-:W-:Y:S02]  /*12c10*/  WARPGROUP.DEPBAR.LE gsb0, 0x0 ;  /* 0x00008000000079c5 */ /* 0x000fe40000010000 */
[----:B------:R-:W-:-:S06]  /*12c20*/  WARPGROUP.ARRIVE ;  /* 0x00000000000079c5 */ /* 0x000fcc0000000000 */
[----:B------:R-:W-:Y:S03]  /*12c30*/  HGMMA.64x256x16.F32.BF16 R24, R172, gdesc[UR4].tnspB, R24, gsb0 ;  /* 0x43e00004ac187df0 */ /* 0x000fe60008001818 */
[----:B------:R-:W-:Y:S02]  /*12c40*/  WARPGROUP.DEPBAR.LE gsb0, 0x0 ;  /* 0x00008000000079c5 */ /* 0x000fe40000010000 */
[----:B------:R2:W-:Y:S01]  /*12c50*/  @!P0 SYNCS.ARRIVE.TRANS64.RED.A1T0 RZ, [R210+URZ], RZ ;  /* 0x000000ffd2ff89a7 */ /* 0x0005e2000810043f */
[----:B------:R-:W-:Y:S05]  /*12c60*/  @P2 BRA `(.L_x_14941) ;  /* 0xffffffd0006c2947 */ /* 0x000fea000383ffff */
.L_x_14931:
[----:B0-----:R-:W3:Y:S01]  /*12c70*/  LDL.LU R180, [R1+0x8c] ;  /* 0x00008c0001b47983 */ /* 0x001ee20000300800 */
[----:B------:R-:W-:Y:S05]  /*12c80*/  WARPSYNC.ALL ;  /* 0x0000000000007948 */ /* 0x000fea0003800000 */
[----:B------:R-:W0:Y:S01]  /*12c90*/  SHFL.BFLY PT, R5, R0, 0x2, 0x1f ;  /* 0x0c401f0000057f89 */ /* 0x000e2200000e0000 */
[----:B------:R-:W-:Y:S01]  /*12ca0*/  VIADD R2, R2, 0x1 ;  /* 0x0000000102027836 */ /* 0x000fe20000000000 */
[----:B------:R1:W-:Y:S08]  /*12cb0*/  BAR.ARV R179, 0x100 ;  /* 0x000400b30000751d */ /* 0x0003f00000002000 */
[----:B------:R-:W-:Y:S06]  /*12cc0*/  BAR.ARV 0x8, 0x180 ;  /* 0x0206000000007b1d */ /* 0x000fec0000002000 */
[----:B------:R-:W-:Y:S01]  /*12cd0*/  ISETP.NE.AND P0, PT, R2, 0x2, PT ;  /* 0x000000020200780c */ /* 0x000fe20003f05270 */
[----:B------:R-:W4:Y:S01]  /*12ce0*/  SHFL.BFLY PT, R6, R3, 0x2, 0x1f ;  /* 0x0c401f0003067f89 */ /* 0x000f2200000e0000 */
[----:B------:R-:W-:-:S02]  /*12cf0*/  PLOP3.LUT P1, PT, PT, PT, PT, 0x8, 0x0 ;  /* 0x000000000000781c */ /* 0x000fc40003f2e170 */
[----:B------:R-:W-:Y:S01]  /*12d00*/  SEL R2, R2, RZ, P0 ;  /* 0x000000ff02027207 */ /* 0x000fe20000000000 */
[----:B0-----:R-:W-:Y:S01]  /*12d10*/  FADD.FTZ R4, R5, R0 ;  /* 0x0000000005047221 */ /* 0x001fe20000010000 */
[----:B------:R-:W-:Y:S02]  /*12d20*/  IMAD.MOV.U32 R5, RZ, RZ, RZ ;  /* 0x000000ffff057224 */ /* 0x000fe400078e00ff */
[----:B------:R-:W-:Y:S02]  /*12d30*/  IMAD.MOV.U32 R0, RZ, RZ, RZ ;  /* 0x000000ffff007224 */ /* 0x000fe400078e00ff */
[----:B------:R-:W0:Y:S01]  /*12d40*/  SHFL.BFLY PT, R7, R4, 0x1, 0x1f ;  /* 0x0c201f0004077f89 */ /* 0x000e2200000e0000 */
[----:B----4-:R-:W-:-:S05]  /*12d50*/  FADD.FTZ R6, R6, R3 ;  /* 0x0000000306067221 */ /* 0x010fca0000010000 */
[----:B------:R-:W4:Y:S01]  /*12d60*/  SHFL.BFLY PT, R9, R6, 0x1, 0x1f ;  /* 0x0c201f0006097f89 */ /* 0x000f2200000e0000 */
[----:B0-----:R-:W-:Y:S01]  /*12d70*/  FADD.FTZ R7, R4, R7 ;  /* 0x0000000704077221 */ /* 0x001fe20000010000 */
[----:B------:R-:W-:-:S04]  /*12d80*/  SEL R4, RZ, 0x1, P0 ;  /* 0x00000001ff047807 */ /* 0x000fc80000000000 */
[----:B------:R-:W-:Y:S02]  /*12d90*/  FSETP.NE.FTZ.AND P2, PT, R7, RZ, PT ;  /* 0x000000ff0700720b */ /* 0x000fe40003f55000 */
[----:B------:R-:W-:-:S11]  /*12da0*/  LOP3.LUT R23, R23, R4, RZ, 0x3c, !PT ;  /* 0x0000000417177212 */ /* 0x000fd600078e3cff */
[----:B------:R-:W0:Y:S01]  /*12db0*/  @P2 MUFU.RCP R5, R7 ;  /* 0x0000000700052308 */ /* 0x000e220000001000 */
[----:B------:R-:W-:Y:S01]  /*12dc0*/  @P2 FMUL.FTZ R10, R176, 0.69314718246459960938 ;  /* 0x3f317218b00a2820 */ /* 0x000fe20000410000 */
[----:B----4-:R-:W-:Y:S01]  /*12dd0*/  FADD.FTZ R8, R6, R9 ;  /* 0x0000000906087221 */ /* 0x010fe20000010000 */
[----:B------:R-:W-:-:S04]  /*12de0*/  IMAD.MOV.U32 R6, RZ, RZ, -0x800000 ;  /* 0xff800000ff067424 */ /* 0x000fc800078e00ff */
[----:B------:R-:W-:Y:S01]  /*12df0*/  FSETP.NE.FTZ.AND P3, PT, R8, RZ, PT ;  /* 0x000000ff0800720b */ /* 0x000fe20003f75000 */
[----:B------:R-:W4:Y:S01]  /*12e00*/  @P2 MUFU.LG2 R11, R7 ;  /* 0x00000007000b2308 */ /* 0x000f220000000c00 */
[-C--:B0-----:R-:W-:Y:S01]  /*12e10*/  FMUL.FTZ R166, R88, R5.reuse ;  /* 0x0000000558a67220 */ /* 0x081fe20000410000 */
[-C--:B------:R-:W-:Y:S01]  /*12e20*/  FMUL.FTZ R168, R96, R5.reuse ;  /* 0x0000000560a87220 */ /* 0x080fe20000410000 */
[----:B------:R-:W-:-:S09]  /*12e30*/  FMUL.FTZ R170, R104, R5 ;  /* 0x0000000568aa7220 */ /* 0x000fd20000410000 */
[----:B------:R-:W0:Y:S01]  /*12e40*/  @P3 MUFU.LG2 R12, R8 ;  /* 0x00000008000c3308 */ /* 0x000e220000000c00 */
[----:B------:R-:W-:Y:S01]  /*12e50*/  @P3 FMUL.FTZ R176, R176, 0.69314718246459960938 ;  /* 0x3f317218b0b03820 */ /* 0x000fe20000410000 */
[-C--:B------:R-:W-:Y:S01]  /*12e60*/  FMUL.FTZ R172, R112, R5.reuse ;  /* 0x0000000570ac7220 */ /* 0x080fe20000410000 */
[-C--:B------:R-:W-:Y:S01]  /*12e70*/  FMUL.FTZ R24, R24, R5.reuse ;  /* 0x0000000518187220 */ /* 0x080fe20000410000 */
[-C--:B------:R-:W-:Y:S01]  /*12e80*/  FMUL.FTZ R25, R25, R5.reuse ;  /* 0x0000000519197220 */ /* 0x080fe20000410000 */
[----:B----4-:R-:W-:Y:S01]  /*12e90*/  @P2 FMUL.FTZ R11, R11, 0.69314718246459960938 ;  /* 0x3f3172180b0b2820 */ /* 0x010fe20000410000 */
[-C--:B------:R-:W-:Y:S01]  /*12ea0*/  FMUL.FTZ R28, R28, R5.reuse ;  /* 0x000000051c1c7220 */ /* 0x080fe20000410000 */
[-C--:B------:R-:W-:Y:S01]  /*12eb0*/  FMUL.FTZ R29, R29, R5.reuse ;  /* 0x000000051d1d7220 */ /* 0x080fe20000410000 */
[----:B------:R-:W4:Y:S01]  /*12ec0*/  @P3 MUFU.RCP R0, R8 ;  /* 0x0000000800003308 */ /* 0x000f220000001000 */
        /* <DEDUP_REMOVED lines=49> */
[-C--:B-12---:R-:W-:Y:S01]  /*131e0*/  FMUL.FTZ R179, R128, R5.reuse ;  /* 0x0000000580b37220 */ /* 0x086fe20000410000 */
        /* <DEDUP_REMOVED lines=74> */
[----:B---3--:R-:W-:-:S05]  /*13690*/  VIADD R180, R180, 0x1 ;  /* 0x00000001b4b47836 */ /* 0x008fca0000000000 */
[----:B------:R0:W-:Y:S02]  /*136a0*/  STL [R1+0x8c], R180 ;  /* 0x00008cb401007387 */ /* 0x0001e40000100800 */
.L_x_14874:
        /* <DEDUP_REMOVED lines=10> */
[----:B------:R-:W3:Y:S04]  /*13750*/  LDL R13, [R1+0xa4] ;  /* 0x0000a400010d7983 */ /* 0x000ee80000100800 */
[----:B------:R-:W4:Y:S04]  /*13760*/  LDL.LU R184, [R1+0x80] ;  /* 0x0000800001b87983 */ /* 0x000f280000300800 */
[----:B------:R-:W4:Y:S01]  /*13770*/  LDL.LU R182, [R1+0x84] ;  /* 0x0000840001b67983 */ /* 0x000f220000300800 */
[----:B------:R-:W1:Y:S01]  /*13780*/  S2R R12, SR_SWINHI ;  /* 0x00000000000c7919 */ /* 0x000e620000002f00 */
[----:B------:R-:W-:Y:S05]  /*13790*/  WARPSYNC.ALL ;  /* 0x0000000000007948 */ /* 0x000fea0003800000 */
[----:B------:R-:W-:Y:S01]  /*137a0*/  F2FP.BF16.F32.PACK_AB R24, R25, R24 ;  /* 0x000000181918723e */ /* 0x000fe200000010ff */
[----:B------:R-:W-:Y:S01]  /*137b0*/  ULDC.64 UR4, c[0x0][0xd00] ;  /* 0x0003400000047ab9 */ /* 0x000fe20000000a00 */
[----:B------:R-:W-:Y:S01]  /*137c0*/  F2FP.BF16.F32.PACK_AB R32, R33, R32 ;  /* 0x000000202120723e */ /* 0x000fe200000010ff */
[----:B0-----:R-:W4:Y:S01]  /*137d0*/  LDL R180, [R1+0x64] ;  /* 0x0000640001b47983 */ /* 0x001f220000100800 */
[----:B------:R-:W-:-:S02]  /*137e0*/  F2FP.BF16.F32.PACK_AB R27, R108, R27 ;  /* 0x0000001b6c1b723e */ /* 0x000fc400000010ff */
[----:B------:R-:W-:Y:S01]  /*137f0*/  F2FP.BF16.F32.PACK_AB R40, R41, R40 ;  /* 0x000000282928723e */ /* 0x000fe200000010ff */
[----:B------:R-:W4:Y:S01]  /*13800*/  LDL R178, [R1+0x50] ;  /* 0x0000500001b27983 */ /* 0x000f220000100800 */
[----:B------:R-:W-:Y:S02]  /*13810*/  MOV R10, R19 ;  /* 0x00000013000a7202 */ /* 0x000fe40000000f00 */
[----:B-1----:R-:W-:Y:S02]  /*13820*/  MOV R11, R12 ;  /* 0x0000000c000b7202 */ /* 0x002fe40000000f00 */
        /* <DEDUP_REMOVED lines=39> */
[----:B------:R-:W-:Y:S01]  /*13aa0*/  IMAD.MOV.U32 R3, RZ, RZ, RZ ;  /* 0x000000ffff037224 */ /* 0x000fe200078e00ff */
[----:B------:R-:W0:Y:S01]  /*13ab0*/  LDC R0, c[0x0][0xce8] ;  /* 0x00033a00ff007b82 */ /* 0x000e220000000800 */
[----:B---3--:R-:W-:-:S07]  /*13ac0*/  IMAD.WIDE R126, R13, 0x2, R10 ;  /* 0x000000020d7e7825 */ /* 0x008fce00078e020a */
[----:B------:R-:W-:Y:S01]  /*13ad0*/  BAR.SYNC.DEFER_BLOCKING 0x1, 0x100 ;  /* 0x0044000000007b1d */ /* 0x000fe20000010000 */
[----:B------:R-:W-:-:S04]  /*13ae0*/  IADD3 R38, P3, R126, 0x60, RZ ;  /* 0x000000607e267810 */ /* 0x000fc80007f7e0ff */
[----:B------:R-:W-:Y:S02]  /*13af0*/  LOP3.LUT R94, R38, 0x380, RZ, 0xc0, !PT ;  /* 0x00000380265e7812 */ /* 0x000fe400078ec0ff */
[C---:B------:R-:W-:Y:S02]  /*13b00*/  IADD3 R20, P1, R126.reuse, 0x20, RZ ;  /* 0x000000207e147810 */ /* 0x040fe40007f3e0ff */
[----:B------:R-:W-:Y:S02]  /*13b10*/  IADD3 R14, P2, R126, 0x40, RZ ;  /* 0x000000407e0e7810 */ /* 0x000fe40007f5e0ff */
[----:B------:R-:W-:Y:S02]  /*13b20*/  SHF.R.U64 R183, R94, 0x3, RZ ;  /* 0x000000035eb77819 */ /* 0x000fe400000012ff */
[----:B------:R-:W-:Y:S02]  /*13b30*/  IADD3 R12, P0, R126, 0x4040, RZ ;  /* 0x000040407e0c7810 */ /* 0x000fe40007f1e0ff */
[----:B------:R-:W-:-:S02]  /*13b40*/  LOP3.LUT R177, R20, 0x380, RZ, 0xc0, !PT ;  /* 0x0000038014b17812 */ /* 0x000fc400078ec0ff */
[----:B------:R-:W-:Y:S02]  /*13b50*/  IADD3 R46, P4, R126, 0x4000, RZ ;  /* 0x000040007e2e7810 */ /* 0x000fe40007f9e0ff */
[----:B-----5:R-:W-:Y:S02]  /*13b60*/  LOP3.LUT R30, R14, 0x380, RZ, 0xc0, !PT ;  /* 0x000003800e1e7812 */ /* 0x020fe400078ec0ff */
[----:B------:R-:W-:Y:S02]  /*13b70*/  LOP3.LUT R38, R183, R38, RZ, 0x3c, !PT ;  /* 0x00000026b7267212 */ /* 0x000fe400078e3cff */
[----:B------:R-:W-:Y:S02]  /*13b80*/  LOP3.LUT R183, R12, 0x380, RZ, 0xc0, !PT ;  /* 0x000003800cb77812 */ /* 0x000fe400078ec0ff */
[----:B------:R-:W-:Y:S01]  /*13b90*/  SHF.R.U64 R177, R177, 0x3, RZ ;  /* 0x00000003b1b17819 */ /* 0x000fe200000012ff */
[----:B------:R-:W-:Y:S01]  /*13ba0*/  IMAD.X R47, RZ, RZ, R127, P4 ;  /* 0x000000ffff2f7224 */ /* 0x000fe200020e067f */
[----:B------:R-:W-:-:S02]  /*13bb0*/  SHF.R.U64 R181, R30, 0x3, RZ ;  /* 0x000000031eb57819 */ /* 0x000fc400000012ff */
[C---:B------:R-:W-:Y:S02]  /*13bc0*/  IADD3 R90, P5, R126.reuse, 0x4020, RZ ;  /* 0x000040207e5a7810 */ /* 0x040fe40007fbe0ff */
[----:B------:R-:W-:Y:S02]  /*13bd0*/  SHF.R.U64 R183, R183, 0x3, RZ ;  /* 0x00000003b7b77819 */ /* 0x000fe400000012ff */
[----:B------:R-:W-:Y:S01]  /*13be0*/  IADD3 R110, P4, R126, 0x8040, RZ ;  /* 0x000080407e6e7810 */ /* 0x000fe20007f9e0ff */
[--C-:B------:R-:W-:Y:S01]  /*13bf0*/  IMAD.X R31, RZ, RZ, R127.reuse, P2 ;  /* 0x000000ffff1f7224 */ /* 0x100fe200010e067f */
[----:B------:R-:W-:Y:S01]  /*13c00*/  LOP3.LUT R20, R177, R20, RZ, 0x3c, !PT ;  /* 0x00000014b1147212 */ /* 0x000fe200078e3cff */
[----:B------:R-:W-:Y:S01]  /*13c10*/  IMAD.X R39, RZ, RZ, R127, P3 ;  /* 0x000000ffff277224 */ /* 0x000fe200018e067f */
[----:B------:R-:W-:Y:S02]  /*13c20*/  LOP3.LUT R30, R181, R14, RZ, 0x3c, !PT ;  /* 0x0000000eb51e7212 */ /* 0x000fe400078e3cff */
[----:B------:R-:W-:-:S02]  /*13c30*/  LOP3.LUT R177, R46, 0x380, RZ, 0xc0, !PT ;  /* 0x000003802eb17812 */ /* 0x000fc400078ec0ff */
[C---:B------:R-:W-:Y:S02]  /*13c40*/  IADD3 R102, P2, R126.reuse, 0x8000, RZ ;  /* 0x000080007e667810 */ /* 0x040fe40007f5e0ff */
[----:B------:R-:W-:Y:S02]  /*13c50*/  IADD3 R106, P3, R126, 0x8020, RZ ;  /* 0x000080207e6a7810 */ /* 0x000fe40007f7e0ff */
[----:B------:R-:W-:Y:S02]  /*13c60*/  LOP3.LUT R181, R90, 0x380, RZ, 0xc0, !PT ;  /* 0x000003805ab57812 */ /* 0x000fe400078ec0ff */
[----:B------:R-:W-:Y:S01]  /*13c70*/  LOP3.LUT R94, R183, R12, RZ, 0x3c, !PT ;  /* 0x0000000cb75e7212 */ /* 0x000fe200078e3cff */
[----:B------:R-:W-:Y:S01]  /*13c80*/  IMAD.X R21, RZ, RZ, R127, P1 ;  /* 0x000000ffff157224 */ /* 0x000fe200008e067f */
[----:B------:R-:W-:Y:S02]  /*13c90*/  LOP3.LUT R183, R110, 0x380, RZ, 0xc0, !PT ;  /* 0x000003806eb77812 */ /* 0x000fe400078ec0ff */
[----:B------:R-:W-:-:S02]  /*13ca0*/  LOP3.LUT R15, R126, 0x380, RZ, 0xc0, !PT ;  /* 0x000003807e0f7812 */ /* 0x000fc400078ec0ff */
[C---:B------:R-:W-:Y:S02]  /*13cb0*/  IADD3 R98, P1, R126.reuse, 0x4060, RZ ;  /* 0x000040607e627810 */ /* 0x040fe40007f3e0ff */
[----:B------:R-:W-:Y:S01]  /*13cc0*/  SHF.R.U64 R177, R177, 0x3, RZ ;  /* 0x00000003b1b17819 */ /* 0x000fe200000012ff */
[--C-:B------:R-:W-:Y:S01]  /*13cd0*/  IMAD.X R103, RZ, RZ, R127.reuse, P2 ;  /* 0x000000ffff677224 */ /* 0x100fe200010e067f */
[----:B------:R-:W-:Y:S01]  /*13ce0*/  SHF.R.U64 R181, R181, 0x3, RZ ;  /* 0x00000003b5b57819 */ /* 0x000fe200000012ff */
[----:B------:R-:W-:Y:S01]  /*13cf0*/  IMAD.X R107, RZ, RZ, R127, P3 ;  /* 0x000000ffff6b7224 */ /* 0x000fe200018e067f */
[----:B------:R-:W-:Y:S02]  /*13d00*/  SHF.R.U64 R183, R183, 0x3, RZ ;  /* 0x00000003b7b77819 */ /* 0x000fe400000012ff */
[C---:B------:R-:W-:Y:S02]  /*13d10*/  IADD3 R176, P2, R126.reuse, 0xc040, RZ ;  /* 0x0000c0407eb07810 */ /* 0x040fe40007f5e0ff */
[----:B------:R-:W-:-:S02]  /*13d20*/  IADD3 R151, P3, R126, 0xc060, RZ ;  /* 0x0000c0607e977810 */ /* 0x000fc40007f7e0ff */
[----:B------:R-:W-:Y:S02]  /*13d30*/  SHF.R.U64 R15, R15, 0x3, RZ ;  /* 0x000000030f0f7819 */ /* 0x000fe400000012ff */
[----:B------:R-:W-:Y:S02]  /*13d40*/  LOP3.LUT R185, R98, 0x380, RZ, 0xc0, !PT ;  /* 0x0000038062b97812 */ /* 0x000fe400078ec0ff */
[----:B------:R-:W-:Y:S01]  /*13d50*/  LOP3.LUT R46, R177, R46, RZ, 0x3c, !PT ;  /* 0x0000002eb12e7212 */ /* 0x000fe200078e3cff */
[--C-:B------:R-:W-:Y:S01]  /*13d60*/  IMAD.X R91, RZ, RZ, R127.reuse, P5 ;  /* 0x000000ffff5b7224 */ /* 0x100fe200028e067f */
[----:B------:R-:W-:Y:S01]  /*13d70*/  LOP3.LUT R90, R181, R90, RZ, 0x3c, !PT ;  /* 0x0000005ab55a7212 */ /* 0x000fe200078e3cff */
[--C-:B------:R-:W-:Y:S01]  /*13d80*/  IMAD.X R95, RZ, RZ, R127.reuse, P0 ;  /* 0x000000ffff5f7224 */ /* 0x100fe200000e067f */
[----:B------:R-:W-:Y:S01]  /*13d90*/  LOP3.LUT R177, R102, 0x380, RZ, 0xc0, !PT ;  /* 0x0000038066b17812 */ /* 0x000fe200078ec0ff */
[----:B------:R-:W-:Y:S01]  /*13da0*/  IMAD.X R99, RZ, RZ, R127, P1 ;  /* 0x000000ffff637224 */ /* 0x000fe200008e067f */
[----:B------:R-:W-:-:S02]  /*13db0*/  LOP3.LUT R181, R106, 0x380, RZ, 0xc0, !PT ;  /* 0x000003806ab57812 */ /* 0x000fc400078ec0ff */
[----:B------:R-:W-:Y:S02]  /*13dc0*/  LOP3.LUT R110, R183, R110, RZ, 0x3c, !PT ;  /* 0x0000006eb76e7212 */ /* 0x000fe400078e3cff */
[C---:B------:R-:W-:Y:S02]  /*13dd0*/  IADD3 R114, P5, R126.reuse, 0x8060, RZ ;  /* 0x000080607e727810 */ /* 0x040fe40007fbe0ff */
[C---:B--2---:R-:W-:Y:S02]  /*13de0*/  IADD3 R84, P0, R126.reuse, 0xc000, RZ ;  /* 0x0000c0007e547810 */ /* 0x044fe40007f1e0ff */
[----:B------:R-:W-:Y:S02]  /*13df0*/  IADD3 R122, P1, R126, 0xc020, RZ ;  /* 0x0000c0207e7a7810 */ /* 0x000fe40007f3e0ff */
[----:B------:R-:W-:Y:S02]  /*13e00*/  LOP3.LUT R183, R176, 0x380, RZ, 0xc0, !PT ;  /* 0x00000380b0b77812 */ /* 0x000fe400078ec0ff */
[----:B------:R-:W-:-:S02]  /*13e10*/  LOP3.LUT R14, R151, 0x380, RZ, 0xc0, !PT ;  /* 0x00000380970e7812 */ /* 0x000fc400078ec0ff */
[----:B------:R-:W-:Y:S02]  /*13e20*/  LOP3.LUT R126, R15, R126, RZ, 0x3c, !PT ;  /* 0x0000007e0f7e7212 */ /* 0x000fe400078e3cff */
[----:B------:R-:W-:Y:S02]  /*13e30*/  SHF.R.U64 R185, R185, 0x3, RZ ;  /* 0x00000003b9b97819 */ /* 0x000fe400000012ff */
[----:B------:R-:W-:Y:S02]  /*13e40*/  SHF.R.U64 R177, R177, 0x3, RZ ;  /* 0x00000003b1b17819 */ /* 0x000fe400000012ff */
[----:B------:R-:W-:Y:S02]  /*13e50*/  SHF.R.U64 R181, R181, 0x3, RZ ;  /* 0x00000003b5b57819 */ /* 0x000fe400000012ff */
[----:B------:R-:W-:Y:S02]  /*13e60*/  SHF.R.U64 R183, R183, 0x3, RZ ;  /* 0x00000003b7b77819 */ /* 0x000fe400000012ff */
[----:B------:R-:W-:-:S02]  /*13e70*/  SHF.R.U64 R14, R14, 0x3, RZ ;  /* 0x000000030e0e7819 */ /* 0x000fc400000012ff */
[----:B------:R-:W-:Y:S02]  /*13e80*/  LOP3.LUT R98, R185, R98, RZ, 0x3c, !PT ;  /* 0x00000062b9627212 */ /* 0x000fe400078e3cff */
[----:B------:R-:W-:Y:S01]  /*13e90*/  MOV R126, R126 ;  /* 0x0000007e007e7202 */ /* 0x000fe20000000f00 */
[--C-:B------:R-:W-:Y:S01]  /*13ea0*/  IMAD.X R13, RZ, RZ, R127.reuse, P2 ;  /* 0x000000ffff0d7224 */ /* 0x100fe200010e067f */
[----:B------:R-:W-:Y:S01]  /*13eb0*/  LOP3.LUT R185, R114, 0x380, RZ, 0xc0, !PT ;  /* 0x0000038072b97812 */ /* 0x000fe200078ec0ff */
[----:B------:R-:W-:Y:S01]  /*13ec0*/  IMAD.X R15, RZ, RZ, R127, P3 ;  /* 0x000000ffff0f7224 */ /* 0x000fe200018e067f */
[----:B------:R-:W-:Y:S02]  /*13ed0*/  LOP3.LUT R102, R177, R102, RZ, 0x3c, !PT ;  /* 0x00000066b1667212 */ /* 0x000fe400078e3cff */
[----:B------:R-:W-:Y:S02]  /*13ee0*/  MOV R28, R20 ;  /* 0x00000014001c7202 */ /* 0x000fe40000000f00 */
[----:B------:R-:W-:-:S02]  /*13ef0*/  LOP3.LUT R106, R181, R106, RZ, 0x3c, !PT ;  /* 0x0000006ab56a7212 */ /* 0x000fc400078e3cff */
[----:B------:R-:W-:Y:S02]  /*13f00*/  LOP3.LUT R177, R84, 0x380, RZ, 0xc0, !PT ;  /* 0x0000038054b17812 */ /* 0x000fe400078ec0ff */
[----:B------:R-:W-:Y:S02]  /*13f10*/  MOV R30, R30 ;  /* 0x0000001e001e7202 */ /* 0x000fe40000000f00 */
[----:B------:R-:W-:Y:S02]  /*13f20*/  LOP3.LUT R181, R122, 0x380, RZ, 0xc0, !PT ;  /* 0x000003807ab57812 */ /* 0x000fe400078ec0ff */
[----:B------:R-:W-:Y:S02]  /*13f30*/  LOP3.LUT R12, R183, R176, RZ, 0x3c, !PT ;  /* 0x000000b0b70c7212 */ /* 0x000fe400078e3cff */
[----:B------:R-:W-:Y:S02]  /*13f40*/  LOP3.LUT R14, R14, R151, RZ, 0x3c, !PT ;  /* 0x000000970e0e7212 */ /* 0x000fe400078e3cff */
[----:B------:R-:W-:Y:S01]  /*13f50*/  MOV R38, R38 ;  /* 0x0000002600267202 */ /* 0x000fe20000000f00 */
[----:B------:R1:W-:Y:S01]  /*13f60*/  STSM.16.M88.4 [R126], R24 ;  /* 0x000000187e007844 */ /* 0x0003e20000000200 */
[----:B------:R-:W-:-:S02]  /*13f70*/  MOV R46, R46 ;  /* 0x0000002e002e7202 */ /* 0x000fc40000000f00 */
[----:B------:R-:W-:Y:S01]  /*13f80*/  SHF.R.U64 R185, R185, 0x3, RZ ;  /* 0x00000003b9b97819 */ /* 0x000fe200000012ff */
[----:B------:R2:W-:Y:S01]  /*13f90*/  STSM.16.M88.4 [R28], R32 ;  /* 0x000000201c007844 */ /* 0x0005e20000000200 */
[----:B------:R-:W-:Y:S01]  /*13fa0*/  MOV R90, R90 ;  /* 0x0000005a005a7202 */ /* 0x000fe20000000f00 */
[--C-:B------:R-:W-:Y:S01]  /*13fb0*/  IMAD.X R111, RZ, RZ, R127.reuse, P4 ;  /* 0x000000ffff6f7224 */ /* 0x100fe200020e067f */
[----:B------:R-:W-:Y:S01]  /*13fc0*/  SHF.R.U64 R177, R177, 0x3, RZ ;  /* 0x00000003b1b17819 */ /* 0x000fe200000012ff */
[----:B------:R3:W-:Y:S01]  /*13fd0*/  STSM.16.M88.4 [R30], R40 ;  /* 0x000000281e007844 */ /* 0x0007e20000000200 */
[----:B------:R-:W-:Y:S01]  /*13fe0*/  MOV R94, R94 ;  /* 0x0000005e005e7202 */ /* 0x000fe20000000f00 */
[----:B------:R-:W-:Y:S01]  /*13ff0*/  IMAD.X R115, RZ, RZ, R127, P5 ;  /* 0x000000ffff737224 */ /* 0x000fe200028e067f */
[----:B------:R-:W-:Y:S01]  /*14000*/  SHF.R.U64 R181, R181, 0x3, RZ ;  /* 0x00000003b5b57819 */ /* 0x000fe200000012ff */
[----:B------:R0:W-:Y:S01]  /*14010*/  STSM.16.M88.4 [R38], R48 ;  /* 0x0000003026007844 */ /* 0x0001e20000000200 */
[----:B------:R-:W-:-:S02]  /*14020*/  MOV R98, R98 ;  /* 0x0000006200627202 */ /* 0x000fc40000000f00 */
[----:B------:R-:W-:Y:S02]  /*14030*/  MOV R20, R12 ;  /* 0x0000000c00147202 */ /* 0x000fe40000000f00 */
[----:B------:R-:W-:Y:S01]  /*14040*/  MOV R21, R14 ;  /* 0x0000000e00157202 */ /* 0x000fe20000000f00 */
[----:B------:R-:W-:Y:S01]  /*14050*/  IMAD.X R119, RZ, RZ, R127, P0 ;  /* 0x000000ffff777224 */ /* 0x000fe200000e067f */
[----:B------:R-:W-:Y:S01]  /*14060*/  MOV R102, R102 ;  /* 0x0000006600667202 */ /* 0x000fe20000000f00 */
[----:B------:R-:W-:Y:S01]  /*14070*/  STSM.16.M88.4 [R46], R56 ;  /* 0x000000382e007844 */ /* 0x000fe20000000200 */
[----:B------:R-:W-:Y:S02]  /*14080*/  F2FP.BF16.F32.PACK_AB R12, R89, R166 ;  /* 0x000000a6590c723e */ /* 0x000fe400000010ff */
[----:B------:R-:W-:Y:S02]  /*14090*/  F2FP.BF16.F32.PACK_AB R13, R79, R70 ;  /* 0x000000464f0d723e */ /* 0x000fe400000010ff */
[----:B------:R-:W-:-:S02]  /*140a0*/  F2FP.BF16.F32.PACK_AB R14, R93, R167 ;  /* 0x000000a75d0e723e */ /* 0x000fc400000010ff */
[----:B------:R-:W-:Y:S01]  /*140b0*/  F2FP.BF16.F32.PACK_AB R15, R120, R116 ;  /* 0x00000074780f723e */ /* 0x000fe200000010ff */
[----:B------:R-:W-:Y:S01]  /*140c0*/  IMAD.X R123, RZ, RZ, R127, P1 ;  /* 0x000000ffff7b7224 */ /* 0x000fe200008e067f */
[----:B------:R-:W-:Y:S01]  /*140d0*/  LOP3.LUT R114, R185, R114, RZ, 0x3c, !PT ;  /* 0x00000072b9727212 */ /* 0x000fe200078e3cff */
[----:B------:R-:W-:Y:S01]  /*140e0*/  STSM.16.M88.4 [R90], R64 ;  /* 0x000000405a007844 */ /* 0x000fe20000000200 */
[----:B------:R-:W-:Y:S02]  /*140f0*/  LOP3.LUT R118, R177, R84, RZ, 0x3c, !PT ;  /* 0x00000054b1767212 */ /* 0x000fe400078e3cff */
[----:B------:R-:W-:Y:S01]  /*14100*/  LOP3.LUT R122, R181, R122, RZ, 0x3c, !PT ;  /* 0x0000007ab57a7212 */ /* 0x000fe200078e3cff */
[----:B------:R-:W-:Y:S01]  /*14110*/  STSM.16.M88.4 [R94], R72 ;  /* 0x000000485e007844 */ /* 0x000fe20000000200 */
[----:B------:R-:W-:Y:S02]  /*14120*/  MOV R106, R106 ;  /* 0x0000006a006a7202 */ /* 0x000fe40000000f00 */
[----:B-1----:R-:W-:Y:S01]  /*14130*/  F2FP.BF16.F32.PACK_AB R24, R97, R168 ;  /* 0x000000a86118723e */ /* 0x002fe200000010ff */
[----:B------:R-:W-:Y:S01]  /*14140*/  STSM.16.M88.4 [R98], R80 ;  /* 0x0000005062007844 */ /* 0x000fe20000000200 */
[----:B------:R-:W-:-:S02]  /*14150*/  F2FP.BF16.F32.PACK_AB R25, R128, R124 ;  /* 0x0000007c8019723e */ /* 0x000fc400000010ff */
[----:B------:R-:W-:Y:S02]  /*14160*/  F2FP.BF16.F32.PACK_AB R26, R101, R169 ;  /* 0x000000a9651a723e */ /* 0x000fe400000010ff */
[----:B------:R-:W-:Y:S01]  /*14170*/  F2FP.BF16.F32.PACK_AB R27, R153, R152 ;  /* 0x00000098991b723e */ /* 0x000fe200000010ff */
[----:B------:R4:W-:Y:S01]  /*14180*/  STSM.16.M88.4 [R102], R12 ;  /* 0x0000000c66007844 */ /* 0x0009e20000000200 */
[----:B------:R-:W-:Y:S02]  /*14190*/  MOV R110, R110 ;  /* 0x0000006e006e7202 */ /* 0x000fe40000000f00 */
[----:B--2---:R-:W-:Y:S02]  /*141a0*/  F2FP.BF16.F32.PACK_AB R28, R105, R170 ;  /* 0x000000aa691c723e */ /* 0x004fe400000010ff */
[----:B---3--:R-:W-:Y:S02]  /*141b0*/  F2FP.BF16.F32.PACK_AB R30, R109, R171 ;  /* 0x000000ab6d1e723e */ /* 0x008fe400000010ff */
[----:B------:R-:W-:-:S02]  /*141c0*/  F2FP.BF16.F32.PACK_AB R31, R157, R156 ;  /* 0x0000009c9d1f723e */ /* 0x000fc400000010ff */
[----:B------:R-:W-:Y:S02]  /*141d0*/  MOV R114, R114 ;  /* 0x0000007200727202 */ /* 0x000fe40000000f00 */
[----:B------:R-:W-:Y:S02]  /*141e0*/  F2FP.BF16.F32.PACK_AB R32, R113, R172 ;  /* 0x000000ac7120723e */ /* 0x000fe400000010ff */
[----:B------:R-:W-:Y:S02]  /*141f0*/  F2FP.BF16.F32.PACK_AB R33, R159, R158 ;  /* 0x0000009e9f21723e */ /* 0x000fe400000010ff */
[----:B------:R-:W-:Y:S02]  /*14200*/  F2FP.BF16.F32.PACK_AB R34, R117, R173 ;  /* 0x000000ad7522723e */ /* 0x000fe400000010ff */
[----:B------:R-:W-:Y:S02]  /*14210*/  F2FP.BF16.F32.PACK_AB R35, R161, R160 ;  /* 0x000000a0a123723e */ /* 0x000fe400000010ff */
[----:B------:R-:W-:-:S02]  /*14220*/  MOV R118, R118 ;  /* 0x0000007600767202 */ /* 0x000fc40000000f00 */
[----:B0-----:R-:W-:Y:S02]  /*14230*/  F2FP.BF16.F32.PACK_AB R38, R125, R175 ;  /* 0x000000af7d26723e */ /* 0x001fe400000010ff */
[----:B------:R-:W-:Y:S02]  /*14240*/  F2FP.BF16.F32.PACK_AB R39, R165, R164 ;  /* 0x000000a4a527723e */ /* 0x000fe400000010ff */
[----:B------:R-:W-:Y:S02]  /*14250*/  ISETP.NE.U32.AND P0, PT, RZ, UR4, PT ;  /* 0x00000004ff007c0c */ /* 0x000fe4000bf05070 */
[----:B----4-:R-:W-:Y:S01]  /*14260*/  IADD3 R12, P1, R184, UR4, RZ ;  /* 0x00000004b80c7c10 */ /* 0x010fe2000ff3e0ff */
[----:B------:R-:W-:Y:S01]  /*14270*/  STSM.16.M88.4 [R106], R24 ;  /* 0x000000186a007844 */ /* 0x000fe20000000200 */
[----:B------:R-:W-:Y:S02]  /*14280*/  MOV R122, R122 ;  /* 0x0000007a007a7202 */ /* 0x000fe40000000f00 */
[----:B------:R-:W-:-:S02]  /*14290*/  F2FP.BF16.F32.PACK_AB R40, R129, R179 ;  /* 0x000000b38128723e */ /* 0x000fc400000010ff */
[----:B------:R-:W-:Y:S02]  /*142a0*/  F2FP.BF16.F32.PACK_AB R41, R131, R130 ;  /* 0x000000828329723e */ /* 0x000fe400000010ff */
[----:B------:R-:W-:Y:S02]  /*142b0*/  F2FP.BF16.F32.PACK_AB R42, R133, R132 ;  /* 0x00000084852a723e */ /* 0x000fe400000010ff */
[----:B------:R-:W-:Y:S01]  /*142c0*/  F2FP.BF16.F32.PACK_AB R43, R135, R134 ;  /* 0x00000086872b723e */ /* 0x000fe200000010ff */
[----:B------:R0:W-:Y:S01]  /*142d0*/  STSM.16.M88.4 [R110], R28 ;  /* 0x0000001c6e007844 */ /* 0x0001e20000000200 */
[----:B------:R-:W-:Y:S02]  /*142e0*/  ISETP.NE.AND.EX P0, PT, RZ, UR5, PT, P0 ;  /* 0x00000005ff007c0c */ /* 0x000fe4000bf05300 */
[----:B------:R-:W-:Y:S01]  /*142f0*/  IADD3.X R13, R182, UR5, RZ, P1, !PT ;  /* 0x00000005b60d7c10 */ /* 0x000fe20008ffe4ff */
[----:B------:R1:W-:Y:S01]  /*14300*/  STSM.16.M88.4 [R114], R32 ;  /* 0x0000002072007844 */ /* 0x0003e20000000200 */
[----:B------:R-:W-:-:S03]  /*14310*/  ULDC.64 UR4, c[0x0][0xd08] ;  /* 0x0003420000047ab9 */ /* 0x000fc60000000a00 */
[----:B------:R1:W-:Y:S01]  /*14320*/  STSM.16.M88.4 [R118], R36 ;  /* 0x0000002476007844 */ /* 0x0003e20000000200 */
[----:B------:R-:W-:-:S03]  /*14330*/  ISETP.NE.U32.AND P2, PT, RZ, UR4, PT ;  /* 0x00000004ff007c0c */ /* 0x000fc6000bf45070 */
[----:B------:R1:W-:Y:S04]  /*14340*/  STSM.16.M88.4 [R122], R40 ;  /* 0x000000287a007844 */ /* 0x0003e80000000200 */
        /* <DEDUP_REMOVED lines=10> */
[----:B------:R-:W-:-:S13]  /*143f0*/  ISETP.NE.AND P1, PT, R0, 0x1, PT ;  /* 0x000000010000780c */ /* 0x000fda0003f25270 */
[----:B------:R-:W2:Y:S08]  /*14400*/  @P1 LDC R4, c[0x0][0xcec] ;  /* 0x00033b00ff041b82 */ /* 0x000eb00000000800 */
[----:B------:R-:W3:Y:S01]  /*14410*/  @P1 LDC R15, c[0x0][0xcf0] ;  /* 0x00033c00ff0f1b82 */ /* 0x000ee20000000800 */
[----:B0-----:R-:W-:Y:S01]  /*14420*/  IMAD.IADD R29, R180, 0x1, R178 ;  /* 0x00000001b41d7824 */ /* 0x001fe200078e02b2 */
[----:B-1----:R-:W-:Y:S06]  /*14430*/  @P2 BRA `(.L_x_14944) ;  /* 0x0000000000102947 */ /* 0x002fec0003800000 */
[----:B------:R-:W-:Y:S05]  /*14440*/  @!P0 BRA `(.L_x_14944) ;  /* 0x00000000000c8947 */ /* 0x000fea0003800000 */
[----:B------:R-:W4:Y:S04]  /*14450*/  LDG.E R8, desc[UR40][R12.64] ;  /* 0x000000280c087981 */ /* 0x000f28000c1e1900 */
[----:B-----5:R-:W4:Y:S02]  /*14460*/  LDG.E R7, desc[UR40][R12.64+0x4] ;  /* 0x000004280c077981 */ /* 0x020f24000c1e1900 */
[----:B----4-:R-:W-:-:S07]  /*14470*/  IMAD.IADD R7, R7, 0x1, -R8 ;  /* 0x0000000107077824 */ /* 0x010fce00078e0a08 */
.L_x_14944:
[----:B------:R-:W4:Y:S01]  /*14480*/  LDL.LU R24, [R1+0x94] ;  /* 0x0000940001187983 */ /* 0x000f220000300800 */
[----:B------:R-:W0:Y:S01]  /*14490*/  S2R R8, SR_TID.X ;  /* 0x0000000000087919 */ /* 0x000e220000002100 */
[----:B--2---:R-:W-:Y:S01]  /*144a0*/  @P1 IMAD.HI.U32 R4, R29, R4, RZ ;  /* 0x000000041d041227 */ /* 0x004fe200078e00ff */
[----:B------:R-:W-:Y:S01]  /*144b0*/  ULDC.64 UR4, c[0x0][0xc90] ;  /* 0x0003240000047ab9 */ /* 0x000fe20000000a00 */
[--C-:B-----5:R-:W-:Y:S01]  /*144c0*/  SHF.R.S32.HI R21, RZ, 0x1f, R3.reuse ;  /* 0x0000001fff157819 */ /* 0x120fe20000011403 */
[----:B------:R-:W2:Y:S01]  /*144d0*/  LDL.LU R14, [R1+0x88] ;  /* 0x00008800010e7983 */ /* 0x000ea20000300800 */
[----:B------:R-:W-:Y:S01]  /*144e0*/  IMAD.MOV.U32 R20, RZ, RZ, R3 ;  /* 0x000000ffff147224 */ /* 0x000fe200078e0003 */
[----:B------:R-:W1:Y:S02]  /*144f0*/  @P1 LDC R79, c[0x0][0xcec] ;  /* 0x00033b00ff4f1b82 */ /* 0x000e640000000800 */
[----:B------:R-:W4:Y:S04]  /*14500*/  LDL.LU R88, [R1+0x7c] ;  /* 0x00007c0001587983 */ /* 0x000f280000300800 */
[----:B------:R-:W4:Y:S01]  /*14510*/  LDL R95, [R1+0x3c] ;  /* 0x00003c00015f7983 */ /* 0x000f220000100800 */
[----:B------:R-:W-:Y:S01]  /*14520*/  IMAD.MOV.U32 R13, RZ, RZ, R29 ;  /* 0x000000ffff0d7224 */ /* 0x000fe200078e001d */
[----:B---3--:R-:W-:-:S02]  /*14530*/  @P1 SHF.R.U32.HI R13, RZ, R15, R4 ;  /* 0x0000000fff0d1219 */ /* 0x008fc40000011604 */
[----:B------:R-:W3:Y:S03]  /*14540*/  LDL R26, [R1+0xa0] ;  /* 0x0000a000011a7983 */ /* 0x000ee60000100800 */
[----:B------:R-:W-:Y:S01]  /*14550*/  IMAD.MOV R27, RZ, RZ, -R13 ;  /* 0x000000ffff1b7224 */ /* 0x000fe200078e0a0d */
[----:B------:R0:W5:Y:S04]  /*14560*/  LDL R96, [R1+0xb4] ;  /* 0x0000b40001607983 */ /* 0x0001680000100800 */
[----:B------:R0:W5:Y:S04]  /*14570*/  LDL R94, [R1+0xb0] ;  /* 0x0000b000015e7983 */ /* 0x0001680000100800 */
[----:B------:R1:W5:Y:S01]  /*14580*/  LDL R93, [R1+0x70] ;  /* 0x00007000015d7983 */ /* 0x0003620000100800 */
[----:B0-----:R-:W-:-:S03]  /*14590*/  VIADD R84, R8, 0xffffff80 ;  /* 0xffffff8008547836 */ /* 0x001fc60000000000 */
[----:B------:R0:W5:Y:S02]  /*145a0*/  LDL R92, [R1+0xac] ;  /* 0x0000ac00015c7983 */ /* 0x0001640000100800 */
[----:B------:R-:W-:Y:S02]  /*145b0*/  SHF.R.S32.HI R83, RZ, 0x1f, R84 ;  /* 0x0000001fff537819 */ /* 0x000fe40000011454 */
[----:B------:R0:W5:Y:S02]  /*145c0*/  LDL R91, [R1+0x6c] ;  /* 0x00006c00015b7983 */ /* 0x0001640000100800 */
[----:B------:R-:W-:Y:S02]  /*145d0*/  LEA.HI R83, R83, R84, RZ, 0x3 ;  /* 0x0000005453537211 */ /* 0x000fe400078f18ff */
[----:B------:R0:W5:Y:S02]  /*145e0*/  LDL R90, [R1+0xa8] ;  /* 0x0000a800015a7983 */ /* 0x0001640000100800 */
[----:B------:R-:W-:Y:S01]  /*145f0*/  SHF.R.S32.HI R83, RZ, 0x3, R83 ;  /* 0x00000003ff537819 */ /* 0x000fe20000011453 */
[----:B------:R-:W0:Y:S01]  /*14600*/  S2R R30, SR_TID.X ;  /* 0x00000000001e7919 */ /* 0x000e220000002100 */
[----:B--2---:R-:W-:-:S02]  /*14610*/  SEL R76, R14, RZ, !P0 ;  /* 0x000000ff0e4c7207 */ /* 0x004fc40004000000 */
[----:B----4-:R-:W-:Y:S01]  /*14620*/  SHF.R.S32.HI R77, RZ, 0x1f, R88 ;  /* 0x0000001fff4d7819 */ /* 0x010fe20000011458 */
[----:B------:R-:W-:Y:S01]  /*14630*/  IMAD.WIDE.U32 R8, R88, UR4, R20 ;  /* 0x0000000458087c25 */ /* 0x000fe2000f8e0014 */
[----:B------:R-:W-:-:S03]  /*14640*/  SEL R20, R24, RZ, !P0 ;  /* 0x000000ff18147207 */ /* 0x000fc60004000000 */
[----:B------:R-:W-:Y:S02]  /*14650*/  IMAD R12, R77, UR4, RZ ;  /* 0x000000044d0c7c24 */ /* 0x000fe4000f8e02ff */
[----:B------:R-:W-:Y:S02]  /*14660*/  IMAD R25, R83, 0x40, R95 ;  /* 0x0000004053197824 */ /* 0x000fe400078e025f */
[----:B------:R-:W-:Y:S01]  /*14670*/  IMAD R15, R88, UR5, R12 ;  /* 0x00000005580f7c24 */ /* 0x000fe2000f8e020c */
[----:B------:R-:W-:-:S03]  /*14680*/  ULDC.64 UR4, c[0x0][0xc98] ;  /* 0x0003260000047ab9 */ /* 0x000fc60000000a00 */
[----:B------:R-:W-:Y:S02]  /*14690*/  IMAD.IADD R9, R9, 0x1, R15 ;  /* 0x0000000109097824 */ /* 0x000fe400078e020f */
[----:B------:R-:W-:Y:S02]  /*146a0*/  IMAD R15, R0, R27, R29 ;  /* 0x0000001b000f7224 */ /* 0x000fe400078e021d */
[----:B------:R-:W-:Y:S02]  /*146b0*/  IMAD R27, R20, UR4, RZ ;  /* 0x00000004141b7c24 */ /* 0x000fe4000f8e02ff */
[----:B------:R-:W-:Y:S01]  /*146c0*/  IMAD.WIDE.U32 R8, R76, UR4, R8 ;  /* 0x000000044c087c25 */ /* 0x000fe2000f8e0008 */
[----:B------:R-:W-:-:S03]  /*146d0*/  SHF.R.S32.HI R4, RZ, 0x1f, R15 ;  /* 0x0000001fff047819 */ /* 0x000fc6000001140f */
[----:B------:R-:W-:Y:S01]  /*146e0*/  IMAD.WIDE R10, R25, 0x2, R10 ;  /* 0x00000002190a7825 */ /* 0x000fe200078e020a */
[----:B------:R-:W-:Y:S02]  /*146f0*/  SHF.R.S32.HI R25, RZ, 0x1f, R13 ;  /* 0x0000001fff197819 */ /* 0x000fe4000001140d */
[----:B------:R-:W-:Y:S01]  /*14700*/  IADD3 R12, P0, R13, R8, RZ ;  /* 0x000000080d0c7210 */ /* 0x000fe20007f1e0ff */
[----:B------:R-:W-:Y:S01]  /*14710*/  IMAD R14, R76, UR5, R27 ;  /* 0x000000054c0e7c24 */ /* 0x000fe2000f8e021b */
[----:B------:R-:W-:Y:S02]  /*14720*/  ULDC.64 UR4, c[0x0][0xc88] ;  /* 0x0003220000047ab9 */ /* 0x000fe40000000a00 */
[----:B------:R-:W-:Y:S02]  /*14730*/  IMAD R4, R4, UR4, RZ ;  /* 0x0000000404047c24 */ /* 0x000fe4000f8e02ff */
[----:B------:R-:W-:Y:S02]  /*14740*/  IADD3.X R13, R25, R9, R14, P0, !PT ;  /* 0x00000009190d7210 */ /* 0x000fe400007fe40e */
[----:B------:R-:W-:-:S02]  /*14750*/  IMAD R9, R15, UR5, R4 ;  /* 0x000000050f097c24 */ /* 0x000fc4000f8e0204 */
[----:B------:R-:W-:Y:S01]  /*14760*/  IMAD.WIDE.U32 R12, R15, UR4, R12 ;  /* 0x000000040f0c7c25 */ /* 0x000fe2000f8e000c */
[----:B------:R-:W-:-:S03]  /*14770*/  ULDC.64 UR4, c[0x0][0xc50] ;  /* 0x0003140000047ab9 */ /* 0x000fc60000000a00 */
[----:B------:R-:W-:Y:S01]  /*14780*/  IMAD.IADD R9, R13, 0x1, R9 ;  /* 0x000000010d097824 */ /* 0x000fe200078e0209 */
[----:B------:R-:W-:-:S04]  /*14790*/  LEA R4, P0, R12, UR4, 0x2 ;  /* 0x000000040c047c11 */ /* 0x000fc8000f8010ff */
[----:B------:R-:W-:Y:S01]  /*147a0*/  LEA.HI.X R14, R12, UR5, R9, 0x2, P0 ;  /* 0x000000050c0e7c11 */ /* 0x000fe200080f1409 */
[----:B------:R-:W-:Y:S02]  /*147b0*/  ULDC.64 UR4, c[0x0][0xba0] ;  /* 0x0002e80000047ab9 */ /* 0x000fe40000000a00 */
[----:B------:R-:W-:-:S04]  /*147c0*/  IMAD R80, R21, UR4, RZ ;  /* 0x0000000415507c24 */ /* 0x000fc8000f8e02ff */
[C---:B------:R-:W-:Y:S02]  /*147d0*/  IMAD R21, R3.reuse, UR5, R80 ;  /* 0x0000000503157c24 */ /* 0x040fe4000f8e0250 */
[----:B------:R-:W-:Y:S01]  /*147e0*/  IMAD.WIDE.U32 R80, R3, UR4, RZ ;  /* 0x0000000403507c25 */ /* 0x000fe2000f8e00ff */
[----:B------:R-:W-:-:S03]  /*147f0*/  ULDC.64 UR4, c[0x0][0xbe8] ;  /* 0x0002fa0000047ab9 */ /* 0x000fc60000000a00 */
[----:B------:R-:W-:Y:S02]  /*14800*/  IMAD.IADD R81, R81, 0x1, R21 ;  /* 0x0000000151517824 */ /* 0x000fe400078e0215 */
[----:B------:R-:W-:Y:S02]  /*14810*/  IMAD R77, R77, UR4, RZ ;  /* 0x000000044d4d7c24 */ /* 0x000fe4000f8e02ff */
[----:B------:R-:W-:-:S04]  /*14820*/  IMAD.WIDE.U32 R80, R88, UR4, R80 ;  /* 0x0000000458507c25 */ /* 0x000fc8000f8e0050 */
[----:B------:R-:W-:Y:S01]  /*14830*/  IMAD R77, R88, UR5, R77 ;  /* 0x00000005584d7c24 */ /* 0x000fe2000f8e024d */
[C---:B------:R-:W-:Y:S01]  /*14840*/  IADD3 R13, P3, R10.reuse, 0x2000, RZ ;  /* 0x000020000a0d7810 */ /* 0x040fe20007f7e0ff */
[----:B------:R2:W5:Y:S01]  /*14850*/  LDL R88, [R1+0x74] ;  /* 0x0000740001587983 */ /* 0x0005620000100800 */
[C---:B------:R-:W-:Y:S02]  /*14860*/  IADD3 R27, P2, R10.reuse, 0x1000, RZ ;  /* 0x000010000a1b7810 */ /* 0x040fe40007f5e0ff */
[----:B------:R-:W-:Y:S02]  /*14870*/  SHF.R.S32.HI R82, RZ, 0x1f, R84 ;  /* 0x0000001fff527819 */ /* 0x000fe40000011454 */
[----:B------:R-:W-:Y:S01]  /*14880*/  IADD3 R29, P0, R10, 0x4000, RZ ;  /* 0x000040000a1d7810 */ /* 0x000fe20007f1e0ff */
[----:B0-----:R-:W-:Y:S01]  /*14890*/  VIADD R31, R30, 0xffffff80 ;  /* 0xffffff801e1f7836 */ /* 0x001fe20000000000 */
[----:B------:R-:W-:Y:S02]  /*148a0*/  LOP3.LUT R12, R13, 0x380, RZ, 0xc0, !PT ;  /* 0x000003800d0c7812 */ /* 0x000fe400078ec0ff */
[----:B------:R-:W-:-:S02]  /*148b0*/  IADD3 R25, P5, R10, 0x3000, RZ ;  /* 0x000030000a197810 */ /* 0x000fc40007fbe0ff */
[----:B------:R-:W-:Y:S01]  /*148c0*/  IADD3 R33, P4, R10, 0x5000, RZ ;  /* 0x000050000a217810 */ /* 0x000fe20007f9e0ff */
[----:B------:R-:W-:Y:S01]  /*148d0*/  SHFL.IDX PT, R50, R4, RZ, 0x1c1f ;  /* 0x001c1fff04327589 */ /* 0x000fe200000e0000 */
[----:B------:R-:W-:Y:S01]  /*148e0*/  SHF.R.U64 R12, R12, 0x3, RZ ;  /* 0x000000030c0c7819 */ /* 0x000fe200000012ff */
[--C-:B------:R-:W-:Y:S01]  /*148f0*/  IMAD.X R9, RZ, RZ, R11.reuse, P2 ;  /* 0x000000ffff097224 */ /* 0x100fe200010e060b */
[----:B------:R-:W-:Y:S01]  /*14900*/  LOP3.LUT R28, R29, 0x380, RZ, 0xc0, !PT ;  /* 0x000003801d1c7812 */ /* 0x000fe200078ec0ff */
[----:B------:R-:W0:Y:S01]  /*14910*/  SHFL.IDX PT, R51, R14, RZ, 0x1c1f ;  /* 0x001c1fff0e337589 */ /* 0x000e2200000e0000 */
[----:B------:R-:W-:Y:S01]  /*14920*/  LOP3.LUT R12, R12, R13, RZ, 0x3c, !PT ;  /* 0x0000000d0c0c7212 */ /* 0x000fe200078e3cff */
[----:B------:R-:W-:Y:S01]  /*14930*/  IMAD.X R13, RZ, RZ, R11, P3 ;  /* 0x000000ffff0d7224 */ /* 0x000fe200018e060b */
[C---:B------:R-:W-:Y:S01]  /*14940*/  IADD3 R37, P2, R10.reuse, 0x6000, RZ ;  /* 0x000060000a257810 */ /* 0x040fe20007f5e0ff */
[----:B------:R4:W-:Y:S01]  /*14950*/  SHFL.IDX PT, R54, R4, 0x1, 0x1c1f ;  /* 0x003c1f0004367f89 */ /* 0x0009e200000e0000 */
[----:B------:R-:W-:Y:S01]  /*14960*/  IADD3 R41, P3, R10, 0x7000, RZ ;  /* 0x000070000a297810 */ /* 0x000fe20007f7e0ff */
[----:B---3--:R-:W-:Y:S01]  /*14970*/  IMAD.IADD R15, R26, 0x1, R178 ;  /* 0x000000011a0f7824 */ /* 0x008fe200078e02b2 */
[----:B------:R-:W-:Y:S01]  /*14980*/  LEA.HI R82, R82, R84, RZ, 0x3 ;  /* 0x0000005452527211 */ /* 0x000fe200078f18ff */
[----:B------:R-:W3:Y:S01]  /*14990*/  SHFL.IDX PT, R55, R14, 0x1, 0x1c1f ;  /* 0x003c1f000e377f89 */ /* 0x000ee200000e0000 */
[----:B------:R-:W-:Y:S01]  /*149a0*/  LOP3.LUT R24, R25, 0x380, RZ, 0xc0, !PT ;  /* 0x0000038019187812 */ /* 0x000fe200078ec0ff */
[----:B------:R-:W-:Y:S01]  /*149b0*/  IMAD R78, R7, R0, RZ ;  /* 0x00000000074e7224 */ /* 0x000fe200078e02ff */
[----:B------:R-:W-:Y:S01]  /*149c0*/  LOP3.LUT R32, R33, 0x380, RZ, 0xc0, !PT ;  /* 0x0000038021207812 */ /* 0x000fe200078ec0ff */
[----:B------:R-:W-:Y:S01]  /*149d0*/  ULDC.64 UR4, c[0x0][0xbf0] ;  /* 0x0002fc0000047ab9 */ /* 0x000fe20000000a00 */
[----:B------:R-:W-:-:S02]  /*149e0*/  SHF.R.U64 R28, R28, 0x3, RZ ;  /* 0x000000031c1c7819 */ /* 0x000fc400000012ff */
[----:B------:R-:W-:Y:S02]  /*149f0*/  LOP3.LUT R36, R37, 0x380, RZ, 0xc0, !PT ;  /* 0x0000038025247812 */ /* 0x000fe400078ec0ff */
[----:B------:R-:W-:Y:S02]  /*14a00*/  LOP3.LUT R40, R41, 0x380, RZ, 0xc0, !PT ;  /* 0x0000038029287812 */ /* 0x000fe400078ec0ff */
[----:B------:R-:W-:Y:S02]  /*14a10*/  LOP3.LUT R82, R82, 0xfffffff8, RZ, 0xc0, !PT ;  /* 0xfffffff852527812 */ /* 0x000fe400078ec0ff */
[----:B------:R-:W-:Y:S02]  /*14a20*/  SHF.R.S32.HI R30, RZ, 0x1f, R31 ;  /* 0x0000001fff1e7819 */ /* 0x000fe4000001141f */
[----:B------:R-:W-:Y:S02]  /*14a30*/  SHF.R.U64 R24, R24, 0x3, RZ ;  /* 0x0000000318187819 */ /* 0x000fe400000012ff */
[----:B------:R-:W-:-:S02]  /*14a40*/  SHF.R.U64 R32, R32, 0x3, RZ ;  /* 0x0000000320207819 */ /* 0x000fc400000012ff */
[----:B------:R-:W-:Y:S01]  /*14a50*/  LOP3.LUT R28, R28, R29, RZ, 0x3c, !PT ;  /* 0x0000001d1c1c7212 */ /* 0x000fe200078e3cff */
[--C-:B------:R-:W-:Y:S01]  /*14a60*/  IMAD.X R29, RZ, RZ, R11.reuse, P0 ;  /* 0x000000ffff1d7224 */ /* 0x100fe200000e060b */
[----:B------:R-:W-:Y:S01]  /*14a70*/  SHF.R.U64 R36, R36, 0x3, RZ ;  /* 0x0000000324247819 */ /* 0x000fe200000012ff */
[----:B------:R-:W-:Y:S01]  /*14a80*/  IMAD.IADD R82, R84, 0x1, -R82 ;  /* 0x0000000154527824 */ /* 0x000fe200078e0a52 */
[----:B------:R-:W-:Y:S01]  /*14a90*/  SHF.R.U64 R40, R40, 0x3, RZ ;  /* 0x0000000328287819 */ /* 0x000fe200000012ff */
[----:B------:R-:W2:Y:S01]  /*14aa0*/  @P1 LDC R84, c[0x0][0xcf0] ;  /* 0x00033c00ff541b82 */ /* 0x000ea20000000800 */
[----:B------:R-:W-:Y:S02]  /*14ab0*/  IADD3 R49, P0, R10, 0x9000, RZ ;  /* 0x000090000a317810 */ /* 0x000fe40007f1e0ff */
[----:B------:R-:W-:Y:S02]  /*14ac0*/  LEA.HI R30, R30, R31, RZ, 0x7 ;  /* 0x0000001f1e1e7211 */ /* 0x000fe400078f38ff */
        /* <DEDUP_REMOVED lines=9> */
[----:B------:R-:W-:Y:S02]  /*14b60*/  LOP3.LUT R48, R49, 0x380, RZ, 0xc0, !PT ;  /* 0x0000038031307812 */ /* 0x000fe400078ec0ff */
[C---:B------:R-:W-:Y:S02]  /*14b70*/  IADD3 R53, P4, R10.reuse, 0xa000, RZ ;  /* 0x0000a0000a357810 */ /* 0x040fe40007f9e0ff */
[----:B------:R-:W-:Y:S02]  /*14b80*/  IADD3 R59, P2, R10, 0xb000, RZ ;  /* 0x0000b0000a3b7810 */ /* 0x000fe40007f5e0ff */
[----:B------:R-:W-:Y:S02]  /*14b90*/  LOP3.LUT R30, R30, 0xffffff80, RZ, 0xc0, !PT ;  /* 0xffffff801e1e7812 */ /* 0x000fe400078ec0ff */
[----:B------:R-:W-:Y:S02]  /*14ba0*/  IADD3 R61, P3, R10, 0xc000, RZ ;  /* 0x0000c0000a3d7810 */ /* 0x000fe40007f7e0ff */
[----:B------:R-:W-:Y:S01]  /*14bb0*/  LOP3.LUT R44, R45, 0x380, RZ, 0xc0, !PT ;  /* 0x000003802d2c7812 */ /* 0x000fe200078ec0ff */
[----:B------:R-:W-:Y:S01]  /*14bc0*/  IMAD.IADD R30, R31, 0x1, -R30 ;  /* 0x000000011f1e7824 */ /* 0x000fe200078e0a1e */
[----:B------:R-:W-:-:S02]  /*14bd0*/  SHF.R.U64 R48, R48, 0x3, RZ ;  /* 0x0000000330307819 */ /* 0x000fc400000012ff */
[----:B------:R-:W-:Y:S02]  /*14be0*/  LOP3.LUT R52, R53, 0x380, RZ, 0xc0, !PT ;  /* 0x0000038035347812 */ /* 0x000fe400078ec0ff */
[----:B------:R-:W-:Y:S02]  /*14bf0*/  LOP3.LUT R58, R59, 0x380, RZ, 0xc0, !PT ;  /* 0x000003803b3a7812 */ /* 0x000fe400078ec0ff */
[----:B------:R-:W-:Y:S01]  /*14c00*/  LOP3.LUT R60, R61, 0x380, RZ, 0xc0, !PT ;  /* 0x000003803d3c7812 */ /* 0x000fe200078ec0ff */
[----:B------:R-:W-:Y:S01]  /*14c10*/  IMAD R3, R82, 0x20, R83 ;  /* 0x0000002052037824 */ /* 0x000fe200078e0253 */
[----:B------:R-:W-:Y:S02]  /*14c20*/  SHF.R.U64 R44, R44, 0x3, RZ ;  /* 0x000000032c2c7819 */ /* 0x000fe400000012ff */
[----:B------:R-:W-:Y:S01]  /*14c30*/  LOP3.LUT R48, R48, R49, RZ, 0x3c, !PT ;  /* 0x0000003130307212 */ /* 0x000fe200078e3cff */
[----:B------:R-:W-:Y:S01]  /*14c40*/  IMAD.X R49, RZ, RZ, R11, P0 ;  /* 0x000000ffff317224 */ /* 0x000fe200000e060b */
[----:B------:R-:W-:-:S02]  /*14c50*/  SHF.R.U64 R52, R52, 0x3, RZ ;  /* 0x0000000334347819 */ /* 0x000fc400000012ff */
[----:B------:R-:W-:Y:S02]  /*14c60*/  SHF.R.U64 R58, R58, 0x3, RZ ;  /* 0x000000033a3a7819 */ /* 0x000fe400000012ff */
[----:B------:R-:W-:Y:S02]  /*14c70*/  SHF.R.U64 R60, R60, 0x3, RZ ;  /* 0x000000033c3c7819 */ /* 0x000fe400000012ff */
[----:B------:R-:W-:Y:S01]  /*14c80*/  LOP3.LUT P0, RZ, R30, 0x3, RZ, 0xc0, !PT ;  /* 0x000000031eff7812 */ /* 0x000fe2000780c0ff */
[----:B------:R-:W-:Y:S01]  /*14c90*/  IMAD.IADD R82, R178, 0x1, R3 ;  /* 0x00000001b2527824 */ /* 0x000fe200078e0203 */
[----:B------:R-:W-:Y:S01]  /*14ca0*/  LOP3.LUT R44, R44, R45, RZ, 0x3c, !PT ;  /* 0x0000002d2c2c7212 */ /* 0x000fe200078e3cff */
[--C-:B------:R-:W-:Y:S01]  /*14cb0*/  IMAD.X R45, RZ, RZ, R11.reuse, P5 ;  /* 0x000000ffff2d7224 */ /* 0x100fe200028e060b */
[----:B------:R-:W-:Y:S01]  /*14cc0*/  LOP3.LUT R52, R52, R53, RZ, 0x3c, !PT ;  /* 0x0000003534347212 */ /* 0x000fe200078e3cff */
[--C-:B------:R-:W-:Y:S01]  /*14cd0*/  IMAD.X R53, RZ, RZ, R11.reuse, P4 ;  /* 0x000000ffff357224 */ /* 0x100fe200020e060b */
[----:B------:R-:W-:Y:S01]  /*14ce0*/  LOP3.LUT R58, R58, R59, RZ, 0x3c, !PT ;  /* 0x0000003b3a3a7212 */ /* 0x000fe200078e3cff */
[--C-:B------:R-:W-:Y:S01]  /*14cf0*/  IMAD.X R59, RZ, RZ, R11.reuse, P2 ;  /* 0x000000ffff3b7224 */ /* 0x100fe200010e060b */
[----:B------:R-:W-:Y:S01]  /*14d00*/  LOP3.LUT R60, R60, R61, RZ, 0x3c, !PT ;  /* 0x0000003d3c3c7212 */ /* 0x000fe200078e3cff */
[----:B------:R-:W-:Y:S01]  /*14d10*/  VIADD R7, R15, 0x8 ;  /* 0x000000080f077836 */ /* 0x000fe20000000000 */
[C---:B------:R-:W-:Y:S01]  /*14d20*/  IADD3 R65, P5, R10.reuse, 0xd000, RZ ;  /* 0x0000d0000a417810 */ /* 0x040fe20007fbe0ff */
[----:B------:R-:W-:Y:S01]  /*14d30*/  IMAD.X R61, RZ, RZ, R11, P3 ;  /* 0x000000ffff3d7224 */ /* 0x000fe200018e060b */
[----:B------:R-:W-:-:S02]  /*14d40*/  IADD3 R69, P4, R10, 0xe000, RZ ;  /* 0x0000e0000a457810 */ /* 0x000fc40007f9e0ff */
[-C--:B------:R-:W-:Y:S01]  /*14d50*/  ISETP.GE.OR P2, PT, R15, R78.reuse, P0 ;  /* 0x0000004e0f00720c */ /* 0x080fe20000746670 */
[----:B-1----:R-:W-:Y:S01]  /*14d60*/  @P1 IMAD.HI.U32 R3, R82, R79, RZ ;  /* 0x0000004f52031227 */ /* 0x002fe200078e00ff */
[C---:B------:R-:W-:Y:S02]  /*14d70*/  IADD3 R15, P3, R10.reuse, 0xf000, RZ ;  /* 0x0000f0000a0f7810 */ /* 0x040fe40007f7e0ff */
[----:B------:R-:W-:Y:S02]  /*14d80*/  LOP3.LUT R64, R65, 0x380, RZ, 0xc0, !PT ;  /* 0x0000038041407812 */ /* 0x000fe400078ec0ff */
[----:B------:R-:W-:Y:S02]  /*14d90*/  LOP3.LUT R68, R69, 0x380, RZ, 0xc0, !PT ;  /* 0x0000038045447812 */ /* 0x000fe400078ec0ff */
[----:B------:R-:W-:Y:S02]  /*14da0*/  LOP3.LUT R57, R10, 0x380, RZ, 0xc0, !PT ;  /* 0x000003800a397812 */ /* 0x000fe400078ec0ff */
[----:B------:R-:W-:Y:S01]  /*14db0*/  ISETP.GE.OR P0, PT, R7, R78, P0 ;  /* 0x0000004e0700720c */ /* 0x000fe20000706670 */
[----:B------:R-:W-:Y:S01]  /*14dc0*/  IMAD.IADD R81, R81, 0x1, R77 ;  /* 0x0000000151517824 */ /* 0x000fe200078e024d */
[----:B------:R-:W-:Y:S01]  /*14dd0*/  LOP3.LUT R8, R27, 0x380, RZ, 0xc0, !PT ;  /* 0x000003801b087812 */ /* 0x000fe200078ec0ff */
[----:B------:R-:W-:Y:S01]  /*14de0*/  IMAD.MOV.U32 R21, RZ, RZ, R82 ;  /* 0x000000ffff157224 */ /* 0x000fe200078e0052 */
[----:B----4-:R-:W-:Y:S01]  /*14df0*/  LOP3.LUT R4, R15, 0x380, RZ, 0xc0, !PT ;  /* 0x000003800f047812 */ /* 0x010fe200078ec0ff */
[----:B------:R-:W-:Y:S01]  /*14e00*/  IMAD R77, R20, UR4, RZ ;  /* 0x00000004144d7c24 */ /* 0x000fe2000f8e02ff */
[----:B--2---:R-:W-:-:S02]  /*14e10*/  @P1 SHF.R.U32.HI R21, RZ, R84, R3 ;  /* 0x00000054ff151219 */ /* 0x004fc40000011603 */
[----:B------:R-:W-:Y:S02]  /*14e20*/  SHF.R.U64 R64, R64, 0x3, RZ ;  /* 0x0000000340407819 */ /* 0x000fe400000012ff */
[----:B------:R-:W-:Y:S02]  /*14e30*/  SHF.R.U64 R68, R68, 0x3, RZ ;  /* 0x0000000344447819 */ /* 0x000fe400000012ff */
[----:B------:R-:W-:Y:S02]  /*14e40*/  SHF.R.U64 R57, R57, 0x3, RZ ;  /* 0x0000000339397819 */ /* 0x000fe400000012ff */
[----:B------:R-:W-:Y:S02]  /*14e50*/  SHF.R.U64 R8, R8, 0x3, RZ ;  /* 0x0000000308087819 */ /* 0x000fe400000012ff */
[----:B------:R-:W-:Y:S01]  /*14e60*/  SHF.R.U64 R4, R4, 0x3, RZ ;  /* 0x0000000304047819 */ /* 0x000fe200000012ff */
[C---:B------:R-:W-:Y:S01]  /*14e70*/  IMAD R79, R76.reuse, UR5, R77 ;  /* 0x000000054c4f7c24 */ /* 0x040fe2000f8e024d */
[----:B------:R-:W-:Y:S01]  /*14e80*/  SHF.R.S32.HI R3, RZ, 0x1f, R21 ;  /* 0x0000001fff037819 */ /* 0x000fe20000011415 */
[----:B------:R-:W-:Y:S01]  /*14e90*/  IMAD.WIDE.U32 R76, R76, UR4, R80 ;  /* 0x000000044c4c7c25 */ /* 0x000fe2000f8e0050 */
[----:B------:R-:W-:Y:S01]  /*14ea0*/  LOP3.LUT R64, R64, R65, RZ, 0x3c, !PT ;  /* 0x0000004140407212 */ /* 0x000fe200078e3cff */
[----:B------:R-:W-:Y:S01]  /*14eb0*/  ULDC.64 UR4, c[0x0][0xbe0] ;  /* 0x0002f80000047ab9 */ /* 0x000fe20000000a00 */
[----:B------:R-:W-:Y:S01]  /*14ec0*/  LOP3.LUT R68, R68, R69, RZ, 0x3c, !PT ;  /* 0x0000004544447212 */ /* 0x000fe200078e3cff */
[--C-:B------:R-:W-:Y:S01]  /*14ed0*/  IMAD.X R65, RZ, RZ, R11.reuse, P5 ;  /* 0x000000ffff417224 */ /* 0x100fe200028e060b */
[----:B------:R-:W-:Y:S01]  /*14ee0*/  LOP3.LUT R56, R57, R10, RZ, 0x3c, !PT ;  /* 0x0000000a39387212 */ /* 0x000fe200078e3cff */
[--C-:B------:R-:W-:Y:S01]  /*14ef0*/  IMAD.X R69, RZ, RZ, R11.reuse, P4 ;  /* 0x000000ffff457224 */ /* 0x100fe200020e060b */
[----:B------:R-:W-:Y:S01]  /*14f00*/  LOP3.LUT R8, R8, R27, RZ, 0x3c, !PT ;  /* 0x0000001b08087212 */ /* 0x000fe200078e3cff */
[--C-:B------:R-:W-:Y:S01]  /*14f10*/  IMAD.X R73, RZ, RZ, R11.reuse, P3 ;  /* 0x000000ffff497224 */ /* 0x100fe200018e060b */
[----:B------:R-:W-:Y:S01]  /*14f20*/  LOP3.LUT R72, R4, R15, RZ, 0x3c, !PT ;  /* 0x0000000f04487212 */ /* 0x000fe200078e3cff */
[----:B------:R-:W-:-:S02]  /*14f30*/  IMAD.MOV.U32 R57, RZ, RZ, R11 ;  /* 0x000000ffff397224 */ /* 0x000fc400078e000b */
[----:B------:R-:W-:Y:S01]  /*14f40*/  IMAD.MOV R81, RZ, RZ, -R21 ;  /* 0x000000ffff517224 */ /* 0x000fe200078e0a15 */
[----:B0-----:R-:W-:Y:S01]  /*14f50*/  @!P2 ST.E desc[UR40][R50.64], R6 ;  /* 0x000000063200a985 */ /* 0x001fe2000c101928 */
[----:B------:R-:W-:Y:S02]  /*14f60*/  IMAD R20, R3, UR4, RZ ;  /* 0x0000000403147c24 */ /* 0x000fe4000f8e02ff */
[----:B------:R-:W-:Y:S01]  /*14f70*/  IMAD R3, R0, R81, R82 ;  /* 0x0000005100037224 */ /* 0x000fe200078e0252 */
[----:B---3--:R0:W-:Y:S01]  /*14f80*/  @!P0 ST.E desc[UR40][R54.64], R5 ;  /* 0x0000000536008985 */ /* 0x0081e2000c101928 */
[----:B------:R-:W-:-:S03]  /*14f90*/  IMAD.IADD R77, R77, 0x1, R79 ;  /* 0x000000014d4d7824 */ /* 0x000fc600078e024f */
[----:B------:R-:W5:Y:S01]  /*14fa0*/  LD.E.128 R8, desc[UR40][R8.64] ;  /* 0x0000002808087980 */ /* 0x000f62000c101d00 */
[----:B------:R-:W-:-:S03]  /*14fb0*/  IMAD R79, R21, UR5, R20 ;  /* 0x00000005154f7c24 */ /* 0x000fc6000f8e0214 */
[----:B------:R-:W5:Y:S04]  /*14fc0*/  LD.E.128 R12, desc[UR40][R12.64] ;  /* 0x000000280c0c7980 */ /* 0x000f68000c101d00 */
[----:B0-----:R0:W5:Y:S01]  /*14fd0*/  LD.E.128 R4, desc[UR40][R56.64] ;  /* 0x0000002838047980 */ /* 0x001162000c101d00 */
[----:B------:R-:W-:-:S03]  /*14fe0*/  SHF.R.S32.HI R0, RZ, 0x1f, R3 ;  /* 0x0000001fff007819 */ /* 0x000fc60000011403 */
        /* <DEDUP_REMOVED lines=13> */
[----:B------:R-:W-:Y:S01]  /*150c0*/  IMAD.WIDE.U32 R20, R21, UR4, R76 ;  /* 0x0000000415147c25 */ /* 0x000fe2000f8e004c */
[----:B------:R-:W-:Y:S01]  /*150d0*/  ULDC.64 UR4, c[0x0][0xbd8] ;  /* 0x0002f60000047ab9 */ /* 0x000fe20000000a00 */
[----:B------:R-:W-:Y:S01]  /*150e0*/  @!PT LDS RZ, [RZ] ;  /* 0x00000000fffff984 */ /* 0x000fe20000000800 */
[----:B------:R-:W-:Y:S01]  /*150f0*/  @!PT LDS RZ, [RZ] ;  /* 0x00000000fffff984 */ /* 0x000fe20000000800 */
[----:B------:R-:W-:Y:S01]  /*15100*/  @!PT LDS RZ, [RZ] ;  /* 0x00000000fffff984 */ /* 0x000fe20000000800 */
[----:B------:R-:W-:Y:S01]  /*15110*/  @!PT LDS RZ, [RZ] ;  /* 0x00000000fffff984 */ /* 0x000fe20000000800 */
[----:B------:R1:W-:Y:S06]  /*15120*/  MEMBAR.ALL.CTA ;  /* 0x0000000000007992 */ /* 0x0003ec0000008000 */
[----:B-1----:R-:W1:Y:S01]  /*15130*/  FENCE.VIEW.ASYNC.S ;  /* 0x00000000000073c6 */ /* 0x002e620000000000 */
[----:B------:R-:W-:-:S02]  /*15140*/  IMAD.IADD R21, R21, 0x1, R79 ;  /* 0x0000000115157824 */ /* 0x000fc400078e024f */
[----:B------:R-:W-:Y:S02]  /*15150*/  IMAD R0, R0, UR4, RZ ;  /* 0x0000000400007c24 */ /* 0x000fe4000f8e02ff */
[----:B------:R-:W-:Y:S02]  /*15160*/  IMAD.IADD R89, R83, 0x1, R178 ;  /* 0x0000000153597824 */ /* 0x000fe400078e02b2 */
[C---:B------:R-:W-:Y:S02]  /*15170*/  IMAD R79, R3.reuse, UR5, R0 ;  /* 0x00000005034f7c24 */ /* 0x040fe4000f8e0200 */
[----:B------:R-:W-:Y:S01]  /*15180*/  IMAD.WIDE.U32 R20, R3, UR4, R20 ;  /* 0x0000000403147c25 */ /* 0x000fe2000f8e0014 */
[----:B------:R-:W-:Y:S01]  /*15190*/  ISETP.GE.AND P2, PT, R89, R78, PT ;  /* 0x0000004e5900720c */ /* 0x000fe20003f46270 */
[----:B------:R-:W-:Y:S02]  /*151a0*/  ULDC.64 UR4, c[0x0][0xb80] ;  /* 0x0002e00000047ab9 */ /* 0x000fe40000000a00 */
[----:B------:R-:W-:-:S02]  /*151b0*/  VIADD R0, R19, 0x32420 ;  /* 0x0003242013007836 */ /* 0x000fc40000000000 */
[----:B------:R-:W-:Y:S01]  /*151c0*/  IMAD.IADD R21, R21, 0x1, R79 ;  /* 0x0000000115157824 */ /* 0x000fe200078e024f */
[C---:B------:R-:W-:Y:S02]  /*151d0*/  LEA R79, P3, R20.reuse, UR4, 0x1 ;  /* 0x00000004144f7c11 */ /* 0x040fe4000f8608ff */
[----:B------:R-:W-:Y:S02]  /*151e0*/  PRMT R0, RZ, 0x654, R0 ;  /* 0x00000654ff007816 */ /* 0x000fe40000000000 */
[----:B------:R-:W-:Y:S01]  /*151f0*/  LEA.HI.X R84, R20, UR5, R21, 0x1, P3 ;  /* 0x0000000514547c11 */ /* 0x000fe200098f0c15 */
[C---:B------:R-:W-:Y:S02]  /*15200*/  VIADD R77, R89.reuse, 0x20 ;  /* 0x00000020594d7836 */ /* 0x040fe40000000000 */
[----:B------:R-:W-:Y:S01]  /*15210*/  VIADD R3, R89, 0x40 ;  /* 0x0000004059037836 */ /* 0x000fe20000000000 */
[----:B-1----:R1:W-:Y:S01]  /*15220*/  SYNCS.ARRIVE.TRANS64.RED.A1T0 RZ, [R0+URZ], RZ ;  /* 0x000000ff00ff79a7 */ /* 0x0023e2000810043f */
[----:B------:R0:W2:Y:S01]  /*15230*/  SHFL.IDX PT, R82, R79, RZ, 0x181f ;  /* 0x00181fff4f527589 */ /* 0x0000a200000e0000 */
[----:B------:R-:W-:Y:S01]  /*15240*/  BSSY B1, `(.L_x_14945) ;  /* 0x0000016000017945 */ /* 0x000fe20003800000 */
[----:B------:R-:W-:-:S02]  /*15250*/  ISETP.GE.AND P1, PT, R77, R78, PT ;  /* 0x0000004e4d00720c */ /* 0x000fc40003f26270 */
[----:B------:R-:W-:Y:S01]  /*15260*/  ISETP.GE.AND P0, PT, R3, R78, PT ;  /* 0x0000004e0300720c */ /* 0x000fe20003f06270 */
[----:B-1----:R0:W1:Y:S01]  /*15270*/  SHFL.IDX PT, R0, R84, RZ, 0x181f ;  /* 0x00181fff54007589 */ /* 0x00206200000e0000 */
[----:B------:R-:W-:Y:S11]  /*15280*/  @P2 BRA `(.L_x_14946) ;  /* 0x0000000000442947 */ /* 0x000ff60003800000 */
[----:B------:R-:W-:Y:S02]  /*15290*/  ULDC UR4, c[0x0][0xbc8] ;  /* 0x0002f20000047ab9 */ /* 0x000fe40000000800 */
[----:B------:R-:W-:Y:S02]  /*152a0*/  ISETP.GE.AND P2, PT, R95, UR4, PT ;  /* 0x000000045f007c0c */ /* 0x000fe4000bf46270 */
[----:B-----5:R-:W-:Y:S02]  /*152b0*/  ISETP.GE.AND P3, PT, R93, UR4, PT ;  /* 0x000000045d007c0c */ /* 0x020fe4000bf66270 */
[----:B------:R-:W-:-:S09]  /*152c0*/  ISETP.GE.AND P4, PT, R91, UR4, PT ;  /* 0x000000045b007c0c */ /* 0x000fd2000bf86270 */
[----:B--2---:R-:W-:-:S04]  /*152d0*/  @!P2 LEA R20, P5, R95, R82, 0x1 ;  /* 0x000000525f14a211 */ /* 0x004fc800078a08ff */
[----:B-1----:R-:W-:Y:S02]  /*152e0*/  @!P2 LEA.HI.X R21, R95, R0, R96, 0x1, P5 ;  /* 0x000000005f15a211 */ /* 0x002fe400028f0c60 */
        /* <DEDUP_REMOVED lines=11> */
.L_x_14946:
[----:B------:R-:W-:Y:S05]  /*153a0*/  BSYNC B1 ;  /* 0x0000000000017941 */ /* 0x000fea0003800000 */
.L_x_14945:
[----:B-1----:R1:W4:Y:S01]  /*153b0*/  SHFL.IDX PT, R0, R84, 0x1, 0x181f ;  /* 0x00381f0054007f89 */ /* 0x00232200000e0000 */
        /* <DEDUP_REMOVED lines=20> */
.L_x_14948:
[----:B------:R-:W-:Y:S05]  /*15500*/  BSYNC B1 ;  /* 0x0000000000017941 */ /* 0x000fea0003800000 */
.L_x_14947:
        /* <DEDUP_REMOVED lines=21> */
.L_x_14950:
[----:B------:R-:W-:Y:S05]  /*15660*/  BSYNC B1 ;  /* 0x0000000000017941 */ /* 0x000fea0003800000 */
.L_x_14949:
[----:B------:R-:W-:Y:S01]  /*15670*/  VIADD R3, R89, 0x60 ;  /* 0x0000006059037836 */ /* 0x000fe20000000000 */
[----:B01--4-:R-:W0:Y:S04]  /*15680*/  SHFL.IDX PT, R84, R84, 0x3, 0x181f ;  /* 0x00781f0054547f89 */ /* 0x013e2800000e0000 */
[----:B------:R-:W-:Y:S01]  /*15690*/  ISETP.GE.AND P0, PT, R3, R78, PT ;  /* 0x0000004e0300720c */ /* 0x000fe20003f06270 */
[----:B------:R-:W1:-:S12]  /*156a0*/  SHFL.IDX PT, R79, R79, 0x3, 0x181f ;  /* 0x00781f004f4f7f89 */ /* 0x000e5800000e0000 */
[----:B------:R-:W-:Y:S05]  /*156b0*/  @P0 BRA `(.L_x_14951) ;  /* 0x0000001000500947 */ /* 0x000fea0003800000 */
[----:B------:R-:W-:Y:S02]  /*156c0*/  ULDC UR4, c[0x0][0xbc8] ;  /* 0x0002f20000047ab9 */ /* 0x000fe40000000800 */
[----:B------:R-:W-:Y:S02]  /*156d0*/  ISETP.GE.AND P3, PT, R95, UR4, PT ;  /* 0x000000045f007c0c */ /* 0x000fe4000bf66270 */
[----:B------:R-:W-:Y:S02]  /*156e0*/  ISETP.GE.AND P4, PT, R93, UR4, PT ;  /* 0x000000045d007c0c */ /* 0x000fe4000bf86270 */
[----:B------:R-:W-:-:S09]  /*156f0*/  ISETP.GE.AND P5, PT, R91, UR4, PT ;  /* 0x000000045b007c0c */ /* 0x000fd2000bfa6270 */
[-C--:B-1----:R-:W-:Y:S02]  /*15700*/  @!P3 LEA R4, P0, R95, R79.reuse, 0x1 ;  /* 0x0000004f5f04b211 */ /* 0x082fe400078008ff */
[-C--:B------:R-:W-:Y:S02]  /*15710*/  @!P4 LEA R6, P1, R93, R79.reuse, 0x1 ;  /* 0x0000004f5d06c211 */ /* 0x080fe400078208ff */
        /* <DEDUP_REMOVED lines=13> */
.L_x_14943:
[----:B------:R-:W3:Y:S01]  /*157f0*/  LDL.LU R6, [R1+0x80] ;  /* 0x0000800001067983 */ /* 0x000ee20000300800 */
[----:B------:R-:W-:Y:S01]  /*15800*/  ULDC.64 UR4, c[0x0][0xd00] ;  /* 0x0003400000047ab9 */ /* 0x000fe20000000a00 */
[----:B------:R-:W-:Y:S01]  /*15810*/  IMAD.MOV.U32 R0, RZ, RZ, RZ ;  /* 0x000000ffff007224 */ /* 0x000fe200078e00ff */
[----:B------:R-:W4:Y:S01]  /*15820*/  LDC R25, c[0x0][0xce8] ;  /* 0x00033a00ff197b82 */ /* 0x000f220000000800 */
[----:B------:R-:W2:Y:S01]  /*15830*/  LDL.LU R3, [R1+0x84] ;  /* 0x0000840001037983 */ /* 0x000ea20000300800 */
[----:B------:R-:W-:-:S04]  /*15840*/  ISETP.NE.U32.AND P0, PT, RZ, UR4, PT ;  /* 0x00000004ff007c0c */ /* 0x000fc8000bf05070 */
[----:B------:R-:W-:Y:S02]  /*15850*/  ISETP.NE.AND.EX P0, PT, RZ, UR5, PT, P0 ;  /* 0x00000005ff007c0c */ /* 0x000fe4000bf05300 */
[----:B---3--:R-:W-:-:S04]  /*15860*/  IADD3 R4, P1, R6, UR4, RZ ;  /* 0x0000000406047c10 */ /* 0x008fc8000ff3e0ff */
[----:B--2---:R-:W-:Y:S01]  /*15870*/  IADD3.X R5, R3, UR5, RZ, P1, !PT ;  /* 0x0000000503057c10 */ /* 0x004fe20008ffe4ff */
[----:B------:R-:W-:Y:S02]  /*15880*/  ULDC.64 UR4, c[0x0][0xd08] ;  /* 0x0003420000047ab9 */ /* 0x000fe40000000a00 */
[----:B------:R-:W-:-:S04]  /*15890*/  ISETP.NE.U32.AND P1, PT, RZ, UR4, PT ;  /* 0x00000004ff007c0c */ /* 0x000fc8000bf25070 */
[----:B------:R2:W5:Y:S01]  /*158a0*/  @P0 LDG.E R0, desc[UR40][R4.64] ;  /* 0x0000002804000981 */ /* 0x000562000c1e1900 */
[----:B------:R-:W-:Y:S01]  /*158b0*/  ISETP.NE.AND.EX P1, PT, RZ, UR5, PT, P1 ;  /* 0x00000005ff007c0c */ /* 0x000fe2000bf25310 */
[----:B------:R-:W3:-:S12]  /*158c0*/  S2R R10, SR_TID.X ;  /* 0x00000000000a7919 */ /* 0x000ed80000002100 */
[----:B------:R-:W-:Y:S01]  /*158d0*/  @P1 IADD3 R6, P2, R6, UR4, RZ ;  /* 0x0000000406061c10 */ /* 0x000fe2000ff5e0ff */
[----:B------:R-:W-:Y:S02]  /*158e0*/  ULDC UR4, c[0x0][0xb88] ;  /* 0x0002e20000047ab9 */ /* 0x000fe40000000800 */
[----:B------:R-:W-:Y:S01]  /*158f0*/  IMAD.U32 R8, RZ, RZ, UR4 ;  /* 0x00000004ff087e24 */ /* 0x000fe2000f8e00ff */
[----:B------:R-:W-:-:S05]  /*15900*/  @P1 IADD3.X R7, R3, UR5, RZ, P2, !PT ;  /* 0x0000000503071c10 */ /* 0x000fca00097fe4ff */
[----:B------:R2:W5:Y:S01]  /*15910*/  @P1 LDG.E R8, desc[UR40][R6.64] ;  /* 0x0000002806081981 */ /* 0x000562000c1e1900 */
[----:B----4-:R-:W-:Y:S01]  /*15920*/  ISETP.NE.AND P2, PT, R25, 0x1, PT ;  /* 0x000000011900780c */ /* 0x010fe20003f45270 */
[----:B---3--:R-:W-:-:S12]  /*15930*/  VIADD R28, R10, 0xffffff80 ;  /* 0xffffff800a1c7836 */ /* 0x008fd80000000000 */
[----:B------:R-:W3:Y:S01]  /*15940*/  @P2 LDC R27, c[0x0][0xcec] ;  /* 0x00033b00ff1b2b82 */ /* 0x000ee20000000800 */
[----:B------:R-:W-:Y:S01]  /*15950*/  ISETP.GE.AND P3, PT, R28, 0x80, PT ;  /* 0x000000801c00780c */ /* 0x000fe20003f66270 */
[----:B--2---:R-:W-:-:S12]  /*15960*/  @P1 BRA `(.L_x_14952) ;  /* 0x0000000000101947 */ /* 0x004fd80003800000 */
[----:B------:R-:W-:Y:S05]  /*15970*/  @!P0 BRA `(.L_x_14952) ;  /* 0x00000000000c8947 */ /* 0x000fea0003800000 */
[----:B------:R-:W2:Y:S04]  /*15980*/  LDG.E R3, desc[UR40][R4.64] ;  /* 0x0000002804037981 */ /* 0x000ea8000c1e1900 */
[----:B-----5:R-:W2:Y:S02]  /*15990*/  LDG.E R8, desc[UR40][R4.64+0x4] ;  /* 0x0000042804087981 */ /* 0x020ea4000c1e1900 */
[----:B--2---:R-:W-:-:S07]  /*159a0*/  IMAD.IADD R8, R8, 0x1, -R3 ;  /* 0x0000000108087824 */ /* 0x004fce00078e0a03 */
.L_x_14952:
[----:B------:R-:W2:Y:S04]  /*159b0*/  LDL.LU R4, [R1+0x88] ;  /* 0x0000880001047983 */ /* 0x000ea80000300800 */
[----:B------:R-:W4:Y:S04]  /*159c0*/  LDL.LU R3, [R1+0x94] ;  /* 0x0000940001037983 */ /* 0x000f280000300800 */
[----:B------:R-:W3:Y:S04]  /*159d0*/  LDL R26, [R1+0x7c] ;  /* 0x00007c00011a7983 */ /* 0x000ee80000100800 */
[----:B------:R0:W5:Y:S01]  /*159e0*/  LDL R24, [R1+0x50] ;  /* 0x0000500001187983 */ /* 0x0001620000100800 */
[----:B------:R-:W-:Y:S01]  /*159f0*/  BSSY B1, `(.L_x_14953) ;  /* 0x000002c000017945 */ /* 0x000fe20003800000 */
[----:B-----5:R-:W-:-:S02]  /*15a00*/  SHF.R.S32.HI R11, RZ, 0x1f, R0 ;  /* 0x0000001fff0b7819 */ /* 0x020fc40000011400 */
[----:B--2---:R-:W-:Y:S02]  /*15a10*/  SEL R13, R4, RZ, !P0 ;  /* 0x000000ff040d7207 */ /* 0x004fe40004000000 */
[----:B----4-:R-:W-:Y:S02]  /*15a20*/  SEL R14, R3, RZ, !P0 ;  /* 0x000000ff030e7207 */ /* 0x010fe40004000000 */
[----:B---3--:R-:W-:Y:S01]  /*15a30*/  SHF.R.S32.HI R12, RZ, 0x1f, R26 ;  /* 0x0000001fff0c7819 */ /* 0x008fe2000001141a */
[----:B0-----:R-:W-:Y:S06]  /*15a40*/  @P3 BRA `(.L_x_14954) ;  /* 0x0000000000983947 */ /* 0x001fec0003800000 */
[----:B------:R-:W0:Y:S01]  /*15a50*/  LDC R9, c[0x0][0xce8] ;  /* 0x00033a00ff097b82 */ /* 0x000e220000000800 */
[----:B------:R-:W-:Y:S01]  /*15a60*/  IADD3 R10, R24, -0x80, R10 ;  /* 0xffffff80180a7810 */ /* 0x000fe20007ffe00a */
[----:B0-----:R-:W-:-:S05]  /*15a70*/  IMAD R3, R8, R9, RZ ;  /* 0x0000000908037224 */ /* 0x001fca00078e02ff */
        /* <DEDUP_REMOVED lines=35> */
.L_x_14954:
[----:B------:R-:W-:Y:S05]  /*15cb0*/  BSYNC B1 ;  /* 0x0000000000017941 */ /* 0x000fea0003800000 */
.L_x_14953:
[--C-:B0-----:R-:W-:Y:S01]  /*15cc0*/  SHF.R.S32.HI R6, RZ, 0x1f, R28.reuse ;  /* 0x0000001fff067819 */ /* 0x101fe2000001141c */
[----:B------:R-:W0:Y:S01]  /*15cd0*/  @P2 LDC R9, c[0x0][0xcf0] ;  /* 0x00033c00ff092b82 */ /* 0x000e220000000800 */
[----:B------:R-:W-:Y:S01]  /*15ce0*/  SHF.R.S32.HI R20, RZ, 0x1f, R28 ;  /* 0x0000001fff147819 */ /* 0x000fe2000001141c */
[----:B------:R-:W-:Y:S01]  /*15cf0*/  ULDC.64 UR4, c[0x0][0xba0] ;  /* 0x0002e80000047ab9 */ /* 0x000fe20000000a00 */
[-C--:B------:R-:W-:Y:S01]  /*15d00*/  LEA.HI R6, R6, R28.reuse, RZ, 0x3 ;  /* 0x0000001c06067211 */ /* 0x080fe200078f18ff */
[----:B------:R-:W-:Y:S01]  /*15d10*/  IMAD R3, R11, UR4, RZ ;  /* 0x000000040b037c24 */ /* 0x000fe2000f8e02ff */
[----:B------:R-:W-:Y:S01]  /*15d20*/  LEA.HI R20, R20, R28, RZ, 0x3 ;  /* 0x0000001c14147211 */ /* 0x000fe200078f18ff */
[----:B------:R-:W-:Y:S01]  /*15d30*/  IMAD.WIDE.U32 R4, R0, UR4, RZ ;  /* 0x0000000400047c25 */ /* 0x000fe2000f8e00ff */
[----:B------:R-:W-:Y:S02]  /*15d40*/  LOP3.LUT R6, R6, 0xfffffff8, RZ, 0xc0, !PT ;  /* 0xfffffff806067812 */ /* 0x000fe400078ec0ff */
[----:B------:R-:W-:Y:S01]  /*15d50*/  SHF.R.S32.HI R20, RZ, 0x3, R20 ;  /* 0x00000003ff147819 */ /* 0x000fe20000011414 */
[----:B------:R-:W-:Y:S01]  /*15d60*/  IMAD R3, R0, UR5, R3 ;  /* 0x0000000500037c24 */ /* 0x000fe2000f8e0203 */
[----:B------:R-:W-:Y:S01]  /*15d70*/  ULDC.64 UR4, c[0x0][0xbe8] ;  /* 0x0002fa0000047ab9 */ /* 0x000fe20000000a00 */
[----:B------:R-:W-:-:S02]  /*15d80*/  IMAD.IADD R6, R28, 0x1, -R6 ;  /* 0x000000011c067824 */ /* 0x000fc400078e0a06 */
[----:B------:R-:W-:Y:S02]  /*15d90*/  IMAD R0, R12, UR4, RZ ;  /* 0x000000040c007c24 */ /* 0x000fe4000f8e02ff */
[----:B------:R-:W-:Y:S02]  /*15da0*/  IMAD R6, R6, 0x20, R20 ;  /* 0x0000002006067824 */ /* 0x000fe400078e0214 */
[----:B------:R-:W-:Y:S02]  /*15db0*/  IMAD R7, R26, UR5, R0 ;  /* 0x000000051a077c24 */ /* 0x000fe4000f8e0200 */
[----:B------:R-:W-:Y:S02]  /*15dc0*/  IMAD.IADD R10, R24, 0x1, R6 ;  /* 0x00000001180a7824 */ /* 0x000fe400078e0206 */
[----:B------:R-:W-:Y:S02]  /*15dd0*/  IMAD.IADD R5, R5, 0x1, R3 ;  /* 0x0000000105057824 */ /* 0x000fe400078e0203 */
[----:B------:R-:W-:-:S04]  /*15de0*/  @P2 IMAD.HI.U32 R0, R10, R27, RZ ;  /* 0x0000001b0a002227 */ /* 0x000fc800078e00ff */
[----:B------:R-:W-:Y:S01]  /*15df0*/  IMAD.WIDE.U32 R4, R26, UR4, R4 ;  /* 0x000000041a047c25 */ /* 0x000fe2000f8e0004 */
[----:B------:R-:W-:-:S03]  /*15e00*/  ULDC.64 UR4, c[0x0][0xbf0] ;  /* 0x0002fc0000047ab9 */ /* 0x000fc60000000a00 */
[----:B------:R-:W-:Y:S01]  /*15e10*/  IMAD.MOV.U32 R3, RZ, RZ, R10 ;  /* 0x000000ffff037224 */ /* 0x000fe200078e000a */
[----:B0-----:R-:W-:Y:S01]  /*15e20*/  @P2 SHF.R.U32.HI R3, RZ, R9, R0 ;  /* 0x00000009ff032219 */ /* 0x001fe20000011600 */
        /* <DEDUP_REMOVED lines=24> */
[----:B------:R0:W2:Y:S04]  /*15fb0*/  SHFL.IDX PT, R0, R4, RZ, 0x181f ;  /* 0x00181fff04007589 */ /* 0x0000a800000e0000 */
[----:B------:R0:W3:Y:S02]  /*15fc0*/  SHFL.IDX PT, R14, R3, RZ, 0x181f ;  /* 0x00181fff030e7589 */ /* 0x0000e400000e0000 */
.L_x_15166:
[----:B------:R-:W-:Y:S01]  /*15fd0*/  IMAD R8, R8, R25, RZ ;  /* 0x0000001908087224 */ /* 0x000fe200078e02ff */
[----:B------:R-:W-:Y:S01]  /*15fe0*/  BSSY B1, `(.L_x_14956) ;  /* 0x000001d000017945 */ /* 0x000fe20003800000 */
[----:B------:R-:W-:-:S05]  /*15ff0*/  IMAD.IADD R7, R20, 0x1, R24 ;  /* 0x0000000114077824 */ /* 0x000fca00078e0218 */
[----:B------:R-:W-:-:S13]  /*16000*/  ISETP.GE.AND P0, PT, R7, R8, PT ;  /* 0x000000080700720c */ /* 0x000fda0003f06270 */
[----:B------:R-:W-:Y:S05]  /*16010*/  @P0 BRA `(.L_x_14957) ;  /* 0x0000000000640947 */ /* 0x000fea0003800000 */
[----:B------:R-:W4:Y:S01]  /*16020*/  LDL R20, [R1+0x3c] ;  /* 0x00003c0001147983 */ /* 0x000f220000100800 */
[----:B------:R-:W-:-:S03]  /*16030*/  ULDC UR4, c[0x0][0xbc8] ;  /* 0x0002f20000047ab9 */ /* 0x000fc60000000800 */
[----:B------:R-:W5:Y:S04]  /*16040*/  LDL R15, [R1+0x70] ;  /* 0x00007000010f7983 */ /* 0x000f680000100800 */
[----:B------:R-:W2:Y:S04]  /*16050*/  LDL R9, [R1+0x6c] ;  /* 0x00006c0001097983 */ /* 0x000ea80000100800 */
[----:B------:R-:W3:Y:S04]  /*16060*/  LDL R5, [R1+0x74] ;  /* 0x0000740001057983 */ /* 0x000ee80000100800 */
[----:B------:R-:W3:Y:S04]  /*16070*/  LDL R21, [R1+0xb4] ;  /* 0x0000b40001157983 */ /* 0x000ee80000100800 */
[----:B------:R-:W3:Y:S04]  /*16080*/  LDL R26, [R1+0xb0] ;  /* 0x0000b000011a7983 */ /* 0x000ee80000100800 */
[----:B------:R-:W3:Y:S04]  /*16090*/  LDL R24, [R1+0xac] ;  /* 0x0000ac0001187983 */ /* 0x000ee80000100800 */
[----:B------:R-:W3:Y:S01]  /*160a0*/  LDL R6, [R1+0xa8] ;  /* 0x0000a80001067983 */ /* 0x000ee20000100800 */
[----:B----4-:R-:W-:-:S02]  /*160b0*/  ISETP.GE.AND P3, PT, R20, UR4, PT ;  /* 0x0000000414007c0c */ /* 0x010fc4000bf66270 */
[----:B-----5:R-:W-:Y:S02]  /*160c0*/  ISETP.GE.AND P2, PT, R15, UR4, PT ;  /* 0x000000040f007c0c */ /* 0x020fe4000bf46270 */
[----:B--2---:R-:W-:Y:S02]  /*160d0*/  ISETP.GE.AND P1, PT, R9, UR4, PT ;  /* 0x0000000409007c0c */ /* 0x004fe4000bf26270 */
[----:B---3--:R-:W-:-:S07]  /*160e0*/  ISETP.GE.AND P0, PT, R5, UR4, PT ;  /* 0x0000000405007c0c */ /* 0x008fce000bf06270 */
[CC--:B------:R-:W-:Y:S02]  /*160f0*/  @!P3 LEA R10, P5, R20.reuse, R14.reuse, 0x1 ;  /* 0x0000000e140ab211 */ /* 0x0c0fe400078a08ff */
[----:B------:R-:W-:Y:S02]  /*16100*/  @!P2 LEA R12, P4, R15, R14, 0x1 ;  /* 0x0000000e0f0ca211 */ /* 0x000fe400078808ff */
[----:B------:R-:W-:Y:S02]  /*16110*/  @!P3 LEA.HI.X R11, R20, R0, R21, 0x1, P5 ;  /* 0x00000000140bb211 */ /* 0x000fe400028f0c15 */
[----:B------:R-:W-:Y:S02]  /*16120*/  @!P1 LEA R20, P5, R9, R14, 0x1 ;  /* 0x0000000e09149211 */ /* 0x000fe400078a08ff */
[----:B------:R-:W-:Y:S02]  /*16130*/  @!P2 LEA.HI.X R13, R15, R0, R26, 0x1, P4 ;  /* 0x000000000f0da211 */ /* 0x000fe400020f0c1a */
[----:B------:R-:W-:-:S02]  /*16140*/  @!P0 LEA R14, P4, R5, R14, 0x1 ;  /* 0x0000000e050e8211 */ /* 0x000fc400078808ff */
[-C--:B------:R-:W-:Y:S02]  /*16150*/  @!P1 LEA.HI.X R21, R9, R0.reuse, R24, 0x1, P5 ;  /* 0x0000000009159211 */ /* 0x080fe400028f0c18 */
[----:B------:R-:W-:Y:S01]  /*16160*/  @!P0 LEA.HI.X R15, R5, R0, R6, 0x1, P4 ;  /* 0x00000000050f8211 */ /* 0x000fe200020f0c06 */
[----:B------:R4:W-:Y:S04]  /*16170*/  @!P3 ST.E.128 desc[UR40][R10.64], RZ ;  /* 0x000000ff0a00b985 */ /* 0x0009e8000c101d28 */
[----:B------:R4:W-:Y:S04]  /*16180*/  @!P2 ST.E.128 desc[UR40][R12.64], RZ ;  /* 0x000000ff0c00a985 */ /* 0x0009e8000c101d28 */
[----:B------:R4:W-:Y:S04]  /*16190*/  @!P1 ST.E.128 desc[UR40][R20.64], RZ ;  /* 0x000000ff14009985 */ /* 0x0009e8000c101d28 */
[----:B------:R4:W-:Y:S02]  /*161a0*/  @!P0 ST.E.128 desc[UR40][R14.64], RZ ;  /* 0x000000ff0e008985 */ /* 0x0009e4000c101d28 */
.L_x_14957:
[----:B------:R-:W-:Y:S05]  /*161b0*/  BSYNC B1 ;  /* 0x0000000000017941 */ /* 0x000fea0003800000 */
.L_x_14956:
[----:B------:R-:W-:-:S03]  /*161c0*/  UMOV UR4, 0xffffffff ;  /* 0xffffffff00047882 */ /* 0x000fc60000000000 */
[----:B------:R-:W-:Y:S05]  /*161d0*/  BRA.DIV UR4, `(.L_x_14958) ;  /* 0x0000009e048c7947 */ /* 0x000fea000b800000 */
[----:B--2---:R2:W0:Y:S04]  /*161e0*/  SHFL.IDX PT, R0, R4, 0x1, 0x181f ;  /* 0x00381f0004007f89 */ /* 0x00442800000e0000 */
[----:B---34-:R2:W3:Y:S02]  /*161f0*/  SHFL.IDX PT, R14, R3, 0x1, 0x181f ;  /* 0x00381f00030e7f89 */ /* 0x0184e400000e0000 */
.L_x_15170:
[----:B------:R-:W-:Y:S01]  /*16200*/  VIADD R5, R7, 0x20 ;  /* 0x0000002007057836 */ /* 0x000fe20000000000 */
[----:B------:R-:W-:Y:S04]  /*16210*/  BSSY B1, `(.L_x_14959) ;  /* 0x000001c000017945 */ /* 0x000fe80003800000 */
[----:B------:R-:W-:-:S13]  /*16220*/  ISETP.GE.AND P0, PT, R5, R8, PT ;  /* 0x000000080500720c */ /* 0x000fda0003f06270 */
[----:B------:R-:W-:Y:S05]  /*16230*/  @P0 BRA `(.L_x_14960) ;  /* 0x0000000000640947 */ /* 0x000fea0003800000 */
[----:B------:R-:W4:Y:S01]  /*16240*/  LDL R20, [R1+0x3c] ;  /* 0x00003c0001147983 */ /* 0x000f220000100800 */
[----:B------:R-:W-:-:S03]  /*16250*/  ULDC UR4, c[0x0][0xbc8] ;  /* 0x0002f20000047ab9 */ /* 0x000fc60000000800 */
[----:B------:R-:W5:Y:S04]  /*16260*/  LDL R15, [R1+0x70] ;  /* 0x00007000010f7983 */ /* 0x000f680000100800 */
[----:B------:R-:W2:Y:S04]  /*16270*/  LDL R24, [R1+0x6c] ;  /* 0x00006c0001187983 */ /* 0x000ea80000100800 */
[----:B------:R-:W3:Y:S04]  /*16280*/  LDL R6, [R1+0x74] ;  /* 0x0000740001067983 */ /* 0x000ee80000100800 */
[----:B------:R-:W0:Y:S04]  /*16290*/  LDL R21, [R1+0xb4] ;  /* 0x0000b40001157983 */ /* 0x000e280000100800 */
        /* <DEDUP_REMOVED lines=8> */
[C---:B------:R-:W-:Y:S02]  /*16320*/  @!P2 LEA R12, P4, R15.reuse, R14, 0x1 ;  /* 0x0000000e0f0ca211 */ /* 0x040fe400078808ff */
[----:B0-----:R-:W-:Y:S02]  /*16330*/  @!P3 LEA.HI.X R11, R20, R0, R21, 0x1, P5 ;  /* 0x00000000140bb211 */ /* 0x001fe400028f0c15 */
        /* <DEDUP_REMOVED lines=9> */
.L_x_14960:
[----:B------:R-:W-:Y:S05]  /*163d0*/  BSYNC B1 ;  /* 0x0000000000017941 */ /* 0x000fea0003800000 */
.L_x_14959:
[----:B------:R-:W-:-:S03]  /*163e0*/  UMOV UR4, 0xffffffff ;  /* 0xffffffff00047882 */ /* 0x000fc60000000000 */
[----:B------:R-:W-:Y:S05]  /*163f0*/  BRA.DIV UR4, `(.L_x_14961) ;  /* 0x0000009e044c7947 */ /* 0x000fea000b800000 */
[----:B0-----:R0:W0:Y:S04]  /*16400*/  SHFL.IDX PT, R0, R4, 0x2, 0x181f ;  /* 0x00581f0004007f89 */ /* 0x00102800000e0000 */
[----:B---34-:R3:W4:Y:S02]  /*16410*/  SHFL.IDX PT, R14, R3, 0x2, 0x181f ;  /* 0x00581f00030e7f89 */ /* 0x01872400000e0000 */
.L_x_15174:
[----:B------:R-:W-:Y:S01]  /*16420*/  VIADD R5, R7, 0x40 ;  /* 0x0000004007057836 */ /* 0x000fe20000000000 */
[----:B------:R-:W-:Y:S04]  /*16430*/  BSSY B1, `(.L_x_14962) ;  /* 0x000001c000017945 */ /* 0x000fe80003800000 */
[----:B------:R-:W-:-:S13]  /*16440*/  ISETP.GE.AND P0, PT, R5, R8, PT ;  /* 0x000000080500720c */ /* 0x000fda0003f06270 */
[----:B------:R-:W-:Y:S05]  /*16450*/  @P0 BRA `(.L_x_14963) ;  /* 0x0000000000640947 */ /* 0x000fea0003800000 */
[----:B------:R-:W5:Y:S01]  /*16460*/  LDL R20, [R1+0x3c] ;  /* 0x00003c0001147983 */ /* 0x000f620000100800 */
[----:B------:R-:W-:-:S03]  /*16470*/  ULDC UR4, c[0x0][0xbc8] ;  /* 0x0002f20000047ab9 */ /* 0x000fc60000000800 */
[----:B------:R-:W2:Y:S04]  /*16480*/  LDL R15, [R1+0x70] ;  /* 0x00007000010f7983 */ /* 0x000ea80000100800 */
[----:B------:R-:W3:Y:S04]  /*16490*/  LDL R24, [R1+0x6c] ;  /* 0x00006c0001187983 */ /* 0x000ee80000100800 */
[----:B------:R-:W4:Y:S04]  /*164a0*/  LDL R6, [R1+0x74] ;  /* 0x0000740001067983 */ /* 0x000f280000100800 */
[----:B------:R-:W0:Y:S04]  /*164b0*/  LDL R21, [R1+0xb4] ;  /* 0x0000b40001157983 */ /* 0x000e280000100800 */
[----:B------:R-:W4:Y:S04]  /*164c0*/  LDL R26, [R1+0xb0] ;  /* 0x0000b000011a7983 */ /* 0x000f280000100800 */
[----:B------:R-:W4:Y:S04]  /*164d0*/  LDL R25, [R1+0xac] ;  /* 0x0000ac0001197983 */ /* 0x000f280000100800 */
[----:B------:R-:W4:Y:S01]  /*164e0*/  LDL R9, [R1+0xa8] ;  /* 0x0000a80001097983 */ /* 0x000f220000100800 */
[----:B-----5:R-:W-:-:S02]  /*164f0*/  ISETP.GE.AND P3, PT, R20, UR4, PT ;  /* 0x0000000414007c0c */ /* 0x020fc4000bf66270 */
[----:B--2---:R-:W-:Y:S02]  /*16500*/  ISETP.GE.AND P2, PT, R15, UR4, PT ;  /* 0x000000040f007c0c */ /* 0x004fe4000bf46270 */
[----:B---3--:R-:W-:Y:S02]  /*16510*/  ISETP.GE.AND P1, PT, R24, UR4, PT ;  /* 0x0000000418007c0c */ /* 0x008fe4000bf26270 */
[----:B----4-:R-:W-:-:S07]  /*16520*/  ISETP.GE.AND P0, PT, R6, UR4, PT ;  /* 0x0000000406007c0c */ /* 0x010fce000bf06270 */
        /* <DEDUP_REMOVED lines=12> */
.L_x_14963:
[----:B------:R-:W-:Y:S05]  /*165f0*/  BSYNC B1 ;  /* 0x0000000000017941 */ /* 0x000fea0003800000 */
.L_x_14962:
[----:B------:R-:W-:-:S03]  /*16600*/  UMOV UR4, 0xffffffff ;  /* 0xffffffff00047882 */ /* 0x000fc60000000000 */
[----:B------:R-:W-:Y:S05]  /*16610*/  BRA.DIV UR4, `(.L_x_14964) ;  /* 0x0000009e040c7947 */ /* 0x000fea000b800000 */
[----:B0-----:R0:W0:Y:S04]  /*16620*/  SHFL.IDX PT, R0, R4, 0x3, 0x181f ;  /* 0x00781f0004007f89 */ /* 0x00102800000e0000 */
[----:B----4-:R4:W0:Y:S02]  /*16630*/  SHFL.IDX PT, R14, R3, 0x3, 0x181f ;  /* 0x00781f00030e7f89 */ /* 0x01082400000e0000 */
.L_x_15178:
[----:B--234-:R-:W-:-:S05]  /*16640*/  VIADD R3, R7, 0x60 ;  /* 0x0000006007037836 */ /* 0x01cfca0000000000 */
[----:B------:R-:W-:-:S13]  /*16650*/  ISETP.GE.AND P0, PT, R3, R8, PT ;  /* 0x000000080300720c */ /* 0x000fda0003f06270 */
[----:B------:R-:W-:Y:S05]  /*16660*/  @P0 BRA `(.L_x_14951) ;  /* 0x0000000000640947 */ /* 0x000fea0003800000 */
[----:B------:R-:W2:Y:S01]  /*16670*/  LDL R9, [R1+0x3c] ;  /* 0x00003c0001097983 */ /* 0x000ea20000100800 */
[----:B------:R-:W-:-:S03]  /*16680*/  ULDC UR4, c[0x0][0xbc8] ;  /* 0x0002f20000047ab9 */ /* 0x000fc60000000800 */
[----:B------:R-:W3:Y:S04]  /*16690*/  LDL R15, [R1+0x70] ;  /* 0x00007000010f7983 */ /* 0x000ee80000100800 */
[----:B------:R-:W4:Y:S04]  /*166a0*/  LDL R12, [R1+0x6c] ;  /* 0x00006c00010c7983 */ /* 0x000f280000100800 */
[----:B------:R-:W5:Y:S04]  /*166b0*/  LDL R10, [R1+0x74] ;  /* 0x00007400010a7983 */ /* 0x000f680000100800 */
[----:B------:R-:W5:Y:S04]  /*166c0*/  LDL R21, [R1+0xb4] ;  /* 0x0000b40001157983 */ /* 0x000f680000100800 */
[----:B------:R-:W5:Y:S04]  /*166d0*/  LDL R20, [R1+0xb0] ;  /* 0x0000b00001147983 */ /* 0x000f680000100800 */
[----:B------:R-:W5:Y:S04]  /*166e0*/  LDL R13, [R1+0xac] ;  /* 0x0000ac00010d7983 */ /* 0x000f680000100800 */
[----:B------:R-:W5:Y:S01]  /*166f0*/  LDL R11, [R1+0xa8] ;  /* 0x0000a800010b7983 */ /* 0x000f620000100800 */
[----:B--2---:R-:W-:-:S02]  /*16700*/  ISETP.GE.AND P3, PT, R9, UR4, PT ;  /* 0x0000000409007c0c */ /* 0x004fc4000bf66270 */
[----:B---3--:R-:W-:Y:S02]  /*16710*/  ISETP.GE.AND P2, PT, R15, UR4, PT ;  /* 0x000000040f007c0c */ /* 0x008fe4000bf46270 */
[----:B----4-:R-:W-:Y:S02]  /*16720*/  ISETP.GE.AND P1, PT, R12, UR4, PT ;  /* 0x000000040c007c0c */ /* 0x010fe4000bf26270 */
[----:B-----5:R-:W-:-:S07]  /*16730*/  ISETP.GE.AND P0, PT, R10, UR4, PT ;  /* 0x000000040a007c0c */ /* 0x020fce000bf06270 */
[-C--:B0-----:R-:W-:Y:S02]  /*16740*/  @!P3 LEA R4, P5, R9, R14.reuse, 0x1 ;  /* 0x0000000e0904b211 */ /* 0x081fe400078a08ff */
        /* <DEDUP_REMOVED lines=11> */
.L_x_14951:
[----:B------:R-:W-:Y:S05]  /*16800*/  BSYNC B0 ;  /* 0x0000000000007941 */ /* 0x000fea0003800000 */
.L_x_14942:
[----:B------:R-:W-:Y:S02]  /*16810*/  ULDC UR4, c[0x0][0xd3c] ;  /* 0x00034f0000047ab9 */ /* 0x000fe40000000800 */
[----:B------:R-:W-:-:S13]  /*16820*/  ISETP.GE.AND P0, PT, R87, UR4, PT ;  /* 0x0000000457007c0c */ /* 0x000fda000bf06270 */
[----:B------:R-:W-:Y:S05]  /*16830*/  @!P0 BRA `(.L_x_14965) ;  /* 0xfffffea800548947 */ /* 0x000fea000383ffff */
[----:B------:R-:W-:Y:S05]  /*16840*/  BRA `(.L_x_14816) ;  /* 0x0000008800207947 */ /* 0x000fea0003800000 */
.L_x_14814:
        /* <DEDUP_REMOVED lines=18> */
.L_x_14966:
        /* <DEDUP_REMOVED lines=42> */
.L_x_14972:
        /* <DEDUP_REMOVED lines=12> */
.L_x_14971:
[----:B------:R-:W-:Y:S05]  /*16cd0*/  BSYNC B0 ;  /* 0x0000000000007941 */ /* 0x000fea0003800000 */
.L_x_14970:
        /* <DEDUP_REMOVED lines=21> */
.L_x_14968:
        /* <DEDUP_REMOVED lines=20> */
.L_x_14973:
        /* <DEDUP_REMOVED lines=57> */
.L_x_14969:
[----:B------:R-:W-:Y:S02]  /*17300*/  IMAD.MOV.U32 R17, RZ, RZ, RZ ;  /* 0x000000ffff117224 */ /* 0x000fe400078e00ff */
[----:B------:R-:W-:Y:S02]  /*17310*/  IMAD.U32 R16, RZ, RZ, UR6 ;  /* 0x00000006ff107e24 */ /* 0x000fe4000f8e00ff */
[----:B------:R-:W-:-:S07]  /*17320*/  IMAD.MOV.U32 R18, RZ, RZ, RZ ;  /* 0x000000ffff127224 */ /* 0x000fce00078e00ff */
.L_x_14974:
[----:B------:R-:W-:-:S13]  /*17330*/  ISETP.NE.AND P0, PT, R0, RZ, PT ;  /* 0x000000ff0000720c */ /* 0x000fda0003f05270 */
[----:B------:R-:W1:Y:S01]  /*17340*/  @!P0 S2R R3, SR_CgaCtaId ;  /* 0x0000000000038919 */ /* 0x000e620000008800 */
[----:B------:R-:W-:-:S04]  /*17350*/  @!P0 MOV R0, 0x400 ;  /* 0x0000040000008802 */ /* 0x000fc80000000f00 */
[----:B-1----:R-:W-:-:S05]  /*17360*/  @!P0 LEA R0, R3, R0, 0x18 ;  /* 0x0000000003008211 */ /* 0x002fca00078ec0ff */
[----:B------:R2:W-:Y:S01]  /*17370*/  @!P0 STS.128 [R0+0x324d0], R16 ;  /* 0x0324d01000008388 */ /* 0x0005e20000000c00 */
[----:B------:R-:W-:Y:S06]  /*17380*/  BAR.ARV 0x5, 0x180 ;  /* 0x0146000000007b1d */ /* 0x000fec0000002000 */
.L_x_14967:
        /* <DEDUP_REMOVED lines=38> */
.L_x_15121:
[----:B01----:R-:W0:Y:S02]  /*175f0*/  LDC.64 R2, c[0x0][0xd88] ;  /* 0x00036200ff027b82 */ /* 0x003e240000000a00 */
[----:B0-----:R-:W-:-:S05]  /*17600*/  IMAD.WIDE R2, R19, 0x4, R2 ;  /* 0x0000000413027825 */ /* 0x001fca00078e0202 */
[----:B------:R-:W1:Y:S01]  /*17610*/  LDG.E R13, desc[UR40][R2.64] ;  /* 0x00000028020d7981 */ /* 0x000e62000c1e1900 */
[----:B------:R-:W-:Y:S05]  /*17620*/  YIELD ;  /* 0x0000000000007946 */ /* 0x000fea0003800000 */
[----:B------:R-:W-:Y:S01]  /*17630*/  ULDC.64 UR4, c[0x0][0xb20] ;  /* 0x0002c80000047ab9 */ /* 0x000fe20000000a00 */
[----:B--2---:R-:W-:Y:S01]  /*17640*/  IMAD.MOV.U32 R0, RZ, RZ, RZ ;  /* 0x000000ffff007224 */ /* 0x004fe200078e00ff */
[----:B------:R-:W-:Y:S01]  /*17650*/  ISETP.NE.U32.AND P0, PT, RZ, UR4, PT ;  /* 0x00000004ff007c0c */ /* 0x000fe2000bf05070 */
[----:B------:R-:W-:Y:S01]  /*17660*/  ULDC.64 UR10, c[0x0][0xb10] ;  /* 0x0002c400000a7ab9 */ /* 0x000fe20000000a00 */
[----:B------:R-:W-:Y:S01]  /*17670*/  ULDC.64 UR8, c[0x0][0xb08] ;  /* 0x0002c20000087ab9 */ /* 0x000fe20000000a00 */
[----:B------:R-:W-:Y:S01]  /*17680*/  ULDC.64 UR6, c[0x0][0xb00] ;  /* 0x0002c00000067ab9 */ /* 0x000fe20000000a00 */
[----:B------:R-:W-:-:S02]  /*17690*/  ISETP.NE.AND.EX P0, PT, RZ, UR5, PT, P0 ;  /* 0x00000005ff007c0c */ /* 0x000fc4000bf05300 */
[----:B-1----:R-:W-:Y:S01]  /*176a0*/  SHF.R.S32.HI R4, RZ, 0x1f, R13 ;  /* 0x0000001fff047819 */ /* 0x002fe2000001140d */
        /* <DEDUP_REMOVED lines=47> */
[----:B0---4-:R-:W-:Y:S06]  /*179a0*/  @P3 BRA `(.L_x_14976) ;  /* 0x0000000000143947 */ /* 0x011fec0003800000 */
[----:B------:R-:W-:Y:S05]  /*179b0*/  @!P2 BRA `(.L_x_14976) ;  /* 0x000000000010a947 */ /* 0x000fea0003800000 */
[----:B------:R-:W2:Y:S04]  /*179c0*/  LDG.E R11, desc[UR40][R4.64] ;  /* 0x00000028040b7981 */ /* 0x000ea8000c1e1900 */
[----:B------:R-:W2:Y:S02]  /*179d0*/  LDG.E R4, desc[UR40][R4.64+0x4] ;  /* 0x0000042804047981 */ /* 0x000ea4000c1e1900 */
[----:B--2--5:R-:W-:-:S05]  /*179e0*/  IMAD.IADD R14, R4, 0x1, -R11 ;  /* 0x00000001040e7824 */ /* 0x024fca00078e0a0b */
[----:B------:R0:W-:Y:S02]  /*179f0*/  STL [R1+0x3c], R14 ;  /* 0x00003c0e01007387 */ /* 0x0001e40000100800 */
.L_x_14976:
        /* <DEDUP_REMOVED lines=12> */
.L_x_14977:
[----:B------:R-:W-:Y:S05]  /*17ac0*/  @!P0 BRA `(.L_x_14978) ;  /* 0x00000000000c8947 */ /* 0x000fea0003800000 */
[----:B------:R-:W2:Y:S04]  /*17ad0*/  LDG.E R10, desc[UR40][R8.64] ;  /* 0x00000028080a7981 */ /* 0x000ea8000c1e1900 */
[----:B------:R-:W2:Y:S02]  /*17ae0*/  LDG.E R8, desc[UR40][R8.64+0x4] ;  /* 0x0000042808087981 */ /* 0x000ea4000c1e1900 */
[----:B--2---:R-:W-:-:S07]  /*17af0*/  IMAD.IADD R10, R8, 0x1, -R10 ;  /* 0x00000001080a7824 */ /* 0x004fce00078e0a0a */
.L_x_14978:
        /* <DEDUP_REMOVED lines=47> */
.L_x_15181:
[----:B--2---:R-:W-:Y:S02]  /*17df0*/  ISETP.NE.AND P0, PT, R14, RZ, PT ;  /* 0x000000ff0e00720c */ /* 0x004fe40003f05270 */
[----:B------:R-:W-:-:S11]  /*17e00*/  PLOP3.LUT P6, PT, PT, PT, PT, 0x8, 0x0 ;  /* 0x000000000000781c */ /* 0x000fd60003fce170 */
[----:B------:R-:W-:Y:S05]  /*17e10*/  @P0 BRA `(.L_x_14982) ;  /* 0x00000000000c0947 */ /* 0x000fea0003800000 */
[----:B------:R-:W-:-:S03]  /*17e20*/  UMOV UR4, 0xffffffff ;  /* 0xffffffff00047882 */ /* 0x000fc60000000000 */
[----:B------:R-:W-:Y:S05]  /*17e30*/  BRA.DIV UR4, `(.L_x_14983) ;  /* 0x0000008604807947 */ /* 0x000fea000b800000 */
[----:B------:R-:W-:-:S13]  /*17e40*/  ELECT P6, URZ, PT ;  /* 0x00000000003f782f */ /* 0x000fda00038c0000 */
.L_x_14982:
        /* <DEDUP_REMOVED lines=10> */
.L_x_15184:
[----:B------:R-:W-:Y:S05]  /*17ef0*/  BSYNC B1 ;  /* 0x0000000000017941 */ /* 0x000fea0003800000 */
.L_x_14984:
        /* <DEDUP_REMOVED lines=14> */
.L_x_15185:
[----:B------:R-:W-:Y:S05]  /*17fe0*/  BSYNC B2 ;  /* 0x0000000000027941 */ /* 0x000fea0003800000 */
.L_x_14988:
        /* <DEDUP_REMOVED lines=9> */
.L_x_14991:
[----:B------:R-:W-:Y:S05]  /*18080*/  BSYNC B2 ;  /* 0x0000000000027941 */ /* 0x000fea0003800000 */
.L_x_14990:
        /* <DEDUP_REMOVED lines=14> */
.L_x_14992:
        /* <DEDUP_REMOVED lines=13> */
.L_x_15186:
[----:B------:R-:W-:Y:S05]  /*18240*/  BSYNC B2 ;  /* 0x0000000000027941 */ /* 0x000fea0003800000 */
.L_x_14993:
        /* <DEDUP_REMOVED lines=11> */
.L_x_14996:
[----:B------:R-:W-:Y:S05]  /*18300*/  BSYNC B2 ;  /* 0x0000000000027941 */ /* 0x000fea0003800000 */
.L_x_14995:
        /* <DEDUP_REMOVED lines=11> */
.L_x_14997:
        /* <DEDUP_REMOVED lines=15> */
.L_x_14998:
        /* <DEDUP_REMOVED lines=15> */
.L_x_14999:
        /* <DEDUP_REMOVED lines=15> */
.L_x_15000:
        /* <DEDUP_REMOVED lines=10> */
.L_x_14987:
[----:B------:R-:W-:Y:S05]  /*18730*/  BSYNC B1 ;  /* 0x0000000000017941 */ /* 0x000fea0003800000 */
.L_x_14986:
        /* <DEDUP_REMOVED lines=13> */
.L_x_15016:
        /* <DEDUP_REMOVED lines=14> */
.L_x_15187:
[----:B------:R-:W-:Y:S05]  /*188f0*/  BSYNC B2 ;  /* 0x0000000000027941 */ /* 0x000fea0003800000 */
.L_x_15003:
        /* <DEDUP_REMOVED lines=9> */
.L_x_15006:
[----:B------:R-:W-:Y:S05]  /*18990*/  BSYNC B2 ;  /* 0x0000000000027941 */ /* 0x000fea0003800000 */
.L_x_15005:
        /* <DEDUP_REMOVED lines=13> */
.L_x_15007:
        /* <DEDUP_REMOVED lines=13> */
.L_x_15188:
[----:B------:R-:W-:Y:S05]  /*18b40*/  BSYNC B2 ;  /* 0x0000000000027941 */ /* 0x000fea0003800000 */
.L_x_15008:
        /* <DEDUP_REMOVED lines=11> */
.L_x_15011:
[----:B------:R-:W-:Y:S05]  /*18c00*/  BSYNC B2 ;  /* 0x0000000000027941 */ /* 0x000fea0003800000 */
.L_x_15010:
        /* <DEDUP_REMOVED lines=11> */
.L_x_15012:
        /* <DEDUP_REMOVED lines=15> */
.L_x_15013:
        /* <DEDUP_REMOVED lines=15> */
.L_x_15014:
        /* <DEDUP_REMOVED lines=15> */
.L_x_15015:
        /* <DEDUP_REMOVED lines=10> */
.L_x_15002:
[----:B------:R-:W-:Y:S05]  /*19030*/  BSYNC B1 ;  /* 0x0000000000017941 */ /* 0x000fea0003800000 */
.L_x_15001:
        /* <DEDUP_REMOVED lines=12> */
.L_x_14980:
[----:B------:R-:W-:Y:S05]  /*19100*/  BSYNC B0 ;  /* 0x0000000000007941 */ /* 0x000fea0003800000 */
.L_x_14979:
        /* <DEDUP_REMOVED lines=23> */
[----:B------:R-:W-:Y:S01]  /*19280*/  VOTEU.ANY UR4, UPT, PT ;  /* 0x0000000000047886 */ /* 0x000fe200038e0100 */
[----:B------:R-:W3:Y:S01]  /*19290*/  LDC.64 R4, c[0x0][0xd60] ;  /* 0x00035800ff047b82 */ /* 0x000ee20000000a00 */
[----:B------:R-:W2:Y:S08]  /*192a0*/  FLO.U32 R0, UR4 ;  /* 0x0000000400007d00 */ /* 0x000eb000080e0000 */
[----:B------:R-:W3:Y:S01]  /*192b0*/  POPC R2, UR4 ;  /* 0x0000000400027d09 */ /* 0x000ee20008000000 */
[----:B--2---:R-:W-:-:S13]  /*192c0*/  ISETP.EQ.U32.AND P0, PT, R0, R3, PT ;  /* 0x000000030000720c */ /* 0x004fda0003f02070 */
[----:B---3--:R-:W2:Y:S01]  /*192d0*/  @P0 ATOMG.E.ADD.STRONG.GPU PT, R5, desc[UR40][R4.64], R2 ;  /* 0x00000002040509a8 */ /* 0x008ea200081ee1e8 */
[----:B------:R-:W3:Y:S02]  /*192e0*/  S2R R3, SR_LTMASK ;  /* 0x0000000000037919 */ /* 0x000ee40000003900 */
[----:B---3--:R-:W-:-:S06]  /*192f0*/  LOP3.LUT R3, R3, UR4, RZ, 0xc0, !PT ;  /* 0x0000000403037c12 */ /* 0x008fcc000f8ec0ff */
[----:B------:R-:W3:Y:S01]  /*19300*/  POPC R3, R3 ;  /* 0x0000000300037309 */ /* 0x000ee20000000000 */
[----:B--2---:R-:W3:Y:S02]  /*19310*/  SHFL.IDX PT, R0, R5, R0, 0x1f ;  /* 0x00001f0005007589 */ /* 0x004ee400000e0000 */
[----:B---3--:R-:W-:Y:S01]  /*19320*/  IADD3 R16, R0, UR36, R3 ;  /* 0x0000002400107c10 */ /* 0x008fe2000fffe003 */
[----:B------:R-:W-:Y:S06]  /*19330*/  BRA `(.L_x_15019) ;  /* 0x0000004c00607947 */ /* 0x000fec0003800000 */
.L_x_15018:
        /* <DEDUP_REMOVED lines=21> */
.L_x_15021:
[----:B------:R-:W-:Y:S05]  /*19490*/  BSYNC B6 ;  /* 0x0000000000067941 */ /* 0x000fea0003800000 */
.L_x_15020:
        /* <DEDUP_REMOVED lines=21> */
.L_x_15024:
        /* <DEDUP_REMOVED lines=16> */
.L_x_15023:
[----:B------:R-:W-:Y:S05]  /*196f0*/  BSYNC B6 ;  /* 0x0000000000067941 */ /* 0x000fea0003800000 */
.L_x_15022:
        /* <DEDUP_REMOVED lines=25> */
.L_x_15191:
        /* <DEDUP_REMOVED lines=12> */
.L_x_15194:
        /* <DEDUP_REMOVED lines=25> */
.L_x_15028:
[----:B------:R-:W3:Y:S04]  /*19ae0*/  LDL R7, [R1+0x4] ;  /* 0x0000040001077983 */ /* 0x000ee80000100800 */
[----:B0-2---:R-:W3:Y:S04]  /*19af0*/  LDL R0, [R1+0x8] ;  /* 0x0000080001007983 */ /* 0x005ee80000100800 */
[----:B------:R-:W2:Y:S01]  /*19b00*/  LDL R2, [R1+0x18] ;  /* 0x0000180001027983 */ /* 0x000ea20000100800 */
[----:B---3--:R-:W-:Y:S01]  /*19b10*/  IMAD R0, R0, 0x8, R7 ;  /* 0x0000000800007824 */ /* 0x008fe200078e0207 */
[----:B--2---:R-:W-:-:S04]  /*19b20*/  SHF.L.U32 R2, R2, 0x1f, RZ ;  /* 0x0000001f02027819 */ /* 0x004fc800000006ff */
[----:B------:R-:W0:Y:S02]  /*19b30*/  SYNCS.PHASECHK.TRANS64.TRYWAIT P0, [R0+URZ+0x32440], R2 ;  /* 0x03244002000075a7 */ /* 0x000e24000800017f */
[----:B0-----:R-:W-:Y:S05]  /*19b40*/  @!P0 BRA `(.L_x_15029) ;  /* 0x0000006c00188947 */ /* 0x001fea0003800000 */
.L_x_15195:
        /* <DEDUP_REMOVED lines=11> */
.L_x_15030:
        /* <DEDUP_REMOVED lines=27> */
.L_x_15026:
        /* <DEDUP_REMOVED lines=37> */
.L_x_15032:
[----:B------:R-:W-:Y:S05]  /*1a000*/  BSYNC B6 ;  /* 0x0000000000067941 */ /* 0x000fea0003800000 */
.L_x_15031:
        /* <DEDUP_REMOVED lines=142> */
.L_x_15212:
        /* <DEDUP_REMOVED lines=12> */
.L_x_15034:
        /* <DEDUP_REMOVED lines=38> */
.L_x_15036:
[----:B------:R-:W-:Y:S05]  /*1ac10*/  BSYNC B6 ;  /* 0x0000000000067941 */ /* 0x000fea0003800000 */
.L_x_15035:
        /* <DEDUP_REMOVED lines=151> */
.L_x_15230:
        /* <DEDUP_REMOVED lines=14> */
.L_x_15039:
[----:B------:R-:W-:Y:S05]  /*1b670*/  BSYNC B0 ;  /* 0x0000000000007941 */ /* 0x000fea0003800000 */
.L_x_15038:
[----:B------:R4:W5:Y:S01]  /*1b680*/  LDL R8, [R1+0x4] ;  /* 0x0000040001087983 */ /* 0x0009620000100800 */
[----:B------:R-:W-:Y:S01]  /*1b690*/  PLOP3.LUT P0, PT, PT, PT, PT, 0x80, 0x0 ;  /* 0x000000000000781c */ /* 0x000fe20003f0f070 */
[----:B------:R-:W-:-:S12]  /*1b6a0*/  NOP ;  /* 0x0000000000007918 */ /* 0x000fd80000000000 */
.L_x_15040:
        /* <DEDUP_REMOVED lines=19> */
.L_x_15231:
[----:B------:R-:W-:Y:S05]  /*1b7e0*/  BSYNC B0 ;  /* 0x0000000000007941 */ /* 0x000fea0003800000 */
.L_x_15041:
        /* <DEDUP_REMOVED lines=16> */
.L_x_15232:
[----:B------:R-:W-:Y:S05]  /*1b8f0*/  BSYNC B1 ;  /* 0x0000000000017941 */ /* 0x000fea0003800000 */
.L_x_15045:
        /* <DEDUP_REMOVED lines=9> */
.L_x_15048:
[----:B------:R-:W-:Y:S05]  /*1b990*/  BSYNC B1 ;  /* 0x0000000000017941 */ /* 0x000fea0003800000 */
.L_x_15047:
        /* <DEDUP_REMOVED lines=14> */
.L_x_15049:
        /* <DEDUP_REMOVED lines=16> */
.L_x_15050:
        /* <DEDUP_REMOVED lines=16> */
.L_x_15051:
        /* <DEDUP_REMOVED lines=16> */
.L_x_15052:
        /* <DEDUP_REMOVED lines=11> */
.L_x_15044:
[----:B------:R-:W-:Y:S05]  /*1be30*/  BSYNC B0 ;  /* 0x0000000000007941 */ /* 0x000fea0003800000 */
.L_x_15043:
[----:B0-----:R-:W3:Y:S01]  /*1be40*/  LDL R4, [R1+0x30] ;  /* 0x0000300001047983 */ /* 0x001ee20000100800 */
        /* <DEDUP_REMOVED lines=48> */
.L_x_15059:
[----:B------:R-:W2:Y:S01]  /*1c150*/  LDL R2, [R1+0x4] ;  /* 0x0000040001027983 */ /* 0x000ea20000100800 */
[----:B------:R-:W-:Y:S01]  /*1c160*/  SHF.L.U32 R6, R8, 0x1f, RZ ;  /* 0x0000001f08067819 */ /* 0x000fe200000006ff */
[----:B-1----:R-:W1:Y:S01]  /*1c170*/  S2R R0, SR_TID.X ;  /* 0x0000000000007919 */ /* 0x002e620000002100 */
[----:B------:R-:W-:Y:S01]  /*1c180*/  BSSY B3, `(.L_x_15060) ;  /* 0x0000006000037945 */ /* 0x000fe20003800000 */
[----:B-1----:R-:W-:-:S04]  /*1c190*/  LOP3.LUT R0, R0, 0x7f, RZ, 0xc0, !PT ;  /* 0x0000007f00007812 */ /* 0x002fc800078ec0ff */
[----:B------:R-:W-:Y:S01]  /*1c1a0*/  ISETP.NE.AND P1, PT, R0, RZ, PT ;  /* 0x000000ff0000720c */ /* 0x000fe20003f25270 */
[----:B--2---:R-:W-:-:S04]  /*1c1b0*/  IMAD R2, R9, 0x8, R2 ;  /* 0x0000000809027824 */ /* 0x004fc800078e0202 */
[----:B------:R-:W1:Y:S02]  /*1c1c0*/  SYNCS.PHASECHK.TRANS64.TRYWAIT P0, [R2+URZ+0x32440], R6 ;  /* 0x03244006020075a7 */ /* 0x000e64000800017f */
[----:B-1----:R-:W-:Y:S06]  /*1c1d0*/  @!P0 BRA `(.L_x_15061) ;  /* 0x0000005c00e48947 */ /* 0x002fec0003800000 */
.L_x_15233:
[----:B------:R-:W-:Y:S05]  /*1c1e0*/  BSYNC B3 ;  /* 0x0000000000037941 */ /* 0x000fea0003800000 */
.L_x_15060:
        /* <DEDUP_REMOVED lines=9> */
.L_x_15063:
[----:B------:R-:W-:Y:S05]  /*1c280*/  BSYNC B3 ;  /* 0x0000000000037941 */ /* 0x000fea0003800000 */
.L_x_15062:
        /* <DEDUP_REMOVED lines=14> */
.L_x_15064:
        /* <DEDUP_REMOVED lines=14> */
.L_x_15234:
[----:B------:R-:W-:Y:S05]  /*1c450*/  BSYNC B3 ;  /* 0x0000000000037941 */ /* 0x000fea0003800000 */
.L_x_15065:
        /* <DEDUP_REMOVED lines=11> */
.L_x_15068:
[----:B------:R-:W-:Y:S05]  /*1c510*/  BSYNC B3 ;  /* 0x0000000000037941 */ /* 0x000fea0003800000 */
.L_x_15067:
        /* <DEDUP_REMOVED lines=11> */
.L_x_15069:
        /* <DEDUP_REMOVED lines=16> */
.L_x_15070:
        /* <DEDUP_REMOVED lines=16> */
.L_x_15071:
        /* <DEDUP_REMOVED lines=16> */
.L_x_15072:
        /* <DEDUP_REMOVED lines=11> */
.L_x_15058:
[----:B------:R-:W-:Y:S05]  /*1c980*/  BSYNC B1 ;  /* 0x0000000000017941 */ /* 0x000fea0003800000 */
.L_x_15057:
[----:B------:R-:W2:Y:S02]  /*1c990*/  LDL.LU R5, [R1+0x30] ;  /* 0x0000300001057983 */ /* 0x000ea40000300800 */
[----:B--2---:R-:W-:-:S07]  /*1c9a0*/  VIADD R0, R5, 0xfffffffd ;  /* 0xfffffffd05007836 */ /* 0x004fce0000000000 */
.L_x_15056:
[----:B------:R-:W-:Y:S05]  /*1c9b0*/  BSYNC B2 ;  /* 0x0000000000027941 */ /* 0x000fea0003800000 */
.L_x_15055:
[----:B------:R-:W-:-:S13]  /*1c9c0*/  ISETP.NE.AND P0, PT, R4, RZ, PT ;  /* 0x000000ff0400720c */ /* 0x000fda0003f05270 */
[----:B------:R-:W-:Y:S05]  /*1c9d0*/  @!P0 BRA `(.L_x_15054) ;  /* 0x0000001400488947 */ /* 0x000fea0003800000 */
.L_x_15105:
[----:B------:R-:W3:Y:S04]  /*1c9e0*/  LDL R4, [R1+0x38] ;  /* 0x0000380001047983 */ /* 0x000ee80000100800 */
[----:B------:R-:W2:Y:S04]  /*1c9f0*/  LDL.LU R3, [R1+0x8] ;  /* 0x0000080001037983 */ /* 0x000ea80000300800 */
[----:B------:R-:W4:Y:S01]  /*1ca00*/  LDL.LU R2, [R1+0x18] ;  /* 0x0000180001027983 */ /* 0x000f220000300800 */
[----:B------:R-:W-:Y:S05]  /*1ca10*/  YIELD ;  /* 0x0000000000007946 */ /* 0x000fea0003800000 */
[----:B------:R-:W-:Y:S01]  /*1ca20*/  BSSY B1, `(.L_x_15073) ;  /* 0x00000a2000017945 */ /* 0x000fe20003800000 */
[----:B---3--:R-:W-:Y:S01]  /*1ca30*/  LOP3.LUT P1, RZ, R4, 0x1, RZ, 0xc0, !PT ;  /* 0x0000000104ff7812 */ /* 0x008fe2000782c0ff */
[----:B--2---:R-:W-:-:S05]  /*1ca40*/  VIADD R7, R3, 0x1 ;  /* 0x0000000103077836 */ /* 0x004fca0000000000 */
        /* <DEDUP_REMOVED lines=30> */
.L_x_15075:
        /* <DEDUP_REMOVED lines=9> */
.L_x_15235:
[----:B------:R-:W-:Y:S05]  /*1ccc0*/  BSYNC B2 ;  /* 0x0000000000027941 */ /* 0x000fea0003800000 */
.L_x_15076:
        /* <DEDUP_REMOVED lines=9> */
.L_x_15079:
[----:B------:R-:W-:Y:S05]  /*1cd60*/  BSYNC B2 ;  /* 0x0000000000027941 */ /* 0x000fea0003800000 */
.L_x_15078:
        /* <DEDUP_REMOVED lines=13> */
.L_x_15080:
        /* <DEDUP_REMOVED lines=14> */
.L_x_15236:
[----:B------:R-:W-:Y:S05]  /*1cf20*/  BSYNC B2 ;  /* 0x0000000000027941 */ /* 0x000fea0003800000 */
.L_x_15081:
        /* <DEDUP_REMOVED lines=11> */
.L_x_15084:
[----:B------:R-:W-:Y:S05]  /*1cfe0*/  BSYNC B2 ;  /* 0x0000000000027941 */ /* 0x000fea0003800000 */
.L_x_15083:
        /* <DEDUP_REMOVED lines=10> */
.L_x_15085:
        /* <DEDUP_REMOVED lines=16> */
.L_x_15086:
        /* <DEDUP_REMOVED lines=16> */
.L_x_15087:
        /* <DEDUP_REMOVED lines=16> */
.L_x_15088:
        /* <DEDUP_REMOVED lines=11> */
.L_x_15074:
[----:B------:R-:W-:Y:S05]  /*1d440*/  BSYNC B1 ;  /* 0x0000000000017941 */ /* 0x000fea0003800000 */
.L_x_15073:
        /* <DEDUP_REMOVED lines=36> */
.L_x_15091:
        /* <DEDUP_REMOVED lines=9> */
.L_x_15237:
[----:B------:R-:W-:Y:S05]  /*1d720*/  BSYNC B2 ;  /* 0x0000000000027941 */ /* 0x000fea0003800000 */
.L_x_15092:
        /* <DEDUP_REMOVED lines=9> */
.L_x_15095:
[----:B------:R-:W-:Y:S05]  /*1d7c0*/  BSYNC B2 ;  /* 0x0000000000027941 */ /* 0x000fea0003800000 */
.L_x_15094:
        /* <DEDUP_REMOVED lines=14> */
.L_x_15096:
        /* <DEDUP_REMOVED lines=14> */
.L_x_15238:
[----:B------:R-:W-:Y:S05]  /*1d990*/  BSYNC B2 ;  /* 0x0000000000027941 */ /* 0x000fea0003800000 */
.L_x_15097:
        /* <DEDUP_REMOVED lines=11> */
.L_x_15100:
[----:B------:R-:W-:Y:S05]  /*1da50*/  BSYNC B2 ;  /* 0x0000000000027941 */ /* 0x000fea0003800000 */
.L_x_15099:
        /* <DEDUP_REMOVED lines=11> */
.L_x_15101:
        /* <DEDUP_REMOVED lines=16> */
.L_x_15102:
        /* <DEDUP_REMOVED lines=16> */
.L_x_15103:
        /* <DEDUP_REMOVED lines=16> */
.L_x_15104:
        /* <DEDUP_REMOVED lines=11> */
.L_x_15090:
[----:B------:R-:W-:Y:S05]  /*1dec0*/  BSYNC B1 ;  /* 0x0000000000017941 */ /* 0x000fea0003800000 */
.L_x_15089:
[C---:B------:R-:W-:Y:S01]  /*1ded0*/  ISETP.GT.AND P0, PT, R0.reuse, 0x1, PT ;  /* 0x000000010000780c */ /* 0x040fe20003f04270 */
[----:B------:R-:W-:-:S12]  /*1dee0*/  VIADD R0, R0, 0xfffffffe ;  /* 0xfffffffe00007836 */ /* 0x000fd80000000000 */
[----:B------:R-:W-:Y:S05]  /*1def0*/  @P0 BRA `(.L_x_15105) ;  /* 0xffffffe800b80947 */ /* 0x000fea000383ffff */
.L_x_15054:
[----:B------:R-:W-:Y:S05]  /*1df00*/  BSYNC B0 ;  /* 0x0000000000007941 */ /* 0x000fea0003800000 */
.L_x_15053:
        /* <DEDUP_REMOVED lines=21> */
[----:B------:R-:W1:Y:S01]  /*1e060*/  POPC R7, R6 ;  /* 0x0000000600077309 */ /* 0x000e620000000000 */
[----:B--2---:R-:W1:Y:S02]  /*1e070*/  SHFL.IDX PT, R2, R3, R2, 0x1f ;  /* 0x00001f0203027589 */ /* 0x004e6400000e0000 */
[----:B-1----:R-:W-:-:S07]  /*1e080*/  IADD3 R16, R2, UR36, R7 ;  /* 0x0000002402107c10 */ /* 0x002fce000fffe007 */
.L_x_15107:
[----:B------:R-:W-:Y:S05]  /*1e090*/  BSYNC B0 ;  /* 0x0000000000007941 */ /* 0x000fea0003800000 */
.L_x_15106:
[----:B------:R-:W-:-:S05]  /*1e0a0*/  SEL R0, R0, RZ, P0 ;  /* 0x000000ff00007207 */ /* 0x000fca0000000000 */
[----:B------:R2:W-:Y:S02]  /*1e0b0*/  STL [R1+0x8], R0 ;  /* 0x0000080001007387 */ /* 0x0005e40000100800 */
.L_x_15019:
[----:B------:R-:W-:Y:S05]  /*1e0c0*/  BSYNC B7 ;  /* 0x0000000000077941 */ /* 0x000fea0003800000 */
.L_x_15017:
        /* <DEDUP_REMOVED lines=13> */
.L_x_15108:
        /* <DEDUP_REMOVED lines=36> */
.L_x_15248:
[----:B------:R-:W-:Y:S02]  /*1e3e0*/  ULDC UR4, c[0x0][0xd38] ;  /* 0x00034e0000047ab9 */ /* 0x000fe40000000800 */
[----:B------:R-:W-:-:S04]  /*1e3f0*/  IMAD.U32 R4, RZ, RZ, UR4 ;  /* 0x00000004ff047e24 */ /* 0x000fc8000f8e00ff */
[----:B--2---:R-:W-:-:S04]  /*1e400*/  IMAD R16, R16, R4, RZ ;  /* 0x0000000410107224 */ /* 0x004fc800078e02ff */
[----:B------:R-:W-:-:S05]  /*1e410*/  IMAD.IADD R5, R5, 0x1, R16 ;  /* 0x0000000105057824 */ /* 0x000fca00078e0210 */
[----:B------:R-:W-:-:S13]  /*1e420*/  ISETP.GT.AND P6, PT, R5, R0, PT ;  /* 0x000000000500720c */ /* 0x000fda0003fc4270 */
[----:B------:R-:W-:Y:S05]  /*1e430*/  @P6 BRA `(.L_x_15111) ;  /* 0x00000000009c6947 */ /* 0x000fea0003800000 */
.L_x_15116:
[----:B------:R-:W2:Y:S01]  /*1e440*/  LDC R2, c[0x0][0xd3c] ;  /* 0x00034f00ff027b82 */ /* 0x000ea20000000800 */
[----:B------:R-:W-:-:S05]  /*1e450*/  VIADD R19, R19, 0x1f ;  /* 0x0000001f13137836 */ /* 0x000fca0000000000 */
[----:B--2---:R-:W-:-:S13]  /*1e460*/  ISETP.GE.AND P6, PT, R19, R2, PT ;  /* 0x000000021300720c */ /* 0x004fda0003fc6270 */
        /* <DEDUP_REMOVED lines=11> */
.L_x_15114:
[----:B------:R-:W-:Y:S05]  /*1e520*/  BSYNC B0 ;  /* 0x0000000000007941 */ /* 0x000fea0003800000 */
.L_x_15113:
        /* <DEDUP_REMOVED lines=18> */
.L_x_15256:
[----:B------:R-:W-:Y:S02]  /*1e650*/  ULDC UR4, c[0x0][0xd38] ;  /* 0x00034e0000047ab9 */ /* 0x000fe40000000800 */
[----:B------:R-:W-:-:S04]  /*1e660*/  IMAD.U32 R4, RZ, RZ, UR4 ;  /* 0x00000004ff047e24 */ /* 0x000fc8000f8e00ff */
[----:B--2---:R-:W-:-:S04]  /*1e670*/  IMAD R16, R16, R4, RZ ;  /* 0x0000000410107224 */ /* 0x004fc800078e02ff */
[----:B------:R-:W-:-:S05]  /*1e680*/  IMAD.IADD R5, R16, 0x1, R5 ;  /* 0x0000000110057824 */ /* 0x000fca00078e0205 */
[----:B------:R-:W-:-:S13]  /*1e690*/  ISETP.GT.AND P6, PT, R5, R0, PT ;  /* 0x000000000500720c */ /* 0x000fda0003fc4270 */
[----:B------:R-:W-:Y:S05]  /*1e6a0*/  @!P6 BRA `(.L_x_15116) ;  /* 0xfffffffc0064e947 */ /* 0x000fea000383ffff */
.L_x_15111:
        /* <DEDUP_REMOVED lines=8> */
.L_x_15260:
[----:B------:R-:W-:Y:S01]  /*1e730*/  ISETP.NE.AND P0, PT, R5, RZ, PT ;  /* 0x000000ff0500720c */ /* 0x000fe20003f05270 */
[----:B--2---:R-:W-:-:S12]  /*1e740*/  IMAD.MOV.U32 R2, RZ, RZ, RZ ;  /* 0x000000ffff027224 */ /* 0x004fd800078e00ff */
[----:B------:R-:W-:Y:S05]  /*1e750*/  @!P0 BRA `(.L_x_15118) ;  /* 0x0000000000108947 */ /* 0x000fea0003800000 */
[----:B------:R-:W-:Y:S01]  /*1e760*/  UMOV UR4, 0xffffffff ;  /* 0xffffffff00047882 */ /* 0x000fe20000000000 */
[----:B------:R-:W-:Y:S02]  /*1e770*/  VIADD R12, R6, 0xffffffff ;  /* 0xffffffff060c7836 */ /* 0x000fe40000000000 */
[----:B------:R-:W-:Y:S05]  /*1e780*/  BRA.DIV UR4, `(.L_x_15119) ;  /* 0x00000046044c7947 */ /* 0x000fea000b800000 */
[----:B------:R2:W0:Y:S02]  /*1e790*/  SHFL.IDX PT, R2, R3, R12, 0x1f ;  /* 0x00001f0c03027589 */ /* 0x00042400000e0000 */
.L_x_15118:
[----:B0----5:R-:W0:Y:S01]  /*1e7a0*/  LDC.64 R8, c[0x0][0xd90] ;  /* 0x00036400ff087b82 */ /* 0x021e220000000a00 */
[----:B------:R-:W-:-:S04]  /*1e7b0*/  IMAD.IADD R19, R6, 0x1, R19 ;  /* 0x0000000106137824 */ /* 0x000fc800078e0213 */
[----:B0-----:R-:W-:-:S06]  /*1e7c0*/  IMAD.WIDE R6, R19, 0x4, R8 ;  /* 0x0000000413067825 */ /* 0x001fcc00078e0208 */
[----:B------:R-:W3:Y:S01]  /*1e7d0*/  LDG.E R6, desc[UR40][R6.64] ;  /* 0x0000002806067981 */ /* 0x000ee2000c1e1900 */
[----:B------:R-:W-:-:S04]  /*1e7e0*/  IMAD R16, R2, R4, R16 ;  /* 0x0000000402107224 */ /* 0x000fc800078e0210 */
[----:B------:R-:W-:Y:S02]  /*1e7f0*/  IMAD.IADD R0, R0, 0x1, -R16 ;  /* 0x0000000100007824 */ /* 0x000fe400078e0a10 */
[----:B---3--:R-:W-:-:S05]  /*1e800*/  IMAD R5, R17, R6, RZ ;  /* 0x0000000611057224 */ /* 0x008fca00078e02ff */
[----:B------:R-:W-:-:S04]  /*1e810*/  IABS R7, R5 ;  /* 0x0000000500077213 */ /* 0x000fc80000000000 */
[----:B-12---:R-:W0:Y:S08]  /*1e820*/  I2F.RP R3, R7 ;  /* 0x0000000700037306 */ /* 0x006e300000209400 */
        /* <DEDUP_REMOVED lines=57> */
.L_x_15112:
[----:B------:R-:W-:Y:S01]  /*1ebc0*/  UMOV UR4, URZ ;  /* 0x0000003f00047c82 */ /* 0x000fe20008000000 */
[----:B------:R-:W-:Y:S01]  /*1ebd0*/  UMOV UR5, URZ ;  /* 0x0000003f00057c82 */ /* 0x000fe20008000000 */
[----:B------:R-:W-:Y:S01]  /*1ebe0*/  ULDC UR6, c[0x0][0xd3c] ;  /* 0x00034f0000067ab9 */ /* 0x000fe20000000800 */
[----:B------:R-:W-:Y:S02]  /*1ebf0*/  IMAD.MOV.U32 R16, RZ, RZ, R0 ;  /* 0x000000ffff107224 */ /* 0x000fe400078e0000 */
[----:B------:R-:W-:Y:S02]  /*1ec00*/  IMAD.U32 R17, RZ, RZ, UR4 ;  /* 0x00000004ff117e24 */ /* 0x000fe4000f8e00ff */
[----:B------:R-:W-:Y:S02]  /*1ec10*/  IMAD.U32 R18, RZ, RZ, UR5 ;  /* 0x00000005ff127e24 */ /* 0x000fe4000f8e00ff */
[----:B------:R-:W-:-:S07]  /*1ec20*/  IMAD.U32 R19, RZ, RZ, UR6 ;  /* 0x00000006ff137e24 */ /* 0x000fce000f8e00ff */
.L_x_15120:
[----:B-1----:R1:W2:Y:S01]  /*1ec30*/  LDL R3, [R1+0x4] ;  /* 0x0000040001037983 */ /* 0x0022a20000100800 */
        /* <DEDUP_REMOVED lines=11> */
.L_x_15109:
[----:B------:R-:W-:Y:S02]  /*1ecf0*/  ULDC UR4, c[0x0][0xd3c] ;  /* 0x00034f0000047ab9 */ /* 0x000fe40000000800 */
[----:B---3--:R-:W-:-:S13]  /*1ed00*/  ISETP.GE.AND P0, PT, R19, UR4, PT ;  /* 0x0000000413007c0c */ /* 0x008fda000bf06270 */
[----:B------:R-:W-:Y:S05]  /*1ed10*/  @!P0 BRA `(.L_x_15121) ;  /* 0xffffff8800348947 */ /* 0x000fea000383ffff */
[----:B------:R-:W-:Y:S05]  /*1ed20*/  BSYNC B8 ;  /* 0x0000000000087941 */ /* 0x000fea0003800000 */
.L_x_14975:
        /* <DEDUP_REMOVED lines=12> */
.L_x_15263:
[----:B------:R-:W-:Y:S05]  /*1edf0*/  BSYNC B0 ;  /* 0x0000000000007941 */ /* 0x000fea0003800000 */
.L_x_15122:
[----:B------:R-:W-:-:S03]  /*1ee00*/  UMOV UR4, 0xffffffff ;  /* 0xffffffff00047882 */ /* 0x000fc60000000000 */
[----:B------:R-:W-:Y:S05]  /*1ee10*/  BRA.DIV UR4, `(.L_x_15124) ;  /* 0x0000003e04e47947 */ /* 0x000fea000b800000 */
[----:B------:R-:W1:Y:S02]  /*1ee20*/  S2R R2, SR_TID.X ;  /* 0x0000000000027919 */ /* 0x000e640000002100 */
[----:B-1----:R-:W-:-:S04]  /*1ee30*/  SHF.R.U32.HI R2, RZ, 0x5, R2 ;  /* 0x00000005ff027819 */ /* 0x002fc80000011602 */
[----:B------:R-:W-:-:S05]  /*1ee40*/  LOP3.LUT R2, R2, 0x3, RZ, 0xc0, !PT ;  /* 0x0000000302027812 */ /* 0x000fca00078ec0ff */
[----:B------:R1:W2:Y:S02]  /*1ee50*/  SHFL.IDX PT, R14, R2, RZ, 0x1f ;  /* 0x00001fff020e7589 */ /* 0x0002a400000e0000 */
.L_x_15266:
[----:B--2---:R-:W-:-:S13]  /*1ee60*/  ISETP.NE.AND P0, PT, R14, RZ, PT ;  /* 0x000000ff0e00720c */ /* 0x004fda0003f05270 */
[----:B------:R-:W-:Y:S05]  /*1ee70*/  @P0 BRA `(.L_x_14816) ;  /* 0x0000000000940947 */ /* 0x000fea0003800000 */
[----:B------:R-:W-:-:S03]  /*1ee80*/  UMOV UR4, 0xffffffff ;  /* 0xffffffff00047882 */ /* 0x000fc60000000000 */
[----:B------:R-:W-:Y:S05]  /*1ee90*/  BRA.DIV UR4, `(.L_x_15125) ;  /* 0x0000003e04f87947 */ /* 0x000fea000b800000 */
[----:B------:R-:W-:-:S13]  /*1eea0*/  ELECT P6, URZ, PT ;  /* 0x00000000003f782f */ /* 0x000fda00038c0000 */
.L_x_15269:
[----:B------:R-:W-:Y:S05]  /*1eeb0*/  @!P6 BRA `(.L_x_14816) ;  /* 0x000000000084e947 */ /* 0x000fea0003800000 */
[----:B-1----:R-:W2:Y:S02]  /*1eec0*/  LDL.LU R2, [R1+0x8c] ;  /* 0x00008c0001027983 */ /* 0x002ea40000300800 */
[----:B--2---:R-:W-:-:S04]  /*1eed0*/  LOP3.LUT R2, R2, 0x2, RZ, 0xfc, !PT ;  /* 0x0000000202027812 */ /* 0x004fc800078efcff */
[----:B------:R-:W-:-:S13]  /*1eee0*/  ISETP.NE.AND P2, PT, R2, 0x3, PT ;  /* 0x000000030200780c */ /* 0x000fda0003f45270 */
[----:B------:R-:W-:Y:S05]  /*1eef0*/  @!P2 BRA `(.L_x_15126) ;  /* 0x000000000004a947 */ /* 0x000fea0003800000 */
[----:B------:R-:W-:Y:S01]  /*1ef00*/  BPT.TRAP 0x1 ;  /* 0x000000040000795c */ /* 0x000fe20000300000 */
.L_x_15126:
        /* <DEDUP_REMOVED lines=14> */
.L_x_15270:
[----:B------:R-:W1:Y:S02]  /*1eff0*/  SYNCS.PHASECHK.TRANS64.TRYWAIT P0, [R7+URZ], R2 ;  /* 0x00000002070075a7 */ /* 0x000e64000800017f */
[----:B-1----:R-:W-:Y:S05]  /*1f000*/  @!P0 BRA `(.L_x_15128) ;  /* 0x0000003c00d08947 */ /* 0x002fea0003800000 */
.L_x_15271:
[----:B------:R-:W-:Y:S05]  /*1f010*/  @!P2 BRA `(.L_x_15129) ;  /* 0x000000000004a947 */ /* 0x000fea0003800000 */
[----:B------:R-:W-:Y:S01]  /*1f020*/  BPT.TRAP 0x1 ;  /* 0x000000040000795c */ /* 0x000fe20000300000 */
.L_x_15129:
[----:B------:R-:W2:Y:S01]  /*1f030*/  LDL.LU R4, [R1+0x8] ;  /* 0x0000080001047983 */ /* 0x000ea20000300800 */
[----:B------:R-:W-:-:S04]  /*1f040*/  VIADD R0, R0, 0x32460 ;  /* 0x0003246000007836 */ /* 0x000fc80000000000 */
[----:B--2---:R-:W-:-:S04]  /*1f050*/  IMAD R4, R4, 0x8, R0 ;  /* 0x0000000804047824 */ /* 0x004fc800078e0200 */
[----:B------:R-:W2:Y:S02]  /*1f060*/  SYNCS.PHASECHK.TRANS64.TRYWAIT P0, [R4+URZ], R5 ;  /* 0x00000005040075a7 */ /* 0x000ea4000800017f */
[----:B--2---:R-:W-:Y:S05]  /*1f070*/  @!P0 BRA `(.L_x_15130) ;  /* 0x0000003c00c88947 */ /* 0x004fea0003800000 */
.L_x_15272:
[----:B------:R-:W-:-:S07]  /*1f080*/  IMAD R3, R3, 0x8, R0 ;  /* 0x0000000803037824 */ /* 0x000fce00078e0200 */
.L_x_15131:
[----:B---3--:R3:W0:Y:S02]  /*1f090*/  SYNCS.PHASECHK.TRANS64.TRYWAIT P0, [R3+URZ], R2 ;  /* 0x00000002030075a7 */ /* 0x008624000800017f */
[----:B0-----:R-:W-:Y:S05]  /*1f0a0*/  @!P0 NANOSLEEP.SYNCS 0x989680 ;  /* 0x009896800000895d */ /* 0x001fea0003900000 */
[----:B------:R-:W0:Y:S02]  /*1f0b0*/  @!P0 SYNCS.PHASECHK.TRANS64 P0, [R3+URZ], R2 ;  /* 0x00000002030085a7 */ /* 0x000e24000800007f */
[----:B0-----:R-:W-:Y:S05]  /*1f0c0*/  @!P0 BRA `(.L_x_15131) ;  /* 0xfffffffc00f08947 */ /* 0x001fea000383ffff */
.L_x_14816:
[----:B------:R-:W-:Y:S05]  /*1f0d0*/  BSYNC B9 ;  /* 0x0000000000097941 */ /* 0x000fea0003800000 */
.L_x_14813:
[----:B------:R-:W-:Y:S05]  /*1f0e0*/  EXIT ;  /* 0x000000000000794d */ /* 0x000fea0003800000 */
.L_x_14834:
[----:B0-----:R0:W1:Y:S02]  /*1f0f0*/  SYNCS.PHASECHK.TRANS64.TRYWAIT P6, [R96+URZ+0x32490], R107 ;  /* 0x0324906b600075a7 */ /* 0x00106400080c017f */
[----:B-1----:R-:W-:Y:S05]  /*1f100*/  @!P6 NANOSLEEP.SYNCS 0x989680 ;  /* 0x009896800000e95d */ /* 0x002fea0003900000 */
[----:B------:R-:W1:Y:S02]  /*1f110*/  @!P6 SYNCS.PHASECHK.TRANS64 P6, [R96+URZ+0x32490], R107 ;  /* 0x0324906b6000e5a7 */ /* 0x000e6400080c007f */
[----:B-1----:R-:W-:Y:S05]  /*1f120*/  @!P6 BRA `(.L_x_14834) ;  /* 0xfffffffc00f0e947 */ /* 0x002fea000383ffff */
[----:B------:R-:W-:Y:S05]  /*1f130*/  BRA `(.L_x_15132) ;  /* 0xfffffe3c007c7947 */ /* 0x000fea000383ffff */
.L_x_14852:
[----:B0-----:R0:W1:Y:S02]  /*1f140*/  SYNCS.PHASECHK.TRANS64.TRYWAIT P5, [R96+URZ+0x32490], R107 ;  /* 0x0324906b600075a7 */ /* 0x00106400080a017f */
[----:B-1----:R-:W-:Y:S05]  /*1f150*/  @!P5 NANOSLEEP.SYNCS 0x989680 ;  /* 0x009896800000d95d */ /* 0x002fea0003900000 */
[----:B------:R-:W1:Y:S02]  /*1f160*/  @!P5 SYNCS.PHASECHK.TRANS64 P5, [R96+URZ+0x32490], R107 ;  /* 0x0324906b6000d5a7 */ /* 0x000e6400080a007f */
[----:B-1----:R-:W-:Y:S05]  /*1f170*/  @!P5 BRA `(.L_x_14852) ;  /* 0xfffffffc00f0d947 */ /* 0x002fea000383ffff */
[----:B------:R-:W-:Y:S05]  /*1f180*/  BRA `(.L_x_15133) ;  /* 0xfffffe5000287947 */ /* 0x000fea000383ffff */
.L_x_14861:
[----:B0-----:R0:W1:Y:S02]  /*1f190*/  SYNCS.PHASECHK.TRANS64.TRYWAIT P4, [R96+URZ+0x32490], R107 ;  /* 0x0324906b600075a7 */ /* 0x001064000808017f */
[----:B-1----:R-:W-:Y:S05]  /*1f1a0*/  @!P4 NANOSLEEP.SYNCS 0x989680 ;  /* 0x009896800000c95d */ /* 0x002fea0003900000 */
[----:B------:R-:W1:Y:S02]  /*1f1b0*/  @!P4 SYNCS.PHASECHK.TRANS64 P4, [R96+URZ+0x32490], R107 ;  /* 0x0324906b6000c5a7 */ /* 0x000e64000808007f */
[----:B-1----:R-:W-:Y:S05]  /*1f1c0*/  @!P4 BRA `(.L_x_14861) ;  /* 0xfffffffc00f0c947 */ /* 0x002fea000383ffff */
[----:B------:R-:W-:Y:S05]  /*1f1d0*/  BRA `(.L_x_15134) ;  /* 0xfffffe6000887947 */ /* 0x000fea000383ffff */
.L_x_14867:
[----:B-1----:R1:W2:Y:S02]  /*1f1e0*/  SYNCS.PHASECHK.TRANS64.TRYWAIT P3, [R96+URZ+0x324b0], R107 ;  /* 0x0324b06b600075a7 */ /* 0x0022a4000806017f */
[----:B--2---:R-:W-:Y:S05]  /*1f1f0*/  @!P3 NANOSLEEP.SYNCS 0x989680 ;  /* 0x009896800000b95d */ /* 0x004fea0003900000 */
[----:B------:R-:W2:Y:S02]  /*1f200*/  @!P3 SYNCS.PHASECHK.TRANS64 P3, [R96+URZ+0x324b0], R107 ;  /* 0x0324b06b6000b5a7 */ /* 0x000ea4000806007f */
[----:B--2---:R-:W-:Y:S05]  /*1f210*/  @!P3 BRA `(.L_x_14867) ;  /* 0xfffffffc00f0b947 */ /* 0x004fea000383ffff */
[----:B------:R-:W-:Y:S05]  /*1f220*/  BRA `(.L_x_15135) ;  /* 0xfffffe64001c7947 */ /* 0x000fea000383ffff */
.L_x_14875:
        /* <DEDUP_REMOVED lines=13> */
.L_x_15137:
[----:B------:R-:W-:Y:S05]  /*1f300*/  BSYNC B0 ;  /* 0x0000000000007941 */ /* 0x000fea0003800000 */
.L_x_15136:
[----:B------:R-:W-:Y:S05]  /*1f310*/  BRA `(.L_x_15138) ;  /* 0xfffffe6c00f47947 */ /* 0x000fea000383ffff */
.L_x_14887:
        /* <DEDUP_REMOVED lines=8> */
.L_x_15140:
[----:B------:R-:W-:Y:S05]  /*1f3a0*/  BSYNC B1 ;  /* 0x0000000000017941 */ /* 0x000fea0003800000 */
.L_x_15139:
        /* <DEDUP_REMOVED lines=8> */
.L_x_15141:
[----:B------:R-:W-:Y:S02]  /*1f430*/  IMAD.MOV.U32 R13, RZ, RZ, R8 ;  /* 0x000000ffff0d7224 */ /* 0x000fe400078e0008 */
[----:B------:R-:W-:-:S07]  /*1f440*/  IMAD.MOV.U32 R0, RZ, RZ, R14 ;  /* 0x000000ffff007224 */ /* 0x000fce00078e000e */
[----:B------:R-:W-:Y:S05]  /*1f450*/  WARPSYNC.COLLECTIVE R15, `(.L_x_15142) ;  /* 0x000000000f087348 */ /* 0x000fea0003c00000 */
[----:B------:R0:W1:Y:S02]  /*1f460*/  SHFL.IDX P6, R14, R13, R12, R11 ;  /* 0x0000000c0d0e7389 */ /* 0x00006400000c000b */
[----:B01----:R-:W-:Y:S01]  /*1f470*/  ENDCOLLECTIVE ;  /* 0x000000000000791b */ /* 0x003fe20003800000 */
.L_x_15142:
[----:B------:R-:W-:Y:S02]  /*1f480*/  IMAD.MOV.U32 R13, RZ, RZ, R7 ;  /* 0x000000ffff0d7224 */ /* 0x000fe400078e0007 */
[----:B------:R-:W-:-:S07]  /*1f490*/  IMAD.MOV.U32 R5, RZ, RZ, R14 ;  /* 0x000000ffff057224 */ /* 0x000fce00078e000e */
[----:B------:R-:W-:Y:S05]  /*1f4a0*/  WARPSYNC.COLLECTIVE R15, `(.L_x_15143) ;  /* 0x000000000f087348 */ /* 0x000fea0003c00000 */
[----:B------:R0:W1:Y:S02]  /*1f4b0*/  SHFL.IDX P6, R14, R13, R12, R11 ;  /* 0x0000000c0d0e7389 */ /* 0x00006400000c000b */
[----:B01----:R-:W-:Y:S01]  /*1f4c0*/  ENDCOLLECTIVE ;  /* 0x000000000000791b */ /* 0x003fe20003800000 */
.L_x_15143:
[----:B------:R-:W-:Y:S05]  /*1f4d0*/  BRA `(.L_x_15144) ;  /* 0xfffffe7400847947 */ /* 0x000fea000383ffff */
.L_x_14890:
        /* <DEDUP_REMOVED lines=8> */
.L_x_15146:
[----:B------:R-:W-:Y:S05]  /*1f560*/  BSYNC B1 ;  /* 0x0000000000017941 */ /* 0x000fea0003800000 */
.L_x_15145:
        /* <DEDUP_REMOVED lines=8> */
.L_x_15147:
[----:B------:R-:W-:Y:S02]  /*1f5f0*/  IMAD.MOV.U32 R13, RZ, RZ, R8 ;  /* 0x000000ffff0d7224 */ /* 0x000fe400078e0008 */
[----:B------:R-:W-:-:S07]  /*1f600*/  IMAD.MOV.U32 R0, RZ, RZ, R14 ;  /* 0x000000ffff007224 */ /* 0x000fce00078e000e */
[----:B------:R-:W-:Y:S05]  /*1f610*/  WARPSYNC.COLLECTIVE R15, `(.L_x_15148) ;  /* 0x000000000f087348 */ /* 0x000fea0003c00000 */
[----:B------:R0:W1:Y:S02]  /*1f620*/  SHFL.IDX P6, R14, R13, R12, R11 ;  /* 0x0000000c0d0e7389 */ /* 0x00006400000c000b */
[----:B01----:R-:W-:Y:S01]  /*1f630*/  ENDCOLLECTIVE ;  /* 0x000000000000791b */ /* 0x003fe20003800000 */
.L_x_15148:
[----:B------:R-:W-:Y:S02]  /*1f640*/  IMAD.MOV.U32 R13, RZ, RZ, R7 ;  /* 0x000000ffff0d7224 */ /* 0x000fe400078e0007 */
[----:B------:R-:W-:-:S07]  /*1f650*/  IMAD.MOV.U32 R5, RZ, RZ, R14 ;  /* 0x000000ffff057224 */ /* 0x000fce00078e000e */
[----:B------:R-:W-:Y:S05]  /*1f660*/  WARPSYNC.COLLECTIVE R15, `(.L_x_15149) ;  /* 0x000000000f087348 */ /* 0x000fea0003c00000 */
[----:B------:R0:W1:Y:S02]  /*1f670*/  SHFL.IDX P6, R14, R13, R12, R11 ;  /* 0x0000000c0d0e7389 */ /* 0x00006400000c000b */
[----:B01----:R-:W-:Y:S01]  /*1f680*/  ENDCOLLECTIVE ;  /* 0x000000000000791b */ /* 0x003fe20003800000 */
.L_x_15149:
[----:B------:R-:W-:Y:S05]  /*1f690*/  BRA `(.L_x_15150) ;  /* 0xfffffe7400f47947 */ /* 0x000fea000383ffff */
.L_x_14894:
[----:B0-----:R0:W1:Y:S02]  /*1f6a0*/  SYNCS.PHASECHK.TRANS64.TRYWAIT P0, [R19+URZ+0x32400], R34 ;  /* 0x03240022130075a7 */ /* 0x001064000800017f */
[----:B-1----:R-:W-:Y:S05]  /*1f6b0*/  @!P0 NANOSLEEP.SYNCS 0x989680 ;  /* 0x009896800000895d */ /* 0x002fea0003900000 */
[----:B------:R-:W1:Y:S02]  /*1f6c0*/  @!P0 SYNCS.PHASECHK.TRANS64 P0, [R19+URZ+0x32400], R34 ;  /* 0x03240022130085a7 */ /* 0x000e64000800007f */
[----:B-1----:R-:W-:Y:S05]  /*1f6d0*/  @!P0 BRA `(.L_x_14894) ;  /* 0xfffffffc00f08947 */ /* 0x002fea000383ffff */
[----:B------:R-:W-:Y:S05]  /*1f6e0*/  BRA `(.L_x_15151) ;  /* 0xfffffe7c00007947 */ /* 0x000fea000383ffff */
.L_x_14902:
        /* <DEDUP_REMOVED lines=9> */
.L_x_15153:
[----:B------:R-:W-:Y:S05]  /*1f780*/  BSYNC B1 ;  /* 0x0000000000017941 */ /* 0x000fea0003800000 */
.L_x_15152:
[----:B------:R0:W5:Y:S01]  /*1f790*/  LDL R7, [R1+0x30] ;  /* 0x0000300001077983 */ /* 0x0001620000100800 */
[----:B------:R-:W-:Y:S01]  /*1f7a0*/  IMAD.MOV.U32 R13, RZ, RZ, R10 ;  /* 0x000000ffff0d7224 */ /* 0x000fe200078e000a */
[----:B------:R-:W-:Y:S01]  /*1f7b0*/  ISETP.GE.AND P0, PT, R16, R35, PT ;  /* 0x000000231000720c */ /* 0x000fe20003f06270 */
[----:B------:R-:W-:Y:S02]  /*1f7c0*/  IMAD.MOV.U32 R12, RZ, RZ, RZ ;  /* 0x000000ffff0c7224 */ /* 0x000fe400078e00ff */
[----:B------:R-:W-:Y:S02]  /*1f7d0*/  IMAD.MOV.U32 R11, RZ, RZ, 0x1c1f ;  /* 0x00001c1fff0b7424 */ /* 0x000fe400078e00ff */
[----:B------:R-:W-:Y:S02]  /*1f7e0*/  IMAD.MOV.U32 R15, RZ, RZ, -0x1 ;  /* 0xffffffffff0f7424 */ /* 0x000fe400078e00ff */
[----:B0-----:R-:W-:-:S07]  /*1f7f0*/  IMAD.MOV.U32 R0, RZ, RZ, R14 ;  /* 0x000000ffff007224 */ /* 0x001fce00078e000e */
[----:B-----5:R-:W-:Y:S05]  /*1f800*/  WARPSYNC.COLLECTIVE R15, `(.L_x_15154) ;  /* 0x000000000f087348 */ /* 0x020fea0003c00000 */
[----:B------:R0:W1:Y:S02]  /*1f810*/  SHFL.IDX P6, R14, R13, R12, R11 ;  /* 0x0000000c0d0e7389 */ /* 0x00006400000c000b */
[----:B01---5:R-:W-:Y:S01]  /*1f820*/  ENDCOLLECTIVE ;  /* 0x000000000000791b */ /* 0x023fe20003800000 */
.L_x_15154:
[----:B------:R-:W-:Y:S02]  /*1f830*/  IMAD.MOV.U32 R13, RZ, RZ, R20 ;  /* 0x000000ffff0d7224 */ /* 0x000fe400078e0014 */
[----:B------:R-:W-:-:S07]  /*1f840*/  IMAD.MOV.U32 R3, RZ, RZ, R14 ;  /* 0x000000ffff037224 */ /* 0x000fce00078e000e */
[----:B------:R-:W-:Y:S05]  /*1f850*/  WARPSYNC.COLLECTIVE R15, `(.L_x_15155) ;  /* 0x000000000f087348 */ /* 0x000fea0003c00000 */
[----:B------:R0:W1:Y:S02]  /*1f860*/  SHFL.IDX P6, R14, R13, R12, R11 ;  /* 0x0000000c0d0e7389 */ /* 0x00006400000c000b */
[----:B01----:R-:W-:Y:S01]  /*1f870*/  ENDCOLLECTIVE ;  /* 0x000000000000791b */ /* 0x003fe20003800000 */
.L_x_15155:
[----:B------:R-:W-:Y:S02]  /*1f880*/  IMAD.MOV.U32 R13, RZ, RZ, R29 ;  /* 0x000000ffff0d7224 */ /* 0x000fe400078e001d */
[----:B------:R-:W-:-:S07]  /*1f890*/  IMAD.MOV.U32 R8, RZ, RZ, R14 ;  /* 0x000000ffff087224 */ /* 0x000fce00078e000e */
[----:B------:R-:W-:Y:S05]  /*1f8a0*/  WARPSYNC.COLLECTIVE R15, `(.L_x_15156) ;  /* 0x000000000f087348 */ /* 0x000fea0003c00000 */
[----:B------:R0:W1:Y:S02]  /*1f8b0*/  SHFL.IDX P6, R14, R13, R12, R11 ;  /* 0x0000000c0d0e7389 */ /* 0x00006400000c000b */
[----:B01----:R-:W-:Y:S01]  /*1f8c0*/  ENDCOLLECTIVE ;  /* 0x000000000000791b */ /* 0x003fe20003800000 */
.L_x_15156:
[----:B------:R-:W-:-:S05]  /*1f8d0*/  IMAD R30, R7, R6, RZ ;  /* 0x00000006071e7224 */ /* 0x000fca00078e02ff */
[----:B------:R-:W-:-:S13]  /*1f8e0*/  ISETP.GE.OR P1, PT, R41, R30, P0 ;  /* 0x0000001e2900720c */ /* 0x000fda0000726670 */
[C---:B------:R-:W-:Y:S01]  /*1f8f0*/  @!P1 IMAD.SHL.U32 R9, R16.reuse, 0x2, RZ ;  /* 0x0000000210099824 */ /* 0x040fe200078e00ff */
[----:B------:R-:W-:-:S04]  /*1f900*/  @!P1 SHF.L.U64.HI R21, R16, 0x1, R17 ;  /* 0x0000000110159819 */ /* 0x000fc80000010211 */
[----:B------:R-:W-:-:S05]  /*1f910*/  @!P1 IADD3 R4, P2, R3, R9, RZ ;  /* 0x0000000903049210 */ /* 0x000fca0007f5e0ff */
[----:B------:R-:W-:-:S06]  /*1f920*/  @!P1 IMAD.X R5, R0, 0x1, R21, P2 ;  /* 0x0000000100059824 */ /* 0x000fcc00010e0615 */
[----:B------:R-:W5:Y:S01]  /*1f930*/  @!P1 LD.E.128 R4, desc[UR40][R4.64] ;  /* 0x0000002804049980 */ /* 0x000f62000c101d00 */
[----:B------:R-:W-:-:S05]  /*1f940*/  @!P1 IADD3 R14, P2, R14, R9, RZ ;  /* 0x000000090e0e9210 */ /* 0x000fca0007f5e0ff */
[----:B------:R-:W-:-:S04]  /*1f950*/  @!P1 IMAD.X R3, R8, 0x1, R21, P2 ;  /* 0x0000000108039824 */ /* 0x000fc800010e0615 */
[----:B------:R-:W-:-:S05]  /*1f960*/  @!P1 IMAD.MOV.U32 R15, RZ, RZ, R3 ;  /* 0x000000ffff0f9224 */ /* 0x000fca00078e0003 */
[----:B------:R0:W5:Y:S01]  /*1f970*/  @!P1 LD.E.128 R24, desc[UR40][R14.64] ;  /* 0x000000280e189980 */ /* 0x000162000c101d00 */
[----:B------:R-:W-:Y:S01]  /*1f980*/  IMAD.MOV.U32 R13, RZ, RZ, R28 ;  /* 0x000000ffff0d7224 */ /* 0x000fe200078e001c */
[----:B------:R-:W-:Y:S01]  /*1f990*/  CS2R R38, SRZ ;  /* 0x0000000000267805 */ /* 0x000fe2000001ff00 */
[----:B------:R-:W-:Y:S01]  /*1f9a0*/  IMAD.MOV.U32 R12, RZ, RZ, 0x1 ;  /* 0x00000001ff0c7424 */ /* 0x000fe200078e00ff */
[----:B------:R-:W-:Y:S01]  /*1f9b0*/  CS2R R36, SRZ ;  /* 0x0000000000247805 */ /* 0x000fe2000001ff00 */
[----:B0-----:R-:W-:-:S07]  /*1f9c0*/  IMAD.MOV.U32 R15, RZ, RZ, -0x1 ;  /* 0xffffffffff0f7424 */ /* 0x001fce00078e00ff */
[----:B-----5:R-:W-:Y:S05]  /*1f9d0*/  WARPSYNC.COLLECTIVE R15, `(.L_x_15157) ;  /* 0x000000000f087348 */ /* 0x020fea0003c00000 */
[----:B------:R0:W1:Y:S02]  /*1f9e0*/  SHFL.IDX P6, R14, R13, R12, R11 ;  /* 0x0000000c0d0e7389 */ /* 0x00006400000c000b */
[----:B01---5:R-:W-:Y:S01]  /*1f9f0*/  ENDCOLLECTIVE ;  /* 0x000000000000791b */ /* 0x023fe20003800000 */
.L_x_15157:
[----:B------:R-:W-:Y:S02]  /*1fa00*/  IMAD.MOV.U32 R13, RZ, RZ, R10 ;  /* 0x000000ffff0d7224 */ /* 0x000fe400078e000a */
[----:B------:R-:W-:Y:S02]  /*1fa10*/  @!P1 IMAD.MOV.U32 R38, RZ, RZ, R4 ;  /* 0x000000ffff269224 */ /* 0x000fe400078e0004 */
[----:B------:R-:W-:Y:S01]  /*1fa20*/  @!P1 IMAD.MOV.U32 R39, RZ, RZ, R5 ;  /* 0x000000ffff279224 */ /* 0x000fe200078e0005 */
[----:B------:R-:W-:Y:S01]  /*1fa30*/  CS2R R4, SRZ ;  /* 0x0000000000047805 */ /* 0x000fe2000001ff00 */
[----:B------:R-:W-:Y:S02]  /*1fa40*/  IMAD.MOV.U32 R0, RZ, RZ, R38 ;  /* 0x000000ffff007224 */ /* 0x000fe400078e0026 */
[----:B------:R-:W-:Y:S02]  /*1fa50*/  IMAD.MOV.U32 R3, RZ, RZ, R39 ;  /* 0x000000ffff037224 */ /* 0x000fe400078e0027 */
[----:B------:R-:W-:Y:S01]  /*1fa60*/  @!P1 IMAD.MOV.U32 R36, RZ, RZ, R6 ;  /* 0x000000ffff249224 */ /* 0x000fe200078e0006 */
[----:B------:R-:W-:Y:S01]  /*1fa70*/  PRMT R40, R40, 0x5410, R0 ;  /* 0x0000541028287816 */ /* 0x000fe20000000000 */
[----:B------:R-:W-:Y:S01]  /*1fa80*/  IMAD.MOV.U32 R0, RZ, RZ, R14 ;  /* 0x000000ffff007224 */ /* 0x000fe200078e000e */
[----:B------:R-:W-:-:S07]  /*1fa90*/  PRMT R45, R45, 0x5410, R3 ;  /* 0x000054102d2d7816 */ /* 0x000fce0000000003 */
[----:B------:R-:W-:Y:S05]  /*1faa0*/  WARPSYNC.COLLECTIVE R15, `(.L_x_15158) ;  /* 0x000000000f087348 */ /* 0x000fea0003c00000 */
[----:B------:R0:W1:Y:S02]  /*1fab0*/  SHFL.IDX P6, R14, R13, R12, R11 ;  /* 0x0000000c0d0e7389 */ /* 0x00006400000c000b */
[----:B01----:R-:W-:Y:S01]  /*1fac0*/  ENDCOLLECTIVE ;  /* 0x000000000000791b */ /* 0x003fe20003800000 */
.L_x_15158:
[----:B------:R-:W-:Y:S01]  /*1fad0*/  @!P1 IMAD.MOV.U32 R37, RZ, RZ, R7 ;  /* 0x000000ffff259224 */ /* 0x000fe200078e0007 */
[----:B------:R-:W-:Y:S01]  /*1fae0*/  CS2R R6, SRZ ;  /* 0x0000000000067805 */ /* 0x000fe2000001ff00 */
[----:B------:R-:W-:Y:S02]  /*1faf0*/  IMAD.MOV.U32 R8, RZ, RZ, R36 ;  /* 0x000000ffff087224 */ /* 0x000fe400078e0024 */
[----:B------:R-:W-:Y:S02]  /*1fb00*/  IMAD.MOV.U32 R9, RZ, RZ, R37 ;  /* 0x000000ffff097224 */ /* 0x000fe400078e0025 */
[----:B------:R-:W-:Y:S01]  /*1fb10*/  @!P1 IMAD.MOV.U32 R6, RZ, RZ, R24 ;  /* 0x000000ffff069224 */ /* 0x000fe200078e0018 */
[----:B------:R-:W-:Y:S01]  /*1fb20*/  PRMT R32, R8, 0x7610, R32 ;  /* 0x0000761008207816 */ /* 0x000fe20000000020 */
        /* <DEDUP_REMOVED lines=10> */
[----:B------:R-:W-:-:S07]  /*1fbd0*/  PRMT R32, R32, 0x5410, R9 ;  /* 0x0000541020207816 */ /* 0x000fce0000000009 */
[----:B------:R-:W-:Y:S05]  /*1fbe0*/  WARPSYNC.COLLECTIVE R15, `(.L_x_15159) ;  /* 0x000000000f087348 */ /* 0x000fea0003c00000 */
[----:B------:R0:W1:Y:S02]  /*1fbf0*/  SHFL.IDX P6, R14, R13, R12, R11 ;  /* 0x0000000c0d0e7389 */ /* 0x00006400000c000b */
[----:B01----:R-:W-:Y:S01]  /*1fc00*/  ENDCOLLECTIVE ;  /* 0x000000000000791b */ /* 0x003fe20003800000 */
.L_x_15159:
[----:B------:R-:W-:Y:S02]  /*1fc10*/  PRMT R45, R10, 0x7610, R45 ;  /* 0x000076100a2d7816 */ /* 0x000fe4000000002d */
[----:B------:R-:W-:Y:S01]  /*1fc20*/  CS2R R8, SRZ ;  /* 0x0000000000087805 */ /* 0x000fe2000001ff00 */
[----:B------:R-:W-:Y:S02]  /*1fc30*/  IMAD.MOV.U32 R13, RZ, RZ, R29 ;  /* 0x000000ffff0d7224 */ /* 0x000fe400078e001d */
[----:B------:R-:W-:-:S07]  /*1fc40*/  IMAD.MOV.U32 R20, RZ, RZ, R14 ;  /* 0x000000ffff147224 */ /* 0x000fce00078e000e */
[----:B------:R-:W-:Y:S05]  /*1fc50*/  WARPSYNC.COLLECTIVE R15, `(.L_x_15160) ;  /* 0x000000000f087348 */ /* 0x000fea0003c00000 */
[----:B------:R0:W1:Y:S02]  /*1fc60*/  SHFL.IDX P6, R14, R13, R12, R11 ;  /* 0x0000000c0d0e7389 */ /* 0x00006400000c000b */
[----:B01----:R-:W-:Y:S01]  /*1fc70*/  ENDCOLLECTIVE ;  /* 0x000000000000791b */ /* 0x003fe20003800000 */
.L_x_15160:
[----:B------:R-:W-:-:S05]  /*1fc80*/  IMAD.MOV.U32 R11, RZ, RZ, R5 ;  /* 0x000000ffff0b7224 */ /* 0x000fca00078e0005 */
[----:B------:R-:W-:Y:S01]  /*1fc90*/  PRMT R33, R33, 0x5410, R11 ;  /* 0x0000541021217816 */ /* 0x000fe2000000000b */
[----:B------:R-:W-:Y:S01]  /*1fca0*/  IMAD.MOV.U32 R21, RZ, RZ, R14 ;  /* 0x000000ffff157224 */ /* 0x000fe200078e000e */
[----:B------:R-:W-:Y:S06]  /*1fcb0*/  BRA `(.L_x_15161) ;  /* 0xfffffe8800247947 */ /* 0x000fec000383ffff */
.L_x_14906:
[----:B0-----:R0:W1:Y:S02]  /*1fcc0*/  SYNCS.PHASECHK.TRANS64.TRYWAIT P1, [R19+URZ+0x32400], R24 ;  /* 0x03240018130075a7 */ /* 0x001064000802017f */
[----:B-1----:R-:W-:Y:S05]  /*1fcd0*/  @!P1 NANOSLEEP.SYNCS 0x989680 ;  /* 0x009896800000995d */ /* 0x002fea0003900000 */
[----:B------:R-:W1:Y:S02]  /*1fce0*/  @!P1 SYNCS.PHASECHK.TRANS64 P1, [R19+URZ+0x32400], R24 ;  /* 0x03240018130095a7 */ /* 0x000e64000802007f */
[----:B-1----:R-:W-:Y:S05]  /*1fcf0*/  @!P1 BRA `(.L_x_14906) ;  /* 0xfffffffc00f09947 */ /* 0x002fea000383ffff */
[----:B------:R-:W-:Y:S05]  /*1fd00*/  BRA `(.L_x_15162) ;  /* 0xfffffe8800c47947 */ /* 0x000fea000383ffff */
.L_x_14912:
[----:B--2---:R2:W4:Y:S02]  /*1fd10*/  SYNCS.PHASECHK.TRANS64.TRYWAIT P0, [R180+URZ+0x32430], R7 ;  /* 0x03243007b40075a7 */ /* 0x004524000800017f */
[----:B----4-:R-:W-:Y:S05]  /*1fd20*/  @!P0 NANOSLEEP.SYNCS 0x989680 ;  /* 0x009896800000895d */ /* 0x010fea0003900000 */
[----:B------:R-:W4:Y:S02]  /*1fd30*/  @!P0 SYNCS.PHASECHK.TRANS64 P0, [R180+URZ+0x32430], R7 ;  /* 0x03243007b40085a7 */ /* 0x000f24000800007f */
[----:B----4-:R-:W-:Y:S05]  /*1fd40*/  @!P0 BRA `(.L_x_14912) ;  /* 0xfffffffc00f08947 */ /* 0x010fea000383ffff */
[----:B------:R-:W-:Y:S05]  /*1fd50*/  BRA `(.L_x_14911) ;  /* 0xfffffe9800a07947 */ /* 0x000fea000383ffff */
.L_x_14914:
[----:B---3--:R3:W4:Y:S02]  /*1fd60*/  SYNCS.PHASECHK.TRANS64.TRYWAIT P0, [R19+URZ+0x32410], R4 ;  /* 0x03241004130075a7 */ /* 0x008724000800017f */
[----:B----4-:R-:W-:Y:S05]  /*1fd70*/  @!P0 NANOSLEEP.SYNCS 0x989680 ;  /* 0x009896800000895d */ /* 0x010fea0003900000 */
[----:B------:R-:W4:Y:S02]  /*1fd80*/  @!P0 SYNCS.PHASECHK.TRANS64 P0, [R19+URZ+0x32410], R4 ;  /* 0x03241004130085a7 */ /* 0x000f24000800007f */
[----:B----4-:R-:W-:Y:S05]  /*1fd90*/  @!P0 BRA `(.L_x_14914) ;  /* 0xfffffffc00f08947 */ /* 0x010fea000383ffff */
[----:B------:R-:W-:Y:S05]  /*1fda0*/  BRA `(.L_x_15163) ;  /* 0xfffffe9c00587947 */ /* 0x000fea000383ffff */
.L_x_14919:
[----:B------:R0:W0:Y:S02]  /*1fdb0*/  SYNCS.PHASECHK.TRANS64.TRYWAIT P2, [R180+URZ+0x32450], R7 ;  /* 0x03245007b40075a7 */ /* 0x000024000804017f */
[----:B0-----:R-:W-:Y:S05]  /*1fdc0*/  @!P2 NANOSLEEP.SYNCS 0x989680 ;  /* 0x009896800000a95d */ /* 0x001fea0003900000 */
[----:B------:R-:W0:Y:S02]  /*1fdd0*/  @!P2 SYNCS.PHASECHK.TRANS64 P2, [R180+URZ+0x32450], R7 ;  /* 0x03245007b400a5a7 */ /* 0x000e24000804007f */
[----:B0-----:R-:W-:Y:S05]  /*1fde0*/  @!P2 BRA `(.L_x_14919) ;  /* 0xfffffffc00f0a947 */ /* 0x001fea000383ffff */
[----:B------:R-:W-:Y:S05]  /*1fdf0*/  BRA `(.L_x_14918) ;  /* 0xfffffe9c00787947 */ /* 0x000fea000383ffff */
.L_x_14924:
[----:B--2---:R2:W3:Y:S02]  /*1fe00*/  SYNCS.PHASECHK.TRANS64.TRYWAIT P2, [R210+URZ+0x32430], R218 ;  /* 0x032430dad20075a7 */ /* 0x0044e4000804017f */
[----:B---3--:R-:W-:Y:S05]  /*1fe10*/  @!P2 NANOSLEEP.SYNCS 0x989680 ;  /* 0x009896800000a95d */ /* 0x008fea0003900000 */
[----:B------:R-:W3:Y:S02]  /*1fe20*/  @!P2 SYNCS.PHASECHK.TRANS64 P2, [R210+URZ+0x32430], R218 ;  /* 0x032430dad200a5a7 */ /* 0x000ee4000804007f */
[----:B---3--:R-:W-:Y:S05]  /*1fe30*/  @!P2 BRA `(.L_x_14924) ;  /* 0xfffffffc00f0a947 */ /* 0x008fea000383ffff */
[----:B------:R-:W-:Y:S05]  /*1fe40*/  BRA `(.L_x_14923) ;  /* 0xfffffec800b87947 */ /* 0x000fea000383ffff */
.L_x_14929:
[----:B---3--:R3:W4:Y:S02]  /*1fe50*/  SYNCS.PHASECHK.TRANS64.TRYWAIT P2, [R210+URZ+0x32450], R218 ;  /* 0x032450dad20075a7 */ /* 0x008724000804017f */
[----:B----4-:R-:W-:Y:S05]  /*1fe60*/  @!P2 NANOSLEEP.SYNCS 0x989680 ;  /* 0x009896800000a95d */ /* 0x010fea0003900000 */
[----:B------:R-:W4:Y:S02]  /*1fe70*/  @!P2 SYNCS.PHASECHK.TRANS64 P2, [R210+URZ+0x32450], R218 ;  /* 0x032450dad200a5a7 */ /* 0x000f24000804007f */
[----:B----4-:R-:W-:Y:S05]  /*1fe80*/  @!P2 BRA `(.L_x_14929) ;  /* 0xfffffffc00f0a947 */ /* 0x010fea000383ffff */
[----:B------:R-:W-:Y:S05]  /*1fe90*/  BRA `(.L_x_14928) ;  /* 0xfffffecc00607947 */ /* 0x000fea000383ffff */
.L_x_14935:
[----:B--2---:R2:W3:Y:S02]  /*1fea0*/  SYNCS.PHASECHK.TRANS64.TRYWAIT P2, [R210+URZ+0x32430], R218 ;  /* 0x032430dad20075a7 */ /* 0x0044e4000804017f */
[----:B---3--:R-:W-:Y:S05]  /*1feb0*/  @!P2 NANOSLEEP.SYNCS 0x989680 ;  /* 0x009896800000a95d */ /* 0x008fea0003900000 */
[----:B------:R-:W3:Y:S02]  /*1fec0*/  @!P2 SYNCS.PHASECHK.TRANS64 P2, [R210+URZ+0x32430], R218 ;  /* 0x032430dad200a5a7 */ /* 0x000ee4000804007f */
[----:B---3--:R-:W-:Y:S05]  /*1fed0*/  @!P2 BRA `(.L_x_14935) ;  /* 0xfffffffc00f0a947 */ /* 0x008fea000383ffff */
[----:B------:R-:W-:Y:S05]  /*1fee0*/  BRA `(.L_x_14934) ;  /* 0xffffff0000187947 */ /* 0x000fea000383ffff */
.L_x_14940:
[----:B---3--:R3:W4:Y:S02]  /*1fef0*/  SYNCS.PHASECHK.TRANS64.TRYWAIT P2, [R210+URZ+0x32450], R218 ;  /* 0x032450dad20075a7 */ /* 0x008724000804017f */
[----:B----4-:R-:W-:Y:S05]  /*1ff00*/  @!P2 NANOSLEEP.SYNCS 0x989680 ;  /* 0x009896800000a95d */ /* 0x010fea0003900000 */
[----:B------:R-:W4:Y:S02]  /*1ff10*/  @!P2 SYNCS.PHASECHK.TRANS64 P2, [R210+URZ+0x32450], R218 ;  /* 0x032450dad200a5a7 */ /* 0x000f24000804007f */
[----:B----4-:R-:W-:Y:S05]  /*1ff20*/  @!P2 BRA `(.L_x_14940) ;  /* 0xfffffffc00f0a947 */ /* 0x010fea000383ffff */
[----:B------:R-:W-:Y:S05]  /*1ff30*/  BRA `(.L_x_14939) ;  /* 0xffffff0000c07947 */ /* 0x000fea000383ffff */
.L_x_14955:
[----:B------:R-:W-:Y:S02]  /*1ff40*/  IMAD.MOV.U32 R13, RZ, RZ, R4 ;  /* 0x000000ffff0d7224 */ /* 0x000fe400078e0004 */
[----:B------:R-:W-:Y:S02]  /*1ff50*/  IMAD.MOV.U32 R12, RZ, RZ, RZ ;  /* 0x000000ffff0c7224 */ /* 0x000fe400078e00ff */
[----:B------:R-:W-:Y:S02]  /*1ff60*/  IMAD.MOV.U32 R11, RZ, RZ, 0x181f ;  /* 0x0000181fff0b7424 */ /* 0x000fe400078e00ff */
[----:B------:R-:W-:-:S07]  /*1ff70*/  IMAD.MOV.U32 R15, RZ, RZ, -0x1 ;  /* 0xffffffffff0f7424 */ /* 0x000fce00078e00ff */
[----:B-1----:R-:W-:Y:S05]  /*1ff80*/  WARPSYNC.COLLECTIVE R15, `(.L_x_15164) ;  /* 0x000000000f087348 */ /* 0x002fea0003c00000 */
[----:B------:R0:W2:Y:S02]  /*1ff90*/  SHFL.IDX P6, R14, R13, R12, R11 ;  /* 0x0000000c0d0e7389 */ /* 0x0000a400000c000b */
[----:B012---:R-:W-:Y:S01]  /*1ffa0*/  ENDCOLLECTIVE ;  /* 0x000000000000791b */ /* 0x007fe20003800000 */
.L_x_15164:
[----:B------:R-:W-:Y:S02]  /*1ffb0*/  IMAD.MOV.U32 R13, RZ, RZ, R3 ;  /* 0x000000ffff0d7224 */ /* 0x000fe400078e0003 */
[----:B------:R-:W-:-:S07]  /*1ffc0*/  IMAD.MOV.U32 R0, RZ, RZ, R14 ;  /* 0x000000ffff007224 */ /* 0x000fce00078e000e */
[----:B------:R-:W-:Y:S05]  /*1ffd0*/  WARPSYNC.COLLECTIVE R15, `(.L_x_15165) ;  /* 0x000000000f087348 */ /* 0x000fea0003c00000 */
[----:B------:R0:W1:Y:S02]  /*1ffe0*/  SHFL.IDX P6, R14, R13, R12, R11 ;  /* 0x0000000c0d0e7389 */ /* 0x00006400000c000b */
[----:B01----:R-:W-:Y:S01]  /*1fff0*/  ENDCOLLECTIVE ;  /* 0x000000000000791b */ /* 0x003fe20003800000 */
.L_x_15165:
[----:B------:R-:W-:Y:S05]  /*20000*/  BRA `(.L_x_15166) ;  /* 0xffffff5c00f07947 */ /* 0x000fea000383ffff */
.L_x_14958:
[----:B------:R-:W-:Y:S01]  /*20010*/  BSSY B1, `(.L_x_15167) ;  /* 0x0000008000017945 */ /* 0x000fe20003800000 */
[----:B----4-:R-:W-:Y:S02]  /*20020*/  IMAD.MOV.U32 R13, RZ, RZ, R4 ;  /* 0x000000ffff0d7224 */ /* 0x010fe400078e0004 */
[----:B------:R-:W-:Y:S02]  /*20030*/  IMAD.MOV.U32 R12, RZ, RZ, 0x1 ;  /* 0x00000001ff0c7424 */ /* 0x000fe400078e00ff */
[----:B------:R-:W-:Y:S02]  /*20040*/  IMAD.MOV.U32 R11, RZ, RZ, 0x181f ;  /* 0x0000181fff0b7424 */ /* 0x000fe400078e00ff */
[----:B------:R-:W-:-:S07]  /*20050*/  IMAD.MOV.U32 R15, RZ, RZ, -0x1 ;  /* 0xffffffffff0f7424 */ /* 0x000fce00078e00ff */
[----:B0123--:R-:W-:Y:S05]  /*20060*/  WARPSYNC.COLLECTIVE R15, `(.L_x_15168) ;  /* 0x000000000f087348 */ /* 0x00ffea0003c00000 */
[----:B---3--:R3:W4:Y:S02]  /*20070*/  SHFL.IDX P6, R14, R13, R12, R11 ;  /* 0x0000000c0d0e7389 */ /* 0x00872400000c000b */
[----:B01234-:R-:W-:Y:S01]  /*20080*/  ENDCOLLECTIVE ;  /* 0x000000000000791b */ /* 0x01ffe20003800000 */
.L_x_15168:
[----:B------:R-:W-:Y:S05]  /*20090*/  BSYNC B1 ;  /* 0x0000000000017941 */ /* 0x000fea0003800000 */
.L_x_15167:
        /* <DEDUP_REMOVED lines=8> */
.L_x_15169:
[----:B------:R-:W-:Y:S05]  /*20120*/  BRA `(.L_x_15170) ;  /* 0xffffff6000347947 */ /* 0x000fea000383ffff */
.L_x_14961:
        /* <DEDUP_REMOVED lines=8> */
.L_x_15172:
[----:B------:R-:W-:Y:S05]  /*201b0*/  BSYNC B1 ;  /* 0x0000000000017941 */ /* 0x000fea0003800000 */
.L_x_15171:
        /* <DEDUP_REMOVED lines=8> */
.L_x_15173:
[----:B------:R-:W-:Y:S05]  /*20240*/  BRA `(.L_x_15174) ;  /* 0xffffff6000747947 */ /* 0x000fea000383ffff */
.L_x_14964:
        /* <DEDUP_REMOVED lines=8> */
.L_x_15176:
[----:B------:R-:W-:Y:S05]  /*202d0*/  BSYNC B1 ;  /* 0x0000000000017941 */ /* 0x000fea0003800000 */
.L_x_15175:
        /* <DEDUP_REMOVED lines=8> */
.L_x_15177:
[----:B------:R-:W-:Y:S05]  /*20360*/  BRA `(.L_x_15178) ;  /* 0xffffff6000b47947 */ /* 0x000fea000383ffff */
.L_x_14981:
        /* <DEDUP_REMOVED lines=11> */
.L_x_15180:
[----:B------:R-:W-:Y:S05]  /*20420*/  BSYNC B1 ;  /* 0x0000000000017941 */ /* 0x000fea0003800000 */
.L_x_15179:
[----:B------:R-:W-:Y:S05]  /*20430*/  BRA `(.L_x_15181) ;  /* 0xffffff78006c7947 */ /* 0x000fea000383ffff */
.L_x_14983:
[----:B------:R-:W-:Y:S01]  /*20440*/  BSSY B1, `(.L_x_15182) ;  /* 0x0000006000017945 */ /* 0x000fe20003800000 */
[----:B------:R-:W-:-:S07]  /*20450*/  IMAD.MOV.U32 R15, RZ, RZ, -0x1 ;  /* 0xffffffffff0f7424 */ /* 0x000fce00078e00ff */
[----:B01----:R-:W-:Y:S05]  /*20460*/  WARPSYNC.COLLECTIVE R15, `(.L_x_15183) ;  /* 0x000000000f0c7348 */ /* 0x003fea0003c00000 */
[----:B------:R-:W-:Y:S02]  /*20470*/  ELECT P6, UR62, PT ;  /* 0x00000000003e782f */ /* 0x000fe400038c0000 */
[----:B------:R-:W-:Y:S01]  /*20480*/  MOV R14, UR62 ;  /* 0x0000003e000e7c02 */ /* 0x000fe20008000f00 */
[----:B01----:R-:W-:Y:S10]  /*20490*/  ENDCOLLECTIVE ;  /* 0x000000000000791b */ /* 0x003ff40003800000 */
.L_x_15183:
[----:B------:R-:W-:Y:S05]  /*204a0*/  BSYNC B1 ;  /* 0x0000000000017941 */ /* 0x000fea0003800000 */
.L_x_15182:
[----:B------:R-:W-:Y:S05]  /*204b0*/  BRA `(.L_x_14982) ;  /* 0xffffff7800647947 */ /* 0x000fea000383ffff */
.L_x_14985:
[----:B0-----:R-:W2:Y:S02]  /*204c0*/  LDL R5, [R1+0x4] ;  /* 0x0000040001057983 */ /* 0x001ea40000100800 */
[----:B--2---:R0:W2:Y:S02]  /*204d0*/  SYNCS.PHASECHK.TRANS64.TRYWAIT P0, [R5+URZ+0x32420], R4 ;  /* 0x03242004050075a7 */ /* 0x0040a4000800017f */
[----:B--2---:R-:W-:Y:S05]  /*204e0*/  @!P0 NANOSLEEP.SYNCS 0x989680 ;  /* 0x009896800000895d */ /* 0x004fea0003900000 */
[----:B------:R-:W2:Y:S02]  /*204f0*/  @!P0 SYNCS.PHASECHK.TRANS64 P0, [R5+URZ+0x32420], R4 ;  /* 0x03242004050085a7 */ /* 0x000ea4000800007f */
[----:B--2---:R-:W-:Y:S05]  /*20500*/  @!P0 BRA `(.L_x_14985) ;  /* 0xfffffffc00ec8947 */ /* 0x004fea000383ffff */
[----:B------:R-:W-:Y:S05]  /*20510*/  BRA `(.L_x_15184) ;  /* 0xffffff7800747947 */ /* 0x000fea000383ffff */
.L_x_14989:
[----:B0-----:R0:W2:Y:S02]  /*20520*/  SYNCS.PHASECHK.TRANS64.TRYWAIT P0, [R4+URZ+0x324a0], R9 ;  /* 0x0324a009040075a7 */ /* 0x0010a4000800017f */
[----:B--2---:R-:W-:Y:S05]  /*20530*/  @!P0 NANOSLEEP.SYNCS 0x989680 ;  /* 0x009896800000895d */ /* 0x004fea0003900000 */
[----:B------:R-:W2:Y:S02]  /*20540*/  @!P0 SYNCS.PHASECHK.TRANS64 P0, [R4+URZ+0x324a0], R9 ;  /* 0x0324a009040085a7 */ /* 0x000ea4000800007f */
[----:B--2---:R-:W-:Y:S05]  /*20550*/  @!P0 BRA `(.L_x_14989) ;  /* 0xfffffffc00f08947 */ /* 0x004fea000383ffff */
[----:B------:R-:W-:Y:S05]  /*20560*/  BRA `(.L_x_15185) ;  /* 0xffffff78009c7947 */ /* 0x000fea000383ffff */
.L_x_14994:
[----:B-1----:R1:W2:Y:S02]  /*20570*/  SYNCS.PHASECHK.TRANS64.TRYWAIT P0, [R4+URZ+0x324c0], R9 ;  /* 0x0324c009040075a7 */ /* 0x0022a4000800017f */
[----:B--2---:R-:W-:Y:S05]  /*20580*/  @!P0 NANOSLEEP.SYNCS 0x989680 ;  /* 0x009896800000895d */ /* 0x004fea0003900000 */
[----:B------:R-:W2:Y:S02]  /*20590*/  @!P0 SYNCS.PHASECHK.TRANS64 P0, [R4+URZ+0x324c0], R9 ;  /* 0x0324c009040085a7 */ /* 0x000ea4000800007f */
[----:B--2---:R-:W-:Y:S05]  /*205a0*/  @!P0 BRA `(.L_x_14994) ;  /* 0xfffffffc00f08947 */ /* 0x004fea000383ffff */
[----:B------:R-:W-:Y:S05]  /*205b0*/  BRA `(.L_x_15186) ;  /* 0xffffff7c00207947 */ /* 0x000fea000383ffff */
.L_x_15004:
[----:B0-----:R0:W2:Y:S02]  /*205c0*/  SYNCS.PHASECHK.TRANS64.TRYWAIT P1, [R5+URZ+0x324a0], R6 ;  /* 0x0324a006050075a7 */ /* 0x0010a4000802017f */
[----:B--2---:R-:W-:Y:S05]  /*205d0*/  @!P1 NANOSLEEP.SYNCS 0x989680 ;  /* 0x009896800000995d */ /* 0x004fea0003900000 */
[----:B------:R-:W2:Y:S02]  /*205e0*/  @!P1 SYNCS.PHASECHK.TRANS64 P1, [R5+URZ+0x324a0], R6 ;  /* 0x0324a006050095a7 */ /* 0x000ea4000802007f */
[----:B--2---:R-:W-:Y:S05]  /*205f0*/  @!P1 BRA `(.L_x_15004) ;  /* 0xfffffffc00f09947 */ /* 0x004fea000383ffff */
[----:B------:R-:W-:Y:S05]  /*20600*/  BRA `(.L_x_15187) ;  /* 0xffffff8000b87947 */ /* 0x000fea000383ffff */
.L_x_15009:
[----:B-1----:R1:W2:Y:S02]  /*20610*/  SYNCS.PHASECHK.TRANS64.TRYWAIT P1, [R5+URZ+0x324c0], R6 ;  /* 0x0324c006050075a7 */ /* 0x0022a4000802017f */
[----:B--2---:R-:W-:Y:S05]  /*20620*/  @!P1 NANOSLEEP.SYNCS 0x989680 ;  /* 0x009896800000995d */ /* 0x004fea0003900000 */
[----:B------:R-:W2:Y:S02]  /*20630*/  @!P1 SYNCS.PHASECHK.TRANS64 P1, [R5+URZ+0x324c0], R6 ;  /* 0x0324c006050095a7 */ /* 0x000ea4000802007f */
[----:B--2---:R-:W-:Y:S05]  /*20640*/  @!P1 BRA `(.L_x_15009) ;  /* 0xfffffffc00f09947 */ /* 0x004fea000383ffff */
[----:B------:R-:W-:Y:S05]  /*20650*/  BRA `(.L_x_15188) ;  /* 0xffffff8400387947 */ /* 0x000fea000383ffff */
.L_x_15025:
        /* <DEDUP_REMOVED lines=11> */
.L_x_15190:
[----:B------:R-:W-:Y:S05]  /*20710*/  BSYNC B0 ;  /* 0x0000000000007941 */ /* 0x000fea0003800000 */
.L_x_15189:
[----:B------:R-:W-:Y:S05]  /*20720*/  BRA `(.L_x_15191) ;  /* 0xffffff9000587947 */ /* 0x000fea000383ffff */
.L_x_15027:
[----:B------:R-:W-:Y:S01]  /*20730*/  BSSY B0, `(.L_x_15192) ;  /* 0x0000006000007945 */ /* 0x000fe20003800000 */
[----:B------:R-:W-:-:S07]  /*20740*/  IMAD.MOV.U32 R15, RZ, RZ, -0x1 ;  /* 0xffffffffff0f7424 */ /* 0x000fce00078e00ff */
[----:B01----:R-:W-:Y:S05]  /*20750*/  WARPSYNC.COLLECTIVE R15, `(.L_x_15193) ;  /* 0x000000000f0c7348 */ /* 0x003fea0003c00000 */
[----:B------:R-:W-:Y:S02]  /*20760*/  ELECT P6, UR62, PT ;  /* 0x00000000003e782f */ /* 0x000fe400038c0000 */
[----:B------:R-:W-:Y:S01]  /*20770*/  MOV R14, UR62 ;  /* 0x0000003e000e7c02 */ /* 0x000fe20008000f00 */
[----:B01----:R-:W-:Y:S10]  /*20780*/  ENDCOLLECTIVE ;  /* 0x000000000000791b */ /* 0x003ff40003800000 */
.L_x_15193:
[----:B------:R-:W-:Y:S05]  /*20790*/  BSYNC B0 ;  /* 0x0000000000007941 */ /* 0x000fea0003800000 */
.L_x_15192:
[----:B------:R-:W-:Y:S05]  /*207a0*/  BRA `(.L_x_15194) ;  /* 0xffffff9000687947 */ /* 0x000fea000383ffff */
.L_x_15029:
[----:B0-----:R0:W2:Y:S02]  /*207b0*/  SYNCS.PHASECHK.TRANS64.TRYWAIT P0, [R0+URZ+0x32440], R2 ;  /* 0x03244002000075a7 */ /* 0x0010a4000800017f */
[----:B--2---:R-:W-:Y:S05]  /*207c0*/  @!P0 NANOSLEEP.SYNCS 0x989680 ;  /* 0x009896800000895d */ /* 0x004fea0003900000 */
[----:B------:R-:W2:Y:S02]  /*207d0*/  @!P0 SYNCS.PHASECHK.TRANS64 P0, [R0+URZ+0x32440], R2 ;  /* 0x03244002000085a7 */ /* 0x000ea4000800007f */
[----:B--2---:R-:W-:Y:S05]  /*207e0*/  @!P0 BRA `(.L_x_15029) ;  /* 0xfffffffc00f08947 */ /* 0x004fea000383ffff */
[----:B------:R-:W-:Y:S05]  /*207f0*/  BRA `(.L_x_15195) ;  /* 0xffffff9000d47947 */ /* 0x000fea000383ffff */
.L_x_15033:
        /* <DEDUP_REMOVED lines=9> */
.L_x_15196:
[----:B------:R-:W-:-:S05]  /*20890*/  VIADD R8, R17, 0x10 ;  /* 0x0000001011087836 */ /* 0x000fca0000000000 */
[----:B------:R0:W-:Y:S01]  /*208a0*/  STL [R1+0x48], R8 ;  /* 0x0000480801007387 */ /* 0x0001e20000100800 */
[----:B------:R-:W-:Y:S02]  /*208b0*/  IMAD.MOV.U32 R13, RZ, RZ, R3 ;  /* 0x000000ffff0d7224 */ /* 0x000fe400078e0003 */
[----:B------:R-:W-:-:S07]  /*208c0*/  IMAD.MOV.U32 R4, RZ, RZ, R14 ;  /* 0x000000ffff047224 */ /* 0x000fce00078e000e */
[----:B0-----:R-:W-:Y:S05]  /*208d0*/  WARPSYNC.COLLECTIVE R15, `(.L_x_15197) ;  /* 0x000000000f087348 */ /* 0x001fea0003c00000 */
[----:B------:R1:W2:Y:S02]  /*208e0*/  SHFL.IDX P6, R14, R13, R12, R11 ;  /* 0x0000000c0d0e7389 */ /* 0x0002a400000c000b */
[----:B012---:R-:W-:Y:S01]  /*208f0*/  ENDCOLLECTIVE ;  /* 0x000000000000791b */ /* 0x007fe20003800000 */
.L_x_15197:
[----:B------:R-:W-:Y:S02]  /*20900*/  IMAD.MOV.U32 R13, RZ, RZ, R2 ;  /* 0x000000ffff0d7224 */ /* 0x000fe400078e0002 */
[----:B------:R-:W-:Y:S02]  /*20910*/  IMAD.MOV.U32 R12, RZ, RZ, 0x1 ;  /* 0x00000001ff0c7424 */ /* 0x000fe400078e00ff */
[----:B------:R-:W-:-:S07]  /*20920*/  IMAD.MOV.U32 R5, RZ, RZ, R14 ;  /* 0x000000ffff057224 */ /* 0x000fce00078e000e */
[----:B------:R-:W-:Y:S05]  /*20930*/  WARPSYNC.COLLECTIVE R15, `(.L_x_15198) ;  /* 0x000000000f087348 */ /* 0x000fea0003c00000 */
[----:B------:R0:W1:Y:S02]  /*20940*/  SHFL.IDX P6, R14, R13, R12, R11 ;  /* 0x0000000c0d0e7389 */ /* 0x00006400000c000b */
[----:B01----:R-:W-:Y:S01]  /*20950*/  ENDCOLLECTIVE ;  /* 0x000000000000791b */ /* 0x003fe20003800000 */
.L_x_15198:
[----:B------:R-:W-:Y:S02]  /*20960*/  IMAD.MOV.U32 R13, RZ, RZ, R3 ;  /* 0x000000ffff0d7224 */ /* 0x000fe400078e0003 */
[----:B------:R-:W-:Y:S02]  /*20970*/  IMAD R0, R6, R7, RZ ;  /* 0x0000000706007224 */ /* 0x000fe400078e02ff */
[----:B------:R-:W-:-:S07]  /*20980*/  IMAD.MOV.U32 R7, RZ, RZ, R14 ;  /* 0x000000ffff077224 */ /* 0x000fce00078e000e */
[----:B------:R-:W-:Y:S05]  /*20990*/  WARPSYNC.COLLECTIVE R15, `(.L_x_15199) ;  /* 0x000000000f087348 */ /* 0x000fea0003c00000 */
[----:B------:R0:W1:Y:S02]  /*209a0*/  SHFL.IDX P6, R14, R13, R12, R11 ;  /* 0x0000000c0d0e7389 */ /* 0x00006400000c000b */
[----:B01----:R-:W-:Y:S01]  /*209b0*/  ENDCOLLECTIVE ;  /* 0x000000000000791b */ /* 0x003fe20003800000 */
.L_x_15199:
        /* <DEDUP_REMOVED lines=13> */
.L_x_15200:
        /* <DEDUP_REMOVED lines=12> */
.L_x_15201:
        /* <DEDUP_REMOVED lines=17> */
.L_x_15202:
        /* <DEDUP_REMOVED lines=10> */
.L_x_15203:
        /* <DEDUP_REMOVED lines=13> */
.L_x_15204:
        /* <DEDUP_REMOVED lines=10> */
.L_x_15205:
        /* <DEDUP_REMOVED lines=13> */
.L_x_15206:
        /* <DEDUP_REMOVED lines=10> */
.L_x_15207:
        /* <DEDUP_REMOVED lines=13> */
.L_x_15208:
        /* <DEDUP_REMOVED lines=10> */
.L_x_15209:
        /* <DEDUP_REMOVED lines=11> */
.L_x_15210:
        /* <DEDUP_REMOVED lines=14> */
.L_x_15211:
[----:B------:R-:W-:Y:S01]  /*212e0*/  IMAD.MOV.U32 R3, RZ, RZ, R14 ;  /* 0x000000ffff037224 */ /* 0x000fe200078e000e */
[----:B------:R-:W-:Y:S06]  /*212f0*/  BRA `(.L_x_15212) ;  /* 0xffffff94007c7947 */ /* 0x000fec000383ffff */
.L_x_15037:
        /* <DEDUP_REMOVED lines=35> */
.L_x_15214:
[----:B------:R-:W-:Y:S05]  /*21530*/  BSYNC B0 ;  /* 0x0000000000007941 */ /* 0x000fea0003800000 */
.L_x_15213:
        /* <DEDUP_REMOVED lines=12> */
.L_x_15215:
        /* <DEDUP_REMOVED lines=13> */
.L_x_15216:
[----:B------:R-:W-:-:S04]  /*216d0*/  @!P5 LOP3.LUT R4, R5, R4, RZ, 0x3c, !PT ;  /* 0x000000040504d212 */ /* 0x000fc800078e3cff */
[----:B------:R-:W-:Y:S01]  /*216e0*/  @!P5 LOP3.LUT R5, R5, R4, RZ, 0x3c, !PT ;  /* 0x000000040505d212 */ /* 0x000fe200078e3cff */
[----:B------:R-:W-:Y:S02]  /*216f0*/  IMAD.MOV.U32 R13, RZ, RZ, R2 ;  /* 0x000000ffff0d7224 */ /* 0x000fe400078e0002 */
[----:B------:R-:W-:-:S07]  /*21700*/  IMAD.MOV.U32 R6, RZ, RZ, R14 ;  /* 0x000000ffff067224 */ /* 0x000fce00078e000e */
[----:B------:R-:W-:Y:S05]  /*21710*/  WARPSYNC.COLLECTIVE R15, `(.L_x_15217) ;  /* 0x000000000f087348 */ /* 0x000fea0003c00000 */
[----:B------:R0:W1:Y:S02]  /*21720*/  SHFL.IDX P6, R14, R13, R12, R11 ;  /* 0x0000000c0d0e7389 */ /* 0x00006400000c000b */
[----:B01----:R-:W-:Y:S01]  /*21730*/  ENDCOLLECTIVE ;  /* 0x000000000000791b */ /* 0x003fe20003800000 */
.L_x_15217:
        /* <DEDUP_REMOVED lines=17> */
.L_x_15218:
        /* <DEDUP_REMOVED lines=15> */
.L_x_15219:
        /* <DEDUP_REMOVED lines=9> */
.L_x_15220:
        /* <DEDUP_REMOVED lines=15> */
.L_x_15221:
        /* <DEDUP_REMOVED lines=9> */
.L_x_15222:
        /* <DEDUP_REMOVED lines=15> */
.L_x_15223:
        /* <DEDUP_REMOVED lines=9> */
.L_x_15224:
        /* <DEDUP_REMOVED lines=14> */
.L_x_15225:
        /* <DEDUP_REMOVED lines=19> */
.L_x_15226:
[----:B------:R-:W-:Y:S02]  /*21ee0*/  IMAD.MOV.U32 R13, RZ, RZ, R2 ;  /* 0x000000ffff0d7224 */ /* 0x000fe400078e0002 */
[----:B------:R-:W-:-:S07]  /*21ef0*/  IMAD.MOV.U32 R6, RZ, RZ, R14 ;  /* 0x000000ffff067224 */ /* 0x000fce00078e000e */
[----:B------:R-:W-:Y:S05]  /*21f00*/  WARPSYNC.COLLECTIVE R15, `(.L_x_15227) ;  /* 0x000000000f087348 */ /* 0x000fea0003c00000 */
[----:B------:R0:W1:Y:S02]  /*21f10*/  SHFL.IDX P6, R14, R13, R12, R11 ;  /* 0x0000000c0d0e7389 */ /* 0x00006400000c000b */
[----:B01----:R-:W-:Y:S01]  /*21f20*/  ENDCOLLECTIVE ;  /* 0x000000000000791b */ /* 0x003fe20003800000 */
.L_x_15227:
[----:B------:R-:W-:Y:S02]  /*21f30*/  IMAD.MOV.U32 R13, RZ, RZ, R0 ;  /* 0x000000ffff0d7224 */ /* 0x000fe400078e0000 */
[----:B------:R-:W-:Y:S02]  /*21f40*/  IMAD.MOV.U32 R12, RZ, RZ, 0x7 ;  /* 0x00000007ff0c7424 */ /* 0x000fe400078e00ff */
[----:B------:R-:W-:-:S07]  /*21f50*/  IMAD.MOV.U32 R5, RZ, RZ, R14 ;  /* 0x000000ffff057224 */ /* 0x000fce00078e000e */
[----:B------:R-:W-:Y:S05]  /*21f60*/  WARPSYNC.COLLECTIVE R15, `(.L_x_15228) ;  /* 0x000000000f087348 */ /* 0x000fea0003c00000 */
[----:B------:R0:W1:Y:S02]  /*21f70*/  SHFL.IDX P6, R14, R13, R12, R11 ;  /* 0x0000000c0d0e7389 */ /* 0x00006400000c000b */
[----:B01----:R-:W-:Y:S01]  /*21f80*/  ENDCOLLECTIVE ;  /* 0x000000000000791b */ /* 0x003fe20003800000 */
.L_x_15228:
        /* <DEDUP_REMOVED lines=10> */
.L_x_15229:
        /* <DEDUP_REMOVED lines=9> */
.L_x_15042:
[----:B-1----:R-:W3:Y:S02]  /*220c0*/  LDL R2, [R1+0x4] ;  /* 0x0000040001027983 */ /* 0x002ee40000100800 */
[----:B---3--:R1:W3:Y:S02]  /*220d0*/  SYNCS.PHASECHK.TRANS64.TRYWAIT P0, [R2+URZ+0x32420], R0 ;  /* 0x03242000020075a7 */ /* 0x0082e4000800017f */
[----:B---3--:R-:W-:Y:S05]  /*220e0*/  @!P0 NANOSLEEP.SYNCS 0x989680 ;  /* 0x009896800000895d */ /* 0x008fea0003900000 */
[----:B------:R-:W3:Y:S02]  /*220f0*/  @!P0 SYNCS.PHASECHK.TRANS64 P0, [R2+URZ+0x32420], R0 ;  /* 0x03242000020085a7 */ /* 0x000ee4000800007f */
[----:B---3--:R-:W-:Y:S05]  /*22100*/  @!P0 BRA `(.L_x_15042) ;  /* 0xfffffffc00ec8947 */ /* 0x008fea000383ffff */
[----:B------:R-:W-:Y:S05]  /*22110*/  BRA `(.L_x_15231) ;  /* 0xffffff9400b07947 */ /* 0x000fea000383ffff */
.L_x_15046:
[----:B0-----:R0:W1:Y:S02]  /*22120*/  SYNCS.PHASECHK.TRANS64.TRYWAIT P0, [R2+URZ+0x32460], R0 ;  /* 0x03246000020075a7 */ /* 0x001064000800017f */
[----:B-1----:R-:W-:Y:S05]  /*22130*/  @!P0 NANOSLEEP.SYNCS 0x989680 ;  /* 0x009896800000895d */ /* 0x002fea0003900000 */
[----:B------:R-:W1:Y:S02]  /*22140*/  @!P0 SYNCS.PHASECHK.TRANS64 P0, [R2+URZ+0x32460], R0 ;  /* 0x03246000020085a7 */ /* 0x000e64000800007f */
[----:B-1----:R-:W-:Y:S05]  /*22150*/  @!P0 BRA `(.L_x_15046) ;  /* 0xfffffffc00f08947 */ /* 0x002fea000383ffff */
[----:B------:R-:W-:Y:S05]  /*22160*/  BRA `(.L_x_15232) ;  /* 0xffffff9400e07947 */ /* 0x000fea000383ffff */
.L_x_15061:
[----:B-1----:R1:W2:Y:S02]  /*22170*/  SYNCS.PHASECHK.TRANS64.TRYWAIT P0, [R2+URZ+0x32440], R6 ;  /* 0x03244006020075a7 */ /* 0x0022a4000800017f */
[----:B--2---:R-:W-:Y:S05]  /*22180*/  @!P0 NANOSLEEP.SYNCS 0x989680 ;  /* 0x009896800000895d */ /* 0x004fea0003900000 */
[----:B------:R-:W2:Y:S02]  /*22190*/  @!P0 SYNCS.PHASECHK.TRANS64 P0, [R2+URZ+0x32440], R6 ;  /* 0x03244006020085a7 */ /* 0x000ea4000800007f */
[----:B--2---:R-:W-:Y:S05]  /*221a0*/  @!P0 BRA `(.L_x_15061) ;  /* 0xfffffffc00f08947 */ /* 0x004fea000383ffff */
[----:B------:R-:W-:Y:S05]  /*221b0*/  BRA `(.L_x_15233) ;  /* 0xffffffa000087947 */ /* 0x000fea000383ffff */
.L_x_15066:
[----:B0-----:R0:W2:Y:S02]  /*221c0*/  SYNCS.PHASECHK.TRANS64.TRYWAIT P0, [R2+URZ+0x32460], R6 ;  /* 0x03246006020075a7 */ /* 0x0010a4000800017f */
[----:B--2---:R-:W-:Y:S05]  /*221d0*/  @!P0 NANOSLEEP.SYNCS 0x989680 ;  /* 0x009896800000895d */ /* 0x004fea0003900000 */
[----:B------:R-:W2:Y:S02]  /*221e0*/  @!P0 SYNCS.PHASECHK.TRANS64 P0, [R2+URZ+0x32460], R6 ;  /* 0x03246006020085a7 */ /* 0x000ea4000800007f */
[----:B--2---:R-:W-:Y:S05]  /*221f0*/  @!P0 BRA `(.L_x_15066) ;  /* 0xfffffffc00f08947 */ /* 0x004fea000383ffff */
[----:B------:R-:W-:Y:S05]  /*22200*/  BRA `(.L_x_15234) ;  /* 0xffffffa000907947 */ /* 0x000fea000383ffff */
.L_x_15077:
[----:B0-----:R0:W1:Y:S02]  /*22210*/  SYNCS.PHASECHK.TRANS64.TRYWAIT P0, [R3+URZ+0x32440], R2 ;  /* 0x03244002030075a7 */ /* 0x001064000800017f */
[----:B-1----:R-:W-:Y:S05]  /*22220*/  @!P0 NANOSLEEP.SYNCS 0x989680 ;  /* 0x009896800000895d */ /* 0x002fea0003900000 */
[----:B------:R-:W1:Y:S02]  /*22230*/  @!P0 SYNCS.PHASECHK.TRANS64 P0, [R3+URZ+0x32440], R2 ;  /* 0x03244002030085a7 */ /* 0x000e64000800007f */
[----:B-1----:R-:W-:Y:S05]  /*22240*/  @!P0 BRA `(.L_x_15077) ;  /* 0xfffffffc00f08947 */ /* 0x002fea000383ffff */
[----:B------:R-:W-:Y:S05]  /*22250*/  BRA `(.L_x_15235) ;  /* 0xffffffa800987947 */ /* 0x000fea000383ffff */
.L_x_15082:
[----:B-1----:R1:W2:Y:S02]  /*22260*/  SYNCS.PHASECHK.TRANS64.TRYWAIT P0, [R3+URZ+0x32460], R2 ;  /* 0x03246002030075a7 */ /* 0x0022a4000800017f */
[----:B--2---:R-:W-:Y:S05]  /*22270*/  @!P0 NANOSLEEP.SYNCS 0x989680 ;  /* 0x009896800000895d */ /* 0x004fea0003900000 */
[----:B------:R-:W2:Y:S02]  /*22280*/  @!P0 SYNCS.PHASECHK.TRANS64 P0, [R3+URZ+0x32460], R2 ;  /* 0x03246002030085a7 */ /* 0x000ea4000800007f */
[----:B--2---:R-:W-:Y:S05]  /*22290*/  @!P0 BRA `(.L_x_15082) ;  /* 0xfffffffc00f08947 */ /* 0x004fea000383ffff */
[----:B------:R-:W-:Y:S05]  /*222a0*/  BRA `(.L_x_15236) ;  /* 0xffffffac001c7947 */ /* 0x000fea000383ffff */
.L_x_15093:
[----:B0-----:R0:W1:Y:S02]  /*222b0*/  SYNCS.PHASECHK.TRANS64.TRYWAIT P0, [R3+URZ+0x32440], R2 ;  /* 0x03244002030075a7 */ /* 0x001064000800017f */
[----:B-1----:R-:W-:Y:S05]  /*222c0*/  @!P0 NANOSLEEP.SYNCS 0x989680 ;  /* 0x009896800000895d */ /* 0x002fea0003900000 */
[----:B------:R-:W1:Y:S02]  /*222d0*/  @!P0 SYNCS.PHASECHK.TRANS64 P0, [R3+URZ+0x32440], R2 ;  /* 0x03244002030085a7 */ /* 0x000e64000800007f */
[----:B-1----:R-:W-:Y:S05]  /*222e0*/  @!P0 BRA `(.L_x_15093) ;  /* 0xfffffffc00f08947 */ /* 0x002fea000383ffff */
[----:B------:R-:W-:Y:S05]  /*222f0*/  BRA `(.L_x_15237) ;  /* 0xffffffb400087947 */ /* 0x000fea000383ffff */
.L_x_15098:
[----:B-1----:R1:W2:Y:S02]  /*22300*/  SYNCS.PHASECHK.TRANS64.TRYWAIT P0, [R3+URZ+0x32460], R2 ;  /* 0x03246002030075a7 */ /* 0x0022a4000800017f */
[----:B--2---:R-:W-:Y:S05]  /*22310*/  @!P0 NANOSLEEP.SYNCS 0x989680 ;  /* 0x009896800000895d */ /* 0x004fea0003900000 */
[----:B------:R-:W2:Y:S02]  /*22320*/  @!P0 SYNCS.PHASECHK.TRANS64 P0, [R3+URZ+0x32460], R2 ;  /* 0x03246002030085a7 */ /* 0x000ea4000800007f */
[----:B--2---:R-:W-:Y:S05]  /*22330*/  @!P0 BRA `(.L_x_15098) ;  /* 0xfffffffc00f08947 */ /* 0x004fea000383ffff */
[----:B------:R-:W-:Y:S05]  /*22340*/  BRA `(.L_x_15238) ;  /* 0xffffffb400907947 */ /* 0x000fea000383ffff */
.L_x_15110:
[----:B------:R-:W-:Y:S01]  /*22350*/  BSSY B0, `(.L_x_15239) ;  /* 0x0000008000007945 */ /* 0x000fe20003800000 */
[----:B------:R-:W-:Y:S02]  /*22360*/  IMAD.MOV.U32 R13, RZ, RZ, R16 ;  /* 0x000000ffff0d7224 */ /* 0x000fe400078e0010 */
[----:B------:R-:W-:Y:S02]  /*22370*/  IMAD.MOV.U32 R12, RZ, RZ, RZ ;  /* 0x000000ffff0c7224 */ /* 0x000fe400078e00ff */
[----:B-1----:R-:W-:Y:S02]  /*22380*/  IMAD.MOV.U32 R11, RZ, RZ, 0x1f ;  /* 0x0000001fff0b7424 */ /* 0x002fe400078e00ff */
[----:B------:R-:W-:-:S07]  /*22390*/  IMAD.MOV.U32 R15, RZ, RZ, -0x1 ;  /* 0xffffffffff0f7424 */ /* 0x000fce00078e00ff */
[----:B0---45:R-:W-:Y:S05]  /*223a0*/  WARPSYNC.COLLECTIVE R15, `(.L_x_15240) ;  /* 0x000000000f087348 */ /* 0x031fea0003c00000 */
[----:B0-----:R0:W1:Y:S02]  /*223b0*/  SHFL.IDX P6, R14, R13, R12, R11 ;  /* 0x0000000c0d0e7389 */ /* 0x00106400000c000b */
[----:B01--45:R-:W-:Y:S01]  /*223c0*/  ENDCOLLECTIVE ;  /* 0x000000000000791b */ /* 0x033fe20003800000 */
.L_x_15240:
[----:B------:R-:W-:Y:S05]  /*223d0*/  BSYNC B0 ;  /* 0x0000000000007941 */ /* 0x000fea0003800000 */
.L_x_15239:
        /* <DEDUP_REMOVED lines=9> */
.L_x_15241:
        /* <DEDUP_REMOVED lines=18> */
.L_x_15242:
        /* <DEDUP_REMOVED lines=8> */
.L_x_15243:
        /* <DEDUP_REMOVED lines=8> */
.L_x_15244:
        /* <DEDUP_REMOVED lines=8> */
.L_x_15245:
        /* <DEDUP_REMOVED lines=8> */
.L_x_15246:
        /* <DEDUP_REMOVED lines=9> */
.L_x_15247:
[----:B------:R-:W-:Y:S01]  /*22820*/  IMAD.MOV.U32 R16, RZ, RZ, R14 ;  /* 0x000000ffff107224 */ /* 0x000fe200078e000e */
[----:B------:R-:W-:Y:S06]  /*22830*/  BRA `(.L_x_15248) ;  /* 0xffffffb800e87947 */ /* 0x000fec000383ffff */
.L_x_15115:
[----:B------:R-:W-:Y:S01]  /*22840*/  BSSY B0, `(.L_x_15249) ;  /* 0x0000008000007945 */ /* 0x000fe20003800000 */
[----:B-----5:R-:W-:Y:S02]  /*22850*/  IMAD.MOV.U32 R13, RZ, RZ, R2 ;  /* 0x000000ffff0d7224 */ /* 0x020fe400078e0002 */
[----:B------:R-:W-:Y:S02]  /*22860*/  IMAD.MOV.U32 R12, RZ, RZ, 0x1 ;  /* 0x00000001ff0c7424 */ /* 0x000fe400078e00ff */
[----:B------:R-:W-:Y:S02]  /*22870*/  IMAD.MOV.U32 R11, RZ, RZ, RZ ;  /* 0x000000ffff0b7224 */ /* 0x000fe400078e00ff */
[----:B------:R-:W-:-:S07]  /*22880*/  IMAD.MOV.U32 R15, RZ, RZ, -0x1 ;  /* 0xffffffffff0f7424 */ /* 0x000fce00078e00ff */
[----:B01--4-:R-:W-:Y:S05]  /*22890*/  WARPSYNC.COLLECTIVE R15, `(.L_x_15250) ;  /* 0x000000000f087348 */ /* 0x013fea0003c00000 */
[----:B0-----:R0:W2:Y:S02]  /*228a0*/  SHFL.UP P6, R14, R13, R12, R11 ;  /* 0x0400000c0d0e7389 */ /* 0x0010a400000c000b */
[----:B012-4-:R-:W-:Y:S01]  /*228b0*/  ENDCOLLECTIVE ;  /* 0x000000000000791b */ /* 0x017fe20003800000 */
.L_x_15250:
[----:B------:R-:W-:Y:S05]  /*228c0*/  BSYNC B0 ;  /* 0x0000000000007941 */ /* 0x000fea0003800000 */
.L_x_15249:
        /* <DEDUP_REMOVED lines=10> */
.L_x_15251:
        /* <DEDUP_REMOVED lines=8> */
.L_x_15252:
        /* <DEDUP_REMOVED lines=8> */
.L_x_15253:
        /* <DEDUP_REMOVED lines=8> */
.L_x_15254:
        /* <DEDUP_REMOVED lines=9> */
.L_x_15255:
[----:B------:R-:W-:Y:S01]  /*22b80*/  IMAD.MOV.U32 R16, RZ, RZ, R14 ;  /* 0x000000ffff107224 */ /* 0x000fe200078e000e */
[----:B------:R-:W-:Y:S06]  /*22b90*/  BRA `(.L_x_15256) ;  /* 0xffffffb800ac7947 */ /* 0x000fec000383ffff */
.L_x_15117:
[----:B------:R-:W-:Y:S01]  /*22ba0*/  BSSY B0, `(.L_x_15257) ;  /* 0x0000006000007945 */ /* 0x000fe20003800000 */
[----:B------:R-:W-:Y:S01]  /*22bb0*/  PLOP3.LUT P6, PT, P6, PT, PT, 0x8, 0x0 ;  /* 0x000000000000781c */ /* 0x000fe200037ce170 */
[----:B------:R-:W-:-:S12]  /*22bc0*/  IMAD.MOV.U32 R15, RZ, RZ, -0x1 ;  /* 0xffffffffff0f7424 */ /* 0x000fd800078e00ff */
[----:B01--45:R-:W-:Y:S05]  /*22bd0*/  WARPSYNC.COLLECTIVE R15, `(.L_x_15258) ;  /* 0x000000000f087348 */ /* 0x033fea0003c00000 */
[----:B0-----:R-:W-:Y:S01]  /*22be0*/  VOTE.ANY R14, PT, P6 ;  /* 0x00000000000e7806 */ /* 0x001fe200030e0100 */
[----:B-1--45:R-:W-:Y:S06]  /*22bf0*/  ENDCOLLECTIVE ;  /* 0x000000000000791b */ /* 0x032fec0003800000 */
.L_x_15258:
[----:B------:R-:W-:Y:S05]  /*22c00*/  BSYNC B0 ;  /* 0x0000000000007941 */ /* 0x000fea0003800000 */
.L_x_15257:
        /* <DEDUP_REMOVED lines=9> */
.L_x_15259:
[----:B------:R-:W-:Y:S01]  /*22ca0*/  IMAD.MOV.U32 R17, RZ, RZ, R14 ;  /* 0x000000ffff117224 */ /* 0x000fe200078e000e */
[----:B------:R-:W-:Y:S06]  /*22cb0*/  BRA `(.L_x_15260) ;  /* 0xffffffb8009c7947 */ /* 0x000fec000383ffff */
.L_x_15119:
[----:B------:R-:W-:Y:S01]  /*22cc0*/  BSSY B0, `(.L_x_15261) ;  /* 0x0000007000007945 */ /* 0x000fe20003800000 */
[----:B------:R-:W-:Y:S02]  /*22cd0*/  IMAD.MOV.U32 R13, RZ, RZ, R3 ;  /* 0x000000ffff0d7224 */ /* 0x000fe400078e0003 */
[----:B------:R-:W-:Y:S02]  /*22ce0*/  IMAD.MOV.U32 R11, RZ, RZ, 0x1f ;  /* 0x0000001fff0b7424 */ /* 0x000fe400078e00ff */
[----:B------:R-:W-:-:S07]  /*22cf0*/  IMAD.MOV.U32 R15, RZ, RZ, -0x1 ;  /* 0xffffffffff0f7424 */ /* 0x000fce00078e00ff */
[----:B01-345:R-:W-:Y:S05]  /*22d00*/  WARPSYNC.COLLECTIVE R15, `(.L_x_15262) ;  /* 0x000000000f087348 */ /* 0x03bfea0003c00000 */
[----:B0-----:R0:W2:Y:S02]  /*22d10*/  SHFL.IDX P6, R14, R13, R12, R11 ;  /* 0x0000000c0d0e7389 */ /* 0x0010a400000c000b */
[----:B012345:R-:W-:Y:S01]  /*22d20*/  ENDCOLLECTIVE ;  /* 0x000000000000791b */ /* 0x03ffe20003800000 */
.L_x_15262:
[----:B------:R-:W-:Y:S05]  /*22d30*/  BSYNC B0 ;  /* 0x0000000000007941 */ /* 0x000fea0003800000 */
.L_x_15261:
[----:B------:R-:W-:Y:S01]  /*22d40*/  IMAD.MOV.U32 R2, RZ, RZ, R14 ;  /* 0x000000ffff027224 */ /* 0x000fe200078e000e */
[----:B------:R-:W-:Y:S06]  /*22d50*/  BRA `(.L_x_15118) ;  /* 0xffffffb800907947 */ /* 0x000fec000383ffff */
.L_x_15123:
[----:B0-----:R0:W1:Y:S02]  /*22d60*/  SYNCS.PHASECHK.TRANS64.TRYWAIT P0, [R0+URZ+0x32420], R3 ;  /* 0x03242003000075a7 */ /* 0x001064000800017f */
[----:B-1----:R-:W-:Y:S05]  /*22d70*/  @!P0 NANOSLEEP.SYNCS 0x989680 ;  /* 0x009896800000895d */ /* 0x002fea0003900000 */
[----:B------:R-:W1:Y:S02]  /*22d80*/  @!P0 SYNCS.PHASECHK.TRANS64 P0, [R0+URZ+0x32420], R3 ;  /* 0x03242003000085a7 */ /* 0x000e64000800007f */
[----:B-1----:R-:W-:Y:S05]  /*22d90*/  @!P0 BRA `(.L_x_15123) ;  /* 0xfffffffc00f08947 */ /* 0x002fea000383ffff */
[----:B------:R-:W-:Y:S05]  /*22da0*/  BRA `(.L_x_15263) ;  /* 0xffffffc000107947 */ /* 0x000fea000383ffff */
.L_x_15124:
        /* <DEDUP_REMOVED lines=11> */
.L_x_15265:
[----:B------:R-:W-:Y:S05]  /*22e60*/  BSYNC B0 ;  /* 0x0000000000007941 */ /* 0x000fea0003800000 */
.L_x_15264:
[----:B------:R-:W-:Y:S05]  /*22e70*/  BRA `(.L_x_15266) ;  /* 0xffffffbc00f87947 */ /* 0x000fea000383ffff */
.L_x_15125:
[----:B------:R-:W-:Y:S01]  /*22e80*/  BSSY B0, `(.L_x_15267) ;  /* 0x0000006000007945 */ /* 0x000fe20003800000 */
[----:B------:R-:W-:-:S07]  /*22e90*/  IMAD.MOV.U32 R15, RZ, RZ, -0x1 ;  /* 0xffffffffff0f7424 */ /* 0x000fce00078e00ff */
[----:B01--45:R-:W-:Y:S05]  /*22ea0*/  WARPSYNC.COLLECTIVE R15, `(.L_x_15268) ;  /* 0x000000000f0c7348 */ /* 0x033fea0003c00000 */
[----:B------:R-:W-:Y:S02]  /*22eb0*/  ELECT P6, UR62, PT ;  /* 0x00000000003e782f */ /* 0x000fe400038c0000 */
[----:B------:R-:W-:Y:S01]  /*22ec0*/  MOV R14, UR62 ;  /* 0x0000003e000e7c02 */ /* 0x000fe20008000f00 */
[----:B01--45:R-:W-:Y:S10]  /*22ed0*/  ENDCOLLECTIVE ;  /* 0x000000000000791b */ /* 0x033ff40003800000 */
.L_x_15268:
[----:B------:R-:W-:Y:S05]  /*22ee0*/  BSYNC B0 ;  /* 0x0000000000007941 */ /* 0x000fea0003800000 */
.L_x_15267:
[----:B------:R-:W-:Y:S05]  /*22ef0*/  BRA `(.L_x_15269) ;  /* 0xffffffbc00ec7947 */ /* 0x000fea000383ffff */
.L_x_15127:
[----:B0-----:R0:W1:Y:S02]  /*22f00*/  SYNCS.PHASECHK.TRANS64.TRYWAIT P0, [R6+URZ], R5 ;  /* 0x00000005060075a7 */ /* 0x001064000800017f */
[----:B-1----:R-:W-:Y:S05]  /*22f10*/  @!P0 NANOSLEEP.SYNCS 0x989680 ;  /* 0x009896800000895d */ /* 0x002fea0003900000 */
[----:B------:R-:W1:Y:S02]  /*22f20*/  @!P0 SYNCS.PHASECHK.TRANS64 P0, [R6+URZ], R5 ;  /* 0x00000005060085a7 */ /* 0x000e64000800007f */
[----:B-1----:R-:W-:Y:S05]  /*22f30*/  @!P0 BRA `(.L_x_15127) ;  /* 0xfffffffc00f08947 */ /* 0x002fea000383ffff */
[----:B------:R-:W-:Y:S05]  /*22f40*/  BRA `(.L_x_15270) ;  /* 0xffffffc000287947 */ /* 0x000fea000383ffff */
.L_x_15128:
[----:B-1----:R1:W2:Y:S02]  /*22f50*/  SYNCS.PHASECHK.TRANS64.TRYWAIT P0, [R7+URZ], R2 ;  /* 0x00000002070075a7 */ /* 0x0022a4000800017f */
[----:B--2---:R-:W-:Y:S05]  /*22f60*/  @!P0 NANOSLEEP.SYNCS 0x989680 ;  /* 0x009896800000895d */ /* 0x004fea0003900000 */
[----:B------:R-:W2:Y:S02]  /*22f70*/  @!P0 SYNCS.PHASECHK.TRANS64 P0, [R7+URZ], R2 ;  /* 0x00000002070085a7 */ /* 0x000ea4000800007f */
[----:B--2---:R-:W-:Y:S05]  /*22f80*/  @!P0 BRA `(.L_x_15128) ;  /* 0xfffffffc00f08947 */ /* 0x004fea000383ffff */
[----:B------:R-:W-:Y:S05]  /*22f90*/  BRA `(.L_x_15271) ;  /* 0xffffffc0001c7947 */ /* 0x000fea000383ffff */
.L_x_15130:
[----:B--2---:R2:W3:Y:S02]  /*22fa0*/  SYNCS.PHASECHK.TRANS64.TRYWAIT P0, [R4+URZ], R5 ;  /* 0x00000005040075a7 */ /* 0x0044e4000800017f */
[----:B---3--:R-:W-:Y:S05]  /*22fb0*/  @!P0 NANOSLEEP.SYNCS 0x989680 ;  /* 0x009896800000895d */ /* 0x008fea0003900000 */
[----:B------:R-:W3:Y:S02]  /*22fc0*/  @!P0 SYNCS.PHASECHK.TRANS64 P0, [R4+URZ], R5 ;  /* 0x00000005040085a7 */ /* 0x000ee4000800007f */
[----:B---3--:R-:W-:Y:S05]  /*22fd0*/  @!P0 BRA `(.L_x_15130) ;  /* 0xfffffffc00f08947 */ /* 0x008fea000383ffff */
[----:B------:R-:W-:Y:S05]  /*22fe0*/  BRA `(.L_x_15272) ;  /* 0xffffffc000247947 */ /* 0x000fea000383ffff */
.L_x_15273:
        /* <DEDUP_REMOVED lines=9> */
.L_x_15325:


//--------------------- .nv.global.init           --------------------------
	.section	.nv.global.init,"aw",@progbits
.nv.global.init:
	.type		$str$23,@object
	.size		$str$23,($str$24 - $str$23)
$str$23:
        /*0000*/ 	.byte	0x28, 0x61, 0x64, 0x64, 0x72, 0x65, 0x73, 0x73, 0x20, 0x26, 0x20, 0x6d, 0x61, 0x73, 0x6b, 0x29
        /*0010*/ 	.byte	0x20, 0x3d, 0x3d, 0x20, 0x30, 0x00
	.type		$str$24,@object
	.size		$str$24,(__unnamed_11 - $str$24)
$str$24:
        /*0016*/ 	.byte	0x2f, 0x74, 0x6d, 0x70, 0x2f, 0x6f, 0x73, 0x73, 0x5f, 0x6b, 0x65, 0x72, 0x6e, 0x65, 0x6c, 0x73
        /*0026*/ 	.byte	0x5f, 0x73, 0x72, 0x63, 0x2f, 0x66, 0x6c, 0x61, 0x73, 0x68, 0x5f, 0x61, 0x74, 0x74, 0x65, 0x6e
        /*0036*/ 	.byte	0x74, 0x69, 0x6f, 0x6e, 0x2f, 0x63, 0x73, 0x72, 0x63, 0x2f, 0x63, 0x75, 0x74, 0x6c, 0x61, 0x73
        /*0046*/ 	.byte	0x73, 0x2f, 0x69, 0x6e, 0x63, 0x6c, 0x75, 0x64, 0x65, 0x2f, 0x63, 0x75, 0x74, 0x65, 0x2f, 0x70
        /*0056*/ 	.byte	0x6f, 0x69, 0x6e, 0x74, 0x65, 0x72, 0x5f, 0x66, 0x6c, 0x61, 0x67, 0x67, 0x65, 0x64, 0x2e, 0x68
        /*0066*/ 	.byte	0x70, 0x70, 0x00
	.type		__unnamed_11,@object
	.size		__unnamed_11,(__unnamed_4 - __unnamed_11)
__unnamed_11:
        /* <DEDUP_REMOVED lines=24> */
	.type		__unnamed_4,@object
	.size		__unnamed_4,(__unnamed_12 - __unnamed_4)
__unnamed_4:
        /* <DEDUP_REMOVED lines=24> */
        /*0369*/ 	.byte	0x00
	.type		__unnamed_12,@object
	.size		__unnamed_12,(__unnamed_17 - __unnamed_12)
__unnamed_12:
        /* <DEDUP_REMOVED lines=24> */
        /*04ea*/ 	.byte	0x26, 0x5d, 0x00
	.type		__unnamed_17,@object
	.size		__unnamed_17,(__unnamed_5 - __unnamed_17)
__unnamed_17:
        /* <DEDUP_REMOVED lines=25> */
	.type		__unnamed_5,@object
	.size		__unnamed_5,(__unnamed_19 - __unnamed_5)
__unnamed_5:
        /* <DEDUP_REMOVED lines=25> */
	.type		__unnamed_19,@object
	.size		__unnamed_19,(__unnamed_7 - __unnamed_19)
__unnamed_19:
        /* <DEDUP_REMOVED lines=25> */
	.type		__unnamed_7,@object
	.size		__unnamed_7,(__unnamed_13 - __unnamed_7)
__unnamed_7:
        /* <DEDUP_REMOVED lines=25> */
	.type		__unnamed_13,@object
	.size		__unnamed_13,(__unnamed_6 - __unnamed_13)
__unnamed_13:
        /* <DEDUP_REMOVED lines=28> */
        /*0cbd*/ 	.byte	0x34, 0x30, 0x39, 0x36, 0x3e, 0x3e, 0x3e, 0x3e, 0x3e, 0x5d, 0x00
	.type		__unnamed_6,@object
	.size		__unnamed_6,(__unnamed_8 - __unnamed_6)
__unnamed_6:
        /* <DEDUP_REMOVED lines=29> */
	.type		__unnamed_8,@object
	.size		__unnamed_8,(__unnamed_1 - __unnamed_8)
__unnamed_8:
        /* <DEDUP_REMOVED lines=28> */
        /*1054*/ 	.byte	0x34, 0x30, 0x39, 0x36, 0x3e, 0x3e, 0x3e, 0x3e, 0x3e, 0x20, 0x26, 0x5d, 0x00
	.type		__unnamed_1,@object
	.size		__unnamed_1,(__unnamed_9 - __unnamed_1)
__unnamed_1:
        /* <DEDUP_REMOVED lines=28> */
        /*1221*/ 	.byte	0x3c, 0x36, 0x31, 0x34, 0x34, 0x3e, 0x3e, 0x3e, 0x3e, 0x3e, 0x20, 0x26, 0x5d, 0x00
	.type		__unnamed_9,@object
	.size		__unnamed_9,(__unnamed_10 - __unnamed_9)
__unnamed_9:
        /* <DEDUP_REMOVED lines=28> */
        /*13ef*/ 	.byte	0x3a, 0x43, 0x3c, 0x33, 0x32, 0x37, 0x36, 0x38, 0x3e, 0x3e, 0x3e, 0x3e, 0x3e, 0x5d, 0x00
	.type		__unnamed_10,@object
	.size		__unnamed_10,(__unnamed_21 - __unnamed_10)
__unnamed_10:
        /* <DEDUP_REMOVED lines=29> */
	.type		__unnamed_21,@object
	.size		__unnamed_21,(__unnamed_3 - __unnamed_21)
__unnamed_21:
        /* <DEDUP_REMOVED lines=29> */
	.type		__unnamed_3,@object
	.size		__unnamed_3,(__unnamed_23 - __unnamed_3)
__unnamed_3:
        /* <DEDUP_REMOVED lines=29> */
	.type		__unnamed_23,@object
	.size		__unnamed_23,(__unnamed_15 - __unnamed_23)
__unnamed_23:
        /* <DEDUP_REMOVED lines=29> */
	.type		__unnamed_15,@object
	.size		__unnamed_15,(__unnamed_16 - __unnamed_15)
__unnamed_15:
        /* <DEDUP_REMOVED lines=29> */
	.type		__unnamed_16,@object
	.size		__unnamed_16,(__unnamed_2 - __unnamed_16)
__unnamed_16:
        /* <DEDUP_REMOVED lines=29> */
	.type		__unnamed_2,@object
	.size		__unnamed_2,(__unnamed_18 - __unnamed_2)
__unnamed_2:
        /* <DEDUP_REMOVED lines=29> */
	.type		__unnamed_18,@object
	.size		__unnamed_18,(__unnamed_22 - __unnamed_18)
__unnamed_18:
        /* <DEDUP_REMOVED lines=29> */
	.type		__unnamed_22,@object
	.size		__unnamed_22,(__unnamed_20 - __unnamed_22)
__unnamed_22:
        /* <DEDUP_REMOVED lines=29> */
	.type		__unnamed_20,@object
	.size		__unnamed_20,(__unnamed_14 - __unnamed_20)
__unnamed_20:
        /* <DEDUP_REMOVED lines=29> */
        /*261d*/ 	.byte	0x5d, 0x00
	.type		__unnamed_14,@object
	.size		__unnamed_14,(.L_13 - __unnamed_14)
__unnamed_14:
        /* <DEDUP_REMOVED lines=30> */
.L_13:


//--------------------- .nv.shared._ZN7cutlass13device_kernelIN5flash11enable_sm90INS1_16FlashAttnFwdSm90INS1_25CollectiveMainloopFwdSm90ILi2EN4cute5tupleIJNS5_1CILi1EEES8_S8_EEENS6_IJNS7_ILi128EEESA_NS7_ILi192EEEEEELi128ENS_10bfloat16_tEfNS_4arch4Sm90ELb0ELb0ELb1ELb0ELb0ELb0ELb0ELb1ELb1ELb1ELb0ELb0EEENS1_21CollectiveEpilogueFwdINS6_IJSA_SA_SA_EEES9_SD_SF_Li256ELb0ELb1ELb0ELb0EEENS1_29StaticPersistentTileSchedulerILb0EEEEEEEEEvNT_6ParamsE --------------------------
	.section	.nv.shared._ZN7cutlass13device_kernelIN5flash11enable_sm90INS1_16FlashAttnFwdSm90INS1_25CollectiveMainloopFwdSm90ILi2EN4cute5tupleIJNS5_1CILi1EEES8_S8_EEENS6_IJNS7_ILi128EEESA_NS7_ILi192EEEEEELi128ENS_10bfloat16_tEfNS_4arch4Sm90ELb0ELb0ELb1ELb0ELb0ELb0ELb0ELb1ELb1ELb1ELb0ELb0EEENS1_21CollectiveEpilogueFwdINS6_IJSA_SA_SA_EEES9_SD_SF_Li256ELb0ELb1ELb0ELb0EEENS1_29StaticPersistentTileSchedulerILb0EEEEEEEEEvNT_6ParamsE,"aw",@nobits
	.sectionflags	@""
	.align	16
	.zero		1024


//--------------------- .nv.shared.reserved.0     --------------------------
	.section	.nv.shared.reserved.0,"aw",@nobits
	.weak		__nv_reservedSMEM_offset_0_alias
	.size		__nv_reservedSMEM_offset_0_alias, 0, 0
	.other		__nv_reservedSMEM_offset_0_alias,@"STO_CUDA_RESERVED_SHARED STV_DEFAULT"
__nv_reservedSMEM_offset_0_alias:
	.zero		0


//--------------------- .nv.global                --------------------------
	.section	.nv.global,"aw",@nobits
.nv.global:
	.type		_ZN83_INTERNAL_67309024_47_flash_fwd_hdimdiff_bf16_softcap_packgqa_sm90_cu_cb12e5b6_40684cute1_E,@object
	.size		_ZN83_INTERNAL_67309024_47_flash_fwd_hdimdiff_bf16_softcap_packgqa_sm90_cu_cb12e5b6_40684cute1_E,(_ZN83_INTERNAL_67309024_47_flash_fwd_hdimdiff_bf16_softcap_packgqa_sm90_cu_cb12e5b6_40684cuda3std3__45__cpo6cbeginE - _ZN83_INTERNAL_67309024_47_flash_fwd_hdimdiff_bf16_softcap_packgqa_sm90_cu_cb12e5b6_40684cute1_E)
_ZN83_INTERNAL_67309024_47_flash_fwd_hdimdiff_bf16_softcap_packgqa_sm90_cu_cb12e5b6_40684cute1_E:
	.zero		1
	.type		_ZN83_INTERNAL_67309024_47_flash_fwd_hdimdiff_bf16_softcap_packgqa_sm90_cu_cb12e5b6_40684cuda3std3__45__cpo6cbeginE,@object
	.size		_ZN83_INTERNAL_67309024_47_flash_fwd_hdimdiff_bf16_softcap_packgqa_sm90_cu_cb12e5b6_40684cuda3std3__45__cpo6cbeginE,(_ZN83_INTERNAL_67309024_47_flash_fwd_hdimdiff_bf16_softcap_packgqa_sm90_cu_cb12e5b6_40684cuda3std3__48in_placeE - _ZN83_INTERNAL_67309024_47_flash_fwd_hdimdiff_bf16_softcap_packgqa_sm90_cu_cb12e5b6_40684cuda3std3__45__cpo6cbeginE)
_ZN83_INTERNAL_67309024_47_flash_fwd_hdimdiff_bf16_softcap_packgqa_sm90_cu_cb12e5b6_40684cuda3std3__45__cpo6cbeginE:
	.zero		1
	.type		_ZN83_INTERNAL_67309024_47_flash_fwd_hdimdiff_bf16_softcap_packgqa_sm90_cu_cb12e5b6_40684cuda3std3__48in_placeE,@object
	.size		_ZN83_INTERNAL_67309024_47_flash_fwd_hdimdiff_bf16_softcap_packgqa_sm90_cu_cb12e5b6_40684cuda3std3__48in_placeE,(_ZN83_INTERNAL_67309024_47_flash_fwd_hdimdiff_bf16_softcap_packgqa_sm90_cu_cb12e5b6_40684cuda3std6ranges3__45__cpo9iter_moveE - _ZN83_INTERNAL_67309024_47_flash_fwd_hdimdiff_bf16_softcap_packgqa_sm90_cu_cb12e5b6_40684cuda3std3__48in_placeE)
_ZN83_INTERNAL_67309024_47_flash_fwd_hdimdiff_bf16_softcap_packgqa_sm90_cu_cb12e5b6_40684cuda3std3__48in_placeE:
	.zero		1
	.type		_ZN83_INTERNAL_67309024_47_flash_fwd_hdimdiff_bf16_softcap_packgqa_sm90_cu_cb12e5b6_40684cuda3std6ranges3__45__cpo9iter_moveE,@object
	.size		_ZN83_INTERNAL_67309024_47_flash_fwd_hdimdiff_bf16_softcap_packgqa_sm90_cu_cb12e5b6_40684cuda3std6ranges3__45__cpo9iter_moveE,(_ZN83_INTERNAL_67309024_47_flash_fwd_hdimdiff_bf16_softcap_packgqa_sm90_cu_cb12e5b6_40684cuda3std3__45__cpo5beginE - _ZN83_INTERNAL_67309024_47_flash_fwd_hdimdiff_bf16_softcap_packgqa_sm90_cu_cb12e5b6_40684cuda3std6ranges3__45__cpo9iter_moveE)
_ZN83_INTERNAL_67309024_47_flash_fwd_hdimdiff_bf16_softcap_packgqa_sm90_cu_cb12e5b6_40684cuda3std6ranges3__45__cpo9iter_moveE:
	.zero		1
	.type		_ZN83_INTERNAL_67309024_47_flash_fwd_hdimdiff_bf16_softcap_packgqa_sm90_cu_cb12e5b6_40684cuda3std3__45__cpo5beginE,@object
	.size		_ZN83_INTERNAL_67309024_47_flash_fwd_hdimdiff_bf16_softcap_packgqa_sm90_cu_cb12e5b6_40684cuda3std3__45__cpo5beginE,(_ZN83_INTERNAL_67309024_47_flash_fwd_hdimdiff_bf16_softcap_packgqa_sm90_cu_cb12e5b6_40684cuda3std3__485_GLOBAL__N__67309024_47_flash_fwd_hdimdiff_bf16_softcap_packgqa_sm90_cu_cb12e5b6_40686ignoreE - _ZN83_INTERNAL_67309024_47_flash_fwd_hdimdiff_bf16_softcap_packgqa_sm90_cu_cb12e5b6_40684cuda3std3__45__cpo5beginE)
_ZN83_INTERNAL_67309024_47_flash_fwd_hdimdiff_bf16_softcap_packgqa_sm90_cu_cb12e5b6_40684cuda3std3__45__cpo5beginE:
	.zero		1
	.type		_ZN83_INTERNAL_67309024_47_flash_fwd_hdimdiff_bf16_softcap_packgqa_sm90_cu_cb12e5b6_40684cuda3std3__485_GLOBAL__N__67309024_47_flash_fwd_hdimdiff_bf16_softcap_packgqa_sm90_cu_cb12e5b6_40686ignoreE,@object
	.size		_ZN83_INTERNAL_67309024_47_flash_fwd_hdimdiff_bf16_softcap_packgqa_sm90_cu_cb12e5b6_40684cuda3std3__485_GLOBAL__N__67309024_47_flash_fwd_hdimdiff_bf16_softcap_packgqa_sm90_cu_cb12e5b6_40686ignoreE,(_ZN83_INTERNAL_67309024_47_flash_fwd_hdimdiff_bf16_softcap_packgqa_sm90_cu_cb12e5b6_40684cute7productE - _ZN83_INTERNAL_67309024_47_flash_fwd_hdimdiff_bf16_softcap_packgqa_sm90_cu_cb12e5b6_40684cuda3std3__485_GLOBAL__N__67309024_47_flash_fwd_hdimdiff_bf16_softcap_packgqa_sm90_cu_cb12e5b6_40686ignoreE)
_ZN83_INTERNAL_67309024_47_flash_fwd_hdimdiff_bf16_softcap_packgqa_sm90_cu_cb12e5b6_40684cuda3std3__485_GLOBAL__N__67309024_47_flash_fwd_hdimdiff_bf16_softcap_packgqa_sm90_cu_cb12e5b6_40686ignoreE:
	.zero		1
	.type		_ZN83_INTERNAL_67309024_47_flash_fwd_hdimdiff_bf16_softcap_packgqa_sm90_cu_cb12e5b6_40684cute7productE,@object
	.size		_ZN83_INTERNAL_67309024_47_flash_fwd_hdimdiff_bf16_softcap_packgqa_sm90_cu_cb12e5b6_40684cute7productE,(_ZN83_INTERNAL_67309024_47_flash_fwd_hdimdiff_bf16_softcap_packgqa_sm90_cu_cb12e5b6_40684cuda3std3__45__cpo3endE - _ZN83_INTERNAL_67309024_47_flash_fwd_hdimdiff_bf16_softcap_packgqa_sm90_cu_cb12e5b6_40684cute7productE)
_ZN83_INTERNAL_67309024_47_flash_fwd_hdimdiff_bf16_softcap_packgqa_sm90_cu_cb12e5b6_40684cute7productE:
	.zero		1
	.type		_ZN83_INTERNAL_67309024_47_flash_fwd_hdimdiff_bf16_softcap_packgqa_sm90_cu_cb12e5b6_40684cuda3std3__45__cpo3endE,@object
	.size		_ZN83_INTERNAL_67309024_47_flash_fwd_hdimdiff_bf16_softcap_packgqa_sm90_cu_cb12e5b6_40684cuda3std3__45__cpo3endE,(_ZN83_INTERNAL_67309024_47_flash_fwd_hdimdiff_bf16_softcap_packgqa_sm90_cu_cb12e5b6_40684cuda3std3__419piecewise_constructE - _ZN83_INTERNAL_67309024_47_flash_fwd_hdimdiff_bf16_softcap_packgqa_sm90_cu_cb12e5b6_40684cuda3std3__45__cpo3endE)
_ZN83_INTERNAL_67309024_47_flash_fwd_hdimdiff_bf16_softcap_packgqa_sm90_cu_cb12e5b6_40684cuda3std3__45__cpo3endE:
	.zero		1
	.type		_ZN83_INTERNAL_67309024_47_flash_fwd_hdimdiff_bf16_softcap_packgqa_sm90_cu_cb12e5b6_40684cuda3std3__419piecewise_constructE,@object
	.size		_ZN83_INTERNAL_67309024_47_flash_fwd_hdimdiff_bf16_softcap_packgqa_sm90_cu_cb12e5b6_40684cuda3std3__419piecewise_constructE,(_ZN83_INTERNAL_67309024_47_flash_fwd_hdimdiff_bf16_softcap_packgqa_sm90_cu_cb12e5b6_40684cuda3std3__45__cpo4cendE - _ZN83_INTERNAL_67309024_47_flash_fwd_hdimdiff_bf16_softcap_packgqa_sm90_cu_cb12e5b6_40684cuda3std3__419piecewise_constructE)
_ZN83_INTERNAL_67309024_47_flash_fwd_hdimdiff_bf16_softcap_packgqa_sm90_cu_cb12e5b6_40684cuda3std3__419piecewise_constructE:
	.zero		1
	.type		_ZN83_INTERNAL_67309024_47_flash_fwd_hdimdiff_bf16_softcap_packgqa_sm90_cu_cb12e5b6_40684cuda3std3__45__cpo4cendE,@object
	.size		_ZN83_INTERNAL_67309024_47_flash_fwd_hdimdiff_bf16_softcap_packgqa_sm90_cu_cb12e5b6_40684cuda3std3__45__cpo4cendE,(_ZN83_INTERNAL_67309024_47_flash_fwd_hdimdiff_bf16_softcap_packgqa_sm90_cu_cb12e5b6_40684cuda3std6ranges3__45__cpo4swapE - _ZN83_INTERNAL_67309024_47_flash_fwd_hdimdiff_bf16_softcap_packgqa_sm90_cu_cb12e5b6_40684cuda3std3__45__cpo4cendE)
_ZN83_INTERNAL_67309024_47_flash_fwd_hdimdiff_bf16_softcap_packgqa_sm90_cu_cb12e5b6_40684cuda3std3__45__cpo4cendE:
	.zero		1
	.type		_ZN83_INTERNAL_67309024_47_flash_fwd_hdimdiff_bf16_softcap_packgqa_sm90_cu_cb12e5b6_40684cuda3std6ranges3__45__cpo4swapE,@object
	.size		_ZN83_INTERNAL_67309024_47_flash_fwd_hdimdiff_bf16_softcap_packgqa_sm90_cu_cb12e5b6_40684cuda3std6ranges3__45__cpo4swapE,(.L_30 - _ZN83_INTERNAL_67309024_47_flash_fwd_hdimdiff_bf16_softcap_packgqa_sm90_cu_cb12e5b6_40684cuda3std6ranges3__45__cpo4swapE)
_ZN83_INTERNAL_67309024_47_flash_fwd_hdimdiff_bf16_softcap_packgqa_sm90_cu_cb12e5b6_40684cuda3std6ranges3__45__cpo4swapE:
	.zero		1
.L_30:


//--------------------- .nv.shared._ZN7cutlass13device_kernelIN5flash11enable_sm90INS1_16FlashAttnFwdSm90INS1_25CollectiveMainloopFwdSm90ILi2EN4cute5tupleIJNS5_1CILi2EEENS7_ILi1EEES9_EEENS6_IJNS7_ILi128EEESB_NS7_ILi192EEEEEELi128ENS_10bfloat16_tEfNS_4arch4Sm90ELb0ELb0ELb1ELb0ELb0ELb0ELb0ELb1ELb1ELb1ELb0ELb0EEENS1_21CollectiveEpilogueFwdINS6_IJSB_SB_SB_EEESA_SE_SG_Li256ELb0ELb1ELb0ELb0EEENS1_29StaticPersistentTileSchedulerILb0EEEEEEEEEvNT_6ParamsE --------------------------
	.section	.nv.shared._ZN7cutlass13device_kernelIN5flash11enable_sm90INS1_16FlashAttnFwdSm90INS1_25CollectiveMainloopFwdSm90ILi2EN4cute5tupleIJNS5_1CILi2EEENS7_ILi1EEES9_EEENS6_IJNS7_ILi128EEESB_NS7_ILi192EEEEEELi128ENS_10bfloat16_tEfNS_4arch4Sm90ELb0ELb0ELb1ELb0ELb0ELb0ELb0ELb1ELb1ELb1ELb0ELb0EEENS1_21CollectiveEpilogueFwdINS6_IJSB_SB_SB_EEESA_SE_SG_Li256ELb0ELb1ELb0ELb0EEENS1_29StaticPersistentTileSchedulerILb0EEEEEEEEEvNT_6ParamsE,"aw",@nobits
	.sectionflags	@""
	.align	16
	.zero		1024


//--------------------- .nv.shared._ZN7cutlass13device_kernelIN5flash11enable_sm90INS1_16FlashAttnFwdSm90INS1_25CollectiveMainloopFwdSm90ILi2EN4cute5tupleIJNS5_1CILi1EEES8_S8_EEENS6_IJNS7_ILi128EEESA_NS7_ILi192EEEEEELi128ENS_10bfloat16_tEfNS_4arch4Sm90ELb0ELb0ELb1ELb1ELb0ELb0ELb0ELb1ELb1ELb1ELb0ELb0EEENS1_21CollectiveEpilogueFwdINS6_IJSA_SA_SA_EEES9_SD_SF_Li256ELb1ELb1ELb0ELb0EEENS1_36VarlenDynamicPersistentTileSchedulerILi128ELi128ELi256ELi128ELb0ELb1ELb1ELb0ELb1ELb1EEEEEEEEEvNT_6ParamsE --------------------------
	.section	.nv.shared._ZN7cutlass13device_kernelIN5flash11enable_sm90INS1_16FlashAttnFwdSm90INS1_25CollectiveMainloopFwdSm90ILi2EN4cute5tupleIJNS5_1CILi1EEES8_S8_EEENS6_IJNS7_ILi128EEESA_NS7_ILi192EEEEEELi128ENS_10bfloat16_tEfNS_4arch4Sm90ELb0ELb0ELb1ELb1ELb0ELb0ELb0ELb1ELb1ELb1ELb0ELb0EEENS1_21CollectiveEpilogueFwdINS6_IJSA_SA_SA_EEES9_SD_SF_Li256ELb1ELb1ELb0ELb0EEENS1_36VarlenDynamicPersistentTileSchedulerILi128ELi128ELi256ELi128ELb0ELb1ELb1ELb0ELb1ELb1EEEEEEEEEvNT_6ParamsE,"aw",@nobits
	.sectionflags	@""
	.align	16
	.zero		1024


//--------------------- .nv.shared._ZN7cutlass13device_kernelIN5flash11enable_sm90INS1_16FlashAttnFwdSm90INS1_25CollectiveMainloopFwdSm90ILi2EN4cute5tupleIJNS5_1CILi1EEES8_S8_EEENS6_IJNS7_ILi128EEESA_NS7_ILi192EEEEEELi128ENS_10bfloat16_tEfNS_4arch4Sm90ELb0ELb0ELb1ELb1ELb0ELb1ELb0ELb1ELb1ELb1ELb0ELb0EEENS1_21CollectiveEpilogueFwdINS6_IJSA_SA_SA_EEES9_SD_SF_Li256ELb1ELb1ELb0ELb0EEENS1_36VarlenDynamicPersistentTileSchedulerILi128ELi128ELi256ELi128ELb0ELb1ELb1ELb0ELb1ELb1EEEEEEEEEvNT_6ParamsE --------------------------
	.section	.nv.shared._ZN7cutlass13device_kernelIN5flash11enable_sm90INS1_16FlashAttnFwdSm90INS1_25CollectiveMainloopFwdSm90ILi2EN4cute5tupleIJNS5_1CILi1EEES8_S8_EEENS6_IJNS7_ILi128EEESA_NS7_ILi192EEEEEELi128ENS_10bfloat16_tEfNS_4arch4Sm90ELb0ELb0ELb1ELb1ELb0ELb1ELb0ELb1ELb1ELb1ELb0ELb0EEENS1_21CollectiveEpilogueFwdINS6_IJSA_SA_SA_EEES9_SD_SF_Li256ELb1ELb1ELb0ELb0EEENS1_36VarlenDynamicPersistentTileSchedulerILi128ELi128ELi256ELi128ELb0ELb1ELb1ELb0ELb1ELb1EEEEEEEEEvNT_6ParamsE,"aw",@nobits
	.sectionflags	@""
	.align	16
	.zero		1024


//--------------------- .nv.shared._ZN7cutlass13device_kernelIN5flash11enable_sm90INS1_16FlashAttnFwdSm90INS1_25CollectiveMainloopFwdSm90ILi2EN4cute5tupleIJNS5_1CILi1EEES8_S8_EEENS6_IJNS7_ILi128EEENS7_ILi96EEENS7_ILi192EEEEEELi128ENS_10bfloat16_tEfNS_4arch4Sm90ELb0ELb1ELb1ELb0ELb0ELb0ELb0ELb1ELb1ELb1ELb0ELb0EEENS1_21CollectiveEpilogueFwdINS6_IJSA_SA_SB_EEES9_SE_SG_Li256ELb0ELb1ELb0ELb0EEENS1_30DynamicPersistentTileSchedulerILi256ELi128ELb0ELb1ELb1EEEEEEEEEvNT_6ParamsE --------------------------
	.section	.nv.shared._ZN7cutlass13device_kernelIN5flash11enable_sm90INS1_16FlashAttnFwdSm90INS1_25CollectiveMainloopFwdSm90ILi2EN4cute5tupleIJNS5_1CILi1EEES8_S8_EEENS6_IJNS7_ILi128EEENS7_ILi96EEENS7_ILi192EEEEEELi128ENS_10bfloat16_tEfNS_4arch4Sm90ELb0ELb1ELb1ELb0ELb0ELb0ELb0ELb1ELb1ELb1ELb0ELb0EEENS1_21CollectiveEpilogueFwdINS6_IJSA_SA_SB_EEES9_SE_SG_Li256ELb0ELb1ELb0ELb0EEENS1_30DynamicPersistentTileSchedulerILi256ELi128ELb0ELb1ELb1EEEEEEEEEvNT_6ParamsE,"aw",@nobits
	.sectionflags	@""
	.align	16
	.zero		1024


//--------------------- .nv.shared._ZN7cutlass13device_kernelIN5flash11enable_sm90INS1_16FlashAttnFwdSm90INS1_25CollectiveMainloopFwdSm90ILi2EN4cute5tupleIJNS5_1CILi1EEES8_S8_EEENS6_IJNS7_ILi128EEENS7_ILi96EEENS7_ILi192EEEEEELi128ENS_10bfloat16_tEfNS_4arch4Sm90ELb0ELb1ELb1ELb1ELb0ELb0ELb0ELb1ELb1ELb1ELb0ELb0EEENS1_21CollectiveEpilogueFwdINS6_IJSA_SA_SB_EEES9_SE_SG_Li256ELb1ELb1ELb0ELb0EEENS1_36VarlenDynamicPersistentTileSchedulerILi128ELi96ELi256ELi128ELb0ELb1ELb1ELb1ELb0ELb1EEEEEEEEEvNT_6ParamsE --------------------------
	.section	.nv.shared._ZN7cutlass13device_kernelIN5flash11enable_sm90INS1_16FlashAttnFwdSm90INS1_25CollectiveMainloopFwdSm90ILi2EN4cute5tupleIJNS5_1CILi1EEES8_S8_EEENS6_IJNS7_ILi128EEENS7_ILi96EEENS7_ILi192EEEEEELi128ENS_10bfloat16_tEfNS_4arch4Sm90ELb0ELb1ELb1ELb1ELb0ELb0ELb0ELb1ELb1ELb1ELb0ELb0EEENS1_21CollectiveEpilogueFwdINS6_IJSA_SA_SB_EEES9_SE_SG_Li256ELb1ELb1ELb0ELb0EEENS1_36VarlenDynamicPersistentTileSchedulerILi128ELi96ELi256ELi128ELb0ELb1ELb1ELb1ELb0ELb1EEEEEEEEEvNT_6ParamsE,"aw",@nobits
	.sectionflags	@""
	.align	16
	.zero		1024


//--------------------- .nv.shared._ZN7cutlass13device_kernelIN5flash11enable_sm90INS1_16FlashAttnFwdSm90INS1_25CollectiveMainloopFwdSm90ILi2EN4cute5tupleIJNS5_1CILi1EEES8_S8_EEENS6_IJNS7_ILi128EEENS7_ILi96EEENS7_ILi192EEEEEELi128ENS_10bfloat16_tEfNS_4arch4Sm90ELb0ELb1ELb1ELb1ELb0ELb1ELb0ELb1ELb1ELb1ELb0ELb0EEENS1_21CollectiveEpilogueFwdINS6_IJSA_SA_SB_EEES9_SE_SG_Li256ELb1ELb1ELb0ELb0EEENS1_36VarlenDynamicPersistentTileSchedulerILi128ELi96ELi256ELi128ELb0ELb1ELb1ELb1ELb0ELb1EEEEEEEEEvNT_6ParamsE --------------------------
	.section	.nv.shared._ZN7cutlass13device_kernelIN5flash11enable_sm90INS1_16FlashAttnFwdSm90INS1_25CollectiveMainloopFwdSm90ILi2EN4cute5tupleIJNS5_1CILi1EEES8_S8_EEENS6_IJNS7_ILi128EEENS7_ILi96EEENS7_ILi192EEEEEELi128ENS_10bfloat16_tEfNS_4arch4Sm90ELb0ELb1ELb1ELb1ELb0ELb1ELb0ELb1ELb1ELb1ELb0ELb0EEENS1_21CollectiveEpilogueFwdINS6_IJSA_SA_SB_EEES9_SE_SG_Li256ELb1ELb1ELb0ELb0EEENS1_36VarlenDynamicPersistentTileSchedulerILi128ELi96ELi256ELi128ELb0ELb1ELb1ELb1ELb0ELb1EEEEEEEEEvNT_6ParamsE,"aw",@nobits
	.sectionflags	@""
	.align	16
	.zero		1024


//--------------------- .nv.shared._ZN7cutlass13device_kernelIN5flash11enable_sm90INS1_16FlashAttnFwdSm90INS1_25CollectiveMainloopFwdSm90ILi2EN4cute5tupleIJNS5_1CILi1EEES8_S8_EEENS6_IJNS7_ILi128EEESA_NS7_ILi192EEEEEELi128ENS_10bfloat16_tEfNS_4arch4Sm90ELb1ELb0ELb1ELb0ELb0ELb0ELb0ELb1ELb1ELb1ELb0ELb0EEENS1_21CollectiveEpilogueFwdINS6_IJSA_SA_SA_EEES9_SD_SF_Li256ELb0ELb1ELb0ELb0EEENS1_30DynamicPersistentTileSchedulerILi256ELi128ELb0ELb1ELb1EEEEEEEEEvNT_6ParamsE --------------------------
	.section	.nv.shared._ZN7cutlass13device_kernelIN5flash11enable_sm90INS1_16FlashAttnFwdSm90INS1_25CollectiveMainloopFwdSm90ILi2EN4cute5tupleIJNS5_1CILi1EEES8_S8_EEENS6_IJNS7_ILi128EEESA_NS7_ILi192EEEEEELi128ENS_10bfloat16_tEfNS_4arch4Sm90ELb1ELb0ELb1ELb0ELb0ELb0ELb0ELb1ELb1ELb1ELb0ELb0EEENS1_21CollectiveEpilogueFwdINS6_IJSA_SA_SA_EEES9_SD_SF_Li256ELb0ELb1ELb0ELb0EEENS1_30DynamicPersistentTileSchedulerILi256ELi128ELb0ELb1ELb1EEEEEEEEEvNT_6ParamsE,"aw",@nobits
	.sectionflags	@""
	.align	16
	.zero		1024


//--------------------- .nv.shared._ZN7cutlass13device_kernelIN5flash11enable_sm90INS1_16FlashAttnFwdSm90INS1_25CollectiveMainloopFwdSm90ILi2EN4cute5tupleIJNS5_1CILi1EEES8_S8_EEENS6_IJNS7_ILi128EEESA_NS7_ILi192EEEEEELi128ENS_10bfloat16_tEfNS_4arch4Sm90ELb1ELb0ELb1ELb1ELb0ELb0ELb0ELb1ELb1ELb1ELb0ELb0EEENS1_21CollectiveEpilogueFwdINS6_IJSA_SA_SA_EEES9_SD_SF_Li256ELb1ELb1ELb0ELb0EEENS1_36VarlenDynamicPersistentTileSchedulerILi128ELi128ELi256ELi128ELb0ELb1ELb1ELb1ELb1ELb1EEEEEEEEEvNT_6ParamsE --------------------------
	.section	.nv.shared._ZN7cutlass13device_kernelIN5flash11enable_sm90INS1_16FlashAttnFwdSm90INS1_25CollectiveMainloopFwdSm90ILi2EN4cute5tupleIJNS5_1CILi1EEES8_S8_EEENS6_IJNS7_ILi128EEESA_NS7_ILi192EEEEEELi128ENS_10bfloat16_tEfNS_4arch4Sm90ELb1ELb0ELb1ELb1ELb0ELb0ELb0ELb1ELb1ELb1ELb0ELb0EEENS1_21CollectiveEpilogueFwdINS6_IJSA_SA_SA_EEES9_SD_SF_Li256ELb1ELb1ELb0ELb0EEENS1_36VarlenDynamicPersistentTileSchedulerILi128ELi128ELi256ELi128ELb0ELb1ELb1ELb1ELb1ELb1EEEEEEEEEvNT_6ParamsE,"aw",@nobits
	.sectionflags	@""
	.align	16
	.zero		1024


//--------------------- .nv.shared._ZN7cutlass13device_kernelIN5flash11enable_sm90INS1_16FlashAttnFwdSm90INS1_25CollectiveMainloopFwdSm90ILi2EN4cute5tupleIJNS5_1CILi1EEES8_S8_EEENS6_IJNS7_ILi128EEESA_NS7_ILi192EEEEEELi128ENS_10bfloat16_tEfNS_4arch4Sm90ELb1ELb0ELb1ELb1ELb0ELb1ELb0ELb1ELb1ELb1ELb0ELb0EEENS1_21CollectiveEpilogueFwdINS6_IJSA_SA_SA_EEES9_SD_SF_Li256ELb1ELb1ELb0ELb0EEENS1_36VarlenDynamicPersistentTileSchedulerILi128ELi128ELi256ELi128ELb0ELb1ELb1ELb1ELb1ELb1EEEEEEEEEvNT_6ParamsE --------------------------
	.section	.nv.shared._ZN7cutlass13device_kernelIN5flash11enable_sm90INS1_16FlashAttnFwdSm90INS1_25CollectiveMainloopFwdSm90ILi2EN4cute5tupleIJNS5_1CILi1EEES8_S8_EEENS6_IJNS7_ILi128EEESA_NS7_ILi192EEEEEELi128ENS_10bfloat16_tEfNS_4arch4Sm90ELb1ELb0ELb1ELb1ELb0ELb1ELb0ELb1ELb1ELb1ELb0ELb0EEENS1_21CollectiveEpilogueFwdINS6_IJSA_SA_SA_EEES9_SD_SF_Li256ELb1ELb1ELb0ELb0EEENS1_36VarlenDynamicPersistentTileSchedulerILi128ELi128ELi256ELi128ELb0ELb1ELb1ELb1ELb1ELb1EEEEEEEEEvNT_6ParamsE,"aw",@nobits
	.sectionflags	@""
	.align	16
	.zero		1024


//--------------------- .nv.shared._ZN7cutlass13device_kernelIN5flash11enable_sm90INS1_16FlashAttnFwdSm90INS1_25CollectiveMainloopFwdSm90ILi2EN4cute5tupleIJNS5_1CILi1EEES8_S8_EEENS6_IJNS7_ILi64EEESA_SA_EEELi512ENS_10bfloat16_tEfNS_4arch4Sm90ELb0ELb0ELb1ELb0ELb0ELb0ELb0ELb0ELb0ELb1ELb0ELb0EEENS1_21CollectiveEpilogueFwdINS6_IJSA_NS7_ILi512EEESA_EEES9_SC_SE_Li256ELb0ELb1ELb0ELb0EEENS1_29StaticPersistentTileSchedulerILb0EEEEEEEEEvNT_6ParamsE --------------------------
	.section	.nv.shared._ZN7cutlass13device_kernelIN5flash11enable_sm90INS1_16FlashAttnFwdSm90INS1_25CollectiveMainloopFwdSm90ILi2EN4cute5tupleIJNS5_1CILi1EEES8_S8_EEENS6_IJNS7_ILi64EEESA_SA_EEELi512ENS_10bfloat16_tEfNS_4arch4Sm90ELb0ELb0ELb1ELb0ELb0ELb0ELb0ELb0ELb0ELb1ELb0ELb0EEENS1_21CollectiveEpilogueFwdINS6_IJSA_NS7_ILi512EEESA_EEES9_SC_SE_Li256ELb0ELb1ELb0ELb0EEENS1_29StaticPersistentTileSchedulerILb0EEEEEEEEEvNT_6ParamsE,"aw",@nobits
	.sectionflags	@""
	.align	16
	.zero		1024


//--------------------- .nv.shared._ZN7cutlass13device_kernelIN5flash11enable_sm90INS1_16FlashAttnFwdSm90INS1_25CollectiveMainloopFwdSm90ILi2EN4cute5tupleIJNS5_1CILi1EEES8_S8_EEENS6_IJNS7_ILi64EEESA_SA_EEELi512ENS_10bfloat16_tEfNS_4arch4Sm90ELb0ELb0ELb1ELb0ELb0ELb0ELb1ELb0ELb0ELb1ELb0ELb0EEENS1_21CollectiveEpilogueFwdINS6_IJSA_NS7_ILi512EEESA_EEES9_SC_SE_Li256ELb0ELb1ELb0ELb0EEENS1_29StaticPersistentTileSchedulerILb0EEEEEEEEEvNT_6ParamsE --------------------------
	.section	.nv.shared._ZN7cutlass13device_kernelIN5flash11enable_sm90INS1_16FlashAttnFwdSm90INS1_25CollectiveMainloopFwdSm90ILi2EN4cute5tupleIJNS5_1CILi1EEES8_S8_EEENS6_IJNS7_ILi64EEESA_SA_EEELi512ENS_10bfloat16_tEfNS_4arch4Sm90ELb0ELb0ELb1ELb0ELb0ELb0ELb1ELb0ELb0ELb1ELb0ELb0EEENS1_21CollectiveEpilogueFwdINS6_IJSA_NS7_ILi512EEESA_EEES9_SC_SE_Li256ELb0ELb1ELb0ELb0EEENS1_29StaticPersistentTileSchedulerILb0EEEEEEEEEvNT_6ParamsE,"aw",@nobits
	.sectionflags	@""
	.align	16
	.zero		1024


//--------------------- .nv.shared._ZN7cutlass13device_kernelIN5flash11enable_sm90INS1_16FlashAttnFwdSm90INS1_25CollectiveMainloopFwdSm90ILi2EN4cute5tupleIJNS5_1CILi1EEES8_S8_EEENS6_IJNS7_ILi64EEESA_SA_EEELi512ENS_10bfloat16_tEfNS_4arch4Sm90ELb0ELb0ELb1ELb1ELb0ELb0ELb0ELb0ELb0ELb1ELb0ELb0EEENS1_21CollectiveEpilogueFwdINS6_IJSA_NS7_ILi512EEESA_EEES9_SC_SE_Li256ELb1ELb1ELb0ELb0EEENS1_36VarlenDynamicPersistentTileSchedulerILi64ELi64ELi256ELi128ELb0ELb1ELb1ELb0ELb1ELb1EEEEEEEEEvNT_6ParamsE --------------------------
	.section	.nv.shared._ZN7cutlass13device_kernelIN5flash11enable_sm90INS1_16FlashAttnFwdSm90INS1_25CollectiveMainloopFwdSm90ILi2EN4cute5tupleIJNS5_1CILi1EEES8_S8_EEENS6_IJNS7_ILi64EEESA_SA_EEELi512ENS_10bfloat16_tEfNS_4arch4Sm90ELb0ELb0ELb1ELb1ELb0ELb0ELb0ELb0ELb0ELb1ELb0ELb0EEENS1_21CollectiveEpilogueFwdINS6_IJSA_NS7_ILi512EEESA_EEES9_SC_SE_Li256ELb1ELb1ELb0ELb0EEENS1_36VarlenDynamicPersistentTileSchedulerILi64ELi64ELi256ELi128ELb0ELb1ELb1ELb0ELb1ELb1EEEEEEEEEvNT_6ParamsE,"aw",@nobits
	.sectionflags	@""
	.align	16
	.zero		1024


//--------------------- .nv.shared._ZN7cutlass13device_kernelIN5flash11enable_sm90INS1_16FlashAttnFwdSm90INS1_25CollectiveMainloopFwdSm90ILi2EN4cute5tupleIJNS5_1CILi1EEES8_S8_EEENS6_IJNS7_ILi64EEESA_SA_EEELi512ENS_10bfloat16_tEfNS_4arch4Sm90ELb0ELb0ELb1ELb1ELb0ELb1ELb0ELb0ELb0ELb1ELb0ELb0EEENS1_21CollectiveEpilogueFwdINS6_IJSA_NS7_ILi512EEESA_EEES9_SC_SE_Li256ELb1ELb1ELb0ELb0EEENS1_36VarlenDynamicPersistentTileSchedulerILi64ELi64ELi256ELi128ELb0ELb1ELb1ELb0ELb1ELb1EEEEEEEEEvNT_6ParamsE --------------------------
	.section	.nv.shared._ZN7cutlass13device_kernelIN5flash11enable_sm90INS1_16FlashAttnFwdSm90INS1_25CollectiveMainloopFwdSm90ILi2EN4cute5tupleIJNS5_1CILi1EEES8_S8_EEENS6_IJNS7_ILi64EEESA_SA_EEELi512ENS_10bfloat16_tEfNS_4arch4Sm90ELb0ELb0ELb1ELb1ELb0ELb1ELb0ELb0ELb0ELb1ELb0ELb0EEENS1_21CollectiveEpilogueFwdINS6_IJSA_NS7_ILi512EEESA_EEES9_SC_SE_Li256ELb1ELb1ELb0ELb0EEENS1_36VarlenDynamicPersistentTileSchedulerILi64ELi64ELi256ELi128ELb0ELb1ELb1ELb0ELb1ELb1EEEEEEEEEvNT_6ParamsE,"aw",@nobits
	.sectionflags	@""
	.align	16
	.zero		1024


//--------------------- .nv.shared._ZN7cutlass13device_kernelIN5flash11enable_sm90INS1_16FlashAttnFwdSm90INS1_25CollectiveMainloopFwdSm90ILi2EN4cute5tupleIJNS5_1CILi1EEES8_S8_EEENS6_IJNS7_ILi64EEESA_SA_EEELi512ENS_10bfloat16_tEfNS_4arch4Sm90ELb0ELb0ELb1ELb1ELb0ELb0ELb1ELb0ELb0ELb1ELb0ELb0EEENS1_21CollectiveEpilogueFwdINS6_IJSA_NS7_ILi512EEESA_EEES9_SC_SE_Li256ELb1ELb1ELb0ELb0EEENS1_36VarlenDynamicPersistentTileSchedulerILi64ELi64ELi256ELi128ELb0ELb1ELb1ELb0ELb1ELb1EEEEEEEEEvNT_6ParamsE --------------------------
	.section	.nv.shared._ZN7cutlass13device_kernelIN5flash11enable_sm90INS1_16FlashAttnFwdSm90INS1_25CollectiveMainloopFwdSm90ILi2EN4cute5tupleIJNS5_1CILi1EEES8_S8_EEENS6_IJNS7_ILi64EEESA_SA_EEELi512ENS_10bfloat16_tEfNS_4arch4Sm90ELb0ELb0ELb1ELb1ELb0ELb0ELb1ELb0ELb0ELb1ELb0ELb0EEENS1_21CollectiveEpilogueFwdINS6_IJSA_NS7_ILi512EEESA_EEES9_SC_SE_Li256ELb1ELb1ELb0ELb0EEENS1_36VarlenDynamicPersistentTileSchedulerILi64ELi64ELi256ELi128ELb0ELb1ELb1ELb0ELb1ELb1EEEEEEEEEvNT_6ParamsE,"aw",@nobits
	.sectionflags	@""
	.align	16
	.zero		1024


//--------------------- .nv.shared._ZN7cutlass13device_kernelIN5flash11enable_sm90INS1_16FlashAttnFwdSm90INS1_25CollectiveMainloopFwdSm90ILi2EN4cute5tupleIJNS5_1CILi1EEES8_S8_EEENS6_IJNS7_ILi64EEESA_SA_EEELi512ENS_10bfloat16_tEfNS_4arch4Sm90ELb0ELb0ELb1ELb1ELb0ELb1ELb1ELb0ELb0ELb1ELb0ELb0EEENS1_21CollectiveEpilogueFwdINS6_IJSA_NS7_ILi512EEESA_EEES9_SC_SE_Li256ELb1ELb1ELb0ELb0EEENS1_36VarlenDynamicPersistentTileSchedulerILi64ELi64ELi256ELi128ELb0ELb1ELb1ELb0ELb1ELb1EEEEEEEEEvNT_6ParamsE --------------------------
	.section	.nv.shared._ZN7cutlass13device_kernelIN5flash11enable_sm90INS1_16FlashAttnFwdSm90INS1_25CollectiveMainloopFwdSm90ILi2EN4cute5tupleIJNS5_1CILi1EEES8_S8_EEENS6_IJNS7_ILi64EEESA_SA_EEELi512ENS_10bfloat16_tEfNS_4arch4Sm90ELb0ELb0ELb1ELb1ELb0ELb1ELb1ELb0ELb0ELb1ELb0ELb0EEENS1_21CollectiveEpilogueFwdINS6_IJSA_NS7_ILi512EEESA_EEES9_SC_SE_Li256ELb1ELb1ELb0ELb0EEENS1_36VarlenDynamicPersistentTileSchedulerILi64ELi64ELi256ELi128ELb0ELb1ELb1ELb0ELb1ELb1EEEEEEEEEvNT_6ParamsE,"aw",@nobits
	.sectionflags	@""
	.align	16
	.zero		1024


//--------------------- .nv.shared._ZN7cutlass13device_kernelIN5flash11enable_sm90INS1_16FlashAttnFwdSm90INS1_25CollectiveMainloopFwdSm90ILi2EN4cute5tupleIJNS5_1CILi1EEES8_S8_EEENS6_IJNS7_ILi64EEESA_SA_EEELi512ENS_10bfloat16_tEfNS_4arch4Sm90ELb0ELb1ELb1ELb0ELb0ELb0ELb0ELb0ELb0ELb1ELb0ELb0EEENS1_21CollectiveEpilogueFwdINS6_IJSA_NS7_ILi512EEESA_EEES9_SC_SE_Li256ELb0ELb1ELb0ELb0EEENS1_30DynamicPersistentTileSchedulerILi256ELi128ELb0ELb1ELb1EEEEEEEEEvNT_6ParamsE --------------------------
	.section	.nv.shared._ZN7cutlass13device_kernelIN5flash11enable_sm90INS1_16FlashAttnFwdSm90INS1_25CollectiveMainloopFwdSm90ILi2EN4cute5tupleIJNS5_1CILi1EEES8_S8_EEENS6_IJNS7_ILi64EEESA_SA_EEELi512ENS_10bfloat16_tEfNS_4arch4Sm90ELb0ELb1ELb1ELb0ELb0ELb0ELb0ELb0ELb0ELb1ELb0ELb0EEENS1_21CollectiveEpilogueFwdINS6_IJSA_NS7_ILi512EEESA_EEES9_SC_SE_Li256ELb0ELb1ELb0ELb0EEENS1_30DynamicPersistentTileSchedulerILi256ELi128ELb0ELb1ELb1EEEEEEEEEvNT_6ParamsE,"aw",@nobits
	.sectionflags	@""
	.align	16
	.zero		1024


//--------------------- .nv.shared._ZN7cutlass13device_kernelIN5flash11enable_sm90INS1_16FlashAttnFwdSm90INS1_25CollectiveMainloopFwdSm90ILi2EN4cute5tupleIJNS5_1CILi1EEES8_S8_EEENS6_IJNS7_ILi64EEESA_SA_EEELi512ENS_10bfloat16_tEfNS_4arch4Sm90ELb0ELb1ELb1ELb0ELb0ELb0ELb1ELb0ELb0ELb1ELb0ELb0EEENS1_21CollectiveEpilogueFwdINS6_IJSA_NS7_ILi512EEESA_EEES9_SC_SE_Li256ELb0ELb1ELb0ELb0EEENS1_30DynamicPersistentTileSchedulerILi256ELi128ELb0ELb1ELb1EEEEEEEEEvNT_6ParamsE --------------------------
	.section	.nv.shared._ZN7cutlass13device_kernelIN5flash11enable_sm90INS1_16FlashAttnFwdSm90INS1_25CollectiveMainloopFwdSm90ILi2EN4cute5tupleIJNS5_1CILi1EEES8_S8_EEENS6_IJNS7_ILi64EEESA_SA_EEELi512ENS_10bfloat16_tEfNS_4arch4Sm90ELb0ELb1ELb1ELb0ELb0ELb0ELb1ELb0ELb0ELb1ELb0ELb0EEENS1_21CollectiveEpilogueFwdINS6_IJSA_NS7_ILi512EEESA_EEES9_SC_SE_Li256ELb0ELb1ELb0ELb0EEENS1_30DynamicPersistentTileSchedulerILi256ELi128ELb0ELb1ELb1EEEEEEEEEvNT_6ParamsE,"aw",@nobits
	.sectionflags	@""
	.align	16
	.zero		1024


//--------------------- .nv.shared._ZN7cutlass13device_kernelIN5flash11enable_sm90INS1_16FlashAttnFwdSm90INS1_25CollectiveMainloopFwdSm90ILi2EN4cute5tupleIJNS5_1CILi1EEES8_S8_EEENS6_IJNS7_ILi64EEESA_SA_EEELi512ENS_10bfloat16_tEfNS_4arch4Sm90ELb0ELb1ELb1ELb1ELb0ELb0ELb0ELb0ELb0ELb1ELb0ELb0EEENS1_21CollectiveEpilogueFwdINS6_IJSA_NS7_ILi512EEESA_EEES9_SC_SE_Li256ELb1ELb1ELb0ELb0EEENS1_36VarlenDynamicPersistentTileSchedulerILi64ELi64ELi256ELi128ELb0ELb1ELb1ELb1ELb0ELb1EEEEEEEEEvNT_6ParamsE --------------------------
	.section	.nv.shared._ZN7cutlass13device_kernelIN5flash11enable_sm90INS1_16FlashAttnFwdSm90INS1_25CollectiveMainloopFwdSm90ILi2EN4cute5tupleIJNS5_1CILi1EEES8_S8_EEENS6_IJNS7_ILi64EEESA_SA_EEELi512ENS_10bfloat16_tEfNS_4arch4Sm90ELb0ELb1ELb1ELb1ELb0ELb0ELb0ELb0ELb0ELb1ELb0ELb0EEENS1_21CollectiveEpilogueFwdINS6_IJSA_NS7_ILi512EEESA_EEES9_SC_SE_Li256ELb1ELb1ELb0ELb0EEENS1_36VarlenDynamicPersistentTileSchedulerILi64ELi64ELi256ELi128ELb0ELb1ELb1ELb1ELb0ELb1EEEEEEEEEvNT_6ParamsE,"aw",@nobits
	.sectionflags	@""
	.align	16
	.zero		1024


//--------------------- .nv.shared._ZN7cutlass13device_kernelIN5flash11enable_sm90INS1_16FlashAttnFwdSm90INS1_25CollectiveMainloopFwdSm90ILi2EN4cute5tupleIJNS5_1CILi1EEES8_S8_EEENS6_IJNS7_ILi64EEESA_SA_EEELi512ENS_10bfloat16_tEfNS_4arch4Sm90ELb0ELb1ELb1ELb1ELb0ELb1ELb0ELb0ELb0ELb1ELb0ELb0EEENS1_21CollectiveEpilogueFwdINS6_IJSA_NS7_ILi512EEESA_EEES9_SC_SE_Li256ELb1ELb1ELb0ELb0EEENS1_36VarlenDynamicPersistentTileSchedulerILi64ELi64ELi256ELi128ELb0ELb1ELb1ELb1ELb0ELb1EEEEEEEEEvNT_6ParamsE --------------------------
	.section	.nv.shared._ZN7cutlass13device_kernelIN5flash11enable_sm90INS1_16FlashAttnFwdSm90INS1_25CollectiveMainloopFwdSm90ILi2EN4cute5tupleIJNS5_1CILi1EEES8_S8_EEENS6_IJNS7_ILi64EEESA_SA_EEELi512ENS_10bfloat16_tEfNS_4arch4Sm90ELb0ELb1ELb1ELb1ELb0ELb1ELb0ELb0ELb0ELb1ELb0ELb0EEENS1_21CollectiveEpilogueFwdINS6_IJSA_NS7_ILi512EEESA_EEES9_SC_SE_Li256ELb1ELb1ELb0ELb0EEENS1_36VarlenDynamicPersistentTileSchedulerILi64ELi64ELi256ELi128ELb0ELb1ELb1ELb1ELb0ELb1EEEEEEEEEvNT_6ParamsE,"aw",@nobits
	.sectionflags	@""
	.align	16
	.zero		1024


//--------------------- .nv.shared._ZN7cutlass13device_kernelIN5flash11enable_sm90INS1_16FlashAttnFwdSm90INS1_25CollectiveMainloopFwdSm90ILi2EN4cute5tupleIJNS5_1CILi1EEES8_S8_EEENS6_IJNS7_ILi64EEESA_SA_EEELi512ENS_10bfloat16_tEfNS_4arch4Sm90ELb0ELb1ELb1ELb1ELb0ELb0ELb1ELb0ELb0ELb1ELb0ELb0EEENS1_21CollectiveEpilogueFwdINS6_IJSA_NS7_ILi512EEESA_EEES9_SC_SE_Li256ELb1ELb1ELb0ELb0EEENS1_36VarlenDynamicPersistentTileSchedulerILi64ELi64ELi256ELi128ELb0ELb1ELb1ELb1ELb0ELb1EEEEEEEEEvNT_6ParamsE --------------------------
	.section	.nv.shared._ZN7cutlass13device_kernelIN5flash11enable_sm90INS1_16FlashAttnFwdSm90INS1_25CollectiveMainloopFwdSm90ILi2EN4cute5tupleIJNS5_1CILi1EEES8_S8_EEENS6_IJNS7_ILi64EEESA_SA_EEELi512ENS_10bfloat16_tEfNS_4arch4Sm90ELb0ELb1ELb1ELb1ELb0ELb0ELb1ELb0ELb0ELb1ELb0ELb0EEENS1_21CollectiveEpilogueFwdINS6_IJSA_NS7_ILi512EEESA_EEES9_SC_SE_Li256ELb1ELb1ELb0ELb0EEENS1_36VarlenDynamicPersistentTileSchedulerILi64ELi64ELi256ELi128ELb0ELb1ELb1ELb1ELb0ELb1EEEEEEEEEvNT_6ParamsE,"aw",@nobits
	.sectionflags	@""
	.align	16
	.zero		1024


//--------------------- .nv.shared._ZN7cutlass13device_kernelIN5flash11enable_sm90INS1_16FlashAttnFwdSm90INS1_25CollectiveMainloopFwdSm90ILi2EN4cute5tupleIJNS5_1CILi1EEES8_S8_EEENS6_IJNS7_ILi64EEESA_SA_EEELi512ENS_10bfloat16_tEfNS_4arch4Sm90ELb0ELb1ELb1ELb1ELb0ELb1ELb1ELb0ELb0ELb1ELb0ELb0EEENS1_21CollectiveEpilogueFwdINS6_IJSA_NS7_ILi512EEESA_EEES9_SC_SE_Li256ELb1ELb1ELb0ELb0EEENS1_36VarlenDynamicPersistentTileSchedulerILi64ELi64ELi256ELi128ELb0ELb1ELb1ELb1ELb0ELb1EEEEEEEEEvNT_6ParamsE --------------------------
	.section	.nv.shared._ZN7cutlass13device_kernelIN5flash11enable_sm90INS1_16FlashAttnFwdSm90INS1_25CollectiveMainloopFwdSm90ILi2EN4cute5tupleIJNS5_1CILi1EEES8_S8_EEENS6_IJNS7_ILi64EEESA_SA_EEELi512ENS_10bfloat16_tEfNS_4arch4Sm90ELb0ELb1ELb1ELb1ELb0ELb1ELb1ELb0ELb0ELb1ELb0ELb0EEENS1_21CollectiveEpilogueFwdINS6_IJSA_NS7_ILi512EEESA_EEES9_SC_SE_Li256ELb1ELb1ELb0ELb0EEENS1_36VarlenDynamicPersistentTileSchedulerILi64ELi64ELi256ELi128ELb0ELb1ELb1ELb1ELb0ELb1EEEEEEEEEvNT_6ParamsE,"aw",@nobits
	.sectionflags	@""
	.align	16
	.zero		1024


//--------------------- .nv.shared._ZN7cutlass13device_kernelIN5flash11enable_sm90INS1_16FlashAttnFwdSm90INS1_25CollectiveMainloopFwdSm90ILi2EN4cute5tupleIJNS5_1CILi1EEES8_S8_EEENS6_IJNS7_ILi64EEESA_SA_EEELi512ENS_10bfloat16_tEfNS_4arch4Sm90ELb1ELb0ELb1ELb0ELb0ELb0ELb0ELb0ELb0ELb1ELb0ELb0EEENS1_21CollectiveEpilogueFwdINS6_IJSA_NS7_ILi512EEESA_EEES9_SC_SE_Li256ELb0ELb1ELb0ELb0EEENS1_30DynamicPersistentTileSchedulerILi256ELi128ELb0ELb1ELb1EEEEEEEEEvNT_6ParamsE --------------------------
	.section	.nv.shared._ZN7cutlass13device_kernelIN5flash11enable_sm90INS1_16FlashAttnFwdSm90INS1_25CollectiveMainloopFwdSm90ILi2EN4cute5tupleIJNS5_1CILi1EEES8_S8_EEENS6_IJNS7_ILi64EEESA_SA_EEELi512ENS_10bfloat16_tEfNS_4arch4Sm90ELb1ELb0ELb1ELb0ELb0ELb0ELb0ELb0ELb0ELb1ELb0ELb0EEENS1_21CollectiveEpilogueFwdINS6_IJSA_NS7_ILi512EEESA_EEES9_SC_SE_Li256ELb0ELb1ELb0ELb0EEENS1_30DynamicPersistentTileSchedulerILi256ELi128ELb0ELb1ELb1EEEEEEEEEvNT_6ParamsE,"aw",@nobits
	.sectionflags	@""
	.align	16
	.zero		1024


//--------------------- .nv.shared._ZN7cutlass13device_kernelIN5flash11enable_sm90INS1_16FlashAttnFwdSm90INS1_25CollectiveMainloopFwdSm90ILi2EN4cute5tupleIJNS5_1CILi1EEES8_S8_EEENS6_IJNS7_ILi64EEESA_SA_EEELi512ENS_10bfloat16_tEfNS_4arch4Sm90ELb1ELb0ELb1ELb0ELb0ELb0ELb1ELb0ELb0ELb1ELb0ELb0EEENS1_21CollectiveEpilogueFwdINS6_IJSA_NS7_ILi512EEESA_EEES9_SC_SE_Li256ELb0ELb1ELb0ELb0EEENS1_30DynamicPersistentTileSchedulerILi256ELi128ELb0ELb1ELb1EEEEEEEEEvNT_6ParamsE --------------------------
	.section	.nv.shared._ZN7cutlass13device_kernelIN5flash11enable_sm90INS1_16FlashAttnFwdSm90INS1_25CollectiveMainloopFwdSm90ILi2EN4cute5tupleIJNS5_1CILi1EEES8_S8_EEENS6_IJNS7_ILi64EEESA_SA_EEELi512ENS_10bfloat16_tEfNS_4arch4Sm90ELb1ELb0ELb1ELb0ELb0ELb0ELb1ELb0ELb0ELb1ELb0ELb0EEENS1_21CollectiveEpilogueFwdINS6_IJSA_NS7_ILi512EEESA_EEES9_SC_SE_Li256ELb0ELb1ELb0ELb0EEENS1_30DynamicPersistentTileSchedulerILi256ELi128ELb0ELb1ELb1EEEEEEEEEvNT_6ParamsE,"aw",@nobits
	.sectionflags	@""
	.align	16
	.zero		1024


//--------------------- .nv.shared._ZN7cutlass13device_kernelIN5flash11enable_sm90INS1_16FlashAttnFwdSm90INS1_25CollectiveMainloopFwdSm90ILi2EN4cute5tupleIJNS5_1CILi1EEES8_S8_EEENS6_IJNS7_ILi64EEESA_SA_EEELi512ENS_10bfloat16_tEfNS_4arch4Sm90ELb1ELb0ELb1ELb1ELb0ELb0ELb0ELb0ELb0ELb1ELb0ELb0EEENS1_21CollectiveEpilogueFwdINS6_IJSA_NS7_ILi512EEESA_EEES9_SC_SE_Li256ELb1ELb1ELb0ELb0EEENS1_36VarlenDynamicPersistentTileSchedulerILi64ELi64ELi256ELi128ELb0ELb1ELb1ELb1ELb1ELb1EEEEEEEEEvNT_6ParamsE --------------------------
	.section	.nv.shared._ZN7cutlass13device_kernelIN5flash11enable_sm90INS1_16FlashAttnFwdSm90INS1_25CollectiveMainloopFwdSm90ILi2EN4cute5tupleIJNS5_1CILi1EEES8_S8_EEENS6_IJNS7_ILi64EEESA_SA_EEELi512ENS_10bfloat16_tEfNS_4arch4Sm90ELb1ELb0ELb1ELb1ELb0ELb0ELb0ELb0ELb0ELb1ELb0ELb0EEENS1_21CollectiveEpilogueFwdINS6_IJSA_NS7_ILi512EEESA_EEES9_SC_SE_Li256ELb1ELb1ELb0ELb0EEENS1_36VarlenDynamicPersistentTileSchedulerILi64ELi64ELi256ELi128ELb0ELb1ELb1ELb1ELb1ELb1EEEEEEEEEvNT_6ParamsE,"aw",@nobits
	.sectionflags	@""
	.align	16
	.zero		1024


//--------------------- .nv.shared._ZN7cutlass13device_kernelIN5flash11enable_sm90INS1_16FlashAttnFwdSm90INS1_25CollectiveMainloopFwdSm90ILi2EN4cute5tupleIJNS5_1CILi1EEES8_S8_EEENS6_IJNS7_ILi64EEESA_SA_EEELi512ENS_10bfloat16_tEfNS_4arch4Sm90ELb1ELb0ELb1ELb1ELb0ELb1ELb0ELb0ELb0ELb1ELb0ELb0EEENS1_21CollectiveEpilogueFwdINS6_IJSA_NS7_ILi512EEESA_EEES9_SC_SE_Li256ELb1ELb1ELb0ELb0EEENS1_36VarlenDynamicPersistentTileSchedulerILi64ELi64ELi256ELi128ELb0ELb1ELb1ELb1ELb1ELb1EEEEEEEEEvNT_6ParamsE --------------------------
	.section	.nv.shared._ZN7cutlass13device_kernelIN5flash11enable_sm90INS1_16FlashAttnFwdSm90INS1_25CollectiveMainloopFwdSm90ILi2EN4cute5tupleIJNS5_1CILi1EEES8_S8_EEENS6_IJNS7_ILi64EEESA_SA_EEELi512ENS_10bfloat16_tEfNS_4arch4Sm90ELb1ELb0ELb1ELb1ELb0ELb1ELb0ELb0ELb0ELb1ELb0ELb0EEENS1_21CollectiveEpilogueFwdINS6_IJSA_NS7_ILi512EEESA_EEES9_SC_SE_Li256ELb1ELb1ELb0ELb0EEENS1_36VarlenDynamicPersistentTileSchedulerILi64ELi64ELi256ELi128ELb0ELb1ELb1ELb1ELb1ELb1EEEEEEEEEvNT_6ParamsE,"aw",@nobits
	.sectionflags	@""
	.align	16
	.zero		1024


//--------------------- .nv.shared._ZN7cutlass13device_kernelIN5flash11enable_sm90INS1_16FlashAttnFwdSm90INS1_25CollectiveMainloopFwdSm90ILi2EN4cute5tupleIJNS5_1CILi1EEES8_S8_EEENS6_IJNS7_ILi64EEESA_SA_EEELi512ENS_10bfloat16_tEfNS_4arch4Sm90ELb1ELb0ELb1ELb1ELb0ELb0ELb1ELb0ELb0ELb1ELb0ELb0EEENS1_21CollectiveEpilogueFwdINS6_IJSA_NS7_ILi512EEESA_EEES9_SC_SE_Li256ELb1ELb1ELb0ELb0EEENS1_36VarlenDynamicPersistentTileSchedulerILi64ELi64ELi256ELi128ELb0ELb1ELb1ELb1ELb1ELb1EEEEEEEEEvNT_6ParamsE --------------------------
	.section	.nv.shared._ZN7cutlass13device_kernelIN5flash11enable_sm90INS1_16FlashAttnFwdSm90INS1_25CollectiveMainloopFwdSm90ILi2EN4cute5tupleIJNS5_1CILi1EEES8_S8_EEENS6_IJNS7_ILi64EEESA_SA_EEELi512ENS_10bfloat16_tEfNS_4arch4Sm90ELb1ELb0ELb1ELb1ELb0ELb0ELb1ELb0ELb0ELb1ELb0ELb0EEENS1_21CollectiveEpilogueFwdINS6_IJSA_NS7_ILi512EEESA_EEES9_SC_SE_Li256ELb1ELb1ELb0ELb0EEENS1_36VarlenDynamicPersistentTileSchedulerILi64ELi64ELi256ELi128ELb0ELb1ELb1ELb1ELb1ELb1EEEEEEEEEvNT_6ParamsE,"aw",@nobits
	.sectionflags	@""
	.align	16
	.zero		1024


//--------------------- .nv.shared._ZN7cutlass13device_kernelIN5flash11enable_sm90INS1_16FlashAttnFwdSm90INS1_25CollectiveMainloopFwdSm90ILi2EN4cute5tupleIJNS5_1CILi1EEES8_S8_EEENS6_IJNS7_ILi64EEESA_SA_EEELi512ENS_10bfloat16_tEfNS_4arch4Sm90ELb1ELb0ELb1ELb1ELb0ELb1ELb1ELb0ELb0ELb1ELb0ELb0EEENS1_21CollectiveEpilogueFwdINS6_IJSA_NS7_ILi512EEESA_EEES9_SC_SE_Li256ELb1ELb1ELb0ELb0EEENS1_36VarlenDynamicPersistentTileSchedulerILi64ELi64ELi256ELi128ELb0ELb1ELb1ELb1ELb1ELb1EEEEEEEEEvNT_6ParamsE --------------------------
	.section	.nv.shared._ZN7cutlass13device_kernelIN5flash11enable_sm90INS1_16FlashAttnFwdSm90INS1_25CollectiveMainloopFwdSm90ILi2EN4cute5tupleIJNS5_1CILi1EEES8_S8_EEENS6_IJNS7_ILi64EEESA_SA_EEELi512ENS_10bfloat16_tEfNS_4arch4Sm90ELb1ELb0ELb1ELb1ELb0ELb1ELb1ELb0ELb0ELb1ELb0ELb0EEENS1_21CollectiveEpilogueFwdINS6_IJSA_NS7_ILi512EEESA_EEES9_SC_SE_Li256ELb1ELb1ELb0ELb0EEENS1_36VarlenDynamicPersistentTileSchedulerILi64ELi64ELi256ELi128ELb0ELb1ELb1ELb1ELb1ELb1EEEEEEEEEvNT_6ParamsE,"aw",@nobits
	.sectionflags	@""
	.align	16
	.zero		1024


//--------------------- .nv.shared._ZN7cutlass13device_kernelIN5flash11enable_sm90INS1_16FlashAttnFwdSm90INS1_25CollectiveMainloopFwdSm90ILi2EN4cute5tupleIJNS5_1CILi1EEES8_S8_EEENS6_IJNS7_ILi128EEENS7_ILi96EEENS7_ILi64EEEEEELi256ENS_10bfloat16_tEfNS_4arch4Sm90ELb0ELb0ELb1ELb0ELb0ELb0ELb0ELb1ELb0ELb1ELb0ELb0EEENS1_21CollectiveEpilogueFwdINS6_IJSA_NS7_ILi256EEESB_EEES9_SE_SG_Li256ELb0ELb1ELb0ELb0EEENS1_29StaticPersistentTileSchedulerILb0EEEEEEEEEvNT_6ParamsE --------------------------
	.section	.nv.shared._ZN7cutlass13device_kernelIN5flash11enable_sm90INS1_16FlashAttnFwdSm90INS1_25CollectiveMainloopFwdSm90ILi2EN4cute5tupleIJNS5_1CILi1EEES8_S8_EEENS6_IJNS7_ILi128EEENS7_ILi96EEENS7_ILi64EEEEEELi256ENS_10bfloat16_tEfNS_4arch4Sm90ELb0ELb0ELb1ELb0ELb0ELb0ELb0ELb1ELb0ELb1ELb0ELb0EEENS1_21CollectiveEpilogueFwdINS6_IJSA_NS7_ILi256EEESB_EEES9_SE_SG_Li256ELb0ELb1ELb0ELb0EEENS1_29StaticPersistentTileSchedulerILb0EEEEEEEEEvNT_6ParamsE,"aw",@nobits
	.sectionflags	@""
	.align	16
	.zero		1024


//--------------------- .nv.shared._ZN7cutlass13device_kernelIN5flash11enable_sm90INS1_16FlashAttnFwdSm90INS1_25CollectiveMainloopFwdSm90ILi2EN4cute5tupleIJNS5_1CILi1EEES8_S8_EEENS6_IJNS7_ILi128EEENS7_ILi96EEENS7_ILi64EEEEEELi256ENS_10bfloat16_tEfNS_4arch4Sm90ELb0ELb0ELb1ELb0ELb0ELb0ELb1ELb1ELb0ELb1ELb0ELb0EEENS1_21CollectiveEpilogueFwdINS6_IJSA_NS7_ILi256EEESB_EEES9_SE_SG_Li256ELb0ELb1ELb0ELb0EEENS1_29StaticPersistentTileSchedulerILb0EEEEEEEEEvNT_6ParamsE --------------------------
	.section	.nv.shared._ZN7cutlass13device_kernelIN5flash11enable_sm90INS1_16FlashAttnFwdSm90INS1_25CollectiveMainloopFwdSm90ILi2EN4cute5tupleIJNS5_1CILi1EEES8_S8_EEENS6_IJNS7_ILi128EEENS7_ILi96EEENS7_ILi64EEEEEELi256ENS_10bfloat16_tEfNS_4arch4Sm90ELb0ELb0ELb1ELb0ELb0ELb0ELb1ELb1ELb0ELb1ELb0ELb0EEENS1_21CollectiveEpilogueFwdINS6_IJSA_NS7_ILi256EEESB_EEES9_SE_SG_Li256ELb0ELb1ELb0ELb0EEENS1_29StaticPersistentTileSchedulerILb0EEEEEEEEEvNT_6ParamsE,"aw",@nobits
	.sectionflags	@""
	.align	16
	.zero		1024


//--------------------- .nv.shared._ZN7cutlass13device_kernelIN5flash11enable_sm90INS1_16FlashAttnFwdSm90INS1_25CollectiveMainloopFwdSm90ILi2EN4cute5tupleIJNS5_1CILi1EEES8_S8_EEENS6_IJNS7_ILi128EEENS7_ILi96EEENS7_ILi64EEEEEELi256ENS_10bfloat16_tEfNS_4arch4Sm90ELb0ELb0ELb1ELb1ELb0ELb0ELb0ELb1ELb0ELb1ELb0ELb0EEENS1_21CollectiveEpilogueFwdINS6_IJSA_NS7_ILi256EEESB_EEES9_SE_SG_Li256ELb1ELb1ELb0ELb0EEENS1_36VarlenDynamicPersistentTileSchedulerILi128ELi96ELi256ELi128ELb0ELb1ELb1ELb0ELb1ELb1EEEEEEEEEvNT_6ParamsE --------------------------
	.section	.nv.shared._ZN7cutlass13device_kernelIN5flash11enable_sm90INS1_16FlashAttnFwdSm90INS1_25CollectiveMainloopFwdSm90ILi2EN4cute5tupleIJNS5_1CILi1EEES8_S8_EEENS6_IJNS7_ILi128EEENS7_ILi96EEENS7_ILi64EEEEEELi256ENS_10bfloat16_tEfNS_4arch4Sm90ELb0ELb0ELb1ELb1ELb0ELb0ELb0ELb1ELb0ELb1ELb0ELb0EEENS1_21CollectiveEpilogueFwdINS6_IJSA_NS7_ILi256EEESB_EEES9_SE_SG_Li256ELb1ELb1ELb0ELb0EEENS1_36VarlenDynamicPersistentTileSchedulerILi128ELi96ELi256ELi128ELb0ELb1ELb1ELb0ELb1ELb1EEEEEEEEEvNT_6ParamsE,"aw",@nobits
	.sectionflags	@""
	.align	16
	.zero		1024


//--------------------- .nv.shared._ZN7cutlass13device_kernelIN5flash11enable_sm90INS1_16FlashAttnFwdSm90INS1_25CollectiveMainloopFwdSm90ILi2EN4cute5tupleIJNS5_1CILi1EEES8_S8_EEENS6_IJNS7_ILi128EEENS7_ILi96EEENS7_ILi64EEEEEELi256ENS_10bfloat16_tEfNS_4arch4Sm90ELb0ELb0ELb1ELb1ELb0ELb1ELb0ELb1ELb0ELb1ELb0ELb0EEENS1_21CollectiveEpilogueFwdINS6_IJSA_NS7_ILi256EEESB_EEES9_SE_SG_Li256ELb1ELb1ELb0ELb0EEENS1_36VarlenDynamicPersistentTileSchedulerILi128ELi96ELi256ELi128ELb0ELb1ELb1ELb0ELb1ELb1EEEEEEEEEvNT_6ParamsE --------------------------
	.section	.nv.shared._ZN7cutlass13device_kernelIN5flash11enable_sm90INS1_16FlashAttnFwdSm90INS1_25CollectiveMainloopFwdSm90ILi2EN4cute5tupleIJNS5_1CILi1EEES8_S8_EEENS6_IJNS7_ILi128EEENS7_ILi96EEENS7_ILi64EEEEEELi256ENS_10bfloat16_tEfNS_4arch4Sm90ELb0ELb0ELb1ELb1ELb0ELb1ELb0ELb1ELb0ELb1ELb0ELb0EEENS1_21CollectiveEpilogueFwdINS6_IJSA_NS7_ILi256EEESB_EEES9_SE_SG_Li256ELb1ELb1ELb0ELb0EEENS1_36VarlenDynamicPersistentTileSchedulerILi128ELi96ELi256ELi128ELb0ELb1ELb1ELb0ELb1ELb1EEEEEEEEEvNT_6ParamsE,"aw",@nobits
	.sectionflags	@""
	.align	16
	.zero		1024


//--------------------- .nv.shared._ZN7cutlass13device_kernelIN5flash11enable_sm90INS1_16FlashAttnFwdSm90INS1_25CollectiveMainloopFwdSm90ILi2EN4cute5tupleIJNS5_1CILi1EEES8_S8_EEENS6_IJNS7_ILi128EEENS7_ILi96EEENS7_ILi64EEEEEELi256ENS_10bfloat16_tEfNS_4arch4Sm90ELb0ELb0ELb1ELb1ELb0ELb0ELb1ELb1ELb0ELb1ELb0ELb0EEENS1_21CollectiveEpilogueFwdINS6_IJSA_NS7_ILi256EEESB_EEES9_SE_SG_Li256ELb1ELb1ELb0ELb0EEENS1_36VarlenDynamicPersistentTileSchedulerILi128ELi96ELi256ELi128ELb0ELb1ELb1ELb0ELb1ELb1EEEEEEEEEvNT_6ParamsE --------------------------
	.section	.nv.shared._ZN7cutlass13device_kernelIN5flash11enable_sm90INS1_16FlashAttnFwdSm90INS1_25CollectiveMainloopFwdSm90ILi2EN4cute5tupleIJNS5_1CILi1EEES8_S8_EEENS6_IJNS7_ILi128EEENS7_ILi96EEENS7_ILi64EEEEEELi256ENS_10bfloat16_tEfNS_4arch4Sm90ELb0ELb0ELb1ELb1ELb0ELb0ELb1ELb1ELb0ELb1ELb0ELb0EEENS1_21CollectiveEpilogueFwdINS6_IJSA_NS7_ILi256EEESB_EEES9_SE_SG_Li256ELb1ELb1ELb0ELb0EEENS1_36VarlenDynamicPersistentTileSchedulerILi128ELi96ELi256ELi128ELb0ELb1ELb1ELb0ELb1ELb1EEEEEEEEEvNT_6ParamsE,"aw",@nobits
	.sectionflags	@""
	.align	16
	.zero		1024


//--------------------- .nv.shared._ZN7cutlass13device_kernelIN5flash11enable_sm90INS1_16FlashAttnFwdSm90INS1_25CollectiveMainloopFwdSm90ILi2EN4cute5tupleIJNS5_1CILi1EEES8_S8_EEENS6_IJNS7_ILi128EEENS7_ILi96EEENS7_ILi64EEEEEELi256ENS_10bfloat16_tEfNS_4arch4Sm90ELb0ELb0ELb1ELb1ELb0ELb1ELb1ELb1ELb0ELb1ELb0ELb0EEENS1_21CollectiveEpilogueFwdINS6_IJSA_NS7_ILi256EEESB_EEES9_SE_SG_Li256ELb1ELb1ELb0ELb0EEENS1_36VarlenDynamicPersistentTileSchedulerILi128ELi96ELi256ELi128ELb0ELb1ELb1ELb0ELb1ELb1EEEEEEEEEvNT_6ParamsE --------------------------
	.section	.nv.shared._ZN7cutlass13device_kernelIN5flash11enable_sm90INS1_16FlashAttnFwdSm90INS1_25CollectiveMainloopFwdSm90ILi2EN4cute5tupleIJNS5_1CILi1EEES8_S8_EEENS6_IJNS7_ILi128EEENS7_ILi96EEENS7_ILi64EEEEEELi256ENS_10bfloat16_tEfNS_4arch4Sm90ELb0ELb0ELb1ELb1ELb0ELb1ELb1ELb1ELb0ELb1ELb0ELb0EEENS1_21CollectiveEpilogueFwdINS6_IJSA_NS7_ILi256EEESB_EEES9_SE_SG_Li256ELb1ELb1ELb0ELb0EEENS1_36VarlenDynamicPersistentTileSchedulerILi128ELi96ELi256ELi128ELb0ELb1ELb1ELb0ELb1ELb1EEEEEEEEEvNT_6ParamsE,"aw",@nobits
	.sectionflags	@""
	.align	16
	.zero		1024


//--------------------- .nv.shared._ZN7cutlass13device_kernelIN5flash11enable_sm90INS1_16FlashAttnFwdSm90INS1_25CollectiveMainloopFwdSm90ILi2EN4cute5tupleIJNS5_1CILi1EEES8_S8_EEENS6_IJNS7_ILi128EEENS7_ILi96EEENS7_ILi64EEEEEELi256ENS_10bfloat16_tEfNS_4arch4Sm90ELb0ELb1ELb1ELb0ELb0ELb0ELb0ELb1ELb0ELb1ELb0ELb0EEENS1_21CollectiveEpilogueFwdINS6_IJSA_NS7_ILi256EEESB_EEES9_SE_SG_Li256ELb0ELb1ELb0ELb0EEENS1_30DynamicPersistentTileSchedulerILi256ELi128ELb0ELb1ELb1EEEEEEEEEvNT_6ParamsE --------------------------
	.section	.nv.shared._ZN7cutlass13device_kernelIN5flash11enable_sm90INS1_16FlashAttnFwdSm90INS1_25CollectiveMainloopFwdSm90ILi2EN4cute5tupleIJNS5_1CILi1EEES8_S8_EEENS6_IJNS7_ILi128EEENS7_ILi96EEENS7_ILi64EEEEEELi256ENS_10bfloat16_tEfNS_4arch4Sm90ELb0ELb1ELb1ELb0ELb0ELb0ELb0ELb1ELb0ELb1ELb0ELb0EEENS1_21CollectiveEpilogueFwdINS6_IJSA_NS7_ILi256EEESB_EEES9_SE_SG_Li256ELb0ELb1ELb0ELb0EEENS1_30DynamicPersistentTileSchedulerILi256ELi128ELb0ELb1ELb1EEEEEEEEEvNT_6ParamsE,"aw",@nobits
	.sectionflags	@""
	.align	16
	.zero		1024


//--------------------- .nv.shared._ZN7cutlass13device_kernelIN5flash11enable_sm90INS1_16FlashAttnFwdSm90INS1_25CollectiveMainloopFwdSm90ILi2EN4cute5tupleIJNS5_1CILi1EEES8_S8_EEENS6_IJNS7_ILi128EEENS7_ILi96EEENS7_ILi64EEEEEELi256ENS_10bfloat16_tEfNS_4arch4Sm90ELb0ELb1ELb1ELb0ELb0ELb0ELb1ELb1ELb0ELb1ELb0ELb0EEENS1_21CollectiveEpilogueFwdINS6_IJSA_NS7_ILi256EEESB_EEES9_SE_SG_Li256ELb0ELb1ELb0ELb0EEENS1_30DynamicPersistentTileSchedulerILi256ELi128ELb0ELb1ELb1EEEEEEEEEvNT_6ParamsE --------------------------
	.section	.nv.shared._ZN7cutlass13device_kernelIN5flash11enable_sm90INS1_16FlashAttnFwdSm90INS1_25CollectiveMainloopFwdSm90ILi2EN4cute5tupleIJNS5_1CILi1EEES8_S8_EEENS6_IJNS7_ILi128EEENS7_ILi96EEENS7_ILi64EEEEEELi256ENS_10bfloat16_tEfNS_4arch4Sm90ELb0ELb1ELb1ELb0ELb0ELb0ELb1ELb1ELb0ELb1ELb0ELb0EEENS1_21CollectiveEpilogueFwdINS6_IJSA_NS7_ILi256EEESB_EEES9_SE_SG_Li256ELb0ELb1ELb0ELb0EEENS1_30DynamicPersistentTileSchedulerILi256ELi128ELb0ELb1ELb1EEEEEEEEEvNT_6ParamsE,"aw",@nobits
	.sectionflags	@""
	.align	16
	.zero		1024


//--------------------- .nv.shared._ZN7cutlass13device_kernelIN5flash11enable_sm90INS1_16FlashAttnFwdSm90INS1_25CollectiveMainloopFwdSm90ILi2EN4cute5tupleIJNS5_1CILi1EEES8_S8_EEENS6_IJNS7_ILi128EEENS7_ILi96EEENS7_ILi64EEEEEELi256ENS_10bfloat16_tEfNS_4arch4Sm90ELb0ELb1ELb1ELb1ELb0ELb0ELb0ELb1ELb0ELb1ELb0ELb0EEENS1_21CollectiveEpilogueFwdINS6_IJSA_NS7_ILi256EEESB_EEES9_SE_SG_Li256ELb1ELb1ELb0ELb0EEENS1_36VarlenDynamicPersistentTileSchedulerILi128ELi96ELi256ELi128ELb0ELb1ELb1ELb1ELb0ELb1EEEEEEEEEvNT_6ParamsE --------------------------
	.section	.nv.shared._ZN7cutlass13device_kernelIN5flash11enable_sm90INS1_16FlashAttnFwdSm90INS1_25CollectiveMainloopFwdSm90ILi2EN4cute5tupleIJNS5_1CILi1EEES8_S8_EEENS6_IJNS7_ILi128EEENS7_ILi96EEENS7_ILi64EEEEEELi256ENS_10bfloat16_tEfNS_4arch4Sm90ELb0ELb1ELb1ELb1ELb0ELb0ELb0ELb1ELb0ELb1ELb0ELb0EEENS1_21CollectiveEpilogueFwdINS6_IJSA_NS7_ILi256EEESB_EEES9_SE_SG_Li256ELb1ELb1ELb0ELb0EEENS1_36VarlenDynamicPersistentTileSchedulerILi128ELi96ELi256ELi128ELb0ELb1ELb1ELb1ELb0ELb1EEEEEEEEEvNT_6ParamsE,"aw",@nobits
	.sectionflags	@""
	.align	16
	.zero		1024


//--------------------- .nv.shared._ZN7cutlass13device_kernelIN5flash11enable_sm90INS1_16FlashAttnFwdSm90INS1_25CollectiveMainloopFwdSm90ILi2EN4cute5tupleIJNS5_1CILi1EEES8_S8_EEENS6_IJNS7_ILi128EEENS7_ILi96EEENS7_ILi64EEEEEELi256ENS_10bfloat16_tEfNS_4arch4Sm90ELb0ELb1ELb1ELb1ELb0ELb1ELb0ELb1ELb0ELb1ELb0ELb0EEENS1_21CollectiveEpilogueFwdINS6_IJSA_NS7_ILi256EEESB_EEES9_SE_SG_Li256ELb1ELb1ELb0ELb0EEENS1_36VarlenDynamicPersistentTileSchedulerILi128ELi96ELi256ELi128ELb0ELb1ELb1ELb1ELb0ELb1EEEEEEEEEvNT_6ParamsE --------------------------
	.section	.nv.shared._ZN7cutlass13device_kernelIN5flash11enable_sm90INS1_16FlashAttnFwdSm90INS1_25CollectiveMainloopFwdSm90ILi2EN4cute5tupleIJNS5_1CILi1EEES8_S8_EEENS6_IJNS7_ILi128EEENS7_ILi96EEENS7_ILi64EEEEEELi256ENS_10bfloat16_tEfNS_4arch4Sm90ELb0ELb1ELb1ELb1ELb0ELb1ELb0ELb1ELb0ELb1ELb0ELb0EEENS1_21CollectiveEpilogueFwdINS6_IJSA_NS7_ILi256EEESB_EEES9_SE_SG_Li256ELb1ELb1ELb0ELb0EEENS1_36VarlenDynamicPersistentTileSchedulerILi128ELi96ELi256ELi128ELb0ELb1ELb1ELb1ELb0ELb1EEEEEEEEEvNT_6ParamsE,"aw",@nobits
	.sectionflags	@""
	.align	16
	.zero		1024


//--------------------- .nv.shared._ZN7cutlass13device_kernelIN5flash11enable_sm90INS1_16FlashAttnFwdSm90INS1_25CollectiveMainloopFwdSm90ILi2EN4cute5tupleIJNS5_1CILi1EEES8_S8_EEENS6_IJNS7_ILi128EEENS7_ILi96EEENS7_ILi64EEEEEELi256ENS_10bfloat16_tEfNS_4arch4Sm90ELb0ELb1ELb1ELb1ELb0ELb0ELb1ELb1ELb0ELb1ELb0ELb0EEENS1_21CollectiveEpilogueFwdINS6_IJSA_NS7_ILi256EEESB_EEES9_SE_SG_Li256ELb1ELb1ELb0ELb0EEENS1_36VarlenDynamicPersistentTileSchedulerILi128ELi96ELi256ELi128ELb0ELb1ELb1ELb1ELb0ELb1EEEEEEEEEvNT_6ParamsE --------------------------
	.section	.nv.shared._ZN7cutlass13device_kernelIN5flash11enable_sm90INS1_16FlashAttnFwdSm90INS1_25CollectiveMainloopFwdSm90ILi2EN4cute5tupleIJNS5_1CILi1EEES8_S8_EEENS6_IJNS7_ILi128EEENS7_ILi96EEENS7_ILi64EEEEEELi256ENS_10bfloat16_tEfNS_4arch4Sm90ELb0ELb1ELb1ELb1ELb0ELb0ELb1ELb1ELb0ELb1ELb0ELb0EEENS1_21CollectiveEpilogueFwdINS6_IJSA_NS7_ILi256EEESB_EEES9_SE_SG_Li256ELb1ELb1ELb0ELb0EEENS1_36VarlenDynamicPersistentTileSchedulerILi128ELi96ELi256ELi128ELb0ELb1ELb1ELb1ELb0ELb1EEEEEEEEEvNT_6ParamsE,"aw",@nobits
	.sectionflags	@""
	.align	16
	.zero		1024


//--------------------- .nv.shared._ZN7cutlass13device_kernelIN5flash11enable_sm90INS1_16FlashAttnFwdSm90INS1_25CollectiveMainloopFwdSm90ILi2EN4cute5tupleIJNS5_1CILi1EEES8_S8_EEENS6_IJNS7_ILi128EEENS7_ILi96EEENS7_ILi64EEEEEELi256ENS_10bfloat16_tEfNS_4arch4Sm90ELb0ELb1ELb1ELb1ELb0ELb1ELb1ELb1ELb0ELb1ELb0ELb0EEENS1_21CollectiveEpilogueFwdINS6_IJSA_NS7_ILi256EEESB_EEES9_SE_SG_Li256ELb1ELb1ELb0ELb0EEENS1_36VarlenDynamicPersistentTileSchedulerILi128ELi96ELi256ELi128ELb0ELb1ELb1ELb1ELb0ELb1EEEEEEEEEvNT_6ParamsE --------------------------
	.section	.nv.shared._ZN7cutlass13device_kernelIN5flash11enable_sm90INS1_16FlashAttnFwdSm90INS1_25CollectiveMainloopFwdSm90ILi2EN4cute5tupleIJNS5_1CILi1EEES8_S8_EEENS6_IJNS7_ILi128EEENS7_ILi96EEENS7_ILi64EEEEEELi256ENS_10bfloat16_tEfNS_4arch4Sm90ELb0ELb1ELb1ELb1ELb0ELb1ELb1ELb1ELb0ELb1ELb0ELb0EEENS1_21CollectiveEpilogueFwdINS6_IJSA_NS7_ILi256EEESB_EEES9_SE_SG_Li256ELb1ELb1ELb0ELb0EEENS1_36VarlenDynamicPersistentTileSchedulerILi128ELi96ELi256ELi128ELb0ELb1ELb1ELb1ELb0ELb1EEEEEEEEEvNT_6ParamsE,"aw",@nobits
	.sectionflags	@""
	.align	16
	.zero		1024


//--------------------- .nv.shared._ZN7cutlass13device_kernelIN5flash11enable_sm90INS1_16FlashAttnFwdSm90INS1_25CollectiveMainloopFwdSm90ILi2EN4cute5tupleIJNS5_1CILi1EEES8_S8_EEENS6_IJNS7_ILi128EEENS7_ILi96EEENS7_ILi64EEEEEELi256ENS_10bfloat16_tEfNS_4arch4Sm90ELb1ELb0ELb1ELb0ELb0ELb0ELb0ELb1ELb0ELb1ELb0ELb0EEENS1_21CollectiveEpilogueFwdINS6_IJSA_NS7_ILi256EEESB_EEES9_SE_SG_Li256ELb0ELb1ELb0ELb0EEENS1_30DynamicPersistentTileSchedulerILi256ELi128ELb0ELb1ELb1EEEEEEEEEvNT_6ParamsE --------------------------
	.section	.nv.shared._ZN7cutlass13device_kernelIN5flash11enable_sm90INS1_16FlashAttnFwdSm90INS1_25CollectiveMainloopFwdSm90ILi2EN4cute5tupleIJNS5_1CILi1EEES8_S8_EEENS6_IJNS7_ILi128EEENS7_ILi96EEENS7_ILi64EEEEEELi256ENS_10bfloat16_tEfNS_4arch4Sm90ELb1ELb0ELb1ELb0ELb0ELb0ELb0ELb1ELb0ELb1ELb0ELb0EEENS1_21CollectiveEpilogueFwdINS6_IJSA_NS7_ILi256EEESB_EEES9_SE_SG_Li256ELb0ELb1ELb0ELb0EEENS1_30DynamicPersistentTileSchedulerILi256ELi128ELb0ELb1ELb1EEEEEEEEEvNT_6ParamsE,"aw",@nobits
	.sectionflags	@""
	.align	16
	.zero		1024


//--------------------- .nv.shared._ZN7cutlass13device_kernelIN5flash11enable_sm90INS1_16FlashAttnFwdSm90INS1_25CollectiveMainloopFwdSm90ILi2EN4cute5tupleIJNS5_1CILi1EEES8_S8_EEENS6_IJNS7_ILi128EEENS7_ILi96EEENS7_ILi64EEEEEELi256ENS_10bfloat16_tEfNS_4arch4Sm90ELb1ELb0ELb1ELb0ELb0ELb0ELb1ELb1ELb0ELb1ELb0ELb0EEENS1_21CollectiveEpilogueFwdINS6_IJSA_NS7_ILi256EEESB_EEES9_SE_SG_Li256ELb0ELb1ELb0ELb0EEENS1_30DynamicPersistentTileSchedulerILi256ELi128ELb0ELb1ELb1EEEEEEEEEvNT_6ParamsE --------------------------
	.section	.nv.shared._ZN7cutlass13device_kernelIN5flash11enable_sm90INS1_16FlashAttnFwdSm90INS1_25CollectiveMainloopFwdSm90ILi2EN4cute5tupleIJNS5_1CILi1EEES8_S8_EEENS6_IJNS7_ILi128EEENS7_ILi96EEENS7_ILi64EEEEEELi256ENS_10bfloat16_tEfNS_4arch4Sm90ELb1ELb0ELb1ELb0ELb0ELb0ELb1ELb1ELb0ELb1ELb0ELb0EEENS1_21CollectiveEpilogueFwdINS6_IJSA_NS7_ILi256EEESB_EEES9_SE_SG_Li256ELb0ELb1ELb0ELb0EEENS1_30DynamicPersistentTileSchedulerILi256ELi128ELb0ELb1ELb1EEEEEEEEEvNT_6ParamsE,"aw",@nobits
	.sectionflags	@""
	.align	16
	.zero		1024


//--------------------- .nv.shared._ZN7cutlass13device_kernelIN5flash11enable_sm90INS1_16FlashAttnFwdSm90INS1_25CollectiveMainloopFwdSm90ILi2EN4cute5tupleIJNS5_1CILi1EEES8_S8_EEENS6_IJNS7_ILi128EEENS7_ILi96EEENS7_ILi64EEEEEELi256ENS_10bfloat16_tEfNS_4arch4Sm90ELb1ELb0ELb1ELb1ELb0ELb0ELb0ELb1ELb0ELb1ELb0ELb0EEENS1_21CollectiveEpilogueFwdINS6_IJSA_NS7_ILi256EEESB_EEES9_SE_SG_Li256ELb1ELb1ELb0ELb0EEENS1_36VarlenDynamicPersistentTileSchedulerILi128ELi96ELi256ELi128ELb0ELb1ELb1ELb1ELb1ELb1EEEEEEEEEvNT_6ParamsE --------------------------
	.section	.nv.shared._ZN7cutlass13device_kernelIN5flash11enable_sm90INS1_16FlashAttnFwdSm90INS1_25CollectiveMainloopFwdSm90ILi2EN4cute5tupleIJNS5_1CILi1EEES8_S8_EEENS6_IJNS7_ILi128EEENS7_ILi96EEENS7_ILi64EEEEEELi256ENS_10bfloat16_tEfNS_4arch4Sm90ELb1ELb0ELb1ELb1ELb0ELb0ELb0ELb1ELb0ELb1ELb0ELb0EEENS1_21CollectiveEpilogueFwdINS6_IJSA_NS7_ILi256EEESB_EEES9_SE_SG_Li256ELb1ELb1ELb0ELb0EEENS1_36VarlenDynamicPersistentTileSchedulerILi128ELi96ELi256ELi128ELb0ELb1ELb1ELb1ELb1ELb1EEEEEEEEEvNT_6ParamsE,"aw",@nobits
	.sectionflags	@""
	.align	16
	.zero		1024


//--------------------- .nv.shared._ZN7cutlass13device_kernelIN5flash11enable_sm90INS1_16FlashAttnFwdSm90INS1_25CollectiveMainloopFwdSm90ILi2EN4cute5tupleIJNS5_1CILi1EEES8_S8_EEENS6_IJNS7_ILi128EEENS7_ILi96EEENS7_ILi64EEEEEELi256ENS_10bfloat16_tEfNS_4arch4Sm90ELb1ELb0ELb1ELb1ELb0ELb1ELb0ELb1ELb0ELb1ELb0ELb0EEENS1_21CollectiveEpilogueFwdINS6_IJSA_NS7_ILi256EEESB_EEES9_SE_SG_Li256ELb1ELb1ELb0ELb0EEENS1_36VarlenDynamicPersistentTileSchedulerILi128ELi96ELi256ELi128ELb0ELb1ELb1ELb1ELb1ELb1EEEEEEEEEvNT_6ParamsE --------------------------
	.section	.nv.shared._ZN7cutlass13device_kernelIN5flash11enable_sm90INS1_16FlashAttnFwdSm90INS1_25CollectiveMainloopFwdSm90ILi2EN4cute5tupleIJNS5_1CILi1EEES8_S8_EEENS6_IJNS7_ILi128EEENS7_ILi96EEENS7_ILi64EEEEEELi256ENS_10bfloat16_tEfNS_4arch4Sm90ELb1ELb0ELb1ELb1ELb0ELb1ELb0ELb1ELb0ELb1ELb0ELb0EEENS1_21CollectiveEpilogueFwdINS6_IJSA_NS7_ILi256EEESB_EEES9_SE_SG_Li256ELb1ELb1ELb0ELb0EEENS1_36VarlenDynamicPersistentTileSchedulerILi128ELi96ELi256ELi128ELb0ELb1ELb1ELb1ELb1ELb1EEEEEEEEEvNT_6ParamsE,"aw",@nobits
	.sectionflags	@""
	.align	16
	.zero		1024


//--------------------- .nv.shared._ZN7cutlass13device_kernelIN5flash11enable_sm90INS1_16FlashAttnFwdSm90INS1_25CollectiveMainloopFwdSm90ILi2EN4cute5tupleIJNS5_1CILi1EEES8_S8_EEENS6_IJNS7_ILi128EEENS7_ILi96EEENS7_ILi64EEEEEELi256ENS_10bfloat16_tEfNS_4arch4Sm90ELb1ELb0ELb1ELb1ELb0ELb0ELb1ELb1ELb0ELb1ELb0ELb0EEENS1_21CollectiveEpilogueFwdINS6_IJSA_NS7_ILi256EEESB_EEES9_SE_SG_Li256ELb1ELb1ELb0ELb0EEENS1_36VarlenDynamicPersistentTileSchedulerILi128ELi96ELi256ELi128ELb0ELb1ELb1ELb1ELb1ELb1EEEEEEEEEvNT_6ParamsE --------------------------
	.section	.nv.shared._ZN7cutlass13device_kernelIN5flash11enable_sm90INS1_16FlashAttnFwdSm90INS1_25CollectiveMainloopFwdSm90ILi2EN4cute5tupleIJNS5_1CILi1EEES8_S8_EEENS6_IJNS7_ILi128EEENS7_ILi96EEENS7_ILi64EEEEEELi256ENS_10bfloat16_tEfNS_4arch4Sm90ELb1ELb0ELb1ELb1ELb0ELb0ELb1ELb1ELb0ELb1ELb0ELb0EEENS1_21CollectiveEpilogueFwdINS6_IJSA_NS7_ILi256EEESB_EEES9_SE_SG_Li256ELb1ELb1ELb0ELb0EEENS1_36VarlenDynamicPersistentTileSchedulerILi128ELi96ELi256ELi128ELb0ELb1ELb1ELb1ELb1ELb1EEEEEEEEEvNT_6ParamsE,"aw",@nobits
	.sectionflags	@""
	.align	16
	.zero		1024


//--------------------- .nv.shared._ZN7cutlass13device_kernelIN5flash11enable_sm90INS1_16FlashAttnFwdSm90INS1_25CollectiveMainloopFwdSm90ILi2EN4cute5tupleIJNS5_1CILi1EEES8_S8_EEENS6_IJNS7_ILi128EEENS7_ILi96EEENS7_ILi64EEEEEELi256ENS_10bfloat16_tEfNS_4arch4Sm90ELb1ELb0ELb1ELb1ELb0ELb1ELb1ELb1ELb0ELb1ELb0ELb0EEENS1_21CollectiveEpilogueFwdINS6_IJSA_NS7_ILi256EEESB_EEES9_SE_SG_Li256ELb1ELb1ELb0ELb0EEENS1_36VarlenDynamicPersistentTileSchedulerILi128ELi96ELi256ELi128ELb0ELb1ELb1ELb1ELb1ELb1EEEEEEEEEvNT_6ParamsE --------------------------
	.section	.nv.shared._ZN7cutlass13device_kernelIN5flash11enable_sm90INS1_16FlashAttnFwdSm90INS1_25CollectiveMainloopFwdSm90ILi2EN4cute5tupleIJNS5_1CILi1EEES8_S8_EEENS6_IJNS7_ILi128EEENS7_ILi96EEENS7_ILi64EEEEEELi256ENS_10bfloat16_tEfNS_4arch4Sm90ELb1ELb0ELb1ELb1ELb0ELb1ELb1ELb1ELb0ELb1ELb0ELb0EEENS1_21CollectiveEpilogueFwdINS6_IJSA_NS7_ILi256EEESB_EEES9_SE_SG_Li256ELb1ELb1ELb0ELb0EEENS1_36VarlenDynamicPersistentTileSchedulerILi128ELi96ELi256ELi128ELb0ELb1ELb1ELb1ELb1ELb1EEEEEEEEEvNT_6ParamsE,"aw",@nobits
	.sectionflags	@""
	.align	16
	.zero		1024


//--------------------- .nv.constant0._ZN7cutlass13device_kernelIN5flash11enable_sm90INS1_16FlashAttnFwdSm90INS1_25CollectiveMainloopFwdSm90ILi2EN4cute5tupleIJNS5_1CILi1EEES8_S8_EEENS6_IJNS7_ILi128EEESA_NS7_ILi192EEEEEELi128ENS_10bfloat16_tEfNS_4arch4Sm90ELb0ELb0ELb1ELb0ELb0ELb0ELb0ELb1ELb1ELb1ELb0ELb0EEENS1_21CollectiveEpilogueFwdINS6_IJSA_SA_SA_EEES9_SD_SF_Li256ELb0ELb1ELb0ELb0EEENS1_29StaticPersistentTileSchedulerILb0EEEEEEEEEvNT_6ParamsE --------------------------
	.section	.nv.constant0._ZN7cutlass13device_kernelIN5flash11enable_sm90INS1_16FlashAttnFwdSm90INS1_25CollectiveMainloopFwdSm90ILi2EN4cute5tupleIJNS5_1CILi1EEES8_S8_EEENS6_IJNS7_ILi128EEESA_NS7_ILi192EEEEEELi128ENS_10bfloat16_tEfNS_4arch4Sm90ELb0ELb0ELb1ELb0ELb0ELb0ELb0ELb1ELb1ELb1ELb0ELb0EEENS1_21CollectiveEpilogueFwdINS6_IJSA_SA_SA_EEES9_SD_SF_Li256ELb0ELb1ELb0ELb0EEENS1_29StaticPersistentTileSchedulerILb0EEEEEEEEEvNT_6ParamsE,"a",@progbits
	.sectionflags	@""
	.align	4
.nv.constant0._ZN7cutlass13device_kernelIN5flash11enable_sm90INS1_16FlashAttnFwdSm90INS1_25CollectiveMainloopFwdSm90ILi2EN4cute5tupleIJNS5_1CILi1EEES8_S8_EEENS6_IJNS7_ILi128EEESA_NS7_ILi192EEEEEELi128ENS_10bfloat16_tEfNS_4arch4Sm90ELb0ELb0ELb1ELb0ELb0ELb0ELb0ELb1ELb1ELb1ELb0ELb0EEENS1_21CollectiveEpilogueFwdINS6_IJSA_SA_SA_EEES9_SD_SF_Li256ELb0ELb1ELb0ELb0EEENS1_29StaticPersistentTileSchedulerILb0EEEEEEEEEvNT_6ParamsE:
	.zero		3200


//--------------------- .nv.constant0._ZN7cutlass13device_kernelIN5flash11enable_sm90INS1_16FlashAttnFwdSm90INS1_25CollectiveMainloopFwdSm90ILi2EN4cute5tupleIJNS5_1CILi2EEENS7_ILi1EEES9_EEENS6_IJNS7_ILi128EEESB_NS7_ILi192EEEEEELi128ENS_10bfloat16_tEfNS_4arch4Sm90ELb0ELb0ELb1ELb0ELb0ELb0ELb0ELb1ELb1ELb1ELb0ELb0EEENS1_21CollectiveEpilogueFwdINS6_IJSB_SB_SB_EEESA_SE_SG_Li256ELb0ELb1ELb0ELb0EEENS1_29StaticPersistentTileSchedulerILb0EEEEEEEEEvNT_6ParamsE --------------------------
	.section	.nv.constant0._ZN7cutlass13device_kernelIN5flash11enable_sm90INS1_16FlashAttnFwdSm90INS1_25CollectiveMainloopFwdSm90ILi2EN4cute5tupleIJNS5_1CILi2EEENS7_ILi1EEES9_EEENS6_IJNS7_ILi128EEESB_NS7_ILi192EEEEEELi128ENS_10bfloat16_tEfNS_4arch4Sm90ELb0ELb0ELb1ELb0ELb0ELb0ELb0ELb1ELb1ELb1ELb0ELb0EEENS1_21CollectiveEpilogueFwdINS6_IJSB_SB_SB_EEESA_SE_SG_Li256ELb0ELb1ELb0ELb0EEENS1_29StaticPersistentTileSchedulerILb0EEEEEEEEEvNT_6ParamsE,"a",@progbits
	.sectionflags	@""
	.align	4
.nv.constant0._ZN7cutlass13device_kernelIN5flash11enable_sm90INS1_16FlashAttnFwdSm90INS1_25CollectiveMainloopFwdSm90ILi2EN4cute5tupleIJNS5_1CILi2EEENS7_ILi1EEES9_EEENS6_IJNS7_ILi128EEESB_NS7_ILi192EEEEEELi128ENS_10bfloat16_tEfNS_4arch4Sm90ELb0ELb0ELb1ELb0ELb0ELb0ELb0ELb1ELb1ELb1ELb0ELb0EEENS1_21CollectiveEpilogueFwdINS6_IJSB_SB_SB_EEESA_SE_SG_Li256ELb0ELb1ELb0ELb0EEENS1_29StaticPersistentTileSchedulerILb0EEEEEEEEEvNT_6ParamsE:
	.zero		3200


//--------------------- .nv.constant0._ZN7cutlass13device_kernelIN5flash11enable_sm90INS1_16FlashAttnFwdSm90INS1_25CollectiveMainloopFwdSm90ILi2EN4cute5tupleIJNS5_1CILi1EEES8_S8_EEENS6_IJNS7_ILi128EEESA_NS7_ILi192EEEEEELi128ENS_10bfloat16_tEfNS_4arch4Sm90ELb0ELb0ELb1ELb1ELb0ELb0ELb0ELb1ELb1ELb1ELb0ELb0EEENS1_21CollectiveEpilogueFwdINS6_IJSA_SA_SA_EEES9_SD_SF_Li256ELb1ELb1ELb0ELb0EEENS1_36VarlenDynamicPersistentTileSchedulerILi128ELi128ELi256ELi128ELb0ELb1ELb1ELb0ELb1ELb1EEEEEEEEEvNT_6ParamsE --------------------------
	.section	.nv.constant0._ZN7cutlass13device_kernelIN5flash11enable_sm90INS1_16FlashAttnFwdSm90INS1_25CollectiveMainloopFwdSm90ILi2EN4cute5tupleIJNS5_1CILi1EEES8_S8_EEENS6_IJNS7_ILi128EEESA_NS7_ILi192EEEEEELi128ENS_10bfloat16_tEfNS_4arch4Sm90ELb0ELb0ELb1ELb1ELb0ELb0ELb0ELb1ELb1ELb1ELb0ELb0EEENS1_21CollectiveEpilogueFwdINS6_IJSA_SA_SA_EEES9_SD_SF_Li256ELb1ELb1ELb0ELb0EEENS1_36VarlenDynamicPersistentTileSchedulerILi128ELi128ELi256ELi128ELb0ELb1ELb1ELb0ELb1ELb1EEEEEEEEEvNT_6ParamsE,"a",@progbits
	.sectionflags	@""
	.align	4
.nv.constant0._ZN7cutlass13device_kernelIN5flash11enable_sm90INS1_16FlashAttnFwdSm90INS1_25CollectiveMainloopFwdSm90ILi2EN4cute5tupleIJNS5_1CILi1EEES8_S8_EEENS6_IJNS7_ILi128EEESA_NS7_ILi192EEEEEELi128ENS_10bfloat16_tEfNS_4arch4Sm90ELb0ELb0ELb1ELb1ELb0ELb0ELb0ELb1ELb1ELb1ELb0ELb0EEENS1_21CollectiveEpilogueFwdINS6_IJSA_SA_SA_EEES9_SD_SF_Li256ELb1ELb1ELb0ELb0EEENS1_36VarlenDynamicPersistentTileSchedulerILi128ELi128ELi256ELi128ELb0ELb1ELb1ELb0ELb1ELb1EEEEEEEEEvNT_6ParamsE:
	.zero		3328


//--------------------- .nv.constant0._ZN7cutlass13device_kernelIN5flash11enable_sm90INS1_16FlashAttnFwdSm90INS1_25CollectiveMainloopFwdSm90ILi2EN4cute5tupleIJNS5_1CILi1EEES8_S8_EEENS6_IJNS7_ILi128EEESA_NS7_ILi192EEEEEELi128ENS_10bfloat16_tEfNS_4arch4Sm90ELb0ELb0ELb1ELb1ELb0ELb1ELb0ELb1ELb1ELb1ELb0ELb0EEENS1_21CollectiveEpilogueFwdINS6_IJSA_SA_SA_EEES9_SD_SF_Li256ELb1ELb1ELb0ELb0EEENS1_36VarlenDynamicPersistentTileSchedulerILi128ELi128ELi256ELi128ELb0ELb1ELb1ELb0ELb1ELb1EEEEEEEEEvNT_6ParamsE --------------------------
	.section	.nv.constant0._ZN7cutlass13device_kernelIN5flash11enable_sm90INS1_16FlashAttnFwdSm90INS1_25CollectiveMainloopFwdSm90ILi2EN4cute5tupleIJNS5_1CILi1EEES8_S8_EEENS6_IJNS7_ILi128EEESA_NS7_ILi192EEEEEELi128ENS_10bfloat16_tEfNS_4arch4Sm90ELb0ELb0ELb1ELb1ELb0ELb1ELb0ELb1ELb1ELb1ELb0ELb0EEENS1_21CollectiveEpilogueFwdINS6_IJSA_SA_SA_EEES9_SD_SF_Li256ELb1ELb1ELb0ELb0EEENS1_36VarlenDynamicPersistentTileSchedulerILi128ELi128ELi256ELi128ELb0ELb1ELb1ELb0ELb1ELb1EEEEEEEEEvNT_6ParamsE,"a",@progbits
	.sectionflags	@""
	.align	4
.nv.constant0._ZN7cutlass13device_kernelIN5flash11enable_sm90INS1_16FlashAttnFwdSm90INS1_25CollectiveMainloopFwdSm90ILi2EN4cute5tupleIJNS5_1CILi1EEES8_S8_EEENS6_IJNS7_ILi128EEESA_NS7_ILi192EEEEEELi128ENS_10bfloat16_tEfNS_4arch4Sm90ELb0ELb0ELb1ELb1ELb0ELb1ELb0ELb1ELb1ELb1ELb0ELb0EEENS1_21CollectiveEpilogueFwdINS6_IJSA_SA_SA_EEES9_SD_SF_Li256ELb1ELb1ELb0ELb0EEENS1_36VarlenDynamicPersistentTileSchedulerILi128ELi128ELi256ELi128ELb0ELb1ELb1ELb0ELb1ELb1EEEEEEEEEvNT_6ParamsE:
	.zero		3328


//--------------------- .nv.constant0._ZN7cutlass13device_kernelIN5flash11enable_sm90INS1_16FlashAttnFwdSm90INS1_25CollectiveMainloopFwdSm90ILi2EN4cute5tupleIJNS5_1CILi1EEES8_S8_EEENS6_IJNS7_ILi128EEENS7_ILi96EEENS7_ILi192EEEEEELi128ENS_10bfloat16_tEfNS_4arch4Sm90ELb0ELb1ELb1ELb0ELb0ELb0ELb0ELb1ELb1ELb1ELb0ELb0EEENS1_21CollectiveEpilogueFwdINS6_IJSA_SA_SB_EEES9_SE_SG_Li256ELb0ELb1ELb0ELb0EEENS1_30DynamicPersistentTileSchedulerILi256ELi128ELb0ELb1ELb1EEEEEEEEEvNT_6ParamsE --------------------------
	.section	.nv.constant0._ZN7cutlass13device_kernelIN5flash11enable_sm90INS1_16FlashAttnFwdSm90INS1_25CollectiveMainloopFwdSm90ILi2EN4cute5tupleIJNS5_1CILi1EEES8_S8_EEENS6_IJNS7_ILi128EEENS7_ILi96EEENS7_ILi192EEEEEELi128ENS_10bfloat16_tEfNS_4arch4Sm90ELb0ELb1ELb1ELb0ELb0ELb0ELb0ELb1ELb1ELb1ELb0ELb0EEENS1_21CollectiveEpilogueFwdINS6_IJSA_SA_SB_EEES9_SE_SG_Li256ELb0ELb1ELb0ELb0EEENS1_30DynamicPersistentTileSchedulerILi256ELi128ELb0ELb1ELb1EEEEEEEEEvNT_6ParamsE,"a",@progbits
	.sectionflags	@""
	.align	4
.nv.constant0._ZN7cutlass13device_kernelIN5flash11enable_sm90INS1_16FlashAttnFwdSm90INS1_25CollectiveMainloopFwdSm90ILi2EN4cute5tupleIJNS5_1CILi1EEES8_S8_EEENS6_IJNS7_ILi128EEENS7_ILi96EEENS7_ILi192EEEEEELi128ENS_10bfloat16_tEfNS_4arch4Sm90ELb0ELb1ELb1ELb0ELb0ELb0ELb0ELb1ELb1ELb1ELb0ELb0EEENS1_21CollectiveEpilogueFwdINS6_IJSA_SA_SB_EEES9_SE_SG_Li256ELb0ELb1ELb0ELb0EEENS1_30DynamicPersistentTileSchedulerILi256ELi128ELb0ELb1ELb1EEEEEEEEEvNT_6ParamsE:
	.zero		3328


//--------------------- .nv.constant0._ZN7cutlass13device_kernelIN5flash11enable_sm90INS1_16FlashAttnFwdSm90INS1_25CollectiveMainloopFwdSm90ILi2EN4cute5tupleIJNS5_1CILi1EEES8_S8_EEENS6_IJNS7_ILi128EEENS7_ILi96EEENS7_ILi192EEEEEELi128ENS_10bfloat16_tEfNS_4arch4Sm90ELb0ELb1ELb1ELb1ELb0ELb0ELb0ELb1ELb1ELb1ELb0ELb0EEENS1_21CollectiveEpilogueFwdINS6_IJSA_SA_SB_EEES9_SE_SG_Li256ELb1ELb1ELb0ELb0EEENS1_36VarlenDynamicPersistentTileSchedulerILi128ELi96ELi256ELi128ELb0ELb1ELb1ELb1ELb0ELb1EEEEEEEEEvNT_6ParamsE --------------------------
	.section	.nv.constant0._ZN7cutlass13device_kernelIN5flash11enable_sm90INS1_16FlashAttnFwdSm90INS1_25CollectiveMainloopFwdSm90ILi2EN4cute5tupleIJNS5_1CILi1EEES8_S8_EEENS6_IJNS7_ILi128EEENS7_ILi96EEENS7_ILi192EEEEEELi128ENS_10bfloat16_tEfNS_4arch4Sm90ELb0ELb1ELb1ELb1ELb0ELb0ELb0ELb1ELb1ELb1ELb0ELb0EEENS1_21CollectiveEpilogueFwdINS6_IJSA_SA_SB_EEES9_SE_SG_Li256ELb1ELb1ELb0ELb0EEENS1_36VarlenDynamicPersistentTileSchedulerILi128ELi96ELi256ELi128ELb0ELb1ELb1ELb1ELb0ELb1EEEEEEEEEvNT_6ParamsE,"a",@progbits
	.sectionflags	@""
	.align	4
.nv.constant0._ZN7cutlass13device_kernelIN5flash11enable_sm90INS1_16FlashAttnFwdSm90INS1_25CollectiveMainloopFwdSm90ILi2EN4cute5tupleIJNS5_1CILi1EEES8_S8_EEENS6_IJNS7_ILi128EEENS7_ILi96EEENS7_ILi192EEEEEELi128ENS_10bfloat16_tEfNS_4arch4Sm90ELb0ELb1ELb1ELb1ELb0ELb0ELb0ELb1ELb1ELb1ELb0ELb0EEENS1_21CollectiveEpilogueFwdINS6_IJSA_SA_SB_EEES9_SE_SG_Li256ELb1ELb1ELb0ELb0EEENS1_36VarlenDynamicPersistentTileSchedulerILi128ELi96ELi256ELi128ELb0ELb1ELb1ELb1ELb0ELb1EEEEEEEEEvNT_6ParamsE:
	.zero		3328


//--------------------- .nv.constant0._ZN7cutlass13device_kernelIN5flash11enable_sm90INS1_16FlashAttnFwdSm90INS1_25CollectiveMainloopFwdSm90ILi2EN4cute5tupleIJNS5_1CILi1EEES8_S8_EEENS6_IJNS7_ILi128EEENS7_ILi96EEENS7_ILi192EEEEEELi128ENS_10bfloat16_tEfNS_4arch4Sm90ELb0ELb1ELb1ELb1ELb0ELb1ELb0ELb1ELb1ELb1ELb0ELb0EEENS1_21CollectiveEpilogueFwdINS6_IJSA_SA_SB_EEES9_SE_SG_Li256ELb1ELb1ELb0ELb0EEENS1_36VarlenDynamicPersistentTileSchedulerILi128ELi96ELi256ELi128ELb0ELb1ELb1ELb1ELb0ELb1EEEEEEEEEvNT_6ParamsE --------------------------
	.section	.nv.constant0._ZN7cutlass13device_kernelIN5flash11enable_sm90INS1_16FlashAttnFwdSm90INS1_25CollectiveMainloopFwdSm90ILi2EN4cute5tupleIJNS5_1CILi1EEES8_S8_EEENS6_IJNS7_ILi128EEENS7_ILi96EEENS7_ILi192EEEEEELi128ENS_10bfloat16_tEfNS_4arch4Sm90ELb0ELb1ELb1ELb1ELb0ELb1ELb0ELb1ELb1ELb1ELb0ELb0EEENS1_21CollectiveEpilogueFwdINS6_IJSA_SA_SB_EEES9_SE_SG_Li256ELb1ELb1ELb0ELb0EEENS1_36VarlenDynamicPersistentTileSchedulerILi128ELi96ELi256ELi128ELb0ELb1ELb1ELb1ELb0ELb1EEEEEEEEEvNT_6ParamsE,"a",@progbits
	.sectionflags	@""
	.align	4
.nv.constant0._ZN7cutlass13device_kernelIN5flash11enable_sm90INS1_16FlashAttnFwdSm90INS1_25CollectiveMainloopFwdSm90ILi2EN4cute5tupleIJNS5_1CILi1EEES8_S8_EEENS6_IJNS7_ILi128EEENS7_ILi96EEENS7_ILi192EEEEEELi128ENS_10bfloat16_tEfNS_4arch4Sm90ELb0ELb1ELb1ELb1ELb0ELb1ELb0ELb1ELb1ELb1ELb0ELb0EEENS1_21CollectiveEpilogueFwdINS6_IJSA_SA_SB_EEES9_SE_SG_Li256ELb1ELb1ELb0ELb0EEENS1_36VarlenDynamicPersistentTileSchedulerILi128ELi96ELi256ELi128ELb0ELb1ELb1ELb1ELb0ELb1EEEEEEEEEvNT_6ParamsE:
	.zero		3328


//--------------------- .nv.constant0._ZN7cutlass13device_kernelIN5flash11enable_sm90INS1_16FlashAttnFwdSm90INS1_25CollectiveMainloopFwdSm90ILi2EN4cute5tupleIJNS5_1CILi1EEES8_S8_EEENS6_IJNS7_ILi128EEESA_NS7_ILi192EEEEEELi128ENS_10bfloat16_tEfNS_4arch4Sm90ELb1ELb0ELb1ELb0ELb0ELb0ELb0ELb1ELb1ELb1ELb0ELb0EEENS1_21CollectiveEpilogueFwdINS6_IJSA_SA_SA_EEES9_SD_SF_Li256ELb0ELb1ELb0ELb0EEENS1_30DynamicPersistentTileSchedulerILi256ELi128ELb0ELb1ELb1EEEEEEEEEvNT_6ParamsE --------------------------
	.section	.nv.constant0._ZN7cutlass13device_kernelIN5flash11enable_sm90INS1_16FlashAttnFwdSm90INS1_25CollectiveMainloopFwdSm90ILi2EN4cute5tupleIJNS5_1CILi1EEES8_S8_EEENS6_IJNS7_ILi128EEESA_NS7_ILi192EEEEEELi128ENS_10bfloat16_tEfNS_4arch4Sm90ELb1ELb0ELb1ELb0ELb0ELb0ELb0ELb1ELb1ELb1ELb0ELb0EEENS1_21CollectiveEpilogueFwdINS6_IJSA_SA_SA_EEES9_SD_SF_Li256ELb0ELb1ELb0ELb0EEENS1_30DynamicPersistentTileSchedulerILi256ELi128ELb0ELb1ELb1EEEEEEEEEvNT_6ParamsE,"a",@progbits
	.sectionflags	@""
	.align	4
.nv.constant0._ZN7cutlass13device_kernelIN5flash11enable_sm90INS1_16FlashAttnFwdSm90INS1_25CollectiveMainloopFwdSm90ILi2EN4cute5tupleIJNS5_1CILi1EEES8_S8_EEENS6_IJNS7_ILi128EEESA_NS7_ILi192EEEEEELi128ENS_10bfloat16_tEfNS_4arch4Sm90ELb1ELb0ELb1ELb0ELb0ELb0ELb0ELb1ELb1ELb1ELb0ELb0EEENS1_21CollectiveEpilogueFwdINS6_IJSA_SA_SA_EEES9_SD_SF_Li256ELb0ELb1ELb0ELb0EEENS1_30DynamicPersistentTileSchedulerILi256ELi128ELb0ELb1ELb1EEEEEEEEEvNT_6ParamsE:
	.zero		3328


//--------------------- .nv.constant0._ZN7cutlass13device_kernelIN5flash11enable_sm90INS1_16FlashAttnFwdSm90INS1_25CollectiveMainloopFwdSm90ILi2EN4cute5tupleIJNS5_1CILi1EEES8_S8_EEENS6_IJNS7_ILi128EEESA_NS7_ILi192EEEEEELi128ENS_10bfloat16_tEfNS_4arch4Sm90ELb1ELb0ELb1ELb1ELb0ELb0ELb0ELb1ELb1ELb1ELb0ELb0EEENS1_21CollectiveEpilogueFwdINS6_IJSA_SA_SA_EEES9_SD_SF_Li256ELb1ELb1ELb0ELb0EEENS1_36VarlenDynamicPersistentTileSchedulerILi128ELi128ELi256ELi128ELb0ELb1ELb1ELb1ELb1ELb1EEEEEEEEEvNT_6ParamsE --------------------------
	.section	.nv.constant0._ZN7cutlass13device_kernelIN5flash11enable_sm90INS1_16FlashAttnFwdSm90INS1_25CollectiveMainloopFwdSm90ILi2EN4cute5tupleIJNS5_1CILi1EEES8_S8_EEENS6_IJNS7_ILi128EEESA_NS7_ILi192EEEEEELi128ENS_10bfloat16_tEfNS_4arch4Sm90ELb1ELb0ELb1ELb1ELb0ELb0ELb0ELb1ELb1ELb1ELb0ELb0EEENS1_21CollectiveEpilogueFwdINS6_IJSA_SA_SA_EEES9_SD_SF_Li256ELb1ELb1ELb0ELb0EEENS1_36VarlenDynamicPersistentTileSchedulerILi128ELi128ELi256ELi128ELb0ELb1ELb1ELb1ELb1ELb1EEEEEEEEEvNT_6ParamsE,"a",@progbits
	.sectionflags	@""
	.align	4
.nv.constant0._ZN7cutlass13device_kernelIN5flash11enable_sm90INS1_16FlashAttnFwdSm90INS1_25CollectiveMainloopFwdSm90ILi2EN4cute5tupleIJNS5_1CILi1EEES8_S8_EEENS6_IJNS7_ILi128EEESA_NS7_ILi192EEEEEELi128ENS_10bfloat16_tEfNS_4arch4Sm90ELb1ELb0ELb1ELb1ELb0ELb0ELb0ELb1ELb1ELb1ELb0ELb0EEENS1_21CollectiveEpilogueFwdINS6_IJSA_SA_SA_EEES9_SD_SF_Li256ELb1ELb1ELb0ELb0EEENS1_36VarlenDynamicPersistentTileSchedulerILi128ELi128ELi256ELi128ELb0ELb1ELb1ELb1ELb1ELb1EEEEEEEEEvNT_6ParamsE:
	.zero		3328


//--------------------- .nv.constant0._ZN7cutlass13device_kernelIN5flash11enable_sm90INS1_16FlashAttnFwdSm90INS1_25CollectiveMainloopFwdSm90ILi2EN4cute5tupleIJNS5_1CILi1EEES8_S8_EEENS6_IJNS7_ILi128EEESA_NS7_ILi192EEEEEELi128ENS_10bfloat16_tEfNS_4arch4Sm90ELb1ELb0ELb1ELb1ELb0ELb1ELb0ELb1ELb1ELb1ELb0ELb0EEENS1_21CollectiveEpilogueFwdINS6_IJSA_SA_SA_EEES9_SD_SF_Li256ELb1ELb1ELb0ELb0EEENS1_36VarlenDynamicPersistentTileSchedulerILi128ELi128ELi256ELi128ELb0ELb1ELb1ELb1ELb1ELb1EEEEEEEEEvNT_6ParamsE --------------------------
	.section	.nv.constant0._ZN7cutlass13device_kernelIN5flash11enable_sm90INS1_16FlashAttnFwdSm90INS1_25CollectiveMainloopFwdSm90ILi2EN4cute5tupleIJNS5_1CILi1EEES8_S8_EEENS6_IJNS7_ILi128EEESA_NS7_ILi192EEEEEELi128ENS_10bfloat16_tEfNS_4arch4Sm90ELb1ELb0ELb1ELb1ELb0ELb1ELb0ELb1ELb1ELb1ELb0ELb0EEENS1_21CollectiveEpilogueFwdINS6_IJSA_SA_SA_EEES9_SD_SF_Li256ELb1ELb1ELb0ELb0EEENS1_36VarlenDynamicPersistentTileSchedulerILi128ELi128ELi256ELi128ELb0ELb1ELb1ELb1ELb1ELb1EEEEEEEEEvNT_6ParamsE,"a",@progbits
	.sectionflags	@""
	.align	4
.nv.constant0._ZN7cutlass13device_kernelIN5flash11enable_sm90INS1_16FlashAttnFwdSm90INS1_25CollectiveMainloopFwdSm90ILi2EN4cute5tupleIJNS5_1CILi1EEES8_S8_EEENS6_IJNS7_ILi128EEESA_NS7_ILi192EEEEEELi128ENS_10bfloat16_tEfNS_4arch4Sm90ELb1ELb0ELb1ELb1ELb0ELb1ELb0ELb1ELb1ELb1ELb0ELb0EEENS1_21CollectiveEpilogueFwdINS6_IJSA_SA_SA_EEES9_SD_SF_Li256ELb1ELb1ELb0ELb0EEENS1_36VarlenDynamicPersistentTileSchedulerILi128ELi128ELi256ELi128ELb0ELb1ELb1ELb1ELb1ELb1EEEEEEEEEvNT_6ParamsE:
	.zero		3328


//--------------------- .nv.constant0._ZN7cutlass13device_kernelIN5flash11enable_sm90INS1_16FlashAttnFwdSm90INS1_25CollectiveMainloopFwdSm90ILi2EN4cute5tupleIJNS5_1CILi1EEES8_S8_EEENS6_IJNS7_ILi64EEESA_SA_EEELi512ENS_10bfloat16_tEfNS_4arch4Sm90ELb0ELb0ELb1ELb0ELb0ELb0ELb0ELb0ELb0ELb1ELb0ELb0EEENS1_21CollectiveEpilogueFwdINS6_IJSA_NS7_ILi512EEESA_EEES9_SC_SE_Li256ELb0ELb1ELb0ELb0EEENS1_29StaticPersistentTileSchedulerILb0EEEEEEEEEvNT_6ParamsE --------------------------
	.section	.nv.constant0._ZN7cutlass13device_kernelIN5flash11enable_sm90INS1_16FlashAttnFwdSm90INS1_25CollectiveMainloopFwdSm90ILi2EN4cute5tupleIJNS5_1CILi1EEES8_S8_EEENS6_IJNS7_ILi64EEESA_SA_EEELi512ENS_10bfloat16_tEfNS_4arch4Sm90ELb0ELb0ELb1ELb0ELb0ELb0ELb0ELb0ELb0ELb1ELb0ELb0EEENS1_21CollectiveEpilogueFwdINS6_IJSA_NS7_ILi512EEESA_EEES9_SC_SE_Li256ELb0ELb1ELb0ELb0EEENS1_29StaticPersistentTileSchedulerILb0EEEEEEEEEvNT_6ParamsE,"a",@progbits
	.sectionflags	@""
	.align	4
.nv.constant0._ZN7cutlass13device_kernelIN5flash11enable_sm90INS1_16FlashAttnFwdSm90INS1_25CollectiveMainloopFwdSm90ILi2EN4cute5tupleIJNS5_1CILi1EEES8_S8_EEENS6_IJNS7_ILi64EEESA_SA_EEELi512ENS_10bfloat16_tEfNS_4arch4Sm90ELb0ELb0ELb1ELb0ELb0ELb0ELb0ELb0ELb0ELb1ELb0ELb0EEENS1_21CollectiveEpilogueFwdINS6_IJSA_NS7_ILi512EEESA_EEES9_SC_SE_Li256ELb0ELb1ELb0ELb0EEENS1_29StaticPersistentTileSchedulerILb0EEEEEEEEEvNT_6ParamsE:
	.zero		3200


//--------------------- .nv.constant0._ZN7cutlass13device_kernelIN5flash11enable_sm90INS1_16FlashAttnFwdSm90INS1_25CollectiveMainloopFwdSm90ILi2EN4cute5tupleIJNS5_1CILi1EEES8_S8_EEENS6_IJNS7_ILi64EEESA_SA_EEELi512ENS_10bfloat16_tEfNS_4arch4Sm90ELb0ELb0ELb1ELb0ELb0ELb0ELb1ELb0ELb0ELb1ELb0ELb0EEENS1_21CollectiveEpilogueFwdINS6_IJSA_NS7_ILi512EEESA_EEES9_SC_SE_Li256ELb0ELb1ELb0ELb0EEENS1_29StaticPersistentTileSchedulerILb0EEEEEEEEEvNT_6ParamsE --------------------------
	.section	.nv.constant0._ZN7cutlass13device_kernelIN5flash11enable_sm90INS1_16FlashAttnFwdSm90INS1_25CollectiveMainloopFwdSm90ILi2EN4cute5tupleIJNS5_1CILi1EEES8_S8_EEENS6_IJNS7_ILi64EEESA_SA_EEELi512ENS_10bfloat16_tEfNS_4arch4Sm90ELb0ELb0ELb1ELb0ELb0ELb0ELb1ELb0ELb0ELb1ELb0ELb0EEENS1_21CollectiveEpilogueFwdINS6_IJSA_NS7_ILi512EEESA_EEES9_SC_SE_Li256ELb0ELb1ELb0ELb0EEENS1_29StaticPersistentTileSchedulerILb0EEEEEEEEEvNT_6ParamsE,"a",@progbits
	.sectionflags	@""
	.align	4
.nv.constant0._ZN7cutlass13device_kernelIN5flash11enable_sm90INS1_16FlashAttnFwdSm90INS1_25CollectiveMainloopFwdSm90ILi2EN4cute5tupleIJNS5_1CILi1EEES8_S8_EEENS6_IJNS7_ILi64EEESA_SA_EEELi512ENS_10bfloat16_tEfNS_4arch4Sm90ELb0ELb0ELb1ELb0ELb0ELb0ELb1ELb0ELb0ELb1ELb0ELb0EEENS1_21CollectiveEpilogueFwdINS6_IJSA_NS7_ILi512EEESA_EEES9_SC_SE_Li256ELb0ELb1ELb0ELb0EEENS1_29StaticPersistentTileSchedulerILb0EEEEEEEEEvNT_6ParamsE:
	.zero		3456


//--------------------- .nv.constant0._ZN7cutlass13device_kernelIN5flash11enable_sm90INS1_16FlashAttnFwdSm90INS1_25CollectiveMainloopFwdSm90ILi2EN4cute5tupleIJNS5_1CILi1EEES8_S8_EEENS6_IJNS7_ILi64EEESA_SA_EEELi512ENS_10bfloat16_tEfNS_4arch4Sm90ELb0ELb0ELb1ELb1ELb0ELb0ELb0ELb0ELb0ELb1ELb0ELb0EEENS1_21CollectiveEpilogueFwdINS6_IJSA_NS7_ILi512EEESA_EEES9_SC_SE_Li256ELb1ELb1ELb0ELb0EEENS1_36VarlenDynamicPersistentTileSchedulerILi64ELi64ELi256ELi128ELb0ELb1ELb1ELb0ELb1ELb1EEEEEEEEEvNT_6ParamsE --------------------------
	.section	.nv.constant0._ZN7cutlass13device_kernelIN5flash11enable_sm90INS1_16FlashAttnFwdSm90INS1_25CollectiveMainloopFwdSm90ILi2EN4cute5tupleIJNS5_1CILi1EEES8_S8_EEENS6_IJNS7_ILi64EEESA_SA_EEELi512ENS_10bfloat16_tEfNS_4arch4Sm90ELb0ELb0ELb1ELb1ELb0ELb0ELb0ELb0ELb0ELb1ELb0ELb0EEENS1_21CollectiveEpilogueFwdINS6_IJSA_NS7_ILi512EEESA_EEES9_SC_SE_Li256ELb1ELb1ELb0ELb0EEENS1_36VarlenDynamicPersistentTileSchedulerILi64ELi64ELi256ELi128ELb0ELb1ELb1ELb0ELb1ELb1EEEEEEEEEvNT_6ParamsE,"a",@progbits
	.sectionflags	@""
	.align	4
.nv.constant0._ZN7cutlass13device_kernelIN5flash11enable_sm90INS1_16FlashAttnFwdSm90INS1_25CollectiveMainloopFwdSm90ILi2EN4cute5tupleIJNS5_1CILi1EEES8_S8_EEENS6_IJNS7_ILi64EEESA_SA_EEELi512ENS_10bfloat16_tEfNS_4arch4Sm90ELb0ELb0ELb1ELb1ELb0ELb0ELb0ELb0ELb0ELb1ELb0ELb0EEENS1_21CollectiveEpilogueFwdINS6_IJSA_NS7_ILi512EEESA_EEES9_SC_SE_Li256ELb1ELb1ELb0ELb0EEENS1_36VarlenDynamicPersistentTileSchedulerILi64ELi64ELi256ELi128ELb0ELb1ELb1ELb0ELb1ELb1EEEEEEEEEvNT_6ParamsE:
	.zero		3328


//--------------------- .nv.constant0._ZN7cutlass13device_kernelIN5flash11enable_sm90INS1_16FlashAttnFwdSm90INS1_25CollectiveMainloopFwdSm90ILi2EN4cute5tupleIJNS5_1CILi1EEES8_S8_EEENS6_IJNS7_ILi64EEESA_SA_EEELi512ENS_10bfloat16_tEfNS_4arch4Sm90ELb0ELb0ELb1ELb1ELb0ELb1ELb0ELb0ELb0ELb1ELb0ELb0EEENS1_21CollectiveEpilogueFwdINS6_IJSA_NS7_ILi512EEESA_EEES9_SC_SE_Li256ELb1ELb1ELb0ELb0EEENS1_36VarlenDynamicPersistentTileSchedulerILi64ELi64ELi256ELi128ELb0ELb1ELb1ELb0ELb1ELb1EEEEEEEEEvNT_6ParamsE --------------------------
	.section	.nv.constant0._ZN7cutlass13device_kernelIN5flash11enable_sm90INS1_16FlashAttnFwdSm90INS1_25CollectiveMainloopFwdSm90ILi2EN4cute5tupleIJNS5_1CILi1EEES8_S8_EEENS6_IJNS7_ILi64EEESA_SA_EEELi512ENS_10bfloat16_tEfNS_4arch4Sm90ELb0ELb0ELb1ELb1ELb0ELb1ELb0ELb0ELb0ELb1ELb0ELb0EEENS1_21CollectiveEpilogueFwdINS6_IJSA_NS7_ILi512EEESA_EEES9_SC_SE_Li256ELb1ELb1ELb0ELb0EEENS1_36VarlenDynamicPersistentTileSchedulerILi64ELi64ELi256ELi128ELb0ELb1ELb1ELb0ELb1ELb1EEEEEEEEEvNT_6ParamsE,"a",@progbits
	.sectionflags	@""
	.align	4
.nv.constant0._ZN7cutlass13device_kernelIN5flash11enable_sm90INS1_16FlashAttnFwdSm90INS1_25CollectiveMainloopFwdSm90ILi2EN4cute5tupleIJNS5_1CILi1EEES8_S8_EEENS6_IJNS7_ILi64EEESA_SA_EEELi512ENS_10bfloat16_tEfNS_4arch4Sm90ELb0ELb0ELb1ELb1ELb0ELb1ELb0ELb0ELb0ELb1ELb0ELb0EEENS1_21CollectiveEpilogueFwdINS6_IJSA_NS7_ILi512EEESA_EEES9_SC_SE_Li256ELb1ELb1ELb0ELb0EEENS1_36VarlenDynamicPersistentTileSchedulerILi64ELi64ELi256ELi128ELb0ELb1ELb1ELb0ELb1ELb1EEEEEEEEEvNT_6ParamsE:
	.zero		3328


//--------------------- .nv.constant0._ZN7cutlass13device_kernelIN5flash11enable_sm90INS1_16FlashAttnFwdSm90INS1_25CollectiveMainloopFwdSm90ILi2EN4cute5tupleIJNS5_1CILi1EEES8_S8_EEENS6_IJNS7_ILi64EEESA_SA_EEELi512ENS_10bfloat16_tEfNS_4arch4Sm90ELb0ELb0ELb1ELb1ELb0ELb0ELb1ELb0ELb0ELb1ELb0ELb0EEENS1_21CollectiveEpilogueFwdINS6_IJSA_NS7_ILi512EEESA_EEES9_SC_SE_Li256ELb1ELb1ELb0ELb0EEENS1_36VarlenDynamicPersistentTileSchedulerILi64ELi64ELi256ELi128ELb0ELb1ELb1ELb0ELb1ELb1EEEEEEEEEvNT_6ParamsE --------------------------
	.section	.nv.constant0._ZN7cutlass13device_kernelIN5flash11enable_sm90INS1_16FlashAttnFwdSm90INS1_25CollectiveMainloopFwdSm90ILi2EN4cute5tupleIJNS5_1CILi1EEES8_S8_EEENS6_IJNS7_ILi64EEESA_SA_EEELi512ENS_10bfloat16_tEfNS_4arch4Sm90ELb0ELb0ELb1ELb1ELb0ELb0ELb1ELb0ELb0ELb1ELb0ELb0EEENS1_21CollectiveEpilogueFwdINS6_IJSA_NS7_ILi512EEESA_EEES9_SC_SE_Li256ELb1ELb1ELb0ELb0EEENS1_36VarlenDynamicPersistentTileSchedulerILi64ELi64ELi256ELi128ELb0ELb1ELb1ELb0ELb1ELb1EEEEEEEEEvNT_6ParamsE,"a",@progbits
	.sectionflags	@""
	.align	4
.nv.constant0._ZN7cutlass13device_kernelIN5flash11enable_sm90INS1_16FlashAttnFwdSm90INS1_25CollectiveMainloopFwdSm90ILi2EN4cute5tupleIJNS5_1CILi1EEES8_S8_EEENS6_IJNS7_ILi64EEESA_SA_EEELi512ENS_10bfloat16_tEfNS_4arch4Sm90ELb0ELb0ELb1ELb1ELb0ELb0ELb1ELb0ELb0ELb1ELb0ELb0EEENS1_21CollectiveEpilogueFwdINS6_IJSA_NS7_ILi512EEESA_EEES9_SC_SE_Li256ELb1ELb1ELb0ELb0EEENS1_36VarlenDynamicPersistentTileSchedulerILi64ELi64ELi256ELi128ELb0ELb1ELb1ELb0ELb1ELb1EEEEEEEEEvNT_6ParamsE:
	.zero		3584


//--------------------- .nv.constant0._ZN7cutlass13device_kernelIN5flash11enable_sm90INS1_16FlashAttnFwdSm90INS1_25CollectiveMainloopFwdSm90ILi2EN4cute5tupleIJNS5_1CILi1EEES8_S8_EEENS6_IJNS7_ILi64EEESA_SA_EEELi512ENS_10bfloat16_tEfNS_4arch4Sm90ELb0ELb0ELb1ELb1ELb0ELb1ELb1ELb0ELb0ELb1ELb0ELb0EEENS1_21CollectiveEpilogueFwdINS6_IJSA_NS7_ILi512EEESA_EEES9_SC_SE_Li256ELb1ELb1ELb0ELb0EEENS1_36VarlenDynamicPersistentTileSchedulerILi64ELi64ELi256ELi128ELb0ELb1ELb1ELb0ELb1ELb1EEEEEEEEEvNT_6ParamsE --------------------------
	.section	.nv.constant0._ZN7cutlass13device_kernelIN5flash11enable_sm90INS1_16FlashAttnFwdSm90INS1_25CollectiveMainloopFwdSm90ILi2EN4cute5tupleIJNS5_1CILi1EEES8_S8_EEENS6_IJNS7_ILi64EEESA_SA_EEELi512ENS_10bfloat16_tEfNS_4arch4Sm90ELb0ELb0ELb1ELb1ELb0ELb1ELb1ELb0ELb0ELb1ELb0ELb0EEENS1_21CollectiveEpilogueFwdINS6_IJSA_NS7_ILi512EEESA_EEES9_SC_SE_Li256ELb1ELb1ELb0ELb0EEENS1_36VarlenDynamicPersistentTileSchedulerILi64ELi64ELi256ELi128ELb0ELb1ELb1ELb0ELb1ELb1EEEEEEEEEvNT_6ParamsE,"a",@progbits
	.sectionflags	@""
	.align	4
.nv.constant0._ZN7cutlass13device_kernelIN5flash11enable_sm90INS1_16FlashAttnFwdSm90INS1_25CollectiveMainloopFwdSm90ILi2EN4cute5tupleIJNS5_1CILi1EEES8_S8_EEENS6_IJNS7_ILi64EEESA_SA_EEELi512ENS_10bfloat16_tEfNS_4arch4Sm90ELb0ELb0ELb1ELb1ELb0ELb1ELb1ELb0ELb0ELb1ELb0ELb0EEENS1_21CollectiveEpilogueFwdINS6_IJSA_NS7_ILi512EEESA_EEES9_SC_SE_Li256ELb1ELb1ELb0ELb0EEENS1_36VarlenDynamicPersistentTileSchedulerILi64ELi64ELi256ELi128ELb0ELb1ELb1ELb0ELb1ELb1EEEEEEEEEvNT_6ParamsE:
	.zero		3584


//--------------------- .nv.constant0._ZN7cutlass13device_kernelIN5flash11enable_sm90INS1_16FlashAttnFwdSm90INS1_25CollectiveMainloopFwdSm90ILi2EN4cute5tupleIJNS5_1CILi1EEES8_S8_EEENS6_IJNS7_ILi64EEESA_SA_EEELi512ENS_10bfloat16_tEfNS_4arch4Sm90ELb0ELb1ELb1ELb0ELb0ELb0ELb0ELb0ELb0ELb1ELb0ELb0EEENS1_21CollectiveEpilogueFwdINS6_IJSA_NS7_ILi512EEESA_EEES9_SC_SE_Li256ELb0ELb1ELb0ELb0EEENS1_30DynamicPersistentTileSchedulerILi256ELi128ELb0ELb1ELb1EEEEEEEEEvNT_6ParamsE --------------------------
	.section	.nv.constant0._ZN7cutlass13device_kernelIN5flash11enable_sm90INS1_16FlashAttnFwdSm90INS1_25CollectiveMainloopFwdSm90ILi2EN4cute5tupleIJNS5_1CILi1EEES8_S8_EEENS6_IJNS7_ILi64EEESA_SA_EEELi512ENS_10bfloat16_tEfNS_4arch4Sm90ELb0ELb1ELb1ELb0ELb0ELb0ELb0ELb0ELb0ELb1ELb0ELb0EEENS1_21CollectiveEpilogueFwdINS6_IJSA_NS7_ILi512EEESA_EEES9_SC_SE_Li256ELb0ELb1ELb0ELb0EEENS1_30DynamicPersistentTileSchedulerILi256ELi128ELb0ELb1ELb1EEEEEEEEEvNT_6ParamsE,"a",@progbits
	.sectionflags	@""
	.align	4
.nv.constant0._ZN7cutlass13device_kernelIN5flash11enable_sm90INS1_16FlashAttnFwdSm90INS1_25CollectiveMainloopFwdSm90ILi2EN4cute5tupleIJNS5_1CILi1EEES8_S8_EEENS6_IJNS7_ILi64EEESA_SA_EEELi512ENS_10bfloat16_tEfNS_4arch4Sm90ELb0ELb1ELb1ELb0ELb0ELb0ELb0ELb0ELb0ELb1ELb0ELb0EEENS1_21CollectiveEpilogueFwdINS6_IJSA_NS7_ILi512EEESA_EEES9_SC_SE_Li256ELb0ELb1ELb0ELb0EEENS1_30DynamicPersistentTileSchedulerILi256ELi128ELb0ELb1ELb1EEEEEEEEEvNT_6ParamsE:
	.zero		3328


//--------------------- .nv.constant0._ZN7cutlass13device_kernelIN5flash11enable_sm90INS1_16FlashAttnFwdSm90INS1_25CollectiveMainloopFwdSm90ILi2EN4cute5tupleIJNS5_1CILi1EEES8_S8_EEENS6_IJNS7_ILi64EEESA_SA_EEELi512ENS_10bfloat16_tEfNS_4arch4Sm90ELb0ELb1ELb1ELb0ELb0ELb0ELb1ELb0ELb0ELb1ELb0ELb0EEENS1_21CollectiveEpilogueFwdINS6_IJSA_NS7_ILi512EEESA_EEES9_SC_SE_Li256ELb0ELb1ELb0ELb0EEENS1_30DynamicPersistentTileSchedulerILi256ELi128ELb0ELb1ELb1EEEEEEEEEvNT_6ParamsE --------------------------
	.section	.nv.constant0._ZN7cutlass13device_kernelIN5flash11enable_sm90INS1_16FlashAttnFwdSm90INS1_25CollectiveMainloopFwdSm90ILi2EN4cute5tupleIJNS5_1CILi1EEES8_S8_EEENS6_IJNS7_ILi64EEESA_SA_EEELi512ENS_10bfloat16_tEfNS_4arch4Sm90ELb0ELb1ELb1ELb0ELb0ELb0ELb1ELb0ELb0ELb1ELb0ELb0EEENS1_21CollectiveEpilogueFwdINS6_IJSA_NS7_ILi512EEESA_EEES9_SC_SE_Li256ELb0ELb1ELb0ELb0EEENS1_30DynamicPersistentTileSchedulerILi256ELi128ELb0ELb1ELb1EEEEEEEEEvNT_6ParamsE,"a",@progbits
	.sectionflags	@""
	.align	4
.nv.constant0._ZN7cutlass13device_kernelIN5flash11enable_sm90INS1_16FlashAttnFwdSm90INS1_25CollectiveMainloopFwdSm90ILi2EN4cute5tupleIJNS5_1CILi1EEES8_S8_EEENS6_IJNS7_ILi64EEESA_SA_EEELi512ENS_10bfloat16_tEfNS_4arch4Sm90ELb0ELb1ELb1ELb0ELb0ELb0ELb1ELb0ELb0ELb1ELb0ELb0EEENS1_21CollectiveEpilogueFwdINS6_IJSA_NS7_ILi512EEESA_EEES9_SC_SE_Li256ELb0ELb1ELb0ELb0EEENS1_30DynamicPersistentTileSchedulerILi256ELi128ELb0ELb1ELb1EEEEEEEEEvNT_6ParamsE:
	.zero		3584


//--------------------- .nv.constant0._ZN7cutlass13device_kernelIN5flash11enable_sm90INS1_16FlashAttnFwdSm90INS1_25CollectiveMainloopFwdSm90ILi2EN4cute5tupleIJNS5_1CILi1EEES8_S8_EEENS6_IJNS7_ILi64EEESA_SA_EEELi512ENS_10bfloat16_tEfNS_4arch4Sm90ELb0ELb1ELb1ELb1ELb0ELb0ELb0ELb0ELb0ELb1ELb0ELb0EEENS1_21CollectiveEpilogueFwdINS6_IJSA_NS7_ILi512EEESA_EEES9_SC_SE_Li256ELb1ELb1ELb0ELb0EEENS1_36VarlenDynamicPersistentTileSchedulerILi64ELi64ELi256ELi128ELb0ELb1ELb1ELb1ELb0ELb1EEEEEEEEEvNT_6ParamsE --------------------------
	.section	.nv.constant0._ZN7cutlass13device_kernelIN5flash11enable_sm90INS1_16FlashAttnFwdSm90INS1_25CollectiveMainloopFwdSm90ILi2EN4cute5tupleIJNS5_1CILi1EEES8_S8_EEENS6_IJNS7_ILi64EEESA_SA_EEELi512ENS_10bfloat16_tEfNS_4arch4Sm90ELb0ELb1ELb1ELb1ELb0ELb0ELb0ELb0ELb0ELb1ELb0ELb0EEENS1_21CollectiveEpilogueFwdINS6_IJSA_NS7_ILi512EEESA_EEES9_SC_SE_Li256ELb1ELb1ELb0ELb0EEENS1_36VarlenDynamicPersistentTileSchedulerILi64ELi64ELi256ELi128ELb0ELb1ELb1ELb1ELb0ELb1EEEEEEEEEvNT_6ParamsE,"a",@progbits
	.sectionflags	@""
	.align	4
.nv.constant0._ZN7cutlass13device_kernelIN5flash11enable_sm90INS1_16FlashAttnFwdSm90INS1_25CollectiveMainloopFwdSm90ILi2EN4cute5tupleIJNS5_1CILi1EEES8_S8_EEENS6_IJNS7_ILi64EEESA_SA_EEELi512ENS_10bfloat16_tEfNS_4arch4Sm90ELb0ELb1ELb1ELb1ELb0ELb0ELb0ELb0ELb0ELb1ELb0ELb0EEENS1_21CollectiveEpilogueFwdINS6_IJSA_NS7_ILi512EEESA_EEES9_SC_SE_Li256ELb1ELb1ELb0ELb0EEENS1_36VarlenDynamicPersistentTileSchedulerILi64ELi64ELi256ELi128ELb0ELb1ELb1ELb1ELb0ELb1EEEEEEEEEvNT_6ParamsE:
	.zero		3328


//--------------------- .nv.constant0._ZN7cutlass13device_kernelIN5flash11enable_sm90INS1_16FlashAttnFwdSm90INS1_25CollectiveMainloopFwdSm90ILi2EN4cute5tupleIJNS5_1CILi1EEES8_S8_EEENS6_IJNS7_ILi64EEESA_SA_EEELi512ENS_10bfloat16_tEfNS_4arch4Sm90ELb0ELb1ELb1ELb1ELb0ELb1ELb0ELb0ELb0ELb1ELb0ELb0EEENS1_21CollectiveEpilogueFwdINS6_IJSA_NS7_ILi512EEESA_EEES9_SC_SE_Li256ELb1ELb1ELb0ELb0EEENS1_36VarlenDynamicPersistentTileSchedulerILi64ELi64ELi256ELi128ELb0ELb1ELb1ELb1ELb0ELb1EEEEEEEEEvNT_6ParamsE --------------------------
	.section	.nv.constant0._ZN7cutlass13device_kernelIN5flash11enable_sm90INS1_16FlashAttnFwdSm90INS1_25CollectiveMainloopFwdSm90ILi2EN4cute5tupleIJNS5_1CILi1EEES8_S8_EEENS6_IJNS7_ILi64EEESA_SA_EEELi512ENS_10bfloat16_tEfNS_4arch4Sm90ELb0ELb1ELb1ELb1ELb0ELb1ELb0ELb0ELb0ELb1ELb0ELb0EEENS1_21CollectiveEpilogueFwdINS6_IJSA_NS7_ILi512EEESA_EEES9_SC_SE_Li256ELb1ELb1ELb0ELb0EEENS1_36VarlenDynamicPersistentTileSchedulerILi64ELi64ELi256ELi128ELb0ELb1ELb1ELb1ELb0ELb1EEEEEEEEEvNT_6ParamsE,"a",@progbits
	.sectionflags	@""
	.align	4
.nv.constant0._ZN7cutlass13device_kernelIN5flash11enable_sm90INS1_16FlashAttnFwdSm90INS1_25CollectiveMainloopFwdSm90ILi2EN4cute5tupleIJNS5_1CILi1EEES8_S8_EEENS6_IJNS7_ILi64EEESA_SA_EEELi512ENS_10bfloat16_tEfNS_4arch4Sm90ELb0ELb1ELb1ELb1ELb0ELb1ELb0ELb0ELb0ELb1ELb0ELb0EEENS1_21CollectiveEpilogueFwdINS6_IJSA_NS7_ILi512EEESA_EEES9_SC_SE_Li256ELb1ELb1ELb0ELb0EEENS1_36VarlenDynamicPersistentTileSchedulerILi64ELi64ELi256ELi128ELb0ELb1ELb1ELb1ELb0ELb1EEEEEEEEEvNT_6ParamsE:
	.zero		3328


//--------------------- .nv.constant0._ZN7cutlass13device_kernelIN5flash11enable_sm90INS1_16FlashAttnFwdSm90INS1_25CollectiveMainloopFwdSm90ILi2EN4cute5tupleIJNS5_1CILi1EEES8_S8_EEENS6_IJNS7_ILi64EEESA_SA_EEELi512ENS_10bfloat16_tEfNS_4arch4Sm90ELb0ELb1ELb1ELb1ELb0ELb0ELb1ELb0ELb0ELb1ELb0ELb0EEENS1_21CollectiveEpilogueFwdINS6_IJSA_NS7_ILi512EEESA_EEES9_SC_SE_Li256ELb1ELb1ELb0ELb0EEENS1_36VarlenDynamicPersistentTileSchedulerILi64ELi64ELi256ELi128ELb0ELb1ELb1ELb1ELb0ELb1EEEEEEEEEvNT_6ParamsE --------------------------
	.section	.nv.constant0._ZN7cutlass13device_kernelIN5flash11enable_sm90INS1_16FlashAttnFwdSm90INS1_25CollectiveMainloopFwdSm90ILi2EN4cute5tupleIJNS5_1CILi1EEES8_S8_EEENS6_IJNS7_ILi64EEESA_SA_EEELi512ENS_10bfloat16_tEfNS_4arch4Sm90ELb0ELb1ELb1ELb1ELb0ELb0ELb1ELb0ELb0ELb1ELb0ELb0EEENS1_21CollectiveEpilogueFwdINS6_IJSA_NS7_ILi512EEESA_EEES9_SC_SE_Li256ELb1ELb1ELb0ELb0EEENS1_36VarlenDynamicPersistentTileSchedulerILi64ELi64ELi256ELi128ELb0ELb1ELb1ELb1ELb0ELb1EEEEEEEEEvNT_6ParamsE,"a",@progbits
	.sectionflags	@""
	.align	4
.nv.constant0._ZN7cutlass13device_kernelIN5flash11enable_sm90INS1_16FlashAttnFwdSm90INS1_25CollectiveMainloopFwdSm90ILi2EN4cute5tupleIJNS5_1CILi1EEES8_S8_EEENS6_IJNS7_ILi64EEESA_SA_EEELi512ENS_10bfloat16_tEfNS_4arch4Sm90ELb0ELb1ELb1ELb1ELb0ELb0ELb1ELb0ELb0ELb1ELb0ELb0EEENS1_21CollectiveEpilogueFwdINS6_IJSA_NS7_ILi512EEESA_EEES9_SC_SE_Li256ELb1ELb1ELb0ELb0EEENS1_36VarlenDynamicPersistentTileSchedulerILi64ELi64ELi256ELi128ELb0ELb1ELb1ELb1ELb0ELb1EEEEEEEEEvNT_6ParamsE:
	.zero		3584


//--------------------- .nv.constant0._ZN7cutlass13device_kernelIN5flash11enable_sm90INS1_16FlashAttnFwdSm90INS1_25CollectiveMainloopFwdSm90ILi2EN4cute5tupleIJNS5_1CILi1EEES8_S8_EEENS6_IJNS7_ILi64EEESA_SA_EEELi512ENS_10bfloat16_tEfNS_4arch4Sm90ELb0ELb1ELb1ELb1ELb0ELb1ELb1ELb0ELb0ELb1ELb0ELb0EEENS1_21CollectiveEpilogueFwdINS6_IJSA_NS7_ILi512EEESA_EEES9_SC_SE_Li256ELb1ELb1ELb0ELb0EEENS1_36VarlenDynamicPersistentTileSchedulerILi64ELi64ELi256ELi128ELb0ELb1ELb1ELb1ELb0ELb1EEEEEEEEEvNT_6ParamsE --------------------------
	.section	.nv.constant0._ZN7cutlass13device_kernelIN5flash11enable_sm90INS1_16FlashAttnFwdSm90INS1_25CollectiveMainloopFwdSm90ILi2EN4cute5tupleIJNS5_1CILi1EEES8_S8_EEENS6_IJNS7_ILi64EEESA_SA_EEELi512ENS_10bfloat16_tEfNS_4arch4Sm90ELb0ELb1ELb1ELb1ELb0ELb1ELb1ELb0ELb0ELb1ELb0ELb0EEENS1_21CollectiveEpilogueFwdINS6_IJSA_NS7_ILi512EEESA_EEES9_SC_SE_Li256ELb1ELb1ELb0ELb0EEENS1_36VarlenDynamicPersistentTileSchedulerILi64ELi64ELi256ELi128ELb0ELb1ELb1ELb1ELb0ELb1EEEEEEEEEvNT_6ParamsE,"a",@progbits
	.sectionflags	@""
	.align	4
.nv.constant0._ZN7cutlass13device_kernelIN5flash11enable_sm90INS1_16FlashAttnFwdSm90INS1_25CollectiveMainloopFwdSm90ILi2EN4cute5tupleIJNS5_1CILi1EEES8_S8_EEENS6_IJNS7_ILi64EEESA_SA_EEELi512ENS_10bfloat16_tEfNS_4arch4Sm90ELb0ELb1ELb1ELb1ELb0ELb1ELb1ELb0ELb0ELb1ELb0ELb0EEENS1_21CollectiveEpilogueFwdINS6_IJSA_NS7_ILi512EEESA_EEES9_SC_SE_Li256ELb1ELb1ELb0ELb0EEENS1_36VarlenDynamicPersistentTileSchedulerILi64ELi64ELi256ELi128ELb0ELb1ELb1ELb1ELb0ELb1EEEEEEEEEvNT_6ParamsE:
	.zero		3584


//--------------------- .nv.constant0._ZN7cutlass13device_kernelIN5flash11enable_sm90INS1_16FlashAttnFwdSm90INS1_25CollectiveMainloopFwdSm90ILi2EN4cute5tupleIJNS5_1CILi1EEES8_S8_EEENS6_IJNS7_ILi64EEESA_SA_EEELi512ENS_10bfloat16_tEfNS_4arch4Sm90ELb1ELb0ELb1ELb0ELb0ELb0ELb0ELb0ELb0ELb1ELb0ELb0EEENS1_21CollectiveEpilogueFwdINS6_IJSA_NS7_ILi512EEESA_EEES9_SC_SE_Li256ELb0ELb1ELb0ELb0EEENS1_30DynamicPersistentTileSchedulerILi256ELi128ELb0ELb1ELb1EEEEEEEEEvNT_6ParamsE --------------------------
	.section	.nv.constant0._ZN7cutlass13device_kernelIN5flash11enable_sm90INS1_16FlashAttnFwdSm90INS1_25CollectiveMainloopFwdSm90ILi2EN4cute5tupleIJNS5_1CILi1EEES8_S8_EEENS6_IJNS7_ILi64EEESA_SA_EEELi512ENS_10bfloat16_tEfNS_4arch4Sm90ELb1ELb0ELb1ELb0ELb0ELb0ELb0ELb0ELb0ELb1ELb0ELb0EEENS1_21CollectiveEpilogueFwdINS6_IJSA_NS7_ILi512EEESA_EEES9_SC_SE_Li256ELb0ELb1ELb0ELb0EEENS1_30DynamicPersistentTileSchedulerILi256ELi128ELb0ELb1ELb1EEEEEEEEEvNT_6ParamsE,"a",@progbits
	.sectionflags	@""
	.align	4
.nv.constant0._ZN7cutlass13device_kernelIN5flash11enable_sm90INS1_16FlashAttnFwdSm90INS1_25CollectiveMainloopFwdSm90ILi2EN4cute5tupleIJNS5_1CILi1EEES8_S8_EEENS6_IJNS7_ILi64EEESA_SA_EEELi512ENS_10bfloat16_tEfNS_4arch4Sm90ELb1ELb0ELb1ELb0ELb0ELb0ELb0ELb0ELb0ELb1ELb0ELb0EEENS1_21CollectiveEpilogueFwdINS6_IJSA_NS7_ILi512EEESA_EEES9_SC_SE_Li256ELb0ELb1ELb0ELb0EEENS1_30DynamicPersistentTileSchedulerILi256ELi128ELb0ELb1ELb1EEEEEEEEEvNT_6ParamsE:
	.zero		3328


//--------------------- .nv.constant0._ZN7cutlass13device_kernelIN5flash11enable_sm90INS1_16FlashAttnFwdSm90INS1_25CollectiveMainloopFwdSm90ILi2EN4cute5tupleIJNS5_1CILi1EEES8_S8_EEENS6_IJNS7_ILi64EEESA_SA_EEELi512ENS_10bfloat16_tEfNS_4arch4Sm90ELb1ELb0ELb1ELb0ELb0ELb0ELb1ELb0ELb0ELb1ELb0ELb0EEENS1_21CollectiveEpilogueFwdINS6_IJSA_NS7_ILi512EEESA_EEES9_SC_SE_Li256ELb0ELb1ELb0ELb0EEENS1_30DynamicPersistentTileSchedulerILi256ELi128ELb0ELb1ELb1EEEEEEEEEvNT_6ParamsE --------------------------
	.section	.nv.constant0._ZN7cutlass13device_kernelIN5flash11enable_sm90INS1_16FlashAttnFwdSm90INS1_25CollectiveMainloopFwdSm90ILi2EN4cute5tupleIJNS5_1CILi1EEES8_S8_EEENS6_IJNS7_ILi64EEESA_SA_EEELi512ENS_10bfloat16_tEfNS_4arch4Sm90ELb1ELb0ELb1ELb0ELb0ELb0ELb1ELb0ELb0ELb1ELb0ELb0EEENS1_21CollectiveEpilogueFwdINS6_IJSA_NS7_ILi512EEESA_EEES9_SC_SE_Li256ELb0ELb1ELb0ELb0EEENS1_30DynamicPersistentTileSchedulerILi256ELi128ELb0ELb1ELb1EEEEEEEEEvNT_6ParamsE,"a",@progbits
	.sectionflags	@""
	.align	4
.nv.constant0._ZN7cutlass13device_kernelIN5flash11enable_sm90INS1_16FlashAttnFwdSm90INS1_25CollectiveMainloopFwdSm90ILi2EN4cute5tupleIJNS5_1CILi1EEES8_S8_EEENS6_IJNS7_ILi64EEESA_SA_EEELi512ENS_10bfloat16_tEfNS_4arch4Sm90ELb1ELb0ELb1ELb0ELb0ELb0ELb1ELb0ELb0ELb1ELb0ELb0EEENS1_21CollectiveEpilogueFwdINS6_IJSA_NS7_ILi512EEESA_EEES9_SC_SE_Li256ELb0ELb1ELb0ELb0EEENS1_30DynamicPersistentTileSchedulerILi256ELi128ELb0ELb1ELb1EEEEEEEEEvNT_6ParamsE:
	.zero		3584


//--------------------- .nv.constant0._ZN7cutlass13device_kernelIN5flash11enable_sm90INS1_16FlashAttnFwdSm90INS1_25CollectiveMainloopFwdSm90ILi2EN4cute5tupleIJNS5_1CILi1EEES8_S8_EEENS6_IJNS7_ILi64EEESA_SA_EEELi512ENS_10bfloat16_tEfNS_4arch4Sm90ELb1ELb0ELb1ELb1ELb0ELb0ELb0ELb0ELb0ELb1ELb0ELb0EEENS1_21CollectiveEpilogueFwdINS6_IJSA_NS7_ILi512EEESA_EEES9_SC_SE_Li256ELb1ELb1ELb0ELb0EEENS1_36VarlenDynamicPersistentTileSchedulerILi64ELi64ELi256ELi128ELb0ELb1ELb1ELb1ELb1ELb1EEEEEEEEEvNT_6ParamsE --------------------------
	.section	.nv.constant0._ZN7cutlass13device_kernelIN5flash11enable_sm90INS1_16FlashAttnFwdSm90INS1_25CollectiveMainloopFwdSm90ILi2EN4cute5tupleIJNS5_1CILi1EEES8_S8_EEENS6_IJNS7_ILi64EEESA_SA_EEELi512ENS_10bfloat16_tEfNS_4arch4Sm90ELb1ELb0ELb1ELb1ELb0ELb0ELb0ELb0ELb0ELb1ELb0ELb0EEENS1_21CollectiveEpilogueFwdINS6_IJSA_NS7_ILi512EEESA_EEES9_SC_SE_Li256ELb1ELb1ELb0ELb0EEENS1_36VarlenDynamicPersistentTileSchedulerILi64ELi64ELi256ELi128ELb0ELb1ELb1ELb1ELb1ELb1EEEEEEEEEvNT_6ParamsE,"a",@progbits
	.sectionflags	@""
	.align	4
.nv.constant0._ZN7cutlass13device_kernelIN5flash11enable_sm90INS1_16FlashAttnFwdSm90INS1_25CollectiveMainloopFwdSm90ILi2EN4cute5tupleIJNS5_1CILi1EEES8_S8_EEENS6_IJNS7_ILi64EEESA_SA_EEELi512ENS_10bfloat16_tEfNS_4arch4Sm90ELb1ELb0ELb1ELb1ELb0ELb0ELb0ELb0ELb0ELb1ELb0ELb0EEENS1_21CollectiveEpilogueFwdINS6_IJSA_NS7_ILi512EEESA_EEES9_SC_SE_Li256ELb1ELb1ELb0ELb0EEENS1_36VarlenDynamicPersistentTileSchedulerILi64ELi64ELi256ELi128ELb0ELb1ELb1ELb1ELb1ELb1EEEEEEEEEvNT_6ParamsE:
	.zero		3328


//--------------------- .nv.constant0._ZN7cutlass13device_kernelIN5flash11enable_sm90INS1_16FlashAttnFwdSm90INS1_25CollectiveMainloopFwdSm90ILi2EN4cute5tupleIJNS5_1CILi1EEES8_S8_EEENS6_IJNS7_ILi64EEESA_SA_EEELi512ENS_10bfloat16_tEfNS_4arch4Sm90ELb1ELb0ELb1ELb1ELb0ELb1ELb0ELb0ELb0ELb1ELb0ELb0EEENS1_21CollectiveEpilogueFwdINS6_IJSA_NS7_ILi512EEESA_EEES9_SC_SE_Li256ELb1ELb1ELb0ELb0EEENS1_36VarlenDynamicPersistentTileSchedulerILi64ELi64ELi256ELi128ELb0ELb1ELb1ELb1ELb1ELb1EEEEEEEEEvNT_6ParamsE --------------------------
	.section	.nv.constant0._ZN7cutlass13device_kernelIN5flash11enable_sm90INS1_16FlashAttnFwdSm90INS1_25CollectiveMainloopFwdSm90ILi2EN4cute5tupleIJNS5_1CILi1EEES8_S8_EEENS6_IJNS7_ILi64EEESA_SA_EEELi512ENS_10bfloat16_tEfNS_4arch4Sm90ELb1ELb0ELb1ELb1ELb0ELb1ELb0ELb0ELb0ELb1ELb0ELb0EEENS1_21CollectiveEpilogueFwdINS6_IJSA_NS7_ILi512EEESA_EEES9_SC_SE_Li256ELb1ELb1ELb0ELb0EEENS1_36VarlenDynamicPersistentTileSchedulerILi64ELi64ELi256ELi128ELb0ELb1ELb1ELb1ELb1ELb1EEEEEEEEEvNT_6ParamsE,"a",@progbits
	.sectionflags	@""
	.align	4
.nv.constant0._ZN7cutlass13device_kernelIN5flash11enable_sm90INS1_16FlashAttnFwdSm90INS1_25CollectiveMainloopFwdSm90ILi2EN4cute5tupleIJNS5_1CILi1EEES8_S8_EEENS6_IJNS7_ILi64EEESA_SA_EEELi512ENS_10bfloat16_tEfNS_4arch4Sm90ELb1ELb0ELb1ELb1ELb0ELb1ELb0ELb0ELb0ELb1ELb0ELb0EEENS1_21CollectiveEpilogueFwdINS6_IJSA_NS7_ILi512EEESA_EEES9_SC_SE_Li256ELb1ELb1ELb0ELb0EEENS1_36VarlenDynamicPersistentTileSchedulerILi64ELi64ELi256ELi128ELb0ELb1ELb1ELb1ELb1ELb1EEEEEEEEEvNT_6ParamsE:
	.zero		3328


//--------------------- .nv.constant0._ZN7cutlass13device_kernelIN5flash11enable_sm90INS1_16FlashAttnFwdSm90INS1_25CollectiveMainloopFwdSm90ILi2EN4cute5tupleIJNS5_1CILi1EEES8_S8_EEENS6_IJNS7_ILi64EEESA_SA_EEELi512ENS_10bfloat16_tEfNS_4arch4Sm90ELb1ELb0ELb1ELb1ELb0ELb0ELb1ELb0ELb0ELb1ELb0ELb0EEENS1_21CollectiveEpilogueFwdINS6_IJSA_NS7_ILi512EEESA_EEES9_SC_SE_Li256ELb1ELb1ELb0ELb0EEENS1_36VarlenDynamicPersistentTileSchedulerILi64ELi64ELi256ELi128ELb0ELb1ELb1ELb1ELb1ELb1EEEEEEEEEvNT_6ParamsE --------------------------
	.section	.nv.constant0._ZN7cutlass13device_kernelIN5flash11enable_sm90INS1_16FlashAttnFwdSm90INS1_25CollectiveMainloopFwdSm90ILi2EN4cute5tupleIJNS5_1CILi1EEES8_S8_EEENS6_IJNS7_ILi64EEESA_SA_EEELi512ENS_10bfloat16_tEfNS_4arch4Sm90ELb1ELb0ELb1ELb1ELb0ELb0ELb1ELb0ELb0ELb1ELb0ELb0EEENS1_21CollectiveEpilogueFwdINS6_IJSA_NS7_ILi512EEESA_EEES9_SC_SE_Li256ELb1ELb1ELb0ELb0EEENS1_36VarlenDynamicPersistentTileSchedulerILi64ELi64ELi256ELi128ELb0ELb1ELb1ELb1ELb1ELb1EEEEEEEEEvNT_6ParamsE,"a",@progbits
	.sectionflags	@""
	.align	4
.nv.constant0._ZN7cutlass13device_kernelIN5flash11enable_sm90INS1_16FlashAttnFwdSm90INS1_25CollectiveMainloopFwdSm90ILi2EN4cute5tupleIJNS5_1CILi1EEES8_S8_EEENS6_IJNS7_ILi64EEESA_SA_EEELi512ENS_10bfloat16_tEfNS_4arch4Sm90ELb1ELb0ELb1ELb1ELb0ELb0ELb1ELb0ELb0ELb1ELb0ELb0EEENS1_21CollectiveEpilogueFwdINS6_IJSA_NS7_ILi512EEESA_EEES9_SC_SE_Li256ELb1ELb1ELb0ELb0EEENS1_36VarlenDynamicPersistentTileSchedulerILi64ELi64ELi256ELi128ELb0ELb1ELb1ELb1ELb1ELb1EEEEEEEEEvNT_6ParamsE:
	.zero		3584


//--------------------- .nv.constant0._ZN7cutlass13device_kernelIN5flash11enable_sm90INS1_16FlashAttnFwdSm90INS1_25CollectiveMainloopFwdSm90ILi2EN4cute5tupleIJNS5_1CILi1EEES8_S8_EEENS6_IJNS7_ILi64EEESA_SA_EEELi512ENS_10bfloat16_tEfNS_4arch4Sm90ELb1ELb0ELb1ELb1ELb0ELb1ELb1ELb0ELb0ELb1ELb0ELb0EEENS1_21CollectiveEpilogueFwdINS6_IJSA_NS7_ILi512EEESA_EEES9_SC_SE_Li256ELb1ELb1ELb0ELb0EEENS1_36VarlenDynamicPersistentTileSchedulerILi64ELi64ELi256ELi128ELb0ELb1ELb1ELb1ELb1ELb1EEEEEEEEEvNT_6ParamsE --------------------------
	.section	.nv.constant0._ZN7cutlass13device_kernelIN5flash11enable_sm90INS1_16FlashAttnFwdSm90INS1_25CollectiveMainloopFwdSm90ILi2EN4cute5tupleIJNS5_1CILi1EEES8_S8_EEENS6_IJNS7_ILi64EEESA_SA_EEELi512ENS_10bfloat16_tEfNS_4arch4Sm90ELb1ELb0ELb1ELb1ELb0ELb1ELb1ELb0ELb0ELb1ELb0ELb0EEENS1_21CollectiveEpilogueFwdINS6_IJSA_NS7_ILi512EEESA_EEES9_SC_SE_Li256ELb1ELb1ELb0ELb0EEENS1_36VarlenDynamicPersistentTileSchedulerILi64ELi64ELi256ELi128ELb0ELb1ELb1ELb1ELb1ELb1EEEEEEEEEvNT_6ParamsE,"a",@progbits
	.sectionflags	@""
	.align	4
.nv.constant0._ZN7cutlass13device_kernelIN5flash11enable_sm90INS1_16FlashAttnFwdSm90INS1_25CollectiveMainloopFwdSm90ILi2EN4cute5tupleIJNS5_1CILi1EEES8_S8_EEENS6_IJNS7_ILi64EEESA_SA_EEELi512ENS_10bfloat16_tEfNS_4arch4Sm90ELb1ELb0ELb1ELb1ELb0ELb1ELb1ELb0ELb0ELb1ELb0ELb0EEENS1_21CollectiveEpilogueFwdINS6_IJSA_NS7_ILi512EEESA_EEES9_SC_SE_Li256ELb1ELb1ELb0ELb0EEENS1_36VarlenDynamicPersistentTileSchedulerILi64ELi64ELi256ELi128ELb0ELb1ELb1ELb1ELb1ELb1EEEEEEEEEvNT_6ParamsE:
	.zero		3584


//--------------------- .nv.constant0._ZN7cutlass13device_kernelIN5flash11enable_sm90INS1_16FlashAttnFwdSm90INS1_25CollectiveMainloopFwdSm90ILi2EN4cute5tupleIJNS5_1CILi1EEES8_S8_EEENS6_IJNS7_ILi128EEENS7_ILi96EEENS7_ILi64EEEEEELi256ENS_10bfloat16_tEfNS_4arch4Sm90ELb0ELb0ELb1ELb0ELb0ELb0ELb0ELb1ELb0ELb1ELb0ELb0EEENS1_21CollectiveEpilogueFwdINS6_IJSA_NS7_ILi256EEESB_EEES9_SE_SG_Li256ELb0ELb1ELb0ELb0EEENS1_29StaticPersistentTileSchedulerILb0EEEEEEEEEvNT_6ParamsE --------------------------
	.section	.nv.constant0._ZN7cutlass13device_kernelIN5flash11enable_sm90INS1_16FlashAttnFwdSm90INS1_25CollectiveMainloopFwdSm90ILi2EN4cute5tupleIJNS5_1CILi1EEES8_S8_EEENS6_IJNS7_ILi128EEENS7_ILi96EEENS7_ILi64EEEEEELi256ENS_10bfloat16_tEfNS_4arch4Sm90ELb0ELb0ELb1ELb0ELb0ELb0ELb0ELb1ELb0ELb1ELb0ELb0EEENS1_21CollectiveEpilogueFwdINS6_IJSA_NS7_ILi256EEESB_EEES9_SE_SG_Li256ELb0ELb1ELb0ELb0EEENS1_29StaticPersistentTileSchedulerILb0EEEEEEEEEvNT_6ParamsE,"a",@progbits
	.sectionflags	@""
	.align	4
.nv.constant0._ZN7cutlass13device_kernelIN5flash11enable_sm90INS1_16FlashAttnFwdSm90INS1_25CollectiveMainloopFwdSm90ILi2EN4cute5tupleIJNS5_1CILi1EEES8_S8_EEENS6_IJNS7_ILi128EEENS7_ILi96EEENS7_ILi64EEEEEELi256ENS_10bfloat16_tEfNS_4arch4Sm90ELb0ELb0ELb1ELb0ELb0ELb0ELb0ELb1ELb0ELb1ELb0ELb0EEENS1_21CollectiveEpilogueFwdINS6_IJSA_NS7_ILi256EEESB_EEES9_SE_SG_Li256ELb0ELb1ELb0ELb0EEENS1_29StaticPersistentTileSchedulerILb0EEEEEEEEEvNT_6ParamsE:
	.zero		3200


//--------------------- .nv.constant0._ZN7cutlass13device_kernelIN5flash11enable_sm90INS1_16FlashAttnFwdSm90INS1_25CollectiveMainloopFwdSm90ILi2EN4cute5tupleIJNS5_1CILi1EEES8_S8_EEENS6_IJNS7_ILi128EEENS7_ILi96EEENS7_ILi64EEEEEELi256ENS_10bfloat16_tEfNS_4arch4Sm90ELb0ELb0ELb1ELb0ELb0ELb0ELb1ELb1ELb0ELb1ELb0ELb0EEENS1_21CollectiveEpilogueFwdINS6_IJSA_NS7_ILi256EEESB_EEES9_SE_SG_Li256ELb0ELb1ELb0ELb0EEENS1_29StaticPersistentTileSchedulerILb0EEEEEEEEEvNT_6ParamsE --------------------------
	.section	.nv.constant0._ZN7cutlass13device_kernelIN5flash11enable_sm90INS1_16FlashAttnFwdSm90INS1_25CollectiveMainloopFwdSm90ILi2EN4cute5tupleIJNS5_1CILi1EEES8_S8_EEENS6_IJNS7_ILi128EEENS7_ILi96EEENS7_ILi64EEEEEELi256ENS_10bfloat16_tEfNS_4arch4Sm90ELb0ELb0ELb1ELb0ELb0ELb0ELb1ELb1ELb0ELb1ELb0ELb0EEENS1_21CollectiveEpilogueFwdINS6_IJSA_NS7_ILi256EEESB_EEES9_SE_SG_Li256ELb0ELb1ELb0ELb0EEENS1_29StaticPersistentTileSchedulerILb0EEEEEEEEEvNT_6ParamsE,"a",@progbits
	.sectionflags	@""
	.align	4
.nv.constant0._ZN7cutlass13device_kernelIN5flash11enable_sm90INS1_16FlashAttnFwdSm90INS1_25CollectiveMainloopFwdSm90ILi2EN4cute5tupleIJNS5_1CILi1EEES8_S8_EEENS6_IJNS7_ILi128EEENS7_ILi96EEENS7_ILi64EEEEEELi256ENS_10bfloat16_tEfNS_4arch4Sm90ELb0ELb0ELb1ELb0ELb0ELb0ELb1ELb1ELb0ELb1ELb0ELb0EEENS1_21CollectiveEpilogueFwdINS6_IJSA_NS7_ILi256EEESB_EEES9_SE_SG_Li256ELb0ELb1ELb0ELb0EEENS1_29StaticPersistentTileSchedulerILb0EEEEEEEEEvNT_6ParamsE:
	.zero		3456


//--------------------- .nv.constant0._ZN7cutlass13device_kernelIN5flash11enable_sm90INS1_16FlashAttnFwdSm90INS1_25CollectiveMainloopFwdSm90ILi2EN4cute5tupleIJNS5_1CILi1EEES8_S8_EEENS6_IJNS7_ILi128EEENS7_ILi96EEENS7_ILi64EEEEEELi256ENS_10bfloat16_tEfNS_4arch4Sm90ELb0ELb0ELb1ELb1ELb0ELb0ELb0ELb1ELb0ELb1ELb0ELb0EEENS1_21CollectiveEpilogueFwdINS6_IJSA_NS7_ILi256EEESB_EEES9_SE_SG_Li256ELb1ELb1ELb0ELb0EEENS1_36VarlenDynamicPersistentTileSchedulerILi128ELi96ELi256ELi128ELb0ELb1ELb1ELb0ELb1ELb1EEEEEEEEEvNT_6ParamsE --------------------------
	.section	.nv.constant0._ZN7cutlass13device_kernelIN5flash11enable_sm90INS1_16FlashAttnFwdSm90INS1_25CollectiveMainloopFwdSm90ILi2EN4cute5tupleIJNS5_1CILi1EEES8_S8_EEENS6_IJNS7_ILi128EEENS7_ILi96EEENS7_ILi64EEEEEELi256ENS_10bfloat16_tEfNS_4arch4Sm90ELb0ELb0ELb1ELb1ELb0ELb0ELb0ELb1ELb0ELb1ELb0ELb0EEENS1_21CollectiveEpilogueFwdINS6_IJSA_NS7_ILi256EEESB_EEES9_SE_SG_Li256ELb1ELb1ELb0ELb0EEENS1_36VarlenDynamicPersistentTileSchedulerILi128ELi96ELi256ELi128ELb0ELb1ELb1ELb0ELb1ELb1EEEEEEEEEvNT_6ParamsE,"a",@progbits
	.sectionflags	@""
	.align	4
.nv.constant0._ZN7cutlass13device_kernelIN5flash11enable_sm90INS1_16FlashAttnFwdSm90INS1_25CollectiveMainloopFwdSm90ILi2EN4cute5tupleIJNS5_1CILi1EEES8_S8_EEENS6_IJNS7_ILi128EEENS7_ILi96EEENS7_ILi64EEEEEELi256ENS_10bfloat16_tEfNS_4arch4Sm90ELb0ELb0ELb1ELb1ELb0ELb0ELb0ELb1ELb0ELb1ELb0ELb0EEENS1_21CollectiveEpilogueFwdINS6_IJSA_NS7_ILi256EEESB_EEES9_SE_SG_Li256ELb1ELb1ELb0ELb0EEENS1_36VarlenDynamicPersistentTileSchedulerILi128ELi96ELi256ELi128ELb0ELb1ELb1ELb0ELb1ELb1EEEEEEEEEvNT_6ParamsE:
	.zero		3328


//--------------------- .nv.constant0._ZN7cutlass13device_kernelIN5flash11enable_sm90INS1_16FlashAttnFwdSm90INS1_25CollectiveMainloopFwdSm90ILi2EN4cute5tupleIJNS5_1CILi1EEES8_S8_EEENS6_IJNS7_ILi128EEENS7_ILi96EEENS7_ILi64EEEEEELi256ENS_10bfloat16_tEfNS_4arch4Sm90ELb0ELb0ELb1ELb1ELb0ELb1ELb0ELb1ELb0ELb1ELb0ELb0EEENS1_21CollectiveEpilogueFwdINS6_IJSA_NS7_ILi256EEESB_EEES9_SE_SG_Li256ELb1ELb1ELb0ELb0EEENS1_36VarlenDynamicPersistentTileSchedulerILi128ELi96ELi256ELi128ELb0ELb1ELb1ELb0ELb1ELb1EEEEEEEEEvNT_6ParamsE --------------------------
	.section	.nv.constant0._ZN7cutlass13device_kernelIN5flash11enable_sm90INS1_16FlashAttnFwdSm90INS1_25CollectiveMainloopFwdSm90ILi2EN4cute5tupleIJNS5_1CILi1EEES8_S8_EEENS6_IJNS7_ILi128EEENS7_ILi96EEENS7_ILi64EEEEEELi256ENS_10bfloat16_tEfNS_4arch4Sm90ELb0ELb0ELb1ELb1ELb0ELb1ELb0ELb1ELb0ELb1ELb0ELb0EEENS1_21CollectiveEpilogueFwdINS6_IJSA_NS7_ILi256EEESB_EEES9_SE_SG_Li256ELb1ELb1ELb0ELb0EEENS1_36VarlenDynamicPersistentTileSchedulerILi128ELi96ELi256ELi128ELb0ELb1ELb1ELb0ELb1ELb1EEEEEEEEEvNT_6ParamsE,"a",@progbits
	.sectionflags	@""
	.align	4
.nv.constant0._ZN7cutlass13device_kernelIN5flash11enable_sm90INS1_16FlashAttnFwdSm90INS1_25CollectiveMainloopFwdSm90ILi2EN4cute5tupleIJNS5_1CILi1EEES8_S8_EEENS6_IJNS7_ILi128EEENS7_ILi96EEENS7_ILi64EEEEEELi256ENS_10bfloat16_tEfNS_4arch4Sm90ELb0ELb0ELb1ELb1ELb0ELb1ELb0ELb1ELb0ELb1ELb0ELb0EEENS1_21CollectiveEpilogueFwdINS6_IJSA_NS7_ILi256EEESB_EEES9_SE_SG_Li256ELb1ELb1ELb0ELb0EEENS1_36VarlenDynamicPersistentTileSchedulerILi128ELi96ELi256ELi128ELb0ELb1ELb1ELb0ELb1ELb1EEEEEEEEEvNT_6ParamsE:
	.zero		3328


//--------------------- .nv.constant0._ZN7cutlass13device_kernelIN5flash11enable_sm90INS1_16FlashAttnFwdSm90INS1_25CollectiveMainloopFwdSm90ILi2EN4cute5tupleIJNS5_1CILi1EEES8_S8_EEENS6_IJNS7_ILi128EEENS7_ILi96EEENS7_ILi64EEEEEELi256ENS_10bfloat16_tEfNS_4arch4Sm90ELb0ELb0ELb1ELb1ELb0ELb0ELb1ELb1ELb0ELb1ELb0ELb0EEENS1_21CollectiveEpilogueFwdINS6_IJSA_NS7_ILi256EEESB_EEES9_SE_SG_Li256ELb1ELb1ELb0ELb0EEENS1_36VarlenDynamicPersistentTileSchedulerILi128ELi96ELi256ELi128ELb0ELb1ELb1ELb0ELb1ELb1EEEEEEEEEvNT_6ParamsE --------------------------
	.section	.nv.constant0._ZN7cutlass13device_kernelIN5flash11enable_sm90INS1_16FlashAttnFwdSm90INS1_25CollectiveMainloopFwdSm90ILi2EN4cute5tupleIJNS5_1CILi1EEES8_S8_EEENS6_IJNS7_ILi128EEENS7_ILi96EEENS7_ILi64EEEEEELi256ENS_10bfloat16_tEfNS_4arch4Sm90ELb0ELb0ELb1ELb1ELb0ELb0ELb1ELb1ELb0ELb1ELb0ELb0EEENS1_21CollectiveEpilogueFwdINS6_IJSA_NS7_ILi256EEESB_EEES9_SE_SG_Li256ELb1ELb1ELb0ELb0EEENS1_36VarlenDynamicPersistentTileSchedulerILi128ELi96ELi256ELi128ELb0ELb1ELb1ELb0ELb1ELb1EEEEEEEEEvNT_6ParamsE,"a",@progbits
	.sectionflags	@""
	.align	4
.nv.constant0._ZN7cutlass13device_kernelIN5flash11enable_sm90INS1_16FlashAttnFwdSm90INS1_25CollectiveMainloopFwdSm90ILi2EN4cute5tupleIJNS5_1CILi1EEES8_S8_EEENS6_IJNS7_ILi128EEENS7_ILi96EEENS7_ILi64EEEEEELi256ENS_10bfloat16_tEfNS_4arch4Sm90ELb0ELb0ELb1ELb1ELb0ELb0ELb1ELb1ELb0ELb1ELb0ELb0EEENS1_21CollectiveEpilogueFwdINS6_IJSA_NS7_ILi256EEESB_EEES9_SE_SG_Li256ELb1ELb1ELb0ELb0EEENS1_36VarlenDynamicPersistentTileSchedulerILi128ELi96ELi256ELi128ELb0ELb1ELb1ELb0ELb1ELb1EEEEEEEEEvNT_6ParamsE:
	.zero		3584


//--------------------- .nv.constant0._ZN7cutlass13device_kernelIN5flash11enable_sm90INS1_16FlashAttnFwdSm90INS1_25CollectiveMainloopFwdSm90ILi2EN4cute5tupleIJNS5_1CILi1EEES8_S8_EEENS6_IJNS7_ILi128EEENS7_ILi96EEENS7_ILi64EEEEEELi256ENS_10bfloat16_tEfNS_4arch4Sm90ELb0ELb0ELb1ELb1ELb0ELb1ELb1ELb1ELb0ELb1ELb0ELb0EEENS1_21CollectiveEpilogueFwdINS6_IJSA_NS7_ILi256EEESB_EEES9_SE_SG_Li256ELb1ELb1ELb0ELb0EEENS1_36VarlenDynamicPersistentTileSchedulerILi128ELi96ELi256ELi128ELb0ELb1ELb1ELb0ELb1ELb1EEEEEEEEEvNT_6ParamsE --------------------------
	.section	.nv.constant0._ZN7cutlass13device_kernelIN5flash11enable_sm90INS1_16FlashAttnFwdSm90INS1_25CollectiveMainloopFwdSm90ILi2EN4cute5tupleIJNS5_1CILi1EEES8_S8_EEENS6_IJNS7_ILi128EEENS7_ILi96EEENS7_ILi64EEEEEELi256ENS_10bfloat16_tEfNS_4arch4Sm90ELb0ELb0ELb1ELb1ELb0ELb1ELb1ELb1ELb0ELb1ELb0ELb0EEENS1_21CollectiveEpilogueFwdINS6_IJSA_NS7_ILi256EEESB_EEES9_SE_SG_Li256ELb1ELb1ELb0ELb0EEENS1_36VarlenDynamicPersistentTileSchedulerILi128ELi96ELi256ELi128ELb0ELb1ELb1ELb0ELb1ELb1EEEEEEEEEvNT_6ParamsE,"a",@progbits
	.sectionflags	@""
	.align	4
.nv.constant0._ZN7cutlass13device_kernelIN5flash11enable_sm90INS1_16FlashAttnFwdSm90INS1_25CollectiveMainloopFwdSm90ILi2EN4cute5tupleIJNS5_1CILi1EEES8_S8_EEENS6_IJNS7_ILi128EEENS7_ILi96EEENS7_ILi64EEEEEELi256ENS_10bfloat16_tEfNS_4arch4Sm90ELb0ELb0ELb1ELb1ELb0ELb1ELb1ELb1ELb0ELb1ELb0ELb0EEENS1_21CollectiveEpilogueFwdINS6_IJSA_NS7_ILi256EEESB_EEES9_SE_SG_Li256ELb1ELb1ELb0ELb0EEENS1_36VarlenDynamicPersistentTileSchedulerILi128ELi96ELi256ELi128ELb0ELb1ELb1ELb0ELb1ELb1EEEEEEEEEvNT_6ParamsE:
	.zero		3584


//--------------------- .nv.constant0._ZN7cutlass13device_kernelIN5flash11enable_sm90INS1_16FlashAttnFwdSm90INS1_25CollectiveMainloopFwdSm90ILi2EN4cute5tupleIJNS5_1CILi1EEES8_S8_EEENS6_IJNS7_ILi128EEENS7_ILi96EEENS7_ILi64EEEEEELi256ENS_10bfloat16_tEfNS_4arch4Sm90ELb0ELb1ELb1ELb0ELb0ELb0ELb0ELb1ELb0ELb1ELb0ELb0EEENS1_21CollectiveEpilogueFwdINS6_IJSA_NS7_ILi256EEESB_EEES9_SE_SG_Li256ELb0ELb1ELb0ELb0EEENS1_30DynamicPersistentTileSchedulerILi256ELi128ELb0ELb1ELb1EEEEEEEEEvNT_6ParamsE --------------------------
	.section	.nv.constant0._ZN7cutlass13device_kernelIN5flash11enable_sm90INS1_16FlashAttnFwdSm90INS1_25CollectiveMainloopFwdSm90ILi2EN4cute5tupleIJNS5_1CILi1EEES8_S8_EEENS6_IJNS7_ILi128EEENS7_ILi96EEENS7_ILi64EEEEEELi256ENS_10bfloat16_tEfNS_4arch4Sm90ELb0ELb1ELb1ELb0ELb0ELb0ELb0ELb1ELb0ELb1ELb0ELb0EEENS1_21CollectiveEpilogueFwdINS6_IJSA_NS7_ILi256EEESB_EEES9_SE_SG_Li256ELb0ELb1ELb0ELb0EEENS1_30DynamicPersistentTileSchedulerILi256ELi128ELb0ELb1ELb1EEEEEEEEEvNT_6ParamsE,"a",@progbits
	.sectionflags	@""
	.align	4
.nv.constant0._ZN7cutlass13device_kernelIN5flash11enable_sm90INS1_16FlashAttnFwdSm90INS1_25CollectiveMainloopFwdSm90ILi2EN4cute5tupleIJNS5_1CILi1EEES8_S8_EEENS6_IJNS7_ILi128EEENS7_ILi96EEENS7_ILi64EEEEEELi256ENS_10bfloat16_tEfNS_4arch4Sm90ELb0ELb1ELb1ELb0ELb0ELb0ELb0ELb1ELb0ELb1ELb0ELb0EEENS1_21CollectiveEpilogueFwdINS6_IJSA_NS7_ILi256EEESB_EEES9_SE_SG_Li256ELb0ELb1ELb0ELb0EEENS1_30DynamicPersistentTileSchedulerILi256ELi128ELb0ELb1ELb1EEEEEEEEEvNT_6ParamsE:
	.zero		3328


//--------------------- .nv.constant0._ZN7cutlass13device_kernelIN5flash11enable_sm90INS1_16FlashAttnFwdSm90INS1_25CollectiveMainloopFwdSm90ILi2EN4cute5tupleIJNS5_1CILi1EEES8_S8_EEENS6_IJNS7_ILi128EEENS7_ILi96EEENS7_ILi64EEEEEELi256ENS_10bfloat16_tEfNS_4arch4Sm90ELb0ELb1ELb1ELb0ELb0ELb0ELb1ELb1ELb0ELb1ELb0ELb0EEENS1_21CollectiveEpilogueFwdINS6_IJSA_NS7_ILi256EEESB_EEES9_SE_SG_Li256ELb0ELb1ELb0ELb0EEENS1_30DynamicPersistentTileSchedulerILi256ELi128ELb0ELb1ELb1EEEEEEEEEvNT_6ParamsE --------------------------
	.section	.nv.constant0._ZN7cutlass13device_kernelIN5flash11enable_sm90INS1_16FlashAttnFwdSm90INS1_25CollectiveMainloopFwdSm90ILi2EN4cute5tupleIJNS5_1CILi1EEES8_S8_EEENS6_IJNS7_ILi128EEENS7_ILi96EEENS7_ILi64EEEEEELi256ENS_10bfloat16_tEfNS_4arch4Sm90ELb0ELb1ELb1ELb0ELb0ELb0ELb1ELb1ELb0ELb1ELb0ELb0EEENS1_21CollectiveEpilogueFwdINS6_IJSA_NS7_ILi256EEESB_EEES9_SE_SG_Li256ELb0ELb1ELb0ELb0EEENS1_30DynamicPersistentTileSchedulerILi256ELi128ELb0ELb1ELb1EEEEEEEEEvNT_6ParamsE,"a",@progbits
	.sectionflags	@""
	.align	4
.nv.constant0._ZN7cutlass13device_kernelIN5flash11enable_sm90INS1_16FlashAttnFwdSm90INS1_25CollectiveMainloopFwdSm90ILi2EN4cute5tupleIJNS5_1CILi1EEES8_S8_EEENS6_IJNS7_ILi128EEENS7_ILi96EEENS7_ILi64EEEEEELi256ENS_10bfloat16_tEfNS_4arch4Sm90ELb0ELb1ELb1ELb0ELb0ELb0ELb1ELb1ELb0ELb1ELb0ELb0EEENS1_21CollectiveEpilogueFwdINS6_IJSA_NS7_ILi256EEESB_EEES9_SE_SG_Li256ELb0ELb1ELb0ELb0EEENS1_30DynamicPersistentTileSchedulerILi256ELi128ELb0ELb1ELb1EEEEEEEEEvNT_6ParamsE:
	.zero		3584


//--------------------- .nv.constant0._ZN7cutlass13device_kernelIN5flash11enable_sm90INS1_16FlashAttnFwdSm90INS1_25CollectiveMainloopFwdSm90ILi2EN4cute5tupleIJNS5_1CILi1EEES8_S8_EEENS6_IJNS7_ILi128EEENS7_ILi96EEENS7_ILi64EEEEEELi256ENS_10bfloat16_tEfNS_4arch4Sm90ELb0ELb1ELb1ELb1ELb0ELb0ELb0ELb1ELb0ELb1ELb0ELb0EEENS1_21CollectiveEpilogueFwdINS6_IJSA_NS7_ILi256EEESB_EEES9_SE_SG_Li256ELb1ELb1ELb0ELb0EEENS1_36VarlenDynamicPersistentTileSchedulerILi128ELi96ELi256ELi128ELb0ELb1ELb1ELb1ELb0ELb1EEEEEEEEEvNT_6ParamsE --------------------------
	.section	.nv.constant0._ZN7cutlass13device_kernelIN5flash11enable_sm90INS1_16FlashAttnFwdSm90INS1_25CollectiveMainloopFwdSm90ILi2EN4cute5tupleIJNS5_1CILi1EEES8_S8_EEENS6_IJNS7_ILi128EEENS7_ILi96EEENS7_ILi64EEEEEELi256ENS_10bfloat16_tEfNS_4arch4Sm90ELb0ELb1ELb1ELb1ELb0ELb0ELb0ELb1ELb0ELb1ELb0ELb0EEENS1_21CollectiveEpilogueFwdINS6_IJSA_NS7_ILi256EEESB_EEES9_SE_SG_Li256ELb1ELb1ELb0ELb0EEENS1_36VarlenDynamicPersistentTileSchedulerILi128ELi96ELi256ELi128ELb0ELb1ELb1ELb1ELb0ELb1EEEEEEEEEvNT_6ParamsE,"a",@progbits
	.sectionflags	@""
	.align	4
.nv.constant0._ZN7cutlass13device_kernelIN5flash11enable_sm90INS1_16FlashAttnFwdSm90INS1_25CollectiveMainloopFwdSm90ILi2EN4cute5tupleIJNS5_1CILi1EEES8_S8_EEENS6_IJNS7_ILi128EEENS7_ILi96EEENS7_ILi64EEEEEELi256ENS_10bfloat16_tEfNS_4arch4Sm90ELb0ELb1ELb1ELb1ELb0ELb0ELb0ELb1ELb0ELb1ELb0ELb0EEENS1_21CollectiveEpilogueFwdINS6_IJSA_NS7_ILi256EEESB_EEES9_SE_SG_Li256ELb1ELb1ELb0ELb0EEENS1_36VarlenDynamicPersistentTileSchedulerILi128ELi96ELi256ELi128ELb0ELb1ELb1ELb1ELb0ELb1EEEEEEEEEvNT_6ParamsE:
	.zero		3328


//--------------------- .nv.constant0._ZN7cutlass13device_kernelIN5flash11enable_sm90INS1_16FlashAttnFwdSm90INS1_25CollectiveMainloopFwdSm90ILi2EN4cute5tupleIJNS5_1CILi1EEES8_S8_EEENS6_IJNS7_ILi128EEENS7_ILi96EEENS7_ILi64EEEEEELi256ENS_10bfloat16_tEfNS_4arch4Sm90ELb0ELb1ELb1ELb1ELb0ELb1ELb0ELb1ELb0ELb1ELb0ELb0EEENS1_21CollectiveEpilogueFwdINS6_IJSA_NS7_ILi256EEESB_EEES9_SE_SG_Li256ELb1ELb1ELb0ELb0EEENS1_36VarlenDynamicPersistentTileSchedulerILi128ELi96ELi256ELi128ELb0ELb1ELb1ELb1ELb0ELb1EEEEEEEEEvNT_6ParamsE --------------------------
	.section	.nv.constant0._ZN7cutlass13device_kernelIN5flash11enable_sm90INS1_16FlashAttnFwdSm90INS1_25CollectiveMainloopFwdSm90ILi2EN4cute5tupleIJNS5_1CILi1EEES8_S8_EEENS6_IJNS7_ILi128EEENS7_ILi96EEENS7_ILi64EEEEEELi256ENS_10bfloat16_tEfNS_4arch4Sm90ELb0ELb1ELb1ELb1ELb0ELb1ELb0ELb1ELb0ELb1ELb0ELb0EEENS1_21CollectiveEpilogueFwdINS6_IJSA_NS7_ILi256EEESB_EEES9_SE_SG_Li256ELb1ELb1ELb0ELb0EEENS1_36VarlenDynamicPersistentTileSchedulerILi128ELi96ELi256ELi128ELb0ELb1ELb1ELb1ELb0ELb1EEEEEEEEEvNT_6ParamsE,"a",@progbits
	.sectionflags	@""
	.align	4
.nv.constant0._ZN7cutlass13device_kernelIN5flash11enable_sm90INS1_16FlashAttnFwdSm90INS1_25CollectiveMainloopFwdSm90ILi2EN4cute5tupleIJNS5_1CILi1EEES8_S8_EEENS6_IJNS7_ILi128EEENS7_ILi96EEENS7_ILi64EEEEEELi256ENS_10bfloat16_tEfNS_4arch4Sm90ELb0ELb1ELb1ELb1ELb0ELb1ELb0ELb1ELb0ELb1ELb0ELb0EEENS1_21CollectiveEpilogueFwdINS6_IJSA_NS7_ILi256EEESB_EEES9_SE_SG_Li256ELb1ELb1ELb0ELb0EEENS1_36VarlenDynamicPersistentTileSchedulerILi128ELi96ELi256ELi128ELb0ELb1ELb1ELb1ELb0ELb1EEEEEEEEEvNT_6ParamsE:
	.zero		3328


//--------------------- .nv.constant0._ZN7cutlass13device_kernelIN5flash11enable_sm90INS1_16FlashAttnFwdSm90INS1_25CollectiveMainloopFwdSm90ILi2EN4cute5tupleIJNS5_1CILi1EEES8_S8_EEENS6_IJNS7_ILi128EEENS7_ILi96EEENS7_ILi64EEEEEELi256ENS_10bfloat16_tEfNS_4arch4Sm90ELb0ELb1ELb1ELb1ELb0ELb0ELb1ELb1ELb0ELb1ELb0ELb0EEENS1_21CollectiveEpilogueFwdINS6_IJSA_NS7_ILi256EEESB_EEES9_SE_SG_Li256ELb1ELb1ELb0ELb0EEENS1_36VarlenDynamicPersistentTileSchedulerILi128ELi96ELi256ELi128ELb0ELb1ELb1ELb1ELb0ELb1EEEEEEEEEvNT_6ParamsE --------------------------
	.section	.nv.constant0._ZN7cutlass13device_kernelIN5flash11enable_sm90INS1_16FlashAttnFwdSm90INS1_25CollectiveMainloopFwdSm90ILi2EN4cute5tupleIJNS5_1CILi1EEES8_S8_EEENS6_IJNS7_ILi128EEENS7_ILi96EEENS7_ILi64EEEEEELi256ENS_10bfloat16_tEfNS_4arch4Sm90ELb0ELb1ELb1ELb1ELb0ELb0ELb1ELb1ELb0ELb1ELb0ELb0EEENS1_21CollectiveEpilogueFwdINS6_IJSA_NS7_ILi256EEESB_EEES9_SE_SG_Li256ELb1ELb1ELb0ELb0EEENS1_36VarlenDynamicPersistentTileSchedulerILi128ELi96ELi256ELi128ELb0ELb1ELb1ELb1ELb0ELb1EEEEEEEEEvNT_6ParamsE,"a",@progbits
	.sectionflags	@""
	.align	4
.nv.constant0._ZN7cutlass13device_kernelIN5flash11enable_sm90INS1_16FlashAttnFwdSm90INS1_25CollectiveMainloopFwdSm90ILi2EN4cute5tupleIJNS5_1CILi1EEES8_S8_EEENS6_IJNS7_ILi128EEENS7_ILi96EEENS7_ILi64EEEEEELi256ENS_10bfloat16_tEfNS_4arch4Sm90ELb0ELb1ELb1ELb1ELb0ELb0ELb1ELb1ELb0ELb1ELb0ELb0EEENS1_21CollectiveEpilogueFwdINS6_IJSA_NS7_ILi256EEESB_EEES9_SE_SG_Li256ELb1ELb1ELb0ELb0EEENS1_36VarlenDynamicPersistentTileSchedulerILi128ELi96ELi256ELi128ELb0ELb1ELb1ELb1ELb0ELb1EEEEEEEEEvNT_6ParamsE:
	.zero		3584


//--------------------- .nv.constant0._ZN7cutlass13device_kernelIN5flash11enable_sm90INS1_16FlashAttnFwdSm90INS1_25CollectiveMainloopFwdSm90ILi2EN4cute5tupleIJNS5_1CILi1EEES8_S8_EEENS6_IJNS7_ILi128EEENS7_ILi96EEENS7_ILi64EEEEEELi256ENS_10bfloat16_tEfNS_4arch4Sm90ELb0ELb1ELb1ELb1ELb0ELb1ELb1ELb1ELb0ELb1ELb0ELb0EEENS1_21CollectiveEpilogueFwdINS6_IJSA_NS7_ILi256EEESB_EEES9_SE_SG_Li256ELb1ELb1ELb0ELb0EEENS1_36VarlenDynamicPersistentTileSchedulerILi128ELi96ELi256ELi128ELb0ELb1ELb1ELb1ELb0ELb1EEEEEEEEEvNT_6ParamsE --------------------------
	.section	.nv.constant0._ZN7cutlass13device_kernelIN5flash11enable_sm90INS1_16FlashAttnFwdSm90INS1_25CollectiveMainloopFwdSm90ILi2EN4cute5tupleIJNS5_1CILi1EEES8_S8_EEENS6_IJNS7_ILi128EEENS7_ILi96EEENS7_ILi64EEEEEELi256ENS_10bfloat16_tEfNS_4arch4Sm90ELb0ELb1ELb1ELb1ELb0ELb1ELb1ELb1ELb0ELb1ELb0ELb0EEENS1_21CollectiveEpilogueFwdINS6_IJSA_NS7_ILi256EEESB_EEES9_SE_SG_Li256ELb1ELb1ELb0ELb0EEENS1_36VarlenDynamicPersistentTileSchedulerILi128ELi96ELi256ELi128ELb0ELb1ELb1ELb1ELb0ELb1EEEEEEEEEvNT_6ParamsE,"a",@progbits
	.sectionflags	@""
	.align	4
.nv.constant0._ZN7cutlass13device_kernelIN5flash11enable_sm90INS1_16FlashAttnFwdSm90INS1_25CollectiveMainloopFwdSm90ILi2EN4cute5tupleIJNS5_1CILi1EEES8_S8_EEENS6_IJNS7_ILi128EEENS7_ILi96EEENS7_ILi64EEEEEELi256ENS_10bfloat16_tEfNS_4arch4Sm90ELb0ELb1ELb1ELb1ELb0ELb1ELb1ELb1ELb0ELb1ELb0ELb0EEENS1_21CollectiveEpilogueFwdINS6_IJSA_NS7_ILi256EEESB_EEES9_SE_SG_Li256ELb1ELb1ELb0ELb0EEENS1_36VarlenDynamicPersistentTileSchedulerILi128ELi96ELi256ELi128ELb0ELb1ELb1ELb1ELb0ELb1EEEEEEEEEvNT_6ParamsE:
	.zero		3584


//--------------------- .nv.constant0._ZN7cutlass13device_kernelIN5flash11enable_sm90INS1_16FlashAttnFwdSm90INS1_25CollectiveMainloopFwdSm90ILi2EN4cute5tupleIJNS5_1CILi1EEES8_S8_EEENS6_IJNS7_ILi128EEENS7_ILi96EEENS7_ILi64EEEEEELi256ENS_10bfloat16_tEfNS_4arch4Sm90ELb1ELb0ELb1ELb0ELb0ELb0ELb0ELb1ELb0ELb1ELb0ELb0EEENS1_21CollectiveEpilogueFwdINS6_IJSA_NS7_ILi256EEESB_EEES9_SE_SG_Li256ELb0ELb1ELb0ELb0EEENS1_30DynamicPersistentTileSchedulerILi256ELi128ELb0ELb1ELb1EEEEEEEEEvNT_6ParamsE --------------------------
	.section	.nv.constant0._ZN7cutlass13device_kernelIN5flash11enable_sm90INS1_16FlashAttnFwdSm90INS1_25CollectiveMainloopFwdSm90ILi2EN4cute5tupleIJNS5_1CILi1EEES8_S8_EEENS6_IJNS7_ILi128EEENS7_ILi96EEENS7_ILi64EEEEEELi256ENS_10bfloat16_tEfNS_4arch4Sm90ELb1ELb0ELb1ELb0ELb0ELb0ELb0ELb1ELb0ELb1ELb0ELb0EEENS1_21CollectiveEpilogueFwdINS6_IJSA_NS7_ILi256EEESB_EEES9_SE_SG_Li256ELb0ELb1ELb0ELb0EEENS1_30DynamicPersistentTileSchedulerILi256ELi128ELb0ELb1ELb1EEEEEEEEEvNT_6ParamsE,"a",@progbits
	.sectionflags	@""
	.align	4
.nv.constant0._ZN7cutlass13device_kernelIN5flash11enable_sm90INS1_16FlashAttnFwdSm90INS1_25CollectiveMainloopFwdSm90ILi2EN4cute5tupleIJNS5_1CILi1EEES8_S8_EEENS6_IJNS7_ILi128EEENS7_ILi96EEENS7_ILi64EEEEEELi256ENS_10bfloat16_tEfNS_4arch4Sm90ELb1ELb0ELb1ELb0ELb0ELb0ELb0ELb1ELb0ELb1ELb0ELb0EEENS1_21CollectiveEpilogueFwdINS6_IJSA_NS7_ILi256EEESB_EEES9_SE_SG_Li256ELb0ELb1ELb0ELb0EEENS1_30DynamicPersistentTileSchedulerILi256ELi128ELb0ELb1ELb1EEEEEEEEEvNT_6ParamsE:
	.zero		3328


//--------------------- .nv.constant0._ZN7cutlass13device_kernelIN5flash11enable_sm90INS1_16FlashAttnFwdSm90INS1_25CollectiveMainloopFwdSm90ILi2EN4cute5tupleIJNS5_1CILi1EEES8_S8_EEENS6_IJNS7_ILi128EEENS7_ILi96EEENS7_ILi64EEEEEELi256ENS_10bfloat16_tEfNS_4arch4Sm90ELb1ELb0ELb1ELb0ELb0ELb0ELb1ELb1ELb0ELb1ELb0ELb0EEENS1_21CollectiveEpilogueFwdINS6_IJSA_NS7_ILi256EEESB_EEES9_SE_SG_Li256ELb0ELb1ELb0ELb0EEENS1_30DynamicPersistentTileSchedulerILi256ELi128ELb0ELb1ELb1EEEEEEEEEvNT_6ParamsE --------------------------
	.section	.nv.constant0._ZN7cutlass13device_kernelIN5flash11enable_sm90INS1_16FlashAttnFwdSm90INS1_25CollectiveMainloopFwdSm90ILi2EN4cute5tupleIJNS5_1CILi1EEES8_S8_EEENS6_IJNS7_ILi128EEENS7_ILi96EEENS7_ILi64EEEEEELi256ENS_10bfloat16_tEfNS_4arch4Sm90ELb1ELb0ELb1ELb0ELb0ELb0ELb1ELb1ELb0ELb1ELb0ELb0EEENS1_21CollectiveEpilogueFwdINS6_IJSA_NS7_ILi256EEESB_EEES9_SE_SG_Li256ELb0ELb1ELb0ELb0EEENS1_30DynamicPersistentTileSchedulerILi256ELi128ELb0ELb1ELb1EEEEEEEEEvNT_6ParamsE,"a",@progbits
	.sectionflags	@""
	.align	4
.nv.constant0._ZN7cutlass13device_kernelIN5flash11enable_sm90INS1_16FlashAttnFwdSm90INS1_25CollectiveMainloopFwdSm90ILi2EN4cute5tupleIJNS5_1CILi1EEES8_S8_EEENS6_IJNS7_ILi128EEENS7_ILi96EEENS7_ILi64EEEEEELi256ENS_10bfloat16_tEfNS_4arch4Sm90ELb1ELb0ELb1ELb0ELb0ELb0ELb1ELb1ELb0ELb1ELb0ELb0EEENS1_21CollectiveEpilogueFwdINS6_IJSA_NS7_ILi256EEESB_EEES9_SE_SG_Li256ELb0ELb1ELb0ELb0EEENS1_30DynamicPersistentTileSchedulerILi256ELi128ELb0ELb1ELb1EEEEEEEEEvNT_6ParamsE:
	.zero		3584


//--------------------- .nv.constant0._ZN7cutlass13device_kernelIN5flash11enable_sm90INS1_16FlashAttnFwdSm90INS1_25CollectiveMainloopFwdSm90ILi2EN4cute5tupleIJNS5_1CILi1EEES8_S8_EEENS6_IJNS7_ILi128EEENS7_ILi96EEENS7_ILi64EEEEEELi256ENS_10bfloat16_tEfNS_4arch4Sm90ELb1ELb0ELb1ELb1ELb0ELb0ELb0ELb1ELb0ELb1ELb0ELb0EEENS1_21CollectiveEpilogueFwdINS6_IJSA_NS7_ILi256EEESB_EEES9_SE_SG_Li256ELb1ELb1ELb0ELb0EEENS1_36VarlenDynamicPersistentTileSchedulerILi128ELi96ELi256ELi128ELb0ELb1ELb1ELb1ELb1ELb1EEEEEEEEEvNT_6ParamsE --------------------------
	.section	.nv.constant0._ZN7cutlass13device_kernelIN5flash11enable_sm90INS1_16FlashAttnFwdSm90INS1_25CollectiveMainloopFwdSm90ILi2EN4cute5tupleIJNS5_1CILi1EEES8_S8_EEENS6_IJNS7_ILi128EEENS7_ILi96EEENS7_ILi64EEEEEELi256ENS_10bfloat16_tEfNS_4arch4Sm90ELb1ELb0ELb1ELb1ELb0ELb0ELb0ELb1ELb0ELb1ELb0ELb0EEENS1_21CollectiveEpilogueFwdINS6_IJSA_NS7_ILi256EEESB_EEES9_SE_SG_Li256ELb1ELb1ELb0ELb0EEENS1_36VarlenDynamicPersistentTileSchedulerILi128ELi96ELi256ELi128ELb0ELb1ELb1ELb1ELb1ELb1EEEEEEEEEvNT_6ParamsE,"a",@progbits
	.sectionflags	@""
	.align	4
.nv.constant0._ZN7cutlass13device_kernelIN5flash11enable_sm90INS1_16FlashAttnFwdSm90INS1_25CollectiveMainloopFwdSm90ILi2EN4cute5tupleIJNS5_1CILi1EEES8_S8_EEENS6_IJNS7_ILi128EEENS7_ILi96EEENS7_ILi64EEEEEELi256ENS_10bfloat16_tEfNS_4arch4Sm90ELb1ELb0ELb1ELb1ELb0ELb0ELb0ELb1ELb0ELb1ELb0ELb0EEENS1_21CollectiveEpilogueFwdINS6_IJSA_NS7_ILi256EEESB_EEES9_SE_SG_Li256ELb1ELb1ELb0ELb0EEENS1_36VarlenDynamicPersistentTileSchedulerILi128ELi96ELi256ELi128ELb0ELb1ELb1ELb1ELb1ELb1EEEEEEEEEvNT_6ParamsE:
	.zero		3328


//--------------------- .nv.constant0._ZN7cutlass13device_kernelIN5flash11enable_sm90INS1_16FlashAttnFwdSm90INS1_25CollectiveMainloopFwdSm90ILi2EN4cute5tupleIJNS5_1CILi1EEES8_S8_EEENS6_IJNS7_ILi128EEENS7_ILi96EEENS7_ILi64EEEEEELi256ENS_10bfloat16_tEfNS_4arch4Sm90ELb1ELb0ELb1ELb1ELb0ELb1ELb0ELb1ELb0ELb1ELb0ELb0EEENS1_21CollectiveEpilogueFwdINS6_IJSA_NS7_ILi256EEESB_EEES9_SE_SG_Li256ELb1ELb1ELb0ELb0EEENS1_36VarlenDynamicPersistentTileSchedulerILi128ELi96ELi256ELi128ELb0ELb1ELb1ELb1ELb1ELb1EEEEEEEEEvNT_6ParamsE --------------------------
	.section	.nv.constant0._ZN7cutlass13device_kernelIN5flash11enable_sm90INS1_16FlashAttnFwdSm90INS1_25CollectiveMainloopFwdSm90ILi2EN4cute5tupleIJNS5_1CILi1EEES8_S8_EEENS6_IJNS7_ILi128EEENS7_ILi96EEENS7_ILi64EEEEEELi256ENS_10bfloat16_tEfNS_4arch4Sm90ELb1ELb0ELb1ELb1ELb0ELb1ELb0ELb1ELb0ELb1ELb0ELb0EEENS1_21CollectiveEpilogueFwdINS6_IJSA_NS7_ILi256EEESB_EEES9_SE_SG_Li256ELb1ELb1ELb0ELb0EEENS1_36VarlenDynamicPersistentTileSchedulerILi128ELi96ELi256ELi128ELb0ELb1ELb1ELb1ELb1ELb1EEEEEEEEEvNT_6ParamsE,"a",@progbits
	.sectionflags	@""
	.align	4
.nv.constant0._ZN7cutlass13device_kernelIN5flash11enable_sm90INS1_16FlashAttnFwdSm90INS1_25CollectiveMainloopFwdSm90ILi2EN4cute5tupleIJNS5_1CILi1EEES8_S8_EEENS6_IJNS7_ILi128EEENS7_ILi96EEENS7_ILi64EEEEEELi256ENS_10bfloat16_tEfNS_4arch4Sm90ELb1ELb0ELb1ELb1ELb0ELb1ELb0ELb1ELb0ELb1ELb0ELb0EEENS1_21CollectiveEpilogueFwdINS6_IJSA_NS7_ILi256EEESB_EEES9_SE_SG_Li256ELb1ELb1ELb0ELb0EEENS1_36VarlenDynamicPersistentTileSchedulerILi128ELi96ELi256ELi128ELb0ELb1ELb1ELb1ELb1ELb1EEEEEEEEEvNT_6ParamsE:
	.zero		3328


//--------------------- .nv.constant0._ZN7cutlass13device_kernelIN5flash11enable_sm90INS1_16FlashAttnFwdSm90INS1_25CollectiveMainloopFwdSm90ILi2EN4cute5tupleIJNS5_1CILi1EEES8_S8_EEENS6_IJNS7_ILi128EEENS7_ILi96EEENS7_ILi64EEEEEELi256ENS_10bfloat16_tEfNS_4arch4Sm90ELb1ELb0ELb1ELb1ELb0ELb0ELb1ELb1ELb0ELb1ELb0ELb0EEENS1_21CollectiveEpilogueFwdINS6_IJSA_NS7_ILi256EEESB_EEES9_SE_SG_Li256ELb1ELb1ELb0ELb0EEENS1_36VarlenDynamicPersistentTileSchedulerILi128ELi96ELi256ELi128ELb0ELb1ELb1ELb1ELb1ELb1EEEEEEEEEvNT_6ParamsE --------------------------
	.section	.nv.constant0._ZN7cutlass13device_kernelIN5flash11enable_sm90INS1_16FlashAttnFwdSm90INS1_25CollectiveMainloopFwdSm90ILi2EN4cute5tupleIJNS5_1CILi1EEES8_S8_EEENS6_IJNS7_ILi128EEENS7_ILi96EEENS7_ILi64EEEEEELi256ENS_10bfloat16_tEfNS_4arch4Sm90ELb1ELb0ELb1ELb1ELb0ELb0ELb1ELb1ELb0ELb1ELb0ELb0EEENS1_21CollectiveEpilogueFwdINS6_IJSA_NS7_ILi256EEESB_EEES9_SE_SG_Li256ELb1ELb1ELb0ELb0EEENS1_36VarlenDynamicPersistentTileSchedulerILi128ELi96ELi256ELi128ELb0ELb1ELb1ELb1ELb1ELb1EEEEEEEEEvNT_6ParamsE,"a",@progbits
	.sectionflags	@""
	.align	4
.nv.constant0._ZN7cutlass13device_kernelIN5flash11enable_sm90INS1_16FlashAttnFwdSm90INS1_25CollectiveMainloopFwdSm90ILi2EN4cute5tupleIJNS5_1CILi1EEES8_S8_EEENS6_IJNS7_ILi128EEENS7_ILi96EEENS7_ILi64EEEEEELi256ENS_10bfloat16_tEfNS_4arch4Sm90ELb1ELb0ELb1ELb1ELb0ELb0ELb1ELb1ELb0ELb1ELb0ELb0EEENS1_21CollectiveEpilogueFwdINS6_IJSA_NS7_ILi256EEESB_EEES9_SE_SG_Li256ELb1ELb1ELb0ELb0EEENS1_36VarlenDynamicPersistentTileSchedulerILi128ELi96ELi256ELi128ELb0ELb1ELb1ELb1ELb1ELb1EEEEEEEEEvNT_6ParamsE:
	.zero		3584


//--------------------- .nv.constant0._ZN7cutlass13device_kernelIN5flash11enable_sm90INS1_16FlashAttnFwdSm90INS1_25CollectiveMainloopFwdSm90ILi2EN4cute5tupleIJNS5_1CILi1EEES8_S8_EEENS6_IJNS7_ILi128EEENS7_ILi96EEENS7_ILi64EEEEEELi256ENS_10bfloat16_tEfNS_4arch4Sm90ELb1ELb0ELb1ELb1ELb0ELb1ELb1ELb1ELb0ELb1ELb0ELb0EEENS1_21CollectiveEpilogueFwdINS6_IJSA_NS7_ILi256EEESB_EEES9_SE_SG_Li256ELb1ELb1ELb0ELb0EEENS1_36VarlenDynamicPersistentTileSchedulerILi128ELi96ELi256ELi128ELb0ELb1ELb1ELb1ELb1ELb1EEEEEEEEEvNT_6ParamsE --------------------------
	.section	.nv.constant0._ZN7cutlass13device_kernelIN5flash11enable_sm90INS1_16FlashAttnFwdSm90INS1_25CollectiveMainloopFwdSm90ILi2EN4cute5tupleIJNS5_1CILi1EEES8_S8_EEENS6_IJNS7_ILi128EEENS7_ILi96EEENS7_ILi64EEEEEELi256ENS_10bfloat16_tEfNS_4arch4Sm90ELb1ELb0ELb1ELb1ELb0ELb1ELb1ELb1ELb0ELb1ELb0ELb0EEENS1_21CollectiveEpilogueFwdINS6_IJSA_NS7_ILi256EEESB_EEES9_SE_SG_Li256ELb1ELb1ELb0ELb0EEENS1_36VarlenDynamicPersistentTileSchedulerILi128ELi96ELi256ELi128ELb0ELb1ELb1ELb1ELb1ELb1EEEEEEEEEvNT_6ParamsE,"a",@progbits
	.sectionflags	@""
	.align	4
.nv.constant0._ZN7cutlass13device_kernelIN5flash11enable_sm90INS1_16FlashAttnFwdSm90INS1_25CollectiveMainloopFwdSm90ILi2EN4cute5tupleIJNS5_1CILi1EEES8_S8_EEENS6_IJNS7_ILi128EEENS7_ILi96EEENS7_ILi64EEEEEELi256ENS_10bfloat16_tEfNS_4arch4Sm90ELb1ELb0ELb1ELb1ELb0ELb1ELb1ELb1ELb0ELb1ELb0ELb0EEENS1_21CollectiveEpilogueFwdINS6_IJSA_NS7_ILi256EEESB_EEES9_SE_SG_Li256ELb1ELb1ELb0ELb0EEENS1_36VarlenDynamicPersistentTileSchedulerILi128ELi96ELi256ELi128ELb0ELb1ELb1ELb1ELb1ELb1EEEEEEEEEvNT_6ParamsE:
	.zero		3584


//--------------------- SYMBOLS --------------------------

	.type		.nv.reservedSmem.offset0,@object
	.size		.nv.reservedSmem.offset0,0x4
	.type		__assertfail,@function
